#include "ln_bwd_kernels.cuh"

// Create backward launch function and register. Macro signature:
//  HIDDEN_SIZE, WTYPE, ITYPE, RTYPE, OTYPE, CTYPE, CTAS_PER_ROW, WARPS_M, WARPS_N, BYTES_PER_LDG, BYTES_PER_LDG_FINAL

REGISTER_BWD_LAUNCHER(  1280, fp32, fp32, fp32, fp32, fp32, 1, 4, 1, 16, 4);
REGISTER_BWD_LAUNCHER(  1280, fp16, fp32, fp32, fp32, fp32, 1, 4, 1, 16, 4);
REGISTER_BWD_LAUNCHER(  1280, fp32, fp16, fp32, fp16, fp32, 1, 4, 1, 16, 4);
REGISTER_BWD_LAUNCHER(  1280, fp16, fp16, fp32, fp16, fp32, 1, 4, 1, 16, 4);
REGISTER_BWD_LAUNCHER(  1280, fp32, fp16, fp16, fp16, fp32, 1, 4, 1, 16, 4);
REGISTER_BWD_LAUNCHER(  1280, fp32, bf16, fp32, bf16, fp32, 1, 4, 1, 16, 4);
REGISTER_BWD_LAUNCHER(  1280, bf16, bf16, fp32, bf16, fp32, 1, 4, 1, 16, 4);
REGISTER_BWD_LAUNCHER(  1280, fp32, bf16, bf16, bf16, fp32, 1, 4, 1, 16, 4);
REGISTER_BWD_LAUNCHER(  1280, fp16, fp16, fp16, fp16, fp32, 1, 4, 1, 16, 4);
REGISTER_BWD_LAUNCHER(  1280, bf16, bf16, bf16, bf16, fp32, 1, 4, 1, 16, 4);


// ===== COMPILED SASS (sm_80) =====

	.target	sm_80

	.elftype	@"ET_EXEC"


//--------------------- .note.nv.tkinfo           --------------------------
	.section	.note.nv.tkinfo,"",@"SHT_NOTE"
	.sectionflags	@"SHF_NOTE_NV_TKINFO"
	.tkinfo
        /*0018*/ 	.word	0x00000002
        /*0030*/ 	.string	""
        /*0030*/ 	.string	"ptxas"
        /*0030*/ 	.string	"Cuda compilation tools, release 13.0, V13.0.88"
        /*0030*/ 	.string	"Build cuda_13.0.r13.0/compiler.36424714_0"
        /*0030*/ 	.string	"-arch sm_80 -m 64 "



//--------------------- .note.nv.cuinfo           --------------------------
	.section	.note.nv.cuinfo,"",@"SHT_NOTE"
	.sectionflags	@"SHF_NOTE_NV_CUINFO"
        /*0018*/ 	.short	0x0002
        /*001a*/ 	.short	0x0050
        /*001c*/ 	.short	0x0082
	.zero		2


//--------------------- .nv.info                  --------------------------
	.section	.nv.info,"",@"SHT_CUDA_INFO"
	.align	4


	//----- nvinfo : EIATTR_REGCOUNT
	.align		4
        /*0000*/ 	.byte	0x04, 0x2f
        /*0002*/ 	.short	(.L_1 - .L_0)
	.align		4
.L_0:
        /*0004*/ 	.word	index@(_ZN10layer_norm13ln_bwd_kernelINS_13Kernel_traitsIfffffjLj1280ELj1ELj4ELj1ELj16ENS_18Kernel_traits_baseILj1280EfffffjLj128EEEEELb1ELb1ELb1ELb1EEEvNS_9BwdParamsE)
        /*0008*/ 	.word	0x000000ff


	//----- nvinfo : EIATTR_FRAME_SIZE
	.align		4
.L_1:
        /*000c*/ 	.byte	0x04, 0x11
        /*000e*/ 	.short	(.L_3 - .L_2)
	.align		4
.L_2:
        /*0010*/ 	.word	index@($__internal_199_$__cuda_sm70_shflsync_bfly_p)
        /*0014*/ 	.word	0x00000000


	//----- nvinfo : EIATTR_FRAME_SIZE
	.align		4
.L_3:
        /*0018*/ 	.byte	0x04, 0x11
        /*001a*/ 	.short	(.L_5 - .L_4)
	.align		4
.L_4:
        /*001c*/ 	.word	index@(_ZN10layer_norm13ln_bwd_kernelINS_13Kernel_traitsIfffffjLj1280ELj1ELj4ELj1ELj16ENS_18Kernel_traits_baseILj1280EfffffjLj128EEEEELb1ELb1ELb1ELb1EEEvNS_9BwdParamsE)
        /*0020*/ 	.word	0x00000240


	//----- nvinfo : EIATTR_REGCOUNT
	.align		4
.L_5:
        /*0024*/ 	.byte	0x04, 0x2f
        /*0026*/ 	.short	(.L_7 - .L_6)
	.align		4
.L_6:
        /*0028*/ 	.word	index@(_ZN10layer_norm22ln_bwd_finalize_kernelINS_22Kernel_traits_finalizeILj1280EfffffjLb1ELj1024ELj4ENS_18Kernel_traits_baseILj1280EfffffjLj1024EEEEELb1ELb1EEEvNS_9BwdParamsE)
        /*002c*/ 	.word	0x00000020


	//----- nvinfo : EIATTR_FRAME_SIZE
	.align		4
.L_7:
        /*0030*/ 	.byte	0x04, 0x11
        /*0032*/ 	.short	(.L_9 - .L_8)
	.align		4
.L_8:
        /*0034*/ 	.word	index@($__internal_198_$__cuda_sm70_shflsync_bfly_p)
        /*0038*/ 	.word	0x00000000


	//----- nvinfo : EIATTR_FRAME_SIZE
	.align		4
.L_9:
        /*003c*/ 	.byte	0x04, 0x11
        /*003e*/ 	.short	(.L_11 - .L_10)
	.align		4
.L_10:
        /*0040*/ 	.word	index@(_ZN10layer_norm22ln_bwd_finalize_kernelINS_22Kernel_traits_finalizeILj1280EfffffjLb1ELj1024ELj4ENS_18Kernel_traits_baseILj1280EfffffjLj1024EEEEELb1ELb1EEEvNS_9BwdParamsE)
        /*0044*/ 	.word	0x00000000


	//----- nvinfo : EIATTR_REGCOUNT
	.align		4
.L_11:
        /*0048*/ 	.byte	0x04, 0x2f
        /*004a*/ 	.short	(.L_13 - .L_12)
	.align		4
.L_12:
        /*004c*/ 	.word	index@(_ZN10layer_norm13ln_bwd_kernelINS_13Kernel_traitsIfffffjLj1280ELj1ELj4ELj1ELj16ENS_18Kernel_traits_baseILj1280EfffffjLj128EEEEELb1ELb1ELb1ELb0EEEvNS_9BwdParamsE)
        /*0050*/ 	.word	0x00000020


	//----- nvinfo : EIATTR_FRAME_SIZE
	.align		4
.L_13:
        /*0054*/ 	.byte	0x04, 0x11
        /*0056*/ 	.short	(.L_15 - .L_14)
	.align		4
.L_14:
        /*0058*/ 	.word	index@($__internal_197_$__cuda_sm70_shflsync_bfly_p)
        /*005c*/ 	.word	0x00000000


	//----- nvinfo : EIATTR_FRAME_SIZE
	.align		4
.L_15:
        /*0060*/ 	.byte	0x04, 0x11
        /*0062*/ 	.short	(.L_17 - .L_16)
	.align		4
.L_16:
        /*0064*/ 	.word	index@(_ZN10layer_norm13ln_bwd_kernelINS_13Kernel_traitsIfffffjLj1280ELj1ELj4ELj1ELj16ENS_18Kernel_traits_baseILj1280EfffffjLj128EEEEELb1ELb1ELb1ELb0EEEvNS_9BwdParamsE)
        /*0068*/ 	.word	0x00000668


	//----- nvinfo : EIATTR_REGCOUNT
	.align		4
.L_17:
        /*006c*/ 	.byte	0x04, 0x2f
        /*006e*/ 	.short	(.L_19 - .L_18)
	.align		4
.L_18:
        /*0070*/ 	.word	index@(_ZN10layer_norm22ln_bwd_finalize_kernelINS_22Kernel_traits_finalizeILj1280EfffffjLb1ELj1024ELj4ENS_18Kernel_traits_baseILj1280EfffffjLj1024EEEEELb1ELb0EEEvNS_9BwdParamsE)
        /*0074*/ 	.word	0x00000020


	//----- nvinfo : EIATTR_FRAME_SIZE
	.align		4
.L_19:
        /*0078*/ 	.byte	0x04, 0x11
        /*007a*/ 	.short	(.L_21 - .L_20)
	.align		4
.L_20:
        /*007c*/ 	.word	index@($__internal_196_$__cuda_sm70_shflsync_bfly_p)
        /*0080*/ 	.word	0x00000000


	//----- nvinfo : EIATTR_FRAME_SIZE
	.align		4
.L_21:
        /*0084*/ 	.byte	0x04, 0x11
        /*0086*/ 	.short	(.L_23 - .L_22)
	.align		4
.L_22:
        /*0088*/ 	.word	index@(_ZN10layer_norm22ln_bwd_finalize_kernelINS_22Kernel_traits_finalizeILj1280EfffffjLb1ELj1024ELj4ENS_18Kernel_traits_baseILj1280EfffffjLj1024EEEEELb1ELb0EEEvNS_9BwdParamsE)
        /*008c*/ 	.word	0x00000000


	//----- nvinfo : EIATTR_REGCOUNT
	.align		4
.L_23:
        /*0090*/ 	.byte	0x04, 0x2f
        /*0092*/ 	.short	(.L_25 - .L_24)
	.align		4
.L_24:
        /*0094*/ 	.word	index@(_ZN10layer_norm13ln_bwd_kernelINS_13Kernel_traitsIfffffjLj1280ELj1ELj4ELj1ELj16ENS_18Kernel_traits_baseILj1280EfffffjLj128EEEEELb1ELb1ELb0ELb1EEEvNS_9BwdParamsE)
        /*0098*/ 	.word	0x000000ff


	//----- nvinfo : EIATTR_FRAME_SIZE
	.align		4
.L_25:
        /*009c*/ 	.byte	0x04, 0x11
        /*009e*/ 	.short	(.L_27 - .L_26)
	.align		4
.L_26:
        /*00a0*/ 	.word	index@($__internal_195_$__cuda_sm70_shflsync_bfly_p)
        /*00a4*/ 	.word	0x00000000


	//----- nvinfo : EIATTR_FRAME_SIZE
	.align		4
.L_27:
        /*00a8*/ 	.byte	0x04, 0x11
        /*00aa*/ 	.short	(.L_29 - .L_28)
	.align		4
.L_28:
        /*00ac*/ 	.word	index@(_ZN10layer_norm13ln_bwd_kernelINS_13Kernel_traitsIfffffjLj1280ELj1ELj4ELj1ELj16ENS_18Kernel_traits_baseILj1280EfffffjLj128EEEEELb1ELb1ELb0ELb1EEEvNS_9BwdParamsE)
        /*00b0*/ 	.word	0x00000210


	//----- nvinfo : EIATTR_REGCOUNT
	.align		4
.L_29:
        /*00b4*/ 	.byte	0x04, 0x2f
        /*00b6*/ 	.short	(.L_31 - .L_30)
	.align		4
.L_30:
        /*00b8*/ 	.word	index@(_ZN10layer_norm13ln_bwd_kernelINS_13Kernel_traitsIfffffjLj1280ELj1ELj4ELj1ELj16ENS_18Kernel_traits_baseILj1280EfffffjLj128EEEEELb1ELb1ELb0ELb0EEEvNS_9BwdParamsE)
        /*00bc*/ 	.word	0x000000ff


	//----- nvinfo : EIATTR_FRAME_SIZE
	.align		4
.L_31:
        /*00c0*/ 	.byte	0x04, 0x11
        /*00c2*/ 	.short	(.L_33 - .L_32)
	.align		4
.L_32:
        /*00c4*/ 	.word	index@($__internal_194_$__cuda_sm70_shflsync_bfly_p)
        /*00c8*/ 	.word	0x00000000


	//----- nvinfo : EIATTR_FRAME_SIZE
	.align		4
.L_33:
        /*00cc*/ 	.byte	0x04, 0x11
        /*00ce*/ 	.short	(.L_35 - .L_34)
	.align		4
.L_34:
        /*00d0*/ 	.word	index@(_ZN10layer_norm13ln_bwd_kernelINS_13Kernel_traitsIfffffjLj1280ELj1ELj4ELj1ELj16ENS_18Kernel_traits_baseILj1280EfffffjLj128EEEEELb1ELb1ELb0ELb0EEEvNS_9BwdParamsE)
        /*00d4*/ 	.word	0x00000198


	//----- nvinfo : EIATTR_REGCOUNT
	.align		4
.L_35:
        /*00d8*/ 	.byte	0x04, 0x2f
        /*00da*/ 	.short	(.L_37 - .L_36)
	.align		4
.L_36:
        /*00dc*/ 	.word	index@(_ZN10layer_norm13ln_bwd_kernelINS_13Kernel_traitsIfffffjLj1280ELj1ELj4ELj1ELj16ENS_18Kernel_traits_baseILj1280EfffffjLj128EEEEELb1ELb0ELb1ELb1EEEvNS_9BwdParamsE)
        /*00e0*/ 	.word	0x000000ff


	//----- nvinfo : EIATTR_FRAME_SIZE
	.align		4
.L_37:
        /*00e4*/ 	.byte	0x04, 0x11
        /*00e6*/ 	.short	(.L_39 - .L_38)
	.align		4
.L_38:
        /*00e8*/ 	.word	index@($__internal_193_$__cuda_sm70_shflsync_bfly_p)
        /*00ec*/ 	.word	0x00000000


	//----- nvinfo : EIATTR_FRAME_SIZE
	.align		4
.L_39:
        /*00f0*/ 	.byte	0x04, 0x11
        /*00f2*/ 	.short	(.L_41 - .L_40)
	.align		4
.L_40:
        /*00f4*/ 	.word	index@(_ZN10layer_norm13ln_bwd_kernelINS_13Kernel_traitsIfffffjLj1280ELj1ELj4ELj1ELj16ENS_18Kernel_traits_baseILj1280EfffffjLj128EEEEELb1ELb0ELb1ELb1EEEvNS_9BwdParamsE)
        /*00f8*/ 	.word	0x000000d8


	//----- nvinfo : EIATTR_REGCOUNT
	.align		4
.L_41:
        /*00fc*/ 	.byte	0x04, 0x2f
        /*00fe*/ 	.short	(.L_43 - .L_42)
	.align		4
.L_42:
        /*0100*/ 	.word	index@(_ZN10layer_norm22ln_bwd_finalize_kernelINS_22Kernel_traits_finalizeILj1280EfffffjLb0ELj1024ELj4ENS_18Kernel_traits_baseILj1280EfffffjLj1024EEEEELb0ELb1EEEvNS_9BwdParamsE)
        /*0104*/ 	.word	0x00000020


	//----- nvinfo : EIATTR_FRAME_SIZE
	.align		4
.L_43:
        /*0108*/ 	.byte	0x04, 0x11
        /*010a*/ 	.short	(.L_45 - .L_44)
	.align		4
.L_44:
        /*010c*/ 	.word	index@($__internal_192_$__cuda_sm70_shflsync_bfly_p)
        /*0110*/ 	.word	0x00000000


	//----- nvinfo : EIATTR_FRAME_SIZE
	.align		4
.L_45:
        /*0114*/ 	.byte	0x04, 0x11
        /*0116*/ 	.short	(.L_47 - .L_46)
	.align		4
.L_46:
        /*0118*/ 	.word	index@(_ZN10layer_norm22ln_bwd_finalize_kernelINS_22Kernel_traits_finalizeILj1280EfffffjLb0ELj1024ELj4ENS_18Kernel_traits_baseILj1280EfffffjLj1024EEEEELb0ELb1EEEvNS_9BwdParamsE)
        /*011c*/ 	.word	0x00000000


	//----- nvinfo : EIATTR_REGCOUNT
	.align		4
.L_47:
        /*0120*/ 	.byte	0x04, 0x2f
        /*0122*/ 	.short	(.L_49 - .L_48)
	.align		4
.L_48:
        /*0124*/ 	.word	index@(_ZN10layer_norm13ln_bwd_kernelINS_13Kernel_traitsIfffffjLj1280ELj1ELj4ELj1ELj16ENS_18Kernel_traits_baseILj1280EfffffjLj128EEEEELb1ELb0ELb1ELb0EEEvNS_9BwdParamsE)
        /*0128*/ 	.word	0x000000ff


	//----- nvinfo : EIATTR_FRAME_SIZE
	.align		4
.L_49:
        /*012c*/ 	.byte	0x04, 0x11
        /*012e*/ 	.short	(.L_51 - .L_50)
	.align		4
.L_50:
        /*0130*/ 	.word	index@($__internal_191_$__cuda_sm70_shflsync_bfly_p)
        /*0134*/ 	.word	0x00000000


	//----- nvinfo : EIATTR_FRAME_SIZE
	.align		4
.L_51:
        /*0138*/ 	.byte	0x04, 0x11
        /*013a*/ 	.short	(.L_53 - .L_52)
	.align		4
.L_52:
        /*013c*/ 	.word	index@(_ZN10layer_norm13ln_bwd_kernelINS_13Kernel_traitsIfffffjLj1280ELj1ELj4ELj1ELj16ENS_18Kernel_traits_baseILj1280EfffffjLj128EEEEELb1ELb0ELb1ELb0EEEvNS_9BwdParamsE)
        /*0140*/ 	.word	0x00000070


	//----- nvinfo : EIATTR_REGCOUNT
	.align		4
.L_53:
        /*0144*/ 	.byte	0x04, 0x2f
        /*0146*/ 	.short	(.L_55 - .L_54)
	.align		4
.L_54:
        /*0148*/ 	.word	index@(_ZN10layer_norm22ln_bwd_finalize_kernelINS_22Kernel_traits_finalizeILj1280EfffffjLb0ELj1024ELj4ENS_18Kernel_traits_baseILj1280EfffffjLj1024EEEEELb0ELb0EEEvNS_9BwdParamsE)
        /*014c*/ 	.word	0x0000001e


	//----- nvinfo : EIATTR_FRAME_SIZE
	.align		4
.L_55:
        /*0150*/ 	.byte	0x04, 0x11
        /*0152*/ 	.short	(.L_57 - .L_56)
	.align		4
.L_56:
        /*0154*/ 	.word	index@($__internal_190_$__cuda_sm70_shflsync_bfly_p)
        /*0158*/ 	.word	0x00000000


	//----- nvinfo : EIATTR_FRAME_SIZE
	.align		4
.L_57:
        /*015c*/ 	.byte	0x04, 0x11
        /*015e*/ 	.short	(.L_59 - .L_58)
	.align		4
.L_58:
        /*0160*/ 	.word	index@(_ZN10layer_norm22ln_bwd_finalize_kernelINS_22Kernel_traits_finalizeILj1280EfffffjLb0ELj1024ELj4ENS_18Kernel_traits_baseILj1280EfffffjLj1024EEEEELb0ELb0EEEvNS_9BwdParamsE)
        /*0164*/ 	.word	0x00000000


	//----- nvinfo : EIATTR_REGCOUNT
	.align		4
.L_59:
        /*0168*/ 	.byte	0x04, 0x2f
        /*016a*/ 	.short	(.L_61 - .L_60)
	.align		4
.L_60:
        /*016c*/ 	.word	index@(_ZN10layer_norm13ln_bwd_kernelINS_13Kernel_traitsIfffffjLj1280ELj1ELj4ELj1ELj16ENS_18Kernel_traits_baseILj1280EfffffjLj128EEEEELb1ELb0ELb0ELb1EEEvNS_9BwdParamsE)
        /*0170*/ 	.word	0x000000ff


	//----- nvinfo : EIATTR_FRAME_SIZE
	.align		4
.L_61:
        /*0174*/ 	.byte	0x04, 0x11
        /*0176*/ 	.short	(.L_63 - .L_62)
	.align		4
.L_62:
        /*0178*/ 	.word	index@($__internal_189_$__cuda_sm70_shflsync_bfly_p)
        /*017c*/ 	.word	0x00000000


	//----- nvinfo : EIATTR_FRAME_SIZE
	.align		4
.L_63:
        /*0180*/ 	.byte	0x04, 0x11
        /*0182*/ 	.short	(.L_65 - .L_64)
	.align		4
.L_64:
        /*0184*/ 	.word	index@(_ZN10layer_norm13ln_bwd_kernelINS_13Kernel_traitsIfffffjLj1280ELj1ELj4ELj1ELj16ENS_18Kernel_traits_baseILj1280EfffffjLj128EEEEELb1ELb0ELb0ELb1EEEvNS_9BwdParamsE)
        /*0188*/ 	.word	0x000000b8


	//----- nvinfo : EIATTR_REGCOUNT
	.align		4
.L_65:
        /*018c*/ 	.byte	0x04, 0x2f
        /*018e*/ 	.short	(.L_67 - .L_66)
	.align		4
.L_66:
        /*0190*/ 	.word	index@(_ZN10layer_norm13ln_bwd_kernelINS_13Kernel_traitsIfffffjLj1280ELj1ELj4ELj1ELj16ENS_18Kernel_traits_baseILj1280EfffffjLj128EEEEELb1ELb0ELb0ELb0EEEvNS_9BwdParamsE)
        /*0194*/ 	.word	0x000000ff


	//----- nvinfo : EIATTR_FRAME_SIZE
	.align		4
.L_67:
        /*0198*/ 	.byte	0x04, 0x11
        /*019a*/ 	.short	(.L_69 - .L_68)
	.align		4
.L_68:
        /*019c*/ 	.word	index@($__internal_188_$__cuda_sm70_shflsync_bfly_p)
        /*01a0*/ 	.word	0x00000000


	//----- nvinfo : EIATTR_FRAME_SIZE
	.align		4
.L_69:
        /*01a4*/ 	.byte	0x04, 0x11
        /*01a6*/ 	.short	(.L_71 - .L_70)
	.align		4
.L_70:
        /*01a8*/ 	.word	index@(_ZN10layer_norm13ln_bwd_kernelINS_13Kernel_traitsIfffffjLj1280ELj1ELj4ELj1ELj16ENS_18Kernel_traits_baseILj1280EfffffjLj128EEEEELb1ELb0ELb0ELb0EEEvNS_9BwdParamsE)
        /*01ac*/ 	.word	0x00000058


	//----- nvinfo : EIATTR_REGCOUNT
	.align		4
.L_71:
        /*01b0*/ 	.byte	0x04, 0x2f
        /*01b2*/ 	.short	(.L_73 - .L_72)
	.align		4
.L_72:
        /*01b4*/ 	.word	index@(_ZN10layer_norm13ln_bwd_kernelINS_13Kernel_traitsIfffffjLj1280ELj1ELj4ELj1ELj16ENS_18Kernel_traits_baseILj1280EfffffjLj128EEEEELb0ELb1ELb1ELb1EEEvNS_9BwdParamsE)
        /*01b8*/ 	.word	0x000000ff


	//----- nvinfo : EIATTR_FRAME_SIZE
	.align		4
.L_73:
        /*01bc*/ 	.byte	0x04, 0x11
        /*01be*/ 	.short	(.L_75 - .L_74)
	.align		4
.L_74:
        /*01c0*/ 	.word	index@($__internal_187_$__cuda_sm70_shflsync_bfly_p)
        /*01c4*/ 	.word	0x00000000


	//----- nvinfo : EIATTR_FRAME_SIZE
	.align		4
.L_75:
        /*01c8*/ 	.byte	0x04, 0x11
        /*01ca*/ 	.short	(.L_77 - .L_76)
	.align		4
.L_76:
        /*01cc*/ 	.word	index@(_ZN10layer_norm13ln_bwd_kernelINS_13Kernel_traitsIfffffjLj1280ELj1ELj4ELj1ELj16ENS_18Kernel_traits_baseILj1280EfffffjLj128EEEEELb0ELb1ELb1ELb1EEEvNS_9BwdParamsE)
        /*01d0*/ 	.word	0x00000218


	//----- nvinfo : EIATTR_REGCOUNT
	.align		4
.L_77:
        /*01d4*/ 	.byte	0x04, 0x2f
        /*01d6*/ 	.short	(.L_79 - .L_78)
	.align		4
.L_78:
        /*01d8*/ 	.word	index@(_ZN10layer_norm13ln_bwd_kernelINS_13Kernel_traitsIfffffjLj1280ELj1ELj4ELj1ELj16ENS_18Kernel_traits_baseILj1280EfffffjLj128EEEEELb0ELb1ELb1ELb0EEEvNS_9BwdParamsE)
        /*01dc*/ 	.word	0x000000ff


	//----- nvinfo : EIATTR_FRAME_SIZE
	.align		4
.L_79:
        /*01e0*/ 	.byte	0x04, 0x11
        /*01e2*/ 	.short	(.L_81 - .L_80)
	.align		4
.L_80:
        /*01e4*/ 	.word	index@($__internal_186_$__cuda_sm70_shflsync_bfly_p)
        /*01e8*/ 	.word	0x00000000


	//----- nvinfo : EIATTR_FRAME_SIZE
	.align		4
.L_81:
        /*01ec*/ 	.byte	0x04, 0x11
        /*01ee*/ 	.short	(.L_83 - .L_82)
	.align		4
.L_82:
        /*01f0*/ 	.word	index@(_ZN10layer_norm13ln_bwd_kernelINS_13Kernel_traitsIfffffjLj1280ELj1ELj4ELj1ELj16ENS_18Kernel_traits_baseILj1280EfffffjLj128EEEEELb0ELb1ELb1ELb0EEEvNS_9BwdParamsE)
        /*01f4*/ 	.word	0x00000188


	//----- nvinfo : EIATTR_REGCOUNT
	.align		4
.L_83:
        /*01f8*/ 	.byte	0x04, 0x2f
        /*01fa*/ 	.short	(.L_85 - .L_84)
	.align		4
.L_84:
        /*01fc*/ 	.word	index@(_ZN10layer_norm13ln_bwd_kernelINS_13Kernel_traitsIfffffjLj1280ELj1ELj4ELj1ELj16ENS_18Kernel_traits_baseILj1280EfffffjLj128EEEEELb0ELb1ELb0ELb1EEEvNS_9BwdParamsE)
        /*0200*/ 	.word	0x000000a8


	//----- nvinfo : EIATTR_FRAME_SIZE
	.align		4
.L_85:
        /*0204*/ 	.byte	0x04, 0x11
        /*0206*/ 	.short	(.L_87 - .L_86)
	.align		4
.L_86:
        /*0208*/ 	.word	index@($__internal_185_$__cuda_sm70_shflsync_bfly_p)
        /*020c*/ 	.word	0x00000000


	//----- nvinfo : EIATTR_FRAME_SIZE
	.align		4
.L_87:
        /*0210*/ 	.byte	0x04, 0x11
        /*0212*/ 	.short	(.L_89 - .L_88)
	.align		4
.L_88:
        /*0214*/ 	.word	index@(_ZN10layer_norm13ln_bwd_kernelINS_13Kernel_traitsIfffffjLj1280ELj1ELj4ELj1ELj16ENS_18Kernel_traits_baseILj1280EfffffjLj128EEEEELb0ELb1ELb0ELb1EEEvNS_9BwdParamsE)
        /*0218*/ 	.word	0x00000338


	//----- nvinfo : EIATTR_REGCOUNT
	.align		4
.L_89:
        /*021c*/ 	.byte	0x04, 0x2f
        /*021e*/ 	.short	(.L_91 - .L_90)
	.align		4
.L_90:
        /*0220*/ 	.word	index@(_ZN10layer_norm13ln_bwd_kernelINS_13Kernel_traitsIfffffjLj1280ELj1ELj4ELj1ELj16ENS_18Kernel_traits_baseILj1280EfffffjLj128EEEEELb0ELb1ELb0ELb0EEEvNS_9BwdParamsE)
        /*0224*/ 	.word	0x000000ff


	//----- nvinfo : EIATTR_FRAME_SIZE
	.align		4
.L_91:
        /*0228*/ 	.byte	0x04, 0x11
        /*022a*/ 	.short	(.L_93 - .L_92)
	.align		4
.L_92:
        /*022c*/ 	.word	index@($__internal_184_$__cuda_sm70_shflsync_bfly_p)
        /*0230*/ 	.word	0x00000000


	//----- nvinfo : EIATTR_FRAME_SIZE
	.align		4
.L_93:
        /*0234*/ 	.byte	0x04, 0x11
        /*0236*/ 	.short	(.L_95 - .L_94)
	.align		4
.L_94:
        /*0238*/ 	.word	index@(_ZN10layer_norm13ln_bwd_kernelINS_13Kernel_traitsIfffffjLj1280ELj1ELj4ELj1ELj16ENS_18Kernel_traits_baseILj1280EfffffjLj128EEEEELb0ELb1ELb0ELb0EEEvNS_9BwdParamsE)
        /*023c*/ 	.word	0x00000168


	//----- nvinfo : EIATTR_REGCOUNT
	.align		4
.L_95:
        /*0240*/ 	.byte	0x04, 0x2f
        /*0242*/ 	.short	(.L_97 - .L_96)
	.align		4
.L_96:
        /*0244*/ 	.word	index@(_ZN10layer_norm13ln_bwd_kernelINS_13Kernel_traitsIfffffjLj1280ELj1ELj4ELj1ELj16ENS_18Kernel_traits_baseILj1280EfffffjLj128EEEEELb0ELb0ELb1ELb1EEEvNS_9BwdParamsE)
        /*0248*/ 	.word	0x000000ff


	//----- nvinfo : EIATTR_FRAME_SIZE
	.align		4
.L_97:
        /*024c*/ 	.byte	0x04, 0x11
        /*024e*/ 	.short	(.L_99 - .L_98)
	.align		4
.L_98:
        /*0250*/ 	.word	index@($__internal_183_$__cuda_sm70_shflsync_bfly_p)
        /*0254*/ 	.word	0x00000000


	//----- nvinfo : EIATTR_FRAME_SIZE
	.align		4
.L_99:
        /*0258*/ 	.byte	0x04, 0x11
        /*025a*/ 	.short	(.L_101 - .L_100)
	.align		4
.L_100:
        /*025c*/ 	.word	index@(_ZN10layer_norm13ln_bwd_kernelINS_13Kernel_traitsIfffffjLj1280ELj1ELj4ELj1ELj16ENS_18Kernel_traits_baseILj1280EfffffjLj128EEEEELb0ELb0ELb1ELb1EEEvNS_9BwdParamsE)
        /*0260*/ 	.word	0x00000078


	//----- nvinfo : EIATTR_REGCOUNT
	.align		4
.L_101:
        /*0264*/ 	.byte	0x04, 0x2f
        /*0266*/ 	.short	(.L_103 - .L_102)
	.align		4
.L_102:
        /*0268*/ 	.word	index@(_ZN10layer_norm13ln_bwd_kernelINS_13Kernel_traitsIfffffjLj1280ELj1ELj4ELj1ELj16ENS_18Kernel_traits_baseILj1280EfffffjLj128EEEEELb0ELb0ELb1ELb0EEEvNS_9BwdParamsE)
        /*026c*/ 	.word	0x000000ff


	//----- nvinfo : EIATTR_FRAME_SIZE
	.align		4
.L_103:
        /*0270*/ 	.byte	0x04, 0x11
        /*0272*/ 	.short	(.L_105 - .L_104)
	.align		4
.L_104:
        /*0274*/ 	.word	index@($__internal_182_$__cuda_sm70_shflsync_bfly_p)
        /*0278*/ 	.word	0x00000000


	//----- nvinfo : EIATTR_FRAME_SIZE
	.align		4
.L_105:
        /*027c*/ 	.byte	0x04, 0x11
        /*027e*/ 	.short	(.L_107 - .L_106)
	.align		4
.L_106:
        /*0280*/ 	.word	index@(_ZN10layer_norm13ln_bwd_kernelINS_13Kernel_traitsIfffffjLj1280ELj1ELj4ELj1ELj16ENS_18Kernel_traits_baseILj1280EfffffjLj128EEEEELb0ELb0ELb1ELb0EEEvNS_9BwdParamsE)
        /*0284*/ 	.word	0x00000038


	//----- nvinfo : EIATTR_REGCOUNT
	.align		4
.L_107:
        /*0288*/ 	.byte	0x04, 0x2f
        /*028a*/ 	.short	(.L_109 - .L_108)
	.align		4
.L_108:
        /*028c*/ 	.word	index@(_ZN10layer_norm13ln_bwd_kernelINS_13Kernel_traitsIfffffjLj1280ELj1ELj4ELj1ELj16ENS_18Kernel_traits_baseILj1280EfffffjLj128EEEEELb0ELb0ELb0ELb1EEEvNS_9BwdParamsE)
        /*0290*/ 	.word	0x000000ff


	//----- nvinfo : EIATTR_FRAME_SIZE
	.align		4
.L_109:
        /*0294*/ 	.byte	0x04, 0x11
        /*0296*/ 	.short	(.L_111 - .L_110)
	.align		4
.L_110:
        /*0298*/ 	.word	index@($__internal_181_$__cuda_sm70_shflsync_bfly_p)
        /*029c*/ 	.word	0x00000000


	//----- nvinfo : EIATTR_FRAME_SIZE
	.align		4
.L_111:
        /*02a0*/ 	.byte	0x04, 0x11
        /*02a2*/ 	.short	(.L_113 - .L_112)
	.align		4
.L_112:
        /*02a4*/ 	.word	index@(_ZN10layer_norm13ln_bwd_kernelINS_13Kernel_traitsIfffffjLj1280ELj1ELj4ELj1ELj16ENS_18Kernel_traits_baseILj1280EfffffjLj128EEEEELb0ELb0ELb0ELb1EEEvNS_9BwdParamsE)
        /*02a8*/ 	.word	0x00000070


	//----- nvinfo : EIATTR_REGCOUNT
	.align		4
.L_113:
        /*02ac*/ 	.byte	0x04, 0x2f
        /*02ae*/ 	.short	(.L_115 - .L_114)
	.align		4
.L_114:
        /*02b0*/ 	.word	index@(_ZN10layer_norm13ln_bwd_kernelINS_13Kernel_traitsIfffffjLj1280ELj1ELj4ELj1ELj16ENS_18Kernel_traits_baseILj1280EfffffjLj128EEEEELb0ELb0ELb0ELb0EEEvNS_9BwdParamsE)
        /*02b4*/ 	.word	0x000000ff


	//----- nvinfo : EIATTR_FRAME_SIZE
	.align		4
.L_115:
        /*02b8*/ 	.byte	0x04, 0x11
        /*02ba*/ 	.short	(.L_117 - .L_116)
	.align		4
.L_116:
        /*02bc*/ 	.word	index@($__internal_180_$__cuda_sm70_shflsync_bfly_p)
        /*02c0*/ 	.word	0x00000000


	//----- nvinfo : EIATTR_FRAME_SIZE
	.align		4
.L_117:
        /*02c4*/ 	.byte	0x04, 0x11
        /*02c6*/ 	.short	(.L_119 - .L_118)
	.align		4
.L_118:
        /*02c8*/ 	.word	index@(_ZN10layer_norm13ln_bwd_kernelINS_13Kernel_traitsIfffffjLj1280ELj1ELj4ELj1ELj16ENS_18Kernel_traits_baseILj1280EfffffjLj128EEEEELb0ELb0ELb0ELb0EEEvNS_9BwdParamsE)
        /*02cc*/ 	.word	0x00000028


	//----- nvinfo : EIATTR_REGCOUNT
	.align		4
.L_119:
        /*02d0*/ 	.byte	0x04, 0x2f
        /*02d2*/ 	.short	(.L_121 - .L_120)
	.align		4
.L_120:
        /*02d4*/ 	.word	index@(_ZN10layer_norm13ln_bwd_kernelINS_13Kernel_traitsI6__halfffffjLj1280ELj1ELj4ELj1ELj16ENS_18Kernel_traits_baseILj1280ES2_ffffjLj128EEEEELb1ELb1ELb1ELb1EEEvNS_9BwdParamsE)
        /*02d8*/ 	.word	0x000000ff


	//----- nvinfo : EIATTR_FRAME_SIZE
	.align		4
.L_121:
        /*02dc*/ 	.byte	0x04, 0x11
        /*02de*/ 	.short	(.L_123 - .L_122)
	.align		4
.L_122:
        /*02e0*/ 	.word	index@($__internal_179_$__cuda_sm70_shflsync_bfly_p)
        /*02e4*/ 	.word	0x00000000


	//----- nvinfo : EIATTR_FRAME_SIZE
	.align		4
.L_123:
        /*02e8*/ 	.byte	0x04, 0x11
        /*02ea*/ 	.short	(.L_125 - .L_124)
	.align		4
.L_124:
        /*02ec*/ 	.word	index@(_ZN10layer_norm13ln_bwd_kernelINS_13Kernel_traitsI6__halfffffjLj1280ELj1ELj4ELj1ELj16ENS_18Kernel_traits_baseILj1280ES2_ffffjLj128EEEEELb1ELb1ELb1ELb1EEEvNS_9BwdParamsE)
        /*02f0*/ 	.word	0x00000218


	//----- nvinfo : EIATTR_REGCOUNT
	.align		4
.L_125:
        /*02f4*/ 	.byte	0x04, 0x2f
        /*02f6*/ 	.short	(.L_127 - .L_126)
	.align		4
.L_126:
        /*02f8*/ 	.word	index@(_ZN10layer_norm22ln_bwd_finalize_kernelINS_22Kernel_traits_finalizeILj1280E6__halfffffjLb1ELj1024ELj4ENS_18Kernel_traits_baseILj1280ES2_ffffjLj1024EEEEELb1ELb1EEEvNS_9BwdParamsE)
        /*02fc*/ 	.word	0x00000020


	//----- nvinfo : EIATTR_FRAME_SIZE
	.align		4
.L_127:
        /*0300*/ 	.byte	0x04, 0x11
        /*0302*/ 	.short	(.L_129 - .L_128)
	.align		4
.L_128:
        /*0304*/ 	.word	index@($__internal_178_$__cuda_sm70_shflsync_bfly_p)
        /*0308*/ 	.word	0x00000000


	//----- nvinfo : EIATTR_FRAME_SIZE
	.align		4
.L_129:
        /*030c*/ 	.byte	0x04, 0x11
        /*030e*/ 	.short	(.L_131 - .L_130)
	.align		4
.L_130:
        /*0310*/ 	.word	index@(_ZN10layer_norm22ln_bwd_finalize_kernelINS_22Kernel_traits_finalizeILj1280E6__halfffffjLb1ELj1024ELj4ENS_18Kernel_traits_baseILj1280ES2_ffffjLj1024EEEEELb1ELb1EEEvNS_9BwdParamsE)
        /*0314*/ 	.word	0x00000000


	//----- nvinfo : EIATTR_REGCOUNT
	.align		4
.L_131:
        /*0318*/ 	.byte	0x04, 0x2f
        /*031a*/ 	.short	(.L_133 - .L_132)
	.align		4
.L_132:
        /*031c*/ 	.word	index@(_ZN10layer_norm13ln_bwd_kernelINS_13Kernel_traitsI6__halfffffjLj1280ELj1ELj4ELj1ELj16ENS_18Kernel_traits_baseILj1280ES2_ffffjLj128EEEEELb1ELb1ELb1ELb0EEEvNS_9BwdParamsE)
        /*0320*/ 	.word	0x00000020


	//----- nvinfo : EIATTR_FRAME_SIZE
	.align		4
.L_133:
        /*0324*/ 	.byte	0x04, 0x11
        /*0326*/ 	.short	(.L_135 - .L_134)
	.align		4
.L_134:
        /*0328*/ 	.word	index@($__internal_177_$__cuda_sm70_shflsync_bfly_p)
        /*032c*/ 	.word	0x00000000


	//----- nvinfo : EIATTR_FRAME_SIZE
	.align		4
.L_135:
        /*0330*/ 	.byte	0x04, 0x11
        /*0332*/ 	.short	(.L_137 - .L_136)
	.align		4
.L_136:
        /*0334*/ 	.word	index@(_ZN10layer_norm13ln_bwd_kernelINS_13Kernel_traitsI6__halfffffjLj1280ELj1ELj4ELj1ELj16ENS_18Kernel_traits_baseILj1280ES2_ffffjLj128EEEEELb1ELb1ELb1ELb0EEEvNS_9BwdParamsE)
        /*0338*/ 	.word	0x00000668


	//----- nvinfo : EIATTR_REGCOUNT
	.align		4
.L_137:
        /*033c*/ 	.byte	0x04, 0x2f
        /*033e*/ 	.short	(.L_139 - .L_138)
	.align		4
.L_138:
        /*0340*/ 	.word	index@(_ZN10layer_norm22ln_bwd_finalize_kernelINS_22Kernel_traits_finalizeILj1280E6__halfffffjLb1ELj1024ELj4ENS_18Kernel_traits_baseILj1280ES2_ffffjLj1024EEEEELb1ELb0EEEvNS_9BwdParamsE)
        /*0344*/ 	.word	0x00000020


	//----- nvinfo : EIATTR_FRAME_SIZE
	.align		4
.L_139:
        /*0348*/ 	.byte	0x04, 0x11
        /*034a*/ 	.short	(.L_141 - .L_140)
	.align		4
.L_140:
        /*034c*/ 	.word	index@($__internal_176_$__cuda_sm70_shflsync_bfly_p)
        /*0350*/ 	.word	0x00000000


	//----- nvinfo : EIATTR_FRAME_SIZE
	.align		4
.L_141:
        /*0354*/ 	.byte	0x04, 0x11
        /*0356*/ 	.short	(.L_143 - .L_142)
	.align		4
.L_142:
        /*0358*/ 	.word	index@(_ZN10layer_norm22ln_bwd_finalize_kernelINS_22Kernel_traits_finalizeILj1280E6__halfffffjLb1ELj1024ELj4ENS_18Kernel_traits_baseILj1280ES2_ffffjLj1024EEEEELb1ELb0EEEvNS_9BwdParamsE)
        /*035c*/ 	.word	0x00000000


	//----- nvinfo : EIATTR_REGCOUNT
	.align		4
.L_143:
        /*0360*/ 	.byte	0x04, 0x2f
        /*0362*/ 	.short	(.L_145 - .L_144)
	.align		4
.L_144:
        /*0364*/ 	.word	index@(_ZN10layer_norm13ln_bwd_kernelINS_13Kernel_traitsI6__halfffffjLj1280ELj1ELj4ELj1ELj16ENS_18Kernel_traits_baseILj1280ES2_ffffjLj128EEEEELb1ELb1ELb0ELb1EEEvNS_9BwdParamsE)
        /*0368*/ 	.word	0x000000ff


	//----- nvinfo : EIATTR_FRAME_SIZE
	.align		4
.L_145:
        /*036c*/ 	.byte	0x04, 0x11
        /*036e*/ 	.short	(.L_147 - .L_146)
	.align		4
.L_146:
        /*0370*/ 	.word	index@($__internal_175_$__cuda_sm70_shflsync_bfly_p)
        /*0374*/ 	.word	0x00000000


	//----- nvinfo : EIATTR_FRAME_SIZE
	.align		4
.L_147:
        /*0378*/ 	.byte	0x04, 0x11
        /*037a*/ 	.short	(.L_149 - .L_148)
	.align		4
.L_148:
        /*037c*/ 	.word	index@(_ZN10layer_norm13ln_bwd_kernelINS_13Kernel_traitsI6__halfffffjLj1280ELj1ELj4ELj1ELj16ENS_18Kernel_traits_baseILj1280ES2_ffffjLj128EEEEELb1ELb1ELb0ELb1EEEvNS_9BwdParamsE)
        /*0380*/ 	.word	0x00000200


	//----- nvinfo : EIATTR_REGCOUNT
	.align		4
.L_149:
        /*0384*/ 	.byte	0x04, 0x2f
        /*0386*/ 	.short	(.L_151 - .L_150)
	.align		4
.L_150:
        /*0388*/ 	.word	index@(_ZN10layer_norm13ln_bwd_kernelINS_13Kernel_traitsI6__halfffffjLj1280ELj1ELj4ELj1ELj16ENS_18Kernel_traits_baseILj1280ES2_ffffjLj128EEEEELb1ELb1ELb0ELb0EEEvNS_9BwdParamsE)
        /*038c*/ 	.word	0x000000ff


	//----- nvinfo : EIATTR_FRAME_SIZE
	.align		4
.L_151:
        /*0390*/ 	.byte	0x04, 0x11
        /*0392*/ 	.short	(.L_153 - .L_152)
	.align		4
.L_152:
        /*0394*/ 	.word	index@($__internal_174_$__cuda_sm70_shflsync_bfly_p)
        /*0398*/ 	.word	0x00000000


	//----- nvinfo : EIATTR_FRAME_SIZE
	.align		4
.L_153:
        /*039c*/ 	.byte	0x04, 0x11
        /*039e*/ 	.short	(.L_155 - .L_154)
	.align		4
.L_154:
        /*03a0*/ 	.word	index@(_ZN10layer_norm13ln_bwd_kernelINS_13Kernel_traitsI6__halfffffjLj1280ELj1ELj4ELj1ELj16ENS_18Kernel_traits_baseILj1280ES2_ffffjLj128EEEEELb1ELb1ELb0ELb0EEEvNS_9BwdParamsE)
        /*03a4*/ 	.word	0x00000198


	//----- nvinfo : EIATTR_REGCOUNT
	.align		4
.L_155:
        /*03a8*/ 	.byte	0x04, 0x2f
        /*03aa*/ 	.short	(.L_157 - .L_156)
	.align		4
.L_156:
        /*03ac*/ 	.word	index@(_ZN10layer_norm13ln_bwd_kernelINS_13Kernel_traitsI6__halfffffjLj1280ELj1ELj4ELj1ELj16ENS_18Kernel_traits_baseILj1280ES2_ffffjLj128EEEEELb1ELb0ELb1ELb1EEEvNS_9BwdParamsE)
        /*03b0*/ 	.word	0x000000ff


	//----- nvinfo : EIATTR_FRAME_SIZE
	.align		4
.L_157:
        /*03b4*/ 	.byte	0x04, 0x11
        /*03b6*/ 	.short	(.L_159 - .L_158)
	.align		4
.L_158:
        /*03b8*/ 	.word	index@($__internal_173_$__cuda_sm70_shflsync_bfly_p)
        /*03bc*/ 	.word	0x00000000


	//----- nvinfo : EIATTR_FRAME_SIZE
	.align		4
.L_159:
        /*03c0*/ 	.byte	0x04, 0x11
        /*03c2*/ 	.short	(.L_161 - .L_160)
	.align		4
.L_160:
        /*03c4*/ 	.word	index@(_ZN10layer_norm13ln_bwd_kernelINS_13Kernel_traitsI6__halfffffjLj1280ELj1ELj4ELj1ELj16ENS_18Kernel_traits_baseILj1280ES2_ffffjLj128EEEEELb1ELb0ELb1ELb1EEEvNS_9BwdParamsE)
        /*03c8*/ 	.word	0x00000068


	//----- nvinfo : EIATTR_REGCOUNT
	.align		4
.L_161:
        /*03cc*/ 	.byte	0x04, 0x2f
        /*03ce*/ 	.short	(.L_163 - .L_162)
	.align		4
.L_162:
        /*03d0*/ 	.word	index@(_ZN10layer_norm22ln_bwd_finalize_kernelINS_22Kernel_traits_finalizeILj1280E6__halfffffjLb0ELj1024ELj4ENS_18Kernel_traits_baseILj1280ES2_ffffjLj1024EEEEELb0ELb1EEEvNS_9BwdParamsE)
        /*03d4*/ 	.word	0x00000020


	//----- nvinfo : EIATTR_FRAME_SIZE
	.align		4
.L_163:
        /*03d8*/ 	.byte	0x04, 0x11
        /*03da*/ 	.short	(.L_165 - .L_164)
	.align		4
.L_164:
        /*03dc*/ 	.word	index@($__internal_172_$__cuda_sm70_shflsync_bfly_p)
        /*03e0*/ 	.word	0x00000000


	//----- nvinfo : EIATTR_FRAME_SIZE
	.align		4
.L_165:
        /*03e4*/ 	.byte	0x04, 0x11
        /*03e6*/ 	.short	(.L_167 - .L_166)
	.align		4
.L_166:
        /*03e8*/ 	.word	index@(_ZN10layer_norm22ln_bwd_finalize_kernelINS_22Kernel_traits_finalizeILj1280E6__halfffffjLb0ELj1024ELj4ENS_18Kernel_traits_baseILj1280ES2_ffffjLj1024EEEEELb0ELb1EEEvNS_9BwdParamsE)
        /*03ec*/ 	.word	0x00000000


	//----- nvinfo : EIATTR_REGCOUNT
	.align		4
.L_167:
        /*03f0*/ 	.byte	0x04, 0x2f
        /*03f2*/ 	.short	(.L_169 - .L_168)
	.align		4
.L_168:
        /*03f4*/ 	.word	index@(_ZN10layer_norm13ln_bwd_kernelINS_13Kernel_traitsI6__halfffffjLj1280ELj1ELj4ELj1ELj16ENS_18Kernel_traits_baseILj1280ES2_ffffjLj128EEEEELb1ELb0ELb1ELb0EEEvNS_9BwdParamsE)
        /*03f8*/ 	.word	0x000000ff


	//----- nvinfo : EIATTR_FRAME_SIZE
	.align		4
.L_169:
        /*03fc*/ 	.byte	0x04, 0x11
        /*03fe*/ 	.short	(.L_171 - .L_170)
	.align		4
.L_170:
        /*0400*/ 	.word	index@($__internal_171_$__cuda_sm70_shflsync_bfly_p)
        /*0404*/ 	.word	0x00000000


	//----- nvinfo : EIATTR_FRAME_SIZE
	.align		4
.L_171:
        /*0408*/ 	.byte	0x04, 0x11
        /*040a*/ 	.short	(.L_173 - .L_172)
	.align		4
.L_172:
        /*040c*/ 	.word	index@(_ZN10layer_norm13ln_bwd_kernelINS_13Kernel_traitsI6__halfffffjLj1280ELj1ELj4ELj1ELj16ENS_18Kernel_traits_baseILj1280ES2_ffffjLj128EEEEELb1ELb0ELb1ELb0EEEvNS_9BwdParamsE)
        /*0410*/ 	.word	0x00000070


	//----- nvinfo : EIATTR_REGCOUNT
	.align		4
.L_173:
        /*0414*/ 	.byte	0x04, 0x2f
        /*0416*/ 	.short	(.L_175 - .L_174)
	.align		4
.L_174:
        /*0418*/ 	.word	index@(_ZN10layer_norm22ln_bwd_finalize_kernelINS_22Kernel_traits_finalizeILj1280E6__halfffffjLb0ELj1024ELj4ENS_18Kernel_traits_baseILj1280ES2_ffffjLj1024EEEEELb0ELb0EEEvNS_9BwdParamsE)
        /*041c*/ 	.word	0x0000001e


	//----- nvinfo : EIATTR_FRAME_SIZE
	.align		4
.L_175:
        /*0420*/ 	.byte	0x04, 0x11
        /*0422*/ 	.short	(.L_177 - .L_176)
	.align		4
.L_176:
        /*0424*/ 	.word	index@($__internal_170_$__cuda_sm70_shflsync_bfly_p)
        /*0428*/ 	.word	0x00000000


	//----- nvinfo : EIATTR_FRAME_SIZE
	.align		4
.L_177:
        /*042c*/ 	.byte	0x04, 0x11
        /*042e*/ 	.short	(.L_179 - .L_178)
	.align		4
.L_178:
        /*0430*/ 	.word	index@(_ZN10layer_norm22ln_bwd_finalize_kernelINS_22Kernel_traits_finalizeILj1280E6__halfffffjLb0ELj1024ELj4ENS_18Kernel_traits_baseILj1280ES2_ffffjLj1024EEEEELb0ELb0EEEvNS_9BwdParamsE)
        /*0434*/ 	.word	0x00000000


	//----- nvinfo : EIATTR_REGCOUNT
	.align		4
.L_179:
        /*0438*/ 	.byte	0x04, 0x2f
        /*043a*/ 	.short	(.L_181 - .L_180)
	.align		4
.L_180:
        /*043c*/ 	.word	index@(_ZN10layer_norm13ln_bwd_kernelINS_13Kernel_traitsI6__halfffffjLj1280ELj1ELj4ELj1ELj16ENS_18Kernel_traits_baseILj1280ES2_ffffjLj128EEEEELb1ELb0ELb0ELb1EEEvNS_9BwdParamsE)
        /*0440*/ 	.word	0x000000ff


	//----- nvinfo : EIATTR_FRAME_SIZE
	.align		4
.L_181:
        /*0444*/ 	.byte	0x04, 0x11
        /*0446*/ 	.short	(.L_183 - .L_182)
	.align		4
.L_182:
        /*0448*/ 	.word	index@($__internal_169_$__cuda_sm70_shflsync_bfly_p)
        /*044c*/ 	.word	0x00000000


	//----- nvinfo : EIATTR_FRAME_SIZE
	.align		4
.L_183:
        /*0450*/ 	.byte	0x04, 0x11
        /*0452*/ 	.short	(.L_185 - .L_184)
	.align		4
.L_184:
        /*0454*/ 	.word	index@(_ZN10layer_norm13ln_bwd_kernelINS_13Kernel_traitsI6__halfffffjLj1280ELj1ELj4ELj1ELj16ENS_18Kernel_traits_baseILj1280ES2_ffffjLj128EEEEELb1ELb0ELb0ELb1EEEvNS_9BwdParamsE)
        /*0458*/ 	.word	0x000000c0


	//----- nvinfo : EIATTR_REGCOUNT
	.align		4
.L_185:
        /*045c*/ 	.byte	0x04, 0x2f
        /*045e*/ 	.short	(.L_187 - .L_186)
	.align		4
.L_186:
        /*0460*/ 	.word	index@(_ZN10layer_norm13ln_bwd_kernelINS_13Kernel_traitsI6__halfffffjLj1280ELj1ELj4ELj1ELj16ENS_18Kernel_traits_baseILj1280ES2_ffffjLj128EEEEELb1ELb0ELb0ELb0EEEvNS_9BwdParamsE)
        /*0464*/ 	.word	0x000000ff


	//----- nvinfo : EIATTR_FRAME_SIZE
	.align		4
.L_187:
        /*0468*/ 	.byte	0x04, 0x11
        /*046a*/ 	.short	(.L_189 - .L_188)
	.align		4
.L_188:
        /*046c*/ 	.word	index@($__internal_168_$__cuda_sm70_shflsync_bfly_p)
        /*0470*/ 	.word	0x00000000


	//----- nvinfo : EIATTR_FRAME_SIZE
	.align		4
.L_189:
        /*0474*/ 	.byte	0x04, 0x11
        /*0476*/ 	.short	(.L_191 - .L_190)
	.align		4
.L_190:
        /*0478*/ 	.word	index@(_ZN10layer_norm13ln_bwd_kernelINS_13Kernel_traitsI6__halfffffjLj1280ELj1ELj4ELj1ELj16ENS_18Kernel_traits_baseILj1280ES2_ffffjLj128EEEEELb1ELb0ELb0ELb0EEEvNS_9BwdParamsE)
        /*047c*/ 	.word	0x00000050


	//----- nvinfo : EIATTR_REGCOUNT
	.align		4
.L_191:
        /*0480*/ 	.byte	0x04, 0x2f
        /*0482*/ 	.short	(.L_193 - .L_192)
	.align		4
.L_192:
        /*0484*/ 	.word	index@(_ZN10layer_norm13ln_bwd_kernelINS_13Kernel_traitsI6__halfffffjLj1280ELj1ELj4ELj1ELj16ENS_18Kernel_traits_baseILj1280ES2_ffffjLj128EEEEELb0ELb1ELb1ELb1EEEvNS_9BwdParamsE)
        /*0488*/ 	.word	0x000000ff


	//----- nvinfo : EIATTR_FRAME_SIZE
	.align		4
.L_193:
        /*048c*/ 	.byte	0x04, 0x11
        /*048e*/ 	.short	(.L_195 - .L_194)
	.align		4
.L_194:
        /*0490*/ 	.word	index@($__internal_167_$__cuda_sm70_shflsync_bfly_p)
        /*0494*/ 	.word	0x00000000


	//----- nvinfo : EIATTR_FRAME_SIZE
	.align		4
.L_195:
        /*0498*/ 	.byte	0x04, 0x11
        /*049a*/ 	.short	(.L_197 - .L_196)
	.align		4
.L_196:
        /*049c*/ 	.word	index@(_ZN10layer_norm13ln_bwd_kernelINS_13Kernel_traitsI6__halfffffjLj1280ELj1ELj4ELj1ELj16ENS_18Kernel_traits_baseILj1280ES2_ffffjLj128EEEEELb0ELb1ELb1ELb1EEEvNS_9BwdParamsE)
        /*04a0*/ 	.word	0x00000200


	//----- nvinfo : EIATTR_REGCOUNT
	.align		4
.L_197:
        /*04a4*/ 	.byte	0x04, 0x2f
        /*04a6*/ 	.short	(.L_199 - .L_198)
	.align		4
.L_198:
        /*04a8*/ 	.word	index@(_ZN10layer_norm13ln_bwd_kernelINS_13Kernel_traitsI6__halfffffjLj1280ELj1ELj4ELj1ELj16ENS_18Kernel_traits_baseILj1280ES2_ffffjLj128EEEEELb0ELb1ELb1ELb0EEEvNS_9BwdParamsE)
        /*04ac*/ 	.word	0x000000ff


	//----- nvinfo : EIATTR_FRAME_SIZE
	.align		4
.L_199:
        /*04b0*/ 	.byte	0x04, 0x11
        /*04b2*/ 	.short	(.L_201 - .L_200)
	.align		4
.L_200:
        /*04b4*/ 	.word	index@($__internal_166_$__cuda_sm70_shflsync_bfly_p)
        /*04b8*/ 	.word	0x00000000


	//----- nvinfo : EIATTR_FRAME_SIZE
	.align		4
.L_201:
        /*04bc*/ 	.byte	0x04, 0x11
        /*04be*/ 	.short	(.L_203 - .L_202)
	.align		4
.L_202:
        /*04c0*/ 	.word	index@(_ZN10layer_norm13ln_bwd_kernelINS_13Kernel_traitsI6__halfffffjLj1280ELj1ELj4ELj1ELj16ENS_18Kernel_traits_baseILj1280ES2_ffffjLj128EEEEELb0ELb1ELb1ELb0EEEvNS_9BwdParamsE)
        /*04c4*/ 	.word	0x00000190


	//----- nvinfo : EIATTR_REGCOUNT
	.align		4
.L_203:
        /*04c8*/ 	.byte	0x04, 0x2f
        /*04ca*/ 	.short	(.L_205 - .L_204)
	.align		4
.L_204:
        /*04cc*/ 	.word	index@(_ZN10layer_norm13ln_bwd_kernelINS_13Kernel_traitsI6__halfffffjLj1280ELj1ELj4ELj1ELj16ENS_18Kernel_traits_baseILj1280ES2_ffffjLj128EEEEELb0ELb1ELb0ELb1EEEvNS_9BwdParamsE)
        /*04d0*/ 	.word	0x000000ff


	//----- nvinfo : EIATTR_FRAME_SIZE
	.align		4
.L_205:
        /*04d4*/ 	.byte	0x04, 0x11
        /*04d6*/ 	.short	(.L_207 - .L_206)
	.align		4
.L_206:
        /*04d8*/ 	.word	index@($__internal_165_$__cuda_sm70_shflsync_bfly_p)
        /*04dc*/ 	.word	0x00000000


	//----- nvinfo : EIATTR_FRAME_SIZE
	.align		4
.L_207:
        /*04e0*/ 	.byte	0x04, 0x11
        /*04e2*/ 	.short	(.L_209 - .L_208)
	.align		4
.L_208:
        /*04e4*/ 	.word	index@(_ZN10layer_norm13ln_bwd_kernelINS_13Kernel_traitsI6__halfffffjLj1280ELj1ELj4ELj1ELj16ENS_18Kernel_traits_baseILj1280ES2_ffffjLj128EEEEELb0ELb1ELb0ELb1EEEvNS_9BwdParamsE)
        /*04e8*/ 	.word	0x00000200


	//----- nvinfo : EIATTR_REGCOUNT
	.align		4
.L_209:
        /*04ec*/ 	.byte	0x04, 0x2f
        /*04ee*/ 	.short	(.L_211 - .L_210)
	.align		4
.L_210:
        /*04f0*/ 	.word	index@(_ZN10layer_norm13ln_bwd_kernelINS_13Kernel_traitsI6__halfffffjLj1280ELj1ELj4ELj1ELj16ENS_18Kernel_traits_baseILj1280ES2_ffffjLj128EEEEELb0ELb1ELb0ELb0EEEvNS_9BwdParamsE)
        /*04f4*/ 	.word	0x000000ff


	//----- nvinfo : EIATTR_FRAME_SIZE
	.align		4
.L_211:
        /*04f8*/ 	.byte	0x04, 0x11
        /*04fa*/ 	.short	(.L_213 - .L_212)
	.align		4
.L_212:
        /*04fc*/ 	.word	index@($__internal_164_$__cuda_sm70_shflsync_bfly_p)
        /*0500*/ 	.word	0x00000000


	//----- nvinfo : EIATTR_FRAME_SIZE
	.align		4
.L_213:
        /*0504*/ 	.byte	0x04, 0x11
        /*0506*/ 	.short	(.L_215 - .L_214)
	.align		4
.L_214:
        /*0508*/ 	.word	index@(_ZN10layer_norm13ln_bwd_kernelINS_13Kernel_traitsI6__halfffffjLj1280ELj1ELj4ELj1ELj16ENS_18Kernel_traits_baseILj1280ES2_ffffjLj128EEEEELb0ELb1ELb0ELb0EEEvNS_9BwdParamsE)
        /*050c*/ 	.word	0x00000168


	//----- nvinfo : EIATTR_REGCOUNT
	.align		4
.L_215:
        /*0510*/ 	.byte	0x04, 0x2f
        /*0512*/ 	.short	(.L_217 - .L_216)
	.align		4
.L_216:
        /*0514*/ 	.word	index@(_ZN10layer_norm13ln_bwd_kernelINS_13Kernel_traitsI6__halfffffjLj1280ELj1ELj4ELj1ELj16ENS_18Kernel_traits_baseILj1280ES2_ffffjLj128EEEEELb0ELb0ELb1ELb1EEEvNS_9BwdParamsE)
        /*0518*/ 	.word	0x000000ff


	//----- nvinfo : EIATTR_FRAME_SIZE
	.align		4
.L_217:
        /*051c*/ 	.byte	0x04, 0x11
        /*051e*/ 	.short	(.L_219 - .L_218)
	.align		4
.L_218:
        /*0520*/ 	.word	index@($__internal_163_$__cuda_sm70_shflsync_bfly_p)
        /*0524*/ 	.word	0x00000000


	//----- nvinfo : EIATTR_FRAME_SIZE
	.align		4
.L_219:
        /*0528*/ 	.byte	0x04, 0x11
        /*052a*/ 	.short	(.L_221 - .L_220)
	.align		4
.L_220:
        /*052c*/ 	.word	index@(_ZN10layer_norm13ln_bwd_kernelINS_13Kernel_traitsI6__halfffffjLj1280ELj1ELj4ELj1ELj16ENS_18Kernel_traits_baseILj1280ES2_ffffjLj128EEEEELb0ELb0ELb1ELb1EEEvNS_9BwdParamsE)
        /*0530*/ 	.word	0x00000070


	//----- nvinfo : EIATTR_REGCOUNT
	.align		4
.L_221:
        /*0534*/ 	.byte	0x04, 0x2f
        /*0536*/ 	.short	(.L_223 - .L_222)
	.align		4
.L_222:
        /*0538*/ 	.word	index@(_ZN10layer_norm13ln_bwd_kernelINS_13Kernel_traitsI6__halfffffjLj1280ELj1ELj4ELj1ELj16ENS_18Kernel_traits_baseILj1280ES2_ffffjLj128EEEEELb0ELb0ELb1ELb0EEEvNS_9BwdParamsE)
        /*053c*/ 	.word	0x000000ff


	//----- nvinfo : EIATTR_FRAME_SIZE
	.align		4
.L_223:
        /*0540*/ 	.byte	0x04, 0x11
        /*0542*/ 	.short	(.L_225 - .L_224)
	.align		4
.L_224:
        /*0544*/ 	.word	index@($__internal_162_$__cuda_sm70_shflsync_bfly_p)
        /*0548*/ 	.word	0x00000000


	//----- nvinfo : EIATTR_FRAME_SIZE
	.align		4
.L_225:
        /*054c*/ 	.byte	0x04, 0x11
        /*054e*/ 	.short	(.L_227 - .L_226)
	.align		4
.L_226:
        /*0550*/ 	.word	index@(_ZN10layer_norm13ln_bwd_kernelINS_13Kernel_traitsI6__halfffffjLj1280ELj1ELj4ELj1ELj16ENS_18Kernel_traits_baseILj1280ES2_ffffjLj128EEEEELb0ELb0ELb1ELb0EEEvNS_9BwdParamsE)
        /*0554*/ 	.word	0x00000040


	//----- nvinfo : EIATTR_REGCOUNT
	.align		4
.L_227:
        /*0558*/ 	.byte	0x04, 0x2f
        /*055a*/ 	.short	(.L_229 - .L_228)
	.align		4
.L_228:
        /*055c*/ 	.word	index@(_ZN10layer_norm13ln_bwd_kernelINS_13Kernel_traitsI6__halfffffjLj1280ELj1ELj4ELj1ELj16ENS_18Kernel_traits_baseILj1280ES2_ffffjLj128EEEEELb0ELb0ELb0ELb1EEEvNS_9BwdParamsE)
        /*0560*/ 	.word	0x000000ff


	//----- nvinfo : EIATTR_FRAME_SIZE
	.align		4
.L_229:
        /*0564*/ 	.byte	0x04, 0x11
        /*0566*/ 	.short	(.L_231 - .L_230)
	.align		4
.L_230:
        /*0568*/ 	.word	index@($__internal_161_$__cuda_sm70_shflsync_bfly_p)
        /*056c*/ 	.word	0x00000000


	//----- nvinfo : EIATTR_FRAME_SIZE
	.align		4
.L_231:
        /*0570*/ 	.byte	0x04, 0x11
        /*0572*/ 	.short	(.L_233 - .L_232)
	.align		4
.L_232:
        /*0574*/ 	.word	index@(_ZN10layer_norm13ln_bwd_kernelINS_13Kernel_traitsI6__halfffffjLj1280ELj1ELj4ELj1ELj16ENS_18Kernel_traits_baseILj1280ES2_ffffjLj128EEEEELb0ELb0ELb0ELb1EEEvNS_9BwdParamsE)
        /*0578*/ 	.word	0x00000070


	//----- nvinfo : EIATTR_REGCOUNT
	.align		4
.L_233:
        /*057c*/ 	.byte	0x04, 0x2f
        /*057e*/ 	.short	(.L_235 - .L_234)
	.align		4
.L_234:
        /*0580*/ 	.word	index@(_ZN10layer_norm13ln_bwd_kernelINS_13Kernel_traitsI6__halfffffjLj1280ELj1ELj4ELj1ELj16ENS_18Kernel_traits_baseILj1280ES2_ffffjLj128EEEEELb0ELb0ELb0ELb0EEEvNS_9BwdParamsE)
        /*0584*/ 	.word	0x000000ff


	//----- nvinfo : EIATTR_FRAME_SIZE
	.align		4
.L_235:
        /*0588*/ 	.byte	0x04, 0x11
        /*058a*/ 	.short	(.L_237 - .L_236)
	.align		4
.L_236:
        /*058c*/ 	.word	index@($__internal_160_$__cuda_sm70_shflsync_bfly_p)
        /*0590*/ 	.word	0x00000000


	//----- nvinfo : EIATTR_FRAME_SIZE
	.align		4
.L_237:
        /*0594*/ 	.byte	0x04, 0x11
        /*0596*/ 	.short	(.L_239 - .L_238)
	.align		4
.L_238:
        /*0598*/ 	.word	index@(_ZN10layer_norm13ln_bwd_kernelINS_13Kernel_traitsI6__halfffffjLj1280ELj1ELj4ELj1ELj16ENS_18Kernel_traits_baseILj1280ES2_ffffjLj128EEEEELb0ELb0ELb0ELb0EEEvNS_9BwdParamsE)
        /*059c*/ 	.word	0x00000028


	//----- nvinfo : EIATTR_REGCOUNT
	.align		4
.L_239:
        /*05a0*/ 	.byte	0x04, 0x2f
        /*05a2*/ 	.short	(.L_241 - .L_240)
	.align		4
.L_240:
        /*05a4*/ 	.word	index@(_ZN10layer_norm13ln_bwd_kernelINS_13Kernel_traitsIf6__halffS2_fjLj1280ELj1ELj4ELj1ELj16ENS_18Kernel_traits_baseILj1280EfS2_fS2_fjLj128EEEEELb1ELb1ELb1ELb1EEEvNS_9BwdParamsE)
        /*05a8*/ 	.word	0x000000ff


	//----- nvinfo : EIATTR_FRAME_SIZE
	.align		4
.L_241:
        /*05ac*/ 	.byte	0x04, 0x11
        /*05ae*/ 	.short	(.L_243 - .L_242)
	.align		4
.L_242:
        /*05b0*/ 	.word	index@($__internal_159_$__cuda_sm70_shflsync_bfly_p)
        /*05b4*/ 	.word	0x00000000


	//----- nvinfo : EIATTR_FRAME_SIZE
	.align		4
.L_243:
        /*05b8*/ 	.byte	0x04, 0x11
        /*05ba*/ 	.short	(.L_245 - .L_244)
	.align		4
.L_244:
        /*05bc*/ 	.word	index@(_ZN10layer_norm13ln_bwd_kernelINS_13Kernel_traitsIf6__halffS2_fjLj1280ELj1ELj4ELj1ELj16ENS_18Kernel_traits_baseILj1280EfS2_fS2_fjLj128EEEEELb1ELb1ELb1ELb1EEEvNS_9BwdParamsE)
        /*05c0*/ 	.word	0x00000260


	//----- nvinfo : EIATTR_REGCOUNT
	.align		4
.L_245:
        /*05c4*/ 	.byte	0x04, 0x2f
        /*05c6*/ 	.short	(.L_247 - .L_246)
	.align		4
.L_246:
        /*05c8*/ 	.word	index@(_ZN10layer_norm22ln_bwd_finalize_kernelINS_22Kernel_traits_finalizeILj1280Ef6__halffS2_fjLb1ELj1024ELj4ENS_18Kernel_traits_baseILj1280EfS2_fS2_fjLj1024EEEEELb1ELb1EEEvNS_9BwdParamsE)
        /*05cc*/ 	.word	0x00000020


	//----- nvinfo : EIATTR_FRAME_SIZE
	.align		4
.L_247:
        /*05d0*/ 	.byte	0x04, 0x11
        /*05d2*/ 	.short	(.L_249 - .L_248)
	.align		4
.L_248:
        /*05d4*/ 	.word	index@($__internal_158_$__cuda_sm70_shflsync_bfly_p)
        /*05d8*/ 	.word	0x00000000


	//----- nvinfo : EIATTR_FRAME_SIZE
	.align		4
.L_249:
        /*05dc*/ 	.byte	0x04, 0x11
        /*05de*/ 	.short	(.L_251 - .L_250)
	.align		4
.L_250:
        /*05e0*/ 	.word	index@(_ZN10layer_norm22ln_bwd_finalize_kernelINS_22Kernel_traits_finalizeILj1280Ef6__halffS2_fjLb1ELj1024ELj4ENS_18Kernel_traits_baseILj1280EfS2_fS2_fjLj1024EEEEELb1ELb1EEEvNS_9BwdParamsE)
        /*05e4*/ 	.word	0x00000000


	//----- nvinfo : EIATTR_REGCOUNT
	.align		4
.L_251:
        /*05e8*/ 	.byte	0x04, 0x2f
        /*05ea*/ 	.short	(.L_253 - .L_252)
	.align		4
.L_252:
        /*05ec*/ 	.word	index@(_ZN10layer_norm13ln_bwd_kernelINS_13Kernel_traitsIf6__halffS2_fjLj1280ELj1ELj4ELj1ELj16ENS_18Kernel_traits_baseILj1280EfS2_fS2_fjLj128EEEEELb1ELb1ELb1ELb0EEEvNS_9BwdParamsE)
        /*05f0*/ 	.word	0x00000020


	//----- nvinfo : EIATTR_FRAME_SIZE
	.align		4
.L_253:
        /*05f4*/ 	.byte	0x04, 0x11
        /*05f6*/ 	.short	(.L_255 - .L_254)
	.align		4
.L_254:
        /*05f8*/ 	.word	index@($__internal_157_$__cuda_sm70_shflsync_bfly_p)
        /*05fc*/ 	.word	0x00000000


	//----- nvinfo : EIATTR_FRAME_SIZE
	.align		4
.L_255:
        /*0600*/ 	.byte	0x04, 0x11
        /*0602*/ 	.short	(.L_257 - .L_256)
	.align		4
.L_256:
        /*0604*/ 	.word	index@(_ZN10layer_norm13ln_bwd_kernelINS_13Kernel_traitsIf6__halffS2_fjLj1280ELj1ELj4ELj1ELj16ENS_18Kernel_traits_baseILj1280EfS2_fS2_fjLj128EEEEELb1ELb1ELb1ELb0EEEvNS_9BwdParamsE)
        /*0608*/ 	.word	0x00000698


	//----- nvinfo : EIATTR_REGCOUNT
	.align		4
.L_257:
        /*060c*/ 	.byte	0x04, 0x2f
        /*060e*/ 	.short	(.L_259 - .L_258)
	.align		4
.L_258:
        /*0610*/ 	.word	index@(_ZN10layer_norm22ln_bwd_finalize_kernelINS_22Kernel_traits_finalizeILj1280Ef6__halffS2_fjLb1ELj1024ELj4ENS_18Kernel_traits_baseILj1280EfS2_fS2_fjLj1024EEEEELb1ELb0EEEvNS_9BwdParamsE)
        /*0614*/ 	.word	0x00000020


	//----- nvinfo : EIATTR_FRAME_SIZE
	.align		4
.L_259:
        /*0618*/ 	.byte	0x04, 0x11
        /*061a*/ 	.short	(.L_261 - .L_260)
	.align		4
.L_260:
        /*061c*/ 	.word	index@($__internal_156_$__cuda_sm70_shflsync_bfly_p)
        /*0620*/ 	.word	0x00000000


	//----- nvinfo : EIATTR_FRAME_SIZE
	.align		4
.L_261:
        /*0624*/ 	.byte	0x04, 0x11
        /*0626*/ 	.short	(.L_263 - .L_262)
	.align		4
.L_262:
        /*0628*/ 	.word	index@(_ZN10layer_norm22ln_bwd_finalize_kernelINS_22Kernel_traits_finalizeILj1280Ef6__halffS2_fjLb1ELj1024ELj4ENS_18Kernel_traits_baseILj1280EfS2_fS2_fjLj1024EEEEELb1ELb0EEEvNS_9BwdParamsE)
        /*062c*/ 	.word	0x00000000


	//----- nvinfo : EIATTR_REGCOUNT
	.align		4
.L_263:
        /*0630*/ 	.byte	0x04, 0x2f
        /*0632*/ 	.short	(.L_265 - .L_264)
	.align		4
.L_264:
        /*0634*/ 	.word	index@(_ZN10layer_norm13ln_bwd_kernelINS_13Kernel_traitsIf6__halffS2_fjLj1280ELj1ELj4ELj1ELj16ENS_18Kernel_traits_baseILj1280EfS2_fS2_fjLj128EEEEELb1ELb1ELb0ELb1EEEvNS_9BwdParamsE)
        /*0638*/ 	.word	0x00000020


	//----- nvinfo : EIATTR_FRAME_SIZE
	.align		4
.L_265:
        /*063c*/ 	.byte	0x04, 0x11
        /*063e*/ 	.short	(.L_267 - .L_266)
	.align		4
.L_266:
        /*0640*/ 	.word	index@($__internal_155_$__cuda_sm70_shflsync_bfly_p)
        /*0644*/ 	.word	0x00000000


	//----- nvinfo : EIATTR_FRAME_SIZE
	.align		4
.L_267:
        /*0648*/ 	.byte	0x04, 0x11
        /*064a*/ 	.short	(.L_269 - .L_268)
	.align		4
.L_268:
        /*064c*/ 	.word	index@(_ZN10layer_norm13ln_bwd_kernelINS_13Kernel_traitsIf6__halffS2_fjLj1280ELj1ELj4ELj1ELj16ENS_18Kernel_traits_baseILj1280EfS2_fS2_fjLj128EEEEELb1ELb1ELb0ELb1EEEvNS_9BwdParamsE)
        /*0650*/ 	.word	0x00000700


	//----- nvinfo : EIATTR_REGCOUNT
	.align		4
.L_269:
        /*0654*/ 	.byte	0x04, 0x2f
        /*0656*/ 	.short	(.L_271 - .L_270)
	.align		4
.L_270:
        /*0658*/ 	.word	index@(_ZN10layer_norm13ln_bwd_kernelINS_13Kernel_traitsIf6__halffS2_fjLj1280ELj1ELj4ELj1ELj16ENS_18Kernel_traits_baseILj1280EfS2_fS2_fjLj128EEEEELb1ELb1ELb0ELb0EEEvNS_9BwdParamsE)
        /*065c*/ 	.word	0x000000ff


	//----- nvinfo : EIATTR_FRAME_SIZE
	.align		4
.L_271:
        /*0660*/ 	.byte	0x04, 0x11
        /*0662*/ 	.short	(.L_273 - .L_272)
	.align		4
.L_272:
        /*0664*/ 	.word	index@($__internal_154_$__cuda_sm70_shflsync_bfly_p)
        /*0668*/ 	.word	0x00000000


	//----- nvinfo : EIATTR_FRAME_SIZE
	.align		4
.L_273:
        /*066c*/ 	.byte	0x04, 0x11
        /*066e*/ 	.short	(.L_275 - .L_274)
	.align		4
.L_274:
        /*0670*/ 	.word	index@(_ZN10layer_norm13ln_bwd_kernelINS_13Kernel_traitsIf6__halffS2_fjLj1280ELj1ELj4ELj1ELj16ENS_18Kernel_traits_baseILj1280EfS2_fS2_fjLj128EEEEELb1ELb1ELb0ELb0EEEvNS_9BwdParamsE)
        /*0674*/ 	.word	0x000001b8


	//----- nvinfo : EIATTR_REGCOUNT
	.align		4
.L_275:
        /*0678*/ 	.byte	0x04, 0x2f
        /*067a*/ 	.short	(.L_277 - .L_276)
	.align		4
.L_276:
        /*067c*/ 	.word	index@(_ZN10layer_norm13ln_bwd_kernelINS_13Kernel_traitsIf6__halffS2_fjLj1280ELj1ELj4ELj1ELj16ENS_18Kernel_traits_baseILj1280EfS2_fS2_fjLj128EEEEELb1ELb0ELb1ELb1EEEvNS_9BwdParamsE)
        /*0680*/ 	.word	0x000000ff


	//----- nvinfo : EIATTR_FRAME_SIZE
	.align		4
.L_277:
        /*0684*/ 	.byte	0x04, 0x11
        /*0686*/ 	.short	(.L_279 - .L_278)
	.align		4
.L_278:
        /*0688*/ 	.word	index@($__internal_153_$__cuda_sm70_shflsync_bfly_p)
        /*068c*/ 	.word	0x00000000


	//----- nvinfo : EIATTR_FRAME_SIZE
	.align		4
.L_279:
        /*0690*/ 	.byte	0x04, 0x11
        /*0692*/ 	.short	(.L_281 - .L_280)
	.align		4
.L_280:
        /*0694*/ 	.word	index@(_ZN10layer_norm13ln_bwd_kernelINS_13Kernel_traitsIf6__halffS2_fjLj1280ELj1ELj4ELj1ELj16ENS_18Kernel_traits_baseILj1280EfS2_fS2_fjLj128EEEEELb1ELb0ELb1ELb1EEEvNS_9BwdParamsE)
        /*0698*/ 	.word	0x000000b8


	//----- nvinfo : EIATTR_REGCOUNT
	.align		4
.L_281:
        /*069c*/ 	.byte	0x04, 0x2f
        /*069e*/ 	.short	(.L_283 - .L_282)
	.align		4
.L_282:
        /*06a0*/ 	.word	index@(_ZN10layer_norm22ln_bwd_finalize_kernelINS_22Kernel_traits_finalizeILj1280Ef6__halffS2_fjLb0ELj1024ELj4ENS_18Kernel_traits_baseILj1280EfS2_fS2_fjLj1024EEEEELb0ELb1EEEvNS_9BwdParamsE)
        /*06a4*/ 	.word	0x00000020


	//----- nvinfo : EIATTR_FRAME_SIZE
	.align		4
.L_283:
        /*06a8*/ 	.byte	0x04, 0x11
        /*06aa*/ 	.short	(.L_285 - .L_284)
	.align		4
.L_284:
        /*06ac*/ 	.word	index@($__internal_152_$__cuda_sm70_shflsync_bfly_p)
        /*06b0*/ 	.word	0x00000000


	//----- nvinfo : EIATTR_FRAME_SIZE
	.align		4
.L_285:
        /*06b4*/ 	.byte	0x04, 0x11
        /*06b6*/ 	.short	(.L_287 - .L_286)
	.align		4
.L_286:
        /*06b8*/ 	.word	index@(_ZN10layer_norm22ln_bwd_finalize_kernelINS_22Kernel_traits_finalizeILj1280Ef6__halffS2_fjLb0ELj1024ELj4ENS_18Kernel_traits_baseILj1280EfS2_fS2_fjLj1024EEEEELb0ELb1EEEvNS_9BwdParamsE)
        /*06bc*/ 	.word	0x00000000


	//----- nvinfo : EIATTR_REGCOUNT
	.align		4
.L_287:
        /*06c0*/ 	.byte	0x04, 0x2f
        /*06c2*/ 	.short	(.L_289 - .L_288)
	.align		4
.L_288:
        /*06c4*/ 	.word	index@(_ZN10layer_norm13ln_bwd_kernelINS_13Kernel_traitsIf6__halffS2_fjLj1280ELj1ELj4ELj1ELj16ENS_18Kernel_traits_baseILj1280EfS2_fS2_fjLj128EEEEELb1ELb0ELb1ELb0EEEvNS_9BwdParamsE)
        /*06c8*/ 	.word	0x000000ff


	//----- nvinfo : EIATTR_FRAME_SIZE
	.align		4
.L_289:
        /*06cc*/ 	.byte	0x04, 0x11
        /*06ce*/ 	.short	(.L_291 - .L_290)
	.align		4
.L_290:
        /*06d0*/ 	.word	index@($__internal_151_$__cuda_sm70_shflsync_bfly_p)
        /*06d4*/ 	.word	0x00000000


	//----- nvinfo : EIATTR_FRAME_SIZE
	.align		4
.L_291:
        /*06d8*/ 	.byte	0x04, 0x11
        /*06da*/ 	.short	(.L_293 - .L_292)
	.align		4
.L_292:
        /*06dc*/ 	.word	index@(_ZN10layer_norm13ln_bwd_kernelINS_13Kernel_traitsIf6__halffS2_fjLj1280ELj1ELj4ELj1ELj16ENS_18Kernel_traits_baseILj1280EfS2_fS2_fjLj128EEEEELb1ELb0ELb1ELb0EEEvNS_9BwdParamsE)
        /*06e0*/ 	.word	0x00000088


	//----- nvinfo : EIATTR_REGCOUNT
	.align		4
.L_293:
        /*06e4*/ 	.byte	0x04, 0x2f
        /*06e6*/ 	.short	(.L_295 - .L_294)
	.align		4
.L_294:
        /*06e8*/ 	.word	index@(_ZN10layer_norm22ln_bwd_finalize_kernelINS_22Kernel_traits_finalizeILj1280Ef6__halffS2_fjLb0ELj1024ELj4ENS_18Kernel_traits_baseILj1280EfS2_fS2_fjLj1024EEEEELb0ELb0EEEvNS_9BwdParamsE)
        /*06ec*/ 	.word	0x0000001e


	//----- nvinfo : EIATTR_FRAME_SIZE
	.align		4
.L_295:
        /*06f0*/ 	.byte	0x04, 0x11
        /*06f2*/ 	.short	(.L_297 - .L_296)
	.align		4
.L_296:
        /*06f4*/ 	.word	index@($__internal_150_$__cuda_sm70_shflsync_bfly_p)
        /*06f8*/ 	.word	0x00000000


	//----- nvinfo : EIATTR_FRAME_SIZE
	.align		4
.L_297:
        /*06fc*/ 	.byte	0x04, 0x11
        /*06fe*/ 	.short	(.L_299 - .L_298)
	.align		4
.L_298:
        /*0700*/ 	.word	index@(_ZN10layer_norm22ln_bwd_finalize_kernelINS_22Kernel_traits_finalizeILj1280Ef6__halffS2_fjLb0ELj1024ELj4ENS_18Kernel_traits_baseILj1280EfS2_fS2_fjLj1024EEEEELb0ELb0EEEvNS_9BwdParamsE)
        /*0704*/ 	.word	0x00000000


	//----- nvinfo : EIATTR_REGCOUNT
	.align		4
.L_299:
        /*0708*/ 	.byte	0x04, 0x2f
        /*070a*/ 	.short	(.L_301 - .L_300)
	.align		4
.L_300:
        /*070c*/ 	.word	index@(_ZN10layer_norm13ln_bwd_kernelINS_13Kernel_traitsIf6__halffS2_fjLj1280ELj1ELj4ELj1ELj16ENS_18Kernel_traits_baseILj1280EfS2_fS2_fjLj128EEEEELb1ELb0ELb0ELb1EEEvNS_9BwdParamsE)
        /*0710*/ 	.word	0x000000ff


	//----- nvinfo : EIATTR_FRAME_SIZE
	.align		4
.L_301:
        /*0714*/ 	.byte	0x04, 0x11
        /*0716*/ 	.short	(.L_303 - .L_302)
	.align		4
.L_302:
        /*0718*/ 	.word	index@($__internal_149_$__cuda_sm70_shflsync_bfly_p)
        /*071c*/ 	.word	0x00000000


	//----- nvinfo : EIATTR_FRAME_SIZE
	.align		4
.L_303:
        /*0720*/ 	.byte	0x04, 0x11
        /*0722*/ 	.short	(.L_305 - .L_304)
	.align		4
.L_304:
        /*0724*/ 	.word	index@(_ZN10layer_norm13ln_bwd_kernelINS_13Kernel_traitsIf6__halffS2_fjLj1280ELj1ELj4ELj1ELj16ENS_18Kernel_traits_baseILj1280EfS2_fS2_fjLj128EEEEELb1ELb0ELb0ELb1EEEvNS_9BwdParamsE)
        /*0728*/ 	.word	0x00000058


	//----- nvinfo : EIATTR_REGCOUNT
	.align		4
.L_305:
        /*072c*/ 	.byte	0x04, 0x2f
        /*072e*/ 	.short	(.L_307 - .L_306)
	.align		4
.L_306:
        /*0730*/ 	.word	index@(_ZN10layer_norm13ln_bwd_kernelINS_13Kernel_traitsIf6__halffS2_fjLj1280ELj1ELj4ELj1ELj16ENS_18Kernel_traits_baseILj1280EfS2_fS2_fjLj128EEEEELb1ELb0ELb0ELb0EEEvNS_9BwdParamsE)
        /*0734*/ 	.word	0x000000ff


	//----- nvinfo : EIATTR_FRAME_SIZE
	.align		4
.L_307:
        /*0738*/ 	.byte	0x04, 0x11
        /*073a*/ 	.short	(.L_309 - .L_308)
	.align		4
.L_308:
        /*073c*/ 	.word	index@($__internal_148_$__cuda_sm70_shflsync_bfly_p)
        /*0740*/ 	.word	0x00000000


	//----- nvinfo : EIATTR_FRAME_SIZE
	.align		4
.L_309:
        /*0744*/ 	.byte	0x04, 0x11
        /*0746*/ 	.short	(.L_311 - .L_310)
	.align		4
.L_310:
        /*0748*/ 	.word	index@(_ZN10layer_norm13ln_bwd_kernelINS_13Kernel_traitsIf6__halffS2_fjLj1280ELj1ELj4ELj1ELj16ENS_18Kernel_traits_baseILj1280EfS2_fS2_fjLj128EEEEELb1ELb0ELb0ELb0EEEvNS_9BwdParamsE)
        /*074c*/ 	.word	0x00000070


	//----- nvinfo : EIATTR_REGCOUNT
	.align		4
.L_311:
        /*0750*/ 	.byte	0x04, 0x2f
        /*0752*/ 	.short	(.L_313 - .L_312)
	.align		4
.L_312:
        /*0754*/ 	.word	index@(_ZN10layer_norm13ln_bwd_kernelINS_13Kernel_traitsIf6__halffS2_fjLj1280ELj1ELj4ELj1ELj16ENS_18Kernel_traits_baseILj1280EfS2_fS2_fjLj128EEEEELb0ELb1ELb1ELb1EEEvNS_9BwdParamsE)
        /*0758*/ 	.word	0x000000ff


	//----- nvinfo : EIATTR_FRAME_SIZE
	.align		4
.L_313:
        /*075c*/ 	.byte	0x04, 0x11
        /*075e*/ 	.short	(.L_315 - .L_314)
	.align		4
.L_314:
        /*0760*/ 	.word	index@($__internal_147_$__cuda_sm70_shflsync_bfly_p)
        /*0764*/ 	.word	0x00000000


	//----- nvinfo : EIATTR_FRAME_SIZE
	.align		4
.L_315:
        /*0768*/ 	.byte	0x04, 0x11
        /*076a*/ 	.short	(.L_317 - .L_316)
	.align		4
.L_316:
        /*076c*/ 	.word	index@(_ZN10layer_norm13ln_bwd_kernelINS_13Kernel_traitsIf6__halffS2_fjLj1280ELj1ELj4ELj1ELj16ENS_18Kernel_traits_baseILj1280EfS2_fS2_fjLj128EEEEELb0ELb1ELb1ELb1EEEvNS_9BwdParamsE)
        /*0770*/ 	.word	0x00000210


	//----- nvinfo : EIATTR_REGCOUNT
	.align		4
.L_317:
        /*0774*/ 	.byte	0x04, 0x2f
        /*0776*/ 	.short	(.L_319 - .L_318)
	.align		4
.L_318:
        /*0778*/ 	.word	index@(_ZN10layer_norm13ln_bwd_kernelINS_13Kernel_traitsIf6__halffS2_fjLj1280ELj1ELj4ELj1ELj16ENS_18Kernel_traits_baseILj1280EfS2_fS2_fjLj128EEEEELb0ELb1ELb1ELb0EEEvNS_9BwdParamsE)
        /*077c*/ 	.word	0x000000ff


	//----- nvinfo : EIATTR_FRAME_SIZE
	.align		4
.L_319:
        /*0780*/ 	.byte	0x04, 0x11
        /*0782*/ 	.short	(.L_321 - .L_320)
	.align		4
.L_320:
        /*0784*/ 	.word	index@($__internal_146_$__cuda_sm70_shflsync_bfly_p)
        /*0788*/ 	.word	0x00000000


	//----- nvinfo : EIATTR_FRAME_SIZE
	.align		4
.L_321:
        /*078c*/ 	.byte	0x04, 0x11
        /*078e*/ 	.short	(.L_323 - .L_322)
	.align		4
.L_322:
        /*0790*/ 	.word	index@(_ZN10layer_norm13ln_bwd_kernelINS_13Kernel_traitsIf6__halffS2_fjLj1280ELj1ELj4ELj1ELj16ENS_18Kernel_traits_baseILj1280EfS2_fS2_fjLj128EEEEELb0ELb1ELb1ELb0EEEvNS_9BwdParamsE)
        /*0794*/ 	.word	0x000001c0


	//----- nvinfo : EIATTR_REGCOUNT
	.align		4
.L_323:
        /*0798*/ 	.byte	0x04, 0x2f
        /*079a*/ 	.short	(.L_325 - .L_324)
	.align		4
.L_324:
        /*079c*/ 	.word	index@(_ZN10layer_norm13ln_bwd_kernelINS_13Kernel_traitsIf6__halffS2_fjLj1280ELj1ELj4ELj1ELj16ENS_18Kernel_traits_baseILj1280EfS2_fS2_fjLj128EEEEELb0ELb1ELb0ELb1EEEvNS_9BwdParamsE)
        /*07a0*/ 	.word	0x00000020


	//----- nvinfo : EIATTR_FRAME_SIZE
	.align		4
.L_325:
        /*07a4*/ 	.byte	0x04, 0x11
        /*07a6*/ 	.short	(.L_327 - .L_326)
	.align		4
.L_326:
        /*07a8*/ 	.word	index@($__internal_145_$__cuda_sm70_shflsync_bfly_p)
        /*07ac*/ 	.word	0x00000000


	//----- nvinfo : EIATTR_FRAME_SIZE
	.align		4
.L_327:
        /*07b0*/ 	.byte	0x04, 0x11
        /*07b2*/ 	.short	(.L_329 - .L_328)
	.align		4
.L_328:
        /*07b4*/ 	.word	index@(_ZN10layer_norm13ln_bwd_kernelINS_13Kernel_traitsIf6__halffS2_fjLj1280ELj1ELj4ELj1ELj16ENS_18Kernel_traits_baseILj1280EfS2_fS2_fjLj128EEEEELb0ELb1ELb0ELb1EEEvNS_9BwdParamsE)
        /*07b8*/ 	.word	0x000006f8


	//----- nvinfo : EIATTR_REGCOUNT
	.align		4
.L_329:
        /*07bc*/ 	.byte	0x04, 0x2f
        /*07be*/ 	.short	(.L_331 - .L_330)
	.align		4
.L_330:
        /*07c0*/ 	.word	index@(_ZN10layer_norm13ln_bwd_kernelINS_13Kernel_traitsIf6__halffS2_fjLj1280ELj1ELj4ELj1ELj16ENS_18Kernel_traits_baseILj1280EfS2_fS2_fjLj128EEEEELb0ELb1ELb0ELb0EEEvNS_9BwdParamsE)
        /*07c4*/ 	.word	0x000000ff


	//----- nvinfo : EIATTR_FRAME_SIZE
	.align		4
.L_331:
        /*07c8*/ 	.byte	0x04, 0x11
        /*07ca*/ 	.short	(.L_333 - .L_332)
	.align		4
.L_332:
        /*07cc*/ 	.word	index@($__internal_144_$__cuda_sm70_shflsync_bfly_p)
        /*07d0*/ 	.word	0x00000000


	//----- nvinfo : EIATTR_FRAME_SIZE
	.align		4
.L_333:
        /*07d4*/ 	.byte	0x04, 0x11
        /*07d6*/ 	.short	(.L_335 - .L_334)
	.align		4
.L_334:
        /*07d8*/ 	.word	index@(_ZN10layer_norm13ln_bwd_kernelINS_13Kernel_traitsIf6__halffS2_fjLj1280ELj1ELj4ELj1ELj16ENS_18Kernel_traits_baseILj1280EfS2_fS2_fjLj128EEEEELb0ELb1ELb0ELb0EEEvNS_9BwdParamsE)
        /*07dc*/ 	.word	0x00000188


	//----- nvinfo : EIATTR_REGCOUNT
	.align		4
.L_335:
        /*07e0*/ 	.byte	0x04, 0x2f
        /*07e2*/ 	.short	(.L_337 - .L_336)
	.align		4
.L_336:
        /*07e4*/ 	.word	index@(_ZN10layer_norm13ln_bwd_kernelINS_13Kernel_traitsIf6__halffS2_fjLj1280ELj1ELj4ELj1ELj16ENS_18Kernel_traits_baseILj1280EfS2_fS2_fjLj128EEEEELb0ELb0ELb1ELb1EEEvNS_9BwdParamsE)
        /*07e8*/ 	.word	0x000000ff


	//----- nvinfo : EIATTR_FRAME_SIZE
	.align		4
.L_337:
        /*07ec*/ 	.byte	0x04, 0x11
        /*07ee*/ 	.short	(.L_339 - .L_338)
	.align		4
.L_338:
        /*07f0*/ 	.word	index@($__internal_143_$__cuda_sm70_shflsync_bfly_p)
        /*07f4*/ 	.word	0x00000000


	//----- nvinfo : EIATTR_FRAME_SIZE
	.align		4
.L_339:
        /*07f8*/ 	.byte	0x04, 0x11
        /*07fa*/ 	.short	(.L_341 - .L_340)
	.align		4
.L_340:
        /*07fc*/ 	.word	index@(_ZN10layer_norm13ln_bwd_kernelINS_13Kernel_traitsIf6__halffS2_fjLj1280ELj1ELj4ELj1ELj16ENS_18Kernel_traits_baseILj1280EfS2_fS2_fjLj128EEEEELb0ELb0ELb1ELb1EEEvNS_9BwdParamsE)
        /*0800*/ 	.word	0x00000068


	//----- nvinfo : EIATTR_REGCOUNT
	.align		4
.L_341:
        /*0804*/ 	.byte	0x04, 0x2f
        /*0806*/ 	.short	(.L_343 - .L_342)
	.align		4
.L_342:
        /*0808*/ 	.word	index@(_ZN10layer_norm13ln_bwd_kernelINS_13Kernel_traitsIf6__halffS2_fjLj1280ELj1ELj4ELj1ELj16ENS_18Kernel_traits_baseILj1280EfS2_fS2_fjLj128EEEEELb0ELb0ELb1ELb0EEEvNS_9BwdParamsE)
        /*080c*/ 	.word	0x000000ff


	//----- nvinfo : EIATTR_FRAME_SIZE
	.align		4
.L_343:
        /*0810*/ 	.byte	0x04, 0x11
        /*0812*/ 	.short	(.L_345 - .L_344)
	.align		4
.L_344:
        /*0814*/ 	.word	index@($__internal_142_$__cuda_sm70_shflsync_bfly_p)
        /*0818*/ 	.word	0x00000000


	//----- nvinfo : EIATTR_FRAME_SIZE
	.align		4
.L_345:
        /*081c*/ 	.byte	0x04, 0x11
        /*081e*/ 	.short	(.L_347 - .L_346)
	.align		4
.L_346:
        /*0820*/ 	.word	index@(_ZN10layer_norm13ln_bwd_kernelINS_13Kernel_traitsIf6__halffS2_fjLj1280ELj1ELj4ELj1ELj16ENS_18Kernel_traits_baseILj1280EfS2_fS2_fjLj128EEEEELb0ELb0ELb1ELb0EEEvNS_9BwdParamsE)
        /*0824*/ 	.word	0x00000068


	//----- nvinfo : EIATTR_REGCOUNT
	.align		4
.L_347:
        /*0828*/ 	.byte	0x04, 0x2f
        /*082a*/ 	.short	(.L_349 - .L_348)
	.align		4
.L_348:
        /*082c*/ 	.word	index@(_ZN10layer_norm13ln_bwd_kernelINS_13Kernel_traitsIf6__halffS2_fjLj1280ELj1ELj4ELj1ELj16ENS_18Kernel_traits_baseILj1280EfS2_fS2_fjLj128EEEEELb0ELb0ELb0ELb1EEEvNS_9BwdParamsE)
        /*0830*/ 	.word	0x000000ff


	//----- nvinfo : EIATTR_FRAME_SIZE
	.align		4
.L_349:
        /*0834*/ 	.byte	0x04, 0x11
        /*0836*/ 	.short	(.L_351 - .L_350)
	.align		4
.L_350:
        /*0838*/ 	.word	index@($__internal_141_$__cuda_sm70_shflsync_bfly_p)
        /*083c*/ 	.word	0x00000000


	//----- nvinfo : EIATTR_FRAME_SIZE
	.align		4
.L_351:
        /*0840*/ 	.byte	0x04, 0x11
        /*0842*/ 	.short	(.L_353 - .L_352)
	.align		4
.L_352:
        /*0844*/ 	.word	index@(_ZN10layer_norm13ln_bwd_kernelINS_13Kernel_traitsIf6__halffS2_fjLj1280ELj1ELj4ELj1ELj16ENS_18Kernel_traits_baseILj1280EfS2_fS2_fjLj128EEEEELb0ELb0ELb0ELb1EEEvNS_9BwdParamsE)
        /*0848*/ 	.word	0x00000030


	//----- nvinfo : EIATTR_REGCOUNT
	.align		4
.L_353:
        /*084c*/ 	.byte	0x04, 0x2f
        /*084e*/ 	.short	(.L_355 - .L_354)
	.align		4
.L_354:
        /*0850*/ 	.word	index@(_ZN10layer_norm13ln_bwd_kernelINS_13Kernel_traitsIf6__halffS2_fjLj1280ELj1ELj4ELj1ELj16ENS_18Kernel_traits_baseILj1280EfS2_fS2_fjLj128EEEEELb0ELb0ELb0ELb0EEEvNS_9BwdParamsE)
        /*0854*/ 	.word	0x000000ff


	//----- nvinfo : EIATTR_FRAME_SIZE
	.align		4
.L_355:
        /*0858*/ 	.byte	0x04, 0x11
        /*085a*/ 	.short	(.L_357 - .L_356)
	.align		4
.L_356:
        /*085c*/ 	.word	index@($__internal_140_$__cuda_sm70_shflsync_bfly_p)
        /*0860*/ 	.word	0x00000000


	//----- nvinfo : EIATTR_FRAME_SIZE
	.align		4
.L_357:
        /*0864*/ 	.byte	0x04, 0x11
        /*0866*/ 	.short	(.L_359 - .L_358)
	.align		4
.L_358:
        /*0868*/ 	.word	index@(_ZN10layer_norm13ln_bwd_kernelINS_13Kernel_traitsIf6__halffS2_fjLj1280ELj1ELj4ELj1ELj16ENS_18Kernel_traits_baseILj1280EfS2_fS2_fjLj128EEEEELb0ELb0ELb0ELb0EEEvNS_9BwdParamsE)
        /*086c*/ 	.word	0x00000040


	//----- nvinfo : EIATTR_REGCOUNT
	.align		4
.L_359:
        /*0870*/ 	.byte	0x04, 0x2f
        /*0872*/ 	.short	(.L_361 - .L_360)
	.align		4
.L_360:
        /*0874*/ 	.word	index@(_ZN10layer_norm13ln_bwd_kernelINS_13Kernel_traitsI6__halfS2_fS2_fjLj1280ELj1ELj4ELj1ELj16ENS_18Kernel_traits_baseILj1280ES2_S2_fS2_fjLj128EEEEELb1ELb1ELb1ELb1EEEvNS_9BwdParamsE)
        /*0878*/ 	.word	0x000000ff


	//----- nvinfo : EIATTR_FRAME_SIZE
	.align		4
.L_361:
        /*087c*/ 	.byte	0x04, 0x11
        /*087e*/ 	.short	(.L_363 - .L_362)
	.align		4
.L_362:
        /*0880*/ 	.word	index@($__internal_139_$__cuda_sm70_shflsync_bfly_p)
        /*0884*/ 	.word	0x00000000


	//----- nvinfo : EIATTR_FRAME_SIZE
	.align		4
.L_363:
        /*0888*/ 	.byte	0x04, 0x11
        /*088a*/ 	.short	(.L_365 - .L_364)
	.align		4
.L_364:
        /*088c*/ 	.word	index@(_ZN10layer_norm13ln_bwd_kernelINS_13Kernel_traitsI6__halfS2_fS2_fjLj1280ELj1ELj4ELj1ELj16ENS_18Kernel_traits_baseILj1280ES2_S2_fS2_fjLj128EEEEELb1ELb1ELb1ELb1EEEvNS_9BwdParamsE)
        /*0890*/ 	.word	0x00000268


	//----- nvinfo : EIATTR_REGCOUNT
	.align		4
.L_365:
        /*0894*/ 	.byte	0x04, 0x2f
        /*0896*/ 	.short	(.L_367 - .L_366)
	.align		4
.L_366:
        /*0898*/ 	.word	index@(_ZN10layer_norm22ln_bwd_finalize_kernelINS_22Kernel_traits_finalizeILj1280E6__halfS2_fS2_fjLb1ELj1024ELj4ENS_18Kernel_traits_baseILj1280ES2_S2_fS2_fjLj1024EEEEELb1ELb1EEEvNS_9BwdParamsE)
        /*089c*/ 	.word	0x00000020


	//----- nvinfo : EIATTR_FRAME_SIZE
	.align		4
.L_367:
        /*08a0*/ 	.byte	0x04, 0x11
        /*08a2*/ 	.short	(.L_369 - .L_368)
	.align		4
.L_368:
        /*08a4*/ 	.word	index@($__internal_138_$__cuda_sm70_shflsync_bfly_p)
        /*08a8*/ 	.word	0x00000000


	//----- nvinfo : EIATTR_FRAME_SIZE
	.align		4
.L_369:
        /*08ac*/ 	.byte	0x04, 0x11
        /*08ae*/ 	.short	(.L_371 - .L_370)
	.align		4
.L_370:
        /*08b0*/ 	.word	index@(_ZN10layer_norm22ln_bwd_finalize_kernelINS_22Kernel_traits_finalizeILj1280E6__halfS2_fS2_fjLb1ELj1024ELj4ENS_18Kernel_traits_baseILj1280ES2_S2_fS2_fjLj1024EEEEELb1ELb1EEEvNS_9BwdParamsE)
        /*08b4*/ 	.word	0x00000000


	//----- nvinfo : EIATTR_REGCOUNT
	.align		4
.L_371:
        /*08b8*/ 	.byte	0x04, 0x2f
        /*08ba*/ 	.short	(.L_373 - .L_372)
	.align		4
.L_372:
        /*08bc*/ 	.word	index@(_ZN10layer_norm13ln_bwd_kernelINS_13Kernel_traitsI6__halfS2_fS2_fjLj1280ELj1ELj4ELj1ELj16ENS_18Kernel_traits_baseILj1280ES2_S2_fS2_fjLj128EEEEELb1ELb1ELb1ELb0EEEvNS_9BwdParamsE)
        /*08c0*/ 	.word	0x00000020


	//----- nvinfo : EIATTR_FRAME_SIZE
	.align		4
.L_373:
        /*08c4*/ 	.byte	0x04, 0x11
        /*08c6*/ 	.short	(.L_375 - .L_374)
	.align		4
.L_374:
        /*08c8*/ 	.word	index@($__internal_137_$__cuda_sm70_shflsync_bfly_p)
        /*08cc*/ 	.word	0x00000000


	//----- nvinfo : EIATTR_FRAME_SIZE
	.align		4
.L_375:
        /*08d0*/ 	.byte	0x04, 0x11
        /*08d2*/ 	.short	(.L_377 - .L_376)
	.align		4
.L_376:
        /*08d4*/ 	.word	index@(_ZN10layer_norm13ln_bwd_kernelINS_13Kernel_traitsI6__halfS2_fS2_fjLj1280ELj1ELj4ELj1ELj16ENS_18Kernel_traits_baseILj1280ES2_S2_fS2_fjLj128EEEEELb1ELb1ELb1ELb0EEEvNS_9BwdParamsE)
        /*08d8*/ 	.word	0x00000690


	//----- nvinfo : EIATTR_REGCOUNT
	.align		4
.L_377:
        /*08dc*/ 	.byte	0x04, 0x2f
        /*08de*/ 	.short	(.L_379 - .L_378)
	.align		4
.L_378:
        /*08e0*/ 	.word	index@(_ZN10layer_norm22ln_bwd_finalize_kernelINS_22Kernel_traits_finalizeILj1280E6__halfS2_fS2_fjLb1ELj1024ELj4ENS_18Kernel_traits_baseILj1280ES2_S2_fS2_fjLj1024EEEEELb1ELb0EEEvNS_9BwdParamsE)
        /*08e4*/ 	.word	0x00000020


	//----- nvinfo : EIATTR_FRAME_SIZE
	.align		4
.L_379:
        /*08e8*/ 	.byte	0x04, 0x11
        /*08ea*/ 	.short	(.L_381 - .L_380)
	.align		4
.L_380:
        /*08ec*/ 	.word	index@($__internal_136_$__cuda_sm70_shflsync_bfly_p)
        /*08f0*/ 	.word	0x00000000


	//----- nvinfo : EIATTR_FRAME_SIZE
	.align		4
.L_381:
        /*08f4*/ 	.byte	0x04, 0x11
        /*08f6*/ 	.short	(.L_383 - .L_382)
	.align		4
.L_382:
        /*08f8*/ 	.word	index@(_ZN10layer_norm22ln_bwd_finalize_kernelINS_22Kernel_traits_finalizeILj1280E6__halfS2_fS2_fjLb1ELj1024ELj4ENS_18Kernel_traits_baseILj1280ES2_S2_fS2_fjLj1024EEEEELb1ELb0EEEvNS_9BwdParamsE)
        /*08fc*/ 	.word	0x00000000


	//----- nvinfo : EIATTR_REGCOUNT
	.align		4
.L_383:
        /*0900*/ 	.byte	0x04, 0x2f
        /*0902*/ 	.short	(.L_385 - .L_384)
	.align		4
.L_384:
        /*0904*/ 	.word	index@(_ZN10layer_norm13ln_bwd_kernelINS_13Kernel_traitsI6__halfS2_fS2_fjLj1280ELj1ELj4ELj1ELj16ENS_18Kernel_traits_baseILj1280ES2_S2_fS2_fjLj128EEEEELb1ELb1ELb0ELb1EEEvNS_9BwdParamsE)
        /*0908*/ 	.word	0x000000ff


	//----- nvinfo : EIATTR_FRAME_SIZE
	.align		4
.L_385:
        /*090c*/ 	.byte	0x04, 0x11
        /*090e*/ 	.short	(.L_387 - .L_386)
	.align		4
.L_386:
        /*0910*/ 	.word	index@($__internal_135_$__cuda_sm70_shflsync_bfly_p)
        /*0914*/ 	.word	0x00000000


	//----- nvinfo : EIATTR_FRAME_SIZE
	.align		4
.L_387:
        /*0918*/ 	.byte	0x04, 0x11
        /*091a*/ 	.short	(.L_389 - .L_388)
	.align		4
.L_388:
        /*091c*/ 	.word	index@(_ZN10layer_norm13ln_bwd_kernelINS_13Kernel_traitsI6__halfS2_fS2_fjLj1280ELj1ELj4ELj1ELj16ENS_18Kernel_traits_baseILj1280ES2_S2_fS2_fjLj128EEEEELb1ELb1ELb0ELb1EEEvNS_9BwdParamsE)
        /*0920*/ 	.word	0x00000178


	//----- nvinfo : EIATTR_REGCOUNT
	.align		4
.L_389:
        /*0924*/ 	.byte	0x04, 0x2f
        /*0926*/ 	.short	(.L_391 - .L_390)
	.align		4
.L_390:
        /*0928*/ 	.word	index@(_ZN10layer_norm13ln_bwd_kernelINS_13Kernel_traitsI6__halfS2_fS2_fjLj1280ELj1ELj4ELj1ELj16ENS_18Kernel_traits_baseILj1280ES2_S2_fS2_fjLj128EEEEELb1ELb1ELb0ELb0EEEvNS_9BwdParamsE)
        /*092c*/ 	.word	0x000000ff


	//----- nvinfo : EIATTR_FRAME_SIZE
	.align		4
.L_391:
        /*0930*/ 	.byte	0x04, 0x11
        /*0932*/ 	.short	(.L_393 - .L_392)
	.align		4
.L_392:
        /*0934*/ 	.word	index@($__internal_134_$__cuda_sm70_shflsync_bfly_p)
        /*0938*/ 	.word	0x00000000


	//----- nvinfo : EIATTR_FRAME_SIZE
	.align		4
.L_393:
        /*093c*/ 	.byte	0x04, 0x11
        /*093e*/ 	.short	(.L_395 - .L_394)
	.align		4
.L_394:
        /*0940*/ 	.word	index@(_ZN10layer_norm13ln_bwd_kernelINS_13Kernel_traitsI6__halfS2_fS2_fjLj1280ELj1ELj4ELj1ELj16ENS_18Kernel_traits_baseILj1280ES2_S2_fS2_fjLj128EEEEELb1ELb1ELb0ELb0EEEvNS_9BwdParamsE)
        /*0944*/ 	.word	0x000001b0


	//----- nvinfo : EIATTR_REGCOUNT
	.align		4
.L_395:
        /*0948*/ 	.byte	0x04, 0x2f
        /*094a*/ 	.short	(.L_397 - .L_396)
	.align		4
.L_396:
        /*094c*/ 	.word	index@(_ZN10layer_norm13ln_bwd_kernelINS_13Kernel_traitsI6__halfS2_fS2_fjLj1280ELj1ELj4ELj1ELj16ENS_18Kernel_traits_baseILj1280ES2_S2_fS2_fjLj128EEEEELb1ELb0ELb1ELb1EEEvNS_9BwdParamsE)
        /*0950*/ 	.word	0x000000ff


	//----- nvinfo : EIATTR_FRAME_SIZE
	.align		4
.L_397:
        /*0954*/ 	.byte	0x04, 0x11
        /*0956*/ 	.short	(.L_399 - .L_398)
	.align		4
.L_398:
        /*0958*/ 	.word	index@($__internal_133_$__cuda_sm70_shflsync_bfly_p)
        /*095c*/ 	.word	0x00000000


	//----- nvinfo : EIATTR_FRAME_SIZE
	.align		4
.L_399:
        /*0960*/ 	.byte	0x04, 0x11
        /*0962*/ 	.short	(.L_401 - .L_400)
	.align		4
.L_400:
        /*0964*/ 	.word	index@(_ZN10layer_norm13ln_bwd_kernelINS_13Kernel_traitsI6__halfS2_fS2_fjLj1280ELj1ELj4ELj1ELj16ENS_18Kernel_traits_baseILj1280ES2_S2_fS2_fjLj128EEEEELb1ELb0ELb1ELb1EEEvNS_9BwdParamsE)
        /*0968*/ 	.word	0x00000098


	//----- nvinfo : EIATTR_REGCOUNT
	.align		4
.L_401:
        /*096c*/ 	.byte	0x04, 0x2f
        /*096e*/ 	.short	(.L_403 - .L_402)
	.align		4
.L_402:
        /*0970*/ 	.word	index@(_ZN10layer_norm22ln_bwd_finalize_kernelINS_22Kernel_traits_finalizeILj1280E6__halfS2_fS2_fjLb0ELj1024ELj4ENS_18Kernel_traits_baseILj1280ES2_S2_fS2_fjLj1024EEEEELb0ELb1EEEvNS_9BwdParamsE)
        /*0974*/ 	.word	0x00000020


	//----- nvinfo : EIATTR_FRAME_SIZE
	.align		4
.L_403:
        /*0978*/ 	.byte	0x04, 0x11
        /*097a*/ 	.short	(.L_405 - .L_404)
	.align		4
.L_404:
        /*097c*/ 	.word	index@($__internal_132_$__cuda_sm70_shflsync_bfly_p)
        /*0980*/ 	.word	0x00000000


	//----- nvinfo : EIATTR_FRAME_SIZE
	.align		4
.L_405:
        /*0984*/ 	.byte	0x04, 0x11
        /*0986*/ 	.short	(.L_407 - .L_406)
	.align		4
.L_406:
        /*0988*/ 	.word	index@(_ZN10layer_norm22ln_bwd_finalize_kernelINS_22Kernel_traits_finalizeILj1280E6__halfS2_fS2_fjLb0ELj1024ELj4ENS_18Kernel_traits_baseILj1280ES2_S2_fS2_fjLj1024EEEEELb0ELb1EEEvNS_9BwdParamsE)
        /*098c*/ 	.word	0x00000000


	//----- nvinfo : EIATTR_REGCOUNT
	.align		4
.L_407:
        /*0990*/ 	.byte	0x04, 0x2f
        /*0992*/ 	.short	(.L_409 - .L_408)
	.align		4
.L_408:
        /*0994*/ 	.word	index@(_ZN10layer_norm13ln_bwd_kernelINS_13Kernel_traitsI6__halfS2_fS2_fjLj1280ELj1ELj4ELj1ELj16ENS_18Kernel_traits_baseILj1280ES2_S2_fS2_fjLj128EEEEELb1ELb0ELb1ELb0EEEvNS_9BwdParamsE)
        /*0998*/ 	.word	0x000000ff


	//----- nvinfo : EIATTR_FRAME_SIZE
	.align		4
.L_409:
        /*099c*/ 	.byte	0x04, 0x11
        /*099e*/ 	.short	(.L_411 - .L_410)
	.align		4
.L_410:
        /*09a0*/ 	.word	index@($__internal_131_$__cuda_sm70_shflsync_bfly_p)
        /*09a4*/ 	.word	0x00000000


	//----- nvinfo : EIATTR_FRAME_SIZE
	.align		4
.L_411:
        /*09a8*/ 	.byte	0x04, 0x11
        /*09aa*/ 	.short	(.L_413 - .L_412)
	.align		4
.L_412:
        /*09ac*/ 	.word	index@(_ZN10layer_norm13ln_bwd_kernelINS_13Kernel_traitsI6__halfS2_fS2_fjLj1280ELj1ELj4ELj1ELj16ENS_18Kernel_traits_baseILj1280ES2_S2_fS2_fjLj128EEEEELb1ELb0ELb1ELb0EEEvNS_9BwdParamsE)
        /*09b0*/ 	.word	0x00000088


	//----- nvinfo : EIATTR_REGCOUNT
	.align		4
.L_413:
        /*09b4*/ 	.byte	0x04, 0x2f
        /*09b6*/ 	.short	(.L_415 - .L_414)
	.align		4
.L_414:
        /*09b8*/ 	.word	index@(_ZN10layer_norm22ln_bwd_finalize_kernelINS_22Kernel_traits_finalizeILj1280E6__halfS2_fS2_fjLb0ELj1024ELj4ENS_18Kernel_traits_baseILj1280ES2_S2_fS2_fjLj1024EEEEELb0ELb0EEEvNS_9BwdParamsE)
        /*09bc*/ 	.word	0x0000001e


	//----- nvinfo : EIATTR_FRAME_SIZE
	.align		4
.L_415:
        /*09c0*/ 	.byte	0x04, 0x11
        /*09c2*/ 	.short	(.L_417 - .L_416)
	.align		4
.L_416:
        /*09c4*/ 	.word	index@($__internal_130_$__cuda_sm70_shflsync_bfly_p)
        /*09c8*/ 	.word	0x00000000


	//----- nvinfo : EIATTR_FRAME_SIZE
	.align		4
.L_417:
        /*09cc*/ 	.byte	0x04, 0x11
        /*09ce*/ 	.short	(.L_419 - .L_418)
	.align		4
.L_418:
        /*09d0*/ 	.word	index@(_ZN10layer_norm22ln_bwd_finalize_kernelINS_22Kernel_traits_finalizeILj1280E6__halfS2_fS2_fjLb0ELj1024ELj4ENS_18Kernel_traits_baseILj1280ES2_S2_fS2_fjLj1024EEEEELb0ELb0EEEvNS_9BwdParamsE)
        /*09d4*/ 	.word	0x00000000


	//----- nvinfo : EIATTR_REGCOUNT
	.align		4
.L_419:
        /*09d8*/ 	.byte	0x04, 0x2f
        /*09da*/ 	.short	(.L_421 - .L_420)
	.align		4
.L_420:
        /*09dc*/ 	.word	index@(_ZN10layer_norm13ln_bwd_kernelINS_13Kernel_traitsI6__halfS2_fS2_fjLj1280ELj1ELj4ELj1ELj16ENS_18Kernel_traits_baseILj1280ES2_S2_fS2_fjLj128EEEEELb1ELb0ELb0ELb1EEEvNS_9BwdParamsE)
        /*09e0*/ 	.word	0x000000ff


	//----- nvinfo : EIATTR_FRAME_SIZE
	.align		4
.L_421:
        /*09e4*/ 	.byte	0x04, 0x11
        /*09e6*/ 	.short	(.L_423 - .L_422)
	.align		4
.L_422:
        /*09e8*/ 	.word	index@($__internal_129_$__cuda_sm70_shflsync_bfly_p)
        /*09ec*/ 	.word	0x00000000


	//----- nvinfo : EIATTR_FRAME_SIZE
	.align		4
.L_423:
        /*09f0*/ 	.byte	0x04, 0x11
        /*09f2*/ 	.short	(.L_425 - .L_424)
	.align		4
.L_424:
        /*09f4*/ 	.word	index@(_ZN10layer_norm13ln_bwd_kernelINS_13Kernel_traitsI6__halfS2_fS2_fjLj1280ELj1ELj4ELj1ELj16ENS_18Kernel_traits_baseILj1280ES2_S2_fS2_fjLj128EEEEELb1ELb0ELb0ELb1EEEvNS_9BwdParamsE)
        /*09f8*/ 	.word	0x00000058


	//----- nvinfo : EIATTR_REGCOUNT
	.align		4
.L_425:
        /*09fc*/ 	.byte	0x04, 0x2f
        /*09fe*/ 	.short	(.L_427 - .L_426)
	.align		4
.L_426:
        /*0a00*/ 	.word	index@(_ZN10layer_norm13ln_bwd_kernelINS_13Kernel_traitsI6__halfS2_fS2_fjLj1280ELj1ELj4ELj1ELj16ENS_18Kernel_traits_baseILj1280ES2_S2_fS2_fjLj128EEEEELb1ELb0ELb0ELb0EEEvNS_9BwdParamsE)
        /*0a04*/ 	.word	0x000000ff


	//----- nvinfo : EIATTR_FRAME_SIZE
	.align		4
.L_427:
        /*0a08*/ 	.byte	0x04, 0x11
        /*0a0a*/ 	.short	(.L_429 - .L_428)
	.align		4
.L_428:
        /*0a0c*/ 	.word	index@($__internal_128_$__cuda_sm70_shflsync_bfly_p)
        /*0a10*/ 	.word	0x00000000


	//----- nvinfo : EIATTR_FRAME_SIZE
	.align		4
.L_429:
        /*0a14*/ 	.byte	0x04, 0x11
        /*0a16*/ 	.short	(.L_431 - .L_430)
	.align		4
.L_430:
        /*0a18*/ 	.word	index@(_ZN10layer_norm13ln_bwd_kernelINS_13Kernel_traitsI6__halfS2_fS2_fjLj1280ELj1ELj4ELj1ELj16ENS_18Kernel_traits_baseILj1280ES2_S2_fS2_fjLj128EEEEELb1ELb0ELb0ELb0EEEvNS_9BwdParamsE)
        /*0a1c*/ 	.word	0x00000070


	//----- nvinfo : EIATTR_REGCOUNT
	.align		4
.L_431:
        /*0a20*/ 	.byte	0x04, 0x2f
        /*0a22*/ 	.short	(.L_433 - .L_432)
	.align		4
.L_432:
        /*0a24*/ 	.word	index@(_ZN10layer_norm13ln_bwd_kernelINS_13Kernel_traitsI6__halfS2_fS2_fjLj1280ELj1ELj4ELj1ELj16ENS_18Kernel_traits_baseILj1280ES2_S2_fS2_fjLj128EEEEELb0ELb1ELb1ELb1EEEvNS_9BwdParamsE)
        /*0a28*/ 	.word	0x000000ff


	//----- nvinfo : EIATTR_FRAME_SIZE
	.align		4
.L_433:
        /*0a2c*/ 	.byte	0x04, 0x11
        /*0a2e*/ 	.short	(.L_435 - .L_434)
	.align		4
.L_434:
        /*0a30*/ 	.word	index@($__internal_127_$__cuda_sm70_shflsync_bfly_p)
        /*0a34*/ 	.word	0x00000000


	//----- nvinfo : EIATTR_FRAME_SIZE
	.align		4
.L_435:
        /*0a38*/ 	.byte	0x04, 0x11
        /*0a3a*/ 	.short	(.L_437 - .L_436)
	.align		4
.L_436:
        /*0a3c*/ 	.word	index@(_ZN10layer_norm13ln_bwd_kernelINS_13Kernel_traitsI6__halfS2_fS2_fjLj1280ELj1ELj4ELj1ELj16ENS_18Kernel_traits_baseILj1280ES2_S2_fS2_fjLj128EEEEELb0ELb1ELb1ELb1EEEvNS_9BwdParamsE)
        /*0a40*/ 	.word	0x00000208


	//----- nvinfo : EIATTR_REGCOUNT
	.align		4
.L_437:
        /*0a44*/ 	.byte	0x04, 0x2f
        /*0a46*/ 	.short	(.L_439 - .L_438)
	.align		4
.L_438:
        /*0a48*/ 	.word	index@(_ZN10layer_norm13ln_bwd_kernelINS_13Kernel_traitsI6__halfS2_fS2_fjLj1280ELj1ELj4ELj1ELj16ENS_18Kernel_traits_baseILj1280ES2_S2_fS2_fjLj128EEEEELb0ELb1ELb1ELb0EEEvNS_9BwdParamsE)
        /*0a4c*/ 	.word	0x000000ff


	//----- nvinfo : EIATTR_FRAME_SIZE
	.align		4
.L_439:
        /*0a50*/ 	.byte	0x04, 0x11
        /*0a52*/ 	.short	(.L_441 - .L_440)
	.align		4
.L_440:
        /*0a54*/ 	.word	index@($__internal_126_$__cuda_sm70_shflsync_bfly_p)
        /*0a58*/ 	.word	0x00000000


	//----- nvinfo : EIATTR_FRAME_SIZE
	.align		4
.L_441:
        /*0a5c*/ 	.byte	0x04, 0x11
        /*0a5e*/ 	.short	(.L_443 - .L_442)
	.align		4
.L_442:
        /*0a60*/ 	.word	index@(_ZN10layer_norm13ln_bwd_kernelINS_13Kernel_traitsI6__halfS2_fS2_fjLj1280ELj1ELj4ELj1ELj16ENS_18Kernel_traits_baseILj1280ES2_S2_fS2_fjLj128EEEEELb0ELb1ELb1ELb0EEEvNS_9BwdParamsE)
        /*0a64*/ 	.word	0x000001c0


	//----- nvinfo : EIATTR_REGCOUNT
	.align		4
.L_443:
        /*0a68*/ 	.byte	0x04, 0x2f
        /*0a6a*/ 	.short	(.L_445 - .L_444)
	.align		4
.L_444:
        /*0a6c*/ 	.word	index@(_ZN10layer_norm13ln_bwd_kernelINS_13Kernel_traitsI6__halfS2_fS2_fjLj1280ELj1ELj4ELj1ELj16ENS_18Kernel_traits_baseILj1280ES2_S2_fS2_fjLj128EEEEELb0ELb1ELb0ELb1EEEvNS_9BwdParamsE)
        /*0a70*/ 	.word	0x000000ff


	//----- nvinfo : EIATTR_FRAME_SIZE
	.align		4
.L_445:
        /*0a74*/ 	.byte	0x04, 0x11
        /*0a76*/ 	.short	(.L_447 - .L_446)
	.align		4
.L_446:
        /*0a78*/ 	.word	index@($__internal_125_$__cuda_sm70_shflsync_bfly_p)
        /*0a7c*/ 	.word	0x00000000


	//----- nvinfo : EIATTR_FRAME_SIZE
	.align		4
.L_447:
        /*0a80*/ 	.byte	0x04, 0x11
        /*0a82*/ 	.short	(.L_449 - .L_448)
	.align		4
.L_448:
        /*0a84*/ 	.word	index@(_ZN10layer_norm13ln_bwd_kernelINS_13Kernel_traitsI6__halfS2_fS2_fjLj1280ELj1ELj4ELj1ELj16ENS_18Kernel_traits_baseILj1280ES2_S2_fS2_fjLj128EEEEELb0ELb1ELb0ELb1EEEvNS_9BwdParamsE)
        /*0a88*/ 	.word	0x000001a8


	//----- nvinfo : EIATTR_REGCOUNT
	.align		4
.L_449:
        /*0a8c*/ 	.byte	0x04, 0x2f
        /*0a8e*/ 	.short	(.L_451 - .L_450)
	.align		4
.L_450:
        /*0a90*/ 	.word	index@(_ZN10layer_norm13ln_bwd_kernelINS_13Kernel_traitsI6__halfS2_fS2_fjLj1280ELj1ELj4ELj1ELj16ENS_18Kernel_traits_baseILj1280ES2_S2_fS2_fjLj128EEEEELb0ELb1ELb0ELb0EEEvNS_9BwdParamsE)
        /*0a94*/ 	.word	0x000000ff


	//----- nvinfo : EIATTR_FRAME_SIZE
	.align		4
.L_451:
        /*0a98*/ 	.byte	0x04, 0x11
        /*0a9a*/ 	.short	(.L_453 - .L_452)
	.align		4
.L_452:
        /*0a9c*/ 	.word	index@($__internal_124_$__cuda_sm70_shflsync_bfly_p)
        /*0aa0*/ 	.word	0x00000000


	//----- nvinfo : EIATTR_FRAME_SIZE
	.align		4
.L_453:
        /*0aa4*/ 	.byte	0x04, 0x11
        /*0aa6*/ 	.short	(.L_455 - .L_454)
	.align		4
.L_454:
        /*0aa8*/ 	.word	index@(_ZN10layer_norm13ln_bwd_kernelINS_13Kernel_traitsI6__halfS2_fS2_fjLj1280ELj1ELj4ELj1ELj16ENS_18Kernel_traits_baseILj1280ES2_S2_fS2_fjLj128EEEEELb0ELb1ELb0ELb0EEEvNS_9BwdParamsE)
        /*0aac*/ 	.word	0x00000180


	//----- nvinfo : EIATTR_REGCOUNT
	.align		4
.L_455:
        /*0ab0*/ 	.byte	0x04, 0x2f
        /*0ab2*/ 	.short	(.L_457 - .L_456)
	.align		4
.L_456:
        /*0ab4*/ 	.word	index@(_ZN10layer_norm13ln_bwd_kernelINS_13Kernel_traitsI6__halfS2_fS2_fjLj1280ELj1ELj4ELj1ELj16ENS_18Kernel_traits_baseILj1280ES2_S2_fS2_fjLj128EEEEELb0ELb0ELb1ELb1EEEvNS_9BwdParamsE)
        /*0ab8*/ 	.word	0x000000ff


	//----- nvinfo : EIATTR_FRAME_SIZE
	.align		4
.L_457:
        /*0abc*/ 	.byte	0x04, 0x11
        /*0abe*/ 	.short	(.L_459 - .L_458)
	.align		4
.L_458:
        /*0ac0*/ 	.word	index@($__internal_123_$__cuda_sm70_shflsync_bfly_p)
        /*0ac4*/ 	.word	0x00000000


	//----- nvinfo : EIATTR_FRAME_SIZE
	.align		4
.L_459:
        /*0ac8*/ 	.byte	0x04, 0x11
        /*0aca*/ 	.short	(.L_461 - .L_460)
	.align		4
.L_460:
        /*0acc*/ 	.word	index@(_ZN10layer_norm13ln_bwd_kernelINS_13Kernel_traitsI6__halfS2_fS2_fjLj1280ELj1ELj4ELj1ELj16ENS_18Kernel_traits_baseILj1280ES2_S2_fS2_fjLj128EEEEELb0ELb0ELb1ELb1EEEvNS_9BwdParamsE)
        /*0ad0*/ 	.word	0x00000060


	//----- nvinfo : EIATTR_REGCOUNT
	.align		4
.L_461:
        /*0ad4*/ 	.byte	0x04, 0x2f
        /*0ad6*/ 	.short	(.L_463 - .L_462)
	.align		4
.L_462:
        /*0ad8*/ 	.word	index@(_ZN10layer_norm13ln_bwd_kernelINS_13Kernel_traitsI6__halfS2_fS2_fjLj1280ELj1ELj4ELj1ELj16ENS_18Kernel_traits_baseILj1280ES2_S2_fS2_fjLj128EEEEELb0ELb0ELb1ELb0EEEvNS_9BwdParamsE)
        /*0adc*/ 	.word	0x000000ff


	//----- nvinfo : EIATTR_FRAME_SIZE
	.align		4
.L_463:
        /*0ae0*/ 	.byte	0x04, 0x11
        /*0ae2*/ 	.short	(.L_465 - .L_464)
	.align		4
.L_464:
        /*0ae4*/ 	.word	index@($__internal_122_$__cuda_sm70_shflsync_bfly_p)
        /*0ae8*/ 	.word	0x00000000


	//----- nvinfo : EIATTR_FRAME_SIZE
	.align		4
.L_465:
        /*0aec*/ 	.byte	0x04, 0x11
        /*0aee*/ 	.short	(.L_467 - .L_466)
	.align		4
.L_466:
        /*0af0*/ 	.word	index@(_ZN10layer_norm13ln_bwd_kernelINS_13Kernel_traitsI6__halfS2_fS2_fjLj1280ELj1ELj4ELj1ELj16ENS_18Kernel_traits_baseILj1280ES2_S2_fS2_fjLj128EEEEELb0ELb0ELb1ELb0EEEvNS_9BwdParamsE)
        /*0af4*/ 	.word	0x00000058


	//----- nvinfo : EIATTR_REGCOUNT
	.align		4
.L_467:
        /*0af8*/ 	.byte	0x04, 0x2f
        /*0afa*/ 	.short	(.L_469 - .L_468)
	.align		4
.L_468:
        /*0afc*/ 	.word	index@(_ZN10layer_norm13ln_bwd_kernelINS_13Kernel_traitsI6__halfS2_fS2_fjLj1280ELj1ELj4ELj1ELj16ENS_18Kernel_traits_baseILj1280ES2_S2_fS2_fjLj128EEEEELb0ELb0ELb0ELb1EEEvNS_9BwdParamsE)
        /*0b00*/ 	.word	0x000000ff


	//----- nvinfo : EIATTR_FRAME_SIZE
	.align		4
.L_469:
        /*0b04*/ 	.byte	0x04, 0x11
        /*0b06*/ 	.short	(.L_471 - .L_470)
	.align		4
.L_470:
        /*0b08*/ 	.word	index@($__internal_121_$__cuda_sm70_shflsync_bfly_p)
        /*0b0c*/ 	.word	0x00000000


	//----- nvinfo : EIATTR_FRAME_SIZE
	.align		4
.L_471:
        /*0b10*/ 	.byte	0x04, 0x11
        /*0b12*/ 	.short	(.L_473 - .L_472)
	.align		4
.L_472:
        /*0b14*/ 	.word	index@(_ZN10layer_norm13ln_bwd_kernelINS_13Kernel_traitsI6__halfS2_fS2_fjLj1280ELj1ELj4ELj1ELj16ENS_18Kernel_traits_baseILj1280ES2_S2_fS2_fjLj128EEEEELb0ELb0ELb0ELb1EEEvNS_9BwdParamsE)
        /*0b18*/ 	.word	0x00000030


	//----- nvinfo : EIATTR_REGCOUNT
	.align		4
.L_473:
        /*0b1c*/ 	.byte	0x04, 0x2f
        /*0b1e*/ 	.short	(.L_475 - .L_474)
	.align		4
.L_474:
        /*0b20*/ 	.word	index@(_ZN10layer_norm13ln_bwd_kernelINS_13Kernel_traitsI6__halfS2_fS2_fjLj1280ELj1ELj4ELj1ELj16ENS_18Kernel_traits_baseILj1280ES2_S2_fS2_fjLj128EEEEELb0ELb0ELb0ELb0EEEvNS_9BwdParamsE)
        /*0b24*/ 	.word	0x000000ff


	//----- nvinfo : EIATTR_FRAME_SIZE
	.align		4
.L_475:
        /*0b28*/ 	.byte	0x04, 0x11
        /*0b2a*/ 	.short	(.L_477 - .L_476)
	.align		4
.L_476:
        /*0b2c*/ 	.word	index@($__internal_120_$__cuda_sm70_shflsync_bfly_p)
        /*0b30*/ 	.word	0x00000000


	//----- nvinfo : EIATTR_FRAME_SIZE
	.align		4
.L_477:
        /*0b34*/ 	.byte	0x04, 0x11
        /*0b36*/ 	.short	(.L_479 - .L_478)
	.align		4
.L_478:
        /*0b38*/ 	.word	index@(_ZN10layer_norm13ln_bwd_kernelINS_13Kernel_traitsI6__halfS2_fS2_fjLj1280ELj1ELj4ELj1ELj16ENS_18Kernel_traits_baseILj1280ES2_S2_fS2_fjLj128EEEEELb0ELb0ELb0ELb0EEEvNS_9BwdParamsE)
        /*0b3c*/ 	.word	0x00000040


	//----- nvinfo : EIATTR_REGCOUNT
	.align		4
.L_479:
        /*0b40*/ 	.byte	0x04, 0x2f
        /*0b42*/ 	.short	(.L_481 - .L_480)
	.align		4
.L_480:
        /*0b44*/ 	.word	index@(_ZN10layer_norm13ln_bwd_kernelINS_13Kernel_traitsIf6__halfS2_S2_fjLj1280ELj1ELj4ELj1ELj16ENS_18Kernel_traits_baseILj1280EfS2_S2_S2_fjLj128EEEEELb1ELb1ELb1ELb1EEEvNS_9BwdParamsE)
        /*0b48*/ 	.word	0x000000ff


	//----- nvinfo : EIATTR_FRAME_SIZE
	.align		4
.L_481:
        /*0b4c*/ 	.byte	0x04, 0x11
        /*0b4e*/ 	.short	(.L_483 - .L_482)
	.align		4
.L_482:
        /*0b50*/ 	.word	index@($__internal_119_$__cuda_sm70_shflsync_bfly_p)
        /*0b54*/ 	.word	0x00000000


	//----- nvinfo : EIATTR_FRAME_SIZE
	.align		4
.L_483:
        /*0b58*/ 	.byte	0x04, 0x11
        /*0b5a*/ 	.short	(.L_485 - .L_484)
	.align		4
.L_484:
        /*0b5c*/ 	.word	index@(_ZN10layer_norm13ln_bwd_kernelINS_13Kernel_traitsIf6__halfS2_S2_fjLj1280ELj1ELj4ELj1ELj16ENS_18Kernel_traits_baseILj1280EfS2_S2_S2_fjLj128EEEEELb1ELb1ELb1ELb1EEEvNS_9BwdParamsE)
        /*0b60*/ 	.word	0x00000180


	//----- nvinfo : EIATTR_REGCOUNT
	.align		4
.L_485:
        /*0b64*/ 	.byte	0x04, 0x2f
        /*0b66*/ 	.short	(.L_487 - .L_486)
	.align		4
.L_486:
        /*0b68*/ 	.word	index@(_ZN10layer_norm22ln_bwd_finalize_kernelINS_22Kernel_traits_finalizeILj1280Ef6__halfS2_S2_fjLb1ELj1024ELj4ENS_18Kernel_traits_baseILj1280EfS2_S2_S2_fjLj1024EEEEELb1ELb1EEEvNS_9BwdParamsE)
        /*0b6c*/ 	.word	0x00000020


	//----- nvinfo : EIATTR_FRAME_SIZE
	.align		4
.L_487:
        /*0b70*/ 	.byte	0x04, 0x11
        /*0b72*/ 	.short	(.L_489 - .L_488)
	.align		4
.L_488:
        /*0b74*/ 	.word	index@($__internal_118_$__cuda_sm70_shflsync_bfly_p)
        /*0b78*/ 	.word	0x00000000


	//----- nvinfo : EIATTR_FRAME_SIZE
	.align		4
.L_489:
        /*0b7c*/ 	.byte	0x04, 0x11
        /*0b7e*/ 	.short	(.L_491 - .L_490)
	.align		4
.L_490:
        /*0b80*/ 	.word	index@(_ZN10layer_norm22ln_bwd_finalize_kernelINS_22Kernel_traits_finalizeILj1280Ef6__halfS2_S2_fjLb1ELj1024ELj4ENS_18Kernel_traits_baseILj1280EfS2_S2_S2_fjLj1024EEEEELb1ELb1EEEvNS_9BwdParamsE)
        /*0b84*/ 	.word	0x00000000


	//----- nvinfo : EIATTR_REGCOUNT
	.align		4
.L_491:
        /*0b88*/ 	.byte	0x04, 0x2f
        /*0b8a*/ 	.short	(.L_493 - .L_492)
	.align		4
.L_492:
        /*0b8c*/ 	.word	index@(_ZN10layer_norm13ln_bwd_kernelINS_13Kernel_traitsIf6__halfS2_S2_fjLj1280ELj1ELj4ELj1ELj16ENS_18Kernel_traits_baseILj1280EfS2_S2_S2_fjLj128EEEEELb1ELb1ELb1ELb0EEEvNS_9BwdParamsE)
        /*0b90*/ 	.word	0x000000ff


	//----- nvinfo : EIATTR_FRAME_SIZE
	.align		4
.L_493:
        /*0b94*/ 	.byte	0x04, 0x11
        /*0b96*/ 	.short	(.L_495 - .L_494)
	.align		4
.L_494:
        /*0b98*/ 	.word	index@($__internal_117_$__cuda_sm70_shflsync_bfly_p)
        /*0b9c*/ 	.word	0x00000000


	//----- nvinfo : EIATTR_FRAME_SIZE
	.align		4
.L_495:
        /*0ba0*/ 	.byte	0x04, 0x11
        /*0ba2*/ 	.short	(.L_497 - .L_496)
	.align		4
.L_496:
        /*0ba4*/ 	.word	index@(_ZN10layer_norm13ln_bwd_kernelINS_13Kernel_traitsIf6__halfS2_S2_fjLj1280ELj1ELj4ELj1ELj16ENS_18Kernel_traits_baseILj1280EfS2_S2_S2_fjLj128EEEEELb1ELb1ELb1ELb0EEEvNS_9BwdParamsE)
        /*0ba8*/ 	.word	0x00000180


	//----- nvinfo : EIATTR_REGCOUNT
	.align		4
.L_497:
        /*0bac*/ 	.byte	0x04, 0x2f
        /*0bae*/ 	.short	(.L_499 - .L_498)
	.align		4
.L_498:
        /*0bb0*/ 	.word	index@(_ZN10layer_norm22ln_bwd_finalize_kernelINS_22Kernel_traits_finalizeILj1280Ef6__halfS2_S2_fjLb1ELj1024ELj4ENS_18Kernel_traits_baseILj1280EfS2_S2_S2_fjLj1024EEEEELb1ELb0EEEvNS_9BwdParamsE)
        /*0bb4*/ 	.word	0x00000020


	//----- nvinfo : EIATTR_FRAME_SIZE
	.align		4
.L_499:
        /*0bb8*/ 	.byte	0x04, 0x11
        /*0bba*/ 	.short	(.L_501 - .L_500)
	.align		4
.L_500:
        /*0bbc*/ 	.word	index@($__internal_116_$__cuda_sm70_shflsync_bfly_p)
        /*0bc0*/ 	.word	0x00000000


	//----- nvinfo : EIATTR_FRAME_SIZE
	.align		4
.L_501:
        /*0bc4*/ 	.byte	0x04, 0x11
        /*0bc6*/ 	.short	(.L_503 - .L_502)
	.align		4
.L_502:
        /*0bc8*/ 	.word	index@(_ZN10layer_norm22ln_bwd_finalize_kernelINS_22Kernel_traits_finalizeILj1280Ef6__halfS2_S2_fjLb1ELj1024ELj4ENS_18Kernel_traits_baseILj1280EfS2_S2_S2_fjLj1024EEEEELb1ELb0EEEvNS_9BwdParamsE)
        /*0bcc*/ 	.word	0x00000000


	//----- nvinfo : EIATTR_REGCOUNT
	.align		4
.L_503:
        /*0bd0*/ 	.byte	0x04, 0x2f
        /*0bd2*/ 	.short	(.L_505 - .L_504)
	.align		4
.L_504:
        /*0bd4*/ 	.word	index@(_ZN10layer_norm13ln_bwd_kernelINS_13Kernel_traitsIf6__halfS2_S2_fjLj1280ELj1ELj4ELj1ELj16ENS_18Kernel_traits_baseILj1280EfS2_S2_S2_fjLj128EEEEELb1ELb1ELb0ELb1EEEvNS_9BwdParamsE)
        /*0bd8*/ 	.word	0x000000ff


	//----- nvinfo : EIATTR_FRAME_SIZE
	.align		4
.L_505:
        /*0bdc*/ 	.byte	0x04, 0x11
        /*0bde*/ 	.short	(.L_507 - .L_506)
	.align		4
.L_506:
        /*0be0*/ 	.word	index@($__internal_115_$__cuda_sm70_shflsync_bfly_p)
        /*0be4*/ 	.word	0x00000000


	//----- nvinfo : EIATTR_FRAME_SIZE
	.align		4
.L_507:
        /*0be8*/ 	.byte	0x04, 0x11
        /*0bea*/ 	.short	(.L_509 - .L_508)
	.align		4
.L_508:
        /*0bec*/ 	.word	index@(_ZN10layer_norm13ln_bwd_kernelINS_13Kernel_traitsIf6__halfS2_S2_fjLj1280ELj1ELj4ELj1ELj16ENS_18Kernel_traits_baseILj1280EfS2_S2_S2_fjLj128EEEEELb1ELb1ELb0ELb1EEEvNS_9BwdParamsE)
        /*0bf0*/ 	.word	0x00000140


	//----- nvinfo : EIATTR_REGCOUNT
	.align		4
.L_509:
        /*0bf4*/ 	.byte	0x04, 0x2f
        /*0bf6*/ 	.short	(.L_511 - .L_510)
	.align		4
.L_510:
        /*0bf8*/ 	.word	index@(_ZN10layer_norm13ln_bwd_kernelINS_13Kernel_traitsIf6__halfS2_S2_fjLj1280ELj1ELj4ELj1ELj16ENS_18Kernel_traits_baseILj1280EfS2_S2_S2_fjLj128EEEEELb1ELb1ELb0ELb0EEEvNS_9BwdParamsE)
        /*0bfc*/ 	.word	0x000000ff


	//----- nvinfo : EIATTR_FRAME_SIZE
	.align		4
.L_511:
        /*0c00*/ 	.byte	0x04, 0x11
        /*0c02*/ 	.short	(.L_513 - .L_512)
	.align		4
.L_512:
        /*0c04*/ 	.word	index@($__internal_114_$__cuda_sm70_shflsync_bfly_p)
        /*0c08*/ 	.word	0x00000000


	//----- nvinfo : EIATTR_FRAME_SIZE
	.align		4
.L_513:
        /*0c0c*/ 	.byte	0x04, 0x11
        /*0c0e*/ 	.short	(.L_515 - .L_514)
	.align		4
.L_514:
        /*0c10*/ 	.word	index@(_ZN10layer_norm13ln_bwd_kernelINS_13Kernel_traitsIf6__halfS2_S2_fjLj1280ELj1ELj4ELj1ELj16ENS_18Kernel_traits_baseILj1280EfS2_S2_S2_fjLj128EEEEELb1ELb1ELb0ELb0EEEvNS_9BwdParamsE)
        /*0c14*/ 	.word	0x00000150


	//----- nvinfo : EIATTR_REGCOUNT
	.align		4
.L_515:
        /*0c18*/ 	.byte	0x04, 0x2f
        /*0c1a*/ 	.short	(.L_517 - .L_516)
	.align		4
.L_516:
        /*0c1c*/ 	.word	index@(_ZN10layer_norm13ln_bwd_kernelINS_13Kernel_traitsIf6__halfS2_S2_fjLj1280ELj1ELj4ELj1ELj16ENS_18Kernel_traits_baseILj1280EfS2_S2_S2_fjLj128EEEEELb1ELb0ELb1ELb1EEEvNS_9BwdParamsE)
        /*0c20*/ 	.word	0x000000ff


	//----- nvinfo : EIATTR_FRAME_SIZE
	.align		4
.L_517:
        /*0c24*/ 	.byte	0x04, 0x11
        /*0c26*/ 	.short	(.L_519 - .L_518)
	.align		4
.L_518:
        /*0c28*/ 	.word	index@($__internal_113_$__cuda_sm70_shflsync_bfly_p)
        /*0c2c*/ 	.word	0x00000000


	//----- nvinfo : EIATTR_FRAME_SIZE
	.align		4
.L_519:
        /*0c30*/ 	.byte	0x04, 0x11
        /*0c32*/ 	.short	(.L_521 - .L_520)
	.align		4
.L_520:
        /*0c34*/ 	.word	index@(_ZN10layer_norm13ln_bwd_kernelINS_13Kernel_traitsIf6__halfS2_S2_fjLj1280ELj1ELj4ELj1ELj16ENS_18Kernel_traits_baseILj1280EfS2_S2_S2_fjLj128EEEEELb1ELb0ELb1ELb1EEEvNS_9BwdParamsE)
        /*0c38*/ 	.word	0x00000018


	//----- nvinfo : EIATTR_REGCOUNT
	.align		4
.L_521:
        /*0c3c*/ 	.byte	0x04, 0x2f
        /*0c3e*/ 	.short	(.L_523 - .L_522)
	.align		4
.L_522:
        /*0c40*/ 	.word	index@(_ZN10layer_norm22ln_bwd_finalize_kernelINS_22Kernel_traits_finalizeILj1280Ef6__halfS2_S2_fjLb0ELj1024ELj4ENS_18Kernel_traits_baseILj1280EfS2_S2_S2_fjLj1024EEEEELb0ELb1EEEvNS_9BwdParamsE)
        /*0c44*/ 	.word	0x00000020


	//----- nvinfo : EIATTR_FRAME_SIZE
	.align		4
.L_523:
        /*0c48*/ 	.byte	0x04, 0x11
        /*0c4a*/ 	.short	(.L_525 - .L_524)
	.align		4
.L_524:
        /*0c4c*/ 	.word	index@($__internal_112_$__cuda_sm70_shflsync_bfly_p)
        /*0c50*/ 	.word	0x00000000


	//----- nvinfo : EIATTR_FRAME_SIZE
	.align		4
.L_525:
        /*0c54*/ 	.byte	0x04, 0x11
        /*0c56*/ 	.short	(.L_527 - .L_526)
	.align		4
.L_526:
        /*0c58*/ 	.word	index@(_ZN10layer_norm22ln_bwd_finalize_kernelINS_22Kernel_traits_finalizeILj1280Ef6__halfS2_S2_fjLb0ELj1024ELj4ENS_18Kernel_traits_baseILj1280EfS2_S2_S2_fjLj1024EEEEELb0ELb1EEEvNS_9BwdParamsE)
        /*0c5c*/ 	.word	0x00000000


	//----- nvinfo : EIATTR_REGCOUNT
	.align		4
.L_527:
        /*0c60*/ 	.byte	0x04, 0x2f
        /*0c62*/ 	.short	(.L_529 - .L_528)
	.align		4
.L_528:
        /*0c64*/ 	.word	index@(_ZN10layer_norm13ln_bwd_kernelINS_13Kernel_traitsIf6__halfS2_S2_fjLj1280ELj1ELj4ELj1ELj16ENS_18Kernel_traits_baseILj1280EfS2_S2_S2_fjLj128EEEEELb1ELb0ELb1ELb0EEEvNS_9BwdParamsE)
        /*0c68*/ 	.word	0x000000ff


	//----- nvinfo : EIATTR_FRAME_SIZE
	.align		4
.L_529:
        /*0c6c*/ 	.byte	0x04, 0x11
        /*0c6e*/ 	.short	(.L_531 - .L_530)
	.align		4
.L_530:
        /*0c70*/ 	.word	index@($__internal_111_$__cuda_sm70_shflsync_bfly_p)
        /*0c74*/ 	.word	0x00000000


	//----- nvinfo : EIATTR_FRAME_SIZE
	.align		4
.L_531:
        /*0c78*/ 	.byte	0x04, 0x11
        /*0c7a*/ 	.short	(.L_533 - .L_532)
	.align		4
.L_532:
        /*0c7c*/ 	.word	index@(_ZN10layer_norm13ln_bwd_kernelINS_13Kernel_traitsIf6__halfS2_S2_fjLj1280ELj1ELj4ELj1ELj16ENS_18Kernel_traits_baseILj1280EfS2_S2_S2_fjLj128EEEEELb1ELb0ELb1ELb0EEEvNS_9BwdParamsE)
        /*0c80*/ 	.word	0x00000020


	//----- nvinfo : EIATTR_REGCOUNT
	.align		4
.L_533:
        /*0c84*/ 	.byte	0x04, 0x2f
        /*0c86*/ 	.short	(.L_535 - .L_534)
	.align		4
.L_534:
        /*0c88*/ 	.word	index@(_ZN10layer_norm22ln_bwd_finalize_kernelINS_22Kernel_traits_finalizeILj1280Ef6__halfS2_S2_fjLb0ELj1024ELj4ENS_18Kernel_traits_baseILj1280EfS2_S2_S2_fjLj1024EEEEELb0ELb0EEEvNS_9BwdParamsE)
        /*0c8c*/ 	.word	0x0000001e


	//----- nvinfo : EIATTR_FRAME_SIZE
	.align		4
.L_535:
        /*0c90*/ 	.byte	0x04, 0x11
        /*0c92*/ 	.short	(.L_537 - .L_536)
	.align		4
.L_536:
        /*0c94*/ 	.word	index@($__internal_110_$__cuda_sm70_shflsync_bfly_p)
        /*0c98*/ 	.word	0x00000000


	//----- nvinfo : EIATTR_FRAME_SIZE
	.align		4
.L_537:
        /*0c9c*/ 	.byte	0x04, 0x11
        /*0c9e*/ 	.short	(.L_539 - .L_538)
	.align		4
.L_538:
        /*0ca0*/ 	.word	index@(_ZN10layer_norm22ln_bwd_finalize_kernelINS_22Kernel_traits_finalizeILj1280Ef6__halfS2_S2_fjLb0ELj1024ELj4ENS_18Kernel_traits_baseILj1280EfS2_S2_S2_fjLj1024EEEEELb0ELb0EEEvNS_9BwdParamsE)
        /*0ca4*/ 	.word	0x00000000


	//----- nvinfo : EIATTR_REGCOUNT
	.align		4
.L_539:
        /*0ca8*/ 	.byte	0x04, 0x2f
        /*0caa*/ 	.short	(.L_541 - .L_540)
	.align		4
.L_540:
        /*0cac*/ 	.word	index@(_ZN10layer_norm13ln_bwd_kernelINS_13Kernel_traitsIf6__halfS2_S2_fjLj1280ELj1ELj4ELj1ELj16ENS_18Kernel_traits_baseILj1280EfS2_S2_S2_fjLj128EEEEELb1ELb0ELb0ELb1EEEvNS_9BwdParamsE)
        /*0cb0*/ 	.word	0x000000ff


	//----- nvinfo : EIATTR_FRAME_SIZE
	.align		4
.L_541:
        /*0cb4*/ 	.byte	0x04, 0x11
        /*0cb6*/ 	.short	(.L_543 - .L_542)
	.align		4
.L_542:
        /*0cb8*/ 	.word	index@($__internal_109_$__cuda_sm70_shflsync_bfly_p)
        /*0cbc*/ 	.word	0x00000000


	//----- nvinfo : EIATTR_FRAME_SIZE
	.align		4
.L_543:
        /*0cc0*/ 	.byte	0x04, 0x11
        /*0cc2*/ 	.short	(.L_545 - .L_544)
	.align		4
.L_544:
        /*0cc4*/ 	.word	index@(_ZN10layer_norm13ln_bwd_kernelINS_13Kernel_traitsIf6__halfS2_S2_fjLj1280ELj1ELj4ELj1ELj16ENS_18Kernel_traits_baseILj1280EfS2_S2_S2_fjLj128EEEEELb1ELb0ELb0ELb1EEEvNS_9BwdParamsE)
        /*0cc8*/ 	.word	0x00000000


	//----- nvinfo : EIATTR_REGCOUNT
	.align		4
.L_545:
        /*0ccc*/ 	.byte	0x04, 0x2f
        /*0cce*/ 	.short	(.L_547 - .L_546)
	.align		4
.L_546:
        /*0cd0*/ 	.word	index@(_ZN10layer_norm13ln_bwd_kernelINS_13Kernel_traitsIf6__halfS2_S2_fjLj1280ELj1ELj4ELj1ELj16ENS_18Kernel_traits_baseILj1280EfS2_S2_S2_fjLj128EEEEELb1ELb0ELb0ELb0EEEvNS_9BwdParamsE)
        /*0cd4*/ 	.word	0x000000ff


	//----- nvinfo : EIATTR_FRAME_SIZE
	.align		4
.L_547:
        /*0cd8*/ 	.byte	0x04, 0x11
        /*0cda*/ 	.short	(.L_549 - .L_548)
	.align		4
.L_548:
        /*0cdc*/ 	.word	index@($__internal_108_$__cuda_sm70_shflsync_bfly_p)
        /*0ce0*/ 	.word	0x00000000


	//----- nvinfo : EIATTR_FRAME_SIZE
	.align		4
.L_549:
        /*0ce4*/ 	.byte	0x04, 0x11
        /*0ce6*/ 	.short	(.L_551 - .L_550)
	.align		4
.L_550:
        /*0ce8*/ 	.word	index@(_ZN10layer_norm13ln_bwd_kernelINS_13Kernel_traitsIf6__halfS2_S2_fjLj1280ELj1ELj4ELj1ELj16ENS_18Kernel_traits_baseILj1280EfS2_S2_S2_fjLj128EEEEELb1ELb0ELb0ELb0EEEvNS_9BwdParamsE)
        /*0cec*/ 	.word	0x00000000


	//----- nvinfo : EIATTR_REGCOUNT
	.align		4
.L_551:
        /*0cf0*/ 	.byte	0x04, 0x2f
        /*0cf2*/ 	.short	(.L_553 - .L_552)
	.align		4
.L_552:
        /*0cf4*/ 	.word	index@(_ZN10layer_norm13ln_bwd_kernelINS_13Kernel_traitsIf6__halfS2_S2_fjLj1280ELj1ELj4ELj1ELj16ENS_18Kernel_traits_baseILj1280EfS2_S2_S2_fjLj128EEEEELb0ELb1ELb1ELb1EEEvNS_9BwdParamsE)
        /*0cf8*/ 	.word	0x000000ff


	//----- nvinfo : EIATTR_FRAME_SIZE
	.align		4
.L_553:
        /*0cfc*/ 	.byte	0x04, 0x11
        /*0cfe*/ 	.short	(.L_555 - .L_554)
	.align		4
.L_554:
        /*0d00*/ 	.word	index@($__internal_107_$__cuda_sm70_shflsync_bfly_p)
        /*0d04*/ 	.word	0x00000000


	//----- nvinfo : EIATTR_FRAME_SIZE
	.align		4
.L_555:
        /*0d08*/ 	.byte	0x04, 0x11
        /*0d0a*/ 	.short	(.L_557 - .L_556)
	.align		4
.L_556:
        /*0d0c*/ 	.word	index@(_ZN10layer_norm13ln_bwd_kernelINS_13Kernel_traitsIf6__halfS2_S2_fjLj1280ELj1ELj4ELj1ELj16ENS_18Kernel_traits_baseILj1280EfS2_S2_S2_fjLj128EEEEELb0ELb1ELb1ELb1EEEvNS_9BwdParamsE)
        /*0d10*/ 	.word	0x00000140


	//----- nvinfo : EIATTR_REGCOUNT
	.align		4
.L_557:
        /*0d14*/ 	.byte	0x04, 0x2f
        /*0d16*/ 	.short	(.L_559 - .L_558)
	.align		4
.L_558:
        /*0d18*/ 	.word	index@(_ZN10layer_norm13ln_bwd_kernelINS_13Kernel_traitsIf6__halfS2_S2_fjLj1280ELj1ELj4ELj1ELj16ENS_18Kernel_traits_baseILj1280EfS2_S2_S2_fjLj128EEEEELb0ELb1ELb1ELb0EEEvNS_9BwdParamsE)
        /*0d1c*/ 	.word	0x000000ff


	//----- nvinfo : EIATTR_FRAME_SIZE
	.align		4
.L_559:
        /*0d20*/ 	.byte	0x04, 0x11
        /*0d22*/ 	.short	(.L_561 - .L_560)
	.align		4
.L_560:
        /*0d24*/ 	.word	index@($__internal_106_$__cuda_sm70_shflsync_bfly_p)
        /*0d28*/ 	.word	0x00000000


	//----- nvinfo : EIATTR_FRAME_SIZE
	.align		4
.L_561:
        /*0d2c*/ 	.byte	0x04, 0x11
        /*0d2e*/ 	.short	(.L_563 - .L_562)
	.align		4
.L_562:
        /*0d30*/ 	.word	index@(_ZN10layer_norm13ln_bwd_kernelINS_13Kernel_traitsIf6__halfS2_S2_fjLj1280ELj1ELj4ELj1ELj16ENS_18Kernel_traits_baseILj1280EfS2_S2_S2_fjLj128EEEEELb0ELb1ELb1ELb0EEEvNS_9BwdParamsE)
        /*0d34*/ 	.word	0x00000140


	//----- nvinfo : EIATTR_REGCOUNT
	.align		4
.L_563:
        /*0d38*/ 	.byte	0x04, 0x2f
        /*0d3a*/ 	.short	(.L_565 - .L_564)
	.align		4
.L_564:
        /*0d3c*/ 	.word	index@(_ZN10layer_norm13ln_bwd_kernelINS_13Kernel_traitsIf6__halfS2_S2_fjLj1280ELj1ELj4ELj1ELj16ENS_18Kernel_traits_baseILj1280EfS2_S2_S2_fjLj128EEEEELb0ELb1ELb0ELb1EEEvNS_9BwdParamsE)
        /*0d40*/ 	.word	0x000000ff


	//----- nvinfo : EIATTR_FRAME_SIZE
	.align		4
.L_565:
        /*0d44*/ 	.byte	0x04, 0x11
        /*0d46*/ 	.short	(.L_567 - .L_566)
	.align		4
.L_566:
        /*0d48*/ 	.word	index@($__internal_105_$__cuda_sm70_shflsync_bfly_p)
        /*0d4c*/ 	.word	0x00000000


	//----- nvinfo : EIATTR_FRAME_SIZE
	.align		4
.L_567:
        /*0d50*/ 	.byte	0x04, 0x11
        /*0d52*/ 	.short	(.L_569 - .L_568)
	.align		4
.L_568:
        /*0d54*/ 	.word	index@(_ZN10layer_norm13ln_bwd_kernelINS_13Kernel_traitsIf6__halfS2_S2_fjLj1280ELj1ELj4ELj1ELj16ENS_18Kernel_traits_baseILj1280EfS2_S2_S2_fjLj128EEEEELb0ELb1ELb0ELb1EEEvNS_9BwdParamsE)
        /*0d58*/ 	.word	0x00000118


	//----- nvinfo : EIATTR_REGCOUNT
	.align		4
.L_569:
        /*0d5c*/ 	.byte	0x04, 0x2f
        /*0d5e*/ 	.short	(.L_571 - .L_570)
	.align		4
.L_570:
        /*0d60*/ 	.word	index@(_ZN10layer_norm13ln_bwd_kernelINS_13Kernel_traitsIf6__halfS2_S2_fjLj1280ELj1ELj4ELj1ELj16ENS_18Kernel_traits_baseILj1280EfS2_S2_S2_fjLj128EEEEELb0ELb1ELb0ELb0EEEvNS_9BwdParamsE)
        /*0d64*/ 	.word	0x000000ff


	//----- nvinfo : EIATTR_FRAME_SIZE
	.align		4
.L_571:
        /*0d68*/ 	.byte	0x04, 0x11
        /*0d6a*/ 	.short	(.L_573 - .L_572)
	.align		4
.L_572:
        /*0d6c*/ 	.word	index@($__internal_104_$__cuda_sm70_shflsync_bfly_p)
        /*0d70*/ 	.word	0x00000000


	//----- nvinfo : EIATTR_FRAME_SIZE
	.align		4
.L_573:
        /*0d74*/ 	.byte	0x04, 0x11
        /*0d76*/ 	.short	(.L_575 - .L_574)
	.align		4
.L_574:
        /*0d78*/ 	.word	index@(_ZN10layer_norm13ln_bwd_kernelINS_13Kernel_traitsIf6__halfS2_S2_fjLj1280ELj1ELj4ELj1ELj16ENS_18Kernel_traits_baseILj1280EfS2_S2_S2_fjLj128EEEEELb0ELb1ELb0ELb0EEEvNS_9BwdParamsE)
        /*0d7c*/ 	.word	0x00000118


	//----- nvinfo : EIATTR_REGCOUNT
	.align		4
.L_575:
        /*0d80*/ 	.byte	0x04, 0x2f
        /*0d82*/ 	.short	(.L_577 - .L_576)
	.align		4
.L_576:
        /*0d84*/ 	.word	index@(_ZN10layer_norm13ln_bwd_kernelINS_13Kernel_traitsIf6__halfS2_S2_fjLj1280ELj1ELj4ELj1ELj16ENS_18Kernel_traits_baseILj1280EfS2_S2_S2_fjLj128EEEEELb0ELb0ELb1ELb1EEEvNS_9BwdParamsE)
        /*0d88*/ 	.word	0x000000fe


	//----- nvinfo : EIATTR_FRAME_SIZE
	.align		4
.L_577:
        /*0d8c*/ 	.byte	0x04, 0x11
        /*0d8e*/ 	.short	(.L_579 - .L_578)
	.align		4
.L_578:
        /*0d90*/ 	.word	index@($__internal_103_$__cuda_sm70_shflsync_bfly_p)
        /*0d94*/ 	.word	0x00000000


	//----- nvinfo : EIATTR_FRAME_SIZE
	.align		4
.L_579:
        /*0d98*/ 	.byte	0x04, 0x11
        /*0d9a*/ 	.short	(.L_581 - .L_580)
	.align		4
.L_580:
        /*0d9c*/ 	.word	index@(_ZN10layer_norm13ln_bwd_kernelINS_13Kernel_traitsIf6__halfS2_S2_fjLj1280ELj1ELj4ELj1ELj16ENS_18Kernel_traits_baseILj1280EfS2_S2_S2_fjLj128EEEEELb0ELb0ELb1ELb1EEEvNS_9BwdParamsE)
        /*0da0*/ 	.word	0x00000000


	//----- nvinfo : EIATTR_REGCOUNT
	.align		4
.L_581:
        /*0da4*/ 	.byte	0x04, 0x2f
        /*0da6*/ 	.short	(.L_583 - .L_582)
	.align		4
.L_582:
        /*0da8*/ 	.word	index@(_ZN10layer_norm13ln_bwd_kernelINS_13Kernel_traitsIf6__halfS2_S2_fjLj1280ELj1ELj4ELj1ELj16ENS_18Kernel_traits_baseILj1280EfS2_S2_S2_fjLj128EEEEELb0ELb0ELb1ELb0EEEvNS_9BwdParamsE)
        /*0dac*/ 	.word	0x000000fe


	//----- nvinfo : EIATTR_FRAME_SIZE
	.align		4
.L_583:
        /*0db0*/ 	.byte	0x04, 0x11
        /*0db2*/ 	.short	(.L_585 - .L_584)
	.align		4
.L_584:
        /*0db4*/ 	.word	index@($__internal_102_$__cuda_sm70_shflsync_bfly_p)
        /*0db8*/ 	.word	0x00000000


	//----- nvinfo : EIATTR_FRAME_SIZE
	.align		4
.L_585:
        /*0dbc*/ 	.byte	0x04, 0x11
        /*0dbe*/ 	.short	(.L_587 - .L_586)
	.align		4
.L_586:
        /*0dc0*/ 	.word	index@(_ZN10layer_norm13ln_bwd_kernelINS_13Kernel_traitsIf6__halfS2_S2_fjLj1280ELj1ELj4ELj1ELj16ENS_18Kernel_traits_baseILj1280EfS2_S2_S2_fjLj128EEEEELb0ELb0ELb1ELb0EEEvNS_9BwdParamsE)
        /*0dc4*/ 	.word	0x00000000


	//----- nvinfo : EIATTR_REGCOUNT
	.align		4
.L_587:
        /*0dc8*/ 	.byte	0x04, 0x2f
        /*0dca*/ 	.short	(.L_589 - .L_588)
	.align		4
.L_588:
        /*0dcc*/ 	.word	index@(_ZN10layer_norm13ln_bwd_kernelINS_13Kernel_traitsIf6__halfS2_S2_fjLj1280ELj1ELj4ELj1ELj16ENS_18Kernel_traits_baseILj1280EfS2_S2_S2_fjLj128EEEEELb0ELb0ELb0ELb1EEEvNS_9BwdParamsE)
        /*0dd0*/ 	.word	0x000000fe


	//----- nvinfo : EIATTR_FRAME_SIZE
	.align		4
.L_589:
        /*0dd4*/ 	.byte	0x04, 0x11
        /*0dd6*/ 	.short	(.L_591 - .L_590)
	.align		4
.L_590:
        /*0dd8*/ 	.word	index@($__internal_101_$__cuda_sm70_shflsync_bfly_p)
        /*0ddc*/ 	.word	0x00000000


	//----- nvinfo : EIATTR_FRAME_SIZE
	.align		4
.L_591:
        /*0de0*/ 	.byte	0x04, 0x11
        /*0de2*/ 	.short	(.L_593 - .L_592)
	.align		4
.L_592:
        /*0de4*/ 	.word	index@(_ZN10layer_norm13ln_bwd_kernelINS_13Kernel_traitsIf6__halfS2_S2_fjLj1280ELj1ELj4ELj1ELj16ENS_18Kernel_traits_baseILj1280EfS2_S2_S2_fjLj128EEEEELb0ELb0ELb0ELb1EEEvNS_9BwdParamsE)
        /*0de8*/ 	.word	0x00000000


	//----- nvinfo : EIATTR_REGCOUNT
	.align		4
.L_593:
        /*0dec*/ 	.byte	0x04, 0x2f
        /*0dee*/ 	.short	(.L_595 - .L_594)
	.align		4
.L_594:
        /*0df0*/ 	.word	index@(_ZN10layer_norm13ln_bwd_kernelINS_13Kernel_traitsIf6__halfS2_S2_fjLj1280ELj1ELj4ELj1ELj16ENS_18Kernel_traits_baseILj1280EfS2_S2_S2_fjLj128EEEEELb0ELb0ELb0ELb0EEEvNS_9BwdParamsE)
        /*0df4*/ 	.word	0x000000fd


	//----- nvinfo : EIATTR_FRAME_SIZE
	.align		4
.L_595:
        /*0df8*/ 	.byte	0x04, 0x11
        /*0dfa*/ 	.short	(.L_597 - .L_596)
	.align		4
.L_596:
        /*0dfc*/ 	.word	index@($__internal_100_$__cuda_sm70_shflsync_bfly_p)
        /*0e00*/ 	.word	0x00000000


	//----- nvinfo : EIATTR_FRAME_SIZE
	.align		4
.L_597:
        /*0e04*/ 	.byte	0x04, 0x11
        /*0e06*/ 	.short	(.L_599 - .L_598)
	.align		4
.L_598:
        /*0e08*/ 	.word	index@(_ZN10layer_norm13ln_bwd_kernelINS_13Kernel_traitsIf6__halfS2_S2_fjLj1280ELj1ELj4ELj1ELj16ENS_18Kernel_traits_baseILj1280EfS2_S2_S2_fjLj128EEEEELb0ELb0ELb0ELb0EEEvNS_9BwdParamsE)
        /*0e0c*/ 	.word	0x00000000


	//----- nvinfo : EIATTR_REGCOUNT
	.align		4
.L_599:
        /*0e10*/ 	.byte	0x04, 0x2f
        /*0e12*/ 	.short	(.L_601 - .L_600)
	.align		4
.L_600:
        /*0e14*/ 	.word	index@(_ZN10layer_norm13ln_bwd_kernelINS_13Kernel_traitsIf13__nv_bfloat16fS2_fjLj1280ELj1ELj4ELj1ELj16ENS_18Kernel_traits_baseILj1280EfS2_fS2_fjLj128EEEEELb1ELb1ELb1ELb1EEEvNS_9BwdParamsE)
        /*0e18*/ 	.word	0x000000ff


	//----- nvinfo : EIATTR_FRAME_SIZE
	.align		4
.L_601:
        /*0e1c*/ 	.byte	0x04, 0x11
        /*0e1e*/ 	.short	(.L_603 - .L_602)
	.align		4
.L_602:
        /*0e20*/ 	.word	index@($__internal_99_$__cuda_sm70_shflsync_bfly_p)
        /*0e24*/ 	.word	0x00000000


	//----- nvinfo : EIATTR_FRAME_SIZE
	.align		4
.L_603:
        /*0e28*/ 	.byte	0x04, 0x11
        /*0e2a*/ 	.short	(.L_605 - .L_604)
	.align		4
.L_604:
        /*0e2c*/ 	.word	index@(_ZN10layer_norm13ln_bwd_kernelINS_13Kernel_traitsIf13__nv_bfloat16fS2_fjLj1280ELj1ELj4ELj1ELj16ENS_18Kernel_traits_baseILj1280EfS2_fS2_fjLj128EEEEELb1ELb1ELb1ELb1EEEvNS_9BwdParamsE)
        /*0e30*/ 	.word	0x00000260


	//----- nvinfo : EIATTR_REGCOUNT
	.align		4
.L_605:
        /*0e34*/ 	.byte	0x04, 0x2f
        /*0e36*/ 	.short	(.L_607 - .L_606)
	.align		4
.L_606:
        /*0e38*/ 	.word	index@(_ZN10layer_norm22ln_bwd_finalize_kernelINS_22Kernel_traits_finalizeILj1280Ef13__nv_bfloat16fS2_fjLb1ELj1024ELj4ENS_18Kernel_traits_baseILj1280EfS2_fS2_fjLj1024EEEEELb1ELb1EEEvNS_9BwdParamsE)
        /*0e3c*/ 	.word	0x00000020


	//----- nvinfo : EIATTR_FRAME_SIZE
	.align		4
.L_607:
        /*0e40*/ 	.byte	0x04, 0x11
        /*0e42*/ 	.short	(.L_609 - .L_608)
	.align		4
.L_608:
        /*0e44*/ 	.word	index@($__internal_98_$__cuda_sm70_shflsync_bfly_p)
        /*0e48*/ 	.word	0x00000000


	//----- nvinfo : EIATTR_FRAME_SIZE
	.align		4
.L_609:
        /*0e4c*/ 	.byte	0x04, 0x11
        /*0e4e*/ 	.short	(.L_611 - .L_610)
	.align		4
.L_610:
        /*0e50*/ 	.word	index@(_ZN10layer_norm22ln_bwd_finalize_kernelINS_22Kernel_traits_finalizeILj1280Ef13__nv_bfloat16fS2_fjLb1ELj1024ELj4ENS_18Kernel_traits_baseILj1280EfS2_fS2_fjLj1024EEEEELb1ELb1EEEvNS_9BwdParamsE)
        /*0e54*/ 	.word	0x00000000


	//----- nvinfo : EIATTR_REGCOUNT
	.align		4
.L_611:
        /*0e58*/ 	.byte	0x04, 0x2f
        /*0e5a*/ 	.short	(.L_613 - .L_612)
	.align		4
.L_612:
        /*0e5c*/ 	.word	index@(_ZN10layer_norm13ln_bwd_kernelINS_13Kernel_traitsIf13__nv_bfloat16fS2_fjLj1280ELj1ELj4ELj1ELj16ENS_18Kernel_traits_baseILj1280EfS2_fS2_fjLj128EEEEELb1ELb1ELb1ELb0EEEvNS_9BwdParamsE)
        /*0e60*/ 	.word	0x00000020


	//----- nvinfo : EIATTR_FRAME_SIZE
	.align		4
.L_613:
        /*0e64*/ 	.byte	0x04, 0x11
        /*0e66*/ 	.short	(.L_615 - .L_614)
	.align		4
.L_614:
        /*0e68*/ 	.word	index@($__internal_97_$__cuda_sm70_shflsync_bfly_p)
        /*0e6c*/ 	.word	0x00000000


	//----- nvinfo : EIATTR_FRAME_SIZE
	.align		4
.L_615:
        /*0e70*/ 	.byte	0x04, 0x11
        /*0e72*/ 	.short	(.L_617 - .L_616)
	.align		4
.L_616:
        /*0e74*/ 	.word	index@(_ZN10layer_norm13ln_bwd_kernelINS_13Kernel_traitsIf13__nv_bfloat16fS2_fjLj1280ELj1ELj4ELj1ELj16ENS_18Kernel_traits_baseILj1280EfS2_fS2_fjLj128EEEEELb1ELb1ELb1ELb0EEEvNS_9BwdParamsE)
        /*0e78*/ 	.word	0x00000698


	//----- nvinfo : EIATTR_REGCOUNT
	.align		4
.L_617:
        /*0e7c*/ 	.byte	0x04, 0x2f
        /*0e7e*/ 	.short	(.L_619 - .L_618)
	.align		4
.L_618:
        /*0e80*/ 	.word	index@(_ZN10layer_norm22ln_bwd_finalize_kernelINS_22Kernel_traits_finalizeILj1280Ef13__nv_bfloat16fS2_fjLb1ELj1024ELj4ENS_18Kernel_traits_baseILj1280EfS2_fS2_fjLj1024EEEEELb1ELb0EEEvNS_9BwdParamsE)
        /*0e84*/ 	.word	0x00000020


	//----- nvinfo : EIATTR_FRAME_SIZE
	.align		4
.L_619:
        /*0e88*/ 	.byte	0x04, 0x11
        /*0e8a*/ 	.short	(.L_621 - .L_620)
	.align		4
.L_620:
        /*0e8c*/ 	.word	index@($__internal_96_$__cuda_sm70_shflsync_bfly_p)
        /*0e90*/ 	.word	0x00000000


	//----- nvinfo : EIATTR_FRAME_SIZE
	.align		4
.L_621:
        /*0e94*/ 	.byte	0x04, 0x11
        /*0e96*/ 	.short	(.L_623 - .L_622)
	.align		4
.L_622:
        /*0e98*/ 	.word	index@(_ZN10layer_norm22ln_bwd_finalize_kernelINS_22Kernel_traits_finalizeILj1280Ef13__nv_bfloat16fS2_fjLb1ELj1024ELj4ENS_18Kernel_traits_baseILj1280EfS2_fS2_fjLj1024EEEEELb1ELb0EEEvNS_9BwdParamsE)
        /*0e9c*/ 	.word	0x00000000


	//----- nvinfo : EIATTR_REGCOUNT
	.align		4
.L_623:
        /*0ea0*/ 	.byte	0x04, 0x2f
        /*0ea2*/ 	.short	(.L_625 - .L_624)
	.align		4
.L_624:
        /*0ea4*/ 	.word	index@(_ZN10layer_norm13ln_bwd_kernelINS_13Kernel_traitsIf13__nv_bfloat16fS2_fjLj1280ELj1ELj4ELj1ELj16ENS_18Kernel_traits_baseILj1280EfS2_fS2_fjLj128EEEEELb1ELb1ELb0ELb1EEEvNS_9BwdParamsE)
        /*0ea8*/ 	.word	0x00000020


	//----- nvinfo : EIATTR_FRAME_SIZE
	.align		4
.L_625:
        /*0eac*/ 	.byte	0x04, 0x11
        /*0eae*/ 	.short	(.L_627 - .L_626)
	.align		4
.L_626:
        /*0eb0*/ 	.word	index@($__internal_95_$__cuda_sm70_shflsync_bfly_p)
        /*0eb4*/ 	.word	0x00000000


	//----- nvinfo : EIATTR_FRAME_SIZE
	.align		4
.L_627:
        /*0eb8*/ 	.byte	0x04, 0x11
        /*0eba*/ 	.short	(.L_629 - .L_628)
	.align		4
.L_628:
        /*0ebc*/ 	.word	index@(_ZN10layer_norm13ln_bwd_kernelINS_13Kernel_traitsIf13__nv_bfloat16fS2_fjLj1280ELj1ELj4ELj1ELj16ENS_18Kernel_traits_baseILj1280EfS2_fS2_fjLj128EEEEELb1ELb1ELb0ELb1EEEvNS_9BwdParamsE)
        /*0ec0*/ 	.word	0x00000700


	//----- nvinfo : EIATTR_REGCOUNT
	.align		4
.L_629:
        /*0ec4*/ 	.byte	0x04, 0x2f
        /*0ec6*/ 	.short	(.L_631 - .L_630)
	.align		4
.L_630:
        /*0ec8*/ 	.word	index@(_ZN10layer_norm13ln_bwd_kernelINS_13Kernel_traitsIf13__nv_bfloat16fS2_fjLj1280ELj1ELj4ELj1ELj16ENS_18Kernel_traits_baseILj1280EfS2_fS2_fjLj128EEEEELb1ELb1ELb0ELb0EEEvNS_9BwdParamsE)
        /*0ecc*/ 	.word	0x000000ff


	//----- nvinfo : EIATTR_FRAME_SIZE
	.align		4
.L_631:
        /*0ed0*/ 	.byte	0x04, 0x11
        /*0ed2*/ 	.short	(.L_633 - .L_632)
	.align		4
.L_632:
        /*0ed4*/ 	.word	index@($__internal_94_$__cuda_sm70_shflsync_bfly_p)
        /*0ed8*/ 	.word	0x00000000


	//----- nvinfo : EIATTR_FRAME_SIZE
	.align		4
.L_633:
        /*0edc*/ 	.byte	0x04, 0x11
        /*0ede*/ 	.short	(.L_635 - .L_634)
	.align		4
.L_634:
        /*0ee0*/ 	.word	index@(_ZN10layer_norm13ln_bwd_kernelINS_13Kernel_traitsIf13__nv_bfloat16fS2_fjLj1280ELj1ELj4ELj1ELj16ENS_18Kernel_traits_baseILj1280EfS2_fS2_fjLj128EEEEELb1ELb1ELb0ELb0EEEvNS_9BwdParamsE)
        /*0ee4*/ 	.word	0x000001b8


	//----- nvinfo : EIATTR_REGCOUNT
	.align		4
.L_635:
        /*0ee8*/ 	.byte	0x04, 0x2f
        /*0eea*/ 	.short	(.L_637 - .L_636)
	.align		4
.L_636:
        /*0eec*/ 	.word	index@(_ZN10layer_norm13ln_bwd_kernelINS_13Kernel_traitsIf13__nv_bfloat16fS2_fjLj1280ELj1ELj4ELj1ELj16ENS_18Kernel_traits_baseILj1280EfS2_fS2_fjLj128EEEEELb1ELb0ELb1ELb1EEEvNS_9BwdParamsE)
        /*0ef0*/ 	.word	0x000000ff


	//----- nvinfo : EIATTR_FRAME_SIZE
	.align		4
.L_637:
        /*0ef4*/ 	.byte	0x04, 0x11
        /*0ef6*/ 	.short	(.L_639 - .L_638)
	.align		4
.L_638:
        /*0ef8*/ 	.word	index@($__internal_93_$__cuda_sm70_shflsync_bfly_p)
        /*0efc*/ 	.word	0x00000000


	//----- nvinfo : EIATTR_FRAME_SIZE
	.align		4
.L_639:
        /*0f00*/ 	.byte	0x04, 0x11
        /*0f02*/ 	.short	(.L_641 - .L_640)
	.align		4
.L_640:
        /*0f04*/ 	.word	index@(_ZN10layer_norm13ln_bwd_kernelINS_13Kernel_traitsIf13__nv_bfloat16fS2_fjLj1280ELj1ELj4ELj1ELj16ENS_18Kernel_traits_baseILj1280EfS2_fS2_fjLj128EEEEELb1ELb0ELb1ELb1EEEvNS_9BwdParamsE)
        /*0f08*/ 	.word	0x000000b8


	//----- nvinfo : EIATTR_REGCOUNT
	.align		4
.L_641:
        /*0f0c*/ 	.byte	0x04, 0x2f
        /*0f0e*/ 	.short	(.L_643 - .L_642)
	.align		4
.L_642:
        /*0f10*/ 	.word	index@(_ZN10layer_norm22ln_bwd_finalize_kernelINS_22Kernel_traits_finalizeILj1280Ef13__nv_bfloat16fS2_fjLb0ELj1024ELj4ENS_18Kernel_traits_baseILj1280EfS2_fS2_fjLj1024EEEEELb0ELb1EEEvNS_9BwdParamsE)
        /*0f14*/ 	.word	0x00000020


	//----- nvinfo : EIATTR_FRAME_SIZE
	.align		4
.L_643:
        /*0f18*/ 	.byte	0x04, 0x11
        /*0f1a*/ 	.short	(.L_645 - .L_644)
	.align		4
.L_644:
        /*0f1c*/ 	.word	index@($__internal_92_$__cuda_sm70_shflsync_bfly_p)
        /*0f20*/ 	.word	0x00000000


	//----- nvinfo : EIATTR_FRAME_SIZE
	.align		4
.L_645:
        /*0f24*/ 	.byte	0x04, 0x11
        /*0f26*/ 	.short	(.L_647 - .L_646)
	.align		4
.L_646:
        /*0f28*/ 	.word	index@(_ZN10layer_norm22ln_bwd_finalize_kernelINS_22Kernel_traits_finalizeILj1280Ef13__nv_bfloat16fS2_fjLb0ELj1024ELj4ENS_18Kernel_traits_baseILj1280EfS2_fS2_fjLj1024EEEEELb0ELb1EEEvNS_9BwdParamsE)
        /*0f2c*/ 	.word	0x00000000


	//----- nvinfo : EIATTR_REGCOUNT
	.align		4
.L_647:
        /*0f30*/ 	.byte	0x04, 0x2f
        /*0f32*/ 	.short	(.L_649 - .L_648)
	.align		4
.L_648:
        /*0f34*/ 	.word	index@(_ZN10layer_norm13ln_bwd_kernelINS_13Kernel_traitsIf13__nv_bfloat16fS2_fjLj1280ELj1ELj4ELj1ELj16ENS_18Kernel_traits_baseILj1280EfS2_fS2_fjLj128EEEEELb1ELb0ELb1ELb0EEEvNS_9BwdParamsE)
        /*0f38*/ 	.word	0x000000ff


	//----- nvinfo : EIATTR_FRAME_SIZE
	.align		4
.L_649:
        /*0f3c*/ 	.byte	0x04, 0x11
        /*0f3e*/ 	.short	(.L_651 - .L_650)
	.align		4
.L_650:
        /*0f40*/ 	.word	index@($__internal_91_$__cuda_sm70_shflsync_bfly_p)
        /*0f44*/ 	.word	0x00000000


	//----- nvinfo : EIATTR_FRAME_SIZE
	.align		4
.L_651:
        /*0f48*/ 	.byte	0x04, 0x11
        /*0f4a*/ 	.short	(.L_653 - .L_652)
	.align		4
.L_652:
        /*0f4c*/ 	.word	index@(_ZN10layer_norm13ln_bwd_kernelINS_13Kernel_traitsIf13__nv_bfloat16fS2_fjLj1280ELj1ELj4ELj1ELj16ENS_18Kernel_traits_baseILj1280EfS2_fS2_fjLj128EEEEELb1ELb0ELb1ELb0EEEvNS_9BwdParamsE)
        /*0f50*/ 	.word	0x00000088


	//----- nvinfo : EIATTR_REGCOUNT
	.align		4
.L_653:
        /*0f54*/ 	.byte	0x04, 0x2f
        /*0f56*/ 	.short	(.L_655 - .L_654)
	.align		4
.L_654:
        /*0f58*/ 	.word	index@(_ZN10layer_norm22ln_bwd_finalize_kernelINS_22Kernel_traits_finalizeILj1280Ef13__nv_bfloat16fS2_fjLb0ELj1024ELj4ENS_18Kernel_traits_baseILj1280EfS2_fS2_fjLj1024EEEEELb0ELb0EEEvNS_9BwdParamsE)
        /*0f5c*/ 	.word	0x0000001e


	//----- nvinfo : EIATTR_FRAME_SIZE
	.align		4
.L_655:
        /*0f60*/ 	.byte	0x04, 0x11
        /*0f62*/ 	.short	(.L_657 - .L_656)
	.align		4
.L_656:
        /*0f64*/ 	.word	index@($__internal_90_$__cuda_sm70_shflsync_bfly_p)
        /*0f68*/ 	.word	0x00000000


	//----- nvinfo : EIATTR_FRAME_SIZE
	.align		4
.L_657:
        /*0f6c*/ 	.byte	0x04, 0x11
        /*0f6e*/ 	.short	(.L_659 - .L_658)
	.align		4
.L_658:
        /*0f70*/ 	.word	index@(_ZN10layer_norm22ln_bwd_finalize_kernelINS_22Kernel_traits_finalizeILj1280Ef13__nv_bfloat16fS2_fjLb0ELj1024ELj4ENS_18Kernel_traits_baseILj1280EfS2_fS2_fjLj1024EEEEELb0ELb0EEEvNS_9BwdParamsE)
        /*0f74*/ 	.word	0x00000000


	//----- nvinfo : EIATTR_REGCOUNT
	.align		4
.L_659:
        /*0f78*/ 	.byte	0x04, 0x2f
        /*0f7a*/ 	.short	(.L_661 - .L_660)
	.align		4
.L_660:
        /*0f7c*/ 	.word	index@(_ZN10layer_norm13ln_bwd_kernelINS_13Kernel_traitsIf13__nv_bfloat16fS2_fjLj1280ELj1ELj4ELj1ELj16ENS_18Kernel_traits_baseILj1280EfS2_fS2_fjLj128EEEEELb1ELb0ELb0ELb1EEEvNS_9BwdParamsE)
        /*0f80*/ 	.word	0x000000ff


	//----- nvinfo : EIATTR_FRAME_SIZE
	.align		4
.L_661:
        /*0f84*/ 	.byte	0x04, 0x11
        /*0f86*/ 	.short	(.L_663 - .L_662)
	.align		4
.L_662:
        /*0f88*/ 	.word	index@($__internal_89_$__cuda_sm70_shflsync_bfly_p)
        /*0f8c*/ 	.word	0x00000000


	//----- nvinfo : EIATTR_FRAME_SIZE
	.align		4
.L_663:
        /*0f90*/ 	.byte	0x04, 0x11
        /*0f92*/ 	.short	(.L_665 - .L_664)
	.align		4
.L_664:
        /*0f94*/ 	.word	index@(_ZN10layer_norm13ln_bwd_kernelINS_13Kernel_traitsIf13__nv_bfloat16fS2_fjLj1280ELj1ELj4ELj1ELj16ENS_18Kernel_traits_baseILj1280EfS2_fS2_fjLj128EEEEELb1ELb0ELb0ELb1EEEvNS_9BwdParamsE)
        /*0f98*/ 	.word	0x00000058


	//----- nvinfo : EIATTR_REGCOUNT
	.align		4
.L_665:
        /*0f9c*/ 	.byte	0x04, 0x2f
        /*0f9e*/ 	.short	(.L_667 - .L_666)
	.align		4
.L_666:
        /*0fa0*/ 	.word	index@(_ZN10layer_norm13ln_bwd_kernelINS_13Kernel_traitsIf13__nv_bfloat16fS2_fjLj1280ELj1ELj4ELj1ELj16ENS_18Kernel_traits_baseILj1280EfS2_fS2_fjLj128EEEEELb1ELb0ELb0ELb0EEEvNS_9BwdParamsE)
        /*0fa4*/ 	.word	0x000000ff


	//----- nvinfo : EIATTR_FRAME_SIZE
	.align		4
.L_667:
        /*0fa8*/ 	.byte	0x04, 0x11
        /*0faa*/ 	.short	(.L_669 - .L_668)
	.align		4
.L_668:
        /*0fac*/ 	.word	index@($__internal_88_$__cuda_sm70_shflsync_bfly_p)
        /*0fb0*/ 	.word	0x00000000


	//----- nvinfo : EIATTR_FRAME_SIZE
	.align		4
.L_669:
        /*0fb4*/ 	.byte	0x04, 0x11
        /*0fb6*/ 	.short	(.L_671 - .L_670)
	.align		4
.L_670:
        /*0fb8*/ 	.word	index@(_ZN10layer_norm13ln_bwd_kernelINS_13Kernel_traitsIf13__nv_bfloat16fS2_fjLj1280ELj1ELj4ELj1ELj16ENS_18Kernel_traits_baseILj1280EfS2_fS2_fjLj128EEEEELb1ELb0ELb0ELb0EEEvNS_9BwdParamsE)
        /*0fbc*/ 	.word	0x00000070


	//----- nvinfo : EIATTR_REGCOUNT
	.align		4
.L_671:
        /*0fc0*/ 	.byte	0x04, 0x2f
        /*0fc2*/ 	.short	(.L_673 - .L_672)
	.align		4
.L_672:
        /*0fc4*/ 	.word	index@(_ZN10layer_norm13ln_bwd_kernelINS_13Kernel_traitsIf13__nv_bfloat16fS2_fjLj1280ELj1ELj4ELj1ELj16ENS_18Kernel_traits_baseILj1280EfS2_fS2_fjLj128EEEEELb0ELb1ELb1ELb1EEEvNS_9BwdParamsE)
        /*0fc8*/ 	.word	0x000000ff


	//----- nvinfo : EIATTR_FRAME_SIZE
	.align		4
.L_673:
        /*0fcc*/ 	.byte	0x04, 0x11
        /*0fce*/ 	.short	(.L_675 - .L_674)
	.align		4
.L_674:
        /*0fd0*/ 	.word	index@($__internal_87_$__cuda_sm70_shflsync_bfly_p)
        /*0fd4*/ 	.word	0x00000000


	//----- nvinfo : EIATTR_FRAME_SIZE
	.align		4
.L_675:
        /*0fd8*/ 	.byte	0x04, 0x11
        /*0fda*/ 	.short	(.L_677 - .L_676)
	.align		4
.L_676:
        /*0fdc*/ 	.word	index@(_ZN10layer_norm13ln_bwd_kernelINS_13Kernel_traitsIf13__nv_bfloat16fS2_fjLj1280ELj1ELj4ELj1ELj16ENS_18Kernel_traits_baseILj1280EfS2_fS2_fjLj128EEEEELb0ELb1ELb1ELb1EEEvNS_9BwdParamsE)
        /*0fe0*/ 	.word	0x00000210


	//----- nvinfo : EIATTR_REGCOUNT
	.align		4
.L_677:
        /*0fe4*/ 	.byte	0x04, 0x2f
        /*0fe6*/ 	.short	(.L_679 - .L_678)
	.align		4
.L_678:
        /*0fe8*/ 	.word	index@(_ZN10layer_norm13ln_bwd_kernelINS_13Kernel_traitsIf13__nv_bfloat16fS2_fjLj1280ELj1ELj4ELj1ELj16ENS_18Kernel_traits_baseILj1280EfS2_fS2_fjLj128EEEEELb0ELb1ELb1ELb0EEEvNS_9BwdParamsE)
        /*0fec*/ 	.word	0x000000ff


	//----- nvinfo : EIATTR_FRAME_SIZE
	.align		4
.L_679:
        /*0ff0*/ 	.byte	0x04, 0x11
        /*0ff2*/ 	.short	(.L_681 - .L_680)
	.align		4
.L_680:
        /*0ff4*/ 	.word	index@($__internal_86_$__cuda_sm70_shflsync_bfly_p)
        /*0ff8*/ 	.word	0x00000000


	//----- nvinfo : EIATTR_FRAME_SIZE
	.align		4
.L_681:
        /*0ffc*/ 	.byte	0x04, 0x11
        /*0ffe*/ 	.short	(.L_683 - .L_682)
	.align		4
.L_682:
        /*1000*/ 	.word	index@(_ZN10layer_norm13ln_bwd_kernelINS_13Kernel_traitsIf13__nv_bfloat16fS2_fjLj1280ELj1ELj4ELj1ELj16ENS_18Kernel_traits_baseILj1280EfS2_fS2_fjLj128EEEEELb0ELb1ELb1ELb0EEEvNS_9BwdParamsE)
        /*1004*/ 	.word	0x000001c0


	//----- nvinfo : EIATTR_REGCOUNT
	.align		4
.L_683:
        /*1008*/ 	.byte	0x04, 0x2f
        /*100a*/ 	.short	(.L_685 - .L_684)
	.align		4
.L_684:
        /*100c*/ 	.word	index@(_ZN10layer_norm13ln_bwd_kernelINS_13Kernel_traitsIf13__nv_bfloat16fS2_fjLj1280ELj1ELj4ELj1ELj16ENS_18Kernel_traits_baseILj1280EfS2_fS2_fjLj128EEEEELb0ELb1ELb0ELb1EEEvNS_9BwdParamsE)
        /*1010*/ 	.word	0x00000020


	//----- nvinfo : EIATTR_FRAME_SIZE
	.align		4
.L_685:
        /*1014*/ 	.byte	0x04, 0x11
        /*1016*/ 	.short	(.L_687 - .L_686)
	.align		4
.L_686:
        /*1018*/ 	.word	index@($__internal_85_$__cuda_sm70_shflsync_bfly_p)
        /*101c*/ 	.word	0x00000000


	//----- nvinfo : EIATTR_FRAME_SIZE
	.align		4
.L_687:
        /*1020*/ 	.byte	0x04, 0x11
        /*1022*/ 	.short	(.L_689 - .L_688)
	.align		4
.L_688:
        /*1024*/ 	.word	index@(_ZN10layer_norm13ln_bwd_kernelINS_13Kernel_traitsIf13__nv_bfloat16fS2_fjLj1280ELj1ELj4ELj1ELj16ENS_18Kernel_traits_baseILj1280EfS2_fS2_fjLj128EEEEELb0ELb1ELb0ELb1EEEvNS_9BwdParamsE)
        /*1028*/ 	.word	0x00000700


	//----- nvinfo : EIATTR_REGCOUNT
	.align		4
.L_689:
        /*102c*/ 	.byte	0x04, 0x2f
        /*102e*/ 	.short	(.L_691 - .L_690)
	.align		4
.L_690:
        /*1030*/ 	.word	index@(_ZN10layer_norm13ln_bwd_kernelINS_13Kernel_traitsIf13__nv_bfloat16fS2_fjLj1280ELj1ELj4ELj1ELj16ENS_18Kernel_traits_baseILj1280EfS2_fS2_fjLj128EEEEELb0ELb1ELb0ELb0EEEvNS_9BwdParamsE)
        /*1034*/ 	.word	0x000000ff


	//----- nvinfo : EIATTR_FRAME_SIZE
	.align		4
.L_691:
        /*1038*/ 	.byte	0x04, 0x11
        /*103a*/ 	.short	(.L_693 - .L_692)
	.align		4
.L_692:
        /*103c*/ 	.word	index@($__internal_84_$__cuda_sm70_shflsync_bfly_p)
        /*1040*/ 	.word	0x00000000


	//----- nvinfo : EIATTR_FRAME_SIZE
	.align		4
.L_693:
        /*1044*/ 	.byte	0x04, 0x11
        /*1046*/ 	.short	(.L_695 - .L_694)
	.align		4
.L_694:
        /*1048*/ 	.word	index@(_ZN10layer_norm13ln_bwd_kernelINS_13Kernel_traitsIf13__nv_bfloat16fS2_fjLj1280ELj1ELj4ELj1ELj16ENS_18Kernel_traits_baseILj1280EfS2_fS2_fjLj128EEEEELb0ELb1ELb0ELb0EEEvNS_9BwdParamsE)
        /*104c*/ 	.word	0x00000188


	//----- nvinfo : EIATTR_REGCOUNT
	.align		4
.L_695:
        /*1050*/ 	.byte	0x04, 0x2f
        /*1052*/ 	.short	(.L_697 - .L_696)
	.align		4
.L_696:
        /*1054*/ 	.word	index@(_ZN10layer_norm13ln_bwd_kernelINS_13Kernel_traitsIf13__nv_bfloat16fS2_fjLj1280ELj1ELj4ELj1ELj16ENS_18Kernel_traits_baseILj1280EfS2_fS2_fjLj128EEEEELb0ELb0ELb1ELb1EEEvNS_9BwdParamsE)
        /*1058*/ 	.word	0x000000ff


	//----- nvinfo : EIATTR_FRAME_SIZE
	.align		4
.L_697:
        /*105c*/ 	.byte	0x04, 0x11
        /*105e*/ 	.short	(.L_699 - .L_698)
	.align		4
.L_698:
        /*1060*/ 	.word	index@($__internal_83_$__cuda_sm70_shflsync_bfly_p)
        /*1064*/ 	.word	0x00000000


	//----- nvinfo : EIATTR_FRAME_SIZE
	.align		4
.L_699:
        /*1068*/ 	.byte	0x04, 0x11
        /*106a*/ 	.short	(.L_701 - .L_700)
	.align		4
.L_700:
        /*106c*/ 	.word	index@(_ZN10layer_norm13ln_bwd_kernelINS_13Kernel_traitsIf13__nv_bfloat16fS2_fjLj1280ELj1ELj4ELj1ELj16ENS_18Kernel_traits_baseILj1280EfS2_fS2_fjLj128EEEEELb0ELb0ELb1ELb1EEEvNS_9BwdParamsE)
        /*1070*/ 	.word	0x00000068


	//----- nvinfo : EIATTR_REGCOUNT
	.align		4
.L_701:
        /*1074*/ 	.byte	0x04, 0x2f
        /*1076*/ 	.short	(.L_703 - .L_702)
	.align		4
.L_702:
        /*1078*/ 	.word	index@(_ZN10layer_norm13ln_bwd_kernelINS_13Kernel_traitsIf13__nv_bfloat16fS2_fjLj1280ELj1ELj4ELj1ELj16ENS_18Kernel_traits_baseILj1280EfS2_fS2_fjLj128EEEEELb0ELb0ELb1ELb0EEEvNS_9BwdParamsE)
        /*107c*/ 	.word	0x000000ff


	//----- nvinfo : EIATTR_FRAME_SIZE
	.align		4
.L_703:
        /*1080*/ 	.byte	0x04, 0x11
        /*1082*/ 	.short	(.L_705 - .L_704)
	.align		4
.L_704:
        /*1084*/ 	.word	index@($__internal_82_$__cuda_sm70_shflsync_bfly_p)
        /*1088*/ 	.word	0x00000000


	//----- nvinfo : EIATTR_FRAME_SIZE
	.align		4
.L_705:
        /*108c*/ 	.byte	0x04, 0x11
        /*108e*/ 	.short	(.L_707 - .L_706)
	.align		4
.L_706:
        /*1090*/ 	.word	index@(_ZN10layer_norm13ln_bwd_kernelINS_13Kernel_traitsIf13__nv_bfloat16fS2_fjLj1280ELj1ELj4ELj1ELj16ENS_18Kernel_traits_baseILj1280EfS2_fS2_fjLj128EEEEELb0ELb0ELb1ELb0EEEvNS_9BwdParamsE)
        /*1094*/ 	.word	0x00000068


	//----- nvinfo : EIATTR_REGCOUNT
	.align		4
.L_707:
        /*1098*/ 	.byte	0x04, 0x2f
        /*109a*/ 	.short	(.L_709 - .L_708)
	.align		4
.L_708:
        /*109c*/ 	.word	index@(_ZN10layer_norm13ln_bwd_kernelINS_13Kernel_traitsIf13__nv_bfloat16fS2_fjLj1280ELj1ELj4ELj1ELj16ENS_18Kernel_traits_baseILj1280EfS2_fS2_fjLj128EEEEELb0ELb0ELb0ELb1EEEvNS_9BwdParamsE)
        /*10a0*/ 	.word	0x000000ff


	//----- nvinfo : EIATTR_FRAME_SIZE
	.align		4
.L_709:
        /*10a4*/ 	.byte	0x04, 0x11
        /*10a6*/ 	.short	(.L_711 - .L_710)
	.align		4
.L_710:
        /*10a8*/ 	.word	index@($__internal_81_$__cuda_sm70_shflsync_bfly_p)
        /*10ac*/ 	.word	0x00000000


	//----- nvinfo : EIATTR_FRAME_SIZE
	.align		4
.L_711:
        /*10b0*/ 	.byte	0x04, 0x11
        /*10b2*/ 	.short	(.L_713 - .L_712)
	.align		4
.L_712:
        /*10b4*/ 	.word	index@(_ZN10layer_norm13ln_bwd_kernelINS_13Kernel_traitsIf13__nv_bfloat16fS2_fjLj1280ELj1ELj4ELj1ELj16ENS_18Kernel_traits_baseILj1280EfS2_fS2_fjLj128EEEEELb0ELb0ELb0ELb1EEEvNS_9BwdParamsE)
        /*10b8*/ 	.word	0x00000030


	//----- nvinfo : EIATTR_REGCOUNT
	.align		4
.L_713:
        /*10bc*/ 	.byte	0x04, 0x2f
        /*10be*/ 	.short	(.L_715 - .L_714)
	.align		4
.L_714:
        /*10c0*/ 	.word	index@(_ZN10layer_norm13ln_bwd_kernelINS_13Kernel_traitsIf13__nv_bfloat16fS2_fjLj1280ELj1ELj4ELj1ELj16ENS_18Kernel_traits_baseILj1280EfS2_fS2_fjLj128EEEEELb0ELb0ELb0ELb0EEEvNS_9BwdParamsE)
        /*10c4*/ 	.word	0x000000ff


	//----- nvinfo : EIATTR_FRAME_SIZE
	.align		4
.L_715:
        /*10c8*/ 	.byte	0x04, 0x11
        /*10ca*/ 	.short	(.L_717 - .L_716)
	.align		4
.L_716:
        /*10cc*/ 	.word	index@($__internal_80_$__cuda_sm70_shflsync_bfly_p)
        /*10d0*/ 	.word	0x00000000


	//----- nvinfo : EIATTR_FRAME_SIZE
	.align		4
.L_717:
        /*10d4*/ 	.byte	0x04, 0x11
        /*10d6*/ 	.short	(.L_719 - .L_718)
	.align		4
.L_718:
        /*10d8*/ 	.word	index@(_ZN10layer_norm13ln_bwd_kernelINS_13Kernel_traitsIf13__nv_bfloat16fS2_fjLj1280ELj1ELj4ELj1ELj16ENS_18Kernel_traits_baseILj1280EfS2_fS2_fjLj128EEEEELb0ELb0ELb0ELb0EEEvNS_9BwdParamsE)
        /*10dc*/ 	.word	0x00000040


	//----- nvinfo : EIATTR_REGCOUNT
	.align		4
.L_719:
        /*10e0*/ 	.byte	0x04, 0x2f
        /*10e2*/ 	.short	(.L_721 - .L_720)
	.align		4
.L_720:
        /*10e4*/ 	.word	index@(_ZN10layer_norm13ln_bwd_kernelINS_13Kernel_traitsI13__nv_bfloat16S2_fS2_fjLj1280ELj1ELj4ELj1ELj16ENS_18Kernel_traits_baseILj1280ES2_S2_fS2_fjLj128EEEEELb1ELb1ELb1ELb1EEEvNS_9BwdParamsE)
        /*10e8*/ 	.word	0x000000ff


	//----- nvinfo : EIATTR_FRAME_SIZE
	.align		4
.L_721:
        /*10ec*/ 	.byte	0x04, 0x11
        /*10ee*/ 	.short	(.L_723 - .L_722)
	.align		4
.L_722:
        /*10f0*/ 	.word	index@($__internal_79_$__cuda_sm70_shflsync_bfly_p)
        /*10f4*/ 	.word	0x00000000


	//----- nvinfo : EIATTR_FRAME_SIZE
	.align		4
.L_723:
        /*10f8*/ 	.byte	0x04, 0x11
        /*10fa*/ 	.short	(.L_725 - .L_724)
	.align		4
.L_724:
        /*10fc*/ 	.word	index@(_ZN10layer_norm13ln_bwd_kernelINS_13Kernel_traitsI13__nv_bfloat16S2_fS2_fjLj1280ELj1ELj4ELj1ELj16ENS_18Kernel_traits_baseILj1280ES2_S2_fS2_fjLj128EEEEELb1ELb1ELb1ELb1EEEvNS_9BwdParamsE)
        /*1100*/ 	.word	0x00000268


	//----- nvinfo : EIATTR_REGCOUNT
	.align		4
.L_725:
        /*1104*/ 	.byte	0x04, 0x2f
        /*1106*/ 	.short	(.L_727 - .L_726)
	.align		4
.L_726:
        /*1108*/ 	.word	index@(_ZN10layer_norm22ln_bwd_finalize_kernelINS_22Kernel_traits_finalizeILj1280E13__nv_bfloat16S2_fS2_fjLb1ELj1024ELj4ENS_18Kernel_traits_baseILj1280ES2_S2_fS2_fjLj1024EEEEELb1ELb1EEEvNS_9BwdParamsE)
        /*110c*/ 	.word	0x00000020


	//----- nvinfo : EIATTR_FRAME_SIZE
	.align		4
.L_727:
        /*1110*/ 	.byte	0x04, 0x11
        /*1112*/ 	.short	(.L_729 - .L_728)
	.align		4
.L_728:
        /*1114*/ 	.word	index@($__internal_78_$__cuda_sm70_shflsync_bfly_p)
        /*1118*/ 	.word	0x00000000


	//----- nvinfo : EIATTR_FRAME_SIZE
	.align		4
.L_729:
        /*111c*/ 	.byte	0x04, 0x11
        /*111e*/ 	.short	(.L_731 - .L_730)
	.align		4
.L_730:
        /*1120*/ 	.word	index@(_ZN10layer_norm22ln_bwd_finalize_kernelINS_22Kernel_traits_finalizeILj1280E13__nv_bfloat16S2_fS2_fjLb1ELj1024ELj4ENS_18Kernel_traits_baseILj1280ES2_S2_fS2_fjLj1024EEEEELb1ELb1EEEvNS_9BwdParamsE)
        /*1124*/ 	.word	0x00000000


	//----- nvinfo : EIATTR_REGCOUNT
	.align		4
.L_731:
        /*1128*/ 	.byte	0x04, 0x2f
        /*112a*/ 	.short	(.L_733 - .L_732)
	.align		4
.L_732:
        /*112c*/ 	.word	index@(_ZN10layer_norm13ln_bwd_kernelINS_13Kernel_traitsI13__nv_bfloat16S2_fS2_fjLj1280ELj1ELj4ELj1ELj16ENS_18Kernel_traits_baseILj1280ES2_S2_fS2_fjLj128EEEEELb1ELb1ELb1ELb0EEEvNS_9BwdParamsE)
        /*1130*/ 	.word	0x00000020


	//----- nvinfo : EIATTR_FRAME_SIZE
	.align		4
.L_733:
        /*1134*/ 	.byte	0x04, 0x11
        /*1136*/ 	.short	(.L_735 - .L_734)
	.align		4
.L_734:
        /*1138*/ 	.word	index@($__internal_77_$__cuda_sm70_shflsync_bfly_p)
        /*113c*/ 	.word	0x00000000


	//----- nvinfo : EIATTR_FRAME_SIZE
	.align		4
.L_735:
        /*1140*/ 	.byte	0x04, 0x11
        /*1142*/ 	.short	(.L_737 - .L_736)
	.align		4
.L_736:
        /*1144*/ 	.word	index@(_ZN10layer_norm13ln_bwd_kernelINS_13Kernel_traitsI13__nv_bfloat16S2_fS2_fjLj1280ELj1ELj4ELj1ELj16ENS_18Kernel_traits_baseILj1280ES2_S2_fS2_fjLj128EEEEELb1ELb1ELb1ELb0EEEvNS_9BwdParamsE)
        /*1148*/ 	.word	0x00000690


	//----- nvinfo : EIATTR_REGCOUNT
	.align		4
.L_737:
        /*114c*/ 	.byte	0x04, 0x2f
        /*114e*/ 	.short	(.L_739 - .L_738)
	.align		4
.L_738:
        /*1150*/ 	.word	index@(_ZN10layer_norm22ln_bwd_finalize_kernelINS_22Kernel_traits_finalizeILj1280E13__nv_bfloat16S2_fS2_fjLb1ELj1024ELj4ENS_18Kernel_traits_baseILj1280ES2_S2_fS2_fjLj1024EEEEELb1ELb0EEEvNS_9BwdParamsE)
        /*1154*/ 	.word	0x00000020


	//----- nvinfo : EIATTR_FRAME_SIZE
	.align		4
.L_739:
        /*1158*/ 	.byte	0x04, 0x11
        /*115a*/ 	.short	(.L_741 - .L_740)
	.align		4
.L_740:
        /*115c*/ 	.word	index@($__internal_76_$__cuda_sm70_shflsync_bfly_p)
        /*1160*/ 	.word	0x00000000


	//----- nvinfo : EIATTR_FRAME_SIZE
	.align		4
.L_741:
        /*1164*/ 	.byte	0x04, 0x11
        /*1166*/ 	.short	(.L_743 - .L_742)
	.align		4
.L_742:
        /*1168*/ 	.word	index@(_ZN10layer_norm22ln_bwd_finalize_kernelINS_22Kernel_traits_finalizeILj1280E13__nv_bfloat16S2_fS2_fjLb1ELj1024ELj4ENS_18Kernel_traits_baseILj1280ES2_S2_fS2_fjLj1024EEEEELb1ELb0EEEvNS_9BwdParamsE)
        /*116c*/ 	.word	0x00000000


	//----- nvinfo : EIATTR_REGCOUNT
	.align		4
.L_743:
        /*1170*/ 	.byte	0x04, 0x2f
        /*1172*/ 	.short	(.L_745 - .L_744)
	.align		4
.L_744:
        /*1174*/ 	.word	index@(_ZN10layer_norm13ln_bwd_kernelINS_13Kernel_traitsI13__nv_bfloat16S2_fS2_fjLj1280ELj1ELj4ELj1ELj16ENS_18Kernel_traits_baseILj1280ES2_S2_fS2_fjLj128EEEEELb1ELb1ELb0ELb1EEEvNS_9BwdParamsE)
        /*1178*/ 	.word	0x000000ff


	//----- nvinfo : EIATTR_FRAME_SIZE
	.align		4
.L_745:
        /*117c*/ 	.byte	0x04, 0x11
        /*117e*/ 	.short	(.L_747 - .L_746)
	.align		4
.L_746:
        /*1180*/ 	.word	index@($__internal_75_$__cuda_sm70_shflsync_bfly_p)
        /*1184*/ 	.word	0x00000000


	//----- nvinfo : EIATTR_FRAME_SIZE
	.align		4
.L_747:
        /*1188*/ 	.byte	0x04, 0x11
        /*118a*/ 	.short	(.L_749 - .L_748)
	.align		4
.L_748:
        /*118c*/ 	.word	index@(_ZN10layer_norm13ln_bwd_kernelINS_13Kernel_traitsI13__nv_bfloat16S2_fS2_fjLj1280ELj1ELj4ELj1ELj16ENS_18Kernel_traits_baseILj1280ES2_S2_fS2_fjLj128EEEEELb1ELb1ELb0ELb1EEEvNS_9BwdParamsE)
        /*1190*/ 	.word	0x00000178


	//----- nvinfo : EIATTR_REGCOUNT
	.align		4
.L_749:
        /*1194*/ 	.byte	0x04, 0x2f
        /*1196*/ 	.short	(.L_751 - .L_750)
	.align		4
.L_750:
        /*1198*/ 	.word	index@(_ZN10layer_norm13ln_bwd_kernelINS_13Kernel_traitsI13__nv_bfloat16S2_fS2_fjLj1280ELj1ELj4ELj1ELj16ENS_18Kernel_traits_baseILj1280ES2_S2_fS2_fjLj128EEEEELb1ELb1ELb0ELb0EEEvNS_9BwdParamsE)
        /*119c*/ 	.word	0x000000ff


	//----- nvinfo : EIATTR_FRAME_SIZE
	.align		4
.L_751:
        /*11a0*/ 	.byte	0x04, 0x11
        /*11a2*/ 	.short	(.L_753 - .L_752)
	.align		4
.L_752:
        /*11a4*/ 	.word	index@($__internal_74_$__cuda_sm70_shflsync_bfly_p)
        /*11a8*/ 	.word	0x00000000


	//----- nvinfo : EIATTR_FRAME_SIZE
	.align		4
.L_753:
        /*11ac*/ 	.byte	0x04, 0x11
        /*11ae*/ 	.short	(.L_755 - .L_754)
	.align		4
.L_754:
        /*11b0*/ 	.word	index@(_ZN10layer_norm13ln_bwd_kernelINS_13Kernel_traitsI13__nv_bfloat16S2_fS2_fjLj1280ELj1ELj4ELj1ELj16ENS_18Kernel_traits_baseILj1280ES2_S2_fS2_fjLj128EEEEELb1ELb1ELb0ELb0EEEvNS_9BwdParamsE)
        /*11b4*/ 	.word	0x000001b0


	//----- nvinfo : EIATTR_REGCOUNT
	.align		4
.L_755:
        /*11b8*/ 	.byte	0x04, 0x2f
        /*11ba*/ 	.short	(.L_757 - .L_756)
	.align		4
.L_756:
        /*11bc*/ 	.word	index@(_ZN10layer_norm13ln_bwd_kernelINS_13Kernel_traitsI13__nv_bfloat16S2_fS2_fjLj1280ELj1ELj4ELj1ELj16ENS_18Kernel_traits_baseILj1280ES2_S2_fS2_fjLj128EEEEELb1ELb0ELb1ELb1EEEvNS_9BwdParamsE)
        /*11c0*/ 	.word	0x000000ff


	//----- nvinfo : EIATTR_FRAME_SIZE
	.align		4
.L_757:
        /*11c4*/ 	.byte	0x04, 0x11
        /*11c6*/ 	.short	(.L_759 - .L_758)
	.align		4
.L_758:
        /*11c8*/ 	.word	index@($__internal_73_$__cuda_sm70_shflsync_bfly_p)
        /*11cc*/ 	.word	0x00000000


	//----- nvinfo : EIATTR_FRAME_SIZE
	.align		4
.L_759:
        /*11d0*/ 	.byte	0x04, 0x11
        /*11d2*/ 	.short	(.L_761 - .L_760)
	.align		4
.L_760:
        /*11d4*/ 	.word	index@(_ZN10layer_norm13ln_bwd_kernelINS_13Kernel_traitsI13__nv_bfloat16S2_fS2_fjLj1280ELj1ELj4ELj1ELj16ENS_18Kernel_traits_baseILj1280ES2_S2_fS2_fjLj128EEEEELb1ELb0ELb1ELb1EEEvNS_9BwdParamsE)
        /*11d8*/ 	.word	0x00000098


	//----- nvinfo : EIATTR_REGCOUNT
	.align		4
.L_761:
        /*11dc*/ 	.byte	0x04, 0x2f
        /*11de*/ 	.short	(.L_763 - .L_762)
	.align		4
.L_762:
        /*11e0*/ 	.word	index@(_ZN10layer_norm22ln_bwd_finalize_kernelINS_22Kernel_traits_finalizeILj1280E13__nv_bfloat16S2_fS2_fjLb0ELj1024ELj4ENS_18Kernel_traits_baseILj1280ES2_S2_fS2_fjLj1024EEEEELb0ELb1EEEvNS_9BwdParamsE)
        /*11e4*/ 	.word	0x00000020


	//----- nvinfo : EIATTR_FRAME_SIZE
	.align		4
.L_763:
        /*11e8*/ 	.byte	0x04, 0x11
        /*11ea*/ 	.short	(.L_765 - .L_764)
	.align		4
.L_764:
        /*11ec*/ 	.word	index@($__internal_72_$__cuda_sm70_shflsync_bfly_p)
        /*11f0*/ 	.word	0x00000000


	//----- nvinfo : EIATTR_FRAME_SIZE
	.align		4
.L_765:
        /*11f4*/ 	.byte	0x04, 0x11
        /*11f6*/ 	.short	(.L_767 - .L_766)
	.align		4
.L_766:
        /*11f8*/ 	.word	index@(_ZN10layer_norm22ln_bwd_finalize_kernelINS_22Kernel_traits_finalizeILj1280E13__nv_bfloat16S2_fS2_fjLb0ELj1024ELj4ENS_18Kernel_traits_baseILj1280ES2_S2_fS2_fjLj1024EEEEELb0ELb1EEEvNS_9BwdParamsE)
        /*11fc*/ 	.word	0x00000000


	//----- nvinfo : EIATTR_REGCOUNT
	.align		4
.L_767:
        /*1200*/ 	.byte	0x04, 0x2f
        /*1202*/ 	.short	(.L_769 - .L_768)
	.align		4
.L_768:
        /*1204*/ 	.word	index@(_ZN10layer_norm13ln_bwd_kernelINS_13Kernel_traitsI13__nv_bfloat16S2_fS2_fjLj1280ELj1ELj4ELj1ELj16ENS_18Kernel_traits_baseILj1280ES2_S2_fS2_fjLj128EEEEELb1ELb0ELb1ELb0EEEvNS_9BwdParamsE)
        /*1208*/ 	.word	0x000000ff


	//----- nvinfo : EIATTR_FRAME_SIZE
	.align		4
.L_769:
        /*120c*/ 	.byte	0x04, 0x11
        /*120e*/ 	.short	(.L_771 - .L_770)
	.align		4
.L_770:
        /*1210*/ 	.word	index@($__internal_71_$__cuda_sm70_shflsync_bfly_p)
        /*1214*/ 	.word	0x00000000


	//----- nvinfo : EIATTR_FRAME_SIZE
	.align		4
.L_771:
        /*1218*/ 	.byte	0x04, 0x11
        /*121a*/ 	.short	(.L_773 - .L_772)
	.align		4
.L_772:
        /*121c*/ 	.word	index@(_ZN10layer_norm13ln_bwd_kernelINS_13Kernel_traitsI13__nv_bfloat16S2_fS2_fjLj1280ELj1ELj4ELj1ELj16ENS_18Kernel_traits_baseILj1280ES2_S2_fS2_fjLj128EEEEELb1ELb0ELb1ELb0EEEvNS_9BwdParamsE)
        /*1220*/ 	.word	0x00000088


	//----- nvinfo : EIATTR_REGCOUNT
	.align		4
.L_773:
        /*1224*/ 	.byte	0x04, 0x2f
        /*1226*/ 	.short	(.L_775 - .L_774)
	.align		4
.L_774:
        /*1228*/ 	.word	index@(_ZN10layer_norm22ln_bwd_finalize_kernelINS_22Kernel_traits_finalizeILj1280E13__nv_bfloat16S2_fS2_fjLb0ELj1024ELj4ENS_18Kernel_traits_baseILj1280ES2_S2_fS2_fjLj1024EEEEELb0ELb0EEEvNS_9BwdParamsE)
        /*122c*/ 	.word	0x0000001e


	//----- nvinfo : EIATTR_FRAME_SIZE
	.align		4
.L_775:
        /*1230*/ 	.byte	0x04, 0x11
        /*1232*/ 	.short	(.L_777 - .L_776)
	.align		4
.L_776:
        /*1234*/ 	.word	index@($__internal_70_$__cuda_sm70_shflsync_bfly_p)
        /*1238*/ 	.word	0x00000000


	//----- nvinfo : EIATTR_FRAME_SIZE
	.align		4
.L_777:
        /*123c*/ 	.byte	0x04, 0x11
        /*123e*/ 	.short	(.L_779 - .L_778)
	.align		4
.L_778:
        /*1240*/ 	.word	index@(_ZN10layer_norm22ln_bwd_finalize_kernelINS_22Kernel_traits_finalizeILj1280E13__nv_bfloat16S2_fS2_fjLb0ELj1024ELj4ENS_18Kernel_traits_baseILj1280ES2_S2_fS2_fjLj1024EEEEELb0ELb0EEEvNS_9BwdParamsE)
        /*1244*/ 	.word	0x00000000


	//----- nvinfo : EIATTR_REGCOUNT
	.align		4
.L_779:
        /*1248*/ 	.byte	0x04, 0x2f
        /*124a*/ 	.short	(.L_781 - .L_780)
	.align		4
.L_780:
        /*124c*/ 	.word	index@(_ZN10layer_norm13ln_bwd_kernelINS_13Kernel_traitsI13__nv_bfloat16S2_fS2_fjLj1280ELj1ELj4ELj1ELj16ENS_18Kernel_traits_baseILj1280ES2_S2_fS2_fjLj128EEEEELb1ELb0ELb0ELb1EEEvNS_9BwdParamsE)
        /*1250*/ 	.word	0x000000ff


	//----- nvinfo : EIATTR_FRAME_SIZE
	.align		4
.L_781:
        /*1254*/ 	.byte	0x04, 0x11
        /*1256*/ 	.short	(.L_783 - .L_782)
	.align		4
.L_782:
        /*1258*/ 	.word	index@($__internal_69_$__cuda_sm70_shflsync_bfly_p)
        /*125c*/ 	.word	0x00000000


	//----- nvinfo : EIATTR_FRAME_SIZE
	.align		4
.L_783:
        /*1260*/ 	.byte	0x04, 0x11
        /*1262*/ 	.short	(.L_785 - .L_784)
	.align		4
.L_784:
        /*1264*/ 	.word	index@(_ZN10layer_norm13ln_bwd_kernelINS_13Kernel_traitsI13__nv_bfloat16S2_fS2_fjLj1280ELj1ELj4ELj1ELj16ENS_18Kernel_traits_baseILj1280ES2_S2_fS2_fjLj128EEEEELb1ELb0ELb0ELb1EEEvNS_9BwdParamsE)
        /*1268*/ 	.word	0x00000058


	//----- nvinfo : EIATTR_REGCOUNT
	.align		4
.L_785:
        /*126c*/ 	.byte	0x04, 0x2f
        /*126e*/ 	.short	(.L_787 - .L_786)
	.align		4
.L_786:
        /*1270*/ 	.word	index@(_ZN10layer_norm13ln_bwd_kernelINS_13Kernel_traitsI13__nv_bfloat16S2_fS2_fjLj1280ELj1ELj4ELj1ELj16ENS_18Kernel_traits_baseILj1280ES2_S2_fS2_fjLj128EEEEELb1ELb0ELb0ELb0EEEvNS_9BwdParamsE)
        /*1274*/ 	.word	0x000000ff


	//----- nvinfo : EIATTR_FRAME_SIZE
	.align		4
.L_787:
        /*1278*/ 	.byte	0x04, 0x11
        /*127a*/ 	.short	(.L_789 - .L_788)
	.align		4
.L_788:
        /*127c*/ 	.word	index@($__internal_68_$__cuda_sm70_shflsync_bfly_p)
        /*1280*/ 	.word	0x00000000


	//----- nvinfo : EIATTR_FRAME_SIZE
	.align		4
.L_789:
        /*1284*/ 	.byte	0x04, 0x11
        /*1286*/ 	.short	(.L_791 - .L_790)
	.align		4
.L_790:
        /*1288*/ 	.word	index@(_ZN10layer_norm13ln_bwd_kernelINS_13Kernel_traitsI13__nv_bfloat16S2_fS2_fjLj1280ELj1ELj4ELj1ELj16ENS_18Kernel_traits_baseILj1280ES2_S2_fS2_fjLj128EEEEELb1ELb0ELb0ELb0EEEvNS_9BwdParamsE)
        /*128c*/ 	.word	0x00000070


	//----- nvinfo : EIATTR_REGCOUNT
	.align		4
.L_791:
        /*1290*/ 	.byte	0x04, 0x2f
        /*1292*/ 	.short	(.L_793 - .L_792)
	.align		4
.L_792:
        /*1294*/ 	.word	index@(_ZN10layer_norm13ln_bwd_kernelINS_13Kernel_traitsI13__nv_bfloat16S2_fS2_fjLj1280ELj1ELj4ELj1ELj16ENS_18Kernel_traits_baseILj1280ES2_S2_fS2_fjLj128EEEEELb0ELb1ELb1ELb1EEEvNS_9BwdParamsE)
        /*1298*/ 	.word	0x000000ff


	//----- nvinfo : EIATTR_FRAME_SIZE
	.align		4
.L_793:
        /*129c*/ 	.byte	0x04, 0x11
        /*129e*/ 	.short	(.L_795 - .L_794)
	.align		4
.L_794:
        /*12a0*/ 	.word	index@($__internal_67_$__cuda_sm70_shflsync_bfly_p)
        /*12a4*/ 	.word	0x00000000


	//----- nvinfo : EIATTR_FRAME_SIZE
	.align		4
.L_795:
        /*12a8*/ 	.byte	0x04, 0x11
        /*12aa*/ 	.short	(.L_797 - .L_796)
	.align		4
.L_796:
        /*12ac*/ 	.word	index@(_ZN10layer_norm13ln_bwd_kernelINS_13Kernel_traitsI13__nv_bfloat16S2_fS2_fjLj1280ELj1ELj4ELj1ELj16ENS_18Kernel_traits_baseILj1280ES2_S2_fS2_fjLj128EEEEELb0ELb1ELb1ELb1EEEvNS_9BwdParamsE)
        /*12b0*/ 	.word	0x00000208


	//----- nvinfo : EIATTR_REGCOUNT
	.align		4
.L_797:
        /*12b4*/ 	.byte	0x04, 0x2f
        /*12b6*/ 	.short	(.L_799 - .L_798)
	.align		4
.L_798:
        /*12b8*/ 	.word	index@(_ZN10layer_norm13ln_bwd_kernelINS_13Kernel_traitsI13__nv_bfloat16S2_fS2_fjLj1280ELj1ELj4ELj1ELj16ENS_18Kernel_traits_baseILj1280ES2_S2_fS2_fjLj128EEEEELb0ELb1ELb1ELb0EEEvNS_9BwdParamsE)
        /*12bc*/ 	.word	0x000000ff


	//----- nvinfo : EIATTR_FRAME_SIZE
	.align		4
.L_799:
        /*12c0*/ 	.byte	0x04, 0x11
        /*12c2*/ 	.short	(.L_801 - .L_800)
	.align		4
.L_800:
        /*12c4*/ 	.word	index@($__internal_66_$__cuda_sm70_shflsync_bfly_p)
        /*12c8*/ 	.word	0x00000000


	//----- nvinfo : EIATTR_FRAME_SIZE
	.align		4
.L_801:
        /*12cc*/ 	.byte	0x04, 0x11
        /*12ce*/ 	.short	(.L_803 - .L_802)
	.align		4
.L_802:
        /*12d0*/ 	.word	index@(_ZN10layer_norm13ln_bwd_kernelINS_13Kernel_traitsI13__nv_bfloat16S2_fS2_fjLj1280ELj1ELj4ELj1ELj16ENS_18Kernel_traits_baseILj1280ES2_S2_fS2_fjLj128EEEEELb0ELb1ELb1ELb0EEEvNS_9BwdParamsE)
        /*12d4*/ 	.word	0x000001c0


	//----- nvinfo : EIATTR_REGCOUNT
	.align		4
.L_803:
        /*12d8*/ 	.byte	0x04, 0x2f
        /*12da*/ 	.short	(.L_805 - .L_804)
	.align		4
.L_804:
        /*12dc*/ 	.word	index@(_ZN10layer_norm13ln_bwd_kernelINS_13Kernel_traitsI13__nv_bfloat16S2_fS2_fjLj1280ELj1ELj4ELj1ELj16ENS_18Kernel_traits_baseILj1280ES2_S2_fS2_fjLj128EEEEELb0ELb1ELb0ELb1EEEvNS_9BwdParamsE)
        /*12e0*/ 	.word	0x000000ff


	//----- nvinfo : EIATTR_FRAME_SIZE
	.align		4
.L_805:
        /*12e4*/ 	.byte	0x04, 0x11
        /*12e6*/ 	.short	(.L_807 - .L_806)
	.align		4
.L_806:
        /*12e8*/ 	.word	index@($__internal_65_$__cuda_sm70_shflsync_bfly_p)
        /*12ec*/ 	.word	0x00000000


	//----- nvinfo : EIATTR_FRAME_SIZE
	.align		4
.L_807:
        /*12f0*/ 	.byte	0x04, 0x11
        /*12f2*/ 	.short	(.L_809 - .L_808)
	.align		4
.L_808:
        /*12f4*/ 	.word	index@(_ZN10layer_norm13ln_bwd_kernelINS_13Kernel_traitsI13__nv_bfloat16S2_fS2_fjLj1280ELj1ELj4ELj1ELj16ENS_18Kernel_traits_baseILj1280ES2_S2_fS2_fjLj128EEEEELb0ELb1ELb0ELb1EEEvNS_9BwdParamsE)
        /*12f8*/ 	.word	0x000001a8


	//----- nvinfo : EIATTR_REGCOUNT
	.align		4
.L_809:
        /*12fc*/ 	.byte	0x04, 0x2f
        /*12fe*/ 	.short	(.L_811 - .L_810)
	.align		4
.L_810:
        /*1300*/ 	.word	index@(_ZN10layer_norm13ln_bwd_kernelINS_13Kernel_traitsI13__nv_bfloat16S2_fS2_fjLj1280ELj1ELj4ELj1ELj16ENS_18Kernel_traits_baseILj1280ES2_S2_fS2_fjLj128EEEEELb0ELb1ELb0ELb0EEEvNS_9BwdParamsE)
        /*1304*/ 	.word	0x000000ff


	//----- nvinfo : EIATTR_FRAME_SIZE
	.align		4
.L_811:
        /*1308*/ 	.byte	0x04, 0x11
        /*130a*/ 	.short	(.L_813 - .L_812)
	.align		4
.L_812:
        /*130c*/ 	.word	index@($__internal_64_$__cuda_sm70_shflsync_bfly_p)
        /*1310*/ 	.word	0x00000000


	//----- nvinfo : EIATTR_FRAME_SIZE
	.align		4
.L_813:
        /*1314*/ 	.byte	0x04, 0x11
        /*1316*/ 	.short	(.L_815 - .L_814)
	.align		4
.L_814:
        /*1318*/ 	.word	index@(_ZN10layer_norm13ln_bwd_kernelINS_13Kernel_traitsI13__nv_bfloat16S2_fS2_fjLj1280ELj1ELj4ELj1ELj16ENS_18Kernel_traits_baseILj1280ES2_S2_fS2_fjLj128EEEEELb0ELb1ELb0ELb0EEEvNS_9BwdParamsE)
        /*131c*/ 	.word	0x00000180


	//----- nvinfo : EIATTR_REGCOUNT
	.align		4
.L_815:
        /*1320*/ 	.byte	0x04, 0x2f
        /*1322*/ 	.short	(.L_817 - .L_816)
	.align		4
.L_816:
        /*1324*/ 	.word	index@(_ZN10layer_norm13ln_bwd_kernelINS_13Kernel_traitsI13__nv_bfloat16S2_fS2_fjLj1280ELj1ELj4ELj1ELj16ENS_18Kernel_traits_baseILj1280ES2_S2_fS2_fjLj128EEEEELb0ELb0ELb1ELb1EEEvNS_9BwdParamsE)
        /*1328*/ 	.word	0x000000ff


	//----- nvinfo : EIATTR_FRAME_SIZE
	.align		4
.L_817:
        /*132c*/ 	.byte	0x04, 0x11
        /*132e*/ 	.short	(.L_819 - .L_818)
	.align		4
.L_818:
        /*1330*/ 	.word	index@($__internal_63_$__cuda_sm70_shflsync_bfly_p)
        /*1334*/ 	.word	0x00000000


	//----- nvinfo : EIATTR_FRAME_SIZE
	.align		4
.L_819:
        /*1338*/ 	.byte	0x04, 0x11
        /*133a*/ 	.short	(.L_821 - .L_820)
	.align		4
.L_820:
        /*133c*/ 	.word	index@(_ZN10layer_norm13ln_bwd_kernelINS_13Kernel_traitsI13__nv_bfloat16S2_fS2_fjLj1280ELj1ELj4ELj1ELj16ENS_18Kernel_traits_baseILj1280ES2_S2_fS2_fjLj128EEEEELb0ELb0ELb1ELb1EEEvNS_9BwdParamsE)
        /*1340*/ 	.word	0x00000060


	//----- nvinfo : EIATTR_REGCOUNT
	.align		4
.L_821:
        /*1344*/ 	.byte	0x04, 0x2f
        /*1346*/ 	.short	(.L_823 - .L_822)
	.align		4
.L_822:
        /*1348*/ 	.word	index@(_ZN10layer_norm13ln_bwd_kernelINS_13Kernel_traitsI13__nv_bfloat16S2_fS2_fjLj1280ELj1ELj4ELj1ELj16ENS_18Kernel_traits_baseILj1280ES2_S2_fS2_fjLj128EEEEELb0ELb0ELb1ELb0EEEvNS_9BwdParamsE)
        /*134c*/ 	.word	0x000000ff


	//----- nvinfo : EIATTR_FRAME_SIZE
	.align		4
.L_823:
        /*1350*/ 	.byte	0x04, 0x11
        /*1352*/ 	.short	(.L_825 - .L_824)
	.align		4
.L_824:
        /*1354*/ 	.word	index@($__internal_62_$__cuda_sm70_shflsync_bfly_p)
        /*1358*/ 	.word	0x00000000


	//----- nvinfo : EIATTR_FRAME_SIZE
	.align		4
.L_825:
        /*135c*/ 	.byte	0x04, 0x11
        /*135e*/ 	.short	(.L_827 - .L_826)
	.align		4
.L_826:
        /*1360*/ 	.word	index@(_ZN10layer_norm13ln_bwd_kernelINS_13Kernel_traitsI13__nv_bfloat16S2_fS2_fjLj1280ELj1ELj4ELj1ELj16ENS_18Kernel_traits_baseILj1280ES2_S2_fS2_fjLj128EEEEELb0ELb0ELb1ELb0EEEvNS_9BwdParamsE)
        /*1364*/ 	.word	0x00000058


	//----- nvinfo : EIATTR_REGCOUNT
	.align		4
.L_827:
        /*1368*/ 	.byte	0x04, 0x2f
        /*136a*/ 	.short	(.L_829 - .L_828)
	.align		4
.L_828:
        /*136c*/ 	.word	index@(_ZN10layer_norm13ln_bwd_kernelINS_13Kernel_traitsI13__nv_bfloat16S2_fS2_fjLj1280ELj1ELj4ELj1ELj16ENS_18Kernel_traits_baseILj1280ES2_S2_fS2_fjLj128EEEEELb0ELb0ELb0ELb1EEEvNS_9BwdParamsE)
        /*1370*/ 	.word	0x000000ff


	//----- nvinfo : EIATTR_FRAME_SIZE
	.align		4
.L_829:
        /*1374*/ 	.byte	0x04, 0x11
        /*1376*/ 	.short	(.L_831 - .L_830)
	.align		4
.L_830:
        /*1378*/ 	.word	index@($__internal_61_$__cuda_sm70_shflsync_bfly_p)
        /*137c*/ 	.word	0x00000000


	//----- nvinfo : EIATTR_FRAME_SIZE
	.align		4
.L_831:
        /*1380*/ 	.byte	0x04, 0x11
        /*1382*/ 	.short	(.L_833 - .L_832)
	.align		4
.L_832:
        /*1384*/ 	.word	index@(_ZN10layer_norm13ln_bwd_kernelINS_13Kernel_traitsI13__nv_bfloat16S2_fS2_fjLj1280ELj1ELj4ELj1ELj16ENS_18Kernel_traits_baseILj1280ES2_S2_fS2_fjLj128EEEEELb0ELb0ELb0ELb1EEEvNS_9BwdParamsE)
        /*1388*/ 	.word	0x00000030


	//----- nvinfo : EIATTR_REGCOUNT
	.align		4
.L_833:
        /*138c*/ 	.byte	0x04, 0x2f
        /*138e*/ 	.short	(.L_835 - .L_834)
	.align		4
.L_834:
        /*1390*/ 	.word	index@(_ZN10layer_norm13ln_bwd_kernelINS_13Kernel_traitsI13__nv_bfloat16S2_fS2_fjLj1280ELj1ELj4ELj1ELj16ENS_18Kernel_traits_baseILj1280ES2_S2_fS2_fjLj128EEEEELb0ELb0ELb0ELb0EEEvNS_9BwdParamsE)
        /*1394*/ 	.word	0x000000ff


	//----- nvinfo : EIATTR_FRAME_SIZE
	.align		4
.L_835:
        /*1398*/ 	.byte	0x04, 0x11
        /*139a*/ 	.short	(.L_837 - .L_836)
	.align		4
.L_836:
        /*139c*/ 	.word	index@($__internal_60_$__cuda_sm70_shflsync_bfly_p)
        /*13a0*/ 	.word	0x00000000


	//----- nvinfo : EIATTR_FRAME_SIZE
	.align		4
.L_837:
        /*13a4*/ 	.byte	0x04, 0x11
        /*13a6*/ 	.short	(.L_839 - .L_838)
	.align		4
.L_838:
        /*13a8*/ 	.word	index@(_ZN10layer_norm13ln_bwd_kernelINS_13Kernel_traitsI13__nv_bfloat16S2_fS2_fjLj1280ELj1ELj4ELj1ELj16ENS_18Kernel_traits_baseILj1280ES2_S2_fS2_fjLj128EEEEELb0ELb0ELb0ELb0EEEvNS_9BwdParamsE)
        /*13ac*/ 	.word	0x00000040


	//----- nvinfo : EIATTR_REGCOUNT
	.align		4
.L_839:
        /*13b0*/ 	.byte	0x04, 0x2f
        /*13b2*/ 	.short	(.L_841 - .L_840)
	.align		4
.L_840:
        /*13b4*/ 	.word	index@(_ZN10layer_norm13ln_bwd_kernelINS_13Kernel_traitsIf13__nv_bfloat16S2_S2_fjLj1280ELj1ELj4ELj1ELj16ENS_18Kernel_traits_baseILj1280EfS2_S2_S2_fjLj128EEEEELb1ELb1ELb1ELb1EEEvNS_9BwdParamsE)
        /*13b8*/ 	.word	0x000000ff


	//----- nvinfo : EIATTR_FRAME_SIZE
	.align		4
.L_841:
        /*13bc*/ 	.byte	0x04, 0x11
        /*13be*/ 	.short	(.L_843 - .L_842)
	.align		4
.L_842:
        /*13c0*/ 	.word	index@($__internal_59_$__cuda_sm70_shflsync_bfly_p)
        /*13c4*/ 	.word	0x00000000


	//----- nvinfo : EIATTR_FRAME_SIZE
	.align		4
.L_843:
        /*13c8*/ 	.byte	0x04, 0x11
        /*13ca*/ 	.short	(.L_845 - .L_844)
	.align		4
.L_844:
        /*13cc*/ 	.word	index@(_ZN10layer_norm13ln_bwd_kernelINS_13Kernel_traitsIf13__nv_bfloat16S2_S2_fjLj1280ELj1ELj4ELj1ELj16ENS_18Kernel_traits_baseILj1280EfS2_S2_S2_fjLj128EEEEELb1ELb1ELb1ELb1EEEvNS_9BwdParamsE)
        /*13d0*/ 	.word	0x00000180


	//----- nvinfo : EIATTR_REGCOUNT
	.align		4
.L_845:
        /*13d4*/ 	.byte	0x04, 0x2f
        /*13d6*/ 	.short	(.L_847 - .L_846)
	.align		4
.L_846:
        /*13d8*/ 	.word	index@(_ZN10layer_norm22ln_bwd_finalize_kernelINS_22Kernel_traits_finalizeILj1280Ef13__nv_bfloat16S2_S2_fjLb1ELj1024ELj4ENS_18Kernel_traits_baseILj1280EfS2_S2_S2_fjLj1024EEEEELb1ELb1EEEvNS_9BwdParamsE)
        /*13dc*/ 	.word	0x00000020


	//----- nvinfo : EIATTR_FRAME_SIZE
	.align		4
.L_847:
        /*13e0*/ 	.byte	0x04, 0x11
        /*13e2*/ 	.short	(.L_849 - .L_848)
	.align		4
.L_848:
        /*13e4*/ 	.word	index@($__internal_58_$__cuda_sm70_shflsync_bfly_p)
        /*13e8*/ 	.word	0x00000000


	//----- nvinfo : EIATTR_FRAME_SIZE
	.align		4
.L_849:
        /*13ec*/ 	.byte	0x04, 0x11
        /*13ee*/ 	.short	(.L_851 - .L_850)
	.align		4
.L_850:
        /*13f0*/ 	.word	index@(_ZN10layer_norm22ln_bwd_finalize_kernelINS_22Kernel_traits_finalizeILj1280Ef13__nv_bfloat16S2_S2_fjLb1ELj1024ELj4ENS_18Kernel_traits_baseILj1280EfS2_S2_S2_fjLj1024EEEEELb1ELb1EEEvNS_9BwdParamsE)
        /*13f4*/ 	.word	0x00000000


	//----- nvinfo : EIATTR_REGCOUNT
	.align		4
.L_851:
        /*13f8*/ 	.byte	0x04, 0x2f
        /*13fa*/ 	.short	(.L_853 - .L_852)
	.align		4
.L_852:
        /*13fc*/ 	.word	index@(_ZN10layer_norm13ln_bwd_kernelINS_13Kernel_traitsIf13__nv_bfloat16S2_S2_fjLj1280ELj1ELj4ELj1ELj16ENS_18Kernel_traits_baseILj1280EfS2_S2_S2_fjLj128EEEEELb1ELb1ELb1ELb0EEEvNS_9BwdParamsE)
        /*1400*/ 	.word	0x000000ff


	//----- nvinfo : EIATTR_FRAME_SIZE
	.align		4
.L_853:
        /*1404*/ 	.byte	0x04, 0x11
        /*1406*/ 	.short	(.L_855 - .L_854)
	.align		4
.L_854:
        /*1408*/ 	.word	index@($__internal_57_$__cuda_sm70_shflsync_bfly_p)
        /*140c*/ 	.word	0x00000000


	//----- nvinfo : EIATTR_FRAME_SIZE
	.align		4
.L_855:
        /*1410*/ 	.byte	0x04, 0x11
        /*1412*/ 	.short	(.L_857 - .L_856)
	.align		4
.L_856:
        /*1414*/ 	.word	index@(_ZN10layer_norm13ln_bwd_kernelINS_13Kernel_traitsIf13__nv_bfloat16S2_S2_fjLj1280ELj1ELj4ELj1ELj16ENS_18Kernel_traits_baseILj1280EfS2_S2_S2_fjLj128EEEEELb1ELb1ELb1ELb0EEEvNS_9BwdParamsE)
        /*1418*/ 	.word	0x00000180


	//----- nvinfo : EIATTR_REGCOUNT
	.align		4
.L_857:
        /*141c*/ 	.byte	0x04, 0x2f
        /*141e*/ 	.short	(.L_859 - .L_858)
	.align		4
.L_858:
        /*1420*/ 	.word	index@(_ZN10layer_norm22ln_bwd_finalize_kernelINS_22Kernel_traits_finalizeILj1280Ef13__nv_bfloat16S2_S2_fjLb1ELj1024ELj4ENS_18Kernel_traits_baseILj1280EfS2_S2_S2_fjLj1024EEEEELb1ELb0EEEvNS_9BwdParamsE)
        /*1424*/ 	.word	0x00000020


	//----- nvinfo : EIATTR_FRAME_SIZE
	.align		4
.L_859:
        /*1428*/ 	.byte	0x04, 0x11
        /*142a*/ 	.short	(.L_861 - .L_860)
	.align		4
.L_860:
        /*142c*/ 	.word	index@($__internal_56_$__cuda_sm70_shflsync_bfly_p)
        /*1430*/ 	.word	0x00000000


	//----- nvinfo : EIATTR_FRAME_SIZE
	.align		4
.L_861:
        /*1434*/ 	.byte	0x04, 0x11
        /*1436*/ 	.short	(.L_863 - .L_862)
	.align		4
.L_862:
        /*1438*/ 	.word	index@(_ZN10layer_norm22ln_bwd_finalize_kernelINS_22Kernel_traits_finalizeILj1280Ef13__nv_bfloat16S2_S2_fjLb1ELj1024ELj4ENS_18Kernel_traits_baseILj1280EfS2_S2_S2_fjLj1024EEEEELb1ELb0EEEvNS_9BwdParamsE)
        /*143c*/ 	.word	0x00000000


	//----- nvinfo : EIATTR_REGCOUNT
	.align		4
.L_863:
        /*1440*/ 	.byte	0x04, 0x2f
        /*1442*/ 	.short	(.L_865 - .L_864)
	.align		4
.L_864:
        /*1444*/ 	.word	index@(_ZN10layer_norm13ln_bwd_kernelINS_13Kernel_traitsIf13__nv_bfloat16S2_S2_fjLj1280ELj1ELj4ELj1ELj16ENS_18Kernel_traits_baseILj1280EfS2_S2_S2_fjLj128EEEEELb1ELb1ELb0ELb1EEEvNS_9BwdParamsE)
        /*1448*/ 	.word	0x000000ff


	//----- nvinfo : EIATTR_FRAME_SIZE
	.align		4
.L_865:
        /*144c*/ 	.byte	0x04, 0x11
        /*144e*/ 	.short	(.L_867 - .L_866)
	.align		4
.L_866:
        /*1450*/ 	.word	index@($__internal_55_$__cuda_sm70_shflsync_bfly_p)
        /*1454*/ 	.word	0x00000000


	//----- nvinfo : EIATTR_FRAME_SIZE
	.align		4
.L_867:
        /*1458*/ 	.byte	0x04, 0x11
        /*145a*/ 	.short	(.L_869 - .L_868)
	.align		4
.L_868:
        /*145c*/ 	.word	index@(_ZN10layer_norm13ln_bwd_kernelINS_13Kernel_traitsIf13__nv_bfloat16S2_S2_fjLj1280ELj1ELj4ELj1ELj16ENS_18Kernel_traits_baseILj1280EfS2_S2_S2_fjLj128EEEEELb1ELb1ELb0ELb1EEEvNS_9BwdParamsE)
        /*1460*/ 	.word	0x00000140


	//----- nvinfo : EIATTR_REGCOUNT
	.align		4
.L_869:
        /*1464*/ 	.byte	0x04, 0x2f
        /*1466*/ 	.short	(.L_871 - .L_870)
	.align		4
.L_870:
        /*1468*/ 	.word	index@(_ZN10layer_norm13ln_bwd_kernelINS_13Kernel_traitsIf13__nv_bfloat16S2_S2_fjLj1280ELj1ELj4ELj1ELj16ENS_18Kernel_traits_baseILj1280EfS2_S2_S2_fjLj128EEEEELb1ELb1ELb0ELb0EEEvNS_9BwdParamsE)
        /*146c*/ 	.word	0x000000ff


	//----- nvinfo : EIATTR_FRAME_SIZE
	.align		4
.L_871:
        /*1470*/ 	.byte	0x04, 0x11
        /*1472*/ 	.short	(.L_873 - .L_872)
	.align		4
.L_872:
        /*1474*/ 	.word	index@($__internal_54_$__cuda_sm70_shflsync_bfly_p)
        /*1478*/ 	.word	0x00000000


	//----- nvinfo : EIATTR_FRAME_SIZE
	.align		4
.L_873:
        /*147c*/ 	.byte	0x04, 0x11
        /*147e*/ 	.short	(.L_875 - .L_874)
	.align		4
.L_874:
        /*1480*/ 	.word	index@(_ZN10layer_norm13ln_bwd_kernelINS_13Kernel_traitsIf13__nv_bfloat16S2_S2_fjLj1280ELj1ELj4ELj1ELj16ENS_18Kernel_traits_baseILj1280EfS2_S2_S2_fjLj128EEEEELb1ELb1ELb0ELb0EEEvNS_9BwdParamsE)
        /*1484*/ 	.word	0x00000148


	//----- nvinfo : EIATTR_REGCOUNT
	.align		4
.L_875:
        /*1488*/ 	.byte	0x04, 0x2f
        /*148a*/ 	.short	(.L_877 - .L_876)
	.align		4
.L_876:
        /*148c*/ 	.word	index@(_ZN10layer_norm13ln_bwd_kernelINS_13Kernel_traitsIf13__nv_bfloat16S2_S2_fjLj1280ELj1ELj4ELj1ELj16ENS_18Kernel_traits_baseILj1280EfS2_S2_S2_fjLj128EEEEELb1ELb0ELb1ELb1EEEvNS_9BwdParamsE)
        /*1490*/ 	.word	0x000000ff


	//----- nvinfo : EIATTR_FRAME_SIZE
	.align		4
.L_877:
        /*1494*/ 	.byte	0x04, 0x11
        /*1496*/ 	.short	(.L_879 - .L_878)
	.align		4
.L_878:
        /*1498*/ 	.word	index@($__internal_53_$__cuda_sm70_shflsync_bfly_p)
        /*149c*/ 	.word	0x00000000


	//----- nvinfo : EIATTR_FRAME_SIZE
	.align		4
.L_879:
        /*14a0*/ 	.byte	0x04, 0x11
        /*14a2*/ 	.short	(.L_881 - .L_880)
	.align		4
.L_880:
        /*14a4*/ 	.word	index@(_ZN10layer_norm13ln_bwd_kernelINS_13Kernel_traitsIf13__nv_bfloat16S2_S2_fjLj1280ELj1ELj4ELj1ELj16ENS_18Kernel_traits_baseILj1280EfS2_S2_S2_fjLj128EEEEELb1ELb0ELb1ELb1EEEvNS_9BwdParamsE)
        /*14a8*/ 	.word	0x00000018


	//----- nvinfo : EIATTR_REGCOUNT
	.align		4
.L_881:
        /*14ac*/ 	.byte	0x04, 0x2f
        /*14ae*/ 	.short	(.L_883 - .L_882)
	.align		4
.L_882:
        /*14b0*/ 	.word	index@(_ZN10layer_norm22ln_bwd_finalize_kernelINS_22Kernel_traits_finalizeILj1280Ef13__nv_bfloat16S2_S2_fjLb0ELj1024ELj4ENS_18Kernel_traits_baseILj1280EfS2_S2_S2_fjLj1024EEEEELb0ELb1EEEvNS_9BwdParamsE)
        /*14b4*/ 	.word	0x00000020


	//----- nvinfo : EIATTR_FRAME_SIZE
	.align		4
.L_883:
        /*14b8*/ 	.byte	0x04, 0x11
        /*14ba*/ 	.short	(.L_885 - .L_884)
	.align		4
.L_884:
        /*14bc*/ 	.word	index@($__internal_52_$__cuda_sm70_shflsync_bfly_p)
        /*14c0*/ 	.word	0x00000000


	//----- nvinfo : EIATTR_FRAME_SIZE
	.align		4
.L_885:
        /*14c4*/ 	.byte	0x04, 0x11
        /*14c6*/ 	.short	(.L_887 - .L_886)
	.align		4
.L_886:
        /*14c8*/ 	.word	index@(_ZN10layer_norm22ln_bwd_finalize_kernelINS_22Kernel_traits_finalizeILj1280Ef13__nv_bfloat16S2_S2_fjLb0ELj1024ELj4ENS_18Kernel_traits_baseILj1280EfS2_S2_S2_fjLj1024EEEEELb0ELb1EEEvNS_9BwdParamsE)
        /*14cc*/ 	.word	0x00000000


	//----- nvinfo : EIATTR_REGCOUNT
	.align		4
.L_887:
        /*14d0*/ 	.byte	0x04, 0x2f
        /*14d2*/ 	.short	(.L_889 - .L_888)
	.align		4
.L_888:
        /*14d4*/ 	.word	index@(_ZN10layer_norm13ln_bwd_kernelINS_13Kernel_traitsIf13__nv_bfloat16S2_S2_fjLj1280ELj1ELj4ELj1ELj16ENS_18Kernel_traits_baseILj1280EfS2_S2_S2_fjLj128EEEEELb1ELb0ELb1ELb0EEEvNS_9BwdParamsE)
        /*14d8*/ 	.word	0x000000ff


	//----- nvinfo : EIATTR_FRAME_SIZE
	.align		4
.L_889:
        /*14dc*/ 	.byte	0x04, 0x11
        /*14de*/ 	.short	(.L_891 - .L_890)
	.align		4
.L_890:
        /*14e0*/ 	.word	index@($__internal_51_$__cuda_sm70_shflsync_bfly_p)
        /*14e4*/ 	.word	0x00000000


	//----- nvinfo : EIATTR_FRAME_SIZE
	.align		4
.L_891:
        /*14e8*/ 	.byte	0x04, 0x11
        /*14ea*/ 	.short	(.L_893 - .L_892)
	.align		4
.L_892:
        /*14ec*/ 	.word	index@(_ZN10layer_norm13ln_bwd_kernelINS_13Kernel_traitsIf13__nv_bfloat16S2_S2_fjLj1280ELj1ELj4ELj1ELj16ENS_18Kernel_traits_baseILj1280EfS2_S2_S2_fjLj128EEEEELb1ELb0ELb1ELb0EEEvNS_9BwdParamsE)
        /*14f0*/ 	.word	0x00000020


	//----- nvinfo : EIATTR_REGCOUNT
	.align		4
.L_893:
        /*14f4*/ 	.byte	0x04, 0x2f
        /*14f6*/ 	.short	(.L_895 - .L_894)
	.align		4
.L_894:
        /*14f8*/ 	.word	index@(_ZN10layer_norm22ln_bwd_finalize_kernelINS_22Kernel_traits_finalizeILj1280Ef13__nv_bfloat16S2_S2_fjLb0ELj1024ELj4ENS_18Kernel_traits_baseILj1280EfS2_S2_S2_fjLj1024EEEEELb0ELb0EEEvNS_9BwdParamsE)
        /*14fc*/ 	.word	0x0000001e


	//----- nvinfo : EIATTR_FRAME_SIZE
	.align		4
.L_895:
        /*1500*/ 	.byte	0x04, 0x11
        /*1502*/ 	.short	(.L_897 - .L_896)
	.align		4
.L_896:
        /*1504*/ 	.word	index@($__internal_50_$__cuda_sm70_shflsync_bfly_p)
        /*1508*/ 	.word	0x00000000


	//----- nvinfo : EIATTR_FRAME_SIZE
	.align		4
.L_897:
        /*150c*/ 	.byte	0x04, 0x11
        /*150e*/ 	.short	(.L_899 - .L_898)
	.align		4
.L_898:
        /*1510*/ 	.word	index@(_ZN10layer_norm22ln_bwd_finalize_kernelINS_22Kernel_traits_finalizeILj1280Ef13__nv_bfloat16S2_S2_fjLb0ELj1024ELj4ENS_18Kernel_traits_baseILj1280EfS2_S2_S2_fjLj1024EEEEELb0ELb0EEEvNS_9BwdParamsE)
        /*1514*/ 	.word	0x00000000


	//----- nvinfo : EIATTR_REGCOUNT
	.align		4
.L_899:
        /*1518*/ 	.byte	0x04, 0x2f
        /*151a*/ 	.short	(.L_901 - .L_900)
	.align		4
.L_900:
        /*151c*/ 	.word	index@(_ZN10layer_norm13ln_bwd_kernelINS_13Kernel_traitsIf13__nv_bfloat16S2_S2_fjLj1280ELj1ELj4ELj1ELj16ENS_18Kernel_traits_baseILj1280EfS2_S2_S2_fjLj128EEEEELb1ELb0ELb0ELb1EEEvNS_9BwdParamsE)
        /*1520*/ 	.word	0x000000ff


	//----- nvinfo : EIATTR_FRAME_SIZE
	.align		4
.L_901:
        /*1524*/ 	.byte	0x04, 0x11
        /*1526*/ 	.short	(.L_903 - .L_902)
	.align		4
.L_902:
        /*1528*/ 	.word	index@($__internal_49_$__cuda_sm70_shflsync_bfly_p)
        /*152c*/ 	.word	0x00000000


	//----- nvinfo : EIATTR_FRAME_SIZE
	.align		4
.L_903:
        /*1530*/ 	.byte	0x04, 0x11
        /*1532*/ 	.short	(.L_905 - .L_904)
	.align		4
.L_904:
        /*1534*/ 	.word	index@(_ZN10layer_norm13ln_bwd_kernelINS_13Kernel_traitsIf13__nv_bfloat16S2_S2_fjLj1280ELj1ELj4ELj1ELj16ENS_18Kernel_traits_baseILj1280EfS2_S2_S2_fjLj128EEEEELb1ELb0ELb0ELb1EEEvNS_9BwdParamsE)
        /*1538*/ 	.word	0x00000000


	//----- nvinfo : EIATTR_REGCOUNT
	.align		4
.L_905:
        /*153c*/ 	.byte	0x04, 0x2f
        /*153e*/ 	.short	(.L_907 - .L_906)
	.align		4
.L_906:
        /*1540*/ 	.word	index@(_ZN10layer_norm13ln_bwd_kernelINS_13Kernel_traitsIf13__nv_bfloat16S2_S2_fjLj1280ELj1ELj4ELj1ELj16ENS_18Kernel_traits_baseILj1280EfS2_S2_S2_fjLj128EEEEELb1ELb0ELb0ELb0EEEvNS_9BwdParamsE)
        /*1544*/ 	.word	0x000000ff


	//----- nvinfo : EIATTR_FRAME_SIZE
	.align		4
.L_907:
        /*1548*/ 	.byte	0x04, 0x11
        /*154a*/ 	.short	(.L_909 - .L_908)
	.align		4
.L_908:
        /*154c*/ 	.word	index@($__internal_48_$__cuda_sm70_shflsync_bfly_p)
        /*1550*/ 	.word	0x00000000


	//----- nvinfo : EIATTR_FRAME_SIZE
	.align		4
.L_909:
        /*1554*/ 	.byte	0x04, 0x11
        /*1556*/ 	.short	(.L_911 - .L_910)
	.align		4
.L_910:
        /*1558*/ 	.word	index@(_ZN10layer_norm13ln_bwd_kernelINS_13Kernel_traitsIf13__nv_bfloat16S2_S2_fjLj1280ELj1ELj4ELj1ELj16ENS_18Kernel_traits_baseILj1280EfS2_S2_S2_fjLj128EEEEELb1ELb0ELb0ELb0EEEvNS_9BwdParamsE)
        /*155c*/ 	.word	0x00000000


	//----- nvinfo : EIATTR_REGCOUNT
	.align		4
.L_911:
        /*1560*/ 	.byte	0x04, 0x2f
        /*1562*/ 	.short	(.L_913 - .L_912)
	.align		4
.L_912:
        /*1564*/ 	.word	index@(_ZN10layer_norm13ln_bwd_kernelINS_13Kernel_traitsIf13__nv_bfloat16S2_S2_fjLj1280ELj1ELj4ELj1ELj16ENS_18Kernel_traits_baseILj1280EfS2_S2_S2_fjLj128EEEEELb0ELb1ELb1ELb1EEEvNS_9BwdParamsE)
        /*1568*/ 	.word	0x000000ff


	//----- nvinfo : EIATTR_FRAME_SIZE
	.align		4
.L_913:
        /*156c*/ 	.byte	0x04, 0x11
        /*156e*/ 	.short	(.L_915 - .L_914)
	.align		4
.L_914:
        /*1570*/ 	.word	index@($__internal_47_$__cuda_sm70_shflsync_bfly_p)
        /*1574*/ 	.word	0x00000000


	//----- nvinfo : EIATTR_FRAME_SIZE
	.align		4
.L_915:
        /*1578*/ 	.byte	0x04, 0x11
        /*157a*/ 	.short	(.L_917 - .L_916)
	.align		4
.L_916:
        /*157c*/ 	.word	index@(_ZN10layer_norm13ln_bwd_kernelINS_13Kernel_traitsIf13__nv_bfloat16S2_S2_fjLj1280ELj1ELj4ELj1ELj16ENS_18Kernel_traits_baseILj1280EfS2_S2_S2_fjLj128EEEEELb0ELb1ELb1ELb1EEEvNS_9BwdParamsE)
        /*1580*/ 	.word	0x00000140


	//----- nvinfo : EIATTR_REGCOUNT
	.align		4
.L_917:
        /*1584*/ 	.byte	0x04, 0x2f
        /*1586*/ 	.short	(.L_919 - .L_918)
	.align		4
.L_918:
        /*1588*/ 	.word	index@(_ZN10layer_norm13ln_bwd_kernelINS_13Kernel_traitsIf13__nv_bfloat16S2_S2_fjLj1280ELj1ELj4ELj1ELj16ENS_18Kernel_traits_baseILj1280EfS2_S2_S2_fjLj128EEEEELb0ELb1ELb1ELb0EEEvNS_9BwdParamsE)
        /*158c*/ 	.word	0x000000ff


	//----- nvinfo : EIATTR_FRAME_SIZE
	.align		4
.L_919:
        /*1590*/ 	.byte	0x04, 0x11
        /*1592*/ 	.short	(.L_921 - .L_920)
	.align		4
.L_920:
        /*1594*/ 	.word	index@($__internal_46_$__cuda_sm70_shflsync_bfly_p)
        /*1598*/ 	.word	0x00000000


	//----- nvinfo : EIATTR_FRAME_SIZE
	.align		4
.L_921:
        /*159c*/ 	.byte	0x04, 0x11
        /*159e*/ 	.short	(.L_923 - .L_922)
	.align		4
.L_922:
        /*15a0*/ 	.word	index@(_ZN10layer_norm13ln_bwd_kernelINS_13Kernel_traitsIf13__nv_bfloat16S2_S2_fjLj1280ELj1ELj4ELj1ELj16ENS_18Kernel_traits_baseILj1280EfS2_S2_S2_fjLj128EEEEELb0ELb1ELb1ELb0EEEvNS_9BwdParamsE)
        /*15a4*/ 	.word	0x00000140


	//----- nvinfo : EIATTR_REGCOUNT
	.align		4
.L_923:
        /*15a8*/ 	.byte	0x04, 0x2f
        /*15aa*/ 	.short	(.L_925 - .L_924)
	.align		4
.L_924:
        /*15ac*/ 	.word	index@(_ZN10layer_norm13ln_bwd_kernelINS_13Kernel_traitsIf13__nv_bfloat16S2_S2_fjLj1280ELj1ELj4ELj1ELj16ENS_18Kernel_traits_baseILj1280EfS2_S2_S2_fjLj128EEEEELb0ELb1ELb0ELb1EEEvNS_9BwdParamsE)
        /*15b0*/ 	.word	0x000000ff


	//----- nvinfo : EIATTR_FRAME_SIZE
	.align		4
.L_925:
        /*15b4*/ 	.byte	0x04, 0x11
        /*15b6*/ 	.short	(.L_927 - .L_926)
	.align		4
.L_926:
        /*15b8*/ 	.word	index@($__internal_45_$__cuda_sm70_shflsync_bfly_p)
        /*15bc*/ 	.word	0x00000000


	//----- nvinfo : EIATTR_FRAME_SIZE
	.align		4
.L_927:
        /*15c0*/ 	.byte	0x04, 0x11
        /*15c2*/ 	.short	(.L_929 - .L_928)
	.align		4
.L_928:
        /*15c4*/ 	.word	index@(_ZN10layer_norm13ln_bwd_kernelINS_13Kernel_traitsIf13__nv_bfloat16S2_S2_fjLj1280ELj1ELj4ELj1ELj16ENS_18Kernel_traits_baseILj1280EfS2_S2_S2_fjLj128EEEEELb0ELb1ELb0ELb1EEEvNS_9BwdParamsE)
        /*15c8*/ 	.word	0x00000118


	//----- nvinfo : EIATTR_REGCOUNT
	.align		4
.L_929:
        /*15cc*/ 	.byte	0x04, 0x2f
        /*15ce*/ 	.short	(.L_931 - .L_930)
	.align		4
.L_930:
        /*15d0*/ 	.word	index@(_ZN10layer_norm13ln_bwd_kernelINS_13Kernel_traitsIf13__nv_bfloat16S2_S2_fjLj1280ELj1ELj4ELj1ELj16ENS_18Kernel_traits_baseILj1280EfS2_S2_S2_fjLj128EEEEELb0ELb1ELb0ELb0EEEvNS_9BwdParamsE)
        /*15d4*/ 	.word	0x000000ff


	//----- nvinfo : EIATTR_FRAME_SIZE
	.align		4
.L_931:
        /*15d8*/ 	.byte	0x04, 0x11
        /*15da*/ 	.short	(.L_933 - .L_932)
	.align		4
.L_932:
        /*15dc*/ 	.word	index@($__internal_44_$__cuda_sm70_shflsync_bfly_p)
        /*15e0*/ 	.word	0x00000000


	//----- nvinfo : EIATTR_FRAME_SIZE
	.align		4
.L_933:
        /*15e4*/ 	.byte	0x04, 0x11
        /*15e6*/ 	.short	(.L_935 - .L_934)
	.align		4
.L_934:
        /*15e8*/ 	.word	index@(_ZN10layer_norm13ln_bwd_kernelINS_13Kernel_traitsIf13__nv_bfloat16S2_S2_fjLj1280ELj1ELj4ELj1ELj16ENS_18Kernel_traits_baseILj1280EfS2_S2_S2_fjLj128EEEEELb0ELb1ELb0ELb0EEEvNS_9BwdParamsE)
        /*15ec*/ 	.word	0x00000118


	//----- nvinfo : EIATTR_REGCOUNT
	.align		4
.L_935:
        /*15f0*/ 	.byte	0x04, 0x2f
        /*15f2*/ 	.short	(.L_937 - .L_936)
	.align		4
.L_936:
        /*15f4*/ 	.word	index@(_ZN10layer_norm13ln_bwd_kernelINS_13Kernel_traitsIf13__nv_bfloat16S2_S2_fjLj1280ELj1ELj4ELj1ELj16ENS_18Kernel_traits_baseILj1280EfS2_S2_S2_fjLj128EEEEELb0ELb0ELb1ELb1EEEvNS_9BwdParamsE)
        /*15f8*/ 	.word	0x000000fe


	//----- nvinfo : EIATTR_FRAME_SIZE
	.align		4
.L_937:
        /*15fc*/ 	.byte	0x04, 0x11
        /*15fe*/ 	.short	(.L_939 - .L_938)
	.align		4
.L_938:
        /*1600*/ 	.word	index@($__internal_43_$__cuda_sm70_shflsync_bfly_p)
        /*1604*/ 	.word	0x00000000


	//----- nvinfo : EIATTR_FRAME_SIZE
	.align		4
.L_939:
        /*1608*/ 	.byte	0x04, 0x11
        /*160a*/ 	.short	(.L_941 - .L_940)
	.align		4
.L_940:
        /*160c*/ 	.word	index@(_ZN10layer_norm13ln_bwd_kernelINS_13Kernel_traitsIf13__nv_bfloat16S2_S2_fjLj1280ELj1ELj4ELj1ELj16ENS_18Kernel_traits_baseILj1280EfS2_S2_S2_fjLj128EEEEELb0ELb0ELb1ELb1EEEvNS_9BwdParamsE)
        /*1610*/ 	.word	0x00000000


	//----- nvinfo : EIATTR_REGCOUNT
	.align		4
.L_941:
        /*1614*/ 	.byte	0x04, 0x2f
        /*1616*/ 	.short	(.L_943 - .L_942)
	.align		4
.L_942:
        /*1618*/ 	.word	index@(_ZN10layer_norm13ln_bwd_kernelINS_13Kernel_traitsIf13__nv_bfloat16S2_S2_fjLj1280ELj1ELj4ELj1ELj16ENS_18Kernel_traits_baseILj1280EfS2_S2_S2_fjLj128EEEEELb0ELb0ELb1ELb0EEEvNS_9BwdParamsE)
        /*161c*/ 	.word	0x000000fe


	//----- nvinfo : EIATTR_FRAME_SIZE
	.align		4
.L_943:
        /*1620*/ 	.byte	0x04, 0x11
        /*1622*/ 	.short	(.L_945 - .L_944)
	.align		4
.L_944:
        /*1624*/ 	.word	index@($__internal_42_$__cuda_sm70_shflsync_bfly_p)
        /*1628*/ 	.word	0x00000000


	//----- nvinfo : EIATTR_FRAME_SIZE
	.align		4
.L_945:
        /*162c*/ 	.byte	0x04, 0x11
        /*162e*/ 	.short	(.L_947 - .L_946)
	.align		4
.L_946:
        /*1630*/ 	.word	index@(_ZN10layer_norm13ln_bwd_kernelINS_13Kernel_traitsIf13__nv_bfloat16S2_S2_fjLj1280ELj1ELj4ELj1ELj16ENS_18Kernel_traits_baseILj1280EfS2_S2_S2_fjLj128EEEEELb0ELb0ELb1ELb0EEEvNS_9BwdParamsE)
        /*1634*/ 	.word	0x00000000


	//----- nvinfo : EIATTR_REGCOUNT
	.align		4
.L_947:
        /*1638*/ 	.byte	0x04, 0x2f
        /*163a*/ 	.short	(.L_949 - .L_948)
	.align		4
.L_948:
        /*163c*/ 	.word	index@(_ZN10layer_norm13ln_bwd_kernelINS_13Kernel_traitsIf13__nv_bfloat16S2_S2_fjLj1280ELj1ELj4ELj1ELj16ENS_18Kernel_traits_baseILj1280EfS2_S2_S2_fjLj128EEEEELb0ELb0ELb0ELb1EEEvNS_9BwdParamsE)
        /*1640*/ 	.word	0x000000fe


	//----- nvinfo : EIATTR_FRAME_SIZE
	.align		4
.L_949:
        /*1644*/ 	.byte	0x04, 0x11
        /*1646*/ 	.short	(.L_951 - .L_950)
	.align		4
.L_950:
        /*1648*/ 	.word	index@($__internal_41_$__cuda_sm70_shflsync_bfly_p)
        /*164c*/ 	.word	0x00000000


	//----- nvinfo : EIATTR_FRAME_SIZE
	.align		4
.L_951:
        /*1650*/ 	.byte	0x04, 0x11
        /*1652*/ 	.short	(.L_953 - .L_952)
	.align		4
.L_952:
        /*1654*/ 	.word	index@(_ZN10layer_norm13ln_bwd_kernelINS_13Kernel_traitsIf13__nv_bfloat16S2_S2_fjLj1280ELj1ELj4ELj1ELj16ENS_18Kernel_traits_baseILj1280EfS2_S2_S2_fjLj128EEEEELb0ELb0ELb0ELb1EEEvNS_9BwdParamsE)
        /*1658*/ 	.word	0x00000000


	//----- nvinfo : EIATTR_REGCOUNT
	.align		4
.L_953:
        /*165c*/ 	.byte	0x04, 0x2f
        /*165e*/ 	.short	(.L_955 - .L_954)
	.align		4
.L_954:
        /*1660*/ 	.word	index@(_ZN10layer_norm13ln_bwd_kernelINS_13Kernel_traitsIf13__nv_bfloat16S2_S2_fjLj1280ELj1ELj4ELj1ELj16ENS_18Kernel_traits_baseILj1280EfS2_S2_S2_fjLj128EEEEELb0ELb0ELb0ELb0EEEvNS_9BwdParamsE)
        /*1664*/ 	.word	0x000000fb


	//----- nvinfo : EIATTR_FRAME_SIZE
	.align		4
.L_955:
        /*1668*/ 	.byte	0x04, 0x11
        /*166a*/ 	.short	(.L_957 - .L_956)
	.align		4
.L_956:
        /*166c*/ 	.word	index@($__internal_40_$__cuda_sm70_shflsync_bfly_p)
        /*1670*/ 	.word	0x00000000


	//----- nvinfo : EIATTR_FRAME_SIZE
	.align		4
.L_957:
        /*1674*/ 	.byte	0x04, 0x11
        /*1676*/ 	.short	(.L_959 - .L_958)
	.align		4
.L_958:
        /*1678*/ 	.word	index@(_ZN10layer_norm13ln_bwd_kernelINS_13Kernel_traitsIf13__nv_bfloat16S2_S2_fjLj1280ELj1ELj4ELj1ELj16ENS_18Kernel_traits_baseILj1280EfS2_S2_S2_fjLj128EEEEELb0ELb0ELb0ELb0EEEvNS_9BwdParamsE)
        /*167c*/ 	.word	0x00000000


	//----- nvinfo : EIATTR_REGCOUNT
	.align		4
.L_959:
        /*1680*/ 	.byte	0x04, 0x2f
        /*1682*/ 	.short	(.L_961 - .L_960)
	.align		4
.L_960:
        /*1684*/ 	.word	index@(_ZN10layer_norm13ln_bwd_kernelINS_13Kernel_traitsI6__halfS2_S2_S2_fjLj1280ELj1ELj4ELj1ELj16ENS_18Kernel_traits_baseILj1280ES2_S2_S2_S2_fjLj128EEEEELb1ELb1ELb1ELb1EEEvNS_9BwdParamsE)
        /*1688*/ 	.word	0x000000ff


	//----- nvinfo : EIATTR_FRAME_SIZE
	.align		4
.L_961:
        /*168c*/ 	.byte	0x04, 0x11
        /*168e*/ 	.short	(.L_963 - .L_962)
	.align		4
.L_962:
        /*1690*/ 	.word	index@($__internal_39_$__cuda_sm70_shflsync_bfly_p)
        /*1694*/ 	.word	0x00000000


	//----- nvinfo : EIATTR_FRAME_SIZE
	.align		4
.L_963:
        /*1698*/ 	.byte	0x04, 0x11
        /*169a*/ 	.short	(.L_965 - .L_964)
	.align		4
.L_964:
        /*169c*/ 	.word	index@(_ZN10layer_norm13ln_bwd_kernelINS_13Kernel_traitsI6__halfS2_S2_S2_fjLj1280ELj1ELj4ELj1ELj16ENS_18Kernel_traits_baseILj1280ES2_S2_S2_S2_fjLj128EEEEELb1ELb1ELb1ELb1EEEvNS_9BwdParamsE)
        /*16a0*/ 	.word	0x00000190


	//----- nvinfo : EIATTR_REGCOUNT
	.align		4
.L_965:
        /*16a4*/ 	.byte	0x04, 0x2f
        /*16a6*/ 	.short	(.L_967 - .L_966)
	.align		4
.L_966:
        /*16a8*/ 	.word	index@(_ZN10layer_norm22ln_bwd_finalize_kernelINS_22Kernel_traits_finalizeILj1280E6__halfS2_S2_S2_fjLb1ELj1024ELj4ENS_18Kernel_traits_baseILj1280ES2_S2_S2_S2_fjLj1024EEEEELb1ELb1EEEvNS_9BwdParamsE)
        /*16ac*/ 	.word	0x00000020


	//----- nvinfo : EIATTR_FRAME_SIZE
	.align		4
.L_967:
        /*16b0*/ 	.byte	0x04, 0x11
        /*16b2*/ 	.short	(.L_969 - .L_968)
	.align		4
.L_968:
        /*16b4*/ 	.word	index@($__internal_38_$__cuda_sm70_shflsync_bfly_p)
        /*16b8*/ 	.word	0x00000000


	//----- nvinfo : EIATTR_FRAME_SIZE
	.align		4
.L_969:
        /*16bc*/ 	.byte	0x04, 0x11
        /*16be*/ 	.short	(.L_971 - .L_970)
	.align		4
.L_970:
        /*16c0*/ 	.word	index@(_ZN10layer_norm22ln_bwd_finalize_kernelINS_22Kernel_traits_finalizeILj1280E6__halfS2_S2_S2_fjLb1ELj1024ELj4ENS_18Kernel_traits_baseILj1280ES2_S2_S2_S2_fjLj1024EEEEELb1ELb1EEEvNS_9BwdParamsE)
        /*16c4*/ 	.word	0x00000000


	//----- nvinfo : EIATTR_REGCOUNT
	.align		4
.L_971:
        /*16c8*/ 	.byte	0x04, 0x2f
        /*16ca*/ 	.short	(.L_973 - .L_972)
	.align		4
.L_972:
        /*16cc*/ 	.word	index@(_ZN10layer_norm13ln_bwd_kernelINS_13Kernel_traitsI6__halfS2_S2_S2_fjLj1280ELj1ELj4ELj1ELj16ENS_18Kernel_traits_baseILj1280ES2_S2_S2_S2_fjLj128EEEEELb1ELb1ELb1ELb0EEEvNS_9BwdParamsE)
        /*16d0*/ 	.word	0x000000ff


	//----- nvinfo : EIATTR_FRAME_SIZE
	.align		4
.L_973:
        /*16d4*/ 	.byte	0x04, 0x11
        /*16d6*/ 	.short	(.L_975 - .L_974)
	.align		4
.L_974:
        /*16d8*/ 	.word	index@($__internal_37_$__cuda_sm70_shflsync_bfly_p)
        /*16dc*/ 	.word	0x00000000


	//----- nvinfo : EIATTR_FRAME_SIZE
	.align		4
.L_975:
        /*16e0*/ 	.byte	0x04, 0x11
        /*16e2*/ 	.short	(.L_977 - .L_976)
	.align		4
.L_976:
        /*16e4*/ 	.word	index@(_ZN10layer_norm13ln_bwd_kernelINS_13Kernel_traitsI6__halfS2_S2_S2_fjLj1280ELj1ELj4ELj1ELj16ENS_18Kernel_traits_baseILj1280ES2_S2_S2_S2_fjLj128EEEEELb1ELb1ELb1ELb0EEEvNS_9BwdParamsE)
        /*16e8*/ 	.word	0x00000178


	//----- nvinfo : EIATTR_REGCOUNT
	.align		4
.L_977:
        /*16ec*/ 	.byte	0x04, 0x2f
        /*16ee*/ 	.short	(.L_979 - .L_978)
	.align		4
.L_978:
        /*16f0*/ 	.word	index@(_ZN10layer_norm22ln_bwd_finalize_kernelINS_22Kernel_traits_finalizeILj1280E6__halfS2_S2_S2_fjLb1ELj1024ELj4ENS_18Kernel_traits_baseILj1280ES2_S2_S2_S2_fjLj1024EEEEELb1ELb0EEEvNS_9BwdParamsE)
        /*16f4*/ 	.word	0x00000020


	//----- nvinfo : EIATTR_FRAME_SIZE
	.align		4
.L_979:
        /*16f8*/ 	.byte	0x04, 0x11
        /*16fa*/ 	.short	(.L_981 - .L_980)
	.align		4
.L_980:
        /*16fc*/ 	.word	index@($__internal_36_$__cuda_sm70_shflsync_bfly_p)
        /*1700*/ 	.word	0x00000000


	//----- nvinfo : EIATTR_FRAME_SIZE
	.align		4
.L_981:
        /*1704*/ 	.byte	0x04, 0x11
        /*1706*/ 	.short	(.L_983 - .L_982)
	.align		4
.L_982:
        /*1708*/ 	.word	index@(_ZN10layer_norm22ln_bwd_finalize_kernelINS_22Kernel_traits_finalizeILj1280E6__halfS2_S2_S2_fjLb1ELj1024ELj4ENS_18Kernel_traits_baseILj1280ES2_S2_S2_S2_fjLj1024EEEEELb1ELb0EEEvNS_9BwdParamsE)
        /*170c*/ 	.word	0x00000000


	//----- nvinfo : EIATTR_REGCOUNT
	.align		4
.L_983:
        /*1710*/ 	.byte	0x04, 0x2f
        /*1712*/ 	.short	(.L_985 - .L_984)
	.align		4
.L_984:
        /*1714*/ 	.word	index@(_ZN10layer_norm13ln_bwd_kernelINS_13Kernel_traitsI6__halfS2_S2_S2_fjLj1280ELj1ELj4ELj1ELj16ENS_18Kernel_traits_baseILj1280ES2_S2_S2_S2_fjLj128EEEEELb1ELb1ELb0ELb1EEEvNS_9BwdParamsE)
        /*1718*/ 	.word	0x000000ff


	//----- nvinfo : EIATTR_FRAME_SIZE
	.align		4
.L_985:
        /*171c*/ 	.byte	0x04, 0x11
        /*171e*/ 	.short	(.L_987 - .L_986)
	.align		4
.L_986:
        /*1720*/ 	.word	index@($__internal_35_$__cuda_sm70_shflsync_bfly_p)
        /*1724*/ 	.word	0x00000000


	//----- nvinfo : EIATTR_FRAME_SIZE
	.align		4
.L_987:
        /*1728*/ 	.byte	0x04, 0x11
        /*172a*/ 	.short	(.L_989 - .L_988)
	.align		4
.L_988:
        /*172c*/ 	.word	index@(_ZN10layer_norm13ln_bwd_kernelINS_13Kernel_traitsI6__halfS2_S2_S2_fjLj1280ELj1ELj4ELj1ELj16ENS_18Kernel_traits_baseILj1280ES2_S2_S2_S2_fjLj128EEEEELb1ELb1ELb0ELb1EEEvNS_9BwdParamsE)
        /*1730*/ 	.word	0x000000f0


	//----- nvinfo : EIATTR_REGCOUNT
	.align		4
.L_989:
        /*1734*/ 	.byte	0x04, 0x2f
        /*1736*/ 	.short	(.L_991 - .L_990)
	.align		4
.L_990:
        /*1738*/ 	.word	index@(_ZN10layer_norm13ln_bwd_kernelINS_13Kernel_traitsI6__halfS2_S2_S2_fjLj1280ELj1ELj4ELj1ELj16ENS_18Kernel_traits_baseILj1280ES2_S2_S2_S2_fjLj128EEEEELb1ELb1ELb0ELb0EEEvNS_9BwdParamsE)
        /*173c*/ 	.word	0x000000ff


	//----- nvinfo : EIATTR_FRAME_SIZE
	.align		4
.L_991:
        /*1740*/ 	.byte	0x04, 0x11
        /*1742*/ 	.short	(.L_993 - .L_992)
	.align		4
.L_992:
        /*1744*/ 	.word	index@($__internal_34_$__cuda_sm70_shflsync_bfly_p)
        /*1748*/ 	.word	0x00000000


	//----- nvinfo : EIATTR_FRAME_SIZE
	.align		4
.L_993:
        /*174c*/ 	.byte	0x04, 0x11
        /*174e*/ 	.short	(.L_995 - .L_994)
	.align		4
.L_994:
        /*1750*/ 	.word	index@(_ZN10layer_norm13ln_bwd_kernelINS_13Kernel_traitsI6__halfS2_S2_S2_fjLj1280ELj1ELj4ELj1ELj16ENS_18Kernel_traits_baseILj1280ES2_S2_S2_S2_fjLj128EEEEELb1ELb1ELb0ELb0EEEvNS_9BwdParamsE)
        /*1754*/ 	.word	0x00000148


	//----- nvinfo : EIATTR_REGCOUNT
	.align		4
.L_995:
        /*1758*/ 	.byte	0x04, 0x2f
        /*175a*/ 	.short	(.L_997 - .L_996)
	.align		4
.L_996:
        /*175c*/ 	.word	index@(_ZN10layer_norm13ln_bwd_kernelINS_13Kernel_traitsI6__halfS2_S2_S2_fjLj1280ELj1ELj4ELj1ELj16ENS_18Kernel_traits_baseILj1280ES2_S2_S2_S2_fjLj128EEEEELb1ELb0ELb1ELb1EEEvNS_9BwdParamsE)
        /*1760*/ 	.word	0x000000ff


	//----- nvinfo : EIATTR_FRAME_SIZE
	.align		4
.L_997:
        /*1764*/ 	.byte	0x04, 0x11
        /*1766*/ 	.short	(.L_999 - .L_998)
	.align		4
.L_998:
        /*1768*/ 	.word	index@($__internal_33_$__cuda_sm70_shflsync_bfly_p)
        /*176c*/ 	.word	0x00000000


	//----- nvinfo : EIATTR_FRAME_SIZE
	.align		4
.L_999:
        /*1770*/ 	.byte	0x04, 0x11
        /*1772*/ 	.short	(.L_1001 - .L_1000)
	.align		4
.L_1000:
        /*1774*/ 	.word	index@(_ZN10layer_norm13ln_bwd_kernelINS_13Kernel_traitsI6__halfS2_S2_S2_fjLj1280ELj1ELj4ELj1ELj16ENS_18Kernel_traits_baseILj1280ES2_S2_S2_S2_fjLj128EEEEELb1ELb0ELb1ELb1EEEvNS_9BwdParamsE)
        /*1778*/ 	.word	0x00000018


	//----- nvinfo : EIATTR_REGCOUNT
	.align		4
.L_1001:
        /*177c*/ 	.byte	0x04, 0x2f
        /*177e*/ 	.short	(.L_1003 - .L_1002)
	.align		4
.L_1002:
        /*1780*/ 	.word	index@(_ZN10layer_norm22ln_bwd_finalize_kernelINS_22Kernel_traits_finalizeILj1280E6__halfS2_S2_S2_fjLb0ELj1024ELj4ENS_18Kernel_traits_baseILj1280ES2_S2_S2_S2_fjLj1024EEEEELb0ELb1EEEvNS_9BwdParamsE)
        /*1784*/ 	.word	0x00000020


	//----- nvinfo : EIATTR_FRAME_SIZE
	.align		4
.L_1003:
        /*1788*/ 	.byte	0x04, 0x11
        /*178a*/ 	.short	(.L_1005 - .L_1004)
	.align		4
.L_1004:
        /*178c*/ 	.word	index@($__internal_32_$__cuda_sm70_shflsync_bfly_p)
        /*1790*/ 	.word	0x00000000


	//----- nvinfo : EIATTR_FRAME_SIZE
	.align		4
.L_1005:
        /*1794*/ 	.byte	0x04, 0x11
        /*1796*/ 	.short	(.L_1007 - .L_1006)
	.align		4
.L_1006:
        /*1798*/ 	.word	index@(_ZN10layer_norm22ln_bwd_finalize_kernelINS_22Kernel_traits_finalizeILj1280E6__halfS2_S2_S2_fjLb0ELj1024ELj4ENS_18Kernel_traits_baseILj1280ES2_S2_S2_S2_fjLj1024EEEEELb0ELb1EEEvNS_9BwdParamsE)
        /*179c*/ 	.word	0x00000000


	//----- nvinfo : EIATTR_REGCOUNT
	.align		4
.L_1007:
        /*17a0*/ 	.byte	0x04, 0x2f
        /*17a2*/ 	.short	(.L_1009 - .L_1008)
	.align		4
.L_1008:
        /*17a4*/ 	.word	index@(_ZN10layer_norm13ln_bwd_kernelINS_13Kernel_traitsI6__halfS2_S2_S2_fjLj1280ELj1ELj4ELj1ELj16ENS_18Kernel_traits_baseILj1280ES2_S2_S2_S2_fjLj128EEEEELb1ELb0ELb1ELb0EEEvNS_9BwdParamsE)
        /*17a8*/ 	.word	0x000000ff


	//----- nvinfo : EIATTR_FRAME_SIZE
	.align		4
.L_1009:
        /*17ac*/ 	.byte	0x04, 0x11
        /*17ae*/ 	.short	(.L_1011 - .L_1010)
	.align		4
.L_1010:
        /*17b0*/ 	.word	index@($__internal_31_$__cuda_sm70_shflsync_bfly_p)
        /*17b4*/ 	.word	0x00000000


	//----- nvinfo : EIATTR_FRAME_SIZE
	.align		4
.L_1011:
        /*17b8*/ 	.byte	0x04, 0x11
        /*17ba*/ 	.short	(.L_1013 - .L_1012)
	.align		4
.L_1012:
        /*17bc*/ 	.word	index@(_ZN10layer_norm13ln_bwd_kernelINS_13Kernel_traitsI6__halfS2_S2_S2_fjLj1280ELj1ELj4ELj1ELj16ENS_18Kernel_traits_baseILj1280ES2_S2_S2_S2_fjLj128EEEEELb1ELb0ELb1ELb0EEEvNS_9BwdParamsE)
        /*17c0*/ 	.word	0x00000020


	//----- nvinfo : EIATTR_REGCOUNT
	.align		4
.L_1013:
        /*17c4*/ 	.byte	0x04, 0x2f
        /*17c6*/ 	.short	(.L_1015 - .L_1014)
	.align		4
.L_1014:
        /*17c8*/ 	.word	index@(_ZN10layer_norm22ln_bwd_finalize_kernelINS_22Kernel_traits_finalizeILj1280E6__halfS2_S2_S2_fjLb0ELj1024ELj4ENS_18Kernel_traits_baseILj1280ES2_S2_S2_S2_fjLj1024EEEEELb0ELb0EEEvNS_9BwdParamsE)
        /*17cc*/ 	.word	0x0000001e


	//----- nvinfo : EIATTR_FRAME_SIZE
	.align		4
.L_1015:
        /*17d0*/ 	.byte	0x04, 0x11
        /*17d2*/ 	.short	(.L_1017 - .L_1016)
	.align		4
.L_1016:
        /*17d4*/ 	.word	index@($__internal_30_$__cuda_sm70_shflsync_bfly_p)
        /*17d8*/ 	.word	0x00000000


	//----- nvinfo : EIATTR_FRAME_SIZE
	.align		4
.L_1017:
        /*17dc*/ 	.byte	0x04, 0x11
        /*17de*/ 	.short	(.L_1019 - .L_1018)
	.align		4
.L_1018:
        /*17e0*/ 	.word	index@(_ZN10layer_norm22ln_bwd_finalize_kernelINS_22Kernel_traits_finalizeILj1280E6__halfS2_S2_S2_fjLb0ELj1024ELj4ENS_18Kernel_traits_baseILj1280ES2_S2_S2_S2_fjLj1024EEEEELb0ELb0EEEvNS_9BwdParamsE)
        /*17e4*/ 	.word	0x00000000


	//----- nvinfo : EIATTR_REGCOUNT
	.align		4
.L_1019:
        /*17e8*/ 	.byte	0x04, 0x2f
        /*17ea*/ 	.short	(.L_1021 - .L_1020)
	.align		4
.L_1020:
        /*17ec*/ 	.word	index@(_ZN10layer_norm13ln_bwd_kernelINS_13Kernel_traitsI6__halfS2_S2_S2_fjLj1280ELj1ELj4ELj1ELj16ENS_18Kernel_traits_baseILj1280ES2_S2_S2_S2_fjLj128EEEEELb1ELb0ELb0ELb1EEEvNS_9BwdParamsE)
        /*17f0*/ 	.word	0x000000ff


	//----- nvinfo : EIATTR_FRAME_SIZE
	.align		4
.L_1021:
        /*17f4*/ 	.byte	0x04, 0x11
        /*17f6*/ 	.short	(.L_1023 - .L_1022)
	.align		4
.L_1022:
        /*17f8*/ 	.word	index@($__internal_29_$__cuda_sm70_shflsync_bfly_p)
        /*17fc*/ 	.word	0x00000000


	//----- nvinfo : EIATTR_FRAME_SIZE
	.align		4
.L_1023:
        /*1800*/ 	.byte	0x04, 0x11
        /*1802*/ 	.short	(.L_1025 - .L_1024)
	.align		4
.L_1024:
        /*1804*/ 	.word	index@(_ZN10layer_norm13ln_bwd_kernelINS_13Kernel_traitsI6__halfS2_S2_S2_fjLj1280ELj1ELj4ELj1ELj16ENS_18Kernel_traits_baseILj1280ES2_S2_S2_S2_fjLj128EEEEELb1ELb0ELb0ELb1EEEvNS_9BwdParamsE)
        /*1808*/ 	.word	0x00000000


	//----- nvinfo : EIATTR_REGCOUNT
	.align		4
.L_1025:
        /*180c*/ 	.byte	0x04, 0x2f
        /*180e*/ 	.short	(.L_1027 - .L_1026)
	.align		4
.L_1026:
        /*1810*/ 	.word	index@(_ZN10layer_norm13ln_bwd_kernelINS_13Kernel_traitsI6__halfS2_S2_S2_fjLj1280ELj1ELj4ELj1ELj16ENS_18Kernel_traits_baseILj1280ES2_S2_S2_S2_fjLj128EEEEELb1ELb0ELb0ELb0EEEvNS_9BwdParamsE)
        /*1814*/ 	.word	0x000000ff


	//----- nvinfo : EIATTR_FRAME_SIZE
	.align		4
.L_1027:
        /*1818*/ 	.byte	0x04, 0x11
        /*181a*/ 	.short	(.L_1029 - .L_1028)
	.align		4
.L_1028:
        /*181c*/ 	.word	index@($__internal_28_$__cuda_sm70_shflsync_bfly_p)
        /*1820*/ 	.word	0x00000000


	//----- nvinfo : EIATTR_FRAME_SIZE
	.align		4
.L_1029:
        /*1824*/ 	.byte	0x04, 0x11
        /*1826*/ 	.short	(.L_1031 - .L_1030)
	.align		4
.L_1030:
        /*1828*/ 	.word	index@(_ZN10layer_norm13ln_bwd_kernelINS_13Kernel_traitsI6__halfS2_S2_S2_fjLj1280ELj1ELj4ELj1ELj16ENS_18Kernel_traits_baseILj1280ES2_S2_S2_S2_fjLj128EEEEELb1ELb0ELb0ELb0EEEvNS_9BwdParamsE)
        /*182c*/ 	.word	0x00000000


	//----- nvinfo : EIATTR_REGCOUNT
	.align		4
.L_1031:
        /*1830*/ 	.byte	0x04, 0x2f
        /*1832*/ 	.short	(.L_1033 - .L_1032)
	.align		4
.L_1032:
        /*1834*/ 	.word	index@(_ZN10layer_norm13ln_bwd_kernelINS_13Kernel_traitsI6__halfS2_S2_S2_fjLj1280ELj1ELj4ELj1ELj16ENS_18Kernel_traits_baseILj1280ES2_S2_S2_S2_fjLj128EEEEELb0ELb1ELb1ELb1EEEvNS_9BwdParamsE)
        /*1838*/ 	.word	0x000000ff


	//----- nvinfo : EIATTR_FRAME_SIZE
	.align		4
.L_1033:
        /*183c*/ 	.byte	0x04, 0x11
        /*183e*/ 	.short	(.L_1035 - .L_1034)
	.align		4
.L_1034:
        /*1840*/ 	.word	index@($__internal_27_$__cuda_sm70_shflsync_bfly_p)
        /*1844*/ 	.word	0x00000000


	//----- nvinfo : EIATTR_FRAME_SIZE
	.align		4
.L_1035:
        /*1848*/ 	.byte	0x04, 0x11
        /*184a*/ 	.short	(.L_1037 - .L_1036)
	.align		4
.L_1036:
        /*184c*/ 	.word	index@(_ZN10layer_norm13ln_bwd_kernelINS_13Kernel_traitsI6__halfS2_S2_S2_fjLj1280ELj1ELj4ELj1ELj16ENS_18Kernel_traits_baseILj1280ES2_S2_S2_S2_fjLj128EEEEELb0ELb1ELb1ELb1EEEvNS_9BwdParamsE)
        /*1850*/ 	.word	0x00000130


	//----- nvinfo : EIATTR_REGCOUNT
	.align		4
.L_1037:
        /*1854*/ 	.byte	0x04, 0x2f
        /*1856*/ 	.short	(.L_1039 - .L_1038)
	.align		4
.L_1038:
        /*1858*/ 	.word	index@(_ZN10layer_norm13ln_bwd_kernelINS_13Kernel_traitsI6__halfS2_S2_S2_fjLj1280ELj1ELj4ELj1ELj16ENS_18Kernel_traits_baseILj1280ES2_S2_S2_S2_fjLj128EEEEELb0ELb1ELb1ELb0EEEvNS_9BwdParamsE)
        /*185c*/ 	.word	0x000000ff


	//----- nvinfo : EIATTR_FRAME_SIZE
	.align		4
.L_1039:
        /*1860*/ 	.byte	0x04, 0x11
        /*1862*/ 	.short	(.L_1041 - .L_1040)
	.align		4
.L_1040:
        /*1864*/ 	.word	index@($__internal_26_$__cuda_sm70_shflsync_bfly_p)
        /*1868*/ 	.word	0x00000000


	//----- nvinfo : EIATTR_FRAME_SIZE
	.align		4
.L_1041:
        /*186c*/ 	.byte	0x04, 0x11
        /*186e*/ 	.short	(.L_1043 - .L_1042)
	.align		4
.L_1042:
        /*1870*/ 	.word	index@(_ZN10layer_norm13ln_bwd_kernelINS_13Kernel_traitsI6__halfS2_S2_S2_fjLj1280ELj1ELj4ELj1ELj16ENS_18Kernel_traits_baseILj1280ES2_S2_S2_S2_fjLj128EEEEELb0ELb1ELb1ELb0EEEvNS_9BwdParamsE)
        /*1874*/ 	.word	0x00000140


	//----- nvinfo : EIATTR_REGCOUNT
	.align		4
.L_1043:
        /*1878*/ 	.byte	0x04, 0x2f
        /*187a*/ 	.short	(.L_1045 - .L_1044)
	.align		4
.L_1044:
        /*187c*/ 	.word	index@(_ZN10layer_norm13ln_bwd_kernelINS_13Kernel_traitsI6__halfS2_S2_S2_fjLj1280ELj1ELj4ELj1ELj16ENS_18Kernel_traits_baseILj1280ES2_S2_S2_S2_fjLj128EEEEELb0ELb1ELb0ELb1EEEvNS_9BwdParamsE)
        /*1880*/ 	.word	0x000000ff


	//----- nvinfo : EIATTR_FRAME_SIZE
	.align		4
.L_1045:
        /*1884*/ 	.byte	0x04, 0x11
        /*1886*/ 	.short	(.L_1047 - .L_1046)
	.align		4
.L_1046:
        /*1888*/ 	.word	index@($__internal_25_$__cuda_sm70_shflsync_bfly_p)
        /*188c*/ 	.word	0x00000000


	//----- nvinfo : EIATTR_FRAME_SIZE
	.align		4
.L_1047:
        /*1890*/ 	.byte	0x04, 0x11
        /*1892*/ 	.short	(.L_1049 - .L_1048)
	.align		4
.L_1048:
        /*1894*/ 	.word	index@(_ZN10layer_norm13ln_bwd_kernelINS_13Kernel_traitsI6__halfS2_S2_S2_fjLj1280ELj1ELj4ELj1ELj16ENS_18Kernel_traits_baseILj1280ES2_S2_S2_S2_fjLj128EEEEELb0ELb1ELb0ELb1EEEvNS_9BwdParamsE)
        /*1898*/ 	.word	0x00000110


	//----- nvinfo : EIATTR_REGCOUNT
	.align		4
.L_1049:
        /*189c*/ 	.byte	0x04, 0x2f
        /*189e*/ 	.short	(.L_1051 - .L_1050)
	.align		4
.L_1050:
        /*18a0*/ 	.word	index@(_ZN10layer_norm13ln_bwd_kernelINS_13Kernel_traitsI6__halfS2_S2_S2_fjLj1280ELj1ELj4ELj1ELj16ENS_18Kernel_traits_baseILj1280ES2_S2_S2_S2_fjLj128EEEEELb0ELb1ELb0ELb0EEEvNS_9BwdParamsE)
        /*18a4*/ 	.word	0x000000ff


	//----- nvinfo : EIATTR_FRAME_SIZE
	.align		4
.L_1051:
        /*18a8*/ 	.byte	0x04, 0x11
        /*18aa*/ 	.short	(.L_1053 - .L_1052)
	.align		4
.L_1052:
        /*18ac*/ 	.word	index@($__internal_24_$__cuda_sm70_shflsync_bfly_p)
        /*18b0*/ 	.word	0x00000000


	//----- nvinfo : EIATTR_FRAME_SIZE
	.align		4
.L_1053:
        /*18b4*/ 	.byte	0x04, 0x11
        /*18b6*/ 	.short	(.L_1055 - .L_1054)
	.align		4
.L_1054:
        /*18b8*/ 	.word	index@(_ZN10layer_norm13ln_bwd_kernelINS_13Kernel_traitsI6__halfS2_S2_S2_fjLj1280ELj1ELj4ELj1ELj16ENS_18Kernel_traits_baseILj1280ES2_S2_S2_S2_fjLj128EEEEELb0ELb1ELb0ELb0EEEvNS_9BwdParamsE)
        /*18bc*/ 	.word	0x00000110


	//----- nvinfo : EIATTR_REGCOUNT
	.align		4
.L_1055:
        /*18c0*/ 	.byte	0x04, 0x2f
        /*18c2*/ 	.short	(.L_1057 - .L_1056)
	.align		4
.L_1056:
        /*18c4*/ 	.word	index@(_ZN10layer_norm13ln_bwd_kernelINS_13Kernel_traitsI6__halfS2_S2_S2_fjLj1280ELj1ELj4ELj1ELj16ENS_18Kernel_traits_baseILj1280ES2_S2_S2_S2_fjLj128EEEEELb0ELb0ELb1ELb1EEEvNS_9BwdParamsE)
        /*18c8*/ 	.word	0x000000fe


	//----- nvinfo : EIATTR_FRAME_SIZE
	.align		4
.L_1057:
        /*18cc*/ 	.byte	0x04, 0x11
        /*18ce*/ 	.short	(.L_1059 - .L_1058)
	.align		4
.L_1058:
        /*18d0*/ 	.word	index@($__internal_23_$__cuda_sm70_shflsync_bfly_p)
        /*18d4*/ 	.word	0x00000000


	//----- nvinfo : EIATTR_FRAME_SIZE
	.align		4
.L_1059:
        /*18d8*/ 	.byte	0x04, 0x11
        /*18da*/ 	.short	(.L_1061 - .L_1060)
	.align		4
.L_1060:
        /*18dc*/ 	.word	index@(_ZN10layer_norm13ln_bwd_kernelINS_13Kernel_traitsI6__halfS2_S2_S2_fjLj1280ELj1ELj4ELj1ELj16ENS_18Kernel_traits_baseILj1280ES2_S2_S2_S2_fjLj128EEEEELb0ELb0ELb1ELb1EEEvNS_9BwdParamsE)
        /*18e0*/ 	.word	0x00000000


	//----- nvinfo : EIATTR_REGCOUNT
	.align		4
.L_1061:
        /*18e4*/ 	.byte	0x04, 0x2f
        /*18e6*/ 	.short	(.L_1063 - .L_1062)
	.align		4
.L_1062:
        /*18e8*/ 	.word	index@(_ZN10layer_norm13ln_bwd_kernelINS_13Kernel_traitsI6__halfS2_S2_S2_fjLj1280ELj1ELj4ELj1ELj16ENS_18Kernel_traits_baseILj1280ES2_S2_S2_S2_fjLj128EEEEELb0ELb0ELb1ELb0EEEvNS_9BwdParamsE)
        /*18ec*/ 	.word	0x000000fe


	//----- nvinfo : EIATTR_FRAME_SIZE
	.align		4
.L_1063:
        /*18f0*/ 	.byte	0x04, 0x11
        /*18f2*/ 	.short	(.L_1065 - .L_1064)
	.align		4
.L_1064:
        /*18f4*/ 	.word	index@($__internal_22_$__cuda_sm70_shflsync_bfly_p)
        /*18f8*/ 	.word	0x00000000


	//----- nvinfo : EIATTR_FRAME_SIZE
	.align		4
.L_1065:
        /*18fc*/ 	.byte	0x04, 0x11
        /*18fe*/ 	.short	(.L_1067 - .L_1066)
	.align		4
.L_1066:
        /*1900*/ 	.word	index@(_ZN10layer_norm13ln_bwd_kernelINS_13Kernel_traitsI6__halfS2_S2_S2_fjLj1280ELj1ELj4ELj1ELj16ENS_18Kernel_traits_baseILj1280ES2_S2_S2_S2_fjLj128EEEEELb0ELb0ELb1ELb0EEEvNS_9BwdParamsE)
        /*1904*/ 	.word	0x00000000


	//----- nvinfo : EIATTR_REGCOUNT
	.align		4
.L_1067:
        /*1908*/ 	.byte	0x04, 0x2f
        /*190a*/ 	.short	(.L_1069 - .L_1068)
	.align		4
.L_1068:
        /*190c*/ 	.word	index@(_ZN10layer_norm13ln_bwd_kernelINS_13Kernel_traitsI6__halfS2_S2_S2_fjLj1280ELj1ELj4ELj1ELj16ENS_18Kernel_traits_baseILj1280ES2_S2_S2_S2_fjLj128EEEEELb0ELb0ELb0ELb1EEEvNS_9BwdParamsE)
        /*1910*/ 	.word	0x000000fe


	//----- nvinfo : EIATTR_FRAME_SIZE
	.align		4
.L_1069:
        /*1914*/ 	.byte	0x04, 0x11
        /*1916*/ 	.short	(.L_1071 - .L_1070)
	.align		4
.L_1070:
        /*1918*/ 	.word	index@($__internal_21_$__cuda_sm70_shflsync_bfly_p)
        /*191c*/ 	.word	0x00000000


	//----- nvinfo : EIATTR_FRAME_SIZE
	.align		4
.L_1071:
        /*1920*/ 	.byte	0x04, 0x11
        /*1922*/ 	.short	(.L_1073 - .L_1072)
	.align		4
.L_1072:
        /*1924*/ 	.word	index@(_ZN10layer_norm13ln_bwd_kernelINS_13Kernel_traitsI6__halfS2_S2_S2_fjLj1280ELj1ELj4ELj1ELj16ENS_18Kernel_traits_baseILj1280ES2_S2_S2_S2_fjLj128EEEEELb0ELb0ELb0ELb1EEEvNS_9BwdParamsE)
        /*1928*/ 	.word	0x00000000


	//----- nvinfo : EIATTR_REGCOUNT
	.align		4
.L_1073:
        /*192c*/ 	.byte	0x04, 0x2f
        /*192e*/ 	.short	(.L_1075 - .L_1074)
	.align		4
.L_1074:
        /*1930*/ 	.word	index@(_ZN10layer_norm13ln_bwd_kernelINS_13Kernel_traitsI6__halfS2_S2_S2_fjLj1280ELj1ELj4ELj1ELj16ENS_18Kernel_traits_baseILj1280ES2_S2_S2_S2_fjLj128EEEEELb0ELb0ELb0ELb0EEEvNS_9BwdParamsE)
        /*1934*/ 	.word	0x000000fd


	//----- nvinfo : EIATTR_FRAME_SIZE
	.align		4
.L_1075:
        /*1938*/ 	.byte	0x04, 0x11
        /*193a*/ 	.short	(.L_1077 - .L_1076)
	.align		4
.L_1076:
        /*193c*/ 	.word	index@($__internal_20_$__cuda_sm70_shflsync_bfly_p)
        /*1940*/ 	.word	0x00000000


	//----- nvinfo : EIATTR_FRAME_SIZE
	.align		4
.L_1077:
        /*1944*/ 	.byte	0x04, 0x11
        /*1946*/ 	.short	(.L_1079 - .L_1078)
	.align		4
.L_1078:
        /*1948*/ 	.word	index@(_ZN10layer_norm13ln_bwd_kernelINS_13Kernel_traitsI6__halfS2_S2_S2_fjLj1280ELj1ELj4ELj1ELj16ENS_18Kernel_traits_baseILj1280ES2_S2_S2_S2_fjLj128EEEEELb0ELb0ELb0ELb0EEEvNS_9BwdParamsE)
        /*194c*/ 	.word	0x00000000


	//----- nvinfo : EIATTR_REGCOUNT
	.align		4
.L_1079:
        /*1950*/ 	.byte	0x04, 0x2f
        /*1952*/ 	.short	(.L_1081 - .L_1080)
	.align		4
.L_1080:
        /*1954*/ 	.word	index@(_ZN10layer_norm13ln_bwd_kernelINS_13Kernel_traitsI13__nv_bfloat16S2_S2_S2_fjLj1280ELj1ELj4ELj1ELj16ENS_18Kernel_traits_baseILj1280ES2_S2_S2_S2_fjLj128EEEEELb1ELb1ELb1ELb1EEEvNS_9BwdParamsE)
        /*1958*/ 	.word	0x000000ff


	//----- nvinfo : EIATTR_FRAME_SIZE
	.align		4
.L_1081:
        /*195c*/ 	.byte	0x04, 0x11
        /*195e*/ 	.short	(.L_1083 - .L_1082)
	.align		4
.L_1082:
        /*1960*/ 	.word	index@($__internal_19_$__cuda_sm70_shflsync_bfly_p)
        /*1964*/ 	.word	0x00000000


	//----- nvinfo : EIATTR_FRAME_SIZE
	.align		4
.L_1083:
        /*1968*/ 	.byte	0x04, 0x11
        /*196a*/ 	.short	(.L_1085 - .L_1084)
	.align		4
.L_1084:
        /*196c*/ 	.word	index@(_ZN10layer_norm13ln_bwd_kernelINS_13Kernel_traitsI13__nv_bfloat16S2_S2_S2_fjLj1280ELj1ELj4ELj1ELj16ENS_18Kernel_traits_baseILj1280ES2_S2_S2_S2_fjLj128EEEEELb1ELb1ELb1ELb1EEEvNS_9BwdParamsE)
        /*1970*/ 	.word	0x00000190


	//----- nvinfo : EIATTR_REGCOUNT
	.align		4
.L_1085:
        /*1974*/ 	.byte	0x04, 0x2f
        /*1976*/ 	.short	(.L_1087 - .L_1086)
	.align		4
.L_1086:
        /*1978*/ 	.word	index@(_ZN10layer_norm22ln_bwd_finalize_kernelINS_22Kernel_traits_finalizeILj1280E13__nv_bfloat16S2_S2_S2_fjLb1ELj1024ELj4ENS_18Kernel_traits_baseILj1280ES2_S2_S2_S2_fjLj1024EEEEELb1ELb1EEEvNS_9BwdParamsE)
        /*197c*/ 	.word	0x00000020


	//----- nvinfo : EIATTR_FRAME_SIZE
	.align		4
.L_1087:
        /*1980*/ 	.byte	0x04, 0x11
        /*1982*/ 	.short	(.L_1089 - .L_1088)
	.align		4
.L_1088:
        /*1984*/ 	.word	index@($__internal_18_$__cuda_sm70_shflsync_bfly_p)
        /*1988*/ 	.word	0x00000000


	//----- nvinfo : EIATTR_FRAME_SIZE
	.align		4
.L_1089:
        /*198c*/ 	.byte	0x04, 0x11
        /*198e*/ 	.short	(.L_1091 - .L_1090)
	.align		4
.L_1090:
        /*1990*/ 	.word	index@(_ZN10layer_norm22ln_bwd_finalize_kernelINS_22Kernel_traits_finalizeILj1280E13__nv_bfloat16S2_S2_S2_fjLb1ELj1024ELj4ENS_18Kernel_traits_baseILj1280ES2_S2_S2_S2_fjLj1024EEEEELb1ELb1EEEvNS_9BwdParamsE)
        /*1994*/ 	.word	0x00000000


	//----- nvinfo : EIATTR_REGCOUNT
	.align		4
.L_1091:
        /*1998*/ 	.byte	0x04, 0x2f
        /*199a*/ 	.short	(.L_1093 - .L_1092)
	.align		4
.L_1092:
        /*199c*/ 	.word	index@(_ZN10layer_norm13ln_bwd_kernelINS_13Kernel_traitsI13__nv_bfloat16S2_S2_S2_fjLj1280ELj1ELj4ELj1ELj16ENS_18Kernel_traits_baseILj1280ES2_S2_S2_S2_fjLj128EEEEELb1ELb1ELb1ELb0EEEvNS_9BwdParamsE)
        /*19a0*/ 	.word	0x000000ff


	//----- nvinfo : EIATTR_FRAME_SIZE
	.align		4
.L_1093:
        /*19a4*/ 	.byte	0x04, 0x11
        /*19a6*/ 	.short	(.L_1095 - .L_1094)
	.align		4
.L_1094:
        /*19a8*/ 	.word	index@($__internal_17_$__cuda_sm70_shflsync_bfly_p)
        /*19ac*/ 	.word	0x00000000


	//----- nvinfo : EIATTR_FRAME_SIZE
	.align		4
.L_1095:
        /*19b0*/ 	.byte	0x04, 0x11
        /*19b2*/ 	.short	(.L_1097 - .L_1096)
	.align		4
.L_1096:
        /*19b4*/ 	.word	index@(_ZN10layer_norm13ln_bwd_kernelINS_13Kernel_traitsI13__nv_bfloat16S2_S2_S2_fjLj1280ELj1ELj4ELj1ELj16ENS_18Kernel_traits_baseILj1280ES2_S2_S2_S2_fjLj128EEEEELb1ELb1ELb1ELb0EEEvNS_9BwdParamsE)
        /*19b8*/ 	.word	0x00000178


	//----- nvinfo : EIATTR_REGCOUNT
	.align		4
.L_1097:
        /*19bc*/ 	.byte	0x04, 0x2f
        /*19be*/ 	.short	(.L_1099 - .L_1098)
	.align		4
.L_1098:
        /*19c0*/ 	.word	index@(_ZN10layer_norm22ln_bwd_finalize_kernelINS_22Kernel_traits_finalizeILj1280E13__nv_bfloat16S2_S2_S2_fjLb1ELj1024ELj4ENS_18Kernel_traits_baseILj1280ES2_S2_S2_S2_fjLj1024EEEEELb1ELb0EEEvNS_9BwdParamsE)
        /*19c4*/ 	.word	0x00000020


	//----- nvinfo : EIATTR_FRAME_SIZE
	.align		4
.L_1099:
        /*19c8*/ 	.byte	0x04, 0x11
        /*19ca*/ 	.short	(.L_1101 - .L_1100)
	.align		4
.L_1100:
        /*19cc*/ 	.word	index@($__internal_16_$__cuda_sm70_shflsync_bfly_p)
        /*19d0*/ 	.word	0x00000000


	//----- nvinfo : EIATTR_FRAME_SIZE
	.align		4
.L_1101:
        /*19d4*/ 	.byte	0x04, 0x11
        /*19d6*/ 	.short	(.L_1103 - .L_1102)
	.align		4
.L_1102:
        /*19d8*/ 	.word	index@(_ZN10layer_norm22ln_bwd_finalize_kernelINS_22Kernel_traits_finalizeILj1280E13__nv_bfloat16S2_S2_S2_fjLb1ELj1024ELj4ENS_18Kernel_traits_baseILj1280ES2_S2_S2_S2_fjLj1024EEEEELb1ELb0EEEvNS_9BwdParamsE)
        /*19dc*/ 	.word	0x00000000


	//----- nvinfo : EIATTR_REGCOUNT
	.align		4
.L_1103:
        /*19e0*/ 	.byte	0x04, 0x2f
        /*19e2*/ 	.short	(.L_1105 - .L_1104)
	.align		4
.L_1104:
        /*19e4*/ 	.word	index@(_ZN10layer_norm13ln_bwd_kernelINS_13Kernel_traitsI13__nv_bfloat16S2_S2_S2_fjLj1280ELj1ELj4ELj1ELj16ENS_18Kernel_traits_baseILj1280ES2_S2_S2_S2_fjLj128EEEEELb1ELb1ELb0ELb1EEEvNS_9BwdParamsE)
        /*19e8*/ 	.word	0x000000ff


	//----- nvinfo : EIATTR_FRAME_SIZE
	.align		4
.L_1105:
        /*19ec*/ 	.byte	0x04, 0x11
        /*19ee*/ 	.short	(.L_1107 - .L_1106)
	.align		4
.L_1106:
        /*19f0*/ 	.word	index@($__internal_15_$__cuda_sm70_shflsync_bfly_p)
        /*19f4*/ 	.word	0x00000000


	//----- nvinfo : EIATTR_FRAME_SIZE
	.align		4
.L_1107:
        /*19f8*/ 	.byte	0x04, 0x11
        /*19fa*/ 	.short	(.L_1109 - .L_1108)
	.align		4
.L_1108:
        /*19fc*/ 	.word	index@(_ZN10layer_norm13ln_bwd_kernelINS_13Kernel_traitsI13__nv_bfloat16S2_S2_S2_fjLj1280ELj1ELj4ELj1ELj16ENS_18Kernel_traits_baseILj1280ES2_S2_S2_S2_fjLj128EEEEELb1ELb1ELb0ELb1EEEvNS_9BwdParamsE)
        /*1a00*/ 	.word	0x000000f0


	//----- nvinfo : EIATTR_REGCOUNT
	.align		4
.L_1109:
        /*1a04*/ 	.byte	0x04, 0x2f
        /*1a06*/ 	.short	(.L_1111 - .L_1110)
	.align		4
.L_1110:
        /*1a08*/ 	.word	index@(_ZN10layer_norm13ln_bwd_kernelINS_13Kernel_traitsI13__nv_bfloat16S2_S2_S2_fjLj1280ELj1ELj4ELj1ELj16ENS_18Kernel_traits_baseILj1280ES2_S2_S2_S2_fjLj128EEEEELb1ELb1ELb0ELb0EEEvNS_9BwdParamsE)
        /*1a0c*/ 	.word	0x000000ff


	//----- nvinfo : EIATTR_FRAME_SIZE
	.align		4
.L_1111:
        /*1a10*/ 	.byte	0x04, 0x11
        /*1a12*/ 	.short	(.L_1113 - .L_1112)
	.align		4
.L_1112:
        /*1a14*/ 	.word	index@($__internal_14_$__cuda_sm70_shflsync_bfly_p)
        /*1a18*/ 	.word	0x00000000


	//----- nvinfo : EIATTR_FRAME_SIZE
	.align		4
.L_1113:
        /*1a1c*/ 	.byte	0x04, 0x11
        /*1a1e*/ 	.short	(.L_1115 - .L_1114)
	.align		4
.L_1114:
        /*1a20*/ 	.word	index@(_ZN10layer_norm13ln_bwd_kernelINS_13Kernel_traitsI13__nv_bfloat16S2_S2_S2_fjLj1280ELj1ELj4ELj1ELj16ENS_18Kernel_traits_baseILj1280ES2_S2_S2_S2_fjLj128EEEEELb1ELb1ELb0ELb0EEEvNS_9BwdParamsE)
        /*1a24*/ 	.word	0x00000148


	//----- nvinfo : EIATTR_REGCOUNT
	.align		4
.L_1115:
        /*1a28*/ 	.byte	0x04, 0x2f
        /*1a2a*/ 	.short	(.L_1117 - .L_1116)
	.align		4
.L_1116:
        /*1a2c*/ 	.word	index@(_ZN10layer_norm13ln_bwd_kernelINS_13Kernel_traitsI13__nv_bfloat16S2_S2_S2_fjLj1280ELj1ELj4ELj1ELj16ENS_18Kernel_traits_baseILj1280ES2_S2_S2_S2_fjLj128EEEEELb1ELb0ELb1ELb1EEEvNS_9BwdParamsE)
        /*1a30*/ 	.word	0x000000ff


	//----- nvinfo : EIATTR_FRAME_SIZE
	.align		4
.L_1117:
        /*1a34*/ 	.byte	0x04, 0x11
        /*1a36*/ 	.short	(.L_1119 - .L_1118)
	.align		4
.L_1118:
        /*1a38*/ 	.word	index@($__internal_13_$__cuda_sm70_shflsync_bfly_p)
        /*1a3c*/ 	.word	0x00000000


	//----- nvinfo : EIATTR_FRAME_SIZE
	.align		4
.L_1119:
        /*1a40*/ 	.byte	0x04, 0x11
        /*1a42*/ 	.short	(.L_1121 - .L_1120)
	.align		4
.L_1120:
        /*1a44*/ 	.word	index@(_ZN10layer_norm13ln_bwd_kernelINS_13Kernel_traitsI13__nv_bfloat16S2_S2_S2_fjLj1280ELj1ELj4ELj1ELj16ENS_18Kernel_traits_baseILj1280ES2_S2_S2_S2_fjLj128EEEEELb1ELb0ELb1ELb1EEEvNS_9BwdParamsE)
        /*1a48*/ 	.word	0x00000018


	//----- nvinfo : EIATTR_REGCOUNT
	.align		4
.L_1121:
        /*1a4c*/ 	.byte	0x04, 0x2f
        /*1a4e*/ 	.short	(.L_1123 - .L_1122)
	.align		4
.L_1122:
        /*1a50*/ 	.word	index@(_ZN10layer_norm22ln_bwd_finalize_kernelINS_22Kernel_traits_finalizeILj1280E13__nv_bfloat16S2_S2_S2_fjLb0ELj1024ELj4ENS_18Kernel_traits_baseILj1280ES2_S2_S2_S2_fjLj1024EEEEELb0ELb1EEEvNS_9BwdParamsE)
        /*1a54*/ 	.word	0x00000020


	//----- nvinfo : EIATTR_FRAME_SIZE
	.align		4
.L_1123:
        /*1a58*/ 	.byte	0x04, 0x11
        /*1a5a*/ 	.short	(.L_1125 - .L_1124)
	.align		4
.L_1124:
        /*1a5c*/ 	.word	index@($__internal_12_$__cuda_sm70_shflsync_bfly_p)
        /*1a60*/ 	.word	0x00000000


	//----- nvinfo : EIATTR_FRAME_SIZE
	.align		4
.L_1125:
        /*1a64*/ 	.byte	0x04, 0x11
        /*1a66*/ 	.short	(.L_1127 - .L_1126)
	.align		4
.L_1126:
        /*1a68*/ 	.word	index@(_ZN10layer_norm22ln_bwd_finalize_kernelINS_22Kernel_traits_finalizeILj1280E13__nv_bfloat16S2_S2_S2_fjLb0ELj1024ELj4ENS_18Kernel_traits_baseILj1280ES2_S2_S2_S2_fjLj1024EEEEELb0ELb1EEEvNS_9BwdParamsE)
        /*1a6c*/ 	.word	0x00000000


	//----- nvinfo : EIATTR_REGCOUNT
	.align		4
.L_1127:
        /*1a70*/ 	.byte	0x04, 0x2f
        /*1a72*/ 	.short	(.L_1129 - .L_1128)
	.align		4
.L_1128:
        /*1a74*/ 	.word	index@(_ZN10layer_norm13ln_bwd_kernelINS_13Kernel_traitsI13__nv_bfloat16S2_S2_S2_fjLj1280ELj1ELj4ELj1ELj16ENS_18Kernel_traits_baseILj1280ES2_S2_S2_S2_fjLj128EEEEELb1ELb0ELb1ELb0EEEvNS_9BwdParamsE)
        /*1a78*/ 	.word	0x000000ff


	//----- nvinfo : EIATTR_FRAME_SIZE
	.align		4
.L_1129:
        /*1a7c*/ 	.byte	0x04, 0x11
        /*1a7e*/ 	.short	(.L_1131 - .L_1130)
	.align		4
.L_1130:
        /*1a80*/ 	.word	index@($__internal_11_$__cuda_sm70_shflsync_bfly_p)
        /*1a84*/ 	.word	0x00000000


	//----- nvinfo : EIATTR_FRAME_SIZE
	.align		4
.L_1131:
        /*1a88*/ 	.byte	0x04, 0x11
        /*1a8a*/ 	.short	(.L_1133 - .L_1132)
	.align		4
.L_1132:
        /*1a8c*/ 	.word	index@(_ZN10layer_norm13ln_bwd_kernelINS_13Kernel_traitsI13__nv_bfloat16S2_S2_S2_fjLj1280ELj1ELj4ELj1ELj16ENS_18Kernel_traits_baseILj1280ES2_S2_S2_S2_fjLj128EEEEELb1ELb0ELb1ELb0EEEvNS_9BwdParamsE)
        /*1a90*/ 	.word	0x00000020


	//----- nvinfo : EIATTR_REGCOUNT
	.align		4
.L_1133:
        /*1a94*/ 	.byte	0x04, 0x2f
        /*1a96*/ 	.short	(.L_1135 - .L_1134)
	.align		4
.L_1134:
        /*1a98*/ 	.word	index@(_ZN10layer_norm22ln_bwd_finalize_kernelINS_22Kernel_traits_finalizeILj1280E13__nv_bfloat16S2_S2_S2_fjLb0ELj1024ELj4ENS_18Kernel_traits_baseILj1280ES2_S2_S2_S2_fjLj1024EEEEELb0ELb0EEEvNS_9BwdParamsE)
        /*1a9c*/ 	.word	0x0000001e


	//----- nvinfo : EIATTR_FRAME_SIZE
	.align		4
.L_1135:
        /*1aa0*/ 	.byte	0x04, 0x11
        /*1aa2*/ 	.short	(.L_1137 - .L_1136)
	.align		4
.L_1136:
        /*1aa4*/ 	.word	index@($__internal_10_$__cuda_sm70_shflsync_bfly_p)
        /*1aa8*/ 	.word	0x00000000


	//----- nvinfo : EIATTR_FRAME_SIZE
	.align		4
.L_1137:
        /*1aac*/ 	.byte	0x04, 0x11
        /*1aae*/ 	.short	(.L_1139 - .L_1138)
	.align		4
.L_1138:
        /*1ab0*/ 	.word	index@(_ZN10layer_norm22ln_bwd_finalize_kernelINS_22Kernel_traits_finalizeILj1280E13__nv_bfloat16S2_S2_S2_fjLb0ELj1024ELj4ENS_18Kernel_traits_baseILj1280ES2_S2_S2_S2_fjLj1024EEEEELb0ELb0EEEvNS_9BwdParamsE)
        /*1ab4*/ 	.word	0x00000000


	//----- nvinfo : EIATTR_REGCOUNT
	.align		4
.L_1139:
        /*1ab8*/ 	.byte	0x04, 0x2f
        /*1aba*/ 	.short	(.L_1141 - .L_1140)
	.align		4
.L_1140:
        /*1abc*/ 	.word	index@(_ZN10layer_norm13ln_bwd_kernelINS_13Kernel_traitsI13__nv_bfloat16S2_S2_S2_fjLj1280ELj1ELj4ELj1ELj16ENS_18Kernel_traits_baseILj1280ES2_S2_S2_S2_fjLj128EEEEELb1ELb0ELb0ELb1EEEvNS_9BwdParamsE)
        /*1ac0*/ 	.word	0x000000ff


	//----- nvinfo : EIATTR_FRAME_SIZE
	.align		4
.L_1141:
        /*1ac4*/ 	.byte	0x04, 0x11
        /*1ac6*/ 	.short	(.L_1143 - .L_1142)
	.align		4
.L_1142:
        /*1ac8*/ 	.word	index@($__internal_9_$__cuda_sm70_shflsync_bfly_p)
        /*1acc*/ 	.word	0x00000000


	//----- nvinfo : EIATTR_FRAME_SIZE
	.align		4
.L_1143:
        /*1ad0*/ 	.byte	0x04, 0x11
        /*1ad2*/ 	.short	(.L_1145 - .L_1144)
	.align		4
.L_1144:
        /*1ad4*/ 	.word	index@(_ZN10layer_norm13ln_bwd_kernelINS_13Kernel_traitsI13__nv_bfloat16S2_S2_S2_fjLj1280ELj1ELj4ELj1ELj16ENS_18Kernel_traits_baseILj1280ES2_S2_S2_S2_fjLj128EEEEELb1ELb0ELb0ELb1EEEvNS_9BwdParamsE)
        /*1ad8*/ 	.word	0x00000000


	//----- nvinfo : EIATTR_REGCOUNT
	.align		4
.L_1145:
        /*1adc*/ 	.byte	0x04, 0x2f
        /*1ade*/ 	.short	(.L_1147 - .L_1146)
	.align		4
.L_1146:
        /*1ae0*/ 	.word	index@(_ZN10layer_norm13ln_bwd_kernelINS_13Kernel_traitsI13__nv_bfloat16S2_S2_S2_fjLj1280ELj1ELj4ELj1ELj16ENS_18Kernel_traits_baseILj1280ES2_S2_S2_S2_fjLj128EEEEELb1ELb0ELb0ELb0EEEvNS_9BwdParamsE)
        /*1ae4*/ 	.word	0x000000ff


	//----- nvinfo : EIATTR_FRAME_SIZE
	.align		4
.L_1147:
        /*1ae8*/ 	.byte	0x04, 0x11
        /*1aea*/ 	.short	(.L_1149 - .L_1148)
	.align		4
.L_1148:
        /*1aec*/ 	.word	index@($__internal_8_$__cuda_sm70_shflsync_bfly_p)
        /*1af0*/ 	.word	0x00000000


	//----- nvinfo : EIATTR_FRAME_SIZE
	.align		4
.L_1149:
        /*1af4*/ 	.byte	0x04, 0x11
        /*1af6*/ 	.short	(.L_1151 - .L_1150)
	.align		4
.L_1150:
        /*1af8*/ 	.word	index@(_ZN10layer_norm13ln_bwd_kernelINS_13Kernel_traitsI13__nv_bfloat16S2_S2_S2_fjLj1280ELj1ELj4ELj1ELj16ENS_18Kernel_traits_baseILj1280ES2_S2_S2_S2_fjLj128EEEEELb1ELb0ELb0ELb0EEEvNS_9BwdParamsE)
        /*1afc*/ 	.word	0x00000000


	//----- nvinfo : EIATTR_REGCOUNT
	.align		4
.L_1151:
        /*1b00*/ 	.byte	0x04, 0x2f
        /*1b02*/ 	.short	(.L_1153 - .L_1152)
	.align		4
.L_1152:
        /*1b04*/ 	.word	index@(_ZN10layer_norm13ln_bwd_kernelINS_13Kernel_traitsI13__nv_bfloat16S2_S2_S2_fjLj1280ELj1ELj4ELj1ELj16ENS_18Kernel_traits_baseILj1280ES2_S2_S2_S2_fjLj128EEEEELb0ELb1ELb1ELb1EEEvNS_9BwdParamsE)
        /*1b08*/ 	.word	0x000000ff


	//----- nvinfo : EIATTR_FRAME_SIZE
	.align		4
.L_1153:
        /*1b0c*/ 	.byte	0x04, 0x11
        /*1b0e*/ 	.short	(.L_1155 - .L_1154)
	.align		4
.L_1154:
        /*1b10*/ 	.word	index@($__internal_7_$__cuda_sm70_shflsync_bfly_p)
        /*1b14*/ 	.word	0x00000000


	//----- nvinfo : EIATTR_FRAME_SIZE
	.align		4
.L_1155:
        /*1b18*/ 	.byte	0x04, 0x11
        /*1b1a*/ 	.short	(.L_1157 - .L_1156)
	.align		4
.L_1156:
        /*1b1c*/ 	.word	index@(_ZN10layer_norm13ln_bwd_kernelINS_13Kernel_traitsI13__nv_bfloat16S2_S2_S2_fjLj1280ELj1ELj4ELj1ELj16ENS_18Kernel_traits_baseILj1280ES2_S2_S2_S2_fjLj128EEEEELb0ELb1ELb1ELb1EEEvNS_9BwdParamsE)
        /*1b20*/ 	.word	0x00000130


	//----- nvinfo : EIATTR_REGCOUNT
	.align		4
.L_1157:
        /*1b24*/ 	.byte	0x04, 0x2f
        /*1b26*/ 	.short	(.L_1159 - .L_1158)
	.align		4
.L_1158:
        /*1b28*/ 	.word	index@(_ZN10layer_norm13ln_bwd_kernelINS_13Kernel_traitsI13__nv_bfloat16S2_S2_S2_fjLj1280ELj1ELj4ELj1ELj16ENS_18Kernel_traits_baseILj1280ES2_S2_S2_S2_fjLj128EEEEELb0ELb1ELb1ELb0EEEvNS_9BwdParamsE)
        /*1b2c*/ 	.word	0x000000ff


	//----- nvinfo : EIATTR_FRAME_SIZE
	.align		4
.L_1159:
        /*1b30*/ 	.byte	0x04, 0x11
        /*1b32*/ 	.short	(.L_1161 - .L_1160)
	.align		4
.L_1160:
        /*1b34*/ 	.word	index@($__internal_6_$__cuda_sm70_shflsync_bfly_p)
        /*1b38*/ 	.word	0x00000000


	//----- nvinfo : EIATTR_FRAME_SIZE
	.align		4
.L_1161:
        /*1b3c*/ 	.byte	0x04, 0x11
        /*1b3e*/ 	.short	(.L_1163 - .L_1162)
	.align		4
.L_1162:
        /*1b40*/ 	.word	index@(_ZN10layer_norm13ln_bwd_kernelINS_13Kernel_traitsI13__nv_bfloat16S2_S2_S2_fjLj1280ELj1ELj4ELj1ELj16ENS_18Kernel_traits_baseILj1280ES2_S2_S2_S2_fjLj128EEEEELb0ELb1ELb1ELb0EEEvNS_9BwdParamsE)
        /*1b44*/ 	.word	0x00000140


	//----- nvinfo : EIATTR_REGCOUNT
	.align		4
.L_1163:
        /*1b48*/ 	.byte	0x04, 0x2f
        /*1b4a*/ 	.short	(.L_1165 - .L_1164)
	.align		4
.L_1164:
        /*1b4c*/ 	.word	index@(_ZN10layer_norm13ln_bwd_kernelINS_13Kernel_traitsI13__nv_bfloat16S2_S2_S2_fjLj1280ELj1ELj4ELj1ELj16ENS_18Kernel_traits_baseILj1280ES2_S2_S2_S2_fjLj128EEEEELb0ELb1ELb0ELb1EEEvNS_9BwdParamsE)
        /*1b50*/ 	.word	0x000000ff


	//----- nvinfo : EIATTR_FRAME_SIZE
	.align		4
.L_1165:
        /*1b54*/ 	.byte	0x04, 0x11
        /*1b56*/ 	.short	(.L_1167 - .L_1166)
	.align		4
.L_1166:
        /*1b58*/ 	.word	index@($__internal_5_$__cuda_sm70_shflsync_bfly_p)
        /*1b5c*/ 	.word	0x00000000


	//----- nvinfo : EIATTR_FRAME_SIZE
	.align		4
.L_1167:
        /*1b60*/ 	.byte	0x04, 0x11
        /*1b62*/ 	.short	(.L_1169 - .L_1168)
	.align		4
.L_1168:
        /*1b64*/ 	.word	index@(_ZN10layer_norm13ln_bwd_kernelINS_13Kernel_traitsI13__nv_bfloat16S2_S2_S2_fjLj1280ELj1ELj4ELj1ELj16ENS_18Kernel_traits_baseILj1280ES2_S2_S2_S2_fjLj128EEEEELb0ELb1ELb0ELb1EEEvNS_9BwdParamsE)
        /*1b68*/ 	.word	0x00000110


	//----- nvinfo : EIATTR_REGCOUNT
	.align		4
.L_1169:
        /*1b6c*/ 	.byte	0x04, 0x2f
        /*1b6e*/ 	.short	(.L_1171 - .L_1170)
	.align		4
.L_1170:
        /*1b70*/ 	.word	index@(_ZN10layer_norm13ln_bwd_kernelINS_13Kernel_traitsI13__nv_bfloat16S2_S2_S2_fjLj1280ELj1ELj4ELj1ELj16ENS_18Kernel_traits_baseILj1280ES2_S2_S2_S2_fjLj128EEEEELb0ELb1ELb0ELb0EEEvNS_9BwdParamsE)
        /*1b74*/ 	.word	0x000000ff


	//----- nvinfo : EIATTR_FRAME_SIZE
	.align		4
.L_1171:
        /*1b78*/ 	.byte	0x04, 0x11
        /*1b7a*/ 	.short	(.L_1173 - .L_1172)
	.align		4
.L_1172:
        /*1b7c*/ 	.word	index@($__internal_4_$__cuda_sm70_shflsync_bfly_p)
        /*1b80*/ 	.word	0x00000000


	//----- nvinfo : EIATTR_FRAME_SIZE
	.align		4
.L_1173:
        /*1b84*/ 	.byte	0x04, 0x11
        /*1b86*/ 	.short	(.L_1175 - .L_1174)
	.align		4
.L_1174:
        /*1b88*/ 	.word	index@(_ZN10layer_norm13ln_bwd_kernelINS_13Kernel_traitsI13__nv_bfloat16S2_S2_S2_fjLj1280ELj1ELj4ELj1ELj16ENS_18Kernel_traits_baseILj1280ES2_S2_S2_S2_fjLj128EEEEELb0ELb1ELb0ELb0EEEvNS_9BwdParamsE)
        /*1b8c*/ 	.word	0x00000118


	//----- nvinfo : EIATTR_REGCOUNT
	.align		4
.L_1175:
        /*1b90*/ 	.byte	0x04, 0x2f
        /*1b92*/ 	.short	(.L_1177 - .L_1176)
	.align		4
.L_1176:
        /*1b94*/ 	.word	index@(_ZN10layer_norm13ln_bwd_kernelINS_13Kernel_traitsI13__nv_bfloat16S2_S2_S2_fjLj1280ELj1ELj4ELj1ELj16ENS_18Kernel_traits_baseILj1280ES2_S2_S2_S2_fjLj128EEEEELb0ELb0ELb1ELb1EEEvNS_9BwdParamsE)
        /*1b98*/ 	.word	0x000000fe


	//----- nvinfo : EIATTR_FRAME_SIZE
	.align		4
.L_1177:
        /*1b9c*/ 	.byte	0x04, 0x11
        /*1b9e*/ 	.short	(.L_1179 - .L_1178)
	.align		4
.L_1178:
        /*1ba0*/ 	.word	index@($__internal_3_$__cuda_sm70_shflsync_bfly_p)
        /*1ba4*/ 	.word	0x00000000


	//----- nvinfo : EIATTR_FRAME_SIZE
	.align		4
.L_1179:
        /*1ba8*/ 	.byte	0x04, 0x11
        /*1baa*/ 	.short	(.L_1181 - .L_1180)
	.align		4
.L_1180:
        /*1bac*/ 	.word	index@(_ZN10layer_norm13ln_bwd_kernelINS_13Kernel_traitsI13__nv_bfloat16S2_S2_S2_fjLj1280ELj1ELj4ELj1ELj16ENS_18Kernel_traits_baseILj1280ES2_S2_S2_S2_fjLj128EEEEELb0ELb0ELb1ELb1EEEvNS_9BwdParamsE)
        /*1bb0*/ 	.word	0x00000000


	//----- nvinfo : EIATTR_REGCOUNT
	.align		4
.L_1181:
        /*1bb4*/ 	.byte	0x04, 0x2f
        /*1bb6*/ 	.short	(.L_1183 - .L_1182)
	.align		4
.L_1182:
        /*1bb8*/ 	.word	index@(_ZN10layer_norm13ln_bwd_kernelINS_13Kernel_traitsI13__nv_bfloat16S2_S2_S2_fjLj1280ELj1ELj4ELj1ELj16ENS_18Kernel_traits_baseILj1280ES2_S2_S2_S2_fjLj128EEEEELb0ELb0ELb1ELb0EEEvNS_9BwdParamsE)
        /*1bbc*/ 	.word	0x000000fe


	//----- nvinfo : EIATTR_FRAME_SIZE
	.align		4
.L_1183:
        /*1bc0*/ 	.byte	0x04, 0x11
        /*1bc2*/ 	.short	(.L_1185 - .L_1184)
	.align		4
.L_1184:
        /*1bc4*/ 	.word	index@($__internal_2_$__cuda_sm70_shflsync_bfly_p)
        /*1bc8*/ 	.word	0x00000000


	//----- nvinfo : EIATTR_FRAME_SIZE
	.align		4
.L_1185:
        /*1bcc*/ 	.byte	0x04, 0x11
        /*1bce*/ 	.short	(.L_1187 - .L_1186)
	.align		4
.L_1186:
        /*1bd0*/ 	.word	index@(_ZN10layer_norm13ln_bwd_kernelINS_13Kernel_traitsI13__nv_bfloat16S2_S2_S2_fjLj1280ELj1ELj4ELj1ELj16ENS_18Kernel_traits_baseILj1280ES2_S2_S2_S2_fjLj128EEEEELb0ELb0ELb1ELb0EEEvNS_9BwdParamsE)
        /*1bd4*/ 	.word	0x00000000


	//----- nvinfo : EIATTR_REGCOUNT
	.align		4
.L_1187:
        /*1bd8*/ 	.byte	0x04, 0x2f
        /*1bda*/ 	.short	(.L_1189 - .L_1188)
	.align		4
.L_1188:
        /*1bdc*/ 	.word	index@(_ZN10layer_norm13ln_bwd_kernelINS_13Kernel_traitsI13__nv_bfloat16S2_S2_S2_fjLj1280ELj1ELj4ELj1ELj16ENS_18Kernel_traits_baseILj1280ES2_S2_S2_S2_fjLj128EEEEELb0ELb0ELb0ELb1EEEvNS_9BwdParamsE)
        /*1be0*/ 	.word	0x000000fe


	//----- nvinfo : EIATTR_FRAME_SIZE
	.align		4
.L_1189:
        /*1be4*/ 	.byte	0x04, 0x11
        /*1be6*/ 	.short	(.L_1191 - .L_1190)
	.align		4
.L_1190:
        /*1be8*/ 	.word	index@($__internal_1_$__cuda_sm70_shflsync_bfly_p)
        /*1bec*/ 	.word	0x00000000


	//----- nvinfo : EIATTR_FRAME_SIZE
	.align		4
.L_1191:
        /*1bf0*/ 	.byte	0x04, 0x11
        /*1bf2*/ 	.short	(.L_1193 - .L_1192)
	.align		4
.L_1192:
        /*1bf4*/ 	.word	index@(_ZN10layer_norm13ln_bwd_kernelINS_13Kernel_traitsI13__nv_bfloat16S2_S2_S2_fjLj1280ELj1ELj4ELj1ELj16ENS_18Kernel_traits_baseILj1280ES2_S2_S2_S2_fjLj128EEEEELb0ELb0ELb0ELb1EEEvNS_9BwdParamsE)
        /*1bf8*/ 	.word	0x00000000


	//----- nvinfo : EIATTR_REGCOUNT
	.align		4
.L_1193:
        /*1bfc*/ 	.byte	0x04, 0x2f
        /*1bfe*/ 	.short	(.L_1195 - .L_1194)
	.align		4
.L_1194:
        /*1c00*/ 	.word	index@(_ZN10layer_norm13ln_bwd_kernelINS_13Kernel_traitsI13__nv_bfloat16S2_S2_S2_fjLj1280ELj1ELj4ELj1ELj16ENS_18Kernel_traits_baseILj1280ES2_S2_S2_S2_fjLj128EEEEELb0ELb0ELb0ELb0EEEvNS_9BwdParamsE)
        /*1c04*/ 	.word	0x000000fd


	//----- nvinfo : EIATTR_FRAME_SIZE
	.align		4
.L_1195:
        /*1c08*/ 	.byte	0x04, 0x11
        /*1c0a*/ 	.short	(.L_1197 - .L_1196)
	.align		4
.L_1196:
        /*1c0c*/ 	.word	index@($__internal_0_$__cuda_sm70_shflsync_bfly_p)
        /*1c10*/ 	.word	0x00000000


	//----- nvinfo : EIATTR_FRAME_SIZE
	.align		4
.L_1197:
        /*1c14*/ 	.byte	0x04, 0x11
        /*1c16*/ 	.short	(.L_1199 - .L_1198)
	.align		4
.L_1198:
        /*1c18*/ 	.word	index@(_ZN10layer_norm13ln_bwd_kernelINS_13Kernel_traitsI13__nv_bfloat16S2_S2_S2_fjLj1280ELj1ELj4ELj1ELj16ENS_18Kernel_traits_baseILj1280ES2_S2_S2_S2_fjLj128EEEEELb0ELb0ELb0ELb0EEEvNS_9BwdParamsE)
        /*1c1c*/ 	.word	0x00000000


	//----- nvinfo : EIATTR_MIN_STACK_SIZE
	.align		4
.L_1199:
        /*1c20*/ 	.byte	0x04, 0x12
        /*1c22*/ 	.short	(.L_1201 - .L_1200)
	.align		4
.L_1200:
        /*1c24*/ 	.word	index@(_ZN10layer_norm13ln_bwd_kernelINS_13Kernel_traitsI13__nv_bfloat16S2_S2_S2_fjLj1280ELj1ELj4ELj1ELj16ENS_18Kernel_traits_baseILj1280ES2_S2_S2_S2_fjLj128EEEEELb0ELb0ELb0ELb0EEEvNS_9BwdParamsE)
        /*1c28*/ 	.word	0x00000000


	//----- nvinfo : EIATTR_MIN_STACK_SIZE
	.align		4
.L_1201:
        /*1c2c*/ 	.byte	0x04, 0x12
        /*1c2e*/ 	.short	(.L_1203 - .L_1202)
	.align		4
.L_1202:
        /*1c30*/ 	.word	index@(_ZN10layer_norm13ln_bwd_kernelINS_13Kernel_traitsI13__nv_bfloat16S2_S2_S2_fjLj1280ELj1ELj4ELj1ELj16ENS_18Kernel_traits_baseILj1280ES2_S2_S2_S2_fjLj128EEEEELb0ELb0ELb0ELb1EEEvNS_9BwdParamsE)
        /*1c34*/ 	.word	0x00000000


	//----- nvinfo : EIATTR_MIN_STACK_SIZE
	.align		4
.L_1203:
        /*1c38*/ 	.byte	0x04, 0x12
        /*1c3a*/ 	.short	(.L_1205 - .L_1204)
	.align		4
.L_1204:
        /*1c3c*/ 	.word	index@(_ZN10layer_norm13ln_bwd_kernelINS_13Kernel_traitsI13__nv_bfloat16S2_S2_S2_fjLj1280ELj1ELj4ELj1ELj16ENS_18Kernel_traits_baseILj1280ES2_S2_S2_S2_fjLj128EEEEELb0ELb0ELb1ELb0EEEvNS_9BwdParamsE)
        /*1c40*/ 	.word	0x00000000


	//----- nvinfo : EIATTR_MIN_STACK_SIZE
	.align		4
.L_1205:
        /*1c44*/ 	.byte	0x04, 0x12
        /*1c46*/ 	.short	(.L_1207 - .L_1206)
	.align		4
.L_1206:
        /*1c48*/ 	.word	index@(_ZN10layer_norm13ln_bwd_kernelINS_13Kernel_traitsI13__nv_bfloat16S2_S2_S2_fjLj1280ELj1ELj4ELj1ELj16ENS_18Kernel_traits_baseILj1280ES2_S2_S2_S2_fjLj128EEEEELb0ELb0ELb1ELb1EEEvNS_9BwdParamsE)
        /*1c4c*/ 	.word	0x00000000


	//----- nvinfo : EIATTR_MIN_STACK_SIZE
	.align		4
.L_1207:
        /*1c50*/ 	.byte	0x04, 0x12
        /*1c52*/ 	.short	(.L_1209 - .L_1208)
	.align		4
.L_1208:
        /*1c54*/ 	.word	index@(_ZN10layer_norm13ln_bwd_kernelINS_13Kernel_traitsI13__nv_bfloat16S2_S2_S2_fjLj1280ELj1ELj4ELj1ELj16ENS_18Kernel_traits_baseILj1280ES2_S2_S2_S2_fjLj128EEEEELb0ELb1ELb0ELb0EEEvNS_9BwdParamsE)
        /*1c58*/ 	.word	0x00000118


	//----- nvinfo : EIATTR_MIN_STACK_SIZE
	.align		4
.L_1209:
        /*1c5c*/ 	.byte	0x04, 0x12
        /*1c5e*/ 	.short	(.L_1211 - .L_1210)
	.align		4
.L_1210:
        /*1c60*/ 	.word	index@(_ZN10layer_norm13ln_bwd_kernelINS_13Kernel_traitsI13__nv_bfloat16S2_S2_S2_fjLj1280ELj1ELj4ELj1ELj16ENS_18Kernel_traits_baseILj1280ES2_S2_S2_S2_fjLj128EEEEELb0ELb1ELb0ELb1EEEvNS_9BwdParamsE)
        /*1c64*/ 	.word	0x00000110


	//----- nvinfo : EIATTR_MIN_STACK_SIZE
	.align		4
.L_1211:
        /*1c68*/ 	.byte	0x04, 0x12
        /*1c6a*/ 	.short	(.L_1213 - .L_1212)
	.align		4
.L_1212:
        /*1c6c*/ 	.word	index@(_ZN10layer_norm13ln_bwd_kernelINS_13Kernel_traitsI13__nv_bfloat16S2_S2_S2_fjLj1280ELj1ELj4ELj1ELj16ENS_18Kernel_traits_baseILj1280ES2_S2_S2_S2_fjLj128EEEEELb0ELb1ELb1ELb0EEEvNS_9BwdParamsE)
        /*1c70*/ 	.word	0x00000140


	//----- nvinfo : EIATTR_MIN_STACK_SIZE
	.align		4
.L_1213:
        /*1c74*/ 	.byte	0x04, 0x12
        /*1c76*/ 	.short	(.L_1215 - .L_1214)
	.align		4
.L_1214:
        /*1c78*/ 	.word	index@(_ZN10layer_norm13ln_bwd_kernelINS_13Kernel_traitsI13__nv_bfloat16S2_S2_S2_fjLj1280ELj1ELj4ELj1ELj16ENS_18Kernel_traits_baseILj1280ES2_S2_S2_S2_fjLj128EEEEELb0ELb1ELb1ELb1EEEvNS_9BwdParamsE)
        /*1c7c*/ 	.word	0x00000130


	//----- nvinfo : EIATTR_MIN_STACK_SIZE
	.align		4
.L_1215:
        /*1c80*/ 	.byte	0x04, 0x12
        /*1c82*/ 	.short	(.L_1217 - .L_1216)
	.align		4
.L_1216:
        /*1c84*/ 	.word	index@(_ZN10layer_norm13ln_bwd_kernelINS_13Kernel_traitsI13__nv_bfloat16S2_S2_S2_fjLj1280ELj1ELj4ELj1ELj16ENS_18Kernel_traits_baseILj1280ES2_S2_S2_S2_fjLj128EEEEELb1ELb0ELb0ELb0EEEvNS_9BwdParamsE)
        /*1c88*/ 	.word	0x00000000


	//----- nvinfo : EIATTR_MIN_STACK_SIZE
	.align		4
.L_1217:
        /*1c8c*/ 	.byte	0x04, 0x12
        /*1c8e*/ 	.short	(.L_1219 - .L_1218)
	.align		4
.L_1218:
        /*1c90*/ 	.word	index@(_ZN10layer_norm13ln_bwd_kernelINS_13Kernel_traitsI13__nv_bfloat16S2_S2_S2_fjLj1280ELj1ELj4ELj1ELj16ENS_18Kernel_traits_baseILj1280ES2_S2_S2_S2_fjLj128EEEEELb1ELb0ELb0ELb1EEEvNS_9BwdParamsE)
        /*1c94*/ 	.word	0x00000000


	//----- nvinfo : EIATTR_MIN_STACK_SIZE
	.align		4
.L_1219:
        /*1c98*/ 	.byte	0x04, 0x12
        /*1c9a*/ 	.short	(.L_1221 - .L_1220)
	.align		4
.L_1220:
        /*1c9c*/ 	.word	index@(_ZN10layer_norm22ln_bwd_finalize_kernelINS_22Kernel_traits_finalizeILj1280E13__nv_bfloat16S2_S2_S2_fjLb0ELj1024ELj4ENS_18Kernel_traits_baseILj1280ES2_S2_S2_S2_fjLj1024EEEEELb0ELb0EEEvNS_9BwdParamsE)
        /*1ca0*/ 	.word	0x00000000


	//----- nvinfo : EIATTR_MIN_STACK_SIZE
	.align		4
.L_1221:
        /*1ca4*/ 	.byte	0x04, 0x12
        /*1ca6*/ 	.short	(.L_1223 - .L_1222)
	.align		4
.L_1222:
        /*1ca8*/ 	.word	index@(_ZN10layer_norm13ln_bwd_kernelINS_13Kernel_traitsI13__nv_bfloat16S2_S2_S2_fjLj1280ELj1ELj4ELj1ELj16ENS_18Kernel_traits_baseILj1280ES2_S2_S2_S2_fjLj128EEEEELb1ELb0ELb1ELb0EEEvNS_9BwdParamsE)
        /*1cac*/ 	.word	0x00000020


	//----- nvinfo : EIATTR_MIN_STACK_SIZE
	.align		4
.L_1223:
        /*1cb0*/ 	.byte	0x04, 0x12
        /*1cb2*/ 	.short	(.L_1225 - .L_1224)
	.align		4
.L_1224:
        /*1cb4*/ 	.word	index@(_ZN10layer_norm22ln_bwd_finalize_kernelINS_22Kernel_traits_finalizeILj1280E13__nv_bfloat16S2_S2_S2_fjLb0ELj1024ELj4ENS_18Kernel_traits_baseILj1280ES2_S2_S2_S2_fjLj1024EEEEELb0ELb1EEEvNS_9BwdParamsE)
        /*1cb8*/ 	.word	0x00000000


	//----- nvinfo : EIATTR_MIN_STACK_SIZE
	.align		4
.L_1225:
        /*1cbc*/ 	.byte	0x04, 0x12
        /*1cbe*/ 	.short	(.L_1227 - .L_1226)
	.align		4
.L_1226:
        /*1cc0*/ 	.word	index@(_ZN10layer_norm13ln_bwd_kernelINS_13Kernel_traitsI13__nv_bfloat16S2_S2_S2_fjLj1280ELj1ELj4ELj1ELj16ENS_18Kernel_traits_baseILj1280ES2_S2_S2_S2_fjLj128EEEEELb1ELb0ELb1ELb1EEEvNS_9BwdParamsE)
        /*1cc4*/ 	.word	0x00000018


	//----- nvinfo : EIATTR_MIN_STACK_SIZE
	.align		4
.L_1227:
        /*1cc8*/ 	.byte	0x04, 0x12
        /*1cca*/ 	.short	(.L_1229 - .L_1228)
	.align		4
.L_1228:
        /*1ccc*/ 	.word	index@(_ZN10layer_norm13ln_bwd_kernelINS_13Kernel_traitsI13__nv_bfloat16S2_S2_S2_fjLj1280ELj1ELj4ELj1ELj16ENS_18Kernel_traits_baseILj1280ES2_S2_S2_S2_fjLj128EEEEELb1ELb1ELb0ELb0EEEvNS_9BwdParamsE)
        /*1cd0*/ 	.word	0x00000148


	//----- nvinfo : EIATTR_MIN_STACK_SIZE
	.align		4
.L_1229:
        /*1cd4*/ 	.byte	0x04, 0x12
        /*1cd6*/ 	.short	(.L_1231 - .L_1230)
	.align		4
.L_1230:
        /*1cd8*/ 	.word	index@(_ZN10layer_norm13ln_bwd_kernelINS_13Kernel_traitsI13__nv_bfloat16S2_S2_S2_fjLj1280ELj1ELj4ELj1ELj16ENS_18Kernel_traits_baseILj1280ES2_S2_S2_S2_fjLj128EEEEELb1ELb1ELb0ELb1EEEvNS_9BwdParamsE)
        /*1cdc*/ 	.word	0x000000f0


	//----- nvinfo : EIATTR_MIN_STACK_SIZE
	.align		4
.L_1231:
        /*1ce0*/ 	.byte	0x04, 0x12
        /*1ce2*/ 	.short	(.L_1233 - .L_1232)
	.align		4
.L_1232:
        /*1ce4*/ 	.word	index@(_ZN10layer_norm22ln_bwd_finalize_kernelINS_22Kernel_traits_finalizeILj1280E13__nv_bfloat16S2_S2_S2_fjLb1ELj1024ELj4ENS_18Kernel_traits_baseILj1280ES2_S2_S2_S2_fjLj1024EEEEELb1ELb0EEEvNS_9BwdParamsE)
        /*1ce8*/ 	.word	0x00000000


	//----- nvinfo : EIATTR_MIN_STACK_SIZE
	.align		4
.L_1233:
        /*1cec*/ 	.byte	0x04, 0x12
        /*1cee*/ 	.short	(.L_1235 - .L_1234)
	.align		4
.L_1234:
        /*1cf0*/ 	.word	index@(_ZN10layer_norm13ln_bwd_kernelINS_13Kernel_traitsI13__nv_bfloat16S2_S2_S2_fjLj1280ELj1ELj4ELj1ELj16ENS_18Kernel_traits_baseILj1280ES2_S2_S2_S2_fjLj128EEEEELb1ELb1ELb1ELb0EEEvNS_9BwdParamsE)
        /*1cf4*/ 	.word	0x00000178


	//----- nvinfo : EIATTR_MIN_STACK_SIZE
	.align		4
.L_1235:
        /*1cf8*/ 	.byte	0x04, 0x12
        /*1cfa*/ 	.short	(.L_1237 - .L_1236)
	.align		4
.L_1236:
        /*1cfc*/ 	.word	index@(_ZN10layer_norm22ln_bwd_finalize_kernelINS_22Kernel_traits_finalizeILj1280E13__nv_bfloat16S2_S2_S2_fjLb1ELj1024ELj4ENS_18Kernel_traits_baseILj1280ES2_S2_S2_S2_fjLj1024EEEEELb1ELb1EEEvNS_9BwdParamsE)
        /*1d00*/ 	.word	0x00000000


	//----- nvinfo : EIATTR_MIN_STACK_SIZE
	.align		4
.L_1237:
        /*1d04*/ 	.byte	0x04, 0x12
        /*1d06*/ 	.short	(.L_1239 - .L_1238)
	.align		4
.L_1238:
        /*1d08*/ 	.word	index@(_ZN10layer_norm13ln_bwd_kernelINS_13Kernel_traitsI13__nv_bfloat16S2_S2_S2_fjLj1280ELj1ELj4ELj1ELj16ENS_18Kernel_traits_baseILj1280ES2_S2_S2_S2_fjLj128EEEEELb1ELb1ELb1ELb1EEEvNS_9BwdParamsE)
        /*1d0c*/ 	.word	0x00000190


	//----- nvinfo : EIATTR_MIN_STACK_SIZE
	.align		4
.L_1239:
        /*1d10*/ 	.byte	0x04, 0x12
        /*1d12*/ 	.short	(.L_1241 - .L_1240)
	.align		4
.L_1240:
        /*1d14*/ 	.word	index@(_ZN10layer_norm13ln_bwd_kernelINS_13Kernel_traitsI6__halfS2_S2_S2_fjLj1280ELj1ELj4ELj1ELj16ENS_18Kernel_traits_baseILj1280ES2_S2_S2_S2_fjLj128EEEEELb0ELb0ELb0ELb0EEEvNS_9BwdParamsE)
        /*1d18*/ 	.word	0x00000000


	//----- nvinfo : EIATTR_MIN_STACK_SIZE
	.align		4
.L_1241:
        /*1d1c*/ 	.byte	0x04, 0x12
        /*1d1e*/ 	.short	(.L_1243 - .L_1242)
	.align		4
.L_1242:
        /*1d20*/ 	.word	index@(_ZN10layer_norm13ln_bwd_kernelINS_13Kernel_traitsI6__halfS2_S2_S2_fjLj1280ELj1ELj4ELj1ELj16ENS_18Kernel_traits_baseILj1280ES2_S2_S2_S2_fjLj128EEEEELb0ELb0ELb0ELb1EEEvNS_9BwdParamsE)
        /*1d24*/ 	.word	0x00000000


	//----- nvinfo : EIATTR_MIN_STACK_SIZE
	.align		4
.L_1243:
        /*1d28*/ 	.byte	0x04, 0x12
        /*1d2a*/ 	.short	(.L_1245 - .L_1244)
	.align		4
.L_1244:
        /*1d2c*/ 	.word	index@(_ZN10layer_norm13ln_bwd_kernelINS_13Kernel_traitsI6__halfS2_S2_S2_fjLj1280ELj1ELj4ELj1ELj16ENS_18Kernel_traits_baseILj1280ES2_S2_S2_S2_fjLj128EEEEELb0ELb0ELb1ELb0EEEvNS_9BwdParamsE)
        /*1d30*/ 	.word	0x00000000


	//----- nvinfo : EIATTR_MIN_STACK_SIZE
	.align		4
.L_1245:
        /*1d34*/ 	.byte	0x04, 0x12
        /*1d36*/ 	.short	(.L_1247 - .L_1246)
	.align		4
.L_1246:
        /*1d38*/ 	.word	index@(_ZN10layer_norm13ln_bwd_kernelINS_13Kernel_traitsI6__halfS2_S2_S2_fjLj1280ELj1ELj4ELj1ELj16ENS_18Kernel_traits_baseILj1280ES2_S2_S2_S2_fjLj128EEEEELb0ELb0ELb1ELb1EEEvNS_9BwdParamsE)
        /*1d3c*/ 	.word	0x00000000


	//----- nvinfo : EIATTR_MIN_STACK_SIZE
	.align		4
.L_1247:
        /*1d40*/ 	.byte	0x04, 0x12
        /*1d42*/ 	.short	(.L_1249 - .L_1248)
	.align		4
.L_1248:
        /*1d44*/ 	.word	index@(_ZN10layer_norm13ln_bwd_kernelINS_13Kernel_traitsI6__halfS2_S2_S2_fjLj1280ELj1ELj4ELj1ELj16ENS_18Kernel_traits_baseILj1280ES2_S2_S2_S2_fjLj128EEEEELb0ELb1ELb0ELb0EEEvNS_9BwdParamsE)
        /*1d48*/ 	.word	0x00000110


	//----- nvinfo : EIATTR_MIN_STACK_SIZE
	.align		4
.L_1249:
        /*1d4c*/ 	.byte	0x04, 0x12
        /*1d4e*/ 	.short	(.L_1251 - .L_1250)
	.align		4
.L_1250:
        /*1d50*/ 	.word	index@(_ZN10layer_norm13ln_bwd_kernelINS_13Kernel_traitsI6__halfS2_S2_S2_fjLj1280ELj1ELj4ELj1ELj16ENS_18Kernel_traits_baseILj1280ES2_S2_S2_S2_fjLj128EEEEELb0ELb1ELb0ELb1EEEvNS_9BwdParamsE)
        /*1d54*/ 	.word	0x00000110


	//----- nvinfo : EIATTR_MIN_STACK_SIZE
	.align		4
.L_1251:
        /*1d58*/ 	.byte	0x04, 0x12
        /*1d5a*/ 	.short	(.L_1253 - .L_1252)
	.align		4
.L_1252:
        /*1d5c*/ 	.word	index@(_ZN10layer_norm13ln_bwd_kernelINS_13Kernel_traitsI6__halfS2_S2_S2_fjLj1280ELj1ELj4ELj1ELj16ENS_18Kernel_traits_baseILj1280ES2_S2_S2_S2_fjLj128EEEEELb0ELb1ELb1ELb0EEEvNS_9BwdParamsE)
        /*1d60*/ 	.word	0x00000140


	//----- nvinfo : EIATTR_MIN_STACK_SIZE
	.align		4
.L_1253:
        /*1d64*/ 	.byte	0x04, 0x12
        /*1d66*/ 	.short	(.L_1255 - .L_1254)
	.align		4
.L_1254:
        /*1d68*/ 	.word	index@(_ZN10layer_norm13ln_bwd_kernelINS_13Kernel_traitsI6__halfS2_S2_S2_fjLj1280ELj1ELj4ELj1ELj16ENS_18Kernel_traits_baseILj1280ES2_S2_S2_S2_fjLj128EEEEELb0ELb1ELb1ELb1EEEvNS_9BwdParamsE)
        /*1d6c*/ 	.word	0x00000130


	//----- nvinfo : EIATTR_MIN_STACK_SIZE
	.align		4
.L_1255:
        /*1d70*/ 	.byte	0x04, 0x12
        /*1d72*/ 	.short	(.L_1257 - .L_1256)
	.align		4
.L_1256:
        /*1d74*/ 	.word	index@(_ZN10layer_norm13ln_bwd_kernelINS_13Kernel_traitsI6__halfS2_S2_S2_fjLj1280ELj1ELj4ELj1ELj16ENS_18Kernel_traits_baseILj1280ES2_S2_S2_S2_fjLj128EEEEELb1ELb0ELb0ELb0EEEvNS_9BwdParamsE)
        /*1d78*/ 	.word	0x00000000


	//----- nvinfo : EIATTR_MIN_STACK_SIZE
	.align		4
.L_1257:
        /*1d7c*/ 	.byte	0x04, 0x12
        /*1d7e*/ 	.short	(.L_1259 - .L_1258)
	.align		4
.L_1258:
        /*1d80*/ 	.word	index@(_ZN10layer_norm13ln_bwd_kernelINS_13Kernel_traitsI6__halfS2_S2_S2_fjLj1280ELj1ELj4ELj1ELj16ENS_18Kernel_traits_baseILj1280ES2_S2_S2_S2_fjLj128EEEEELb1ELb0ELb0ELb1EEEvNS_9BwdParamsE)
        /*1d84*/ 	.word	0x00000000


	//----- nvinfo : EIATTR_MIN_STACK_SIZE
	.align		4
.L_1259:
        /*1d88*/ 	.byte	0x04, 0x12
        /*1d8a*/ 	.short	(.L_1261 - .L_1260)
	.align		4
.L_1260:
        /*1d8c*/ 	.word	index@(_ZN10layer_norm22ln_bwd_finalize_kernelINS_22Kernel_traits_finalizeILj1280E6__halfS2_S2_S2_fjLb0ELj1024ELj4ENS_18Kernel_traits_baseILj1280ES2_S2_S2_S2_fjLj1024EEEEELb0ELb0EEEvNS_9BwdParamsE)
        /*1d90*/ 	.word	0x00000000


	//----- nvinfo : EIATTR_MIN_STACK_SIZE
	.align		4
.L_1261:
        /*1d94*/ 	.byte	0x04, 0x12
        /*1d96*/ 	.short	(.L_1263 - .L_1262)
	.align		4
.L_1262:
        /*1d98*/ 	.word	index@(_ZN10layer_norm13ln_bwd_kernelINS_13Kernel_traitsI6__halfS2_S2_S2_fjLj1280ELj1ELj4ELj1ELj16ENS_18Kernel_traits_baseILj1280ES2_S2_S2_S2_fjLj128EEEEELb1ELb0ELb1ELb0EEEvNS_9BwdParamsE)
        /*1d9c*/ 	.word	0x00000020


	//----- nvinfo : EIATTR_MIN_STACK_SIZE
	.align		4
.L_1263:
        /*1da0*/ 	.byte	0x04, 0x12
        /*1da2*/ 	.short	(.L_1265 - .L_1264)
	.align		4
.L_1264:
        /*1da4*/ 	.word	index@(_ZN10layer_norm22ln_bwd_finalize_kernelINS_22Kernel_traits_finalizeILj1280E6__halfS2_S2_S2_fjLb0ELj1024ELj4ENS_18Kernel_traits_baseILj1280ES2_S2_S2_S2_fjLj1024EEEEELb0ELb1EEEvNS_9BwdParamsE)
        /*1da8*/ 	.word	0x00000000


	//----- nvinfo : EIATTR_MIN_STACK_SIZE
	.align		4
.L_1265:
        /*1dac*/ 	.byte	0x04, 0x12
        /*1dae*/ 	.short	(.L_1267 - .L_1266)
	.align		4
.L_1266:
        /*1db0*/ 	.word	index@(_ZN10layer_norm13ln_bwd_kernelINS_13Kernel_traitsI6__halfS2_S2_S2_fjLj1280ELj1ELj4ELj1ELj16ENS_18Kernel_traits_baseILj1280ES2_S2_S2_S2_fjLj128EEEEELb1ELb0ELb1ELb1EEEvNS_9BwdParamsE)
        /*1db4*/ 	.word	0x00000018


	//----- nvinfo : EIATTR_MIN_STACK_SIZE
	.align		4
.L_1267:
        /*1db8*/ 	.byte	0x04, 0x12
        /*1dba*/ 	.short	(.L_1269 - .L_1268)
	.align		4
.L_1268:
        /*1dbc*/ 	.word	index@(_ZN10layer_norm13ln_bwd_kernelINS_13Kernel_traitsI6__halfS2_S2_S2_fjLj1280ELj1ELj4ELj1ELj16ENS_18Kernel_traits_baseILj1280ES2_S2_S2_S2_fjLj128EEEEELb1ELb1ELb0ELb0EEEvNS_9BwdParamsE)
        /*1dc0*/ 	.word	0x00000148


	//----- nvinfo : EIATTR_MIN_STACK_SIZE
	.align		4
.L_1269:
        /*1dc4*/ 	.byte	0x04, 0x12
        /*1dc6*/ 	.short	(.L_1271 - .L_1270)
	.align		4
.L_1270:
        /*1dc8*/ 	.word	index@(_ZN10layer_norm13ln_bwd_kernelINS_13Kernel_traitsI6__halfS2_S2_S2_fjLj1280ELj1ELj4ELj1ELj16ENS_18Kernel_traits_baseILj1280ES2_S2_S2_S2_fjLj128EEEEELb1ELb1ELb0ELb1EEEvNS_9BwdParamsE)
        /*1dcc*/ 	.word	0x000000f0


	//----- nvinfo : EIATTR_MIN_STACK_SIZE
	.align		4
.L_1271:
        /*1dd0*/ 	.byte	0x04, 0x12
        /*1dd2*/ 	.short	(.L_1273 - .L_1272)
	.align		4
.L_1272:
        /*1dd4*/ 	.word	index@(_ZN10layer_norm22ln_bwd_finalize_kernelINS_22Kernel_traits_finalizeILj1280E6__halfS2_S2_S2_fjLb1ELj1024ELj4ENS_18Kernel_traits_baseILj1280ES2_S2_S2_S2_fjLj1024EEEEELb1ELb0EEEvNS_9BwdParamsE)
        /*1dd8*/ 	.word	0x00000000


	//----- nvinfo : EIATTR_MIN_STACK_SIZE
	.align		4
.L_1273:
        /*1ddc*/ 	.byte	0x04, 0x12
        /*1dde*/ 	.short	(.L_1275 - .L_1274)
	.align		4
.L_1274:
        /*1de0*/ 	.word	index@(_ZN10layer_norm13ln_bwd_kernelINS_13Kernel_traitsI6__halfS2_S2_S2_fjLj1280ELj1ELj4ELj1ELj16ENS_18Kernel_traits_baseILj1280ES2_S2_S2_S2_fjLj128EEEEELb1ELb1ELb1ELb0EEEvNS_9BwdParamsE)
        /*1de4*/ 	.word	0x00000178


	//----- nvinfo : EIATTR_MIN_STACK_SIZE
	.align		4
.L_1275:
        /*1de8*/ 	.byte	0x04, 0x12
        /*1dea*/ 	.short	(.L_1277 - .L_1276)
	.align		4
.L_1276:
        /*1dec*/ 	.word	index@(_ZN10layer_norm22ln_bwd_finalize_kernelINS_22Kernel_traits_finalizeILj1280E6__halfS2_S2_S2_fjLb1ELj1024ELj4ENS_18Kernel_traits_baseILj1280ES2_S2_S2_S2_fjLj1024EEEEELb1ELb1EEEvNS_9BwdParamsE)
        /*1df0*/ 	.word	0x00000000


	//----- nvinfo : EIATTR_MIN_STACK_SIZE
	.align		4
.L_1277:
        /*1df4*/ 	.byte	0x04, 0x12
        /*1df6*/ 	.short	(.L_1279 - .L_1278)
	.align		4
.L_1278:
        /*1df8*/ 	.word	index@(_ZN10layer_norm13ln_bwd_kernelINS_13Kernel_traitsI6__halfS2_S2_S2_fjLj1280ELj1ELj4ELj1ELj16ENS_18Kernel_traits_baseILj1280ES2_S2_S2_S2_fjLj128EEEEELb1ELb1ELb1ELb1EEEvNS_9BwdParamsE)
        /*1dfc*/ 	.word	0x00000190


	//----- nvinfo : EIATTR_MIN_STACK_SIZE
	.align		4
.L_1279:
        /*1e00*/ 	.byte	0x04, 0x12
        /*1e02*/ 	.short	(.L_1281 - .L_1280)
	.align		4
.L_1280:
        /*1e04*/ 	.word	index@(_ZN10layer_norm13ln_bwd_kernelINS_13Kernel_traitsIf13__nv_bfloat16S2_S2_fjLj1280ELj1ELj4ELj1ELj16ENS_18Kernel_traits_baseILj1280EfS2_S2_S2_fjLj128EEEEELb0ELb0ELb0ELb0EEEvNS_9BwdParamsE)
        /*1e08*/ 	.word	0x00000000


	//----- nvinfo : EIATTR_MIN_STACK_SIZE
	.align		4
.L_1281:
        /*1e0c*/ 	.byte	0x04, 0x12
        /*1e0e*/ 	.short	(.L_1283 - .L_1282)
	.align		4
.L_1282:
        /*1e10*/ 	.word	index@(_ZN10layer_norm13ln_bwd_kernelINS_13Kernel_traitsIf13__nv_bfloat16S2_S2_fjLj1280ELj1ELj4ELj1ELj16ENS_18Kernel_traits_baseILj1280EfS2_S2_S2_fjLj128EEEEELb0ELb0ELb0ELb1EEEvNS_9BwdParamsE)
        /*1e14*/ 	.word	0x00000000


	//----- nvinfo : EIATTR_MIN_STACK_SIZE
	.align		4
.L_1283:
        /*1e18*/ 	.byte	0x04, 0x12
        /*1e1a*/ 	.short	(.L_1285 - .L_1284)
	.align		4
.L_1284:
        /*1e1c*/ 	.word	index@(_ZN10layer_norm13ln_bwd_kernelINS_13Kernel_traitsIf13__nv_bfloat16S2_S2_fjLj1280ELj1ELj4ELj1ELj16ENS_18Kernel_traits_baseILj1280EfS2_S2_S2_fjLj128EEEEELb0ELb0ELb1ELb0EEEvNS_9BwdParamsE)
        /*1e20*/ 	.word	0x00000000


	//----- nvinfo : EIATTR_MIN_STACK_SIZE
	.align		4
.L_1285:
        /*1e24*/ 	.byte	0x04, 0x12
        /*1e26*/ 	.short	(.L_1287 - .L_1286)
	.align		4
.L_1286:
        /*1e28*/ 	.word	index@(_ZN10layer_norm13ln_bwd_kernelINS_13Kernel_traitsIf13__nv_bfloat16S2_S2_fjLj1280ELj1ELj4ELj1ELj16ENS_18Kernel_traits_baseILj1280EfS2_S2_S2_fjLj128EEEEELb0ELb0ELb1ELb1EEEvNS_9BwdParamsE)
        /*1e2c*/ 	.word	0x00000000


	//----- nvinfo : EIATTR_MIN_STACK_SIZE
	.align		4
.L_1287:
        /*1e30*/ 	.byte	0x04, 0x12
        /*1e32*/ 	.short	(.L_1289 - .L_1288)
	.align		4
.L_1288:
        /*1e34*/ 	.word	index@(_ZN10layer_norm13ln_bwd_kernelINS_13Kernel_traitsIf13__nv_bfloat16S2_S2_fjLj1280ELj1ELj4ELj1ELj16ENS_18Kernel_traits_baseILj1280EfS2_S2_S2_fjLj128EEEEELb0ELb1ELb0ELb0EEEvNS_9BwdParamsE)
        /*1e38*/ 	.word	0x00000118


	//----- nvinfo : EIATTR_MIN_STACK_SIZE
	.align		4
.L_1289:
        /*1e3c*/ 	.byte	0x04, 0x12
        /*1e3e*/ 	.short	(.L_1291 - .L_1290)
	.align		4
.L_1290:
        /*1e40*/ 	.word	index@(_ZN10layer_norm13ln_bwd_kernelINS_13Kernel_traitsIf13__nv_bfloat16S2_S2_fjLj1280ELj1ELj4ELj1ELj16ENS_18Kernel_traits_baseILj1280EfS2_S2_S2_fjLj128EEEEELb0ELb1ELb0ELb1EEEvNS_9BwdParamsE)
        /*1e44*/ 	.word	0x00000118


	//----- nvinfo : EIATTR_MIN_STACK_SIZE
	.align		4
.L_1291:
        /*1e48*/ 	.byte	0x04, 0x12
        /*1e4a*/ 	.short	(.L_1293 - .L_1292)
	.align		4
.L_1292:
        /*1e4c*/ 	.word	index@(_ZN10layer_norm13ln_bwd_kernelINS_13Kernel_traitsIf13__nv_bfloat16S2_S2_fjLj1280ELj1ELj4ELj1ELj16ENS_18Kernel_traits_baseILj1280EfS2_S2_S2_fjLj128EEEEELb0ELb1ELb1ELb0EEEvNS_9BwdParamsE)
        /*1e50*/ 	.word	0x00000140


	//----- nvinfo : EIATTR_MIN_STACK_SIZE
	.align		4
.L_1293:
        /*1e54*/ 	.byte	0x04, 0x12
        /*1e56*/ 	.short	(.L_1295 - .L_1294)
	.align		4
.L_1294:
        /*1e58*/ 	.word	index@(_ZN10layer_norm13ln_bwd_kernelINS_13Kernel_traitsIf13__nv_bfloat16S2_S2_fjLj1280ELj1ELj4ELj1ELj16ENS_18Kernel_traits_baseILj1280EfS2_S2_S2_fjLj128EEEEELb0ELb1ELb1ELb1EEEvNS_9BwdParamsE)
        /*1e5c*/ 	.word	0x00000140


	//----- nvinfo : EIATTR_MIN_STACK_SIZE
	.align		4
.L_1295:
        /*1e60*/ 	.byte	0x04, 0x12
        /*1e62*/ 	.short	(.L_1297 - .L_1296)
	.align		4
.L_1296:
        /*1e64*/ 	.word	index@(_ZN10layer_norm13ln_bwd_kernelINS_13Kernel_traitsIf13__nv_bfloat16S2_S2_fjLj1280ELj1ELj4ELj1ELj16ENS_18Kernel_traits_baseILj1280EfS2_S2_S2_fjLj128EEEEELb1ELb0ELb0ELb0EEEvNS_9BwdParamsE)
        /*1e68*/ 	.word	0x00000000


	//----- nvinfo : EIATTR_MIN_STACK_SIZE
	.align		4
.L_1297:
        /*1e6c*/ 	.byte	0x04, 0x12
        /*1e6e*/ 	.short	(.L_1299 - .L_1298)
	.align		4
.L_1298:
        /*1e70*/ 	.word	index@(_ZN10layer_norm13ln_bwd_kernelINS_13Kernel_traitsIf13__nv_bfloat16S2_S2_fjLj1280ELj1ELj4ELj1ELj16ENS_18Kernel_traits_baseILj1280EfS2_S2_S2_fjLj128EEEEELb1ELb0ELb0ELb1EEEvNS_9BwdParamsE)
        /*1e74*/ 	.word	0x00000000


	//----- nvinfo : EIATTR_MIN_STACK_SIZE
	.align		4
.L_1299:
        /*1e78*/ 	.byte	0x04, 0x12
        /*1e7a*/ 	.short	(.L_1301 - .L_1300)
	.align		4
.L_1300:
        /*1e7c*/ 	.word	index@(_ZN10layer_norm22ln_bwd_finalize_kernelINS_22Kernel_traits_finalizeILj1280Ef13__nv_bfloat16S2_S2_fjLb0ELj1024ELj4ENS_18Kernel_traits_baseILj1280EfS2_S2_S2_fjLj1024EEEEELb0ELb0EEEvNS_9BwdParamsE)
        /*1e80*/ 	.word	0x00000000


	//----- nvinfo : EIATTR_MIN_STACK_SIZE
	.align		4
.L_1301:
        /*1e84*/ 	.byte	0x04, 0x12
        /*1e86*/ 	.short	(.L_1303 - .L_1302)
	.align		4
.L_1302:
        /*1e88*/ 	.word	index@(_ZN10layer_norm13ln_bwd_kernelINS_13Kernel_traitsIf13__nv_bfloat16S2_S2_fjLj1280ELj1ELj4ELj1ELj16ENS_18Kernel_traits_baseILj1280EfS2_S2_S2_fjLj128EEEEELb1ELb0ELb1ELb0EEEvNS_9BwdParamsE)
        /*1e8c*/ 	.word	0x00000020


	//----- nvinfo : EIATTR_MIN_STACK_SIZE
	.align		4
.L_1303:
        /*1e90*/ 	.byte	0x04, 0x12
        /*1e92*/ 	.short	(.L_1305 - .L_1304)
	.align		4
.L_1304:
        /*1e94*/ 	.word	index@(_ZN10layer_norm22ln_bwd_finalize_kernelINS_22Kernel_traits_finalizeILj1280Ef13__nv_bfloat16S2_S2_fjLb0ELj1024ELj4ENS_18Kernel_traits_baseILj1280EfS2_S2_S2_fjLj1024EEEEELb0ELb1EEEvNS_9BwdParamsE)
        /*1e98*/ 	.word	0x00000000


	//----- nvinfo : EIATTR_MIN_STACK_SIZE
	.align		4
.L_1305:
        /*1e9c*/ 	.byte	0x04, 0x12
        /*1e9e*/ 	.short	(.L_1307 - .L_1306)
	.align		4
.L_1306:
        /*1ea0*/ 	.word	index@(_ZN10layer_norm13ln_bwd_kernelINS_13Kernel_traitsIf13__nv_bfloat16S2_S2_fjLj1280ELj1ELj4ELj1ELj16ENS_18Kernel_traits_baseILj1280EfS2_S2_S2_fjLj128EEEEELb1ELb0ELb1ELb1EEEvNS_9BwdParamsE)
        /*1ea4*/ 	.word	0x00000018


	//----- nvinfo : EIATTR_MIN_STACK_SIZE
	.align		4
.L_1307:
        /*1ea8*/ 	.byte	0x04, 0x12
        /*1eaa*/ 	.short	(.L_1309 - .L_1308)
	.align		4
.L_1308:
        /*1eac*/ 	.word	index@(_ZN10layer_norm13ln_bwd_kernelINS_13Kernel_traitsIf13__nv_bfloat16S2_S2_fjLj1280ELj1ELj4ELj1ELj16ENS_18Kernel_traits_baseILj1280EfS2_S2_S2_fjLj128EEEEELb1ELb1ELb0ELb0EEEvNS_9BwdParamsE)
        /*1eb0*/ 	.word	0x00000148


	//----- nvinfo : EIATTR_MIN_STACK_SIZE
	.align		4
.L_1309:
        /*1eb4*/ 	.byte	0x04, 0x12
        /*1eb6*/ 	.short	(.L_1311 - .L_1310)
	.align		4
.L_1310:
        /*1eb8*/ 	.word	index@(_ZN10layer_norm13ln_bwd_kernelINS_13Kernel_traitsIf13__nv_bfloat16S2_S2_fjLj1280ELj1ELj4ELj1ELj16ENS_18Kernel_traits_baseILj1280EfS2_S2_S2_fjLj128EEEEELb1ELb1ELb0ELb1EEEvNS_9BwdParamsE)
        /*1ebc*/ 	.word	0x00000140


	//----- nvinfo : EIATTR_MIN_STACK_SIZE
	.align		4
.L_1311:
        /*1ec0*/ 	.byte	0x04, 0x12
        /*1ec2*/ 	.short	(.L_1313 - .L_1312)
	.align		4
.L_1312:
        /*1ec4*/ 	.word	index@(_ZN10layer_norm22ln_bwd_finalize_kernelINS_22Kernel_traits_finalizeILj1280Ef13__nv_bfloat16S2_S2_fjLb1ELj1024ELj4ENS_18Kernel_traits_baseILj1280EfS2_S2_S2_fjLj1024EEEEELb1ELb0EEEvNS_9BwdParamsE)
        /*1ec8*/ 	.word	0x00000000


	//----- nvinfo : EIATTR_MIN_STACK_SIZE
	.align		4
.L_1313:
        /*1ecc*/ 	.byte	0x04, 0x12
        /*1ece*/ 	.short	(.L_1315 - .L_1314)
	.align		4
.L_1314:
        /*1ed0*/ 	.word	index@(_ZN10layer_norm13ln_bwd_kernelINS_13Kernel_traitsIf13__nv_bfloat16S2_S2_fjLj1280ELj1ELj4ELj1ELj16ENS_18Kernel_traits_baseILj1280EfS2_S2_S2_fjLj128EEEEELb1ELb1ELb1ELb0EEEvNS_9BwdParamsE)
        /*1ed4*/ 	.word	0x00000180


	//----- nvinfo : EIATTR_MIN_STACK_SIZE
	.align		4
.L_1315:
        /*1ed8*/ 	.byte	0x04, 0x12
        /*1eda*/ 	.short	(.L_1317 - .L_1316)
	.align		4
.L_1316:
        /*1edc*/ 	.word	index@(_ZN10layer_norm22ln_bwd_finalize_kernelINS_22Kernel_traits_finalizeILj1280Ef13__nv_bfloat16S2_S2_fjLb1ELj1024ELj4ENS_18Kernel_traits_baseILj1280EfS2_S2_S2_fjLj1024EEEEELb1ELb1EEEvNS_9BwdParamsE)
        /*1ee0*/ 	.word	0x00000000


	//----- nvinfo : EIATTR_MIN_STACK_SIZE
	.align		4
.L_1317:
        /*1ee4*/ 	.byte	0x04, 0x12
        /*1ee6*/ 	.short	(.L_1319 - .L_1318)
	.align		4
.L_1318:
        /*1ee8*/ 	.word	index@(_ZN10layer_norm13ln_bwd_kernelINS_13Kernel_traitsIf13__nv_bfloat16S2_S2_fjLj1280ELj1ELj4ELj1ELj16ENS_18Kernel_traits_baseILj1280EfS2_S2_S2_fjLj128EEEEELb1ELb1ELb1ELb1EEEvNS_9BwdParamsE)
        /*1eec*/ 	.word	0x00000180


	//----- nvinfo : EIATTR_MIN_STACK_SIZE
	.align		4
.L_1319:
        /*1ef0*/ 	.byte	0x04, 0x12
        /*1ef2*/ 	.short	(.L_1321 - .L_1320)
	.align		4
.L_1320:
        /*1ef4*/ 	.word	index@(_ZN10layer_norm13ln_bwd_kernelINS_13Kernel_traitsI13__nv_bfloat16S2_fS2_fjLj1280ELj1ELj4ELj1ELj16ENS_18Kernel_traits_baseILj1280ES2_S2_fS2_fjLj128EEEEELb0ELb0ELb0ELb0EEEvNS_9BwdParamsE)
        /*1ef8*/ 	.word	0x00000040


	//----- nvinfo : EIATTR_MIN_STACK_SIZE
	.align		4
.L_1321:
        /*1efc*/ 	.byte	0x04, 0x12
        /*1efe*/ 	.short	(.L_1323 - .L_1322)
	.align		4
.L_1322:
        /*1f00*/ 	.word	index@(_ZN10layer_norm13ln_bwd_kernelINS_13Kernel_traitsI13__nv_bfloat16S2_fS2_fjLj1280ELj1ELj4ELj1ELj16ENS_18Kernel_traits_baseILj1280ES2_S2_fS2_fjLj128EEEEELb0ELb0ELb0ELb1EEEvNS_9BwdParamsE)
        /*1f04*/ 	.word	0x00000030


	//----- nvinfo : EIATTR_MIN_STACK_SIZE
	.align		4
.L_1323:
        /*1f08*/ 	.byte	0x04, 0x12
        /*1f0a*/ 	.short	(.L_1325 - .L_1324)
	.align		4
.L_1324:
        /*1f0c*/ 	.word	index@(_ZN10layer_norm13ln_bwd_kernelINS_13Kernel_traitsI13__nv_bfloat16S2_fS2_fjLj1280ELj1ELj4ELj1ELj16ENS_18Kernel_traits_baseILj1280ES2_S2_fS2_fjLj128EEEEELb0ELb0ELb1ELb0EEEvNS_9BwdParamsE)
        /*1f10*/ 	.word	0x00000058


	//----- nvinfo : EIATTR_MIN_STACK_SIZE
	.align		4
.L_1325:
        /*1f14*/ 	.byte	0x04, 0x12
        /*1f16*/ 	.short	(.L_1327 - .L_1326)
	.align		4
.L_1326:
        /*1f18*/ 	.word	index@(_ZN10layer_norm13ln_bwd_kernelINS_13Kernel_traitsI13__nv_bfloat16S2_fS2_fjLj1280ELj1ELj4ELj1ELj16ENS_18Kernel_traits_baseILj1280ES2_S2_fS2_fjLj128EEEEELb0ELb0ELb1ELb1EEEvNS_9BwdParamsE)
        /*1f1c*/ 	.word	0x00000060


	//----- nvinfo : EIATTR_MIN_STACK_SIZE
	.align		4
.L_1327:
        /*1f20*/ 	.byte	0x04, 0x12
        /*1f22*/ 	.short	(.L_1329 - .L_1328)
	.align		4
.L_1328:
        /*1f24*/ 	.word	index@(_ZN10layer_norm13ln_bwd_kernelINS_13Kernel_traitsI13__nv_bfloat16S2_fS2_fjLj1280ELj1ELj4ELj1ELj16ENS_18Kernel_traits_baseILj1280ES2_S2_fS2_fjLj128EEEEELb0ELb1ELb0ELb0EEEvNS_9BwdParamsE)
        /*1f28*/ 	.word	0x00000180


	//----- nvinfo : EIATTR_MIN_STACK_SIZE
	.align		4
.L_1329:
        /*1f2c*/ 	.byte	0x04, 0x12
        /*1f2e*/ 	.short	(.L_1331 - .L_1330)
	.align		4
.L_1330:
        /*1f30*/ 	.word	index@(_ZN10layer_norm13ln_bwd_kernelINS_13Kernel_traitsI13__nv_bfloat16S2_fS2_fjLj1280ELj1ELj4ELj1ELj16ENS_18Kernel_traits_baseILj1280ES2_S2_fS2_fjLj128EEEEELb0ELb1ELb0ELb1EEEvNS_9BwdParamsE)
        /*1f34*/ 	.word	0x000001a8


	//----- nvinfo : EIATTR_MIN_STACK_SIZE
	.align		4
.L_1331:
        /*1f38*/ 	.byte	0x04, 0x12
        /*1f3a*/ 	.short	(.L_1333 - .L_1332)
	.align		4
.L_1332:
        /*1f3c*/ 	.word	index@(_ZN10layer_norm13ln_bwd_kernelINS_13Kernel_traitsI13__nv_bfloat16S2_fS2_fjLj1280ELj1ELj4ELj1ELj16ENS_18Kernel_traits_baseILj1280ES2_S2_fS2_fjLj128EEEEELb0ELb1ELb1ELb0EEEvNS_9BwdParamsE)
        /*1f40*/ 	.word	0x000001c0


	//----- nvinfo : EIATTR_MIN_STACK_SIZE
	.align		4
.L_1333:
        /*1f44*/ 	.byte	0x04, 0x12
        /*1f46*/ 	.short	(.L_1335 - .L_1334)
	.align		4
.L_1334:
        /*1f48*/ 	.word	index@(_ZN10layer_norm13ln_bwd_kernelINS_13Kernel_traitsI13__nv_bfloat16S2_fS2_fjLj1280ELj1ELj4ELj1ELj16ENS_18Kernel_traits_baseILj1280ES2_S2_fS2_fjLj128EEEEELb0ELb1ELb1ELb1EEEvNS_9BwdParamsE)
        /*1f4c*/ 	.word	0x00000208


	//----- nvinfo : EIATTR_MIN_STACK_SIZE
	.align		4
.L_1335:
        /*1f50*/ 	.byte	0x04, 0x12
        /*1f52*/ 	.short	(.L_1337 - .L_1336)
	.align		4
.L_1336:
        /*1f54*/ 	.word	index@(_ZN10layer_norm13ln_bwd_kernelINS_13Kernel_traitsI13__nv_bfloat16S2_fS2_fjLj1280ELj1ELj4ELj1ELj16ENS_18Kernel_traits_baseILj1280ES2_S2_fS2_fjLj128EEEEELb1ELb0ELb0ELb0EEEvNS_9BwdParamsE)
        /*1f58*/ 	.word	0x00000070


	//----- nvinfo : EIATTR_MIN_STACK_SIZE
	.align		4
.L_1337:
        /*1f5c*/ 	.byte	0x04, 0x12
        /*1f5e*/ 	.short	(.L_1339 - .L_1338)
	.align		4
.L_1338:
        /*1f60*/ 	.word	index@(_ZN10layer_norm13ln_bwd_kernelINS_13Kernel_traitsI13__nv_bfloat16S2_fS2_fjLj1280ELj1ELj4ELj1ELj16ENS_18Kernel_traits_baseILj1280ES2_S2_fS2_fjLj128EEEEELb1ELb0ELb0ELb1EEEvNS_9BwdParamsE)
        /*1f64*/ 	.word	0x00000058


	//----- nvinfo : EIATTR_MIN_STACK_SIZE
	.align		4
.L_1339:
        /*1f68*/ 	.byte	0x04, 0x12
        /*1f6a*/ 	.short	(.L_1341 - .L_1340)
	.align		4
.L_1340:
        /*1f6c*/ 	.word	index@(_ZN10layer_norm22ln_bwd_finalize_kernelINS_22Kernel_traits_finalizeILj1280E13__nv_bfloat16S2_fS2_fjLb0ELj1024ELj4ENS_18Kernel_traits_baseILj1280ES2_S2_fS2_fjLj1024EEEEELb0ELb0EEEvNS_9BwdParamsE)
        /*1f70*/ 	.word	0x00000000


	//----- nvinfo : EIATTR_MIN_STACK_SIZE
	.align		4
.L_1341:
        /*1f74*/ 	.byte	0x04, 0x12
        /*1f76*/ 	.short	(.L_1343 - .L_1342)
	.align		4
.L_1342:
        /*1f78*/ 	.word	index@(_ZN10layer_norm13ln_bwd_kernelINS_13Kernel_traitsI13__nv_bfloat16S2_fS2_fjLj1280ELj1ELj4ELj1ELj16ENS_18Kernel_traits_baseILj1280ES2_S2_fS2_fjLj128EEEEELb1ELb0ELb1ELb0EEEvNS_9BwdParamsE)
        /*1f7c*/ 	.word	0x00000088


	//----- nvinfo : EIATTR_MIN_STACK_SIZE
	.align		4
.L_1343:
        /*1f80*/ 	.byte	0x04, 0x12
        /*1f82*/ 	.short	(.L_1345 - .L_1344)
	.align		4
.L_1344:
        /*1f84*/ 	.word	index@(_ZN10layer_norm22ln_bwd_finalize_kernelINS_22Kernel_traits_finalizeILj1280E13__nv_bfloat16S2_fS2_fjLb0ELj1024ELj4ENS_18Kernel_traits_baseILj1280ES2_S2_fS2_fjLj1024EEEEELb0ELb1EEEvNS_9BwdParamsE)
        /*1f88*/ 	.word	0x00000000


	//----- nvinfo : EIATTR_MIN_STACK_SIZE
	.align		4
.L_1345:
        /*1f8c*/ 	.byte	0x04, 0x12
        /*1f8e*/ 	.short	(.L_1347 - .L_1346)
	.align		4
.L_1346:
        /*1f90*/ 	.word	index@(_ZN10layer_norm13ln_bwd_kernelINS_13Kernel_traitsI13__nv_bfloat16S2_fS2_fjLj1280ELj1ELj4ELj1ELj16ENS_18Kernel_traits_baseILj1280ES2_S2_fS2_fjLj128EEEEELb1ELb0ELb1ELb1EEEvNS_9BwdParamsE)
        /*1f94*/ 	.word	0x00000098


	//----- nvinfo : EIATTR_MIN_STACK_SIZE
	.align		4
.L_1347:
        /*1f98*/ 	.byte	0x04, 0x12
        /*1f9a*/ 	.short	(.L_1349 - .L_1348)
	.align		4
.L_1348:
        /*1f9c*/ 	.word	index@(_ZN10layer_norm13ln_bwd_kernelINS_13Kernel_traitsI13__nv_bfloat16S2_fS2_fjLj1280ELj1ELj4ELj1ELj16ENS_18Kernel_traits_baseILj1280ES2_S2_fS2_fjLj128EEEEELb1ELb1ELb0ELb0EEEvNS_9BwdParamsE)
        /*1fa0*/ 	.word	0x000001b0


	//----- nvinfo : EIATTR_MIN_STACK_SIZE
	.align		4
.L_1349:
        /*1fa4*/ 	.byte	0x04, 0x12
        /*1fa6*/ 	.short	(.L_1351 - .L_1350)
	.align		4
.L_1350:
        /*1fa8*/ 	.word	index@(_ZN10layer_norm13ln_bwd_kernelINS_13Kernel_traitsI13__nv_bfloat16S2_fS2_fjLj1280ELj1ELj4ELj1ELj16ENS_18Kernel_traits_baseILj1280ES2_S2_fS2_fjLj128EEEEELb1ELb1ELb0ELb1EEEvNS_9BwdParamsE)
        /*1fac*/ 	.word	0x00000178


	//----- nvinfo : EIATTR_MIN_STACK_SIZE
	.align		4
.L_1351:
        /*1fb0*/ 	.byte	0x04, 0x12
        /*1fb2*/ 	.short	(.L_1353 - .L_1352)
	.align		4
.L_1352:
        /*1fb4*/ 	.word	index@(_ZN10layer_norm22ln_bwd_finalize_kernelINS_22Kernel_traits_finalizeILj1280E13__nv_bfloat16S2_fS2_fjLb1ELj1024ELj4ENS_18Kernel_traits_baseILj1280ES2_S2_fS2_fjLj1024EEEEELb1ELb0EEEvNS_9BwdParamsE)
        /*1fb8*/ 	.word	0x00000000


	//----- nvinfo : EIATTR_MIN_STACK_SIZE
	.align		4
.L_1353:
        /*1fbc*/ 	.byte	0x04, 0x12
        /*1fbe*/ 	.short	(.L_1355 - .L_1354)
	.align		4
.L_1354:
        /*1fc0*/ 	.word	index@(_ZN10layer_norm13ln_bwd_kernelINS_13Kernel_traitsI13__nv_bfloat16S2_fS2_fjLj1280ELj1ELj4ELj1ELj16ENS_18Kernel_traits_baseILj1280ES2_S2_fS2_fjLj128EEEEELb1ELb1ELb1ELb0EEEvNS_9BwdParamsE)
        /*1fc4*/ 	.word	0x00000690


	//----- nvinfo : EIATTR_MIN_STACK_SIZE
	.align		4
.L_1355:
        /*1fc8*/ 	.byte	0x04, 0x12
        /*1fca*/ 	.short	(.L_1357 - .L_1356)
	.align		4
.L_1356:
        /*1fcc*/ 	.word	index@(_ZN10layer_norm22ln_bwd_finalize_kernelINS_22Kernel_traits_finalizeILj1280E13__nv_bfloat16S2_fS2_fjLb1ELj1024ELj4ENS_18Kernel_traits_baseILj1280ES2_S2_fS2_fjLj1024EEEEELb1ELb1EEEvNS_9BwdParamsE)
        /*1fd0*/ 	.word	0x00000000


	//----- nvinfo : EIATTR_MIN_STACK_SIZE
	.align		4
.L_1357:
        /*1fd4*/ 	.byte	0x04, 0x12
        /*1fd6*/ 	.short	(.L_1359 - .L_1358)
	.align		4
.L_1358:
        /*1fd8*/ 	.word	index@(_ZN10layer_norm13ln_bwd_kernelINS_13Kernel_traitsI13__nv_bfloat16S2_fS2_fjLj1280ELj1ELj4ELj1ELj16ENS_18Kernel_traits_baseILj1280ES2_S2_fS2_fjLj128EEEEELb1ELb1ELb1ELb1EEEvNS_9BwdParamsE)
        /*1fdc*/ 	.word	0x00000268


	//----- nvinfo : EIATTR_MIN_STACK_SIZE
	.align		4
.L_1359:
        /*1fe0*/ 	.byte	0x04, 0x12
        /*1fe2*/ 	.short	(.L_1361 - .L_1360)
	.align		4
.L_1360:
        /*1fe4*/ 	.word	index@(_ZN10layer_norm13ln_bwd_kernelINS_13Kernel_traitsIf13__nv_bfloat16fS2_fjLj1280ELj1ELj4ELj1ELj16ENS_18Kernel_traits_baseILj1280EfS2_fS2_fjLj128EEEEELb0ELb0ELb0ELb0EEEvNS_9BwdParamsE)
        /*1fe8*/ 	.word	0x00000040


	//----- nvinfo : EIATTR_MIN_STACK_SIZE
	.align		4
.L_1361:
        /*1fec*/ 	.byte	0x04, 0x12
        /*1fee*/ 	.short	(.L_1363 - .L_1362)
	.align		4
.L_1362:
        /*1ff0*/ 	.word	index@(_ZN10layer_norm13ln_bwd_kernelINS_13Kernel_traitsIf13__nv_bfloat16fS2_fjLj1280ELj1ELj4ELj1ELj16ENS_18Kernel_traits_baseILj1280EfS2_fS2_fjLj128EEEEELb0ELb0ELb0ELb1EEEvNS_9BwdParamsE)
        /*1ff4*/ 	.word	0x00000030


	//----- nvinfo : EIATTR_MIN_STACK_SIZE
	.align		4
.L_1363:
        /*1ff8*/ 	.byte	0x04, 0x12
        /*1ffa*/ 	.short	(.L_1365 - .L_1364)
	.align		4
.L_1364:
        /*1ffc*/ 	.word	index@(_ZN10layer_norm13ln_bwd_kernelINS_13Kernel_traitsIf13__nv_bfloat16fS2_fjLj1280ELj1ELj4ELj1ELj16ENS_18Kernel_traits_baseILj1280EfS2_fS2_fjLj128EEEEELb0ELb0ELb1ELb0EEEvNS_9BwdParamsE)
        /*2000*/ 	.word	0x00000068


	//----- nvinfo : EIATTR_MIN_STACK_SIZE
	.align		4
.L_1365:
        /*2004*/ 	.byte	0x04, 0x12
        /*2006*/ 	.short	(.L_1367 - .L_1366)
	.align		4
.L_1366:
        /*2008*/ 	.word	index@(_ZN10layer_norm13ln_bwd_kernelINS_13Kernel_traitsIf13__nv_bfloat16fS2_fjLj1280ELj1ELj4ELj1ELj16ENS_18Kernel_traits_baseILj1280EfS2_fS2_fjLj128EEEEELb0ELb0ELb1ELb1EEEvNS_9BwdParamsE)
        /*200c*/ 	.word	0x00000068


	//----- nvinfo : EIATTR_MIN_STACK_SIZE
	.align		4
.L_1367:
        /*2010*/ 	.byte	0x04, 0x12
        /*2012*/ 	.short	(.L_1369 - .L_1368)
	.align		4
.L_1368:
        /*2014*/ 	.word	index@(_ZN10layer_norm13ln_bwd_kernelINS_13Kernel_traitsIf13__nv_bfloat16fS2_fjLj1280ELj1ELj4ELj1ELj16ENS_18Kernel_traits_baseILj1280EfS2_fS2_fjLj128EEEEELb0ELb1ELb0ELb0EEEvNS_9BwdParamsE)
        /*2018*/ 	.word	0x00000188


	//----- nvinfo : EIATTR_MIN_STACK_SIZE
	.align		4
.L_1369:
        /*201c*/ 	.byte	0x04, 0x12
        /*201e*/ 	.short	(.L_1371 - .L_1370)
	.align		4
.L_1370:
        /*2020*/ 	.word	index@(_ZN10layer_norm13ln_bwd_kernelINS_13Kernel_traitsIf13__nv_bfloat16fS2_fjLj1280ELj1ELj4ELj1ELj16ENS_18Kernel_traits_baseILj1280EfS2_fS2_fjLj128EEEEELb0ELb1ELb0ELb1EEEvNS_9BwdParamsE)
        /*2024*/ 	.word	0x00000700


	//----- nvinfo : EIATTR_MIN_STACK_SIZE
	.align		4
.L_1371:
        /*2028*/ 	.byte	0x04, 0x12
        /*202a*/ 	.short	(.L_1373 - .L_1372)
	.align		4
.L_1372:
        /*202c*/ 	.word	index@(_ZN10layer_norm13ln_bwd_kernelINS_13Kernel_traitsIf13__nv_bfloat16fS2_fjLj1280ELj1ELj4ELj1ELj16ENS_18Kernel_traits_baseILj1280EfS2_fS2_fjLj128EEEEELb0ELb1ELb1ELb0EEEvNS_9BwdParamsE)
        /*2030*/ 	.word	0x000001c0


	//----- nvinfo : EIATTR_MIN_STACK_SIZE
	.align		4
.L_1373:
        /*2034*/ 	.byte	0x04, 0x12
        /*2036*/ 	.short	(.L_1375 - .L_1374)
	.align		4
.L_1374:
        /*2038*/ 	.word	index@(_ZN10layer_norm13ln_bwd_kernelINS_13Kernel_traitsIf13__nv_bfloat16fS2_fjLj1280ELj1ELj4ELj1ELj16ENS_18Kernel_traits_baseILj1280EfS2_fS2_fjLj128EEEEELb0ELb1ELb1ELb1EEEvNS_9BwdParamsE)
        /*203c*/ 	.word	0x00000210


	//----- nvinfo : EIATTR_MIN_STACK_SIZE
	.align		4
.L_1375:
        /*2040*/ 	.byte	0x04, 0x12
        /*2042*/ 	.short	(.L_1377 - .L_1376)
	.align		4
.L_1376:
        /*2044*/ 	.word	index@(_ZN10layer_norm13ln_bwd_kernelINS_13Kernel_traitsIf13__nv_bfloat16fS2_fjLj1280ELj1ELj4ELj1ELj16ENS_18Kernel_traits_baseILj1280EfS2_fS2_fjLj128EEEEELb1ELb0ELb0ELb0EEEvNS_9BwdParamsE)
        /*2048*/ 	.word	0x00000070


	//----- nvinfo : EIATTR_MIN_STACK_SIZE
	.align		4
.L_1377:
        /*204c*/ 	.byte	0x04, 0x12
        /*204e*/ 	.short	(.L_1379 - .L_1378)
	.align		4
.L_1378:
        /*2050*/ 	.word	index@(_ZN10layer_norm13ln_bwd_kernelINS_13Kernel_traitsIf13__nv_bfloat16fS2_fjLj1280ELj1ELj4ELj1ELj16ENS_18Kernel_traits_baseILj1280EfS2_fS2_fjLj128EEEEELb1ELb0ELb0ELb1EEEvNS_9BwdParamsE)
        /*2054*/ 	.word	0x00000058


	//----- nvinfo : EIATTR_MIN_STACK_SIZE
	.align		4
.L_1379:
        /*2058*/ 	.byte	0x04, 0x12
        /*205a*/ 	.short	(.L_1381 - .L_1380)
	.align		4
.L_1380:
        /*205c*/ 	.word	index@(_ZN10layer_norm22ln_bwd_finalize_kernelINS_22Kernel_traits_finalizeILj1280Ef13__nv_bfloat16fS2_fjLb0ELj1024ELj4ENS_18Kernel_traits_baseILj1280EfS2_fS2_fjLj1024EEEEELb0ELb0EEEvNS_9BwdParamsE)
        /*2060*/ 	.word	0x00000000


	//----- nvinfo : EIATTR_MIN_STACK_SIZE
	.align		4
.L_1381:
        /*2064*/ 	.byte	0x04, 0x12
        /*2066*/ 	.short	(.L_1383 - .L_1382)
	.align		4
.L_1382:
        /*2068*/ 	.word	index@(_ZN10layer_norm13ln_bwd_kernelINS_13Kernel_traitsIf13__nv_bfloat16fS2_fjLj1280ELj1ELj4ELj1ELj16ENS_18Kernel_traits_baseILj1280EfS2_fS2_fjLj128EEEEELb1ELb0ELb1ELb0EEEvNS_9BwdParamsE)
        /*206c*/ 	.word	0x00000088


	//----- nvinfo : EIATTR_MIN_STACK_SIZE
	.align		4
.L_1383:
        /*2070*/ 	.byte	0x04, 0x12
        /*2072*/ 	.short	(.L_1385 - .L_1384)
	.align		4
.L_1384:
        /*2074*/ 	.word	index@(_ZN10layer_norm22ln_bwd_finalize_kernelINS_22Kernel_traits_finalizeILj1280Ef13__nv_bfloat16fS2_fjLb0ELj1024ELj4ENS_18Kernel_traits_baseILj1280EfS2_fS2_fjLj1024EEEEELb0ELb1EEEvNS_9BwdParamsE)
        /*2078*/ 	.word	0x00000000


	//----- nvinfo : EIATTR_MIN_STACK_SIZE
	.align		4
.L_1385:
        /*207c*/ 	.byte	0x04, 0x12
        /*207e*/ 	.short	(.L_1387 - .L_1386)
	.align		4
.L_1386:
        /*2080*/ 	.word	index@(_ZN10layer_norm13ln_bwd_kernelINS_13Kernel_traitsIf13__nv_bfloat16fS2_fjLj1280ELj1ELj4ELj1ELj16ENS_18Kernel_traits_baseILj1280EfS2_fS2_fjLj128EEEEELb1ELb0ELb1ELb1EEEvNS_9BwdParamsE)
        /*2084*/ 	.word	0x000000b8


	//----- nvinfo : EIATTR_MIN_STACK_SIZE
	.align		4
.L_1387:
        /*2088*/ 	.byte	0x04, 0x12
        /*208a*/ 	.short	(.L_1389 - .L_1388)
	.align		4
.L_1388:
        /*208c*/ 	.word	index@(_ZN10layer_norm13ln_bwd_kernelINS_13Kernel_traitsIf13__nv_bfloat16fS2_fjLj1280ELj1ELj4ELj1ELj16ENS_18Kernel_traits_baseILj1280EfS2_fS2_fjLj128EEEEELb1ELb1ELb0ELb0EEEvNS_9BwdParamsE)
        /*2090*/ 	.word	0x000001b8


	//----- nvinfo : EIATTR_MIN_STACK_SIZE
	.align		4
.L_1389:
        /*2094*/ 	.byte	0x04, 0x12
        /*2096*/ 	.short	(.L_1391 - .L_1390)
	.align		4
.L_1390:
        /*2098*/ 	.word	index@(_ZN10layer_norm13ln_bwd_kernelINS_13Kernel_traitsIf13__nv_bfloat16fS2_fjLj1280ELj1ELj4ELj1ELj16ENS_18Kernel_traits_baseILj1280EfS2_fS2_fjLj128EEEEELb1ELb1ELb0ELb1EEEvNS_9BwdParamsE)
        /*209c*/ 	.word	0x00000700


	//----- nvinfo : EIATTR_MIN_STACK_SIZE
	.align		4
.L_1391:
        /*20a0*/ 	.byte	0x04, 0x12
        /*20a2*/ 	.short	(.L_1393 - .L_1392)
	.align		4
.L_1392:
        /*20a4*/ 	.word	index@(_ZN10layer_norm22ln_bwd_finalize_kernelINS_22Kernel_traits_finalizeILj1280Ef13__nv_bfloat16fS2_fjLb1ELj1024ELj4ENS_18Kernel_traits_baseILj1280EfS2_fS2_fjLj1024EEEEELb1ELb0EEEvNS_9BwdParamsE)
        /*20a8*/ 	.word	0x00000000


	//----- nvinfo : EIATTR_MIN_STACK_SIZE
	.align		4
.L_1393:
        /*20ac*/ 	.byte	0x04, 0x12
        /*20ae*/ 	.short	(.L_1395 - .L_1394)
	.align		4
.L_1394:
        /*20b0*/ 	.word	index@(_ZN10layer_norm13ln_bwd_kernelINS_13Kernel_traitsIf13__nv_bfloat16fS2_fjLj1280ELj1ELj4ELj1ELj16ENS_18Kernel_traits_baseILj1280EfS2_fS2_fjLj128EEEEELb1ELb1ELb1ELb0EEEvNS_9BwdParamsE)
        /*20b4*/ 	.word	0x00000698


	//----- nvinfo : EIATTR_MIN_STACK_SIZE
	.align		4
.L_1395:
        /*20b8*/ 	.byte	0x04, 0x12
        /*20ba*/ 	.short	(.L_1397 - .L_1396)
	.align		4
.L_1396:
        /*20bc*/ 	.word	index@(_ZN10layer_norm22ln_bwd_finalize_kernelINS_22Kernel_traits_finalizeILj1280Ef13__nv_bfloat16fS2_fjLb1ELj1024ELj4ENS_18Kernel_traits_baseILj1280EfS2_fS2_fjLj1024EEEEELb1ELb1EEEvNS_9BwdParamsE)
        /*20c0*/ 	.word	0x00000000


	//----- nvinfo : EIATTR_MIN_STACK_SIZE
	.align		4
.L_1397:
        /*20c4*/ 	.byte	0x04, 0x12
        /*20c6*/ 	.short	(.L_1399 - .L_1398)
	.align		4
.L_1398:
        /*20c8*/ 	.word	index@(_ZN10layer_norm13ln_bwd_kernelINS_13Kernel_traitsIf13__nv_bfloat16fS2_fjLj1280ELj1ELj4ELj1ELj16ENS_18Kernel_traits_baseILj1280EfS2_fS2_fjLj128EEEEELb1ELb1ELb1ELb1EEEvNS_9BwdParamsE)
        /*20cc*/ 	.word	0x00000260


	//----- nvinfo : EIATTR_MIN_STACK_SIZE
	.align		4
.L_1399:
        /*20d0*/ 	.byte	0x04, 0x12
        /*20d2*/ 	.short	(.L_1401 - .L_1400)
	.align		4
.L_1400:
        /*20d4*/ 	.word	index@(_ZN10layer_norm13ln_bwd_kernelINS_13Kernel_traitsIf6__halfS2_S2_fjLj1280ELj1ELj4ELj1ELj16ENS_18Kernel_traits_baseILj1280EfS2_S2_S2_fjLj128EEEEELb0ELb0ELb0ELb0EEEvNS_9BwdParamsE)
        /*20d8*/ 	.word	0x00000000


	//----- nvinfo : EIATTR_MIN_STACK_SIZE
	.align		4
.L_1401:
        /*20dc*/ 	.byte	0x04, 0x12
        /*20de*/ 	.short	(.L_1403 - .L_1402)
	.align		4
.L_1402:
        /*20e0*/ 	.word	index@(_ZN10layer_norm13ln_bwd_kernelINS_13Kernel_traitsIf6__halfS2_S2_fjLj1280ELj1ELj4ELj1ELj16ENS_18Kernel_traits_baseILj1280EfS2_S2_S2_fjLj128EEEEELb0ELb0ELb0ELb1EEEvNS_9BwdParamsE)
        /*20e4*/ 	.word	0x00000000


	//----- nvinfo : EIATTR_MIN_STACK_SIZE
	.align		4
.L_1403:
        /*20e8*/ 	.byte	0x04, 0x12
        /*20ea*/ 	.short	(.L_1405 - .L_1404)
	.align		4
.L_1404:
        /*20ec*/ 	.word	index@(_ZN10layer_norm13ln_bwd_kernelINS_13Kernel_traitsIf6__halfS2_S2_fjLj1280ELj1ELj4ELj1ELj16ENS_18Kernel_traits_baseILj1280EfS2_S2_S2_fjLj128EEEEELb0ELb0ELb1ELb0EEEvNS_9BwdParamsE)
        /*20f0*/ 	.word	0x00000000


	//----- nvinfo : EIATTR_MIN_STACK_SIZE
	.align		4
.L_1405:
        /*20f4*/ 	.byte	0x04, 0x12
        /*20f6*/ 	.short	(.L_1407 - .L_1406)
	.align		4
.L_1406:
        /*20f8*/ 	.word	index@(_ZN10layer_norm13ln_bwd_kernelINS_13Kernel_traitsIf6__halfS2_S2_fjLj1280ELj1ELj4ELj1ELj16ENS_18Kernel_traits_baseILj1280EfS2_S2_S2_fjLj128EEEEELb0ELb0ELb1ELb1EEEvNS_9BwdParamsE)
        /*20fc*/ 	.word	0x00000000


	//----- nvinfo : EIATTR_MIN_STACK_SIZE
	.align		4
.L_1407:
        /*2100*/ 	.byte	0x04, 0x12
        /*2102*/ 	.short	(.L_1409 - .L_1408)
	.align		4
.L_1408:
        /*2104*/ 	.word	index@(_ZN10layer_norm13ln_bwd_kernelINS_13Kernel_traitsIf6__halfS2_S2_fjLj1280ELj1ELj4ELj1ELj16ENS_18Kernel_traits_baseILj1280EfS2_S2_S2_fjLj128EEEEELb0ELb1ELb0ELb0EEEvNS_9BwdParamsE)
        /*2108*/ 	.word	0x00000118


	//----- nvinfo : EIATTR_MIN_STACK_SIZE
	.align		4
.L_1409:
        /*210c*/ 	.byte	0x04, 0x12
        /*210e*/ 	.short	(.L_1411 - .L_1410)
	.align		4
.L_1410:
        /*2110*/ 	.word	index@(_ZN10layer_norm13ln_bwd_kernelINS_13Kernel_traitsIf6__halfS2_S2_fjLj1280ELj1ELj4ELj1ELj16ENS_18Kernel_traits_baseILj1280EfS2_S2_S2_fjLj128EEEEELb0ELb1ELb0ELb1EEEvNS_9BwdParamsE)
        /*2114*/ 	.word	0x00000118


	//----- nvinfo : EIATTR_MIN_STACK_SIZE
	.align		4
.L_1411:
        /*2118*/ 	.byte	0x04, 0x12
        /*211a*/ 	.short	(.L_1413 - .L_1412)
	.align		4
.L_1412:
        /*211c*/ 	.word	index@(_ZN10layer_norm13ln_bwd_kernelINS_13Kernel_traitsIf6__halfS2_S2_fjLj1280ELj1ELj4ELj1ELj16ENS_18Kernel_traits_baseILj1280EfS2_S2_S2_fjLj128EEEEELb0ELb1ELb1ELb0EEEvNS_9BwdParamsE)
        /*2120*/ 	.word	0x00000140


	//----- nvinfo : EIATTR_MIN_STACK_SIZE
	.align		4
.L_1413:
        /*2124*/ 	.byte	0x04, 0x12
        /*2126*/ 	.short	(.L_1415 - .L_1414)
	.align		4
.L_1414:
        /*2128*/ 	.word	index@(_ZN10layer_norm13ln_bwd_kernelINS_13Kernel_traitsIf6__halfS2_S2_fjLj1280ELj1ELj4ELj1ELj16ENS_18Kernel_traits_baseILj1280EfS2_S2_S2_fjLj128EEEEELb0ELb1ELb1ELb1EEEvNS_9BwdParamsE)
        /*212c*/ 	.word	0x00000140


	//----- nvinfo : EIATTR_MIN_STACK_SIZE
	.align		4
.L_1415:
        /*2130*/ 	.byte	0x04, 0x12
        /*2132*/ 	.short	(.L_1417 - .L_1416)
	.align		4
.L_1416:
        /*2134*/ 	.word	index@(_ZN10layer_norm13ln_bwd_kernelINS_13Kernel_traitsIf6__halfS2_S2_fjLj1280ELj1ELj4ELj1ELj16ENS_18Kernel_traits_baseILj1280EfS2_S2_S2_fjLj128EEEEELb1ELb0ELb0ELb0EEEvNS_9BwdParamsE)
        /*2138*/ 	.word	0x00000000


	//----- nvinfo : EIATTR_MIN_STACK_SIZE
	.align		4
.L_1417:
        /*213c*/ 	.byte	0x04, 0x12
        /*213e*/ 	.short	(.L_1419 - .L_1418)
	.align		4
.L_1418:
        /*2140*/ 	.word	index@(_ZN10layer_norm13ln_bwd_kernelINS_13Kernel_traitsIf6__halfS2_S2_fjLj1280ELj1ELj4ELj1ELj16ENS_18Kernel_traits_baseILj1280EfS2_S2_S2_fjLj128EEEEELb1ELb0ELb0ELb1EEEvNS_9BwdParamsE)
        /*2144*/ 	.word	0x00000000


	//----- nvinfo : EIATTR_MIN_STACK_SIZE
	.align		4
.L_1419:
        /*2148*/ 	.byte	0x04, 0x12
        /*214a*/ 	.short	(.L_1421 - .L_1420)
	.align		4
.L_1420:
        /*214c*/ 	.word	index@(_ZN10layer_norm22ln_bwd_finalize_kernelINS_22Kernel_traits_finalizeILj1280Ef6__halfS2_S2_fjLb0ELj1024ELj4ENS_18Kernel_traits_baseILj1280EfS2_S2_S2_fjLj1024EEEEELb0ELb0EEEvNS_9BwdParamsE)
        /*2150*/ 	.word	0x00000000


	//----- nvinfo : EIATTR_MIN_STACK_SIZE
	.align		4
.L_1421:
        /*2154*/ 	.byte	0x04, 0x12
        /*2156*/ 	.short	(.L_1423 - .L_1422)
	.align		4
.L_1422:
        /*2158*/ 	.word	index@(_ZN10layer_norm13ln_bwd_kernelINS_13Kernel_traitsIf6__halfS2_S2_fjLj1280ELj1ELj4ELj1ELj16ENS_18Kernel_traits_baseILj1280EfS2_S2_S2_fjLj128EEEEELb1ELb0ELb1ELb0EEEvNS_9BwdParamsE)
        /*215c*/ 	.word	0x00000020


	//----- nvinfo : EIATTR_MIN_STACK_SIZE
	.align		4
.L_1423:
        /*2160*/ 	.byte	0x04, 0x12
        /*2162*/ 	.short	(.L_1425 - .L_1424)
	.align		4
.L_1424:
        /*2164*/ 	.word	index@(_ZN10layer_norm22ln_bwd_finalize_kernelINS_22Kernel_traits_finalizeILj1280Ef6__halfS2_S2_fjLb0ELj1024ELj4ENS_18Kernel_traits_baseILj1280EfS2_S2_S2_fjLj1024EEEEELb0ELb1EEEvNS_9BwdParamsE)
        /*2168*/ 	.word	0x00000000


	//----- nvinfo : EIATTR_MIN_STACK_SIZE
	.align		4
.L_1425:
        /*216c*/ 	.byte	0x04, 0x12
        /*216e*/ 	.short	(.L_1427 - .L_1426)
	.align		4
.L_1426:
        /*2170*/ 	.word	index@(_ZN10layer_norm13ln_bwd_kernelINS_13Kernel_traitsIf6__halfS2_S2_fjLj1280ELj1ELj4ELj1ELj16ENS_18Kernel_traits_baseILj1280EfS2_S2_S2_fjLj128EEEEELb1ELb0ELb1ELb1EEEvNS_9BwdParamsE)
        /*2174*/ 	.word	0x00000018


	//----- nvinfo : EIATTR_MIN_STACK_SIZE
	.align		4
.L_1427:
        /*2178*/ 	.byte	0x04, 0x12
        /*217a*/ 	.short	(.L_1429 - .L_1428)
	.align		4
.L_1428:
        /*217c*/ 	.word	index@(_ZN10layer_norm13ln_bwd_kernelINS_13Kernel_traitsIf6__halfS2_S2_fjLj1280ELj1ELj4ELj1ELj16ENS_18Kernel_traits_baseILj1280EfS2_S2_S2_fjLj128EEEEELb1ELb1ELb0ELb0EEEvNS_9BwdParamsE)
        /*2180*/ 	.word	0x00000150


	//----- nvinfo : EIATTR_MIN_STACK_SIZE
	.align		4
.L_1429:
        /*2184*/ 	.byte	0x04, 0x12
        /*2186*/ 	.short	(.L_1431 - .L_1430)
	.align		4
.L_1430:
        /*2188*/ 	.word	index@(_ZN10layer_norm13ln_bwd_kernelINS_13Kernel_traitsIf6__halfS2_S2_fjLj1280ELj1ELj4ELj1ELj16ENS_18Kernel_traits_baseILj1280EfS2_S2_S2_fjLj128EEEEELb1ELb1ELb0ELb1EEEvNS_9BwdParamsE)
        /*218c*/ 	.word	0x00000140


	//----- nvinfo : EIATTR_MIN_STACK_SIZE
	.align		4
.L_1431:
        /*2190*/ 	.byte	0x04, 0x12
        /*2192*/ 	.short	(.L_1433 - .L_1432)
	.align		4
.L_1432:
        /*2194*/ 	.word	index@(_ZN10layer_norm22ln_bwd_finalize_kernelINS_22Kernel_traits_finalizeILj1280Ef6__halfS2_S2_fjLb1ELj1024ELj4ENS_18Kernel_traits_baseILj1280EfS2_S2_S2_fjLj1024EEEEELb1ELb0EEEvNS_9BwdParamsE)
        /*2198*/ 	.word	0x00000000


	//----- nvinfo : EIATTR_MIN_STACK_SIZE
	.align		4
.L_1433:
        /*219c*/ 	.byte	0x04, 0x12
        /*219e*/ 	.short	(.L_1435 - .L_1434)
	.align		4
.L_1434:
        /*21a0*/ 	.word	index@(_ZN10layer_norm13ln_bwd_kernelINS_13Kernel_traitsIf6__halfS2_S2_fjLj1280ELj1ELj4ELj1ELj16ENS_18Kernel_traits_baseILj1280EfS2_S2_S2_fjLj128EEEEELb1ELb1ELb1ELb0EEEvNS_9BwdParamsE)
        /*21a4*/ 	.word	0x00000180


	//----- nvinfo : EIATTR_MIN_STACK_SIZE
	.align		4
.L_1435:
        /*21a8*/ 	.byte	0x04, 0x12
        /*21aa*/ 	.short	(.L_1437 - .L_1436)
	.align		4
.L_1436:
        /*21ac*/ 	.word	index@(_ZN10layer_norm22ln_bwd_finalize_kernelINS_22Kernel_traits_finalizeILj1280Ef6__halfS2_S2_fjLb1ELj1024ELj4ENS_18Kernel_traits_baseILj1280EfS2_S2_S2_fjLj1024EEEEELb1ELb1EEEvNS_9BwdParamsE)
        /*21b0*/ 	.word	0x00000000


	//----- nvinfo : EIATTR_MIN_STACK_SIZE
	.align		4
.L_1437:
        /*21b4*/ 	.byte	0x04, 0x12
        /*21b6*/ 	.short	(.L_1439 - .L_1438)
	.align		4
.L_1438:
        /*21b8*/ 	.word	index@(_ZN10layer_norm13ln_bwd_kernelINS_13Kernel_traitsIf6__halfS2_S2_fjLj1280ELj1ELj4ELj1ELj16ENS_18Kernel_traits_baseILj1280EfS2_S2_S2_fjLj128EEEEELb1ELb1ELb1ELb1EEEvNS_9BwdParamsE)
        /*21bc*/ 	.word	0x00000180


	//----- nvinfo : EIATTR_MIN_STACK_SIZE
	.align		4
.L_1439:
        /*21c0*/ 	.byte	0x04, 0x12
        /*21c2*/ 	.short	(.L_1441 - .L_1440)
	.align		4
.L_1440:
        /*21c4*/ 	.word	index@(_ZN10layer_norm13ln_bwd_kernelINS_13Kernel_traitsI6__halfS2_fS2_fjLj1280ELj1ELj4ELj1ELj16ENS_18Kernel_traits_baseILj1280ES2_S2_fS2_fjLj128EEEEELb0ELb0ELb0ELb0EEEvNS_9BwdParamsE)
        /*21c8*/ 	.word	0x00000040


	//----- nvinfo : EIATTR_MIN_STACK_SIZE
	.align		4
.L_1441:
        /*21cc*/ 	.byte	0x04, 0x12
        /*21ce*/ 	.short	(.L_1443 - .L_1442)
	.align		4
.L_1442:
        /*21d0*/ 	.word	index@(_ZN10layer_norm13ln_bwd_kernelINS_13Kernel_traitsI6__halfS2_fS2_fjLj1280ELj1ELj4ELj1ELj16ENS_18Kernel_traits_baseILj1280ES2_S2_fS2_fjLj128EEEEELb0ELb0ELb0ELb1EEEvNS_9BwdParamsE)
        /*21d4*/ 	.word	0x00000030


	//----- nvinfo : EIATTR_MIN_STACK_SIZE
	.align		4
.L_1443:
        /*21d8*/ 	.byte	0x04, 0x12
        /*21da*/ 	.short	(.L_1445 - .L_1444)
	.align		4
.L_1444:
        /*21dc*/ 	.word	index@(_ZN10layer_norm13ln_bwd_kernelINS_13Kernel_traitsI6__halfS2_fS2_fjLj1280ELj1ELj4ELj1ELj16ENS_18Kernel_traits_baseILj1280ES2_S2_fS2_fjLj128EEEEELb0ELb0ELb1ELb0EEEvNS_9BwdParamsE)
        /*21e0*/ 	.word	0x00000058


	//----- nvinfo : EIATTR_MIN_STACK_SIZE
	.align		4
.L_1445:
        /*21e4*/ 	.byte	0x04, 0x12
        /*21e6*/ 	.short	(.L_1447 - .L_1446)
	.align		4
.L_1446:
        /*21e8*/ 	.word	index@(_ZN10layer_norm13ln_bwd_kernelINS_13Kernel_traitsI6__halfS2_fS2_fjLj1280ELj1ELj4ELj1ELj16ENS_18Kernel_traits_baseILj1280ES2_S2_fS2_fjLj128EEEEELb0ELb0ELb1ELb1EEEvNS_9BwdParamsE)
        /*21ec*/ 	.word	0x00000060


	//----- nvinfo : EIATTR_MIN_STACK_SIZE
	.align		4
.L_1447:
        /*21f0*/ 	.byte	0x04, 0x12
        /*21f2*/ 	.short	(.L_1449 - .L_1448)
	.align		4
.L_1448:
        /*21f4*/ 	.word	index@(_ZN10layer_norm13ln_bwd_kernelINS_13Kernel_traitsI6__halfS2_fS2_fjLj1280ELj1ELj4ELj1ELj16ENS_18Kernel_traits_baseILj1280ES2_S2_fS2_fjLj128EEEEELb0ELb1ELb0ELb0EEEvNS_9BwdParamsE)
        /*21f8*/ 	.word	0x00000180


	//----- nvinfo : EIATTR_MIN_STACK_SIZE
	.align		4
.L_1449:
        /*21fc*/ 	.byte	0x04, 0x12
        /*21fe*/ 	.short	(.L_1451 - .L_1450)
	.align		4
.L_1450:
        /*2200*/ 	.word	index@(_ZN10layer_norm13ln_bwd_kernelINS_13Kernel_traitsI6__halfS2_fS2_fjLj1280ELj1ELj4ELj1ELj16ENS_18Kernel_traits_baseILj1280ES2_S2_fS2_fjLj128EEEEELb0ELb1ELb0ELb1EEEvNS_9BwdParamsE)
        /*2204*/ 	.word	0x000001a8


	//----- nvinfo : EIATTR_MIN_STACK_SIZE
	.align		4
.L_1451:
        /*2208*/ 	.byte	0x04, 0x12
        /*220a*/ 	.short	(.L_1453 - .L_1452)
	.align		4
.L_1452:
        /*220c*/ 	.word	index@(_ZN10layer_norm13ln_bwd_kernelINS_13Kernel_traitsI6__halfS2_fS2_fjLj1280ELj1ELj4ELj1ELj16ENS_18Kernel_traits_baseILj1280ES2_S2_fS2_fjLj128EEEEELb0ELb1ELb1ELb0EEEvNS_9BwdParamsE)
        /*2210*/ 	.word	0x000001c0


	//----- nvinfo : EIATTR_MIN_STACK_SIZE
	.align		4
.L_1453:
        /*2214*/ 	.byte	0x04, 0x12
        /*2216*/ 	.short	(.L_1455 - .L_1454)
	.align		4
.L_1454:
        /*2218*/ 	.word	index@(_ZN10layer_norm13ln_bwd_kernelINS_13Kernel_traitsI6__halfS2_fS2_fjLj1280ELj1ELj4ELj1ELj16ENS_18Kernel_traits_baseILj1280ES2_S2_fS2_fjLj128EEEEELb0ELb1ELb1ELb1EEEvNS_9BwdParamsE)
        /*221c*/ 	.word	0x00000208


	//----- nvinfo : EIATTR_MIN_STACK_SIZE
	.align		4
.L_1455:
        /*2220*/ 	.byte	0x04, 0x12
        /*2222*/ 	.short	(.L_1457 - .L_1456)
	.align		4
.L_1456:
        /*2224*/ 	.word	index@(_ZN10layer_norm13ln_bwd_kernelINS_13Kernel_traitsI6__halfS2_fS2_fjLj1280ELj1ELj4ELj1ELj16ENS_18Kernel_traits_baseILj1280ES2_S2_fS2_fjLj128EEEEELb1ELb0ELb0ELb0EEEvNS_9BwdParamsE)
        /*2228*/ 	.word	0x00000070


	//----- nvinfo : EIATTR_MIN_STACK_SIZE
	.align		4
.L_1457:
        /*222c*/ 	.byte	0x04, 0x12
        /*222e*/ 	.short	(.L_1459 - .L_1458)
	.align		4
.L_1458:
        /*2230*/ 	.word	index@(_ZN10layer_norm13ln_bwd_kernelINS_13Kernel_traitsI6__halfS2_fS2_fjLj1280ELj1ELj4ELj1ELj16ENS_18Kernel_traits_baseILj1280ES2_S2_fS2_fjLj128EEEEELb1ELb0ELb0ELb1EEEvNS_9BwdParamsE)
        /*2234*/ 	.word	0x00000058


	//----- nvinfo : EIATTR_MIN_STACK_SIZE
	.align		4
.L_1459:
        /*2238*/ 	.byte	0x04, 0x12
        /*223a*/ 	.short	(.L_1461 - .L_1460)
	.align		4
.L_1460:
        /*223c*/ 	.word	index@(_ZN10layer_norm22ln_bwd_finalize_kernelINS_22Kernel_traits_finalizeILj1280E6__halfS2_fS2_fjLb0ELj1024ELj4ENS_18Kernel_traits_baseILj1280ES2_S2_fS2_fjLj1024EEEEELb0ELb0EEEvNS_9BwdParamsE)
        /*2240*/ 	.word	0x00000000


	//----- nvinfo : EIATTR_MIN_STACK_SIZE
	.align		4
.L_1461:
        /*2244*/ 	.byte	0x04, 0x12
        /*2246*/ 	.short	(.L_1463 - .L_1462)
	.align		4
.L_1462:
        /*2248*/ 	.word	index@(_ZN10layer_norm13ln_bwd_kernelINS_13Kernel_traitsI6__halfS2_fS2_fjLj1280ELj1ELj4ELj1ELj16ENS_18Kernel_traits_baseILj1280ES2_S2_fS2_fjLj128EEEEELb1ELb0ELb1ELb0EEEvNS_9BwdParamsE)
        /*224c*/ 	.word	0x00000088


	//----- nvinfo : EIATTR_MIN_STACK_SIZE
	.align		4
.L_1463:
        /*2250*/ 	.byte	0x04, 0x12
        /*2252*/ 	.short	(.L_1465 - .L_1464)
	.align		4
.L_1464:
        /*2254*/ 	.word	index@(_ZN10layer_norm22ln_bwd_finalize_kernelINS_22Kernel_traits_finalizeILj1280E6__halfS2_fS2_fjLb0ELj1024ELj4ENS_18Kernel_traits_baseILj1280ES2_S2_fS2_fjLj1024EEEEELb0ELb1EEEvNS_9BwdParamsE)
        /*2258*/ 	.word	0x00000000


	//----- nvinfo : EIATTR_MIN_STACK_SIZE
	.align		4
.L_1465:
        /*225c*/ 	.byte	0x04, 0x12
        /*225e*/ 	.short	(.L_1467 - .L_1466)
	.align		4
.L_1466:
        /*2260*/ 	.word	index@(_ZN10layer_norm13ln_bwd_kernelINS_13Kernel_traitsI6__halfS2_fS2_fjLj1280ELj1ELj4ELj1ELj16ENS_18Kernel_traits_baseILj1280ES2_S2_fS2_fjLj128EEEEELb1ELb0ELb1ELb1EEEvNS_9BwdParamsE)
        /*2264*/ 	.word	0x00000098


	//----- nvinfo : EIATTR_MIN_STACK_SIZE
	.align		4
.L_1467:
        /*2268*/ 	.byte	0x04, 0x12
        /*226a*/ 	.short	(.L_1469 - .L_1468)
	.align		4
.L_1468:
        /*226c*/ 	.word	index@(_ZN10layer_norm13ln_bwd_kernelINS_13Kernel_traitsI6__halfS2_fS2_fjLj1280ELj1ELj4ELj1ELj16ENS_18Kernel_traits_baseILj1280ES2_S2_fS2_fjLj128EEEEELb1ELb1ELb0ELb0EEEvNS_9BwdParamsE)
        /*2270*/ 	.word	0x000001b0


	//----- nvinfo : EIATTR_MIN_STACK_SIZE
	.align		4
.L_1469:
        /*2274*/ 	.byte	0x04, 0x12
        /*2276*/ 	.short	(.L_1471 - .L_1470)
	.align		4
.L_1470:
        /*2278*/ 	.word	index@(_ZN10layer_norm13ln_bwd_kernelINS_13Kernel_traitsI6__halfS2_fS2_fjLj1280ELj1ELj4ELj1ELj16ENS_18Kernel_traits_baseILj1280ES2_S2_fS2_fjLj128EEEEELb1ELb1ELb0ELb1EEEvNS_9BwdParamsE)
        /*227c*/ 	.word	0x00000178


	//----- nvinfo : EIATTR_MIN_STACK_SIZE
	.align		4
.L_1471:
        /*2280*/ 	.byte	0x04, 0x12
        /*2282*/ 	.short	(.L_1473 - .L_1472)
	.align		4
.L_1472:
        /*2284*/ 	.word	index@(_ZN10layer_norm22ln_bwd_finalize_kernelINS_22Kernel_traits_finalizeILj1280E6__halfS2_fS2_fjLb1ELj1024ELj4ENS_18Kernel_traits_baseILj1280ES2_S2_fS2_fjLj1024EEEEELb1ELb0EEEvNS_9BwdParamsE)
        /*2288*/ 	.word	0x00000000


	//----- nvinfo : EIATTR_MIN_STACK_SIZE
	.align		4
.L_1473:
        /*228c*/ 	.byte	0x04, 0x12
        /*228e*/ 	.short	(.L_1475 - .L_1474)
	.align		4
.L_1474:
        /*2290*/ 	.word	index@(_ZN10layer_norm13ln_bwd_kernelINS_13Kernel_traitsI6__halfS2_fS2_fjLj1280ELj1ELj4ELj1ELj16ENS_18Kernel_traits_baseILj1280ES2_S2_fS2_fjLj128EEEEELb1ELb1ELb1ELb0EEEvNS_9BwdParamsE)
        /*2294*/ 	.word	0x00000690


	//----- nvinfo : EIATTR_MIN_STACK_SIZE
	.align		4
.L_1475:
        /*2298*/ 	.byte	0x04, 0x12
        /*229a*/ 	.short	(.L_1477 - .L_1476)
	.align		4
.L_1476:
        /*229c*/ 	.word	index@(_ZN10layer_norm22ln_bwd_finalize_kernelINS_22Kernel_traits_finalizeILj1280E6__halfS2_fS2_fjLb1ELj1024ELj4ENS_18Kernel_traits_baseILj1280ES2_S2_fS2_fjLj1024EEEEELb1ELb1EEEvNS_9BwdParamsE)
        /*22a0*/ 	.word	0x00000000


	//----- nvinfo : EIATTR_MIN_STACK_SIZE
	.align		4
.L_1477:
        /*22a4*/ 	.byte	0x04, 0x12
        /*22a6*/ 	.short	(.L_1479 - .L_1478)
	.align		4
.L_1478:
        /*22a8*/ 	.word	index@(_ZN10layer_norm13ln_bwd_kernelINS_13Kernel_traitsI6__halfS2_fS2_fjLj1280ELj1ELj4ELj1ELj16ENS_18Kernel_traits_baseILj1280ES2_S2_fS2_fjLj128EEEEELb1ELb1ELb1ELb1EEEvNS_9BwdParamsE)
        /*22ac*/ 	.word	0x00000268


	//----- nvinfo : EIATTR_MIN_STACK_SIZE
	.align		4
.L_1479:
        /*22b0*/ 	.byte	0x04, 0x12
        /*22b2*/ 	.short	(.L_1481 - .L_1480)
	.align		4
.L_1480:
        /*22b4*/ 	.word	index@(_ZN10layer_norm13ln_bwd_kernelINS_13Kernel_traitsIf6__halffS2_fjLj1280ELj1ELj4ELj1ELj16ENS_18Kernel_traits_baseILj1280EfS2_fS2_fjLj128EEEEELb0ELb0ELb0ELb0EEEvNS_9BwdParamsE)
        /*22b8*/ 	.word	0x00000040


	//----- nvinfo : EIATTR_MIN_STACK_SIZE
	.align		4
.L_1481:
        /*22bc*/ 	.byte	0x04, 0x12
        /*22be*/ 	.short	(.L_1483 - .L_1482)
	.align		4
.L_1482:
        /*22c0*/ 	.word	index@(_ZN10layer_norm13ln_bwd_kernelINS_13Kernel_traitsIf6__halffS2_fjLj1280ELj1ELj4ELj1ELj16ENS_18Kernel_traits_baseILj1280EfS2_fS2_fjLj128EEEEELb0ELb0ELb0ELb1EEEvNS_9BwdParamsE)
        /*22c4*/ 	.word	0x00000030


	//----- nvinfo : EIATTR_MIN_STACK_SIZE
	.align		4
.L_1483:
        /*22c8*/ 	.byte	0x04, 0x12
        /*22ca*/ 	.short	(.L_1485 - .L_1484)
	.align		4
.L_1484:
        /*22cc*/ 	.word	index@(_ZN10layer_norm13ln_bwd_kernelINS_13Kernel_traitsIf6__halffS2_fjLj1280ELj1ELj4ELj1ELj16ENS_18Kernel_traits_baseILj1280EfS2_fS2_fjLj128EEEEELb0ELb0ELb1ELb0EEEvNS_9BwdParamsE)
        /*22d0*/ 	.word	0x00000068


	//----- nvinfo : EIATTR_MIN_STACK_SIZE
	.align		4
.L_1485:
        /*22d4*/ 	.byte	0x04, 0x12
        /*22d6*/ 	.short	(.L_1487 - .L_1486)
	.align		4
.L_1486:
        /*22d8*/ 	.word	index@(_ZN10layer_norm13ln_bwd_kernelINS_13Kernel_traitsIf6__halffS2_fjLj1280ELj1ELj4ELj1ELj16ENS_18Kernel_traits_baseILj1280EfS2_fS2_fjLj128EEEEELb0ELb0ELb1ELb1EEEvNS_9BwdParamsE)
        /*22dc*/ 	.word	0x00000068


	//----- nvinfo : EIATTR_MIN_STACK_SIZE
	.align		4
.L_1487:
        /*22e0*/ 	.byte	0x04, 0x12
        /*22e2*/ 	.short	(.L_1489 - .L_1488)
	.align		4
.L_1488:
        /*22e4*/ 	.word	index@(_ZN10layer_norm13ln_bwd_kernelINS_13Kernel_traitsIf6__halffS2_fjLj1280ELj1ELj4ELj1ELj16ENS_18Kernel_traits_baseILj1280EfS2_fS2_fjLj128EEEEELb0ELb1ELb0ELb0EEEvNS_9BwdParamsE)
        /*22e8*/ 	.word	0x00000188


	//----- nvinfo : EIATTR_MIN_STACK_SIZE
	.align		4
.L_1489:
        /*22ec*/ 	.byte	0x04, 0x12
        /*22ee*/ 	.short	(.L_1491 - .L_1490)
	.align		4
.L_1490:
        /*22f0*/ 	.word	index@(_ZN10layer_norm13ln_bwd_kernelINS_13Kernel_traitsIf6__halffS2_fjLj1280ELj1ELj4ELj1ELj16ENS_18Kernel_traits_baseILj1280EfS2_fS2_fjLj128EEEEELb0ELb1ELb0ELb1EEEvNS_9BwdParamsE)
        /*22f4*/ 	.word	0x000006f8


	//----- nvinfo : EIATTR_MIN_STACK_SIZE
	.align		4
.L_1491:
        /*22f8*/ 	.byte	0x04, 0x12
        /*22fa*/ 	.short	(.L_1493 - .L_1492)
	.align		4
.L_1492:
        /*22fc*/ 	.word	index@(_ZN10layer_norm13ln_bwd_kernelINS_13Kernel_traitsIf6__halffS2_fjLj1280ELj1ELj4ELj1ELj16ENS_18Kernel_traits_baseILj1280EfS2_fS2_fjLj128EEEEELb0ELb1ELb1ELb0EEEvNS_9BwdParamsE)
        /*2300*/ 	.word	0x000001c0


	//----- nvinfo : EIATTR_MIN_STACK_SIZE
	.align		4
.L_1493:
        /*2304*/ 	.byte	0x04, 0x12
        /*2306*/ 	.short	(.L_1495 - .L_1494)
	.align		4
.L_1494:
        /*2308*/ 	.word	index@(_ZN10layer_norm13ln_bwd_kernelINS_13Kernel_traitsIf6__halffS2_fjLj1280ELj1ELj4ELj1ELj16ENS_18Kernel_traits_baseILj1280EfS2_fS2_fjLj128EEEEELb0ELb1ELb1ELb1EEEvNS_9BwdParamsE)
        /*230c*/ 	.word	0x00000210


	//----- nvinfo : EIATTR_MIN_STACK_SIZE
	.align		4
.L_1495:
        /*2310*/ 	.byte	0x04, 0x12
        /*2312*/ 	.short	(.L_1497 - .L_1496)
	.align		4
.L_1496:
        /*2314*/ 	.word	index@(_ZN10layer_norm13ln_bwd_kernelINS_13Kernel_traitsIf6__halffS2_fjLj1280ELj1ELj4ELj1ELj16ENS_18Kernel_traits_baseILj1280EfS2_fS2_fjLj128EEEEELb1ELb0ELb0ELb0EEEvNS_9BwdParamsE)
        /*2318*/ 	.word	0x00000070


	//----- nvinfo : EIATTR_MIN_STACK_SIZE
	.align		4
.L_1497:
        /*231c*/ 	.byte	0x04, 0x12
        /*231e*/ 	.short	(.L_1499 - .L_1498)
	.align		4
.L_1498:
        /*2320*/ 	.word	index@(_ZN10layer_norm13ln_bwd_kernelINS_13Kernel_traitsIf6__halffS2_fjLj1280ELj1ELj4ELj1ELj16ENS_18Kernel_traits_baseILj1280EfS2_fS2_fjLj128EEEEELb1ELb0ELb0ELb1EEEvNS_9BwdParamsE)
        /*2324*/ 	.word	0x00000058


	//----- nvinfo : EIATTR_MIN_STACK_SIZE
	.align		4
.L_1499:
        /*2328*/ 	.byte	0x04, 0x12
        /*232a*/ 	.short	(.L_1501 - .L_1500)
	.align		4
.L_1500:
        /*232c*/ 	.word	index@(_ZN10layer_norm22ln_bwd_finalize_kernelINS_22Kernel_traits_finalizeILj1280Ef6__halffS2_fjLb0ELj1024ELj4ENS_18Kernel_traits_baseILj1280EfS2_fS2_fjLj1024EEEEELb0ELb0EEEvNS_9BwdParamsE)
        /*2330*/ 	.word	0x00000000


	//----- nvinfo : EIATTR_MIN_STACK_SIZE
	.align		4
.L_1501:
        /*2334*/ 	.byte	0x04, 0x12
        /*2336*/ 	.short	(.L_1503 - .L_1502)
	.align		4
.L_1502:
        /*2338*/ 	.word	index@(_ZN10layer_norm13ln_bwd_kernelINS_13Kernel_traitsIf6__halffS2_fjLj1280ELj1ELj4ELj1ELj16ENS_18Kernel_traits_baseILj1280EfS2_fS2_fjLj128EEEEELb1ELb0ELb1ELb0EEEvNS_9BwdParamsE)
        /*233c*/ 	.word	0x00000088


	//----- nvinfo : EIATTR_MIN_STACK_SIZE
	.align		4
.L_1503:
        /*2340*/ 	.byte	0x04, 0x12
        /*2342*/ 	.short	(.L_1505 - .L_1504)
	.align		4
.L_1504:
        /*2344*/ 	.word	index@(_ZN10layer_norm22ln_bwd_finalize_kernelINS_22Kernel_traits_finalizeILj1280Ef6__halffS2_fjLb0ELj1024ELj4ENS_18Kernel_traits_baseILj1280EfS2_fS2_fjLj1024EEEEELb0ELb1EEEvNS_9BwdParamsE)
        /*2348*/ 	.word	0x00000000


	//----- nvinfo : EIATTR_MIN_STACK_SIZE
	.align		4
.L_1505:
        /*234c*/ 	.byte	0x04, 0x12
        /*234e*/ 	.short	(.L_1507 - .L_1506)
	.align		4
.L_1506:
        /*2350*/ 	.word	index@(_ZN10layer_norm13ln_bwd_kernelINS_13Kernel_traitsIf6__halffS2_fjLj1280ELj1ELj4ELj1ELj16ENS_18Kernel_traits_baseILj1280EfS2_fS2_fjLj128EEEEELb1ELb0ELb1ELb1EEEvNS_9BwdParamsE)
        /*2354*/ 	.word	0x000000b8


	//----- nvinfo : EIATTR_MIN_STACK_SIZE
	.align		4
.L_1507:
        /*2358*/ 	.byte	0x04, 0x12
        /*235a*/ 	.short	(.L_1509 - .L_1508)
	.align		4
.L_1508:
        /*235c*/ 	.word	index@(_ZN10layer_norm13ln_bwd_kernelINS_13Kernel_traitsIf6__halffS2_fjLj1280ELj1ELj4ELj1ELj16ENS_18Kernel_traits_baseILj1280EfS2_fS2_fjLj128EEEEELb1ELb1ELb0ELb0EEEvNS_9BwdParamsE)
        /*2360*/ 	.word	0x000001b8


	//----- nvinfo : EIATTR_MIN_STACK_SIZE
	.align		4
.L_1509:
        /*2364*/ 	.byte	0x04, 0x12
        /*2366*/ 	.short	(.L_1511 - .L_1510)
	.align		4
.L_1510:
        /*2368*/ 	.word	index@(_ZN10layer_norm13ln_bwd_kernelINS_13Kernel_traitsIf6__halffS2_fjLj1280ELj1ELj4ELj1ELj16ENS_18Kernel_traits_baseILj1280EfS2_fS2_fjLj128EEEEELb1ELb1ELb0ELb1EEEvNS_9BwdParamsE)
        /*236c*/ 	.word	0x00000700


	//----- nvinfo : EIATTR_MIN_STACK_SIZE
	.align		4
.L_1511:
        /*2370*/ 	.byte	0x04, 0x12
        /*2372*/ 	.short	(.L_1513 - .L_1512)
	.align		4
.L_1512:
        /*2374*/ 	.word	index@(_ZN10layer_norm22ln_bwd_finalize_kernelINS_22Kernel_traits_finalizeILj1280Ef6__halffS2_fjLb1ELj1024ELj4ENS_18Kernel_traits_baseILj1280EfS2_fS2_fjLj1024EEEEELb1ELb0EEEvNS_9BwdParamsE)
        /*2378*/ 	.word	0x00000000


	//----- nvinfo : EIATTR_MIN_STACK_SIZE
	.align		4
.L_1513:
        /*237c*/ 	.byte	0x04, 0x12
        /*237e*/ 	.short	(.L_1515 - .L_1514)
	.align		4
.L_1514:
        /*2380*/ 	.word	index@(_ZN10layer_norm13ln_bwd_kernelINS_13Kernel_traitsIf6__halffS2_fjLj1280ELj1ELj4ELj1ELj16ENS_18Kernel_traits_baseILj1280EfS2_fS2_fjLj128EEEEELb1ELb1ELb1ELb0EEEvNS_9BwdParamsE)
        /*2384*/ 	.word	0x00000698


	//----- nvinfo : EIATTR_MIN_STACK_SIZE
	.align		4
.L_1515:
        /*2388*/ 	.byte	0x04, 0x12
        /*238a*/ 	.short	(.L_1517 - .L_1516)
	.align		4
.L_1516:
        /*238c*/ 	.word	index@(_ZN10layer_norm22ln_bwd_finalize_kernelINS_22Kernel_traits_finalizeILj1280Ef6__halffS2_fjLb1ELj1024ELj4ENS_18Kernel_traits_baseILj1280EfS2_fS2_fjLj1024EEEEELb1ELb1EEEvNS_9BwdParamsE)
        /*2390*/ 	.word	0x00000000


	//----- nvinfo : EIATTR_MIN_STACK_SIZE
	.align		4
.L_1517:
        /*2394*/ 	.byte	0x04, 0x12
        /*2396*/ 	.short	(.L_1519 - .L_1518)
	.align		4
.L_1518:
        /*2398*/ 	.word	index@(_ZN10layer_norm13ln_bwd_kernelINS_13Kernel_traitsIf6__halffS2_fjLj1280ELj1ELj4ELj1ELj16ENS_18Kernel_traits_baseILj1280EfS2_fS2_fjLj128EEEEELb1ELb1ELb1ELb1EEEvNS_9BwdParamsE)
        /*239c*/ 	.word	0x00000260


	//----- nvinfo : EIATTR_MIN_STACK_SIZE
	.align		4
.L_1519:
        /*23a0*/ 	.byte	0x04, 0x12
        /*23a2*/ 	.short	(.L_1521 - .L_1520)
	.align		4
.L_1520:
        /*23a4*/ 	.word	index@(_ZN10layer_norm13ln_bwd_kernelINS_13Kernel_traitsI6__halfffffjLj1280ELj1ELj4ELj1ELj16ENS_18Kernel_traits_baseILj1280ES2_ffffjLj128EEEEELb0ELb0ELb0ELb0EEEvNS_9BwdParamsE)
        /*23a8*/ 	.word	0x00000028


	//----- nvinfo : EIATTR_MIN_STACK_SIZE
	.align		4
.L_1521:
        /*23ac*/ 	.byte	0x04, 0x12
        /*23ae*/ 	.short	(.L_1523 - .L_1522)
	.align		4
.L_1522:
        /*23b0*/ 	.word	index@(_ZN10layer_norm13ln_bwd_kernelINS_13Kernel_traitsI6__halfffffjLj1280ELj1ELj4ELj1ELj16ENS_18Kernel_traits_baseILj1280ES2_ffffjLj128EEEEELb0ELb0ELb0ELb1EEEvNS_9BwdParamsE)
        /*23b4*/ 	.word	0x00000070


	//----- nvinfo : EIATTR_MIN_STACK_SIZE
	.align		4
.L_1523:
        /*23b8*/ 	.byte	0x04, 0x12
        /*23ba*/ 	.short	(.L_1525 - .L_1524)
	.align		4
.L_1524:
        /*23bc*/ 	.word	index@(_ZN10layer_norm13ln_bwd_kernelINS_13Kernel_traitsI6__halfffffjLj1280ELj1ELj4ELj1ELj16ENS_18Kernel_traits_baseILj1280ES2_ffffjLj128EEEEELb0ELb0ELb1ELb0EEEvNS_9BwdParamsE)
        /*23c0*/ 	.word	0x00000040


	//----- nvinfo : EIATTR_MIN_STACK_SIZE
	.align		4
.L_1525:
        /*23c4*/ 	.byte	0x04, 0x12
        /*23c6*/ 	.short	(.L_1527 - .L_1526)
	.align		4
.L_1526:
        /*23c8*/ 	.word	index@(_ZN10layer_norm13ln_bwd_kernelINS_13Kernel_traitsI6__halfffffjLj1280ELj1ELj4ELj1ELj16ENS_18Kernel_traits_baseILj1280ES2_ffffjLj128EEEEELb0ELb0ELb1ELb1EEEvNS_9BwdParamsE)
        /*23cc*/ 	.word	0x00000070


	//----- nvinfo : EIATTR_MIN_STACK_SIZE
	.align		4
.L_1527:
        /*23d0*/ 	.byte	0x04, 0x12
        /*23d2*/ 	.short	(.L_1529 - .L_1528)
	.align		4
.L_1528:
        /*23d4*/ 	.word	index@(_ZN10layer_norm13ln_bwd_kernelINS_13Kernel_traitsI6__halfffffjLj1280ELj1ELj4ELj1ELj16ENS_18Kernel_traits_baseILj1280ES2_ffffjLj128EEEEELb0ELb1ELb0ELb0EEEvNS_9BwdParamsE)
        /*23d8*/ 	.word	0x00000168


	//----- nvinfo : EIATTR_MIN_STACK_SIZE
	.align		4
.L_1529:
        /*23dc*/ 	.byte	0x04, 0x12
        /*23de*/ 	.short	(.L_1531 - .L_1530)
	.align		4
.L_1530:
        /*23e0*/ 	.word	index@(_ZN10layer_norm13ln_bwd_kernelINS_13Kernel_traitsI6__halfffffjLj1280ELj1ELj4ELj1ELj16ENS_18Kernel_traits_baseILj1280ES2_ffffjLj128EEEEELb0ELb1ELb0ELb1EEEvNS_9BwdParamsE)
        /*23e4*/ 	.word	0x00000200


	//----- nvinfo : EIATTR_MIN_STACK_SIZE
	.align		4
.L_1531:
        /*23e8*/ 	.byte	0x04, 0x12
        /*23ea*/ 	.short	(.L_1533 - .L_1532)
	.align		4
.L_1532:
        /*23ec*/ 	.word	index@(_ZN10layer_norm13ln_bwd_kernelINS_13Kernel_traitsI6__halfffffjLj1280ELj1ELj4ELj1ELj16ENS_18Kernel_traits_baseILj1280ES2_ffffjLj128EEEEELb0ELb1ELb1ELb0EEEvNS_9BwdParamsE)
        /*23f0*/ 	.word	0x00000190


	//----- nvinfo : EIATTR_MIN_STACK_SIZE
	.align		4
.L_1533:
        /*23f4*/ 	.byte	0x04, 0x12
        /*23f6*/ 	.short	(.L_1535 - .L_1534)
	.align		4
.L_1534:
        /*23f8*/ 	.word	index@(_ZN10layer_norm13ln_bwd_kernelINS_13Kernel_traitsI6__halfffffjLj1280ELj1ELj4ELj1ELj16ENS_18Kernel_traits_baseILj1280ES2_ffffjLj128EEEEELb0ELb1ELb1ELb1EEEvNS_9BwdParamsE)
        /*23fc*/ 	.word	0x00000200


	//----- nvinfo : EIATTR_MIN_STACK_SIZE
	.align		4
.L_1535:
        /*2400*/ 	.byte	0x04, 0x12
        /*2402*/ 	.short	(.L_1537 - .L_1536)
	.align		4
.L_1536:
        /*2404*/ 	.word	index@(_ZN10layer_norm13ln_bwd_kernelINS_13Kernel_traitsI6__halfffffjLj1280ELj1ELj4ELj1ELj16ENS_18Kernel_traits_baseILj1280ES2_ffffjLj128EEEEELb1ELb0ELb0ELb0EEEvNS_9BwdParamsE)
        /*2408*/ 	.word	0x00000050


	//----- nvinfo : EIATTR_MIN_STACK_SIZE
	.align		4
.L_1537:
        /*240c*/ 	.byte	0x04, 0x12
        /*240e*/ 	.short	(.L_1539 - .L_1538)
	.align		4
.L_1538:
        /*2410*/ 	.word	index@(_ZN10layer_norm13ln_bwd_kernelINS_13Kernel_traitsI6__halfffffjLj1280ELj1ELj4ELj1ELj16ENS_18Kernel_traits_baseILj1280ES2_ffffjLj128EEEEELb1ELb0ELb0ELb1EEEvNS_9BwdParamsE)
        /*2414*/ 	.word	0x000000c0


	//----- nvinfo : EIATTR_MIN_STACK_SIZE
	.align		4
.L_1539:
        /*2418*/ 	.byte	0x04, 0x12
        /*241a*/ 	.short	(.L_1541 - .L_1540)
	.align		4
.L_1540:
        /*241c*/ 	.word	index@(_ZN10layer_norm22ln_bwd_finalize_kernelINS_22Kernel_traits_finalizeILj1280E6__halfffffjLb0ELj1024ELj4ENS_18Kernel_traits_baseILj1280ES2_ffffjLj1024EEEEELb0ELb0EEEvNS_9BwdParamsE)
        /*2420*/ 	.word	0x00000000


	//----- nvinfo : EIATTR_MIN_STACK_SIZE
	.align		4
.L_1541:
        /*2424*/ 	.byte	0x04, 0x12
        /*2426*/ 	.short	(.L_1543 - .L_1542)
	.align		4
.L_1542:
        /*2428*/ 	.word	index@(_ZN10layer_norm13ln_bwd_kernelINS_13Kernel_traitsI6__halfffffjLj1280ELj1ELj4ELj1ELj16ENS_18Kernel_traits_baseILj1280ES2_ffffjLj128EEEEELb1ELb0ELb1ELb0EEEvNS_9BwdParamsE)
        /*242c*/ 	.word	0x00000070


	//----- nvinfo : EIATTR_MIN_STACK_SIZE
	.align		4
.L_1543:
        /*2430*/ 	.byte	0x04, 0x12
        /*2432*/ 	.short	(.L_1545 - .L_1544)
	.align		4
.L_1544:
        /*2434*/ 	.word	index@(_ZN10layer_norm22ln_bwd_finalize_kernelINS_22Kernel_traits_finalizeILj1280E6__halfffffjLb0ELj1024ELj4ENS_18Kernel_traits_baseILj1280ES2_ffffjLj1024EEEEELb0ELb1EEEvNS_9BwdParamsE)
        /*2438*/ 	.word	0x00000000


	//----- nvinfo : EIATTR_MIN_STACK_SIZE
	.align		4
.L_1545:
        /*243c*/ 	.byte	0x04, 0x12
        /*243e*/ 	.short	(.L_1547 - .L_1546)
	.align		4
.L_1546:
        /*2440*/ 	.word	index@(_ZN10layer_norm13ln_bwd_kernelINS_13Kernel_traitsI6__halfffffjLj1280ELj1ELj4ELj1ELj16ENS_18Kernel_traits_baseILj1280ES2_ffffjLj128EEEEELb1ELb0ELb1ELb1EEEvNS_9BwdParamsE)
        /*2444*/ 	.word	0x00000068


	//----- nvinfo : EIATTR_MIN_STACK_SIZE
	.align		4
.L_1547:
        /*2448*/ 	.byte	0x04, 0x12
        /*244a*/ 	.short	(.L_1549 - .L_1548)
	.align		4
.L_1548:
        /*244c*/ 	.word	index@(_ZN10layer_norm13ln_bwd_kernelINS_13Kernel_traitsI6__halfffffjLj1280ELj1ELj4ELj1ELj16ENS_18Kernel_traits_baseILj1280ES2_ffffjLj128EEEEELb1ELb1ELb0ELb0EEEvNS_9BwdParamsE)
        /*2450*/ 	.word	0x00000198


	//----- nvinfo : EIATTR_MIN_STACK_SIZE
	.align		4
.L_1549:
        /*2454*/ 	.byte	0x04, 0x12
        /*2456*/ 	.short	(.L_1551 - .L_1550)
	.align		4
.L_1550:
        /*2458*/ 	.word	index@(_ZN10layer_norm13ln_bwd_kernelINS_13Kernel_traitsI6__halfffffjLj1280ELj1ELj4ELj1ELj16ENS_18Kernel_traits_baseILj1280ES2_ffffjLj128EEEEELb1ELb1ELb0ELb1EEEvNS_9BwdParamsE)
        /*245c*/ 	.word	0x00000200


	//----- nvinfo : EIATTR_MIN_STACK_SIZE
	.align		4
.L_1551:
        /*2460*/ 	.byte	0x04, 0x12
        /*2462*/ 	.short	(.L_1553 - .L_1552)
	.align		4
.L_1552:
        /*2464*/ 	.word	index@(_ZN10layer_norm22ln_bwd_finalize_kernelINS_22Kernel_traits_finalizeILj1280E6__halfffffjLb1ELj1024ELj4ENS_18Kernel_traits_baseILj1280ES2_ffffjLj1024EEEEELb1ELb0EEEvNS_9BwdParamsE)
        /*2468*/ 	.word	0x00000000


	//----- nvinfo : EIATTR_MIN_STACK_SIZE
	.align		4
.L_1553:
        /*246c*/ 	.byte	0x04, 0x12
        /*246e*/ 	.short	(.L_1555 - .L_1554)
	.align		4
.L_1554:
        /*2470*/ 	.word	index@(_ZN10layer_norm13ln_bwd_kernelINS_13Kernel_traitsI6__halfffffjLj1280ELj1ELj4ELj1ELj16ENS_18Kernel_traits_baseILj1280ES2_ffffjLj128EEEEELb1ELb1ELb1ELb0EEEvNS_9BwdParamsE)
        /*2474*/ 	.word	0x00000668


	//----- nvinfo : EIATTR_MIN_STACK_SIZE
	.align		4
.L_1555:
        /*2478*/ 	.byte	0x04, 0x12
        /*247a*/ 	.short	(.L_1557 - .L_1556)
	.align		4
.L_1556:
        /*247c*/ 	.word	index@(_ZN10layer_norm22ln_bwd_finalize_kernelINS_22Kernel_traits_finalizeILj1280E6__halfffffjLb1ELj1024ELj4ENS_18Kernel_traits_baseILj1280ES2_ffffjLj1024EEEEELb1ELb1EEEvNS_9BwdParamsE)
        /*2480*/ 	.word	0x00000000


	//----- nvinfo : EIATTR_MIN_STACK_SIZE
	.align		4
.L_1557:
        /*2484*/ 	.byte	0x04, 0x12
        /*2486*/ 	.short	(.L_1559 - .L_1558)
	.align		4
.L_1558:
        /*2488*/ 	.word	index@(_ZN10layer_norm13ln_bwd_kernelINS_13Kernel_traitsI6__halfffffjLj1280ELj1ELj4ELj1ELj16ENS_18Kernel_traits_baseILj1280ES2_ffffjLj128EEEEELb1ELb1ELb1ELb1EEEvNS_9BwdParamsE)
        /*248c*/ 	.word	0x00000218


	//----- nvinfo : EIATTR_MIN_STACK_SIZE
	.align		4
.L_1559:
        /*2490*/ 	.byte	0x04, 0x12
        /*2492*/ 	.short	(.L_1561 - .L_1560)
	.align		4
.L_1560:
        /*2494*/ 	.word	index@(_ZN10layer_norm13ln_bwd_kernelINS_13Kernel_traitsIfffffjLj1280ELj1ELj4ELj1ELj16ENS_18Kernel_traits_baseILj1280EfffffjLj128EEEEELb0ELb0ELb0ELb0EEEvNS_9BwdParamsE)
        /*2498*/ 	.word	0x00000028


	//----- nvinfo : EIATTR_MIN_STACK_SIZE
	.align		4
.L_1561:
        /*249c*/ 	.byte	0x04, 0x12
        /*249e*/ 	.short	(.L_1563 - .L_1562)
	.align		4
.L_1562:
        /*24a0*/ 	.word	index@(_ZN10layer_norm13ln_bwd_kernelINS_13Kernel_traitsIfffffjLj1280ELj1ELj4ELj1ELj16ENS_18Kernel_traits_baseILj1280EfffffjLj128EEEEELb0ELb0ELb0ELb1EEEvNS_9BwdParamsE)
        /*24a4*/ 	.word	0x00000070


	//----- nvinfo : EIATTR_MIN_STACK_SIZE
	.align		4
.L_1563:
        /*24a8*/ 	.byte	0x04, 0x12
        /*24aa*/ 	.short	(.L_1565 - .L_1564)
	.align		4
.L_1564:
        /*24ac*/ 	.word	index@(_ZN10layer_norm13ln_bwd_kernelINS_13Kernel_traitsIfffffjLj1280ELj1ELj4ELj1ELj16ENS_18Kernel_traits_baseILj1280EfffffjLj128EEEEELb0ELb0ELb1ELb0EEEvNS_9BwdParamsE)
        /*24b0*/ 	.word	0x00000038


	//----- nvinfo : EIATTR_MIN_STACK_SIZE
	.align		4
.L_1565:
        /*24b4*/ 	.byte	0x04, 0x12
        /*24b6*/ 	.short	(.L_1567 - .L_1566)
	.align		4
.L_1566:
        /*24b8*/ 	.word	index@(_ZN10layer_norm13ln_bwd_kernelINS_13Kernel_traitsIfffffjLj1280ELj1ELj4ELj1ELj16ENS_18Kernel_traits_baseILj1280EfffffjLj128EEEEELb0ELb0ELb1ELb1EEEvNS_9BwdParamsE)
        /*24bc*/ 	.word	0x00000078


	//----- nvinfo : EIATTR_MIN_STACK_SIZE
	.align		4
.L_1567:
        /*24c0*/ 	.byte	0x04, 0x12
        /*24c2*/ 	.short	(.L_1569 - .L_1568)
	.align		4
.L_1568:
        /*24c4*/ 	.word	index@(_ZN10layer_norm13ln_bwd_kernelINS_13Kernel_traitsIfffffjLj1280ELj1ELj4ELj1ELj16ENS_18Kernel_traits_baseILj1280EfffffjLj128EEEEELb0ELb1ELb0ELb0EEEvNS_9BwdParamsE)
        /*24c8*/ 	.word	0x00000168


	//----- nvinfo : EIATTR_MIN_STACK_SIZE
	.align		4
.L_1569:
        /*24cc*/ 	.byte	0x04, 0x12
        /*24ce*/ 	.short	(.L_1571 - .L_1570)
	.align		4
.L_1570:
        /*24d0*/ 	.word	index@(_ZN10layer_norm13ln_bwd_kernelINS_13Kernel_traitsIfffffjLj1280ELj1ELj4ELj1ELj16ENS_18Kernel_traits_baseILj1280EfffffjLj128EEEEELb0ELb1ELb0ELb1EEEvNS_9BwdParamsE)
        /*24d4*/ 	.word	0x00000338


	//----- nvinfo : EIATTR_MIN_STACK_SIZE
	.align		4
.L_1571:
        /*24d8*/ 	.byte	0x04, 0x12
        /*24da*/ 	.short	(.L_1573 - .L_1572)
	.align		4
.L_1572:
        /*24dc*/ 	.word	index@(_ZN10layer_norm13ln_bwd_kernelINS_13Kernel_traitsIfffffjLj1280ELj1ELj4ELj1ELj16ENS_18Kernel_traits_baseILj1280EfffffjLj128EEEEELb0ELb1ELb1ELb0EEEvNS_9BwdParamsE)
        /*24e0*/ 	.word	0x00000188


	//----- nvinfo : EIATTR_MIN_STACK_SIZE
	.align		4
.L_1573:
        /*24e4*/ 	.byte	0x04, 0x12
        /*24e6*/ 	.short	(.L_1575 - .L_1574)
	.align		4
.L_1574:
        /*24e8*/ 	.word	index@(_ZN10layer_norm13ln_bwd_kernelINS_13Kernel_traitsIfffffjLj1280ELj1ELj4ELj1ELj16ENS_18Kernel_traits_baseILj1280EfffffjLj128EEEEELb0ELb1ELb1ELb1EEEvNS_9BwdParamsE)
        /*24ec*/ 	.word	0x00000218


	//----- nvinfo : EIATTR_MIN_STACK_SIZE
	.align		4
.L_1575:
        /*24f0*/ 	.byte	0x04, 0x12
        /*24f2*/ 	.short	(.L_1577 - .L_1576)
	.align		4
.L_1576:
        /*24f4*/ 	.word	index@(_ZN10layer_norm13ln_bwd_kernelINS_13Kernel_traitsIfffffjLj1280ELj1ELj4ELj1ELj16ENS_18Kernel_traits_baseILj1280EfffffjLj128EEEEELb1ELb0ELb0ELb0EEEvNS_9BwdParamsE)
        /*24f8*/ 	.word	0x00000058


	//----- nvinfo : EIATTR_MIN_STACK_SIZE
	.align		4
.L_1577:
        /*24fc*/ 	.byte	0x04, 0x12
        /*24fe*/ 	.short	(.L_1579 - .L_1578)
	.align		4
.L_1578:
        /*2500*/ 	.word	index@(_ZN10layer_norm13ln_bwd_kernelINS_13Kernel_traitsIfffffjLj1280ELj1ELj4ELj1ELj16ENS_18Kernel_traits_baseILj1280EfffffjLj128EEEEELb1ELb0ELb0ELb1EEEvNS_9BwdParamsE)
        /*2504*/ 	.word	0x000000b8


	//----- nvinfo : EIATTR_MIN_STACK_SIZE
	.align		4
.L_1579:
        /*2508*/ 	.byte	0x04, 0x12
        /*250a*/ 	.short	(.L_1581 - .L_1580)
	.align		4
.L_1580:
        /*250c*/ 	.word	index@(_ZN10layer_norm22ln_bwd_finalize_kernelINS_22Kernel_traits_finalizeILj1280EfffffjLb0ELj1024ELj4ENS_18Kernel_traits_baseILj1280EfffffjLj1024EEEEELb0ELb0EEEvNS_9BwdParamsE)
        /*2510*/ 	.word	0x00000000


	//----- nvinfo : EIATTR_MIN_STACK_SIZE
	.align		4
.L_1581:
        /*2514*/ 	.byte	0x04, 0x12
        /*2516*/ 	.short	(.L_1583 - .L_1582)
	.align		4
.L_1582:
        /*2518*/ 	.word	index@(_ZN10layer_norm13ln_bwd_kernelINS_13Kernel_traitsIfffffjLj1280ELj1ELj4ELj1ELj16ENS_18Kernel_traits_baseILj1280EfffffjLj128EEEEELb1ELb0ELb1ELb0EEEvNS_9BwdParamsE)
        /*251c*/ 	.word	0x00000070


	//----- nvinfo : EIATTR_MIN_STACK_SIZE
	.align		4
.L_1583:
        /*2520*/ 	.byte	0x04, 0x12
        /*2522*/ 	.short	(.L_1585 - .L_1584)
	.align		4
.L_1584:
        /*2524*/ 	.word	index@(_ZN10layer_norm22ln_bwd_finalize_kernelINS_22Kernel_traits_finalizeILj1280EfffffjLb0ELj1024ELj4ENS_18Kernel_traits_baseILj1280EfffffjLj1024EEEEELb0ELb1EEEvNS_9BwdParamsE)
        /*2528*/ 	.word	0x00000000


	//----- nvinfo : EIATTR_MIN_STACK_SIZE
	.align		4
.L_1585:
        /*252c*/ 	.byte	0x04, 0x12
        /*252e*/ 	.short	(.L_1587 - .L_1586)
	.align		4
.L_1586:
        /*2530*/ 	.word	index@(_ZN10layer_norm13ln_bwd_kernelINS_13Kernel_traitsIfffffjLj1280ELj1ELj4ELj1ELj16ENS_18Kernel_traits_baseILj1280EfffffjLj128EEEEELb1ELb0ELb1ELb1EEEvNS_9BwdParamsE)
        /*2534*/ 	.word	0x000000d8


	//----- nvinfo : EIATTR_MIN_STACK_SIZE
	.align		4
.L_1587:
        /*2538*/ 	.byte	0x04, 0x12
        /*253a*/ 	.short	(.L_1589 - .L_1588)
	.align		4
.L_1588:
        /*253c*/ 	.word	index@(_ZN10layer_norm13ln_bwd_kernelINS_13Kernel_traitsIfffffjLj1280ELj1ELj4ELj1ELj16ENS_18Kernel_traits_baseILj1280EfffffjLj128EEEEELb1ELb1ELb0ELb0EEEvNS_9BwdParamsE)
        /*2540*/ 	.word	0x00000198


	//----- nvinfo : EIATTR_MIN_STACK_SIZE
	.align		4
.L_1589:
        /*2544*/ 	.byte	0x04, 0x12
        /*2546*/ 	.short	(.L_1591 - .L_1590)
	.align		4
.L_1590:
        /*2548*/ 	.word	index@(_ZN10layer_norm13ln_bwd_kernelINS_13Kernel_traitsIfffffjLj1280ELj1ELj4ELj1ELj16ENS_18Kernel_traits_baseILj1280EfffffjLj128EEEEELb1ELb1ELb0ELb1EEEvNS_9BwdParamsE)
        /*254c*/ 	.word	0x00000210


	//----- nvinfo : EIATTR_MIN_STACK_SIZE
	.align		4
.L_1591:
        /*2550*/ 	.byte	0x04, 0x12
        /*2552*/ 	.short	(.L_1593 - .L_1592)
	.align		4
.L_1592:
        /*2554*/ 	.word	index@(_ZN10layer_norm22ln_bwd_finalize_kernelINS_22Kernel_traits_finalizeILj1280EfffffjLb1ELj1024ELj4ENS_18Kernel_traits_baseILj1280EfffffjLj1024EEEEELb1ELb0EEEvNS_9BwdParamsE)
        /*2558*/ 	.word	0x00000000


	//----- nvinfo : EIATTR_MIN_STACK_SIZE
	.align		4
.L_1593:
        /*255c*/ 	.byte	0x04, 0x12
        /*255e*/ 	.short	(.L_1595 - .L_1594)
	.align		4
.L_1594:
        /*2560*/ 	.word	index@(_ZN10layer_norm13ln_bwd_kernelINS_13Kernel_traitsIfffffjLj1280ELj1ELj4ELj1ELj16ENS_18Kernel_traits_baseILj1280EfffffjLj128EEEEELb1ELb1ELb1ELb0EEEvNS_9BwdParamsE)
        /*2564*/ 	.word	0x00000668


	//----- nvinfo : EIATTR_MIN_STACK_SIZE
	.align		4
.L_1595:
        /*2568*/ 	.byte	0x04, 0x12
        /*256a*/ 	.short	(.L_1597 - .L_1596)
	.align		4
.L_1596:
        /*256c*/ 	.word	index@(_ZN10layer_norm22ln_bwd_finalize_kernelINS_22Kernel_traits_finalizeILj1280EfffffjLb1ELj1024ELj4ENS_18Kernel_traits_baseILj1280EfffffjLj1024EEEEELb1ELb1EEEvNS_9BwdParamsE)
        /*2570*/ 	.word	0x00000000


	//----- nvinfo : EIATTR_MIN_STACK_SIZE
	.align		4
.L_1597:
        /*2574*/ 	.byte	0x04, 0x12
        /*2576*/ 	.short	(.L_1599 - .L_1598)
	.align		4
.L_1598:
        /*2578*/ 	.word	index@(_ZN10layer_norm13ln_bwd_kernelINS_13Kernel_traitsIfffffjLj1280ELj1ELj4ELj1ELj16ENS_18Kernel_traits_baseILj1280EfffffjLj128EEEEELb1ELb1ELb1ELb1EEEvNS_9BwdParamsE)
        /*257c*/ 	.word	0x00000240
.L_1599:


//--------------------- .nv.info._ZN10layer_norm13ln_bwd_kernelINS_13Kernel_traitsI13__nv_bfloat16S2_S2_S2_fjLj1280ELj1ELj4ELj1ELj16ENS_18Kernel_traits_baseILj1280ES2_S2_S2_S2_fjLj128EEEEELb0ELb0ELb0ELb0EEEvNS_9BwdParamsE --------------------------
	.section	.nv.info._ZN10layer_norm13ln_bwd_kernelINS_13Kernel_traitsI13__nv_bfloat16S2_S2_S2_fjLj1280ELj1ELj4ELj1ELj16ENS_18Kernel_traits_baseILj1280ES2_S2_S2_S2_fjLj128EEEEELb0ELb0ELb0ELb0EEEvNS_9BwdParamsE,"",@"SHT_CUDA_INFO"
	.sectionflags	@""
	.align	4


	//----- nvinfo : EIATTR_CUDA_API_VERSION
	.align		4
        /*0000*/ 	.byte	0x04, 0x37
        /*0002*/ 	.short	(.L_1601 - .L_1600)
.L_1600:
        /*0004*/ 	.word	0x00000082


	//----- nvinfo : EIATTR_SW2861232_WAR
	.align		4
.L_1601:
        /*0008*/ 	.byte	0x01, 0x35
	.zero		2


	//----- nvinfo : EIATTR_PARAM_CBANK
	.align		4
        /*000c*/ 	.byte	0x04, 0x0a
        /*000e*/ 	.short	(.L_1603 - .L_1602)
	.align		4
.L_1602:
        /*0010*/ 	.word	index@(.nv.constant0._ZN10layer_norm13ln_bwd_kernelINS_13Kernel_traitsI13__nv_bfloat16S2_S2_S2_fjLj1280ELj1ELj4ELj1ELj16ENS_18Kernel_traits_baseILj1280ES2_S2_S2_S2_fjLj128EEEEELb0ELb0ELb0ELb0EEEvNS_9BwdParamsE)
        /*0014*/ 	.short	0x0160
        /*0016*/ 	.short	0x0128


	//----- nvinfo : EIATTR_CBANK_PARAM_SIZE
	.align		4
.L_1603:
        /*0018*/ 	.byte	0x03, 0x19
        /*001a*/ 	.short	0x0128


	//----- nvinfo : EIATTR_KPARAM_INFO
	.align		4
        /*001c*/ 	.byte	0x04, 0x17
        /*001e*/ 	.short	(.L_1605 - .L_1604)
.L_1604:
        /*0020*/ 	.word	0x00000000
        /*0024*/ 	.short	0x0000
        /*0026*/ 	.short	0x0000
        /*0028*/ 	.byte	0x00, 0xf0, 0xa1, 0x04


	//----- nvinfo : EIATTR_MAXREG_COUNT
	.align		4
.L_1605:
        /*002c*/ 	.byte	0x03, 0x1b
        /*002e*/ 	.short	0x00ff


	//----- nvinfo : EIATTR_NUM_BARRIERS
	.align		4
        /*0030*/ 	.byte	0x02, 0x4c
        /*0032*/ 	.byte	0x01
	.zero		1


	//----- nvinfo : EIATTR_MERCURY_ISA_VERSION
	.align		4
        /*0034*/ 	.byte	0x03, 0x5f
        /*0036*/ 	.short	0x0000


	//----- nvinfo : EIATTR_COOP_GROUP_MASK_REGIDS
	.align		4
        /*0038*/ 	.byte	0x04, 0x29
        /*003a*/ 	.short	(.L_1607 - .L_1606)


	//   ....[0]....
.L_1606:
        /*003c*/ 	.word	0xffffffff


	//   ....[1]....
        /*0040*/ 	.word	0xffffffff


	//   ....[2]....
        /*0044*/ 	.word	0xffffffff


	//   ....[3]....
        /*0048*/ 	.word	0xffffffff


	//   ....[4]....
        /*004c*/ 	.word	0xffffffff


	//   ....[5]....
        /*0050*/ 	.word	0xffffffff


	//   ....[6]....
        /*0054*/ 	.word	0xffffffff


	//   ....[7]....
        /*0058*/ 	.word	0xffffffff


	//   ....[8]....
        /*005c*/ 	.word	0xffffffff


	//   ....[9]....
        /*0060*/ 	.word	0xffffffff


	//   ....[10]....
        /*0064*/ 	.word	0xffffffff


	//   ....[11]....
        /*0068*/ 	.word	0xffffffff


	//   ....[12]....
        /*006c*/ 	.word	0xffffffff


	//   ....[13]....
        /*0070*/ 	.word	0xffffffff


	//   ....[14]....
        /*0074*/ 	.word	0xffffffff


	//   ....[15]....
        /*0078*/ 	.word	0xffffffff


	//   ....[16]....
        /*007c*/ 	.word	0xffffffff


	//   ....[17]....
        /*0080*/ 	.word	0xffffffff


	//   ....[18]....
        /*0084*/ 	.word	0xffffffff


	//   ....[19]....
        /*0088*/ 	.word	0xffffffff


	//----- nvinfo : EIATTR_COOP_GROUP_INSTR_OFFSETS
	.align		4
.L_1607:
        /*008c*/ 	.byte	0x04, 0x28
        /*008e*/ 	.short	(.L_1609 - .L_1608)


	//   ....[0]....
.L_1608:
        /*0090*/ 	.word	0x00002440


	//   ....[1]....
        /*0094*/ 	.word	0x00002460


	//   ....[2]....
        /*0098*/ 	.word	0x00002480


	//   ....[3]....
        /*009c*/ 	.word	0x000024a0


	//   ....[4]....
        /*00a0*/ 	.word	0x000024c0


	//   ....[5]....
        /*00a4*/ 	.word	0x000024e0


	//   ....[6]....
        /*00a8*/ 	.word	0x00002500


	//   ....[7]....
        /*00ac*/ 	.word	0x00002520


	//   ....[8]....
        /*00b0*/ 	.word	0x00002540


	//   ....[9]....
        /*00b4*/ 	.word	0x00002560


	//   ....[10]....
        /*00b8*/ 	.word	0x000053a0


	//   ....[11]....
        /*00bc*/ 	.word	0x00005420


	//   ....[12]....
        /*00c0*/ 	.word	0x000054a0


	//   ....[13]....
        /*00c4*/ 	.word	0x00005510


	//   ....[14]....
        /*00c8*/ 	.word	0x00005590


	//   ....[15]....
        /*00cc*/ 	.word	0x00005600


	//   ....[16]....
        /*00d0*/ 	.word	0x00005680


	//   ....[17]....
        /*00d4*/ 	.word	0x000056f0


	//   ....[18]....
        /*00d8*/ 	.word	0x00005770


	//   ....[19]....
        /*00dc*/ 	.word	0x000057e0


	//----- nvinfo : EIATTR_EXIT_INSTR_OFFSETS
	.align		4
.L_1609:
        /*00e0*/ 	.byte	0x04, 0x1c
        /*00e2*/ 	.short	(.L_1611 - .L_1610)


	//   ....[0]....
.L_1610:
        /*00e4*/ 	.word	0x00005310


	//   ....[1]....
        /*00e8*/ 	.word	0x00005340


	//----- nvinfo : EIATTR_MAX_THREADS
	.align		4
.L_1611:
        /*00ec*/ 	.byte	0x04, 0x05
        /*00ee*/ 	.short	(.L_1613 - .L_1612)
.L_1612:
        /*00f0*/ 	.word	0x00000080
        /*00f4*/ 	.word	0x00000001
        /*00f8*/ 	.word	0x00000001


	//----- nvinfo : EIATTR_CRS_STACK_SIZE
	.align		4
.L_1613:
        /*00fc*/ 	.byte	0x04, 0x1e
        /*00fe*/ 	.short	(.L_1615 - .L_1614)
.L_1614:
        /*0100*/ 	.word	0x00000000
.L_1615:


//--------------------- .nv.info._ZN10layer_norm13ln_bwd_kernelINS_13Kernel_traitsI13__nv_bfloat16S2_S2_S2_fjLj1280ELj1ELj4ELj1ELj16ENS_18Kernel_traits_baseILj1280ES2_S2_S2_S2_fjLj128EEEEELb0ELb0ELb0ELb1EEEvNS_9BwdParamsE --------------------------
	.section	.nv.info._ZN10layer_norm13ln_bwd_kernelINS_13Kernel_traitsI13__nv_bfloat16S2_S2_S2_fjLj1280ELj1ELj4ELj1ELj16ENS_18Kernel_traits_baseILj1280ES2_S2_S2_S2_fjLj128EEEEELb0ELb0ELb0ELb1EEEvNS_9BwdParamsE,"",@"SHT_CUDA_INFO"
	.sectionflags	@""
	.align	4


	//----- nvinfo : EIATTR_CUDA_API_VERSION
	.align		4
        /*0000*/ 	.byte	0x04, 0x37
        /*0002*/ 	.short	(.L_1617 - .L_1616)
.L_1616:
        /*0004*/ 	.word	0x00000082


	//----- nvinfo : EIATTR_SW2861232_WAR
	.align		4
.L_1617:
        /*0008*/ 	.byte	0x01, 0x35
	.zero		2


	//----- nvinfo : EIATTR_PARAM_CBANK
	.align		4
        /*000c*/ 	.byte	0x04, 0x0a
        /*000e*/ 	.short	(.L_1619 - .L_1618)
	.align		4
.L_1618:
        /*0010*/ 	.word	index@(.nv.constant0._ZN10layer_norm13ln_bwd_kernelINS_13Kernel_traitsI13__nv_bfloat16S2_S2_S2_fjLj1280ELj1ELj4ELj1ELj16ENS_18Kernel_traits_baseILj1280ES2_S2_S2_S2_fjLj128EEEEELb0ELb0ELb0ELb1EEEvNS_9BwdParamsE)
        /*0014*/ 	.short	0x0160
        /*0016*/ 	.short	0x0128


	//----- nvinfo : EIATTR_CBANK_PARAM_SIZE
	.align		4
.L_1619:
        /*0018*/ 	.byte	0x03, 0x19
        /*001a*/ 	.short	0x0128


	//----- nvinfo : EIATTR_KPARAM_INFO
	.align		4
        /*001c*/ 	.byte	0x04, 0x17
        /*001e*/ 	.short	(.L_1621 - .L_1620)
.L_1620:
        /*0020*/ 	.word	0x00000000
        /*0024*/ 	.short	0x0000
        /*0026*/ 	.short	0x0000
        /*0028*/ 	.byte	0x00, 0xf0, 0xa1, 0x04


	//----- nvinfo : EIATTR_MAXREG_COUNT
	.align		4
.L_1621:
        /*002c*/ 	.byte	0x03, 0x1b
        /*002e*/ 	.short	0x00ff


	//----- nvinfo : EIATTR_NUM_BARRIERS
	.align		4
        /*0030*/ 	.byte	0x02, 0x4c
        /*0032*/ 	.byte	0x01
	.zero		1


	//----- nvinfo : EIATTR_MERCURY_ISA_VERSION
	.align		4
        /*0034*/ 	.byte	0x03, 0x5f
        /*0036*/ 	.short	0x0000


	//----- nvinfo : EIATTR_COOP_GROUP_MASK_REGIDS
	.align		4
        /*0038*/ 	.byte	0x04, 0x29
        /*003a*/ 	.short	(.L_1623 - .L_1622)


	//   ....[0]....
.L_1622:
        /*003c*/ 	.word	0xffffffff


	//   ....[1]....
        /*0040*/ 	.word	0xffffffff


	//   ....[2]....
        /*0044*/ 	.word	0xffffffff


	//   ....[3]....
        /*0048*/ 	.word	0xffffffff


	//   ....[4]....
        /*004c*/ 	.word	0xffffffff


	//   ....[5]....
        /*0050*/ 	.word	0xffffffff


	//   ....[6]....
        /*0054*/ 	.word	0xffffffff


	//   ....[7]....
        /*0058*/ 	.word	0xffffffff


	//   ....[8]....
        /*005c*/ 	.word	0xffffffff


	//   ....[9]....
        /*0060*/ 	.word	0xffffffff


	//   ....[10]....
        /*0064*/ 	.word	0xffffffff


	//   ....[11]....
        /*0068*/ 	.word	0xffffffff


	//   ....[12]....
        /*006c*/ 	.word	0xffffffff


	//   ....[13]....
        /*0070*/ 	.word	0xffffffff


	//   ....[14]....
        /*0074*/ 	.word	0xffffffff


	//   ....[15]....
        /*0078*/ 	.word	0xffffffff


	//   ....[16]....
        /*007c*/ 	.word	0xffffffff


	//   ....[17]....
        /*0080*/ 	.word	0xffffffff


	//   ....[18]....
        /*0084*/ 	.word	0xffffffff


	//   ....[19]....
        /*0088*/ 	.word	0xffffffff


	//----- nvinfo : EIATTR_COOP_GROUP_INSTR_OFFSETS
	.align		4
.L_1623:
        /*008c*/ 	.byte	0x04, 0x28
        /*008e*/ 	.short	(.L_1625 - .L_1624)


	//   ....[0]....
.L_1624:
        /*0090*/ 	.word	0x00002320


	//   ....[1]....
        /*0094*/ 	.word	0x00002340


	//   ....[2]....
        /*0098*/ 	.word	0x00002360


	//   ....[3]....
        /*009c*/ 	.word	0x00002380


	//   ....[4]....
        /*00a0*/ 	.word	0x000023a0


	//   ....[5]....
        /*00a4*/ 	.word	0x000023c0


	//   ....[6]....
        /*00a8*/ 	.word	0x000023e0


	//   ....[7]....
        /*00ac*/ 	.word	0x00002400


	//   ....[8]....
        /*00b0*/ 	.word	0x00002420


	//   ....[9]....
        /*00b4*/ 	.word	0x00002440


	//   ....[10]....
        /*00b8*/ 	.word	0x00004f30


	//   ....[11]....
        /*00bc*/ 	.word	0x00004fb0


	//   ....[12]....
        /*00c0*/ 	.word	0x00005030


	//   ....[13]....
        /*00c4*/ 	.word	0x000050a0


	//   ....[14]....
        /*00c8*/ 	.word	0x00005120


	//   ....[15]....
        /*00cc*/ 	.word	0x00005190


	//   ....[16]....
        /*00d0*/ 	.word	0x00005210


	//   ....[17]....
        /*00d4*/ 	.word	0x00005280


	//   ....[18]....
        /*00d8*/ 	.word	0x00005300


	//   ....[19]....
        /*00dc*/ 	.word	0x00005370


	//----- nvinfo : EIATTR_EXIT_INSTR_OFFSETS
	.align		4
.L_1625:
        /*00e0*/ 	.byte	0x04, 0x1c
        /*00e2*/ 	.short	(.L_1627 - .L_1626)


	//   ....[0]....
.L_1626:
        /*00e4*/ 	.word	0x00004ed0


	//----- nvinfo : EIATTR_MAX_THREADS
	.align		4
.L_1627:
        /*00e8*/ 	.byte	0x04, 0x05
        /*00ea*/ 	.short	(.L_1629 - .L_1628)
.L_1628:
        /*00ec*/ 	.word	0x00000080
        /*00f0*/ 	.word	0x00000001
        /*00f4*/ 	.word	0x00000001


	//----- nvinfo : EIATTR_CRS_STACK_SIZE
	.align		4
.L_1629:
        /*00f8*/ 	.byte	0x04, 0x1e
        /*00fa*/ 	.short	(.L_1631 - .L_1630)
.L_1630:
        /*00fc*/ 	.word	0x00000000
.L_1631:


//--------------------- .nv.info._ZN10layer_norm13ln_bwd_kernelINS_13Kernel_traitsI13__nv_bfloat16S2_S2_S2_fjLj1280ELj1ELj4ELj1ELj16ENS_18Kernel_traits_baseILj1280ES2_S2_S2_S2_fjLj128EEEEELb0ELb0ELb1ELb0EEEvNS_9BwdParamsE --------------------------
	.section	.nv.info._ZN10layer_norm13ln_bwd_kernelINS_13Kernel_traitsI13__nv_bfloat16S2_S2_S2_fjLj1280ELj1ELj4ELj1ELj16ENS_18Kernel_traits_baseILj1280ES2_S2_S2_S2_fjLj128EEEEELb0ELb0ELb1ELb0EEEvNS_9BwdParamsE,"",@"SHT_CUDA_INFO"
	.sectionflags	@""
	.align	4


	//----- nvinfo : EIATTR_CUDA_API_VERSION
	.align		4
        /*0000*/ 	.byte	0x04, 0x37
        /*0002*/ 	.short	(.L_1633 - .L_1632)
.L_1632:
        /*0004*/ 	.word	0x00000082


	//----- nvinfo : EIATTR_SW2861232_WAR
	.align		4
.L_1633:
        /*0008*/ 	.byte	0x01, 0x35
	.zero		2


	//----- nvinfo : EIATTR_PARAM_CBANK
	.align		4
        /*000c*/ 	.byte	0x04, 0x0a
        /*000e*/ 	.short	(.L_1635 - .L_1634)
	.align		4
.L_1634:
        /*0010*/ 	.word	index@(.nv.constant0._ZN10layer_norm13ln_bwd_kernelINS_13Kernel_traitsI13__nv_bfloat16S2_S2_S2_fjLj1280ELj1ELj4ELj1ELj16ENS_18Kernel_traits_baseILj1280ES2_S2_S2_S2_fjLj128EEEEELb0ELb0ELb1ELb0EEEvNS_9BwdParamsE)
        /*0014*/ 	.short	0x0160
        /*0016*/ 	.short	0x0128


	//----- nvinfo : EIATTR_CBANK_PARAM_SIZE
	.align		4
.L_1635:
        /*0018*/ 	.byte	0x03, 0x19
        /*001a*/ 	.short	0x0128


	//----- nvinfo : EIATTR_KPARAM_INFO
	.align		4
        /*001c*/ 	.byte	0x04, 0x17
        /*001e*/ 	.short	(.L_1637 - .L_1636)
.L_1636:
        /*0020*/ 	.word	0x00000000
        /*0024*/ 	.short	0x0000
        /*0026*/ 	.short	0x0000
        /*0028*/ 	.byte	0x00, 0xf0, 0xa1, 0x04


	//----- nvinfo : EIATTR_MAXREG_COUNT
	.align		4
.L_1637:
        /*002c*/ 	.byte	0x03, 0x1b
        /*002e*/ 	.short	0x00ff


	//----- nvinfo : EIATTR_NUM_BARRIERS
	.align		4
        /*0030*/ 	.byte	0x02, 0x4c
        /*0032*/ 	.byte	0x01
	.zero		1


	//----- nvinfo : EIATTR_MERCURY_ISA_VERSION
	.align		4
        /*0034*/ 	.byte	0x03, 0x5f
        /*0036*/ 	.short	0x0000


	//----- nvinfo : EIATTR_COOP_GROUP_MASK_REGIDS
	.align		4
        /*0038*/ 	.byte	0x04, 0x29
        /*003a*/ 	.short	(.L_1639 - .L_1638)


	//   ....[0]....
.L_1638:
        /*003c*/ 	.word	0xffffffff


	//   ....[1]....
        /*0040*/ 	.word	0xffffffff


	//   ....[2]....
        /*0044*/ 	.word	0xffffffff


	//   ....[3]....
        /*0048*/ 	.word	0xffffffff


	//   ....[4]....
        /*004c*/ 	.word	0xffffffff


	//   ....[5]....
        /*0050*/ 	.word	0xffffffff


	//   ....[6]....
        /*0054*/ 	.word	0xffffffff


	//   ....[7]....
        /*0058*/ 	.word	0xffffffff


	//   ....[8]....
        /*005c*/ 	.word	0xffffffff


	//   ....[9]....
        /*0060*/ 	.word	0xffffffff


	//   ....[10]....
        /*0064*/ 	.word	0xffffffff


	//   ....[11]....
        /*0068*/ 	.word	0xffffffff


	//   ....[12]....
        /*006c*/ 	.word	0xffffffff


	//   ....[13]....
        /*0070*/ 	.word	0xffffffff


	//   ....[14]....
        /*0074*/ 	.word	0xffffffff


	//   ....[15]....
        /*0078*/ 	.word	0xffffffff


	//   ....[16]....
        /*007c*/ 	.word	0xffffffff


	//   ....[17]....
        /*0080*/ 	.word	0xffffffff


	//   ....[18]....
        /*0084*/ 	.word	0xffffffff


	//   ....[19]....
        /*0088*/ 	.word	0xffffffff


	//----- nvinfo : EIATTR_COOP_GROUP_INSTR_OFFSETS
	.align		4
.L_1639:
        /*008c*/ 	.byte	0x04, 0x28
        /*008e*/ 	.short	(.L_1641 - .L_1640)


	//   ....[0]....
.L_1640:
        /*0090*/ 	.word	0x000027a0


	//   ....[1]....
        /*0094*/ 	.word	0x000027c0


	//   ....[2]....
        /*0098*/ 	.word	0x000027e0


	//   ....[3]....
        /*009c*/ 	.word	0x00002800


	//   ....[4]....
        /*00a0*/ 	.word	0x00002820


	//   ....[5]....
        /*00a4*/ 	.word	0x00002840


	//   ....[6]....
        /*00a8*/ 	.word	0x00002860


	//   ....[7]....
        /*00ac*/ 	.word	0x00002880


	//   ....[8]....
        /*00b0*/ 	.word	0x000028a0


	//   ....[9]....
        /*00b4*/ 	.word	0x000028c0


	//   ....[10]....
        /*00b8*/ 	.word	0x00006ec0


	//   ....[11]....
        /*00bc*/ 	.word	0x00006f40


	//   ....[12]....
        /*00c0*/ 	.word	0x00006fc0


	//   ....[13]....
        /*00c4*/ 	.word	0x00007030


	//   ....[14]....
        /*00c8*/ 	.word	0x000070b0


	//   ....[15]....
        /*00cc*/ 	.word	0x00007120


	//   ....[16]....
        /*00d0*/ 	.word	0x000071a0


	//   ....[17]....
        /*00d4*/ 	.word	0x00007210


	//   ....[18]....
        /*00d8*/ 	.word	0x00007290


	//   ....[19]....
        /*00dc*/ 	.word	0x00007300


	//----- nvinfo : EIATTR_EXIT_INSTR_OFFSETS
	.align		4
.L_1641:
        /*00e0*/ 	.byte	0x04, 0x1c
        /*00e2*/ 	.short	(.L_1643 - .L_1642)


	//   ....[0]....
.L_1642:
        /*00e4*/ 	.word	0x00006e30


	//   ....[1]....
        /*00e8*/ 	.word	0x00006e60


	//----- nvinfo : EIATTR_MAX_THREADS
	.align		4
.L_1643:
        /*00ec*/ 	.byte	0x04, 0x05
        /*00ee*/ 	.short	(.L_1645 - .L_1644)
.L_1644:
        /*00f0*/ 	.word	0x00000080
        /*00f4*/ 	.word	0x00000001
        /*00f8*/ 	.word	0x00000001


	//----- nvinfo : EIATTR_CRS_STACK_SIZE
	.align		4
.L_1645:
        /*00fc*/ 	.byte	0x04, 0x1e
        /*00fe*/ 	.short	(.L_1647 - .L_1646)
.L_1646:
        /*0100*/ 	.word	0x00000000
.L_1647:


//--------------------- .nv.info._ZN10layer_norm13ln_bwd_kernelINS_13Kernel_traitsI13__nv_bfloat16S2_S2_S2_fjLj1280ELj1ELj4ELj1ELj16ENS_18Kernel_traits_baseILj1280ES2_S2_S2_S2_fjLj128EEEEELb0ELb0ELb1ELb1EEEvNS_9BwdParamsE --------------------------
	.section	.nv.info._ZN10layer_norm13ln_bwd_kernelINS_13Kernel_traitsI13__nv_bfloat16S2_S2_S2_fjLj1280ELj1ELj4ELj1ELj16ENS_18Kernel_traits_baseILj1280ES2_S2_S2_S2_fjLj128EEEEELb0ELb0ELb1ELb1EEEvNS_9BwdParamsE,"",@"SHT_CUDA_INFO"
	.sectionflags	@""
	.align	4


	//----- nvinfo : EIATTR_CUDA_API_VERSION
	.align		4
        /*0000*/ 	.byte	0x04, 0x37
        /*0002*/ 	.short	(.L_1649 - .L_1648)
.L_1648:
        /*0004*/ 	.word	0x00000082


	//----- nvinfo : EIATTR_SW2861232_WAR
	.align		4
.L_1649:
        /*0008*/ 	.byte	0x01, 0x35
	.zero		2


	//----- nvinfo : EIATTR_PARAM_CBANK
	.align		4
        /*000c*/ 	.byte	0x04, 0x0a
        /*000e*/ 	.short	(.L_1651 - .L_1650)
	.align		4
.L_1650:
        /*0010*/ 	.word	index@(.nv.constant0._ZN10layer_norm13ln_bwd_kernelINS_13Kernel_traitsI13__nv_bfloat16S2_S2_S2_fjLj1280ELj1ELj4ELj1ELj16ENS_18Kernel_traits_baseILj1280ES2_S2_S2_S2_fjLj128EEEEELb0ELb0ELb1ELb1EEEvNS_9BwdParamsE)
        /*0014*/ 	.short	0x0160
        /*0016*/ 	.short	0x0128


	//----- nvinfo : EIATTR_CBANK_PARAM_SIZE
	.align		4
.L_1651:
        /*0018*/ 	.byte	0x03, 0x19
        /*001a*/ 	.short	0x0128


	//----- nvinfo : EIATTR_KPARAM_INFO
	.align		4
        /*001c*/ 	.byte	0x04, 0x17
        /*001e*/ 	.short	(.L_1653 - .L_1652)
.L_1652:
        /*0020*/ 	.word	0x00000000
        /*0024*/ 	.short	0x0000
        /*0026*/ 	.short	0x0000
        /*0028*/ 	.byte	0x00, 0xf0, 0xa1, 0x04


	//----- nvinfo : EIATTR_MAXREG_COUNT
	.align		4
.L_1653:
        /*002c*/ 	.byte	0x03, 0x1b
        /*002e*/ 	.short	0x00ff


	//----- nvinfo : EIATTR_NUM_BARRIERS
	.align		4
        /*0030*/ 	.byte	0x02, 0x4c
        /*0032*/ 	.byte	0x01
	.zero		1


	//----- nvinfo : EIATTR_MERCURY_ISA_VERSION
	.align		4
        /*0034*/ 	.byte	0x03, 0x5f
        /*0036*/ 	.short	0x0000


	//----- nvinfo : EIATTR_COOP_GROUP_MASK_REGIDS
	.align		4
        /*0038*/ 	.byte	0x04, 0x29
        /*003a*/ 	.short	(.L_1655 - .L_1654)


	//   ....[0]....
.L_1654:
        /*003c*/ 	.word	0xffffffff


	//   ....[1]....
        /*0040*/ 	.word	0xffffffff


	//   ....[2]....
        /*0044*/ 	.word	0xffffffff


	//   ....[3]....
        /*0048*/ 	.word	0xffffffff


	//   ....[4]....
        /*004c*/ 	.word	0xffffffff


	//   ....[5]....
        /*0050*/ 	.word	0xffffffff


	//   ....[6]....
        /*0054*/ 	.word	0xffffffff


	//   ....[7]....
        /*0058*/ 	.word	0xffffffff


	//   ....[8]....
        /*005c*/ 	.word	0xffffffff


	//   ....[9]....
        /*0060*/ 	.word	0xffffffff


	//   ....[10]....
        /*0064*/ 	.word	0xffffffff


	//   ....[11]....
        /*0068*/ 	.word	0xffffffff


	//   ....[12]....
        /*006c*/ 	.word	0xffffffff


	//   ....[13]....
        /*0070*/ 	.word	0xffffffff


	//   ....[14]....
        /*0074*/ 	.word	0xffffffff


	//   ....[15]....
        /*0078*/ 	.word	0xffffffff


	//   ....[16]....
        /*007c*/ 	.word	0xffffffff


	//   ....[17]....
        /*0080*/ 	.word	0xffffffff


	//   ....[18]....
        /*0084*/ 	.word	0xffffffff


	//   ....[19]....
        /*0088*/ 	.word	0xffffffff


	//----- nvinfo : EIATTR_COOP_GROUP_INSTR_OFFSETS
	.align		4
.L_1655:
        /*008c*/ 	.byte	0x04, 0x28
        /*008e*/ 	.short	(.L_1657 - .L_1656)


	//   ....[0]....
.L_1656:
        /*0090*/ 	.word	0x00002480


	//   ....[1]....
        /*0094*/ 	.word	0x000024a0


	//   ....[2]....
        /*0098*/ 	.word	0x000024c0


	//   ....[3]....
        /*009c*/ 	.word	0x000024e0


	//   ....[4]....
        /*00a0*/ 	.word	0x00002500


	//   ....[5]....
        /*00a4*/ 	.word	0x00002520


	//   ....[6]....
        /*00a8*/ 	.word	0x00002540


	//   ....[7]....
        /*00ac*/ 	.word	0x00002560


	//   ....[8]....
        /*00b0*/ 	.word	0x00002580


	//   ....[9]....
        /*00b4*/ 	.word	0x000025a0


	//   ....[10]....
        /*00b8*/ 	.word	0x00006250


	//   ....[11]....
        /*00bc*/ 	.word	0x000062d0


	//   ....[12]....
        /*00c0*/ 	.word	0x00006350


	//   ....[13]....
        /*00c4*/ 	.word	0x000063c0


	//   ....[14]....
        /*00c8*/ 	.word	0x00006440


	//   ....[15]....
        /*00cc*/ 	.word	0x000064b0


	//   ....[16]....
        /*00d0*/ 	.word	0x00006530


	//   ....[17]....
        /*00d4*/ 	.word	0x000065a0


	//   ....[18]....
        /*00d8*/ 	.word	0x00006620


	//   ....[19]....
        /*00dc*/ 	.word	0x00006690


	//----- nvinfo : EIATTR_EXIT_INSTR_OFFSETS
	.align		4
.L_1657:
        /*00e0*/ 	.byte	0x04, 0x1c
        /*00e2*/ 	.short	(.L_1659 - .L_1658)


	//   ....[0]....
.L_1658:
        /*00e4*/ 	.word	0x000061f0


	//----- nvinfo : EIATTR_MAX_THREADS
	.align		4
.L_1659:
        /*00e8*/ 	.byte	0x04, 0x05
        /*00ea*/ 	.short	(.L_1661 - .L_1660)
.L_1660:
        /*00ec*/ 	.word	0x00000080
        /*00f0*/ 	.word	0x00000001
        /*00f4*/ 	.word	0x00000001


	//----- nvinfo : EIATTR_CRS_STACK_SIZE
	.align		4
.L_1661:
        /*00f8*/ 	.byte	0x04, 0x1e
        /*00fa*/ 	.short	(.L_1663 - .L_1662)
.L_1662:
        /*00fc*/ 	.word	0x00000000
.L_1663:


//--------------------- .nv.info._ZN10layer_norm13ln_bwd_kernelINS_13Kernel_traitsI13__nv_bfloat16S2_S2_S2_fjLj1280ELj1ELj4ELj1ELj16ENS_18Kernel_traits_baseILj1280ES2_S2_S2_S2_fjLj128EEEEELb0ELb1ELb0ELb0EEEvNS_9BwdParamsE --------------------------
	.section	.nv.info._ZN10layer_norm13ln_bwd_kernelINS_13Kernel_traitsI13__nv_bfloat16S2_S2_S2_fjLj1280ELj1ELj4ELj1ELj16ENS_18Kernel_traits_baseILj1280ES2_S2_S2_S2_fjLj128EEEEELb0ELb1ELb0ELb0EEEvNS_9BwdParamsE,"",@"SHT_CUDA_INFO"
	.sectionflags	@""
	.align	4


	//----- nvinfo : EIATTR_CUDA_API_VERSION
	.align		4
        /*0000*/ 	.byte	0x04, 0x37
        /*0002*/ 	.short	(.L_1665 - .L_1664)
.L_1664:
        /*0004*/ 	.word	0x00000082


	//----- nvinfo : EIATTR_SW2861232_WAR
	.align		4
.L_1665:
        /*0008*/ 	.byte	0x01, 0x35
	.zero		2


	//----- nvinfo : EIATTR_PARAM_CBANK
	.align		4
        /*000c*/ 	.byte	0x04, 0x0a
        /*000e*/ 	.short	(.L_1667 - .L_1666)
	.align		4
.L_1666:
        /*0010*/ 	.word	index@(.nv.constant0._ZN10layer_norm13ln_bwd_kernelINS_13Kernel_traitsI13__nv_bfloat16S2_S2_S2_fjLj1280ELj1ELj4ELj1ELj16ENS_18Kernel_traits_baseILj1280ES2_S2_S2_S2_fjLj128EEEEELb0ELb1ELb0ELb0EEEvNS_9BwdParamsE)
        /*0014*/ 	.short	0x0160
        /*0016*/ 	.short	0x0128


	//----- nvinfo : EIATTR_CBANK_PARAM_SIZE
	.align		4
.L_1667:
        /*0018*/ 	.byte	0x03, 0x19
        /*001a*/ 	.short	0x0128


	//----- nvinfo : EIATTR_KPARAM_INFO
	.align		4
        /*001c*/ 	.byte	0x04, 0x17
        /*001e*/ 	.short	(.L_1669 - .L_1668)
.L_1668:
        /*0020*/ 	.word	0x00000000
        /*0024*/ 	.short	0x0000
        /*0026*/ 	.short	0x0000
        /*0028*/ 	.byte	0x00, 0xf0, 0xa1, 0x04


	//----- nvinfo : EIATTR_MAXREG_COUNT
	.align		4
.L_1669:
        /*002c*/ 	.byte	0x03, 0x1b
        /*002e*/ 	.short	0x00ff


	//----- nvinfo : EIATTR_NUM_BARRIERS
	.align		4
        /*0030*/ 	.byte	0x02, 0x4c
        /*0032*/ 	.byte	0x01
	.zero		1


	//----- nvinfo : EIATTR_ANNOTATIONS
	.align		4
        /*0034*/ 	.byte	0x04, 0x55
        /*0036*/ 	.short	(.L_1671 - .L_1670)


	//   ....[0]....
.L_1670:
        /*0038*/ 	.word	0x00000001
        /*003c*/ 	.byte	0x10, 0x07, 0x00, 0x00, 0x01, 0x00, 0x00, 0x00, 0x40, 0x07, 0x00, 0x00, 0x01, 0x00, 0x00, 0x00
        /* <DEDUP_REMOVED lines=67> */
        /*047c*/ 	.byte	0xf0, 0x47, 0x00, 0x00, 0x01, 0x00, 0x00, 0x00, 0x80, 0x4b, 0x00, 0x00


	//----- nvinfo : EIATTR_MERCURY_ISA_VERSION
	.align		4
.L_1671:
        /*0488*/ 	.byte	0x03, 0x5f
        /*048a*/ 	.short	0x0000


	//----- nvinfo : EIATTR_COOP_GROUP_MASK_REGIDS
	.align		4
        /*048c*/ 	.byte	0x04, 0x29
        /*048e*/ 	.short	(.L_1673 - .L_1672)


	//   ....[0]....
.L_1672:
        /*0490*/ 	.word	0xffffffff


	//   ....[1]....
        /*0494*/ 	.word	0xffffffff


	//   ....[2]....
        /*0498*/ 	.word	0xffffffff


	//   ....[3]....
        /*049c*/ 	.word	0xffffffff


	//   ....[4]....
        /*04a0*/ 	.word	0xffffffff


	//   ....[5]....
        /*04a4*/ 	.word	0xffffffff


	//   ....[6]....
        /*04a8*/ 	.word	0xffffffff


	//   ....[7]....
        /*04ac*/ 	.word	0xffffffff


	//   ....[8]....
        /*04b0*/ 	.word	0xffffffff


	//   ....[9]....
        /*04b4*/ 	.word	0xffffffff


	//   ....[10]....
        /*04b8*/ 	.word	0xffffffff


	//   ....[11]....
        /*04bc*/ 	.word	0xffffffff


	//   ....[12]....
        /*04c0*/ 	.word	0xffffffff


	//   ....[13]....
        /*04c4*/ 	.word	0xffffffff


	//   ....[14]....
        /*04c8*/ 	.word	0xffffffff


	//   ....[15]....
        /*04cc*/ 	.word	0xffffffff


	//   ....[16]....
        /*04d0*/ 	.word	0xffffffff


	//   ....[17]....
        /*04d4*/ 	.word	0xffffffff


	//   ....[18]....
        /*04d8*/ 	.word	0xffffffff


	//   ....[19]....
        /*04dc*/ 	.word	0xffffffff


	//----- nvinfo : EIATTR_COOP_GROUP_INSTR_OFFSETS
	.align		4
.L_1673:
        /*04e0*/ 	.byte	0x04, 0x28
        /*04e2*/ 	.short	(.L_1675 - .L_1674)


	//   ....[0]....
.L_1674:
        /*04e4*/ 	.word	0x00002f80


	//   ....[1]....
        /*04e8*/ 	.word	0x00002fa0


	//   ....[2]....
        /*04ec*/ 	.word	0x00002fd0


	//   ....[3]....
        /*04f0*/ 	.word	0x00002ff0


	//   ....[4]....
        /*04f4*/ 	.word	0x00003010


	//   ....[5]....
        /*04f8*/ 	.word	0x00003030


	//   ....[6]....
        /*04fc*/ 	.word	0x00003040


	//   ....[7]....
        /*0500*/ 	.word	0x00003070


	//   ....[8]....
        /*0504*/ 	.word	0x00003080


	//   ....[9]....
        /*0508*/ 	.word	0x000030a0


	//   ....[10]....
        /*050c*/ 	.word	0x00007360


	//   ....[11]....
        /*0510*/ 	.word	0x000073e0


	//   ....[12]....
        /*0514*/ 	.word	0x00007460


	//   ....[13]....
        /*0518*/ 	.word	0x000074d0


	//   ....[14]....
        /*051c*/ 	.word	0x00007550


	//   ....[15]....
        /*0520*/ 	.word	0x000075c0


	//   ....[16]....
        /*0524*/ 	.word	0x00007640


	//   ....[17]....
        /*0528*/ 	.word	0x000076b0


	//   ....[18]....
        /*052c*/ 	.word	0x00007730


	//   ....[19]....
        /*0530*/ 	.word	0x000077a0


	//----- nvinfo : EIATTR_EXIT_INSTR_OFFSETS
	.align		4
.L_1675:
        /*0534*/ 	.byte	0x04, 0x1c
        /*0536*/ 	.short	(.L_1677 - .L_1676)


	//   ....[0]....
.L_1676:
        /*0538*/ 	.word	0x00007280


	//   ....[1]....
        /*053c*/ 	.word	0x00007300


	//----- nvinfo : EIATTR_MAX_THREADS
	.align		4
.L_1677:
        /*0540*/ 	.byte	0x04, 0x05
        /*0542*/ 	.short	(.L_1679 - .L_1678)
.L_1678:
        /*0544*/ 	.word	0x00000080
        /*0548*/ 	.word	0x00000001
        /*054c*/ 	.word	0x00000001


	//----- nvinfo : EIATTR_CRS_STACK_SIZE
	.align		4
.L_1679:
        /*0550*/ 	.byte	0x04, 0x1e
        /*0552*/ 	.short	(.L_1681 - .L_1680)
.L_1680:
        /*0554*/ 	.word	0x00000000
.L_1681:


//--------------------- .nv.info._ZN10layer_norm13ln_bwd_kernelINS_13Kernel_traitsI13__nv_bfloat16S2_S2_S2_fjLj1280ELj1ELj4ELj1ELj16ENS_18Kernel_traits_baseILj1280ES2_S2_S2_S2_fjLj128EEEEELb0ELb1ELb0ELb1EEEvNS_9BwdParamsE --------------------------
	.section	.nv.info._ZN10layer_norm13ln_bwd_kernelINS_13Kernel_traitsI13__nv_bfloat16S2_S2_S2_fjLj1280ELj1ELj4ELj1ELj16ENS_18Kernel_traits_baseILj1280ES2_S2_S2_S2_fjLj128EEEEELb0ELb1ELb0ELb1EEEvNS_9BwdParamsE,"",@"SHT_CUDA_INFO"
	.sectionflags	@""
	.align	4


	//----- nvinfo : EIATTR_CUDA_API_VERSION
	.align		4
        /*0000*/ 	.byte	0x04, 0x37
        /*0002*/ 	.short	(.L_1683 - .L_1682)
.L_1682:
        /*0004*/ 	.word	0x00000082


	//----- nvinfo : EIATTR_SW2861232_WAR
	.align		4
.L_1683:
        /*0008*/ 	.byte	0x01, 0x35
	.zero		2


	//----- nvinfo : EIATTR_PARAM_CBANK
	.align		4
        /*000c*/ 	.byte	0x04, 0x0a
        /*000e*/ 	.short	(.L_1685 - .L_1684)
	.align		4
.L_1684:
        /*0010*/ 	.word	index@(.nv.constant0._ZN10layer_norm13ln_bwd_kernelINS_13Kernel_traitsI13__nv_bfloat16S2_S2_S2_fjLj1280ELj1ELj4ELj1ELj16ENS_18Kernel_traits_baseILj1280ES2_S2_S2_S2_fjLj128EEEEELb0ELb1ELb0ELb1EEEvNS_9BwdParamsE)
        /*0014*/ 	.short	0x0160
        /*0016*/ 	.short	0x0128


	//----- nvinfo : EIATTR_CBANK_PARAM_SIZE
	.align		4
.L_1685:
        /*0018*/ 	.byte	0x03, 0x19
        /*001a*/ 	.short	0x0128


	//----- nvinfo : EIATTR_KPARAM_INFO
	.align		4
        /*001c*/ 	.byte	0x04, 0x17
        /*001e*/ 	.short	(.L_1687 - .L_1686)
.L_1686:
        /*0020*/ 	.word	0x00000000
        /*0024*/ 	.short	0x0000
        /*0026*/ 	.short	0x0000
        /*0028*/ 	.byte	0x00, 0xf0, 0xa1, 0x04


	//----- nvinfo : EIATTR_MAXREG_COUNT
	.align		4
.L_1687:
        /*002c*/ 	.byte	0x03, 0x1b
        /*002e*/ 	.short	0x00ff


	//----- nvinfo : EIATTR_NUM_BARRIERS
	.align		4
        /*0030*/ 	.byte	0x02, 0x4c
        /*0032*/ 	.byte	0x01
	.zero		1


	//----- nvinfo : EIATTR_ANNOTATIONS
	.align		4
        /*0034*/ 	.byte	0x04, 0x55
        /*0036*/ 	.short	(.L_1689 - .L_1688)


	//   ....[0]....
.L_1688:
        /* <DEDUP_REMOVED lines=69> */


	//----- nvinfo : EIATTR_MERCURY_ISA_VERSION
	.align		4
.L_1689:
        /*0478*/ 	.byte	0x03, 0x5f
        /*047a*/ 	.short	0x0000


	//----- nvinfo : EIATTR_COOP_GROUP_MASK_REGIDS
	.align		4
        /*047c*/ 	.byte	0x04, 0x29
        /*047e*/ 	.short	(.L_1691 - .L_1690)


	//   ....[0]....
.L_1690:
        /*0480*/ 	.word	0xffffffff


	//   ....[1]....
        /*0484*/ 	.word	0xffffffff


	//   ....[2]....
        /*0488*/ 	.word	0xffffffff


	//   ....[3]....
        /*048c*/ 	.word	0xffffffff


	//   ....[4]....
        /*0490*/ 	.word	0xffffffff


	//   ....[5]....
        /*0494*/ 	.word	0xffffffff


	//   ....[6]....
        /*0498*/ 	.word	0xffffffff


	//   ....[7]....
        /*049c*/ 	.word	0xffffffff


	//   ....[8]....
        /*04a0*/ 	.word	0xffffffff


	//   ....[9]....
        /*04a4*/ 	.word	0xffffffff


	//   ....[10]....
        /*04a8*/ 	.word	0xffffffff


	//   ....[11]....
        /*04ac*/ 	.word	0xffffffff


	//   ....[12]....
        /*04b0*/ 	.word	0xffffffff


	//   ....[13]....
        /*04b4*/ 	.word	0xffffffff


	//   ....[14]....
        /*04b8*/ 	.word	0xffffffff


	//   ....[15]....
        /*04bc*/ 	.word	0xffffffff


	//   ....[16]....
        /*04c0*/ 	.word	0xffffffff


	//   ....[17]....
        /*04c4*/ 	.word	0xffffffff


	//   ....[18]....
        /*04c8*/ 	.word	0xffffffff


	//   ....[19]....
        /*04cc*/ 	.word	0xffffffff


	//----- nvinfo : EIATTR_COOP_GROUP_INSTR_OFFSETS
	.align		4
.L_1691:
        /*04d0*/ 	.byte	0x04, 0x28
        /*04d2*/ 	.short	(.L_1693 - .L_1692)


	//   ....[0]....
.L_1692:
        /*04d4*/ 	.word	0x00002f80


	//   ....[1]....
        /*04d8*/ 	.word	0x00002fa0


	//   ....[2]....
        /*04dc*/ 	.word	0x00002fd0


	//   ....[3]....
        /*04e0*/ 	.word	0x00002ff0


	//   ....[4]....
        /*04e4*/ 	.word	0x00003010


	//   ....[5]....
        /*04e8*/ 	.word	0x00003030


	//   ....[6]....
        /*04ec*/ 	.word	0x00003050


	//   ....[7]....
        /*04f0*/ 	.word	0x00003070


	//   ....[8]....
        /*04f4*/ 	.word	0x00003080


	//   ....[9]....
        /*04f8*/ 	.word	0x000030a0


	//   ....[10]....
        /*04fc*/ 	.word	0x00006c00


	//   ....[11]....
        /*0500*/ 	.word	0x00006c80


	//   ....[12]....
        /*0504*/ 	.word	0x00006d00


	//   ....[13]....
        /*0508*/ 	.word	0x00006d70


	//   ....[14]....
        /*050c*/ 	.word	0x00006df0


	//   ....[15]....
        /*0510*/ 	.word	0x00006e60


	//   ....[16]....
        /*0514*/ 	.word	0x00006ee0


	//   ....[17]....
        /*0518*/ 	.word	0x00006f50


	//   ....[18]....
        /*051c*/ 	.word	0x00006fd0


	//   ....[19]....
        /*0520*/ 	.word	0x00007040


	//----- nvinfo : EIATTR_EXIT_INSTR_OFFSETS
	.align		4
.L_1693:
        /*0524*/ 	.byte	0x04, 0x1c
        /*0526*/ 	.short	(.L_1695 - .L_1694)


	//   ....[0]....
.L_1694:
        /*0528*/ 	.word	0x00006ba0


	//----- nvinfo : EIATTR_MAX_THREADS
	.align		4
.L_1695:
        /*052c*/ 	.byte	0x04, 0x05
        /*052e*/ 	.short	(.L_1697 - .L_1696)
.L_1696:
        /*0530*/ 	.word	0x00000080
        /*0534*/ 	.word	0x00000001
        /*0538*/ 	.word	0x00000001


	//----- nvinfo : EIATTR_CRS_STACK_SIZE
	.align		4
.L_1697:
        /*053c*/ 	.byte	0x04, 0x1e
        /*053e*/ 	.short	(.L_1699 - .L_1698)
.L_1698:
        /*0540*/ 	.word	0x00000000
.L_1699:


//--------------------- .nv.info._ZN10layer_norm13ln_bwd_kernelINS_13Kernel_traitsI13__nv_bfloat16S2_S2_S2_fjLj1280ELj1ELj4ELj1ELj16ENS_18Kernel_traits_baseILj1280ES2_S2_S2_S2_fjLj128EEEEELb0ELb1ELb1ELb0EEEvNS_9BwdParamsE --------------------------
	.section	.nv.info._ZN10layer_norm13ln_bwd_kernelINS_13Kernel_traitsI13__nv_bfloat16S2_S2_S2_fjLj1280ELj1ELj4ELj1ELj16ENS_18Kernel_traits_baseILj1280ES2_S2_S2_S2_fjLj128EEEEELb0ELb1ELb1ELb0EEEvNS_9BwdParamsE,"",@"SHT_CUDA_INFO"
	.sectionflags	@""
	.align	4


	//----- nvinfo : EIATTR_CUDA_API_VERSION
	.align		4
        /*0000*/ 	.byte	0x04, 0x37
        /*0002*/ 	.short	(.L_1701 - .L_1700)
.L_1700:
        /*0004*/ 	.word	0x00000082


	//----- nvinfo : EIATTR_SW2861232_WAR
	.align		4
.L_1701:
        /*0008*/ 	.byte	0x01, 0x35
	.zero		2


	//----- nvinfo : EIATTR_PARAM_CBANK
	.align		4
        /*000c*/ 	.byte	0x04, 0x0a
        /*000e*/ 	.short	(.L_1703 - .L_1702)
	.align		4
.L_1702:
        /*0010*/ 	.word	index@(.nv.constant0._ZN10layer_norm13ln_bwd_kernelINS_13Kernel_traitsI13__nv_bfloat16S2_S2_S2_fjLj1280ELj1ELj4ELj1ELj16ENS_18Kernel_traits_baseILj1280ES2_S2_S2_S2_fjLj128EEEEELb0ELb1ELb1ELb0EEEvNS_9BwdParamsE)
        /*0014*/ 	.short	0x0160
        /*0016*/ 	.short	0x0128


	//----- nvinfo : EIATTR_CBANK_PARAM_SIZE
	.align		4
.L_1703:
        /*0018*/ 	.byte	0x03, 0x19
        /*001a*/ 	.short	0x0128


	//----- nvinfo : EIATTR_KPARAM_INFO
	.align		4
        /*001c*/ 	.byte	0x04, 0x17
        /*001e*/ 	.short	(.L_1705 - .L_1704)
.L_1704:
        /*0020*/ 	.word	0x00000000
        /*0024*/ 	.short	0x0000
        /*0026*/ 	.short	0x0000
        /*0028*/ 	.byte	0x00, 0xf0, 0xa1, 0x04


	//----- nvinfo : EIATTR_MAXREG_COUNT
	.align		4
.L_1705:
        /*002c*/ 	.byte	0x03, 0x1b
        /*002e*/ 	.short	0x00ff


	//----- nvinfo : EIATTR_NUM_BARRIERS
	.align		4
        /*0030*/ 	.byte	0x02, 0x4c
        /*0032*/ 	.byte	0x01
	.zero		1


	//----- nvinfo : EIATTR_ANNOTATIONS
	.align		4
        /*0034*/ 	.byte	0x04, 0x55
        /*0036*/ 	.short	(.L_1707 - .L_1706)


	//   ....[0]....
.L_1706:
        /* <DEDUP_REMOVED lines=81> */


	//----- nvinfo : EIATTR_MERCURY_ISA_VERSION
	.align		4
.L_1707:
        /*0538*/ 	.byte	0x03, 0x5f
        /*053a*/ 	.short	0x0000


	//----- nvinfo : EIATTR_COOP_GROUP_MASK_REGIDS
	.align		4
        /*053c*/ 	.byte	0x04, 0x29
        /*053e*/ 	.short	(.L_1709 - .L_1708)


	//   ....[0]....
.L_1708:
        /*0540*/ 	.word	0xffffffff


	//   ....[1]....
        /*0544*/ 	.word	0xffffffff


	//   ....[2]....
        /*0548*/ 	.word	0xffffffff


	//   ....[3]....
        /*054c*/ 	.word	0xffffffff


	//   ....[4]....
        /*0550*/ 	.word	0xffffffff


	//   ....[5]....
        /*0554*/ 	.word	0xffffffff


	//   ....[6]....
        /*0558*/ 	.word	0xffffffff


	//   ....[7]....
        /*055c*/ 	.word	0xffffffff


	//   ....[8]....
        /*0560*/ 	.word	0xffffffff


	//   ....[9]....
        /*0564*/ 	.word	0xffffffff


	//   ....[10]....
        /*0568*/ 	.word	0xffffffff


	//   ....[11]....
        /*056c*/ 	.word	0xffffffff


	//   ....[12]....
        /*0570*/ 	.word	0xffffffff


	//   ....[13]....
        /*0574*/ 	.word	0xffffffff


	//   ....[14]....
        /*0578*/ 	.word	0xffffffff


	//   ....[15]....
        /*057c*/ 	.word	0xffffffff


	//   ....[16]....
        /*0580*/ 	.word	0xffffffff


	//   ....[17]....
        /*0584*/ 	.word	0xffffffff


	//   ....[18]....
        /*0588*/ 	.word	0xffffffff


	//   ....[19]....
        /*058c*/ 	.word	0xffffffff


	//----- nvinfo : EIATTR_COOP_GROUP_INSTR_OFFSETS
	.align		4
.L_1709:
        /*0590*/ 	.byte	0x04, 0x28
        /*0592*/ 	.short	(.L_1711 - .L_1710)


	//   ....[0]....
.L_1710:
        /*0594*/ 	.word	0x00003360


	//   ....[1]....
        /*0598*/ 	.word	0x00003380


	//   ....[2]....
        /*059c*/ 	.word	0x000033b0


	//   ....[3]....
        /*05a0*/ 	.word	0x000033d0


	//   ....[4]....
        /*05a4*/ 	.word	0x000033f0


	//   ....[5]....
        /*05a8*/ 	.word	0x00003410


	//   ....[6]....
        /*05ac*/ 	.word	0x00003420


	//   ....[7]....
        /*05b0*/ 	.word	0x00003450


	//   ....[8]....
        /*05b4*/ 	.word	0x00003460


	//   ....[9]....
        /*05b8*/ 	.word	0x00003480


	//   ....[10]....
        /*05bc*/ 	.word	0x00009870


	//   ....[11]....
        /*05c0*/ 	.word	0x000098f0


	//   ....[12]....
        /*05c4*/ 	.word	0x00009970


	//   ....[13]....
        /*05c8*/ 	.word	0x000099e0


	//   ....[14]....
        /*05cc*/ 	.word	0x00009a60


	//   ....[15]....
        /*05d0*/ 	.word	0x00009ad0


	//   ....[16]....
        /*05d4*/ 	.word	0x00009b50


	//   ....[17]....
        /*05d8*/ 	.word	0x00009bc0


	//   ....[18]....
        /*05dc*/ 	.word	0x00009c40


	//   ....[19]....
        /*05e0*/ 	.word	0x00009cb0


	//----- nvinfo : EIATTR_EXIT_INSTR_OFFSETS
	.align		4
.L_1711:
        /*05e4*/ 	.byte	0x04, 0x1c
        /*05e6*/ 	.short	(.L_1713 - .L_1712)


	//   ....[0]....
.L_1712:
        /*05e8*/ 	.word	0x00009790


	//   ....[1]....
        /*05ec*/ 	.word	0x00009810


	//----- nvinfo : EIATTR_MAX_THREADS
	.align		4
.L_1713:
        /*05f0*/ 	.byte	0x04, 0x05
        /*05f2*/ 	.short	(.L_1715 - .L_1714)
.L_1714:
        /*05f4*/ 	.word	0x00000080
        /*05f8*/ 	.word	0x00000001
        /*05fc*/ 	.word	0x00000001


	//----- nvinfo : EIATTR_CRS_STACK_SIZE
	.align		4
.L_1715:
        /*0600*/ 	.byte	0x04, 0x1e
        /*0602*/ 	.short	(.L_1717 - .L_1716)
.L_1716:
        /*0604*/ 	.word	0x00000000
.L_1717:


//--------------------- .nv.info._ZN10layer_norm13ln_bwd_kernelINS_13Kernel_traitsI13__nv_bfloat16S2_S2_S2_fjLj1280ELj1ELj4ELj1ELj16ENS_18Kernel_traits_baseILj1280ES2_S2_S2_S2_fjLj128EEEEELb0ELb1ELb1ELb1EEEvNS_9BwdParamsE --------------------------
	.section	.nv.info._ZN10layer_norm13ln_bwd_kernelINS_13Kernel_traitsI13__nv_bfloat16S2_S2_S2_fjLj1280ELj1ELj4ELj1ELj16ENS_18Kernel_traits_baseILj1280ES2_S2_S2_S2_fjLj128EEEEELb0ELb1ELb1ELb1EEEvNS_9BwdParamsE,"",@"SHT_CUDA_INFO"
	.sectionflags	@""
	.align	4


	//----- nvinfo : EIATTR_CUDA_API_VERSION
	.align		4
        /*0000*/ 	.byte	0x04, 0x37
        /*0002*/ 	.short	(.L_1719 - .L_1718)
.L_1718:
        /*0004*/ 	.word	0x00000082


	//----- nvinfo : EIATTR_SW2861232_WAR
	.align		4
.L_1719:
        /*0008*/ 	.byte	0x01, 0x35
	.zero		2


	//----- nvinfo : EIATTR_PARAM_CBANK
	.align		4
        /*000c*/ 	.byte	0x04, 0x0a
        /*000e*/ 	.short	(.L_1721 - .L_1720)
	.align		4
.L_1720:
        /*0010*/ 	.word	index@(.nv.constant0._ZN10layer_norm13ln_bwd_kernelINS_13Kernel_traitsI13__nv_bfloat16S2_S2_S2_fjLj1280ELj1ELj4ELj1ELj16ENS_18Kernel_traits_baseILj1280ES2_S2_S2_S2_fjLj128EEEEELb0ELb1ELb1ELb1EEEvNS_9BwdParamsE)
        /*0014*/ 	.short	0x0160
        /*0016*/ 	.short	0x0128


	//----- nvinfo : EIATTR_CBANK_PARAM_SIZE
	.align		4
.L_1721:
        /*0018*/ 	.byte	0x03, 0x19
        /*001a*/ 	.short	0x0128


	//----- nvinfo : EIATTR_KPARAM_INFO
	.align		4
        /*001c*/ 	.byte	0x04, 0x17
        /*001e*/ 	.short	(.L_1723 - .L_1722)
.L_1722:
        /*0020*/ 	.word	0x00000000
        /*0024*/ 	.short	0x0000
        /*0026*/ 	.short	0x0000
        /*0028*/ 	.byte	0x00, 0xf0, 0xa1, 0x04


	//----- nvinfo : EIATTR_MAXREG_COUNT
	.align		4
.L_1723:
        /*002c*/ 	.byte	0x03, 0x1b
        /*002e*/ 	.short	0x00ff


	//----- nvinfo : EIATTR_NUM_BARRIERS
	.align		4
        /*0030*/ 	.byte	0x02, 0x4c
        /*0032*/ 	.byte	0x01
	.zero		1


	//----- nvinfo : EIATTR_ANNOTATIONS
	.align		4
        /*0034*/ 	.byte	0x04, 0x55
        /*0036*/ 	.short	(.L_1725 - .L_1724)


	//   ....[0]....
.L_1724:
        /* <DEDUP_REMOVED lines=77> */


	//----- nvinfo : EIATTR_MERCURY_ISA_VERSION
	.align		4
.L_1725:
        /*04f8*/ 	.byte	0x03, 0x5f
        /*04fa*/ 	.short	0x0000


	//----- nvinfo : EIATTR_COOP_GROUP_MASK_REGIDS
	.align		4
        /*04fc*/ 	.byte	0x04, 0x29
        /*04fe*/ 	.short	(.L_1727 - .L_1726)


	//   ....[0]....
.L_1726:
        /*0500*/ 	.word	0xffffffff


	//   ....[1]....
        /*0504*/ 	.word	0xffffffff


	//   ....[2]....
        /*0508*/ 	.word	0xffffffff


	//   ....[3]....
        /*050c*/ 	.word	0xffffffff


	//   ....[4]....
        /*0510*/ 	.word	0xffffffff


	//   ....[5]....
        /*0514*/ 	.word	0xffffffff


	//   ....[6]....
        /*0518*/ 	.word	0xffffffff


	//   ....[7]....
        /*051c*/ 	.word	0xffffffff


	//   ....[8]....
        /*0520*/ 	.word	0xffffffff


	//   ....[9]....
        /*0524*/ 	.word	0xffffffff


	//   ....[10]....
        /*0528*/ 	.word	0xffffffff


	//   ....[11]....
        /*052c*/ 	.word	0xffffffff


	//   ....[12]....
        /*0530*/ 	.word	0xffffffff


	//   ....[13]....
        /*0534*/ 	.word	0xffffffff


	//   ....[14]....
        /*0538*/ 	.word	0xffffffff


	//   ....[15]....
        /*053c*/ 	.word	0xffffffff


	//   ....[16]....
        /*0540*/ 	.word	0xffffffff


	//   ....[17]....
        /*0544*/ 	.word	0xffffffff


	//   ....[18]....
        /*0548*/ 	.word	0xffffffff


	//   ....[19]....
        /*054c*/ 	.word	0xffffffff


	//----- nvinfo : EIATTR_COOP_GROUP_INSTR_OFFSETS
	.align		4
.L_1727:
        /*0550*/ 	.byte	0x04, 0x28
        /*0552*/ 	.short	(.L_1729 - .L_1728)


	//   ....[0]....
.L_1728:
        /*0554*/ 	.word	0x00003090


	//   ....[1]....
        /*0558*/ 	.word	0x000030b0


	//   ....[2]....
        /*055c*/ 	.word	0x000030e0


	//   ....[3]....
        /*0560*/ 	.word	0x00003100


	//   ....[4]....
        /*0564*/ 	.word	0x00003120


	//   ....[5]....
        /*0568*/ 	.word	0x00003140


	//   ....[6]....
        /*056c*/ 	.word	0x00003160


	//   ....[7]....
        /*0570*/ 	.word	0x00003180


	//   ....[8]....
        /*0574*/ 	.word	0x00003190


	//   ....[9]....
        /*0578*/ 	.word	0x000031b0


	//   ....[10]....
        /*057c*/ 	.word	0x00008900


	//   ....[11]....
        /*0580*/ 	.word	0x00008980


	//   ....[12]....
        /*0584*/ 	.word	0x00008a00


	//   ....[13]....
        /*0588*/ 	.word	0x00008a70


	//   ....[14]....
        /*058c*/ 	.word	0x00008af0


	//   ....[15]....
        /*0590*/ 	.word	0x00008b60


	//   ....[16]....
        /*0594*/ 	.word	0x00008be0


	//   ....[17]....
        /*0598*/ 	.word	0x00008c50


	//   ....[18]....
        /*059c*/ 	.word	0x00008cd0


	//   ....[19]....
        /*05a0*/ 	.word	0x00008d40


	//----- nvinfo : EIATTR_EXIT_INSTR_OFFSETS
	.align		4
.L_1729:
        /*05a4*/ 	.byte	0x04, 0x1c
        /*05a6*/ 	.short	(.L_1731 - .L_1730)


	//   ....[0]....
.L_1730:
        /*05a8*/ 	.word	0x000088a0


	//----- nvinfo : EIATTR_MAX_THREADS
	.align		4
.L_1731:
        /*05ac*/ 	.byte	0x04, 0x05
        /*05ae*/ 	.short	(.L_1733 - .L_1732)
.L_1732:
        /*05b0*/ 	.word	0x00000080
        /*05b4*/ 	.word	0x00000001
        /*05b8*/ 	.word	0x00000001


	//----- nvinfo : EIATTR_CRS_STACK_SIZE
	.align		4
.L_1733:
        /*05bc*/ 	.byte	0x04, 0x1e
        /*05be*/ 	.short	(.L_1735 - .L_1734)
.L_1734:
        /*05c0*/ 	.word	0x00000000
.L_1735:


//--------------------- .nv.info._ZN10layer_norm13ln_bwd_kernelINS_13Kernel_traitsI13__nv_bfloat16S2_S2_S2_fjLj1280ELj1ELj4ELj1ELj16ENS_18Kernel_traits_baseILj1280ES2_S2_S2_S2_fjLj128EEEEELb1ELb0ELb0ELb0EEEvNS_9BwdParamsE --------------------------
	.section	.nv.info._ZN10layer_norm13ln_bwd_kernelINS_13Kernel_traitsI13__nv_bfloat16S2_S2_S2_fjLj1280ELj1ELj4ELj1ELj16ENS_18Kernel_traits_baseILj1280ES2_S2_S2_S2_fjLj128EEEEELb1ELb0ELb0ELb0EEEvNS_9BwdParamsE,"",@"SHT_CUDA_INFO"
	.sectionflags	@""
	.align	4


	//----- nvinfo : EIATTR_CUDA_API_VERSION
	.align		4
        /*0000*/ 	.byte	0x04, 0x37
        /*0002*/ 	.short	(.L_1737 - .L_1736)
.L_1736:
        /*0004*/ 	.word	0x00000082


	//----- nvinfo : EIATTR_SW2861232_WAR
	.align		4
.L_1737:
        /*0008*/ 	.byte	0x01, 0x35
	.zero		2


	//----- nvinfo : EIATTR_PARAM_CBANK
	.align		4
        /*000c*/ 	.byte	0x04, 0x0a
        /*000e*/ 	.short	(.L_1739 - .L_1738)
	.align		4
.L_1738:
        /*0010*/ 	.word	index@(.nv.constant0._ZN10layer_norm13ln_bwd_kernelINS_13Kernel_traitsI13__nv_bfloat16S2_S2_S2_fjLj1280ELj1ELj4ELj1ELj16ENS_18Kernel_traits_baseILj1280ES2_S2_S2_S2_fjLj128EEEEELb1ELb0ELb0ELb0EEEvNS_9BwdParamsE)
        /*0014*/ 	.short	0x0160
        /*0016*/ 	.short	0x0128


	//----- nvinfo : EIATTR_CBANK_PARAM_SIZE
	.align		4
.L_1739:
        /*0018*/ 	.byte	0x03, 0x19
        /*001a*/ 	.short	0x0128


	//----- nvinfo : EIATTR_KPARAM_INFO
	.align		4
        /*001c*/ 	.byte	0x04, 0x17
        /*001e*/ 	.short	(.L_1741 - .L_1740)
.L_1740:
        /*0020*/ 	.word	0x00000000
        /*0024*/ 	.short	0x0000
        /*0026*/ 	.short	0x0000
        /*0028*/ 	.byte	0x00, 0xf0, 0xa1, 0x04


	//----- nvinfo : EIATTR_MAXREG_COUNT
	.align		4
.L_1741:
        /*002c*/ 	.byte	0x03, 0x1b
        /*002e*/ 	.short	0x00ff


	//----- nvinfo : EIATTR_NUM_BARRIERS
	.align		4
        /*0030*/ 	.byte	0x02, 0x4c
        /*0032*/ 	.byte	0x01
	.zero		1


	//----- nvinfo : EIATTR_MERCURY_ISA_VERSION
	.align		4
        /*0034*/ 	.byte	0x03, 0x5f
        /*0036*/ 	.short	0x0000


	//----- nvinfo : EIATTR_COOP_GROUP_MASK_REGIDS
	.align		4
        /*0038*/ 	.byte	0x04, 0x29
        /*003a*/ 	.short	(.L_1743 - .L_1742)


	//   ....[0]....
.L_1742:
        /*003c*/ 	.word	0xffffffff


	//   ....[1]....
        /*0040*/ 	.word	0xffffffff


	//   ....[2]....
        /*0044*/ 	.word	0xffffffff


	//   ....[3]....
        /*0048*/ 	.word	0xffffffff


	//   ....[4]....
        /*004c*/ 	.word	0xffffffff


	//   ....[5]....
        /*0050*/ 	.word	0xffffffff


	//   ....[6]....
        /*0054*/ 	.word	0xffffffff


	//   ....[7]....
        /*0058*/ 	.word	0xffffffff


	//   ....[8]....
        /*005c*/ 	.word	0xffffffff


	//   ....[9]....
        /*0060*/ 	.word	0xffffffff


	//   ....[10]....
        /*0064*/ 	.word	0xffffffff


	//   ....[11]....
        /*0068*/ 	.word	0xffffffff


	//   ....[12]....
        /*006c*/ 	.word	0xffffffff


	//   ....[13]....
        /*0070*/ 	.word	0xffffffff


	//   ....[14]....
        /*0074*/ 	.word	0xffffffff


	//   ....[15]....
        /*0078*/ 	.word	0xffffffff


	//   ....[16]....
        /*007c*/ 	.word	0xffffffff


	//   ....[17]....
        /*0080*/ 	.word	0xffffffff


	//   ....[18]....
        /*0084*/ 	.word	0xffffffff


	//   ....[19]....
        /*0088*/ 	.word	0xffffffff


	//----- nvinfo : EIATTR_COOP_GROUP_INSTR_OFFSETS
	.align		4
.L_1743:
        /*008c*/ 	.byte	0x04, 0x28
        /*008e*/ 	.short	(.L_1745 - .L_1744)


	//   ....[0]....
.L_1744:
        /*0090*/ 	.word	0x00002590


	//   ....[1]....
        /*0094*/ 	.word	0x000025b0


	//   ....[2]....
        /*0098*/ 	.word	0x000025d0


	//   ....[3]....
        /*009c*/ 	.word	0x000025f0


	//   ....[4]....
        /*00a0*/ 	.word	0x00002610


	//   ....[5]....
        /*00a4*/ 	.word	0x00002630


	//   ....[6]....
        /*00a8*/ 	.word	0x00002650


	//   ....[7]....
        /*00ac*/ 	.word	0x00002670


	//   ....[8]....
        /*00b0*/ 	.word	0x000026a0


	//   ....[9]....
        /*00b4*/ 	.word	0x000026b0


	//   ....[10]....
        /*00b8*/ 	.word	0x00005cc0


	//   ....[11]....
        /*00bc*/ 	.word	0x00005d40


	//   ....[12]....
        /*00c0*/ 	.word	0x00005dc0


	//   ....[13]....
        /*00c4*/ 	.word	0x00005e30


	//   ....[14]....
        /*00c8*/ 	.word	0x00005eb0


	//   ....[15]....
        /*00cc*/ 	.word	0x00005f20


	//   ....[16]....
        /*00d0*/ 	.word	0x00005fa0


	//   ....[17]....
        /*00d4*/ 	.word	0x00006010


	//   ....[18]....
        /*00d8*/ 	.word	0x00006090


	//   ....[19]....
        /*00dc*/ 	.word	0x00006100


	//----- nvinfo : EIATTR_EXIT_INSTR_OFFSETS
	.align		4
.L_1745:
        /*00e0*/ 	.byte	0x04, 0x1c
        /*00e2*/ 	.short	(.L_1747 - .L_1746)


	//   ....[0]....
.L_1746:
        /*00e4*/ 	.word	0x00005c30


	//   ....[1]....
        /*00e8*/ 	.word	0x00005c60


	//----- nvinfo : EIATTR_MAX_THREADS
	.align		4
.L_1747:
        /*00ec*/ 	.byte	0x04, 0x05
        /*00ee*/ 	.short	(.L_1749 - .L_1748)
.L_1748:
        /*00f0*/ 	.word	0x00000080
        /*00f4*/ 	.word	0x00000001
        /*00f8*/ 	.word	0x00000001


	//----- nvinfo : EIATTR_CRS_STACK_SIZE
	.align		4
.L_1749:
        /*00fc*/ 	.byte	0x04, 0x1e
        /*00fe*/ 	.short	(.L_1751 - .L_1750)
.L_1750:
        /*0100*/ 	.word	0x00000000
.L_1751:


//--------------------- .nv.info._ZN10layer_norm13ln_bwd_kernelINS_13Kernel_traitsI13__nv_bfloat16S2_S2_S2_fjLj1280ELj1ELj4ELj1ELj16ENS_18Kernel_traits_baseILj1280ES2_S2_S2_S2_fjLj128EEEEELb1ELb0ELb0ELb1EEEvNS_9BwdParamsE --------------------------
	.section	.nv.info._ZN10layer_norm13ln_bwd_kernelINS_13Kernel_traitsI13__nv_bfloat16S2_S2_S2_fjLj1280ELj1ELj4ELj1ELj16ENS_18Kernel_traits_baseILj1280ES2_S2_S2_S2_fjLj128EEEEELb1ELb0ELb0ELb1EEEvNS_9BwdParamsE,"",@"SHT_CUDA_INFO"
	.sectionflags	@""
	.align	4


	//----- nvinfo : EIATTR_CUDA_API_VERSION
	.align		4
        /*0000*/ 	.byte	0x04, 0x37
        /*0002*/ 	.short	(.L_1753 - .L_1752)
.L_1752:
        /*0004*/ 	.word	0x00000082


	//----- nvinfo : EIATTR_SW2861232_WAR
	.align		4
.L_1753:
        /*0008*/ 	.byte	0x01, 0x35
	.zero		2


	//----- nvinfo : EIATTR_PARAM_CBANK
	.align		4
        /*000c*/ 	.byte	0x04, 0x0a
        /*000e*/ 	.short	(.L_1755 - .L_1754)
	.align		4
.L_1754:
        /*0010*/ 	.word	index@(.nv.constant0._ZN10layer_norm13ln_bwd_kernelINS_13Kernel_traitsI13__nv_bfloat16S2_S2_S2_fjLj1280ELj1ELj4ELj1ELj16ENS_18Kernel_traits_baseILj1280ES2_S2_S2_S2_fjLj128EEEEELb1ELb0ELb0ELb1EEEvNS_9BwdParamsE)
        /*0014*/ 	.short	0x0160
        /*0016*/ 	.short	0x0128


	//----- nvinfo : EIATTR_CBANK_PARAM_SIZE
	.align		4
.L_1755:
        /*0018*/ 	.byte	0x03, 0x19
        /*001a*/ 	.short	0x0128


	//----- nvinfo : EIATTR_KPARAM_INFO
	.align		4
        /*001c*/ 	.byte	0x04, 0x17
        /*001e*/ 	.short	(.L_1757 - .L_1756)
.L_1756:
        /*0020*/ 	.word	0x00000000
        /*0024*/ 	.short	0x0000
        /*0026*/ 	.short	0x0000
        /*0028*/ 	.byte	0x00, 0xf0, 0xa1, 0x04


	//----- nvinfo : EIATTR_MAXREG_COUNT
	.align		4
.L_1757:
        /*002c*/ 	.byte	0x03, 0x1b
        /*002e*/ 	.short	0x00ff


	//----- nvinfo : EIATTR_NUM_BARRIERS
	.align		4
        /*0030*/ 	.byte	0x02, 0x4c
        /*0032*/ 	.byte	0x01
	.zero		1


	//----- nvinfo : EIATTR_MERCURY_ISA_VERSION
	.align		4
        /*0034*/ 	.byte	0x03, 0x5f
        /*0036*/ 	.short	0x0000


	//----- nvinfo : EIATTR_COOP_GROUP_MASK_REGIDS
	.align		4
        /*0038*/ 	.byte	0x04, 0x29
        /*003a*/ 	.short	(.L_1759 - .L_1758)


	//   ....[0]....
.L_1758:
        /*003c*/ 	.word	0xffffffff


	//   ....[1]....
        /*0040*/ 	.word	0xffffffff


	//   ....[2]....
        /*0044*/ 	.word	0xffffffff


	//   ....[3]....
        /*0048*/ 	.word	0xffffffff


	//   ....[4]....
        /*004c*/ 	.word	0xffffffff


	//   ....[5]....
        /*0050*/ 	.word	0xffffffff


	//   ....[6]....
        /*0054*/ 	.word	0xffffffff


	//   ....[7]....
        /*0058*/ 	.word	0xffffffff


	//   ....[8]....
        /*005c*/ 	.word	0xffffffff


	//   ....[9]....
        /*0060*/ 	.word	0xffffffff


	//   ....[10]....
        /*0064*/ 	.word	0xffffffff


	//   ....[11]....
        /*0068*/ 	.word	0xffffffff


	//   ....[12]....
        /*006c*/ 	.word	0xffffffff


	//   ....[13]....
        /*0070*/ 	.word	0xffffffff


	//   ....[14]....
        /*0074*/ 	.word	0xffffffff


	//   ....[15]....
        /*0078*/ 	.word	0xffffffff


	//   ....[16]....
        /*007c*/ 	.word	0xffffffff


	//   ....[17]....
        /*0080*/ 	.word	0xffffffff


	//   ....[18]....
        /*0084*/ 	.word	0xffffffff


	//   ....[19]....
        /*0088*/ 	.word	0xffffffff


	//----- nvinfo : EIATTR_COOP_GROUP_INSTR_OFFSETS
	.align		4
.L_1759:
        /*008c*/ 	.byte	0x04, 0x28
        /*008e*/ 	.short	(.L_1761 - .L_1760)


	//   ....[0]....
.L_1760:
        /*0090*/ 	.word	0x000023e0


	//   ....[1]....
        /*0094*/ 	.word	0x00002400


	//   ....[2]....
        /*0098*/ 	.word	0x00002420


	//   ....[3]....
        /*009c*/ 	.word	0x00002440


	//   ....[4]....
        /*00a0*/ 	.word	0x00002460


	//   ....[5]....
        /*00a4*/ 	.word	0x00002480


	//   ....[6]....
        /*00a8*/ 	.word	0x000024a0


	//   ....[7]....
        /*00ac*/ 	.word	0x000024c0


	//   ....[8]....
        /*00b0*/ 	.word	0x000024f0


	//   ....[9]....
        /*00b4*/ 	.word	0x00002500


	//   ....[10]....
        /*00b8*/ 	.word	0x000056a0


	//   ....[11]....
        /*00bc*/ 	.word	0x00005720


	//   ....[12]....
        /*00c0*/ 	.word	0x000057a0


	//   ....[13]....
        /*00c4*/ 	.word	0x00005810


	//   ....[14]....
        /*00c8*/ 	.word	0x00005890


	//   ....[15]....
        /*00cc*/ 	.word	0x00005900


	//   ....[16]....
        /*00d0*/ 	.word	0x00005980


	//   ....[17]....
        /*00d4*/ 	.word	0x000059f0


	//   ....[18]....
        /*00d8*/ 	.word	0x00005a70


	//   ....[19]....
        /*00dc*/ 	.word	0x00005ae0


	//----- nvinfo : EIATTR_EXIT_INSTR_OFFSETS
	.align		4
.L_1761:
        /*00e0*/ 	.byte	0x04, 0x1c
        /*00e2*/ 	.short	(.L_1763 - .L_1762)


	//   ....[0]....
.L_1762:
        /*00e4*/ 	.word	0x00005640


	//----- nvinfo : EIATTR_MAX_THREADS
	.align		4
.L_1763:
        /*00e8*/ 	.byte	0x04, 0x05
        /*00ea*/ 	.short	(.L_1765 - .L_1764)
.L_1764:
        /*00ec*/ 	.word	0x00000080
        /*00f0*/ 	.word	0x00000001
        /*00f4*/ 	.word	0x00000001


	//----- nvinfo : EIATTR_CRS_STACK_SIZE
	.align		4
.L_1765:
        /*00f8*/ 	.byte	0x04, 0x1e
        /*00fa*/ 	.short	(.L_1767 - .L_1766)
.L_1766:
        /*00fc*/ 	.word	0x00000000
.L_1767:


//--------------------- .nv.info._ZN10layer_norm22ln_bwd_finalize_kernelINS_22Kernel_traits_finalizeILj1280E13__nv_bfloat16S2_S2_S2_fjLb0ELj1024ELj4ENS_18Kernel_traits_baseILj1280ES2_S2_S2_S2_fjLj1024EEEEELb0ELb0EEEvNS_9BwdParamsE --------------------------
	.section	.nv.info._ZN10layer_norm22ln_bwd_finalize_kernelINS_22Kernel_traits_finalizeILj1280E13__nv_bfloat16S2_S2_S2_fjLb0ELj1024ELj4ENS_18Kernel_traits_baseILj1280ES2_S2_S2_S2_fjLj1024EEEEELb0ELb0EEEvNS_9BwdParamsE,"",@"SHT_CUDA_INFO"
	.sectionflags	@""
	.align	4


	//----- nvinfo : EIATTR_CUDA_API_VERSION
	.align		4
        /*0000*/ 	.byte	0x04, 0x37
        /*0002*/ 	.short	(.L_1769 - .L_1768)
.L_1768:
        /*0004*/ 	.word	0x00000082


	//----- nvinfo : EIATTR_SW2861232_WAR
	.align		4
.L_1769:
        /*0008*/ 	.byte	0x01, 0x35
	.zero		2


	//----- nvinfo : EIATTR_PARAM_CBANK
	.align		4
        /*000c*/ 	.byte	0x04, 0x0a
        /*000e*/ 	.short	(.L_1771 - .L_1770)
	.align		4
.L_1770:
        /*0010*/ 	.word	index@(.nv.constant0._ZN10layer_norm22ln_bwd_finalize_kernelINS_22Kernel_traits_finalizeILj1280E13__nv_bfloat16S2_S2_S2_fjLb0ELj1024ELj4ENS_18Kernel_traits_baseILj1280ES2_S2_S2_S2_fjLj1024EEEEELb0ELb0EEEvNS_9BwdParamsE)
        /*0014*/ 	.short	0x0160
        /*0016*/ 	.short	0x0128


	//----- nvinfo : EIATTR_CBANK_PARAM_SIZE
	.align		4
.L_1771:
        /*0018*/ 	.byte	0x03, 0x19
        /*001a*/ 	.short	0x0128


	//----- nvinfo : EIATTR_KPARAM_INFO
	.align		4
        /*001c*/ 	.byte	0x04, 0x17
        /*001e*/ 	.short	(.L_1773 - .L_1772)
.L_1772:
        /*0020*/ 	.word	0x00000000
        /*0024*/ 	.short	0x0000
        /*0026*/ 	.short	0x0000
        /*0028*/ 	.byte	0x00, 0xf0, 0xa1, 0x04


	//----- nvinfo : EIATTR_MAXREG_COUNT
	.align		4
.L_1773:
        /*002c*/ 	.byte	0x03, 0x1b
        /*002e*/ 	.short	0x0040


	//----- nvinfo : EIATTR_NUM_BARRIERS
	.align		4
        /*0030*/ 	.byte	0x02, 0x4c
        /*0032*/ 	.byte	0x01
	.zero		1


	//----- nvinfo : EIATTR_MERCURY_ISA_VERSION
	.align		4
        /*0034*/ 	.byte	0x03, 0x5f
        /*0036*/ 	.short	0x0000


	//----- nvinfo : EIATTR_COOP_GROUP_MASK_REGIDS
	.align		4
        /*0038*/ 	.byte	0x04, 0x29
        /*003a*/ 	.short	(.L_1775 - .L_1774)


	//   ....[0]....
.L_1774:
        /*003c*/ 	.word	0xffffffff


	//   ....[1]....
        /*0040*/ 	.word	0xffffffff


	//   ....[2]....
        /*0044*/ 	.word	0xffffffff


	//   ....[3]....
        /*0048*/ 	.word	0xffffffff


	//   ....[4]....
        /*004c*/ 	.word	0xffffffff


	//   ....[5]....
        /*0050*/ 	.word	0xffffffff


	//   ....[6]....
        /*0054*/ 	.word	0xffffffff


	//   ....[7]....
        /*0058*/ 	.word	0xffffffff


	//   ....[8]....
        /*005c*/ 	.word	0xffffffff


	//   ....[9]....
        /*0060*/ 	.word	0xffffffff


	//   ....[10]....
        /*0064*/ 	.word	0xffffffff


	//   ....[11]....
        /*0068*/ 	.word	0xffffffff


	//   ....[12]....
        /*006c*/ 	.word	0xffffffff


	//   ....[13]....
        /*0070*/ 	.word	0xffffffff


	//   ....[14]....
        /*0074*/ 	.word	0xffffffff


	//   ....[15]....
        /*0078*/ 	.word	0xffffffff


	//   ....[16]....
        /*007c*/ 	.word	0xffffffff


	//   ....[17]....
        /*0080*/ 	.word	0xffffffff


	//   ....[18]....
        /*0084*/ 	.word	0xffffffff


	//   ....[19]....
        /*0088*/ 	.word	0xffffffff


	//----- nvinfo : EIATTR_COOP_GROUP_INSTR_OFFSETS
	.align		4
.L_1775:
        /*008c*/ 	.byte	0x04, 0x28
        /*008e*/ 	.short	(.L_1777 - .L_1776)


	//   ....[0]....
.L_1776:
        /*0090*/ 	.word	0x00000820


	//   ....[1]....
        /*0094*/ 	.word	0x00000850


	//   ....[2]....
        /*0098*/ 	.word	0x00000860


	//   ....[3]....
        /*009c*/ 	.word	0x00000890


	//   ....[4]....
        /*00a0*/ 	.word	0x000008a0


	//   ....[5]....
        /*00a4*/ 	.word	0x000008d0


	//   ....[6]....
        /*00a8*/ 	.word	0x000008f0


	//   ....[7]....
        /*00ac*/ 	.word	0x00000900


	//   ....[8]....
        /*00b0*/ 	.word	0x00000930


	//   ....[9]....
        /*00b4*/ 	.word	0x00000940


	//   ....[10]....
        /*00b8*/ 	.word	0x00000b50


	//   ....[11]....
        /*00bc*/ 	.word	0x00000bc0


	//   ....[12]....
        /*00c0*/ 	.word	0x00000c20


	//   ....[13]....
        /*00c4*/ 	.word	0x00000c80


	//   ....[14]....
        /*00c8*/ 	.word	0x00000cf0


	//   ....[15]....
        /*00cc*/ 	.word	0x00000d60


	//   ....[16]....
        /*00d0*/ 	.word	0x00000dc0


	//   ....[17]....
        /*00d4*/ 	.word	0x00000e20


	//   ....[18]....
        /*00d8*/ 	.word	0x00000e80


	//   ....[19]....
        /*00dc*/ 	.word	0x00000ee0


	//----- nvinfo : EIATTR_EXIT_INSTR_OFFSETS
	.align		4
.L_1777:
        /*00e0*/ 	.byte	0x04, 0x1c
        /*00e2*/ 	.short	(.L_1779 - .L_1778)


	//   ....[0]....
.L_1778:
        /*00e4*/ 	.word	0x00000070


	//   ....[1]....
        /*00e8*/ 	.word	0x00000af0


	//----- nvinfo : EIATTR_MAX_THREADS
	.align		4
.L_1779:
        /*00ec*/ 	.byte	0x04, 0x05
        /*00ee*/ 	.short	(.L_1781 - .L_1780)
.L_1780:
        /*00f0*/ 	.word	0x00000400
        /*00f4*/ 	.word	0x00000001
        /*00f8*/ 	.word	0x00000001


	//----- nvinfo : EIATTR_CRS_STACK_SIZE
	.align		4
.L_1781:
        /*00fc*/ 	.byte	0x04, 0x1e
        /*00fe*/ 	.short	(.L_1783 - .L_1782)
.L_1782:
        /*0100*/ 	.word	0x00000000
.L_1783:


//--------------------- .nv.info._ZN10layer_norm13ln_bwd_kernelINS_13Kernel_traitsI13__nv_bfloat16S2_S2_S2_fjLj1280ELj1ELj4ELj1ELj16ENS_18Kernel_traits_baseILj1280ES2_S2_S2_S2_fjLj128EEEEELb1ELb0ELb1ELb0EEEvNS_9BwdParamsE --------------------------
	.section	.nv.info._ZN10layer_norm13ln_bwd_kernelINS_13Kernel_traitsI13__nv_bfloat16S2_S2_S2_fjLj1280ELj1ELj4ELj1ELj16ENS_18Kernel_traits_baseILj1280ES2_S2_S2_S2_fjLj128EEEEELb1ELb0ELb1ELb0EEEvNS_9BwdParamsE,"",@"SHT_CUDA_INFO"
	.sectionflags	@""
	.align	4


	//----- nvinfo : EIATTR_CUDA_API_VERSION
	.align		4
        /*0000*/ 	.byte	0x04, 0x37
        /*0002*/ 	.short	(.L_1785 - .L_1784)
.L_1784:
        /*0004*/ 	.word	0x00000082


	//----- nvinfo : EIATTR_SW2861232_WAR
	.align		4
.L_1785:
        /*0008*/ 	.byte	0x01, 0x35
	.zero		2


	//----- nvinfo : EIATTR_PARAM_CBANK
	.align		4
        /*000c*/ 	.byte	0x04, 0x0a
        /*000e*/ 	.short	(.L_1787 - .L_1786)
	.align		4
.L_1786:
        /*0010*/ 	.word	index@(.nv.constant0._ZN10layer_norm13ln_bwd_kernelINS_13Kernel_traitsI13__nv_bfloat16S2_S2_S2_fjLj1280ELj1ELj4ELj1ELj16ENS_18Kernel_traits_baseILj1280ES2_S2_S2_S2_fjLj128EEEEELb1ELb0ELb1ELb0EEEvNS_9BwdParamsE)
        /*0014*/ 	.short	0x0160
        /*0016*/ 	.short	0x0128


	//----- nvinfo : EIATTR_CBANK_PARAM_SIZE
	.align		4
.L_1787:
        /*0018*/ 	.byte	0x03, 0x19
        /*001a*/ 	.short	0x0128


	//----- nvinfo : EIATTR_KPARAM_INFO
	.align		4
        /*001c*/ 	.byte	0x04, 0x17
        /*001e*/ 	.short	(.L_1789 - .L_1788)
.L_1788:
        /*0020*/ 	.word	0x00000000
        /*0024*/ 	.short	0x0000
        /*0026*/ 	.short	0x0000
        /*0028*/ 	.byte	0x00, 0xf0, 0xa1, 0x04


	//----- nvinfo : EIATTR_MAXREG_COUNT
	.align		4
.L_1789:
        /*002c*/ 	.byte	0x03, 0x1b
        /*002e*/ 	.short	0x00ff


	//----- nvinfo : EIATTR_NUM_BARRIERS
	.align		4
        /*0030*/ 	.byte	0x02, 0x4c
        /*0032*/ 	.byte	0x01
	.zero		1


	//----- nvinfo : EIATTR_ANNOTATIONS
	.align		4
        /*0034*/ 	.byte	0x04, 0x55
        /*0036*/ 	.short	(.L_1791 - .L_1790)


	//   ....[0]....
.L_1790:
        /* <DEDUP_REMOVED lines=9> */


	//----- nvinfo : EIATTR_MERCURY_ISA_VERSION
	.align		4
.L_1791:
        /*00b8*/ 	.byte	0x03, 0x5f
        /*00ba*/ 	.short	0x0000


	//----- nvinfo : EIATTR_COOP_GROUP_MASK_REGIDS
	.align		4
        /*00bc*/ 	.byte	0x04, 0x29
        /*00be*/ 	.short	(.L_1793 - .L_1792)


	//   ....[0]....
.L_1792:
        /*00c0*/ 	.word	0xffffffff


	//   ....[1]....
        /*00c4*/ 	.word	0xffffffff


	//   ....[2]....
        /*00c8*/ 	.word	0xffffffff


	//   ....[3]....
        /*00cc*/ 	.word	0xffffffff


	//   ....[4]....
        /*00d0*/ 	.word	0xffffffff


	//   ....[5]....
        /*00d4*/ 	.word	0xffffffff


	//   ....[6]....
        /*00d8*/ 	.word	0xffffffff


	//   ....[7]....
        /*00dc*/ 	.word	0xffffffff


	//   ....[8]....
        /*00e0*/ 	.word	0xffffffff


	//   ....[9]....
        /*00e4*/ 	.word	0xffffffff


	//   ....[10]....
        /*00e8*/ 	.word	0xffffffff


	//   ....[11]....
        /*00ec*/ 	.word	0xffffffff


	//   ....[12]....
        /*00f0*/ 	.word	0xffffffff


	//   ....[13]....
        /*00f4*/ 	.word	0xffffffff


	//   ....[14]....
        /*00f8*/ 	.word	0xffffffff


	//   ....[15]....
        /*00fc*/ 	.word	0xffffffff


	//   ....[16]....
        /*0100*/ 	.word	0xffffffff


	//   ....[17]....
        /*0104*/ 	.word	0xffffffff


	//   ....[18]....
        /*0108*/ 	.word	0xffffffff


	//   ....[19]....
        /*010c*/ 	.word	0xffffffff


	//----- nvinfo : EIATTR_COOP_GROUP_INSTR_OFFSETS
	.align		4
.L_1793:
        /*0110*/ 	.byte	0x04, 0x28
        /*0112*/ 	.short	(.L_1795 - .L_1794)


	//   ....[0]....
.L_1794:
        /*0114*/ 	.word	0x00002bb0


	//   ....[1]....
        /*0118*/ 	.word	0x00002bd0


	//   ....[2]....
        /*011c*/ 	.word	0x00002bf0


	//   ....[3]....
        /*0120*/ 	.word	0x00002c10


	//   ....[4]....
        /*0124*/ 	.word	0x00002c30


	//   ....[5]....
        /*0128*/ 	.word	0x00002c50


	//   ....[6]....
        /*012c*/ 	.word	0x00002c70


	//   ....[7]....
        /*0130*/ 	.word	0x00002c90


	//   ....[8]....
        /*0134*/ 	.word	0x00002cb0


	//   ....[9]....
        /*0138*/ 	.word	0x00002cd0


	//   ....[10]....
        /*013c*/ 	.word	0x00007f50


	//   ....[11]....
        /*0140*/ 	.word	0x00007fd0


	//   ....[12]....
        /*0144*/ 	.word	0x00008050


	//   ....[13]....
        /*0148*/ 	.word	0x000080c0


	//   ....[14]....
        /*014c*/ 	.word	0x00008140


	//   ....[15]....
        /*0150*/ 	.word	0x000081b0


	//   ....[16]....
        /*0154*/ 	.word	0x00008230


	//   ....[17]....
        /*0158*/ 	.word	0x000082a0


	//   ....[18]....
        /*015c*/ 	.word	0x00008320


	//   ....[19]....
        /*0160*/ 	.word	0x00008390


	//----- nvinfo : EIATTR_EXIT_INSTR_OFFSETS
	.align		4
.L_1795:
        /*0164*/ 	.byte	0x04, 0x1c
        /*0166*/ 	.short	(.L_1797 - .L_1796)


	//   ....[0]....
.L_1796:
        /*0168*/ 	.word	0x00007ec0


	//   ....[1]....
        /*016c*/ 	.word	0x00007ef0


	//----- nvinfo : EIATTR_MAX_THREADS
	.align		4
.L_1797:
        /*0170*/ 	.byte	0x04, 0x05
        /*0172*/ 	.short	(.L_1799 - .L_1798)
.L_1798:
        /*0174*/ 	.word	0x00000080
        /*0178*/ 	.word	0x00000001
        /*017c*/ 	.word	0x00000001


	//----- nvinfo : EIATTR_CRS_STACK_SIZE
	.align		4
.L_1799:
        /*0180*/ 	.byte	0x04, 0x1e
        /*0182*/ 	.short	(.L_1801 - .L_1800)
.L_1800:
        /*0184*/ 	.word	0x00000000
.L_1801:


//--------------------- .nv.info._ZN10layer_norm22ln_bwd_finalize_kernelINS_22Kernel_traits_finalizeILj1280E13__nv_bfloat16S2_S2_S2_fjLb0ELj1024ELj4ENS_18Kernel_traits_baseILj1280ES2_S2_S2_S2_fjLj1024EEEEELb0ELb1EEEvNS_9BwdParamsE --------------------------
	.section	.nv.info._ZN10layer_norm22ln_bwd_finalize_kernelINS_22Kernel_traits_finalizeILj1280E13__nv_bfloat16S2_S2_S2_fjLb0ELj1024ELj4ENS_18Kernel_traits_baseILj1280ES2_S2_S2_S2_fjLj1024EEEEELb0ELb1EEEvNS_9BwdParamsE,"",@"SHT_CUDA_INFO"
	.sectionflags	@""
	.align	4


	//----- nvinfo : EIATTR_CUDA_API_VERSION
	.align		4
        /*0000*/ 	.byte	0x04, 0x37
        /*0002*/ 	.short	(.L_1803 - .L_1802)
.L_1802:
        /*0004*/ 	.word	0x00000082


	//----- nvinfo : EIATTR_SW2861232_WAR
	.align		4
.L_1803:
        /*0008*/ 	.byte	0x01, 0x35
	.zero		2


	//----- nvinfo : EIATTR_PARAM_CBANK
	.align		4
        /*000c*/ 	.byte	0x04, 0x0a
        /*000e*/ 	.short	(.L_1805 - .L_1804)
	.align		4
.L_1804:
        /*0010*/ 	.word	index@(.nv.constant0._ZN10layer_norm22ln_bwd_finalize_kernelINS_22Kernel_traits_finalizeILj1280E13__nv_bfloat16S2_S2_S2_fjLb0ELj1024ELj4ENS_18Kernel_traits_baseILj1280ES2_S2_S2_S2_fjLj1024EEEEELb0ELb1EEEvNS_9BwdParamsE)
        /*0014*/ 	.short	0x0160
        /*0016*/ 	.short	0x0128


	//----- nvinfo : EIATTR_CBANK_PARAM_SIZE
	.align		4
.L_1805:
        /*0018*/ 	.byte	0x03, 0x19
        /*001a*/ 	.short	0x0128


	//----- nvinfo : EIATTR_KPARAM_INFO
	.align		4
        /*001c*/ 	.byte	0x04, 0x17
        /*001e*/ 	.short	(.L_1807 - .L_1806)
.L_1806:
        /*0020*/ 	.word	0x00000000
        /*0024*/ 	.short	0x0000
        /*0026*/ 	.short	0x0000
        /*0028*/ 	.byte	0x00, 0xf0, 0xa1, 0x04


	//----- nvinfo : EIATTR_MAXREG_COUNT
	.align		4
.L_1807:
        /*002c*/ 	.byte	0x03, 0x1b
        /*002e*/ 	.short	0x0040


	//----- nvinfo : EIATTR_NUM_BARRIERS
	.align		4
        /*0030*/ 	.byte	0x02, 0x4c
        /*0032*/ 	.byte	0x01
	.zero		1


	//----- nvinfo : EIATTR_MERCURY_ISA_VERSION
	.align		4
        /*0034*/ 	.byte	0x03, 0x5f
        /*0036*/ 	.short	0x0000


	//----- nvinfo : EIATTR_COOP_GROUP_MASK_REGIDS
	.align		4
        /*0038*/ 	.byte	0x04, 0x29
        /*003a*/ 	.short	(.L_1809 - .L_1808)


	//   ....[0]....
.L_1808:
        /*003c*/ 	.word	0xffffffff


	//   ....[1]....
        /*0040*/ 	.word	0xffffffff


	//   ....[2]....
        /*0044*/ 	.word	0xffffffff


	//   ....[3]....
        /*0048*/ 	.word	0xffffffff


	//   ....[4]....
        /*004c*/ 	.word	0xffffffff


	//   ....[5]....
        /*0050*/ 	.word	0xffffffff


	//   ....[6]....
        /*0054*/ 	.word	0xffffffff


	//   ....[7]....
        /*0058*/ 	.word	0xffffffff


	//   ....[8]....
        /*005c*/ 	.word	0xffffffff


	//   ....[9]....
        /*0060*/ 	.word	0xffffffff


	//   ....[10]....
        /*0064*/ 	.word	0xffffffff


	//   ....[11]....
        /*0068*/ 	.word	0xffffffff


	//   ....[12]....
        /*006c*/ 	.word	0xffffffff


	//   ....[13]....
        /*0070*/ 	.word	0xffffffff


	//   ....[14]....
        /*0074*/ 	.word	0xffffffff


	//   ....[15]....
        /*0078*/ 	.word	0xffffffff


	//   ....[16]....
        /*007c*/ 	.word	0xffffffff


	//   ....[17]....
        /*0080*/ 	.word	0xffffffff


	//   ....[18]....
        /*0084*/ 	.word	0xffffffff


	//   ....[19]....
        /*0088*/ 	.word	0xffffffff


	//----- nvinfo : EIATTR_COOP_GROUP_INSTR_OFFSETS
	.align		4
.L_1809:
        /*008c*/ 	.byte	0x04, 0x28
        /*008e*/ 	.short	(.L_1811 - .L_1810)


	//   ....[0]....
.L_1810:
        /*0090*/ 	.word	0x000007f0


	//   ....[1]....
        /*0094*/ 	.word	0x00000820


	//   ....[2]....
        /*0098*/ 	.word	0x00000840


	//   ....[3]....
        /*009c*/ 	.word	0x00000850


	//   ....[4]....
        /*00a0*/ 	.word	0x00000880


	//   ....[5]....
        /*00a4*/ 	.word	0x00000890


	//   ....[6]....
        /*00a8*/ 	.word	0x000008c0


	//   ....[7]....
        /*00ac*/ 	.word	0x000008d0


	//   ....[8]....
        /*00b0*/ 	.word	0x00000900


	//   ....[9]....
        /*00b4*/ 	.word	0x00000910


	//   ....[10]....
        /*00b8*/ 	.word	0x00000b00


	//   ....[11]....
        /*00bc*/ 	.word	0x00000b80


	//   ....[12]....
        /*00c0*/ 	.word	0x00000be0


	//   ....[13]....
        /*00c4*/ 	.word	0x00000c40


	//   ....[14]....
        /*00c8*/ 	.word	0x00000cb0


	//   ....[15]....
        /*00cc*/ 	.word	0x00000d20


	//   ....[16]....
        /*00d0*/ 	.word	0x00000d80


	//   ....[17]....
        /*00d4*/ 	.word	0x00000de0


	//   ....[18]....
        /*00d8*/ 	.word	0x00000e40


	//   ....[19]....
        /*00dc*/ 	.word	0x00000ea0


	//----- nvinfo : EIATTR_EXIT_INSTR_OFFSETS
	.align		4
.L_1811:
        /*00e0*/ 	.byte	0x04, 0x1c
        /*00e2*/ 	.short	(.L_1813 - .L_1812)


	//   ....[0]....
.L_1812:
        /*00e4*/ 	.word	0x00000070


	//   ....[1]....
        /*00e8*/ 	.word	0x00000aa0


	//----- nvinfo : EIATTR_MAX_THREADS
	.align		4
.L_1813:
        /*00ec*/ 	.byte	0x04, 0x05
        /*00ee*/ 	.short	(.L_1815 - .L_1814)
.L_1814:
        /*00f0*/ 	.word	0x00000400
        /*00f4*/ 	.word	0x00000001
        /*00f8*/ 	.word	0x00000001


	//----- nvinfo : EIATTR_CRS_STACK_SIZE
	.align		4
.L_1815:
        /*00fc*/ 	.byte	0x04, 0x1e
        /*00fe*/ 	.short	(.L_1817 - .L_1816)
.L_1816:
        /*0100*/ 	.word	0x00000000
.L_1817:


//--------------------- .nv.info._ZN10layer_norm13ln_bwd_kernelINS_13Kernel_traitsI13__nv_bfloat16S2_S2_S2_fjLj1280ELj1ELj4ELj1ELj16ENS_18Kernel_traits_baseILj1280ES2_S2_S2_S2_fjLj128EEEEELb1ELb0ELb1ELb1EEEvNS_9BwdParamsE --------------------------
	.section	.nv.info._ZN10layer_norm13ln_bwd_kernelINS_13Kernel_traitsI13__nv_bfloat16S2_S2_S2_fjLj1280ELj1ELj4ELj1ELj16ENS_18Kernel_traits_baseILj1280ES2_S2_S2_S2_fjLj128EEEEELb1ELb0ELb1ELb1EEEvNS_9BwdParamsE,"",@"SHT_CUDA_INFO"
	.sectionflags	@""
	.align	4


	//----- nvinfo : EIATTR_CUDA_API_VERSION
	.align		4
        /*0000*/ 	.byte	0x04, 0x37
        /*0002*/ 	.short	(.L_1819 - .L_1818)
.L_1818:
        /*0004*/ 	.word	0x00000082


	//----- nvinfo : EIATTR_SW2861232_WAR
	.align		4
.L_1819:
        /*0008*/ 	.byte	0x01, 0x35
	.zero		2


	//----- nvinfo : EIATTR_PARAM_CBANK
	.align		4
        /*000c*/ 	.byte	0x04, 0x0a
        /*000e*/ 	.short	(.L_1821 - .L_1820)
	.align		4
.L_1820:
        /*0010*/ 	.word	index@(.nv.constant0._ZN10layer_norm13ln_bwd_kernelINS_13Kernel_traitsI13__nv_bfloat16S2_S2_S2_fjLj1280ELj1ELj4ELj1ELj16ENS_18Kernel_traits_baseILj1280ES2_S2_S2_S2_fjLj128EEEEELb1ELb0ELb1ELb1EEEvNS_9BwdParamsE)
        /*0014*/ 	.short	0x0160
        /*0016*/ 	.short	0x0128


	//----- nvinfo : EIATTR_CBANK_PARAM_SIZE
	.align		4
.L_1821:
        /*0018*/ 	.byte	0x03, 0x19
        /*001a*/ 	.short	0x0128


	//----- nvinfo : EIATTR_KPARAM_INFO
	.align		4
        /*001c*/ 	.byte	0x04, 0x17
        /*001e*/ 	.short	(.L_1823 - .L_1822)
.L_1822:
        /*0020*/ 	.word	0x00000000
        /*0024*/ 	.short	0x0000
        /*0026*/ 	.short	0x0000
        /*0028*/ 	.byte	0x00, 0xf0, 0xa1, 0x04


	//----- nvinfo : EIATTR_MAXREG_COUNT
	.align		4
.L_1823:
        /*002c*/ 	.byte	0x03, 0x1b
        /*002e*/ 	.short	0x00ff


	//----- nvinfo : EIATTR_NUM_BARRIERS
	.align		4
        /*0030*/ 	.byte	0x02, 0x4c
        /*0032*/ 	.byte	0x01
	.zero		1


	//----- nvinfo : EIATTR_ANNOTATIONS
	.align		4
        /*0034*/ 	.byte	0x04, 0x55
        /*0036*/ 	.short	(.L_1825 - .L_1824)


	//   ....[0]....
.L_1824:
        /*0038*/ 	.word	0x00000001
        /*003c*/ 	.byte	0x70, 0x06, 0x00, 0x00, 0x01, 0x00, 0x00, 0x00, 0x80, 0x06, 0x00, 0x00, 0x01, 0x00, 0x00, 0x00
        /*004c*/ 	.byte	0x90, 0x06, 0x00, 0x00, 0x01, 0x00, 0x00, 0x00, 0xc0, 0x06, 0x00, 0x00, 0x01, 0x00, 0x00, 0x00
        /*005c*/ 	.byte	0xe0, 0x06, 0x00, 0x00, 0x01, 0x00, 0x00, 0x00, 0xf0, 0x06, 0x00, 0x00, 0x01, 0x00, 0x00, 0x00
        /*006c*/ 	.byte	0x10, 0x11, 0x00, 0x00, 0x01, 0x00, 0x00, 0x00, 0x60, 0x11, 0x00, 0x00, 0x01, 0x00, 0x00, 0x00
        /*007c*/ 	.byte	0x50, 0x14, 0x00, 0x00, 0x01, 0x00, 0x00, 0x00, 0x50, 0x15, 0x00, 0x00, 0x01, 0x00, 0x00, 0x00
        /*008c*/ 	.byte	0xb0, 0x15, 0x00, 0x00, 0x01, 0x00, 0x00, 0x00, 0xb0, 0x17, 0x00, 0x00


	//----- nvinfo : EIATTR_MERCURY_ISA_VERSION
	.align		4
.L_1825:
        /*0098*/ 	.byte	0x03, 0x5f
        /*009a*/ 	.short	0x0000


	//----- nvinfo : EIATTR_COOP_GROUP_MASK_REGIDS
	.align		4
        /*009c*/ 	.byte	0x04, 0x29
        /*009e*/ 	.short	(.L_1827 - .L_1826)


	//   ....[0]....
.L_1826:
        /*00a0*/ 	.word	0xffffffff


	//   ....[1]....
        /*00a4*/ 	.word	0xffffffff


	//   ....[2]....
        /*00a8*/ 	.word	0xffffffff


	//   ....[3]....
        /*00ac*/ 	.word	0xffffffff


	//   ....[4]....
        /*00b0*/ 	.word	0xffffffff


	//   ....[5]....
        /*00b4*/ 	.word	0xffffffff


	//   ....[6]....
        /*00b8*/ 	.word	0xffffffff


	//   ....[7]....
        /*00bc*/ 	.word	0xffffffff


	//   ....[8]....
        /*00c0*/ 	.word	0xffffffff


	//   ....[9]....
        /*00c4*/ 	.word	0xffffffff


	//   ....[10]....
        /*00c8*/ 	.word	0xffffffff


	//   ....[11]....
        /*00cc*/ 	.word	0xffffffff


	//   ....[12]....
        /*00d0*/ 	.word	0xffffffff


	//   ....[13]....
        /*00d4*/ 	.word	0xffffffff


	//   ....[14]....
        /*00d8*/ 	.word	0xffffffff


	//   ....[15]....
        /*00dc*/ 	.word	0xffffffff


	//   ....[16]....
        /*00e0*/ 	.word	0xffffffff


	//   ....[17]....
        /*00e4*/ 	.word	0xffffffff


	//   ....[18]....
        /*00e8*/ 	.word	0xffffffff


	//   ....[19]....
        /*00ec*/ 	.word	0xffffffff


	//----- nvinfo : EIATTR_COOP_GROUP_INSTR_OFFSETS
	.align		4
.L_1827:
        /*00f0*/ 	.byte	0x04, 0x28
        /*00f2*/ 	.short	(.L_1829 - .L_1828)


	//   ....[0]....
.L_1828:
        /*00f4*/ 	.word	0x00002860


	//   ....[1]....
        /*00f8*/ 	.word	0x00002880


	//   ....[2]....
        /*00fc*/ 	.word	0x000028b0


	//   ....[3]....
        /*0100*/ 	.word	0x000028d0


	//   ....[4]....
        /*0104*/ 	.word	0x000028f0


	//   ....[5]....
        /*0108*/ 	.word	0x00002910


	//   ....[6]....
        /*010c*/ 	.word	0x00002930


	//   ....[7]....
        /*0110*/ 	.word	0x00002950


	//   ....[8]....
        /*0114*/ 	.word	0x00002960


	//   ....[9]....
        /*0118*/ 	.word	0x00002980


	//   ....[10]....
        /*011c*/ 	.word	0x00007290


	//   ....[11]....
        /*0120*/ 	.word	0x00007300


	//   ....[12]....
        /*0124*/ 	.word	0x00007370


	//   ....[13]....
        /*0128*/ 	.word	0x000073d0


	//   ....[14]....
        /*012c*/ 	.word	0x00007440


	//   ....[15]....
        /*0130*/ 	.word	0x000074a0


	//   ....[16]....
        /*0134*/ 	.word	0x00007510


	//   ....[17]....
        /*0138*/ 	.word	0x00007570


	//   ....[18]....
        /*013c*/ 	.word	0x000075e0


	//   ....[19]....
        /*0140*/ 	.word	0x00007640


	//----- nvinfo : EIATTR_EXIT_INSTR_OFFSETS
	.align		4
.L_1829:
        /*0144*/ 	.byte	0x04, 0x1c
        /*0146*/ 	.short	(.L_1831 - .L_1830)


	//   ....[0]....
.L_1830:
        /*0148*/ 	.word	0x00007240


	//----- nvinfo : EIATTR_MAX_THREADS
	.align		4
.L_1831:
        /*014c*/ 	.byte	0x04, 0x05
        /*014e*/ 	.short	(.L_1833 - .L_1832)
.L_1832:
        /*0150*/ 	.word	0x00000080
        /*0154*/ 	.word	0x00000001
        /*0158*/ 	.word	0x00000001


	//----- nvinfo : EIATTR_CRS_STACK_SIZE
	.align		4
.L_1833:
        /*015c*/ 	.byte	0x04, 0x1e
        /*015e*/ 	.short	(.L_1835 - .L_1834)
.L_1834:
        /*0160*/ 	.word	0x00000000
.L_1835:


//--------------------- .nv.info._ZN10layer_norm13ln_bwd_kernelINS_13Kernel_traitsI13__nv_bfloat16S2_S2_S2_fjLj1280ELj1ELj4ELj1ELj16ENS_18Kernel_traits_baseILj1280ES2_S2_S2_S2_fjLj128EEEEELb1ELb1ELb0ELb0EEEvNS_9BwdParamsE --------------------------
	.section	.nv.info._ZN10layer_norm13ln_bwd_kernelINS_13Kernel_traitsI13__nv_bfloat16S2_S2_S2_fjLj1280ELj1ELj4ELj1ELj16ENS_18Kernel_traits_baseILj1280ES2_S2_S2_S2_fjLj128EEEEELb1ELb1ELb0ELb0EEEvNS_9BwdParamsE,"",@"SHT_CUDA_INFO"
	.sectionflags	@""
	.align	4


	//----- nvinfo : EIATTR_CUDA_API_VERSION
	.align		4
        /*0000*/ 	.byte	0x04, 0x37
        /*0002*/ 	.short	(.L_1837 - .L_1836)
.L_1836:
        /*0004*/ 	.word	0x00000082


	//----- nvinfo : EIATTR_SW2861232_WAR
	.align		4
.L_1837:
        /*0008*/ 	.byte	0x01, 0x35
	.zero		2


	//----- nvinfo : EIATTR_PARAM_CBANK
	.align		4
        /*000c*/ 	.byte	0x04, 0x0a
        /*000e*/ 	.short	(.L_1839 - .L_1838)
	.align		4
.L_1838:
        /*0010*/ 	.word	index@(.nv.constant0._ZN10layer_norm13ln_bwd_kernelINS_13Kernel_traitsI13__nv_bfloat16S2_S2_S2_fjLj1280ELj1ELj4ELj1ELj16ENS_18Kernel_traits_baseILj1280ES2_S2_S2_S2_fjLj128EEEEELb1ELb1ELb0ELb0EEEvNS_9BwdParamsE)
        /*0014*/ 	.short	0x0160
        /*0016*/ 	.short	0x0128


	//----- nvinfo : EIATTR_CBANK_PARAM_SIZE
	.align		4
.L_1839:
        /*0018*/ 	.byte	0x03, 0x19
        /*001a*/ 	.short	0x0128


	//----- nvinfo : EIATTR_KPARAM_INFO
	.align		4
        /*001c*/ 	.byte	0x04, 0x17
        /*001e*/ 	.short	(.L_1841 - .L_1840)
.L_1840:
        /*0020*/ 	.word	0x00000000
        /*0024*/ 	.short	0x0000
        /*0026*/ 	.short	0x0000
        /*0028*/ 	.byte	0x00, 0xf0, 0xa1, 0x04


	//----- nvinfo : EIATTR_MAXREG_COUNT
	.align		4
.L_1841:
        /*002c*/ 	.byte	0x03, 0x1b
        /*002e*/ 	.short	0x00ff


	//----- nvinfo : EIATTR_NUM_BARRIERS
	.align		4
        /*0030*/ 	.byte	0x02, 0x4c
        /*0032*/ 	.byte	0x01
	.zero		1


	//----- nvinfo : EIATTR_ANNOTATIONS
	.align		4
        /*0034*/ 	.byte	0x04, 0x55
        /*0036*/ 	.short	(.L_1843 - .L_1842)


	//   ....[0]....
.L_1842:
        /* <DEDUP_REMOVED lines=85> */


	//----- nvinfo : EIATTR_MERCURY_ISA_VERSION
	.align		4
.L_1843:
        /*0578*/ 	.byte	0x03, 0x5f
        /*057a*/ 	.short	0x0000


	//----- nvinfo : EIATTR_COOP_GROUP_MASK_REGIDS
	.align		4
        /*057c*/ 	.byte	0x04, 0x29
        /*057e*/ 	.short	(.L_1845 - .L_1844)


	//   ....[0]....
.L_1844:
        /*0580*/ 	.word	0xffffffff


	//   ....[1]....
        /*0584*/ 	.word	0xffffffff


	//   ....[2]....
        /*0588*/ 	.word	0xffffffff


	//   ....[3]....
        /*058c*/ 	.word	0xffffffff


	//   ....[4]....
        /*0590*/ 	.word	0xffffffff


	//   ....[5]....
        /*0594*/ 	.word	0xffffffff


	//   ....[6]....
        /*0598*/ 	.word	0xffffffff


	//   ....[7]....
        /*059c*/ 	.word	0xffffffff


	//   ....[8]....
        /*05a0*/ 	.word	0xffffffff


	//   ....[9]....
        /*05a4*/ 	.word	0xffffffff


	//   ....[10]....
        /*05a8*/ 	.word	0xffffffff


	//   ....[11]....
        /*05ac*/ 	.word	0xffffffff


	//   ....[12]....
        /*05b0*/ 	.word	0xffffffff


	//   ....[13]....
        /*05b4*/ 	.word	0xffffffff


	//   ....[14]....
        /*05b8*/ 	.word	0xffffffff


	//   ....[15]....
        /*05bc*/ 	.word	0xffffffff


	//   ....[16]....
        /*05c0*/ 	.word	0xffffffff


	//   ....[17]....
        /*05c4*/ 	.word	0xffffffff


	//   ....[18]....
        /*05c8*/ 	.word	0xffffffff


	//   ....[19]....
        /*05cc*/ 	.word	0xffffffff


	//----- nvinfo : EIATTR_COOP_GROUP_INSTR_OFFSETS
	.align		4
.L_1845:
        /*05d0*/ 	.byte	0x04, 0x28
        /*05d2*/ 	.short	(.L_1847 - .L_1846)


	//   ....[0]....
.L_1846:
        /*05d4*/ 	.word	0x000031a0


	//   ....[1]....
        /*05d8*/ 	.word	0x000031c0


	//   ....[2]....
        /*05dc*/ 	.word	0x000031f0


	//   ....[3]....
        /*05e0*/ 	.word	0x00003210


	//   ....[4]....
        /*05e4*/ 	.word	0x00003230


	//   ....[5]....
        /*05e8*/ 	.word	0x00003250


	//   ....[6]....
        /*05ec*/ 	.word	0x00003260


	//   ....[7]....
        /*05f0*/ 	.word	0x00003290


	//   ....[8]....
        /*05f4*/ 	.word	0x000032a0


	//   ....[9]....
        /*05f8*/ 	.word	0x000032c0


	//   ....[10]....
        /*05fc*/ 	.word	0x00008450


	//   ....[11]....
        /*0600*/ 	.word	0x000084d0


	//   ....[12]....
        /*0604*/ 	.word	0x00008550


	//   ....[13]....
        /*0608*/ 	.word	0x000085c0


	//   ....[14]....
        /*060c*/ 	.word	0x00008640


	//   ....[15]....
        /*0610*/ 	.word	0x000086b0


	//   ....[16]....
        /*0614*/ 	.word	0x00008730


	//   ....[17]....
        /*0618*/ 	.word	0x000087a0


	//   ....[18]....
        /*061c*/ 	.word	0x00008820


	//   ....[19]....
        /*0620*/ 	.word	0x00008890


	//----- nvinfo : EIATTR_EXIT_INSTR_OFFSETS
	.align		4
.L_1847:
        /*0624*/ 	.byte	0x04, 0x1c
        /*0626*/ 	.short	(.L_1849 - .L_1848)


	//   ....[0]....
.L_1848:
        /*0628*/ 	.word	0x00008370


	//   ....[1]....
        /*062c*/ 	.word	0x000083f0


	//----- nvinfo : EIATTR_MAX_THREADS
	.align		4
.L_1849:
        /*0630*/ 	.byte	0x04, 0x05
        /*0632*/ 	.short	(.L_1851 - .L_1850)
.L_1850:
        /*0634*/ 	.word	0x00000080
        /*0638*/ 	.word	0x00000001
        /*063c*/ 	.word	0x00000001


	//----- nvinfo : EIATTR_CRS_STACK_SIZE
	.align		4
.L_1851:
        /*0640*/ 	.byte	0x04, 0x1e
        /*0642*/ 	.short	(.L_1853 - .L_1852)
.L_1852:
        /*0644*/ 	.word	0x00000000
.L_1853:


//--------------------- .nv.info._ZN10layer_norm13ln_bwd_kernelINS_13Kernel_traitsI13__nv_bfloat16S2_S2_S2_fjLj1280ELj1ELj4ELj1ELj16ENS_18Kernel_traits_baseILj1280ES2_S2_S2_S2_fjLj128EEEEELb1ELb1ELb0ELb1EEEvNS_9BwdParamsE --------------------------
	.section	.nv.info._ZN10layer_norm13ln_bwd_kernelINS_13Kernel_traitsI13__nv_bfloat16S2_S2_S2_fjLj1280ELj1ELj4ELj1ELj16ENS_18Kernel_traits_baseILj1280ES2_S2_S2_S2_fjLj128EEEEELb1ELb1ELb0ELb1EEEvNS_9BwdParamsE,"",@"SHT_CUDA_INFO"
	.sectionflags	@""
	.align	4


	//----- nvinfo : EIATTR_CUDA_API_VERSION
	.align		4
        /*0000*/ 	.byte	0x04, 0x37
        /*0002*/ 	.short	(.L_1855 - .L_1854)
.L_1854:
        /*0004*/ 	.word	0x00000082


	//----- nvinfo : EIATTR_SW2861232_WAR
	.align		4
.L_1855:
        /*0008*/ 	.byte	0x01, 0x35
	.zero		2


	//----- nvinfo : EIATTR_PARAM_CBANK
	.align		4
        /*000c*/ 	.byte	0x04, 0x0a
        /*000e*/ 	.short	(.L_1857 - .L_1856)
	.align		4
.L_1856:
        /*0010*/ 	.word	index@(.nv.constant0._ZN10layer_norm13ln_bwd_kernelINS_13Kernel_traitsI13__nv_bfloat16S2_S2_S2_fjLj1280ELj1ELj4ELj1ELj16ENS_18Kernel_traits_baseILj1280ES2_S2_S2_S2_fjLj128EEEEELb1ELb1ELb0ELb1EEEvNS_9BwdParamsE)
        /*0014*/ 	.short	0x0160
        /*0016*/ 	.short	0x0128


	//----- nvinfo : EIATTR_CBANK_PARAM_SIZE
	.align		4
.L_1857:
        /*0018*/ 	.byte	0x03, 0x19
        /*001a*/ 	.short	0x0128


	//----- nvinfo : EIATTR_KPARAM_INFO
	.align		4
        /*001c*/ 	.byte	0x04, 0x17
        /*001e*/ 	.short	(.L_1859 - .L_1858)
.L_1858:
        /*0020*/ 	.word	0x00000000
        /*0024*/ 	.short	0x0000
        /*0026*/ 	.short	0x0000
        /*0028*/ 	.byte	0x00, 0xf0, 0xa1, 0x04


	//----- nvinfo : EIATTR_MAXREG_COUNT
	.align		4
.L_1859:
        /*002c*/ 	.byte	0x03, 0x1b
        /*002e*/ 	.short	0x00ff


	//----- nvinfo : EIATTR_NUM_BARRIERS
	.align		4
        /*0030*/ 	.byte	0x02, 0x4c
        /*0032*/ 	.byte	0x01
	.zero		1


	//----- nvinfo : EIATTR_ANNOTATIONS
	.align		4
        /*0034*/ 	.byte	0x04, 0x55
        /*0036*/ 	.short	(.L_1861 - .L_1860)


	//   ....[0]....
.L_1860:
        /* <DEDUP_REMOVED lines=69> */
        /*047c*/ 	.byte	0x40, 0x5e, 0x00, 0x00


	//----- nvinfo : EIATTR_MERCURY_ISA_VERSION
	.align		4
.L_1861:
        /*0480*/ 	.byte	0x03, 0x5f
        /*0482*/ 	.short	0x0000


	//----- nvinfo : EIATTR_COOP_GROUP_MASK_REGIDS
	.align		4
        /*0484*/ 	.byte	0x04, 0x29
        /*0486*/ 	.short	(.L_1863 - .L_1862)


	//   ....[0]....
.L_1862:
        /*0488*/ 	.word	0xffffffff


	//   ....[1]....
        /*048c*/ 	.word	0xffffffff


	//   ....[2]....
        /*0490*/ 	.word	0xffffffff


	//   ....[3]....
        /*0494*/ 	.word	0xffffffff


	//   ....[4]....
        /*0498*/ 	.word	0xffffffff


	//   ....[5]....
        /*049c*/ 	.word	0xffffffff


	//   ....[6]....
        /*04a0*/ 	.word	0xffffffff


	//   ....[7]....
        /*04a4*/ 	.word	0xffffffff


	//   ....[8]....
        /*04a8*/ 	.word	0xffffffff


	//   ....[9]....
        /*04ac*/ 	.word	0xffffffff


	//   ....[10]....
        /*04b0*/ 	.word	0xffffffff


	//   ....[11]....
        /*04b4*/ 	.word	0xffffffff


	//   ....[12]....
        /*04b8*/ 	.word	0xffffffff


	//   ....[13]....
        /*04bc*/ 	.word	0xffffffff


	//   ....[14]....
        /*04c0*/ 	.word	0xffffffff


	//   ....[15]....
        /*04c4*/ 	.word	0xffffffff


	//   ....[16]....
        /*04c8*/ 	.word	0xffffffff


	//   ....[17]....
        /*04cc*/ 	.word	0xffffffff


	//   ....[18]....
        /*04d0*/ 	.word	0xffffffff


	//   ....[19]....
        /*04d4*/ 	.word	0xffffffff


	//----- nvinfo : EIATTR_COOP_GROUP_INSTR_OFFSETS
	.align		4
.L_1863:
        /*04d8*/ 	.byte	0x04, 0x28
        /*04da*/ 	.short	(.L_1865 - .L_1864)


	//   ....[0]....
.L_1864:
        /*04dc*/ 	.word	0x00002c80


	//   ....[1]....
        /*04e0*/ 	.word	0x00002ca0


	//   ....[2]....
        /*04e4*/ 	.word	0x00002cd0


	//   ....[3]....
        /*04e8*/ 	.word	0x00002cf0


	//   ....[4]....
        /*04ec*/ 	.word	0x00002d10


	//   ....[5]....
        /*04f0*/ 	.word	0x00002d30


	//   ....[6]....
        /*04f4*/ 	.word	0x00002d40


	//   ....[7]....
        /*04f8*/ 	.word	0x00002d70


	//   ....[8]....
        /*04fc*/ 	.word	0x00002d80


	//   ....[9]....
        /*0500*/ 	.word	0x00002da0


	//   ....[10]....
        /*0504*/ 	.word	0x000078a0


	//   ....[11]....
        /*0508*/ 	.word	0x00007920


	//   ....[12]....
        /*050c*/ 	.word	0x000079a0


	//   ....[13]....
        /*0510*/ 	.word	0x00007a10


	//   ....[14]....
        /*0514*/ 	.word	0x00007a90


	//   ....[15]....
        /*0518*/ 	.word	0x00007b00


	//   ....[16]....
        /*051c*/ 	.word	0x00007b80


	//   ....[17]....
        /*0520*/ 	.word	0x00007bf0


	//   ....[18]....
        /*0524*/ 	.word	0x00007c70


	//   ....[19]....
        /*0528*/ 	.word	0x00007ce0


	//----- nvinfo : EIATTR_EXIT_INSTR_OFFSETS
	.align		4
.L_1865:
        /*052c*/ 	.byte	0x04, 0x1c
        /*052e*/ 	.short	(.L_1867 - .L_1866)


	//   ....[0]....
.L_1866:
        /*0530*/ 	.word	0x00007840


	//----- nvinfo : EIATTR_MAX_THREADS
	.align		4
.L_1867:
        /*0534*/ 	.byte	0x04, 0x05
        /*0536*/ 	.short	(.L_1869 - .L_1868)
.L_1868:
        /*0538*/ 	.word	0x00000080
        /*053c*/ 	.word	0x00000001
        /*0540*/ 	.word	0x00000001


	//----- nvinfo : EIATTR_CRS_STACK_SIZE
	.align		4
.L_1869:
        /*0544*/ 	.byte	0x04, 0x1e
        /*0546*/ 	.short	(.L_1871 - .L_1870)
.L_1870:
        /*0548*/ 	.word	0x00000000
.L_1871:


//--------------------- .nv.info._ZN10layer_norm22ln_bwd_finalize_kernelINS_22Kernel_traits_finalizeILj1280E13__nv_bfloat16S2_S2_S2_fjLb1ELj1024ELj4ENS_18Kernel_traits_baseILj1280ES2_S2_S2_S2_fjLj1024EEEEELb1ELb0EEEvNS_9BwdParamsE --------------------------
	.section	.nv.info._ZN10layer_norm22ln_bwd_finalize_kernelINS_22Kernel_traits_finalizeILj1280E13__nv_bfloat16S2_S2_S2_fjLb1ELj1024ELj4ENS_18Kernel_traits_baseILj1280ES2_S2_S2_S2_fjLj1024EEEEELb1ELb0EEEvNS_9BwdParamsE,"",@"SHT_CUDA_INFO"
	.sectionflags	@""
	.align	4


	//----- nvinfo : EIATTR_CUDA_API_VERSION
	.align		4
        /*0000*/ 	.byte	0x04, 0x37
        /*0002*/ 	.short	(.L_1873 - .L_1872)
.L_1872:
        /*0004*/ 	.word	0x00000082


	//----- nvinfo : EIATTR_SW2861232_WAR
	.align		4
.L_1873:
        /*0008*/ 	.byte	0x01, 0x35
	.zero		2


	//----- nvinfo : EIATTR_PARAM_CBANK
	.align		4
        /*000c*/ 	.byte	0x04, 0x0a
        /*000e*/ 	.short	(.L_1875 - .L_1874)
	.align		4
.L_1874:
        /*0010*/ 	.word	index@(.nv.constant0._ZN10layer_norm22ln_bwd_finalize_kernelINS_22Kernel_traits_finalizeILj1280E13__nv_bfloat16S2_S2_S2_fjLb1ELj1024ELj4ENS_18Kernel_traits_baseILj1280ES2_S2_S2_S2_fjLj1024EEEEELb1ELb0EEEvNS_9BwdParamsE)
        /*0014*/ 	.short	0x0160
        /*0016*/ 	.short	0x0128


	//----- nvinfo : EIATTR_CBANK_PARAM_SIZE
	.align		4
.L_1875:
        /*0018*/ 	.byte	0x03, 0x19
        /*001a*/ 	.short	0x0128


	//----- nvinfo : EIATTR_KPARAM_INFO
	.align		4
        /*001c*/ 	.byte	0x04, 0x17
        /*001e*/ 	.short	(.L_1877 - .L_1876)
.L_1876:
        /*0020*/ 	.word	0x00000000
        /*0024*/ 	.short	0x0000
        /*0026*/ 	.short	0x0000
        /*0028*/ 	.byte	0x00, 0xf0, 0xa1, 0x04


	//----- nvinfo : EIATTR_MAXREG_COUNT
	.align		4
.L_1877:
        /*002c*/ 	.byte	0x03, 0x1b
        /*002e*/ 	.short	0x0040


	//----- nvinfo : EIATTR_NUM_BARRIERS
	.align		4
        /*0030*/ 	.byte	0x02, 0x4c
        /*0032*/ 	.byte	0x01
	.zero		1


	//----- nvinfo : EIATTR_MERCURY_ISA_VERSION
	.align		4
        /*0034*/ 	.byte	0x03, 0x5f
        /*0036*/ 	.short	0x0000


	//----- nvinfo : EIATTR_COOP_GROUP_MASK_REGIDS
	.align		4
        /*0038*/ 	.byte	0x04, 0x29
        /*003a*/ 	.short	(.L_1879 - .L_1878)


	//   ....[0]....
.L_1878:
        /*003c*/ 	.word	0xffffffff


	//   ....[1]....
        /*0040*/ 	.word	0xffffffff


	//   ....[2]....
        /*0044*/ 	.word	0xffffffff


	//   ....[3]....
        /*0048*/ 	.word	0xffffffff


	//   ....[4]....
        /*004c*/ 	.word	0xffffffff


	//   ....[5]....
        /*0050*/ 	.word	0xffffffff


	//   ....[6]....
        /*0054*/ 	.word	0xffffffff


	//   ....[7]....
        /*0058*/ 	.word	0xffffffff


	//   ....[8]....
        /*005c*/ 	.word	0xffffffff


	//   ....[9]....
        /*0060*/ 	.word	0xffffffff


	//   ....[10]....
        /*0064*/ 	.word	0xffffffff


	//   ....[11]....
        /*0068*/ 	.word	0xffffffff


	//   ....[12]....
        /*006c*/ 	.word	0xffffffff


	//   ....[13]....
        /*0070*/ 	.word	0xffffffff


	//   ....[14]....
        /*0074*/ 	.word	0xffffffff


	//   ....[15]....
        /*0078*/ 	.word	0xffffffff


	//   ....[16]....
        /*007c*/ 	.word	0xffffffff


	//   ....[17]....
        /*0080*/ 	.word	0xffffffff


	//   ....[18]....
        /*0084*/ 	.word	0xffffffff


	//   ....[19]....
        /*0088*/ 	.word	0xffffffff


	//   ....[20]....
        /*008c*/ 	.word	0xffffffff


	//   ....[21]....
        /*0090*/ 	.word	0xffffffff


	//   ....[22]....
        /*0094*/ 	.word	0xffffffff


	//   ....[23]....
        /*0098*/ 	.word	0xffffffff


	//   ....[24]....
        /*009c*/ 	.word	0xffffffff


	//   ....[25]....
        /*00a0*/ 	.word	0xffffffff


	//   ....[26]....
        /*00a4*/ 	.word	0xffffffff


	//   ....[27]....
        /*00a8*/ 	.word	0xffffffff


	//   ....[28]....
        /*00ac*/ 	.word	0xffffffff


	//   ....[29]....
        /*00b0*/ 	.word	0xffffffff


	//----- nvinfo : EIATTR_COOP_GROUP_INSTR_OFFSETS
	.align		4
.L_1879:
        /*00b4*/ 	.byte	0x04, 0x28
        /*00b6*/ 	.short	(.L_1881 - .L_1880)


	//   ....[0]....
.L_1880:
        /*00b8*/ 	.word	0x000009d0


	//   ....[1]....
        /*00bc*/ 	.word	0x00000a00


	//   ....[2]....
        /*00c0*/ 	.word	0x00000a10


	//   ....[3]....
        /*00c4*/ 	.word	0x00000a30


	//   ....[4]....
        /*00c8*/ 	.word	0x00000a50


	//   ....[5]....
        /*00cc*/ 	.word	0x00000a60


	//   ....[6]....
        /*00d0*/ 	.word	0x00000a90


	//   ....[7]....
        /*00d4*/ 	.word	0x00000ab0


	//   ....[8]....
        /*00d8*/ 	.word	0x00000ac0


	//   ....[9]....
        /*00dc*/ 	.word	0x00000af0


	//   ....[10]....
        /*00e0*/ 	.word	0x00000b10


	//   ....[11]....
        /*00e4*/ 	.word	0x00000b20


	//   ....[12]....
        /*00e8*/ 	.word	0x00000b50


	//   ....[13]....
        /*00ec*/ 	.word	0x00000b70


	//   ....[14]....
        /*00f0*/ 	.word	0x00000b80


	//   ....[15]....
        /*00f4*/ 	.word	0x00000e20


	//   ....[16]....
        /*00f8*/ 	.word	0x00000e80


	//   ....[17]....
        /*00fc*/ 	.word	0x00000ee0


	//   ....[18]....
        /*0100*/ 	.word	0x00000f40


	//   ....[19]....
        /*0104*/ 	.word	0x00000fb0


	//   ....[20]....
        /*0108*/ 	.word	0x00001020


	//   ....[21]....
        /*010c*/ 	.word	0x00001080


	//   ....[22]....
        /*0110*/ 	.word	0x000010e0


	//   ....[23]....
        /*0114*/ 	.word	0x00001140


	//   ....[24]....
        /*0118*/ 	.word	0x000011b0


	//   ....[25]....
        /*011c*/ 	.word	0x00001220


	//   ....[26]....
        /*0120*/ 	.word	0x00001280


	//   ....[27]....
        /*0124*/ 	.word	0x000012e0


	//   ....[28]....
        /*0128*/ 	.word	0x00001340


	//   ....[29]....
        /*012c*/ 	.word	0x000013a0


	//----- nvinfo : EIATTR_EXIT_INSTR_OFFSETS
	.align		4
.L_1881:
        /*0130*/ 	.byte	0x04, 0x1c
        /*0132*/ 	.short	(.L_1883 - .L_1882)


	//   ....[0]....
.L_1882:
        /*0134*/ 	.word	0x00000070


	//   ....[1]....
        /*0138*/ 	.word	0x00000dc0


	//----- nvinfo : EIATTR_MAX_THREADS
	.align		4
.L_1883:
        /*013c*/ 	.byte	0x04, 0x05
        /*013e*/ 	.short	(.L_1885 - .L_1884)
.L_1884:
        /*0140*/ 	.word	0x00000400
        /*0144*/ 	.word	0x00000001
        /*0148*/ 	.word	0x00000001


	//----- nvinfo : EIATTR_CRS_STACK_SIZE
	.align		4
.L_1885:
        /*014c*/ 	.byte	0x04, 0x1e
        /*014e*/ 	.short	(.L_1887 - .L_1886)
.L_1886:
        /*0150*/ 	.word	0x00000000
.L_1887:


//--------------------- .nv.info._ZN10layer_norm13ln_bwd_kernelINS_13Kernel_traitsI13__nv_bfloat16S2_S2_S2_fjLj1280ELj1ELj4ELj1ELj16ENS_18Kernel_traits_baseILj1280ES2_S2_S2_S2_fjLj128EEEEELb1ELb1ELb1ELb0EEEvNS_9BwdParamsE --------------------------
	.section	.nv.info._ZN10layer_norm13ln_bwd_kernelINS_13Kernel_traitsI13__nv_bfloat16S2_S2_S2_fjLj1280ELj1ELj4ELj1ELj16ENS_18Kernel_traits_baseILj1280ES2_S2_S2_S2_fjLj128EEEEELb1ELb1ELb1ELb0EEEvNS_9BwdParamsE,"",@"SHT_CUDA_INFO"
	.sectionflags	@""
	.align	4


	//----- nvinfo : EIATTR_CUDA_API_VERSION
	.align		4
        /*0000*/ 	.byte	0x04, 0x37
        /*0002*/ 	.short	(.L_1889 - .L_1888)
.L_1888:
        /*0004*/ 	.word	0x00000082


	//----- nvinfo : EIATTR_SW2861232_WAR
	.align		4
.L_1889:
        /*0008*/ 	.byte	0x01, 0x35
	.zero		2


	//----- nvinfo : EIATTR_PARAM_CBANK
	.align		4
        /*000c*/ 	.byte	0x04, 0x0a
        /*000e*/ 	.short	(.L_1891 - .L_1890)
	.align		4
.L_1890:
        /*0010*/ 	.word	index@(.nv.constant0._ZN10layer_norm13ln_bwd_kernelINS_13Kernel_traitsI13__nv_bfloat16S2_S2_S2_fjLj1280ELj1ELj4ELj1ELj16ENS_18Kernel_traits_baseILj1280ES2_S2_S2_S2_fjLj128EEEEELb1ELb1ELb1ELb0EEEvNS_9BwdParamsE)
        /*0014*/ 	.short	0x0160
        /*0016*/ 	.short	0x0128


	//----- nvinfo : EIATTR_CBANK_PARAM_SIZE
	.align		4
.L_1891:
        /*0018*/ 	.byte	0x03, 0x19
        /*001a*/ 	.short	0x0128


	//----- nvinfo : EIATTR_KPARAM_INFO
	.align		4
        /*001c*/ 	.byte	0x04, 0x17
        /*001e*/ 	.short	(.L_1893 - .L_1892)
.L_1892:
        /*0020*/ 	.word	0x00000000
        /*0024*/ 	.short	0x0000
        /*0026*/ 	.short	0x0000
        /*0028*/ 	.byte	0x00, 0xf0, 0xa1, 0x04


	//----- nvinfo : EIATTR_MAXREG_COUNT
	.align		4
.L_1893:
        /*002c*/ 	.byte	0x03, 0x1b
        /*002e*/ 	.short	0x00ff


	//----- nvinfo : EIATTR_NUM_BARRIERS
	.align		4
        /*0030*/ 	.byte	0x02, 0x4c
        /*0032*/ 	.byte	0x01
	.zero		1


	//----- nvinfo : EIATTR_ANNOTATIONS
	.align		4
        /*0034*/ 	.byte	0x04, 0x55
        /*0036*/ 	.short	(.L_1895 - .L_1894)


	//   ....[0]....
.L_1894:
        /* <DEDUP_REMOVED lines=95> */


	//----- nvinfo : EIATTR_MERCURY_ISA_VERSION
	.align		4
.L_1895:
        /*0618*/ 	.byte	0x03, 0x5f
        /*061a*/ 	.short	0x0000


	//----- nvinfo : EIATTR_COOP_GROUP_MASK_REGIDS
	.align		4
        /*061c*/ 	.byte	0x04, 0x29
        /*061e*/ 	.short	(.L_1897 - .L_1896)


	//   ....[0]....
.L_1896:
        /*0620*/ 	.word	0xffffffff


	//   ....[1]....
        /*0624*/ 	.word	0xffffffff


	//   ....[2]....
        /*0628*/ 	.word	0xffffffff


	//   ....[3]....
        /*062c*/ 	.word	0xffffffff


	//   ....[4]....
        /*0630*/ 	.word	0xffffffff


	//   ....[5]....
        /*0634*/ 	.word	0xffffffff


	//   ....[6]....
        /*0638*/ 	.word	0xffffffff


	//   ....[7]....
        /*063c*/ 	.word	0xffffffff


	//   ....[8]....
        /*0640*/ 	.word	0xffffffff


	//   ....[9]....
        /*0644*/ 	.word	0xffffffff


	//   ....[10]....
        /*0648*/ 	.word	0xffffffff


	//   ....[11]....
        /*064c*/ 	.word	0xffffffff


	//   ....[12]....
        /*0650*/ 	.word	0xffffffff


	//   ....[13]....
        /*0654*/ 	.word	0xffffffff


	//   ....[14]....
        /*0658*/ 	.word	0xffffffff


	//   ....[15]....
        /*065c*/ 	.word	0xffffffff


	//   ....[16]....
        /*0660*/ 	.word	0xffffffff


	//   ....[17]....
        /*0664*/ 	.word	0xffffffff


	//   ....[18]....
        /*0668*/ 	.word	0xffffffff


	//   ....[19]....
        /*066c*/ 	.word	0xffffffff


	//----- nvinfo : EIATTR_COOP_GROUP_INSTR_OFFSETS
	.align		4
.L_1897:
        /*0670*/ 	.byte	0x04, 0x28
        /*0672*/ 	.short	(.L_1899 - .L_1898)


	//   ....[0]....
.L_1898:
        /*0674*/ 	.word	0x000037a0


	//   ....[1]....
        /*0678*/ 	.word	0x000037c0


	//   ....[2]....
        /*067c*/ 	.word	0x000037f0


	//   ....[3]....
        /*0680*/ 	.word	0x00003810


	//   ....[4]....
        /*0684*/ 	.word	0x00003830


	//   ....[5]....
        /*0688*/ 	.word	0x00003850


	//   ....[6]....
        /*068c*/ 	.word	0x00003860


	//   ....[7]....
        /*0690*/ 	.word	0x00003890


	//   ....[8]....
        /*0694*/ 	.word	0x000038a0


	//   ....[9]....
        /*0698*/ 	.word	0x000038c0


	//   ....[10]....
        /*069c*/ 	.word	0x0000b160


	//   ....[11]....
        /*06a0*/ 	.word	0x0000b1e0


	//   ....[12]....
        /*06a4*/ 	.word	0x0000b260


	//   ....[13]....
        /*06a8*/ 	.word	0x0000b2d0


	//   ....[14]....
        /*06ac*/ 	.word	0x0000b350


	//   ....[15]....
        /*06b0*/ 	.word	0x0000b3c0


	//   ....[16]....
        /*06b4*/ 	.word	0x0000b440


	//   ....[17]....
        /*06b8*/ 	.word	0x0000b4b0


	//   ....[18]....
        /*06bc*/ 	.word	0x0000b530


	//   ....[19]....
        /*06c0*/ 	.word	0x0000b5a0


	//----- nvinfo : EIATTR_EXIT_INSTR_OFFSETS
	.align		4
.L_1899:
        /*06c4*/ 	.byte	0x04, 0x1c
        /*06c6*/ 	.short	(.L_1901 - .L_1900)


	//   ....[0]....
.L_1900:
        /*06c8*/ 	.word	0x0000b080


	//   ....[1]....
        /*06cc*/ 	.word	0x0000b100


	//----- nvinfo : EIATTR_MAX_THREADS
	.align		4
.L_1901:
        /*06d0*/ 	.byte	0x04, 0x05
        /*06d2*/ 	.short	(.L_1903 - .L_1902)
.L_1902:
        /*06d4*/ 	.word	0x00000080
        /*06d8*/ 	.word	0x00000001
        /*06dc*/ 	.word	0x00000001


	//----- nvinfo : EIATTR_CRS_STACK_SIZE
	.align		4
.L_1903:
        /*06e0*/ 	.byte	0x04, 0x1e
        /*06e2*/ 	.short	(.L_1905 - .L_1904)
.L_1904:
        /*06e4*/ 	.word	0x00000000
.L_1905:


//--------------------- .nv.info._ZN10layer_norm22ln_bwd_finalize_kernelINS_22Kernel_traits_finalizeILj1280E13__nv_bfloat16S2_S2_S2_fjLb1ELj1024ELj4ENS_18Kernel_traits_baseILj1280ES2_S2_S2_S2_fjLj1024EEEEELb1ELb1EEEvNS_9BwdParamsE --------------------------
	.section	.nv.info._ZN10layer_norm22ln_bwd_finalize_kernelINS_22Kernel_traits_finalizeILj1280E13__nv_bfloat16S2_S2_S2_fjLb1ELj1024ELj4ENS_18Kernel_traits_baseILj1280ES2_S2_S2_S2_fjLj1024EEEEELb1ELb1EEEvNS_9BwdParamsE,"",@"SHT_CUDA_INFO"
	.sectionflags	@""
	.align	4


	//----- nvinfo : EIATTR_CUDA_API_VERSION
	.align		4
        /*0000*/ 	.byte	0x04, 0x37
        /*0002*/ 	.short	(.L_1907 - .L_1906)
.L_1906:
        /*0004*/ 	.word	0x00000082


	//----- nvinfo : EIATTR_SW2861232_WAR
	.align		4
.L_1907:
        /*0008*/ 	.byte	0x01, 0x35
	.zero		2


	//----- nvinfo : EIATTR_PARAM_CBANK
	.align		4
        /*000c*/ 	.byte	0x04, 0x0a
        /*000e*/ 	.short	(.L_1909 - .L_1908)
	.align		4
.L_1908:
        /*0010*/ 	.word	index@(.nv.constant0._ZN10layer_norm22ln_bwd_finalize_kernelINS_22Kernel_traits_finalizeILj1280E13__nv_bfloat16S2_S2_S2_fjLb1ELj1024ELj4ENS_18Kernel_traits_baseILj1280ES2_S2_S2_S2_fjLj1024EEEEELb1ELb1EEEvNS_9BwdParamsE)
        /*0014*/ 	.short	0x0160
        /*0016*/ 	.short	0x0128


	//----- nvinfo : EIATTR_CBANK_PARAM_SIZE
	.align		4
.L_1909:
        /*0018*/ 	.byte	0x03, 0x19
        /*001a*/ 	.short	0x0128


	//----- nvinfo : EIATTR_KPARAM_INFO
	.align		4
        /*001c*/ 	.byte	0x04, 0x17
        /*001e*/ 	.short	(.L_1911 - .L_1910)
.L_1910:
        /*0020*/ 	.word	0x00000000
        /*0024*/ 	.short	0x0000
        /*0026*/ 	.short	0x0000
        /*0028*/ 	.byte	0x00, 0xf0, 0xa1, 0x04


	//----- nvinfo : EIATTR_MAXREG_COUNT
	.align		4
.L_1911:
        /*002c*/ 	.byte	0x03, 0x1b
        /*002e*/ 	.short	0x0040


	//----- nvinfo : EIATTR_NUM_BARRIERS
	.align		4
        /*0030*/ 	.byte	0x02, 0x4c
        /*0032*/ 	.byte	0x01
	.zero		1


	//----- nvinfo : EIATTR_MERCURY_ISA_VERSION
	.align		4
        /*0034*/ 	.byte	0x03, 0x5f
        /*0036*/ 	.short	0x0000


	//----- nvinfo : EIATTR_COOP_GROUP_MASK_REGIDS
	.align		4
        /*0038*/ 	.byte	0x04, 0x29
        /*003a*/ 	.short	(.L_1913 - .L_1912)


	//   ....[0]....
.L_1912:
        /*003c*/ 	.word	0xffffffff


	//   ....[1]....
        /*0040*/ 	.word	0xffffffff


	//   ....[2]....
        /*0044*/ 	.word	0xffffffff


	//   ....[3]....
        /*0048*/ 	.word	0xffffffff


	//   ....[4]....
        /*004c*/ 	.word	0xffffffff


	//   ....[5]....
        /*0050*/ 	.word	0xffffffff


	//   ....[6]....
        /*0054*/ 	.word	0xffffffff


	//   ....[7]....
        /*0058*/ 	.word	0xffffffff


	//   ....[8]....
        /*005c*/ 	.word	0xffffffff


	//   ....[9]....
        /*0060*/ 	.word	0xffffffff


	//   ....[10]....
        /*0064*/ 	.word	0xffffffff


	//   ....[11]....
        /*0068*/ 	.word	0xffffffff


	//   ....[12]....
        /*006c*/ 	.word	0xffffffff


	//   ....[13]....
        /*0070*/ 	.word	0xffffffff


	//   ....[14]....
        /*0074*/ 	.word	0xffffffff


	//   ....[15]....
        /*0078*/ 	.word	0xffffffff


	//   ....[16]....
        /*007c*/ 	.word	0xffffffff


	//   ....[17]....
        /*0080*/ 	.word	0xffffffff


	//   ....[18]....
        /*0084*/ 	.word	0xffffffff


	//   ....[19]....
        /*0088*/ 	.word	0xffffffff


	//   ....[20]....
        /*008c*/ 	.word	0xffffffff


	//   ....[21]....
        /*0090*/ 	.word	0xffffffff


	//   ....[22]....
        /*0094*/ 	.word	0xffffffff


	//   ....[23]....
        /*0098*/ 	.word	0xffffffff


	//   ....[24]....
        /*009c*/ 	.word	0xffffffff


	//   ....[25]....
        /*00a0*/ 	.word	0xffffffff


	//   ....[26]....
        /*00a4*/ 	.word	0xffffffff


	//   ....[27]....
        /*00a8*/ 	.word	0xffffffff


	//   ....[28]....
        /*00ac*/ 	.word	0xffffffff


	//   ....[29]....
        /*00b0*/ 	.word	0xffffffff


	//----- nvinfo : EIATTR_COOP_GROUP_INSTR_OFFSETS
	.align		4
.L_1913:
        /*00b4*/ 	.byte	0x04, 0x28
        /*00b6*/ 	.short	(.L_1915 - .L_1914)


	//   ....[0]....
.L_1914:
        /*00b8*/ 	.word	0x000009a0


	//   ....[1]....
        /*00bc*/ 	.word	0x000009d0


	//   ....[2]....
        /*00c0*/ 	.word	0x000009e0


	//   ....[3]....
        /*00c4*/ 	.word	0x00000a00


	//   ....[4]....
        /*00c8*/ 	.word	0x00000a20


	//   ....[5]....
        /*00cc*/ 	.word	0x00000a30


	//   ....[6]....
        /*00d0*/ 	.word	0x00000a60


	//   ....[7]....
        /*00d4*/ 	.word	0x00000a80


	//   ....[8]....
        /*00d8*/ 	.word	0x00000a90


	//   ....[9]....
        /*00dc*/ 	.word	0x00000ac0


	//   ....[10]....
        /*00e0*/ 	.word	0x00000ae0


	//   ....[11]....
        /*00e4*/ 	.word	0x00000af0


	//   ....[12]....
        /*00e8*/ 	.word	0x00000b20


	//   ....[13]....
        /*00ec*/ 	.word	0x00000b40


	//   ....[14]....
        /*00f0*/ 	.word	0x00000b50


	//   ....[15]....
        /*00f4*/ 	.word	0x00000dd0


	//   ....[16]....
        /*00f8*/ 	.word	0x00000e30


	//   ....[17]....
        /*00fc*/ 	.word	0x00000e90


	//   ....[18]....
        /*0100*/ 	.word	0x00000ef0


	//   ....[19]....
        /*0104*/ 	.word	0x00000f60


	//   ....[20]....
        /*0108*/ 	.word	0x00000fd0


	//   ....[21]....
        /*010c*/ 	.word	0x00001030


	//   ....[22]....
        /*0110*/ 	.word	0x00001090


	//   ....[23]....
        /*0114*/ 	.word	0x000010f0


	//   ....[24]....
        /*0118*/ 	.word	0x00001160


	//   ....[25]....
        /*011c*/ 	.word	0x000011d0


	//   ....[26]....
        /*0120*/ 	.word	0x00001230


	//   ....[27]....
        /*0124*/ 	.word	0x00001290


	//   ....[28]....
        /*0128*/ 	.word	0x000012f0


	//   ....[29]....
        /*012c*/ 	.word	0x00001350


	//----- nvinfo : EIATTR_EXIT_INSTR_OFFSETS
	.align		4
.L_1915:
        /*0130*/ 	.byte	0x04, 0x1c
        /*0132*/ 	.short	(.L_1917 - .L_1916)


	//   ....[0]....
.L_1916:
        /*0134*/ 	.word	0x00000070


	//   ....[1]....
        /*0138*/ 	.word	0x00000d70


	//----- nvinfo : EIATTR_MAX_THREADS
	.align		4
.L_1917:
        /*013c*/ 	.byte	0x04, 0x05
        /*013e*/ 	.short	(.L_1919 - .L_1918)
.L_1918:
        /*0140*/ 	.word	0x00000400
        /*0144*/ 	.word	0x00000001
        /*0148*/ 	.word	0x00000001


	//----- nvinfo : EIATTR_CRS_STACK_SIZE
	.align		4
.L_1919:
        /*014c*/ 	.byte	0x04, 0x1e
        /*014e*/ 	.short	(.L_1921 - .L_1920)
.L_1920:
        /*0150*/ 	.word	0x00000000
.L_1921:


//--------------------- .nv.info._ZN10layer_norm13ln_bwd_kernelINS_13Kernel_traitsI13__nv_bfloat16S2_S2_S2_fjLj1280ELj1ELj4ELj1ELj16ENS_18Kernel_traits_baseILj1280ES2_S2_S2_S2_fjLj128EEEEELb1ELb1ELb1ELb1EEEvNS_9BwdParamsE --------------------------
	.section	.nv.info._ZN10layer_norm13ln_bwd_kernelINS_13Kernel_traitsI13__nv_bfloat16S2_S2_S2_fjLj1280ELj1ELj4ELj1ELj16ENS_18Kernel_traits_baseILj1280ES2_S2_S2_S2_fjLj128EEEEELb1ELb1ELb1ELb1EEEvNS_9BwdParamsE,"",@"SHT_CUDA_INFO"
	.sectionflags	@""
	.align	4


	//----- nvinfo : EIATTR_CUDA_API_VERSION
	.align		4
        /*0000*/ 	.byte	0x04, 0x37
        /*0002*/ 	.short	(.L_1923 - .L_1922)
.L_1922:
        /*0004*/ 	.word	0x00000082


	//----- nvinfo : EIATTR_SW2861232_WAR
	.align		4
.L_1923:
        /*0008*/ 	.byte	0x01, 0x35
	.zero		2


	//----- nvinfo : EIATTR_PARAM_CBANK
	.align		4
        /*000c*/ 	.byte	0x04, 0x0a
        /*000e*/ 	.short	(.L_1925 - .L_1924)
	.align		4
.L_1924:
        /*0010*/ 	.word	index@(.nv.constant0._ZN10layer_norm13ln_bwd_kernelINS_13Kernel_traitsI13__nv_bfloat16S2_S2_S2_fjLj1280ELj1ELj4ELj1ELj16ENS_18Kernel_traits_baseILj1280ES2_S2_S2_S2_fjLj128EEEEELb1ELb1ELb1ELb1EEEvNS_9BwdParamsE)
        /*0014*/ 	.short	0x0160
        /*0016*/ 	.short	0x0128


	//----- nvinfo : EIATTR_CBANK_PARAM_SIZE
	.align		4
.L_1925:
        /*0018*/ 	.byte	0x03, 0x19
        /*001a*/ 	.short	0x0128


	//----- nvinfo : EIATTR_KPARAM_INFO
	.align		4
        /*001c*/ 	.byte	0x04, 0x17
        /*001e*/ 	.short	(.L_1927 - .L_1926)
.L_1926:
        /*0020*/ 	.word	0x00000000
        /*0024*/ 	.short	0x0000
        /*0026*/ 	.short	0x0000
        /*0028*/ 	.byte	0x00, 0xf0, 0xa1, 0x04


	//----- nvinfo : EIATTR_MAXREG_COUNT
	.align		4
.L_1927:
        /*002c*/ 	.byte	0x03, 0x1b
        /*002e*/ 	.short	0x00ff


	//----- nvinfo : EIATTR_NUM_BARRIERS
	.align		4
        /*0030*/ 	.byte	0x02, 0x4c
        /*0032*/ 	.byte	0x01
	.zero		1


	//----- nvinfo : EIATTR_ANNOTATIONS
	.align		4
        /*0034*/ 	.byte	0x04, 0x55
        /*0036*/ 	.short	(.L_1929 - .L_1928)


	//   ....[0]....
.L_1928:
        /* <DEDUP_REMOVED lines=104> */


	//----- nvinfo : EIATTR_MERCURY_ISA_VERSION
	.align		4
.L_1929:
        /*06a0*/ 	.byte	0x03, 0x5f
        /*06a2*/ 	.short	0x0000


	//----- nvinfo : EIATTR_COOP_GROUP_MASK_REGIDS
	.align		4
        /*06a4*/ 	.byte	0x04, 0x29
        /*06a6*/ 	.short	(.L_1931 - .L_1930)


	//   ....[0]....
.L_1930:
        /*06a8*/ 	.word	0xffffffff


	//   ....[1]....
        /*06ac*/ 	.word	0xffffffff


	//   ....[2]....
        /*06b0*/ 	.word	0xffffffff


	//   ....[3]....
        /*06b4*/ 	.word	0xffffffff


	//   ....[4]....
        /*06b8*/ 	.word	0xffffffff


	//   ....[5]....
        /*06bc*/ 	.word	0xffffffff


	//   ....[6]....
        /*06c0*/ 	.word	0xffffffff


	//   ....[7]....
        /*06c4*/ 	.word	0xffffffff


	//   ....[8]....
        /*06c8*/ 	.word	0xffffffff


	//   ....[9]....
        /*06cc*/ 	.word	0xffffffff


	//   ....[10]....
        /*06d0*/ 	.word	0xffffffff


	//   ....[11]....
        /*06d4*/ 	.word	0xffffffff


	//   ....[12]....
        /*06d8*/ 	.word	0xffffffff


	//   ....[13]....
        /*06dc*/ 	.word	0xffffffff


	//   ....[14]....
        /*06e0*/ 	.word	0xffffffff


	//   ....[15]....
        /*06e4*/ 	.word	0xffffffff


	//   ....[16]....
        /*06e8*/ 	.word	0xffffffff


	//   ....[17]....
        /*06ec*/ 	.word	0xffffffff


	//   ....[18]....
        /*06f0*/ 	.word	0xffffffff


	//   ....[19]....
        /*06f4*/ 	.word	0xffffffff


	//----- nvinfo : EIATTR_COOP_GROUP_INSTR_OFFSETS
	.align		4
.L_1931:
        /*06f8*/ 	.byte	0x04, 0x28
        /*06fa*/ 	.short	(.L_1933 - .L_1932)


	//   ....[0]....
.L_1932:
        /*06fc*/ 	.word	0x00003580


	//   ....[1]....
        /*0700*/ 	.word	0x000035a0


	//   ....[2]....
        /*0704*/ 	.word	0x000035d0


	//   ....[3]....
        /*0708*/ 	.word	0x000035f0


	//   ....[4]....
        /*070c*/ 	.word	0x00003610


	//   ....[5]....
        /*0710*/ 	.word	0x00003630


	//   ....[6]....
        /*0714*/ 	.word	0x00003650


	//   ....[7]....
        /*0718*/ 	.word	0x00003670


	//   ....[8]....
        /*071c*/ 	.word	0x00003680


	//   ....[9]....
        /*0720*/ 	.word	0x000036a0


	//   ....[10]....
        /*0724*/ 	.word	0x0000a2b0


	//   ....[11]....
        /*0728*/ 	.word	0x0000a310


	//   ....[12]....
        /*072c*/ 	.word	0x0000a370


	//   ....[13]....
        /*0730*/ 	.word	0x0000a3c0


	//   ....[14]....
        /*0734*/ 	.word	0x0000a420


	//   ....[15]....
        /*0738*/ 	.word	0x0000a470


	//   ....[16]....
        /*073c*/ 	.word	0x0000a4d0


	//   ....[17]....
        /*0740*/ 	.word	0x0000a520


	//   ....[18]....
        /*0744*/ 	.word	0x0000a580


	//   ....[19]....
        /*0748*/ 	.word	0x0000a5d0


	//----- nvinfo : EIATTR_EXIT_INSTR_OFFSETS
	.align		4
.L_1933:
        /*074c*/ 	.byte	0x04, 0x1c
        /*074e*/ 	.short	(.L_1935 - .L_1934)


	//   ....[0]....
.L_1934:
        /*0750*/ 	.word	0x0000a270


	//----- nvinfo : EIATTR_MAX_THREADS
	.align		4
.L_1935:
        /*0754*/ 	.byte	0x04, 0x05
        /*0756*/ 	.short	(.L_1937 - .L_1936)
.L_1936:
        /*0758*/ 	.word	0x00000080
        /*075c*/ 	.word	0x00000001
        /*0760*/ 	.word	0x00000001


	//----- nvinfo : EIATTR_CRS_STACK_SIZE
	.align		4
.L_1937:
        /*0764*/ 	.byte	0x04, 0x1e
        /*0766*/ 	.short	(.L_1939 - .L_1938)
.L_1938:
        /*0768*/ 	.word	0x00000000
.L_1939:


//--------------------- .nv.info._ZN10layer_norm13ln_bwd_kernelINS_13Kernel_traitsI6__halfS2_S2_S2_fjLj1280ELj1ELj4ELj1ELj16ENS_18Kernel_traits_baseILj1280ES2_S2_S2_S2_fjLj128EEEEELb0ELb0ELb0ELb0EEEvNS_9BwdParamsE --------------------------
	.section	.nv.info._ZN10layer_norm13ln_bwd_kernelINS_13Kernel_traitsI6__halfS2_S2_S2_fjLj1280ELj1ELj4ELj1ELj16ENS_18Kernel_traits_baseILj1280ES2_S2_S2_S2_fjLj128EEEEELb0ELb0ELb0ELb0EEEvNS_9BwdParamsE,"",@"SHT_CUDA_INFO"
	.sectionflags	@""
	.align	4


	//----- nvinfo : EIATTR_CUDA_API_VERSION
	.align		4
        /*0000*/ 	.byte	0x04, 0x37
        /*0002*/ 	.short	(.L_1941 - .L_1940)
.L_1940:
        /*0004*/ 	.word	0x00000082


	//----- nvinfo : EIATTR_SW2861232_WAR
	.align		4
.L_1941:
        /*0008*/ 	.byte	0x01, 0x35
	.zero		2


	//----- nvinfo : EIATTR_PARAM_CBANK
	.align		4
        /*000c*/ 	.byte	0x04, 0x0a
        /*000e*/ 	.short	(.L_1943 - .L_1942)
	.align		4
.L_1942:
        /*0010*/ 	.word	index@(.nv.constant0._ZN10layer_norm13ln_bwd_kernelINS_13Kernel_traitsI6__halfS2_S2_S2_fjLj1280ELj1ELj4ELj1ELj16ENS_18Kernel_traits_baseILj1280ES2_S2_S2_S2_fjLj128EEEEELb0ELb0ELb0ELb0EEEvNS_9BwdParamsE)
        /*0014*/ 	.short	0x0160
        /*0016*/ 	.short	0x0128


	//----- nvinfo : EIATTR_CBANK_PARAM_SIZE
	.align		4
.L_1943:
        /*0018*/ 	.byte	0x03, 0x19
        /*001a*/ 	.short	0x0128


	//----- nvinfo : EIATTR_KPARAM_INFO
	.align		4
        /*001c*/ 	.byte	0x04, 0x17
        /*001e*/ 	.short	(.L_1945 - .L_1944)
.L_1944:
        /*0020*/ 	.word	0x00000000
        /*0024*/ 	.short	0x0000
        /*0026*/ 	.short	0x0000
        /*0028*/ 	.byte	0x00, 0xf0, 0xa1, 0x04


	//----- nvinfo : EIATTR_MAXREG_COUNT
	.align		4
.L_1945:
        /*002c*/ 	.byte	0x03, 0x1b
        /*002e*/ 	.short	0x00ff


	//----- nvinfo : EIATTR_NUM_BARRIERS
	.align		4
        /*0030*/ 	.byte	0x02, 0x4c
        /*0032*/ 	.byte	0x01
	.zero		1


	//----- nvinfo : EIATTR_MERCURY_ISA_VERSION
	.align		4
        /*0034*/ 	.byte	0x03, 0x5f
        /*0036*/ 	.short	0x0000


	//----- nvinfo : EIATTR_COOP_GROUP_MASK_REGIDS
	.align		4
        /*0038*/ 	.byte	0x04, 0x29
        /*003a*/ 	.short	(.L_1947 - .L_1946)


	//   ....[0]....
.L_1946:
        /*003c*/ 	.word	0xffffffff


	//   ....[1]....
        /*0040*/ 	.word	0xffffffff


	//   ....[2]....
        /*0044*/ 	.word	0xffffffff


	//   ....[3]....
        /*0048*/ 	.word	0xffffffff


	//   ....[4]....
        /*004c*/ 	.word	0xffffffff


	//   ....[5]....
        /*0050*/ 	.word	0xffffffff


	//   ....[6]....
        /*0054*/ 	.word	0xffffffff


	//   ....[7]....
        /*0058*/ 	.word	0xffffffff


	//   ....[8]....
        /*005c*/ 	.word	0xffffffff


	//   ....[9]....
        /*0060*/ 	.word	0xffffffff


	//   ....[10]....
        /*0064*/ 	.word	0xffffffff


	//   ....[11]....
        /*0068*/ 	.word	0xffffffff


	//   ....[12]....
        /*006c*/ 	.word	0xffffffff


	//   ....[13]....
        /*0070*/ 	.word	0xffffffff


	//   ....[14]....
        /*0074*/ 	.word	0xffffffff


	//   ....[15]....
        /*0078*/ 	.word	0xffffffff


	//   ....[16]....
        /*007c*/ 	.word	0xffffffff


	//   ....[17]....
        /*0080*/ 	.word	0xffffffff


	//   ....[18]....
        /*0084*/ 	.word	0xffffffff


	//   ....[19]....
        /*0088*/ 	.word	0xffffffff


	//----- nvinfo : EIATTR_COOP_GROUP_INSTR_OFFSETS
	.align		4
.L_1947:
        /*008c*/ 	.byte	0x04, 0x28
        /*008e*/ 	.short	(.L_1949 - .L_1948)


	//   ....[0]....
.L_1948:
        /*0090*/ 	.word	0x00002440


	//   ....[1]....
        /*0094*/ 	.word	0x00002460


	//   ....[2]....
        /*0098*/ 	.word	0x00002480


	//   ....[3]....
        /*009c*/ 	.word	0x000024a0


	//   ....[4]....
        /*00a0*/ 	.word	0x000024c0


	//   ....[5]....
        /*00a4*/ 	.word	0x000024e0


	//   ....[6]....
        /*00a8*/ 	.word	0x00002500


	//   ....[7]....
        /*00ac*/ 	.word	0x00002520


	//   ....[8]....
        /*00b0*/ 	.word	0x00002540


	//   ....[9]....
        /*00b4*/ 	.word	0x00002560


	//   ....[10]....
        /*00b8*/ 	.word	0x000053a0


	//   ....[11]....
        /*00bc*/ 	.word	0x00005420


	//   ....[12]....
        /*00c0*/ 	.word	0x000054a0


	//   ....[13]....
        /*00c4*/ 	.word	0x00005510


	//   ....[14]....
        /*00c8*/ 	.word	0x00005590


	//   ....[15]....
        /*00cc*/ 	.word	0x00005600


	//   ....[16]....
        /*00d0*/ 	.word	0x00005680


	//   ....[17]....
        /*00d4*/ 	.word	0x000056f0


	//   ....[18]....
        /*00d8*/ 	.word	0x00005770


	//   ....[19]....
        /*00dc*/ 	.word	0x000057e0


	//----- nvinfo : EIATTR_EXIT_INSTR_OFFSETS
	.align		4
.L_1949:
        /*00e0*/ 	.byte	0x04, 0x1c
        /*00e2*/ 	.short	(.L_1951 - .L_1950)


	//   ....[0]....
.L_1950:
        /*00e4*/ 	.word	0x00005310


	//   ....[1]....
        /*00e8*/ 	.word	0x00005340


	//----- nvinfo : EIATTR_MAX_THREADS
	.align		4
.L_1951:
        /*00ec*/ 	.byte	0x04, 0x05
        /*00ee*/ 	.short	(.L_1953 - .L_1952)
.L_1952:
        /*00f0*/ 	.word	0x00000080
        /*00f4*/ 	.word	0x00000001
        /*00f8*/ 	.word	0x00000001


	//----- nvinfo : EIATTR_CRS_STACK_SIZE
	.align		4
.L_1953:
        /*00fc*/ 	.byte	0x04, 0x1e
        /*00fe*/ 	.short	(.L_1955 - .L_1954)
.L_1954:
        /*0100*/ 	.word	0x00000000
.L_1955:


//--------------------- .nv.info._ZN10layer_norm13ln_bwd_kernelINS_13Kernel_traitsI6__halfS2_S2_S2_fjLj1280ELj1ELj4ELj1ELj16ENS_18Kernel_traits_baseILj1280ES2_S2_S2_S2_fjLj128EEEEELb0ELb0ELb0ELb1EEEvNS_9BwdParamsE --------------------------
	.section	.nv.info._ZN10layer_norm13ln_bwd_kernelINS_13Kernel_traitsI6__halfS2_S2_S2_fjLj1280ELj1ELj4ELj1ELj16ENS_18Kernel_traits_baseILj1280ES2_S2_S2_S2_fjLj128EEEEELb0ELb0ELb0ELb1EEEvNS_9BwdParamsE,"",@"SHT_CUDA_INFO"
	.sectionflags	@""
	.align	4


	//----- nvinfo : EIATTR_CUDA_API_VERSION
	.align		4
        /*0000*/ 	.byte	0x04, 0x37
        /*0002*/ 	.short	(.L_1957 - .L_1956)
.L_1956:
        /*0004*/ 	.word	0x00000082


	//----- nvinfo : EIATTR_SW2861232_WAR
	.align		4
.L_1957:
        /*0008*/ 	.byte	0x01, 0x35
	.zero		2


	//----- nvinfo : EIATTR_PARAM_CBANK
	.align		4
        /*000c*/ 	.byte	0x04, 0x0a
        /*000e*/ 	.short	(.L_1959 - .L_1958)
	.align		4
.L_1958:
        /*0010*/ 	.word	index@(.nv.constant0._ZN10layer_norm13ln_bwd_kernelINS_13Kernel_traitsI6__halfS2_S2_S2_fjLj1280ELj1ELj4ELj1ELj16ENS_18Kernel_traits_baseILj1280ES2_S2_S2_S2_fjLj128EEEEELb0ELb0ELb0ELb1EEEvNS_9BwdParamsE)
        /*0014*/ 	.short	0x0160
        /*0016*/ 	.short	0x0128


	//----- nvinfo : EIATTR_CBANK_PARAM_SIZE
	.align		4
.L_1959:
        /*0018*/ 	.byte	0x03, 0x19
        /*001a*/ 	.short	0x0128


	//----- nvinfo : EIATTR_KPARAM_INFO
	.align		4
        /*001c*/ 	.byte	0x04, 0x17
        /*001e*/ 	.short	(.L_1961 - .L_1960)
.L_1960:
        /*0020*/ 	.word	0x00000000
        /*0024*/ 	.short	0x0000
        /*0026*/ 	.short	0x0000
        /*0028*/ 	.byte	0x00, 0xf0, 0xa1, 0x04


	//----- nvinfo : EIATTR_MAXREG_COUNT
	.align		4
.L_1961:
        /*002c*/ 	.byte	0x03, 0x1b
        /*002e*/ 	.short	0x00ff


	//----- nvinfo : EIATTR_NUM_BARRIERS
	.align		4
        /*0030*/ 	.byte	0x02, 0x4c
        /*0032*/ 	.byte	0x01
	.zero		1


	//----- nvinfo : EIATTR_MERCURY_ISA_VERSION
	.align		4
        /*0034*/ 	.byte	0x03, 0x5f
        /*0036*/ 	.short	0x0000


	//----- nvinfo : EIATTR_COOP_GROUP_MASK_REGIDS
	.align		4
        /*0038*/ 	.byte	0x04, 0x29
        /*003a*/ 	.short	(.L_1963 - .L_1962)


	//   ....[0]....
.L_1962:
        /*003c*/ 	.word	0xffffffff


	//   ....[1]....
        /*0040*/ 	.word	0xffffffff


	//   ....[2]....
        /*0044*/ 	.word	0xffffffff


	//   ....[3]....
        /*0048*/ 	.word	0xffffffff


	//   ....[4]....
        /*004c*/ 	.word	0xffffffff


	//   ....[5]....
        /*0050*/ 	.word	0xffffffff


	//   ....[6]....
        /*0054*/ 	.word	0xffffffff


	//   ....[7]....
        /*0058*/ 	.word	0xffffffff


	//   ....[8]....
        /*005c*/ 	.word	0xffffffff


	//   ....[9]....
        /*0060*/ 	.word	0xffffffff


	//   ....[10]....
        /*0064*/ 	.word	0xffffffff


	//   ....[11]....
        /*0068*/ 	.word	0xffffffff


	//   ....[12]....
        /*006c*/ 	.word	0xffffffff


	//   ....[13]....
        /*0070*/ 	.word	0xffffffff


	//   ....[14]....
        /*0074*/ 	.word	0xffffffff


	//   ....[15]....
        /*0078*/ 	.word	0xffffffff


	//   ....[16]....
        /*007c*/ 	.word	0xffffffff


	//   ....[17]....
        /*0080*/ 	.word	0xffffffff


	//   ....[18]....
        /*0084*/ 	.word	0xffffffff


	//   ....[19]....
        /*0088*/ 	.word	0xffffffff


	//----- nvinfo : EIATTR_COOP_GROUP_INSTR_OFFSETS
	.align		4
.L_1963:
        /*008c*/ 	.byte	0x04, 0x28
        /*008e*/ 	.short	(.L_1965 - .L_1964)


	//   ....[0]....
.L_1964:
        /*0090*/ 	.word	0x00002320


	//   ....[1]....
        /*0094*/ 	.word	0x00002340


	//   ....[2]....
        /*0098*/ 	.word	0x00002360


	//   ....[3]....
        /*009c*/ 	.word	0x00002380


	//   ....[4]....
        /*00a0*/ 	.word	0x000023a0


	//   ....[5]....
        /*00a4*/ 	.word	0x000023c0


	//   ....[6]....
        /*00a8*/ 	.word	0x000023e0


	//   ....[7]....
        /*00ac*/ 	.word	0x00002400


	//   ....[8]....
        /*00b0*/ 	.word	0x00002420


	//   ....[9]....
        /*00b4*/ 	.word	0x00002440


	//   ....[10]....
        /*00b8*/ 	.word	0x00004f20


	//   ....[11]....
        /*00bc*/ 	.word	0x00004fa0


	//   ....[12]....
        /*00c0*/ 	.word	0x00005020


	//   ....[13]....
        /*00c4*/ 	.word	0x00005090


	//   ....[14]....
        /*00c8*/ 	.word	0x00005110


	//   ....[15]....
        /*00cc*/ 	.word	0x00005180


	//   ....[16]....
        /*00d0*/ 	.word	0x00005200


	//   ....[17]....
        /*00d4*/ 	.word	0x00005270


	//   ....[18]....
        /*00d8*/ 	.word	0x000052f0


	//   ....[19]....
        /*00dc*/ 	.word	0x00005360


	//----- nvinfo : EIATTR_EXIT_INSTR_OFFSETS
	.align		4
.L_1965:
        /*00e0*/ 	.byte	0x04, 0x1c
        /*00e2*/ 	.short	(.L_1967 - .L_1966)


	//   ....[0]....
.L_1966:
        /*00e4*/ 	.word	0x00004ec0


	//----- nvinfo : EIATTR_MAX_THREADS
	.align		4
.L_1967:
        /*00e8*/ 	.byte	0x04, 0x05
        /*00ea*/ 	.short	(.L_1969 - .L_1968)
.L_1968:
        /*00ec*/ 	.word	0x00000080
        /*00f0*/ 	.word	0x00000001
        /*00f4*/ 	.word	0x00000001


	//----- nvinfo : EIATTR_CRS_STACK_SIZE
	.align		4
.L_1969:
        /*00f8*/ 	.byte	0x04, 0x1e
        /*00fa*/ 	.short	(.L_1971 - .L_1970)
.L_1970:
        /*00fc*/ 	.word	0x00000000
.L_1971:


//--------------------- .nv.info._ZN10layer_norm13ln_bwd_kernelINS_13Kernel_traitsI6__halfS2_S2_S2_fjLj1280ELj1ELj4ELj1ELj16ENS_18Kernel_traits_baseILj1280ES2_S2_S2_S2_fjLj128EEEEELb0ELb0ELb1ELb0EEEvNS_9BwdParamsE --------------------------
	.section	.nv.info._ZN10layer_norm13ln_bwd_kernelINS_13Kernel_traitsI6__halfS2_S2_S2_fjLj1280ELj1ELj4ELj1ELj16ENS_18Kernel_traits_baseILj1280ES2_S2_S2_S2_fjLj128EEEEELb0ELb0ELb1ELb0EEEvNS_9BwdParamsE,"",@"SHT_CUDA_INFO"
	.sectionflags	@""
	.align	4


	//----- nvinfo : EIATTR_CUDA_API_VERSION
	.align		4
        /*0000*/ 	.byte	0x04, 0x37
        /*0002*/ 	.short	(.L_1973 - .L_1972)
.L_1972:
        /*0004*/ 	.word	0x00000082


	//----- nvinfo : EIATTR_SW2861232_WAR
	.align		4
.L_1973:
        /*0008*/ 	.byte	0x01, 0x35
	.zero		2


	//----- nvinfo : EIATTR_PARAM_CBANK
	.align		4
        /*000c*/ 	.byte	0x04, 0x0a
        /*000e*/ 	.short	(.L_1975 - .L_1974)
	.align		4
.L_1974:
        /*0010*/ 	.word	index@(.nv.constant0._ZN10layer_norm13ln_bwd_kernelINS_13Kernel_traitsI6__halfS2_S2_S2_fjLj1280ELj1ELj4ELj1ELj16ENS_18Kernel_traits_baseILj1280ES2_S2_S2_S2_fjLj128EEEEELb0ELb0ELb1ELb0EEEvNS_9BwdParamsE)
        /*0014*/ 	.short	0x0160
        /*0016*/ 	.short	0x0128


	//----- nvinfo : EIATTR_CBANK_PARAM_SIZE
	.align		4
.L_1975:
        /*0018*/ 	.byte	0x03, 0x19
        /*001a*/ 	.short	0x0128


	//----- nvinfo : EIATTR_KPARAM_INFO
	.align		4
        /*001c*/ 	.byte	0x04, 0x17
        /*001e*/ 	.short	(.L_1977 - .L_1976)
.L_1976:
        /*0020*/ 	.word	0x00000000
        /*0024*/ 	.short	0x0000
        /*0026*/ 	.short	0x0000
        /*0028*/ 	.byte	0x00, 0xf0, 0xa1, 0x04


	//----- nvinfo : EIATTR_MAXREG_COUNT
	.align		4
.L_1977:
        /*002c*/ 	.byte	0x03, 0x1b
        /*002e*/ 	.short	0x00ff


	//----- nvinfo : EIATTR_NUM_BARRIERS
	.align		4
        /*0030*/ 	.byte	0x02, 0x4c
        /*0032*/ 	.byte	0x01
	.zero		1


	//----- nvinfo : EIATTR_MERCURY_ISA_VERSION
	.align		4
        /*0034*/ 	.byte	0x03, 0x5f
        /*0036*/ 	.short	0x0000


	//----- nvinfo : EIATTR_COOP_GROUP_MASK_REGIDS
	.align		4
        /*0038*/ 	.byte	0x04, 0x29
        /*003a*/ 	.short	(.L_1979 - .L_1978)


	//   ....[0]....
.L_1978:
        /*003c*/ 	.word	0xffffffff


	//   ....[1]....
        /*0040*/ 	.word	0xffffffff


	//   ....[2]....
        /*0044*/ 	.word	0xffffffff


	//   ....[3]....
        /*0048*/ 	.word	0xffffffff


	//   ....[4]....
        /*004c*/ 	.word	0xffffffff


	//   ....[5]....
        /*0050*/ 	.word	0xffffffff


	//   ....[6]....
        /*0054*/ 	.word	0xffffffff


	//   ....[7]....
        /*0058*/ 	.word	0xffffffff


	//   ....[8]....
        /*005c*/ 	.word	0xffffffff


	//   ....[9]....
        /*0060*/ 	.word	0xffffffff


	//   ....[10]....
        /*0064*/ 	.word	0xffffffff


	//   ....[11]....
        /*0068*/ 	.word	0xffffffff


	//   ....[12]....
        /*006c*/ 	.word	0xffffffff


	//   ....[13]....
        /*0070*/ 	.word	0xffffffff


	//   ....[14]....
        /*0074*/ 	.word	0xffffffff


	//   ....[15]....
        /*0078*/ 	.word	0xffffffff


	//   ....[16]....
        /*007c*/ 	.word	0xffffffff


	//   ....[17]....
        /*0080*/ 	.word	0xffffffff


	//   ....[18]....
        /*0084*/ 	.word	0xffffffff


	//   ....[19]....
        /*0088*/ 	.word	0xffffffff


	//----- nvinfo : EIATTR_COOP_GROUP_INSTR_OFFSETS
	.align		4
.L_1979:
        /*008c*/ 	.byte	0x04, 0x28
        /*008e*/ 	.short	(.L_1981 - .L_1980)


	//   ....[0]....
.L_1980:
        /*0090*/ 	.word	0x00002790


	//   ....[1]....
        /*0094*/ 	.word	0x000027b0


	//   ....[2]....
        /*0098*/ 	.word	0x000027d0


	//   ....[3]....
        /*009c*/ 	.word	0x000027f0


	//   ....[4]....
        /*00a0*/ 	.word	0x00002810


	//   ....[5]....
        /*00a4*/ 	.word	0x00002830


	//   ....[6]....
        /*00a8*/ 	.word	0x00002850


	//   ....[7]....
        /*00ac*/ 	.word	0x00002870


	//   ....[8]....
        /*00b0*/ 	.word	0x00002890


	//   ....[9]....
        /*00b4*/ 	.word	0x000028b0


	//   ....[10]....
        /*00b8*/ 	.word	0x00006eb0


	//   ....[11]....
        /*00bc*/ 	.word	0x00006f30


	//   ....[12]....
        /*00c0*/ 	.word	0x00006fb0


	//   ....[13]....
        /*00c4*/ 	.word	0x00007020


	//   ....[14]....
        /*00c8*/ 	.word	0x000070a0


	//   ....[15]....
        /*00cc*/ 	.word	0x00007110


	//   ....[16]....
        /*00d0*/ 	.word	0x00007190


	//   ....[17]....
        /*00d4*/ 	.word	0x00007200


	//   ....[18]....
        /*00d8*/ 	.word	0x00007280


	//   ....[19]....
        /*00dc*/ 	.word	0x000072f0


	//----- nvinfo : EIATTR_EXIT_INSTR_OFFSETS
	.align		4
.L_1981:
        /*00e0*/ 	.byte	0x04, 0x1c
        /*00e2*/ 	.short	(.L_1983 - .L_1982)


	//   ....[0]....
.L_1982:
        /*00e4*/ 	.word	0x00006e20


	//   ....[1]....
        /*00e8*/ 	.word	0x00006e50


	//----- nvinfo : EIATTR_MAX_THREADS
	.align		4
.L_1983:
        /*00ec*/ 	.byte	0x04, 0x05
        /*00ee*/ 	.short	(.L_1985 - .L_1984)
.L_1984:
        /*00f0*/ 	.word	0x00000080
        /*00f4*/ 	.word	0x00000001
        /*00f8*/ 	.word	0x00000001


	//----- nvinfo : EIATTR_CRS_STACK_SIZE
	.align		4
.L_1985:
        /*00fc*/ 	.byte	0x04, 0x1e
        /*00fe*/ 	.short	(.L_1987 - .L_1986)
.L_1986:
        /*0100*/ 	.word	0x00000000
.L_1987:


//--------------------- .nv.info._ZN10layer_norm13ln_bwd_kernelINS_13Kernel_traitsI6__halfS2_S2_S2_fjLj1280ELj1ELj4ELj1ELj16ENS_18Kernel_traits_baseILj1280ES2_S2_S2_S2_fjLj128EEEEELb0ELb0ELb1ELb1EEEvNS_9BwdParamsE --------------------------
	.section	.nv.info._ZN10layer_norm13ln_bwd_kernelINS_13Kernel_traitsI6__halfS2_S2_S2_fjLj1280ELj1ELj4ELj1ELj16ENS_18Kernel_traits_baseILj1280ES2_S2_S2_S2_fjLj128EEEEELb0ELb0ELb1ELb1EEEvNS_9BwdParamsE,"",@"SHT_CUDA_INFO"
	.sectionflags	@""
	.align	4


	//----- nvinfo : EIATTR_CUDA_API_VERSION
	.align		4
        /*0000*/ 	.byte	0x04, 0x37
        /*0002*/ 	.short	(.L_1989 - .L_1988)
.L_1988:
        /*0004*/ 	.word	0x00000082


	//----- nvinfo : EIATTR_SW2861232_WAR
	.align		4
.L_1989:
        /*0008*/ 	.byte	0x01, 0x35
	.zero		2


	//----- nvinfo : EIATTR_PARAM_CBANK
	.align		4
        /*000c*/ 	.byte	0x04, 0x0a
        /*000e*/ 	.short	(.L_1991 - .L_1990)
	.align		4
.L_1990:
        /*0010*/ 	.word	index@(.nv.constant0._ZN10layer_norm13ln_bwd_kernelINS_13Kernel_traitsI6__halfS2_S2_S2_fjLj1280ELj1ELj4ELj1ELj16ENS_18Kernel_traits_baseILj1280ES2_S2_S2_S2_fjLj128EEEEELb0ELb0ELb1ELb1EEEvNS_9BwdParamsE)
        /*0014*/ 	.short	0x0160
        /*0016*/ 	.short	0x0128


	//----- nvinfo : EIATTR_CBANK_PARAM_SIZE
	.align		4
.L_1991:
        /*0018*/ 	.byte	0x03, 0x19
        /*001a*/ 	.short	0x0128


	//----- nvinfo : EIATTR_KPARAM_INFO
	.align		4
        /*001c*/ 	.byte	0x04, 0x17
        /*001e*/ 	.short	(.L_1993 - .L_1992)
.L_1992:
        /*0020*/ 	.word	0x00000000
        /*0024*/ 	.short	0x0000
        /*0026*/ 	.short	0x0000
        /*0028*/ 	.byte	0x00, 0xf0, 0xa1, 0x04


	//----- nvinfo : EIATTR_MAXREG_COUNT
	.align		4
.L_1993:
        /*002c*/ 	.byte	0x03, 0x1b
        /*002e*/ 	.short	0x00ff


	//----- nvinfo : EIATTR_NUM_BARRIERS
	.align		4
        /*0030*/ 	.byte	0x02, 0x4c
        /*0032*/ 	.byte	0x01
	.zero		1


	//----- nvinfo : EIATTR_MERCURY_ISA_VERSION
	.align		4
        /*0034*/ 	.byte	0x03, 0x5f
        /*0036*/ 	.short	0x0000


	//----- nvinfo : EIATTR_COOP_GROUP_MASK_REGIDS
	.align		4
        /*0038*/ 	.byte	0x04, 0x29
        /*003a*/ 	.short	(.L_1995 - .L_1994)


	//   ....[0]....
.L_1994:
        /*003c*/ 	.word	0xffffffff


	//   ....[1]....
        /*0040*/ 	.word	0xffffffff


	//   ....[2]....
        /*0044*/ 	.word	0xffffffff


	//   ....[3]....
        /*0048*/ 	.word	0xffffffff


	//   ....[4]....
        /*004c*/ 	.word	0xffffffff


	//   ....[5]....
        /*0050*/ 	.word	0xffffffff


	//   ....[6]....
        /*0054*/ 	.word	0xffffffff


	//   ....[7]....
        /*0058*/ 	.word	0xffffffff


	//   ....[8]....
        /*005c*/ 	.word	0xffffffff


	//   ....[9]....
        /*0060*/ 	.word	0xffffffff


	//   ....[10]....
        /*0064*/ 	.word	0xffffffff


	//   ....[11]....
        /*0068*/ 	.word	0xffffffff


	//   ....[12]....
        /*006c*/ 	.word	0xffffffff


	//   ....[13]....
        /*0070*/ 	.word	0xffffffff


	//   ....[14]....
        /*0074*/ 	.word	0xffffffff


	//   ....[15]....
        /*0078*/ 	.word	0xffffffff


	//   ....[16]....
        /*007c*/ 	.word	0xffffffff


	//   ....[17]....
        /*0080*/ 	.word	0xffffffff


	//   ....[18]....
        /*0084*/ 	.word	0xffffffff


	//   ....[19]....
        /*0088*/ 	.word	0xffffffff


	//----- nvinfo : EIATTR_COOP_GROUP_INSTR_OFFSETS
	.align		4
.L_1995:
        /*008c*/ 	.byte	0x04, 0x28
        /*008e*/ 	.short	(.L_1997 - .L_1996)


	//   ....[0]....
.L_1996:
        /*0090*/ 	.word	0x00002480


	//   ....[1]....
        /*0094*/ 	.word	0x000024a0


	//   ....[2]....
        /*0098*/ 	.word	0x000024c0


	//   ....[3]....
        /*009c*/ 	.word	0x000024e0


	//   ....[4]....
        /*00a0*/ 	.word	0x00002500


	//   ....[5]....
        /*00a4*/ 	.word	0x00002520


	//   ....[6]....
        /*00a8*/ 	.word	0x00002540


	//   ....[7]....
        /*00ac*/ 	.word	0x00002560


	//   ....[8]....
        /*00b0*/ 	.word	0x00002580


	//   ....[9]....
        /*00b4*/ 	.word	0x000025a0


	//   ....[10]....
        /*00b8*/ 	.word	0x00006250


	//   ....[11]....
        /*00bc*/ 	.word	0x000062d0


	//   ....[12]....
        /*00c0*/ 	.word	0x00006350


	//   ....[13]....
        /*00c4*/ 	.word	0x000063c0


	//   ....[14]....
        /*00c8*/ 	.word	0x00006440


	//   ....[15]....
        /*00cc*/ 	.word	0x000064b0


	//   ....[16]....
        /*00d0*/ 	.word	0x00006530


	//   ....[17]....
        /*00d4*/ 	.word	0x000065a0


	//   ....[18]....
        /*00d8*/ 	.word	0x00006620


	//   ....[19]....
        /*00dc*/ 	.word	0x00006690


	//----- nvinfo : EIATTR_EXIT_INSTR_OFFSETS
	.align		4
.L_1997:
        /*00e0*/ 	.byte	0x04, 0x1c
        /*00e2*/ 	.short	(.L_1999 - .L_1998)


	//   ....[0]....
.L_1998:
        /*00e4*/ 	.word	0x000061f0


	//----- nvinfo : EIATTR_MAX_THREADS
	.align		4
.L_1999:
        /*00e8*/ 	.byte	0x04, 0x05
        /*00ea*/ 	.short	(.L_2001 - .L_2000)
.L_2000:
        /*00ec*/ 	.word	0x00000080
        /*00f0*/ 	.word	0x00000001
        /*00f4*/ 	.word	0x00000001


	//----- nvinfo : EIATTR_CRS_STACK_SIZE
	.align		4
.L_2001:
        /*00f8*/ 	.byte	0x04, 0x1e
        /*00fa*/ 	.short	(.L_2003 - .L_2002)
.L_2002:
        /*00fc*/ 	.word	0x00000000
.L_2003:


//--------------------- .nv.info._ZN10layer_norm13ln_bwd_kernelINS_13Kernel_traitsI6__halfS2_S2_S2_fjLj1280ELj1ELj4ELj1ELj16ENS_18Kernel_traits_baseILj1280ES2_S2_S2_S2_fjLj128EEEEELb0ELb1ELb0ELb0EEEvNS_9BwdParamsE --------------------------
	.section	.nv.info._ZN10layer_norm13ln_bwd_kernelINS_13Kernel_traitsI6__halfS2_S2_S2_fjLj1280ELj1ELj4ELj1ELj16ENS_18Kernel_traits_baseILj1280ES2_S2_S2_S2_fjLj128EEEEELb0ELb1ELb0ELb0EEEvNS_9BwdParamsE,"",@"SHT_CUDA_INFO"
	.sectionflags	@""
	.align	4


	//----- nvinfo : EIATTR_CUDA_API_VERSION
	.align		4
        /*0000*/ 	.byte	0x04, 0x37
        /*0002*/ 	.short	(.L_2005 - .L_2004)
.L_2004:
        /*0004*/ 	.word	0x00000082


	//----- nvinfo : EIATTR_SW2861232_WAR
	.align		4
.L_2005:
        /*0008*/ 	.byte	0x01, 0x35
	.zero		2


	//----- nvinfo : EIATTR_PARAM_CBANK
	.align		4
        /*000c*/ 	.byte	0x04, 0x0a
        /*000e*/ 	.short	(.L_2007 - .L_2006)
	.align		4
.L_2006:
        /*0010*/ 	.word	index@(.nv.constant0._ZN10layer_norm13ln_bwd_kernelINS_13Kernel_traitsI6__halfS2_S2_S2_fjLj1280ELj1ELj4ELj1ELj16ENS_18Kernel_traits_baseILj1280ES2_S2_S2_S2_fjLj128EEEEELb0ELb1ELb0ELb0EEEvNS_9BwdParamsE)
        /*0014*/ 	.short	0x0160
        /*0016*/ 	.short	0x0128


	//----- nvinfo : EIATTR_CBANK_PARAM_SIZE
	.align		4
.L_2007:
        /*0018*/ 	.byte	0x03, 0x19
        /*001a*/ 	.short	0x0128


	//----- nvinfo : EIATTR_KPARAM_INFO
	.align		4
        /*001c*/ 	.byte	0x04, 0x17
        /*001e*/ 	.short	(.L_2009 - .L_2008)
.L_2008:
        /*0020*/ 	.word	0x00000000
        /*0024*/ 	.short	0x0000
        /*0026*/ 	.short	0x0000
        /*0028*/ 	.byte	0x00, 0xf0, 0xa1, 0x04


	//----- nvinfo : EIATTR_MAXREG_COUNT
	.align		4
.L_2009:
        /*002c*/ 	.byte	0x03, 0x1b
        /*002e*/ 	.short	0x00ff


	//----- nvinfo : EIATTR_NUM_BARRIERS
	.align		4
        /*0030*/ 	.byte	0x02, 0x4c
        /*0032*/ 	.byte	0x01
	.zero		1


	//----- nvinfo : EIATTR_ANNOTATIONS
	.align		4
        /*0034*/ 	.byte	0x04, 0x55
        /*0036*/ 	.short	(.L_2011 - .L_2010)


	//   ....[0]....
.L_2010:
        /* <DEDUP_REMOVED lines=69> */


	//----- nvinfo : EIATTR_MERCURY_ISA_VERSION
	.align		4
.L_2011:
        /*0478*/ 	.byte	0x03, 0x5f
        /*047a*/ 	.short	0x0000


	//----- nvinfo : EIATTR_COOP_GROUP_MASK_REGIDS
	.align		4
        /*047c*/ 	.byte	0x04, 0x29
        /*047e*/ 	.short	(.L_2013 - .L_2012)


	//   ....[0]....
.L_2012:
        /*0480*/ 	.word	0xffffffff


	//   ....[1]....
        /*0484*/ 	.word	0xffffffff


	//   ....[2]....
        /*0488*/ 	.word	0xffffffff


	//   ....[3]....
        /*048c*/ 	.word	0xffffffff


	//   ....[4]....
        /*0490*/ 	.word	0xffffffff


	//   ....[5]....
        /*0494*/ 	.word	0xffffffff


	//   ....[6]....
        /*0498*/ 	.word	0xffffffff


	//   ....[7]....
        /*049c*/ 	.word	0xffffffff


	//   ....[8]....
        /*04a0*/ 	.word	0xffffffff


	//   ....[9]....
        /*04a4*/ 	.word	0xffffffff


	//   ....[10]....
        /*04a8*/ 	.word	0xffffffff


	//   ....[11]....
        /*04ac*/ 	.word	0xffffffff


	//   ....[12]....
        /*04b0*/ 	.word	0xffffffff


	//   ....[13]....
        /*04b4*/ 	.word	0xffffffff


	//   ....[14]....
        /*04b8*/ 	.word	0xffffffff


	//   ....[15]....
        /*04bc*/ 	.word	0xffffffff


	//   ....[16]....
        /*04c0*/ 	.word	0xffffffff


	//   ....[17]....
        /*04c4*/ 	.word	0xffffffff


	//   ....[18]....
        /*04c8*/ 	.word	0xffffffff


	//   ....[19]....
        /*04cc*/ 	.word	0xffffffff


	//----- nvinfo : EIATTR_COOP_GROUP_INSTR_OFFSETS
	.align		4
.L_2013:
        /*04d0*/ 	.byte	0x04, 0x28
        /*04d2*/ 	.short	(.L_2015 - .L_2014)


	//   ....[0]....
.L_2014:
        /*04d4*/ 	.word	0x00002f70


	//   ....[1]....
        /*04d8*/ 	.word	0x00002f90


	//   ....[2]....
        /*04dc*/ 	.word	0x00002fc0


	//   ....[3]....
        /*04e0*/ 	.word	0x00002fe0


	//   ....[4]....
        /*04e4*/ 	.word	0x00003000


	//   ....[5]....
        /*04e8*/ 	.word	0x00003020


	//   ....[6]....
        /*04ec*/ 	.word	0x00003030


	//   ....[7]....
        /*04f0*/ 	.word	0x00003060


	//   ....[8]....
        /*04f4*/ 	.word	0x00003070


	//   ....[9]....
        /*04f8*/ 	.word	0x00003090


	//   ....[10]....
        /*04fc*/ 	.word	0x00007340


	//   ....[11]....
        /*0500*/ 	.word	0x000073c0


	//   ....[12]....
        /*0504*/ 	.word	0x00007440


	//   ....[13]....
        /*0508*/ 	.word	0x000074b0


	//   ....[14]....
        /*050c*/ 	.word	0x00007530


	//   ....[15]....
        /*0510*/ 	.word	0x000075a0


	//   ....[16]....
        /*0514*/ 	.word	0x00007620


	//   ....[17]....
        /*0518*/ 	.word	0x00007690


	//   ....[18]....
        /*051c*/ 	.word	0x00007710


	//   ....[19]....
        /*0520*/ 	.word	0x00007780


	//----- nvinfo : EIATTR_EXIT_INSTR_OFFSETS
	.align		4
.L_2015:
        /*0524*/ 	.byte	0x04, 0x1c
        /*0526*/ 	.short	(.L_2017 - .L_2016)


	//   ....[0]....
.L_2016:
        /*0528*/ 	.word	0x00007260


	//   ....[1]....
        /*052c*/ 	.word	0x000072e0


	//----- nvinfo : EIATTR_MAX_THREADS
	.align		4
.L_2017:
        /*0530*/ 	.byte	0x04, 0x05
        /*0532*/ 	.short	(.L_2019 - .L_2018)
.L_2018:
        /*0534*/ 	.word	0x00000080
        /*0538*/ 	.word	0x00000001
        /*053c*/ 	.word	0x00000001


	//----- nvinfo : EIATTR_CRS_STACK_SIZE
	.align		4
.L_2019:
        /*0540*/ 	.byte	0x04, 0x1e
        /*0542*/ 	.short	(.L_2021 - .L_2020)
.L_2020:
        /*0544*/ 	.word	0x00000000
.L_2021:


//--------------------- .nv.info._ZN10layer_norm13ln_bwd_kernelINS_13Kernel_traitsI6__halfS2_S2_S2_fjLj1280ELj1ELj4ELj1ELj16ENS_18Kernel_traits_baseILj1280ES2_S2_S2_S2_fjLj128EEEEELb0ELb1ELb0ELb1EEEvNS_9BwdParamsE --------------------------
	.section	.nv.info._ZN10layer_norm13ln_bwd_kernelINS_13Kernel_traitsI6__halfS2_S2_S2_fjLj1280ELj1ELj4ELj1ELj16ENS_18Kernel_traits_baseILj1280ES2_S2_S2_S2_fjLj128EEEEELb0ELb1ELb0ELb1EEEvNS_9BwdParamsE,"",@"SHT_CUDA_INFO"
	.sectionflags	@""
	.align	4


	//----- nvinfo : EIATTR_CUDA_API_VERSION
	.align		4
        /*0000*/ 	.byte	0x04, 0x37
        /*0002*/ 	.short	(.L_2023 - .L_2022)
.L_2022:
        /*0004*/ 	.word	0x00000082


	//----- nvinfo : EIATTR_SW2861232_WAR
	.align		4
.L_2023:
        /*0008*/ 	.byte	0x01, 0x35
	.zero		2


	//----- nvinfo : EIATTR_PARAM_CBANK
	.align		4
        /*000c*/ 	.byte	0x04, 0x0a
        /*000e*/ 	.short	(.L_2025 - .L_2024)
	.align		4
.L_2024:
        /*0010*/ 	.word	index@(.nv.constant0._ZN10layer_norm13ln_bwd_kernelINS_13Kernel_traitsI6__halfS2_S2_S2_fjLj1280ELj1ELj4ELj1ELj16ENS_18Kernel_traits_baseILj1280ES2_S2_S2_S2_fjLj128EEEEELb0ELb1ELb0ELb1EEEvNS_9BwdParamsE)
        /*0014*/ 	.short	0x0160
        /*0016*/ 	.short	0x0128


	//----- nvinfo : EIATTR_CBANK_PARAM_SIZE
	.align		4
.L_2025:
        /*0018*/ 	.byte	0x03, 0x19
        /*001a*/ 	.short	0x0128


	//----- nvinfo : EIATTR_KPARAM_INFO
	.align		4
        /*001c*/ 	.byte	0x04, 0x17
        /*001e*/ 	.short	(.L_2027 - .L_2026)
.L_2026:
        /*0020*/ 	.word	0x00000000
        /*0024*/ 	.short	0x0000
        /*0026*/ 	.short	0x0000
        /*0028*/ 	.byte	0x00, 0xf0, 0xa1, 0x04


	//----- nvinfo : EIATTR_MAXREG_COUNT
	.align		4
.L_2027:
        /*002c*/ 	.byte	0x03, 0x1b
        /*002e*/ 	.short	0x00ff


	//----- nvinfo : EIATTR_NUM_BARRIERS
	.align		4
        /*0030*/ 	.byte	0x02, 0x4c
        /*0032*/ 	.byte	0x01
	.zero		1


	//----- nvinfo : EIATTR_ANNOTATIONS
	.align		4
        /*0034*/ 	.byte	0x04, 0x55
        /*0036*/ 	.short	(.L_2029 - .L_2028)


	//   ....[0]....
.L_2028:
        /* <DEDUP_REMOVED lines=69> */


	//----- nvinfo : EIATTR_MERCURY_ISA_VERSION
	.align		4
.L_2029:
        /*0478*/ 	.byte	0x03, 0x5f
        /*047a*/ 	.short	0x0000


	//----- nvinfo : EIATTR_COOP_GROUP_MASK_REGIDS
	.align		4
        /*047c*/ 	.byte	0x04, 0x29
        /*047e*/ 	.short	(.L_2031 - .L_2030)


	//   ....[0]....
.L_2030:
        /*0480*/ 	.word	0xffffffff


	//   ....[1]....
        /*0484*/ 	.word	0xffffffff


	//   ....[2]....
        /*0488*/ 	.word	0xffffffff


	//   ....[3]....
        /*048c*/ 	.word	0xffffffff


	//   ....[4]....
        /*0490*/ 	.word	0xffffffff


	//   ....[5]....
        /*0494*/ 	.word	0xffffffff


	//   ....[6]....
        /*0498*/ 	.word	0xffffffff


	//   ....[7]....
        /*049c*/ 	.word	0xffffffff


	//   ....[8]....
        /*04a0*/ 	.word	0xffffffff


	//   ....[9]....
        /*04a4*/ 	.word	0xffffffff


	//   ....[10]....
        /*04a8*/ 	.word	0xffffffff


	//   ....[11]....
        /*04ac*/ 	.word	0xffffffff


	//   ....[12]....
        /*04b0*/ 	.word	0xffffffff


	//   ....[13]....
        /*04b4*/ 	.word	0xffffffff


	//   ....[14]....
        /*04b8*/ 	.word	0xffffffff


	//   ....[15]....
        /*04bc*/ 	.word	0xffffffff


	//   ....[16]....
        /*04c0*/ 	.word	0xffffffff


	//   ....[17]....
        /*04c4*/ 	.word	0xffffffff


	//   ....[18]....
        /*04c8*/ 	.word	0xffffffff


	//   ....[19]....
        /*04cc*/ 	.word	0xffffffff


	//----- nvinfo : EIATTR_COOP_GROUP_INSTR_OFFSETS
	.align		4
.L_2031:
        /*04d0*/ 	.byte	0x04, 0x28
        /*04d2*/ 	.short	(.L_2033 - .L_2032)


	//   ....[0]....
.L_2032:
        /*04d4*/ 	.word	0x00002f80


	//   ....[1]....
        /*04d8*/ 	.word	0x00002fa0


	//   ....[2]....
        /*04dc*/ 	.word	0x00002fd0


	//   ....[3]....
        /*04e0*/ 	.word	0x00002ff0


	//   ....[4]....
        /*04e4*/ 	.word	0x00003010


	//   ....[5]....
        /*04e8*/ 	.word	0x00003030


	//   ....[6]....
        /*04ec*/ 	.word	0x00003050


	//   ....[7]....
        /*04f0*/ 	.word	0x00003070


	//   ....[8]....
        /*04f4*/ 	.word	0x00003080


	//   ....[9]....
        /*04f8*/ 	.word	0x000030a0


	//   ....[10]....
        /*04fc*/ 	.word	0x00006c00


	//   ....[11]....
        /*0500*/ 	.word	0x00006c80


	//   ....[12]....
        /*0504*/ 	.word	0x00006d00


	//   ....[13]....
        /*0508*/ 	.word	0x00006d70


	//   ....[14]....
        /*050c*/ 	.word	0x00006df0


	//   ....[15]....
        /*0510*/ 	.word	0x00006e60


	//   ....[16]....
        /*0514*/ 	.word	0x00006ee0


	//   ....[17]....
        /*0518*/ 	.word	0x00006f50


	//   ....[18]....
        /*051c*/ 	.word	0x00006fd0


	//   ....[19]....
        /*0520*/ 	.word	0x00007040


	//----- nvinfo : EIATTR_EXIT_INSTR_OFFSETS
	.align		4
.L_2033:
        /*0524*/ 	.byte	0x04, 0x1c
        /*0526*/ 	.short	(.L_2035 - .L_2034)


	//   ....[0]....
.L_2034:
        /*0528*/ 	.word	0x00006ba0


	//----- nvinfo : EIATTR_MAX_THREADS
	.align		4
.L_2035:
        /*052c*/ 	.byte	0x04, 0x05
        /*052e*/ 	.short	(.L_2037 - .L_2036)
.L_2036:
        /*0530*/ 	.word	0x00000080
        /*0534*/ 	.word	0x00000001
        /*0538*/ 	.word	0x00000001


	//----- nvinfo : EIATTR_CRS_STACK_SIZE
	.align		4
.L_2037:
        /*053c*/ 	.byte	0x04, 0x1e
        /*053e*/ 	.short	(.L_2039 - .L_2038)
.L_2038:
        /*0540*/ 	.word	0x00000000
.L_2039:


//--------------------- .nv.info._ZN10layer_norm13ln_bwd_kernelINS_13Kernel_traitsI6__halfS2_S2_S2_fjLj1280ELj1ELj4ELj1ELj16ENS_18Kernel_traits_baseILj1280ES2_S2_S2_S2_fjLj128EEEEELb0ELb1ELb1ELb0EEEvNS_9BwdParamsE --------------------------
	.section	.nv.info._ZN10layer_norm13ln_bwd_kernelINS_13Kernel_traitsI6__halfS2_S2_S2_fjLj1280ELj1ELj4ELj1ELj16ENS_18Kernel_traits_baseILj1280ES2_S2_S2_S2_fjLj128EEEEELb0ELb1ELb1ELb0EEEvNS_9BwdParamsE,"",@"SHT_CUDA_INFO"
	.sectionflags	@""
	.align	4


	//----- nvinfo : EIATTR_CUDA_API_VERSION
	.align		4
        /*0000*/ 	.byte	0x04, 0x37
        /*0002*/ 	.short	(.L_2041 - .L_2040)
.L_2040:
        /*0004*/ 	.word	0x00000082


	//----- nvinfo : EIATTR_SW2861232_WAR
	.align		4
.L_2041:
        /*0008*/ 	.byte	0x01, 0x35
	.zero		2


	//----- nvinfo : EIATTR_PARAM_CBANK
	.align		4
        /*000c*/ 	.byte	0x04, 0x0a
        /*000e*/ 	.short	(.L_2043 - .L_2042)
	.align		4
.L_2042:
        /*0010*/ 	.word	index@(.nv.constant0._ZN10layer_norm13ln_bwd_kernelINS_13Kernel_traitsI6__halfS2_S2_S2_fjLj1280ELj1ELj4ELj1ELj16ENS_18Kernel_traits_baseILj1280ES2_S2_S2_S2_fjLj128EEEEELb0ELb1ELb1ELb0EEEvNS_9BwdParamsE)
        /*0014*/ 	.short	0x0160
        /*0016*/ 	.short	0x0128


	//----- nvinfo : EIATTR_CBANK_PARAM_SIZE
	.align		4
.L_2043:
        /*0018*/ 	.byte	0x03, 0x19
        /*001a*/ 	.short	0x0128


	//----- nvinfo : EIATTR_KPARAM_INFO
	.align		4
        /*001c*/ 	.byte	0x04, 0x17
        /*001e*/ 	.short	(.L_2045 - .L_2044)
.L_2044:
        /*0020*/ 	.word	0x00000000
        /*0024*/ 	.short	0x0000
        /*0026*/ 	.short	0x0000
        /*0028*/ 	.byte	0x00, 0xf0, 0xa1, 0x04


	//----- nvinfo : EIATTR_MAXREG_COUNT
	.align		4
.L_2045:
        /*002c*/ 	.byte	0x03, 0x1b
        /*002e*/ 	.short	0x00ff


	//----- nvinfo : EIATTR_NUM_BARRIERS
	.align		4
        /*0030*/ 	.byte	0x02, 0x4c
        /*0032*/ 	.byte	0x01
	.zero		1


	//----- nvinfo : EIATTR_ANNOTATIONS
	.align		4
        /*0034*/ 	.byte	0x04, 0x55
        /*0036*/ 	.short	(.L_2047 - .L_2046)


	//   ....[0]....
.L_2046:
        /* <DEDUP_REMOVED lines=81> */


	//----- nvinfo : EIATTR_MERCURY_ISA_VERSION
	.align		4
.L_2047:
        /*0538*/ 	.byte	0x03, 0x5f
        /*053a*/ 	.short	0x0000


	//----- nvinfo : EIATTR_COOP_GROUP_MASK_REGIDS
	.align		4
        /*053c*/ 	.byte	0x04, 0x29
        /*053e*/ 	.short	(.L_2049 - .L_2048)


	//   ....[0]....
.L_2048:
        /*0540*/ 	.word	0xffffffff


	//   ....[1]....
        /*0544*/ 	.word	0xffffffff


	//   ....[2]....
        /*0548*/ 	.word	0xffffffff


	//   ....[3]....
        /*054c*/ 	.word	0xffffffff


	//   ....[4]....
        /*0550*/ 	.word	0xffffffff


	//   ....[5]....
        /*0554*/ 	.word	0xffffffff


	//   ....[6]....
        /*0558*/ 	.word	0xffffffff


	//   ....[7]....
        /*055c*/ 	.word	0xffffffff


	//   ....[8]....
        /*0560*/ 	.word	0xffffffff


	//   ....[9]....
        /*0564*/ 	.word	0xffffffff


	//   ....[10]....
        /*0568*/ 	.word	0xffffffff


	//   ....[11]....
        /*056c*/ 	.word	0xffffffff


	//   ....[12]....
        /*0570*/ 	.word	0xffffffff


	//   ....[13]....
        /*0574*/ 	.word	0xffffffff


	//   ....[14]....
        /*0578*/ 	.word	0xffffffff


	//   ....[15]....
        /*057c*/ 	.word	0xffffffff


	//   ....[16]....
        /*0580*/ 	.word	0xffffffff


	//   ....[17]....
        /*0584*/ 	.word	0xffffffff


	//   ....[18]....
        /*0588*/ 	.word	0xffffffff


	//   ....[19]....
        /*058c*/ 	.word	0xffffffff


	//----- nvinfo : EIATTR_COOP_GROUP_INSTR_OFFSETS
	.align		4
.L_2049:
        /*0590*/ 	.byte	0x04, 0x28
        /*0592*/ 	.short	(.L_2051 - .L_2050)


	//   ....[0]....
.L_2050:
        /*0594*/ 	.word	0x00003360


	//   ....[1]....
        /*0598*/ 	.word	0x00003380


	//   ....[2]....
        /*059c*/ 	.word	0x000033b0


	//   ....[3]....
        /*05a0*/ 	.word	0x000033d0


	//   ....[4]....
        /*05a4*/ 	.word	0x000033f0


	//   ....[5]....
        /*05a8*/ 	.word	0x00003410


	//   ....[6]....
        /*05ac*/ 	.word	0x00003420


	//   ....[7]....
        /*05b0*/ 	.word	0x00003450


	//   ....[8]....
        /*05b4*/ 	.word	0x00003460


	//   ....[9]....
        /*05b8*/ 	.word	0x00003480


	//   ....[10]....
        /*05bc*/ 	.word	0x00009870


	//   ....[11]....
        /*05c0*/ 	.word	0x000098f0


	//   ....[12]....
        /*05c4*/ 	.word	0x00009970


	//   ....[13]....
        /*05c8*/ 	.word	0x000099e0


	//   ....[14]....
        /*05cc*/ 	.word	0x00009a60


	//   ....[15]....
        /*05d0*/ 	.word	0x00009ad0


	//   ....[16]....
        /*05d4*/ 	.word	0x00009b50


	//   ....[17]....
        /*05d8*/ 	.word	0x00009bc0


	//   ....[18]....
        /*05dc*/ 	.word	0x00009c40


	//   ....[19]....
        /*05e0*/ 	.word	0x00009cb0


	//----- nvinfo : EIATTR_EXIT_INSTR_OFFSETS
	.align		4
.L_2051:
        /*05e4*/ 	.byte	0x04, 0x1c
        /*05e6*/ 	.short	(.L_2053 - .L_2052)


	//   ....[0]....
.L_2052:
        /*05e8*/ 	.word	0x00009790


	//   ....[1]....
        /*05ec*/ 	.word	0x00009810


	//----- nvinfo : EIATTR_MAX_THREADS
	.align		4
.L_2053:
        /*05f0*/ 	.byte	0x04, 0x05
        /*05f2*/ 	.short	(.L_2055 - .L_2054)
.L_2054:
        /*05f4*/ 	.word	0x00000080
        /*05f8*/ 	.word	0x00000001
        /*05fc*/ 	.word	0x00000001


	//----- nvinfo : EIATTR_CRS_STACK_SIZE
	.align		4
.L_2055:
        /*0600*/ 	.byte	0x04, 0x1e
        /*0602*/ 	.short	(.L_2057 - .L_2056)
.L_2056:
        /*0604*/ 	.word	0x00000000
.L_2057:


//--------------------- .nv.info._ZN10layer_norm13ln_bwd_kernelINS_13Kernel_traitsI6__halfS2_S2_S2_fjLj1280ELj1ELj4ELj1ELj16ENS_18Kernel_traits_baseILj1280ES2_S2_S2_S2_fjLj128EEEEELb0ELb1ELb1ELb1EEEvNS_9BwdParamsE --------------------------
	.section	.nv.info._ZN10layer_norm13ln_bwd_kernelINS_13Kernel_traitsI6__halfS2_S2_S2_fjLj1280ELj1ELj4ELj1ELj16ENS_18Kernel_traits_baseILj1280ES2_S2_S2_S2_fjLj128EEEEELb0ELb1ELb1ELb1EEEvNS_9BwdParamsE,"",@"SHT_CUDA_INFO"
	.sectionflags	@""
	.align	4


	//----- nvinfo : EIATTR_CUDA_API_VERSION
	.align		4
        /*0000*/ 	.byte	0x04, 0x37
        /*0002*/ 	.short	(.L_2059 - .L_2058)
.L_2058:
        /*0004*/ 	.word	0x00000082


	//----- nvinfo : EIATTR_SW2861232_WAR
	.align		4
.L_2059:
        /*0008*/ 	.byte	0x01, 0x35
	.zero		2


	//----- nvinfo : EIATTR_PARAM_CBANK
	.align		4
        /*000c*/ 	.byte	0x04, 0x0a
        /*000e*/ 	.short	(.L_2061 - .L_2060)
	.align		4
.L_2060:
        /*0010*/ 	.word	index@(.nv.constant0._ZN10layer_norm13ln_bwd_kernelINS_13Kernel_traitsI6__halfS2_S2_S2_fjLj1280ELj1ELj4ELj1ELj16ENS_18Kernel_traits_baseILj1280ES2_S2_S2_S2_fjLj128EEEEELb0ELb1ELb1ELb1EEEvNS_9BwdParamsE)
        /*0014*/ 	.short	0x0160
        /*0016*/ 	.short	0x0128


	//----- nvinfo : EIATTR_CBANK_PARAM_SIZE
	.align		4
.L_2061:
        /*0018*/ 	.byte	0x03, 0x19
        /*001a*/ 	.short	0x0128


	//----- nvinfo : EIATTR_KPARAM_INFO
	.align		4
        /*001c*/ 	.byte	0x04, 0x17
        /*001e*/ 	.short	(.L_2063 - .L_2062)
.L_2062:
        /*0020*/ 	.word	0x00000000
        /*0024*/ 	.short	0x0000
        /*0026*/ 	.short	0x0000
        /*0028*/ 	.byte	0x00, 0xf0, 0xa1, 0x04


	//----- nvinfo : EIATTR_MAXREG_COUNT
	.align		4
.L_2063:
        /*002c*/ 	.byte	0x03, 0x1b
        /*002e*/ 	.short	0x00ff


	//----- nvinfo : EIATTR_NUM_BARRIERS
	.align		4
        /*0030*/ 	.byte	0x02, 0x4c
        /*0032*/ 	.byte	0x01
	.zero		1


	//----- nvinfo : EIATTR_ANNOTATIONS
	.align		4
        /*0034*/ 	.byte	0x04, 0x55
        /*0036*/ 	.short	(.L_2065 - .L_2064)


	//   ....[0]....
.L_2064:
        /* <DEDUP_REMOVED lines=77> */


	//----- nvinfo : EIATTR_MERCURY_ISA_VERSION
	.align		4
.L_2065:
        /*04f8*/ 	.byte	0x03, 0x5f
        /*04fa*/ 	.short	0x0000


	//----- nvinfo : EIATTR_COOP_GROUP_MASK_REGIDS
	.align		4
        /*04fc*/ 	.byte	0x04, 0x29
        /*04fe*/ 	.short	(.L_2067 - .L_2066)


	//   ....[0]....
.L_2066:
        /*0500*/ 	.word	0xffffffff


	//   ....[1]....
        /*0504*/ 	.word	0xffffffff


	//   ....[2]....
        /*0508*/ 	.word	0xffffffff


	//   ....[3]....
        /*050c*/ 	.word	0xffffffff


	//   ....[4]....
        /*0510*/ 	.word	0xffffffff


	//   ....[5]....
        /*0514*/ 	.word	0xffffffff


	//   ....[6]....
        /*0518*/ 	.word	0xffffffff


	//   ....[7]....
        /*051c*/ 	.word	0xffffffff


	//   ....[8]....
        /*0520*/ 	.word	0xffffffff


	//   ....[9]....
        /*0524*/ 	.word	0xffffffff


	//   ....[10]....
        /*0528*/ 	.word	0xffffffff


	//   ....[11]....
        /*052c*/ 	.word	0xffffffff


	//   ....[12]....
        /*0530*/ 	.word	0xffffffff


	//   ....[13]....
        /*0534*/ 	.word	0xffffffff


	//   ....[14]....
        /*0538*/ 	.word	0xffffffff


	//   ....[15]....
        /*053c*/ 	.word	0xffffffff


	//   ....[16]....
        /*0540*/ 	.word	0xffffffff


	//   ....[17]....
        /*0544*/ 	.word	0xffffffff


	//   ....[18]....
        /*0548*/ 	.word	0xffffffff


	//   ....[19]....
        /*054c*/ 	.word	0xffffffff


	//----- nvinfo : EIATTR_COOP_GROUP_INSTR_OFFSETS
	.align		4
.L_2067:
        /*0550*/ 	.byte	0x04, 0x28
        /*0552*/ 	.short	(.L_2069 - .L_2068)


	//   ....[0]....
.L_2068:
        /*0554*/ 	.word	0x00003090


	//   ....[1]....
        /*0558*/ 	.word	0x000030b0


	//   ....[2]....
        /*055c*/ 	.word	0x000030e0


	//   ....[3]....
        /*0560*/ 	.word	0x00003100


	//   ....[4]....
        /*0564*/ 	.word	0x00003120


	//   ....[5]....
        /*0568*/ 	.word	0x00003140


	//   ....[6]....
        /*056c*/ 	.word	0x00003160


	//   ....[7]....
        /*0570*/ 	.word	0x00003180


	//   ....[8]....
        /*0574*/ 	.word	0x00003190


	//   ....[9]....
        /*0578*/ 	.word	0x000031b0


	//   ....[10]....
        /*057c*/ 	.word	0x00008900


	//   ....[11]....
        /*0580*/ 	.word	0x00008980


	//   ....[12]....
        /*0584*/ 	.word	0x00008a00


	//   ....[13]....
        /*0588*/ 	.word	0x00008a70


	//   ....[14]....
        /*058c*/ 	.word	0x00008af0


	//   ....[15]....
        /*0590*/ 	.word	0x00008b60


	//   ....[16]....
        /*0594*/ 	.word	0x00008be0


	//   ....[17]....
        /*0598*/ 	.word	0x00008c50


	//   ....[18]....
        /*059c*/ 	.word	0x00008cd0


	//   ....[19]....
        /*05a0*/ 	.word	0x00008d40


	//----- nvinfo : EIATTR_EXIT_INSTR_OFFSETS
	.align		4
.L_2069:
        /*05a4*/ 	.byte	0x04, 0x1c
        /*05a6*/ 	.short	(.L_2071 - .L_2070)


	//   ....[0]....
.L_2070:
        /*05a8*/ 	.word	0x000088a0


	//----- nvinfo : EIATTR_MAX_THREADS
	.align		4
.L_2071:
        /*05ac*/ 	.byte	0x04, 0x05
        /*05ae*/ 	.short	(.L_2073 - .L_2072)
.L_2072:
        /*05b0*/ 	.word	0x00000080
        /*05b4*/ 	.word	0x00000001
        /*05b8*/ 	.word	0x00000001


	//----- nvinfo : EIATTR_CRS_STACK_SIZE
	.align		4
.L_2073:
        /*05bc*/ 	.byte	0x04, 0x1e
        /*05be*/ 	.short	(.L_2075 - .L_2074)
.L_2074:
        /*05c0*/ 	.word	0x00000000
.L_2075:


//--------------------- .nv.info._ZN10layer_norm13ln_bwd_kernelINS_13Kernel_traitsI6__halfS2_S2_S2_fjLj1280ELj1ELj4ELj1ELj16ENS_18Kernel_traits_baseILj1280ES2_S2_S2_S2_fjLj128EEEEELb1ELb0ELb0ELb0EEEvNS_9BwdParamsE --------------------------
	.section	.nv.info._ZN10layer_norm13ln_bwd_kernelINS_13Kernel_traitsI6__halfS2_S2_S2_fjLj1280ELj1ELj4ELj1ELj16ENS_18Kernel_traits_baseILj1280ES2_S2_S2_S2_fjLj128EEEEELb1ELb0ELb0ELb0EEEvNS_9BwdParamsE,"",@"SHT_CUDA_INFO"
	.sectionflags	@""
	.align	4


	//----- nvinfo : EIATTR_CUDA_API_VERSION
	.align		4
        /*0000*/ 	.byte	0x04, 0x37
        /*0002*/ 	.short	(.L_2077 - .L_2076)
.L_2076:
        /*0004*/ 	.word	0x00000082


	//----- nvinfo : EIATTR_SW2861232_WAR
	.align		4
.L_2077:
        /*0008*/ 	.byte	0x01, 0x35
	.zero		2


	//----- nvinfo : EIATTR_PARAM_CBANK
	.align		4
        /*000c*/ 	.byte	0x04, 0x0a
        /*000e*/ 	.short	(.L_2079 - .L_2078)
	.align		4
.L_2078:
        /*0010*/ 	.word	index@(.nv.constant0._ZN10layer_norm13ln_bwd_kernelINS_13Kernel_traitsI6__halfS2_S2_S2_fjLj1280ELj1ELj4ELj1ELj16ENS_18Kernel_traits_baseILj1280ES2_S2_S2_S2_fjLj128EEEEELb1ELb0ELb0ELb0EEEvNS_9BwdParamsE)
        /*0014*/ 	.short	0x0160
        /*0016*/ 	.short	0x0128


	//----- nvinfo : EIATTR_CBANK_PARAM_SIZE
	.align		4
.L_2079:
        /*0018*/ 	.byte	0x03, 0x19
        /*001a*/ 	.short	0x0128


	//----- nvinfo : EIATTR_KPARAM_INFO
	.align		4
        /*001c*/ 	.byte	0x04, 0x17
        /*001e*/ 	.short	(.L_2081 - .L_2080)
.L_2080:
        /*0020*/ 	.word	0x00000000
        /*0024*/ 	.short	0x0000
        /*0026*/ 	.short	0x0000
        /*0028*/ 	.byte	0x00, 0xf0, 0xa1, 0x04


	//----- nvinfo : EIATTR_MAXREG_COUNT
	.align		4
.L_2081:
        /*002c*/ 	.byte	0x03, 0x1b
        /*002e*/ 	.short	0x00ff


	//----- nvinfo : EIATTR_NUM_BARRIERS
	.align		4
        /*0030*/ 	.byte	0x02, 0x4c
        /*0032*/ 	.byte	0x01
	.zero		1


	//----- nvinfo : EIATTR_MERCURY_ISA_VERSION
	.align		4
        /*0034*/ 	.byte	0x03, 0x5f
        /*0036*/ 	.short	0x0000


	//----- nvinfo : EIATTR_COOP_GROUP_MASK_REGIDS
	.align		4
        /*0038*/ 	.byte	0x04, 0x29
        /*003a*/ 	.short	(.L_2083 - .L_2082)


	//   ....[0]....
.L_2082:
        /*003c*/ 	.word	0xffffffff


	//   ....[1]....
        /*0040*/ 	.word	0xffffffff


	//   ....[2]....
        /*0044*/ 	.word	0xffffffff


	//   ....[3]....
        /*0048*/ 	.word	0xffffffff


	//   ....[4]....
        /*004c*/ 	.word	0xffffffff


	//   ....[5]....
        /*0050*/ 	.word	0xffffffff


	//   ....[6]....
        /*0054*/ 	.word	0xffffffff


	//   ....[7]....
        /*0058*/ 	.word	0xffffffff


	//   ....[8]....
        /*005c*/ 	.word	0xffffffff


	//   ....[9]....
        /*0060*/ 	.word	0xffffffff


	//   ....[10]....
        /*0064*/ 	.word	0xffffffff


	//   ....[11]....
        /*0068*/ 	.word	0xffffffff


	//   ....[12]....
        /*006c*/ 	.word	0xffffffff


	//   ....[13]....
        /*0070*/ 	.word	0xffffffff


	//   ....[14]....
        /*0074*/ 	.word	0xffffffff


	//   ....[15]....
        /*0078*/ 	.word	0xffffffff


	//   ....[16]....
        /*007c*/ 	.word	0xffffffff


	//   ....[17]....
        /*0080*/ 	.word	0xffffffff


	//   ....[18]....
        /*0084*/ 	.word	0xffffffff


	//   ....[19]....
        /*0088*/ 	.word	0xffffffff


	//----- nvinfo : EIATTR_COOP_GROUP_INSTR_OFFSETS
	.align		4
.L_2083:
        /*008c*/ 	.byte	0x04, 0x28
        /*008e*/ 	.short	(.L_2085 - .L_2084)


	//   ....[0]....
.L_2084:
        /*0090*/ 	.word	0x00002590


	//   ....[1]....
        /*0094*/ 	.word	0x000025b0


	//   ....[2]....
        /*0098*/ 	.word	0x000025d0


	//   ....[3]....
        /*009c*/ 	.word	0x000025f0


	//   ....[4]....
        /*00a0*/ 	.word	0x00002610


	//   ....[5]....
        /*00a4*/ 	.word	0x00002630


	//   ....[6]....
        /*00a8*/ 	.word	0x00002650


	//   ....[7]....
        /*00ac*/ 	.word	0x00002670


	//   ....[8]....
        /*00b0*/ 	.word	0x000026a0


	//   ....[9]....
        /*00b4*/ 	.word	0x000026b0


	//   ....[10]....
        /*00b8*/ 	.word	0x00005cc0


	//   ....[11]....
        /*00bc*/ 	.word	0x00005d40


	//   ....[12]....
        /*00c0*/ 	.word	0x00005dc0


	//   ....[13]....
        /*00c4*/ 	.word	0x00005e30


	//   ....[14]....
        /*00c8*/ 	.word	0x00005eb0


	//   ....[15]....
        /*00cc*/ 	.word	0x00005f20


	//   ....[16]....
        /*00d0*/ 	.word	0x00005fa0


	//   ....[17]....
        /*00d4*/ 	.word	0x00006010


	//   ....[18]....
        /*00d8*/ 	.word	0x00006090


	//   ....[19]....
        /*00dc*/ 	.word	0x00006100


	//----- nvinfo : EIATTR_EXIT_INSTR_OFFSETS
	.align		4
.L_2085:
        /*00e0*/ 	.byte	0x04, 0x1c
        /*00e2*/ 	.short	(.L_2087 - .L_2086)


	//   ....[0]....
.L_2086:
        /*00e4*/ 	.word	0x00005c30


	//   ....[1]....
        /*00e8*/ 	.word	0x00005c60


	//----- nvinfo : EIATTR_MAX_THREADS
	.align		4
.L_2087:
        /*00ec*/ 	.byte	0x04, 0x05
        /*00ee*/ 	.short	(.L_2089 - .L_2088)
.L_2088:
        /*00f0*/ 	.word	0x00000080
        /*00f4*/ 	.word	0x00000001
        /*00f8*/ 	.word	0x00000001


	//----- nvinfo : EIATTR_CRS_STACK_SIZE
	.align		4
.L_2089:
        /*00fc*/ 	.byte	0x04, 0x1e
        /*00fe*/ 	.short	(.L_2091 - .L_2090)
.L_2090:
        /*0100*/ 	.word	0x00000000
.L_2091:


//--------------------- .nv.info._ZN10layer_norm13ln_bwd_kernelINS_13Kernel_traitsI6__halfS2_S2_S2_fjLj1280ELj1ELj4ELj1ELj16ENS_18Kernel_traits_baseILj1280ES2_S2_S2_S2_fjLj128EEEEELb1ELb0ELb0ELb1EEEvNS_9BwdParamsE --------------------------
	.section	.nv.info._ZN10layer_norm13ln_bwd_kernelINS_13Kernel_traitsI6__halfS2_S2_S2_fjLj1280ELj1ELj4ELj1ELj16ENS_18Kernel_traits_baseILj1280ES2_S2_S2_S2_fjLj128EEEEELb1ELb0ELb0ELb1EEEvNS_9BwdParamsE,"",@"SHT_CUDA_INFO"
	.sectionflags	@""
	.align	4


	//----- nvinfo : EIATTR_CUDA_API_VERSION
	.align		4
        /*0000*/ 	.byte	0x04, 0x37
        /*0002*/ 	.short	(.L_2093 - .L_2092)
.L_2092:
        /*0004*/ 	.word	0x00000082


	//----- nvinfo : EIATTR_SW2861232_WAR
	.align		4
.L_2093:
        /*0008*/ 	.byte	0x01, 0x35
	.zero		2


	//----- nvinfo : EIATTR_PARAM_CBANK
	.align		4
        /*000c*/ 	.byte	0x04, 0x0a
        /*000e*/ 	.short	(.L_2095 - .L_2094)
	.align		4
.L_2094:
        /*0010*/ 	.word	index@(.nv.constant0._ZN10layer_norm13ln_bwd_kernelINS_13Kernel_traitsI6__halfS2_S2_S2_fjLj1280ELj1ELj4ELj1ELj16ENS_18Kernel_traits_baseILj1280ES2_S2_S2_S2_fjLj128EEEEELb1ELb0ELb0ELb1EEEvNS_9BwdParamsE)
        /*0014*/ 	.short	0x0160
        /*0016*/ 	.short	0x0128


	//----- nvinfo : EIATTR_CBANK_PARAM_SIZE
	.align		4
.L_2095:
        /*0018*/ 	.byte	0x03, 0x19
        /*001a*/ 	.short	0x0128


	//----- nvinfo : EIATTR_KPARAM_INFO
	.align		4
        /*001c*/ 	.byte	0x04, 0x17
        /*001e*/ 	.short	(.L_2097 - .L_2096)
.L_2096:
        /*0020*/ 	.word	0x00000000
        /*0024*/ 	.short	0x0000
        /*0026*/ 	.short	0x0000
        /*0028*/ 	.byte	0x00, 0xf0, 0xa1, 0x04


	//----- nvinfo : EIATTR_MAXREG_COUNT
	.align		4
.L_2097:
        /*002c*/ 	.byte	0x03, 0x1b
        /*002e*/ 	.short	0x00ff


	//----- nvinfo : EIATTR_NUM_BARRIERS
	.align		4
        /*0030*/ 	.byte	0x02, 0x4c
        /*0032*/ 	.byte	0x01
	.zero		1


	//----- nvinfo : EIATTR_MERCURY_ISA_VERSION
	.align		4
        /*0034*/ 	.byte	0x03, 0x5f
        /*0036*/ 	.short	0x0000


	//----- nvinfo : EIATTR_COOP_GROUP_MASK_REGIDS
	.align		4
        /*0038*/ 	.byte	0x04, 0x29
        /*003a*/ 	.short	(.L_2099 - .L_2098)


	//   ....[0]....
.L_2098:
        /*003c*/ 	.word	0xffffffff


	//   ....[1]....
        /*0040*/ 	.word	0xffffffff


	//   ....[2]....
        /*0044*/ 	.word	0xffffffff


	//   ....[3]....
        /*0048*/ 	.word	0xffffffff


	//   ....[4]....
        /*004c*/ 	.word	0xffffffff


	//   ....[5]....
        /*0050*/ 	.word	0xffffffff


	//   ....[6]....
        /*0054*/ 	.word	0xffffffff


	//   ....[7]....
        /*0058*/ 	.word	0xffffffff


	//   ....[8]....
        /*005c*/ 	.word	0xffffffff


	//   ....[9]....
        /*0060*/ 	.word	0xffffffff


	//   ....[10]....
        /*0064*/ 	.word	0xffffffff


	//   ....[11]....
        /*0068*/ 	.word	0xffffffff


	//   ....[12]....
        /*006c*/ 	.word	0xffffffff


	//   ....[13]....
        /*0070*/ 	.word	0xffffffff


	//   ....[14]....
        /*0074*/ 	.word	0xffffffff


	//   ....[15]....
        /*0078*/ 	.word	0xffffffff


	//   ....[16]....
        /*007c*/ 	.word	0xffffffff


	//   ....[17]....
        /*0080*/ 	.word	0xffffffff


	//   ....[18]....
        /*0084*/ 	.word	0xffffffff


	//   ....[19]....
        /*0088*/ 	.word	0xffffffff


	//----- nvinfo : EIATTR_COOP_GROUP_INSTR_OFFSETS
	.align		4
.L_2099:
        /*008c*/ 	.byte	0x04, 0x28
        /*008e*/ 	.short	(.L_2101 - .L_2100)


	//   ....[0]....
.L_2100:
        /*0090*/ 	.word	0x000023d0


	//   ....[1]....
        /*0094*/ 	.word	0x000023f0


	//   ....[2]....
        /*0098*/ 	.word	0x00002410


	//   ....[3]....
        /*009c*/ 	.word	0x00002430


	//   ....[4]....
        /*00a0*/ 	.word	0x00002450


	//   ....[5]....
        /*00a4*/ 	.word	0x00002470


	//   ....[6]....
        /*00a8*/ 	.word	0x00002490


	//   ....[7]....
        /*00ac*/ 	.word	0x000024b0


	//   ....[8]....
        /*00b0*/ 	.word	0x000024e0


	//   ....[9]....
        /*00b4*/ 	.word	0x000024f0


	//   ....[10]....
        /*00b8*/ 	.word	0x00005690


	//   ....[11]....
        /*00bc*/ 	.word	0x00005710


	//   ....[12]....
        /*00c0*/ 	.word	0x00005790


	//   ....[13]....
        /*00c4*/ 	.word	0x00005800


	//   ....[14]....
        /*00c8*/ 	.word	0x00005880


	//   ....[15]....
        /*00cc*/ 	.word	0x000058f0


	//   ....[16]....
        /*00d0*/ 	.word	0x00005970


	//   ....[17]....
        /*00d4*/ 	.word	0x000059e0


	//   ....[18]....
        /*00d8*/ 	.word	0x00005a60


	//   ....[19]....
        /*00dc*/ 	.word	0x00005ad0


	//----- nvinfo : EIATTR_EXIT_INSTR_OFFSETS
	.align		4
.L_2101:
        /*00e0*/ 	.byte	0x04, 0x1c
        /*00e2*/ 	.short	(.L_2103 - .L_2102)


	//   ....[0]....
.L_2102:
        /*00e4*/ 	.word	0x00005630


	//----- nvinfo : EIATTR_MAX_THREADS
	.align		4
.L_2103:
        /*00e8*/ 	.byte	0x04, 0x05
        /*00ea*/ 	.short	(.L_2105 - .L_2104)
.L_2104:
        /*00ec*/ 	.word	0x00000080
        /*00f0*/ 	.word	0x00000001
        /*00f4*/ 	.word	0x00000001


	//----- nvinfo : EIATTR_CRS_STACK_SIZE
	.align		4
.L_2105:
        /*00f8*/ 	.byte	0x04, 0x1e
        /*00fa*/ 	.short	(.L_2107 - .L_2106)
.L_2106:
        /*00fc*/ 	.word	0x00000000
.L_2107:


//--------------------- .nv.info._ZN10layer_norm22ln_bwd_finalize_kernelINS_22Kernel_traits_finalizeILj1280E6__halfS2_S2_S2_fjLb0ELj1024ELj4ENS_18Kernel_traits_baseILj1280ES2_S2_S2_S2_fjLj1024EEEEELb0ELb0EEEvNS_9BwdParamsE --------------------------
	.section	.nv.info._ZN10layer_norm22ln_bwd_finalize_kernelINS_22Kernel_traits_finalizeILj1280E6__halfS2_S2_S2_fjLb0ELj1024ELj4ENS_18Kernel_traits_baseILj1280ES2_S2_S2_S2_fjLj1024EEEEELb0ELb0EEEvNS_9BwdParamsE,"",@"SHT_CUDA_INFO"
	.sectionflags	@""
	.align	4


	//----- nvinfo : EIATTR_CUDA_API_VERSION
	.align		4
        /*0000*/ 	.byte	0x04, 0x37
        /*0002*/ 	.short	(.L_2109 - .L_2108)
.L_2108:
        /*0004*/ 	.word	0x00000082


	//----- nvinfo : EIATTR_SW2861232_WAR
	.align		4
.L_2109:
        /*0008*/ 	.byte	0x01, 0x35
	.zero		2


	//----- nvinfo : EIATTR_PARAM_CBANK
	.align		4
        /*000c*/ 	.byte	0x04, 0x0a
        /*000e*/ 	.short	(.L_2111 - .L_2110)
	.align		4
.L_2110:
        /*0010*/ 	.word	index@(.nv.constant0._ZN10layer_norm22ln_bwd_finalize_kernelINS_22Kernel_traits_finalizeILj1280E6__halfS2_S2_S2_fjLb0ELj1024ELj4ENS_18Kernel_traits_baseILj1280ES2_S2_S2_S2_fjLj1024EEEEELb0ELb0EEEvNS_9BwdParamsE)
        /*0014*/ 	.short	0x0160
        /*0016*/ 	.short	0x0128


	//----- nvinfo : EIATTR_CBANK_PARAM_SIZE
	.align		4
.L_2111:
        /*0018*/ 	.byte	0x03, 0x19
        /*001a*/ 	.short	0x0128


	//----- nvinfo : EIATTR_KPARAM_INFO
	.align		4
        /*001c*/ 	.byte	0x04, 0x17
        /*001e*/ 	.short	(.L_2113 - .L_2112)
.L_2112:
        /*0020*/ 	.word	0x00000000
        /*0024*/ 	.short	0x0000
        /*0026*/ 	.short	0x0000
        /*0028*/ 	.byte	0x00, 0xf0, 0xa1, 0x04


	//----- nvinfo : EIATTR_MAXREG_COUNT
	.align		4
.L_2113:
        /*002c*/ 	.byte	0x03, 0x1b
        /*002e*/ 	.short	0x0040


	//----- nvinfo : EIATTR_NUM_BARRIERS
	.align		4
        /*0030*/ 	.byte	0x02, 0x4c
        /*0032*/ 	.byte	0x01
	.zero		1


	//----- nvinfo : EIATTR_MERCURY_ISA_VERSION
	.align		4
        /*0034*/ 	.byte	0x03, 0x5f
        /*0036*/ 	.short	0x0000


	//----- nvinfo : EIATTR_COOP_GROUP_MASK_REGIDS
	.align		4
        /*0038*/ 	.byte	0x04, 0x29
        /*003a*/ 	.short	(.L_2115 - .L_2114)


	//   ....[0]....
.L_2114:
        /*003c*/ 	.word	0xffffffff


	//   ....[1]....
        /*0040*/ 	.word	0xffffffff


	//   ....[2]....
        /*0044*/ 	.word	0xffffffff


	//   ....[3]....
        /*0048*/ 	.word	0xffffffff


	//   ....[4]....
        /*004c*/ 	.word	0xffffffff


	//   ....[5]....
        /*0050*/ 	.word	0xffffffff


	//   ....[6]....
        /*0054*/ 	.word	0xffffffff


	//   ....[7]....
        /*0058*/ 	.word	0xffffffff


	//   ....[8]....
        /*005c*/ 	.word	0xffffffff


	//   ....[9]....
        /*0060*/ 	.word	0xffffffff


	//   ....[10]....
        /*0064*/ 	.word	0xffffffff


	//   ....[11]....
        /*0068*/ 	.word	0xffffffff


	//   ....[12]....
        /*006c*/ 	.word	0xffffffff


	//   ....[13]....
        /*0070*/ 	.word	0xffffffff


	//   ....[14]....
        /*0074*/ 	.word	0xffffffff


	//   ....[15]....
        /*0078*/ 	.word	0xffffffff


	//   ....[16]....
        /*007c*/ 	.word	0xffffffff


	//   ....[17]....
        /*0080*/ 	.word	0xffffffff


	//   ....[18]....
        /*0084*/ 	.word	0xffffffff


	//   ....[19]....
        /*0088*/ 	.word	0xffffffff


	//----- nvinfo : EIATTR_COOP_GROUP_INSTR_OFFSETS
	.align		4
.L_2115:
        /*008c*/ 	.byte	0x04, 0x28
        /*008e*/ 	.short	(.L_2117 - .L_2116)


	//   ....[0]....
.L_2116:
        /*0090*/ 	.word	0x00000820


	//   ....[1]....
        /*0094*/ 	.word	0x00000850


	//   ....[2]....
        /*0098*/ 	.word	0x00000860


	//   ....[3]....
        /*009c*/ 	.word	0x00000890


	//   ....[4]....
        /*00a0*/ 	.word	0x000008a0


	//   ....[5]....
        /*00a4*/ 	.word	0x000008d0


	//   ....[6]....
        /*00a8*/ 	.word	0x000008f0


	//   ....[7]....
        /*00ac*/ 	.word	0x00000900


	//   ....[8]....
        /*00b0*/ 	.word	0x00000930


	//   ....[9]....
        /*00b4*/ 	.word	0x00000940


	//   ....[10]....
        /*00b8*/ 	.word	0x00000b50


	//   ....[11]....
        /*00bc*/ 	.word	0x00000bc0


	//   ....[12]....
        /*00c0*/ 	.word	0x00000c20


	//   ....[13]....
        /*00c4*/ 	.word	0x00000c80


	//   ....[14]....
        /*00c8*/ 	.word	0x00000cf0


	//   ....[15]....
        /*00cc*/ 	.word	0x00000d60


	//   ....[16]....
        /*00d0*/ 	.word	0x00000dc0


	//   ....[17]....
        /*00d4*/ 	.word	0x00000e20


	//   ....[18]....
        /*00d8*/ 	.word	0x00000e80


	//   ....[19]....
        /*00dc*/ 	.word	0x00000ee0


	//----- nvinfo : EIATTR_EXIT_INSTR_OFFSETS
	.align		4
.L_2117:
        /*00e0*/ 	.byte	0x04, 0x1c
        /*00e2*/ 	.short	(.L_2119 - .L_2118)


	//   ....[0]....
.L_2118:
        /*00e4*/ 	.word	0x00000070


	//   ....[1]....
        /*00e8*/ 	.word	0x00000af0


	//----- nvinfo : EIATTR_MAX_THREADS
	.align		4
.L_2119:
        /*00ec*/ 	.byte	0x04, 0x05
        /*00ee*/ 	.short	(.L_2121 - .L_2120)
.L_2120:
        /*00f0*/ 	.word	0x00000400
        /*00f4*/ 	.word	0x00000001
        /*00f8*/ 	.word	0x00000001


	//----- nvinfo : EIATTR_CRS_STACK_SIZE
	.align		4
.L_2121:
        /*00fc*/ 	.byte	0x04, 0x1e
        /*00fe*/ 	.short	(.L_2123 - .L_2122)
.L_2122:
        /*0100*/ 	.word	0x00000000
.L_2123:


//--------------------- .nv.info._ZN10layer_norm13ln_bwd_kernelINS_13Kernel_traitsI6__halfS2_S2_S2_fjLj1280ELj1ELj4ELj1ELj16ENS_18Kernel_traits_baseILj1280ES2_S2_S2_S2_fjLj128EEEEELb1ELb0ELb1ELb0EEEvNS_9BwdParamsE --------------------------
	.section	.nv.info._ZN10layer_norm13ln_bwd_kernelINS_13Kernel_traitsI6__halfS2_S2_S2_fjLj1280ELj1ELj4ELj1ELj16ENS_18Kernel_traits_baseILj1280ES2_S2_S2_S2_fjLj128EEEEELb1ELb0ELb1ELb0EEEvNS_9BwdParamsE,"",@"SHT_CUDA_INFO"
	.sectionflags	@""
	.align	4


	//----- nvinfo : EIATTR_CUDA_API_VERSION
	.align		4
        /*0000*/ 	.byte	0x04, 0x37
        /*0002*/ 	.short	(.L_2125 - .L_2124)
.L_2124:
        /*0004*/ 	.word	0x00000082


	//----- nvinfo : EIATTR_SW2861232_WAR
	.align		4
.L_2125:
        /*0008*/ 	.byte	0x01, 0x35
	.zero		2


	//----- nvinfo : EIATTR_PARAM_CBANK
	.align		4
        /*000c*/ 	.byte	0x04, 0x0a
        /*000e*/ 	.short	(.L_2127 - .L_2126)
	.align		4
.L_2126:
        /*0010*/ 	.word	index@(.nv.constant0._ZN10layer_norm13ln_bwd_kernelINS_13Kernel_traitsI6__halfS2_S2_S2_fjLj1280ELj1ELj4ELj1ELj16ENS_18Kernel_traits_baseILj1280ES2_S2_S2_S2_fjLj128EEEEELb1ELb0ELb1ELb0EEEvNS_9BwdParamsE)
        /*0014*/ 	.short	0x0160
        /*0016*/ 	.short	0x0128


	//----- nvinfo : EIATTR_CBANK_PARAM_SIZE
	.align		4
.L_2127:
        /*0018*/ 	.byte	0x03, 0x19
        /*001a*/ 	.short	0x0128


	//----- nvinfo : EIATTR_KPARAM_INFO
	.align		4
        /*001c*/ 	.byte	0x04, 0x17
        /*001e*/ 	.short	(.L_2129 - .L_2128)
.L_2128:
        /*0020*/ 	.word	0x00000000
        /*0024*/ 	.short	0x0000
        /*0026*/ 	.short	0x0000
        /*0028*/ 	.byte	0x00, 0xf0, 0xa1, 0x04


	//----- nvinfo : EIATTR_MAXREG_COUNT
	.align		4
.L_2129:
        /*002c*/ 	.byte	0x03, 0x1b
        /*002e*/ 	.short	0x00ff


	//----- nvinfo : EIATTR_NUM_BARRIERS
	.align		4
        /*0030*/ 	.byte	0x02, 0x4c
        /*0032*/ 	.byte	0x01
	.zero		1


	//----- nvinfo : EIATTR_ANNOTATIONS
	.align		4
        /*0034*/ 	.byte	0x04, 0x55
        /*0036*/ 	.short	(.L_2131 - .L_2130)


	//   ....[0]....
.L_2130:
        /* <DEDUP_REMOVED lines=9> */


	//----- nvinfo : EIATTR_MERCURY_ISA_VERSION
	.align		4
.L_2131:
        /*00b8*/ 	.byte	0x03, 0x5f
        /*00ba*/ 	.short	0x0000


	//----- nvinfo : EIATTR_COOP_GROUP_MASK_REGIDS
	.align		4
        /*00bc*/ 	.byte	0x04, 0x29
        /*00be*/ 	.short	(.L_2133 - .L_2132)


	//   ....[0]....
.L_2132:
        /*00c0*/ 	.word	0xffffffff


	//   ....[1]....
        /*00c4*/ 	.word	0xffffffff


	//   ....[2]....
        /*00c8*/ 	.word	0xffffffff


	//   ....[3]....
        /*00cc*/ 	.word	0xffffffff


	//   ....[4]....
        /*00d0*/ 	.word	0xffffffff


	//   ....[5]....
        /*00d4*/ 	.word	0xffffffff


	//   ....[6]....
        /*00d8*/ 	.word	0xffffffff


	//   ....[7]....
        /*00dc*/ 	.word	0xffffffff


	//   ....[8]....
        /*00e0*/ 	.word	0xffffffff


	//   ....[9]....
        /*00e4*/ 	.word	0xffffffff


	//   ....[10]....
        /*00e8*/ 	.word	0xffffffff


	//   ....[11]....
        /*00ec*/ 	.word	0xffffffff


	//   ....[12]....
        /*00f0*/ 	.word	0xffffffff


	//   ....[13]....
        /*00f4*/ 	.word	0xffffffff


	//   ....[14]....
        /*00f8*/ 	.word	0xffffffff


	//   ....[15]....
        /*00fc*/ 	.word	0xffffffff


	//   ....[16]....
        /*0100*/ 	.word	0xffffffff


	//   ....[17]....
        /*0104*/ 	.word	0xffffffff


	//   ....[18]....
        /*0108*/ 	.word	0xffffffff


	//   ....[19]....
        /*010c*/ 	.word	0xffffffff


	//----- nvinfo : EIATTR_COOP_GROUP_INSTR_OFFSETS
	.align		4
.L_2133:
        /*0110*/ 	.byte	0x04, 0x28
        /*0112*/ 	.short	(.L_2135 - .L_2134)


	//   ....[0]....
.L_2134:
        /*0114*/ 	.word	0x00002bb0


	//   ....[1]....
        /*0118*/ 	.word	0x00002bd0


	//   ....[2]....
        /*011c*/ 	.word	0x00002bf0


	//   ....[3]....
        /*0120*/ 	.word	0x00002c10


	//   ....[4]....
        /*0124*/ 	.word	0x00002c30


	//   ....[5]....
        /*0128*/ 	.word	0x00002c50


	//   ....[6]....
        /*012c*/ 	.word	0x00002c70


	//   ....[7]....
        /*0130*/ 	.word	0x00002c90


	//   ....[8]....
        /*0134*/ 	.word	0x00002cb0


	//   ....[9]....
        /*0138*/ 	.word	0x00002cd0


	//   ....[10]....
        /*013c*/ 	.word	0x00007f50


	//   ....[11]....
        /*0140*/ 	.word	0x00007fd0


	//   ....[12]....
        /*0144*/ 	.word	0x00008050


	//   ....[13]....
        /*0148*/ 	.word	0x000080c0


	//   ....[14]....
        /*014c*/ 	.word	0x00008140


	//   ....[15]....
        /*0150*/ 	.word	0x000081b0


	//   ....[16]....
        /*0154*/ 	.word	0x00008230


	//   ....[17]....
        /*0158*/ 	.word	0x000082a0


	//   ....[18]....
        /*015c*/ 	.word	0x00008320


	//   ....[19]....
        /*0160*/ 	.word	0x00008390


	//----- nvinfo : EIATTR_EXIT_INSTR_OFFSETS
	.align		4
.L_2135:
        /*0164*/ 	.byte	0x04, 0x1c
        /*0166*/ 	.short	(.L_2137 - .L_2136)


	//   ....[0]....
.L_2136:
        /*0168*/ 	.word	0x00007ec0


	//   ....[1]....
        /*016c*/ 	.word	0x00007ef0


	//----- nvinfo : EIATTR_MAX_THREADS
	.align		4
.L_2137:
        /*0170*/ 	.byte	0x04, 0x05
        /*0172*/ 	.short	(.L_2139 - .L_2138)
.L_2138:
        /*0174*/ 	.word	0x00000080
        /*0178*/ 	.word	0x00000001
        /*017c*/ 	.word	0x00000001


	//----- nvinfo : EIATTR_CRS_STACK_SIZE
	.align		4
.L_2139:
        /*0180*/ 	.byte	0x04, 0x1e
        /*0182*/ 	.short	(.L_2141 - .L_2140)
.L_2140:
        /*0184*/ 	.word	0x00000000
.L_2141:


//--------------------- .nv.info._ZN10layer_norm22ln_bwd_finalize_kernelINS_22Kernel_traits_finalizeILj1280E6__halfS2_S2_S2_fjLb0ELj1024ELj4ENS_18Kernel_traits_baseILj1280ES2_S2_S2_S2_fjLj1024EEEEELb0ELb1EEEvNS_9BwdParamsE --------------------------
	.section	.nv.info._ZN10layer_norm22ln_bwd_finalize_kernelINS_22Kernel_traits_finalizeILj1280E6__halfS2_S2_S2_fjLb0ELj1024ELj4ENS_18Kernel_traits_baseILj1280ES2_S2_S2_S2_fjLj1024EEEEELb0ELb1EEEvNS_9BwdParamsE,"",@"SHT_CUDA_INFO"
	.sectionflags	@""
	.align	4


	//----- nvinfo : EIATTR_CUDA_API_VERSION
	.align		4
        /*0000*/ 	.byte	0x04, 0x37
        /*0002*/ 	.short	(.L_2143 - .L_2142)
.L_2142:
        /*0004*/ 	.word	0x00000082


	//----- nvinfo : EIATTR_SW2861232_WAR
	.align		4
.L_2143:
        /*0008*/ 	.byte	0x01, 0x35
	.zero		2


	//----- nvinfo : EIATTR_PARAM_CBANK
	.align		4
        /*000c*/ 	.byte	0x04, 0x0a
        /*000e*/ 	.short	(.L_2145 - .L_2144)
	.align		4
.L_2144:
        /*0010*/ 	.word	index@(.nv.constant0._ZN10layer_norm22ln_bwd_finalize_kernelINS_22Kernel_traits_finalizeILj1280E6__halfS2_S2_S2_fjLb0ELj1024ELj4ENS_18Kernel_traits_baseILj1280ES2_S2_S2_S2_fjLj1024EEEEELb0ELb1EEEvNS_9BwdParamsE)
        /*0014*/ 	.short	0x0160
        /*0016*/ 	.short	0x0128


	//----- nvinfo : EIATTR_CBANK_PARAM_SIZE
	.align		4
.L_2145:
        /*0018*/ 	.byte	0x03, 0x19
        /*001a*/ 	.short	0x0128


	//----- nvinfo : EIATTR_KPARAM_INFO
	.align		4
        /*001c*/ 	.byte	0x04, 0x17
        /*001e*/ 	.short	(.L_2147 - .L_2146)
.L_2146:
        /*0020*/ 	.word	0x00000000
        /*0024*/ 	.short	0x0000
        /*0026*/ 	.short	0x0000
        /*0028*/ 	.byte	0x00, 0xf0, 0xa1, 0x04


	//----- nvinfo : EIATTR_MAXREG_COUNT
	.align		4
.L_2147:
        /*002c*/ 	.byte	0x03, 0x1b
        /*002e*/ 	.short	0x0040


	//----- nvinfo : EIATTR_NUM_BARRIERS
	.align		4
        /*0030*/ 	.byte	0x02, 0x4c
        /*0032*/ 	.byte	0x01
	.zero		1


	//----- nvinfo : EIATTR_MERCURY_ISA_VERSION
	.align		4
        /*0034*/ 	.byte	0x03, 0x5f
        /*0036*/ 	.short	0x0000


	//----- nvinfo : EIATTR_COOP_GROUP_MASK_REGIDS
	.align		4
        /*0038*/ 	.byte	0x04, 0x29
        /*003a*/ 	.short	(.L_2149 - .L_2148)


	//   ....[0]....
.L_2148:
        /*003c*/ 	.word	0xffffffff


	//   ....[1]....
        /*0040*/ 	.word	0xffffffff


	//   ....[2]....
        /*0044*/ 	.word	0xffffffff


	//   ....[3]....
        /*0048*/ 	.word	0xffffffff


	//   ....[4]....
        /*004c*/ 	.word	0xffffffff


	//   ....[5]....
        /*0050*/ 	.word	0xffffffff


	//   ....[6]....
        /*0054*/ 	.word	0xffffffff


	//   ....[7]....
        /*0058*/ 	.word	0xffffffff


	//   ....[8]....
        /*005c*/ 	.word	0xffffffff


	//   ....[9]....
        /*0060*/ 	.word	0xffffffff


	//   ....[10]....
        /*0064*/ 	.word	0xffffffff


	//   ....[11]....
        /*0068*/ 	.word	0xffffffff


	//   ....[12]....
        /*006c*/ 	.word	0xffffffff


	//   ....[13]....
        /*0070*/ 	.word	0xffffffff


	//   ....[14]....
        /*0074*/ 	.word	0xffffffff


	//   ....[15]....
        /*0078*/ 	.word	0xffffffff


	//   ....[16]....
        /*007c*/ 	.word	0xffffffff


	//   ....[17]....
        /*0080*/ 	.word	0xffffffff


	//   ....[18]....
        /*0084*/ 	.word	0xffffffff


	//   ....[19]....
        /*0088*/ 	.word	0xffffffff


	//----- nvinfo : EIATTR_COOP_GROUP_INSTR_OFFSETS
	.align		4
.L_2149:
        /*008c*/ 	.byte	0x04, 0x28
        /*008e*/ 	.short	(.L_2151 - .L_2150)


	//   ....[0]....
.L_2150:
        /*0090*/ 	.word	0x000007f0


	//   ....[1]....
        /*0094*/ 	.word	0x00000820


	//   ....[2]....
        /*0098*/ 	.word	0x00000840


	//   ....[3]....
        /*009c*/ 	.word	0x00000850


	//   ....[4]....
        /*00a0*/ 	.word	0x00000880


	//   ....[5]....
        /*00a4*/ 	.word	0x00000890


	//   ....[6]....
        /*00a8*/ 	.word	0x000008c0


	//   ....[7]....
        /*00ac*/ 	.word	0x000008d0


	//   ....[8]....
        /*00b0*/ 	.word	0x00000900


	//   ....[9]....
        /*00b4*/ 	.word	0x00000910


	//   ....[10]....
        /*00b8*/ 	.word	0x00000b00


	//   ....[11]....
        /*00bc*/ 	.word	0x00000b80


	//   ....[12]....
        /*00c0*/ 	.word	0x00000be0


	//   ....[13]....
        /*00c4*/ 	.word	0x00000c40


	//   ....[14]....
        /*00c8*/ 	.word	0x00000cb0


	//   ....[15]....
        /*00cc*/ 	.word	0x00000d20


	//   ....[16]....
        /*00d0*/ 	.word	0x00000d80


	//   ....[17]....
        /*00d4*/ 	.word	0x00000de0


	//   ....[18]....
        /*00d8*/ 	.word	0x00000e40


	//   ....[19]....
        /*00dc*/ 	.word	0x00000ea0


	//----- nvinfo : EIATTR_EXIT_INSTR_OFFSETS
	.align		4
.L_2151:
        /*00e0*/ 	.byte	0x04, 0x1c
        /*00e2*/ 	.short	(.L_2153 - .L_2152)


	//   ....[0]....
.L_2152:
        /*00e4*/ 	.word	0x00000070


	//   ....[1]....
        /*00e8*/ 	.word	0x00000aa0


	//----- nvinfo : EIATTR_MAX_THREADS
	.align		4
.L_2153:
        /*00ec*/ 	.byte	0x04, 0x05
        /*00ee*/ 	.short	(.L_2155 - .L_2154)
.L_2154:
        /*00f0*/ 	.word	0x00000400
        /*00f4*/ 	.word	0x00000001
        /*00f8*/ 	.word	0x00000001


	//----- nvinfo : EIATTR_CRS_STACK_SIZE
	.align		4
.L_2155:
        /*00fc*/ 	.byte	0x04, 0x1e
        /*00fe*/ 	.short	(.L_2157 - .L_2156)
.L_2156:
        /*0100*/ 	.word	0x00000000
.L_2157:


//--------------------- .nv.info._ZN10layer_norm13ln_bwd_kernelINS_13Kernel_traitsI6__halfS2_S2_S2_fjLj1280ELj1ELj4ELj1ELj16ENS_18Kernel_traits_baseILj1280ES2_S2_S2_S2_fjLj128EEEEELb1ELb0ELb1ELb1EEEvNS_9BwdParamsE --------------------------
	.section	.nv.info._ZN10layer_norm13ln_bwd_kernelINS_13Kernel_traitsI6__halfS2_S2_S2_fjLj1280ELj1ELj4ELj1ELj16ENS_18Kernel_traits_baseILj1280ES2_S2_S2_S2_fjLj128EEEEELb1ELb0ELb1ELb1EEEvNS_9BwdParamsE,"",@"SHT_CUDA_INFO"
	.sectionflags	@""
	.align	4


	//----- nvinfo : EIATTR_CUDA_API_VERSION
	.align		4
        /*0000*/ 	.byte	0x04, 0x37
        /*0002*/ 	.short	(.L_2159 - .L_2158)
.L_2158:
        /*0004*/ 	.word	0x00000082


	//----- nvinfo : EIATTR_SW2861232_WAR
	.align		4
.L_2159:
        /*0008*/ 	.byte	0x01, 0x35
	.zero		2


	//----- nvinfo : EIATTR_PARAM_CBANK
	.align		4
        /*000c*/ 	.byte	0x04, 0x0a
        /*000e*/ 	.short	(.L_2161 - .L_2160)
	.align		4
.L_2160:
        /*0010*/ 	.word	index@(.nv.constant0._ZN10layer_norm13ln_bwd_kernelINS_13Kernel_traitsI6__halfS2_S2_S2_fjLj1280ELj1ELj4ELj1ELj16ENS_18Kernel_traits_baseILj1280ES2_S2_S2_S2_fjLj128EEEEELb1ELb0ELb1ELb1EEEvNS_9BwdParamsE)
        /*0014*/ 	.short	0x0160
        /*0016*/ 	.short	0x0128


	//----- nvinfo : EIATTR_CBANK_PARAM_SIZE
	.align		4
.L_2161:
        /*0018*/ 	.byte	0x03, 0x19
        /*001a*/ 	.short	0x0128


	//----- nvinfo : EIATTR_KPARAM_INFO
	.align		4
        /*001c*/ 	.byte	0x04, 0x17
        /*001e*/ 	.short	(.L_2163 - .L_2162)
.L_2162:
        /*0020*/ 	.word	0x00000000
        /*0024*/ 	.short	0x0000
        /*0026*/ 	.short	0x0000
        /*0028*/ 	.byte	0x00, 0xf0, 0xa1, 0x04


	//----- nvinfo : EIATTR_MAXREG_COUNT
	.align		4
.L_2163:
        /*002c*/ 	.byte	0x03, 0x1b
        /*002e*/ 	.short	0x00ff


	//----- nvinfo : EIATTR_NUM_BARRIERS
	.align		4
        /*0030*/ 	.byte	0x02, 0x4c
        /*0032*/ 	.byte	0x01
	.zero		1


	//----- nvinfo : EIATTR_ANNOTATIONS
	.align		4
        /*0034*/ 	.byte	0x04, 0x55
        /*0036*/ 	.short	(.L_2165 - .L_2164)


	//   ....[0]....
.L_2164:
        /*0038*/ 	.word	0x00000001
        /*003c*/ 	.byte	0x70, 0x06, 0x00, 0x00, 0x01, 0x00, 0x00, 0x00, 0x80, 0x06, 0x00, 0x00, 0x01, 0x00, 0x00, 0x00
        /*004c*/ 	.byte	0x90, 0x06, 0x00, 0x00, 0x01, 0x00, 0x00, 0x00, 0xc0, 0x06, 0x00, 0x00, 0x01, 0x00, 0x00, 0x00
        /*005c*/ 	.byte	0xe0, 0x06, 0x00, 0x00, 0x01, 0x00, 0x00, 0x00, 0xf0, 0x06, 0x00, 0x00, 0x01, 0x00, 0x00, 0x00
        /*006c*/ 	.byte	0x10, 0x11, 0x00, 0x00, 0x01, 0x00, 0x00, 0x00, 0x60, 0x11, 0x00, 0x00, 0x01, 0x00, 0x00, 0x00
        /*007c*/ 	.byte	0x50, 0x14, 0x00, 0x00, 0x01, 0x00, 0x00, 0x00, 0x50, 0x15, 0x00, 0x00, 0x01, 0x00, 0x00, 0x00
        /*008c*/ 	.byte	0xb0, 0x15, 0x00, 0x00, 0x01, 0x00, 0x00, 0x00, 0xb0, 0x17, 0x00, 0x00


	//----- nvinfo : EIATTR_MERCURY_ISA_VERSION
	.align		4
.L_2165:
        /*0098*/ 	.byte	0x03, 0x5f
        /*009a*/ 	.short	0x0000


	//----- nvinfo : EIATTR_COOP_GROUP_MASK_REGIDS
	.align		4
        /*009c*/ 	.byte	0x04, 0x29
        /*009e*/ 	.short	(.L_2167 - .L_2166)


	//   ....[0]....
.L_2166:
        /*00a0*/ 	.word	0xffffffff


	//   ....[1]....
        /*00a4*/ 	.word	0xffffffff


	//   ....[2]....
        /*00a8*/ 	.word	0xffffffff


	//   ....[3]....
        /*00ac*/ 	.word	0xffffffff


	//   ....[4]....
        /*00b0*/ 	.word	0xffffffff


	//   ....[5]....
        /*00b4*/ 	.word	0xffffffff


	//   ....[6]....
        /*00b8*/ 	.word	0xffffffff


	//   ....[7]....
        /*00bc*/ 	.word	0xffffffff


	//   ....[8]....
        /*00c0*/ 	.word	0xffffffff


	//   ....[9]....
        /*00c4*/ 	.word	0xffffffff


	//   ....[10]....
        /*00c8*/ 	.word	0xffffffff


	//   ....[11]....
        /*00cc*/ 	.word	0xffffffff


	//   ....[12]....
        /*00d0*/ 	.word	0xffffffff


	//   ....[13]....
        /*00d4*/ 	.word	0xffffffff


	//   ....[14]....
        /*00d8*/ 	.word	0xffffffff


	//   ....[15]....
        /*00dc*/ 	.word	0xffffffff


	//   ....[16]....
        /*00e0*/ 	.word	0xffffffff


	//   ....[17]....
        /*00e4*/ 	.word	0xffffffff


	//   ....[18]....
        /*00e8*/ 	.word	0xffffffff


	//   ....[19]....
        /*00ec*/ 	.word	0xffffffff


	//----- nvinfo : EIATTR_COOP_GROUP_INSTR_OFFSETS
	.align		4
.L_2167:
        /*00f0*/ 	.byte	0x04, 0x28
        /*00f2*/ 	.short	(.L_2169 - .L_2168)


	//   ....[0]....
.L_2168:
        /*00f4*/ 	.word	0x00002860


	//   ....[1]....
        /*00f8*/ 	.word	0x00002880


	//   ....[2]....
        /*00fc*/ 	.word	0x000028b0


	//   ....[3]....
        /*0100*/ 	.word	0x000028d0


	//   ....[4]....
        /*0104*/ 	.word	0x000028f0


	//   ....[5]....
        /*0108*/ 	.word	0x00002910


	//   ....[6]....
        /*010c*/ 	.word	0x00002930


	//   ....[7]....
        /*0110*/ 	.word	0x00002950


	//   ....[8]....
        /*0114*/ 	.word	0x00002960


	//   ....[9]....
        /*0118*/ 	.word	0x00002980


	//   ....[10]....
        /*011c*/ 	.word	0x00007290


	//   ....[11]....
        /*0120*/ 	.word	0x00007300


	//   ....[12]....
        /*0124*/ 	.word	0x00007370


	//   ....[13]....
        /*0128*/ 	.word	0x000073d0


	//   ....[14]....
        /*012c*/ 	.word	0x00007440


	//   ....[15]....
        /*0130*/ 	.word	0x000074a0


	//   ....[16]....
        /*0134*/ 	.word	0x00007510


	//   ....[17]....
        /*0138*/ 	.word	0x00007570


	//   ....[18]....
        /*013c*/ 	.word	0x000075e0


	//   ....[19]....
        /*0140*/ 	.word	0x00007640


	//----- nvinfo : EIATTR_EXIT_INSTR_OFFSETS
	.align		4
.L_2169:
        /*0144*/ 	.byte	0x04, 0x1c
        /*0146*/ 	.short	(.L_2171 - .L_2170)


	//   ....[0]....
.L_2170:
        /*0148*/ 	.word	0x00007240


	//----- nvinfo : EIATTR_MAX_THREADS
	.align		4
.L_2171:
        /*014c*/ 	.byte	0x04, 0x05
        /*014e*/ 	.short	(.L_2173 - .L_2172)
.L_2172:
        /*0150*/ 	.word	0x00000080
        /*0154*/ 	.word	0x00000001
        /*0158*/ 	.word	0x00000001


	//----- nvinfo : EIATTR_CRS_STACK_SIZE
	.align		4
.L_2173:
        /*015c*/ 	.byte	0x04, 0x1e
        /*015e*/ 	.short	(.L_2175 - .L_2174)
.L_2174:
        /*0160*/ 	.word	0x00000000
.L_2175:


//--------------------- .nv.info._ZN10layer_norm13ln_bwd_kernelINS_13Kernel_traitsI6__halfS2_S2_S2_fjLj1280ELj1ELj4ELj1ELj16ENS_18Kernel_traits_baseILj1280ES2_S2_S2_S2_fjLj128EEEEELb1ELb1ELb0ELb0EEEvNS_9BwdParamsE --------------------------
	.section	.nv.info._ZN10layer_norm13ln_bwd_kernelINS_13Kernel_traitsI6__halfS2_S2_S2_fjLj1280ELj1ELj4ELj1ELj16ENS_18Kernel_traits_baseILj1280ES2_S2_S2_S2_fjLj128EEEEELb1ELb1ELb0ELb0EEEvNS_9BwdParamsE,"",@"SHT_CUDA_INFO"
	.sectionflags	@""
	.align	4


	//----- nvinfo : EIATTR_CUDA_API_VERSION
	.align		4
        /*0000*/ 	.byte	0x04, 0x37
        /*0002*/ 	.short	(.L_2177 - .L_2176)
.L_2176:
        /*0004*/ 	.word	0x00000082


	//----- nvinfo : EIATTR_SW2861232_WAR
	.align		4
.L_2177:
        /*0008*/ 	.byte	0x01, 0x35
	.zero		2


	//----- nvinfo : EIATTR_PARAM_CBANK
	.align		4
        /*000c*/ 	.byte	0x04, 0x0a
        /*000e*/ 	.short	(.L_2179 - .L_2178)
	.align		4
.L_2178:
        /*0010*/ 	.word	index@(.nv.constant0._ZN10layer_norm13ln_bwd_kernelINS_13Kernel_traitsI6__halfS2_S2_S2_fjLj1280ELj1ELj4ELj1ELj16ENS_18Kernel_traits_baseILj1280ES2_S2_S2_S2_fjLj128EEEEELb1ELb1ELb0ELb0EEEvNS_9BwdParamsE)
        /*0014*/ 	.short	0x0160
        /*0016*/ 	.short	0x0128


	//----- nvinfo : EIATTR_CBANK_PARAM_SIZE
	.align		4
.L_2179:
        /*0018*/ 	.byte	0x03, 0x19
        /*001a*/ 	.short	0x0128


	//----- nvinfo : EIATTR_KPARAM_INFO
	.align		4
        /*001c*/ 	.byte	0x04, 0x17
        /*001e*/ 	.short	(.L_2181 - .L_2180)
.L_2180:
        /*0020*/ 	.word	0x00000000
        /*0024*/ 	.short	0x0000
        /*0026*/ 	.short	0x0000
        /*0028*/ 	.byte	0x00, 0xf0, 0xa1, 0x04


	//----- nvinfo : EIATTR_MAXREG_COUNT
	.align		4
.L_2181:
        /*002c*/ 	.byte	0x03, 0x1b
        /*002e*/ 	.short	0x00ff


	//----- nvinfo : EIATTR_NUM_BARRIERS
	.align		4
        /*0030*/ 	.byte	0x02, 0x4c
        /*0032*/ 	.byte	0x01
	.zero		1


	//----- nvinfo : EIATTR_ANNOTATIONS
	.align		4
        /*0034*/ 	.byte	0x04, 0x55
        /*0036*/ 	.short	(.L_2183 - .L_2182)


	//   ....[0]....
.L_2182:
        /* <DEDUP_REMOVED lines=85> */


	//----- nvinfo : EIATTR_MERCURY_ISA_VERSION
	.align		4
.L_2183:
        /*0578*/ 	.byte	0x03, 0x5f
        /*057a*/ 	.short	0x0000


	//----- nvinfo : EIATTR_COOP_GROUP_MASK_REGIDS
	.align		4
        /*057c*/ 	.byte	0x04, 0x29
        /*057e*/ 	.short	(.L_2185 - .L_2184)


	//   ....[0]....
.L_2184:
        /*0580*/ 	.word	0xffffffff


	//   ....[1]....
        /*0584*/ 	.word	0xffffffff


	//   ....[2]....
        /*0588*/ 	.word	0xffffffff


	//   ....[3]....
        /*058c*/ 	.word	0xffffffff


	//   ....[4]....
        /*0590*/ 	.word	0xffffffff


	//   ....[5]....
        /*0594*/ 	.word	0xffffffff


	//   ....[6]....
        /*0598*/ 	.word	0xffffffff


	//   ....[7]....
        /*059c*/ 	.word	0xffffffff


	//   ....[8]....
        /*05a0*/ 	.word	0xffffffff


	//   ....[9]....
        /*05a4*/ 	.word	0xffffffff


	//   ....[10]....
        /*05a8*/ 	.word	0xffffffff


	//   ....[11]....
        /*05ac*/ 	.word	0xffffffff


	//   ....[12]....
        /*05b0*/ 	.word	0xffffffff


	//   ....[13]....
        /*05b4*/ 	.word	0xffffffff


	//   ....[14]....
        /*05b8*/ 	.word	0xffffffff


	//   ....[15]....
        /*05bc*/ 	.word	0xffffffff


	//   ....[16]....
        /*05c0*/ 	.word	0xffffffff


	//   ....[17]....
        /*05c4*/ 	.word	0xffffffff


	//   ....[18]....
        /*05c8*/ 	.word	0xffffffff


	//   ....[19]....
        /*05cc*/ 	.word	0xffffffff


	//----- nvinfo : EIATTR_COOP_GROUP_INSTR_OFFSETS
	.align		4
.L_2185:
        /*05d0*/ 	.byte	0x04, 0x28
        /*05d2*/ 	.short	(.L_2187 - .L_2186)


	//   ....[0]....
.L_2186:
        /*05d4*/ 	.word	0x000031a0


	//   ....[1]....
        /*05d8*/ 	.word	0x000031c0


	//   ....[2]....
        /*05dc*/ 	.word	0x000031f0


	//   ....[3]....
        /*05e0*/ 	.word	0x00003210


	//   ....[4]....
        /*05e4*/ 	.word	0x00003230


	//   ....[5]....
        /*05e8*/ 	.word	0x00003250


	//   ....[6]....
        /*05ec*/ 	.word	0x00003260


	//   ....[7]....
        /*05f0*/ 	.word	0x00003290


	//   ....[8]....
        /*05f4*/ 	.word	0x000032a0


	//   ....[9]....
        /*05f8*/ 	.word	0x000032c0


	//   ....[10]....
        /*05fc*/ 	.word	0x00008460


	//   ....[11]....
        /*0600*/ 	.word	0x000084e0


	//   ....[12]....
        /*0604*/ 	.word	0x00008560


	//   ....[13]....
        /*0608*/ 	.word	0x000085d0


	//   ....[14]....
        /*060c*/ 	.word	0x00008650


	//   ....[15]....
        /*0610*/ 	.word	0x000086c0


	//   ....[16]....
        /*0614*/ 	.word	0x00008740


	//   ....[17]....
        /*0618*/ 	.word	0x000087b0


	//   ....[18]....
        /*061c*/ 	.word	0x00008830


	//   ....[19]....
        /*0620*/ 	.word	0x000088a0


	//----- nvinfo : EIATTR_EXIT_INSTR_OFFSETS
	.align		4
.L_2187:
        /*0624*/ 	.byte	0x04, 0x1c
        /*0626*/ 	.short	(.L_2189 - .L_2188)


	//   ....[0]....
.L_2188:
        /*0628*/ 	.word	0x00008380


	//   ....[1]....
        /*062c*/ 	.word	0x00008400


	//----- nvinfo : EIATTR_MAX_THREADS
	.align		4
.L_2189:
        /*0630*/ 	.byte	0x04, 0x05
        /*0632*/ 	.short	(.L_2191 - .L_2190)
.L_2190:
        /*0634*/ 	.word	0x00000080
        /*0638*/ 	.word	0x00000001
        /*063c*/ 	.word	0x00000001


	//----- nvinfo : EIATTR_CRS_STACK_SIZE
	.align		4
.L_2191:
        /*0640*/ 	.byte	0x04, 0x1e
        /*0642*/ 	.short	(.L_2193 - .L_2192)
.L_2192:
        /*0644*/ 	.word	0x00000000
.L_2193:


//--------------------- .nv.info._ZN10layer_norm13ln_bwd_kernelINS_13Kernel_traitsI6__halfS2_S2_S2_fjLj1280ELj1ELj4ELj1ELj16ENS_18Kernel_traits_baseILj1280ES2_S2_S2_S2_fjLj128EEEEELb1ELb1ELb0ELb1EEEvNS_9BwdParamsE --------------------------
	.section	.nv.info._ZN10layer_norm13ln_bwd_kernelINS_13Kernel_traitsI6__halfS2_S2_S2_fjLj1280ELj1ELj4ELj1ELj16ENS_18Kernel_traits_baseILj1280ES2_S2_S2_S2_fjLj128EEEEELb1ELb1ELb0ELb1EEEvNS_9BwdParamsE,"",@"SHT_CUDA_INFO"
	.sectionflags	@""
	.align	4


	//----- nvinfo : EIATTR_CUDA_API_VERSION
	.align		4
        /*0000*/ 	.byte	0x04, 0x37
        /*0002*/ 	.short	(.L_2195 - .L_2194)
.L_2194:
        /*0004*/ 	.word	0x00000082


	//----- nvinfo : EIATTR_SW2861232_WAR
	.align		4
.L_2195:
        /*0008*/ 	.byte	0x01, 0x35
	.zero		2


	//----- nvinfo : EIATTR_PARAM_CBANK
	.align		4
        /*000c*/ 	.byte	0x04, 0x0a
        /*000e*/ 	.short	(.L_2197 - .L_2196)
	.align		4
.L_2196:
        /*0010*/ 	.word	index@(.nv.constant0._ZN10layer_norm13ln_bwd_kernelINS_13Kernel_traitsI6__halfS2_S2_S2_fjLj1280ELj1ELj4ELj1ELj16ENS_18Kernel_traits_baseILj1280ES2_S2_S2_S2_fjLj128EEEEELb1ELb1ELb0ELb1EEEvNS_9BwdParamsE)
        /*0014*/ 	.short	0x0160
        /*0016*/ 	.short	0x0128


	//----- nvinfo : EIATTR_CBANK_PARAM_SIZE
	.align		4
.L_2197:
        /*0018*/ 	.byte	0x03, 0x19
        /*001a*/ 	.short	0x0128


	//----- nvinfo : EIATTR_KPARAM_INFO
	.align		4
        /*001c*/ 	.byte	0x04, 0x17
        /*001e*/ 	.short	(.L_2199 - .L_2198)
.L_2198:
        /*0020*/ 	.word	0x00000000
        /*0024*/ 	.short	0x0000
        /*0026*/ 	.short	0x0000
        /*0028*/ 	.byte	0x00, 0xf0, 0xa1, 0x04


	//----- nvinfo : EIATTR_MAXREG_COUNT
	.align		4
.L_2199:
        /*002c*/ 	.byte	0x03, 0x1b
        /*002e*/ 	.short	0x00ff


	//----- nvinfo : EIATTR_NUM_BARRIERS
	.align		4
        /*0030*/ 	.byte	0x02, 0x4c
        /*0032*/ 	.byte	0x01
	.zero		1


	//----- nvinfo : EIATTR_ANNOTATIONS
	.align		4
        /*0034*/ 	.byte	0x04, 0x55
        /*0036*/ 	.short	(.L_2201 - .L_2200)


	//   ....[0]....
.L_2200:
        /* <DEDUP_REMOVED lines=70> */


	//----- nvinfo : EIATTR_MERCURY_ISA_VERSION
	.align		4
.L_2201:
        /*0480*/ 	.byte	0x03, 0x5f
        /*0482*/ 	.short	0x0000


	//----- nvinfo : EIATTR_COOP_GROUP_MASK_REGIDS
	.align		4
        /*0484*/ 	.byte	0x04, 0x29
        /*0486*/ 	.short	(.L_2203 - .L_2202)


	//   ....[0]....
.L_2202:
        /*0488*/ 	.word	0xffffffff


	//   ....[1]....
        /*048c*/ 	.word	0xffffffff


	//   ....[2]....
        /*0490*/ 	.word	0xffffffff


	//   ....[3]....
        /*0494*/ 	.word	0xffffffff


	//   ....[4]....
        /*0498*/ 	.word	0xffffffff


	//   ....[5]....
        /*049c*/ 	.word	0xffffffff


	//   ....[6]....
        /*04a0*/ 	.word	0xffffffff


	//   ....[7]....
        /*04a4*/ 	.word	0xffffffff


	//   ....[8]....
        /*04a8*/ 	.word	0xffffffff


	//   ....[9]....
        /*04ac*/ 	.word	0xffffffff


	//   ....[10]....
        /*04b0*/ 	.word	0xffffffff


	//   ....[11]....
        /*04b4*/ 	.word	0xffffffff


	//   ....[12]....
        /*04b8*/ 	.word	0xffffffff


	//   ....[13]....
        /*04bc*/ 	.word	0xffffffff


	//   ....[14]....
        /*04c0*/ 	.word	0xffffffff


	//   ....[15]....
        /*04c4*/ 	.word	0xffffffff


	//   ....[16]....
        /*04c8*/ 	.word	0xffffffff


	//   ....[17]....
        /*04cc*/ 	.word	0xffffffff


	//   ....[18]....
        /*04d0*/ 	.word	0xffffffff


	//   ....[19]....
        /*04d4*/ 	.word	0xffffffff


	//----- nvinfo : EIATTR_COOP_GROUP_INSTR_OFFSETS
	.align		4
.L_2203:
        /*04d8*/ 	.byte	0x04, 0x28
        /*04da*/ 	.short	(.L_2205 - .L_2204)


	//   ....[0]....
.L_2204:
        /*04dc*/ 	.word	0x00002c80


	//   ....[1]....
        /*04e0*/ 	.word	0x00002ca0


	//   ....[2]....
        /*04e4*/ 	.word	0x00002cd0


	//   ....[3]....
        /*04e8*/ 	.word	0x00002cf0


	//   ....[4]....
        /*04ec*/ 	.word	0x00002d10


	//   ....[5]....
        /*04f0*/ 	.word	0x00002d30


	//   ....[6]....
        /*04f4*/ 	.word	0x00002d40


	//   ....[7]....
        /*04f8*/ 	.word	0x00002d70


	//   ....[8]....
        /*04fc*/ 	.word	0x00002d80


	//   ....[9]....
        /*0500*/ 	.word	0x00002da0


	//   ....[10]....
        /*0504*/ 	.word	0x000078a0


	//   ....[11]....
        /*0508*/ 	.word	0x00007920


	//   ....[12]....
        /*050c*/ 	.word	0x000079a0


	//   ....[13]....
        /*0510*/ 	.word	0x00007a10


	//   ....[14]....
        /*0514*/ 	.word	0x00007a90


	//   ....[15]....
        /*0518*/ 	.word	0x00007b00


	//   ....[16]....
        /*051c*/ 	.word	0x00007b80


	//   ....[17]....
        /*0520*/ 	.word	0x00007bf0


	//   ....[18]....
        /*0524*/ 	.word	0x00007c70


	//   ....[19]....
        /*0528*/ 	.word	0x00007ce0


	//----- nvinfo : EIATTR_EXIT_INSTR_OFFSETS
	.align		4
.L_2205:
        /*052c*/ 	.byte	0x04, 0x1c
        /*052e*/ 	.short	(.L_2207 - .L_2206)


	//   ....[0]....
.L_2206:
        /*0530*/ 	.word	0x00007840


	//----- nvinfo : EIATTR_MAX_THREADS
	.align		4
.L_2207:
        /*0534*/ 	.byte	0x04, 0x05
        /*0536*/ 	.short	(.L_2209 - .L_2208)
.L_2208:
        /*0538*/ 	.word	0x00000080
        /*053c*/ 	.word	0x00000001
        /*0540*/ 	.word	0x00000001


	//----- nvinfo : EIATTR_CRS_STACK_SIZE
	.align		4
.L_2209:
        /*0544*/ 	.byte	0x04, 0x1e
        /*0546*/ 	.short	(.L_2211 - .L_2210)
.L_2210:
        /*0548*/ 	.word	0x00000000
.L_2211:


//--------------------- .nv.info._ZN10layer_norm22ln_bwd_finalize_kernelINS_22Kernel_traits_finalizeILj1280E6__halfS2_S2_S2_fjLb1ELj1024ELj4ENS_18Kernel_traits_baseILj1280ES2_S2_S2_S2_fjLj1024EEEEELb1ELb0EEEvNS_9BwdParamsE --------------------------
	.section	.nv.info._ZN10layer_norm22ln_bwd_finalize_kernelINS_22Kernel_traits_finalizeILj1280E6__halfS2_S2_S2_fjLb1ELj1024ELj4ENS_18Kernel_traits_baseILj1280ES2_S2_S2_S2_fjLj1024EEEEELb1ELb0EEEvNS_9BwdParamsE,"",@"SHT_CUDA_INFO"
	.sectionflags	@""
	.align	4


	//----- nvinfo : EIATTR_CUDA_API_VERSION
	.align		4
        /*0000*/ 	.byte	0x04, 0x37
        /*0002*/ 	.short	(.L_2213 - .L_2212)
.L_2212:
        /*0004*/ 	.word	0x00000082


	//----- nvinfo : EIATTR_SW2861232_WAR
	.align		4
.L_2213:
        /*0008*/ 	.byte	0x01, 0x35
	.zero		2


	//----- nvinfo : EIATTR_PARAM_CBANK
	.align		4
        /*000c*/ 	.byte	0x04, 0x0a
        /*000e*/ 	.short	(.L_2215 - .L_2214)
	.align		4
.L_2214:
        /*0010*/ 	.word	index@(.nv.constant0._ZN10layer_norm22ln_bwd_finalize_kernelINS_22Kernel_traits_finalizeILj1280E6__halfS2_S2_S2_fjLb1ELj1024ELj4ENS_18Kernel_traits_baseILj1280ES2_S2_S2_S2_fjLj1024EEEEELb1ELb0EEEvNS_9BwdParamsE)
        /*0014*/ 	.short	0x0160
        /*0016*/ 	.short	0x0128


	//----- nvinfo : EIATTR_CBANK_PARAM_SIZE
	.align		4
.L_2215:
        /*0018*/ 	.byte	0x03, 0x19
        /*001a*/ 	.short	0x0128


	//----- nvinfo : EIATTR_KPARAM_INFO
	.align		4
        /*001c*/ 	.byte	0x04, 0x17
        /*001e*/ 	.short	(.L_2217 - .L_2216)
.L_2216:
        /*0020*/ 	.word	0x00000000
        /*0024*/ 	.short	0x0000
        /*0026*/ 	.short	0x0000
        /*0028*/ 	.byte	0x00, 0xf0, 0xa1, 0x04


	//----- nvinfo : EIATTR_MAXREG_COUNT
	.align		4
.L_2217:
        /*002c*/ 	.byte	0x03, 0x1b
        /*002e*/ 	.short	0x0040


	//----- nvinfo : EIATTR_NUM_BARRIERS
	.align		4
        /*0030*/ 	.byte	0x02, 0x4c
        /*0032*/ 	.byte	0x01
	.zero		1


	//----- nvinfo : EIATTR_MERCURY_ISA_VERSION
	.align		4
        /*0034*/ 	.byte	0x03, 0x5f
        /*0036*/ 	.short	0x0000


	//----- nvinfo : EIATTR_COOP_GROUP_MASK_REGIDS
	.align		4
        /*0038*/ 	.byte	0x04, 0x29
        /*003a*/ 	.short	(.L_2219 - .L_2218)


	//   ....[0]....
.L_2218:
        /*003c*/ 	.word	0xffffffff


	//   ....[1]....
        /*0040*/ 	.word	0xffffffff


	//   ....[2]....
        /*0044*/ 	.word	0xffffffff


	//   ....[3]....
        /*0048*/ 	.word	0xffffffff


	//   ....[4]....
        /*004c*/ 	.word	0xffffffff


	//   ....[5]....
        /*0050*/ 	.word	0xffffffff


	//   ....[6]....
        /*0054*/ 	.word	0xffffffff


	//   ....[7]....
        /*0058*/ 	.word	0xffffffff


	//   ....[8]....
        /*005c*/ 	.word	0xffffffff


	//   ....[9]....
        /*0060*/ 	.word	0xffffffff


	//   ....[10]....
        /*0064*/ 	.word	0xffffffff


	//   ....[11]....
        /*0068*/ 	.word	0xffffffff


	//   ....[12]....
        /*006c*/ 	.word	0xffffffff


	//   ....[13]....
        /*0070*/ 	.word	0xffffffff


	//   ....[14]....
        /*0074*/ 	.word	0xffffffff


	//   ....[15]....
        /*0078*/ 	.word	0xffffffff


	//   ....[16]....
        /*007c*/ 	.word	0xffffffff


	//   ....[17]....
        /*0080*/ 	.word	0xffffffff


	//   ....[18]....
        /*0084*/ 	.word	0xffffffff


	//   ....[19]....
        /*0088*/ 	.word	0xffffffff


	//   ....[20]....
        /*008c*/ 	.word	0xffffffff


	//   ....[21]....
        /*0090*/ 	.word	0xffffffff


	//   ....[22]....
        /*0094*/ 	.word	0xffffffff


	//   ....[23]....
        /*0098*/ 	.word	0xffffffff


	//   ....[24]....
        /*009c*/ 	.word	0xffffffff


	//   ....[25]....
        /*00a0*/ 	.word	0xffffffff


	//   ....[26]....
        /*00a4*/ 	.word	0xffffffff


	//   ....[27]....
        /*00a8*/ 	.word	0xffffffff


	//   ....[28]....
        /*00ac*/ 	.word	0xffffffff


	//   ....[29]....
        /*00b0*/ 	.word	0xffffffff


	//----- nvinfo : EIATTR_COOP_GROUP_INSTR_OFFSETS
	.align		4
.L_2219:
        /*00b4*/ 	.byte	0x04, 0x28
        /*00b6*/ 	.short	(.L_2221 - .L_2220)


	//   ....[0]....
.L_2220:
        /*00b8*/ 	.word	0x000009d0


	//   ....[1]....
        /*00bc*/ 	.word	0x00000a00


	//   ....[2]....
        /*00c0*/ 	.word	0x00000a10


	//   ....[3]....
        /*00c4*/ 	.word	0x00000a30


	//   ....[4]....
        /*00c8*/ 	.word	0x00000a50


	//   ....[5]....
        /*00cc*/ 	.word	0x00000a60


	//   ....[6]....
        /*00d0*/ 	.word	0x00000a90


	//   ....[7]....
        /*00d4*/ 	.word	0x00000ab0


	//   ....[8]....
        /*00d8*/ 	.word	0x00000ac0


	//   ....[9]....
        /*00dc*/ 	.word	0x00000af0


	//   ....[10]....
        /*00e0*/ 	.word	0x00000b10


	//   ....[11]....
        /*00e4*/ 	.word	0x00000b20


	//   ....[12]....
        /*00e8*/ 	.word	0x00000b50


	//   ....[13]....
        /*00ec*/ 	.word	0x00000b70


	//   ....[14]....
        /*00f0*/ 	.word	0x00000b80


	//   ....[15]....
        /*00f4*/ 	.word	0x00000e20


	//   ....[16]....
        /*00f8*/ 	.word	0x00000e80


	//   ....[17]....
        /*00fc*/ 	.word	0x00000ee0


	//   ....[18]....
        /*0100*/ 	.word	0x00000f40


	//   ....[19]....
        /*0104*/ 	.word	0x00000fb0


	//   ....[20]....
        /*0108*/ 	.word	0x00001020


	//   ....[21]....
        /*010c*/ 	.word	0x00001080


	//   ....[22]....
        /*0110*/ 	.word	0x000010e0


	//   ....[23]....
        /*0114*/ 	.word	0x00001140


	//   ....[24]....
        /*0118*/ 	.word	0x000011b0


	//   ....[25]....
        /*011c*/ 	.word	0x00001220


	//   ....[26]....
        /*0120*/ 	.word	0x00001280


	//   ....[27]....
        /*0124*/ 	.word	0x000012e0


	//   ....[28]....
        /*0128*/ 	.word	0x00001340


	//   ....[29]....
        /*012c*/ 	.word	0x000013a0


	//----- nvinfo : EIATTR_EXIT_INSTR_OFFSETS
	.align		4
.L_2221:
        /*0130*/ 	.byte	0x04, 0x1c
        /*0132*/ 	.short	(.L_2223 - .L_2222)


	//   ....[0]....
.L_2222:
        /*0134*/ 	.word	0x00000070


	//   ....[1]....
        /*0138*/ 	.word	0x00000dc0


	//----- nvinfo : EIATTR_MAX_THREADS
	.align		4
.L_2223:
        /*013c*/ 	.byte	0x04, 0x05
        /*013e*/ 	.short	(.L_2225 - .L_2224)
.L_2224:
        /*0140*/ 	.word	0x00000400
        /*0144*/ 	.word	0x00000001
        /*0148*/ 	.word	0x00000001


	//----- nvinfo : EIATTR_CRS_STACK_SIZE
	.align		4
.L_2225:
        /*014c*/ 	.byte	0x04, 0x1e
        /*014e*/ 	.short	(.L_2227 - .L_2226)
.L_2226:
        /*0150*/ 	.word	0x00000000
.L_2227:


//--------------------- .nv.info._ZN10layer_norm13ln_bwd_kernelINS_13Kernel_traitsI6__halfS2_S2_S2_fjLj1280ELj1ELj4ELj1ELj16ENS_18Kernel_traits_baseILj1280ES2_S2_S2_S2_fjLj128EEEEELb1ELb1ELb1ELb0EEEvNS_9BwdParamsE --------------------------
	.section	.nv.info._ZN10layer_norm13ln_bwd_kernelINS_13Kernel_traitsI6__halfS2_S2_S2_fjLj1280ELj1ELj4ELj1ELj16ENS_18Kernel_traits_baseILj1280ES2_S2_S2_S2_fjLj128EEEEELb1ELb1ELb1ELb0EEEvNS_9BwdParamsE,"",@"SHT_CUDA_INFO"
	.sectionflags	@""
	.align	4


	//----- nvinfo : EIATTR_CUDA_API_VERSION
	.align		4
        /*0000*/ 	.byte	0x04, 0x37
        /*0002*/ 	.short	(.L_2229 - .L_2228)
.L_2228:
        /*0004*/ 	.word	0x00000082


	//----- nvinfo : EIATTR_SW2861232_WAR
	.align		4
.L_2229:
        /*0008*/ 	.byte	0x01, 0x35
	.zero		2


	//----- nvinfo : EIATTR_PARAM_CBANK
	.align		4
        /*000c*/ 	.byte	0x04, 0x0a
        /*000e*/ 	.short	(.L_2231 - .L_2230)
	.align		4
.L_2230:
        /*0010*/ 	.word	index@(.nv.constant0._ZN10layer_norm13ln_bwd_kernelINS_13Kernel_traitsI6__halfS2_S2_S2_fjLj1280ELj1ELj4ELj1ELj16ENS_18Kernel_traits_baseILj1280ES2_S2_S2_S2_fjLj128EEEEELb1ELb1ELb1ELb0EEEvNS_9BwdParamsE)
        /*0014*/ 	.short	0x0160
        /*0016*/ 	.short	0x0128


	//----- nvinfo : EIATTR_CBANK_PARAM_SIZE
	.align		4
.L_2231:
        /*0018*/ 	.byte	0x03, 0x19
        /*001a*/ 	.short	0x0128


	//----- nvinfo : EIATTR_KPARAM_INFO
	.align		4
        /*001c*/ 	.byte	0x04, 0x17
        /*001e*/ 	.short	(.L_2233 - .L_2232)
.L_2232:
        /*0020*/ 	.word	0x00000000
        /*0024*/ 	.short	0x0000
        /*0026*/ 	.short	0x0000
        /*0028*/ 	.byte	0x00, 0xf0, 0xa1, 0x04


	//----- nvinfo : EIATTR_MAXREG_COUNT
	.align		4
.L_2233:
        /*002c*/ 	.byte	0x03, 0x1b
        /*002e*/ 	.short	0x00ff


	//----- nvinfo : EIATTR_NUM_BARRIERS
	.align		4
        /*0030*/ 	.byte	0x02, 0x4c
        /*0032*/ 	.byte	0x01
	.zero		1


	//----- nvinfo : EIATTR_ANNOTATIONS
	.align		4
        /*0034*/ 	.byte	0x04, 0x55
        /*0036*/ 	.short	(.L_2235 - .L_2234)


	//   ....[0]....
.L_2234:
        /* <DEDUP_REMOVED lines=95> */


	//----- nvinfo : EIATTR_MERCURY_ISA_VERSION
	.align		4
.L_2235:
        /*0618*/ 	.byte	0x03, 0x5f
        /*061a*/ 	.short	0x0000


	//----- nvinfo : EIATTR_COOP_GROUP_MASK_REGIDS
	.align		4
        /*061c*/ 	.byte	0x04, 0x29
        /*061e*/ 	.short	(.L_2237 - .L_2236)


	//   ....[0]....
.L_2236:
        /*0620*/ 	.word	0xffffffff


	//   ....[1]....
        /*0624*/ 	.word	0xffffffff


	//   ....[2]....
        /*0628*/ 	.word	0xffffffff


	//   ....[3]....
        /*062c*/ 	.word	0xffffffff


	//   ....[4]....
        /*0630*/ 	.word	0xffffffff


	//   ....[5]....
        /*0634*/ 	.word	0xffffffff


	//   ....[6]....
        /*0638*/ 	.word	0xffffffff


	//   ....[7]....
        /*063c*/ 	.word	0xffffffff


	//   ....[8]....
        /*0640*/ 	.word	0xffffffff


	//   ....[9]....
        /*0644*/ 	.word	0xffffffff


	//   ....[10]....
        /*0648*/ 	.word	0xffffffff


	//   ....[11]....
        /*064c*/ 	.word	0xffffffff


	//   ....[12]....
        /*0650*/ 	.word	0xffffffff


	//   ....[13]....
        /*0654*/ 	.word	0xffffffff


	//   ....[14]....
        /*0658*/ 	.word	0xffffffff


	//   ....[15]....
        /*065c*/ 	.word	0xffffffff


	//   ....[16]....
        /*0660*/ 	.word	0xffffffff


	//   ....[17]....
        /*0664*/ 	.word	0xffffffff


	//   ....[18]....
        /*0668*/ 	.word	0xffffffff


	//   ....[19]....
        /*066c*/ 	.word	0xffffffff


	//----- nvinfo : EIATTR_COOP_GROUP_INSTR_OFFSETS
	.align		4
.L_2237:
        /*0670*/ 	.byte	0x04, 0x28
        /*0672*/ 	.short	(.L_2239 - .L_2238)


	//   ....[0]....
.L_2238:
        /*0674*/ 	.word	0x000037a0


	//   ....[1]....
        /*0678*/ 	.word	0x000037c0


	//   ....[2]....
        /*067c*/ 	.word	0x000037f0


	//   ....[3]....
        /*0680*/ 	.word	0x00003810


	//   ....[4]....
        /*0684*/ 	.word	0x00003830


	//   ....[5]....
        /*0688*/ 	.word	0x00003850


	//   ....[6]....
        /*068c*/ 	.word	0x00003860


	//   ....[7]....
        /*0690*/ 	.word	0x00003890


	//   ....[8]....
        /*0694*/ 	.word	0x000038a0


	//   ....[9]....
        /*0698*/ 	.word	0x000038c0


	//   ....[10]....
        /*069c*/ 	.word	0x0000b160


	//   ....[11]....
        /*06a0*/ 	.word	0x0000b1e0


	//   ....[12]....
        /*06a4*/ 	.word	0x0000b260


	//   ....[13]....
        /*06a8*/ 	.word	0x0000b2d0


	//   ....[14]....
        /*06ac*/ 	.word	0x0000b350


	//   ....[15]....
        /*06b0*/ 	.word	0x0000b3c0


	//   ....[16]....
        /*06b4*/ 	.word	0x0000b440


	//   ....[17]....
        /*06b8*/ 	.word	0x0000b4b0


	//   ....[18]....
        /*06bc*/ 	.word	0x0000b530


	//   ....[19]....
        /*06c0*/ 	.word	0x0000b5a0


	//----- nvinfo : EIATTR_EXIT_INSTR_OFFSETS
	.align		4
.L_2239:
        /*06c4*/ 	.byte	0x04, 0x1c
        /*06c6*/ 	.short	(.L_2241 - .L_2240)


	//   ....[0]....
.L_2240:
        /*06c8*/ 	.word	0x0000b080


	//   ....[1]....
        /*06cc*/ 	.word	0x0000b100


	//----- nvinfo : EIATTR_MAX_THREADS
	.align		4
.L_2241:
        /*06d0*/ 	.byte	0x04, 0x05
        /*06d2*/ 	.short	(.L_2243 - .L_2242)
.L_2242:
        /*06d4*/ 	.word	0x00000080
        /*06d8*/ 	.word	0x00000001
        /*06dc*/ 	.word	0x00000001


	//----- nvinfo : EIATTR_CRS_STACK_SIZE
	.align		4
.L_2243:
        /*06e0*/ 	.byte	0x04, 0x1e
        /*06e2*/ 	.short	(.L_2245 - .L_2244)
.L_2244:
        /*06e4*/ 	.word	0x00000000
.L_2245:


//--------------------- .nv.info._ZN10layer_norm22ln_bwd_finalize_kernelINS_22Kernel_traits_finalizeILj1280E6__halfS2_S2_S2_fjLb1ELj1024ELj4ENS_18Kernel_traits_baseILj1280ES2_S2_S2_S2_fjLj1024EEEEELb1ELb1EEEvNS_9BwdParamsE --------------------------
	.section	.nv.info._ZN10layer_norm22ln_bwd_finalize_kernelINS_22Kernel_traits_finalizeILj1280E6__halfS2_S2_S2_fjLb1ELj1024ELj4ENS_18Kernel_traits_baseILj1280ES2_S2_S2_S2_fjLj1024EEEEELb1ELb1EEEvNS_9BwdParamsE,"",@"SHT_CUDA_INFO"
	.sectionflags	@""
	.align	4


	//----- nvinfo : EIATTR_CUDA_API_VERSION
	.align		4
        /*0000*/ 	.byte	0x04, 0x37
        /*0002*/ 	.short	(.L_2247 - .L_2246)
.L_2246:
        /*0004*/ 	.word	0x00000082


	//----- nvinfo : EIATTR_SW2861232_WAR
	.align		4
.L_2247:
        /*0008*/ 	.byte	0x01, 0x35
	.zero		2


	//----- nvinfo : EIATTR_PARAM_CBANK
	.align		4
        /*000c*/ 	.byte	0x04, 0x0a
        /*000e*/ 	.short	(.L_2249 - .L_2248)
	.align		4
.L_2248:
        /*0010*/ 	.word	index@(.nv.constant0._ZN10layer_norm22ln_bwd_finalize_kernelINS_22Kernel_traits_finalizeILj1280E6__halfS2_S2_S2_fjLb1ELj1024ELj4ENS_18Kernel_traits_baseILj1280ES2_S2_S2_S2_fjLj1024EEEEELb1ELb1EEEvNS_9BwdParamsE)
        /*0014*/ 	.short	0x0160
        /*0016*/ 	.short	0x0128


	//----- nvinfo : EIATTR_CBANK_PARAM_SIZE
	.align		4
.L_2249:
        /*0018*/ 	.byte	0x03, 0x19
        /*001a*/ 	.short	0x0128


	//----- nvinfo : EIATTR_KPARAM_INFO
	.align		4
        /*001c*/ 	.byte	0x04, 0x17
        /*001e*/ 	.short	(.L_2251 - .L_2250)
.L_2250:
        /*0020*/ 	.word	0x00000000
        /*0024*/ 	.short	0x0000
        /*0026*/ 	.short	0x0000
        /*0028*/ 	.byte	0x00, 0xf0, 0xa1, 0x04


	//----- nvinfo : EIATTR_MAXREG_COUNT
	.align		4
.L_2251:
        /*002c*/ 	.byte	0x03, 0x1b
        /*002e*/ 	.short	0x0040


	//----- nvinfo : EIATTR_NUM_BARRIERS
	.align		4
        /*0030*/ 	.byte	0x02, 0x4c
        /*0032*/ 	.byte	0x01
	.zero		1


	//----- nvinfo : EIATTR_MERCURY_ISA_VERSION
	.align		4
        /*0034*/ 	.byte	0x03, 0x5f
        /*0036*/ 	.short	0x0000


	//----- nvinfo : EIATTR_COOP_GROUP_MASK_REGIDS
	.align		4
        /*0038*/ 	.byte	0x04, 0x29
        /*003a*/ 	.short	(.L_2253 - .L_2252)


	//   ....[0]....
.L_2252:
        /*003c*/ 	.word	0xffffffff


	//   ....[1]....
        /*0040*/ 	.word	0xffffffff


	//   ....[2]....
        /*0044*/ 	.word	0xffffffff


	//   ....[3]....
        /*0048*/ 	.word	0xffffffff


	//   ....[4]....
        /*004c*/ 	.word	0xffffffff


	//   ....[5]....
        /*0050*/ 	.word	0xffffffff


	//   ....[6]....
        /*0054*/ 	.word	0xffffffff


	//   ....[7]....
        /*0058*/ 	.word	0xffffffff


	//   ....[8]....
        /*005c*/ 	.word	0xffffffff


	//   ....[9]....
        /*0060*/ 	.word	0xffffffff


	//   ....[10]....
        /*0064*/ 	.word	0xffffffff


	//   ....[11]....
        /*0068*/ 	.word	0xffffffff


	//   ....[12]....
        /*006c*/ 	.word	0xffffffff


	//   ....[13]....
        /*0070*/ 	.word	0xffffffff


	//   ....[14]....
        /*0074*/ 	.word	0xffffffff


	//   ....[15]....
        /*0078*/ 	.word	0xffffffff


	//   ....[16]....
        /*007c*/ 	.word	0xffffffff


	//   ....[17]....
        /*0080*/ 	.word	0xffffffff


	//   ....[18]....
        /*0084*/ 	.word	0xffffffff


	//   ....[19]....
        /*0088*/ 	.word	0xffffffff


	//   ....[20]....
        /*008c*/ 	.word	0xffffffff


	//   ....[21]....
        /*0090*/ 	.word	0xffffffff


	//   ....[22]....
        /*0094*/ 	.word	0xffffffff


	//   ....[23]....
        /*0098*/ 	.word	0xffffffff


	//   ....[24]....
        /*009c*/ 	.word	0xffffffff


	//   ....[25]....
        /*00a0*/ 	.word	0xffffffff


	//   ....[26]....
        /*00a4*/ 	.word	0xffffffff


	//   ....[27]....
        /*00a8*/ 	.word	0xffffffff


	//   ....[28]....
        /*00ac*/ 	.word	0xffffffff


	//   ....[29]....
        /*00b0*/ 	.word	0xffffffff


	//----- nvinfo : EIATTR_COOP_GROUP_INSTR_OFFSETS
	.align		4
.L_2253:
        /*00b4*/ 	.byte	0x04, 0x28
        /*00b6*/ 	.short	(.L_2255 - .L_2254)


	//   ....[0]....
.L_2254:
        /*00b8*/ 	.word	0x000009a0


	//   ....[1]....
        /*00bc*/ 	.word	0x000009d0


	//   ....[2]....
        /*00c0*/ 	.word	0x000009e0


	//   ....[3]....
        /*00c4*/ 	.word	0x00000a00


	//   ....[4]....
        /*00c8*/ 	.word	0x00000a20


	//   ....[5]....
        /*00cc*/ 	.word	0x00000a30


	//   ....[6]....
        /*00d0*/ 	.word	0x00000a60


	//   ....[7]....
        /*00d4*/ 	.word	0x00000a80


	//   ....[8]....
        /*00d8*/ 	.word	0x00000a90


	//   ....[9]....
        /*00dc*/ 	.word	0x00000ac0


	//   ....[10]....
        /*00e0*/ 	.word	0x00000ae0


	//   ....[11]....
        /*00e4*/ 	.word	0x00000af0


	//   ....[12]....
        /*00e8*/ 	.word	0x00000b20


	//   ....[13]....
        /*00ec*/ 	.word	0x00000b40


	//   ....[14]....
        /*00f0*/ 	.word	0x00000b50


	//   ....[15]....
        /*00f4*/ 	.word	0x00000dd0


	//   ....[16]....
        /*00f8*/ 	.word	0x00000e30


	//   ....[17]....
        /*00fc*/ 	.word	0x00000e90


	//   ....[18]....
        /*0100*/ 	.word	0x00000ef0


	//   ....[19]....
        /*0104*/ 	.word	0x00000f60


	//   ....[20]....
        /*0108*/ 	.word	0x00000fd0


	//   ....[21]....
        /*010c*/ 	.word	0x00001030


	//   ....[22]....
        /*0110*/ 	.word	0x00001090


	//   ....[23]....
        /*0114*/ 	.word	0x000010f0


	//   ....[24]....
        /*0118*/ 	.word	0x00001160


	//   ....[25]....
        /*011c*/ 	.word	0x000011d0


	//   ....[26]....
        /*0120*/ 	.word	0x00001230


	//   ....[27]....
        /*0124*/ 	.word	0x00001290


	//   ....[28]....
        /*0128*/ 	.word	0x000012f0


	//   ....[29]....
        /*012c*/ 	.word	0x00001350


	//----- nvinfo : EIATTR_EXIT_INSTR_OFFSETS
	.align		4
.L_2255:
        /*0130*/ 	.byte	0x04, 0x1c
        /*0132*/ 	.short	(.L_2257 - .L_2256)


	//   ....[0]....
.L_2256:
        /*0134*/ 	.word	0x00000070


	//   ....[1]....
        /*0138*/ 	.word	0x00000d70


	//----- nvinfo : EIATTR_MAX_THREADS
	.align		4
.L_2257:
        /*013c*/ 	.byte	0x04, 0x05
        /*013e*/ 	.short	(.L_2259 - .L_2258)
.L_2258:
        /*0140*/ 	.word	0x00000400
        /*0144*/ 	.word	0x00000001
        /*0148*/ 	.word	0x00000001


	//----- nvinfo : EIATTR_CRS_STACK_SIZE
	.align		4
.L_2259:
        /*014c*/ 	.byte	0x04, 0x1e
        /*014e*/ 	.short	(.L_2261 - .L_2260)
.L_2260:
        /*0150*/ 	.word	0x00000000
.L_2261:


//--------------------- .nv.info._ZN10layer_norm13ln_bwd_kernelINS_13Kernel_traitsI6__halfS2_S2_S2_fjLj1280ELj1ELj4ELj1ELj16ENS_18Kernel_traits_baseILj1280ES2_S2_S2_S2_fjLj128EEEEELb1ELb1ELb1ELb1EEEvNS_9BwdParamsE --------------------------
	.section	.nv.info._ZN10layer_norm13ln_bwd_kernelINS_13Kernel_traitsI6__halfS2_S2_S2_fjLj1280ELj1ELj4ELj1ELj16ENS_18Kernel_traits_baseILj1280ES2_S2_S2_S2_fjLj128EEEEELb1ELb1ELb1ELb1EEEvNS_9BwdParamsE,"",@"SHT_CUDA_INFO"
	.sectionflags	@""
	.align	4


	//----- nvinfo : EIATTR_CUDA_API_VERSION
	.align		4
        /*0000*/ 	.byte	0x04, 0x37
        /*0002*/ 	.short	(.L_2263 - .L_2262)
.L_2262:
        /*0004*/ 	.word	0x00000082


	//----- nvinfo : EIATTR_SW2861232_WAR
	.align		4
.L_2263:
        /*0008*/ 	.byte	0x01, 0x35
	.zero		2


	//----- nvinfo : EIATTR_PARAM_CBANK
	.align		4
        /*000c*/ 	.byte	0x04, 0x0a
        /*000e*/ 	.short	(.L_2265 - .L_2264)
	.align		4
.L_2264:
        /*0010*/ 	.word	index@(.nv.constant0._ZN10layer_norm13ln_bwd_kernelINS_13Kernel_traitsI6__halfS2_S2_S2_fjLj1280ELj1ELj4ELj1ELj16ENS_18Kernel_traits_baseILj1280ES2_S2_S2_S2_fjLj128EEEEELb1ELb1ELb1ELb1EEEvNS_9BwdParamsE)
        /*0014*/ 	.short	0x0160
        /*0016*/ 	.short	0x0128


	//----- nvinfo : EIATTR_CBANK_PARAM_SIZE
	.align		4
.L_2265:
        /*0018*/ 	.byte	0x03, 0x19
        /*001a*/ 	.short	0x0128


	//----- nvinfo : EIATTR_KPARAM_INFO
	.align		4
        /*001c*/ 	.byte	0x04, 0x17
        /*001e*/ 	.short	(.L_2267 - .L_2266)
.L_2266:
        /*0020*/ 	.word	0x00000000
        /*0024*/ 	.short	0x0000
        /*0026*/ 	.short	0x0000
        /*0028*/ 	.byte	0x00, 0xf0, 0xa1, 0x04


	//----- nvinfo : EIATTR_MAXREG_COUNT
	.align		4
.L_2267:
        /*002c*/ 	.byte	0x03, 0x1b
        /*002e*/ 	.short	0x00ff


	//----- nvinfo : EIATTR_NUM_BARRIERS
	.align		4
        /*0030*/ 	.byte	0x02, 0x4c
        /*0032*/ 	.byte	0x01
	.zero		1


	//----- nvinfo : EIATTR_ANNOTATIONS
	.align		4
        /*0034*/ 	.byte	0x04, 0x55
        /*0036*/ 	.short	(.L_2269 - .L_2268)


	//   ....[0]....
.L_2268:
        /* <DEDUP_REMOVED lines=104> */


	//----- nvinfo : EIATTR_MERCURY_ISA_VERSION
	.align		4
.L_2269:
        /*06a0*/ 	.byte	0x03, 0x5f
        /*06a2*/ 	.short	0x0000


	//----- nvinfo : EIATTR_COOP_GROUP_MASK_REGIDS
	.align		4
        /*06a4*/ 	.byte	0x04, 0x29
        /*06a6*/ 	.short	(.L_2271 - .L_2270)


	//   ....[0]....
.L_2270:
        /*06a8*/ 	.word	0xffffffff


	//   ....[1]....
        /*06ac*/ 	.word	0xffffffff


	//   ....[2]....
        /*06b0*/ 	.word	0xffffffff


	//   ....[3]....
        /*06b4*/ 	.word	0xffffffff


	//   ....[4]....
        /*06b8*/ 	.word	0xffffffff


	//   ....[5]....
        /*06bc*/ 	.word	0xffffffff


	//   ....[6]....
        /*06c0*/ 	.word	0xffffffff


	//   ....[7]....
        /*06c4*/ 	.word	0xffffffff


	//   ....[8]....
        /*06c8*/ 	.word	0xffffffff


	//   ....[9]....
        /*06cc*/ 	.word	0xffffffff


	//   ....[10]....
        /*06d0*/ 	.word	0xffffffff


	//   ....[11]....
        /*06d4*/ 	.word	0xffffffff


	//   ....[12]....
        /*06d8*/ 	.word	0xffffffff


	//   ....[13]....
        /*06dc*/ 	.word	0xffffffff


	//   ....[14]....
        /*06e0*/ 	.word	0xffffffff


	//   ....[15]....
        /*06e4*/ 	.word	0xffffffff


	//   ....[16]....
        /*06e8*/ 	.word	0xffffffff


	//   ....[17]....
        /*06ec*/ 	.word	0xffffffff


	//   ....[18]....
        /*06f0*/ 	.word	0xffffffff


	//   ....[19]....
        /*06f4*/ 	.word	0xffffffff


	//----- nvinfo : EIATTR_COOP_GROUP_INSTR_OFFSETS
	.align		4
.L_2271:
        /*06f8*/ 	.byte	0x04, 0x28
        /*06fa*/ 	.short	(.L_2273 - .L_2272)


	//   ....[0]....
.L_2272:
        /*06fc*/ 	.word	0x00003580


	//   ....[1]....
        /*0700*/ 	.word	0x000035a0


	//   ....[2]....
        /*0704*/ 	.word	0x000035d0


	//   ....[3]....
        /*0708*/ 	.word	0x000035f0


	//   ....[4]....
        /*070c*/ 	.word	0x00003610


	//   ....[5]....
        /*0710*/ 	.word	0x00003630


	//   ....[6]....
        /*0714*/ 	.word	0x00003650


	//   ....[7]....
        /*0718*/ 	.word	0x00003670


	//   ....[8]....
        /*071c*/ 	.word	0x00003680


	//   ....[9]....
        /*0720*/ 	.word	0x000036a0


	//   ....[10]....
        /*0724*/ 	.word	0x0000a2b0


	//   ....[11]....
        /*0728*/ 	.word	0x0000a310


	//   ....[12]....
        /*072c*/ 	.word	0x0000a370


	//   ....[13]....
        /*0730*/ 	.word	0x0000a3c0


	//   ....[14]....
        /*0734*/ 	.word	0x0000a420


	//   ....[15]....
        /*0738*/ 	.word	0x0000a470


	//   ....[16]....
        /*073c*/ 	.word	0x0000a4d0


	//   ....[17]....
        /*0740*/ 	.word	0x0000a520


	//   ....[18]....
        /*0744*/ 	.word	0x0000a580


	//   ....[19]....
        /*0748*/ 	.word	0x0000a5d0


	//----- nvinfo : EIATTR_EXIT_INSTR_OFFSETS
	.align		4
.L_2273:
        /*074c*/ 	.byte	0x04, 0x1c
        /*074e*/ 	.short	(.L_2275 - .L_2274)


	//   ....[0]....
.L_2274:
        /*0750*/ 	.word	0x0000a270


	//----- nvinfo : EIATTR_MAX_THREADS
	.align		4
.L_2275:
        /*0754*/ 	.byte	0x04, 0x05
        /*0756*/ 	.short	(.L_2277 - .L_2276)
.L_2276:
        /*0758*/ 	.word	0x00000080
        /*075c*/ 	.word	0x00000001
        /*0760*/ 	.word	0x00000001


	//----- nvinfo : EIATTR_CRS_STACK_SIZE
	.align		4
.L_2277:
        /*0764*/ 	.byte	0x04, 0x1e
        /*0766*/ 	.short	(.L_2279 - .L_2278)
.L_2278:
        /*0768*/ 	.word	0x00000000
.L_2279:


//--------------------- .nv.info._ZN10layer_norm13ln_bwd_kernelINS_13Kernel_traitsIf13__nv_bfloat16S2_S2_fjLj1280ELj1ELj4ELj1ELj16ENS_18Kernel_traits_baseILj1280EfS2_S2_S2_fjLj128EEEEELb0ELb0ELb0ELb0EEEvNS_9BwdParamsE --------------------------
	.section	.nv.info._ZN10layer_norm13ln_bwd_kernelINS_13Kernel_traitsIf13__nv_bfloat16S2_S2_fjLj1280ELj1ELj4ELj1ELj16ENS_18Kernel_traits_baseILj1280EfS2_S2_S2_fjLj128EEEEELb0ELb0ELb0ELb0EEEvNS_9BwdParamsE,"",@"SHT_CUDA_INFO"
	.sectionflags	@""
	.align	4


	//----- nvinfo : EIATTR_CUDA_API_VERSION
	.align		4
        /*0000*/ 	.byte	0x04, 0x37
        /*0002*/ 	.short	(.L_2281 - .L_2280)
.L_2280:
        /*0004*/ 	.word	0x00000082


	//----- nvinfo : EIATTR_SW2861232_WAR
	.align		4
.L_2281:
        /*0008*/ 	.byte	0x01, 0x35
	.zero		2


	//----- nvinfo : EIATTR_PARAM_CBANK
	.align		4
        /*000c*/ 	.byte	0x04, 0x0a
        /*000e*/ 	.short	(.L_2283 - .L_2282)
	.align		4
.L_2282:
        /*0010*/ 	.word	index@(.nv.constant0._ZN10layer_norm13ln_bwd_kernelINS_13Kernel_traitsIf13__nv_bfloat16S2_S2_fjLj1280ELj1ELj4ELj1ELj16ENS_18Kernel_traits_baseILj1280EfS2_S2_S2_fjLj128EEEEELb0ELb0ELb0ELb0EEEvNS_9BwdParamsE)
        /*0014*/ 	.short	0x0160
        /*0016*/ 	.short	0x0128


	//----- nvinfo : EIATTR_CBANK_PARAM_SIZE
	.align		4
.L_2283:
        /*0018*/ 	.byte	0x03, 0x19
        /*001a*/ 	.short	0x0128


	//----- nvinfo : EIATTR_KPARAM_INFO
	.align		4
        /*001c*/ 	.byte	0x04, 0x17
        /*001e*/ 	.short	(.L_2285 - .L_2284)
.L_2284:
        /*0020*/ 	.word	0x00000000
        /*0024*/ 	.short	0x0000
        /*0026*/ 	.short	0x0000
        /*0028*/ 	.byte	0x00, 0xf0, 0xa1, 0x04


	//----- nvinfo : EIATTR_MAXREG_COUNT
	.align		4
.L_2285:
        /*002c*/ 	.byte	0x03, 0x1b
        /*002e*/ 	.short	0x00ff


	//----- nvinfo : EIATTR_NUM_BARRIERS
	.align		4
        /*0030*/ 	.byte	0x02, 0x4c
        /*0032*/ 	.byte	0x01
	.zero		1


	//----- nvinfo : EIATTR_MERCURY_ISA_VERSION
	.align		4
        /*0034*/ 	.byte	0x03, 0x5f
        /*0036*/ 	.short	0x0000


	//----- nvinfo : EIATTR_COOP_GROUP_MASK_REGIDS
	.align		4
        /*0038*/ 	.byte	0x04, 0x29
        /*003a*/ 	.short	(.L_2287 - .L_2286)


	//   ....[0]....
.L_2286:
        /*003c*/ 	.word	0xffffffff


	//   ....[1]....
        /*0040*/ 	.word	0xffffffff


	//   ....[2]....
        /*0044*/ 	.word	0xffffffff


	//   ....[3]....
        /*0048*/ 	.word	0xffffffff


	//   ....[4]....
        /*004c*/ 	.word	0xffffffff


	//   ....[5]....
        /*0050*/ 	.word	0xffffffff


	//   ....[6]....
        /*0054*/ 	.word	0xffffffff


	//   ....[7]....
        /*0058*/ 	.word	0xffffffff


	//   ....[8]....
        /*005c*/ 	.word	0xffffffff


	//   ....[9]....
        /*0060*/ 	.word	0xffffffff


	//   ....[10]....
        /*0064*/ 	.word	0xffffffff


	//   ....[11]....
        /*0068*/ 	.word	0xffffffff


	//   ....[12]....
        /*006c*/ 	.word	0xffffffff


	//   ....[13]....
        /*0070*/ 	.word	0xffffffff


	//   ....[14]....
        /*0074*/ 	.word	0xffffffff


	//   ....[15]....
        /*0078*/ 	.word	0xffffffff


	//   ....[16]....
        /*007c*/ 	.word	0xffffffff


	//   ....[17]....
        /*0080*/ 	.word	0xffffffff


	//   ....[18]....
        /*0084*/ 	.word	0xffffffff


	//   ....[19]....
        /*0088*/ 	.word	0xffffffff


	//----- nvinfo : EIATTR_COOP_GROUP_INSTR_OFFSETS
	.align		4
.L_2287:
        /*008c*/ 	.byte	0x04, 0x28
        /*008e*/ 	.short	(.L_2289 - .L_2288)


	//   ....[0]....
.L_2288:
        /*0090*/ 	.word	0x00002200


	//   ....[1]....
        /*0094*/ 	.word	0x00002220


	//   ....[2]....
        /*0098*/ 	.word	0x00002240


	//   ....[3]....
        /*009c*/ 	.word	0x00002260


	//   ....[4]....
        /*00a0*/ 	.word	0x00002280


	//   ....[5]....
        /*00a4*/ 	.word	0x000022a0


	//   ....[6]....
        /*00a8*/ 	.word	0x000022c0


	//   ....[7]....
        /*00ac*/ 	.word	0x000022e0


	//   ....[8]....
        /*00b0*/ 	.word	0x00002300


	//   ....[9]....
        /*00b4*/ 	.word	0x00002320


	//   ....[10]....
        /*00b8*/ 	.word	0x00005160


	//   ....[11]....
        /*00bc*/ 	.word	0x000051e0


	//   ....[12]....
        /*00c0*/ 	.word	0x00005260


	//   ....[13]....
        /*00c4*/ 	.word	0x000052d0


	//   ....[14]....
        /*00c8*/ 	.word	0x00005350


	//   ....[15]....
        /*00cc*/ 	.word	0x000053c0


	//   ....[16]....
        /*00d0*/ 	.word	0x00005440


	//   ....[17]....
        /*00d4*/ 	.word	0x000054b0


	//   ....[18]....
        /*00d8*/ 	.word	0x00005530


	//   ....[19]....
        /*00dc*/ 	.word	0x000055a0


	//----- nvinfo : EIATTR_EXIT_INSTR_OFFSETS
	.align		4
.L_2289:
        /*00e0*/ 	.byte	0x04, 0x1c
        /*00e2*/ 	.short	(.L_2291 - .L_2290)


	//   ....[0]....
.L_2290:
        /*00e4*/ 	.word	0x000050d0


	//   ....[1]....
        /*00e8*/ 	.word	0x00005100


	//----- nvinfo : EIATTR_MAX_THREADS
	.align		4
.L_2291:
        /*00ec*/ 	.byte	0x04, 0x05
        /*00ee*/ 	.short	(.L_2293 - .L_2292)
.L_2292:
        /*00f0*/ 	.word	0x00000080
        /*00f4*/ 	.word	0x00000001
        /*00f8*/ 	.word	0x00000001


	//----- nvinfo : EIATTR_CRS_STACK_SIZE
	.align		4
.L_2293:
        /*00fc*/ 	.byte	0x04, 0x1e
        /*00fe*/ 	.short	(.L_2295 - .L_2294)
.L_2294:
        /*0100*/ 	.word	0x00000000
.L_2295:


//--------------------- .nv.info._ZN10layer_norm13ln_bwd_kernelINS_13Kernel_traitsIf13__nv_bfloat16S2_S2_fjLj1280ELj1ELj4ELj1ELj16ENS_18Kernel_traits_baseILj1280EfS2_S2_S2_fjLj128EEEEELb0ELb0ELb0ELb1EEEvNS_9BwdParamsE --------------------------
	.section	.nv.info._ZN10layer_norm13ln_bwd_kernelINS_13Kernel_traitsIf13__nv_bfloat16S2_S2_fjLj1280ELj1ELj4ELj1ELj16ENS_18Kernel_traits_baseILj1280EfS2_S2_S2_fjLj128EEEEELb0ELb0ELb0ELb1EEEvNS_9BwdParamsE,"",@"SHT_CUDA_INFO"
	.sectionflags	@""
	.align	4


	//----- nvinfo : EIATTR_CUDA_API_VERSION
	.align		4
        /*0000*/ 	.byte	0x04, 0x37
        /*0002*/ 	.short	(.L_2297 - .L_2296)
.L_2296:
        /*0004*/ 	.word	0x00000082


	//----- nvinfo : EIATTR_SW2861232_WAR
	.align		4
.L_2297:
        /*0008*/ 	.byte	0x01, 0x35
	.zero		2


	//----- nvinfo : EIATTR_PARAM_CBANK
	.align		4
        /*000c*/ 	.byte	0x04, 0x0a
        /*000e*/ 	.short	(.L_2299 - .L_2298)
	.align		4
.L_2298:
        /*0010*/ 	.word	index@(.nv.constant0._ZN10layer_norm13ln_bwd_kernelINS_13Kernel_traitsIf13__nv_bfloat16S2_S2_fjLj1280ELj1ELj4ELj1ELj16ENS_18Kernel_traits_baseILj1280EfS2_S2_S2_fjLj128EEEEELb0ELb0ELb0ELb1EEEvNS_9BwdParamsE)
        /*0014*/ 	.short	0x0160
        /*0016*/ 	.short	0x0128


	//----- nvinfo : EIATTR_CBANK_PARAM_SIZE
	.align		4
.L_2299:
        /*0018*/ 	.byte	0x03, 0x19
        /*001a*/ 	.short	0x0128


	//----- nvinfo : EIATTR_KPARAM_INFO
	.align		4
        /*001c*/ 	.byte	0x04, 0x17
        /*001e*/ 	.short	(.L_2301 - .L_2300)
.L_2300:
        /*0020*/ 	.word	0x00000000
        /*0024*/ 	.short	0x0000
        /*0026*/ 	.short	0x0000
        /*0028*/ 	.byte	0x00, 0xf0, 0xa1, 0x04


	//----- nvinfo : EIATTR_MAXREG_COUNT
	.align		4
.L_2301:
        /*002c*/ 	.byte	0x03, 0x1b
        /*002e*/ 	.short	0x00ff


	//----- nvinfo : EIATTR_NUM_BARRIERS
	.align		4
        /*0030*/ 	.byte	0x02, 0x4c
        /*0032*/ 	.byte	0x01
	.zero		1


	//----- nvinfo : EIATTR_MERCURY_ISA_VERSION
	.align		4
        /*0034*/ 	.byte	0x03, 0x5f
        /*0036*/ 	.short	0x0000


	//----- nvinfo : EIATTR_COOP_GROUP_MASK_REGIDS
	.align		4
        /*0038*/ 	.byte	0x04, 0x29
        /*003a*/ 	.short	(.L_2303 - .L_2302)


	//   ....[0]....
.L_2302:
        /*003c*/ 	.word	0xffffffff


	//   ....[1]....
        /*0040*/ 	.word	0xffffffff


	//   ....[2]....
        /*0044*/ 	.word	0xffffffff


	//   ....[3]....
        /*0048*/ 	.word	0xffffffff


	//   ....[4]....
        /*004c*/ 	.word	0xffffffff


	//   ....[5]....
        /*0050*/ 	.word	0xffffffff


	//   ....[6]....
        /*0054*/ 	.word	0xffffffff


	//   ....[7]....
        /*0058*/ 	.word	0xffffffff


	//   ....[8]....
        /*005c*/ 	.word	0xffffffff


	//   ....[9]....
        /*0060*/ 	.word	0xffffffff


	//   ....[10]....
        /*0064*/ 	.word	0xffffffff


	//   ....[11]....
        /*0068*/ 	.word	0xffffffff


	//   ....[12]....
        /*006c*/ 	.word	0xffffffff


	//   ....[13]....
        /*0070*/ 	.word	0xffffffff


	//   ....[14]....
        /*0074*/ 	.word	0xffffffff


	//   ....[15]....
        /*0078*/ 	.word	0xffffffff


	//   ....[16]....
        /*007c*/ 	.word	0xffffffff


	//   ....[17]....
        /*0080*/ 	.word	0xffffffff


	//   ....[18]....
        /*0084*/ 	.word	0xffffffff


	//   ....[19]....
        /*0088*/ 	.word	0xffffffff


	//----- nvinfo : EIATTR_COOP_GROUP_INSTR_OFFSETS
	.align		4
.L_2303:
        /*008c*/ 	.byte	0x04, 0x28
        /*008e*/ 	.short	(.L_2305 - .L_2304)


	//   ....[0]....
.L_2304:
        /*0090*/ 	.word	0x000020f0


	//   ....[1]....
        /*0094*/ 	.word	0x00002110


	//   ....[2]....
        /*0098*/ 	.word	0x00002130


	//   ....[3]....
        /*009c*/ 	.word	0x00002150


	//   ....[4]....
        /*00a0*/ 	.word	0x00002170


	//   ....[5]....
        /*00a4*/ 	.word	0x00002190


	//   ....[6]....
        /*00a8*/ 	.word	0x000021b0


	//   ....[7]....
        /*00ac*/ 	.word	0x000021d0


	//   ....[8]....
        /*00b0*/ 	.word	0x000021f0


	//   ....[9]....
        /*00b4*/ 	.word	0x00002210


	//   ....[10]....
        /*00b8*/ 	.word	0x00004be0


	//   ....[11]....
        /*00bc*/ 	.word	0x00004c60


	//   ....[12]....
        /*00c0*/ 	.word	0x00004ce0


	//   ....[13]....
        /*00c4*/ 	.word	0x00004d50


	//   ....[14]....
        /*00c8*/ 	.word	0x00004dd0


	//   ....[15]....
        /*00cc*/ 	.word	0x00004e40


	//   ....[16]....
        /*00d0*/ 	.word	0x00004ec0


	//   ....[17]....
        /*00d4*/ 	.word	0x00004f30


	//   ....[18]....
        /*00d8*/ 	.word	0x00004fb0


	//   ....[19]....
        /*00dc*/ 	.word	0x00005020


	//----- nvinfo : EIATTR_EXIT_INSTR_OFFSETS
	.align		4
.L_2305:
        /*00e0*/ 	.byte	0x04, 0x1c
        /*00e2*/ 	.short	(.L_2307 - .L_2306)


	//   ....[0]....
.L_2306:
        /*00e4*/ 	.word	0x00004b80


	//----- nvinfo : EIATTR_MAX_THREADS
	.align		4
.L_2307:
        /*00e8*/ 	.byte	0x04, 0x05
        /*00ea*/ 	.short	(.L_2309 - .L_2308)
.L_2308:
        /*00ec*/ 	.word	0x00000080
        /*00f0*/ 	.word	0x00000001
        /*00f4*/ 	.word	0x00000001


	//----- nvinfo : EIATTR_CRS_STACK_SIZE
	.align		4
.L_2309:
        /*00f8*/ 	.byte	0x04, 0x1e
        /*00fa*/ 	.short	(.L_2311 - .L_2310)
.L_2310:
        /*00fc*/ 	.word	0x00000000
.L_2311:


//--------------------- .nv.info._ZN10layer_norm13ln_bwd_kernelINS_13Kernel_traitsIf13__nv_bfloat16S2_S2_fjLj1280ELj1ELj4ELj1ELj16ENS_18Kernel_traits_baseILj1280EfS2_S2_S2_fjLj128EEEEELb0ELb0ELb1ELb0EEEvNS_9BwdParamsE --------------------------
	.section	.nv.info._ZN10layer_norm13ln_bwd_kernelINS_13Kernel_traitsIf13__nv_bfloat16S2_S2_fjLj1280ELj1ELj4ELj1ELj16ENS_18Kernel_traits_baseILj1280EfS2_S2_S2_fjLj128EEEEELb0ELb0ELb1ELb0EEEvNS_9BwdParamsE,"",@"SHT_CUDA_INFO"
	.sectionflags	@""
	.align	4


	//----- nvinfo : EIATTR_CUDA_API_VERSION
	.align		4
        /*0000*/ 	.byte	0x04, 0x37
        /*0002*/ 	.short	(.L_2313 - .L_2312)
.L_2312:
        /*0004*/ 	.word	0x00000082


	//----- nvinfo : EIATTR_SW2861232_WAR
	.align		4
.L_2313:
        /*0008*/ 	.byte	0x01, 0x35
	.zero		2


	//----- nvinfo : EIATTR_PARAM_CBANK
	.align		4
        /*000c*/ 	.byte	0x04, 0x0a
        /*000e*/ 	.short	(.L_2315 - .L_2314)
	.align		4
.L_2314:
        /*0010*/ 	.word	index@(.nv.constant0._ZN10layer_norm13ln_bwd_kernelINS_13Kernel_traitsIf13__nv_bfloat16S2_S2_fjLj1280ELj1ELj4ELj1ELj16ENS_18Kernel_traits_baseILj1280EfS2_S2_S2_fjLj128EEEEELb0ELb0ELb1ELb0EEEvNS_9BwdParamsE)
        /*0014*/ 	.short	0x0160
        /*0016*/ 	.short	0x0128


	//----- nvinfo : EIATTR_CBANK_PARAM_SIZE
	.align		4
.L_2315:
        /*0018*/ 	.byte	0x03, 0x19
        /*001a*/ 	.short	0x0128


	//----- nvinfo : EIATTR_KPARAM_INFO
	.align		4
        /*001c*/ 	.byte	0x04, 0x17
        /*001e*/ 	.short	(.L_2317 - .L_2316)
.L_2316:
        /*0020*/ 	.word	0x00000000
        /*0024*/ 	.short	0x0000
        /*0026*/ 	.short	0x0000
        /*0028*/ 	.byte	0x00, 0xf0, 0xa1, 0x04


	//----- nvinfo : EIATTR_MAXREG_COUNT
	.align		4
.L_2317:
        /*002c*/ 	.byte	0x03, 0x1b
        /*002e*/ 	.short	0x00ff


	//----- nvinfo : EIATTR_NUM_BARRIERS
	.align		4
        /*0030*/ 	.byte	0x02, 0x4c
        /*0032*/ 	.byte	0x01
	.zero		1


	//----- nvinfo : EIATTR_MERCURY_ISA_VERSION
	.align		4
        /*0034*/ 	.byte	0x03, 0x5f
        /*0036*/ 	.short	0x0000


	//----- nvinfo : EIATTR_COOP_GROUP_MASK_REGIDS
	.align		4
        /*0038*/ 	.byte	0x04, 0x29
        /*003a*/ 	.short	(.L_2319 - .L_2318)


	//   ....[0]....
.L_2318:
        /*003c*/ 	.word	0xffffffff


	//   ....[1]....
        /*0040*/ 	.word	0xffffffff


	//   ....[2]....
        /*0044*/ 	.word	0xffffffff


	//   ....[3]....
        /*0048*/ 	.word	0xffffffff


	//   ....[4]....
        /*004c*/ 	.word	0xffffffff


	//   ....[5]....
        /*0050*/ 	.word	0xffffffff


	//   ....[6]....
        /*0054*/ 	.word	0xffffffff


	//   ....[7]....
        /*0058*/ 	.word	0xffffffff


	//   ....[8]....
        /*005c*/ 	.word	0xffffffff


	//   ....[9]....
        /*0060*/ 	.word	0xffffffff


	//   ....[10]....
        /*0064*/ 	.word	0xffffffff


	//   ....[11]....
        /*0068*/ 	.word	0xffffffff


	//   ....[12]....
        /*006c*/ 	.word	0xffffffff


	//   ....[13]....
        /*0070*/ 	.word	0xffffffff


	//   ....[14]....
        /*0074*/ 	.word	0xffffffff


	//   ....[15]....
        /*0078*/ 	.word	0xffffffff


	//   ....[16]....
        /*007c*/ 	.word	0xffffffff


	//   ....[17]....
        /*0080*/ 	.word	0xffffffff


	//   ....[18]....
        /*0084*/ 	.word	0xffffffff


	//   ....[19]....
        /*0088*/ 	.word	0xffffffff


	//----- nvinfo : EIATTR_COOP_GROUP_INSTR_OFFSETS
	.align		4
.L_2319:
        /*008c*/ 	.byte	0x04, 0x28
        /*008e*/ 	.short	(.L_2321 - .L_2320)


	//   ....[0]....
.L_2320:
        /*0090*/ 	.word	0x00002550


	//   ....[1]....
        /*0094*/ 	.word	0x00002570


	//   ....[2]....
        /*0098*/ 	.word	0x00002590


	//   ....[3]....
        /*009c*/ 	.word	0x000025b0


	//   ....[4]....
        /*00a0*/ 	.word	0x000025d0


	//   ....[5]....
        /*00a4*/ 	.word	0x000025f0


	//   ....[6]....
        /*00a8*/ 	.word	0x00002610


	//   ....[7]....
        /*00ac*/ 	.word	0x00002630


	//   ....[8]....
        /*00b0*/ 	.word	0x00002650


	//   ....[9]....
        /*00b4*/ 	.word	0x00002670


	//   ....[10]....
        /*00b8*/ 	.word	0x00006c70


	//   ....[11]....
        /*00bc*/ 	.word	0x00006cf0


	//   ....[12]....
        /*00c0*/ 	.word	0x00006d70


	//   ....[13]....
        /*00c4*/ 	.word	0x00006de0


	//   ....[14]....
        /*00c8*/ 	.word	0x00006e60


	//   ....[15]....
        /*00cc*/ 	.word	0x00006ed0


	//   ....[16]....
        /*00d0*/ 	.word	0x00006f50


	//   ....[17]....
        /*00d4*/ 	.word	0x00006fc0


	//   ....[18]....
        /*00d8*/ 	.word	0x00007040


	//   ....[19]....
        /*00dc*/ 	.word	0x000070b0


	//----- nvinfo : EIATTR_EXIT_INSTR_OFFSETS
	.align		4
.L_2321:
        /*00e0*/ 	.byte	0x04, 0x1c
        /*00e2*/ 	.short	(.L_2323 - .L_2322)


	//   ....[0]....
.L_2322:
        /*00e4*/ 	.word	0x00006be0


	//   ....[1]....
        /*00e8*/ 	.word	0x00006c10


	//----- nvinfo : EIATTR_MAX_THREADS
	.align		4
.L_2323:
        /*00ec*/ 	.byte	0x04, 0x05
        /*00ee*/ 	.short	(.L_2325 - .L_2324)
.L_2324:
        /*00f0*/ 	.word	0x00000080
        /*00f4*/ 	.word	0x00000001
        /*00f8*/ 	.word	0x00000001


	//----- nvinfo : EIATTR_CRS_STACK_SIZE
	.align		4
.L_2325:
        /*00fc*/ 	.byte	0x04, 0x1e
        /*00fe*/ 	.short	(.L_2327 - .L_2326)
.L_2326:
        /*0100*/ 	.word	0x00000000
.L_2327:


//--------------------- .nv.info._ZN10layer_norm13ln_bwd_kernelINS_13Kernel_traitsIf13__nv_bfloat16S2_S2_fjLj1280ELj1ELj4ELj1ELj16ENS_18Kernel_traits_baseILj1280EfS2_S2_S2_fjLj128EEEEELb0ELb0ELb1ELb1EEEvNS_9BwdParamsE --------------------------
	.section	.nv.info._ZN10layer_norm13ln_bwd_kernelINS_13Kernel_traitsIf13__nv_bfloat16S2_S2_fjLj1280ELj1ELj4ELj1ELj16ENS_18Kernel_traits_baseILj1280EfS2_S2_S2_fjLj128EEEEELb0ELb0ELb1ELb1EEEvNS_9BwdParamsE,"",@"SHT_CUDA_INFO"
	.sectionflags	@""
	.align	4


	//----- nvinfo : EIATTR_CUDA_API_VERSION
	.align		4
        /*0000*/ 	.byte	0x04, 0x37
        /*0002*/ 	.short	(.L_2329 - .L_2328)
.L_2328:
        /*0004*/ 	.word	0x00000082


	//----- nvinfo : EIATTR_SW2861232_WAR
	.align		4
.L_2329:
        /*0008*/ 	.byte	0x01, 0x35
	.zero		2


	//----- nvinfo : EIATTR_PARAM_CBANK
	.align		4
        /*000c*/ 	.byte	0x04, 0x0a
        /*000e*/ 	.short	(.L_2331 - .L_2330)
	.align		4
.L_2330:
        /*0010*/ 	.word	index@(.nv.constant0._ZN10layer_norm13ln_bwd_kernelINS_13Kernel_traitsIf13__nv_bfloat16S2_S2_fjLj1280ELj1ELj4ELj1ELj16ENS_18Kernel_traits_baseILj1280EfS2_S2_S2_fjLj128EEEEELb0ELb0ELb1ELb1EEEvNS_9BwdParamsE)
        /*0014*/ 	.short	0x0160
        /*0016*/ 	.short	0x0128


	//----- nvinfo : EIATTR_CBANK_PARAM_SIZE
	.align		4
.L_2331:
        /*0018*/ 	.byte	0x03, 0x19
        /*001a*/ 	.short	0x0128


	//----- nvinfo : EIATTR_KPARAM_INFO
	.align		4
        /*001c*/ 	.byte	0x04, 0x17
        /*001e*/ 	.short	(.L_2333 - .L_2332)
.L_2332:
        /*0020*/ 	.word	0x00000000
        /*0024*/ 	.short	0x0000
        /*0026*/ 	.short	0x0000
        /*0028*/ 	.byte	0x00, 0xf0, 0xa1, 0x04


	//----- nvinfo : EIATTR_MAXREG_COUNT
	.align		4
.L_2333:
        /*002c*/ 	.byte	0x03, 0x1b
        /*002e*/ 	.short	0x00ff


	//----- nvinfo : EIATTR_NUM_BARRIERS
	.align		4
        /*0030*/ 	.byte	0x02, 0x4c
        /*0032*/ 	.byte	0x01
	.zero		1


	//----- nvinfo : EIATTR_MERCURY_ISA_VERSION
	.align		4
        /*0034*/ 	.byte	0x03, 0x5f
        /*0036*/ 	.short	0x0000


	//----- nvinfo : EIATTR_COOP_GROUP_MASK_REGIDS
	.align		4
        /*0038*/ 	.byte	0x04, 0x29
        /*003a*/ 	.short	(.L_2335 - .L_2334)


	//   ....[0]....
.L_2334:
        /*003c*/ 	.word	0xffffffff


	//   ....[1]....
        /*0040*/ 	.word	0xffffffff


	//   ....[2]....
        /*0044*/ 	.word	0xffffffff


	//   ....[3]....
        /*0048*/ 	.word	0xffffffff


	//   ....[4]....
        /*004c*/ 	.word	0xffffffff


	//   ....[5]....
        /*0050*/ 	.word	0xffffffff


	//   ....[6]....
        /*0054*/ 	.word	0xffffffff


	//   ....[7]....
        /*0058*/ 	.word	0xffffffff


	//   ....[8]....
        /*005c*/ 	.word	0xffffffff


	//   ....[9]....
        /*0060*/ 	.word	0xffffffff


	//   ....[10]....
        /*0064*/ 	.word	0xffffffff


	//   ....[11]....
        /*0068*/ 	.word	0xffffffff


	//   ....[12]....
        /*006c*/ 	.word	0xffffffff


	//   ....[13]....
        /*0070*/ 	.word	0xffffffff


	//   ....[14]....
        /*0074*/ 	.word	0xffffffff


	//   ....[15]....
        /*0078*/ 	.word	0xffffffff


	//   ....[16]....
        /*007c*/ 	.word	0xffffffff


	//   ....[17]....
        /*0080*/ 	.word	0xffffffff


	//   ....[18]....
        /*0084*/ 	.word	0xffffffff


	//   ....[19]....
        /*0088*/ 	.word	0xffffffff


	//----- nvinfo : EIATTR_COOP_GROUP_INSTR_OFFSETS
	.align		4
.L_2335:
        /*008c*/ 	.byte	0x04, 0x28
        /*008e*/ 	.short	(.L_2337 - .L_2336)


	//   ....[0]....
.L_2336:
        /*0090*/ 	.word	0x00002250


	//   ....[1]....
        /*0094*/ 	.word	0x00002270


	//   ....[2]....
        /*0098*/ 	.word	0x00002290


	//   ....[3]....
        /*009c*/ 	.word	0x000022b0


	//   ....[4]....
        /*00a0*/ 	.word	0x000022d0


	//   ....[5]....
        /*00a4*/ 	.word	0x000022f0


	//   ....[6]....
        /*00a8*/ 	.word	0x00002310


	//   ....[7]....
        /*00ac*/ 	.word	0x00002330


	//   ....[8]....
        /*00b0*/ 	.word	0x00002360


	//   ....[9]....
        /*00b4*/ 	.word	0x00002370


	//   ....[10]....
        /*00b8*/ 	.word	0x00006020


	//   ....[11]....
        /*00bc*/ 	.word	0x000060a0


	//   ....[12]....
        /*00c0*/ 	.word	0x00006120


	//   ....[13]....
        /*00c4*/ 	.word	0x00006190


	//   ....[14]....
        /*00c8*/ 	.word	0x00006210


	//   ....[15]....
        /*00cc*/ 	.word	0x00006280


	//   ....[16]....
        /*00d0*/ 	.word	0x00006300


	//   ....[17]....
        /*00d4*/ 	.word	0x00006370


	//   ....[18]....
        /*00d8*/ 	.word	0x000063f0


	//   ....[19]....
        /*00dc*/ 	.word	0x00006460


	//----- nvinfo : EIATTR_EXIT_INSTR_OFFSETS
	.align		4
.L_2337:
        /*00e0*/ 	.byte	0x04, 0x1c
        /*00e2*/ 	.short	(.L_2339 - .L_2338)


	//   ....[0]....
.L_2338:
        /*00e4*/ 	.word	0x00005fc0


	//----- nvinfo : EIATTR_MAX_THREADS
	.align		4
.L_2339:
        /*00e8*/ 	.byte	0x04, 0x05
        /*00ea*/ 	.short	(.L_2341 - .L_2340)
.L_2340:
        /*00ec*/ 	.word	0x00000080
        /*00f0*/ 	.word	0x00000001
        /*00f4*/ 	.word	0x00000001


	//----- nvinfo : EIATTR_CRS_STACK_SIZE
	.align		4
.L_2341:
        /*00f8*/ 	.byte	0x04, 0x1e
        /*00fa*/ 	.short	(.L_2343 - .L_2342)
.L_2342:
        /*00fc*/ 	.word	0x00000000
.L_2343:


//--------------------- .nv.info._ZN10layer_norm13ln_bwd_kernelINS_13Kernel_traitsIf13__nv_bfloat16S2_S2_fjLj1280ELj1ELj4ELj1ELj16ENS_18Kernel_traits_baseILj1280EfS2_S2_S2_fjLj128EEEEELb0ELb1ELb0ELb0EEEvNS_9BwdParamsE --------------------------
	.section	.nv.info._ZN10layer_norm13ln_bwd_kernelINS_13Kernel_traitsIf13__nv_bfloat16S2_S2_fjLj1280ELj1ELj4ELj1ELj16ENS_18Kernel_traits_baseILj1280EfS2_S2_S2_fjLj128EEEEELb0ELb1ELb0ELb0EEEvNS_9BwdParamsE,"",@"SHT_CUDA_INFO"
	.sectionflags	@""
	.align	4


	//----- nvinfo : EIATTR_CUDA_API_VERSION
	.align		4
        /*0000*/ 	.byte	0x04, 0x37
        /*0002*/ 	.short	(.L_2345 - .L_2344)
.L_2344:
        /*0004*/ 	.word	0x00000082


	//----- nvinfo : EIATTR_SW2861232_WAR
	.align		4
.L_2345:
        /*0008*/ 	.byte	0x01, 0x35
	.zero		2


	//----- nvinfo : EIATTR_PARAM_CBANK
	.align		4
        /*000c*/ 	.byte	0x04, 0x0a
        /*000e*/ 	.short	(.L_2347 - .L_2346)
	.align		4
.L_2346:
        /*0010*/ 	.word	index@(.nv.constant0._ZN10layer_norm13ln_bwd_kernelINS_13Kernel_traitsIf13__nv_bfloat16S2_S2_fjLj1280ELj1ELj4ELj1ELj16ENS_18Kernel_traits_baseILj1280EfS2_S2_S2_fjLj128EEEEELb0ELb1ELb0ELb0EEEvNS_9BwdParamsE)
        /*0014*/ 	.short	0x0160
        /*0016*/ 	.short	0x0128


	//----- nvinfo : EIATTR_CBANK_PARAM_SIZE
	.align		4
.L_2347:
        /*0018*/ 	.byte	0x03, 0x19
        /*001a*/ 	.short	0x0128


	//----- nvinfo : EIATTR_KPARAM_INFO
	.align		4
        /*001c*/ 	.byte	0x04, 0x17
        /*001e*/ 	.short	(.L_2349 - .L_2348)
.L_2348:
        /*0020*/ 	.word	0x00000000
        /*0024*/ 	.short	0x0000
        /*0026*/ 	.short	0x0000
        /*0028*/ 	.byte	0x00, 0xf0, 0xa1, 0x04


	//----- nvinfo : EIATTR_MAXREG_COUNT
	.align		4
.L_2349:
        /*002c*/ 	.byte	0x03, 0x1b
        /*002e*/ 	.short	0x00ff


	//----- nvinfo : EIATTR_NUM_BARRIERS
	.align		4
        /*0030*/ 	.byte	0x02, 0x4c
        /*0032*/ 	.byte	0x01
	.zero		1


	//----- nvinfo : EIATTR_ANNOTATIONS
	.align		4
        /*0034*/ 	.byte	0x04, 0x55
        /*0036*/ 	.short	(.L_2351 - .L_2350)


	//   ....[0]....
.L_2350:
        /* <DEDUP_REMOVED lines=70> */


	//----- nvinfo : EIATTR_MERCURY_ISA_VERSION
	.align		4
.L_2351:
        /*0488*/ 	.byte	0x03, 0x5f
        /*048a*/ 	.short	0x0000


	//----- nvinfo : EIATTR_COOP_GROUP_MASK_REGIDS
	.align		4
        /*048c*/ 	.byte	0x04, 0x29
        /*048e*/ 	.short	(.L_2353 - .L_2352)


	//   ....[0]....
.L_2352:
        /*0490*/ 	.word	0xffffffff


	//   ....[1]....
        /*0494*/ 	.word	0xffffffff


	//   ....[2]....
        /*0498*/ 	.word	0xffffffff


	//   ....[3]....
        /*049c*/ 	.word	0xffffffff


	//   ....[4]....
        /*04a0*/ 	.word	0xffffffff


	//   ....[5]....
        /*04a4*/ 	.word	0xffffffff


	//   ....[6]....
        /*04a8*/ 	.word	0xffffffff


	//   ....[7]....
        /*04ac*/ 	.word	0xffffffff


	//   ....[8]....
        /*04b0*/ 	.word	0xffffffff


	//   ....[9]....
        /*04b4*/ 	.word	0xffffffff


	//   ....[10]....
        /*04b8*/ 	.word	0xffffffff


	//   ....[11]....
        /*04bc*/ 	.word	0xffffffff


	//   ....[12]....
        /*04c0*/ 	.word	0xffffffff


	//   ....[13]....
        /*04c4*/ 	.word	0xffffffff


	//   ....[14]....
        /*04c8*/ 	.word	0xffffffff


	//   ....[15]....
        /*04cc*/ 	.word	0xffffffff


	//   ....[16]....
        /*04d0*/ 	.word	0xffffffff


	//   ....[17]....
        /*04d4*/ 	.word	0xffffffff


	//   ....[18]....
        /*04d8*/ 	.word	0xffffffff


	//   ....[19]....
        /*04dc*/ 	.word	0xffffffff


	//----- nvinfo : EIATTR_COOP_GROUP_INSTR_OFFSETS
	.align		4
.L_2353:
        /*04e0*/ 	.byte	0x04, 0x28
        /*04e2*/ 	.short	(.L_2355 - .L_2354)


	//   ....[0]....
.L_2354:
        /*04e4*/ 	.word	0x00002aa0


	//   ....[1]....
        /*04e8*/ 	.word	0x00002ad0


	//   ....[2]....
        /*04ec*/ 	.word	0x00002ae0


	//   ....[3]....
        /*04f0*/ 	.word	0x00002b10


	//   ....[4]....
        /*04f4*/ 	.word	0x00002b30


	//   ....[5]....
        /*04f8*/ 	.word	0x00002b50


	//   ....[6]....
        /*04fc*/ 	.word	0x00002b70


	//   ....[7]....
        /*0500*/ 	.word	0x00002b90


	//   ....[8]....
        /*0504*/ 	.word	0x00002ba0


	//   ....[9]....
        /*0508*/ 	.word	0x00002bc0


	//   ....[10]....
        /*050c*/ 	.word	0x00006f00


	//   ....[11]....
        /*0510*/ 	.word	0x00006f80


	//   ....[12]....
        /*0514*/ 	.word	0x00007000


	//   ....[13]....
        /*0518*/ 	.word	0x00007070


	//   ....[14]....
        /*051c*/ 	.word	0x000070f0


	//   ....[15]....
        /*0520*/ 	.word	0x00007160


	//   ....[16]....
        /*0524*/ 	.word	0x000071e0


	//   ....[17]....
        /*0528*/ 	.word	0x00007250


	//   ....[18]....
        /*052c*/ 	.word	0x000072d0


	//   ....[19]....
        /*0530*/ 	.word	0x00007340


	//----- nvinfo : EIATTR_EXIT_INSTR_OFFSETS
	.align		4
.L_2355:
        /*0534*/ 	.byte	0x04, 0x1c
        /*0536*/ 	.short	(.L_2357 - .L_2356)


	//   ....[0]....
.L_2356:
        /*0538*/ 	.word	0x00006e20


	//   ....[1]....
        /*053c*/ 	.word	0x00006ea0


	//----- nvinfo : EIATTR_MAX_THREADS
	.align		4
.L_2357:
        /*0540*/ 	.byte	0x04, 0x05
        /*0542*/ 	.short	(.L_2359 - .L_2358)
.L_2358:
        /*0544*/ 	.word	0x00000080
        /*0548*/ 	.word	0x00000001
        /*054c*/ 	.word	0x00000001


	//----- nvinfo : EIATTR_CRS_STACK_SIZE
	.align		4
.L_2359:
        /*0550*/ 	.byte	0x04, 0x1e
        /*0552*/ 	.short	(.L_2361 - .L_2360)
.L_2360:
        /*0554*/ 	.word	0x00000000
.L_2361:


//--------------------- .nv.info._ZN10layer_norm13ln_bwd_kernelINS_13Kernel_traitsIf13__nv_bfloat16S2_S2_fjLj1280ELj1ELj4ELj1ELj16ENS_18Kernel_traits_baseILj1280EfS2_S2_S2_fjLj128EEEEELb0ELb1ELb0ELb1EEEvNS_9BwdParamsE --------------------------
	.section	.nv.info._ZN10layer_norm13ln_bwd_kernelINS_13Kernel_traitsIf13__nv_bfloat16S2_S2_fjLj1280ELj1ELj4ELj1ELj16ENS_18Kernel_traits_baseILj1280EfS2_S2_S2_fjLj128EEEEELb0ELb1ELb0ELb1EEEvNS_9BwdParamsE,"",@"SHT_CUDA_INFO"
	.sectionflags	@""
	.align	4


	//----- nvinfo : EIATTR_CUDA_API_VERSION
	.align		4
        /*0000*/ 	.byte	0x04, 0x37
        /*0002*/ 	.short	(.L_2363 - .L_2362)
.L_2362:
        /*0004*/ 	.word	0x00000082


	//----- nvinfo : EIATTR_SW2861232_WAR
	.align		4
.L_2363:
        /*0008*/ 	.byte	0x01, 0x35
	.zero		2


	//----- nvinfo : EIATTR_PARAM_CBANK
	.align		4
        /*000c*/ 	.byte	0x04, 0x0a
        /*000e*/ 	.short	(.L_2365 - .L_2364)
	.align		4
.L_2364:
        /*0010*/ 	.word	index@(.nv.constant0._ZN10layer_norm13ln_bwd_kernelINS_13Kernel_traitsIf13__nv_bfloat16S2_S2_fjLj1280ELj1ELj4ELj1ELj16ENS_18Kernel_traits_baseILj1280EfS2_S2_S2_fjLj128EEEEELb0ELb1ELb0ELb1EEEvNS_9BwdParamsE)
        /*0014*/ 	.short	0x0160
        /*0016*/ 	.short	0x0128


	//----- nvinfo : EIATTR_CBANK_PARAM_SIZE
	.align		4
.L_2365:
        /*0018*/ 	.byte	0x03, 0x19
        /*001a*/ 	.short	0x0128


	//----- nvinfo : EIATTR_KPARAM_INFO
	.align		4
        /*001c*/ 	.byte	0x04, 0x17
        /*001e*/ 	.short	(.L_2367 - .L_2366)
.L_2366:
        /*0020*/ 	.word	0x00000000
        /*0024*/ 	.short	0x0000
        /*0026*/ 	.short	0x0000
        /*0028*/ 	.byte	0x00, 0xf0, 0xa1, 0x04


	//----- nvinfo : EIATTR_MAXREG_COUNT
	.align		4
.L_2367:
        /*002c*/ 	.byte	0x03, 0x1b
        /*002e*/ 	.short	0x00ff


	//----- nvinfo : EIATTR_NUM_BARRIERS
	.align		4
        /*0030*/ 	.byte	0x02, 0x4c
        /*0032*/ 	.byte	0x01
	.zero		1


	//----- nvinfo : EIATTR_ANNOTATIONS
	.align		4
        /*0034*/ 	.byte	0x04, 0x55
        /*0036*/ 	.short	(.L_2369 - .L_2368)


	//   ....[0]....
.L_2368:
        /* <DEDUP_REMOVED lines=121> */


	//----- nvinfo : EIATTR_MERCURY_ISA_VERSION
	.align		4
.L_2369:
        /*07b0*/ 	.byte	0x03, 0x5f
        /*07b2*/ 	.short	0x0000


	//----- nvinfo : EIATTR_COOP_GROUP_MASK_REGIDS
	.align		4
        /*07b4*/ 	.byte	0x04, 0x29
        /*07b6*/ 	.short	(.L_2371 - .L_2370)


	//   ....[0]....
.L_2370:
        /*07b8*/ 	.word	0xffffffff


	//   ....[1]....
        /*07bc*/ 	.word	0xffffffff


	//   ....[2]....
        /*07c0*/ 	.word	0xffffffff


	//   ....[3]....
        /*07c4*/ 	.word	0xffffffff


	//   ....[4]....
        /*07c8*/ 	.word	0xffffffff


	//   ....[5]....
        /*07cc*/ 	.word	0xffffffff


	//   ....[6]....
        /*07d0*/ 	.word	0xffffffff


	//   ....[7]....
        /*07d4*/ 	.word	0xffffffff


	//   ....[8]....
        /*07d8*/ 	.word	0xffffffff


	//   ....[9]....
        /*07dc*/ 	.word	0xffffffff


	//   ....[10]....
        /*07e0*/ 	.word	0xffffffff


	//   ....[11]....
        /*07e4*/ 	.word	0xffffffff


	//   ....[12]....
        /*07e8*/ 	.word	0xffffffff


	//   ....[13]....
        /*07ec*/ 	.word	0xffffffff


	//   ....[14]....
        /*07f0*/ 	.word	0xffffffff


	//   ....[15]....
        /*07f4*/ 	.word	0xffffffff


	//   ....[16]....
        /*07f8*/ 	.word	0xffffffff


	//   ....[17]....
        /*07fc*/ 	.word	0xffffffff


	//   ....[18]....
        /*0800*/ 	.word	0xffffffff


	//   ....[19]....
        /*0804*/ 	.word	0xffffffff


	//----- nvinfo : EIATTR_COOP_GROUP_INSTR_OFFSETS
	.align		4
.L_2371:
        /*0808*/ 	.byte	0x04, 0x28
        /*080a*/ 	.short	(.L_2373 - .L_2372)


	//   ....[0]....
.L_2372:
        /*080c*/ 	.word	0x00002a00


	//   ....[1]....
        /*0810*/ 	.word	0x00002a20


	//   ....[2]....
        /*0814*/ 	.word	0x00002a50


	//   ....[3]....
        /*0818*/ 	.word	0x00002a70


	//   ....[4]....
        /*081c*/ 	.word	0x00002a90


	//   ....[5]....
        /*0820*/ 	.word	0x00002ab0


	//   ....[6]....
        /*0824*/ 	.word	0x00002ad0


	//   ....[7]....
        /*0828*/ 	.word	0x00002af0


	//   ....[8]....
        /*082c*/ 	.word	0x00002b00


	//   ....[9]....
        /*0830*/ 	.word	0x00002b20


	//   ....[10]....
        /*0834*/ 	.word	0x00006b90


	//   ....[11]....
        /*0838*/ 	.word	0x00006c10


	//   ....[12]....
        /*083c*/ 	.word	0x00006c90


	//   ....[13]....
        /*0840*/ 	.word	0x00006d00


	//   ....[14]....
        /*0844*/ 	.word	0x00006d80


	//   ....[15]....
        /*0848*/ 	.word	0x00006df0


	//   ....[16]....
        /*084c*/ 	.word	0x00006e70


	//   ....[17]....
        /*0850*/ 	.word	0x00006ee0


	//   ....[18]....
        /*0854*/ 	.word	0x00006f60


	//   ....[19]....
        /*0858*/ 	.word	0x00006fd0


	//----- nvinfo : EIATTR_EXIT_INSTR_OFFSETS
	.align		4
.L_2373:
        /*085c*/ 	.byte	0x04, 0x1c
        /*085e*/ 	.short	(.L_2375 - .L_2374)


	//   ....[0]....
.L_2374:
        /*0860*/ 	.word	0x00006b30


	//----- nvinfo : EIATTR_MAX_THREADS
	.align		4
.L_2375:
        /*0864*/ 	.byte	0x04, 0x05
        /*0866*/ 	.short	(.L_2377 - .L_2376)
.L_2376:
        /*0868*/ 	.word	0x00000080
        /*086c*/ 	.word	0x00000001
        /*0870*/ 	.word	0x00000001


	//----- nvinfo : EIATTR_CRS_STACK_SIZE
	.align		4
.L_2377:
        /*0874*/ 	.byte	0x04, 0x1e
        /*0876*/ 	.short	(.L_2379 - .L_2378)
.L_2378:
        /*0878*/ 	.word	0x00000000
.L_2379:


//--------------------- .nv.info._ZN10layer_norm13ln_bwd_kernelINS_13Kernel_traitsIf13__nv_bfloat16S2_S2_fjLj1280ELj1ELj4ELj1ELj16ENS_18Kernel_traits_baseILj1280EfS2_S2_S2_fjLj128EEEEELb0ELb1ELb1ELb0EEEvNS_9BwdParamsE --------------------------
	.section	.nv.info._ZN10layer_norm13ln_bwd_kernelINS_13Kernel_traitsIf13__nv_bfloat16S2_S2_fjLj1280ELj1ELj4ELj1ELj16ENS_18Kernel_traits_baseILj1280EfS2_S2_S2_fjLj128EEEEELb0ELb1ELb1ELb0EEEvNS_9BwdParamsE,"",@"SHT_CUDA_INFO"
	.sectionflags	@""
	.align	4


	//----- nvinfo : EIATTR_CUDA_API_VERSION
	.align		4
        /*0000*/ 	.byte	0x04, 0x37
        /*0002*/ 	.short	(.L_2381 - .L_2380)
.L_2380:
        /*0004*/ 	.word	0x00000082


	//----- nvinfo : EIATTR_SW2861232_WAR
	.align		4
.L_2381:
        /*0008*/ 	.byte	0x01, 0x35
	.zero		2


	//----- nvinfo : EIATTR_PARAM_CBANK
	.align		4
        /*000c*/ 	.byte	0x04, 0x0a
        /*000e*/ 	.short	(.L_2383 - .L_2382)
	.align		4
.L_2382:
        /*0010*/ 	.word	index@(.nv.constant0._ZN10layer_norm13ln_bwd_kernelINS_13Kernel_traitsIf13__nv_bfloat16S2_S2_fjLj1280ELj1ELj4ELj1ELj16ENS_18Kernel_traits_baseILj1280EfS2_S2_S2_fjLj128EEEEELb0ELb1ELb1ELb0EEEvNS_9BwdParamsE)
        /*0014*/ 	.short	0x0160
        /*0016*/ 	.short	0x0128


	//----- nvinfo : EIATTR_CBANK_PARAM_SIZE
	.align		4
.L_2383:
        /*0018*/ 	.byte	0x03, 0x19
        /*001a*/ 	.short	0x0128


	//----- nvinfo : EIATTR_KPARAM_INFO
	.align		4
        /*001c*/ 	.byte	0x04, 0x17
        /*001e*/ 	.short	(.L_2385 - .L_2384)
.L_2384:
        /*0020*/ 	.word	0x00000000
        /*0024*/ 	.short	0x0000
        /*0026*/ 	.short	0x0000
        /*0028*/ 	.byte	0x00, 0xf0, 0xa1, 0x04


	//----- nvinfo : EIATTR_MAXREG_COUNT
	.align		4
.L_2385:
        /*002c*/ 	.byte	0x03, 0x1b
        /*002e*/ 	.short	0x00ff


	//----- nvinfo : EIATTR_NUM_BARRIERS
	.align		4
        /*0030*/ 	.byte	0x02, 0x4c
        /*0032*/ 	.byte	0x01
	.zero		1


	//----- nvinfo : EIATTR_ANNOTATIONS
	.align		4
        /*0034*/ 	.byte	0x04, 0x55
        /*0036*/ 	.short	(.L_2387 - .L_2386)


	//   ....[0]....
.L_2386:
        /* <DEDUP_REMOVED lines=81> */


	//----- nvinfo : EIATTR_MERCURY_ISA_VERSION
	.align		4
.L_2387:
        /*0538*/ 	.byte	0x03, 0x5f
        /*053a*/ 	.short	0x0000


	//----- nvinfo : EIATTR_COOP_GROUP_MASK_REGIDS
	.align		4
        /*053c*/ 	.byte	0x04, 0x29
        /*053e*/ 	.short	(.L_2389 - .L_2388)


	//   ....[0]....
.L_2388:
        /*0540*/ 	.word	0xffffffff


	//   ....[1]....
        /*0544*/ 	.word	0xffffffff


	//   ....[2]....
        /*0548*/ 	.word	0xffffffff


	//   ....[3]....
        /*054c*/ 	.word	0xffffffff


	//   ....[4]....
        /*0550*/ 	.word	0xffffffff


	//   ....[5]....
        /*0554*/ 	.word	0xffffffff


	//   ....[6]....
        /*0558*/ 	.word	0xffffffff


	//   ....[7]....
        /*055c*/ 	.word	0xffffffff


	//   ....[8]....
        /*0560*/ 	.word	0xffffffff


	//   ....[9]....
        /*0564*/ 	.word	0xffffffff


	//   ....[10]....
        /*0568*/ 	.word	0xffffffff


	//   ....[11]....
        /*056c*/ 	.word	0xffffffff


	//   ....[12]....
        /*0570*/ 	.word	0xffffffff


	//   ....[13]....
        /*0574*/ 	.word	0xffffffff


	//   ....[14]....
        /*0578*/ 	.word	0xffffffff


	//   ....[15]....
        /*057c*/ 	.word	0xffffffff


	//   ....[16]....
        /*0580*/ 	.word	0xffffffff


	//   ....[17]....
        /*0584*/ 	.word	0xffffffff


	//   ....[18]....
        /*0588*/ 	.word	0xffffffff


	//   ....[19]....
        /*058c*/ 	.word	0xffffffff


	//----- nvinfo : EIATTR_COOP_GROUP_INSTR_OFFSETS
	.align		4
.L_2389:
        /*0590*/ 	.byte	0x04, 0x28
        /*0592*/ 	.short	(.L_2391 - .L_2390)


	//   ....[0]....
.L_2390:
        /*0594*/ 	.word	0x00002f20


	//   ....[1]....
        /*0598*/ 	.word	0x00002f50


	//   ....[2]....
        /*059c*/ 	.word	0x00002f60


	//   ....[3]....
        /*05a0*/ 	.word	0x00002f90


	//   ....[4]....
        /*05a4*/ 	.word	0x00002fb0


	//   ....[5]....
        /*05a8*/ 	.word	0x00002fc0


	//   ....[6]....
        /*05ac*/ 	.word	0x00002ff0


	//   ....[7]....
        /*05b0*/ 	.word	0x00003010


	//   ....[8]....
        /*05b4*/ 	.word	0x00003020


	//   ....[9]....
        /*05b8*/ 	.word	0x00003040


	//   ....[10]....
        /*05bc*/ 	.word	0x000094b0


	//   ....[11]....
        /*05c0*/ 	.word	0x00009530


	//   ....[12]....
        /*05c4*/ 	.word	0x000095b0


	//   ....[13]....
        /*05c8*/ 	.word	0x00009620


	//   ....[14]....
        /*05cc*/ 	.word	0x000096a0


	//   ....[15]....
        /*05d0*/ 	.word	0x00009710


	//   ....[16]....
        /*05d4*/ 	.word	0x00009790


	//   ....[17]....
        /*05d8*/ 	.word	0x00009800


	//   ....[18]....
        /*05dc*/ 	.word	0x00009880


	//   ....[19]....
        /*05e0*/ 	.word	0x000098f0


	//----- nvinfo : EIATTR_EXIT_INSTR_OFFSETS
	.align		4
.L_2391:
        /*05e4*/ 	.byte	0x04, 0x1c
        /*05e6*/ 	.short	(.L_2393 - .L_2392)


	//   ....[0]....
.L_2392:
        /*05e8*/ 	.word	0x000093d0


	//   ....[1]....
        /*05ec*/ 	.word	0x00009450


	//----- nvinfo : EIATTR_MAX_THREADS
	.align		4
.L_2393:
        /*05f0*/ 	.byte	0x04, 0x05
        /*05f2*/ 	.short	(.L_2395 - .L_2394)
.L_2394:
        /*05f4*/ 	.word	0x00000080
        /*05f8*/ 	.word	0x00000001
        /*05fc*/ 	.word	0x00000001


	//----- nvinfo : EIATTR_CRS_STACK_SIZE
	.align		4
.L_2395:
        /*0600*/ 	.byte	0x04, 0x1e
        /*0602*/ 	.short	(.L_2397 - .L_2396)
.L_2396:
        /*0604*/ 	.word	0x00000000
.L_2397:


//--------------------- .nv.info._ZN10layer_norm13ln_bwd_kernelINS_13Kernel_traitsIf13__nv_bfloat16S2_S2_fjLj1280ELj1ELj4ELj1ELj16ENS_18Kernel_traits_baseILj1280EfS2_S2_S2_fjLj128EEEEELb0ELb1ELb1ELb1EEEvNS_9BwdParamsE --------------------------
	.section	.nv.info._ZN10layer_norm13ln_bwd_kernelINS_13Kernel_traitsIf13__nv_bfloat16S2_S2_fjLj1280ELj1ELj4ELj1ELj16ENS_18Kernel_traits_baseILj1280EfS2_S2_S2_fjLj128EEEEELb0ELb1ELb1ELb1EEEvNS_9BwdParamsE,"",@"SHT_CUDA_INFO"
	.sectionflags	@""
	.align	4


	//----- nvinfo : EIATTR_CUDA_API_VERSION
	.align		4
        /*0000*/ 	.byte	0x04, 0x37
        /*0002*/ 	.short	(.L_2399 - .L_2398)
.L_2398:
        /*0004*/ 	.word	0x00000082


	//----- nvinfo : EIATTR_SW2861232_WAR
	.align		4
.L_2399:
        /*0008*/ 	.byte	0x01, 0x35
	.zero		2


	//----- nvinfo : EIATTR_PARAM_CBANK
	.align		4
        /*000c*/ 	.byte	0x04, 0x0a
        /*000e*/ 	.short	(.L_2401 - .L_2400)
	.align		4
.L_2400:
        /*0010*/ 	.word	index@(.nv.constant0._ZN10layer_norm13ln_bwd_kernelINS_13Kernel_traitsIf13__nv_bfloat16S2_S2_fjLj1280ELj1ELj4ELj1ELj16ENS_18Kernel_traits_baseILj1280EfS2_S2_S2_fjLj128EEEEELb0ELb1ELb1ELb1EEEvNS_9BwdParamsE)
        /*0014*/ 	.short	0x0160
        /*0016*/ 	.short	0x0128


	//----- nvinfo : EIATTR_CBANK_PARAM_SIZE
	.align		4
.L_2401:
        /*0018*/ 	.byte	0x03, 0x19
        /*001a*/ 	.short	0x0128


	//----- nvinfo : EIATTR_KPARAM_INFO
	.align		4
        /*001c*/ 	.byte	0x04, 0x17
        /*001e*/ 	.short	(.L_2403 - .L_2402)
.L_2402:
        /*0020*/ 	.word	0x00000000
        /*0024*/ 	.short	0x0000
        /*0026*/ 	.short	0x0000
        /*0028*/ 	.byte	0x00, 0xf0, 0xa1, 0x04


	//----- nvinfo : EIATTR_MAXREG_COUNT
	.align		4
.L_2403:
        /*002c*/ 	.byte	0x03, 0x1b
        /*002e*/ 	.short	0x00ff


	//----- nvinfo : EIATTR_NUM_BARRIERS
	.align		4
        /*0030*/ 	.byte	0x02, 0x4c
        /*0032*/ 	.byte	0x01
	.zero		1


	//----- nvinfo : EIATTR_ANNOTATIONS
	.align		4
        /*0034*/ 	.byte	0x04, 0x55
        /*0036*/ 	.short	(.L_2405 - .L_2404)


	//   ....[0]....
.L_2404:
        /* <DEDUP_REMOVED lines=61> */


	//----- nvinfo : EIATTR_MERCURY_ISA_VERSION
	.align		4
.L_2405:
        /*03f8*/ 	.byte	0x03, 0x5f
        /*03fa*/ 	.short	0x0000


	//----- nvinfo : EIATTR_COOP_GROUP_MASK_REGIDS
	.align		4
        /*03fc*/ 	.byte	0x04, 0x29
        /*03fe*/ 	.short	(.L_2407 - .L_2406)


	//   ....[0]....
.L_2406:
        /*0400*/ 	.word	0xffffffff


	//   ....[1]....
        /*0404*/ 	.word	0xffffffff


	//   ....[2]....
        /*0408*/ 	.word	0xffffffff


	//   ....[3]....
        /*040c*/ 	.word	0xffffffff


	//   ....[4]....
        /*0410*/ 	.word	0xffffffff


	//   ....[5]....
        /*0414*/ 	.word	0xffffffff


	//   ....[6]....
        /*0418*/ 	.word	0xffffffff


	//   ....[7]....
        /*041c*/ 	.word	0xffffffff


	//   ....[8]....
        /*0420*/ 	.word	0xffffffff


	//   ....[9]....
        /*0424*/ 	.word	0xffffffff


	//   ....[10]....
        /*0428*/ 	.word	0xffffffff


	//   ....[11]....
        /*042c*/ 	.word	0xffffffff


	//   ....[12]....
        /*0430*/ 	.word	0xffffffff


	//   ....[13]....
        /*0434*/ 	.word	0xffffffff


	//   ....[14]....
        /*0438*/ 	.word	0xffffffff


	//   ....[15]....
        /*043c*/ 	.word	0xffffffff


	//   ....[16]....
        /*0440*/ 	.word	0xffffffff


	//   ....[17]....
        /*0444*/ 	.word	0xffffffff


	//   ....[18]....
        /*0448*/ 	.word	0xffffffff


	//   ....[19]....
        /*044c*/ 	.word	0xffffffff


	//----- nvinfo : EIATTR_COOP_GROUP_INSTR_OFFSETS
	.align		4
.L_2407:
        /*0450*/ 	.byte	0x04, 0x28
        /*0452*/ 	.short	(.L_2409 - .L_2408)


	//   ....[0]....
.L_2408:
        /*0454*/ 	.word	0x00002be0


	//   ....[1]....
        /*0458*/ 	.word	0x00002c00


	//   ....[2]....
        /*045c*/ 	.word	0x00002c30


	//   ....[3]....
        /*0460*/ 	.word	0x00002c50


	//   ....[4]....
        /*0464*/ 	.word	0x00002c70


	//   ....[5]....
        /*0468*/ 	.word	0x00002c90


	//   ....[6]....
        /*046c*/ 	.word	0x00002cb0


	//   ....[7]....
        /*0470*/ 	.word	0x00002cd0


	//   ....[8]....
        /*0474*/ 	.word	0x00002ce0


	//   ....[9]....
        /*0478*/ 	.word	0x00002d00


	//   ....[10]....
        /*047c*/ 	.word	0x00008300


	//   ....[11]....
        /*0480*/ 	.word	0x00008380


	//   ....[12]....
        /*0484*/ 	.word	0x00008400


	//   ....[13]....
        /*0488*/ 	.word	0x00008470


	//   ....[14]....
        /*048c*/ 	.word	0x000084f0


	//   ....[15]....
        /*0490*/ 	.word	0x00008560


	//   ....[16]....
        /*0494*/ 	.word	0x000085e0


	//   ....[17]....
        /*0498*/ 	.word	0x00008650


	//   ....[18]....
        /*049c*/ 	.word	0x000086d0


	//   ....[19]....
        /*04a0*/ 	.word	0x00008740


	//----- nvinfo : EIATTR_EXIT_INSTR_OFFSETS
	.align		4
.L_2409:
        /*04a4*/ 	.byte	0x04, 0x1c
        /*04a6*/ 	.short	(.L_2411 - .L_2410)


	//   ....[0]....
.L_2410:
        /*04a8*/ 	.word	0x000082a0


	//----- nvinfo : EIATTR_MAX_THREADS
	.align		4
.L_2411:
        /*04ac*/ 	.byte	0x04, 0x05
        /*04ae*/ 	.short	(.L_2413 - .L_2412)
.L_2412:
        /*04b0*/ 	.word	0x00000080
        /*04b4*/ 	.word	0x00000001
        /*04b8*/ 	.word	0x00000001


	//----- nvinfo : EIATTR_CRS_STACK_SIZE
	.align		4
.L_2413:
        /*04bc*/ 	.byte	0x04, 0x1e
        /*04be*/ 	.short	(.L_2415 - .L_2414)
.L_2414:
        /*04c0*/ 	.word	0x00000000
.L_2415:


//--------------------- .nv.info._ZN10layer_norm13ln_bwd_kernelINS_13Kernel_traitsIf13__nv_bfloat16S2_S2_fjLj1280ELj1ELj4ELj1ELj16ENS_18Kernel_traits_baseILj1280EfS2_S2_S2_fjLj128EEEEELb1ELb0ELb0ELb0EEEvNS_9BwdParamsE --------------------------
	.section	.nv.info._ZN10layer_norm13ln_bwd_kernelINS_13Kernel_traitsIf13__nv_bfloat16S2_S2_fjLj1280ELj1ELj4ELj1ELj16ENS_18Kernel_traits_baseILj1280EfS2_S2_S2_fjLj128EEEEELb1ELb0ELb0ELb0EEEvNS_9BwdParamsE,"",@"SHT_CUDA_INFO"
	.sectionflags	@""
	.align	4


	//----- nvinfo : EIATTR_CUDA_API_VERSION
	.align		4
        /*0000*/ 	.byte	0x04, 0x37
        /*0002*/ 	.short	(.L_2417 - .L_2416)
.L_2416:
        /*0004*/ 	.word	0x00000082


	//----- nvinfo : EIATTR_SW2861232_WAR
	.align		4
.L_2417:
        /*0008*/ 	.byte	0x01, 0x35
	.zero		2


	//----- nvinfo : EIATTR_PARAM_CBANK
	.align		4
        /*000c*/ 	.byte	0x04, 0x0a
        /*000e*/ 	.short	(.L_2419 - .L_2418)
	.align		4
.L_2418:
        /*0010*/ 	.word	index@(.nv.constant0._ZN10layer_norm13ln_bwd_kernelINS_13Kernel_traitsIf13__nv_bfloat16S2_S2_fjLj1280ELj1ELj4ELj1ELj16ENS_18Kernel_traits_baseILj1280EfS2_S2_S2_fjLj128EEEEELb1ELb0ELb0ELb0EEEvNS_9BwdParamsE)
        /*0014*/ 	.short	0x0160
        /*0016*/ 	.short	0x0128


	//----- nvinfo : EIATTR_CBANK_PARAM_SIZE
	.align		4
.L_2419:
        /*0018*/ 	.byte	0x03, 0x19
        /*001a*/ 	.short	0x0128


	//----- nvinfo : EIATTR_KPARAM_INFO
	.align		4
        /*001c*/ 	.byte	0x04, 0x17
        /*001e*/ 	.short	(.L_2421 - .L_2420)
.L_2420:
        /*0020*/ 	.word	0x00000000
        /*0024*/ 	.short	0x0000
        /*0026*/ 	.short	0x0000
        /*0028*/ 	.byte	0x00, 0xf0, 0xa1, 0x04


	//----- nvinfo : EIATTR_MAXREG_COUNT
	.align		4
.L_2421:
        /*002c*/ 	.byte	0x03, 0x1b
        /*002e*/ 	.short	0x00ff


	//----- nvinfo : EIATTR_NUM_BARRIERS
	.align		4
        /*0030*/ 	.byte	0x02, 0x4c
        /*0032*/ 	.byte	0x01
	.zero		1


	//----- nvinfo : EIATTR_MERCURY_ISA_VERSION
	.align		4
        /*0034*/ 	.byte	0x03, 0x5f
        /*0036*/ 	.short	0x0000


	//----- nvinfo : EIATTR_COOP_GROUP_MASK_REGIDS
	.align		4
        /*0038*/ 	.byte	0x04, 0x29
        /*003a*/ 	.short	(.L_2423 - .L_2422)


	//   ....[0]....
.L_2422:
        /*003c*/ 	.word	0xffffffff


	//   ....[1]....
        /*0040*/ 	.word	0xffffffff


	//   ....[2]....
        /*0044*/ 	.word	0xffffffff


	//   ....[3]....
        /*0048*/ 	.word	0xffffffff


	//   ....[4]....
        /*004c*/ 	.word	0xffffffff


	//   ....[5]....
        /*0050*/ 	.word	0xffffffff


	//   ....[6]....
        /*0054*/ 	.word	0xffffffff


	//   ....[7]....
        /*0058*/ 	.word	0xffffffff


	//   ....[8]....
        /*005c*/ 	.word	0xffffffff


	//   ....[9]....
        /*0060*/ 	.word	0xffffffff


	//   ....[10]....
        /*0064*/ 	.word	0xffffffff


	//   ....[11]....
        /*0068*/ 	.word	0xffffffff


	//   ....[12]....
        /*006c*/ 	.word	0xffffffff


	//   ....[13]....
        /*0070*/ 	.word	0xffffffff


	//   ....[14]....
        /*0074*/ 	.word	0xffffffff


	//   ....[15]....
        /*0078*/ 	.word	0xffffffff


	//   ....[16]....
        /*007c*/ 	.word	0xffffffff


	//   ....[17]....
        /*0080*/ 	.word	0xffffffff


	//   ....[18]....
        /*0084*/ 	.word	0xffffffff


	//   ....[19]....
        /*0088*/ 	.word	0xffffffff


	//----- nvinfo : EIATTR_COOP_GROUP_INSTR_OFFSETS
	.align		4
.L_2423:
        /*008c*/ 	.byte	0x04, 0x28
        /*008e*/ 	.short	(.L_2425 - .L_2424)


	//   ....[0]....
.L_2424:
        /*0090*/ 	.word	0x00002360


	//   ....[1]....
        /*0094*/ 	.word	0x00002380


	//   ....[2]....
        /*0098*/ 	.word	0x000023a0


	//   ....[3]....
        /*009c*/ 	.word	0x000023c0


	//   ....[4]....
        /*00a0*/ 	.word	0x000023e0


	//   ....[5]....
        /*00a4*/ 	.word	0x00002400


	//   ....[6]....
        /*00a8*/ 	.word	0x00002420


	//   ....[7]....
        /*00ac*/ 	.word	0x00002440


	//   ....[8]....
        /*00b0*/ 	.word	0x00002470


	//   ....[9]....
        /*00b4*/ 	.word	0x00002480


	//   ....[10]....
        /*00b8*/ 	.word	0x00005a90


	//   ....[11]....
        /*00bc*/ 	.word	0x00005b10


	//   ....[12]....
        /*00c0*/ 	.word	0x00005b90


	//   ....[13]....
        /*00c4*/ 	.word	0x00005c00


	//   ....[14]....
        /*00c8*/ 	.word	0x00005c80


	//   ....[15]....
        /*00cc*/ 	.word	0x00005cf0


	//   ....[16]....
        /*00d0*/ 	.word	0x00005d70


	//   ....[17]....
        /*00d4*/ 	.word	0x00005de0


	//   ....[18]....
        /*00d8*/ 	.word	0x00005e60


	//   ....[19]....
        /*00dc*/ 	.word	0x00005ed0


	//----- nvinfo : EIATTR_EXIT_INSTR_OFFSETS
	.align		4
.L_2425:
        /*00e0*/ 	.byte	0x04, 0x1c
        /*00e2*/ 	.short	(.L_2427 - .L_2426)


	//   ....[0]....
.L_2426:
        /*00e4*/ 	.word	0x00005a00


	//   ....[1]....
        /*00e8*/ 	.word	0x00005a30


	//----- nvinfo : EIATTR_MAX_THREADS
	.align		4
.L_2427:
        /*00ec*/ 	.byte	0x04, 0x05
        /*00ee*/ 	.short	(.L_2429 - .L_2428)
.L_2428:
        /*00f0*/ 	.word	0x00000080
        /*00f4*/ 	.word	0x00000001
        /*00f8*/ 	.word	0x00000001


	//----- nvinfo : EIATTR_CRS_STACK_SIZE
	.align		4
.L_2429:
        /*00fc*/ 	.byte	0x04, 0x1e
        /*00fe*/ 	.short	(.L_2431 - .L_2430)
.L_2430:
        /*0100*/ 	.word	0x00000000
.L_2431:


//--------------------- .nv.info._ZN10layer_norm13ln_bwd_kernelINS_13Kernel_traitsIf13__nv_bfloat16S2_S2_fjLj1280ELj1ELj4ELj1ELj16ENS_18Kernel_traits_baseILj1280EfS2_S2_S2_fjLj128EEEEELb1ELb0ELb0ELb1EEEvNS_9BwdParamsE --------------------------
	.section	.nv.info._ZN10layer_norm13ln_bwd_kernelINS_13Kernel_traitsIf13__nv_bfloat16S2_S2_fjLj1280ELj1ELj4ELj1ELj16ENS_18Kernel_traits_baseILj1280EfS2_S2_S2_fjLj128EEEEELb1ELb0ELb0ELb1EEEvNS_9BwdParamsE,"",@"SHT_CUDA_INFO"
	.sectionflags	@""
	.align	4


	//----- nvinfo : EIATTR_CUDA_API_VERSION
	.align		4
        /*0000*/ 	.byte	0x04, 0x37
        /*0002*/ 	.short	(.L_2433 - .L_2432)
.L_2432:
        /*0004*/ 	.word	0x00000082


	//----- nvinfo : EIATTR_SW2861232_WAR
	.align		4
.L_2433:
        /*0008*/ 	.byte	0x01, 0x35
	.zero		2


	//----- nvinfo : EIATTR_PARAM_CBANK
	.align		4
        /*000c*/ 	.byte	0x04, 0x0a
        /*000e*/ 	.short	(.L_2435 - .L_2434)
	.align		4
.L_2434:
        /*0010*/ 	.word	index@(.nv.constant0._ZN10layer_norm13ln_bwd_kernelINS_13Kernel_traitsIf13__nv_bfloat16S2_S2_fjLj1280ELj1ELj4ELj1ELj16ENS_18Kernel_traits_baseILj1280EfS2_S2_S2_fjLj128EEEEELb1ELb0ELb0ELb1EEEvNS_9BwdParamsE)
        /*0014*/ 	.short	0x0160
        /*0016*/ 	.short	0x0128


	//----- nvinfo : EIATTR_CBANK_PARAM_SIZE
	.align		4
.L_2435:
        /*0018*/ 	.byte	0x03, 0x19
        /*001a*/ 	.short	0x0128


	//----- nvinfo : EIATTR_KPARAM_INFO
	.align		4
        /*001c*/ 	.byte	0x04, 0x17
        /*001e*/ 	.short	(.L_2437 - .L_2436)
.L_2436:
        /*0020*/ 	.word	0x00000000
        /*0024*/ 	.short	0x0000
        /*0026*/ 	.short	0x0000
        /*0028*/ 	.byte	0x00, 0xf0, 0xa1, 0x04


	//----- nvinfo : EIATTR_MAXREG_COUNT
	.align		4
.L_2437:
        /*002c*/ 	.byte	0x03, 0x1b
        /*002e*/ 	.short	0x00ff


	//----- nvinfo : EIATTR_NUM_BARRIERS
	.align		4
        /*0030*/ 	.byte	0x02, 0x4c
        /*0032*/ 	.byte	0x01
	.zero		1


	//----- nvinfo : EIATTR_MERCURY_ISA_VERSION
	.align		4
        /*0034*/ 	.byte	0x03, 0x5f
        /*0036*/ 	.short	0x0000


	//----- nvinfo : EIATTR_COOP_GROUP_MASK_REGIDS
	.align		4
        /*0038*/ 	.byte	0x04, 0x29
        /*003a*/ 	.short	(.L_2439 - .L_2438)


	//   ....[0]....
.L_2438:
        /*003c*/ 	.word	0xffffffff


	//   ....[1]....
        /*0040*/ 	.word	0xffffffff


	//   ....[2]....
        /*0044*/ 	.word	0xffffffff


	//   ....[3]....
        /*0048*/ 	.word	0xffffffff


	//   ....[4]....
        /*004c*/ 	.word	0xffffffff


	//   ....[5]....
        /*0050*/ 	.word	0xffffffff


	//   ....[6]....
        /*0054*/ 	.word	0xffffffff


	//   ....[7]....
        /*0058*/ 	.word	0xffffffff


	//   ....[8]....
        /*005c*/ 	.word	0xffffffff


	//   ....[9]....
        /*0060*/ 	.word	0xffffffff


	//   ....[10]....
        /*0064*/ 	.word	0xffffffff


	//   ....[11]....
        /*0068*/ 	.word	0xffffffff


	//   ....[12]....
        /*006c*/ 	.word	0xffffffff


	//   ....[13]....
        /*0070*/ 	.word	0xffffffff


	//   ....[14]....
        /*0074*/ 	.word	0xffffffff


	//   ....[15]....
        /*0078*/ 	.word	0xffffffff


	//   ....[16]....
        /*007c*/ 	.word	0xffffffff


	//   ....[17]....
        /*0080*/ 	.word	0xffffffff


	//   ....[18]....
        /*0084*/ 	.word	0xffffffff


	//   ....[19]....
        /*0088*/ 	.word	0xffffffff


	//----- nvinfo : EIATTR_COOP_GROUP_INSTR_OFFSETS
	.align		4
.L_2439:
        /*008c*/ 	.byte	0x04, 0x28
        /*008e*/ 	.short	(.L_2441 - .L_2440)


	//   ....[0]....
.L_2440:
        /*0090*/ 	.word	0x000021a0


	//   ....[1]....
        /*0094*/ 	.word	0x000021c0


	//   ....[2]....
        /*0098*/ 	.word	0x000021e0


	//   ....[3]....
        /*009c*/ 	.word	0x00002200


	//   ....[4]....
        /*00a0*/ 	.word	0x00002220


	//   ....[5]....
        /*00a4*/ 	.word	0x00002240


	//   ....[6]....
        /*00a8*/ 	.word	0x00002260


	//   ....[7]....
        /*00ac*/ 	.word	0x00002280


	//   ....[8]....
        /*00b0*/ 	.word	0x000022b0


	//   ....[9]....
        /*00b4*/ 	.word	0x000022c0


	//   ....[10]....
        /*00b8*/ 	.word	0x00005460


	//   ....[11]....
        /*00bc*/ 	.word	0x000054e0


	//   ....[12]....
        /*00c0*/ 	.word	0x00005560


	//   ....[13]....
        /*00c4*/ 	.word	0x000055d0


	//   ....[14]....
        /*00c8*/ 	.word	0x00005650


	//   ....[15]....
        /*00cc*/ 	.word	0x000056c0


	//   ....[16]....
        /*00d0*/ 	.word	0x00005740


	//   ....[17]....
        /*00d4*/ 	.word	0x000057b0


	//   ....[18]....
        /*00d8*/ 	.word	0x00005830


	//   ....[19]....
        /*00dc*/ 	.word	0x000058a0


	//----- nvinfo : EIATTR_EXIT_INSTR_OFFSETS
	.align		4
.L_2441:
        /*00e0*/ 	.byte	0x04, 0x1c
        /*00e2*/ 	.short	(.L_2443 - .L_2442)


	//   ....[0]....
.L_2442:
        /*00e4*/ 	.word	0x00005400


	//----- nvinfo : EIATTR_MAX_THREADS
	.align		4
.L_2443:
        /*00e8*/ 	.byte	0x04, 0x05
        /*00ea*/ 	.short	(.L_2445 - .L_2444)
.L_2444:
        /*00ec*/ 	.word	0x00000080
        /*00f0*/ 	.word	0x00000001
        /*00f4*/ 	.word	0x00000001


	//----- nvinfo : EIATTR_CRS_STACK_SIZE
	.align		4
.L_2445:
        /*00f8*/ 	.byte	0x04, 0x1e
        /*00fa*/ 	.short	(.L_2447 - .L_2446)
.L_2446:
        /*00fc*/ 	.word	0x00000000
.L_2447:


//--------------------- .nv.info._ZN10layer_norm22ln_bwd_finalize_kernelINS_22Kernel_traits_finalizeILj1280Ef13__nv_bfloat16S2_S2_fjLb0ELj1024ELj4ENS_18Kernel_traits_baseILj1280EfS2_S2_S2_fjLj1024EEEEELb0ELb0EEEvNS_9BwdParamsE --------------------------
	.section	.nv.info._ZN10layer_norm22ln_bwd_finalize_kernelINS_22Kernel_traits_finalizeILj1280Ef13__nv_bfloat16S2_S2_fjLb0ELj1024ELj4ENS_18Kernel_traits_baseILj1280EfS2_S2_S2_fjLj1024EEEEELb0ELb0EEEvNS_9BwdParamsE,"",@"SHT_CUDA_INFO"
	.sectionflags	@""
	.align	4


	//----- nvinfo : EIATTR_CUDA_API_VERSION
	.align		4
        /*0000*/ 	.byte	0x04, 0x37
        /*0002*/ 	.short	(.L_2449 - .L_2448)
.L_2448:
        /*0004*/ 	.word	0x00000082


	//----- nvinfo : EIATTR_SW2861232_WAR
	.align		4
.L_2449:
        /*0008*/ 	.byte	0x01, 0x35
	.zero		2


	//----- nvinfo : EIATTR_PARAM_CBANK
	.align		4
        /*000c*/ 	.byte	0x04, 0x0a
        /*000e*/ 	.short	(.L_2451 - .L_2450)
	.align		4
.L_2450:
        /*0010*/ 	.word	index@(.nv.constant0._ZN10layer_norm22ln_bwd_finalize_kernelINS_22Kernel_traits_finalizeILj1280Ef13__nv_bfloat16S2_S2_fjLb0ELj1024ELj4ENS_18Kernel_traits_baseILj1280EfS2_S2_S2_fjLj1024EEEEELb0ELb0EEEvNS_9BwdParamsE)
        /*0014*/ 	.short	0x0160
        /*0016*/ 	.short	0x0128


	//----- nvinfo : EIATTR_CBANK_PARAM_SIZE
	.align		4
.L_2451:
        /*0018*/ 	.byte	0x03, 0x19
        /*001a*/ 	.short	0x0128


	//----- nvinfo : EIATTR_KPARAM_INFO
	.align		4
        /*001c*/ 	.byte	0x04, 0x17
        /*001e*/ 	.short	(.L_2453 - .L_2452)
.L_2452:
        /*0020*/ 	.word	0x00000000
        /*0024*/ 	.short	0x0000
        /*0026*/ 	.short	0x0000
        /*0028*/ 	.byte	0x00, 0xf0, 0xa1, 0x04


	//----- nvinfo : EIATTR_MAXREG_COUNT
	.align		4
.L_2453:
        /*002c*/ 	.byte	0x03, 0x1b
        /*002e*/ 	.short	0x0040


	//----- nvinfo : EIATTR_NUM_BARRIERS
	.align		4
        /*0030*/ 	.byte	0x02, 0x4c
        /*0032*/ 	.byte	0x01
	.zero		1


	//----- nvinfo : EIATTR_MERCURY_ISA_VERSION
	.align		4
        /*0034*/ 	.byte	0x03, 0x5f
        /*0036*/ 	.short	0x0000


	//----- nvinfo : EIATTR_COOP_GROUP_MASK_REGIDS
	.align		4
        /*0038*/ 	.byte	0x04, 0x29
        /*003a*/ 	.short	(.L_2455 - .L_2454)


	//   ....[0]....
.L_2454:
        /*003c*/ 	.word	0xffffffff


	//   ....[1]....
        /*0040*/ 	.word	0xffffffff


	//   ....[2]....
        /*0044*/ 	.word	0xffffffff


	//   ....[3]....
        /*0048*/ 	.word	0xffffffff


	//   ....[4]....
        /*004c*/ 	.word	0xffffffff


	//   ....[5]....
        /*0050*/ 	.word	0xffffffff


	//   ....[6]....
        /*0054*/ 	.word	0xffffffff


	//   ....[7]....
        /*0058*/ 	.word	0xffffffff


	//   ....[8]....
        /*005c*/ 	.word	0xffffffff


	//   ....[9]....
        /*0060*/ 	.word	0xffffffff


	//   ....[10]....
        /*0064*/ 	.word	0xffffffff


	//   ....[11]....
        /*0068*/ 	.word	0xffffffff


	//   ....[12]....
        /*006c*/ 	.word	0xffffffff


	//   ....[13]....
        /*0070*/ 	.word	0xffffffff


	//   ....[14]....
        /*0074*/ 	.word	0xffffffff


	//   ....[15]....
        /*0078*/ 	.word	0xffffffff


	//   ....[16]....
        /*007c*/ 	.word	0xffffffff


	//   ....[17]....
        /*0080*/ 	.word	0xffffffff


	//   ....[18]....
        /*0084*/ 	.word	0xffffffff


	//   ....[19]....
        /*0088*/ 	.word	0xffffffff


	//----- nvinfo : EIATTR_COOP_GROUP_INSTR_OFFSETS
	.align		4
.L_2455:
        /*008c*/ 	.byte	0x04, 0x28
        /*008e*/ 	.short	(.L_2457 - .L_2456)


	//   ....[0]....
.L_2456:
        /*0090*/ 	.word	0x00000820


	//   ....[1]....
        /*0094*/ 	.word	0x00000850


	//   ....[2]....
        /*0098*/ 	.word	0x00000860


	//   ....[3]....
        /*009c*/ 	.word	0x00000890


	//   ....[4]....
        /*00a0*/ 	.word	0x000008a0


	//   ....[5]....
        /*00a4*/ 	.word	0x000008d0


	//   ....[6]....
        /*00a8*/ 	.word	0x000008f0


	//   ....[7]....
        /*00ac*/ 	.word	0x00000900


	//   ....[8]....
        /*00b0*/ 	.word	0x00000930


	//   ....[9]....
        /*00b4*/ 	.word	0x00000940


	//   ....[10]....
        /*00b8*/ 	.word	0x00000b30


	//   ....[11]....
        /*00bc*/ 	.word	0x00000ba0


	//   ....[12]....
        /*00c0*/ 	.word	0x00000c00


	//   ....[13]....
        /*00c4*/ 	.word	0x00000c60


	//   ....[14]....
        /*00c8*/ 	.word	0x00000cd0


	//   ....[15]....
        /*00cc*/ 	.word	0x00000d40


	//   ....[16]....
        /*00d0*/ 	.word	0x00000da0


	//   ....[17]....
        /*00d4*/ 	.word	0x00000e00


	//   ....[18]....
        /*00d8*/ 	.word	0x00000e60


	//   ....[19]....
        /*00dc*/ 	.word	0x00000ec0


	//----- nvinfo : EIATTR_EXIT_INSTR_OFFSETS
	.align		4
.L_2457:
        /*00e0*/ 	.byte	0x04, 0x1c
        /*00e2*/ 	.short	(.L_2459 - .L_2458)


	//   ....[0]....
.L_2458:
        /*00e4*/ 	.word	0x00000070


	//   ....[1]....
        /*00e8*/ 	.word	0x00000ad0


	//----- nvinfo : EIATTR_MAX_THREADS
	.align		4
.L_2459:
        /*00ec*/ 	.byte	0x04, 0x05
        /*00ee*/ 	.short	(.L_2461 - .L_2460)
.L_2460:
        /*00f0*/ 	.word	0x00000400
        /*00f4*/ 	.word	0x00000001
        /*00f8*/ 	.word	0x00000001


	//----- nvinfo : EIATTR_CRS_STACK_SIZE
	.align		4
.L_2461:
        /*00fc*/ 	.byte	0x04, 0x1e
        /*00fe*/ 	.short	(.L_2463 - .L_2462)
.L_2462:
        /*0100*/ 	.word	0x00000000
.L_2463:


//--------------------- .nv.info._ZN10layer_norm13ln_bwd_kernelINS_13Kernel_traitsIf13__nv_bfloat16S2_S2_fjLj1280ELj1ELj4ELj1ELj16ENS_18Kernel_traits_baseILj1280EfS2_S2_S2_fjLj128EEEEELb1ELb0ELb1ELb0EEEvNS_9BwdParamsE --------------------------
	.section	.nv.info._ZN10layer_norm13ln_bwd_kernelINS_13Kernel_traitsIf13__nv_bfloat16S2_S2_fjLj1280ELj1ELj4ELj1ELj16ENS_18Kernel_traits_baseILj1280EfS2_S2_S2_fjLj128EEEEELb1ELb0ELb1ELb0EEEvNS_9BwdParamsE,"",@"SHT_CUDA_INFO"
	.sectionflags	@""
	.align	4


	//----- nvinfo : EIATTR_CUDA_API_VERSION
	.align		4
        /*0000*/ 	.byte	0x04, 0x37
        /*0002*/ 	.short	(.L_2465 - .L_2464)
.L_2464:
        /*0004*/ 	.word	0x00000082


	//----- nvinfo : EIATTR_SW2861232_WAR
	.align		4
.L_2465:
        /*0008*/ 	.byte	0x01, 0x35
	.zero		2


	//----- nvinfo : EIATTR_PARAM_CBANK
	.align		4
        /*000c*/ 	.byte	0x04, 0x0a
        /*000e*/ 	.short	(.L_2467 - .L_2466)
	.align		4
.L_2466:
        /*0010*/ 	.word	index@(.nv.constant0._ZN10layer_norm13ln_bwd_kernelINS_13Kernel_traitsIf13__nv_bfloat16S2_S2_fjLj1280ELj1ELj4ELj1ELj16ENS_18Kernel_traits_baseILj1280EfS2_S2_S2_fjLj128EEEEELb1ELb0ELb1ELb0EEEvNS_9BwdParamsE)
        /*0014*/ 	.short	0x0160
        /*0016*/ 	.short	0x0128


	//----- nvinfo : EIATTR_CBANK_PARAM_SIZE
	.align		4
.L_2467:
        /*0018*/ 	.byte	0x03, 0x19
        /*001a*/ 	.short	0x0128


	//----- nvinfo : EIATTR_KPARAM_INFO
	.align		4
        /*001c*/ 	.byte	0x04, 0x17
        /*001e*/ 	.short	(.L_2469 - .L_2468)
.L_2468:
        /*0020*/ 	.word	0x00000000
        /*0024*/ 	.short	0x0000
        /*0026*/ 	.short	0x0000
        /*0028*/ 	.byte	0x00, 0xf0, 0xa1, 0x04


	//----- nvinfo : EIATTR_MAXREG_COUNT
	.align		4
.L_2469:
        /*002c*/ 	.byte	0x03, 0x1b
        /*002e*/ 	.short	0x00ff


	//----- nvinfo : EIATTR_NUM_BARRIERS
	.align		4
        /*0030*/ 	.byte	0x02, 0x4c
        /*0032*/ 	.byte	0x01
	.zero		1


	//----- nvinfo : EIATTR_ANNOTATIONS
	.align		4
        /*0034*/ 	.byte	0x04, 0x55
        /*0036*/ 	.short	(.L_2471 - .L_2470)


	//   ....[0]....
.L_2470:
        /*0038*/ 	.word	0x00000001
        /*003c*/ 	.byte	0x20, 0x00, 0x00, 0x00, 0x01, 0x00, 0x00, 0x00, 0x30, 0x00, 0x00, 0x00, 0x01, 0x00, 0x00, 0x00
        /*004c*/ 	.byte	0x60, 0x05, 0x00, 0x00, 0x01, 0x00, 0x00, 0x00, 0x70, 0x05, 0x00, 0x00, 0x01, 0x00, 0x00, 0x00
        /*005c*/ 	.byte	0x90, 0x0c, 0x00, 0x00, 0x01, 0x00, 0x00, 0x00, 0x30, 0x0d, 0x00, 0x00, 0x01, 0x00, 0x00, 0x00
        /*006c*/ 	.byte	0xa0, 0x0d, 0x00, 0x00, 0x01, 0x00, 0x00, 0x00, 0xe0, 0x0d, 0x00, 0x00, 0x01, 0x00, 0x00, 0x00
        /*007c*/ 	.byte	0x30, 0x0f, 0x00, 0x00, 0x01, 0x00, 0x00, 0x00, 0x60, 0x0f, 0x00, 0x00, 0x01, 0x00, 0x00, 0x00
        /*008c*/ 	.byte	0x60, 0x11, 0x00, 0x00, 0x01, 0x00, 0x00, 0x00, 0x00, 0x2e, 0x00, 0x00, 0x01, 0x00, 0x00, 0x00
        /*009c*/ 	.byte	0x20, 0x2e, 0x00, 0x00, 0x01, 0x00, 0x00, 0x00, 0x90, 0x2f, 0x00, 0x00


	//----- nvinfo : EIATTR_MERCURY_ISA_VERSION
	.align		4
.L_2471:
        /*00a8*/ 	.byte	0x03, 0x5f
        /*00aa*/ 	.short	0x0000


	//----- nvinfo : EIATTR_COOP_GROUP_MASK_REGIDS
	.align		4
        /*00ac*/ 	.byte	0x04, 0x29
        /*00ae*/ 	.short	(.L_2473 - .L_2472)


	//   ....[0]....
.L_2472:
        /*00b0*/ 	.word	0xffffffff


	//   ....[1]....
        /*00b4*/ 	.word	0xffffffff


	//   ....[2]....
        /*00b8*/ 	.word	0xffffffff


	//   ....[3]....
        /*00bc*/ 	.word	0xffffffff


	//   ....[4]....
        /*00c0*/ 	.word	0xffffffff


	//   ....[5]....
        /*00c4*/ 	.word	0xffffffff


	//   ....[6]....
        /*00c8*/ 	.word	0xffffffff


	//   ....[7]....
        /*00cc*/ 	.word	0xffffffff


	//   ....[8]....
        /*00d0*/ 	.word	0xffffffff


	//   ....[9]....
        /*00d4*/ 	.word	0xffffffff


	//   ....[10]....
        /*00d8*/ 	.word	0xffffffff


	//   ....[11]....
        /*00dc*/ 	.word	0xffffffff


	//   ....[12]....
        /*00e0*/ 	.word	0xffffffff


	//   ....[13]....
        /*00e4*/ 	.word	0xffffffff


	//   ....[14]....
        /*00e8*/ 	.word	0xffffffff


	//   ....[15]....
        /*00ec*/ 	.word	0xffffffff


	//   ....[16]....
        /*00f0*/ 	.word	0xffffffff


	//   ....[17]....
        /*00f4*/ 	.word	0xffffffff


	//   ....[18]....
        /*00f8*/ 	.word	0xffffffff


	//   ....[19]....
        /*00fc*/ 	.word	0xffffffff


	//----- nvinfo : EIATTR_COOP_GROUP_INSTR_OFFSETS
	.align		4
.L_2473:
        /*0100*/ 	.byte	0x04, 0x28
        /*0102*/ 	.short	(.L_2475 - .L_2474)


	//   ....[0]....
.L_2474:
        /*0104*/ 	.word	0x00002960


	//   ....[1]....
        /*0108*/ 	.word	0x00002980


	//   ....[2]....
        /*010c*/ 	.word	0x000029a0


	//   ....[3]....
        /*0110*/ 	.word	0x000029c0


	//   ....[4]....
        /*0114*/ 	.word	0x000029e0


	//   ....[5]....
        /*0118*/ 	.word	0x00002a00


	//   ....[6]....
        /*011c*/ 	.word	0x00002a20


	//   ....[7]....
        /*0120*/ 	.word	0x00002a40


	//   ....[8]....
        /*0124*/ 	.word	0x00002a70


	//   ....[9]....
        /*0128*/ 	.word	0x00002a80


	//   ....[10]....
        /*012c*/ 	.word	0x00007fb0


	//   ....[11]....
        /*0130*/ 	.word	0x00008030


	//   ....[12]....
        /*0134*/ 	.word	0x000080b0


	//   ....[13]....
        /*0138*/ 	.word	0x00008120


	//   ....[14]....
        /*013c*/ 	.word	0x000081a0


	//   ....[15]....
        /*0140*/ 	.word	0x00008210


	//   ....[16]....
        /*0144*/ 	.word	0x00008290


	//   ....[17]....
        /*0148*/ 	.word	0x00008300


	//   ....[18]....
        /*014c*/ 	.word	0x00008380


	//   ....[19]....
        /*0150*/ 	.word	0x000083f0


	//----- nvinfo : EIATTR_EXIT_INSTR_OFFSETS
	.align		4
.L_2475:
        /*0154*/ 	.byte	0x04, 0x1c
        /*0156*/ 	.short	(.L_2477 - .L_2476)


	//   ....[0]....
.L_2476:
        /*0158*/ 	.word	0x00007f20


	//   ....[1]....
        /*015c*/ 	.word	0x00007f50


	//----- nvinfo : EIATTR_MAX_THREADS
	.align		4
.L_2477:
        /*0160*/ 	.byte	0x04, 0x05
        /*0162*/ 	.short	(.L_2479 - .L_2478)
.L_2478:
        /*0164*/ 	.word	0x00000080
        /*0168*/ 	.word	0x00000001
        /*016c*/ 	.word	0x00000001


	//----- nvinfo : EIATTR_CRS_STACK_SIZE
	.align		4
.L_2479:
        /*0170*/ 	.byte	0x04, 0x1e
        /*0172*/ 	.short	(.L_2481 - .L_2480)
.L_2480:
        /*0174*/ 	.word	0x00000000
.L_2481:


//--------------------- .nv.info._ZN10layer_norm22ln_bwd_finalize_kernelINS_22Kernel_traits_finalizeILj1280Ef13__nv_bfloat16S2_S2_fjLb0ELj1024ELj4ENS_18Kernel_traits_baseILj1280EfS2_S2_S2_fjLj1024EEEEELb0ELb1EEEvNS_9BwdParamsE --------------------------
	.section	.nv.info._ZN10layer_norm22ln_bwd_finalize_kernelINS_22Kernel_traits_finalizeILj1280Ef13__nv_bfloat16S2_S2_fjLb0ELj1024ELj4ENS_18Kernel_traits_baseILj1280EfS2_S2_S2_fjLj1024EEEEELb0ELb1EEEvNS_9BwdParamsE,"",@"SHT_CUDA_INFO"
	.sectionflags	@""
	.align	4


	//----- nvinfo : EIATTR_CUDA_API_VERSION
	.align		4
        /*0000*/ 	.byte	0x04, 0x37
        /*0002*/ 	.short	(.L_2483 - .L_2482)
.L_2482:
        /*0004*/ 	.word	0x00000082


	//----- nvinfo : EIATTR_SW2861232_WAR
	.align		4
.L_2483:
        /*0008*/ 	.byte	0x01, 0x35
	.zero		2


	//----- nvinfo : EIATTR_PARAM_CBANK
	.align		4
        /*000c*/ 	.byte	0x04, 0x0a
        /*000e*/ 	.short	(.L_2485 - .L_2484)
	.align		4
.L_2484:
        /*0010*/ 	.word	index@(.nv.constant0._ZN10layer_norm22ln_bwd_finalize_kernelINS_22Kernel_traits_finalizeILj1280Ef13__nv_bfloat16S2_S2_fjLb0ELj1024ELj4ENS_18Kernel_traits_baseILj1280EfS2_S2_S2_fjLj1024EEEEELb0ELb1EEEvNS_9BwdParamsE)
        /*0014*/ 	.short	0x0160
        /*0016*/ 	.short	0x0128


	//----- nvinfo : EIATTR_CBANK_PARAM_SIZE
	.align		4
.L_2485:
        /*0018*/ 	.byte	0x03, 0x19
        /*001a*/ 	.short	0x0128


	//----- nvinfo : EIATTR_KPARAM_INFO
	.align		4
        /*001c*/ 	.byte	0x04, 0x17
        /*001e*/ 	.short	(.L_2487 - .L_2486)
.L_2486:
        /*0020*/ 	.word	0x00000000
        /*0024*/ 	.short	0x0000
        /*0026*/ 	.short	0x0000
        /*0028*/ 	.byte	0x00, 0xf0, 0xa1, 0x04


	//----- nvinfo : EIATTR_MAXREG_COUNT
	.align		4
.L_2487:
        /*002c*/ 	.byte	0x03, 0x1b
        /*002e*/ 	.short	0x0040


	//----- nvinfo : EIATTR_NUM_BARRIERS
	.align		4
        /*0030*/ 	.byte	0x02, 0x4c
        /*0032*/ 	.byte	0x01
	.zero		1


	//----- nvinfo : EIATTR_MERCURY_ISA_VERSION
	.align		4
        /*0034*/ 	.byte	0x03, 0x5f
        /*0036*/ 	.short	0x0000


	//----- nvinfo : EIATTR_COOP_GROUP_MASK_REGIDS
	.align		4
        /*0038*/ 	.byte	0x04, 0x29
        /*003a*/ 	.short	(.L_2489 - .L_2488)


	//   ....[0]....
.L_2488:
        /*003c*/ 	.word	0xffffffff


	//   ....[1]....
        /*0040*/ 	.word	0xffffffff


	//   ....[2]....
        /*0044*/ 	.word	0xffffffff


	//   ....[3]....
        /*0048*/ 	.word	0xffffffff


	//   ....[4]....
        /*004c*/ 	.word	0xffffffff


	//   ....[5]....
        /*0050*/ 	.word	0xffffffff


	//   ....[6]....
        /*0054*/ 	.word	0xffffffff


	//   ....[7]....
        /*0058*/ 	.word	0xffffffff


	//   ....[8]....
        /*005c*/ 	.word	0xffffffff


	//   ....[9]....
        /*0060*/ 	.word	0xffffffff


	//   ....[10]....
        /*0064*/ 	.word	0xffffffff


	//   ....[11]....
        /*0068*/ 	.word	0xffffffff


	//   ....[12]....
        /*006c*/ 	.word	0xffffffff


	//   ....[13]....
        /*0070*/ 	.word	0xffffffff


	//   ....[14]....
        /*0074*/ 	.word	0xffffffff


	//   ....[15]....
        /*0078*/ 	.word	0xffffffff


	//   ....[16]....
        /*007c*/ 	.word	0xffffffff


	//   ....[17]....
        /*0080*/ 	.word	0xffffffff


	//   ....[18]....
        /*0084*/ 	.word	0xffffffff


	//   ....[19]....
        /*0088*/ 	.word	0xffffffff


	//----- nvinfo : EIATTR_COOP_GROUP_INSTR_OFFSETS
	.align		4
.L_2489:
        /*008c*/ 	.byte	0x04, 0x28
        /*008e*/ 	.short	(.L_2491 - .L_2490)


	//   ....[0]....
.L_2490:
        /*0090*/ 	.word	0x000007f0


	//   ....[1]....
        /*0094*/ 	.word	0x00000820


	//   ....[2]....
        /*0098*/ 	.word	0x00000840


	//   ....[3]....
        /*009c*/ 	.word	0x00000850


	//   ....[4]....
        /*00a0*/ 	.word	0x00000880


	//   ....[5]....
        /*00a4*/ 	.word	0x00000890


	//   ....[6]....
        /*00a8*/ 	.word	0x000008c0


	//   ....[7]....
        /*00ac*/ 	.word	0x000008d0


	//   ....[8]....
        /*00b0*/ 	.word	0x00000900


	//   ....[9]....
        /*00b4*/ 	.word	0x00000910


	//   ....[10]....
        /*00b8*/ 	.word	0x00000ab0


	//   ....[11]....
        /*00bc*/ 	.word	0x00000b30


	//   ....[12]....
        /*00c0*/ 	.word	0x00000b90


	//   ....[13]....
        /*00c4*/ 	.word	0x00000bf0


	//   ....[14]....
        /*00c8*/ 	.word	0x00000c60


	//   ....[15]....
        /*00cc*/ 	.word	0x00000cd0


	//   ....[16]....
        /*00d0*/ 	.word	0x00000d30


	//   ....[17]....
        /*00d4*/ 	.word	0x00000d90


	//   ....[18]....
        /*00d8*/ 	.word	0x00000df0


	//   ....[19]....
        /*00dc*/ 	.word	0x00000e50


	//----- nvinfo : EIATTR_EXIT_INSTR_OFFSETS
	.align		4
.L_2491:
        /*00e0*/ 	.byte	0x04, 0x1c
        /*00e2*/ 	.short	(.L_2493 - .L_2492)


	//   ....[0]....
.L_2492:
        /*00e4*/ 	.word	0x00000070


	//   ....[1]....
        /*00e8*/ 	.word	0x00000a50


	//----- nvinfo : EIATTR_MAX_THREADS
	.align		4
.L_2493:
        /*00ec*/ 	.byte	0x04, 0x05
        /*00ee*/ 	.short	(.L_2495 - .L_2494)
.L_2494:
        /*00f0*/ 	.word	0x00000400
        /*00f4*/ 	.word	0x00000001
        /*00f8*/ 	.word	0x00000001


	//----- nvinfo : EIATTR_CRS_STACK_SIZE
	.align		4
.L_2495:
        /*00fc*/ 	.byte	0x04, 0x1e
        /*00fe*/ 	.short	(.L_2497 - .L_2496)
.L_2496:
        /*0100*/ 	.word	0x00000000
.L_2497:


//--------------------- .nv.info._ZN10layer_norm13ln_bwd_kernelINS_13Kernel_traitsIf13__nv_bfloat16S2_S2_fjLj1280ELj1ELj4ELj1ELj16ENS_18Kernel_traits_baseILj1280EfS2_S2_S2_fjLj128EEEEELb1ELb0ELb1ELb1EEEvNS_9BwdParamsE --------------------------
	.section	.nv.info._ZN10layer_norm13ln_bwd_kernelINS_13Kernel_traitsIf13__nv_bfloat16S2_S2_fjLj1280ELj1ELj4ELj1ELj16ENS_18Kernel_traits_baseILj1280EfS2_S2_S2_fjLj128EEEEELb1ELb0ELb1ELb1EEEvNS_9BwdParamsE,"",@"SHT_CUDA_INFO"
	.sectionflags	@""
	.align	4


	//----- nvinfo : EIATTR_CUDA_API_VERSION
	.align		4
        /*0000*/ 	.byte	0x04, 0x37
        /*0002*/ 	.short	(.L_2499 - .L_2498)
.L_2498:
        /*0004*/ 	.word	0x00000082


	//----- nvinfo : EIATTR_SW2861232_WAR
	.align		4
.L_2499:
        /*0008*/ 	.byte	0x01, 0x35
	.zero		2


	//----- nvinfo : EIATTR_PARAM_CBANK
	.align		4
        /*000c*/ 	.byte	0x04, 0x0a
        /*000e*/ 	.short	(.L_2501 - .L_2500)
	.align		4
.L_2500:
        /*0010*/ 	.word	index@(.nv.constant0._ZN10layer_norm13ln_bwd_kernelINS_13Kernel_traitsIf13__nv_bfloat16S2_S2_fjLj1280ELj1ELj4ELj1ELj16ENS_18Kernel_traits_baseILj1280EfS2_S2_S2_fjLj128EEEEELb1ELb0ELb1ELb1EEEvNS_9BwdParamsE)
        /*0014*/ 	.short	0x0160
        /*0016*/ 	.short	0x0128


	//----- nvinfo : EIATTR_CBANK_PARAM_SIZE
	.align		4
.L_2501:
        /*0018*/ 	.byte	0x03, 0x19
        /*001a*/ 	.short	0x0128


	//----- nvinfo : EIATTR_KPARAM_INFO
	.align		4
        /*001c*/ 	.byte	0x04, 0x17
        /*001e*/ 	.short	(.L_2503 - .L_2502)
.L_2502:
        /*0020*/ 	.word	0x00000000
        /*0024*/ 	.short	0x0000
        /*0026*/ 	.short	0x0000
        /*0028*/ 	.byte	0x00, 0xf0, 0xa1, 0x04


	//----- nvinfo : EIATTR_MAXREG_COUNT
	.align		4
.L_2503:
        /*002c*/ 	.byte	0x03, 0x1b
        /*002e*/ 	.short	0x00ff


	//----- nvinfo : EIATTR_NUM_BARRIERS
	.align		4
        /*0030*/ 	.byte	0x02, 0x4c
        /*0032*/ 	.byte	0x01
	.zero		1


	//----- nvinfo : EIATTR_ANNOTATIONS
	.align		4
        /*0034*/ 	.byte	0x04, 0x55
        /*0036*/ 	.short	(.L_2505 - .L_2504)


	//   ....[0]....
.L_2504:
        /*0038*/ 	.word	0x00000001
        /*003c*/ 	.byte	0x50, 0x25, 0x00, 0x00, 0x01, 0x00, 0x00, 0x00, 0x60, 0x25, 0x00, 0x00, 0x01, 0x00, 0x00, 0x00
        /*004c*/ 	.byte	0x80, 0x25, 0x00, 0x00, 0x01, 0x00, 0x00, 0x00, 0x90, 0x25, 0x00, 0x00, 0x01, 0x00, 0x00, 0x00
        /*005c*/ 	.byte	0x20, 0x35, 0x00, 0x00, 0x01, 0x00, 0x00, 0x00, 0x20, 0x41, 0x00, 0x00, 0x01, 0x00, 0x00, 0x00
        /*006c*/ 	.byte	0x20, 0x4d, 0x00, 0x00, 0x01, 0x00, 0x00, 0x00, 0x20, 0x59, 0x00, 0x00, 0x01, 0x00, 0x00, 0x00
        /*007c*/ 	.byte	0xe0, 0x75, 0x00, 0x00, 0x01, 0x00, 0x00, 0x00, 0xf0, 0x75, 0x00, 0x00, 0x01, 0x00, 0x00, 0x00
        /*008c*/ 	.byte	0x40, 0x76, 0x00, 0x00, 0x01, 0x00, 0x00, 0x00, 0x50, 0x76, 0x00, 0x00


	//----- nvinfo : EIATTR_MERCURY_ISA_VERSION
	.align		4
.L_2505:
        /*0098*/ 	.byte	0x03, 0x5f
        /*009a*/ 	.short	0x0000


	//----- nvinfo : EIATTR_COOP_GROUP_MASK_REGIDS
	.align		4
        /*009c*/ 	.byte	0x04, 0x29
        /*009e*/ 	.short	(.L_2507 - .L_2506)


	//   ....[0]....
.L_2506:
        /*00a0*/ 	.word	0xffffffff


	//   ....[1]....
        /*00a4*/ 	.word	0xffffffff


	//   ....[2]....
        /*00a8*/ 	.word	0xffffffff


	//   ....[3]....
        /*00ac*/ 	.word	0xffffffff


	//   ....[4]....
        /*00b0*/ 	.word	0xffffffff


	//   ....[5]....
        /*00b4*/ 	.word	0xffffffff


	//   ....[6]....
        /*00b8*/ 	.word	0xffffffff


	//   ....[7]....
        /*00bc*/ 	.word	0xffffffff


	//   ....[8]....
        /*00c0*/ 	.word	0xffffffff


	//   ....[9]....
        /*00c4*/ 	.word	0xffffffff


	//   ....[10]....
        /*00c8*/ 	.word	0xffffffff


	//   ....[11]....
        /*00cc*/ 	.word	0xffffffff


	//   ....[12]....
        /*00d0*/ 	.word	0xffffffff


	//   ....[13]....
        /*00d4*/ 	.word	0xffffffff


	//   ....[14]....
        /*00d8*/ 	.word	0xffffffff


	//   ....[15]....
        /*00dc*/ 	.word	0xffffffff


	//   ....[16]....
        /*00e0*/ 	.word	0xffffffff


	//   ....[17]....
        /*00e4*/ 	.word	0xffffffff


	//   ....[18]....
        /*00e8*/ 	.word	0xffffffff


	//   ....[19]....
        /*00ec*/ 	.word	0xffffffff


	//----- nvinfo : EIATTR_COOP_GROUP_INSTR_OFFSETS
	.align		4
.L_2507:
        /*00f0*/ 	.byte	0x04, 0x28
        /*00f2*/ 	.short	(.L_2509 - .L_2508)


	//   ....[0]....
.L_2508:
        /*00f4*/ 	.word	0x000025b0


	//   ....[1]....
        /*00f8*/ 	.word	0x000025d0


	//   ....[2]....
        /*00fc*/ 	.word	0x00002600


	//   ....[3]....
        /*0100*/ 	.word	0x00002620


	//   ....[4]....
        /*0104*/ 	.word	0x00002640


	//   ....[5]....
        /*0108*/ 	.word	0x00002660


	//   ....[6]....
        /*010c*/ 	.word	0x00002680


	//   ....[7]....
        /*0110*/ 	.word	0x000026a0


	//   ....[8]....
        /*0114*/ 	.word	0x000026b0


	//   ....[9]....
        /*0118*/ 	.word	0x000026d0


	//   ....[10]....
        /*011c*/ 	.word	0x00007290


	//   ....[11]....
        /*0120*/ 	.word	0x000072f0


	//   ....[12]....
        /*0124*/ 	.word	0x00007350


	//   ....[13]....
        /*0128*/ 	.word	0x000073a0


	//   ....[14]....
        /*012c*/ 	.word	0x00007400


	//   ....[15]....
        /*0130*/ 	.word	0x00007450


	//   ....[16]....
        /*0134*/ 	.word	0x000074b0


	//   ....[17]....
        /*0138*/ 	.word	0x00007500


	//   ....[18]....
        /*013c*/ 	.word	0x00007560


	//   ....[19]....
        /*0140*/ 	.word	0x000075b0


	//----- nvinfo : EIATTR_EXIT_INSTR_OFFSETS
	.align		4
.L_2509:
        /*0144*/ 	.byte	0x04, 0x1c
        /*0146*/ 	.short	(.L_2511 - .L_2510)


	//   ....[0]....
.L_2510:
        /*0148*/ 	.word	0x00007250


	//----- nvinfo : EIATTR_MAX_THREADS
	.align		4
.L_2511:
        /*014c*/ 	.byte	0x04, 0x05
        /*014e*/ 	.short	(.L_2513 - .L_2512)
.L_2512:
        /*0150*/ 	.word	0x00000080
        /*0154*/ 	.word	0x00000001
        /*0158*/ 	.word	0x00000001


	//----- nvinfo : EIATTR_CRS_STACK_SIZE
	.align		4
.L_2513:
        /*015c*/ 	.byte	0x04, 0x1e
        /*015e*/ 	.short	(.L_2515 - .L_2514)
.L_2514:
        /*0160*/ 	.word	0x00000000
.L_2515:


//--------------------- .nv.info._ZN10layer_norm13ln_bwd_kernelINS_13Kernel_traitsIf13__nv_bfloat16S2_S2_fjLj1280ELj1ELj4ELj1ELj16ENS_18Kernel_traits_baseILj1280EfS2_S2_S2_fjLj128EEEEELb1ELb1ELb0ELb0EEEvNS_9BwdParamsE --------------------------
	.section	.nv.info._ZN10layer_norm13ln_bwd_kernelINS_13Kernel_traitsIf13__nv_bfloat16S2_S2_fjLj1280ELj1ELj4ELj1ELj16ENS_18Kernel_traits_baseILj1280EfS2_S2_S2_fjLj128EEEEELb1ELb1ELb0ELb0EEEvNS_9BwdParamsE,"",@"SHT_CUDA_INFO"
	.sectionflags	@""
	.align	4


	//----- nvinfo : EIATTR_CUDA_API_VERSION
	.align		4
        /*0000*/ 	.byte	0x04, 0x37
        /*0002*/ 	.short	(.L_2517 - .L_2516)
.L_2516:
        /*0004*/ 	.word	0x00000082


	//----- nvinfo : EIATTR_SW2861232_WAR
	.align		4
.L_2517:
        /*0008*/ 	.byte	0x01, 0x35
	.zero		2


	//----- nvinfo : EIATTR_PARAM_CBANK
	.align		4
        /*000c*/ 	.byte	0x04, 0x0a
        /*000e*/ 	.short	(.L_2519 - .L_2518)
	.align		4
.L_2518:
        /*0010*/ 	.word	index@(.nv.constant0._ZN10layer_norm13ln_bwd_kernelINS_13Kernel_traitsIf13__nv_bfloat16S2_S2_fjLj1280ELj1ELj4ELj1ELj16ENS_18Kernel_traits_baseILj1280EfS2_S2_S2_fjLj128EEEEELb1ELb1ELb0ELb0EEEvNS_9BwdParamsE)
        /*0014*/ 	.short	0x0160
        /*0016*/ 	.short	0x0128


	//----- nvinfo : EIATTR_CBANK_PARAM_SIZE
	.align		4
.L_2519:
        /*0018*/ 	.byte	0x03, 0x19
        /*001a*/ 	.short	0x0128


	//----- nvinfo : EIATTR_KPARAM_INFO
	.align		4
        /*001c*/ 	.byte	0x04, 0x17
        /*001e*/ 	.short	(.L_2521 - .L_2520)
.L_2520:
        /*0020*/ 	.word	0x00000000
        /*0024*/ 	.short	0x0000
        /*0026*/ 	.short	0x0000
        /*0028*/ 	.byte	0x00, 0xf0, 0xa1, 0x04


	//----- nvinfo : EIATTR_MAXREG_COUNT
	.align		4
.L_2521:
        /*002c*/ 	.byte	0x03, 0x1b
        /*002e*/ 	.short	0x00ff


	//----- nvinfo : EIATTR_NUM_BARRIERS
	.align		4
        /*0030*/ 	.byte	0x02, 0x4c
        /*0032*/ 	.byte	0x01
	.zero		1


	//----- nvinfo : EIATTR_ANNOTATIONS
	.align		4
        /*0034*/ 	.byte	0x04, 0x55
        /*0036*/ 	.short	(.L_2523 - .L_2522)


	//   ....[0]....
.L_2522:
        /* <DEDUP_REMOVED lines=83> */


	//----- nvinfo : EIATTR_MERCURY_ISA_VERSION
	.align		4
.L_2523:
        /*0558*/ 	.byte	0x03, 0x5f
        /*055a*/ 	.short	0x0000


	//----- nvinfo : EIATTR_COOP_GROUP_MASK_REGIDS
	.align		4
        /*055c*/ 	.byte	0x04, 0x29
        /*055e*/ 	.short	(.L_2525 - .L_2524)


	//   ....[0]....
.L_2524:
        /*0560*/ 	.word	0xffffffff


	//   ....[1]....
        /*0564*/ 	.word	0xffffffff


	//   ....[2]....
        /*0568*/ 	.word	0xffffffff


	//   ....[3]....
        /*056c*/ 	.word	0xffffffff


	//   ....[4]....
        /*0570*/ 	.word	0xffffffff


	//   ....[5]....
        /*0574*/ 	.word	0xffffffff


	//   ....[6]....
        /*0578*/ 	.word	0xffffffff


	//   ....[7]....
        /*057c*/ 	.word	0xffffffff


	//   ....[8]....
        /*0580*/ 	.word	0xffffffff


	//   ....[9]....
        /*0584*/ 	.word	0xffffffff


	//   ....[10]....
        /*0588*/ 	.word	0xffffffff


	//   ....[11]....
        /*058c*/ 	.word	0xffffffff


	//   ....[12]....
        /*0590*/ 	.word	0xffffffff


	//   ....[13]....
        /*0594*/ 	.word	0xffffffff


	//   ....[14]....
        /*0598*/ 	.word	0xffffffff


	//   ....[15]....
        /*059c*/ 	.word	0xffffffff


	//   ....[16]....
        /*05a0*/ 	.word	0xffffffff


	//   ....[17]....
        /*05a4*/ 	.word	0xffffffff


	//   ....[18]....
        /*05a8*/ 	.word	0xffffffff


	//   ....[19]....
        /*05ac*/ 	.word	0xffffffff


	//----- nvinfo : EIATTR_COOP_GROUP_INSTR_OFFSETS
	.align		4
.L_2525:
        /*05b0*/ 	.byte	0x04, 0x28
        /*05b2*/ 	.short	(.L_2527 - .L_2526)


	//   ....[0]....
.L_2526:
        /*05b4*/ 	.word	0x00002d70


	//   ....[1]....
        /*05b8*/ 	.word	0x00002da0


	//   ....[2]....
        /*05bc*/ 	.word	0x00002db0


	//   ....[3]....
        /*05c0*/ 	.word	0x00002de0


	//   ....[4]....
        /*05c4*/ 	.word	0x00002e00


	//   ....[5]....
        /*05c8*/ 	.word	0x00002e20


	//   ....[6]....
        /*05cc*/ 	.word	0x00002e40


	//   ....[7]....
        /*05d0*/ 	.word	0x00002e60


	//   ....[8]....
        /*05d4*/ 	.word	0x00002e70


	//   ....[9]....
        /*05d8*/ 	.word	0x00002e90


	//   ....[10]....
        /*05dc*/ 	.word	0x00007fd0


	//   ....[11]....
        /*05e0*/ 	.word	0x00008050


	//   ....[12]....
        /*05e4*/ 	.word	0x000080d0


	//   ....[13]....
        /*05e8*/ 	.word	0x00008140


	//   ....[14]....
        /*05ec*/ 	.word	0x000081c0


	//   ....[15]....
        /*05f0*/ 	.word	0x00008230


	//   ....[16]....
        /*05f4*/ 	.word	0x000082b0


	//   ....[17]....
        /*05f8*/ 	.word	0x00008320


	//   ....[18]....
        /*05fc*/ 	.word	0x000083a0


	//   ....[19]....
        /*0600*/ 	.word	0x00008410


	//----- nvinfo : EIATTR_EXIT_INSTR_OFFSETS
	.align		4
.L_2527:
        /*0604*/ 	.byte	0x04, 0x1c
        /*0606*/ 	.short	(.L_2529 - .L_2528)


	//   ....[0]....
.L_2528:
        /*0608*/ 	.word	0x00007ef0


	//   ....[1]....
        /*060c*/ 	.word	0x00007f70


	//----- nvinfo : EIATTR_MAX_THREADS
	.align		4
.L_2529:
        /*0610*/ 	.byte	0x04, 0x05
        /*0612*/ 	.short	(.L_2531 - .L_2530)
.L_2530:
        /*0614*/ 	.word	0x00000080
        /*0618*/ 	.word	0x00000001
        /*061c*/ 	.word	0x00000001


	//----- nvinfo : EIATTR_CRS_STACK_SIZE
	.align		4
.L_2531:
        /*0620*/ 	.byte	0x04, 0x1e
        /*0622*/ 	.short	(.L_2533 - .L_2532)
.L_2532:
        /*0624*/ 	.word	0x00000000
.L_2533:


//--------------------- .nv.info._ZN10layer_norm13ln_bwd_kernelINS_13Kernel_traitsIf13__nv_bfloat16S2_S2_fjLj1280ELj1ELj4ELj1ELj16ENS_18Kernel_traits_baseILj1280EfS2_S2_S2_fjLj128EEEEELb1ELb1ELb0ELb1EEEvNS_9BwdParamsE --------------------------
	.section	.nv.info._ZN10layer_norm13ln_bwd_kernelINS_13Kernel_traitsIf13__nv_bfloat16S2_S2_fjLj1280ELj1ELj4ELj1ELj16ENS_18Kernel_traits_baseILj1280EfS2_S2_S2_fjLj128EEEEELb1ELb1ELb0ELb1EEEvNS_9BwdParamsE,"",@"SHT_CUDA_INFO"
	.sectionflags	@""
	.align	4


	//----- nvinfo : EIATTR_CUDA_API_VERSION
	.align		4
        /*0000*/ 	.byte	0x04, 0x37
        /*0002*/ 	.short	(.L_2535 - .L_2534)
.L_2534:
        /*0004*/ 	.word	0x00000082


	//----- nvinfo : EIATTR_SW2861232_WAR
	.align		4
.L_2535:
        /*0008*/ 	.byte	0x01, 0x35
	.zero		2


	//----- nvinfo : EIATTR_PARAM_CBANK
	.align		4
        /*000c*/ 	.byte	0x04, 0x0a
        /*000e*/ 	.short	(.L_2537 - .L_2536)
	.align		4
.L_2536:
        /*0010*/ 	.word	index@(.nv.constant0._ZN10layer_norm13ln_bwd_kernelINS_13Kernel_traitsIf13__nv_bfloat16S2_S2_fjLj1280ELj1ELj4ELj1ELj16ENS_18Kernel_traits_baseILj1280EfS2_S2_S2_fjLj128EEEEELb1ELb1ELb0ELb1EEEvNS_9BwdParamsE)
        /*0014*/ 	.short	0x0160
        /*0016*/ 	.short	0x0128


	//----- nvinfo : EIATTR_CBANK_PARAM_SIZE
	.align		4
.L_2537:
        /*0018*/ 	.byte	0x03, 0x19
        /*001a*/ 	.short	0x0128


	//----- nvinfo : EIATTR_KPARAM_INFO
	.align		4
        /*001c*/ 	.byte	0x04, 0x17
        /*001e*/ 	.short	(.L_2539 - .L_2538)
.L_2538:
        /*0020*/ 	.word	0x00000000
        /*0024*/ 	.short	0x0000
        /*0026*/ 	.short	0x0000
        /*0028*/ 	.byte	0x00, 0xf0, 0xa1, 0x04


	//----- nvinfo : EIATTR_MAXREG_COUNT
	.align		4
.L_2539:
        /*002c*/ 	.byte	0x03, 0x1b
        /*002e*/ 	.short	0x00ff


	//----- nvinfo : EIATTR_NUM_BARRIERS
	.align		4
        /*0030*/ 	.byte	0x02, 0x4c
        /*0032*/ 	.byte	0x01
	.zero		1


	//----- nvinfo : EIATTR_ANNOTATIONS
	.align		4
        /*0034*/ 	.byte	0x04, 0x55
        /*0036*/ 	.short	(.L_2541 - .L_2540)


	//   ....[0]....
.L_2540:
        /* <DEDUP_REMOVED lines=139> */


	//----- nvinfo : EIATTR_MERCURY_ISA_VERSION
	.align		4
.L_2541:
        /*08d8*/ 	.byte	0x03, 0x5f
        /*08da*/ 	.short	0x0000


	//----- nvinfo : EIATTR_COOP_GROUP_MASK_REGIDS
	.align		4
        /*08dc*/ 	.byte	0x04, 0x29
        /*08de*/ 	.short	(.L_2543 - .L_2542)


	//   ....[0]....
.L_2542:
        /*08e0*/ 	.word	0xffffffff


	//   ....[1]....
        /*08e4*/ 	.word	0xffffffff


	//   ....[2]....
        /*08e8*/ 	.word	0xffffffff


	//   ....[3]....
        /*08ec*/ 	.word	0xffffffff


	//   ....[4]....
        /*08f0*/ 	.word	0xffffffff


	//   ....[5]....
        /*08f4*/ 	.word	0xffffffff


	//   ....[6]....
        /*08f8*/ 	.word	0xffffffff


	//   ....[7]....
        /*08fc*/ 	.word	0xffffffff


	//   ....[8]....
        /*0900*/ 	.word	0xffffffff


	//   ....[9]....
        /*0904*/ 	.word	0xffffffff


	//   ....[10]....
        /*0908*/ 	.word	0xffffffff


	//   ....[11]....
        /*090c*/ 	.word	0xffffffff


	//   ....[12]....
        /*0910*/ 	.word	0xffffffff


	//   ....[13]....
        /*0914*/ 	.word	0xffffffff


	//   ....[14]....
        /*0918*/ 	.word	0xffffffff


	//   ....[15]....
        /*091c*/ 	.word	0xffffffff


	//   ....[16]....
        /*0920*/ 	.word	0xffffffff


	//   ....[17]....
        /*0924*/ 	.word	0xffffffff


	//   ....[18]....
        /*0928*/ 	.word	0xffffffff


	//   ....[19]....
        /*092c*/ 	.word	0xffffffff


	//----- nvinfo : EIATTR_COOP_GROUP_INSTR_OFFSETS
	.align		4
.L_2543:
        /*0930*/ 	.byte	0x04, 0x28
        /*0932*/ 	.short	(.L_2545 - .L_2544)


	//   ....[0]....
.L_2544:
        /*0934*/ 	.word	0x00002c90


	//   ....[1]....
        /*0938*/ 	.word	0x00002cb0


	//   ....[2]....
        /*093c*/ 	.word	0x00002ce0


	//   ....[3]....
        /*0940*/ 	.word	0x00002d00


	//   ....[4]....
        /*0944*/ 	.word	0x00002d20


	//   ....[5]....
        /*0948*/ 	.word	0x00002d40


	//   ....[6]....
        /*094c*/ 	.word	0x00002d60


	//   ....[7]....
        /*0950*/ 	.word	0x00002d80


	//   ....[8]....
        /*0954*/ 	.word	0x00002d90


	//   ....[9]....
        /*0958*/ 	.word	0x00002db0


	//   ....[10]....
        /*095c*/ 	.word	0x00007b80


	//   ....[11]....
        /*0960*/ 	.word	0x00007c00


	//   ....[12]....
        /*0964*/ 	.word	0x00007c80


	//   ....[13]....
        /*0968*/ 	.word	0x00007cf0


	//   ....[14]....
        /*096c*/ 	.word	0x00007d70


	//   ....[15]....
        /*0970*/ 	.word	0x00007de0


	//   ....[16]....
        /*0974*/ 	.word	0x00007e60


	//   ....[17]....
        /*0978*/ 	.word	0x00007ed0


	//   ....[18]....
        /*097c*/ 	.word	0x00007f50


	//   ....[19]....
        /*0980*/ 	.word	0x00007fc0


	//----- nvinfo : EIATTR_EXIT_INSTR_OFFSETS
	.align		4
.L_2545:
        /*0984*/ 	.byte	0x04, 0x1c
        /*0986*/ 	.short	(.L_2547 - .L_2546)


	//   ....[0]....
.L_2546:
        /*0988*/ 	.word	0x00007b20


	//----- nvinfo : EIATTR_MAX_THREADS
	.align		4
.L_2547:
        /*098c*/ 	.byte	0x04, 0x05
        /*098e*/ 	.short	(.L_2549 - .L_2548)
.L_2548:
        /*0990*/ 	.word	0x00000080
        /*0994*/ 	.word	0x00000001
        /*0998*/ 	.word	0x00000001


	//----- nvinfo : EIATTR_CRS_STACK_SIZE
	.align		4
.L_2549:
        /*099c*/ 	.byte	0x04, 0x1e
        /*099e*/ 	.short	(.L_2551 - .L_2550)
.L_2550:
        /*09a0*/ 	.word	0x00000000
.L_2551:


//--------------------- .nv.info._ZN10layer_norm22ln_bwd_finalize_kernelINS_22Kernel_traits_finalizeILj1280Ef13__nv_bfloat16S2_S2_fjLb1ELj1024ELj4ENS_18Kernel_traits_baseILj1280EfS2_S2_S2_fjLj1024EEEEELb1ELb0EEEvNS_9BwdParamsE --------------------------
	.section	.nv.info._ZN10layer_norm22ln_bwd_finalize_kernelINS_22Kernel_traits_finalizeILj1280Ef13__nv_bfloat16S2_S2_fjLb1ELj1024ELj4ENS_18Kernel_traits_baseILj1280EfS2_S2_S2_fjLj1024EEEEELb1ELb0EEEvNS_9BwdParamsE,"",@"SHT_CUDA_INFO"
	.sectionflags	@""
	.align	4


	//----- nvinfo : EIATTR_CUDA_API_VERSION
	.align		4
        /*0000*/ 	.byte	0x04, 0x37
        /*0002*/ 	.short	(.L_2553 - .L_2552)
.L_2552:
        /*0004*/ 	.word	0x00000082


	//----- nvinfo : EIATTR_SW2861232_WAR
	.align		4
.L_2553:
        /*0008*/ 	.byte	0x01, 0x35
	.zero		2


	//----- nvinfo : EIATTR_PARAM_CBANK
	.align		4
        /*000c*/ 	.byte	0x04, 0x0a
        /*000e*/ 	.short	(.L_2555 - .L_2554)
	.align		4
.L_2554:
        /*0010*/ 	.word	index@(.nv.constant0._ZN10layer_norm22ln_bwd_finalize_kernelINS_22Kernel_traits_finalizeILj1280Ef13__nv_bfloat16S2_S2_fjLb1ELj1024ELj4ENS_18Kernel_traits_baseILj1280EfS2_S2_S2_fjLj1024EEEEELb1ELb0EEEvNS_9BwdParamsE)
        /*0014*/ 	.short	0x0160
        /*0016*/ 	.short	0x0128


	//----- nvinfo : EIATTR_CBANK_PARAM_SIZE
	.align		4
.L_2555:
        /*0018*/ 	.byte	0x03, 0x19
        /*001a*/ 	.short	0x0128


	//----- nvinfo : EIATTR_KPARAM_INFO
	.align		4
        /*001c*/ 	.byte	0x04, 0x17
        /*001e*/ 	.short	(.L_2557 - .L_2556)
.L_2556:
        /*0020*/ 	.word	0x00000000
        /*0024*/ 	.short	0x0000
        /*0026*/ 	.short	0x0000
        /*0028*/ 	.byte	0x00, 0xf0, 0xa1, 0x04


	//----- nvinfo : EIATTR_MAXREG_COUNT
	.align		4
.L_2557:
        /*002c*/ 	.byte	0x03, 0x1b
        /*002e*/ 	.short	0x0040


	//----- nvinfo : EIATTR_NUM_BARRIERS
	.align		4
        /*0030*/ 	.byte	0x02, 0x4c
        /*0032*/ 	.byte	0x01
	.zero		1


	//----- nvinfo : EIATTR_MERCURY_ISA_VERSION
	.align		4
        /*0034*/ 	.byte	0x03, 0x5f
        /*0036*/ 	.short	0x0000


	//----- nvinfo : EIATTR_COOP_GROUP_MASK_REGIDS
	.align		4
        /*0038*/ 	.byte	0x04, 0x29
        /*003a*/ 	.short	(.L_2559 - .L_2558)


	//   ....[0]....
.L_2558:
        /*003c*/ 	.word	0xffffffff


	//   ....[1]....
        /*0040*/ 	.word	0xffffffff


	//   ....[2]....
        /*0044*/ 	.word	0xffffffff


	//   ....[3]....
        /*0048*/ 	.word	0xffffffff


	//   ....[4]....
        /*004c*/ 	.word	0xffffffff


	//   ....[5]....
        /*0050*/ 	.word	0xffffffff


	//   ....[6]....
        /*0054*/ 	.word	0xffffffff


	//   ....[7]....
        /*0058*/ 	.word	0xffffffff


	//   ....[8]....
        /*005c*/ 	.word	0xffffffff


	//   ....[9]....
        /*0060*/ 	.word	0xffffffff


	//   ....[10]....
        /*0064*/ 	.word	0xffffffff


	//   ....[11]....
        /*0068*/ 	.word	0xffffffff


	//   ....[12]....
        /*006c*/ 	.word	0xffffffff


	//   ....[13]....
        /*0070*/ 	.word	0xffffffff


	//   ....[14]....
        /*0074*/ 	.word	0xffffffff


	//   ....[15]....
        /*0078*/ 	.word	0xffffffff


	//   ....[16]....
        /*007c*/ 	.word	0xffffffff


	//   ....[17]....
        /*0080*/ 	.word	0xffffffff


	//   ....[18]....
        /*0084*/ 	.word	0xffffffff


	//   ....[19]....
        /*0088*/ 	.word	0xffffffff


	//   ....[20]....
        /*008c*/ 	.word	0xffffffff


	//   ....[21]....
        /*0090*/ 	.word	0xffffffff


	//   ....[22]....
        /*0094*/ 	.word	0xffffffff


	//   ....[23]....
        /*0098*/ 	.word	0xffffffff


	//   ....[24]....
        /*009c*/ 	.word	0xffffffff


	//   ....[25]....
        /*00a0*/ 	.word	0xffffffff


	//   ....[26]....
        /*00a4*/ 	.word	0xffffffff


	//   ....[27]....
        /*00a8*/ 	.word	0xffffffff


	//   ....[28]....
        /*00ac*/ 	.word	0xffffffff


	//   ....[29]....
        /*00b0*/ 	.word	0xffffffff


	//----- nvinfo : EIATTR_COOP_GROUP_INSTR_OFFSETS
	.align		4
.L_2559:
        /*00b4*/ 	.byte	0x04, 0x28
        /*00b6*/ 	.short	(.L_2561 - .L_2560)


	//   ....[0]....
.L_2560:
        /*00b8*/ 	.word	0x000009d0


	//   ....[1]....
        /*00bc*/ 	.word	0x00000a00


	//   ....[2]....
        /*00c0*/ 	.word	0x00000a10


	//   ....[3]....
        /*00c4*/ 	.word	0x00000a30


	//   ....[4]....
        /*00c8*/ 	.word	0x00000a50


	//   ....[5]....
        /*00cc*/ 	.word	0x00000a60


	//   ....[6]....
        /*00d0*/ 	.word	0x00000a90


	//   ....[7]....
        /*00d4*/ 	.word	0x00000ab0


	//   ....[8]....
        /*00d8*/ 	.word	0x00000ac0


	//   ....[9]....
        /*00dc*/ 	.word	0x00000af0


	//   ....[10]....
        /*00e0*/ 	.word	0x00000b10


	//   ....[11]....
        /*00e4*/ 	.word	0x00000b20


	//   ....[12]....
        /*00e8*/ 	.word	0x00000b50


	//   ....[13]....
        /*00ec*/ 	.word	0x00000b70


	//   ....[14]....
        /*00f0*/ 	.word	0x00000b80


	//   ....[15]....
        /*00f4*/ 	.word	0x00000df0


	//   ....[16]....
        /*00f8*/ 	.word	0x00000e50


	//   ....[17]....
        /*00fc*/ 	.word	0x00000eb0


	//   ....[18]....
        /*0100*/ 	.word	0x00000f10


	//   ....[19]....
        /*0104*/ 	.word	0x00000f80


	//   ....[20]....
        /*0108*/ 	.word	0x00000ff0


	//   ....[21]....
        /*010c*/ 	.word	0x00001050


	//   ....[22]....
        /*0110*/ 	.word	0x000010b0


	//   ....[23]....
        /*0114*/ 	.word	0x00001110


	//   ....[24]....
        /*0118*/ 	.word	0x00001180


	//   ....[25]....
        /*011c*/ 	.word	0x000011f0


	//   ....[26]....
        /*0120*/ 	.word	0x00001250


	//   ....[27]....
        /*0124*/ 	.word	0x000012b0


	//   ....[28]....
        /*0128*/ 	.word	0x00001310


	//   ....[29]....
        /*012c*/ 	.word	0x00001370


	//----- nvinfo : EIATTR_EXIT_INSTR_OFFSETS
	.align		4
.L_2561:
        /*0130*/ 	.byte	0x04, 0x1c
        /*0132*/ 	.short	(.L_2563 - .L_2562)


	//   ....[0]....
.L_2562:
        /*0134*/ 	.word	0x00000070


	//   ....[1]....
        /*0138*/ 	.word	0x00000d90


	//----- nvinfo : EIATTR_MAX_THREADS
	.align		4
.L_2563:
        /*013c*/ 	.byte	0x04, 0x05
        /*013e*/ 	.short	(.L_2565 - .L_2564)
.L_2564:
        /*0140*/ 	.word	0x00000400
        /*0144*/ 	.word	0x00000001
        /*0148*/ 	.word	0x00000001


	//----- nvinfo : EIATTR_CRS_STACK_SIZE
	.align		4
.L_2565:
        /*014c*/ 	.byte	0x04, 0x1e
        /*014e*/ 	.short	(.L_2567 - .L_2566)
.L_2566:
        /*0150*/ 	.word	0x00000000
.L_2567:


//--------------------- .nv.info._ZN10layer_norm13ln_bwd_kernelINS_13Kernel_traitsIf13__nv_bfloat16S2_S2_fjLj1280ELj1ELj4ELj1ELj16ENS_18Kernel_traits_baseILj1280EfS2_S2_S2_fjLj128EEEEELb1ELb1ELb1ELb0EEEvNS_9BwdParamsE --------------------------
	.section	.nv.info._ZN10layer_norm13ln_bwd_kernelINS_13Kernel_traitsIf13__nv_bfloat16S2_S2_fjLj1280ELj1ELj4ELj1ELj16ENS_18Kernel_traits_baseILj1280EfS2_S2_S2_fjLj128EEEEELb1ELb1ELb1ELb0EEEvNS_9BwdParamsE,"",@"SHT_CUDA_INFO"
	.sectionflags	@""
	.align	4


	//----- nvinfo : EIATTR_CUDA_API_VERSION
	.align		4
        /*0000*/ 	.byte	0x04, 0x37
        /*0002*/ 	.short	(.L_2569 - .L_2568)
.L_2568:
        /*0004*/ 	.word	0x00000082


	//----- nvinfo : EIATTR_SW2861232_WAR
	.align		4
.L_2569:
        /*0008*/ 	.byte	0x01, 0x35
	.zero		2


	//----- nvinfo : EIATTR_PARAM_CBANK
	.align		4
        /*000c*/ 	.byte	0x04, 0x0a
        /*000e*/ 	.short	(.L_2571 - .L_2570)
	.align		4
.L_2570:
        /*0010*/ 	.word	index@(.nv.constant0._ZN10layer_norm13ln_bwd_kernelINS_13Kernel_traitsIf13__nv_bfloat16S2_S2_fjLj1280ELj1ELj4ELj1ELj16ENS_18Kernel_traits_baseILj1280EfS2_S2_S2_fjLj128EEEEELb1ELb1ELb1ELb0EEEvNS_9BwdParamsE)
        /*0014*/ 	.short	0x0160
        /*0016*/ 	.short	0x0128


	//----- nvinfo : EIATTR_CBANK_PARAM_SIZE
	.align		4
.L_2571:
        /*0018*/ 	.byte	0x03, 0x19
        /*001a*/ 	.short	0x0128


	//----- nvinfo : EIATTR_KPARAM_INFO
	.align		4
        /*001c*/ 	.byte	0x04, 0x17
        /*001e*/ 	.short	(.L_2573 - .L_2572)
.L_2572:
        /*0020*/ 	.word	0x00000000
        /*0024*/ 	.short	0x0000
        /*0026*/ 	.short	0x0000
        /*0028*/ 	.byte	0x00, 0xf0, 0xa1, 0x04


	//----- nvinfo : EIATTR_MAXREG_COUNT
	.align		4
.L_2573:
        /*002c*/ 	.byte	0x03, 0x1b
        /*002e*/ 	.short	0x00ff


	//----- nvinfo : EIATTR_NUM_BARRIERS
	.align		4
        /*0030*/ 	.byte	0x02, 0x4c
        /*0032*/ 	.byte	0x01
	.zero		1


	//----- nvinfo : EIATTR_ANNOTATIONS
	.align		4
        /*0034*/ 	.byte	0x04, 0x55
        /*0036*/ 	.short	(.L_2575 - .L_2574)


	//   ....[0]....
.L_2574:
        /* <DEDUP_REMOVED lines=96> */


	//----- nvinfo : EIATTR_MERCURY_ISA_VERSION
	.align		4
.L_2575:
        /*0628*/ 	.byte	0x03, 0x5f
        /*062a*/ 	.short	0x0000


	//----- nvinfo : EIATTR_COOP_GROUP_MASK_REGIDS
	.align		4
        /*062c*/ 	.byte	0x04, 0x29
        /*062e*/ 	.short	(.L_2577 - .L_2576)


	//   ....[0]....
.L_2576:
        /*0630*/ 	.word	0xffffffff


	//   ....[1]....
        /*0634*/ 	.word	0xffffffff


	//   ....[2]....
        /*0638*/ 	.word	0xffffffff


	//   ....[3]....
        /*063c*/ 	.word	0xffffffff


	//   ....[4]....
        /*0640*/ 	.word	0xffffffff


	//   ....[5]....
        /*0644*/ 	.word	0xffffffff


	//   ....[6]....
        /*0648*/ 	.word	0xffffffff


	//   ....[7]....
        /*064c*/ 	.word	0xffffffff


	//   ....[8]....
        /*0650*/ 	.word	0xffffffff


	//   ....[9]....
        /*0654*/ 	.word	0xffffffff


	//   ....[10]....
        /*0658*/ 	.word	0xffffffff


	//   ....[11]....
        /*065c*/ 	.word	0xffffffff


	//   ....[12]....
        /*0660*/ 	.word	0xffffffff


	//   ....[13]....
        /*0664*/ 	.word	0xffffffff


	//   ....[14]....
        /*0668*/ 	.word	0xffffffff


	//   ....[15]....
        /*066c*/ 	.word	0xffffffff


	//   ....[16]....
        /*0670*/ 	.word	0xffffffff


	//   ....[17]....
        /*0674*/ 	.word	0xffffffff


	//   ....[18]....
        /*0678*/ 	.word	0xffffffff


	//   ....[19]....
        /*067c*/ 	.word	0xffffffff


	//----- nvinfo : EIATTR_COOP_GROUP_INSTR_OFFSETS
	.align		4
.L_2577:
        /*0680*/ 	.byte	0x04, 0x28
        /*0682*/ 	.short	(.L_2579 - .L_2578)


	//   ....[0]....
.L_2578:
        /*0684*/ 	.word	0x000033e0


	//   ....[1]....
        /*0688*/ 	.word	0x00003410


	//   ....[2]....
        /*068c*/ 	.word	0x00003420


	//   ....[3]....
        /*0690*/ 	.word	0x00003450


	//   ....[4]....
        /*0694*/ 	.word	0x00003470


	//   ....[5]....
        /*0698*/ 	.word	0x00003480


	//   ....[6]....
        /*069c*/ 	.word	0x000034b0


	//   ....[7]....
        /*06a0*/ 	.word	0x000034d0


	//   ....[8]....
        /*06a4*/ 	.word	0x000034e0


	//   ....[9]....
        /*06a8*/ 	.word	0x00003500


	//   ....[10]....
        /*06ac*/ 	.word	0x0000ada0


	//   ....[11]....
        /*06b0*/ 	.word	0x0000ae20


	//   ....[12]....
        /*06b4*/ 	.word	0x0000aea0


	//   ....[13]....
        /*06b8*/ 	.word	0x0000af10


	//   ....[14]....
        /*06bc*/ 	.word	0x0000af90


	//   ....[15]....
        /*06c0*/ 	.word	0x0000b000


	//   ....[16]....
        /*06c4*/ 	.word	0x0000b080


	//   ....[17]....
        /*06c8*/ 	.word	0x0000b0f0


	//   ....[18]....
        /*06cc*/ 	.word	0x0000b170


	//   ....[19]....
        /*06d0*/ 	.word	0x0000b1e0


	//----- nvinfo : EIATTR_EXIT_INSTR_OFFSETS
	.align		4
.L_2579:
        /*06d4*/ 	.byte	0x04, 0x1c
        /*06d6*/ 	.short	(.L_2581 - .L_2580)


	//   ....[0]....
.L_2580:
        /*06d8*/ 	.word	0x0000acc0


	//   ....[1]....
        /*06dc*/ 	.word	0x0000ad40


	//----- nvinfo : EIATTR_MAX_THREADS
	.align		4
.L_2581:
        /*06e0*/ 	.byte	0x04, 0x05
        /*06e2*/ 	.short	(.L_2583 - .L_2582)
.L_2582:
        /*06e4*/ 	.word	0x00000080
        /*06e8*/ 	.word	0x00000001
        /*06ec*/ 	.word	0x00000001


	//----- nvinfo : EIATTR_CRS_STACK_SIZE
	.align		4
.L_2583:
        /*06f0*/ 	.byte	0x04, 0x1e
        /*06f2*/ 	.short	(.L_2585 - .L_2584)
.L_2584:
        /*06f4*/ 	.word	0x00000000
.L_2585:


//--------------------- .nv.info._ZN10layer_norm22ln_bwd_finalize_kernelINS_22Kernel_traits_finalizeILj1280Ef13__nv_bfloat16S2_S2_fjLb1ELj1024ELj4ENS_18Kernel_traits_baseILj1280EfS2_S2_S2_fjLj1024EEEEELb1ELb1EEEvNS_9BwdParamsE --------------------------
	.section	.nv.info._ZN10layer_norm22ln_bwd_finalize_kernelINS_22Kernel_traits_finalizeILj1280Ef13__nv_bfloat16S2_S2_fjLb1ELj1024ELj4ENS_18Kernel_traits_baseILj1280EfS2_S2_S2_fjLj1024EEEEELb1ELb1EEEvNS_9BwdParamsE,"",@"SHT_CUDA_INFO"
	.sectionflags	@""
	.align	4


	//----- nvinfo : EIATTR_CUDA_API_VERSION
	.align		4
        /*0000*/ 	.byte	0x04, 0x37
        /*0002*/ 	.short	(.L_2587 - .L_2586)
.L_2586:
        /*0004*/ 	.word	0x00000082


	//----- nvinfo : EIATTR_SW2861232_WAR
	.align		4
.L_2587:
        /*0008*/ 	.byte	0x01, 0x35
	.zero		2


	//----- nvinfo : EIATTR_PARAM_CBANK
	.align		4
        /*000c*/ 	.byte	0x04, 0x0a
        /*000e*/ 	.short	(.L_2589 - .L_2588)
	.align		4
.L_2588:
        /*0010*/ 	.word	index@(.nv.constant0._ZN10layer_norm22ln_bwd_finalize_kernelINS_22Kernel_traits_finalizeILj1280Ef13__nv_bfloat16S2_S2_fjLb1ELj1024ELj4ENS_18Kernel_traits_baseILj1280EfS2_S2_S2_fjLj1024EEEEELb1ELb1EEEvNS_9BwdParamsE)
        /*0014*/ 	.short	0x0160
        /*0016*/ 	.short	0x0128


	//----- nvinfo : EIATTR_CBANK_PARAM_SIZE
	.align		4
.L_2589:
        /*0018*/ 	.byte	0x03, 0x19
        /*001a*/ 	.short	0x0128


	//----- nvinfo : EIATTR_KPARAM_INFO
	.align		4
        /*001c*/ 	.byte	0x04, 0x17
        /*001e*/ 	.short	(.L_2591 - .L_2590)
.L_2590:
        /*0020*/ 	.word	0x00000000
        /*0024*/ 	.short	0x0000
        /*0026*/ 	.short	0x0000
        /*0028*/ 	.byte	0x00, 0xf0, 0xa1, 0x04


	//----- nvinfo : EIATTR_MAXREG_COUNT
	.align		4
.L_2591:
        /*002c*/ 	.byte	0x03, 0x1b
        /*002e*/ 	.short	0x0040


	//----- nvinfo : EIATTR_NUM_BARRIERS
	.align		4
        /*0030*/ 	.byte	0x02, 0x4c
        /*0032*/ 	.byte	0x01
	.zero		1


	//----- nvinfo : EIATTR_MERCURY_ISA_VERSION
	.align		4
        /*0034*/ 	.byte	0x03, 0x5f
        /*0036*/ 	.short	0x0000


	//----- nvinfo : EIATTR_COOP_GROUP_MASK_REGIDS
	.align		4
        /*0038*/ 	.byte	0x04, 0x29
        /*003a*/ 	.short	(.L_2593 - .L_2592)


	//   ....[0]....
.L_2592:
        /*003c*/ 	.word	0xffffffff


	//   ....[1]....
        /*0040*/ 	.word	0xffffffff


	//   ....[2]....
        /*0044*/ 	.word	0xffffffff


	//   ....[3]....
        /*0048*/ 	.word	0xffffffff


	//   ....[4]....
        /*004c*/ 	.word	0xffffffff


	//   ....[5]....
        /*0050*/ 	.word	0xffffffff


	//   ....[6]....
        /*0054*/ 	.word	0xffffffff


	//   ....[7]....
        /*0058*/ 	.word	0xffffffff


	//   ....[8]....
        /*005c*/ 	.word	0xffffffff


	//   ....[9]....
        /*0060*/ 	.word	0xffffffff


	//   ....[10]....
        /*0064*/ 	.word	0xffffffff


	//   ....[11]....
        /*0068*/ 	.word	0xffffffff


	//   ....[12]....
        /*006c*/ 	.word	0xffffffff


	//   ....[13]....
        /*0070*/ 	.word	0xffffffff


	//   ....[14]....
        /*0074*/ 	.word	0xffffffff


	//   ....[15]....
        /*0078*/ 	.word	0xffffffff


	//   ....[16]....
        /*007c*/ 	.word	0xffffffff


	//   ....[17]....
        /*0080*/ 	.word	0xffffffff


	//   ....[18]....
        /*0084*/ 	.word	0xffffffff


	//   ....[19]....
        /*0088*/ 	.word	0xffffffff


	//   ....[20]....
        /*008c*/ 	.word	0xffffffff


	//   ....[21]....
        /*0090*/ 	.word	0xffffffff


	//   ....[22]....
        /*0094*/ 	.word	0xffffffff


	//   ....[23]....
        /*0098*/ 	.word	0xffffffff


	//   ....[24]....
        /*009c*/ 	.word	0xffffffff


	//   ....[25]....
        /*00a0*/ 	.word	0xffffffff


	//   ....[26]....
        /*00a4*/ 	.word	0xffffffff


	//   ....[27]....
        /*00a8*/ 	.word	0xffffffff


	//   ....[28]....
        /*00ac*/ 	.word	0xffffffff


	//   ....[29]....
        /*00b0*/ 	.word	0xffffffff


	//----- nvinfo : EIATTR_COOP_GROUP_INSTR_OFFSETS
	.align		4
.L_2593:
        /*00b4*/ 	.byte	0x04, 0x28
        /*00b6*/ 	.short	(.L_2595 - .L_2594)


	//   ....[0]....
.L_2594:
        /*00b8*/ 	.word	0x000009a0


	//   ....[1]....
        /*00bc*/ 	.word	0x000009d0


	//   ....[2]....
        /*00c0*/ 	.word	0x000009e0


	//   ....[3]....
        /*00c4*/ 	.word	0x00000a00


	//   ....[4]....
        /*00c8*/ 	.word	0x00000a20


	//   ....[5]....
        /*00cc*/ 	.word	0x00000a30


	//   ....[6]....
        /*00d0*/ 	.word	0x00000a60


	//   ....[7]....
        /*00d4*/ 	.word	0x00000a80


	//   ....[8]....
        /*00d8*/ 	.word	0x00000a90


	//   ....[9]....
        /*00dc*/ 	.word	0x00000ac0


	//   ....[10]....
        /*00e0*/ 	.word	0x00000ae0


	//   ....[11]....
        /*00e4*/ 	.word	0x00000af0


	//   ....[12]....
        /*00e8*/ 	.word	0x00000b20


	//   ....[13]....
        /*00ec*/ 	.word	0x00000b40


	//   ....[14]....
        /*00f0*/ 	.word	0x00000b50


	//   ....[15]....
        /*00f4*/ 	.word	0x00000da0


	//   ....[16]....
        /*00f8*/ 	.word	0x00000e00


	//   ....[17]....
        /*00fc*/ 	.word	0x00000e60


	//   ....[18]....
        /*0100*/ 	.word	0x00000ec0


	//   ....[19]....
        /*0104*/ 	.word	0x00000f30


	//   ....[20]....
        /*0108*/ 	.word	0x00000fa0


	//   ....[21]....
        /*010c*/ 	.word	0x00001000


	//   ....[22]....
        /*0110*/ 	.word	0x00001060


	//   ....[23]....
        /*0114*/ 	.word	0x000010c0


	//   ....[24]....
        /*0118*/ 	.word	0x00001130


	//   ....[25]....
        /*011c*/ 	.word	0x000011a0


	//   ....[26]....
        /*0120*/ 	.word	0x00001200


	//   ....[27]....
        /*0124*/ 	.word	0x00001260


	//   ....[28]....
        /*0128*/ 	.word	0x000012c0


	//   ....[29]....
        /*012c*/ 	.word	0x00001320


	//----- nvinfo : EIATTR_EXIT_INSTR_OFFSETS
	.align		4
.L_2595:
        /*0130*/ 	.byte	0x04, 0x1c
        /*0132*/ 	.short	(.L_2597 - .L_2596)


	//   ....[0]....
.L_2596:
        /*0134*/ 	.word	0x00000070


	//   ....[1]....
        /*0138*/ 	.word	0x00000d40


	//----- nvinfo : EIATTR_MAX_THREADS
	.align		4
.L_2597:
        /*013c*/ 	.byte	0x04, 0x05
        /*013e*/ 	.short	(.L_2599 - .L_2598)
.L_2598:
        /*0140*/ 	.word	0x00000400
        /*0144*/ 	.word	0x00000001
        /*0148*/ 	.word	0x00000001


	//----- nvinfo : EIATTR_CRS_STACK_SIZE
	.align		4
.L_2599:
        /*014c*/ 	.byte	0x04, 0x1e
        /*014e*/ 	.short	(.L_2601 - .L_2600)
.L_2600:
        /*0150*/ 	.word	0x00000000
.L_2601:


//--------------------- .nv.info._ZN10layer_norm13ln_bwd_kernelINS_13Kernel_traitsIf13__nv_bfloat16S2_S2_fjLj1280ELj1ELj4ELj1ELj16ENS_18Kernel_traits_baseILj1280EfS2_S2_S2_fjLj128EEEEELb1ELb1ELb1ELb1EEEvNS_9BwdParamsE --------------------------
	.section	.nv.info._ZN10layer_norm13ln_bwd_kernelINS_13Kernel_traitsIf13__nv_bfloat16S2_S2_fjLj1280ELj1ELj4ELj1ELj16ENS_18Kernel_traits_baseILj1280EfS2_S2_S2_fjLj128EEEEELb1ELb1ELb1ELb1EEEvNS_9BwdParamsE,"",@"SHT_CUDA_INFO"
	.sectionflags	@""
	.align	4


	//----- nvinfo : EIATTR_CUDA_API_VERSION
	.align		4
        /*0000*/ 	.byte	0x04, 0x37
        /*0002*/ 	.short	(.L_2603 - .L_2602)
.L_2602:
        /*0004*/ 	.word	0x00000082


	//----- nvinfo : EIATTR_SW2861232_WAR
	.align		4
.L_2603:
        /*0008*/ 	.byte	0x01, 0x35
	.zero		2


	//----- nvinfo : EIATTR_PARAM_CBANK
	.align		4
        /*000c*/ 	.byte	0x04, 0x0a
        /*000e*/ 	.short	(.L_2605 - .L_2604)
	.align		4
.L_2604:
        /*0010*/ 	.word	index@(.nv.constant0._ZN10layer_norm13ln_bwd_kernelINS_13Kernel_traitsIf13__nv_bfloat16S2_S2_fjLj1280ELj1ELj4ELj1ELj16ENS_18Kernel_traits_baseILj1280EfS2_S2_S2_fjLj128EEEEELb1ELb1ELb1ELb1EEEvNS_9BwdParamsE)
        /*0014*/ 	.short	0x0160
        /*0016*/ 	.short	0x0128


	//----- nvinfo : EIATTR_CBANK_PARAM_SIZE
	.align		4
.L_2605:
        /*0018*/ 	.byte	0x03, 0x19
        /*001a*/ 	.short	0x0128


	//----- nvinfo : EIATTR_KPARAM_INFO
	.align		4
        /*001c*/ 	.byte	0x04, 0x17
        /*001e*/ 	.short	(.L_2607 - .L_2606)
.L_2606:
        /*0020*/ 	.word	0x00000000
        /*0024*/ 	.short	0x0000
        /*0026*/ 	.short	0x0000
        /*0028*/ 	.byte	0x00, 0xf0, 0xa1, 0x04


	//----- nvinfo : EIATTR_MAXREG_COUNT
	.align		4
.L_2607:
        /*002c*/ 	.byte	0x03, 0x1b
        /*002e*/ 	.short	0x00ff


	//----- nvinfo : EIATTR_NUM_BARRIERS
	.align		4
        /*0030*/ 	.byte	0x02, 0x4c
        /*0032*/ 	.byte	0x01
	.zero		1


	//----- nvinfo : EIATTR_ANNOTATIONS
	.align		4
        /*0034*/ 	.byte	0x04, 0x55
        /*0036*/ 	.short	(.L_2609 - .L_2608)


	//   ....[0]....
.L_2608:
        /* <DEDUP_REMOVED lines=79> */


	//----- nvinfo : EIATTR_MERCURY_ISA_VERSION
	.align		4
.L_2609:
        /*0518*/ 	.byte	0x03, 0x5f
        /*051a*/ 	.short	0x0000


	//----- nvinfo : EIATTR_COOP_GROUP_MASK_REGIDS
	.align		4
        /*051c*/ 	.byte	0x04, 0x29
        /*051e*/ 	.short	(.L_2611 - .L_2610)


	//   ....[0]....
.L_2610:
        /*0520*/ 	.word	0xffffffff


	//   ....[1]....
        /*0524*/ 	.word	0xffffffff


	//   ....[2]....
        /*0528*/ 	.word	0xffffffff


	//   ....[3]....
        /*052c*/ 	.word	0xffffffff


	//   ....[4]....
        /*0530*/ 	.word	0xffffffff


	//   ....[5]....
        /*0534*/ 	.word	0xffffffff


	//   ....[6]....
        /*0538*/ 	.word	0xffffffff


	//   ....[7]....
        /*053c*/ 	.word	0xffffffff


	//   ....[8]....
        /*0540*/ 	.word	0xffffffff


	//   ....[9]....
        /*0544*/ 	.word	0xffffffff


	//   ....[10]....
        /*0548*/ 	.word	0xffffffff


	//   ....[11]....
        /*054c*/ 	.word	0xffffffff


	//   ....[12]....
        /*0550*/ 	.word	0xffffffff


	//   ....[13]....
        /*0554*/ 	.word	0xffffffff


	//   ....[14]....
        /*0558*/ 	.word	0xffffffff


	//   ....[15]....
        /*055c*/ 	.word	0xffffffff


	//   ....[16]....
        /*0560*/ 	.word	0xffffffff


	//   ....[17]....
        /*0564*/ 	.word	0xffffffff


	//   ....[18]....
        /*0568*/ 	.word	0xffffffff


	//   ....[19]....
        /*056c*/ 	.word	0xffffffff


	//----- nvinfo : EIATTR_COOP_GROUP_INSTR_OFFSETS
	.align		4
.L_2611:
        /*0570*/ 	.byte	0x04, 0x28
        /*0572*/ 	.short	(.L_2613 - .L_2612)


	//   ....[0]....
.L_2612:
        /*0574*/ 	.word	0x00002fb0


	//   ....[1]....
        /*0578*/ 	.word	0x00002fd0


	//   ....[2]....
        /*057c*/ 	.word	0x00003000


	//   ....[3]....
        /*0580*/ 	.word	0x00003020


	//   ....[4]....
        /*0584*/ 	.word	0x00003040


	//   ....[5]....
        /*0588*/ 	.word	0x00003060


	//   ....[6]....
        /*058c*/ 	.word	0x00003080


	//   ....[7]....
        /*0590*/ 	.word	0x000030a0


	//   ....[8]....
        /*0594*/ 	.word	0x000030b0


	//   ....[9]....
        /*0598*/ 	.word	0x000030d0


	//   ....[10]....
        /*059c*/ 	.word	0x00009b90


	//   ....[11]....
        /*05a0*/ 	.word	0x00009bf0


	//   ....[12]....
        /*05a4*/ 	.word	0x00009c50


	//   ....[13]....
        /*05a8*/ 	.word	0x00009ca0


	//   ....[14]....
        /*05ac*/ 	.word	0x00009d00


	//   ....[15]....
        /*05b0*/ 	.word	0x00009d50


	//   ....[16]....
        /*05b4*/ 	.word	0x00009db0


	//   ....[17]....
        /*05b8*/ 	.word	0x00009e00


	//   ....[18]....
        /*05bc*/ 	.word	0x00009e60


	//   ....[19]....
        /*05c0*/ 	.word	0x00009eb0


	//----- nvinfo : EIATTR_EXIT_INSTR_OFFSETS
	.align		4
.L_2613:
        /*05c4*/ 	.byte	0x04, 0x1c
        /*05c6*/ 	.short	(.L_2615 - .L_2614)


	//   ....[0]....
.L_2614:
        /*05c8*/ 	.word	0x00009b50


	//----- nvinfo : EIATTR_MAX_THREADS
	.align		4
.L_2615:
        /*05cc*/ 	.byte	0x04, 0x05
        /*05ce*/ 	.short	(.L_2617 - .L_2616)
.L_2616:
        /*05d0*/ 	.word	0x00000080
        /*05d4*/ 	.word	0x00000001
        /*05d8*/ 	.word	0x00000001


	//----- nvinfo : EIATTR_CRS_STACK_SIZE
	.align		4
.L_2617:
        /*05dc*/ 	.byte	0x04, 0x1e
        /*05de*/ 	.short	(.L_2619 - .L_2618)
.L_2618:
        /*05e0*/ 	.word	0x00000000
.L_2619:


//--------------------- .nv.info._ZN10layer_norm13ln_bwd_kernelINS_13Kernel_traitsI13__nv_bfloat16S2_fS2_fjLj1280ELj1ELj4ELj1ELj16ENS_18Kernel_traits_baseILj1280ES2_S2_fS2_fjLj128EEEEELb0ELb0ELb0ELb0EEEvNS_9BwdParamsE --------------------------
	.section	.nv.info._ZN10layer_norm13ln_bwd_kernelINS_13Kernel_traitsI13__nv_bfloat16S2_fS2_fjLj1280ELj1ELj4ELj1ELj16ENS_18Kernel_traits_baseILj1280ES2_S2_fS2_fjLj128EEEEELb0ELb0ELb0ELb0EEEvNS_9BwdParamsE,"",@"SHT_CUDA_INFO"
	.sectionflags	@""
	.align	4


	//----- nvinfo : EIATTR_CUDA_API_VERSION
	.align		4
        /*0000*/ 	.byte	0x04, 0x37
        /*0002*/ 	.short	(.L_2621 - .L_2620)
.L_2620:
        /*0004*/ 	.word	0x00000082


	//----- nvinfo : EIATTR_SW2861232_WAR
	.align		4
.L_2621:
        /*0008*/ 	.byte	0x01, 0x35
	.zero		2


	//----- nvinfo : EIATTR_PARAM_CBANK
	.align		4
        /*000c*/ 	.byte	0x04, 0x0a
        /*000e*/ 	.short	(.L_2623 - .L_2622)
	.align		4
.L_2622:
        /*0010*/ 	.word	index@(.nv.constant0._ZN10layer_norm13ln_bwd_kernelINS_13Kernel_traitsI13__nv_bfloat16S2_fS2_fjLj1280ELj1ELj4ELj1ELj16ENS_18Kernel_traits_baseILj1280ES2_S2_fS2_fjLj128EEEEELb0ELb0ELb0ELb0EEEvNS_9BwdParamsE)
        /*0014*/ 	.short	0x0160
        /*0016*/ 	.short	0x0128


	//----- nvinfo : EIATTR_CBANK_PARAM_SIZE
	.align		4
.L_2623:
        /*0018*/ 	.byte	0x03, 0x19
        /*001a*/ 	.short	0x0128


	//----- nvinfo : EIATTR_KPARAM_INFO
	.align		4
        /*001c*/ 	.byte	0x04, 0x17
        /*001e*/ 	.short	(.L_2625 - .L_2624)
.L_2624:
        /*0020*/ 	.word	0x00000000
        /*0024*/ 	.short	0x0000
        /*0026*/ 	.short	0x0000
        /*0028*/ 	.byte	0x00, 0xf0, 0xa1, 0x04


	//----- nvinfo : EIATTR_MAXREG_COUNT
	.align		4
.L_2625:
        /*002c*/ 	.byte	0x03, 0x1b
        /*002e*/ 	.short	0x00ff


	//----- nvinfo : EIATTR_NUM_BARRIERS
	.align		4
        /*0030*/ 	.byte	0x02, 0x4c
        /*0032*/ 	.byte	0x01
	.zero		1


	//----- nvinfo : EIATTR_ANNOTATIONS
	.align		4
        /*0034*/ 	.byte	0x04, 0x55
        /*0036*/ 	.short	(.L_2627 - .L_2626)


	//   ....[0]....
.L_2626:
        /* <DEDUP_REMOVED lines=17> */


	//----- nvinfo : EIATTR_MERCURY_ISA_VERSION
	.align		4
.L_2627:
        /*0138*/ 	.byte	0x03, 0x5f
        /*013a*/ 	.short	0x0000


	//----- nvinfo : EIATTR_COOP_GROUP_MASK_REGIDS
	.align		4
        /*013c*/ 	.byte	0x04, 0x29
        /*013e*/ 	.short	(.L_2629 - .L_2628)


	//   ....[0]....
.L_2628:
        /*0140*/ 	.word	0xffffffff


	//   ....[1]....
        /*0144*/ 	.word	0xffffffff


	//   ....[2]....
        /*0148*/ 	.word	0xffffffff


	//   ....[3]....
        /*014c*/ 	.word	0xffffffff


	//   ....[4]....
        /*0150*/ 	.word	0xffffffff


	//   ....[5]....
        /*0154*/ 	.word	0xffffffff


	//   ....[6]....
        /*0158*/ 	.word	0xffffffff


	//   ....[7]....
        /*015c*/ 	.word	0xffffffff


	//   ....[8]....
        /*0160*/ 	.word	0xffffffff


	//   ....[9]....
        /*0164*/ 	.word	0xffffffff


	//   ....[10]....
        /*0168*/ 	.word	0xffffffff


	//   ....[11]....
        /*016c*/ 	.word	0xffffffff


	//   ....[12]....
        /*0170*/ 	.word	0xffffffff


	//   ....[13]....
        /*0174*/ 	.word	0xffffffff


	//   ....[14]....
        /*0178*/ 	.word	0xffffffff


	//   ....[15]....
        /*017c*/ 	.word	0xffffffff


	//   ....[16]....
        /*0180*/ 	.word	0xffffffff


	//   ....[17]....
        /*0184*/ 	.word	0xffffffff


	//   ....[18]....
        /*0188*/ 	.word	0xffffffff


	//   ....[19]....
        /*018c*/ 	.word	0xffffffff


	//----- nvinfo : EIATTR_COOP_GROUP_INSTR_OFFSETS
	.align		4
.L_2629:
        /*0190*/ 	.byte	0x04, 0x28
        /*0192*/ 	.short	(.L_2631 - .L_2630)


	//   ....[0]....
.L_2630:
        /*0194*/ 	.word	0x00002480


	//   ....[1]....
        /*0198*/ 	.word	0x000024a0


	//   ....[2]....
        /*019c*/ 	.word	0x000024d0


	//   ....[3]....
        /*01a0*/ 	.word	0x000024f0


	//   ....[4]....
        /*01a4*/ 	.word	0x00002510


	//   ....[5]....
        /*01a8*/ 	.word	0x00002530


	//   ....[6]....
        /*01ac*/ 	.word	0x00002540


	//   ....[7]....
        /*01b0*/ 	.word	0x00002570


	//   ....[8]....
        /*01b4*/ 	.word	0x00002580


	//   ....[9]....
        /*01b8*/ 	.word	0x000025a0


	//   ....[10]....
        /*01bc*/ 	.word	0x00004f00


	//   ....[11]....
        /*01c0*/ 	.word	0x00004f80


	//   ....[12]....
        /*01c4*/ 	.word	0x00005000


	//   ....[13]....
        /*01c8*/ 	.word	0x00005070


	//   ....[14]....
        /*01cc*/ 	.word	0x000050f0


	//   ....[15]....
        /*01d0*/ 	.word	0x00005160


	//   ....[16]....
        /*01d4*/ 	.word	0x000051e0


	//   ....[17]....
        /*01d8*/ 	.word	0x00005250


	//   ....[18]....
        /*01dc*/ 	.word	0x000052d0


	//   ....[19]....
        /*01e0*/ 	.word	0x00005340


	//----- nvinfo : EIATTR_EXIT_INSTR_OFFSETS
	.align		4
.L_2631:
        /*01e4*/ 	.byte	0x04, 0x1c
        /*01e6*/ 	.short	(.L_2633 - .L_2632)


	//   ....[0]....
.L_2632:
        /*01e8*/ 	.word	0x00004e70


	//   ....[1]....
        /*01ec*/ 	.word	0x00004ea0


	//----- nvinfo : EIATTR_MAX_THREADS
	.align		4
.L_2633:
        /*01f0*/ 	.byte	0x04, 0x05
        /*01f2*/ 	.short	(.L_2635 - .L_2634)
.L_2634:
        /*01f4*/ 	.word	0x00000080
        /*01f8*/ 	.word	0x00000001
        /*01fc*/ 	.word	0x00000001


	//----- nvinfo : EIATTR_CRS_STACK_SIZE
	.align		4
.L_2635:
        /*0200*/ 	.byte	0x04, 0x1e
        /*0202*/ 	.short	(.L_2637 - .L_2636)
.L_2636:
        /*0204*/ 	.word	0x00000000
.L_2637:


//--------------------- .nv.info._ZN10layer_norm13ln_bwd_kernelINS_13Kernel_traitsI13__nv_bfloat16S2_fS2_fjLj1280ELj1ELj4ELj1ELj16ENS_18Kernel_traits_baseILj1280ES2_S2_fS2_fjLj128EEEEELb0ELb0ELb0ELb1EEEvNS_9BwdParamsE --------------------------
	.section	.nv.info._ZN10layer_norm13ln_bwd_kernelINS_13Kernel_traitsI13__nv_bfloat16S2_fS2_fjLj1280ELj1ELj4ELj1ELj16ENS_18Kernel_traits_baseILj1280ES2_S2_fS2_fjLj128EEEEELb0ELb0ELb0ELb1EEEvNS_9BwdParamsE,"",@"SHT_CUDA_INFO"
	.sectionflags	@""
	.align	4


	//----- nvinfo : EIATTR_CUDA_API_VERSION
	.align		4
        /*0000*/ 	.byte	0x04, 0x37
        /*0002*/ 	.short	(.L_2639 - .L_2638)
.L_2638:
        /*0004*/ 	.word	0x00000082


	//----- nvinfo : EIATTR_SW2861232_WAR
	.align		4
.L_2639:
        /*0008*/ 	.byte	0x01, 0x35
	.zero		2


	//----- nvinfo : EIATTR_PARAM_CBANK
	.align		4
        /*000c*/ 	.byte	0x04, 0x0a
        /*000e*/ 	.short	(.L_2641 - .L_2640)
	.align		4
.L_2640:
        /*0010*/ 	.word	index@(.nv.constant0._ZN10layer_norm13ln_bwd_kernelINS_13Kernel_traitsI13__nv_bfloat16S2_fS2_fjLj1280ELj1ELj4ELj1ELj16ENS_18Kernel_traits_baseILj1280ES2_S2_fS2_fjLj128EEEEELb0ELb0ELb0ELb1EEEvNS_9BwdParamsE)
        /*0014*/ 	.short	0x0160
        /*0016*/ 	.short	0x0128


	//----- nvinfo : EIATTR_CBANK_PARAM_SIZE
	.align		4
.L_2641:
        /*0018*/ 	.byte	0x03, 0x19
        /*001a*/ 	.short	0x0128


	//----- nvinfo : EIATTR_KPARAM_INFO
	.align		4
        /*001c*/ 	.byte	0x04, 0x17
        /*001e*/ 	.short	(.L_2643 - .L_2642)
.L_2642:
        /*0020*/ 	.word	0x00000000
        /*0024*/ 	.short	0x0000
        /*0026*/ 	.short	0x0000
        /*0028*/ 	.byte	0x00, 0xf0, 0xa1, 0x04


	//----- nvinfo : EIATTR_MAXREG_COUNT
	.align		4
.L_2643:
        /*002c*/ 	.byte	0x03, 0x1b
        /*002e*/ 	.short	0x00ff


	//----- nvinfo : EIATTR_NUM_BARRIERS
	.align		4
        /*0030*/ 	.byte	0x02, 0x4c
        /*0032*/ 	.byte	0x01
	.zero		1


	//----- nvinfo : EIATTR_ANNOTATIONS
	.align		4
        /*0034*/ 	.byte	0x04, 0x55
        /*0036*/ 	.short	(.L_2645 - .L_2644)


	//   ....[0]....
.L_2644:
        /* <DEDUP_REMOVED lines=13> */


	//----- nvinfo : EIATTR_MERCURY_ISA_VERSION
	.align		4
.L_2645:
        /*00f8*/ 	.byte	0x03, 0x5f
        /*00fa*/ 	.short	0x0000


	//----- nvinfo : EIATTR_COOP_GROUP_MASK_REGIDS
	.align		4
        /*00fc*/ 	.byte	0x04, 0x29
        /*00fe*/ 	.short	(.L_2647 - .L_2646)


	//   ....[0]....
.L_2646:
        /*0100*/ 	.word	0xffffffff


	//   ....[1]....
        /*0104*/ 	.word	0xffffffff


	//   ....[2]....
        /*0108*/ 	.word	0xffffffff


	//   ....[3]....
        /*010c*/ 	.word	0xffffffff


	//   ....[4]....
        /*0110*/ 	.word	0xffffffff


	//   ....[5]....
        /*0114*/ 	.word	0xffffffff


	//   ....[6]....
        /*0118*/ 	.word	0xffffffff


	//   ....[7]....
        /*011c*/ 	.word	0xffffffff


	//   ....[8]....
        /*0120*/ 	.word	0xffffffff


	//   ....[9]....
        /*0124*/ 	.word	0xffffffff


	//   ....[10]....
        /*0128*/ 	.word	0xffffffff


	//   ....[11]....
        /*012c*/ 	.word	0xffffffff


	//   ....[12]....
        /*0130*/ 	.word	0xffffffff


	//   ....[13]....
        /*0134*/ 	.word	0xffffffff


	//   ....[14]....
        /*0138*/ 	.word	0xffffffff


	//   ....[15]....
        /*013c*/ 	.word	0xffffffff


	//   ....[16]....
        /*0140*/ 	.word	0xffffffff


	//   ....[17]....
        /*0144*/ 	.word	0xffffffff


	//   ....[18]....
        /*0148*/ 	.word	0xffffffff


	//   ....[19]....
        /*014c*/ 	.word	0xffffffff


	//----- nvinfo : EIATTR_COOP_GROUP_INSTR_OFFSETS
	.align		4
.L_2647:
        /*0150*/ 	.byte	0x04, 0x28
        /*0152*/ 	.short	(.L_2649 - .L_2648)


	//   ....[0]....
.L_2648:
        /*0154*/ 	.word	0x00002290


	//   ....[1]....
        /*0158*/ 	.word	0x000022b0


	//   ....[2]....
        /*015c*/ 	.word	0x000022e0


	//   ....[3]....
        /*0160*/ 	.word	0x00002300


	//   ....[4]....
        /*0164*/ 	.word	0x00002320


	//   ....[5]....
        /*0168*/ 	.word	0x00002340


	//   ....[6]....
        /*016c*/ 	.word	0x00002360


	//   ....[7]....
        /*0170*/ 	.word	0x00002380


	//   ....[8]....
        /*0174*/ 	.word	0x00002390


	//   ....[9]....
        /*0178*/ 	.word	0x000023b0


	//   ....[10]....
        /*017c*/ 	.word	0x000047f0


	//   ....[11]....
        /*0180*/ 	.word	0x00004850


	//   ....[12]....
        /*0184*/ 	.word	0x000048b0


	//   ....[13]....
        /*0188*/ 	.word	0x00004900


	//   ....[14]....
        /*018c*/ 	.word	0x00004960


	//   ....[15]....
        /*0190*/ 	.word	0x000049b0


	//   ....[16]....
        /*0194*/ 	.word	0x00004a10


	//   ....[17]....
        /*0198*/ 	.word	0x00004a60


	//   ....[18]....
        /*019c*/ 	.word	0x00004ac0


	//   ....[19]....
        /*01a0*/ 	.word	0x00004b10


	//----- nvinfo : EIATTR_EXIT_INSTR_OFFSETS
	.align		4
.L_2649:
        /*01a4*/ 	.byte	0x04, 0x1c
        /*01a6*/ 	.short	(.L_2651 - .L_2650)


	//   ....[0]....
.L_2650:
        /*01a8*/ 	.word	0x000047b0


	//----- nvinfo : EIATTR_MAX_THREADS
	.align		4
.L_2651:
        /*01ac*/ 	.byte	0x04, 0x05
        /*01ae*/ 	.short	(.L_2653 - .L_2652)
.L_2652:
        /*01b0*/ 	.word	0x00000080
        /*01b4*/ 	.word	0x00000001
        /*01b8*/ 	.word	0x00000001


	//----- nvinfo : EIATTR_CRS_STACK_SIZE
	.align		4
.L_2653:
        /*01bc*/ 	.byte	0x04, 0x1e
        /*01be*/ 	.short	(.L_2655 - .L_2654)
.L_2654:
        /*01c0*/ 	.word	0x00000000
.L_2655:


//--------------------- .nv.info._ZN10layer_norm13ln_bwd_kernelINS_13Kernel_traitsI13__nv_bfloat16S2_fS2_fjLj1280ELj1ELj4ELj1ELj16ENS_18Kernel_traits_baseILj1280ES2_S2_fS2_fjLj128EEEEELb0ELb0ELb1ELb0EEEvNS_9BwdParamsE --------------------------
	.section	.nv.info._ZN10layer_norm13ln_bwd_kernelINS_13Kernel_traitsI13__nv_bfloat16S2_fS2_fjLj1280ELj1ELj4ELj1ELj16ENS_18Kernel_traits_baseILj1280ES2_S2_fS2_fjLj128EEEEELb0ELb0ELb1ELb0EEEvNS_9BwdParamsE,"",@"SHT_CUDA_INFO"
	.sectionflags	@""
	.align	4


	//----- nvinfo : EIATTR_CUDA_API_VERSION
	.align		4
        /*0000*/ 	.byte	0x04, 0x37
        /*0002*/ 	.short	(.L_2657 - .L_2656)
.L_2656:
        /*0004*/ 	.word	0x00000082


	//----- nvinfo : EIATTR_SW2861232_WAR
	.align		4
.L_2657:
        /*0008*/ 	.byte	0x01, 0x35
	.zero		2


	//----- nvinfo : EIATTR_PARAM_CBANK
	.align		4
        /*000c*/ 	.byte	0x04, 0x0a
        /*000e*/ 	.short	(.L_2659 - .L_2658)
	.align		4
.L_2658:
        /*0010*/ 	.word	index@(.nv.constant0._ZN10layer_norm13ln_bwd_kernelINS_13Kernel_traitsI13__nv_bfloat16S2_fS2_fjLj1280ELj1ELj4ELj1ELj16ENS_18Kernel_traits_baseILj1280ES2_S2_fS2_fjLj128EEEEELb0ELb0ELb1ELb0EEEvNS_9BwdParamsE)
        /*0014*/ 	.short	0x0160
        /*0016*/ 	.short	0x0128


	//----- nvinfo : EIATTR_CBANK_PARAM_SIZE
	.align		4
.L_2659:
        /*0018*/ 	.byte	0x03, 0x19
        /*001a*/ 	.short	0x0128


	//----- nvinfo : EIATTR_KPARAM_INFO
	.align		4
        /*001c*/ 	.byte	0x04, 0x17
        /*001e*/ 	.short	(.L_2661 - .L_2660)
.L_2660:
        /*0020*/ 	.word	0x00000000
        /*0024*/ 	.short	0x0000
        /*0026*/ 	.short	0x0000
        /*0028*/ 	.byte	0x00, 0xf0, 0xa1, 0x04


	//----- nvinfo : EIATTR_MAXREG_COUNT
	.align		4
.L_2661:
        /*002c*/ 	.byte	0x03, 0x1b
        /*002e*/ 	.short	0x00ff


	//----- nvinfo : EIATTR_NUM_BARRIERS
	.align		4
        /*0030*/ 	.byte	0x02, 0x4c
        /*0032*/ 	.byte	0x01
	.zero		1


	//----- nvinfo : EIATTR_ANNOTATIONS
	.align		4
        /*0034*/ 	.byte	0x04, 0x55
        /*0036*/ 	.short	(.L_2663 - .L_2662)


	//   ....[0]....
.L_2662:
        /* <DEDUP_REMOVED lines=23> */


	//----- nvinfo : EIATTR_MERCURY_ISA_VERSION
	.align		4
.L_2663:
        /*0198*/ 	.byte	0x03, 0x5f
        /*019a*/ 	.short	0x0000


	//----- nvinfo : EIATTR_COOP_GROUP_MASK_REGIDS
	.align		4
        /*019c*/ 	.byte	0x04, 0x29
        /*019e*/ 	.short	(.L_2665 - .L_2664)


	//   ....[0]....
.L_2664:
        /*01a0*/ 	.word	0xffffffff


	//   ....[1]....
        /*01a4*/ 	.word	0xffffffff


	//   ....[2]....
        /*01a8*/ 	.word	0xffffffff


	//   ....[3]....
        /*01ac*/ 	.word	0xffffffff


	//   ....[4]....
        /*01b0*/ 	.word	0xffffffff


	//   ....[5]....
        /*01b4*/ 	.word	0xffffffff


	//   ....[6]....
        /*01b8*/ 	.word	0xffffffff


	//   ....[7]....
        /*01bc*/ 	.word	0xffffffff


	//   ....[8]....
        /*01c0*/ 	.word	0xffffffff


	//   ....[9]....
        /*01c4*/ 	.word	0xffffffff


	//   ....[10]....
        /*01c8*/ 	.word	0xffffffff


	//   ....[11]....
        /*01cc*/ 	.word	0xffffffff


	//   ....[12]....
        /*01d0*/ 	.word	0xffffffff


	//   ....[13]....
        /*01d4*/ 	.word	0xffffffff


	//   ....[14]....
        /*01d8*/ 	.word	0xffffffff


	//   ....[15]....
        /*01dc*/ 	.word	0xffffffff


	//   ....[16]....
        /*01e0*/ 	.word	0xffffffff


	//   ....[17]....
        /*01e4*/ 	.word	0xffffffff


	//   ....[18]....
        /*01e8*/ 	.word	0xffffffff


	//   ....[19]....
        /*01ec*/ 	.word	0xffffffff


	//----- nvinfo : EIATTR_COOP_GROUP_INSTR_OFFSETS
	.align		4
.L_2665:
        /*01f0*/ 	.byte	0x04, 0x28
        /*01f2*/ 	.short	(.L_2667 - .L_2666)


	//   ....[0]....
.L_2666:
        /*01f4*/ 	.word	0x00002970


	//   ....[1]....
        /*01f8*/ 	.word	0x00002990


	//   ....[2]....
        /*01fc*/ 	.word	0x000029c0


	//   ....[3]....
        /*0200*/ 	.word	0x000029e0


	//   ....[4]....
        /*0204*/ 	.word	0x00002a00


	//   ....[5]....
        /*0208*/ 	.word	0x00002a20


	//   ....[6]....
        /*020c*/ 	.word	0x00002a40


	//   ....[7]....
        /*0210*/ 	.word	0x00002a60


	//   ....[8]....
        /*0214*/ 	.word	0x00002a70


	//   ....[9]....
        /*0218*/ 	.word	0x00002a90


	//   ....[10]....
        /*021c*/ 	.word	0x00006ca0


	//   ....[11]....
        /*0220*/ 	.word	0x00006d20


	//   ....[12]....
        /*0224*/ 	.word	0x00006da0


	//   ....[13]....
        /*0228*/ 	.word	0x00006e10


	//   ....[14]....
        /*022c*/ 	.word	0x00006e90


	//   ....[15]....
        /*0230*/ 	.word	0x00006f00


	//   ....[16]....
        /*0234*/ 	.word	0x00006f80


	//   ....[17]....
        /*0238*/ 	.word	0x00006ff0


	//   ....[18]....
        /*023c*/ 	.word	0x00007070


	//   ....[19]....
        /*0240*/ 	.word	0x000070e0


	//----- nvinfo : EIATTR_EXIT_INSTR_OFFSETS
	.align		4
.L_2667:
        /*0244*/ 	.byte	0x04, 0x1c
        /*0246*/ 	.short	(.L_2669 - .L_2668)


	//   ....[0]....
.L_2668:
        /*0248*/ 	.word	0x00006c10


	//   ....[1]....
        /*024c*/ 	.word	0x00006c40


	//----- nvinfo : EIATTR_MAX_THREADS
	.align		4
.L_2669:
        /*0250*/ 	.byte	0x04, 0x05
        /*0252*/ 	.short	(.L_2671 - .L_2670)
.L_2670:
        /*0254*/ 	.word	0x00000080
        /*0258*/ 	.word	0x00000001
        /*025c*/ 	.word	0x00000001


	//----- nvinfo : EIATTR_CRS_STACK_SIZE
	.align		4
.L_2671:
        /*0260*/ 	.byte	0x04, 0x1e
        /*0262*/ 	.short	(.L_2673 - .L_2672)
.L_2672:
        /*0264*/ 	.word	0x00000000
.L_2673:


//--------------------- .nv.info._ZN10layer_norm13ln_bwd_kernelINS_13Kernel_traitsI13__nv_bfloat16S2_fS2_fjLj1280ELj1ELj4ELj1ELj16ENS_18Kernel_traits_baseILj1280ES2_S2_fS2_fjLj128EEEEELb0ELb0ELb1ELb1EEEvNS_9BwdParamsE --------------------------
	.section	.nv.info._ZN10layer_norm13ln_bwd_kernelINS_13Kernel_traitsI13__nv_bfloat16S2_fS2_fjLj1280ELj1ELj4ELj1ELj16ENS_18Kernel_traits_baseILj1280ES2_S2_fS2_fjLj128EEEEELb0ELb0ELb1ELb1EEEvNS_9BwdParamsE,"",@"SHT_CUDA_INFO"
	.sectionflags	@""
	.align	4


	//----- nvinfo : EIATTR_CUDA_API_VERSION
	.align		4
        /*0000*/ 	.byte	0x04, 0x37
        /*0002*/ 	.short	(.L_2675 - .L_2674)
.L_2674:
        /*0004*/ 	.word	0x00000082


	//----- nvinfo : EIATTR_SW2861232_WAR
	.align		4
.L_2675:
        /*0008*/ 	.byte	0x01, 0x35
	.zero		2


	//----- nvinfo : EIATTR_PARAM_CBANK
	.align		4
        /*000c*/ 	.byte	0x04, 0x0a
        /*000e*/ 	.short	(.L_2677 - .L_2676)
	.align		4
.L_2676:
        /*0010*/ 	.word	index@(.nv.constant0._ZN10layer_norm13ln_bwd_kernelINS_13Kernel_traitsI13__nv_bfloat16S2_fS2_fjLj1280ELj1ELj4ELj1ELj16ENS_18Kernel_traits_baseILj1280ES2_S2_fS2_fjLj128EEEEELb0ELb0ELb1ELb1EEEvNS_9BwdParamsE)
        /*0014*/ 	.short	0x0160
        /*0016*/ 	.short	0x0128


	//----- nvinfo : EIATTR_CBANK_PARAM_SIZE
	.align		4
.L_2677:
        /*0018*/ 	.byte	0x03, 0x19
        /*001a*/ 	.short	0x0128


	//----- nvinfo : EIATTR_KPARAM_INFO
	.align		4
        /*001c*/ 	.byte	0x04, 0x17
        /*001e*/ 	.short	(.L_2679 - .L_2678)
.L_2678:
        /*0020*/ 	.word	0x00000000
        /*0024*/ 	.short	0x0000
        /*0026*/ 	.short	0x0000
        /*0028*/ 	.byte	0x00, 0xf0, 0xa1, 0x04


	//----- nvinfo : EIATTR_MAXREG_COUNT
	.align		4
.L_2679:
        /*002c*/ 	.byte	0x03, 0x1b
        /*002e*/ 	.short	0x00ff


	//----- nvinfo : EIATTR_NUM_BARRIERS
	.align		4
        /*0030*/ 	.byte	0x02, 0x4c
        /*0032*/ 	.byte	0x01
	.zero		1


	//----- nvinfo : EIATTR_ANNOTATIONS
	.align		4
        /*0034*/ 	.byte	0x04, 0x55
        /*0036*/ 	.short	(.L_2681 - .L_2680)


	//   ....[0]....
.L_2680:
        /* <DEDUP_REMOVED lines=24> */


	//----- nvinfo : EIATTR_MERCURY_ISA_VERSION
	.align		4
.L_2681:
        /*01a8*/ 	.byte	0x03, 0x5f
        /*01aa*/ 	.short	0x0000


	//----- nvinfo : EIATTR_COOP_GROUP_MASK_REGIDS
	.align		4
        /*01ac*/ 	.byte	0x04, 0x29
        /*01ae*/ 	.short	(.L_2683 - .L_2682)


	//   ....[0]....
.L_2682:
        /*01b0*/ 	.word	0xffffffff


	//   ....[1]....
        /*01b4*/ 	.word	0xffffffff


	//   ....[2]....
        /*01b8*/ 	.word	0xffffffff


	//   ....[3]....
        /*01bc*/ 	.word	0xffffffff


	//   ....[4]....
        /*01c0*/ 	.word	0xffffffff


	//   ....[5]....
        /*01c4*/ 	.word	0xffffffff


	//   ....[6]....
        /*01c8*/ 	.word	0xffffffff


	//   ....[7]....
        /*01cc*/ 	.word	0xffffffff


	//   ....[8]....
        /*01d0*/ 	.word	0xffffffff


	//   ....[9]....
        /*01d4*/ 	.word	0xffffffff


	//   ....[10]....
        /*01d8*/ 	.word	0xffffffff


	//   ....[11]....
        /*01dc*/ 	.word	0xffffffff


	//   ....[12]....
        /*01e0*/ 	.word	0xffffffff


	//   ....[13]....
        /*01e4*/ 	.word	0xffffffff


	//   ....[14]....
        /*01e8*/ 	.word	0xffffffff


	//   ....[15]....
        /*01ec*/ 	.word	0xffffffff


	//   ....[16]....
        /*01f0*/ 	.word	0xffffffff


	//   ....[17]....
        /*01f4*/ 	.word	0xffffffff


	//   ....[18]....
        /*01f8*/ 	.word	0xffffffff


	//   ....[19]....
        /*01fc*/ 	.word	0xffffffff


	//----- nvinfo : EIATTR_COOP_GROUP_INSTR_OFFSETS
	.align		4
.L_2683:
        /*0200*/ 	.byte	0x04, 0x28
        /*0202*/ 	.short	(.L_2685 - .L_2684)


	//   ....[0]....
.L_2684:
        /*0204*/ 	.word	0x00002600


	//   ....[1]....
        /*0208*/ 	.word	0x00002620


	//   ....[2]....
        /*020c*/ 	.word	0x00002650


	//   ....[3]....
        /*0210*/ 	.word	0x00002670


	//   ....[4]....
        /*0214*/ 	.word	0x00002690


	//   ....[5]....
        /*0218*/ 	.word	0x000026a0


	//   ....[6]....
        /*021c*/ 	.word	0x000026d0


	//   ....[7]....
        /*0220*/ 	.word	0x000026f0


	//   ....[8]....
        /*0224*/ 	.word	0x00002700


	//   ....[9]....
        /*0228*/ 	.word	0x00002720


	//   ....[10]....
        /*022c*/ 	.word	0x00006170


	//   ....[11]....
        /*0230*/ 	.word	0x000061f0


	//   ....[12]....
        /*0234*/ 	.word	0x00006270


	//   ....[13]....
        /*0238*/ 	.word	0x000062e0


	//   ....[14]....
        /*023c*/ 	.word	0x00006360


	//   ....[15]....
        /*0240*/ 	.word	0x000063d0


	//   ....[16]....
        /*0244*/ 	.word	0x00006450


	//   ....[17]....
        /*0248*/ 	.word	0x000064c0


	//   ....[18]....
        /*024c*/ 	.word	0x00006540


	//   ....[19]....
        /*0250*/ 	.word	0x000065b0


	//----- nvinfo : EIATTR_EXIT_INSTR_OFFSETS
	.align		4
.L_2685:
        /*0254*/ 	.byte	0x04, 0x1c
        /*0256*/ 	.short	(.L_2687 - .L_2686)


	//   ....[0]....
.L_2686:
        /*0258*/ 	.word	0x00006110


	//----- nvinfo : EIATTR_MAX_THREADS
	.align		4
.L_2687:
        /*025c*/ 	.byte	0x04, 0x05
        /*025e*/ 	.short	(.L_2689 - .L_2688)
.L_2688:
        /*0260*/ 	.word	0x00000080
        /*0264*/ 	.word	0x00000001
        /*0268*/ 	.word	0x00000001


	//----- nvinfo : EIATTR_CRS_STACK_SIZE
	.align		4
.L_2689:
        /*026c*/ 	.byte	0x04, 0x1e
        /*026e*/ 	.short	(.L_2691 - .L_2690)
.L_2690:
        /*0270*/ 	.word	0x00000000
.L_2691:


//--------------------- .nv.info._ZN10layer_norm13ln_bwd_kernelINS_13Kernel_traitsI13__nv_bfloat16S2_fS2_fjLj1280ELj1ELj4ELj1ELj16ENS_18Kernel_traits_baseILj1280ES2_S2_fS2_fjLj128EEEEELb0ELb1ELb0ELb0EEEvNS_9BwdParamsE --------------------------
	.section	.nv.info._ZN10layer_norm13ln_bwd_kernelINS_13Kernel_traitsI13__nv_bfloat16S2_fS2_fjLj1280ELj1ELj4ELj1ELj16ENS_18Kernel_traits_baseILj1280ES2_S2_fS2_fjLj128EEEEELb0ELb1ELb0ELb0EEEvNS_9BwdParamsE,"",@"SHT_CUDA_INFO"
	.sectionflags	@""
	.align	4


	//----- nvinfo : EIATTR_CUDA_API_VERSION
	.align		4
        /*0000*/ 	.byte	0x04, 0x37
        /*0002*/ 	.short	(.L_2693 - .L_2692)
.L_2692:
        /*0004*/ 	.word	0x00000082


	//----- nvinfo : EIATTR_SW2861232_WAR
	.align		4
.L_2693:
        /*0008*/ 	.byte	0x01, 0x35
	.zero		2


	//----- nvinfo : EIATTR_PARAM_CBANK
	.align		4
        /*000c*/ 	.byte	0x04, 0x0a
        /*000e*/ 	.short	(.L_2695 - .L_2694)
	.align		4
.L_2694:
        /*0010*/ 	.word	index@(.nv.constant0._ZN10layer_norm13ln_bwd_kernelINS_13Kernel_traitsI13__nv_bfloat16S2_fS2_fjLj1280ELj1ELj4ELj1ELj16ENS_18Kernel_traits_baseILj1280ES2_S2_fS2_fjLj128EEEEELb0ELb1ELb0ELb0EEEvNS_9BwdParamsE)
        /*0014*/ 	.short	0x0160
        /*0016*/ 	.short	0x0128


	//----- nvinfo : EIATTR_CBANK_PARAM_SIZE
	.align		4
.L_2695:
        /*0018*/ 	.byte	0x03, 0x19
        /*001a*/ 	.short	0x0128


	//----- nvinfo : EIATTR_KPARAM_INFO
	.align		4
        /*001c*/ 	.byte	0x04, 0x17
        /*001e*/ 	.short	(.L_2697 - .L_2696)
.L_2696:
        /*0020*/ 	.word	0x00000000
        /*0024*/ 	.short	0x0000
        /*0026*/ 	.short	0x0000
        /*0028*/ 	.byte	0x00, 0xf0, 0xa1, 0x04


	//----- nvinfo : EIATTR_MAXREG_COUNT
	.align		4
.L_2697:
        /*002c*/ 	.byte	0x03, 0x1b
        /*002e*/ 	.short	0x00ff


	//----- nvinfo : EIATTR_NUM_BARRIERS
	.align		4
        /*0030*/ 	.byte	0x02, 0x4c
        /*0032*/ 	.byte	0x01
	.zero		1


	//----- nvinfo : EIATTR_ANNOTATIONS
	.align		4
        /*0034*/ 	.byte	0x04, 0x55
        /*0036*/ 	.short	(.L_2699 - .L_2698)


	//   ....[0]....
.L_2698:
        /* <DEDUP_REMOVED lines=97> */


	//----- nvinfo : EIATTR_MERCURY_ISA_VERSION
	.align		4
.L_2699:
        /*0638*/ 	.byte	0x03, 0x5f
        /*063a*/ 	.short	0x0000


	//----- nvinfo : EIATTR_COOP_GROUP_MASK_REGIDS
	.align		4
        /*063c*/ 	.byte	0x04, 0x29
        /*063e*/ 	.short	(.L_2701 - .L_2700)


	//   ....[0]....
.L_2700:
        /*0640*/ 	.word	0xffffffff


	//   ....[1]....
        /*0644*/ 	.word	0xffffffff


	//   ....[2]....
        /*0648*/ 	.word	0xffffffff


	//   ....[3]....
        /*064c*/ 	.word	0xffffffff


	//   ....[4]....
        /*0650*/ 	.word	0xffffffff


	//   ....[5]....
        /*0654*/ 	.word	0xffffffff


	//   ....[6]....
        /*0658*/ 	.word	0xffffffff


	//   ....[7]....
        /*065c*/ 	.word	0xffffffff


	//   ....[8]....
        /*0660*/ 	.word	0xffffffff


	//   ....[9]....
        /*0664*/ 	.word	0xffffffff


	//   ....[10]....
        /*0668*/ 	.word	0xffffffff


	//   ....[11]....
        /*066c*/ 	.word	0xffffffff


	//   ....[12]....
        /*0670*/ 	.word	0xffffffff


	//   ....[13]....
        /*0674*/ 	.word	0xffffffff


	//   ....[14]....
        /*0678*/ 	.word	0xffffffff


	//   ....[15]....
        /*067c*/ 	.word	0xffffffff


	//   ....[16]....
        /*0680*/ 	.word	0xffffffff


	//   ....[17]....
        /*0684*/ 	.word	0xffffffff


	//   ....[18]....
        /*0688*/ 	.word	0xffffffff


	//   ....[19]....
        /*068c*/ 	.word	0xffffffff


	//----- nvinfo : EIATTR_COOP_GROUP_INSTR_OFFSETS
	.align		4
.L_2701:
        /*0690*/ 	.byte	0x04, 0x28
        /*0692*/ 	.short	(.L_2703 - .L_2702)


	//   ....[0]....
.L_2702:
        /*0694*/ 	.word	0x00002f50


	//   ....[1]....
        /*0698*/ 	.word	0x00002f70


	//   ....[2]....
        /*069c*/ 	.word	0x00002fa0


	//   ....[3]....
        /*06a0*/ 	.word	0x00002fc0


	//   ....[4]....
        /*06a4*/ 	.word	0x00002fe0


	//   ....[5]....
        /*06a8*/ 	.word	0x00003000


	//   ....[6]....
        /*06ac*/ 	.word	0x00003010


	//   ....[7]....
        /*06b0*/ 	.word	0x00003040


	//   ....[8]....
        /*06b4*/ 	.word	0x00003050


	//   ....[9]....
        /*06b8*/ 	.word	0x00003070


	//   ....[10]....
        /*06bc*/ 	.word	0x000070e0


	//   ....[11]....
        /*06c0*/ 	.word	0x00007160


	//   ....[12]....
        /*06c4*/ 	.word	0x000071e0


	//   ....[13]....
        /*06c8*/ 	.word	0x00007250


	//   ....[14]....
        /*06cc*/ 	.word	0x000072d0


	//   ....[15]....
        /*06d0*/ 	.word	0x00007340


	//   ....[16]....
        /*06d4*/ 	.word	0x000073c0


	//   ....[17]....
        /*06d8*/ 	.word	0x00007430


	//   ....[18]....
        /*06dc*/ 	.word	0x000074b0


	//   ....[19]....
        /*06e0*/ 	.word	0x00007520


	//----- nvinfo : EIATTR_EXIT_INSTR_OFFSETS
	.align		4
.L_2703:
        /*06e4*/ 	.byte	0x04, 0x1c
        /*06e6*/ 	.short	(.L_2705 - .L_2704)


	//   ....[0]....
.L_2704:
        /*06e8*/ 	.word	0x00007000


	//   ....[1]....
        /*06ec*/ 	.word	0x00007080


	//----- nvinfo : EIATTR_MAX_THREADS
	.align		4
.L_2705:
        /*06f0*/ 	.byte	0x04, 0x05
        /*06f2*/ 	.short	(.L_2707 - .L_2706)
.L_2706:
        /*06f4*/ 	.word	0x00000080
        /*06f8*/ 	.word	0x00000001
        /*06fc*/ 	.word	0x00000001


	//----- nvinfo : EIATTR_CRS_STACK_SIZE
	.align		4
.L_2707:
        /*0700*/ 	.byte	0x04, 0x1e
        /*0702*/ 	.short	(.L_2709 - .L_2708)
.L_2708:
        /*0704*/ 	.word	0x00000000
.L_2709:


//--------------------- .nv.info._ZN10layer_norm13ln_bwd_kernelINS_13Kernel_traitsI13__nv_bfloat16S2_fS2_fjLj1280ELj1ELj4ELj1ELj16ENS_18Kernel_traits_baseILj1280ES2_S2_fS2_fjLj128EEEEELb0ELb1ELb0ELb1EEEvNS_9BwdParamsE --------------------------
	.section	.nv.info._ZN10layer_norm13ln_bwd_kernelINS_13Kernel_traitsI13__nv_bfloat16S2_fS2_fjLj1280ELj1ELj4ELj1ELj16ENS_18Kernel_traits_baseILj1280ES2_S2_fS2_fjLj128EEEEELb0ELb1ELb0ELb1EEEvNS_9BwdParamsE,"",@"SHT_CUDA_INFO"
	.sectionflags	@""
	.align	4


	//----- nvinfo : EIATTR_CUDA_API_VERSION
	.align		4
        /*0000*/ 	.byte	0x04, 0x37
        /*0002*/ 	.short	(.L_2711 - .L_2710)
.L_2710:
        /*0004*/ 	.word	0x00000082


	//----- nvinfo : EIATTR_SW2861232_WAR
	.align		4
.L_2711:
        /*0008*/ 	.byte	0x01, 0x35
	.zero		2


	//----- nvinfo : EIATTR_PARAM_CBANK
	.align		4
        /*000c*/ 	.byte	0x04, 0x0a
        /*000e*/ 	.short	(.L_2713 - .L_2712)
	.align		4
.L_2712:
        /*0010*/ 	.word	index@(.nv.constant0._ZN10layer_norm13ln_bwd_kernelINS_13Kernel_traitsI13__nv_bfloat16S2_fS2_fjLj1280ELj1ELj4ELj1ELj16ENS_18Kernel_traits_baseILj1280ES2_S2_fS2_fjLj128EEEEELb0ELb1ELb0ELb1EEEvNS_9BwdParamsE)
        /*0014*/ 	.short	0x0160
        /*0016*/ 	.short	0x0128


	//----- nvinfo : EIATTR_CBANK_PARAM_SIZE
	.align		4
.L_2713:
        /*0018*/ 	.byte	0x03, 0x19
        /*001a*/ 	.short	0x0128


	//----- nvinfo : EIATTR_KPARAM_INFO
	.align		4
        /*001c*/ 	.byte	0x04, 0x17
        /*001e*/ 	.short	(.L_2715 - .L_2714)
.L_2714:
        /*0020*/ 	.word	0x00000000
        /*0024*/ 	.short	0x0000
        /*0026*/ 	.short	0x0000
        /*0028*/ 	.byte	0x00, 0xf0, 0xa1, 0x04


	//----- nvinfo : EIATTR_MAXREG_COUNT
	.align		4
.L_2715:
        /*002c*/ 	.byte	0x03, 0x1b
        /*002e*/ 	.short	0x00ff


	//----- nvinfo : EIATTR_NUM_BARRIERS
	.align		4
        /*0030*/ 	.byte	0x02, 0x4c
        /*0032*/ 	.byte	0x01
	.zero		1


	//----- nvinfo : EIATTR_ANNOTATIONS
	.align		4
        /*0034*/ 	.byte	0x04, 0x55
        /*0036*/ 	.short	(.L_2717 - .L_2716)


	//   ....[0]....
.L_2716:
        /* <DEDUP_REMOVED lines=119> */


	//----- nvinfo : EIATTR_MERCURY_ISA_VERSION
	.align		4
.L_2717:
        /*0790*/ 	.byte	0x03, 0x5f
        /*0792*/ 	.short	0x0000


	//----- nvinfo : EIATTR_COOP_GROUP_MASK_REGIDS
	.align		4
        /*0794*/ 	.byte	0x04, 0x29
        /*0796*/ 	.short	(.L_2719 - .L_2718)


	//   ....[0]....
.L_2718:
        /*0798*/ 	.word	0xffffffff


	//   ....[1]....
        /*079c*/ 	.word	0xffffffff


	//   ....[2]....
        /*07a0*/ 	.word	0xffffffff


	//   ....[3]....
        /*07a4*/ 	.word	0xffffffff


	//   ....[4]....
        /*07a8*/ 	.word	0xffffffff


	//   ....[5]....
        /*07ac*/ 	.word	0xffffffff


	//   ....[6]....
        /*07b0*/ 	.word	0xffffffff


	//   ....[7]....
        /*07b4*/ 	.word	0xffffffff


	//   ....[8]....
        /*07b8*/ 	.word	0xffffffff


	//   ....[9]....
        /*07bc*/ 	.word	0xffffffff


	//   ....[10]....
        /*07c0*/ 	.word	0xffffffff


	//   ....[11]....
        /*07c4*/ 	.word	0xffffffff


	//   ....[12]....
        /*07c8*/ 	.word	0xffffffff


	//   ....[13]....
        /*07cc*/ 	.word	0xffffffff


	//   ....[14]....
        /*07d0*/ 	.word	0xffffffff


	//   ....[15]....
        /*07d4*/ 	.word	0xffffffff


	//   ....[16]....
        /*07d8*/ 	.word	0xffffffff


	//   ....[17]....
        /*07dc*/ 	.word	0xffffffff


	//   ....[18]....
        /*07e0*/ 	.word	0xffffffff


	//   ....[19]....
        /*07e4*/ 	.word	0xffffffff


	//----- nvinfo : EIATTR_COOP_GROUP_INSTR_OFFSETS
	.align		4
.L_2719:
        /*07e8*/ 	.byte	0x04, 0x28
        /*07ea*/ 	.short	(.L_2721 - .L_2720)


	//   ....[0]....
.L_2720:
        /*07ec*/ 	.word	0x00002f20


	//   ....[1]....
        /*07f0*/ 	.word	0x00002f40


	//   ....[2]....
        /*07f4*/ 	.word	0x00002f70


	//   ....[3]....
        /*07f8*/ 	.word	0x00002f90


	//   ....[4]....
        /*07fc*/ 	.word	0x00002fb0


	//   ....[5]....
        /*0800*/ 	.word	0x00002fd0


	//   ....[6]....
        /*0804*/ 	.word	0x00002ff0


	//   ....[7]....
        /*0808*/ 	.word	0x00003010


	//   ....[8]....
        /*080c*/ 	.word	0x00003020


	//   ....[9]....
        /*0810*/ 	.word	0x00003040


	//   ....[10]....
        /*0814*/ 	.word	0x00006d30


	//   ....[11]....
        /*0818*/ 	.word	0x00006db0


	//   ....[12]....
        /*081c*/ 	.word	0x00006e30


	//   ....[13]....
        /*0820*/ 	.word	0x00006ea0


	//   ....[14]....
        /*0824*/ 	.word	0x00006f20


	//   ....[15]....
        /*0828*/ 	.word	0x00006f90


	//   ....[16]....
        /*082c*/ 	.word	0x00007010


	//   ....[17]....
        /*0830*/ 	.word	0x00007080


	//   ....[18]....
        /*0834*/ 	.word	0x00007100


	//   ....[19]....
        /*0838*/ 	.word	0x00007170


	//----- nvinfo : EIATTR_EXIT_INSTR_OFFSETS
	.align		4
.L_2721:
        /*083c*/ 	.byte	0x04, 0x1c
        /*083e*/ 	.short	(.L_2723 - .L_2722)


	//   ....[0]....
.L_2722:
        /*0840*/ 	.word	0x00006cd0


	//----- nvinfo : EIATTR_MAX_THREADS
	.align		4
.L_2723:
        /*0844*/ 	.byte	0x04, 0x05
        /*0846*/ 	.short	(.L_2725 - .L_2724)
.L_2724:
        /*0848*/ 	.word	0x00000080
        /*084c*/ 	.word	0x00000001
        /*0850*/ 	.word	0x00000001


	//----- nvinfo : EIATTR_CRS_STACK_SIZE
	.align		4
.L_2725:
        /*0854*/ 	.byte	0x04, 0x1e
        /*0856*/ 	.short	(.L_2727 - .L_2726)
.L_2726:
        /*0858*/ 	.word	0x00000000
.L_2727:


//--------------------- .nv.info._ZN10layer_norm13ln_bwd_kernelINS_13Kernel_traitsI13__nv_bfloat16S2_fS2_fjLj1280ELj1ELj4ELj1ELj16ENS_18Kernel_traits_baseILj1280ES2_S2_fS2_fjLj128EEEEELb0ELb1ELb1ELb0EEEvNS_9BwdParamsE --------------------------
	.section	.nv.info._ZN10layer_norm13ln_bwd_kernelINS_13Kernel_traitsI13__nv_bfloat16S2_fS2_fjLj1280ELj1ELj4ELj1ELj16ENS_18Kernel_traits_baseILj1280ES2_S2_fS2_fjLj128EEEEELb0ELb1ELb1ELb0EEEvNS_9BwdParamsE,"",@"SHT_CUDA_INFO"
	.sectionflags	@""
	.align	4


	//----- nvinfo : EIATTR_CUDA_API_VERSION
	.align		4
        /*0000*/ 	.byte	0x04, 0x37
        /*0002*/ 	.short	(.L_2729 - .L_2728)
.L_2728:
        /*0004*/ 	.word	0x00000082


	//----- nvinfo : EIATTR_SW2861232_WAR
	.align		4
.L_2729:
        /*0008*/ 	.byte	0x01, 0x35
	.zero		2


	//----- nvinfo : EIATTR_PARAM_CBANK
	.align		4
        /*000c*/ 	.byte	0x04, 0x0a
        /*000e*/ 	.short	(.L_2731 - .L_2730)
	.align		4
.L_2730:
        /*0010*/ 	.word	index@(.nv.constant0._ZN10layer_norm13ln_bwd_kernelINS_13Kernel_traitsI13__nv_bfloat16S2_fS2_fjLj1280ELj1ELj4ELj1ELj16ENS_18Kernel_traits_baseILj1280ES2_S2_fS2_fjLj128EEEEELb0ELb1ELb1ELb0EEEvNS_9BwdParamsE)
        /*0014*/ 	.short	0x0160
        /*0016*/ 	.short	0x0128


	//----- nvinfo : EIATTR_CBANK_PARAM_SIZE
	.align		4
.L_2731:
        /*0018*/ 	.byte	0x03, 0x19
        /*001a*/ 	.short	0x0128


	//----- nvinfo : EIATTR_KPARAM_INFO
	.align		4
        /*001c*/ 	.byte	0x04, 0x17
        /*001e*/ 	.short	(.L_2733 - .L_2732)
.L_2732:
        /*0020*/ 	.word	0x00000000
        /*0024*/ 	.short	0x0000
        /*0026*/ 	.short	0x0000
        /*0028*/ 	.byte	0x00, 0xf0, 0xa1, 0x04


	//----- nvinfo : EIATTR_MAXREG_COUNT
	.align		4
.L_2733:
        /*002c*/ 	.byte	0x03, 0x1b
        /*002e*/ 	.short	0x00ff


	//----- nvinfo : EIATTR_NUM_BARRIERS
	.align		4
        /*0030*/ 	.byte	0x02, 0x4c
        /*0032*/ 	.byte	0x01
	.zero		1


	//----- nvinfo : EIATTR_ANNOTATIONS
	.align		4
        /*0034*/ 	.byte	0x04, 0x55
        /*0036*/ 	.short	(.L_2735 - .L_2734)


	//   ....[0]....
.L_2734:
        /* <DEDUP_REMOVED lines=113> */


	//----- nvinfo : EIATTR_MERCURY_ISA_VERSION
	.align		4
.L_2735:
        /*0738*/ 	.byte	0x03, 0x5f
        /*073a*/ 	.short	0x0000


	//----- nvinfo : EIATTR_COOP_GROUP_MASK_REGIDS
	.align		4
        /*073c*/ 	.byte	0x04, 0x29
        /*073e*/ 	.short	(.L_2737 - .L_2736)


	//   ....[0]....
.L_2736:
        /*0740*/ 	.word	0xffffffff


	//   ....[1]....
        /*0744*/ 	.word	0xffffffff


	//   ....[2]....
        /*0748*/ 	.word	0xffffffff


	//   ....[3]....
        /*074c*/ 	.word	0xffffffff


	//   ....[4]....
        /*0750*/ 	.word	0xffffffff


	//   ....[5]....
        /*0754*/ 	.word	0xffffffff


	//   ....[6]....
        /*0758*/ 	.word	0xffffffff


	//   ....[7]....
        /*075c*/ 	.word	0xffffffff


	//   ....[8]....
        /*0760*/ 	.word	0xffffffff


	//   ....[9]....
        /*0764*/ 	.word	0xffffffff


	//   ....[10]....
        /*0768*/ 	.word	0xffffffff


	//   ....[11]....
        /*076c*/ 	.word	0xffffffff


	//   ....[12]....
        /*0770*/ 	.word	0xffffffff


	//   ....[13]....
        /*0774*/ 	.word	0xffffffff


	//   ....[14]....
        /*0778*/ 	.word	0xffffffff


	//   ....[15]....
        /*077c*/ 	.word	0xffffffff


	//   ....[16]....
        /*0780*/ 	.word	0xffffffff


	//   ....[17]....
        /*0784*/ 	.word	0xffffffff


	//   ....[18]....
        /*0788*/ 	.word	0xffffffff


	//   ....[19]....
        /*078c*/ 	.word	0xffffffff


	//----- nvinfo : EIATTR_COOP_GROUP_INSTR_OFFSETS
	.align		4
.L_2737:
        /*0790*/ 	.byte	0x04, 0x28
        /*0792*/ 	.short	(.L_2739 - .L_2738)


	//   ....[0]....
.L_2738:
        /*0794*/ 	.word	0x000034a0


	//   ....[1]....
        /*0798*/ 	.word	0x000034c0


	//   ....[2]....
        /*079c*/ 	.word	0x000034f0


	//   ....[3]....
        /*07a0*/ 	.word	0x00003510


	//   ....[4]....
        /*07a4*/ 	.word	0x00003530


	//   ....[5]....
        /*07a8*/ 	.word	0x00003550


	//   ....[6]....
        /*07ac*/ 	.word	0x00003560


	//   ....[7]....
        /*07b0*/ 	.word	0x00003590


	//   ....[8]....
        /*07b4*/ 	.word	0x000035a0


	//   ....[9]....
        /*07b8*/ 	.word	0x000035c0


	//   ....[10]....
        /*07bc*/ 	.word	0x00009520


	//   ....[11]....
        /*07c0*/ 	.word	0x000095a0


	//   ....[12]....
        /*07c4*/ 	.word	0x00009620


	//   ....[13]....
        /*07c8*/ 	.word	0x00009690


	//   ....[14]....
        /*07cc*/ 	.word	0x00009710


	//   ....[15]....
        /*07d0*/ 	.word	0x00009780


	//   ....[16]....
        /*07d4*/ 	.word	0x00009800


	//   ....[17]....
        /*07d8*/ 	.word	0x00009870


	//   ....[18]....
        /*07dc*/ 	.word	0x000098f0


	//   ....[19]....
        /*07e0*/ 	.word	0x00009960


	//----- nvinfo : EIATTR_EXIT_INSTR_OFFSETS
	.align		4
.L_2739:
        /*07e4*/ 	.byte	0x04, 0x1c
        /*07e6*/ 	.short	(.L_2741 - .L_2740)


	//   ....[0]....
.L_2740:
        /*07e8*/ 	.word	0x00009440


	//   ....[1]....
        /*07ec*/ 	.word	0x000094c0


	//----- nvinfo : EIATTR_MAX_THREADS
	.align		4
.L_2741:
        /*07f0*/ 	.byte	0x04, 0x05
        /*07f2*/ 	.short	(.L_2743 - .L_2742)
.L_2742:
        /*07f4*/ 	.word	0x00000080
        /*07f8*/ 	.word	0x00000001
        /*07fc*/ 	.word	0x00000001


	//----- nvinfo : EIATTR_CRS_STACK_SIZE
	.align		4
.L_2743:
        /*0800*/ 	.byte	0x04, 0x1e
        /*0802*/ 	.short	(.L_2745 - .L_2744)
.L_2744:
        /*0804*/ 	.word	0x00000000
.L_2745:


//--------------------- .nv.info._ZN10layer_norm13ln_bwd_kernelINS_13Kernel_traitsI13__nv_bfloat16S2_fS2_fjLj1280ELj1ELj4ELj1ELj16ENS_18Kernel_traits_baseILj1280ES2_S2_fS2_fjLj128EEEEELb0ELb1ELb1ELb1EEEvNS_9BwdParamsE --------------------------
	.section	.nv.info._ZN10layer_norm13ln_bwd_kernelINS_13Kernel_traitsI13__nv_bfloat16S2_fS2_fjLj1280ELj1ELj4ELj1ELj16ENS_18Kernel_traits_baseILj1280ES2_S2_fS2_fjLj128EEEEELb0ELb1ELb1ELb1EEEvNS_9BwdParamsE,"",@"SHT_CUDA_INFO"
	.sectionflags	@""
	.align	4


	//----- nvinfo : EIATTR_CUDA_API_VERSION
	.align		4
        /*0000*/ 	.byte	0x04, 0x37
        /*0002*/ 	.short	(.L_2747 - .L_2746)
.L_2746:
        /*0004*/ 	.word	0x00000082


	//----- nvinfo : EIATTR_SW2861232_WAR
	.align		4
.L_2747:
        /*0008*/ 	.byte	0x01, 0x35
	.zero		2


	//----- nvinfo : EIATTR_PARAM_CBANK
	.align		4
        /*000c*/ 	.byte	0x04, 0x0a
        /*000e*/ 	.short	(.L_2749 - .L_2748)
	.align		4
.L_2748:
        /*0010*/ 	.word	index@(.nv.constant0._ZN10layer_norm13ln_bwd_kernelINS_13Kernel_traitsI13__nv_bfloat16S2_fS2_fjLj1280ELj1ELj4ELj1ELj16ENS_18Kernel_traits_baseILj1280ES2_S2_fS2_fjLj128EEEEELb0ELb1ELb1ELb1EEEvNS_9BwdParamsE)
        /*0014*/ 	.short	0x0160
        /*0016*/ 	.short	0x0128


	//----- nvinfo : EIATTR_CBANK_PARAM_SIZE
	.align		4
.L_2749:
        /*0018*/ 	.byte	0x03, 0x19
        /*001a*/ 	.short	0x0128


	//----- nvinfo : EIATTR_KPARAM_INFO
	.align		4
        /*001c*/ 	.byte	0x04, 0x17
        /*001e*/ 	.short	(.L_2751 - .L_2750)
.L_2750:
        /*0020*/ 	.word	0x00000000
        /*0024*/ 	.short	0x0000
        /*0026*/ 	.short	0x0000
        /*0028*/ 	.byte	0x00, 0xf0, 0xa1, 0x04


	//----- nvinfo : EIATTR_MAXREG_COUNT
	.align		4
.L_2751:
        /*002c*/ 	.byte	0x03, 0x1b
        /*002e*/ 	.short	0x00ff


	//----- nvinfo : EIATTR_NUM_BARRIERS
	.align		4
        /*0030*/ 	.byte	0x02, 0x4c
        /*0032*/ 	.byte	0x01
	.zero		1


	//----- nvinfo : EIATTR_ANNOTATIONS
	.align		4
        /*0034*/ 	.byte	0x04, 0x55
        /*0036*/ 	.short	(.L_2753 - .L_2752)


	//   ....[0]....
.L_2752:
        /* <DEDUP_REMOVED lines=145> */


	//----- nvinfo : EIATTR_MERCURY_ISA_VERSION
	.align		4
.L_2753:
        /*0938*/ 	.byte	0x03, 0x5f
        /*093a*/ 	.short	0x0000


	//----- nvinfo : EIATTR_COOP_GROUP_MASK_REGIDS
	.align		4
        /*093c*/ 	.byte	0x04, 0x29
        /*093e*/ 	.short	(.L_2755 - .L_2754)


	//   ....[0]....
.L_2754:
        /*0940*/ 	.word	0xffffffff


	//   ....[1]....
        /*0944*/ 	.word	0xffffffff


	//   ....[2]....
        /*0948*/ 	.word	0xffffffff


	//   ....[3]....
        /*094c*/ 	.word	0xffffffff


	//   ....[4]....
        /*0950*/ 	.word	0xffffffff


	//   ....[5]....
        /*0954*/ 	.word	0xffffffff


	//   ....[6]....
        /*0958*/ 	.word	0xffffffff


	//   ....[7]....
        /*095c*/ 	.word	0xffffffff


	//   ....[8]....
        /*0960*/ 	.word	0xffffffff


	//   ....[9]....
        /*0964*/ 	.word	0xffffffff


	//   ....[10]....
        /*0968*/ 	.word	0xffffffff


	//   ....[11]....
        /*096c*/ 	.word	0xffffffff


	//   ....[12]....
        /*0970*/ 	.word	0xffffffff


	//   ....[13]....
        /*0974*/ 	.word	0xffffffff


	//   ....[14]....
        /*0978*/ 	.word	0xffffffff


	//   ....[15]....
        /*097c*/ 	.word	0xffffffff


	//   ....[16]....
        /*0980*/ 	.word	0xffffffff


	//   ....[17]....
        /*0984*/ 	.word	0xffffffff


	//   ....[18]....
        /*0988*/ 	.word	0xffffffff


	//   ....[19]....
        /*098c*/ 	.word	0xffffffff


	//----- nvinfo : EIATTR_COOP_GROUP_INSTR_OFFSETS
	.align		4
.L_2755:
        /*0990*/ 	.byte	0x04, 0x28
        /*0992*/ 	.short	(.L_2757 - .L_2756)


	//   ....[0]....
.L_2756:
        /*0994*/ 	.word	0x000033a0


	//   ....[1]....
        /*0998*/ 	.word	0x000033c0


	//   ....[2]....
        /*099c*/ 	.word	0x000033f0


	//   ....[3]....
        /*09a0*/ 	.word	0x00003410


	//   ....[4]....
        /*09a4*/ 	.word	0x00003430


	//   ....[5]....
        /*09a8*/ 	.word	0x00003450


	//   ....[6]....
        /*09ac*/ 	.word	0x00003470


	//   ....[7]....
        /*09b0*/ 	.word	0x00003490


	//   ....[8]....
        /*09b4*/ 	.word	0x000034a0


	//   ....[9]....
        /*09b8*/ 	.word	0x000034c0


	//   ....[10]....
        /*09bc*/ 	.word	0x00008b90


	//   ....[11]....
        /*09c0*/ 	.word	0x00008c10


	//   ....[12]....
        /*09c4*/ 	.word	0x00008c90


	//   ....[13]....
        /*09c8*/ 	.word	0x00008d00


	//   ....[14]....
        /*09cc*/ 	.word	0x00008d80


	//   ....[15]....
        /*09d0*/ 	.word	0x00008df0


	//   ....[16]....
        /*09d4*/ 	.word	0x00008e70


	//   ....[17]....
        /*09d8*/ 	.word	0x00008ee0


	//   ....[18]....
        /*09dc*/ 	.word	0x00008f60


	//   ....[19]....
        /*09e0*/ 	.word	0x00008fd0


	//----- nvinfo : EIATTR_EXIT_INSTR_OFFSETS
	.align		4
.L_2757:
        /*09e4*/ 	.byte	0x04, 0x1c
        /*09e6*/ 	.short	(.L_2759 - .L_2758)


	//   ....[0]....
.L_2758:
        /*09e8*/ 	.word	0x00008b30


	//----- nvinfo : EIATTR_MAX_THREADS
	.align		4
.L_2759:
        /*09ec*/ 	.byte	0x04, 0x05
        /*09ee*/ 	.short	(.L_2761 - .L_2760)
.L_2760:
        /*09f0*/ 	.word	0x00000080
        /*09f4*/ 	.word	0x00000001
        /*09f8*/ 	.word	0x00000001


	//----- nvinfo : EIATTR_CRS_STACK_SIZE
	.align		4
.L_2761:
        /*09fc*/ 	.byte	0x04, 0x1e
        /*09fe*/ 	.short	(.L_2763 - .L_2762)
.L_2762:
        /*0a00*/ 	.word	0x00000000
.L_2763:


//--------------------- .nv.info._ZN10layer_norm13ln_bwd_kernelINS_13Kernel_traitsI13__nv_bfloat16S2_fS2_fjLj1280ELj1ELj4ELj1ELj16ENS_18Kernel_traits_baseILj1280ES2_S2_fS2_fjLj128EEEEELb1ELb0ELb0ELb0EEEvNS_9BwdParamsE --------------------------
	.section	.nv.info._ZN10layer_norm13ln_bwd_kernelINS_13Kernel_traitsI13__nv_bfloat16S2_fS2_fjLj1280ELj1ELj4ELj1ELj16ENS_18Kernel_traits_baseILj1280ES2_S2_fS2_fjLj128EEEEELb1ELb0ELb0ELb0EEEvNS_9BwdParamsE,"",@"SHT_CUDA_INFO"
	.sectionflags	@""
	.align	4


	//----- nvinfo : EIATTR_CUDA_API_VERSION
	.align		4
        /*0000*/ 	.byte	0x04, 0x37
        /*0002*/ 	.short	(.L_2765 - .L_2764)
.L_2764:
        /*0004*/ 	.word	0x00000082


	//----- nvinfo : EIATTR_SW2861232_WAR
	.align		4
.L_2765:
        /*0008*/ 	.byte	0x01, 0x35
	.zero		2


	//----- nvinfo : EIATTR_PARAM_CBANK
	.align		4
        /*000c*/ 	.byte	0x04, 0x0a
        /*000e*/ 	.short	(.L_2767 - .L_2766)
	.align		4
.L_2766:
        /*0010*/ 	.word	index@(.nv.constant0._ZN10layer_norm13ln_bwd_kernelINS_13Kernel_traitsI13__nv_bfloat16S2_fS2_fjLj1280ELj1ELj4ELj1ELj16ENS_18Kernel_traits_baseILj1280ES2_S2_fS2_fjLj128EEEEELb1ELb0ELb0ELb0EEEvNS_9BwdParamsE)
        /*0014*/ 	.short	0x0160
        /*0016*/ 	.short	0x0128


	//----- nvinfo : EIATTR_CBANK_PARAM_SIZE
	.align		4
.L_2767:
        /*0018*/ 	.byte	0x03, 0x19
        /*001a*/ 	.short	0x0128


	//----- nvinfo : EIATTR_KPARAM_INFO
	.align		4
        /*001c*/ 	.byte	0x04, 0x17
        /*001e*/ 	.short	(.L_2769 - .L_2768)
.L_2768:
        /*0020*/ 	.word	0x00000000
        /*0024*/ 	.short	0x0000
        /*0026*/ 	.short	0x0000
        /*0028*/ 	.byte	0x00, 0xf0, 0xa1, 0x04


	//----- nvinfo : EIATTR_MAXREG_COUNT
	.align		4
.L_2769:
        /*002c*/ 	.byte	0x03, 0x1b
        /*002e*/ 	.short	0x00ff


	//----- nvinfo : EIATTR_NUM_BARRIERS
	.align		4
        /*0030*/ 	.byte	0x02, 0x4c
        /*0032*/ 	.byte	0x01
	.zero		1


	//----- nvinfo : EIATTR_ANNOTATIONS
	.align		4
        /*0034*/ 	.byte	0x04, 0x55
        /*0036*/ 	.short	(.L_2771 - .L_2770)


	//   ....[0]....
.L_2770:
        /* <DEDUP_REMOVED lines=28> */


	//----- nvinfo : EIATTR_MERCURY_ISA_VERSION
	.align		4
.L_2771:
        /*01e8*/ 	.byte	0x03, 0x5f
        /*01ea*/ 	.short	0x0000


	//----- nvinfo : EIATTR_COOP_GROUP_MASK_REGIDS
	.align		4
        /*01ec*/ 	.byte	0x04, 0x29
        /*01ee*/ 	.short	(.L_2773 - .L_2772)


	//   ....[0]....
.L_2772:
        /*01f0*/ 	.word	0xffffffff


	//   ....[1]....
        /*01f4*/ 	.word	0xffffffff


	//   ....[2]....
        /*01f8*/ 	.word	0xffffffff


	//   ....[3]....
        /*01fc*/ 	.word	0xffffffff


	//   ....[4]....
        /*0200*/ 	.word	0xffffffff


	//   ....[5]....
        /*0204*/ 	.word	0xffffffff


	//   ....[6]....
        /*0208*/ 	.word	0xffffffff


	//   ....[7]....
        /*020c*/ 	.word	0xffffffff


	//   ....[8]....
        /*0210*/ 	.word	0xffffffff


	//   ....[9]....
        /*0214*/ 	.word	0xffffffff


	//   ....[10]....
        /*0218*/ 	.word	0xffffffff


	//   ....[11]....
        /*021c*/ 	.word	0xffffffff


	//   ....[12]....
        /*0220*/ 	.word	0xffffffff


	//   ....[13]....
        /*0224*/ 	.word	0xffffffff


	//   ....[14]....
        /*0228*/ 	.word	0xffffffff


	//   ....[15]....
        /*022c*/ 	.word	0xffffffff


	//   ....[16]....
        /*0230*/ 	.word	0xffffffff


	//   ....[17]....
        /*0234*/ 	.word	0xffffffff


	//   ....[18]....
        /*0238*/ 	.word	0xffffffff


	//   ....[19]....
        /*023c*/ 	.word	0xffffffff


	//----- nvinfo : EIATTR_COOP_GROUP_INSTR_OFFSETS
	.align		4
.L_2773:
        /*0240*/ 	.byte	0x04, 0x28
        /*0242*/ 	.short	(.L_2775 - .L_2774)


	//   ....[0]....
.L_2774:
        /*0244*/ 	.word	0x00002790


	//   ....[1]....
        /*0248*/ 	.word	0x000027b0


	//   ....[2]....
        /*024c*/ 	.word	0x000027e0


	//   ....[3]....
        /*0250*/ 	.word	0x00002800


	//   ....[4]....
        /*0254*/ 	.word	0x00002820


	//   ....[5]....
        /*0258*/ 	.word	0x00002840


	//   ....[6]....
        /*025c*/ 	.word	0x00002850


	//   ....[7]....
        /*0260*/ 	.word	0x00002880


	//   ....[8]....
        /*0264*/ 	.word	0x00002890


	//   ....[9]....
        /*0268*/ 	.word	0x000028b0


	//   ....[10]....
        /*026c*/ 	.word	0x000059f0


	//   ....[11]....
        /*0270*/ 	.word	0x00005a70


	//   ....[12]....
        /*0274*/ 	.word	0x00005af0


	//   ....[13]....
        /*0278*/ 	.word	0x00005b60


	//   ....[14]....
        /*027c*/ 	.word	0x00005be0


	//   ....[15]....
        /*0280*/ 	.word	0x00005c50


	//   ....[16]....
        /*0284*/ 	.word	0x00005cd0


	//   ....[17]....
        /*0288*/ 	.word	0x00005d40


	//   ....[18]....
        /*028c*/ 	.word	0x00005dc0


	//   ....[19]....
        /*0290*/ 	.word	0x00005e30


	//----- nvinfo : EIATTR_EXIT_INSTR_OFFSETS
	.align		4
.L_2775:
        /*0294*/ 	.byte	0x04, 0x1c
        /*0296*/ 	.short	(.L_2777 - .L_2776)


	//   ....[0]....
.L_2776:
        /*0298*/ 	.word	0x00005960


	//   ....[1]....
        /*029c*/ 	.word	0x00005990


	//----- nvinfo : EIATTR_MAX_THREADS
	.align		4
.L_2777:
        /*02a0*/ 	.byte	0x04, 0x05
        /*02a2*/ 	.short	(.L_2779 - .L_2778)
.L_2778:
        /*02a4*/ 	.word	0x00000080
        /*02a8*/ 	.word	0x00000001
        /*02ac*/ 	.word	0x00000001


	//----- nvinfo : EIATTR_CRS_STACK_SIZE
	.align		4
.L_2779:
        /*02b0*/ 	.byte	0x04, 0x1e
        /*02b2*/ 	.short	(.L_2781 - .L_2780)
.L_2780:
        /*02b4*/ 	.word	0x00000000
.L_2781:


//--------------------- .nv.info._ZN10layer_norm13ln_bwd_kernelINS_13Kernel_traitsI13__nv_bfloat16S2_fS2_fjLj1280ELj1ELj4ELj1ELj16ENS_18Kernel_traits_baseILj1280ES2_S2_fS2_fjLj128EEEEELb1ELb0ELb0ELb1EEEvNS_9BwdParamsE --------------------------
	.section	.nv.info._ZN10layer_norm13ln_bwd_kernelINS_13Kernel_traitsI13__nv_bfloat16S2_fS2_fjLj1280ELj1ELj4ELj1ELj16ENS_18Kernel_traits_baseILj1280ES2_S2_fS2_fjLj128EEEEELb1ELb0ELb0ELb1EEEvNS_9BwdParamsE,"",@"SHT_CUDA_INFO"
	.sectionflags	@""
	.align	4


	//----- nvinfo : EIATTR_CUDA_API_VERSION
	.align		4
        /*0000*/ 	.byte	0x04, 0x37
        /*0002*/ 	.short	(.L_2783 - .L_2782)
.L_2782:
        /*0004*/ 	.word	0x00000082


	//----- nvinfo : EIATTR_SW2861232_WAR
	.align		4
.L_2783:
        /*0008*/ 	.byte	0x01, 0x35
	.zero		2


	//----- nvinfo : EIATTR_PARAM_CBANK
	.align		4
        /*000c*/ 	.byte	0x04, 0x0a
        /*000e*/ 	.short	(.L_2785 - .L_2784)
	.align		4
.L_2784:
        /*0010*/ 	.word	index@(.nv.constant0._ZN10layer_norm13ln_bwd_kernelINS_13Kernel_traitsI13__nv_bfloat16S2_fS2_fjLj1280ELj1ELj4ELj1ELj16ENS_18Kernel_traits_baseILj1280ES2_S2_fS2_fjLj128EEEEELb1ELb0ELb0ELb1EEEvNS_9BwdParamsE)
        /*0014*/ 	.short	0x0160
        /*0016*/ 	.short	0x0128


	//----- nvinfo : EIATTR_CBANK_PARAM_SIZE
	.align		4
.L_2785:
        /*0018*/ 	.byte	0x03, 0x19
        /*001a*/ 	.short	0x0128


	//----- nvinfo : EIATTR_KPARAM_INFO
	.align		4
        /*001c*/ 	.byte	0x04, 0x17
        /*001e*/ 	.short	(.L_2787 - .L_2786)
.L_2786:
        /*0020*/ 	.word	0x00000000
        /*0024*/ 	.short	0x0000
        /*0026*/ 	.short	0x0000
        /*0028*/ 	.byte	0x00, 0xf0, 0xa1, 0x04


	//----- nvinfo : EIATTR_MAXREG_COUNT
	.align		4
.L_2787:
        /*002c*/ 	.byte	0x03, 0x1b
        /*002e*/ 	.short	0x00ff


	//----- nvinfo : EIATTR_NUM_BARRIERS
	.align		4
        /*0030*/ 	.byte	0x02, 0x4c
        /*0032*/ 	.byte	0x01
	.zero		1


	//----- nvinfo : EIATTR_ANNOTATIONS
	.align		4
        /*0034*/ 	.byte	0x04, 0x55
        /*0036*/ 	.short	(.L_2789 - .L_2788)


	//   ....[0]....
.L_2788:
        /* <DEDUP_REMOVED lines=23> */


	//----- nvinfo : EIATTR_MERCURY_ISA_VERSION
	.align		4
.L_2789:
        /*0198*/ 	.byte	0x03, 0x5f
        /*019a*/ 	.short	0x0000


	//----- nvinfo : EIATTR_COOP_GROUP_MASK_REGIDS
	.align		4
        /*019c*/ 	.byte	0x04, 0x29
        /*019e*/ 	.short	(.L_2791 - .L_2790)


	//   ....[0]....
.L_2790:
        /*01a0*/ 	.word	0xffffffff


	//   ....[1]....
        /*01a4*/ 	.word	0xffffffff


	//   ....[2]....
        /*01a8*/ 	.word	0xffffffff


	//   ....[3]....
        /*01ac*/ 	.word	0xffffffff


	//   ....[4]....
        /*01b0*/ 	.word	0xffffffff


	//   ....[5]....
        /*01b4*/ 	.word	0xffffffff


	//   ....[6]....
        /*01b8*/ 	.word	0xffffffff


	//   ....[7]....
        /*01bc*/ 	.word	0xffffffff


	//   ....[8]....
        /*01c0*/ 	.word	0xffffffff


	//   ....[9]....
        /*01c4*/ 	.word	0xffffffff


	//   ....[10]....
        /*01c8*/ 	.word	0xffffffff


	//   ....[11]....
        /*01cc*/ 	.word	0xffffffff


	//   ....[12]....
        /*01d0*/ 	.word	0xffffffff


	//   ....[13]....
        /*01d4*/ 	.word	0xffffffff


	//   ....[14]....
        /*01d8*/ 	.word	0xffffffff


	//   ....[15]....
        /*01dc*/ 	.word	0xffffffff


	//   ....[16]....
        /*01e0*/ 	.word	0xffffffff


	//   ....[17]....
        /*01e4*/ 	.word	0xffffffff


	//   ....[18]....
        /*01e8*/ 	.word	0xffffffff


	//   ....[19]....
        /*01ec*/ 	.word	0xffffffff


	//----- nvinfo : EIATTR_COOP_GROUP_INSTR_OFFSETS
	.align		4
.L_2791:
        /*01f0*/ 	.byte	0x04, 0x28
        /*01f2*/ 	.short	(.L_2793 - .L_2792)


	//   ....[0]....
.L_2792:
        /*01f4*/ 	.word	0x00002490


	//   ....[1]....
        /*01f8*/ 	.word	0x000024b0


	//   ....[2]....
        /*01fc*/ 	.word	0x000024e0


	//   ....[3]....
        /*0200*/ 	.word	0x00002500


	//   ....[4]....
        /*0204*/ 	.word	0x00002520


	//   ....[5]....
        /*0208*/ 	.word	0x00002540


	//   ....[6]....
        /*020c*/ 	.word	0x00002560


	//   ....[7]....
        /*0210*/ 	.word	0x00002580


	//   ....[8]....
        /*0214*/ 	.word	0x00002590


	//   ....[9]....
        /*0218*/ 	.word	0x000025b0


	//   ....[10]....
        /*021c*/ 	.word	0x000053d0


	//   ....[11]....
        /*0220*/ 	.word	0x00005430


	//   ....[12]....
        /*0224*/ 	.word	0x00005490


	//   ....[13]....
        /*0228*/ 	.word	0x000054e0


	//   ....[14]....
        /*022c*/ 	.word	0x00005540


	//   ....[15]....
        /*0230*/ 	.word	0x00005590


	//   ....[16]....
        /*0234*/ 	.word	0x000055f0


	//   ....[17]....
        /*0238*/ 	.word	0x00005640


	//   ....[18]....
        /*023c*/ 	.word	0x000056a0


	//   ....[19]....
        /*0240*/ 	.word	0x000056f0


	//----- nvinfo : EIATTR_EXIT_INSTR_OFFSETS
	.align		4
.L_2793:
        /*0244*/ 	.byte	0x04, 0x1c
        /*0246*/ 	.short	(.L_2795 - .L_2794)


	//   ....[0]....
.L_2794:
        /*0248*/ 	.word	0x00005390


	//----- nvinfo : EIATTR_MAX_THREADS
	.align		4
.L_2795:
        /*024c*/ 	.byte	0x04, 0x05
        /*024e*/ 	.short	(.L_2797 - .L_2796)
.L_2796:
        /*0250*/ 	.word	0x00000080
        /*0254*/ 	.word	0x00000001
        /*0258*/ 	.word	0x00000001


	//----- nvinfo : EIATTR_CRS_STACK_SIZE
	.align		4
.L_2797:
        /*025c*/ 	.byte	0x04, 0x1e
        /*025e*/ 	.short	(.L_2799 - .L_2798)
.L_2798:
        /*0260*/ 	.word	0x00000000
.L_2799:


//--------------------- .nv.info._ZN10layer_norm22ln_bwd_finalize_kernelINS_22Kernel_traits_finalizeILj1280E13__nv_bfloat16S2_fS2_fjLb0ELj1024ELj4ENS_18Kernel_traits_baseILj1280ES2_S2_fS2_fjLj1024EEEEELb0ELb0EEEvNS_9BwdParamsE --------------------------
	.section	.nv.info._ZN10layer_norm22ln_bwd_finalize_kernelINS_22Kernel_traits_finalizeILj1280E13__nv_bfloat16S2_fS2_fjLb0ELj1024ELj4ENS_18Kernel_traits_baseILj1280ES2_S2_fS2_fjLj1024EEEEELb0ELb0EEEvNS_9BwdParamsE,"",@"SHT_CUDA_INFO"
	.sectionflags	@""
	.align	4


	//----- nvinfo : EIATTR_CUDA_API_VERSION
	.align		4
        /*0000*/ 	.byte	0x04, 0x37
        /*0002*/ 	.short	(.L_2801 - .L_2800)
.L_2800:
        /*0004*/ 	.word	0x00000082


	//----- nvinfo : EIATTR_SW2861232_WAR
	.align		4
.L_2801:
        /*0008*/ 	.byte	0x01, 0x35
	.zero		2


	//----- nvinfo : EIATTR_PARAM_CBANK
	.align		4
        /*000c*/ 	.byte	0x04, 0x0a
        /*000e*/ 	.short	(.L_2803 - .L_2802)
	.align		4
.L_2802:
        /*0010*/ 	.word	index@(.nv.constant0._ZN10layer_norm22ln_bwd_finalize_kernelINS_22Kernel_traits_finalizeILj1280E13__nv_bfloat16S2_fS2_fjLb0ELj1024ELj4ENS_18Kernel_traits_baseILj1280ES2_S2_fS2_fjLj1024EEEEELb0ELb0EEEvNS_9BwdParamsE)
        /*0014*/ 	.short	0x0160
        /*0016*/ 	.short	0x0128


	//----- nvinfo : EIATTR_CBANK_PARAM_SIZE
	.align		4
.L_2803:
        /*0018*/ 	.byte	0x03, 0x19
        /*001a*/ 	.short	0x0128


	//----- nvinfo : EIATTR_KPARAM_INFO
	.align		4
        /*001c*/ 	.byte	0x04, 0x17
        /*001e*/ 	.short	(.L_2805 - .L_2804)
.L_2804:
        /*0020*/ 	.word	0x00000000
        /*0024*/ 	.short	0x0000
        /*0026*/ 	.short	0x0000
        /*0028*/ 	.byte	0x00, 0xf0, 0xa1, 0x04


	//----- nvinfo : EIATTR_MAXREG_COUNT
	.align		4
.L_2805:
        /*002c*/ 	.byte	0x03, 0x1b
        /*002e*/ 	.short	0x0040


	//----- nvinfo : EIATTR_NUM_BARRIERS
	.align		4
        /*0030*/ 	.byte	0x02, 0x4c
        /*0032*/ 	.byte	0x01
	.zero		1


	//----- nvinfo : EIATTR_MERCURY_ISA_VERSION
	.align		4
        /*0034*/ 	.byte	0x03, 0x5f
        /*0036*/ 	.short	0x0000


	//----- nvinfo : EIATTR_COOP_GROUP_MASK_REGIDS
	.align		4
        /*0038*/ 	.byte	0x04, 0x29
        /*003a*/ 	.short	(.L_2807 - .L_2806)


	//   ....[0]....
.L_2806:
        /*003c*/ 	.word	0xffffffff


	//   ....[1]....
        /*0040*/ 	.word	0xffffffff


	//   ....[2]....
        /*0044*/ 	.word	0xffffffff


	//   ....[3]....
        /*0048*/ 	.word	0xffffffff


	//   ....[4]....
        /*004c*/ 	.word	0xffffffff


	//   ....[5]....
        /*0050*/ 	.word	0xffffffff


	//   ....[6]....
        /*0054*/ 	.word	0xffffffff


	//   ....[7]....
        /*0058*/ 	.word	0xffffffff


	//   ....[8]....
        /*005c*/ 	.word	0xffffffff


	//   ....[9]....
        /*0060*/ 	.word	0xffffffff


	//   ....[10]....
        /*0064*/ 	.word	0xffffffff


	//   ....[11]....
        /*0068*/ 	.word	0xffffffff


	//   ....[12]....
        /*006c*/ 	.word	0xffffffff


	//   ....[13]....
        /*0070*/ 	.word	0xffffffff


	//   ....[14]....
        /*0074*/ 	.word	0xffffffff


	//   ....[15]....
        /*0078*/ 	.word	0xffffffff


	//   ....[16]....
        /*007c*/ 	.word	0xffffffff


	//   ....[17]....
        /*0080*/ 	.word	0xffffffff


	//   ....[18]....
        /*0084*/ 	.word	0xffffffff


	//   ....[19]....
        /*0088*/ 	.word	0xffffffff


	//----- nvinfo : EIATTR_COOP_GROUP_INSTR_OFFSETS
	.align		4
.L_2807:
        /*008c*/ 	.byte	0x04, 0x28
        /*008e*/ 	.short	(.L_2809 - .L_2808)


	//   ....[0]....
.L_2808:
        /*0090*/ 	.word	0x00000820


	//   ....[1]....
        /*0094*/ 	.word	0x00000850


	//   ....[2]....
        /*0098*/ 	.word	0x00000860


	//   ....[3]....
        /*009c*/ 	.word	0x00000890


	//   ....[4]....
        /*00a0*/ 	.word	0x000008a0


	//   ....[5]....
        /*00a4*/ 	.word	0x000008d0


	//   ....[6]....
        /*00a8*/ 	.word	0x000008f0


	//   ....[7]....
        /*00ac*/ 	.word	0x00000900


	//   ....[8]....
        /*00b0*/ 	.word	0x00000930


	//   ....[9]....
        /*00b4*/ 	.word	0x00000940


	//   ....[10]....
        /*00b8*/ 	.word	0x00000b50


	//   ....[11]....
        /*00bc*/ 	.word	0x00000bc0


	//   ....[12]....
        /*00c0*/ 	.word	0x00000c20


	//   ....[13]....
        /*00c4*/ 	.word	0x00000c80


	//   ....[14]....
        /*00c8*/ 	.word	0x00000cf0


	//   ....[15]....
        /*00cc*/ 	.word	0x00000d60


	//   ....[16]....
        /*00d0*/ 	.word	0x00000dc0


	//   ....[17]....
        /*00d4*/ 	.word	0x00000e20


	//   ....[18]....
        /*00d8*/ 	.word	0x00000e80


	//   ....[19]....
        /*00dc*/ 	.word	0x00000ee0


	//----- nvinfo : EIATTR_EXIT_INSTR_OFFSETS
	.align		4
.L_2809:
        /*00e0*/ 	.byte	0x04, 0x1c
        /*00e2*/ 	.short	(.L_2811 - .L_2810)


	//   ....[0]....
.L_2810:
        /*00e4*/ 	.word	0x00000070


	//   ....[1]....
        /*00e8*/ 	.word	0x00000af0


	//----- nvinfo : EIATTR_MAX_THREADS
	.align		4
.L_2811:
        /*00ec*/ 	.byte	0x04, 0x05
        /*00ee*/ 	.short	(.L_2813 - .L_2812)
.L_2812:
        /*00f0*/ 	.word	0x00000400
        /*00f4*/ 	.word	0x00000001
        /*00f8*/ 	.word	0x00000001


	//----- nvinfo : EIATTR_CRS_STACK_SIZE
	.align		4
.L_2813:
        /*00fc*/ 	.byte	0x04, 0x1e
        /*00fe*/ 	.short	(.L_2815 - .L_2814)
.L_2814:
        /*0100*/ 	.word	0x00000000
.L_2815:


//--------------------- .nv.info._ZN10layer_norm13ln_bwd_kernelINS_13Kernel_traitsI13__nv_bfloat16S2_fS2_fjLj1280ELj1ELj4ELj1ELj16ENS_18Kernel_traits_baseILj1280ES2_S2_fS2_fjLj128EEEEELb1ELb0ELb1ELb0EEEvNS_9BwdParamsE --------------------------
	.section	.nv.info._ZN10layer_norm13ln_bwd_kernelINS_13Kernel_traitsI13__nv_bfloat16S2_fS2_fjLj1280ELj1ELj4ELj1ELj16ENS_18Kernel_traits_baseILj1280ES2_S2_fS2_fjLj128EEEEELb1ELb0ELb1ELb0EEEvNS_9BwdParamsE,"",@"SHT_CUDA_INFO"
	.sectionflags	@""
	.align	4


	//----- nvinfo : EIATTR_CUDA_API_VERSION
	.align		4
        /*0000*/ 	.byte	0x04, 0x37
        /*0002*/ 	.short	(.L_2817 - .L_2816)
.L_2816:
        /*0004*/ 	.word	0x00000082


	//----- nvinfo : EIATTR_SW2861232_WAR
	.align		4
.L_2817:
        /*0008*/ 	.byte	0x01, 0x35
	.zero		2


	//----- nvinfo : EIATTR_PARAM_CBANK
	.align		4
        /*000c*/ 	.byte	0x04, 0x0a
        /*000e*/ 	.short	(.L_2819 - .L_2818)
	.align		4
.L_2818:
        /*0010*/ 	.word	index@(.nv.constant0._ZN10layer_norm13ln_bwd_kernelINS_13Kernel_traitsI13__nv_bfloat16S2_fS2_fjLj1280ELj1ELj4ELj1ELj16ENS_18Kernel_traits_baseILj1280ES2_S2_fS2_fjLj128EEEEELb1ELb0ELb1ELb0EEEvNS_9BwdParamsE)
        /*0014*/ 	.short	0x0160
        /*0016*/ 	.short	0x0128


	//----- nvinfo : EIATTR_CBANK_PARAM_SIZE
	.align		4
.L_2819:
        /*0018*/ 	.byte	0x03, 0x19
        /*001a*/ 	.short	0x0128


	//----- nvinfo : EIATTR_KPARAM_INFO
	.align		4
        /*001c*/ 	.byte	0x04, 0x17
        /*001e*/ 	.short	(.L_2821 - .L_2820)
.L_2820:
        /*0020*/ 	.word	0x00000000
        /*0024*/ 	.short	0x0000
        /*0026*/ 	.short	0x0000
        /*0028*/ 	.byte	0x00, 0xf0, 0xa1, 0x04


	//----- nvinfo : EIATTR_MAXREG_COUNT
	.align		4
.L_2821:
        /*002c*/ 	.byte	0x03, 0x1b
        /*002e*/ 	.short	0x00ff


	//----- nvinfo : EIATTR_NUM_BARRIERS
	.align		4
        /*0030*/ 	.byte	0x02, 0x4c
        /*0032*/ 	.byte	0x01
	.zero		1


	//----- nvinfo : EIATTR_ANNOTATIONS
	.align		4
        /*0034*/ 	.byte	0x04, 0x55
        /*0036*/ 	.short	(.L_2823 - .L_2822)


	//   ....[0]....
.L_2822:
        /* <DEDUP_REMOVED lines=34> */


	//----- nvinfo : EIATTR_MERCURY_ISA_VERSION
	.align		4
.L_2823:
        /*0248*/ 	.byte	0x03, 0x5f
        /*024a*/ 	.short	0x0000


	//----- nvinfo : EIATTR_COOP_GROUP_MASK_REGIDS
	.align		4
        /*024c*/ 	.byte	0x04, 0x29
        /*024e*/ 	.short	(.L_2825 - .L_2824)


	//   ....[0]....
.L_2824:
        /*0250*/ 	.word	0xffffffff


	//   ....[1]....
        /*0254*/ 	.word	0xffffffff


	//   ....[2]....
        /*0258*/ 	.word	0xffffffff


	//   ....[3]....
        /*025c*/ 	.word	0xffffffff


	//   ....[4]....
        /*0260*/ 	.word	0xffffffff


	//   ....[5]....
        /*0264*/ 	.word	0xffffffff


	//   ....[6]....
        /*0268*/ 	.word	0xffffffff


	//   ....[7]....
        /*026c*/ 	.word	0xffffffff


	//   ....[8]....
        /*0270*/ 	.word	0xffffffff


	//   ....[9]....
        /*0274*/ 	.word	0xffffffff


	//   ....[10]....
        /*0278*/ 	.word	0xffffffff


	//   ....[11]....
        /*027c*/ 	.word	0xffffffff


	//   ....[12]....
        /*0280*/ 	.word	0xffffffff


	//   ....[13]....
        /*0284*/ 	.word	0xffffffff


	//   ....[14]....
        /*0288*/ 	.word	0xffffffff


	//   ....[15]....
        /*028c*/ 	.word	0xffffffff


	//   ....[16]....
        /*0290*/ 	.word	0xffffffff


	//   ....[17]....
        /*0294*/ 	.word	0xffffffff


	//   ....[18]....
        /*0298*/ 	.word	0xffffffff


	//   ....[19]....
        /*029c*/ 	.word	0xffffffff


	//----- nvinfo : EIATTR_COOP_GROUP_INSTR_OFFSETS
	.align		4
.L_2825:
        /*02a0*/ 	.byte	0x04, 0x28
        /*02a2*/ 	.short	(.L_2827 - .L_2826)


	//   ....[0]....
.L_2826:
        /*02a4*/ 	.word	0x00002de0


	//   ....[1]....
        /*02a8*/ 	.word	0x00002e00


	//   ....[2]....
        /*02ac*/ 	.word	0x00002e30


	//   ....[3]....
        /*02b0*/ 	.word	0x00002e50


	//   ....[4]....
        /*02b4*/ 	.word	0x00002e70


	//   ....[5]....
        /*02b8*/ 	.word	0x00002e90


	//   ....[6]....
        /*02bc*/ 	.word	0x00002ea0


	//   ....[7]....
        /*02c0*/ 	.word	0x00002ed0


	//   ....[8]....
        /*02c4*/ 	.word	0x00002ee0


	//   ....[9]....
        /*02c8*/ 	.word	0x00002f00


	//   ....[10]....
        /*02cc*/ 	.word	0x00007890


	//   ....[11]....
        /*02d0*/ 	.word	0x00007910


	//   ....[12]....
        /*02d4*/ 	.word	0x00007990


	//   ....[13]....
        /*02d8*/ 	.word	0x00007a00


	//   ....[14]....
        /*02dc*/ 	.word	0x00007a80


	//   ....[15]....
        /*02e0*/ 	.word	0x00007af0


	//   ....[16]....
        /*02e4*/ 	.word	0x00007b70


	//   ....[17]....
        /*02e8*/ 	.word	0x00007be0


	//   ....[18]....
        /*02ec*/ 	.word	0x00007c60


	//   ....[19]....
        /*02f0*/ 	.word	0x00007cd0


	//----- nvinfo : EIATTR_EXIT_INSTR_OFFSETS
	.align		4
.L_2827:
        /*02f4*/ 	.byte	0x04, 0x1c
        /*02f6*/ 	.short	(.L_2829 - .L_2828)


	//   ....[0]....
.L_2828:
        /*02f8*/ 	.word	0x00007800


	//   ....[1]....
        /*02fc*/ 	.word	0x00007830


	//----- nvinfo : EIATTR_MAX_THREADS
	.align		4
.L_2829:
        /*0300*/ 	.byte	0x04, 0x05
        /*0302*/ 	.short	(.L_2831 - .L_2830)
.L_2830:
        /*0304*/ 	.word	0x00000080
        /*0308*/ 	.word	0x00000001
        /*030c*/ 	.word	0x00000001


	//----- nvinfo : EIATTR_CRS_STACK_SIZE
	.align		4
.L_2831:
        /*0310*/ 	.byte	0x04, 0x1e
        /*0312*/ 	.short	(.L_2833 - .L_2832)
.L_2832:
        /*0314*/ 	.word	0x00000000
.L_2833:


//--------------------- .nv.info._ZN10layer_norm22ln_bwd_finalize_kernelINS_22Kernel_traits_finalizeILj1280E13__nv_bfloat16S2_fS2_fjLb0ELj1024ELj4ENS_18Kernel_traits_baseILj1280ES2_S2_fS2_fjLj1024EEEEELb0ELb1EEEvNS_9BwdParamsE --------------------------
	.section	.nv.info._ZN10layer_norm22ln_bwd_finalize_kernelINS_22Kernel_traits_finalizeILj1280E13__nv_bfloat16S2_fS2_fjLb0ELj1024ELj4ENS_18Kernel_traits_baseILj1280ES2_S2_fS2_fjLj1024EEEEELb0ELb1EEEvNS_9BwdParamsE,"",@"SHT_CUDA_INFO"
	.sectionflags	@""
	.align	4


	//----- nvinfo : EIATTR_CUDA_API_VERSION
	.align		4
        /*0000*/ 	.byte	0x04, 0x37
        /*0002*/ 	.short	(.L_2835 - .L_2834)
.L_2834:
        /*0004*/ 	.word	0x00000082


	//----- nvinfo : EIATTR_SW2861232_WAR
	.align		4
.L_2835:
        /*0008*/ 	.byte	0x01, 0x35
	.zero		2


	//----- nvinfo : EIATTR_PARAM_CBANK
	.align		4
        /*000c*/ 	.byte	0x04, 0x0a
        /*000e*/ 	.short	(.L_2837 - .L_2836)
	.align		4
.L_2836:
        /*0010*/ 	.word	index@(.nv.constant0._ZN10layer_norm22ln_bwd_finalize_kernelINS_22Kernel_traits_finalizeILj1280E13__nv_bfloat16S2_fS2_fjLb0ELj1024ELj4ENS_18Kernel_traits_baseILj1280ES2_S2_fS2_fjLj1024EEEEELb0ELb1EEEvNS_9BwdParamsE)
        /*0014*/ 	.short	0x0160
        /*0016*/ 	.short	0x0128


	//----- nvinfo : EIATTR_CBANK_PARAM_SIZE
	.align		4
.L_2837:
        /*0018*/ 	.byte	0x03, 0x19
        /*001a*/ 	.short	0x0128


	//----- nvinfo : EIATTR_KPARAM_INFO
	.align		4
        /*001c*/ 	.byte	0x04, 0x17
        /*001e*/ 	.short	(.L_2839 - .L_2838)
.L_2838:
        /*0020*/ 	.word	0x00000000
        /*0024*/ 	.short	0x0000
        /*0026*/ 	.short	0x0000
        /*0028*/ 	.byte	0x00, 0xf0, 0xa1, 0x04


	//----- nvinfo : EIATTR_MAXREG_COUNT
	.align		4
.L_2839:
        /*002c*/ 	.byte	0x03, 0x1b
        /*002e*/ 	.short	0x0040


	//----- nvinfo : EIATTR_NUM_BARRIERS
	.align		4
        /*0030*/ 	.byte	0x02, 0x4c
        /*0032*/ 	.byte	0x01
	.zero		1


	//----- nvinfo : EIATTR_MERCURY_ISA_VERSION
	.align		4
        /*0034*/ 	.byte	0x03, 0x5f
        /*0036*/ 	.short	0x0000


	//----- nvinfo : EIATTR_COOP_GROUP_MASK_REGIDS
	.align		4
        /*0038*/ 	.byte	0x04, 0x29
        /*003a*/ 	.short	(.L_2841 - .L_2840)


	//   ....[0]....
.L_2840:
        /*003c*/ 	.word	0xffffffff


	//   ....[1]....
        /*0040*/ 	.word	0xffffffff


	//   ....[2]....
        /*0044*/ 	.word	0xffffffff


	//   ....[3]....
        /*0048*/ 	.word	0xffffffff


	//   ....[4]....
        /*004c*/ 	.word	0xffffffff


	//   ....[5]....
        /*0050*/ 	.word	0xffffffff


	//   ....[6]....
        /*0054*/ 	.word	0xffffffff


	//   ....[7]....
        /*0058*/ 	.word	0xffffffff


	//   ....[8]....
        /*005c*/ 	.word	0xffffffff


	//   ....[9]....
        /*0060*/ 	.word	0xffffffff


	//   ....[10]....
        /*0064*/ 	.word	0xffffffff


	//   ....[11]....
        /*0068*/ 	.word	0xffffffff


	//   ....[12]....
        /*006c*/ 	.word	0xffffffff


	//   ....[13]....
        /*0070*/ 	.word	0xffffffff


	//   ....[14]....
        /*0074*/ 	.word	0xffffffff


	//   ....[15]....
        /*0078*/ 	.word	0xffffffff


	//   ....[16]....
        /*007c*/ 	.word	0xffffffff


	//   ....[17]....
        /*0080*/ 	.word	0xffffffff


	//   ....[18]....
        /*0084*/ 	.word	0xffffffff


	//   ....[19]....
        /*0088*/ 	.word	0xffffffff


	//----- nvinfo : EIATTR_COOP_GROUP_INSTR_OFFSETS
	.align		4
.L_2841:
        /*008c*/ 	.byte	0x04, 0x28
        /*008e*/ 	.short	(.L_2843 - .L_2842)


	//   ....[0]....
.L_2842:
        /*0090*/ 	.word	0x000007f0


	//   ....[1]....
        /*0094*/ 	.word	0x00000820


	//   ....[2]....
        /*0098*/ 	.word	0x00000840


	//   ....[3]....
        /*009c*/ 	.word	0x00000850


	//   ....[4]....
        /*00a0*/ 	.word	0x00000880


	//   ....[5]....
        /*00a4*/ 	.word	0x00000890


	//   ....[6]....
        /*00a8*/ 	.word	0x000008c0


	//   ....[7]....
        /*00ac*/ 	.word	0x000008d0


	//   ....[8]....
        /*00b0*/ 	.word	0x00000900


	//   ....[9]....
        /*00b4*/ 	.word	0x00000910


	//   ....[10]....
        /*00b8*/ 	.word	0x00000b00


	//   ....[11]....
        /*00bc*/ 	.word	0x00000b80


	//   ....[12]....
        /*00c0*/ 	.word	0x00000be0


	//   ....[13]....
        /*00c4*/ 	.word	0x00000c40


	//   ....[14]....
        /*00c8*/ 	.word	0x00000cb0


	//   ....[15]....
        /*00cc*/ 	.word	0x00000d20


	//   ....[16]....
        /*00d0*/ 	.word	0x00000d80


	//   ....[17]....
        /*00d4*/ 	.word	0x00000de0


	//   ....[18]....
        /*00d8*/ 	.word	0x00000e40


	//   ....[19]....
        /*00dc*/ 	.word	0x00000ea0


	//----- nvinfo : EIATTR_EXIT_INSTR_OFFSETS
	.align		4
.L_2843:
        /*00e0*/ 	.byte	0x04, 0x1c
        /*00e2*/ 	.short	(.L_2845 - .L_2844)


	//   ....[0]....
.L_2844:
        /*00e4*/ 	.word	0x00000070


	//   ....[1]....
        /*00e8*/ 	.word	0x00000aa0


	//----- nvinfo : EIATTR_MAX_THREADS
	.align		4
.L_2845:
        /*00ec*/ 	.byte	0x04, 0x05
        /*00ee*/ 	.short	(.L_2847 - .L_2846)
.L_2846:
        /*00f0*/ 	.word	0x00000400
        /*00f4*/ 	.word	0x00000001
        /*00f8*/ 	.word	0x00000001


	//----- nvinfo : EIATTR_CRS_STACK_SIZE
	.align		4
.L_2847:
        /*00fc*/ 	.byte	0x04, 0x1e
        /*00fe*/ 	.short	(.L_2849 - .L_2848)
.L_2848:
        /*0100*/ 	.word	0x00000000
.L_2849:


//--------------------- .nv.info._ZN10layer_norm13ln_bwd_kernelINS_13Kernel_traitsI13__nv_bfloat16S2_fS2_fjLj1280ELj1ELj4ELj1ELj16ENS_18Kernel_traits_baseILj1280ES2_S2_fS2_fjLj128EEEEELb1ELb0ELb1ELb1EEEvNS_9BwdParamsE --------------------------
	.section	.nv.info._ZN10layer_norm13ln_bwd_kernelINS_13Kernel_traitsI13__nv_bfloat16S2_fS2_fjLj1280ELj1ELj4ELj1ELj16ENS_18Kernel_traits_baseILj1280ES2_S2_fS2_fjLj128EEEEELb1ELb0ELb1ELb1EEEvNS_9BwdParamsE,"",@"SHT_CUDA_INFO"
	.sectionflags	@""
	.align	4


	//----- nvinfo : EIATTR_CUDA_API_VERSION
	.align		4
        /*0000*/ 	.byte	0x04, 0x37
        /*0002*/ 	.short	(.L_2851 - .L_2850)
.L_2850:
        /*0004*/ 	.word	0x00000082


	//----- nvinfo : EIATTR_SW2861232_WAR
	.align		4
.L_2851:
        /*0008*/ 	.byte	0x01, 0x35
	.zero		2


	//----- nvinfo : EIATTR_PARAM_CBANK
	.align		4
        /*000c*/ 	.byte	0x04, 0x0a
        /*000e*/ 	.short	(.L_2853 - .L_2852)
	.align		4
.L_2852:
        /*0010*/ 	.word	index@(.nv.constant0._ZN10layer_norm13ln_bwd_kernelINS_13Kernel_traitsI13__nv_bfloat16S2_fS2_fjLj1280ELj1ELj4ELj1ELj16ENS_18Kernel_traits_baseILj1280ES2_S2_fS2_fjLj128EEEEELb1ELb0ELb1ELb1EEEvNS_9BwdParamsE)
        /*0014*/ 	.short	0x0160
        /*0016*/ 	.short	0x0128


	//----- nvinfo : EIATTR_CBANK_PARAM_SIZE
	.align		4
.L_2853:
        /*0018*/ 	.byte	0x03, 0x19
        /*001a*/ 	.short	0x0128


	//----- nvinfo : EIATTR_KPARAM_INFO
	.align		4
        /*001c*/ 	.byte	0x04, 0x17
        /*001e*/ 	.short	(.L_2855 - .L_2854)
.L_2854:
        /*0020*/ 	.word	0x00000000
        /*0024*/ 	.short	0x0000
        /*0026*/ 	.short	0x0000
        /*0028*/ 	.byte	0x00, 0xf0, 0xa1, 0x04


	//----- nvinfo : EIATTR_MAXREG_COUNT
	.align		4
.L_2855:
        /*002c*/ 	.byte	0x03, 0x1b
        /*002e*/ 	.short	0x00ff


	//----- nvinfo : EIATTR_NUM_BARRIERS
	.align		4
        /*0030*/ 	.byte	0x02, 0x4c
        /*0032*/ 	.byte	0x01
	.zero		1


	//----- nvinfo : EIATTR_ANNOTATIONS
	.align		4
        /*0034*/ 	.byte	0x04, 0x55
        /*0036*/ 	.short	(.L_2857 - .L_2856)


	//   ....[0]....
.L_2856:
        /* <DEDUP_REMOVED lines=38> */


	//----- nvinfo : EIATTR_MERCURY_ISA_VERSION
	.align		4
.L_2857:
        /*0288*/ 	.byte	0x03, 0x5f
        /*028a*/ 	.short	0x0000


	//----- nvinfo : EIATTR_COOP_GROUP_MASK_REGIDS
	.align		4
        /*028c*/ 	.byte	0x04, 0x29
        /*028e*/ 	.short	(.L_2859 - .L_2858)


	//   ....[0]....
.L_2858:
        /*0290*/ 	.word	0xffffffff


	//   ....[1]....
        /*0294*/ 	.word	0xffffffff


	//   ....[2]....
        /*0298*/ 	.word	0xffffffff


	//   ....[3]....
        /*029c*/ 	.word	0xffffffff


	//   ....[4]....
        /*02a0*/ 	.word	0xffffffff


	//   ....[5]....
        /*02a4*/ 	.word	0xffffffff


	//   ....[6]....
        /*02a8*/ 	.word	0xffffffff


	//   ....[7]....
        /*02ac*/ 	.word	0xffffffff


	//   ....[8]....
        /*02b0*/ 	.word	0xffffffff


	//   ....[9]....
        /*02b4*/ 	.word	0xffffffff


	//   ....[10]....
        /*02b8*/ 	.word	0xffffffff


	//   ....[11]....
        /*02bc*/ 	.word	0xffffffff


	//   ....[12]....
        /*02c0*/ 	.word	0xffffffff


	//   ....[13]....
        /*02c4*/ 	.word	0xffffffff


	//   ....[14]....
        /*02c8*/ 	.word	0xffffffff


	//   ....[15]....
        /*02cc*/ 	.word	0xffffffff


	//   ....[16]....
        /*02d0*/ 	.word	0xffffffff


	//   ....[17]....
        /*02d4*/ 	.word	0xffffffff


	//   ....[18]....
        /*02d8*/ 	.word	0xffffffff


	//   ....[19]....
        /*02dc*/ 	.word	0xffffffff


	//----- nvinfo : EIATTR_COOP_GROUP_INSTR_OFFSETS
	.align		4
.L_2859:
        /*02e0*/ 	.byte	0x04, 0x28
        /*02e2*/ 	.short	(.L_2861 - .L_2860)


	//   ....[0]....
.L_2860:
        /*02e4*/ 	.word	0x00002ad0


	//   ....[1]....
        /*02e8*/ 	.word	0x00002af0


	//   ....[2]....
        /*02ec*/ 	.word	0x00002b20


	//   ....[3]....
        /*02f0*/ 	.word	0x00002b40


	//   ....[4]....
        /*02f4*/ 	.word	0x00002b60


	//   ....[5]....
        /*02f8*/ 	.word	0x00002b80


	//   ....[6]....
        /*02fc*/ 	.word	0x00002ba0


	//   ....[7]....
        /*0300*/ 	.word	0x00002bc0


	//   ....[8]....
        /*0304*/ 	.word	0x00002bd0


	//   ....[9]....
        /*0308*/ 	.word	0x00002bf0


	//   ....[10]....
        /*030c*/ 	.word	0x00006db0


	//   ....[11]....
        /*0310*/ 	.word	0x00006e30


	//   ....[12]....
        /*0314*/ 	.word	0x00006eb0


	//   ....[13]....
        /*0318*/ 	.word	0x00006f20


	//   ....[14]....
        /*031c*/ 	.word	0x00006fa0


	//   ....[15]....
        /*0320*/ 	.word	0x00007010


	//   ....[16]....
        /*0324*/ 	.word	0x00007090


	//   ....[17]....
        /*0328*/ 	.word	0x00007100


	//   ....[18]....
        /*032c*/ 	.word	0x00007180


	//   ....[19]....
        /*0330*/ 	.word	0x000071f0


	//----- nvinfo : EIATTR_EXIT_INSTR_OFFSETS
	.align		4
.L_2861:
        /*0334*/ 	.byte	0x04, 0x1c
        /*0336*/ 	.short	(.L_2863 - .L_2862)


	//   ....[0]....
.L_2862:
        /*0338*/ 	.word	0x00006d50


	//----- nvinfo : EIATTR_MAX_THREADS
	.align		4
.L_2863:
        /*033c*/ 	.byte	0x04, 0x05
        /*033e*/ 	.short	(.L_2865 - .L_2864)
.L_2864:
        /*0340*/ 	.word	0x00000080
        /*0344*/ 	.word	0x00000001
        /*0348*/ 	.word	0x00000001


	//----- nvinfo : EIATTR_CRS_STACK_SIZE
	.align		4
.L_2865:
        /*034c*/ 	.byte	0x04, 0x1e
        /*034e*/ 	.short	(.L_2867 - .L_2866)
.L_2866:
        /*0350*/ 	.word	0x00000000
.L_2867:


//--------------------- .nv.info._ZN10layer_norm13ln_bwd_kernelINS_13Kernel_traitsI13__nv_bfloat16S2_fS2_fjLj1280ELj1ELj4ELj1ELj16ENS_18Kernel_traits_baseILj1280ES2_S2_fS2_fjLj128EEEEELb1ELb1ELb0ELb0EEEvNS_9BwdParamsE --------------------------
	.section	.nv.info._ZN10layer_norm13ln_bwd_kernelINS_13Kernel_traitsI13__nv_bfloat16S2_fS2_fjLj1280ELj1ELj4ELj1ELj16ENS_18Kernel_traits_baseILj1280ES2_S2_fS2_fjLj128EEEEELb1ELb1ELb0ELb0EEEvNS_9BwdParamsE,"",@"SHT_CUDA_INFO"
	.sectionflags	@""
	.align	4


	//----- nvinfo : EIATTR_CUDA_API_VERSION
	.align		4
        /*0000*/ 	.byte	0x04, 0x37
        /*0002*/ 	.short	(.L_2869 - .L_2868)
.L_2868:
        /*0004*/ 	.word	0x00000082


	//----- nvinfo : EIATTR_SW2861232_WAR
	.align		4
.L_2869:
        /*0008*/ 	.byte	0x01, 0x35
	.zero		2


	//----- nvinfo : EIATTR_PARAM_CBANK
	.align		4
        /*000c*/ 	.byte	0x04, 0x0a
        /*000e*/ 	.short	(.L_2871 - .L_2870)
	.align		4
.L_2870:
        /*0010*/ 	.word	index@(.nv.constant0._ZN10layer_norm13ln_bwd_kernelINS_13Kernel_traitsI13__nv_bfloat16S2_fS2_fjLj1280ELj1ELj4ELj1ELj16ENS_18Kernel_traits_baseILj1280ES2_S2_fS2_fjLj128EEEEELb1ELb1ELb0ELb0EEEvNS_9BwdParamsE)
        /*0014*/ 	.short	0x0160
        /*0016*/ 	.short	0x0128


	//----- nvinfo : EIATTR_CBANK_PARAM_SIZE
	.align		4
.L_2871:
        /*0018*/ 	.byte	0x03, 0x19
        /*001a*/ 	.short	0x0128


	//----- nvinfo : EIATTR_KPARAM_INFO
	.align		4
        /*001c*/ 	.byte	0x04, 0x17
        /*001e*/ 	.short	(.L_2873 - .L_2872)
.L_2872:
        /*0020*/ 	.word	0x00000000
        /*0024*/ 	.short	0x0000
        /*0026*/ 	.short	0x0000
        /*0028*/ 	.byte	0x00, 0xf0, 0xa1, 0x04


	//----- nvinfo : EIATTR_MAXREG_COUNT
	.align		4
.L_2873:
        /*002c*/ 	.byte	0x03, 0x1b
        /*002e*/ 	.short	0x00ff


	//----- nvinfo : EIATTR_NUM_BARRIERS
	.align		4
        /*0030*/ 	.byte	0x02, 0x4c
        /*0032*/ 	.byte	0x01
	.zero		1


	//----- nvinfo : EIATTR_ANNOTATIONS
	.align		4
        /*0034*/ 	.byte	0x04, 0x55
        /*0036*/ 	.short	(.L_2875 - .L_2874)


	//   ....[0]....
.L_2874:
        /* <DEDUP_REMOVED lines=109> */


	//----- nvinfo : EIATTR_MERCURY_ISA_VERSION
	.align		4
.L_2875:
        /*06f8*/ 	.byte	0x03, 0x5f
        /*06fa*/ 	.short	0x0000


	//----- nvinfo : EIATTR_COOP_GROUP_MASK_REGIDS
	.align		4
        /*06fc*/ 	.byte	0x04, 0x29
        /*06fe*/ 	.short	(.L_2877 - .L_2876)


	//   ....[0]....
.L_2876:
        /*0700*/ 	.word	0xffffffff


	//   ....[1]....
        /*0704*/ 	.word	0xffffffff


	//   ....[2]....
        /*0708*/ 	.word	0xffffffff


	//   ....[3]....
        /*070c*/ 	.word	0xffffffff


	//   ....[4]....
        /*0710*/ 	.word	0xffffffff


	//   ....[5]....
        /*0714*/ 	.word	0xffffffff


	//   ....[6]....
        /*0718*/ 	.word	0xffffffff


	//   ....[7]....
        /*071c*/ 	.word	0xffffffff


	//   ....[8]....
        /*0720*/ 	.word	0xffffffff


	//   ....[9]....
        /*0724*/ 	.word	0xffffffff


	//   ....[10]....
        /*0728*/ 	.word	0xffffffff


	//   ....[11]....
        /*072c*/ 	.word	0xffffffff


	//   ....[12]....
        /*0730*/ 	.word	0xffffffff


	//   ....[13]....
        /*0734*/ 	.word	0xffffffff


	//   ....[14]....
        /*0738*/ 	.word	0xffffffff


	//   ....[15]....
        /*073c*/ 	.word	0xffffffff


	//   ....[16]....
        /*0740*/ 	.word	0xffffffff


	//   ....[17]....
        /*0744*/ 	.word	0xffffffff


	//   ....[18]....
        /*0748*/ 	.word	0xffffffff


	//   ....[19]....
        /*074c*/ 	.word	0xffffffff


	//----- nvinfo : EIATTR_COOP_GROUP_INSTR_OFFSETS
	.align		4
.L_2877:
        /*0750*/ 	.byte	0x04, 0x28
        /*0752*/ 	.short	(.L_2879 - .L_2878)


	//   ....[0]....
.L_2878:
        /*0754*/ 	.word	0x000031e0


	//   ....[1]....
        /*0758*/ 	.word	0x00003200


	//   ....[2]....
        /*075c*/ 	.word	0x00003230


	//   ....[3]....
        /*0760*/ 	.word	0x00003250


	//   ....[4]....
        /*0764*/ 	.word	0x00003270


	//   ....[5]....
        /*0768*/ 	.word	0x00003290


	//   ....[6]....
        /*076c*/ 	.word	0x000032a0


	//   ....[7]....
        /*0770*/ 	.word	0x000032d0


	//   ....[8]....
        /*0774*/ 	.word	0x000032e0


	//   ....[9]....
        /*0778*/ 	.word	0x00003300


	//   ....[10]....
        /*077c*/ 	.word	0x00008180


	//   ....[11]....
        /*0780*/ 	.word	0x00008200


	//   ....[12]....
        /*0784*/ 	.word	0x00008280


	//   ....[13]....
        /*0788*/ 	.word	0x000082f0


	//   ....[14]....
        /*078c*/ 	.word	0x00008370


	//   ....[15]....
        /*0790*/ 	.word	0x000083e0


	//   ....[16]....
        /*0794*/ 	.word	0x00008460


	//   ....[17]....
        /*0798*/ 	.word	0x000084d0


	//   ....[18]....
        /*079c*/ 	.word	0x00008550


	//   ....[19]....
        /*07a0*/ 	.word	0x000085c0


	//----- nvinfo : EIATTR_EXIT_INSTR_OFFSETS
	.align		4
.L_2879:
        /*07a4*/ 	.byte	0x04, 0x1c
        /*07a6*/ 	.short	(.L_2881 - .L_2880)


	//   ....[0]....
.L_2880:
        /*07a8*/ 	.word	0x000080a0


	//   ....[1]....
        /*07ac*/ 	.word	0x00008120


	//----- nvinfo : EIATTR_MAX_THREADS
	.align		4
.L_2881:
        /*07b0*/ 	.byte	0x04, 0x05
        /*07b2*/ 	.short	(.L_2883 - .L_2882)
.L_2882:
        /*07b4*/ 	.word	0x00000080
        /*07b8*/ 	.word	0x00000001
        /*07bc*/ 	.word	0x00000001


	//----- nvinfo : EIATTR_CRS_STACK_SIZE
	.align		4
.L_2883:
        /*07c0*/ 	.byte	0x04, 0x1e
        /*07c2*/ 	.short	(.L_2885 - .L_2884)
.L_2884:
        /*07c4*/ 	.word	0x00000000
.L_2885:


//--------------------- .nv.info._ZN10layer_norm13ln_bwd_kernelINS_13Kernel_traitsI13__nv_bfloat16S2_fS2_fjLj1280ELj1ELj4ELj1ELj16ENS_18Kernel_traits_baseILj1280ES2_S2_fS2_fjLj128EEEEELb1ELb1ELb0ELb1EEEvNS_9BwdParamsE --------------------------
	.section	.nv.info._ZN10layer_norm13ln_bwd_kernelINS_13Kernel_traitsI13__nv_bfloat16S2_fS2_fjLj1280ELj1ELj4ELj1ELj16ENS_18Kernel_traits_baseILj1280ES2_S2_fS2_fjLj128EEEEELb1ELb1ELb0ELb1EEEvNS_9BwdParamsE,"",@"SHT_CUDA_INFO"
	.sectionflags	@""
	.align	4


	//----- nvinfo : EIATTR_CUDA_API_VERSION
	.align		4
        /*0000*/ 	.byte	0x04, 0x37
        /*0002*/ 	.short	(.L_2887 - .L_2886)
.L_2886:
        /*0004*/ 	.word	0x00000082


	//----- nvinfo : EIATTR_SW2861232_WAR
	.align		4
.L_2887:
        /*0008*/ 	.byte	0x01, 0x35
	.zero		2


	//----- nvinfo : EIATTR_PARAM_CBANK
	.align		4
        /*000c*/ 	.byte	0x04, 0x0a
        /*000e*/ 	.short	(.L_2889 - .L_2888)
	.align		4
.L_2888:
        /*0010*/ 	.word	index@(.nv.constant0._ZN10layer_norm13ln_bwd_kernelINS_13Kernel_traitsI13__nv_bfloat16S2_fS2_fjLj1280ELj1ELj4ELj1ELj16ENS_18Kernel_traits_baseILj1280ES2_S2_fS2_fjLj128EEEEELb1ELb1ELb0ELb1EEEvNS_9BwdParamsE)
        /*0014*/ 	.short	0x0160
        /*0016*/ 	.short	0x0128


	//----- nvinfo : EIATTR_CBANK_PARAM_SIZE
	.align		4
.L_2889:
        /*0018*/ 	.byte	0x03, 0x19
        /*001a*/ 	.short	0x0128


	//----- nvinfo : EIATTR_KPARAM_INFO
	.align		4
        /*001c*/ 	.byte	0x04, 0x17
        /*001e*/ 	.short	(.L_2891 - .L_2890)
.L_2890:
        /*0020*/ 	.word	0x00000000
        /*0024*/ 	.short	0x0000
        /*0026*/ 	.short	0x0000
        /*0028*/ 	.byte	0x00, 0xf0, 0xa1, 0x04


	//----- nvinfo : EIATTR_MAXREG_COUNT
	.align		4
.L_2891:
        /*002c*/ 	.byte	0x03, 0x1b
        /*002e*/ 	.short	0x00ff


	//----- nvinfo : EIATTR_NUM_BARRIERS
	.align		4
        /*0030*/ 	.byte	0x02, 0x4c
        /*0032*/ 	.byte	0x01
	.zero		1


	//----- nvinfo : EIATTR_ANNOTATIONS
	.align		4
        /*0034*/ 	.byte	0x04, 0x55
        /*0036*/ 	.short	(.L_2893 - .L_2892)


	//   ....[0]....
.L_2892:
        /* <DEDUP_REMOVED lines=129> */


	//----- nvinfo : EIATTR_MERCURY_ISA_VERSION
	.align		4
.L_2893:
        /*0838*/ 	.byte	0x03, 0x5f
        /*083a*/ 	.short	0x0000


	//----- nvinfo : EIATTR_COOP_GROUP_MASK_REGIDS
	.align		4
        /*083c*/ 	.byte	0x04, 0x29
        /*083e*/ 	.short	(.L_2895 - .L_2894)


	//   ....[0]....
.L_2894:
        /*0840*/ 	.word	0xffffffff


	//   ....[1]....
        /*0844*/ 	.word	0xffffffff


	//   ....[2]....
        /*0848*/ 	.word	0xffffffff


	//   ....[3]....
        /*084c*/ 	.word	0xffffffff


	//   ....[4]....
        /*0850*/ 	.word	0xffffffff


	//   ....[5]....
        /*0854*/ 	.word	0xffffffff


	//   ....[6]....
        /*0858*/ 	.word	0xffffffff


	//   ....[7]....
        /*085c*/ 	.word	0xffffffff


	//   ....[8]....
        /*0860*/ 	.word	0xffffffff


	//   ....[9]....
        /*0864*/ 	.word	0xffffffff


	//   ....[10]....
        /*0868*/ 	.word	0xffffffff


	//   ....[11]....
        /*086c*/ 	.word	0xffffffff


	//   ....[12]....
        /*0870*/ 	.word	0xffffffff


	//   ....[13]....
        /*0874*/ 	.word	0xffffffff


	//   ....[14]....
        /*0878*/ 	.word	0xffffffff


	//   ....[15]....
        /*087c*/ 	.word	0xffffffff


	//   ....[16]....
        /*0880*/ 	.word	0xffffffff


	//   ....[17]....
        /*0884*/ 	.word	0xffffffff


	//   ....[18]....
        /*0888*/ 	.word	0xffffffff


	//   ....[19]....
        /*088c*/ 	.word	0xffffffff


	//----- nvinfo : EIATTR_COOP_GROUP_INSTR_OFFSETS
	.align		4
.L_2895:
        /*0890*/ 	.byte	0x04, 0x28
        /*0892*/ 	.short	(.L_2897 - .L_2896)


	//   ....[0]....
.L_2896:
        /*0894*/ 	.word	0x00002d80


	//   ....[1]....
        /*0898*/ 	.word	0x00002da0


	//   ....[2]....
        /*089c*/ 	.word	0x00002dd0


	//   ....[3]....
        /*08a0*/ 	.word	0x00002df0


	//   ....[4]....
        /*08a4*/ 	.word	0x00002e10


	//   ....[5]....
        /*08a8*/ 	.word	0x00002e30


	//   ....[6]....
        /*08ac*/ 	.word	0x00002e40


	//   ....[7]....
        /*08b0*/ 	.word	0x00002e70


	//   ....[8]....
        /*08b4*/ 	.word	0x00002e80


	//   ....[9]....
        /*08b8*/ 	.word	0x00002ea0


	//   ....[10]....
        /*08bc*/ 	.word	0x00007a00


	//   ....[11]....
        /*08c0*/ 	.word	0x00007a80


	//   ....[12]....
        /*08c4*/ 	.word	0x00007b00


	//   ....[13]....
        /*08c8*/ 	.word	0x00007b70


	//   ....[14]....
        /*08cc*/ 	.word	0x00007bf0


	//   ....[15]....
        /*08d0*/ 	.word	0x00007c60


	//   ....[16]....
        /*08d4*/ 	.word	0x00007ce0


	//   ....[17]....
        /*08d8*/ 	.word	0x00007d50


	//   ....[18]....
        /*08dc*/ 	.word	0x00007dd0


	//   ....[19]....
        /*08e0*/ 	.word	0x00007e40


	//----- nvinfo : EIATTR_EXIT_INSTR_OFFSETS
	.align		4
.L_2897:
        /*08e4*/ 	.byte	0x04, 0x1c
        /*08e6*/ 	.short	(.L_2899 - .L_2898)


	//   ....[0]....
.L_2898:
        /*08e8*/ 	.word	0x000079a0


	//----- nvinfo : EIATTR_MAX_THREADS
	.align		4
.L_2899:
        /*08ec*/ 	.byte	0x04, 0x05
        /*08ee*/ 	.short	(.L_2901 - .L_2900)
.L_2900:
        /*08f0*/ 	.word	0x00000080
        /*08f4*/ 	.word	0x00000001
        /*08f8*/ 	.word	0x00000001


	//----- nvinfo : EIATTR_CRS_STACK_SIZE
	.align		4
.L_2901:
        /*08fc*/ 	.byte	0x04, 0x1e
        /*08fe*/ 	.short	(.L_2903 - .L_2902)
.L_2902:
        /*0900*/ 	.word	0x00000000
.L_2903:


//--------------------- .nv.info._ZN10layer_norm22ln_bwd_finalize_kernelINS_22Kernel_traits_finalizeILj1280E13__nv_bfloat16S2_fS2_fjLb1ELj1024ELj4ENS_18Kernel_traits_baseILj1280ES2_S2_fS2_fjLj1024EEEEELb1ELb0EEEvNS_9BwdParamsE --------------------------
	.section	.nv.info._ZN10layer_norm22ln_bwd_finalize_kernelINS_22Kernel_traits_finalizeILj1280E13__nv_bfloat16S2_fS2_fjLb1ELj1024ELj4ENS_18Kernel_traits_baseILj1280ES2_S2_fS2_fjLj1024EEEEELb1ELb0EEEvNS_9BwdParamsE,"",@"SHT_CUDA_INFO"
	.sectionflags	@""
	.align	4


	//----- nvinfo : EIATTR_CUDA_API_VERSION
	.align		4
        /*0000*/ 	.byte	0x04, 0x37
        /*0002*/ 	.short	(.L_2905 - .L_2904)
.L_2904:
        /*0004*/ 	.word	0x00000082


	//----- nvinfo : EIATTR_SW2861232_WAR
	.align		4
.L_2905:
        /*0008*/ 	.byte	0x01, 0x35
	.zero		2


	//----- nvinfo : EIATTR_PARAM_CBANK
	.align		4
        /*000c*/ 	.byte	0x04, 0x0a
        /*000e*/ 	.short	(.L_2907 - .L_2906)
	.align		4
.L_2906:
        /*0010*/ 	.word	index@(.nv.constant0._ZN10layer_norm22ln_bwd_finalize_kernelINS_22Kernel_traits_finalizeILj1280E13__nv_bfloat16S2_fS2_fjLb1ELj1024ELj4ENS_18Kernel_traits_baseILj1280ES2_S2_fS2_fjLj1024EEEEELb1ELb0EEEvNS_9BwdParamsE)
        /*0014*/ 	.short	0x0160
        /*0016*/ 	.short	0x0128


	//----- nvinfo : EIATTR_CBANK_PARAM_SIZE
	.align		4
.L_2907:
        /*0018*/ 	.byte	0x03, 0x19
        /*001a*/ 	.short	0x0128


	//----- nvinfo : EIATTR_KPARAM_INFO
	.align		4
        /*001c*/ 	.byte	0x04, 0x17
        /*001e*/ 	.short	(.L_2909 - .L_2908)
.L_2908:
        /*0020*/ 	.word	0x00000000
        /*0024*/ 	.short	0x0000
        /*0026*/ 	.short	0x0000
        /*0028*/ 	.byte	0x00, 0xf0, 0xa1, 0x04


	//----- nvinfo : EIATTR_MAXREG_COUNT
	.align		4
.L_2909:
        /*002c*/ 	.byte	0x03, 0x1b
        /*002e*/ 	.short	0x0040


	//----- nvinfo : EIATTR_NUM_BARRIERS
	.align		4
        /*0030*/ 	.byte	0x02, 0x4c
        /*0032*/ 	.byte	0x01
	.zero		1


	//----- nvinfo : EIATTR_MERCURY_ISA_VERSION
	.align		4
        /*0034*/ 	.byte	0x03, 0x5f
        /*0036*/ 	.short	0x0000


	//----- nvinfo : EIATTR_COOP_GROUP_MASK_REGIDS
	.align		4
        /*0038*/ 	.byte	0x04, 0x29
        /*003a*/ 	.short	(.L_2911 - .L_2910)


	//   ....[0]....
.L_2910:
        /*003c*/ 	.word	0xffffffff


	//   ....[1]....
        /*0040*/ 	.word	0xffffffff


	//   ....[2]....
        /*0044*/ 	.word	0xffffffff


	//   ....[3]....
        /*0048*/ 	.word	0xffffffff


	//   ....[4]....
        /*004c*/ 	.word	0xffffffff


	//   ....[5]....
        /*0050*/ 	.word	0xffffffff


	//   ....[6]....
        /*0054*/ 	.word	0xffffffff


	//   ....[7]....
        /*0058*/ 	.word	0xffffffff


	//   ....[8]....
        /*005c*/ 	.word	0xffffffff


	//   ....[9]....
        /*0060*/ 	.word	0xffffffff


	//   ....[10]....
        /*0064*/ 	.word	0xffffffff


	//   ....[11]....
        /*0068*/ 	.word	0xffffffff


	//   ....[12]....
        /*006c*/ 	.word	0xffffffff


	//   ....[13]....
        /*0070*/ 	.word	0xffffffff


	//   ....[14]....
        /*0074*/ 	.word	0xffffffff


	//   ....[15]....
        /*0078*/ 	.word	0xffffffff


	//   ....[16]....
        /*007c*/ 	.word	0xffffffff


	//   ....[17]....
        /*0080*/ 	.word	0xffffffff


	//   ....[18]....
        /*0084*/ 	.word	0xffffffff


	//   ....[19]....
        /*0088*/ 	.word	0xffffffff


	//   ....[20]....
        /*008c*/ 	.word	0xffffffff


	//   ....[21]....
        /*0090*/ 	.word	0xffffffff


	//   ....[22]....
        /*0094*/ 	.word	0xffffffff


	//   ....[23]....
        /*0098*/ 	.word	0xffffffff


	//   ....[24]....
        /*009c*/ 	.word	0xffffffff


	//   ....[25]....
        /*00a0*/ 	.word	0xffffffff


	//   ....[26]....
        /*00a4*/ 	.word	0xffffffff


	//   ....[27]....
        /*00a8*/ 	.word	0xffffffff


	//   ....[28]....
        /*00ac*/ 	.word	0xffffffff


	//   ....[29]....
        /*00b0*/ 	.word	0xffffffff


	//----- nvinfo : EIATTR_COOP_GROUP_INSTR_OFFSETS
	.align		4
.L_2911:
        /*00b4*/ 	.byte	0x04, 0x28
        /*00b6*/ 	.short	(.L_2913 - .L_2912)


	//   ....[0]....
.L_2912:
        /*00b8*/ 	.word	0x000009d0


	//   ....[1]....
        /*00bc*/ 	.word	0x00000a00


	//   ....[2]....
        /*00c0*/ 	.word	0x00000a10


	//   ....[3]....
        /*00c4*/ 	.word	0x00000a30


	//   ....[4]....
        /*00c8*/ 	.word	0x00000a50


	//   ....[5]....
        /*00cc*/ 	.word	0x00000a60


	//   ....[6]....
        /*00d0*/ 	.word	0x00000a90


	//   ....[7]....
        /*00d4*/ 	.word	0x00000ab0


	//   ....[8]....
        /*00d8*/ 	.word	0x00000ac0


	//   ....[9]....
        /*00dc*/ 	.word	0x00000af0


	//   ....[10]....
        /*00e0*/ 	.word	0x00000b10


	//   ....[11]....
        /*00e4*/ 	.word	0x00000b20


	//   ....[12]....
        /*00e8*/ 	.word	0x00000b50


	//   ....[13]....
        /*00ec*/ 	.word	0x00000b70


	//   ....[14]....
        /*00f0*/ 	.word	0x00000b80


	//   ....[15]....
        /*00f4*/ 	.word	0x00000e20


	//   ....[16]....
        /*00f8*/ 	.word	0x00000e80


	//   ....[17]....
        /*00fc*/ 	.word	0x00000ee0


	//   ....[18]....
        /*0100*/ 	.word	0x00000f40


	//   ....[19]....
        /*0104*/ 	.word	0x00000fb0


	//   ....[20]....
        /*0108*/ 	.word	0x00001020


	//   ....[21]....
        /*010c*/ 	.word	0x00001080


	//   ....[22]....
        /*0110*/ 	.word	0x000010e0


	//   ....[23]....
        /*0114*/ 	.word	0x00001140


	//   ....[24]....
        /*0118*/ 	.word	0x000011b0


	//   ....[25]....
        /*011c*/ 	.word	0x00001220


	//   ....[26]....
        /*0120*/ 	.word	0x00001280


	//   ....[27]....
        /*0124*/ 	.word	0x000012e0


	//   ....[28]....
        /*0128*/ 	.word	0x00001340


	//   ....[29]....
        /*012c*/ 	.word	0x000013a0


	//----- nvinfo : EIATTR_EXIT_INSTR_OFFSETS
	.align		4
.L_2913:
        /*0130*/ 	.byte	0x04, 0x1c
        /*0132*/ 	.short	(.L_2915 - .L_2914)


	//   ....[0]....
.L_2914:
        /*0134*/ 	.word	0x00000070


	//   ....[1]....
        /*0138*/ 	.word	0x00000dc0


	//----- nvinfo : EIATTR_MAX_THREADS
	.align		4
.L_2915:
        /*013c*/ 	.byte	0x04, 0x05
        /*013e*/ 	.short	(.L_2917 - .L_2916)
.L_2916:
        /*0140*/ 	.word	0x00000400
        /*0144*/ 	.word	0x00000001
        /*0148*/ 	.word	0x00000001


	//----- nvinfo : EIATTR_CRS_STACK_SIZE
	.align		4
.L_2917:
        /*014c*/ 	.byte	0x04, 0x1e
        /*014e*/ 	.short	(.L_2919 - .L_2918)
.L_2918:
        /*0150*/ 	.word	0x00000000
.L_2919:


//--------------------- .nv.info._ZN10layer_norm13ln_bwd_kernelINS_13Kernel_traitsI13__nv_bfloat16S2_fS2_fjLj1280ELj1ELj4ELj1ELj16ENS_18Kernel_traits_baseILj1280ES2_S2_fS2_fjLj128EEEEELb1ELb1ELb1ELb0EEEvNS_9BwdParamsE --------------------------
	.section	.nv.info._ZN10layer_norm13ln_bwd_kernelINS_13Kernel_traitsI13__nv_bfloat16S2_fS2_fjLj1280ELj1ELj4ELj1ELj16ENS_18Kernel_traits_baseILj1280ES2_S2_fS2_fjLj128EEEEELb1ELb1ELb1ELb0EEEvNS_9BwdParamsE,"",@"SHT_CUDA_INFO"
	.sectionflags	@""
	.align	4


	//----- nvinfo : EIATTR_CUDA_API_VERSION
	.align		4
        /*0000*/ 	.byte	0x04, 0x37
        /*0002*/ 	.short	(.L_2921 - .L_2920)
.L_2920:
        /*0004*/ 	.word	0x00000082


	//----- nvinfo : EIATTR_SW2861232_WAR
	.align		4
.L_2921:
        /*0008*/ 	.byte	0x01, 0x35
	.zero		2


	//----- nvinfo : EIATTR_PARAM_CBANK
	.align		4
        /*000c*/ 	.byte	0x04, 0x0a
        /*000e*/ 	.short	(.L_2923 - .L_2922)
	.align		4
.L_2922:
        /*0010*/ 	.word	index@(.nv.constant0._ZN10layer_norm13ln_bwd_kernelINS_13Kernel_traitsI13__nv_bfloat16S2_fS2_fjLj1280ELj1ELj4ELj1ELj16ENS_18Kernel_traits_baseILj1280ES2_S2_fS2_fjLj128EEEEELb1ELb1ELb1ELb0EEEvNS_9BwdParamsE)
        /*0014*/ 	.short	0x0160
        /*0016*/ 	.short	0x0128


	//----- nvinfo : EIATTR_CBANK_PARAM_SIZE
	.align		4
.L_2923:
        /*0018*/ 	.byte	0x03, 0x19
        /*001a*/ 	.short	0x0128


	//----- nvinfo : EIATTR_KPARAM_INFO
	.align		4
        /*001c*/ 	.byte	0x04, 0x17
        /*001e*/ 	.short	(.L_2925 - .L_2924)
.L_2924:
        /*0020*/ 	.word	0x00000000
        /*0024*/ 	.short	0x0000
        /*0026*/ 	.short	0x0000
        /*0028*/ 	.byte	0x00, 0xf0, 0xa1, 0x04


	//----- nvinfo : EIATTR_MAXREG_COUNT
	.align		4
.L_2925:
        /*002c*/ 	.byte	0x03, 0x1b
        /*002e*/ 	.short	0x00ff


	//----- nvinfo : EIATTR_NUM_BARRIERS
	.align		4
        /*0030*/ 	.byte	0x02, 0x4c
        /*0032*/ 	.byte	0x01
	.zero		1


	//----- nvinfo : EIATTR_ANNOTATIONS
	.align		4
        /*0034*/ 	.byte	0x04, 0x55
        /*0036*/ 	.short	(.L_2927 - .L_2926)


	//   ....[0]....
.L_2926:
        /* <DEDUP_REMOVED lines=789> */


	//----- nvinfo : EIATTR_MERCURY_ISA_VERSION
	.align		4
.L_2927:
        /*3178*/ 	.byte	0x03, 0x5f
        /*317a*/ 	.short	0x0000


	//----- nvinfo : EIATTR_COOP_GROUP_MASK_REGIDS
	.align		4
        /*317c*/ 	.byte	0x04, 0x29
        /*317e*/ 	.short	(.L_2929 - .L_2928)


	//   ....[0]....
.L_2928:
        /*3180*/ 	.word	0xffffffff


	//   ....[1]....
        /*3184*/ 	.word	0xffffffff


	//   ....[2]....
        /*3188*/ 	.word	0xffffffff


	//   ....[3]....
        /*318c*/ 	.word	0xffffffff


	//   ....[4]....
        /*3190*/ 	.word	0xffffffff


	//   ....[5]....
        /*3194*/ 	.word	0xffffffff


	//   ....[6]....
        /*3198*/ 	.word	0xffffffff


	//   ....[7]....
        /*319c*/ 	.word	0xffffffff


	//   ....[8]....
        /*31a0*/ 	.word	0xffffffff


	//   ....[9]....
        /*31a4*/ 	.word	0xffffffff


	//   ....[10]....
        /*31a8*/ 	.word	0xffffffff


	//   ....[11]....
        /*31ac*/ 	.word	0xffffffff


	//   ....[12]....
        /*31b0*/ 	.word	0xffffffff


	//   ....[13]....
        /*31b4*/ 	.word	0xffffffff


	//   ....[14]....
        /*31b8*/ 	.word	0xffffffff


	//   ....[15]....
        /*31bc*/ 	.word	0xffffffff


	//   ....[16]....
        /*31c0*/ 	.word	0xffffffff


	//   ....[17]....
        /*31c4*/ 	.word	0xffffffff


	//   ....[18]....
        /*31c8*/ 	.word	0xffffffff


	//   ....[19]....
        /*31cc*/ 	.word	0xffffffff


	//----- nvinfo : EIATTR_COOP_GROUP_INSTR_OFFSETS
	.align		4
.L_2929:
        /*31d0*/ 	.byte	0x04, 0x28
        /*31d2*/ 	.short	(.L_2931 - .L_2930)


	//   ....[0]....
.L_2930:
        /*31d4*/ 	.word	0x00006650


	//   ....[1]....
        /*31d8*/ 	.word	0x00006690


	//   ....[2]....
        /*31dc*/ 	.word	0x000066a0


	//   ....[3]....
        /*31e0*/ 	.word	0x000066d0


	//   ....[4]....
        /*31e4*/ 	.word	0x000066f0


	//   ....[5]....
        /*31e8*/ 	.word	0x00006710


	//   ....[6]....
        /*31ec*/ 	.word	0x00006720


	//   ....[7]....
        /*31f0*/ 	.word	0x00006750


	//   ....[8]....
        /*31f4*/ 	.word	0x00006760


	//   ....[9]....
        /*31f8*/ 	.word	0x00006780


	//   ....[10]....
        /*31fc*/ 	.word	0x00010190


	//   ....[11]....
        /*3200*/ 	.word	0x00010210


	//   ....[12]....
        /*3204*/ 	.word	0x000102a0


	//   ....[13]....
        /*3208*/ 	.word	0x00010310


	//   ....[14]....
        /*320c*/ 	.word	0x00010390


	//   ....[15]....
        /*3210*/ 	.word	0x00010400


	//   ....[16]....
        /*3214*/ 	.word	0x00010480


	//   ....[17]....
        /*3218*/ 	.word	0x000104f0


	//   ....[18]....
        /*321c*/ 	.word	0x00010570


	//   ....[19]....
        /*3220*/ 	.word	0x000105e0


	//----- nvinfo : EIATTR_EXIT_INSTR_OFFSETS
	.align		4
.L_2931:
        /*3224*/ 	.byte	0x04, 0x1c
        /*3226*/ 	.short	(.L_2933 - .L_2932)


	//   ....[0]....
.L_2932:
        /*3228*/ 	.word	0x000100c0


	//   ....[1]....
        /*322c*/ 	.word	0x00010130


	//----- nvinfo : EIATTR_MAX_THREADS
	.align		4
.L_2933:
        /*3230*/ 	.byte	0x04, 0x05
        /*3232*/ 	.short	(.L_2935 - .L_2934)
.L_2934:
        /*3234*/ 	.word	0x00000080
        /*3238*/ 	.word	0x00000001
        /*323c*/ 	.word	0x00000001


	//----- nvinfo : EIATTR_CRS_STACK_SIZE
	.align		4
.L_2935:
        /*3240*/ 	.byte	0x04, 0x1e
        /*3242*/ 	.short	(.L_2937 - .L_2936)
.L_2936:
        /*3244*/ 	.word	0x00000000
.L_2937:


//--------------------- .nv.info._ZN10layer_norm22ln_bwd_finalize_kernelINS_22Kernel_traits_finalizeILj1280E13__nv_bfloat16S2_fS2_fjLb1ELj1024ELj4ENS_18Kernel_traits_baseILj1280ES2_S2_fS2_fjLj1024EEEEELb1ELb1EEEvNS_9BwdParamsE --------------------------
	.section	.nv.info._ZN10layer_norm22ln_bwd_finalize_kernelINS_22Kernel_traits_finalizeILj1280E13__nv_bfloat16S2_fS2_fjLb1ELj1024ELj4ENS_18Kernel_traits_baseILj1280ES2_S2_fS2_fjLj1024EEEEELb1ELb1EEEvNS_9BwdParamsE,"",@"SHT_CUDA_INFO"
	.sectionflags	@""
	.align	4


	//----- nvinfo : EIATTR_CUDA_API_VERSION
	.align		4
        /*0000*/ 	.byte	0x04, 0x37
        /*0002*/ 	.short	(.L_2939 - .L_2938)
.L_2938:
        /*0004*/ 	.word	0x00000082


	//----- nvinfo : EIATTR_SW2861232_WAR
	.align		4
.L_2939:
        /*0008*/ 	.byte	0x01, 0x35
	.zero		2


	//----- nvinfo : EIATTR_PARAM_CBANK
	.align		4
        /*000c*/ 	.byte	0x04, 0x0a
        /*000e*/ 	.short	(.L_2941 - .L_2940)
	.align		4
.L_2940:
        /*0010*/ 	.word	index@(.nv.constant0._ZN10layer_norm22ln_bwd_finalize_kernelINS_22Kernel_traits_finalizeILj1280E13__nv_bfloat16S2_fS2_fjLb1ELj1024ELj4ENS_18Kernel_traits_baseILj1280ES2_S2_fS2_fjLj1024EEEEELb1ELb1EEEvNS_9BwdParamsE)
        /*0014*/ 	.short	0x0160
        /*0016*/ 	.short	0x0128


	//----- nvinfo : EIATTR_CBANK_PARAM_SIZE
	.align		4
.L_2941:
        /*0018*/ 	.byte	0x03, 0x19
        /*001a*/ 	.short	0x0128


	//----- nvinfo : EIATTR_KPARAM_INFO
	.align		4
        /*001c*/ 	.byte	0x04, 0x17
        /*001e*/ 	.short	(.L_2943 - .L_2942)
.L_2942:
        /*0020*/ 	.word	0x00000000
        /*0024*/ 	.short	0x0000
        /*0026*/ 	.short	0x0000
        /*0028*/ 	.byte	0x00, 0xf0, 0xa1, 0x04


	//----- nvinfo : EIATTR_MAXREG_COUNT
	.align		4
.L_2943:
        /*002c*/ 	.byte	0x03, 0x1b
        /*002e*/ 	.short	0x0040


	//----- nvinfo : EIATTR_NUM_BARRIERS
	.align		4
        /*0030*/ 	.byte	0x02, 0x4c
        /*0032*/ 	.byte	0x01
	.zero		1


	//----- nvinfo : EIATTR_MERCURY_ISA_VERSION
	.align		4
        /*0034*/ 	.byte	0x03, 0x5f
        /*0036*/ 	.short	0x0000


	//----- nvinfo : EIATTR_COOP_GROUP_MASK_REGIDS
	.align		4
        /*0038*/ 	.byte	0x04, 0x29
        /*003a*/ 	.short	(.L_2945 - .L_2944)


	//   ....[0]....
.L_2944:
        /*003c*/ 	.word	0xffffffff


	//   ....[1]....
        /*0040*/ 	.word	0xffffffff


	//   ....[2]....
        /*0044*/ 	.word	0xffffffff


	//   ....[3]....
        /*0048*/ 	.word	0xffffffff


	//   ....[4]....
        /*004c*/ 	.word	0xffffffff


	//   ....[5]....
        /*0050*/ 	.word	0xffffffff


	//   ....[6]....
        /*0054*/ 	.word	0xffffffff


	//   ....[7]....
        /*0058*/ 	.word	0xffffffff


	//   ....[8]....
        /*005c*/ 	.word	0xffffffff


	//   ....[9]....
        /*0060*/ 	.word	0xffffffff


	//   ....[10]....
        /*0064*/ 	.word	0xffffffff


	//   ....[11]....
        /*0068*/ 	.word	0xffffffff


	//   ....[12]....
        /*006c*/ 	.word	0xffffffff


	//   ....[13]....
        /*0070*/ 	.word	0xffffffff


	//   ....[14]....
        /*0074*/ 	.word	0xffffffff


	//   ....[15]....
        /*0078*/ 	.word	0xffffffff


	//   ....[16]....
        /*007c*/ 	.word	0xffffffff


	//   ....[17]....
        /*0080*/ 	.word	0xffffffff


	//   ....[18]....
        /*0084*/ 	.word	0xffffffff


	//   ....[19]....
        /*0088*/ 	.word	0xffffffff


	//   ....[20]....
        /*008c*/ 	.word	0xffffffff


	//   ....[21]....
        /*0090*/ 	.word	0xffffffff


	//   ....[22]....
        /*0094*/ 	.word	0xffffffff


	//   ....[23]....
        /*0098*/ 	.word	0xffffffff


	//   ....[24]....
        /*009c*/ 	.word	0xffffffff


	//   ....[25]....
        /*00a0*/ 	.word	0xffffffff


	//   ....[26]....
        /*00a4*/ 	.word	0xffffffff


	//   ....[27]....
        /*00a8*/ 	.word	0xffffffff


	//   ....[28]....
        /*00ac*/ 	.word	0xffffffff


	//   ....[29]....
        /*00b0*/ 	.word	0xffffffff


	//----- nvinfo : EIATTR_COOP_GROUP_INSTR_OFFSETS
	.align		4
.L_2945:
        /*00b4*/ 	.byte	0x04, 0x28
        /*00b6*/ 	.short	(.L_2947 - .L_2946)


	//   ....[0]....
.L_2946:
        /*00b8*/ 	.word	0x000009a0


	//   ....[1]....
        /*00bc*/ 	.word	0x000009d0


	//   ....[2]....
        /*00c0*/ 	.word	0x000009e0


	//   ....[3]....
        /*00c4*/ 	.word	0x00000a00


	//   ....[4]....
        /*00c8*/ 	.word	0x00000a20


	//   ....[5]....
        /*00cc*/ 	.word	0x00000a30


	//   ....[6]....
        /*00d0*/ 	.word	0x00000a60


	//   ....[7]....
        /*00d4*/ 	.word	0x00000a80


	//   ....[8]....
        /*00d8*/ 	.word	0x00000a90


	//   ....[9]....
        /*00dc*/ 	.word	0x00000ac0


	//   ....[10]....
        /*00e0*/ 	.word	0x00000ae0


	//   ....[11]....
        /*00e4*/ 	.word	0x00000af0


	//   ....[12]....
        /*00e8*/ 	.word	0x00000b20


	//   ....[13]....
        /*00ec*/ 	.word	0x00000b40


	//   ....[14]....
        /*00f0*/ 	.word	0x00000b50


	//   ....[15]....
        /*00f4*/ 	.word	0x00000dd0


	//   ....[16]....
        /*00f8*/ 	.word	0x00000e30


	//   ....[17]....
        /*00fc*/ 	.word	0x00000e90


	//   ....[18]....
        /*0100*/ 	.word	0x00000ef0


	//   ....[19]....
        /*0104*/ 	.word	0x00000f60


	//   ....[20]....
        /*0108*/ 	.word	0x00000fd0


	//   ....[21]....
        /*010c*/ 	.word	0x00001030


	//   ....[22]....
        /*0110*/ 	.word	0x00001090


	//   ....[23]....
        /*0114*/ 	.word	0x000010f0


	//   ....[24]....
        /*0118*/ 	.word	0x00001160


	//   ....[25]....
        /*011c*/ 	.word	0x000011d0


	//   ....[26]....
        /*0120*/ 	.word	0x00001230


	//   ....[27]....
        /*0124*/ 	.word	0x00001290


	//   ....[28]....
        /*0128*/ 	.word	0x000012f0


	//   ....[29]....
        /*012c*/ 	.word	0x00001350


	//----- nvinfo : EIATTR_EXIT_INSTR_OFFSETS
	.align		4
.L_2947:
        /*0130*/ 	.byte	0x04, 0x1c
        /*0132*/ 	.short	(.L_2949 - .L_2948)


	//   ....[0]....
.L_2948:
        /*0134*/ 	.word	0x00000070


	//   ....[1]....
        /*0138*/ 	.word	0x00000d70


	//----- nvinfo : EIATTR_MAX_THREADS
	.align		4
.L_2949:
        /*013c*/ 	.byte	0x04, 0x05
        /*013e*/ 	.short	(.L_2951 - .L_2950)
.L_2950:
        /*0140*/ 	.word	0x00000400
        /*0144*/ 	.word	0x00000001
        /*0148*/ 	.word	0x00000001


	//----- nvinfo : EIATTR_CRS_STACK_SIZE
	.align		4
.L_2951:
        /*014c*/ 	.byte	0x04, 0x1e
        /*014e*/ 	.short	(.L_2953 - .L_2952)
.L_2952:
        /*0150*/ 	.word	0x00000000
.L_2953:


//--------------------- .nv.info._ZN10layer_norm13ln_bwd_kernelINS_13Kernel_traitsI13__nv_bfloat16S2_fS2_fjLj1280ELj1ELj4ELj1ELj16ENS_18Kernel_traits_baseILj1280ES2_S2_fS2_fjLj128EEEEELb1ELb1ELb1ELb1EEEvNS_9BwdParamsE --------------------------
	.section	.nv.info._ZN10layer_norm13ln_bwd_kernelINS_13Kernel_traitsI13__nv_bfloat16S2_fS2_fjLj1280ELj1ELj4ELj1ELj16ENS_18Kernel_traits_baseILj1280ES2_S2_fS2_fjLj128EEEEELb1ELb1ELb1ELb1EEEvNS_9BwdParamsE,"",@"SHT_CUDA_INFO"
	.sectionflags	@""
	.align	4


	//----- nvinfo : EIATTR_CUDA_API_VERSION
	.align		4
        /*0000*/ 	.byte	0x04, 0x37
        /*0002*/ 	.short	(.L_2955 - .L_2954)
.L_2954:
        /*0004*/ 	.word	0x00000082


	//----- nvinfo : EIATTR_SW2861232_WAR
	.align		4
.L_2955:
        /*0008*/ 	.byte	0x01, 0x35
	.zero		2


	//----- nvinfo : EIATTR_PARAM_CBANK
	.align		4
        /*000c*/ 	.byte	0x04, 0x0a
        /*000e*/ 	.short	(.L_2957 - .L_2956)
	.align		4
.L_2956:
        /*0010*/ 	.word	index@(.nv.constant0._ZN10layer_norm13ln_bwd_kernelINS_13Kernel_traitsI13__nv_bfloat16S2_fS2_fjLj1280ELj1ELj4ELj1ELj16ENS_18Kernel_traits_baseILj1280ES2_S2_fS2_fjLj128EEEEELb1ELb1ELb1ELb1EEEvNS_9BwdParamsE)
        /*0014*/ 	.short	0x0160
        /*0016*/ 	.short	0x0128


	//----- nvinfo : EIATTR_CBANK_PARAM_SIZE
	.align		4
.L_2957:
        /*0018*/ 	.byte	0x03, 0x19
        /*001a*/ 	.short	0x0128


	//----- nvinfo : EIATTR_KPARAM_INFO
	.align		4
        /*001c*/ 	.byte	0x04, 0x17
        /*001e*/ 	.short	(.L_2959 - .L_2958)
.L_2958:
        /*0020*/ 	.word	0x00000000
        /*0024*/ 	.short	0x0000
        /*0026*/ 	.short	0x0000
        /*0028*/ 	.byte	0x00, 0xf0, 0xa1, 0x04


	//----- nvinfo : EIATTR_MAXREG_COUNT
	.align		4
.L_2959:
        /*002c*/ 	.byte	0x03, 0x1b
        /*002e*/ 	.short	0x00ff


	//----- nvinfo : EIATTR_NUM_BARRIERS
	.align		4
        /*0030*/ 	.byte	0x02, 0x4c
        /*0032*/ 	.byte	0x01
	.zero		1


	//----- nvinfo : EIATTR_ANNOTATIONS
	.align		4
        /*0034*/ 	.byte	0x04, 0x55
        /*0036*/ 	.short	(.L_2961 - .L_2960)


	//   ....[0]....
.L_2960:
        /* <DEDUP_REMOVED lines=155> */


	//----- nvinfo : EIATTR_MERCURY_ISA_VERSION
	.align		4
.L_2961:
        /*09d8*/ 	.byte	0x03, 0x5f
        /*09da*/ 	.short	0x0000


	//----- nvinfo : EIATTR_COOP_GROUP_MASK_REGIDS
	.align		4
        /*09dc*/ 	.byte	0x04, 0x29
        /*09de*/ 	.short	(.L_2963 - .L_2962)


	//   ....[0]....
.L_2962:
        /*09e0*/ 	.word	0xffffffff


	//   ....[1]....
        /*09e4*/ 	.word	0xffffffff


	//   ....[2]....
        /*09e8*/ 	.word	0xffffffff


	//   ....[3]....
        /*09ec*/ 	.word	0xffffffff


	//   ....[4]....
        /*09f0*/ 	.word	0xffffffff


	//   ....[5]....
        /*09f4*/ 	.word	0xffffffff


	//   ....[6]....
        /*09f8*/ 	.word	0xffffffff


	//   ....[7]....
        /*09fc*/ 	.word	0xffffffff


	//   ....[8]....
        /*0a00*/ 	.word	0xffffffff


	//   ....[9]....
        /*0a04*/ 	.word	0xffffffff


	//   ....[10]....
        /*0a08*/ 	.word	0xffffffff


	//   ....[11]....
        /*0a0c*/ 	.word	0xffffffff


	//   ....[12]....
        /*0a10*/ 	.word	0xffffffff


	//   ....[13]....
        /*0a14*/ 	.word	0xffffffff


	//   ....[14]....
        /*0a18*/ 	.word	0xffffffff


	//   ....[15]....
        /*0a1c*/ 	.word	0xffffffff


	//   ....[16]....
        /*0a20*/ 	.word	0xffffffff


	//   ....[17]....
        /*0a24*/ 	.word	0xffffffff


	//   ....[18]....
        /*0a28*/ 	.word	0xffffffff


	//   ....[19]....
        /*0a2c*/ 	.word	0xffffffff


	//----- nvinfo : EIATTR_COOP_GROUP_INSTR_OFFSETS
	.align		4
.L_2963:
        /*0a30*/ 	.byte	0x04, 0x28
        /*0a32*/ 	.short	(.L_2965 - .L_2964)


	//   ....[0]....
.L_2964:
        /*0a34*/ 	.word	0x00003a40


	//   ....[1]....
        /*0a38*/ 	.word	0x00003a60


	//   ....[2]....
        /*0a3c*/ 	.word	0x00003a90


	//   ....[3]....
        /*0a40*/ 	.word	0x00003ab0


	//   ....[4]....
        /*0a44*/ 	.word	0x00003ad0


	//   ....[5]....
        /*0a48*/ 	.word	0x00003af0


	//   ....[6]....
        /*0a4c*/ 	.word	0x00003b10


	//   ....[7]....
        /*0a50*/ 	.word	0x00003b30


	//   ....[8]....
        /*0a54*/ 	.word	0x00003b40


	//   ....[9]....
        /*0a58*/ 	.word	0x00003b60


	//   ....[10]....
        /*0a5c*/ 	.word	0x0000a710


	//   ....[11]....
        /*0a60*/ 	.word	0x0000a790


	//   ....[12]....
        /*0a64*/ 	.word	0x0000a810


	//   ....[13]....
        /*0a68*/ 	.word	0x0000a880


	//   ....[14]....
        /*0a6c*/ 	.word	0x0000a900


	//   ....[15]....
        /*0a70*/ 	.word	0x0000a970


	//   ....[16]....
        /*0a74*/ 	.word	0x0000a9f0


	//   ....[17]....
        /*0a78*/ 	.word	0x0000aa60


	//   ....[18]....
        /*0a7c*/ 	.word	0x0000aae0


	//   ....[19]....
        /*0a80*/ 	.word	0x0000ab50


	//----- nvinfo : EIATTR_EXIT_INSTR_OFFSETS
	.align		4
.L_2965:
        /*0a84*/ 	.byte	0x04, 0x1c
        /*0a86*/ 	.short	(.L_2967 - .L_2966)


	//   ....[0]....
.L_2966:
        /*0a88*/ 	.word	0x0000a6b0


	//----- nvinfo : EIATTR_MAX_THREADS
	.align		4
.L_2967:
        /*0a8c*/ 	.byte	0x04, 0x05
        /*0a8e*/ 	.short	(.L_2969 - .L_2968)
.L_2968:
        /*0a90*/ 	.word	0x00000080
        /*0a94*/ 	.word	0x00000001
        /*0a98*/ 	.word	0x00000001


	//----- nvinfo : EIATTR_CRS_STACK_SIZE
	.align		4
.L_2969:
        /*0a9c*/ 	.byte	0x04, 0x1e
        /*0a9e*/ 	.short	(.L_2971 - .L_2970)
.L_2970:
        /*0aa0*/ 	.word	0x00000000
.L_2971:


//--------------------- .nv.info._ZN10layer_norm13ln_bwd_kernelINS_13Kernel_traitsIf13__nv_bfloat16fS2_fjLj1280ELj1ELj4ELj1ELj16ENS_18Kernel_traits_baseILj1280EfS2_fS2_fjLj128EEEEELb0ELb0ELb0ELb0EEEvNS_9BwdParamsE --------------------------
	.section	.nv.info._ZN10layer_norm13ln_bwd_kernelINS_13Kernel_traitsIf13__nv_bfloat16fS2_fjLj1280ELj1ELj4ELj1ELj16ENS_18Kernel_traits_baseILj1280EfS2_fS2_fjLj128EEEEELb0ELb0ELb0ELb0EEEvNS_9BwdParamsE,"",@"SHT_CUDA_INFO"
	.sectionflags	@""
	.align	4


	//----- nvinfo : EIATTR_CUDA_API_VERSION
	.align		4
        /*0000*/ 	.byte	0x04, 0x37
        /*0002*/ 	.short	(.L_2973 - .L_2972)
.L_2972:
        /*0004*/ 	.word	0x00000082


	//----- nvinfo : EIATTR_SW2861232_WAR
	.align		4
.L_2973:
        /*0008*/ 	.byte	0x01, 0x35
	.zero		2


	//----- nvinfo : EIATTR_PARAM_CBANK
	.align		4
        /*000c*/ 	.byte	0x04, 0x0a
        /*000e*/ 	.short	(.L_2975 - .L_2974)
	.align		4
.L_2974:
        /*0010*/ 	.word	index@(.nv.constant0._ZN10layer_norm13ln_bwd_kernelINS_13Kernel_traitsIf13__nv_bfloat16fS2_fjLj1280ELj1ELj4ELj1ELj16ENS_18Kernel_traits_baseILj1280EfS2_fS2_fjLj128EEEEELb0ELb0ELb0ELb0EEEvNS_9BwdParamsE)
        /*0014*/ 	.short	0x0160
        /*0016*/ 	.short	0x0128


	//----- nvinfo : EIATTR_CBANK_PARAM_SIZE
	.align		4
.L_2975:
        /*0018*/ 	.byte	0x03, 0x19
        /*001a*/ 	.short	0x0128


	//----- nvinfo : EIATTR_KPARAM_INFO
	.align		4
        /*001c*/ 	.byte	0x04, 0x17
        /*001e*/ 	.short	(.L_2977 - .L_2976)
.L_2976:
        /*0020*/ 	.word	0x00000000
        /*0024*/ 	.short	0x0000
        /*0026*/ 	.short	0x0000
        /*0028*/ 	.byte	0x00, 0xf0, 0xa1, 0x04


	//----- nvinfo : EIATTR_MAXREG_COUNT
	.align		4
.L_2977:
        /*002c*/ 	.byte	0x03, 0x1b
        /*002e*/ 	.short	0x00ff


	//----- nvinfo : EIATTR_NUM_BARRIERS
	.align		4
        /*0030*/ 	.byte	0x02, 0x4c
        /*0032*/ 	.byte	0x01
	.zero		1


	//----- nvinfo : EIATTR_ANNOTATIONS
	.align		4
        /*0034*/ 	.byte	0x04, 0x55
        /*0036*/ 	.short	(.L_2979 - .L_2978)


	//   ....[0]....
.L_2978:
        /* <DEDUP_REMOVED lines=17> */


	//----- nvinfo : EIATTR_MERCURY_ISA_VERSION
	.align		4
.L_2979:
        /*0138*/ 	.byte	0x03, 0x5f
        /*013a*/ 	.short	0x0000


	//----- nvinfo : EIATTR_COOP_GROUP_MASK_REGIDS
	.align		4
        /*013c*/ 	.byte	0x04, 0x29
        /*013e*/ 	.short	(.L_2981 - .L_2980)


	//   ....[0]....
.L_2980:
        /*0140*/ 	.word	0xffffffff


	//   ....[1]....
        /*0144*/ 	.word	0xffffffff


	//   ....[2]....
        /*0148*/ 	.word	0xffffffff


	//   ....[3]....
        /*014c*/ 	.word	0xffffffff


	//   ....[4]....
        /*0150*/ 	.word	0xffffffff


	//   ....[5]....
        /*0154*/ 	.word	0xffffffff


	//   ....[6]....
        /*0158*/ 	.word	0xffffffff


	//   ....[7]....
        /*015c*/ 	.word	0xffffffff


	//   ....[8]....
        /*0160*/ 	.word	0xffffffff


	//   ....[9]....
        /*0164*/ 	.word	0xffffffff


	//   ....[10]....
        /*0168*/ 	.word	0xffffffff


	//   ....[11]....
        /*016c*/ 	.word	0xffffffff


	//   ....[12]....
        /*0170*/ 	.word	0xffffffff


	//   ....[13]....
        /*0174*/ 	.word	0xffffffff


	//   ....[14]....
        /*0178*/ 	.word	0xffffffff


	//   ....[15]....
        /*017c*/ 	.word	0xffffffff


	//   ....[16]....
        /*0180*/ 	.word	0xffffffff


	//   ....[17]....
        /*0184*/ 	.word	0xffffffff


	//   ....[18]....
        /*0188*/ 	.word	0xffffffff


	//   ....[19]....
        /*018c*/ 	.word	0xffffffff


	//----- nvinfo : EIATTR_COOP_GROUP_INSTR_OFFSETS
	.align		4
.L_2981:
        /*0190*/ 	.byte	0x04, 0x28
        /*0192*/ 	.short	(.L_2983 - .L_2982)


	//   ....[0]....
.L_2982:
        /*0194*/ 	.word	0x000021d0


	//   ....[1]....
        /*0198*/ 	.word	0x00002200


	//   ....[2]....
        /*019c*/ 	.word	0x00002210


	//   ....[3]....
        /*01a0*/ 	.word	0x00002240


	//   ....[4]....
        /*01a4*/ 	.word	0x00002260


	//   ....[5]....
        /*01a8*/ 	.word	0x00002280


	//   ....[6]....
        /*01ac*/ 	.word	0x000022a0


	//   ....[7]....
        /*01b0*/ 	.word	0x000022c0


	//   ....[8]....
        /*01b4*/ 	.word	0x000022d0


	//   ....[9]....
        /*01b8*/ 	.word	0x000022f0


	//   ....[10]....
        /*01bc*/ 	.word	0x00004cd0


	//   ....[11]....
        /*01c0*/ 	.word	0x00004d50


	//   ....[12]....
        /*01c4*/ 	.word	0x00004dd0


	//   ....[13]....
        /*01c8*/ 	.word	0x00004e40


	//   ....[14]....
        /*01cc*/ 	.word	0x00004ec0


	//   ....[15]....
        /*01d0*/ 	.word	0x00004f30


	//   ....[16]....
        /*01d4*/ 	.word	0x00004fb0


	//   ....[17]....
        /*01d8*/ 	.word	0x00005020


	//   ....[18]....
        /*01dc*/ 	.word	0x000050a0


	//   ....[19]....
        /*01e0*/ 	.word	0x00005110


	//----- nvinfo : EIATTR_EXIT_INSTR_OFFSETS
	.align		4
.L_2983:
        /*01e4*/ 	.byte	0x04, 0x1c
        /*01e6*/ 	.short	(.L_2985 - .L_2984)


	//   ....[0]....
.L_2984:
        /*01e8*/ 	.word	0x00004c40


	//   ....[1]....
        /*01ec*/ 	.word	0x00004c70


	//----- nvinfo : EIATTR_MAX_THREADS
	.align		4
.L_2985:
        /*01f0*/ 	.byte	0x04, 0x05
        /*01f2*/ 	.short	(.L_2987 - .L_2986)
.L_2986:
        /*01f4*/ 	.word	0x00000080
        /*01f8*/ 	.word	0x00000001
        /*01fc*/ 	.word	0x00000001


	//----- nvinfo : EIATTR_CRS_STACK_SIZE
	.align		4
.L_2987:
        /*0200*/ 	.byte	0x04, 0x1e
        /*0202*/ 	.short	(.L_2989 - .L_2988)
.L_2988:
        /*0204*/ 	.word	0x00000000
.L_2989:


//--------------------- .nv.info._ZN10layer_norm13ln_bwd_kernelINS_13Kernel_traitsIf13__nv_bfloat16fS2_fjLj1280ELj1ELj4ELj1ELj16ENS_18Kernel_traits_baseILj1280EfS2_fS2_fjLj128EEEEELb0ELb0ELb0ELb1EEEvNS_9BwdParamsE --------------------------
	.section	.nv.info._ZN10layer_norm13ln_bwd_kernelINS_13Kernel_traitsIf13__nv_bfloat16fS2_fjLj1280ELj1ELj4ELj1ELj16ENS_18Kernel_traits_baseILj1280EfS2_fS2_fjLj128EEEEELb0ELb0ELb0ELb1EEEvNS_9BwdParamsE,"",@"SHT_CUDA_INFO"
	.sectionflags	@""
	.align	4


	//----- nvinfo : EIATTR_CUDA_API_VERSION
	.align		4
        /*0000*/ 	.byte	0x04, 0x37
        /*0002*/ 	.short	(.L_2991 - .L_2990)
.L_2990:
        /*0004*/ 	.word	0x00000082


	//----- nvinfo : EIATTR_SW2861232_WAR
	.align		4
.L_2991:
        /*0008*/ 	.byte	0x01, 0x35
	.zero		2


	//----- nvinfo : EIATTR_PARAM_CBANK
	.align		4
        /*000c*/ 	.byte	0x04, 0x0a
        /*000e*/ 	.short	(.L_2993 - .L_2992)
	.align		4
.L_2992:
        /*0010*/ 	.word	index@(.nv.constant0._ZN10layer_norm13ln_bwd_kernelINS_13Kernel_traitsIf13__nv_bfloat16fS2_fjLj1280ELj1ELj4ELj1ELj16ENS_18Kernel_traits_baseILj1280EfS2_fS2_fjLj128EEEEELb0ELb0ELb0ELb1EEEvNS_9BwdParamsE)
        /*0014*/ 	.short	0x0160
        /*0016*/ 	.short	0x0128


	//----- nvinfo : EIATTR_CBANK_PARAM_SIZE
	.align		4
.L_2993:
        /*0018*/ 	.byte	0x03, 0x19
        /*001a*/ 	.short	0x0128


	//----- nvinfo : EIATTR_KPARAM_INFO
	.align		4
        /*001c*/ 	.byte	0x04, 0x17
        /*001e*/ 	.short	(.L_2995 - .L_2994)
.L_2994:
        /*0020*/ 	.word	0x00000000
        /*0024*/ 	.short	0x0000
        /*0026*/ 	.short	0x0000
        /*0028*/ 	.byte	0x00, 0xf0, 0xa1, 0x04


	//----- nvinfo : EIATTR_MAXREG_COUNT
	.align		4
.L_2995:
        /*002c*/ 	.byte	0x03, 0x1b
        /*002e*/ 	.short	0x00ff


	//----- nvinfo : EIATTR_NUM_BARRIERS
	.align		4
        /*0030*/ 	.byte	0x02, 0x4c
        /*0032*/ 	.byte	0x01
	.zero		1


	//----- nvinfo : EIATTR_ANNOTATIONS
	.align		4
        /*0034*/ 	.byte	0x04, 0x55
        /*0036*/ 	.short	(.L_2997 - .L_2996)


	//   ....[0]....
.L_2996:
        /* <DEDUP_REMOVED lines=23> */


	//----- nvinfo : EIATTR_MERCURY_ISA_VERSION
	.align		4
.L_2997:
        /*0198*/ 	.byte	0x03, 0x5f
        /*019a*/ 	.short	0x0000


	//----- nvinfo : EIATTR_COOP_GROUP_MASK_REGIDS
	.align		4
        /*019c*/ 	.byte	0x04, 0x29
        /*019e*/ 	.short	(.L_2999 - .L_2998)


	//   ....[0]....
.L_2998:
        /*01a0*/ 	.word	0xffffffff


	//   ....[1]....
        /*01a4*/ 	.word	0xffffffff


	//   ....[2]....
        /*01a8*/ 	.word	0xffffffff


	//   ....[3]....
        /*01ac*/ 	.word	0xffffffff


	//   ....[4]....
        /*01b0*/ 	.word	0xffffffff


	//   ....[5]....
        /*01b4*/ 	.word	0xffffffff


	//   ....[6]....
        /*01b8*/ 	.word	0xffffffff


	//   ....[7]....
        /*01bc*/ 	.word	0xffffffff


	//   ....[8]....
        /*01c0*/ 	.word	0xffffffff


	//   ....[9]....
        /*01c4*/ 	.word	0xffffffff


	//   ....[10]....
        /*01c8*/ 	.word	0xffffffff


	//   ....[11]....
        /*01cc*/ 	.word	0xffffffff


	//   ....[12]....
        /*01d0*/ 	.word	0xffffffff


	//   ....[13]....
        /*01d4*/ 	.word	0xffffffff


	//   ....[14]....
        /*01d8*/ 	.word	0xffffffff


	//   ....[15]....
        /*01dc*/ 	.word	0xffffffff


	//   ....[16]....
        /*01e0*/ 	.word	0xffffffff


	//   ....[17]....
        /*01e4*/ 	.word	0xffffffff


	//   ....[18]....
        /*01e8*/ 	.word	0xffffffff


	//   ....[19]....
        /*01ec*/ 	.word	0xffffffff


	//----- nvinfo : EIATTR_COOP_GROUP_INSTR_OFFSETS
	.align		4
.L_2999:
        /*01f0*/ 	.byte	0x04, 0x28
        /*01f2*/ 	.short	(.L_3001 - .L_3000)


	//   ....[0]....
.L_3000:
        /*01f4*/ 	.word	0x000020c0


	//   ....[1]....
        /*01f8*/ 	.word	0x000020e0


	//   ....[2]....
        /*01fc*/ 	.word	0x00002110


	//   ....[3]....
        /*0200*/ 	.word	0x00002130


	//   ....[4]....
        /*0204*/ 	.word	0x00002150


	//   ....[5]....
        /*0208*/ 	.word	0x00002170


	//   ....[6]....
        /*020c*/ 	.word	0x00002190


	//   ....[7]....
        /*0210*/ 	.word	0x000021b0


	//   ....[8]....
        /*0214*/ 	.word	0x000021c0


	//   ....[9]....
        /*0218*/ 	.word	0x000021e0


	//   ....[10]....
        /*021c*/ 	.word	0x000046c0


	//   ....[11]....
        /*0220*/ 	.word	0x00004720


	//   ....[12]....
        /*0224*/ 	.word	0x00004780


	//   ....[13]....
        /*0228*/ 	.word	0x000047d0


	//   ....[14]....
        /*022c*/ 	.word	0x00004830


	//   ....[15]....
        /*0230*/ 	.word	0x00004880


	//   ....[16]....
        /*0234*/ 	.word	0x000048e0


	//   ....[17]....
        /*0238*/ 	.word	0x00004930


	//   ....[18]....
        /*023c*/ 	.word	0x00004990


	//   ....[19]....
        /*0240*/ 	.word	0x000049e0


	//----- nvinfo : EIATTR_EXIT_INSTR_OFFSETS
	.align		4
.L_3001:
        /*0244*/ 	.byte	0x04, 0x1c
        /*0246*/ 	.short	(.L_3003 - .L_3002)


	//   ....[0]....
.L_3002:
        /*0248*/ 	.word	0x00004680


	//----- nvinfo : EIATTR_MAX_THREADS
	.align		4
.L_3003:
        /*024c*/ 	.byte	0x04, 0x05
        /*024e*/ 	.short	(.L_3005 - .L_3004)
.L_3004:
        /*0250*/ 	.word	0x00000080
        /*0254*/ 	.word	0x00000001
        /*0258*/ 	.word	0x00000001


	//----- nvinfo : EIATTR_CRS_STACK_SIZE
	.align		4
.L_3005:
        /*025c*/ 	.byte	0x04, 0x1e
        /*025e*/ 	.short	(.L_3007 - .L_3006)
.L_3006:
        /*0260*/ 	.word	0x00000000
.L_3007:


//--------------------- .nv.info._ZN10layer_norm13ln_bwd_kernelINS_13Kernel_traitsIf13__nv_bfloat16fS2_fjLj1280ELj1ELj4ELj1ELj16ENS_18Kernel_traits_baseILj1280EfS2_fS2_fjLj128EEEEELb0ELb0ELb1ELb0EEEvNS_9BwdParamsE --------------------------
	.section	.nv.info._ZN10layer_norm13ln_bwd_kernelINS_13Kernel_traitsIf13__nv_bfloat16fS2_fjLj1280ELj1ELj4ELj1ELj16ENS_18Kernel_traits_baseILj1280EfS2_fS2_fjLj128EEEEELb0ELb0ELb1ELb0EEEvNS_9BwdParamsE,"",@"SHT_CUDA_INFO"
	.sectionflags	@""
	.align	4


	//----- nvinfo : EIATTR_CUDA_API_VERSION
	.align		4
        /*0000*/ 	.byte	0x04, 0x37
        /*0002*/ 	.short	(.L_3009 - .L_3008)
.L_3008:
        /*0004*/ 	.word	0x00000082


	//----- nvinfo : EIATTR_SW2861232_WAR
	.align		4
.L_3009:
        /*0008*/ 	.byte	0x01, 0x35
	.zero		2


	//----- nvinfo : EIATTR_PARAM_CBANK
	.align		4
        /*000c*/ 	.byte	0x04, 0x0a
        /*000e*/ 	.short	(.L_3011 - .L_3010)
	.align		4
.L_3010:
        /*0010*/ 	.word	index@(.nv.constant0._ZN10layer_norm13ln_bwd_kernelINS_13Kernel_traitsIf13__nv_bfloat16fS2_fjLj1280ELj1ELj4ELj1ELj16ENS_18Kernel_traits_baseILj1280EfS2_fS2_fjLj128EEEEELb0ELb0ELb1ELb0EEEvNS_9BwdParamsE)
        /*0014*/ 	.short	0x0160
        /*0016*/ 	.short	0x0128


	//----- nvinfo : EIATTR_CBANK_PARAM_SIZE
	.align		4
.L_3011:
        /*0018*/ 	.byte	0x03, 0x19
        /*001a*/ 	.short	0x0128


	//----- nvinfo : EIATTR_KPARAM_INFO
	.align		4
        /*001c*/ 	.byte	0x04, 0x17
        /*001e*/ 	.short	(.L_3013 - .L_3012)
.L_3012:
        /*0020*/ 	.word	0x00000000
        /*0024*/ 	.short	0x0000
        /*0026*/ 	.short	0x0000
        /*0028*/ 	.byte	0x00, 0xf0, 0xa1, 0x04


	//----- nvinfo : EIATTR_MAXREG_COUNT
	.align		4
.L_3013:
        /*002c*/ 	.byte	0x03, 0x1b
        /*002e*/ 	.short	0x00ff


	//----- nvinfo : EIATTR_NUM_BARRIERS
	.align		4
        /*0030*/ 	.byte	0x02, 0x4c
        /*0032*/ 	.byte	0x01
	.zero		1


	//----- nvinfo : EIATTR_ANNOTATIONS
	.align		4
        /*0034*/ 	.byte	0x04, 0x55
        /*0036*/ 	.short	(.L_3015 - .L_3014)


	//   ....[0]....
.L_3014:
        /* <DEDUP_REMOVED lines=26> */


	//----- nvinfo : EIATTR_MERCURY_ISA_VERSION
	.align		4
.L_3015:
        /*01c8*/ 	.byte	0x03, 0x5f
        /*01ca*/ 	.short	0x0000


	//----- nvinfo : EIATTR_COOP_GROUP_MASK_REGIDS
	.align		4
        /*01cc*/ 	.byte	0x04, 0x29
        /*01ce*/ 	.short	(.L_3017 - .L_3016)


	//   ....[0]....
.L_3016:
        /*01d0*/ 	.word	0xffffffff


	//   ....[1]....
        /*01d4*/ 	.word	0xffffffff


	//   ....[2]....
        /*01d8*/ 	.word	0xffffffff


	//   ....[3]....
        /*01dc*/ 	.word	0xffffffff


	//   ....[4]....
        /*01e0*/ 	.word	0xffffffff


	//   ....[5]....
        /*01e4*/ 	.word	0xffffffff


	//   ....[6]....
        /*01e8*/ 	.word	0xffffffff


	//   ....[7]....
        /*01ec*/ 	.word	0xffffffff


	//   ....[8]....
        /*01f0*/ 	.word	0xffffffff


	//   ....[9]....
        /*01f4*/ 	.word	0xffffffff


	//   ....[10]....
        /*01f8*/ 	.word	0xffffffff


	//   ....[11]....
        /*01fc*/ 	.word	0xffffffff


	//   ....[12]....
        /*0200*/ 	.word	0xffffffff


	//   ....[13]....
        /*0204*/ 	.word	0xffffffff


	//   ....[14]....
        /*0208*/ 	.word	0xffffffff


	//   ....[15]....
        /*020c*/ 	.word	0xffffffff


	//   ....[16]....
        /*0210*/ 	.word	0xffffffff


	//   ....[17]....
        /*0214*/ 	.word	0xffffffff


	//   ....[18]....
        /*0218*/ 	.word	0xffffffff


	//   ....[19]....
        /*021c*/ 	.word	0xffffffff


	//----- nvinfo : EIATTR_COOP_GROUP_INSTR_OFFSETS
	.align		4
.L_3017:
        /*0220*/ 	.byte	0x04, 0x28
        /*0222*/ 	.short	(.L_3019 - .L_3018)


	//   ....[0]....
.L_3018:
        /*0224*/ 	.word	0x00002610


	//   ....[1]....
        /*0228*/ 	.word	0x00002630


	//   ....[2]....
        /*022c*/ 	.word	0x00002660


	//   ....[3]....
        /*0230*/ 	.word	0x00002680


	//   ....[4]....
        /*0234*/ 	.word	0x000026a0


	//   ....[5]....
        /*0238*/ 	.word	0x000026c0


	//   ....[6]....
        /*023c*/ 	.word	0x000026d0


	//   ....[7]....
        /*0240*/ 	.word	0x00002700


	//   ....[8]....
        /*0244*/ 	.word	0x00002710


	//   ....[9]....
        /*0248*/ 	.word	0x00002730


	//   ....[10]....
        /*024c*/ 	.word	0x00006a00


	//   ....[11]....
        /*0250*/ 	.word	0x00006a80


	//   ....[12]....
        /*0254*/ 	.word	0x00006b00


	//   ....[13]....
        /*0258*/ 	.word	0x00006b70


	//   ....[14]....
        /*025c*/ 	.word	0x00006bf0


	//   ....[15]....
        /*0260*/ 	.word	0x00006c60


	//   ....[16]....
        /*0264*/ 	.word	0x00006ce0


	//   ....[17]....
        /*0268*/ 	.word	0x00006d50


	//   ....[18]....
        /*026c*/ 	.word	0x00006dd0


	//   ....[19]....
        /*0270*/ 	.word	0x00006e40


	//----- nvinfo : EIATTR_EXIT_INSTR_OFFSETS
	.align		4
.L_3019:
        /*0274*/ 	.byte	0x04, 0x1c
        /*0276*/ 	.short	(.L_3021 - .L_3020)


	//   ....[0]....
.L_3020:
        /*0278*/ 	.word	0x00006970


	//   ....[1]....
        /*027c*/ 	.word	0x000069a0


	//----- nvinfo : EIATTR_MAX_THREADS
	.align		4
.L_3021:
        /*0280*/ 	.byte	0x04, 0x05
        /*0282*/ 	.short	(.L_3023 - .L_3022)
.L_3022:
        /*0284*/ 	.word	0x00000080
        /*0288*/ 	.word	0x00000001
        /*028c*/ 	.word	0x00000001


	//----- nvinfo : EIATTR_CRS_STACK_SIZE
	.align		4
.L_3023:
        /*0290*/ 	.byte	0x04, 0x1e
        /*0292*/ 	.short	(.L_3025 - .L_3024)
.L_3024:
        /*0294*/ 	.word	0x00000000
.L_3025:


//--------------------- .nv.info._ZN10layer_norm13ln_bwd_kernelINS_13Kernel_traitsIf13__nv_bfloat16fS2_fjLj1280ELj1ELj4ELj1ELj16ENS_18Kernel_traits_baseILj1280EfS2_fS2_fjLj128EEEEELb0ELb0ELb1ELb1EEEvNS_9BwdParamsE --------------------------
	.section	.nv.info._ZN10layer_norm13ln_bwd_kernelINS_13Kernel_traitsIf13__nv_bfloat16fS2_fjLj1280ELj1ELj4ELj1ELj16ENS_18Kernel_traits_baseILj1280EfS2_fS2_fjLj128EEEEELb0ELb0ELb1ELb1EEEvNS_9BwdParamsE,"",@"SHT_CUDA_INFO"
	.sectionflags	@""
	.align	4


	//----- nvinfo : EIATTR_CUDA_API_VERSION
	.align		4
        /*0000*/ 	.byte	0x04, 0x37
        /*0002*/ 	.short	(.L_3027 - .L_3026)
.L_3026:
        /*0004*/ 	.word	0x00000082


	//----- nvinfo : EIATTR_SW2861232_WAR
	.align		4
.L_3027:
        /*0008*/ 	.byte	0x01, 0x35
	.zero		2


	//----- nvinfo : EIATTR_PARAM_CBANK
	.align		4
        /*000c*/ 	.byte	0x04, 0x0a
        /*000e*/ 	.short	(.L_3029 - .L_3028)
	.align		4
.L_3028:
        /*0010*/ 	.word	index@(.nv.constant0._ZN10layer_norm13ln_bwd_kernelINS_13Kernel_traitsIf13__nv_bfloat16fS2_fjLj1280ELj1ELj4ELj1ELj16ENS_18Kernel_traits_baseILj1280EfS2_fS2_fjLj128EEEEELb0ELb0ELb1ELb1EEEvNS_9BwdParamsE)
        /*0014*/ 	.short	0x0160
        /*0016*/ 	.short	0x0128


	//----- nvinfo : EIATTR_CBANK_PARAM_SIZE
	.align		4
.L_3029:
        /*0018*/ 	.byte	0x03, 0x19
        /*001a*/ 	.short	0x0128


	//----- nvinfo : EIATTR_KPARAM_INFO
	.align		4
        /*001c*/ 	.byte	0x04, 0x17
        /*001e*/ 	.short	(.L_3031 - .L_3030)
.L_3030:
        /*0020*/ 	.word	0x00000000
        /*0024*/ 	.short	0x0000
        /*0026*/ 	.short	0x0000
        /*0028*/ 	.byte	0x00, 0xf0, 0xa1, 0x04


	//----- nvinfo : EIATTR_MAXREG_COUNT
	.align		4
.L_3031:
        /*002c*/ 	.byte	0x03, 0x1b
        /*002e*/ 	.short	0x00ff


	//----- nvinfo : EIATTR_NUM_BARRIERS
	.align		4
        /*0030*/ 	.byte	0x02, 0x4c
        /*0032*/ 	.byte	0x01
	.zero		1


	//----- nvinfo : EIATTR_ANNOTATIONS
	.align		4
        /*0034*/ 	.byte	0x04, 0x55
        /*0036*/ 	.short	(.L_3033 - .L_3032)


	//   ....[0]....
.L_3032:
        /* <DEDUP_REMOVED lines=22> */


	//----- nvinfo : EIATTR_MERCURY_ISA_VERSION
	.align		4
.L_3033:
        /*0188*/ 	.byte	0x03, 0x5f
        /*018a*/ 	.short	0x0000


	//----- nvinfo : EIATTR_COOP_GROUP_MASK_REGIDS
	.align		4
        /*018c*/ 	.byte	0x04, 0x29
        /*018e*/ 	.short	(.L_3035 - .L_3034)


	//   ....[0]....
.L_3034:
        /*0190*/ 	.word	0xffffffff


	//   ....[1]....
        /*0194*/ 	.word	0xffffffff


	//   ....[2]....
        /*0198*/ 	.word	0xffffffff


	//   ....[3]....
        /*019c*/ 	.word	0xffffffff


	//   ....[4]....
        /*01a0*/ 	.word	0xffffffff


	//   ....[5]....
        /*01a4*/ 	.word	0xffffffff


	//   ....[6]....
        /*01a8*/ 	.word	0xffffffff


	//   ....[7]....
        /*01ac*/ 	.word	0xffffffff


	//   ....[8]....
        /*01b0*/ 	.word	0xffffffff


	//   ....[9]....
        /*01b4*/ 	.word	0xffffffff


	//   ....[10]....
        /*01b8*/ 	.word	0xffffffff


	//   ....[11]....
        /*01bc*/ 	.word	0xffffffff


	//   ....[12]....
        /*01c0*/ 	.word	0xffffffff


	//   ....[13]....
        /*01c4*/ 	.word	0xffffffff


	//   ....[14]....
        /*01c8*/ 	.word	0xffffffff


	//   ....[15]....
        /*01cc*/ 	.word	0xffffffff


	//   ....[16]....
        /*01d0*/ 	.word	0xffffffff


	//   ....[17]....
        /*01d4*/ 	.word	0xffffffff


	//   ....[18]....
        /*01d8*/ 	.word	0xffffffff


	//   ....[19]....
        /*01dc*/ 	.word	0xffffffff


	//----- nvinfo : EIATTR_COOP_GROUP_INSTR_OFFSETS
	.align		4
.L_3035:
        /*01e0*/ 	.byte	0x04, 0x28
        /*01e2*/ 	.short	(.L_3037 - .L_3036)


	//   ....[0]....
.L_3036:
        /*01e4*/ 	.word	0x000023a0


	//   ....[1]....
        /*01e8*/ 	.word	0x000023d0


	//   ....[2]....
        /*01ec*/ 	.word	0x000023e0


	//   ....[3]....
        /*01f0*/ 	.word	0x00002410


	//   ....[4]....
        /*01f4*/ 	.word	0x00002430


	//   ....[5]....
        /*01f8*/ 	.word	0x00002450


	//   ....[6]....
        /*01fc*/ 	.word	0x00002470


	//   ....[7]....
        /*0200*/ 	.word	0x00002490


	//   ....[8]....
        /*0204*/ 	.word	0x000024a0


	//   ....[9]....
        /*0208*/ 	.word	0x000024c0


	//   ....[10]....
        /*020c*/ 	.word	0x00005f20


	//   ....[11]....
        /*0210*/ 	.word	0x00005fa0


	//   ....[12]....
        /*0214*/ 	.word	0x00006020


	//   ....[13]....
        /*0218*/ 	.word	0x00006090


	//   ....[14]....
        /*021c*/ 	.word	0x00006110


	//   ....[15]....
        /*0220*/ 	.word	0x00006180


	//   ....[16]....
        /*0224*/ 	.word	0x00006200


	//   ....[17]....
        /*0228*/ 	.word	0x00006270


	//   ....[18]....
        /*022c*/ 	.word	0x000062f0


	//   ....[19]....
        /*0230*/ 	.word	0x00006360


	//----- nvinfo : EIATTR_EXIT_INSTR_OFFSETS
	.align		4
.L_3037:
        /*0234*/ 	.byte	0x04, 0x1c
        /*0236*/ 	.short	(.L_3039 - .L_3038)


	//   ....[0]....
.L_3038:
        /*0238*/ 	.word	0x00005ec0


	//----- nvinfo : EIATTR_MAX_THREADS
	.align		4
.L_3039:
        /*023c*/ 	.byte	0x04, 0x05
        /*023e*/ 	.short	(.L_3041 - .L_3040)
.L_3040:
        /*0240*/ 	.word	0x00000080
        /*0244*/ 	.word	0x00000001
        /*0248*/ 	.word	0x00000001


	//----- nvinfo : EIATTR_CRS_STACK_SIZE
	.align		4
.L_3041:
        /*024c*/ 	.byte	0x04, 0x1e
        /*024e*/ 	.short	(.L_3043 - .L_3042)
.L_3042:
        /*0250*/ 	.word	0x00000000
.L_3043:


//--------------------- .nv.info._ZN10layer_norm13ln_bwd_kernelINS_13Kernel_traitsIf13__nv_bfloat16fS2_fjLj1280ELj1ELj4ELj1ELj16ENS_18Kernel_traits_baseILj1280EfS2_fS2_fjLj128EEEEELb0ELb1ELb0ELb0EEEvNS_9BwdParamsE --------------------------
	.section	.nv.info._ZN10layer_norm13ln_bwd_kernelINS_13Kernel_traitsIf13__nv_bfloat16fS2_fjLj1280ELj1ELj4ELj1ELj16ENS_18Kernel_traits_baseILj1280EfS2_fS2_fjLj128EEEEELb0ELb1ELb0ELb0EEEvNS_9BwdParamsE,"",@"SHT_CUDA_INFO"
	.sectionflags	@""
	.align	4


	//----- nvinfo : EIATTR_CUDA_API_VERSION
	.align		4
        /*0000*/ 	.byte	0x04, 0x37
        /*0002*/ 	.short	(.L_3045 - .L_3044)
.L_3044:
        /*0004*/ 	.word	0x00000082


	//----- nvinfo : EIATTR_SW2861232_WAR
	.align		4
.L_3045:
        /*0008*/ 	.byte	0x01, 0x35
	.zero		2


	//----- nvinfo : EIATTR_PARAM_CBANK
	.align		4
        /*000c*/ 	.byte	0x04, 0x0a
        /*000e*/ 	.short	(.L_3047 - .L_3046)
	.align		4
.L_3046:
        /*0010*/ 	.word	index@(.nv.constant0._ZN10layer_norm13ln_bwd_kernelINS_13Kernel_traitsIf13__nv_bfloat16fS2_fjLj1280ELj1ELj4ELj1ELj16ENS_18Kernel_traits_baseILj1280EfS2_fS2_fjLj128EEEEELb0ELb1ELb0ELb0EEEvNS_9BwdParamsE)
        /*0014*/ 	.short	0x0160
        /*0016*/ 	.short	0x0128


	//----- nvinfo : EIATTR_CBANK_PARAM_SIZE
	.align		4
.L_3047:
        /*0018*/ 	.byte	0x03, 0x19
        /*001a*/ 	.short	0x0128


	//----- nvinfo : EIATTR_KPARAM_INFO
	.align		4
        /*001c*/ 	.byte	0x04, 0x17
        /*001e*/ 	.short	(.L_3049 - .L_3048)
.L_3048:
        /*0020*/ 	.word	0x00000000
        /*0024*/ 	.short	0x0000
        /*0026*/ 	.short	0x0000
        /*0028*/ 	.byte	0x00, 0xf0, 0xa1, 0x04


	//----- nvinfo : EIATTR_MAXREG_COUNT
	.align		4
.L_3049:
        /*002c*/ 	.byte	0x03, 0x1b
        /*002e*/ 	.short	0x00ff


	//----- nvinfo : EIATTR_NUM_BARRIERS
	.align		4
        /*0030*/ 	.byte	0x02, 0x4c
        /*0032*/ 	.byte	0x01
	.zero		1


	//----- nvinfo : EIATTR_ANNOTATIONS
	.align		4
        /*0034*/ 	.byte	0x04, 0x55
        /*0036*/ 	.short	(.L_3051 - .L_3050)


	//   ....[0]....
.L_3050:
        /* <DEDUP_REMOVED lines=99> */


	//----- nvinfo : EIATTR_MERCURY_ISA_VERSION
	.align		4
.L_3051:
        /*0658*/ 	.byte	0x03, 0x5f
        /*065a*/ 	.short	0x0000


	//----- nvinfo : EIATTR_COOP_GROUP_MASK_REGIDS
	.align		4
        /*065c*/ 	.byte	0x04, 0x29
        /*065e*/ 	.short	(.L_3053 - .L_3052)


	//   ....[0]....
.L_3052:
        /*0660*/ 	.word	0xffffffff


	//   ....[1]....
        /*0664*/ 	.word	0xffffffff


	//   ....[2]....
        /*0668*/ 	.word	0xffffffff


	//   ....[3]....
        /*066c*/ 	.word	0xffffffff


	//   ....[4]....
        /*0670*/ 	.word	0xffffffff


	//   ....[5]....
        /*0674*/ 	.word	0xffffffff


	//   ....[6]....
        /*0678*/ 	.word	0xffffffff


	//   ....[7]....
        /*067c*/ 	.word	0xffffffff


	//   ....[8]....
        /*0680*/ 	.word	0xffffffff


	//   ....[9]....
        /*0684*/ 	.word	0xffffffff


	//   ....[10]....
        /*0688*/ 	.word	0xffffffff


	//   ....[11]....
        /*068c*/ 	.word	0xffffffff


	//   ....[12]....
        /*0690*/ 	.word	0xffffffff


	//   ....[13]....
        /*0694*/ 	.word	0xffffffff


	//   ....[14]....
        /*0698*/ 	.word	0xffffffff


	//   ....[15]....
        /*069c*/ 	.word	0xffffffff


	//   ....[16]....
        /*06a0*/ 	.word	0xffffffff


	//   ....[17]....
        /*06a4*/ 	.word	0xffffffff


	//   ....[18]....
        /*06a8*/ 	.word	0xffffffff


	//   ....[19]....
        /*06ac*/ 	.word	0xffffffff


	//----- nvinfo : EIATTR_COOP_GROUP_INSTR_OFFSETS
	.align		4
.L_3053:
        /*06b0*/ 	.byte	0x04, 0x28
        /*06b2*/ 	.short	(.L_3055 - .L_3054)


	//   ....[0]....
.L_3054:
        /*06b4*/ 	.word	0x00002b50


	//   ....[1]....
        /*06b8*/ 	.word	0x00002b80


	//   ....[2]....
        /*06bc*/ 	.word	0x00002b90


	//   ....[3]....
        /*06c0*/ 	.word	0x00002bc0


	//   ....[4]....
        /*06c4*/ 	.word	0x00002be0


	//   ....[5]....
        /*06c8*/ 	.word	0x00002c00


	//   ....[6]....
        /*06cc*/ 	.word	0x00002c20


	//   ....[7]....
        /*06d0*/ 	.word	0x00002c40


	//   ....[8]....
        /*06d4*/ 	.word	0x00002c50


	//   ....[9]....
        /*06d8*/ 	.word	0x00002c70


	//   ....[10]....
        /*06dc*/ 	.word	0x00006ce0


	//   ....[11]....
        /*06e0*/ 	.word	0x00006d60


	//   ....[12]....
        /*06e4*/ 	.word	0x00006de0


	//   ....[13]....
        /*06e8*/ 	.word	0x00006e50


	//   ....[14]....
        /*06ec*/ 	.word	0x00006ed0


	//   ....[15]....
        /*06f0*/ 	.word	0x00006f40


	//   ....[16]....
        /*06f4*/ 	.word	0x00006fc0


	//   ....[17]....
        /*06f8*/ 	.word	0x00007030


	//   ....[18]....
        /*06fc*/ 	.word	0x000070b0


	//   ....[19]....
        /*0700*/ 	.word	0x00007120


	//----- nvinfo : EIATTR_EXIT_INSTR_OFFSETS
	.align		4
.L_3055:
        /*0704*/ 	.byte	0x04, 0x1c
        /*0706*/ 	.short	(.L_3057 - .L_3056)


	//   ....[0]....
.L_3056:
        /*0708*/ 	.word	0x00006c00


	//   ....[1]....
        /*070c*/ 	.word	0x00006c80


	//----- nvinfo : EIATTR_MAX_THREADS
	.align		4
.L_3057:
        /*0710*/ 	.byte	0x04, 0x05
        /*0712*/ 	.short	(.L_3059 - .L_3058)
.L_3058:
        /*0714*/ 	.word	0x00000080
        /*0718*/ 	.word	0x00000001
        /*071c*/ 	.word	0x00000001


	//----- nvinfo : EIATTR_CRS_STACK_SIZE
	.align		4
.L_3059:
        /*0720*/ 	.byte	0x04, 0x1e
        /*0722*/ 	.short	(.L_3061 - .L_3060)
.L_3060:
        /*0724*/ 	.word	0x00000000
.L_3061:


//--------------------- .nv.info._ZN10layer_norm13ln_bwd_kernelINS_13Kernel_traitsIf13__nv_bfloat16fS2_fjLj1280ELj1ELj4ELj1ELj16ENS_18Kernel_traits_baseILj1280EfS2_fS2_fjLj128EEEEELb0ELb1ELb0ELb1EEEvNS_9BwdParamsE --------------------------
	.section	.nv.info._ZN10layer_norm13ln_bwd_kernelINS_13Kernel_traitsIf13__nv_bfloat16fS2_fjLj1280ELj1ELj4ELj1ELj16ENS_18Kernel_traits_baseILj1280EfS2_fS2_fjLj128EEEEELb0ELb1ELb0ELb1EEEvNS_9BwdParamsE,"",@"SHT_CUDA_INFO"
	.sectionflags	@""
	.align	4


	//----- nvinfo : EIATTR_CUDA_API_VERSION
	.align		4
        /*0000*/ 	.byte	0x04, 0x37
        /*0002*/ 	.short	(.L_3063 - .L_3062)
.L_3062:
        /*0004*/ 	.word	0x00000082


	//----- nvinfo : EIATTR_SW2861232_WAR
	.align		4
.L_3063:
        /*0008*/ 	.byte	0x01, 0x35
	.zero		2


	//----- nvinfo : EIATTR_PARAM_CBANK
	.align		4
        /*000c*/ 	.byte	0x04, 0x0a
        /*000e*/ 	.short	(.L_3065 - .L_3064)
	.align		4
.L_3064:
        /*0010*/ 	.word	index@(.nv.constant0._ZN10layer_norm13ln_bwd_kernelINS_13Kernel_traitsIf13__nv_bfloat16fS2_fjLj1280ELj1ELj4ELj1ELj16ENS_18Kernel_traits_baseILj1280EfS2_fS2_fjLj128EEEEELb0ELb1ELb0ELb1EEEvNS_9BwdParamsE)
        /*0014*/ 	.short	0x0160
        /*0016*/ 	.short	0x0128


	//----- nvinfo : EIATTR_CBANK_PARAM_SIZE
	.align		4
.L_3065:
        /*0018*/ 	.byte	0x03, 0x19
        /*001a*/ 	.short	0x0128


	//----- nvinfo : EIATTR_KPARAM_INFO
	.align		4
        /*001c*/ 	.byte	0x04, 0x17
        /*001e*/ 	.short	(.L_3067 - .L_3066)
.L_3066:
        /*0020*/ 	.word	0x00000000
        /*0024*/ 	.short	0x0000
        /*0026*/ 	.short	0x0000
        /*0028*/ 	.byte	0x00, 0xf0, 0xa1, 0x04


	//----- nvinfo : EIATTR_MAXREG_COUNT
	.align		4
.L_3067:
        /*002c*/ 	.byte	0x03, 0x1b
        /*002e*/ 	.short	0x00ff


	//----- nvinfo : EIATTR_NUM_BARRIERS
	.align		4
        /*0030*/ 	.byte	0x02, 0x4c
        /*0032*/ 	.byte	0x01
	.zero		1


	//----- nvinfo : EIATTR_ANNOTATIONS
	.align		4
        /*0034*/ 	.byte	0x04, 0x55
        /*0036*/ 	.short	(.L_3069 - .L_3068)


	//   ....[0]....
.L_3068:
        /* <DEDUP_REMOVED lines=958> */


	//----- nvinfo : EIATTR_MERCURY_ISA_VERSION
	.align		4
.L_3069:
        /*3c08*/ 	.byte	0x03, 0x5f
        /*3c0a*/ 	.short	0x0000


	//----- nvinfo : EIATTR_COOP_GROUP_MASK_REGIDS
	.align		4
        /*3c0c*/ 	.byte	0x04, 0x29
        /*3c0e*/ 	.short	(.L_3071 - .L_3070)


	//   ....[0]....
.L_3070:
        /*3c10*/ 	.word	0xffffffff


	//   ....[1]....
        /*3c14*/ 	.word	0xffffffff


	//   ....[2]....
        /*3c18*/ 	.word	0xffffffff


	//   ....[3]....
        /*3c1c*/ 	.word	0xffffffff


	//   ....[4]....
        /*3c20*/ 	.word	0xffffffff


	//   ....[5]....
        /*3c24*/ 	.word	0xffffffff


	//   ....[6]....
        /*3c28*/ 	.word	0xffffffff


	//   ....[7]....
        /*3c2c*/ 	.word	0xffffffff


	//   ....[8]....
        /*3c30*/ 	.word	0xffffffff


	//   ....[9]....
        /*3c34*/ 	.word	0xffffffff


	//   ....[10]....
        /*3c38*/ 	.word	0xffffffff


	//   ....[11]....
        /*3c3c*/ 	.word	0xffffffff


	//   ....[12]....
        /*3c40*/ 	.word	0xffffffff


	//   ....[13]....
        /*3c44*/ 	.word	0xffffffff


	//   ....[14]....
        /*3c48*/ 	.word	0xffffffff


	//   ....[15]....
        /*3c4c*/ 	.word	0xffffffff


	//   ....[16]....
        /*3c50*/ 	.word	0xffffffff


	//   ....[17]....
        /*3c54*/ 	.word	0xffffffff


	//   ....[18]....
        /*3c58*/ 	.word	0xffffffff


	//   ....[19]....
        /*3c5c*/ 	.word	0xffffffff


	//----- nvinfo : EIATTR_COOP_GROUP_INSTR_OFFSETS
	.align		4
.L_3071:
        /*3c60*/ 	.byte	0x04, 0x28
        /*3c62*/ 	.short	(.L_3073 - .L_3072)


	//   ....[0]....
.L_3072:
        /*3c64*/ 	.word	0x00005890


	//   ....[1]....
        /*3c68*/ 	.word	0x000058b0


	//   ....[2]....
        /*3c6c*/ 	.word	0x000058e0


	//   ....[3]....
        /*3c70*/ 	.word	0x00005900


	//   ....[4]....
        /*3c74*/ 	.word	0x00005920


	//   ....[5]....
        /*3c78*/ 	.word	0x00005940


	//   ....[6]....
        /*3c7c*/ 	.word	0x00005960


	//   ....[7]....
        /*3c80*/ 	.word	0x00005980


	//   ....[8]....
        /*3c84*/ 	.word	0x00005990


	//   ....[9]....
        /*3c88*/ 	.word	0x000059b0


	//   ....[10]....
        /*3c8c*/ 	.word	0x0000c600


	//   ....[11]....
        /*3c90*/ 	.word	0x0000c660


	//   ....[12]....
        /*3c94*/ 	.word	0x0000c6c0


	//   ....[13]....
        /*3c98*/ 	.word	0x0000c710


	//   ....[14]....
        /*3c9c*/ 	.word	0x0000c770


	//   ....[15]....
        /*3ca0*/ 	.word	0x0000c7c0


	//   ....[16]....
        /*3ca4*/ 	.word	0x0000c820


	//   ....[17]....
        /*3ca8*/ 	.word	0x0000c870


	//   ....[18]....
        /*3cac*/ 	.word	0x0000c8d0


	//   ....[19]....
        /*3cb0*/ 	.word	0x0000c920


	//----- nvinfo : EIATTR_EXIT_INSTR_OFFSETS
	.align		4
.L_3073:
        /*3cb4*/ 	.byte	0x04, 0x1c
        /*3cb6*/ 	.short	(.L_3075 - .L_3074)


	//   ....[0]....
.L_3074:
        /*3cb8*/ 	.word	0x0000c5c0


	//----- nvinfo : EIATTR_MAX_THREADS
	.align		4
.L_3075:
        /*3cbc*/ 	.byte	0x04, 0x05
        /*3cbe*/ 	.short	(.L_3077 - .L_3076)
.L_3076:
        /*3cc0*/ 	.word	0x00000080
        /*3cc4*/ 	.word	0x00000001
        /*3cc8*/ 	.word	0x00000001


	//----- nvinfo : EIATTR_CRS_STACK_SIZE
	.align		4
.L_3077:
        /*3ccc*/ 	.byte	0x04, 0x1e
        /*3cce*/ 	.short	(.L_3079 - .L_3078)
.L_3078:
        /*3cd0*/ 	.word	0x00000000
.L_3079:


//--------------------- .nv.info._ZN10layer_norm13ln_bwd_kernelINS_13Kernel_traitsIf13__nv_bfloat16fS2_fjLj1280ELj1ELj4ELj1ELj16ENS_18Kernel_traits_baseILj1280EfS2_fS2_fjLj128EEEEELb0ELb1ELb1ELb0EEEvNS_9BwdParamsE --------------------------
	.section	.nv.info._ZN10layer_norm13ln_bwd_kernelINS_13Kernel_traitsIf13__nv_bfloat16fS2_fjLj1280ELj1ELj4ELj1ELj16ENS_18Kernel_traits_baseILj1280EfS2_fS2_fjLj128EEEEELb0ELb1ELb1ELb0EEEvNS_9BwdParamsE,"",@"SHT_CUDA_INFO"
	.sectionflags	@""
	.align	4


	//----- nvinfo : EIATTR_CUDA_API_VERSION
	.align		4
        /*0000*/ 	.byte	0x04, 0x37
        /*0002*/ 	.short	(.L_3081 - .L_3080)
.L_3080:
        /*0004*/ 	.word	0x00000082


	//----- nvinfo : EIATTR_SW2861232_WAR
	.align		4
.L_3081:
        /*0008*/ 	.byte	0x01, 0x35
	.zero		2


	//----- nvinfo : EIATTR_PARAM_CBANK
	.align		4
        /*000c*/ 	.byte	0x04, 0x0a
        /*000e*/ 	.short	(.L_3083 - .L_3082)
	.align		4
.L_3082:
        /*0010*/ 	.word	index@(.nv.constant0._ZN10layer_norm13ln_bwd_kernelINS_13Kernel_traitsIf13__nv_bfloat16fS2_fjLj1280ELj1ELj4ELj1ELj16ENS_18Kernel_traits_baseILj1280EfS2_fS2_fjLj128EEEEELb0ELb1ELb1ELb0EEEvNS_9BwdParamsE)
        /*0014*/ 	.short	0x0160
        /*0016*/ 	.short	0x0128


	//----- nvinfo : EIATTR_CBANK_PARAM_SIZE
	.align		4
.L_3083:
        /*0018*/ 	.byte	0x03, 0x19
        /*001a*/ 	.short	0x0128


	//----- nvinfo : EIATTR_KPARAM_INFO
	.align		4
        /*001c*/ 	.byte	0x04, 0x17
        /*001e*/ 	.short	(.L_3085 - .L_3084)
.L_3084:
        /*0020*/ 	.word	0x00000000
        /*0024*/ 	.short	0x0000
        /*0026*/ 	.short	0x0000
        /*0028*/ 	.byte	0x00, 0xf0, 0xa1, 0x04


	//----- nvinfo : EIATTR_MAXREG_COUNT
	.align		4
.L_3085:
        /*002c*/ 	.byte	0x03, 0x1b
        /*002e*/ 	.short	0x00ff


	//----- nvinfo : EIATTR_NUM_BARRIERS
	.align		4
        /*0030*/ 	.byte	0x02, 0x4c
        /*0032*/ 	.byte	0x01
	.zero		1


	//----- nvinfo : EIATTR_ANNOTATIONS
	.align		4
        /*0034*/ 	.byte	0x04, 0x55
        /*0036*/ 	.short	(.L_3087 - .L_3086)


	//   ....[0]....
.L_3086:
        /* <DEDUP_REMOVED lines=115> */


	//----- nvinfo : EIATTR_MERCURY_ISA_VERSION
	.align		4
.L_3087:
        /*0758*/ 	.byte	0x03, 0x5f
        /*075a*/ 	.short	0x0000


	//----- nvinfo : EIATTR_COOP_GROUP_MASK_REGIDS
	.align		4
        /*075c*/ 	.byte	0x04, 0x29
        /*075e*/ 	.short	(.L_3089 - .L_3088)


	//   ....[0]....
.L_3088:
        /*0760*/ 	.word	0xffffffff


	//   ....[1]....
        /*0764*/ 	.word	0xffffffff


	//   ....[2]....
        /*0768*/ 	.word	0xffffffff


	//   ....[3]....
        /*076c*/ 	.word	0xffffffff


	//   ....[4]....
        /*0770*/ 	.word	0xffffffff


	//   ....[5]....
        /*0774*/ 	.word	0xffffffff


	//   ....[6]....
        /*0778*/ 	.word	0xffffffff


	//   ....[7]....
        /*077c*/ 	.word	0xffffffff


	//   ....[8]....
        /*0780*/ 	.word	0xffffffff


	//   ....[9]....
        /*0784*/ 	.word	0xffffffff


	//   ....[10]....
        /*0788*/ 	.word	0xffffffff


	//   ....[11]....
        /*078c*/ 	.word	0xffffffff


	//   ....[12]....
        /*0790*/ 	.word	0xffffffff


	//   ....[13]....
        /*0794*/ 	.word	0xffffffff


	//   ....[14]....
        /*0798*/ 	.word	0xffffffff


	//   ....[15]....
        /*079c*/ 	.word	0xffffffff


	//   ....[16]....
        /*07a0*/ 	.word	0xffffffff


	//   ....[17]....
        /*07a4*/ 	.word	0xffffffff


	//   ....[18]....
        /*07a8*/ 	.word	0xffffffff


	//   ....[19]....
        /*07ac*/ 	.word	0xffffffff


	//----- nvinfo : EIATTR_COOP_GROUP_INSTR_OFFSETS
	.align		4
.L_3089:
        /*07b0*/ 	.byte	0x04, 0x28
        /*07b2*/ 	.short	(.L_3091 - .L_3090)


	//   ....[0]....
.L_3090:
        /*07b4*/ 	.word	0x00002ff0


	//   ....[1]....
        /*07b8*/ 	.word	0x00003020


	//   ....[2]....
        /*07bc*/ 	.word	0x00003030


	//   ....[3]....
        /*07c0*/ 	.word	0x00003060


	//   ....[4]....
        /*07c4*/ 	.word	0x00003080


	//   ....[5]....
        /*07c8*/ 	.word	0x000030a0


	//   ....[6]....
        /*07cc*/ 	.word	0x000030b0


	//   ....[7]....
        /*07d0*/ 	.word	0x000030e0


	//   ....[8]....
        /*07d4*/ 	.word	0x000030f0


	//   ....[9]....
        /*07d8*/ 	.word	0x00003110


	//   ....[10]....
        /*07dc*/ 	.word	0x00009070


	//   ....[11]....
        /*07e0*/ 	.word	0x000090f0


	//   ....[12]....
        /*07e4*/ 	.word	0x00009170


	//   ....[13]....
        /*07e8*/ 	.word	0x000091e0


	//   ....[14]....
        /*07ec*/ 	.word	0x00009260


	//   ....[15]....
        /*07f0*/ 	.word	0x000092d0


	//   ....[16]....
        /*07f4*/ 	.word	0x00009350


	//   ....[17]....
        /*07f8*/ 	.word	0x000093c0


	//   ....[18]....
        /*07fc*/ 	.word	0x00009440


	//   ....[19]....
        /*0800*/ 	.word	0x000094b0


	//----- nvinfo : EIATTR_EXIT_INSTR_OFFSETS
	.align		4
.L_3091:
        /*0804*/ 	.byte	0x04, 0x1c
        /*0806*/ 	.short	(.L_3093 - .L_3092)


	//   ....[0]....
.L_3092:
        /*0808*/ 	.word	0x00008f90


	//   ....[1]....
        /*080c*/ 	.word	0x00009010


	//----- nvinfo : EIATTR_MAX_THREADS
	.align		4
.L_3093:
        /*0810*/ 	.byte	0x04, 0x05
        /*0812*/ 	.short	(.L_3095 - .L_3094)
.L_3094:
        /*0814*/ 	.word	0x00000080
        /*0818*/ 	.word	0x00000001
        /*081c*/ 	.word	0x00000001


	//----- nvinfo : EIATTR_CRS_STACK_SIZE
	.align		4
.L_3095:
        /*0820*/ 	.byte	0x04, 0x1e
        /*0822*/ 	.short	(.L_3097 - .L_3096)
.L_3096:
        /*0824*/ 	.word	0x00000000
.L_3097:


//--------------------- .nv.info._ZN10layer_norm13ln_bwd_kernelINS_13Kernel_traitsIf13__nv_bfloat16fS2_fjLj1280ELj1ELj4ELj1ELj16ENS_18Kernel_traits_baseILj1280EfS2_fS2_fjLj128EEEEELb0ELb1ELb1ELb1EEEvNS_9BwdParamsE --------------------------
	.section	.nv.info._ZN10layer_norm13ln_bwd_kernelINS_13Kernel_traitsIf13__nv_bfloat16fS2_fjLj1280ELj1ELj4ELj1ELj16ENS_18Kernel_traits_baseILj1280EfS2_fS2_fjLj128EEEEELb0ELb1ELb1ELb1EEEvNS_9BwdParamsE,"",@"SHT_CUDA_INFO"
	.sectionflags	@""
	.align	4


	//----- nvinfo : EIATTR_CUDA_API_VERSION
	.align		4
        /*0000*/ 	.byte	0x04, 0x37
        /*0002*/ 	.short	(.L_3099 - .L_3098)
.L_3098:
        /*0004*/ 	.word	0x00000082


	//----- nvinfo : EIATTR_SW2861232_WAR
	.align		4
.L_3099:
        /*0008*/ 	.byte	0x01, 0x35
	.zero		2


	//----- nvinfo : EIATTR_PARAM_CBANK
	.align		4
        /*000c*/ 	.byte	0x04, 0x0a
        /*000e*/ 	.short	(.L_3101 - .L_3100)
	.align		4
.L_3100:
        /*0010*/ 	.word	index@(.nv.constant0._ZN10layer_norm13ln_bwd_kernelINS_13Kernel_traitsIf13__nv_bfloat16fS2_fjLj1280ELj1ELj4ELj1ELj16ENS_18Kernel_traits_baseILj1280EfS2_fS2_fjLj128EEEEELb0ELb1ELb1ELb1EEEvNS_9BwdParamsE)
        /*0014*/ 	.short	0x0160
        /*0016*/ 	.short	0x0128


	//----- nvinfo : EIATTR_CBANK_PARAM_SIZE
	.align		4
.L_3101:
        /*0018*/ 	.byte	0x03, 0x19
        /*001a*/ 	.short	0x0128


	//----- nvinfo : EIATTR_KPARAM_INFO
	.align		4
        /*001c*/ 	.byte	0x04, 0x17
        /*001e*/ 	.short	(.L_3103 - .L_3102)
.L_3102:
        /*0020*/ 	.word	0x00000000
        /*0024*/ 	.short	0x0000
        /*0026*/ 	.short	0x0000
        /*0028*/ 	.byte	0x00, 0xf0, 0xa1, 0x04


	//----- nvinfo : EIATTR_MAXREG_COUNT
	.align		4
.L_3103:
        /*002c*/ 	.byte	0x03, 0x1b
        /*002e*/ 	.short	0x00ff


	//----- nvinfo : EIATTR_NUM_BARRIERS
	.align		4
        /*0030*/ 	.byte	0x02, 0x4c
        /*0032*/ 	.byte	0x01
	.zero		1


	//----- nvinfo : EIATTR_ANNOTATIONS
	.align		4
        /*0034*/ 	.byte	0x04, 0x55
        /*0036*/ 	.short	(.L_3105 - .L_3104)


	//   ....[0]....
.L_3104:
        /* <DEDUP_REMOVED lines=127> */


	//----- nvinfo : EIATTR_MERCURY_ISA_VERSION
	.align		4
.L_3105:
        /*0818*/ 	.byte	0x03, 0x5f
        /*081a*/ 	.short	0x0000


	//----- nvinfo : EIATTR_COOP_GROUP_MASK_REGIDS
	.align		4
        /*081c*/ 	.byte	0x04, 0x29
        /*081e*/ 	.short	(.L_3107 - .L_3106)


	//   ....[0]....
.L_3106:
        /*0820*/ 	.word	0xffffffff


	//   ....[1]....
        /*0824*/ 	.word	0xffffffff


	//   ....[2]....
        /*0828*/ 	.word	0xffffffff


	//   ....[3]....
        /*082c*/ 	.word	0xffffffff


	//   ....[4]....
        /*0830*/ 	.word	0xffffffff


	//   ....[5]....
        /*0834*/ 	.word	0xffffffff


	//   ....[6]....
        /*0838*/ 	.word	0xffffffff


	//   ....[7]....
        /*083c*/ 	.word	0xffffffff


	//   ....[8]....
        /*0840*/ 	.word	0xffffffff


	//   ....[9]....
        /*0844*/ 	.word	0xffffffff


	//   ....[10]....
        /*0848*/ 	.word	0xffffffff


	//   ....[11]....
        /*084c*/ 	.word	0xffffffff


	//   ....[12]....
        /*0850*/ 	.word	0xffffffff


	//   ....[13]....
        /*0854*/ 	.word	0xffffffff


	//   ....[14]....
        /*0858*/ 	.word	0xffffffff


	//   ....[15]....
        /*085c*/ 	.word	0xffffffff


	//   ....[16]....
        /*0860*/ 	.word	0xffffffff


	//   ....[17]....
        /*0864*/ 	.word	0xffffffff


	//   ....[18]....
        /*0868*/ 	.word	0xffffffff


	//   ....[19]....
        /*086c*/ 	.word	0xffffffff


	//----- nvinfo : EIATTR_COOP_GROUP_INSTR_OFFSETS
	.align		4
.L_3107:
        /*0870*/ 	.byte	0x04, 0x28
        /*0872*/ 	.short	(.L_3109 - .L_3108)


	//   ....[0]....
.L_3108:
        /*0874*/ 	.word	0x00002e40


	//   ....[1]....
        /*0878*/ 	.word	0x00002e60


	//   ....[2]....
        /*087c*/ 	.word	0x00002e90


	//   ....[3]....
        /*0880*/ 	.word	0x00002eb0


	//   ....[4]....
        /*0884*/ 	.word	0x00002ed0


	//   ....[5]....
        /*0888*/ 	.word	0x00002ef0


	//   ....[6]....
        /*088c*/ 	.word	0x00002f10


	//   ....[7]....
        /*0890*/ 	.word	0x00002f30


	//   ....[8]....
        /*0894*/ 	.word	0x00002f40


	//   ....[9]....
        /*0898*/ 	.word	0x00002f60


	//   ....[10]....
        /*089c*/ 	.word	0x000084a0


	//   ....[11]....
        /*08a0*/ 	.word	0x00008520


	//   ....[12]....
        /*08a4*/ 	.word	0x000085a0


	//   ....[13]....
        /*08a8*/ 	.word	0x00008610


	//   ....[14]....
        /*08ac*/ 	.word	0x00008690


	//   ....[15]....
        /*08b0*/ 	.word	0x00008700


	//   ....[16]....
        /*08b4*/ 	.word	0x00008780


	//   ....[17]....
        /*08b8*/ 	.word	0x000087f0


	//   ....[18]....
        /*08bc*/ 	.word	0x00008870


	//   ....[19]....
        /*08c0*/ 	.word	0x000088e0


	//----- nvinfo : EIATTR_EXIT_INSTR_OFFSETS
	.align		4
.L_3109:
        /*08c4*/ 	.byte	0x04, 0x1c
        /*08c6*/ 	.short	(.L_3111 - .L_3110)


	//   ....[0]....
.L_3110:
        /*08c8*/ 	.word	0x00008440


	//----- nvinfo : EIATTR_MAX_THREADS
	.align		4
.L_3111:
        /*08cc*/ 	.byte	0x04, 0x05
        /*08ce*/ 	.short	(.L_3113 - .L_3112)
.L_3112:
        /*08d0*/ 	.word	0x00000080
        /*08d4*/ 	.word	0x00000001
        /*08d8*/ 	.word	0x00000001


	//----- nvinfo : EIATTR_CRS_STACK_SIZE
	.align		4
.L_3113:
        /*08dc*/ 	.byte	0x04, 0x1e
        /*08de*/ 	.short	(.L_3115 - .L_3114)
.L_3114:
        /*08e0*/ 	.word	0x00000000
.L_3115:


//--------------------- .nv.info._ZN10layer_norm13ln_bwd_kernelINS_13Kernel_traitsIf13__nv_bfloat16fS2_fjLj1280ELj1ELj4ELj1ELj16ENS_18Kernel_traits_baseILj1280EfS2_fS2_fjLj128EEEEELb1ELb0ELb0ELb0EEEvNS_9BwdParamsE --------------------------
	.section	.nv.info._ZN10layer_norm13ln_bwd_kernelINS_13Kernel_traitsIf13__nv_bfloat16fS2_fjLj1280ELj1ELj4ELj1ELj16ENS_18Kernel_traits_baseILj1280EfS2_fS2_fjLj128EEEEELb1ELb0ELb0ELb0EEEvNS_9BwdParamsE,"",@"SHT_CUDA_INFO"
	.sectionflags	@""
	.align	4


	//----- nvinfo : EIATTR_CUDA_API_VERSION
	.align		4
        /*0000*/ 	.byte	0x04, 0x37
        /*0002*/ 	.short	(.L_3117 - .L_3116)
.L_3116:
        /*0004*/ 	.word	0x00000082


	//----- nvinfo : EIATTR_SW2861232_WAR
	.align		4
.L_3117:
        /*0008*/ 	.byte	0x01, 0x35
	.zero		2


	//----- nvinfo : EIATTR_PARAM_CBANK
	.align		4
        /*000c*/ 	.byte	0x04, 0x0a
        /*000e*/ 	.short	(.L_3119 - .L_3118)
	.align		4
.L_3118:
        /*0010*/ 	.word	index@(.nv.constant0._ZN10layer_norm13ln_bwd_kernelINS_13Kernel_traitsIf13__nv_bfloat16fS2_fjLj1280ELj1ELj4ELj1ELj16ENS_18Kernel_traits_baseILj1280EfS2_fS2_fjLj128EEEEELb1ELb0ELb0ELb0EEEvNS_9BwdParamsE)
        /*0014*/ 	.short	0x0160
        /*0016*/ 	.short	0x0128


	//----- nvinfo : EIATTR_CBANK_PARAM_SIZE
	.align		4
.L_3119:
        /*0018*/ 	.byte	0x03, 0x19
        /*001a*/ 	.short	0x0128


	//----- nvinfo : EIATTR_KPARAM_INFO
	.align		4
        /*001c*/ 	.byte	0x04, 0x17
        /*001e*/ 	.short	(.L_3121 - .L_3120)
.L_3120:
        /*0020*/ 	.word	0x00000000
        /*0024*/ 	.short	0x0000
        /*0026*/ 	.short	0x0000
        /*0028*/ 	.byte	0x00, 0xf0, 0xa1, 0x04


	//----- nvinfo : EIATTR_MAXREG_COUNT
	.align		4
.L_3121:
        /*002c*/ 	.byte	0x03, 0x1b
        /*002e*/ 	.short	0x00ff


	//----- nvinfo : EIATTR_NUM_BARRIERS
	.align		4
        /*0030*/ 	.byte	0x02, 0x4c
        /*0032*/ 	.byte	0x01
	.zero		1


	//----- nvinfo : EIATTR_ANNOTATIONS
	.align		4
        /*0034*/ 	.byte	0x04, 0x55
        /*0036*/ 	.short	(.L_3123 - .L_3122)


	//   ....[0]....
.L_3122:
        /* <DEDUP_REMOVED lines=28> */


	//----- nvinfo : EIATTR_MERCURY_ISA_VERSION
	.align		4
.L_3123:
        /*01e8*/ 	.byte	0x03, 0x5f
        /*01ea*/ 	.short	0x0000


	//----- nvinfo : EIATTR_COOP_GROUP_MASK_REGIDS
	.align		4
        /*01ec*/ 	.byte	0x04, 0x29
        /*01ee*/ 	.short	(.L_3125 - .L_3124)


	//   ....[0]....
.L_3124:
        /*01f0*/ 	.word	0xffffffff


	//   ....[1]....
        /*01f4*/ 	.word	0xffffffff


	//   ....[2]....
        /*01f8*/ 	.word	0xffffffff


	//   ....[3]....
        /*01fc*/ 	.word	0xffffffff


	//   ....[4]....
        /*0200*/ 	.word	0xffffffff


	//   ....[5]....
        /*0204*/ 	.word	0xffffffff


	//   ....[6]....
        /*0208*/ 	.word	0xffffffff


	//   ....[7]....
        /*020c*/ 	.word	0xffffffff


	//   ....[8]....
        /*0210*/ 	.word	0xffffffff


	//   ....[9]....
        /*0214*/ 	.word	0xffffffff


	//   ....[10]....
        /*0218*/ 	.word	0xffffffff


	//   ....[11]....
        /*021c*/ 	.word	0xffffffff


	//   ....[12]....
        /*0220*/ 	.word	0xffffffff


	//   ....[13]....
        /*0224*/ 	.word	0xffffffff


	//   ....[14]....
        /*0228*/ 	.word	0xffffffff


	//   ....[15]....
        /*022c*/ 	.word	0xffffffff


	//   ....[16]....
        /*0230*/ 	.word	0xffffffff


	//   ....[17]....
        /*0234*/ 	.word	0xffffffff


	//   ....[18]....
        /*0238*/ 	.word	0xffffffff


	//   ....[19]....
        /*023c*/ 	.word	0xffffffff


	//----- nvinfo : EIATTR_COOP_GROUP_INSTR_OFFSETS
	.align		4
.L_3125:
        /*0240*/ 	.byte	0x04, 0x28
        /*0242*/ 	.short	(.L_3127 - .L_3126)


	//   ....[0]....
.L_3126:
        /*0244*/ 	.word	0x000024e0


	//   ....[1]....
        /*0248*/ 	.word	0x00002510


	//   ....[2]....
        /*024c*/ 	.word	0x00002520


	//   ....[3]....
        /*0250*/ 	.word	0x00002550


	//   ....[4]....
        /*0254*/ 	.word	0x00002570


	//   ....[5]....
        /*0258*/ 	.word	0x00002590


	//   ....[6]....
        /*025c*/ 	.word	0x000025b0


	//   ....[7]....
        /*0260*/ 	.word	0x000025d0


	//   ....[8]....
        /*0264*/ 	.word	0x000025e0


	//   ....[9]....
        /*0268*/ 	.word	0x00002600


	//   ....[10]....
        /*026c*/ 	.word	0x000057b0


	//   ....[11]....
        /*0270*/ 	.word	0x00005830


	//   ....[12]....
        /*0274*/ 	.word	0x000058b0


	//   ....[13]....
        /*0278*/ 	.word	0x00005920


	//   ....[14]....
        /*027c*/ 	.word	0x000059a0


	//   ....[15]....
        /*0280*/ 	.word	0x00005a10


	//   ....[16]....
        /*0284*/ 	.word	0x00005a90


	//   ....[17]....
        /*0288*/ 	.word	0x00005b00


	//   ....[18]....
        /*028c*/ 	.word	0x00005b80


	//   ....[19]....
        /*0290*/ 	.word	0x00005bf0


	//----- nvinfo : EIATTR_EXIT_INSTR_OFFSETS
	.align		4
.L_3127:
        /*0294*/ 	.byte	0x04, 0x1c
        /*0296*/ 	.short	(.L_3129 - .L_3128)


	//   ....[0]....
.L_3128:
        /*0298*/ 	.word	0x00005720


	//   ....[1]....
        /*029c*/ 	.word	0x00005750


	//----- nvinfo : EIATTR_MAX_THREADS
	.align		4
.L_3129:
        /*02a0*/ 	.byte	0x04, 0x05
        /*02a2*/ 	.short	(.L_3131 - .L_3130)
.L_3130:
        /*02a4*/ 	.word	0x00000080
        /*02a8*/ 	.word	0x00000001
        /*02ac*/ 	.word	0x00000001


	//----- nvinfo : EIATTR_CRS_STACK_SIZE
	.align		4
.L_3131:
        /*02b0*/ 	.byte	0x04, 0x1e
        /*02b2*/ 	.short	(.L_3133 - .L_3132)
.L_3132:
        /*02b4*/ 	.word	0x00000000
.L_3133:


//--------------------- .nv.info._ZN10layer_norm13ln_bwd_kernelINS_13Kernel_traitsIf13__nv_bfloat16fS2_fjLj1280ELj1ELj4ELj1ELj16ENS_18Kernel_traits_baseILj1280EfS2_fS2_fjLj128EEEEELb1ELb0ELb0ELb1EEEvNS_9BwdParamsE --------------------------
	.section	.nv.info._ZN10layer_norm13ln_bwd_kernelINS_13Kernel_traitsIf13__nv_bfloat16fS2_fjLj1280ELj1ELj4ELj1ELj16ENS_18Kernel_traits_baseILj1280EfS2_fS2_fjLj128EEEEELb1ELb0ELb0ELb1EEEvNS_9BwdParamsE,"",@"SHT_CUDA_INFO"
	.sectionflags	@""
	.align	4


	//----- nvinfo : EIATTR_CUDA_API_VERSION
	.align		4
        /*0000*/ 	.byte	0x04, 0x37
        /*0002*/ 	.short	(.L_3135 - .L_3134)
.L_3134:
        /*0004*/ 	.word	0x00000082


	//----- nvinfo : EIATTR_SW2861232_WAR
	.align		4
.L_3135:
        /*0008*/ 	.byte	0x01, 0x35
	.zero		2


	//----- nvinfo : EIATTR_PARAM_CBANK
	.align		4
        /*000c*/ 	.byte	0x04, 0x0a
        /*000e*/ 	.short	(.L_3137 - .L_3136)
	.align		4
.L_3136:
        /*0010*/ 	.word	index@(.nv.constant0._ZN10layer_norm13ln_bwd_kernelINS_13Kernel_traitsIf13__nv_bfloat16fS2_fjLj1280ELj1ELj4ELj1ELj16ENS_18Kernel_traits_baseILj1280EfS2_fS2_fjLj128EEEEELb1ELb0ELb0ELb1EEEvNS_9BwdParamsE)
        /*0014*/ 	.short	0x0160
        /*0016*/ 	.short	0x0128


	//----- nvinfo : EIATTR_CBANK_PARAM_SIZE
	.align		4
.L_3137:
        /*0018*/ 	.byte	0x03, 0x19
        /*001a*/ 	.short	0x0128


	//----- nvinfo : EIATTR_KPARAM_INFO
	.align		4
        /*001c*/ 	.byte	0x04, 0x17
        /*001e*/ 	.short	(.L_3139 - .L_3138)
.L_3138:
        /*0020*/ 	.word	0x00000000
        /*0024*/ 	.short	0x0000
        /*0026*/ 	.short	0x0000
        /*0028*/ 	.byte	0x00, 0xf0, 0xa1, 0x04


	//----- nvinfo : EIATTR_MAXREG_COUNT
	.align		4
.L_3139:
        /*002c*/ 	.byte	0x03, 0x1b
        /*002e*/ 	.short	0x00ff


	//----- nvinfo : EIATTR_NUM_BARRIERS
	.align		4
        /*0030*/ 	.byte	0x02, 0x4c
        /*0032*/ 	.byte	0x01
	.zero		1


	//----- nvinfo : EIATTR_ANNOTATIONS
	.align		4
        /*0034*/ 	.byte	0x04, 0x55
        /*0036*/ 	.short	(.L_3141 - .L_3140)


	//   ....[0]....
.L_3140:
        /* <DEDUP_REMOVED lines=43> */


	//----- nvinfo : EIATTR_MERCURY_ISA_VERSION
	.align		4
.L_3141:
        /*02d8*/ 	.byte	0x03, 0x5f
        /*02da*/ 	.short	0x0000


	//----- nvinfo : EIATTR_COOP_GROUP_MASK_REGIDS
	.align		4
        /*02dc*/ 	.byte	0x04, 0x29
        /*02de*/ 	.short	(.L_3143 - .L_3142)


	//   ....[0]....
.L_3142:
        /*02e0*/ 	.word	0xffffffff


	//   ....[1]....
        /*02e4*/ 	.word	0xffffffff


	//   ....[2]....
        /*02e8*/ 	.word	0xffffffff


	//   ....[3]....
        /*02ec*/ 	.word	0xffffffff


	//   ....[4]....
        /*02f0*/ 	.word	0xffffffff


	//   ....[5]....
        /*02f4*/ 	.word	0xffffffff


	//   ....[6]....
        /*02f8*/ 	.word	0xffffffff


	//   ....[7]....
        /*02fc*/ 	.word	0xffffffff


	//   ....[8]....
        /*0300*/ 	.word	0xffffffff


	//   ....[9]....
        /*0304*/ 	.word	0xffffffff


	//   ....[10]....
        /*0308*/ 	.word	0xffffffff


	//   ....[11]....
        /*030c*/ 	.word	0xffffffff


	//   ....[12]....
        /*0310*/ 	.word	0xffffffff


	//   ....[13]....
        /*0314*/ 	.word	0xffffffff


	//   ....[14]....
        /*0318*/ 	.word	0xffffffff


	//   ....[15]....
        /*031c*/ 	.word	0xffffffff


	//   ....[16]....
        /*0320*/ 	.word	0xffffffff


	//   ....[17]....
        /*0324*/ 	.word	0xffffffff


	//   ....[18]....
        /*0328*/ 	.word	0xffffffff


	//   ....[19]....
        /*032c*/ 	.word	0xffffffff


	//----- nvinfo : EIATTR_COOP_GROUP_INSTR_OFFSETS
	.align		4
.L_3143:
        /*0330*/ 	.byte	0x04, 0x28
        /*0332*/ 	.short	(.L_3145 - .L_3144)


	//   ....[0]....
.L_3144:
        /*0334*/ 	.word	0x00002300


	//   ....[1]....
        /*0338*/ 	.word	0x00002320


	//   ....[2]....
        /*033c*/ 	.word	0x00002350


	//   ....[3]....
        /*0340*/ 	.word	0x00002370


	//   ....[4]....
        /*0344*/ 	.word	0x00002390


	//   ....[5]....
        /*0348*/ 	.word	0x000023b0


	//   ....[6]....
        /*034c*/ 	.word	0x000023d0


	//   ....[7]....
        /*0350*/ 	.word	0x000023f0


	//   ....[8]....
        /*0354*/ 	.word	0x00002400


	//   ....[9]....
        /*0358*/ 	.word	0x00002420


	//   ....[10]....
        /*035c*/ 	.word	0x00005130


	//   ....[11]....
        /*0360*/ 	.word	0x00005190


	//   ....[12]....
        /*0364*/ 	.word	0x000051f0


	//   ....[13]....
        /*0368*/ 	.word	0x00005240


	//   ....[14]....
        /*036c*/ 	.word	0x000052a0


	//   ....[15]....
        /*0370*/ 	.word	0x000052f0


	//   ....[16]....
        /*0374*/ 	.word	0x00005350


	//   ....[17]....
        /*0378*/ 	.word	0x000053a0


	//   ....[18]....
        /*037c*/ 	.word	0x00005400


	//   ....[19]....
        /*0380*/ 	.word	0x00005450


	//----- nvinfo : EIATTR_EXIT_INSTR_OFFSETS
	.align		4
.L_3145:
        /*0384*/ 	.byte	0x04, 0x1c
        /*0386*/ 	.short	(.L_3147 - .L_3146)


	//   ....[0]....
.L_3146:
        /*0388*/ 	.word	0x000050f0


	//----- nvinfo : EIATTR_MAX_THREADS
	.align		4
.L_3147:
        /*038c*/ 	.byte	0x04, 0x05
        /*038e*/ 	.short	(.L_3149 - .L_3148)
.L_3148:
        /*0390*/ 	.word	0x00000080
        /*0394*/ 	.word	0x00000001
        /*0398*/ 	.word	0x00000001


	//----- nvinfo : EIATTR_CRS_STACK_SIZE
	.align		4
.L_3149:
        /*039c*/ 	.byte	0x04, 0x1e
        /*039e*/ 	.short	(.L_3151 - .L_3150)
.L_3150:
        /*03a0*/ 	.word	0x00000000
.L_3151:


//--------------------- .nv.info._ZN10layer_norm22ln_bwd_finalize_kernelINS_22Kernel_traits_finalizeILj1280Ef13__nv_bfloat16fS2_fjLb0ELj1024ELj4ENS_18Kernel_traits_baseILj1280EfS2_fS2_fjLj1024EEEEELb0ELb0EEEvNS_9BwdParamsE --------------------------
	.section	.nv.info._ZN10layer_norm22ln_bwd_finalize_kernelINS_22Kernel_traits_finalizeILj1280Ef13__nv_bfloat16fS2_fjLb0ELj1024ELj4ENS_18Kernel_traits_baseILj1280EfS2_fS2_fjLj1024EEEEELb0ELb0EEEvNS_9BwdParamsE,"",@"SHT_CUDA_INFO"
	.sectionflags	@""
	.align	4


	//----- nvinfo : EIATTR_CUDA_API_VERSION
	.align		4
        /*0000*/ 	.byte	0x04, 0x37
        /*0002*/ 	.short	(.L_3153 - .L_3152)
.L_3152:
        /*0004*/ 	.word	0x00000082


	//----- nvinfo : EIATTR_SW2861232_WAR
	.align		4
.L_3153:
        /*0008*/ 	.byte	0x01, 0x35
	.zero		2


	//----- nvinfo : EIATTR_PARAM_CBANK
	.align		4
        /*000c*/ 	.byte	0x04, 0x0a
        /*000e*/ 	.short	(.L_3155 - .L_3154)
	.align		4
.L_3154:
        /*0010*/ 	.word	index@(.nv.constant0._ZN10layer_norm22ln_bwd_finalize_kernelINS_22Kernel_traits_finalizeILj1280Ef13__nv_bfloat16fS2_fjLb0ELj1024ELj4ENS_18Kernel_traits_baseILj1280EfS2_fS2_fjLj1024EEEEELb0ELb0EEEvNS_9BwdParamsE)
        /*0014*/ 	.short	0x0160
        /*0016*/ 	.short	0x0128


	//----- nvinfo : EIATTR_CBANK_PARAM_SIZE
	.align		4
.L_3155:
        /*0018*/ 	.byte	0x03, 0x19
        /*001a*/ 	.short	0x0128


	//----- nvinfo : EIATTR_KPARAM_INFO
	.align		4
        /*001c*/ 	.byte	0x04, 0x17
        /*001e*/ 	.short	(.L_3157 - .L_3156)
.L_3156:
        /*0020*/ 	.word	0x00000000
        /*0024*/ 	.short	0x0000
        /*0026*/ 	.short	0x0000
        /*0028*/ 	.byte	0x00, 0xf0, 0xa1, 0x04


	//----- nvinfo : EIATTR_MAXREG_COUNT
	.align		4
.L_3157:
        /*002c*/ 	.byte	0x03, 0x1b
        /*002e*/ 	.short	0x0040


	//----- nvinfo : EIATTR_NUM_BARRIERS
	.align		4
        /*0030*/ 	.byte	0x02, 0x4c
        /*0032*/ 	.byte	0x01
	.zero		1


	//----- nvinfo : EIATTR_MERCURY_ISA_VERSION
	.align		4
        /*0034*/ 	.byte	0x03, 0x5f
        /*0036*/ 	.short	0x0000


	//----- nvinfo : EIATTR_COOP_GROUP_MASK_REGIDS
	.align		4
        /*0038*/ 	.byte	0x04, 0x29
        /*003a*/ 	.short	(.L_3159 - .L_3158)


	//   ....[0]....
.L_3158:
        /*003c*/ 	.word	0xffffffff


	//   ....[1]....
        /*0040*/ 	.word	0xffffffff


	//   ....[2]....
        /*0044*/ 	.word	0xffffffff


	//   ....[3]....
        /*0048*/ 	.word	0xffffffff


	//   ....[4]....
        /*004c*/ 	.word	0xffffffff


	//   ....[5]....
        /*0050*/ 	.word	0xffffffff


	//   ....[6]....
        /*0054*/ 	.word	0xffffffff


	//   ....[7]....
        /*0058*/ 	.word	0xffffffff


	//   ....[8]....
        /*005c*/ 	.word	0xffffffff


	//   ....[9]....
        /*0060*/ 	.word	0xffffffff


	//   ....[10]....
        /*0064*/ 	.word	0xffffffff


	//   ....[11]....
        /*0068*/ 	.word	0xffffffff


	//   ....[12]....
        /*006c*/ 	.word	0xffffffff


	//   ....[13]....
        /*0070*/ 	.word	0xffffffff


	//   ....[14]....
        /*0074*/ 	.word	0xffffffff


	//   ....[15]....
        /*0078*/ 	.word	0xffffffff


	//   ....[16]....
        /*007c*/ 	.word	0xffffffff


	//   ....[17]....
        /*0080*/ 	.word	0xffffffff


	//   ....[18]....
        /*0084*/ 	.word	0xffffffff


	//   ....[19]....
        /*0088*/ 	.word	0xffffffff


	//----- nvinfo : EIATTR_COOP_GROUP_INSTR_OFFSETS
	.align		4
.L_3159:
        /*008c*/ 	.byte	0x04, 0x28
        /*008e*/ 	.short	(.L_3161 - .L_3160)


	//   ....[0]....
.L_3160:
        /*0090*/ 	.word	0x00000820


	//   ....[1]....
        /*0094*/ 	.word	0x00000850


	//   ....[2]....
        /*0098*/ 	.word	0x00000860


	//   ....[3]....
        /*009c*/ 	.word	0x00000890


	//   ....[4]....
        /*00a0*/ 	.word	0x000008a0


	//   ....[5]....
        /*00a4*/ 	.word	0x000008d0


	//   ....[6]....
        /*00a8*/ 	.word	0x000008f0


	//   ....[7]....
        /*00ac*/ 	.word	0x00000900


	//   ....[8]....
        /*00b0*/ 	.word	0x00000930


	//   ....[9]....
        /*00b4*/ 	.word	0x00000940


	//   ....[10]....
        /*00b8*/ 	.word	0x00000b30


	//   ....[11]....
        /*00bc*/ 	.word	0x00000ba0


	//   ....[12]....
        /*00c0*/ 	.word	0x00000c00


	//   ....[13]....
        /*00c4*/ 	.word	0x00000c60


	//   ....[14]....
        /*00c8*/ 	.word	0x00000cd0


	//   ....[15]....
        /*00cc*/ 	.word	0x00000d40


	//   ....[16]....
        /*00d0*/ 	.word	0x00000da0


	//   ....[17]....
        /*00d4*/ 	.word	0x00000e00


	//   ....[18]....
        /*00d8*/ 	.word	0x00000e60


	//   ....[19]....
        /*00dc*/ 	.word	0x00000ec0


	//----- nvinfo : EIATTR_EXIT_INSTR_OFFSETS
	.align		4
.L_3161:
        /*00e0*/ 	.byte	0x04, 0x1c
        /*00e2*/ 	.short	(.L_3163 - .L_3162)


	//   ....[0]....
.L_3162:
        /*00e4*/ 	.word	0x00000070


	//   ....[1]....
        /*00e8*/ 	.word	0x00000ad0


	//----- nvinfo : EIATTR_MAX_THREADS
	.align		4
.L_3163:
        /*00ec*/ 	.byte	0x04, 0x05
        /*00ee*/ 	.short	(.L_3165 - .L_3164)
.L_3164:
        /*00f0*/ 	.word	0x00000400
        /*00f4*/ 	.word	0x00000001
        /*00f8*/ 	.word	0x00000001


	//----- nvinfo : EIATTR_CRS_STACK_SIZE
	.align		4
.L_3165:
        /*00fc*/ 	.byte	0x04, 0x1e
        /*00fe*/ 	.short	(.L_3167 - .L_3166)
.L_3166:
        /*0100*/ 	.word	0x00000000
.L_3167:


//--------------------- .nv.info._ZN10layer_norm13ln_bwd_kernelINS_13Kernel_traitsIf13__nv_bfloat16fS2_fjLj1280ELj1ELj4ELj1ELj16ENS_18Kernel_traits_baseILj1280EfS2_fS2_fjLj128EEEEELb1ELb0ELb1ELb0EEEvNS_9BwdParamsE --------------------------
	.section	.nv.info._ZN10layer_norm13ln_bwd_kernelINS_13Kernel_traitsIf13__nv_bfloat16fS2_fjLj1280ELj1ELj4ELj1ELj16ENS_18Kernel_traits_baseILj1280EfS2_fS2_fjLj128EEEEELb1ELb0ELb1ELb0EEEvNS_9BwdParamsE,"",@"SHT_CUDA_INFO"
	.sectionflags	@""
	.align	4


	//----- nvinfo : EIATTR_CUDA_API_VERSION
	.align		4
        /*0000*/ 	.byte	0x04, 0x37
        /*0002*/ 	.short	(.L_3169 - .L_3168)
.L_3168:
        /*0004*/ 	.word	0x00000082


	//----- nvinfo : EIATTR_SW2861232_WAR
	.align		4
.L_3169:
        /*0008*/ 	.byte	0x01, 0x35
	.zero		2


	//----- nvinfo : EIATTR_PARAM_CBANK
	.align		4
        /*000c*/ 	.byte	0x04, 0x0a
        /*000e*/ 	.short	(.L_3171 - .L_3170)
	.align		4
.L_3170:
        /*0010*/ 	.word	index@(.nv.constant0._ZN10layer_norm13ln_bwd_kernelINS_13Kernel_traitsIf13__nv_bfloat16fS2_fjLj1280ELj1ELj4ELj1ELj16ENS_18Kernel_traits_baseILj1280EfS2_fS2_fjLj128EEEEELb1ELb0ELb1ELb0EEEvNS_9BwdParamsE)
        /*0014*/ 	.short	0x0160
        /*0016*/ 	.short	0x0128


	//----- nvinfo : EIATTR_CBANK_PARAM_SIZE
	.align		4
.L_3171:
        /*0018*/ 	.byte	0x03, 0x19
        /*001a*/ 	.short	0x0128


	//----- nvinfo : EIATTR_KPARAM_INFO
	.align		4
        /*001c*/ 	.byte	0x04, 0x17
        /*001e*/ 	.short	(.L_3173 - .L_3172)
.L_3172:
        /*0020*/ 	.word	0x00000000
        /*0024*/ 	.short	0x0000
        /*0026*/ 	.short	0x0000
        /*0028*/ 	.byte	0x00, 0xf0, 0xa1, 0x04


	//----- nvinfo : EIATTR_MAXREG_COUNT
	.align		4
.L_3173:
        /*002c*/ 	.byte	0x03, 0x1b
        /*002e*/ 	.short	0x00ff


	//----- nvinfo : EIATTR_NUM_BARRIERS
	.align		4
        /*0030*/ 	.byte	0x02, 0x4c
        /*0032*/ 	.byte	0x01
	.zero		1


	//----- nvinfo : EIATTR_ANNOTATIONS
	.align		4
        /*0034*/ 	.byte	0x04, 0x55
        /*0036*/ 	.short	(.L_3175 - .L_3174)


	//   ....[0]....
.L_3174:
        /* <DEDUP_REMOVED lines=34> */


	//----- nvinfo : EIATTR_MERCURY_ISA_VERSION
	.align		4
.L_3175:
        /*0248*/ 	.byte	0x03, 0x5f
        /*024a*/ 	.short	0x0000


	//----- nvinfo : EIATTR_COOP_GROUP_MASK_REGIDS
	.align		4
        /*024c*/ 	.byte	0x04, 0x29
        /*024e*/ 	.short	(.L_3177 - .L_3176)


	//   ....[0]....
.L_3176:
        /*0250*/ 	.word	0xffffffff


	//   ....[1]....
        /*0254*/ 	.word	0xffffffff


	//   ....[2]....
        /*0258*/ 	.word	0xffffffff


	//   ....[3]....
        /*025c*/ 	.word	0xffffffff


	//   ....[4]....
        /*0260*/ 	.word	0xffffffff


	//   ....[5]....
        /*0264*/ 	.word	0xffffffff


	//   ....[6]....
        /*0268*/ 	.word	0xffffffff


	//   ....[7]....
        /*026c*/ 	.word	0xffffffff


	//   ....[8]....
        /*0270*/ 	.word	0xffffffff


	//   ....[9]....
        /*0274*/ 	.word	0xffffffff


	//   ....[10]....
        /*0278*/ 	.word	0xffffffff


	//   ....[11]....
        /*027c*/ 	.word	0xffffffff


	//   ....[12]....
        /*0280*/ 	.word	0xffffffff


	//   ....[13]....
        /*0284*/ 	.word	0xffffffff


	//   ....[14]....
        /*0288*/ 	.word	0xffffffff


	//   ....[15]....
        /*028c*/ 	.word	0xffffffff


	//   ....[16]....
        /*0290*/ 	.word	0xffffffff


	//   ....[17]....
        /*0294*/ 	.word	0xffffffff


	//   ....[18]....
        /*0298*/ 	.word	0xffffffff


	//   ....[19]....
        /*029c*/ 	.word	0xffffffff


	//----- nvinfo : EIATTR_COOP_GROUP_INSTR_OFFSETS
	.align		4
.L_3177:
        /*02a0*/ 	.byte	0x04, 0x28
        /*02a2*/ 	.short	(.L_3179 - .L_3178)


	//   ....[0]....
.L_3178:
        /*02a4*/ 	.word	0x00002b20


	//   ....[1]....
        /*02a8*/ 	.word	0x00002b50


	//   ....[2]....
        /*02ac*/ 	.word	0x00002b60


	//   ....[3]....
        /*02b0*/ 	.word	0x00002b90


	//   ....[4]....
        /*02b4*/ 	.word	0x00002bb0


	//   ....[5]....
        /*02b8*/ 	.word	0x00002bc0


	//   ....[6]....
        /*02bc*/ 	.word	0x00002bf0


	//   ....[7]....
        /*02c0*/ 	.word	0x00002c10


	//   ....[8]....
        /*02c4*/ 	.word	0x00002c20


	//   ....[9]....
        /*02c8*/ 	.word	0x00002c40


	//   ....[10]....
        /*02cc*/ 	.word	0x00007620


	//   ....[11]....
        /*02d0*/ 	.word	0x000076a0


	//   ....[12]....
        /*02d4*/ 	.word	0x00007720


	//   ....[13]....
        /*02d8*/ 	.word	0x00007790


	//   ....[14]....
        /*02dc*/ 	.word	0x00007810


	//   ....[15]....
        /*02e0*/ 	.word	0x00007880


	//   ....[16]....
        /*02e4*/ 	.word	0x00007900


	//   ....[17]....
        /*02e8*/ 	.word	0x00007970


	//   ....[18]....
        /*02ec*/ 	.word	0x000079f0


	//   ....[19]....
        /*02f0*/ 	.word	0x00007a60


	//----- nvinfo : EIATTR_EXIT_INSTR_OFFSETS
	.align		4
.L_3179:
        /*02f4*/ 	.byte	0x04, 0x1c
        /*02f6*/ 	.short	(.L_3181 - .L_3180)


	//   ....[0]....
.L_3180:
        /*02f8*/ 	.word	0x00007590


	//   ....[1]....
        /*02fc*/ 	.word	0x000075c0


	//----- nvinfo : EIATTR_MAX_THREADS
	.align		4
.L_3181:
        /*0300*/ 	.byte	0x04, 0x05
        /*0302*/ 	.short	(.L_3183 - .L_3182)
.L_3182:
        /*0304*/ 	.word	0x00000080
        /*0308*/ 	.word	0x00000001
        /*030c*/ 	.word	0x00000001


	//----- nvinfo : EIATTR_CRS_STACK_SIZE
	.align		4
.L_3183:
        /*0310*/ 	.byte	0x04, 0x1e
        /*0312*/ 	.short	(.L_3185 - .L_3184)
.L_3184:
        /*0314*/ 	.word	0x00000000
.L_3185:


//--------------------- .nv.info._ZN10layer_norm22ln_bwd_finalize_kernelINS_22Kernel_traits_finalizeILj1280Ef13__nv_bfloat16fS2_fjLb0ELj1024ELj4ENS_18Kernel_traits_baseILj1280EfS2_fS2_fjLj1024EEEEELb0ELb1EEEvNS_9BwdParamsE --------------------------
	.section	.nv.info._ZN10layer_norm22ln_bwd_finalize_kernelINS_22Kernel_traits_finalizeILj1280Ef13__nv_bfloat16fS2_fjLb0ELj1024ELj4ENS_18Kernel_traits_baseILj1280EfS2_fS2_fjLj1024EEEEELb0ELb1EEEvNS_9BwdParamsE,"",@"SHT_CUDA_INFO"
	.sectionflags	@""
	.align	4


	//----- nvinfo : EIATTR_CUDA_API_VERSION
	.align		4
        /*0000*/ 	.byte	0x04, 0x37
        /*0002*/ 	.short	(.L_3187 - .L_3186)
.L_3186:
        /*0004*/ 	.word	0x00000082


	//----- nvinfo : EIATTR_SW2861232_WAR
	.align		4
.L_3187:
        /*0008*/ 	.byte	0x01, 0x35
	.zero		2


	//----- nvinfo : EIATTR_PARAM_CBANK
	.align		4
        /*000c*/ 	.byte	0x04, 0x0a
        /*000e*/ 	.short	(.L_3189 - .L_3188)
	.align		4
.L_3188:
        /*0010*/ 	.word	index@(.nv.constant0._ZN10layer_norm22ln_bwd_finalize_kernelINS_22Kernel_traits_finalizeILj1280Ef13__nv_bfloat16fS2_fjLb0ELj1024ELj4ENS_18Kernel_traits_baseILj1280EfS2_fS2_fjLj1024EEEEELb0ELb1EEEvNS_9BwdParamsE)
        /*0014*/ 	.short	0x0160
        /*0016*/ 	.short	0x0128


	//----- nvinfo : EIATTR_CBANK_PARAM_SIZE
	.align		4
.L_3189:
        /*0018*/ 	.byte	0x03, 0x19
        /*001a*/ 	.short	0x0128


	//----- nvinfo : EIATTR_KPARAM_INFO
	.align		4
        /*001c*/ 	.byte	0x04, 0x17
        /*001e*/ 	.short	(.L_3191 - .L_3190)
.L_3190:
        /*0020*/ 	.word	0x00000000
        /*0024*/ 	.short	0x0000
        /*0026*/ 	.short	0x0000
        /*0028*/ 	.byte	0x00, 0xf0, 0xa1, 0x04


	//----- nvinfo : EIATTR_MAXREG_COUNT
	.align		4
.L_3191:
        /*002c*/ 	.byte	0x03, 0x1b
        /*002e*/ 	.short	0x0040


	//----- nvinfo : EIATTR_NUM_BARRIERS
	.align		4
        /*0030*/ 	.byte	0x02, 0x4c
        /*0032*/ 	.byte	0x01
	.zero		1


	//----- nvinfo : EIATTR_MERCURY_ISA_VERSION
	.align		4
        /*0034*/ 	.byte	0x03, 0x5f
        /*0036*/ 	.short	0x0000


	//----- nvinfo : EIATTR_COOP_GROUP_MASK_REGIDS
	.align		4
        /*0038*/ 	.byte	0x04, 0x29
        /*003a*/ 	.short	(.L_3193 - .L_3192)


	//   ....[0]....
.L_3192:
        /*003c*/ 	.word	0xffffffff


	//   ....[1]....
        /*0040*/ 	.word	0xffffffff


	//   ....[2]....
        /*0044*/ 	.word	0xffffffff


	//   ....[3]....
        /*0048*/ 	.word	0xffffffff


	//   ....[4]....
        /*004c*/ 	.word	0xffffffff


	//   ....[5]....
        /*0050*/ 	.word	0xffffffff


	//   ....[6]....
        /*0054*/ 	.word	0xffffffff


	//   ....[7]....
        /*0058*/ 	.word	0xffffffff


	//   ....[8]....
        /*005c*/ 	.word	0xffffffff


	//   ....[9]....
        /*0060*/ 	.word	0xffffffff


	//   ....[10]....
        /*0064*/ 	.word	0xffffffff


	//   ....[11]....
        /*0068*/ 	.word	0xffffffff


	//   ....[12]....
        /*006c*/ 	.word	0xffffffff


	//   ....[13]....
        /*0070*/ 	.word	0xffffffff


	//   ....[14]....
        /*0074*/ 	.word	0xffffffff


	//   ....[15]....
        /*0078*/ 	.word	0xffffffff


	//   ....[16]....
        /*007c*/ 	.word	0xffffffff


	//   ....[17]....
        /*0080*/ 	.word	0xffffffff


	//   ....[18]....
        /*0084*/ 	.word	0xffffffff


	//   ....[19]....
        /*0088*/ 	.word	0xffffffff


	//----- nvinfo : EIATTR_COOP_GROUP_INSTR_OFFSETS
	.align		4
.L_3193:
        /*008c*/ 	.byte	0x04, 0x28
        /*008e*/ 	.short	(.L_3195 - .L_3194)


	//   ....[0]....
.L_3194:
        /*0090*/ 	.word	0x000007f0


	//   ....[1]....
        /*0094*/ 	.word	0x00000820


	//   ....[2]....
        /*0098*/ 	.word	0x00000840


	//   ....[3]....
        /*009c*/ 	.word	0x00000850


	//   ....[4]....
        /*00a0*/ 	.word	0x00000880


	//   ....[5]....
        /*00a4*/ 	.word	0x00000890


	//   ....[6]....
        /*00a8*/ 	.word	0x000008c0


	//   ....[7]....
        /*00ac*/ 	.word	0x000008d0


	//   ....[8]....
        /*00b0*/ 	.word	0x00000900


	//   ....[9]....
        /*00b4*/ 	.word	0x00000910


	//   ....[10]....
        /*00b8*/ 	.word	0x00000ab0


	//   ....[11]....
        /*00bc*/ 	.word	0x00000b30


	//   ....[12]....
        /*00c0*/ 	.word	0x00000b90


	//   ....[13]....
        /*00c4*/ 	.word	0x00000bf0


	//   ....[14]....
        /*00c8*/ 	.word	0x00000c60


	//   ....[15]....
        /*00cc*/ 	.word	0x00000cd0


	//   ....[16]....
        /*00d0*/ 	.word	0x00000d30


	//   ....[17]....
        /*00d4*/ 	.word	0x00000d90


	//   ....[18]....
        /*00d8*/ 	.word	0x00000df0


	//   ....[19]....
        /*00dc*/ 	.word	0x00000e50


	//----- nvinfo : EIATTR_EXIT_INSTR_OFFSETS
	.align		4
.L_3195:
        /*00e0*/ 	.byte	0x04, 0x1c
        /*00e2*/ 	.short	(.L_3197 - .L_3196)


	//   ....[0]....
.L_3196:
        /*00e4*/ 	.word	0x00000070


	//   ....[1]....
        /*00e8*/ 	.word	0x00000a50


	//----- nvinfo : EIATTR_MAX_THREADS
	.align		4
.L_3197:
        /*00ec*/ 	.byte	0x04, 0x05
        /*00ee*/ 	.short	(.L_3199 - .L_3198)
.L_3198:
        /*00f0*/ 	.word	0x00000400
        /*00f4*/ 	.word	0x00000001
        /*00f8*/ 	.word	0x00000001


	//----- nvinfo : EIATTR_CRS_STACK_SIZE
	.align		4
.L_3199:
        /*00fc*/ 	.byte	0x04, 0x1e
        /*00fe*/ 	.short	(.L_3201 - .L_3200)
.L_3200:
        /*0100*/ 	.word	0x00000000
.L_3201:


//--------------------- .nv.info._ZN10layer_norm13ln_bwd_kernelINS_13Kernel_traitsIf13__nv_bfloat16fS2_fjLj1280ELj1ELj4ELj1ELj16ENS_18Kernel_traits_baseILj1280EfS2_fS2_fjLj128EEEEELb1ELb0ELb1ELb1EEEvNS_9BwdParamsE --------------------------
	.section	.nv.info._ZN10layer_norm13ln_bwd_kernelINS_13Kernel_traitsIf13__nv_bfloat16fS2_fjLj1280ELj1ELj4ELj1ELj16ENS_18Kernel_traits_baseILj1280EfS2_fS2_fjLj128EEEEELb1ELb0ELb1ELb1EEEvNS_9BwdParamsE,"",@"SHT_CUDA_INFO"
	.sectionflags	@""
	.align	4


	//----- nvinfo : EIATTR_CUDA_API_VERSION
	.align		4
        /*0000*/ 	.byte	0x04, 0x37
        /*0002*/ 	.short	(.L_3203 - .L_3202)
.L_3202:
        /*0004*/ 	.word	0x00000082


	//----- nvinfo : EIATTR_SW2861232_WAR
	.align		4
.L_3203:
        /*0008*/ 	.byte	0x01, 0x35
	.zero		2


	//----- nvinfo : EIATTR_PARAM_CBANK
	.align		4
        /*000c*/ 	.byte	0x04, 0x0a
        /*000e*/ 	.short	(.L_3205 - .L_3204)
	.align		4
.L_3204:
        /*0010*/ 	.word	index@(.nv.constant0._ZN10layer_norm13ln_bwd_kernelINS_13Kernel_traitsIf13__nv_bfloat16fS2_fjLj1280ELj1ELj4ELj1ELj16ENS_18Kernel_traits_baseILj1280EfS2_fS2_fjLj128EEEEELb1ELb0ELb1ELb1EEEvNS_9BwdParamsE)
        /*0014*/ 	.short	0x0160
        /*0016*/ 	.short	0x0128


	//----- nvinfo : EIATTR_CBANK_PARAM_SIZE
	.align		4
.L_3205:
        /*0018*/ 	.byte	0x03, 0x19
        /*001a*/ 	.short	0x0128


	//----- nvinfo : EIATTR_KPARAM_INFO
	.align		4
        /*001c*/ 	.byte	0x04, 0x17
        /*001e*/ 	.short	(.L_3207 - .L_3206)
.L_3206:
        /*0020*/ 	.word	0x00000000
        /*0024*/ 	.short	0x0000
        /*0026*/ 	.short	0x0000
        /*0028*/ 	.byte	0x00, 0xf0, 0xa1, 0x04


	//----- nvinfo : EIATTR_MAXREG_COUNT
	.align		4
.L_3207:
        /*002c*/ 	.byte	0x03, 0x1b
        /*002e*/ 	.short	0x00ff


	//----- nvinfo : EIATTR_NUM_BARRIERS
	.align		4
        /*0030*/ 	.byte	0x02, 0x4c
        /*0032*/ 	.byte	0x01
	.zero		1


	//----- nvinfo : EIATTR_ANNOTATIONS
	.align		4
        /*0034*/ 	.byte	0x04, 0x55
        /*0036*/ 	.short	(.L_3209 - .L_3208)


	//   ....[0]....
.L_3208:
        /* <DEDUP_REMOVED lines=39> */


	//----- nvinfo : EIATTR_MERCURY_ISA_VERSION
	.align		4
.L_3209:
        /*0298*/ 	.byte	0x03, 0x5f
        /*029a*/ 	.short	0x0000


	//----- nvinfo : EIATTR_COOP_GROUP_MASK_REGIDS
	.align		4
        /*029c*/ 	.byte	0x04, 0x29
        /*029e*/ 	.short	(.L_3211 - .L_3210)


	//   ....[0]....
.L_3210:
        /*02a0*/ 	.word	0xffffffff


	//   ....[1]....
        /*02a4*/ 	.word	0xffffffff


	//   ....[2]....
        /*02a8*/ 	.word	0xffffffff


	//   ....[3]....
        /*02ac*/ 	.word	0xffffffff


	//   ....[4]....
        /*02b0*/ 	.word	0xffffffff


	//   ....[5]....
        /*02b4*/ 	.word	0xffffffff


	//   ....[6]....
        /*02b8*/ 	.word	0xffffffff


	//   ....[7]....
        /*02bc*/ 	.word	0xffffffff


	//   ....[8]....
        /*02c0*/ 	.word	0xffffffff


	//   ....[9]....
        /*02c4*/ 	.word	0xffffffff


	//   ....[10]....
        /*02c8*/ 	.word	0xffffffff


	//   ....[11]....
        /*02cc*/ 	.word	0xffffffff


	//   ....[12]....
        /*02d0*/ 	.word	0xffffffff


	//   ....[13]....
        /*02d4*/ 	.word	0xffffffff


	//   ....[14]....
        /*02d8*/ 	.word	0xffffffff


	//   ....[15]....
        /*02dc*/ 	.word	0xffffffff


	//   ....[16]....
        /*02e0*/ 	.word	0xffffffff


	//   ....[17]....
        /*02e4*/ 	.word	0xffffffff


	//   ....[18]....
        /*02e8*/ 	.word	0xffffffff


	//   ....[19]....
        /*02ec*/ 	.word	0xffffffff


	//----- nvinfo : EIATTR_COOP_GROUP_INSTR_OFFSETS
	.align		4
.L_3211:
        /*02f0*/ 	.byte	0x04, 0x28
        /*02f2*/ 	.short	(.L_3213 - .L_3212)


	//   ....[0]....
.L_3212:
        /*02f4*/ 	.word	0x00002a60


	//   ....[1]....
        /*02f8*/ 	.word	0x00002a80


	//   ....[2]....
        /*02fc*/ 	.word	0x00002ab0


	//   ....[3]....
        /*0300*/ 	.word	0x00002ad0


	//   ....[4]....
        /*0304*/ 	.word	0x00002af0


	//   ....[5]....
        /*0308*/ 	.word	0x00002b10


	//   ....[6]....
        /*030c*/ 	.word	0x00002b30


	//   ....[7]....
        /*0310*/ 	.word	0x00002b50


	//   ....[8]....
        /*0314*/ 	.word	0x00002b60


	//   ....[9]....
        /*0318*/ 	.word	0x00002b80


	//   ....[10]....
        /*031c*/ 	.word	0x00006d60


	//   ....[11]....
        /*0320*/ 	.word	0x00006de0


	//   ....[12]....
        /*0324*/ 	.word	0x00006e60


	//   ....[13]....
        /*0328*/ 	.word	0x00006ed0


	//   ....[14]....
        /*032c*/ 	.word	0x00006f50


	//   ....[15]....
        /*0330*/ 	.word	0x00006fc0


	//   ....[16]....
        /*0334*/ 	.word	0x00007040


	//   ....[17]....
        /*0338*/ 	.word	0x000070b0


	//   ....[18]....
        /*033c*/ 	.word	0x00007130


	//   ....[19]....
        /*0340*/ 	.word	0x000071a0


	//----- nvinfo : EIATTR_EXIT_INSTR_OFFSETS
	.align		4
.L_3213:
        /*0344*/ 	.byte	0x04, 0x1c
        /*0346*/ 	.short	(.L_3215 - .L_3214)


	//   ....[0]....
.L_3214:
        /*0348*/ 	.word	0x00006d00


	//----- nvinfo : EIATTR_MAX_THREADS
	.align		4
.L_3215:
        /*034c*/ 	.byte	0x04, 0x05
        /*034e*/ 	.short	(.L_3217 - .L_3216)
.L_3216:
        /*0350*/ 	.word	0x00000080
        /*0354*/ 	.word	0x00000001
        /*0358*/ 	.word	0x00000001


	//----- nvinfo : EIATTR_CRS_STACK_SIZE
	.align		4
.L_3217:
        /*035c*/ 	.byte	0x04, 0x1e
        /*035e*/ 	.short	(.L_3219 - .L_3218)
.L_3218:
        /*0360*/ 	.word	0x00000000
.L_3219:


//--------------------- .nv.info._ZN10layer_norm13ln_bwd_kernelINS_13Kernel_traitsIf13__nv_bfloat16fS2_fjLj1280ELj1ELj4ELj1ELj16ENS_18Kernel_traits_baseILj1280EfS2_fS2_fjLj128EEEEELb1ELb1ELb0ELb0EEEvNS_9BwdParamsE --------------------------
	.section	.nv.info._ZN10layer_norm13ln_bwd_kernelINS_13Kernel_traitsIf13__nv_bfloat16fS2_fjLj1280ELj1ELj4ELj1ELj16ENS_18Kernel_traits_baseILj1280EfS2_fS2_fjLj128EEEEELb1ELb1ELb0ELb0EEEvNS_9BwdParamsE,"",@"SHT_CUDA_INFO"
	.sectionflags	@""
	.align	4


	//----- nvinfo : EIATTR_CUDA_API_VERSION
	.align		4
        /*0000*/ 	.byte	0x04, 0x37
        /*0002*/ 	.short	(.L_3221 - .L_3220)
.L_3220:
        /*0004*/ 	.word	0x00000082


	//----- nvinfo : EIATTR_SW2861232_WAR
	.align		4
.L_3221:
        /*0008*/ 	.byte	0x01, 0x35
	.zero		2


	//----- nvinfo : EIATTR_PARAM_CBANK
	.align		4
        /*000c*/ 	.byte	0x04, 0x0a
        /*000e*/ 	.short	(.L_3223 - .L_3222)
	.align		4
.L_3222:
        /*0010*/ 	.word	index@(.nv.constant0._ZN10layer_norm13ln_bwd_kernelINS_13Kernel_traitsIf13__nv_bfloat16fS2_fjLj1280ELj1ELj4ELj1ELj16ENS_18Kernel_traits_baseILj1280EfS2_fS2_fjLj128EEEEELb1ELb1ELb0ELb0EEEvNS_9BwdParamsE)
        /*0014*/ 	.short	0x0160
        /*0016*/ 	.short	0x0128


	//----- nvinfo : EIATTR_CBANK_PARAM_SIZE
	.align		4
.L_3223:
        /*0018*/ 	.byte	0x03, 0x19
        /*001a*/ 	.short	0x0128


	//----- nvinfo : EIATTR_KPARAM_INFO
	.align		4
        /*001c*/ 	.byte	0x04, 0x17
        /*001e*/ 	.short	(.L_3225 - .L_3224)
.L_3224:
        /*0020*/ 	.word	0x00000000
        /*0024*/ 	.short	0x0000
        /*0026*/ 	.short	0x0000
        /*0028*/ 	.byte	0x00, 0xf0, 0xa1, 0x04


	//----- nvinfo : EIATTR_MAXREG_COUNT
	.align		4
.L_3225:
        /*002c*/ 	.byte	0x03, 0x1b
        /*002e*/ 	.short	0x00ff


	//----- nvinfo : EIATTR_NUM_BARRIERS
	.align		4
        /*0030*/ 	.byte	0x02, 0x4c
        /*0032*/ 	.byte	0x01
	.zero		1


	//----- nvinfo : EIATTR_ANNOTATIONS
	.align		4
        /*0034*/ 	.byte	0x04, 0x55
        /*0036*/ 	.short	(.L_3227 - .L_3226)


	//   ....[0]....
.L_3226:
        /* <DEDUP_REMOVED lines=110> */


	//----- nvinfo : EIATTR_MERCURY_ISA_VERSION
	.align		4
.L_3227:
        /*0708*/ 	.byte	0x03, 0x5f
        /*070a*/ 	.short	0x0000


	//----- nvinfo : EIATTR_COOP_GROUP_MASK_REGIDS
	.align		4
        /*070c*/ 	.byte	0x04, 0x29
        /*070e*/ 	.short	(.L_3229 - .L_3228)


	//   ....[0]....
.L_3228:
        /*0710*/ 	.word	0xffffffff


	//   ....[1]....
        /*0714*/ 	.word	0xffffffff


	//   ....[2]....
        /*0718*/ 	.word	0xffffffff


	//   ....[3]....
        /*071c*/ 	.word	0xffffffff


	//   ....[4]....
        /*0720*/ 	.word	0xffffffff


	//   ....[5]....
        /*0724*/ 	.word	0xffffffff


	//   ....[6]....
        /*0728*/ 	.word	0xffffffff


	//   ....[7]....
        /*072c*/ 	.word	0xffffffff


	//   ....[8]....
        /*0730*/ 	.word	0xffffffff


	//   ....[9]....
        /*0734*/ 	.word	0xffffffff


	//   ....[10]....
        /*0738*/ 	.word	0xffffffff


	//   ....[11]....
        /*073c*/ 	.word	0xffffffff


	//   ....[12]....
        /*0740*/ 	.word	0xffffffff


	//   ....[13]....
        /*0744*/ 	.word	0xffffffff


	//   ....[14]....
        /*0748*/ 	.word	0xffffffff


	//   ....[15]....
        /*074c*/ 	.word	0xffffffff


	//   ....[16]....
        /*0750*/ 	.word	0xffffffff


	//   ....[17]....
        /*0754*/ 	.word	0xffffffff


	//   ....[18]....
        /*0758*/ 	.word	0xffffffff


	//   ....[19]....
        /*075c*/ 	.word	0xffffffff


	//----- nvinfo : EIATTR_COOP_GROUP_INSTR_OFFSETS
	.align		4
.L_3229:
        /*0760*/ 	.byte	0x04, 0x28
        /*0762*/ 	.short	(.L_3231 - .L_3230)


	//   ....[0]....
.L_3230:
        /*0764*/ 	.word	0x00002d90


	//   ....[1]....
        /*0768*/ 	.word	0x00002dc0


	//   ....[2]....
        /*076c*/ 	.word	0x00002dd0


	//   ....[3]....
        /*0770*/ 	.word	0x00002e00


	//   ....[4]....
        /*0774*/ 	.word	0x00002e20


	//   ....[5]....
        /*0778*/ 	.word	0x00002e40


	//   ....[6]....
        /*077c*/ 	.word	0x00002e50


	//   ....[7]....
        /*0780*/ 	.word	0x00002e80


	//   ....[8]....
        /*0784*/ 	.word	0x00002e90


	//   ....[9]....
        /*0788*/ 	.word	0x00002eb0


	//   ....[10]....
        /*078c*/ 	.word	0x00007db0


	//   ....[11]....
        /*0790*/ 	.word	0x00007e30


	//   ....[12]....
        /*0794*/ 	.word	0x00007eb0


	//   ....[13]....
        /*0798*/ 	.word	0x00007f20


	//   ....[14]....
        /*079c*/ 	.word	0x00007fa0


	//   ....[15]....
        /*07a0*/ 	.word	0x00008010


	//   ....[16]....
        /*07a4*/ 	.word	0x00008090


	//   ....[17]....
        /*07a8*/ 	.word	0x00008100


	//   ....[18]....
        /*07ac*/ 	.word	0x00008180


	//   ....[19]....
        /*07b0*/ 	.word	0x000081f0


	//----- nvinfo : EIATTR_EXIT_INSTR_OFFSETS
	.align		4
.L_3231:
        /*07b4*/ 	.byte	0x04, 0x1c
        /*07b6*/ 	.short	(.L_3233 - .L_3232)


	//   ....[0]....
.L_3232:
        /*07b8*/ 	.word	0x00007cd0


	//   ....[1]....
        /*07bc*/ 	.word	0x00007d50


	//----- nvinfo : EIATTR_MAX_THREADS
	.align		4
.L_3233:
        /*07c0*/ 	.byte	0x04, 0x05
        /*07c2*/ 	.short	(.L_3235 - .L_3234)
.L_3234:
        /*07c4*/ 	.word	0x00000080
        /*07c8*/ 	.word	0x00000001
        /*07cc*/ 	.word	0x00000001


	//----- nvinfo : EIATTR_CRS_STACK_SIZE
	.align		4
.L_3235:
        /*07d0*/ 	.byte	0x04, 0x1e
        /*07d2*/ 	.short	(.L_3237 - .L_3236)
.L_3236:
        /*07d4*/ 	.word	0x00000000
.L_3237:


//--------------------- .nv.info._ZN10layer_norm13ln_bwd_kernelINS_13Kernel_traitsIf13__nv_bfloat16fS2_fjLj1280ELj1ELj4ELj1ELj16ENS_18Kernel_traits_baseILj1280EfS2_fS2_fjLj128EEEEELb1ELb1ELb0ELb1EEEvNS_9BwdParamsE --------------------------
	.section	.nv.info._ZN10layer_norm13ln_bwd_kernelINS_13Kernel_traitsIf13__nv_bfloat16fS2_fjLj1280ELj1ELj4ELj1ELj16ENS_18Kernel_traits_baseILj1280EfS2_fS2_fjLj128EEEEELb1ELb1ELb0ELb1EEEvNS_9BwdParamsE,"",@"SHT_CUDA_INFO"
	.sectionflags	@""
	.align	4


	//----- nvinfo : EIATTR_CUDA_API_VERSION
	.align		4
        /*0000*/ 	.byte	0x04, 0x37
        /*0002*/ 	.short	(.L_3239 - .L_3238)
.L_3238:
        /*0004*/ 	.word	0x00000082


	//----- nvinfo : EIATTR_SW2861232_WAR
	.align		4
.L_3239:
        /*0008*/ 	.byte	0x01, 0x35
	.zero		2


	//----- nvinfo : EIATTR_PARAM_CBANK
	.align		4
        /*000c*/ 	.byte	0x04, 0x0a
        /*000e*/ 	.short	(.L_3241 - .L_3240)
	.align		4
.L_3240:
        /*0010*/ 	.word	index@(.nv.constant0._ZN10layer_norm13ln_bwd_kernelINS_13Kernel_traitsIf13__nv_bfloat16fS2_fjLj1280ELj1ELj4ELj1ELj16ENS_18Kernel_traits_baseILj1280EfS2_fS2_fjLj128EEEEELb1ELb1ELb0ELb1EEEvNS_9BwdParamsE)
        /*0014*/ 	.short	0x0160
        /*0016*/ 	.short	0x0128


	//----- nvinfo : EIATTR_CBANK_PARAM_SIZE
	.align		4
.L_3241:
        /*0018*/ 	.byte	0x03, 0x19
        /*001a*/ 	.short	0x0128


	//----- nvinfo : EIATTR_KPARAM_INFO
	.align		4
        /*001c*/ 	.byte	0x04, 0x17
        /*001e*/ 	.short	(.L_3243 - .L_3242)
.L_3242:
        /*0020*/ 	.word	0x00000000
        /*0024*/ 	.short	0x0000
        /*0026*/ 	.short	0x0000
        /*0028*/ 	.byte	0x00, 0xf0, 0xa1, 0x04


	//----- nvinfo : EIATTR_MAXREG_COUNT
	.align		4
.L_3243:
        /*002c*/ 	.byte	0x03, 0x1b
        /*002e*/ 	.short	0x00ff


	//----- nvinfo : EIATTR_NUM_BARRIERS
	.align		4
        /*0030*/ 	.byte	0x02, 0x4c
        /*0032*/ 	.byte	0x01
	.zero		1


	//----- nvinfo : EIATTR_ANNOTATIONS
	.align		4
        /*0034*/ 	.byte	0x04, 0x55
        /*0036*/ 	.short	(.L_3245 - .L_3244)


	//   ....[0]....
.L_3244:
        /* <DEDUP_REMOVED lines=971> */


	//----- nvinfo : EIATTR_MERCURY_ISA_VERSION
	.align		4
.L_3245:
        /*3cd8*/ 	.byte	0x03, 0x5f
        /*3cda*/ 	.short	0x0000


	//----- nvinfo : EIATTR_COOP_GROUP_MASK_REGIDS
	.align		4
        /*3cdc*/ 	.byte	0x04, 0x29
        /*3cde*/ 	.short	(.L_3247 - .L_3246)


	//   ....[0]....
.L_3246:
        /*3ce0*/ 	.word	0xffffffff


	//   ....[1]....
        /*3ce4*/ 	.word	0xffffffff


	//   ....[2]....
        /*3ce8*/ 	.word	0xffffffff


	//   ....[3]....
        /*3cec*/ 	.word	0xffffffff


	//   ....[4]....
        /*3cf0*/ 	.word	0xffffffff


	//   ....[5]....
        /*3cf4*/ 	.word	0xffffffff


	//   ....[6]....
        /*3cf8*/ 	.word	0xffffffff


	//   ....[7]....
        /*3cfc*/ 	.word	0xffffffff


	//   ....[8]....
        /*3d00*/ 	.word	0xffffffff


	//   ....[9]....
        /*3d04*/ 	.word	0xffffffff


	//   ....[10]....
        /*3d08*/ 	.word	0xffffffff


	//   ....[11]....
        /*3d0c*/ 	.word	0xffffffff


	//   ....[12]....
        /*3d10*/ 	.word	0xffffffff


	//   ....[13]....
        /*3d14*/ 	.word	0xffffffff


	//   ....[14]....
        /*3d18*/ 	.word	0xffffffff


	//   ....[15]....
        /*3d1c*/ 	.word	0xffffffff


	//   ....[16]....
        /*3d20*/ 	.word	0xffffffff


	//   ....[17]....
        /*3d24*/ 	.word	0xffffffff


	//   ....[18]....
        /*3d28*/ 	.word	0xffffffff


	//   ....[19]....
        /*3d2c*/ 	.word	0xffffffff


	//----- nvinfo : EIATTR_COOP_GROUP_INSTR_OFFSETS
	.align		4
.L_3247:
        /*3d30*/ 	.byte	0x04, 0x28
        /*3d32*/ 	.short	(.L_3249 - .L_3248)


	//   ....[0]....
.L_3248:
        /*3d34*/ 	.word	0x000058e0


	//   ....[1]....
        /*3d38*/ 	.word	0x00005900


	//   ....[2]....
        /*3d3c*/ 	.word	0x00005930


	//   ....[3]....
        /*3d40*/ 	.word	0x00005950


	//   ....[4]....
        /*3d44*/ 	.word	0x00005970


	//   ....[5]....
        /*3d48*/ 	.word	0x00005990


	//   ....[6]....
        /*3d4c*/ 	.word	0x000059b0


	//   ....[7]....
        /*3d50*/ 	.word	0x000059d0


	//   ....[8]....
        /*3d54*/ 	.word	0x000059e0


	//   ....[9]....
        /*3d58*/ 	.word	0x00005a00


	//   ....[10]....
        /*3d5c*/ 	.word	0x0000d5e0


	//   ....[11]....
        /*3d60*/ 	.word	0x0000d650


	//   ....[12]....
        /*3d64*/ 	.word	0x0000d6c0


	//   ....[13]....
        /*3d68*/ 	.word	0x0000d720


	//   ....[14]....
        /*3d6c*/ 	.word	0x0000d790


	//   ....[15]....
        /*3d70*/ 	.word	0x0000d7f0


	//   ....[16]....
        /*3d74*/ 	.word	0x0000d860


	//   ....[17]....
        /*3d78*/ 	.word	0x0000d8c0


	//   ....[18]....
        /*3d7c*/ 	.word	0x0000d930


	//   ....[19]....
        /*3d80*/ 	.word	0x0000d990


	//----- nvinfo : EIATTR_EXIT_INSTR_OFFSETS
	.align		4
.L_3249:
        /*3d84*/ 	.byte	0x04, 0x1c
        /*3d86*/ 	.short	(.L_3251 - .L_3250)


	//   ....[0]....
.L_3250:
        /*3d88*/ 	.word	0x0000d590


	//----- nvinfo : EIATTR_MAX_THREADS
	.align		4
.L_3251:
        /*3d8c*/ 	.byte	0x04, 0x05
        /*3d8e*/ 	.short	(.L_3253 - .L_3252)
.L_3252:
        /*3d90*/ 	.word	0x00000080
        /*3d94*/ 	.word	0x00000001
        /*3d98*/ 	.word	0x00000001


	//----- nvinfo : EIATTR_CRS_STACK_SIZE
	.align		4
.L_3253:
        /*3d9c*/ 	.byte	0x04, 0x1e
        /*3d9e*/ 	.short	(.L_3255 - .L_3254)
.L_3254:
        /*3da0*/ 	.word	0x00000000
.L_3255:


//--------------------- .nv.info._ZN10layer_norm22ln_bwd_finalize_kernelINS_22Kernel_traits_finalizeILj1280Ef13__nv_bfloat16fS2_fjLb1ELj1024ELj4ENS_18Kernel_traits_baseILj1280EfS2_fS2_fjLj1024EEEEELb1ELb0EEEvNS_9BwdParamsE --------------------------
	.section	.nv.info._ZN10layer_norm22ln_bwd_finalize_kernelINS_22Kernel_traits_finalizeILj1280Ef13__nv_bfloat16fS2_fjLb1ELj1024ELj4ENS_18Kernel_traits_baseILj1280EfS2_fS2_fjLj1024EEEEELb1ELb0EEEvNS_9BwdParamsE,"",@"SHT_CUDA_INFO"
	.sectionflags	@""
	.align	4


	//----- nvinfo : EIATTR_CUDA_API_VERSION
	.align		4
        /*0000*/ 	.byte	0x04, 0x37
        /*0002*/ 	.short	(.L_3257 - .L_3256)
.L_3256:
        /*0004*/ 	.word	0x00000082


	//----- nvinfo : EIATTR_SW2861232_WAR
	.align		4
.L_3257:
        /*0008*/ 	.byte	0x01, 0x35
	.zero		2


	//----- nvinfo : EIATTR_PARAM_CBANK
	.align		4
        /*000c*/ 	.byte	0x04, 0x0a
        /*000e*/ 	.short	(.L_3259 - .L_3258)
	.align		4
.L_3258:
        /*0010*/ 	.word	index@(.nv.constant0._ZN10layer_norm22ln_bwd_finalize_kernelINS_22Kernel_traits_finalizeILj1280Ef13__nv_bfloat16fS2_fjLb1ELj1024ELj4ENS_18Kernel_traits_baseILj1280EfS2_fS2_fjLj1024EEEEELb1ELb0EEEvNS_9BwdParamsE)
        /*0014*/ 	.short	0x0160
        /*0016*/ 	.short	0x0128


	//----- nvinfo : EIATTR_CBANK_PARAM_SIZE
	.align		4
.L_3259:
        /*0018*/ 	.byte	0x03, 0x19
        /*001a*/ 	.short	0x0128


	//----- nvinfo : EIATTR_KPARAM_INFO
	.align		4
        /*001c*/ 	.byte	0x04, 0x17
        /*001e*/ 	.short	(.L_3261 - .L_3260)
.L_3260:
        /*0020*/ 	.word	0x00000000
        /*0024*/ 	.short	0x0000
        /*0026*/ 	.short	0x0000
        /*0028*/ 	.byte	0x00, 0xf0, 0xa1, 0x04


	//----- nvinfo : EIATTR_MAXREG_COUNT
	.align		4
.L_3261:
        /*002c*/ 	.byte	0x03, 0x1b
        /*002e*/ 	.short	0x0040


	//----- nvinfo : EIATTR_NUM_BARRIERS
	.align		4
        /*0030*/ 	.byte	0x02, 0x4c
        /*0032*/ 	.byte	0x01
	.zero		1


	//----- nvinfo : EIATTR_MERCURY_ISA_VERSION
	.align		4
        /*0034*/ 	.byte	0x03, 0x5f
        /*0036*/ 	.short	0x0000


	//----- nvinfo : EIATTR_COOP_GROUP_MASK_REGIDS
	.align		4
        /*0038*/ 	.byte	0x04, 0x29
        /*003a*/ 	.short	(.L_3263 - .L_3262)


	//   ....[0]....
.L_3262:
        /*003c*/ 	.word	0xffffffff


	//   ....[1]....
        /*0040*/ 	.word	0xffffffff


	//   ....[2]....
        /*0044*/ 	.word	0xffffffff


	//   ....[3]....
        /*0048*/ 	.word	0xffffffff


	//   ....[4]....
        /*004c*/ 	.word	0xffffffff


	//   ....[5]....
        /*0050*/ 	.word	0xffffffff


	//   ....[6]....
        /*0054*/ 	.word	0xffffffff


	//   ....[7]....
        /*0058*/ 	.word	0xffffffff


	//   ....[8]....
        /*005c*/ 	.word	0xffffffff


	//   ....[9]....
        /*0060*/ 	.word	0xffffffff


	//   ....[10]....
        /*0064*/ 	.word	0xffffffff


	//   ....[11]....
        /*0068*/ 	.word	0xffffffff


	//   ....[12]....
        /*006c*/ 	.word	0xffffffff


	//   ....[13]....
        /*0070*/ 	.word	0xffffffff


	//   ....[14]....
        /*0074*/ 	.word	0xffffffff


	//   ....[15]....
        /*0078*/ 	.word	0xffffffff


	//   ....[16]....
        /*007c*/ 	.word	0xffffffff


	//   ....[17]....
        /*0080*/ 	.word	0xffffffff


	//   ....[18]....
        /*0084*/ 	.word	0xffffffff


	//   ....[19]....
        /*0088*/ 	.word	0xffffffff


	//   ....[20]....
        /*008c*/ 	.word	0xffffffff


	//   ....[21]....
        /*0090*/ 	.word	0xffffffff


	//   ....[22]....
        /*0094*/ 	.word	0xffffffff


	//   ....[23]....
        /*0098*/ 	.word	0xffffffff


	//   ....[24]....
        /*009c*/ 	.word	0xffffffff


	//   ....[25]....
        /*00a0*/ 	.word	0xffffffff


	//   ....[26]....
        /*00a4*/ 	.word	0xffffffff


	//   ....[27]....
        /*00a8*/ 	.word	0xffffffff


	//   ....[28]....
        /*00ac*/ 	.word	0xffffffff


	//   ....[29]....
        /*00b0*/ 	.word	0xffffffff


	//----- nvinfo : EIATTR_COOP_GROUP_INSTR_OFFSETS
	.align		4
.L_3263:
        /*00b4*/ 	.byte	0x04, 0x28
        /*00b6*/ 	.short	(.L_3265 - .L_3264)


	//   ....[0]....
.L_3264:
        /*00b8*/ 	.word	0x000009d0


	//   ....[1]....
        /*00bc*/ 	.word	0x00000a00


	//   ....[2]....
        /*00c0*/ 	.word	0x00000a10


	//   ....[3]....
        /*00c4*/ 	.word	0x00000a30


	//   ....[4]....
        /*00c8*/ 	.word	0x00000a50


	//   ....[5]....
        /*00cc*/ 	.word	0x00000a60


	//   ....[6]....
        /*00d0*/ 	.word	0x00000a90


	//   ....[7]....
        /*00d4*/ 	.word	0x00000ab0


	//   ....[8]....
        /*00d8*/ 	.word	0x00000ac0


	//   ....[9]....
        /*00dc*/ 	.word	0x00000af0


	//   ....[10]....
        /*00e0*/ 	.word	0x00000b10


	//   ....[11]....
        /*00e4*/ 	.word	0x00000b20


	//   ....[12]....
        /*00e8*/ 	.word	0x00000b50


	//   ....[13]....
        /*00ec*/ 	.word	0x00000b70


	//   ....[14]....
        /*00f0*/ 	.word	0x00000b80


	//   ....[15]....
        /*00f4*/ 	.word	0x00000df0


	//   ....[16]....
        /*00f8*/ 	.word	0x00000e50


	//   ....[17]....
        /*00fc*/ 	.word	0x00000eb0


	//   ....[18]....
        /*0100*/ 	.word	0x00000f10


	//   ....[19]....
        /*0104*/ 	.word	0x00000f80


	//   ....[20]....
        /*0108*/ 	.word	0x00000ff0


	//   ....[21]....
        /*010c*/ 	.word	0x00001050


	//   ....[22]....
        /*0110*/ 	.word	0x000010b0


	//   ....[23]....
        /*0114*/ 	.word	0x00001110


	//   ....[24]....
        /*0118*/ 	.word	0x00001180


	//   ....[25]....
        /*011c*/ 	.word	0x000011f0


	//   ....[26]....
        /*0120*/ 	.word	0x00001250


	//   ....[27]....
        /*0124*/ 	.word	0x000012b0


	//   ....[28]....
        /*0128*/ 	.word	0x00001310


	//   ....[29]....
        /*012c*/ 	.word	0x00001370


	//----- nvinfo : EIATTR_EXIT_INSTR_OFFSETS
	.align		4
.L_3265:
        /*0130*/ 	.byte	0x04, 0x1c
        /*0132*/ 	.short	(.L_3267 - .L_3266)


	//   ....[0]....
.L_3266:
        /*0134*/ 	.word	0x00000070


	//   ....[1]....
        /*0138*/ 	.word	0x00000d90


	//----- nvinfo : EIATTR_MAX_THREADS
	.align		4
.L_3267:
        /*013c*/ 	.byte	0x04, 0x05
        /*013e*/ 	.short	(.L_3269 - .L_3268)
.L_3268:
        /*0140*/ 	.word	0x00000400
        /*0144*/ 	.word	0x00000001
        /*0148*/ 	.word	0x00000001


	//----- nvinfo : EIATTR_CRS_STACK_SIZE
	.align		4
.L_3269:
        /*014c*/ 	.byte	0x04, 0x1e
        /*014e*/ 	.short	(.L_3271 - .L_3270)
.L_3270:
        /*0150*/ 	.word	0x00000000
.L_3271:


//--------------------- .nv.info._ZN10layer_norm13ln_bwd_kernelINS_13Kernel_traitsIf13__nv_bfloat16fS2_fjLj1280ELj1ELj4ELj1ELj16ENS_18Kernel_traits_baseILj1280EfS2_fS2_fjLj128EEEEELb1ELb1ELb1ELb0EEEvNS_9BwdParamsE --------------------------
	.section	.nv.info._ZN10layer_norm13ln_bwd_kernelINS_13Kernel_traitsIf13__nv_bfloat16fS2_fjLj1280ELj1ELj4ELj1ELj16ENS_18Kernel_traits_baseILj1280EfS2_fS2_fjLj128EEEEELb1ELb1ELb1ELb0EEEvNS_9BwdParamsE,"",@"SHT_CUDA_INFO"
	.sectionflags	@""
	.align	4


	//----- nvinfo : EIATTR_CUDA_API_VERSION
	.align		4
        /*0000*/ 	.byte	0x04, 0x37
        /*0002*/ 	.short	(.L_3273 - .L_3272)
.L_3272:
        /*0004*/ 	.word	0x00000082


	//----- nvinfo : EIATTR_SW2861232_WAR
	.align		4
.L_3273:
        /*0008*/ 	.byte	0x01, 0x35
	.zero		2


	//----- nvinfo : EIATTR_PARAM_CBANK
	.align		4
        /*000c*/ 	.byte	0x04, 0x0a
        /*000e*/ 	.short	(.L_3275 - .L_3274)
	.align		4
.L_3274:
        /*0010*/ 	.word	index@(.nv.constant0._ZN10layer_norm13ln_bwd_kernelINS_13Kernel_traitsIf13__nv_bfloat16fS2_fjLj1280ELj1ELj4ELj1ELj16ENS_18Kernel_traits_baseILj1280EfS2_fS2_fjLj128EEEEELb1ELb1ELb1ELb0EEEvNS_9BwdParamsE)
        /*0014*/ 	.short	0x0160
        /*0016*/ 	.short	0x0128


	//----- nvinfo : EIATTR_CBANK_PARAM_SIZE
	.align		4
.L_3275:
        /*0018*/ 	.byte	0x03, 0x19
        /*001a*/ 	.short	0x0128


	//----- nvinfo : EIATTR_KPARAM_INFO
	.align		4
        /*001c*/ 	.byte	0x04, 0x17
        /*001e*/ 	.short	(.L_3277 - .L_3276)
.L_3276:
        /*0020*/ 	.word	0x00000000
        /*0024*/ 	.short	0x0000
        /*0026*/ 	.short	0x0000
        /*0028*/ 	.byte	0x00, 0xf0, 0xa1, 0x04


	//----- nvinfo : EIATTR_MAXREG_COUNT
	.align		4
.L_3277:
        /*002c*/ 	.byte	0x03, 0x1b
        /*002e*/ 	.short	0x00ff


	//----- nvinfo : EIATTR_NUM_BARRIERS
	.align		4
        /*0030*/ 	.byte	0x02, 0x4c
        /*0032*/ 	.byte	0x01
	.zero		1


	//----- nvinfo : EIATTR_ANNOTATIONS
	.align		4
        /*0034*/ 	.byte	0x04, 0x55
        /*0036*/ 	.short	(.L_3279 - .L_3278)


	//   ....[0]....
.L_3278:
        /* <DEDUP_REMOVED lines=774> */


	//----- nvinfo : EIATTR_MERCURY_ISA_VERSION
	.align		4
.L_3279:
        /*3088*/ 	.byte	0x03, 0x5f
        /*308a*/ 	.short	0x0000


	//----- nvinfo : EIATTR_COOP_GROUP_MASK_REGIDS
	.align		4
        /*308c*/ 	.byte	0x04, 0x29
        /*308e*/ 	.short	(.L_3281 - .L_3280)


	//   ....[0]....
.L_3280:
        /*3090*/ 	.word	0xffffffff


	//   ....[1]....
        /*3094*/ 	.word	0xffffffff


	//   ....[2]....
        /*3098*/ 	.word	0xffffffff


	//   ....[3]....
        /*309c*/ 	.word	0xffffffff


	//   ....[4]....
        /*30a0*/ 	.word	0xffffffff


	//   ....[5]....
        /*30a4*/ 	.word	0xffffffff


	//   ....[6]....
        /*30a8*/ 	.word	0xffffffff


	//   ....[7]....
        /*30ac*/ 	.word	0xffffffff


	//   ....[8]....
        /*30b0*/ 	.word	0xffffffff


	//   ....[9]....
        /*30b4*/ 	.word	0xffffffff


	//   ....[10]....
        /*30b8*/ 	.word	0xffffffff


	//   ....[11]....
        /*30bc*/ 	.word	0xffffffff


	//   ....[12]....
        /*30c0*/ 	.word	0xffffffff


	//   ....[13]....
        /*30c4*/ 	.word	0xffffffff


	//   ....[14]....
        /*30c8*/ 	.word	0xffffffff


	//   ....[15]....
        /*30cc*/ 	.word	0xffffffff


	//   ....[16]....
        /*30d0*/ 	.word	0xffffffff


	//   ....[17]....
        /*30d4*/ 	.word	0xffffffff


	//   ....[18]....
        /*30d8*/ 	.word	0xffffffff


	//   ....[19]....
        /*30dc*/ 	.word	0xffffffff


	//----- nvinfo : EIATTR_COOP_GROUP_INSTR_OFFSETS
	.align		4
.L_3281:
        /*30e0*/ 	.byte	0x04, 0x28
        /*30e2*/ 	.short	(.L_3283 - .L_3282)


	//   ....[0]....
.L_3282:
        /*30e4*/ 	.word	0x00006000


	//   ....[1]....
        /*30e8*/ 	.word	0x00006040


	//   ....[2]....
        /*30ec*/ 	.word	0x00006050


	//   ....[3]....
        /*30f0*/ 	.word	0x00006080


	//   ....[4]....
        /*30f4*/ 	.word	0x000060a0


	//   ....[5]....
        /*30f8*/ 	.word	0x000060c0


	//   ....[6]....
        /*30fc*/ 	.word	0x000060d0


	//   ....[7]....
        /*3100*/ 	.word	0x00006100


	//   ....[8]....
        /*3104*/ 	.word	0x00006110


	//   ....[9]....
        /*3108*/ 	.word	0x00006130


	//   ....[10]....
        /*310c*/ 	.word	0x0000fb40


	//   ....[11]....
        /*3110*/ 	.word	0x0000fbc0


	//   ....[12]....
        /*3114*/ 	.word	0x0000fc50


	//   ....[13]....
        /*3118*/ 	.word	0x0000fcc0


	//   ....[14]....
        /*311c*/ 	.word	0x0000fd40


	//   ....[15]....
        /*3120*/ 	.word	0x0000fdb0


	//   ....[16]....
        /*3124*/ 	.word	0x0000fe30


	//   ....[17]....
        /*3128*/ 	.word	0x0000fea0


	//   ....[18]....
        /*312c*/ 	.word	0x0000ff20


	//   ....[19]....
        /*3130*/ 	.word	0x0000ff90


	//----- nvinfo : EIATTR_EXIT_INSTR_OFFSETS
	.align		4
.L_3283:
        /*3134*/ 	.byte	0x04, 0x1c
        /*3136*/ 	.short	(.L_3285 - .L_3284)


	//   ....[0]....
.L_3284:
        /*3138*/ 	.word	0x0000fa70


	//   ....[1]....
        /*313c*/ 	.word	0x0000fae0


	//----- nvinfo : EIATTR_MAX_THREADS
	.align		4
.L_3285:
        /*3140*/ 	.byte	0x04, 0x05
        /*3142*/ 	.short	(.L_3287 - .L_3286)
.L_3286:
        /*3144*/ 	.word	0x00000080
        /*3148*/ 	.word	0x00000001
        /*314c*/ 	.word	0x00000001


	//----- nvinfo : EIATTR_CRS_STACK_SIZE
	.align		4
.L_3287:
        /*3150*/ 	.byte	0x04, 0x1e
        /*3152*/ 	.short	(.L_3289 - .L_3288)
.L_3288:
        /*3154*/ 	.word	0x00000000
.L_3289:


//--------------------- .nv.info._ZN10layer_norm22ln_bwd_finalize_kernelINS_22Kernel_traits_finalizeILj1280Ef13__nv_bfloat16fS2_fjLb1ELj1024ELj4ENS_18Kernel_traits_baseILj1280EfS2_fS2_fjLj1024EEEEELb1ELb1EEEvNS_9BwdParamsE --------------------------
	.section	.nv.info._ZN10layer_norm22ln_bwd_finalize_kernelINS_22Kernel_traits_finalizeILj1280Ef13__nv_bfloat16fS2_fjLb1ELj1024ELj4ENS_18Kernel_traits_baseILj1280EfS2_fS2_fjLj1024EEEEELb1ELb1EEEvNS_9BwdParamsE,"",@"SHT_CUDA_INFO"
	.sectionflags	@""
	.align	4


	//----- nvinfo : EIATTR_CUDA_API_VERSION
	.align		4
        /*0000*/ 	.byte	0x04, 0x37
        /*0002*/ 	.short	(.L_3291 - .L_3290)
.L_3290:
        /*0004*/ 	.word	0x00000082


	//----- nvinfo : EIATTR_SW2861232_WAR
	.align		4
.L_3291:
        /*0008*/ 	.byte	0x01, 0x35
	.zero		2


	//----- nvinfo : EIATTR_PARAM_CBANK
	.align		4
        /*000c*/ 	.byte	0x04, 0x0a
        /*000e*/ 	.short	(.L_3293 - .L_3292)
	.align		4
.L_3292:
        /*0010*/ 	.word	index@(.nv.constant0._ZN10layer_norm22ln_bwd_finalize_kernelINS_22Kernel_traits_finalizeILj1280Ef13__nv_bfloat16fS2_fjLb1ELj1024ELj4ENS_18Kernel_traits_baseILj1280EfS2_fS2_fjLj1024EEEEELb1ELb1EEEvNS_9BwdParamsE)
        /*0014*/ 	.short	0x0160
        /*0016*/ 	.short	0x0128


	//----- nvinfo : EIATTR_CBANK_PARAM_SIZE
	.align		4
.L_3293:
        /*0018*/ 	.byte	0x03, 0x19
        /*001a*/ 	.short	0x0128


	//----- nvinfo : EIATTR_KPARAM_INFO
	.align		4
        /*001c*/ 	.byte	0x04, 0x17
        /*001e*/ 	.short	(.L_3295 - .L_3294)
.L_3294:
        /*0020*/ 	.word	0x00000000
        /*0024*/ 	.short	0x0000
        /*0026*/ 	.short	0x0000
        /*0028*/ 	.byte	0x00, 0xf0, 0xa1, 0x04


	//----- nvinfo : EIATTR_MAXREG_COUNT
	.align		4
.L_3295:
        /*002c*/ 	.byte	0x03, 0x1b
        /*002e*/ 	.short	0x0040


	//----- nvinfo : EIATTR_NUM_BARRIERS
	.align		4
        /*0030*/ 	.byte	0x02, 0x4c
        /*0032*/ 	.byte	0x01
	.zero		1


	//----- nvinfo : EIATTR_MERCURY_ISA_VERSION
	.align		4
        /*0034*/ 	.byte	0x03, 0x5f
        /*0036*/ 	.short	0x0000


	//----- nvinfo : EIATTR_COOP_GROUP_MASK_REGIDS
	.align		4
        /*0038*/ 	.byte	0x04, 0x29
        /*003a*/ 	.short	(.L_3297 - .L_3296)


	//   ....[0]....
.L_3296:
        /*003c*/ 	.word	0xffffffff


	//   ....[1]....
        /*0040*/ 	.word	0xffffffff


	//   ....[2]....
        /*0044*/ 	.word	0xffffffff


	//   ....[3]....
        /*0048*/ 	.word	0xffffffff


	//   ....[4]....
        /*004c*/ 	.word	0xffffffff


	//   ....[5]....
        /*0050*/ 	.word	0xffffffff


	//   ....[6]....
        /*0054*/ 	.word	0xffffffff


	//   ....[7]....
        /*0058*/ 	.word	0xffffffff


	//   ....[8]....
        /*005c*/ 	.word	0xffffffff


	//   ....[9]....
        /*0060*/ 	.word	0xffffffff


	//   ....[10]....
        /*0064*/ 	.word	0xffffffff


	//   ....[11]....
        /*0068*/ 	.word	0xffffffff


	//   ....[12]....
        /*006c*/ 	.word	0xffffffff


	//   ....[13]....
        /*0070*/ 	.word	0xffffffff


	//   ....[14]....
        /*0074*/ 	.word	0xffffffff


	//   ....[15]....
        /*0078*/ 	.word	0xffffffff


	//   ....[16]....
        /*007c*/ 	.word	0xffffffff


	//   ....[17]....
        /*0080*/ 	.word	0xffffffff


	//   ....[18]....
        /*0084*/ 	.word	0xffffffff


	//   ....[19]....
        /*0088*/ 	.word	0xffffffff


	//   ....[20]....
        /*008c*/ 	.word	0xffffffff


	//   ....[21]....
        /*0090*/ 	.word	0xffffffff


	//   ....[22]....
        /*0094*/ 	.word	0xffffffff


	//   ....[23]....
        /*0098*/ 	.word	0xffffffff


	//   ....[24]....
        /*009c*/ 	.word	0xffffffff


	//   ....[25]....
        /*00a0*/ 	.word	0xffffffff


	//   ....[26]....
        /*00a4*/ 	.word	0xffffffff


	//   ....[27]....
        /*00a8*/ 	.word	0xffffffff


	//   ....[28]....
        /*00ac*/ 	.word	0xffffffff


	//   ....[29]....
        /*00b0*/ 	.word	0xffffffff


	//----- nvinfo : EIATTR_COOP_GROUP_INSTR_OFFSETS
	.align		4
.L_3297:
        /*00b4*/ 	.byte	0x04, 0x28
        /*00b6*/ 	.short	(.L_3299 - .L_3298)


	//   ....[0]....
.L_3298:
        /*00b8*/ 	.word	0x000009a0


	//   ....[1]....
        /*00bc*/ 	.word	0x000009d0


	//   ....[2]....
        /*00c0*/ 	.word	0x000009e0


	//   ....[3]....
        /*00c4*/ 	.word	0x00000a00


	//   ....[4]....
        /*00c8*/ 	.word	0x00000a20


	//   ....[5]....
        /*00cc*/ 	.word	0x00000a30


	//   ....[6]....
        /*00d0*/ 	.word	0x00000a60


	//   ....[7]....
        /*00d4*/ 	.word	0x00000a80


	//   ....[8]....
        /*00d8*/ 	.word	0x00000a90


	//   ....[9]....
        /*00dc*/ 	.word	0x00000ac0


	//   ....[10]....
        /*00e0*/ 	.word	0x00000ae0


	//   ....[11]....
        /*00e4*/ 	.word	0x00000af0


	//   ....[12]....
        /*00e8*/ 	.word	0x00000b20


	//   ....[13]....
        /*00ec*/ 	.word	0x00000b40


	//   ....[14]....
        /*00f0*/ 	.word	0x00000b50


	//   ....[15]....
        /*00f4*/ 	.word	0x00000da0


	//   ....[16]....
        /*00f8*/ 	.word	0x00000e00


	//   ....[17]....
        /*00fc*/ 	.word	0x00000e60


	//   ....[18]....
        /*0100*/ 	.word	0x00000ec0


	//   ....[19]....
        /*0104*/ 	.word	0x00000f30


	//   ....[20]....
        /*0108*/ 	.word	0x00000fa0


	//   ....[21]....
        /*010c*/ 	.word	0x00001000


	//   ....[22]....
        /*0110*/ 	.word	0x00001060


	//   ....[23]....
        /*0114*/ 	.word	0x000010c0


	//   ....[24]....
        /*0118*/ 	.word	0x00001130


	//   ....[25]....
        /*011c*/ 	.word	0x000011a0


	//   ....[26]....
        /*0120*/ 	.word	0x00001200


	//   ....[27]....
        /*0124*/ 	.word	0x00001260


	//   ....[28]....
        /*0128*/ 	.word	0x000012c0


	//   ....[29]....
        /*012c*/ 	.word	0x00001320


	//----- nvinfo : EIATTR_EXIT_INSTR_OFFSETS
	.align		4
.L_3299:
        /*0130*/ 	.byte	0x04, 0x1c
        /*0132*/ 	.short	(.L_3301 - .L_3300)


	//   ....[0]....
.L_3300:
        /*0134*/ 	.word	0x00000070


	//   ....[1]....
        /*0138*/ 	.word	0x00000d40


	//----- nvinfo : EIATTR_MAX_THREADS
	.align		4
.L_3301:
        /*013c*/ 	.byte	0x04, 0x05
        /*013e*/ 	.short	(.L_3303 - .L_3302)
.L_3302:
        /*0140*/ 	.word	0x00000400
        /*0144*/ 	.word	0x00000001
        /*0148*/ 	.word	0x00000001


	//----- nvinfo : EIATTR_CRS_STACK_SIZE
	.align		4
.L_3303:
        /*014c*/ 	.byte	0x04, 0x1e
        /*014e*/ 	.short	(.L_3305 - .L_3304)
.L_3304:
        /*0150*/ 	.word	0x00000000
.L_3305:


//--------------------- .nv.info._ZN10layer_norm13ln_bwd_kernelINS_13Kernel_traitsIf13__nv_bfloat16fS2_fjLj1280ELj1ELj4ELj1ELj16ENS_18Kernel_traits_baseILj1280EfS2_fS2_fjLj128EEEEELb1ELb1ELb1ELb1EEEvNS_9BwdParamsE --------------------------
	.section	.nv.info._ZN10layer_norm13ln_bwd_kernelINS_13Kernel_traitsIf13__nv_bfloat16fS2_fjLj1280ELj1ELj4ELj1ELj16ENS_18Kernel_traits_baseILj1280EfS2_fS2_fjLj128EEEEELb1ELb1ELb1ELb1EEEvNS_9BwdParamsE,"",@"SHT_CUDA_INFO"
	.sectionflags	@""
	.align	4


	//----- nvinfo : EIATTR_CUDA_API_VERSION
	.align		4
        /*0000*/ 	.byte	0x04, 0x37
        /*0002*/ 	.short	(.L_3307 - .L_3306)
.L_3306:
        /*0004*/ 	.word	0x00000082


	//----- nvinfo : EIATTR_SW2861232_WAR
	.align		4
.L_3307:
        /*0008*/ 	.byte	0x01, 0x35
	.zero		2


	//----- nvinfo : EIATTR_PARAM_CBANK
	.align		4
        /*000c*/ 	.byte	0x04, 0x0a
        /*000e*/ 	.short	(.L_3309 - .L_3308)
	.align		4
.L_3308:
        /*0010*/ 	.word	index@(.nv.constant0._ZN10layer_norm13ln_bwd_kernelINS_13Kernel_traitsIf13__nv_bfloat16fS2_fjLj1280ELj1ELj4ELj1ELj16ENS_18Kernel_traits_baseILj1280EfS2_fS2_fjLj128EEEEELb1ELb1ELb1ELb1EEEvNS_9BwdParamsE)
        /*0014*/ 	.short	0x0160
        /*0016*/ 	.short	0x0128


	//----- nvinfo : EIATTR_CBANK_PARAM_SIZE
	.align		4
.L_3309:
        /*0018*/ 	.byte	0x03, 0x19
        /*001a*/ 	.short	0x0128


	//----- nvinfo : EIATTR_KPARAM_INFO
	.align		4
        /*001c*/ 	.byte	0x04, 0x17
        /*001e*/ 	.short	(.L_3311 - .L_3310)
.L_3310:
        /*0020*/ 	.word	0x00000000
        /*0024*/ 	.short	0x0000
        /*0026*/ 	.short	0x0000
        /*0028*/ 	.byte	0x00, 0xf0, 0xa1, 0x04


	//----- nvinfo : EIATTR_MAXREG_COUNT
	.align		4
.L_3311:
        /*002c*/ 	.byte	0x03, 0x1b
        /*002e*/ 	.short	0x00ff


	//----- nvinfo : EIATTR_NUM_BARRIERS
	.align		4
        /*0030*/ 	.byte	0x02, 0x4c
        /*0032*/ 	.byte	0x01
	.zero		1


	//----- nvinfo : EIATTR_ANNOTATIONS
	.align		4
        /*0034*/ 	.byte	0x04, 0x55
        /*0036*/ 	.short	(.L_3313 - .L_3312)


	//   ....[0]....
.L_3312:
        /* <DEDUP_REMOVED lines=133> */


	//----- nvinfo : EIATTR_MERCURY_ISA_VERSION
	.align		4
.L_3313:
        /*0870*/ 	.byte	0x03, 0x5f
        /*0872*/ 	.short	0x0000


	//----- nvinfo : EIATTR_COOP_GROUP_MASK_REGIDS
	.align		4
        /*0874*/ 	.byte	0x04, 0x29
        /*0876*/ 	.short	(.L_3315 - .L_3314)


	//   ....[0]....
.L_3314:
        /*0878*/ 	.word	0xffffffff


	//   ....[1]....
        /*087c*/ 	.word	0xffffffff


	//   ....[2]....
        /*0880*/ 	.word	0xffffffff


	//   ....[3]....
        /*0884*/ 	.word	0xffffffff


	//   ....[4]....
        /*0888*/ 	.word	0xffffffff


	//   ....[5]....
        /*088c*/ 	.word	0xffffffff


	//   ....[6]....
        /*0890*/ 	.word	0xffffffff


	//   ....[7]....
        /*0894*/ 	.word	0xffffffff


	//   ....[8]....
        /*0898*/ 	.word	0xffffffff


	//   ....[9]....
        /*089c*/ 	.word	0xffffffff


	//   ....[10]....
        /*08a0*/ 	.word	0xffffffff


	//   ....[11]....
        /*08a4*/ 	.word	0xffffffff


	//   ....[12]....
        /*08a8*/ 	.word	0xffffffff


	//   ....[13]....
        /*08ac*/ 	.word	0xffffffff


	//   ....[14]....
        /*08b0*/ 	.word	0xffffffff


	//   ....[15]....
        /*08b4*/ 	.word	0xffffffff


	//   ....[16]....
        /*08b8*/ 	.word	0xffffffff


	//   ....[17]....
        /*08bc*/ 	.word	0xffffffff


	//   ....[18]....
        /*08c0*/ 	.word	0xffffffff


	//   ....[19]....
        /*08c4*/ 	.word	0xffffffff


	//----- nvinfo : EIATTR_COOP_GROUP_INSTR_OFFSETS
	.align		4
.L_3315:
        /*08c8*/ 	.byte	0x04, 0x28
        /*08ca*/ 	.short	(.L_3317 - .L_3316)


	//   ....[0]....
.L_3316:
        /*08cc*/ 	.word	0x00003330


	//   ....[1]....
        /*08d0*/ 	.word	0x00003350


	//   ....[2]....
        /*08d4*/ 	.word	0x00003380


	//   ....[3]....
        /*08d8*/ 	.word	0x000033a0


	//   ....[4]....
        /*08dc*/ 	.word	0x000033c0


	//   ....[5]....
        /*08e0*/ 	.word	0x000033e0


	//   ....[6]....
        /*08e4*/ 	.word	0x00003400


	//   ....[7]....
        /*08e8*/ 	.word	0x00003420


	//   ....[8]....
        /*08ec*/ 	.word	0x00003430


	//   ....[9]....
        /*08f0*/ 	.word	0x00003450


	//   ....[10]....
        /*08f4*/ 	.word	0x00009e70


	//   ....[11]....
        /*08f8*/ 	.word	0x00009ef0


	//   ....[12]....
        /*08fc*/ 	.word	0x00009f70


	//   ....[13]....
        /*0900*/ 	.word	0x00009fe0


	//   ....[14]....
        /*0904*/ 	.word	0x0000a060


	//   ....[15]....
        /*0908*/ 	.word	0x0000a0d0


	//   ....[16]....
        /*090c*/ 	.word	0x0000a150


	//   ....[17]....
        /*0910*/ 	.word	0x0000a1c0


	//   ....[18]....
        /*0914*/ 	.word	0x0000a240


	//   ....[19]....
        /*0918*/ 	.word	0x0000a2b0


	//----- nvinfo : EIATTR_EXIT_INSTR_OFFSETS
	.align		4
.L_3317:
        /*091c*/ 	.byte	0x04, 0x1c
        /*091e*/ 	.short	(.L_3319 - .L_3318)


	//   ....[0]....
.L_3318:
        /*0920*/ 	.word	0x00009e10


	//----- nvinfo : EIATTR_MAX_THREADS
	.align		4
.L_3319:
        /*0924*/ 	.byte	0x04, 0x05
        /*0926*/ 	.short	(.L_3321 - .L_3320)
.L_3320:
        /*0928*/ 	.word	0x00000080
        /*092c*/ 	.word	0x00000001
        /*0930*/ 	.word	0x00000001


	//----- nvinfo : EIATTR_CRS_STACK_SIZE
	.align		4
.L_3321:
        /*0934*/ 	.byte	0x04, 0x1e
        /*0936*/ 	.short	(.L_3323 - .L_3322)
.L_3322:
        /*0938*/ 	.word	0x00000000
.L_3323:


//--------------------- .nv.info._ZN10layer_norm13ln_bwd_kernelINS_13Kernel_traitsIf6__halfS2_S2_fjLj1280ELj1ELj4ELj1ELj16ENS_18Kernel_traits_baseILj1280EfS2_S2_S2_fjLj128EEEEELb0ELb0ELb0ELb0EEEvNS_9BwdParamsE --------------------------
	.section	.nv.info._ZN10layer_norm13ln_bwd_kernelINS_13Kernel_traitsIf6__halfS2_S2_fjLj1280ELj1ELj4ELj1ELj16ENS_18Kernel_traits_baseILj1280EfS2_S2_S2_fjLj128EEEEELb0ELb0ELb0ELb0EEEvNS_9BwdParamsE,"",@"SHT_CUDA_INFO"
	.sectionflags	@""
	.align	4


	//----- nvinfo : EIATTR_CUDA_API_VERSION
	.align		4
        /*0000*/ 	.byte	0x04, 0x37
        /*0002*/ 	.short	(.L_3325 - .L_3324)
.L_3324:
        /*0004*/ 	.word	0x00000082


	//----- nvinfo : EIATTR_SW2861232_WAR
	.align		4
.L_3325:
        /*0008*/ 	.byte	0x01, 0x35
	.zero		2


	//----- nvinfo : EIATTR_PARAM_CBANK
	.align		4
        /*000c*/ 	.byte	0x04, 0x0a
        /*000e*/ 	.short	(.L_3327 - .L_3326)
	.align		4
.L_3326:
        /*0010*/ 	.word	index@(.nv.constant0._ZN10layer_norm13ln_bwd_kernelINS_13Kernel_traitsIf6__halfS2_S2_fjLj1280ELj1ELj4ELj1ELj16ENS_18Kernel_traits_baseILj1280EfS2_S2_S2_fjLj128EEEEELb0ELb0ELb0ELb0EEEvNS_9BwdParamsE)
        /*0014*/ 	.short	0x0160
        /*0016*/ 	.short	0x0128


	//----- nvinfo : EIATTR_CBANK_PARAM_SIZE
	.align		4
.L_3327:
        /*0018*/ 	.byte	0x03, 0x19
        /*001a*/ 	.short	0x0128


	//----- nvinfo : EIATTR_KPARAM_INFO
	.align		4
        /*001c*/ 	.byte	0x04, 0x17
        /*001e*/ 	.short	(.L_3329 - .L_3328)
.L_3328:
        /*0020*/ 	.word	0x00000000
        /*0024*/ 	.short	0x0000
        /*0026*/ 	.short	0x0000
        /*0028*/ 	.byte	0x00, 0xf0, 0xa1, 0x04


	//----- nvinfo : EIATTR_MAXREG_COUNT
	.align		4
.L_3329:
        /*002c*/ 	.byte	0x03, 0x1b
        /*002e*/ 	.short	0x00ff


	//----- nvinfo : EIATTR_NUM_BARRIERS
	.align		4
        /*0030*/ 	.byte	0x02, 0x4c
        /*0032*/ 	.byte	0x01
	.zero		1


	//----- nvinfo : EIATTR_MERCURY_ISA_VERSION
	.align		4
        /*0034*/ 	.byte	0x03, 0x5f
        /*0036*/ 	.short	0x0000


	//----- nvinfo : EIATTR_COOP_GROUP_MASK_REGIDS
	.align		4
        /*0038*/ 	.byte	0x04, 0x29
        /*003a*/ 	.short	(.L_3331 - .L_3330)


	//   ....[0]....
.L_3330:
        /*003c*/ 	.word	0xffffffff


	//   ....[1]....
        /*0040*/ 	.word	0xffffffff


	//   ....[2]....
        /*0044*/ 	.word	0xffffffff


	//   ....[3]....
        /*0048*/ 	.word	0xffffffff


	//   ....[4]....
        /*004c*/ 	.word	0xffffffff


	//   ....[5]....
        /*0050*/ 	.word	0xffffffff


	//   ....[6]....
        /*0054*/ 	.word	0xffffffff


	//   ....[7]....
        /*0058*/ 	.word	0xffffffff


	//   ....[8]....
        /*005c*/ 	.word	0xffffffff


	//   ....[9]....
        /*0060*/ 	.word	0xffffffff


	//   ....[10]....
        /*0064*/ 	.word	0xffffffff


	//   ....[11]....
        /*0068*/ 	.word	0xffffffff


	//   ....[12]....
        /*006c*/ 	.word	0xffffffff


	//   ....[13]....
        /*0070*/ 	.word	0xffffffff


	//   ....[14]....
        /*0074*/ 	.word	0xffffffff


	//   ....[15]....
        /*0078*/ 	.word	0xffffffff


	//   ....[16]....
        /*007c*/ 	.word	0xffffffff


	//   ....[17]....
        /*0080*/ 	.word	0xffffffff


	//   ....[18]....
        /*0084*/ 	.word	0xffffffff


	//   ....[19]....
        /*0088*/ 	.word	0xffffffff


	//----- nvinfo : EIATTR_COOP_GROUP_INSTR_OFFSETS
	.align		4
.L_3331:
        /*008c*/ 	.byte	0x04, 0x28
        /*008e*/ 	.short	(.L_3333 - .L_3332)


	//   ....[0]....
.L_3332:
        /*0090*/ 	.word	0x00002200


	//   ....[1]....
        /*0094*/ 	.word	0x00002220


	//   ....[2]....
        /*0098*/ 	.word	0x00002240


	//   ....[3]....
        /*009c*/ 	.word	0x00002260


	//   ....[4]....
        /*00a0*/ 	.word	0x00002280


	//   ....[5]....
        /*00a4*/ 	.word	0x000022a0


	//   ....[6]....
        /*00a8*/ 	.word	0x000022c0


	//   ....[7]....
        /*00ac*/ 	.word	0x000022e0


	//   ....[8]....
        /*00b0*/ 	.word	0x00002300


	//   ....[9]....
        /*00b4*/ 	.word	0x00002320


	//   ....[10]....
        /*00b8*/ 	.word	0x00005160


	//   ....[11]....
        /*00bc*/ 	.word	0x000051e0


	//   ....[12]....
        /*00c0*/ 	.word	0x00005260


	//   ....[13]....
        /*00c4*/ 	.word	0x000052d0


	//   ....[14]....
        /*00c8*/ 	.word	0x00005350


	//   ....[15]....
        /*00cc*/ 	.word	0x000053c0


	//   ....[16]....
        /*00d0*/ 	.word	0x00005440


	//   ....[17]....
        /*00d4*/ 	.word	0x000054b0


	//   ....[18]....
        /*00d8*/ 	.word	0x00005530


	//   ....[19]....
        /*00dc*/ 	.word	0x000055a0


	//----- nvinfo : EIATTR_EXIT_INSTR_OFFSETS
	.align		4
.L_3333:
        /*00e0*/ 	.byte	0x04, 0x1c
        /*00e2*/ 	.short	(.L_3335 - .L_3334)


	//   ....[0]....
.L_3334:
        /*00e4*/ 	.word	0x000050d0


	//   ....[1]....
        /*00e8*/ 	.word	0x00005100


	//----- nvinfo : EIATTR_MAX_THREADS
	.align		4
.L_3335:
        /*00ec*/ 	.byte	0x04, 0x05
        /*00ee*/ 	.short	(.L_3337 - .L_3336)
.L_3336:
        /*00f0*/ 	.word	0x00000080
        /*00f4*/ 	.word	0x00000001
        /*00f8*/ 	.word	0x00000001


	//----- nvinfo : EIATTR_CRS_STACK_SIZE
	.align		4
.L_3337:
        /*00fc*/ 	.byte	0x04, 0x1e
        /*00fe*/ 	.short	(.L_3339 - .L_3338)
.L_3338:
        /*0100*/ 	.word	0x00000000
.L_3339:


//--------------------- .nv.info._ZN10layer_norm13ln_bwd_kernelINS_13Kernel_traitsIf6__halfS2_S2_fjLj1280ELj1ELj4ELj1ELj16ENS_18Kernel_traits_baseILj1280EfS2_S2_S2_fjLj128EEEEELb0ELb0ELb0ELb1EEEvNS_9BwdParamsE --------------------------
	.section	.nv.info._ZN10layer_norm13ln_bwd_kernelINS_13Kernel_traitsIf6__halfS2_S2_fjLj1280ELj1ELj4ELj1ELj16ENS_18Kernel_traits_baseILj1280EfS2_S2_S2_fjLj128EEEEELb0ELb0ELb0ELb1EEEvNS_9BwdParamsE,"",@"SHT_CUDA_INFO"
	.sectionflags	@""
	.align	4


	//----- nvinfo : EIATTR_CUDA_API_VERSION
	.align		4
        /*0000*/ 	.byte	0x04, 0x37
        /*0002*/ 	.short	(.L_3341 - .L_3340)
.L_3340:
        /*0004*/ 	.word	0x00000082


	//----- nvinfo : EIATTR_SW2861232_WAR
	.align		4
.L_3341:
        /*0008*/ 	.byte	0x01, 0x35
	.zero		2


	//----- nvinfo : EIATTR_PARAM_CBANK
	.align		4
        /*000c*/ 	.byte	0x04, 0x0a
        /*000e*/ 	.short	(.L_3343 - .L_3342)
	.align		4
.L_3342:
        /*0010*/ 	.word	index@(.nv.constant0._ZN10layer_norm13ln_bwd_kernelINS_13Kernel_traitsIf6__halfS2_S2_fjLj1280ELj1ELj4ELj1ELj16ENS_18Kernel_traits_baseILj1280EfS2_S2_S2_fjLj128EEEEELb0ELb0ELb0ELb1EEEvNS_9BwdParamsE)
        /*0014*/ 	.short	0x0160
        /*0016*/ 	.short	0x0128


	//----- nvinfo : EIATTR_CBANK_PARAM_SIZE
	.align		4
.L_3343:
        /*0018*/ 	.byte	0x03, 0x19
        /*001a*/ 	.short	0x0128


	//----- nvinfo : EIATTR_KPARAM_INFO
	.align		4
        /*001c*/ 	.byte	0x04, 0x17
        /*001e*/ 	.short	(.L_3345 - .L_3344)
.L_3344:
        /*0020*/ 	.word	0x00000000
        /*0024*/ 	.short	0x0000
        /*0026*/ 	.short	0x0000
        /*0028*/ 	.byte	0x00, 0xf0, 0xa1, 0x04


	//----- nvinfo : EIATTR_MAXREG_COUNT
	.align		4
.L_3345:
        /*002c*/ 	.byte	0x03, 0x1b
        /*002e*/ 	.short	0x00ff


	//----- nvinfo : EIATTR_NUM_BARRIERS
	.align		4
        /*0030*/ 	.byte	0x02, 0x4c
        /*0032*/ 	.byte	0x01
	.zero		1


	//----- nvinfo : EIATTR_MERCURY_ISA_VERSION
	.align		4
        /*0034*/ 	.byte	0x03, 0x5f
        /*0036*/ 	.short	0x0000


	//----- nvinfo : EIATTR_COOP_GROUP_MASK_REGIDS
	.align		4
        /*0038*/ 	.byte	0x04, 0x29
        /*003a*/ 	.short	(.L_3347 - .L_3346)


	//   ....[0]....
.L_3346:
        /*003c*/ 	.word	0xffffffff


	//   ....[1]....
        /*0040*/ 	.word	0xffffffff


	//   ....[2]....
        /*0044*/ 	.word	0xffffffff


	//   ....[3]....
        /*0048*/ 	.word	0xffffffff


	//   ....[4]....
        /*004c*/ 	.word	0xffffffff


	//   ....[5]....
        /*0050*/ 	.word	0xffffffff


	//   ....[6]....
        /*0054*/ 	.word	0xffffffff


	//   ....[7]....
        /*0058*/ 	.word	0xffffffff


	//   ....[8]....
        /*005c*/ 	.word	0xffffffff


	//   ....[9]....
        /*0060*/ 	.word	0xffffffff


	//   ....[10]....
        /*0064*/ 	.word	0xffffffff


	//   ....[11]....
        /*0068*/ 	.word	0xffffffff


	//   ....[12]....
        /*006c*/ 	.word	0xffffffff


	//   ....[13]....
        /*0070*/ 	.word	0xffffffff


	//   ....[14]....
        /*0074*/ 	.word	0xffffffff


	//   ....[15]....
        /*0078*/ 	.word	0xffffffff


	//   ....[16]....
        /*007c*/ 	.word	0xffffffff


	//   ....[17]....
        /*0080*/ 	.word	0xffffffff


	//   ....[18]....
        /*0084*/ 	.word	0xffffffff


	//   ....[19]....
        /*0088*/ 	.word	0xffffffff


	//----- nvinfo : EIATTR_COOP_GROUP_INSTR_OFFSETS
	.align		4
.L_3347:
        /*008c*/ 	.byte	0x04, 0x28
        /*008e*/ 	.short	(.L_3349 - .L_3348)


	//   ....[0]....
.L_3348:
        /*0090*/ 	.word	0x000020f0


	//   ....[1]....
        /*0094*/ 	.word	0x00002110


	//   ....[2]....
        /*0098*/ 	.word	0x00002130


	//   ....[3]....
        /*009c*/ 	.word	0x00002150


	//   ....[4]....
        /*00a0*/ 	.word	0x00002170


	//   ....[5]....
        /*00a4*/ 	.word	0x00002190


	//   ....[6]....
        /*00a8*/ 	.word	0x000021b0


	//   ....[7]....
        /*00ac*/ 	.word	0x000021d0


	//   ....[8]....
        /*00b0*/ 	.word	0x000021f0


	//   ....[9]....
        /*00b4*/ 	.word	0x00002210


	//   ....[10]....
        /*00b8*/ 	.word	0x00004be0


	//   ....[11]....
        /*00bc*/ 	.word	0x00004c60


	//   ....[12]....
        /*00c0*/ 	.word	0x00004ce0


	//   ....[13]....
        /*00c4*/ 	.word	0x00004d50


	//   ....[14]....
        /*00c8*/ 	.word	0x00004dd0


	//   ....[15]....
        /*00cc*/ 	.word	0x00004e40


	//   ....[16]....
        /*00d0*/ 	.word	0x00004ec0


	//   ....[17]....
        /*00d4*/ 	.word	0x00004f30


	//   ....[18]....
        /*00d8*/ 	.word	0x00004fb0


	//   ....[19]....
        /*00dc*/ 	.word	0x00005020


	//----- nvinfo : EIATTR_EXIT_INSTR_OFFSETS
	.align		4
.L_3349:
        /*00e0*/ 	.byte	0x04, 0x1c
        /*00e2*/ 	.short	(.L_3351 - .L_3350)


	//   ....[0]....
.L_3350:
        /*00e4*/ 	.word	0x00004b80


	//----- nvinfo : EIATTR_MAX_THREADS
	.align		4
.L_3351:
        /*00e8*/ 	.byte	0x04, 0x05
        /*00ea*/ 	.short	(.L_3353 - .L_3352)
.L_3352:
        /*00ec*/ 	.word	0x00000080
        /*00f0*/ 	.word	0x00000001
        /*00f4*/ 	.word	0x00000001


	//----- nvinfo : EIATTR_CRS_STACK_SIZE
	.align		4
.L_3353:
        /*00f8*/ 	.byte	0x04, 0x1e
        /*00fa*/ 	.short	(.L_3355 - .L_3354)
.L_3354:
        /*00fc*/ 	.word	0x00000000
.L_3355:


//--------------------- .nv.info._ZN10layer_norm13ln_bwd_kernelINS_13Kernel_traitsIf6__halfS2_S2_fjLj1280ELj1ELj4ELj1ELj16ENS_18Kernel_traits_baseILj1280EfS2_S2_S2_fjLj128EEEEELb0ELb0ELb1ELb0EEEvNS_9BwdParamsE --------------------------
	.section	.nv.info._ZN10layer_norm13ln_bwd_kernelINS_13Kernel_traitsIf6__halfS2_S2_fjLj1280ELj1ELj4ELj1ELj16ENS_18Kernel_traits_baseILj1280EfS2_S2_S2_fjLj128EEEEELb0ELb0ELb1ELb0EEEvNS_9BwdParamsE,"",@"SHT_CUDA_INFO"
	.sectionflags	@""
	.align	4


	//----- nvinfo : EIATTR_CUDA_API_VERSION
	.align		4
        /*0000*/ 	.byte	0x04, 0x37
        /*0002*/ 	.short	(.L_3357 - .L_3356)
.L_3356:
        /*0004*/ 	.word	0x00000082


	//----- nvinfo : EIATTR_SW2861232_WAR
	.align		4
.L_3357:
        /*0008*/ 	.byte	0x01, 0x35
	.zero		2


	//----- nvinfo : EIATTR_PARAM_CBANK
	.align		4
        /*000c*/ 	.byte	0x04, 0x0a
        /*000e*/ 	.short	(.L_3359 - .L_3358)
	.align		4
.L_3358:
        /*0010*/ 	.word	index@(.nv.constant0._ZN10layer_norm13ln_bwd_kernelINS_13Kernel_traitsIf6__halfS2_S2_fjLj1280ELj1ELj4ELj1ELj16ENS_18Kernel_traits_baseILj1280EfS2_S2_S2_fjLj128EEEEELb0ELb0ELb1ELb0EEEvNS_9BwdParamsE)
        /*0014*/ 	.short	0x0160
        /*0016*/ 	.short	0x0128


	//----- nvinfo : EIATTR_CBANK_PARAM_SIZE
	.align		4
.L_3359:
        /*0018*/ 	.byte	0x03, 0x19
        /*001a*/ 	.short	0x0128


	//----- nvinfo : EIATTR_KPARAM_INFO
	.align		4
        /*001c*/ 	.byte	0x04, 0x17
        /*001e*/ 	.short	(.L_3361 - .L_3360)
.L_3360:
        /*0020*/ 	.word	0x00000000
        /*0024*/ 	.short	0x0000
        /*0026*/ 	.short	0x0000
        /*0028*/ 	.byte	0x00, 0xf0, 0xa1, 0x04


	//----- nvinfo : EIATTR_MAXREG_COUNT
	.align		4
.L_3361:
        /*002c*/ 	.byte	0x03, 0x1b
        /*002e*/ 	.short	0x00ff


	//----- nvinfo : EIATTR_NUM_BARRIERS
	.align		4
        /*0030*/ 	.byte	0x02, 0x4c
        /*0032*/ 	.byte	0x01
	.zero		1


	//----- nvinfo : EIATTR_MERCURY_ISA_VERSION
	.align		4
        /*0034*/ 	.byte	0x03, 0x5f
        /*0036*/ 	.short	0x0000


	//----- nvinfo : EIATTR_COOP_GROUP_MASK_REGIDS
	.align		4
        /*0038*/ 	.byte	0x04, 0x29
        /*003a*/ 	.short	(.L_3363 - .L_3362)


	//   ....[0]....
.L_3362:
        /*003c*/ 	.word	0xffffffff


	//   ....[1]....
        /*0040*/ 	.word	0xffffffff


	//   ....[2]....
        /*0044*/ 	.word	0xffffffff


	//   ....[3]....
        /*0048*/ 	.word	0xffffffff


	//   ....[4]....
        /*004c*/ 	.word	0xffffffff


	//   ....[5]....
        /*0050*/ 	.word	0xffffffff


	//   ....[6]....
        /*0054*/ 	.word	0xffffffff


	//   ....[7]....
        /*0058*/ 	.word	0xffffffff


	//   ....[8]....
        /*005c*/ 	.word	0xffffffff


	//   ....[9]....
        /*0060*/ 	.word	0xffffffff


	//   ....[10]....
        /*0064*/ 	.word	0xffffffff


	//   ....[11]....
        /*0068*/ 	.word	0xffffffff


	//   ....[12]....
        /*006c*/ 	.word	0xffffffff


	//   ....[13]....
        /*0070*/ 	.word	0xffffffff


	//   ....[14]....
        /*0074*/ 	.word	0xffffffff


	//   ....[15]....
        /*0078*/ 	.word	0xffffffff


	//   ....[16]....
        /*007c*/ 	.word	0xffffffff


	//   ....[17]....
        /*0080*/ 	.word	0xffffffff


	//   ....[18]....
        /*0084*/ 	.word	0xffffffff


	//   ....[19]....
        /*0088*/ 	.word	0xffffffff


	//----- nvinfo : EIATTR_COOP_GROUP_INSTR_OFFSETS
	.align		4
.L_3363:
        /*008c*/ 	.byte	0x04, 0x28
        /*008e*/ 	.short	(.L_3365 - .L_3364)


	//   ....[0]....
.L_3364:
        /*0090*/ 	.word	0x00002550


	//   ....[1]....
        /*0094*/ 	.word	0x00002570


	//   ....[2]....
        /*0098*/ 	.word	0x00002590


	//   ....[3]....
        /*009c*/ 	.word	0x000025b0


	//   ....[4]....
        /*00a0*/ 	.word	0x000025d0


	//   ....[5]....
        /*00a4*/ 	.word	0x000025f0


	//   ....[6]....
        /*00a8*/ 	.word	0x00002610


	//   ....[7]....
        /*00ac*/ 	.word	0x00002630


	//   ....[8]....
        /*00b0*/ 	.word	0x00002650


	//   ....[9]....
        /*00b4*/ 	.word	0x00002670


	//   ....[10]....
        /*00b8*/ 	.word	0x00006c70


	//   ....[11]....
        /*00bc*/ 	.word	0x00006cf0


	//   ....[12]....
        /*00c0*/ 	.word	0x00006d70


	//   ....[13]....
        /*00c4*/ 	.word	0x00006de0


	//   ....[14]....
        /*00c8*/ 	.word	0x00006e60


	//   ....[15]....
        /*00cc*/ 	.word	0x00006ed0


	//   ....[16]....
        /*00d0*/ 	.word	0x00006f50


	//   ....[17]....
        /*00d4*/ 	.word	0x00006fc0


	//   ....[18]....
        /*00d8*/ 	.word	0x00007040


	//   ....[19]....
        /*00dc*/ 	.word	0x000070b0


	//----- nvinfo : EIATTR_EXIT_INSTR_OFFSETS
	.align		4
.L_3365:
        /*00e0*/ 	.byte	0x04, 0x1c
        /*00e2*/ 	.short	(.L_3367 - .L_3366)


	//   ....[0]....
.L_3366:
        /*00e4*/ 	.word	0x00006be0


	//   ....[1]....
        /*00e8*/ 	.word	0x00006c10


	//----- nvinfo : EIATTR_MAX_THREADS
	.align		4
.L_3367:
        /*00ec*/ 	.byte	0x04, 0x05
        /*00ee*/ 	.short	(.L_3369 - .L_3368)
.L_3368:
        /*00f0*/ 	.word	0x00000080
        /*00f4*/ 	.word	0x00000001
        /*00f8*/ 	.word	0x00000001


	//----- nvinfo : EIATTR_CRS_STACK_SIZE
	.align		4
.L_3369:
        /*00fc*/ 	.byte	0x04, 0x1e
        /*00fe*/ 	.short	(.L_3371 - .L_3370)
.L_3370:
        /*0100*/ 	.word	0x00000000
.L_3371:


//--------------------- .nv.info._ZN10layer_norm13ln_bwd_kernelINS_13Kernel_traitsIf6__halfS2_S2_fjLj1280ELj1ELj4ELj1ELj16ENS_18Kernel_traits_baseILj1280EfS2_S2_S2_fjLj128EEEEELb0ELb0ELb1ELb1EEEvNS_9BwdParamsE --------------------------
	.section	.nv.info._ZN10layer_norm13ln_bwd_kernelINS_13Kernel_traitsIf6__halfS2_S2_fjLj1280ELj1ELj4ELj1ELj16ENS_18Kernel_traits_baseILj1280EfS2_S2_S2_fjLj128EEEEELb0ELb0ELb1ELb1EEEvNS_9BwdParamsE,"",@"SHT_CUDA_INFO"
	.sectionflags	@""
	.align	4


	//----- nvinfo : EIATTR_CUDA_API_VERSION
	.align		4
        /*0000*/ 	.byte	0x04, 0x37
        /*0002*/ 	.short	(.L_3373 - .L_3372)
.L_3372:
        /*0004*/ 	.word	0x00000082


	//----- nvinfo : EIATTR_SW2861232_WAR
	.align		4
.L_3373:
        /*0008*/ 	.byte	0x01, 0x35
	.zero		2


	//----- nvinfo : EIATTR_PARAM_CBANK
	.align		4
        /*000c*/ 	.byte	0x04, 0x0a
        /*000e*/ 	.short	(.L_3375 - .L_3374)
	.align		4
.L_3374:
        /*0010*/ 	.word	index@(.nv.constant0._ZN10layer_norm13ln_bwd_kernelINS_13Kernel_traitsIf6__halfS2_S2_fjLj1280ELj1ELj4ELj1ELj16ENS_18Kernel_traits_baseILj1280EfS2_S2_S2_fjLj128EEEEELb0ELb0ELb1ELb1EEEvNS_9BwdParamsE)
        /*0014*/ 	.short	0x0160
        /*0016*/ 	.short	0x0128


	//----- nvinfo : EIATTR_CBANK_PARAM_SIZE
	.align		4
.L_3375:
        /*0018*/ 	.byte	0x03, 0x19
        /*001a*/ 	.short	0x0128


	//----- nvinfo : EIATTR_KPARAM_INFO
	.align		4
        /*001c*/ 	.byte	0x04, 0x17
        /*001e*/ 	.short	(.L_3377 - .L_3376)
.L_3376:
        /*0020*/ 	.word	0x00000000
        /*0024*/ 	.short	0x0000
        /*0026*/ 	.short	0x0000
        /*0028*/ 	.byte	0x00, 0xf0, 0xa1, 0x04


	//----- nvinfo : EIATTR_MAXREG_COUNT
	.align		4
.L_3377:
        /*002c*/ 	.byte	0x03, 0x1b
        /*002e*/ 	.short	0x00ff


	//----- nvinfo : EIATTR_NUM_BARRIERS
	.align		4
        /*0030*/ 	.byte	0x02, 0x4c
        /*0032*/ 	.byte	0x01
	.zero		1


	//----- nvinfo : EIATTR_MERCURY_ISA_VERSION
	.align		4
        /*0034*/ 	.byte	0x03, 0x5f
        /*0036*/ 	.short	0x0000


	//----- nvinfo : EIATTR_COOP_GROUP_MASK_REGIDS
	.align		4
        /*0038*/ 	.byte	0x04, 0x29
        /*003a*/ 	.short	(.L_3379 - .L_3378)


	//   ....[0]....
.L_3378:
        /*003c*/ 	.word	0xffffffff


	//   ....[1]....
        /*0040*/ 	.word	0xffffffff


	//   ....[2]....
        /*0044*/ 	.word	0xffffffff


	//   ....[3]....
        /*0048*/ 	.word	0xffffffff


	//   ....[4]....
        /*004c*/ 	.word	0xffffffff


	//   ....[5]....
        /*0050*/ 	.word	0xffffffff


	//   ....[6]....
        /*0054*/ 	.word	0xffffffff


	//   ....[7]....
        /*0058*/ 	.word	0xffffffff


	//   ....[8]....
        /*005c*/ 	.word	0xffffffff


	//   ....[9]....
        /*0060*/ 	.word	0xffffffff


	//   ....[10]....
        /*0064*/ 	.word	0xffffffff


	//   ....[11]....
        /*0068*/ 	.word	0xffffffff


	//   ....[12]....
        /*006c*/ 	.word	0xffffffff


	//   ....[13]....
        /*0070*/ 	.word	0xffffffff


	//   ....[14]....
        /*0074*/ 	.word	0xffffffff


	//   ....[15]....
        /*0078*/ 	.word	0xffffffff


	//   ....[16]....
        /*007c*/ 	.word	0xffffffff


	//   ....[17]....
        /*0080*/ 	.word	0xffffffff


	//   ....[18]....
        /*0084*/ 	.word	0xffffffff


	//   ....[19]....
        /*0088*/ 	.word	0xffffffff


	//----- nvinfo : EIATTR_COOP_GROUP_INSTR_OFFSETS
	.align		4
.L_3379:
        /*008c*/ 	.byte	0x04, 0x28
        /*008e*/ 	.short	(.L_3381 - .L_3380)


	//   ....[0]....
.L_3380:
        /*0090*/ 	.word	0x00002250


	//   ....[1]....
        /*0094*/ 	.word	0x00002270


	//   ....[2]....
        /*0098*/ 	.word	0x00002290


	//   ....[3]....
        /*009c*/ 	.word	0x000022b0


	//   ....[4]....
        /*00a0*/ 	.word	0x000022d0


	//   ....[5]....
        /*00a4*/ 	.word	0x000022f0


	//   ....[6]....
        /*00a8*/ 	.word	0x00002310


	//   ....[7]....
        /*00ac*/ 	.word	0x00002330


	//   ....[8]....
        /*00b0*/ 	.word	0x00002350


	//   ....[9]....
        /*00b4*/ 	.word	0x00002370


	//   ....[10]....
        /*00b8*/ 	.word	0x00006020


	//   ....[11]....
        /*00bc*/ 	.word	0x000060a0


	//   ....[12]....
        /*00c0*/ 	.word	0x00006120


	//   ....[13]....
        /*00c4*/ 	.word	0x00006190


	//   ....[14]....
        /*00c8*/ 	.word	0x00006210


	//   ....[15]....
        /*00cc*/ 	.word	0x00006280


	//   ....[16]....
        /*00d0*/ 	.word	0x00006300


	//   ....[17]....
        /*00d4*/ 	.word	0x00006370


	//   ....[18]....
        /*00d8*/ 	.word	0x000063f0


	//   ....[19]....
        /*00dc*/ 	.word	0x00006460


	//----- nvinfo : EIATTR_EXIT_INSTR_OFFSETS
	.align		4
.L_3381:
        /*00e0*/ 	.byte	0x04, 0x1c
        /*00e2*/ 	.short	(.L_3383 - .L_3382)


	//   ....[0]....
.L_3382:
        /*00e4*/ 	.word	0x00005fc0


	//----- nvinfo : EIATTR_MAX_THREADS
	.align		4
.L_3383:
        /*00e8*/ 	.byte	0x04, 0x05
        /*00ea*/ 	.short	(.L_3385 - .L_3384)
.L_3384:
        /*00ec*/ 	.word	0x00000080
        /*00f0*/ 	.word	0x00000001
        /*00f4*/ 	.word	0x00000001


	//----- nvinfo : EIATTR_CRS_STACK_SIZE
	.align		4
.L_3385:
        /*00f8*/ 	.byte	0x04, 0x1e
        /*00fa*/ 	.short	(.L_3387 - .L_3386)
.L_3386:
        /*00fc*/ 	.word	0x00000000
.L_3387:


//--------------------- .nv.info._ZN10layer_norm13ln_bwd_kernelINS_13Kernel_traitsIf6__halfS2_S2_fjLj1280ELj1ELj4ELj1ELj16ENS_18Kernel_traits_baseILj1280EfS2_S2_S2_fjLj128EEEEELb0ELb1ELb0ELb0EEEvNS_9BwdParamsE --------------------------
	.section	.nv.info._ZN10layer_norm13ln_bwd_kernelINS_13Kernel_traitsIf6__halfS2_S2_fjLj1280ELj1ELj4ELj1ELj16ENS_18Kernel_traits_baseILj1280EfS2_S2_S2_fjLj128EEEEELb0ELb1ELb0ELb0EEEvNS_9BwdParamsE,"",@"SHT_CUDA_INFO"
	.sectionflags	@""
	.align	4


	//----- nvinfo : EIATTR_CUDA_API_VERSION
	.align		4
        /*0000*/ 	.byte	0x04, 0x37
        /*0002*/ 	.short	(.L_3389 - .L_3388)
.L_3388:
        /*0004*/ 	.word	0x00000082


	//----- nvinfo : EIATTR_SW2861232_WAR
	.align		4
.L_3389:
        /*0008*/ 	.byte	0x01, 0x35
	.zero		2


	//----- nvinfo : EIATTR_PARAM_CBANK
	.align		4
        /*000c*/ 	.byte	0x04, 0x0a
        /*000e*/ 	.short	(.L_3391 - .L_3390)
	.align		4
.L_3390:
        /*0010*/ 	.word	index@(.nv.constant0._ZN10layer_norm13ln_bwd_kernelINS_13Kernel_traitsIf6__halfS2_S2_fjLj1280ELj1ELj4ELj1ELj16ENS_18Kernel_traits_baseILj1280EfS2_S2_S2_fjLj128EEEEELb0ELb1ELb0ELb0EEEvNS_9BwdParamsE)
        /*0014*/ 	.short	0x0160
        /*0016*/ 	.short	0x0128


	//----- nvinfo : EIATTR_CBANK_PARAM_SIZE
	.align		4
.L_3391:
        /*0018*/ 	.byte	0x03, 0x19
        /*001a*/ 	.short	0x0128


	//----- nvinfo : EIATTR_KPARAM_INFO
	.align		4
        /*001c*/ 	.byte	0x04, 0x17
        /*001e*/ 	.short	(.L_3393 - .L_3392)
.L_3392:
        /*0020*/ 	.word	0x00000000
        /*0024*/ 	.short	0x0000
        /*0026*/ 	.short	0x0000
        /*0028*/ 	.byte	0x00, 0xf0, 0xa1, 0x04


	//----- nvinfo : EIATTR_MAXREG_COUNT
	.align		4
.L_3393:
        /*002c*/ 	.byte	0x03, 0x1b
        /*002e*/ 	.short	0x00ff


	//----- nvinfo : EIATTR_NUM_BARRIERS
	.align		4
        /*0030*/ 	.byte	0x02, 0x4c
        /*0032*/ 	.byte	0x01
	.zero		1


	//----- nvinfo : EIATTR_ANNOTATIONS
	.align		4
        /*0034*/ 	.byte	0x04, 0x55
        /*0036*/ 	.short	(.L_3395 - .L_3394)


	//   ....[0]....
.L_3394:
        /* <DEDUP_REMOVED lines=75> */


	//----- nvinfo : EIATTR_MERCURY_ISA_VERSION
	.align		4
.L_3395:
        /*04d8*/ 	.byte	0x03, 0x5f
        /*04da*/ 	.short	0x0000


	//----- nvinfo : EIATTR_COOP_GROUP_MASK_REGIDS
	.align		4
        /*04dc*/ 	.byte	0x04, 0x29
        /*04de*/ 	.short	(.L_3397 - .L_3396)


	//   ....[0]....
.L_3396:
        /*04e0*/ 	.word	0xffffffff


	//   ....[1]....
        /*04e4*/ 	.word	0xffffffff


	//   ....[2]....
        /*04e8*/ 	.word	0xffffffff


	//   ....[3]....
        /*04ec*/ 	.word	0xffffffff


	//   ....[4]....
        /*04f0*/ 	.word	0xffffffff


	//   ....[5]....
        /*04f4*/ 	.word	0xffffffff


	//   ....[6]....
        /*04f8*/ 	.word	0xffffffff


	//   ....[7]....
        /*04fc*/ 	.word	0xffffffff


	//   ....[8]....
        /*0500*/ 	.word	0xffffffff


	//   ....[9]....
        /*0504*/ 	.word	0xffffffff


	//   ....[10]....
        /*0508*/ 	.word	0xffffffff


	//   ....[11]....
        /*050c*/ 	.word	0xffffffff


	//   ....[12]....
        /*0510*/ 	.word	0xffffffff


	//   ....[13]....
        /*0514*/ 	.word	0xffffffff


	//   ....[14]....
        /*0518*/ 	.word	0xffffffff


	//   ....[15]....
        /*051c*/ 	.word	0xffffffff


	//   ....[16]....
        /*0520*/ 	.word	0xffffffff


	//   ....[17]....
        /*0524*/ 	.word	0xffffffff


	//   ....[18]....
        /*0528*/ 	.word	0xffffffff


	//   ....[19]....
        /*052c*/ 	.word	0xffffffff


	//----- nvinfo : EIATTR_COOP_GROUP_INSTR_OFFSETS
	.align		4
.L_3397:
        /*0530*/ 	.byte	0x04, 0x28
        /*0532*/ 	.short	(.L_3399 - .L_3398)


	//   ....[0]....
.L_3398:
        /*0534*/ 	.word	0x00002a90


	//   ....[1]....
        /*0538*/ 	.word	0x00002ac0


	//   ....[2]....
        /*053c*/ 	.word	0x00002ad0


	//   ....[3]....
        /*0540*/ 	.word	0x00002b00


	//   ....[4]....
        /*0544*/ 	.word	0x00002b20


	//   ....[5]....
        /*0548*/ 	.word	0x00002b40


	//   ....[6]....
        /*054c*/ 	.word	0x00002b60


	//   ....[7]....
        /*0550*/ 	.word	0x00002b80


	//   ....[8]....
        /*0554*/ 	.word	0x00002b90


	//   ....[9]....
        /*0558*/ 	.word	0x00002bb0


	//   ....[10]....
        /*055c*/ 	.word	0x00006fa0


	//   ....[11]....
        /*0560*/ 	.word	0x00007020


	//   ....[12]....
        /*0564*/ 	.word	0x000070a0


	//   ....[13]....
        /*0568*/ 	.word	0x00007110


	//   ....[14]....
        /*056c*/ 	.word	0x00007190


	//   ....[15]....
        /*0570*/ 	.word	0x00007200


	//   ....[16]....
        /*0574*/ 	.word	0x00007280


	//   ....[17]....
        /*0578*/ 	.word	0x000072f0


	//   ....[18]....
        /*057c*/ 	.word	0x00007370


	//   ....[19]....
        /*0580*/ 	.word	0x000073e0


	//----- nvinfo : EIATTR_EXIT_INSTR_OFFSETS
	.align		4
.L_3399:
        /*0584*/ 	.byte	0x04, 0x1c
        /*0586*/ 	.short	(.L_3401 - .L_3400)


	//   ....[0]....
.L_3400:
        /*0588*/ 	.word	0x00006ec0


	//   ....[1]....
        /*058c*/ 	.word	0x00006f40


	//----- nvinfo : EIATTR_MAX_THREADS
	.align		4
.L_3401:
        /*0590*/ 	.byte	0x04, 0x05
        /*0592*/ 	.short	(.L_3403 - .L_3402)
.L_3402:
        /*0594*/ 	.word	0x00000080
        /*0598*/ 	.word	0x00000001
        /*059c*/ 	.word	0x00000001


	//----- nvinfo : EIATTR_CRS_STACK_SIZE
	.align		4
.L_3403:
        /*05a0*/ 	.byte	0x04, 0x1e
        /*05a2*/ 	.short	(.L_3405 - .L_3404)
.L_3404:
        /*05a4*/ 	.word	0x00000000
.L_3405:


//--------------------- .nv.info._ZN10layer_norm13ln_bwd_kernelINS_13Kernel_traitsIf6__halfS2_S2_fjLj1280ELj1ELj4ELj1ELj16ENS_18Kernel_traits_baseILj1280EfS2_S2_S2_fjLj128EEEEELb0ELb1ELb0ELb1EEEvNS_9BwdParamsE --------------------------
	.section	.nv.info._ZN10layer_norm13ln_bwd_kernelINS_13Kernel_traitsIf6__halfS2_S2_fjLj1280ELj1ELj4ELj1ELj16ENS_18Kernel_traits_baseILj1280EfS2_S2_S2_fjLj128EEEEELb0ELb1ELb0ELb1EEEvNS_9BwdParamsE,"",@"SHT_CUDA_INFO"
	.sectionflags	@""
	.align	4


	//----- nvinfo : EIATTR_CUDA_API_VERSION
	.align		4
        /*0000*/ 	.byte	0x04, 0x37
        /*0002*/ 	.short	(.L_3407 - .L_3406)
.L_3406:
        /*0004*/ 	.word	0x00000082


	//----- nvinfo : EIATTR_SW2861232_WAR
	.align		4
.L_3407:
        /*0008*/ 	.byte	0x01, 0x35
	.zero		2


	//----- nvinfo : EIATTR_PARAM_CBANK
	.align		4
        /*000c*/ 	.byte	0x04, 0x0a
        /*000e*/ 	.short	(.L_3409 - .L_3408)
	.align		4
.L_3408:
        /*0010*/ 	.word	index@(.nv.constant0._ZN10layer_norm13ln_bwd_kernelINS_13Kernel_traitsIf6__halfS2_S2_fjLj1280ELj1ELj4ELj1ELj16ENS_18Kernel_traits_baseILj1280EfS2_S2_S2_fjLj128EEEEELb0ELb1ELb0ELb1EEEvNS_9BwdParamsE)
        /*0014*/ 	.short	0x0160
        /*0016*/ 	.short	0x0128


	//----- nvinfo : EIATTR_CBANK_PARAM_SIZE
	.align		4
.L_3409:
        /*0018*/ 	.byte	0x03, 0x19
        /*001a*/ 	.short	0x0128


	//----- nvinfo : EIATTR_KPARAM_INFO
	.align		4
        /*001c*/ 	.byte	0x04, 0x17
        /*001e*/ 	.short	(.L_3411 - .L_3410)
.L_3410:
        /*0020*/ 	.word	0x00000000
        /*0024*/ 	.short	0x0000
        /*0026*/ 	.short	0x0000
        /*0028*/ 	.byte	0x00, 0xf0, 0xa1, 0x04


	//----- nvinfo : EIATTR_MAXREG_COUNT
	.align		4
.L_3411:
        /*002c*/ 	.byte	0x03, 0x1b
        /*002e*/ 	.short	0x00ff


	//----- nvinfo : EIATTR_NUM_BARRIERS
	.align		4
        /*0030*/ 	.byte	0x02, 0x4c
        /*0032*/ 	.byte	0x01
	.zero		1


	//----- nvinfo : EIATTR_ANNOTATIONS
	.align		4
        /*0034*/ 	.byte	0x04, 0x55
        /*0036*/ 	.short	(.L_3413 - .L_3412)


	//   ....[0]....
.L_3412:
        /* <DEDUP_REMOVED lines=120> */


	//----- nvinfo : EIATTR_MERCURY_ISA_VERSION
	.align		4
.L_3413:
        /*07a8*/ 	.byte	0x03, 0x5f
        /*07aa*/ 	.short	0x0000


	//----- nvinfo : EIATTR_COOP_GROUP_MASK_REGIDS
	.align		4
        /*07ac*/ 	.byte	0x04, 0x29
        /*07ae*/ 	.short	(.L_3415 - .L_3414)


	//   ....[0]....
.L_3414:
        /*07b0*/ 	.word	0xffffffff


	//   ....[1]....
        /*07b4*/ 	.word	0xffffffff


	//   ....[2]....
        /*07b8*/ 	.word	0xffffffff


	//   ....[3]....
        /*07bc*/ 	.word	0xffffffff


	//   ....[4]....
        /*07c0*/ 	.word	0xffffffff


	//   ....[5]....
        /*07c4*/ 	.word	0xffffffff


	//   ....[6]....
        /*07c8*/ 	.word	0xffffffff


	//   ....[7]....
        /*07cc*/ 	.word	0xffffffff


	//   ....[8]....
        /*07d0*/ 	.word	0xffffffff


	//   ....[9]....
        /*07d4*/ 	.word	0xffffffff


	//   ....[10]....
        /*07d8*/ 	.word	0xffffffff


	//   ....[11]....
        /*07dc*/ 	.word	0xffffffff


	//   ....[12]....
        /*07e0*/ 	.word	0xffffffff


	//   ....[13]....
        /*07e4*/ 	.word	0xffffffff


	//   ....[14]....
        /*07e8*/ 	.word	0xffffffff


	//   ....[15]....
        /*07ec*/ 	.word	0xffffffff


	//   ....[16]....
        /*07f0*/ 	.word	0xffffffff


	//   ....[17]....
        /*07f4*/ 	.word	0xffffffff


	//   ....[18]....
        /*07f8*/ 	.word	0xffffffff


	//   ....[19]....
        /*07fc*/ 	.word	0xffffffff


	//----- nvinfo : EIATTR_COOP_GROUP_INSTR_OFFSETS
	.align		4
.L_3415:
        /*0800*/ 	.byte	0x04, 0x28
        /*0802*/ 	.short	(.L_3417 - .L_3416)


	//   ....[0]....
.L_3416:
        /*0804*/ 	.word	0x000029d0


	//   ....[1]....
        /*0808*/ 	.word	0x000029f0


	//   ....[2]....
        /*080c*/ 	.word	0x00002a20


	//   ....[3]....
        /*0810*/ 	.word	0x00002a40


	//   ....[4]....
        /*0814*/ 	.word	0x00002a60


	//   ....[5]....
        /*0818*/ 	.word	0x00002a80


	//   ....[6]....
        /*081c*/ 	.word	0x00002aa0


	//   ....[7]....
        /*0820*/ 	.word	0x00002ac0


	//   ....[8]....
        /*0824*/ 	.word	0x00002ad0


	//   ....[9]....
        /*0828*/ 	.word	0x00002af0


	//   ....[10]....
        /*082c*/ 	.word	0x00006b80


	//   ....[11]....
        /*0830*/ 	.word	0x00006c00


	//   ....[12]....
        /*0834*/ 	.word	0x00006c80


	//   ....[13]....
        /*0838*/ 	.word	0x00006cf0


	//   ....[14]....
        /*083c*/ 	.word	0x00006d70


	//   ....[15]....
        /*0840*/ 	.word	0x00006de0


	//   ....[16]....
        /*0844*/ 	.word	0x00006e60


	//   ....[17]....
        /*0848*/ 	.word	0x00006ed0


	//   ....[18]....
        /*084c*/ 	.word	0x00006f50


	//   ....[19]....
        /*0850*/ 	.word	0x00006fc0


	//----- nvinfo : EIATTR_EXIT_INSTR_OFFSETS
	.align		4
.L_3417:
        /*0854*/ 	.byte	0x04, 0x1c
        /*0856*/ 	.short	(.L_3419 - .L_3418)


	//   ....[0]....
.L_3418:
        /*0858*/ 	.word	0x00006b20


	//----- nvinfo : EIATTR_MAX_THREADS
	.align		4
.L_3419:
        /*085c*/ 	.byte	0x04, 0x05
        /*085e*/ 	.short	(.L_3421 - .L_3420)
.L_3420:
        /*0860*/ 	.word	0x00000080
        /*0864*/ 	.word	0x00000001
        /*0868*/ 	.word	0x00000001


	//----- nvinfo : EIATTR_CRS_STACK_SIZE
	.align		4
.L_3421:
        /*086c*/ 	.byte	0x04, 0x1e
        /*086e*/ 	.short	(.L_3423 - .L_3422)
.L_3422:
        /*0870*/ 	.word	0x00000000
.L_3423:


//--------------------- .nv.info._ZN10layer_norm13ln_bwd_kernelINS_13Kernel_traitsIf6__halfS2_S2_fjLj1280ELj1ELj4ELj1ELj16ENS_18Kernel_traits_baseILj1280EfS2_S2_S2_fjLj128EEEEELb0ELb1ELb1ELb0EEEvNS_9BwdParamsE --------------------------
	.section	.nv.info._ZN10layer_norm13ln_bwd_kernelINS_13Kernel_traitsIf6__halfS2_S2_fjLj1280ELj1ELj4ELj1ELj16ENS_18Kernel_traits_baseILj1280EfS2_S2_S2_fjLj128EEEEELb0ELb1ELb1ELb0EEEvNS_9BwdParamsE,"",@"SHT_CUDA_INFO"
	.sectionflags	@""
	.align	4


	//----- nvinfo : EIATTR_CUDA_API_VERSION
	.align		4
        /*0000*/ 	.byte	0x04, 0x37
        /*0002*/ 	.short	(.L_3425 - .L_3424)
.L_3424:
        /*0004*/ 	.word	0x00000082


	//----- nvinfo : EIATTR_SW2861232_WAR
	.align		4
.L_3425:
        /*0008*/ 	.byte	0x01, 0x35
	.zero		2


	//----- nvinfo : EIATTR_PARAM_CBANK
	.align		4
        /*000c*/ 	.byte	0x04, 0x0a
        /*000e*/ 	.short	(.L_3427 - .L_3426)
	.align		4
.L_3426:
        /*0010*/ 	.word	index@(.nv.constant0._ZN10layer_norm13ln_bwd_kernelINS_13Kernel_traitsIf6__halfS2_S2_fjLj1280ELj1ELj4ELj1ELj16ENS_18Kernel_traits_baseILj1280EfS2_S2_S2_fjLj128EEEEELb0ELb1ELb1ELb0EEEvNS_9BwdParamsE)
        /*0014*/ 	.short	0x0160
        /*0016*/ 	.short	0x0128


	//----- nvinfo : EIATTR_CBANK_PARAM_SIZE
	.align		4
.L_3427:
        /*0018*/ 	.byte	0x03, 0x19
        /*001a*/ 	.short	0x0128


	//----- nvinfo : EIATTR_KPARAM_INFO
	.align		4
        /*001c*/ 	.byte	0x04, 0x17
        /*001e*/ 	.short	(.L_3429 - .L_3428)
.L_3428:
        /*0020*/ 	.word	0x00000000
        /*0024*/ 	.short	0x0000
        /*0026*/ 	.short	0x0000
        /*0028*/ 	.byte	0x00, 0xf0, 0xa1, 0x04


	//----- nvinfo : EIATTR_MAXREG_COUNT
	.align		4
.L_3429:
        /*002c*/ 	.byte	0x03, 0x1b
        /*002e*/ 	.short	0x00ff


	//----- nvinfo : EIATTR_NUM_BARRIERS
	.align		4
        /*0030*/ 	.byte	0x02, 0x4c
        /*0032*/ 	.byte	0x01
	.zero		1


	//----- nvinfo : EIATTR_ANNOTATIONS
	.align		4
        /*0034*/ 	.byte	0x04, 0x55
        /*0036*/ 	.short	(.L_3431 - .L_3430)


	//   ....[0]....
.L_3430:
        /* <DEDUP_REMOVED lines=81> */


	//----- nvinfo : EIATTR_MERCURY_ISA_VERSION
	.align		4
.L_3431:
        /*0538*/ 	.byte	0x03, 0x5f
        /*053a*/ 	.short	0x0000


	//----- nvinfo : EIATTR_COOP_GROUP_MASK_REGIDS
	.align		4
        /*053c*/ 	.byte	0x04, 0x29
        /*053e*/ 	.short	(.L_3433 - .L_3432)


	//   ....[0]....
.L_3432:
        /*0540*/ 	.word	0xffffffff


	//   ....[1]....
        /*0544*/ 	.word	0xffffffff


	//   ....[2]....
        /*0548*/ 	.word	0xffffffff


	//   ....[3]....
        /*054c*/ 	.word	0xffffffff


	//   ....[4]....
        /*0550*/ 	.word	0xffffffff


	//   ....[5]....
        /*0554*/ 	.word	0xffffffff


	//   ....[6]....
        /*0558*/ 	.word	0xffffffff


	//   ....[7]....
        /*055c*/ 	.word	0xffffffff


	//   ....[8]....
        /*0560*/ 	.word	0xffffffff


	//   ....[9]....
        /*0564*/ 	.word	0xffffffff


	//   ....[10]....
        /*0568*/ 	.word	0xffffffff


	//   ....[11]....
        /*056c*/ 	.word	0xffffffff


	//   ....[12]....
        /*0570*/ 	.word	0xffffffff


	//   ....[13]....
        /*0574*/ 	.word	0xffffffff


	//   ....[14]....
        /*0578*/ 	.word	0xffffffff


	//   ....[15]....
        /*057c*/ 	.word	0xffffffff


	//   ....[16]....
        /*0580*/ 	.word	0xffffffff


	//   ....[17]....
        /*0584*/ 	.word	0xffffffff


	//   ....[18]....
        /*0588*/ 	.word	0xffffffff


	//   ....[19]....
        /*058c*/ 	.word	0xffffffff


	//----- nvinfo : EIATTR_COOP_GROUP_INSTR_OFFSETS
	.align		4
.L_3433:
        /*0590*/ 	.byte	0x04, 0x28
        /*0592*/ 	.short	(.L_3435 - .L_3434)


	//   ....[0]....
.L_3434:
        /*0594*/ 	.word	0x00002f20


	//   ....[1]....
        /*0598*/ 	.word	0x00002f50


	//   ....[2]....
        /*059c*/ 	.word	0x00002f60


	//   ....[3]....
        /*05a0*/ 	.word	0x00002f90


	//   ....[4]....
        /*05a4*/ 	.word	0x00002fb0


	//   ....[5]....
        /*05a8*/ 	.word	0x00002fc0


	//   ....[6]....
        /*05ac*/ 	.word	0x00002ff0


	//   ....[7]....
        /*05b0*/ 	.word	0x00003010


	//   ....[8]....
        /*05b4*/ 	.word	0x00003020


	//   ....[9]....
        /*05b8*/ 	.word	0x00003040


	//   ....[10]....
        /*05bc*/ 	.word	0x000094b0


	//   ....[11]....
        /*05c0*/ 	.word	0x00009530


	//   ....[12]....
        /*05c4*/ 	.word	0x000095b0


	//   ....[13]....
        /*05c8*/ 	.word	0x00009620


	//   ....[14]....
        /*05cc*/ 	.word	0x000096a0


	//   ....[15]....
        /*05d0*/ 	.word	0x00009710


	//   ....[16]....
        /*05d4*/ 	.word	0x00009790


	//   ....[17]....
        /*05d8*/ 	.word	0x00009800


	//   ....[18]....
        /*05dc*/ 	.word	0x00009880


	//   ....[19]....
        /*05e0*/ 	.word	0x000098f0


	//----- nvinfo : EIATTR_EXIT_INSTR_OFFSETS
	.align		4
.L_3435:
        /*05e4*/ 	.byte	0x04, 0x1c
        /*05e6*/ 	.short	(.L_3437 - .L_3436)


	//   ....[0]....
.L_3436:
        /*05e8*/ 	.word	0x000093d0


	//   ....[1]....
        /*05ec*/ 	.word	0x00009450


	//----- nvinfo : EIATTR_MAX_THREADS
	.align		4
.L_3437:
        /*05f0*/ 	.byte	0x04, 0x05
        /*05f2*/ 	.short	(.L_3439 - .L_3438)
.L_3438:
        /*05f4*/ 	.word	0x00000080
        /*05f8*/ 	.word	0x00000001
        /*05fc*/ 	.word	0x00000001


	//----- nvinfo : EIATTR_CRS_STACK_SIZE
	.align		4
.L_3439:
        /*0600*/ 	.byte	0x04, 0x1e
        /*0602*/ 	.short	(.L_3441 - .L_3440)
.L_3440:
        /*0604*/ 	.word	0x00000000
.L_3441:


//--------------------- .nv.info._ZN10layer_norm13ln_bwd_kernelINS_13Kernel_traitsIf6__halfS2_S2_fjLj1280ELj1ELj4ELj1ELj16ENS_18Kernel_traits_baseILj1280EfS2_S2_S2_fjLj128EEEEELb0ELb1ELb1ELb1EEEvNS_9BwdParamsE --------------------------
	.section	.nv.info._ZN10layer_norm13ln_bwd_kernelINS_13Kernel_traitsIf6__halfS2_S2_fjLj1280ELj1ELj4ELj1ELj16ENS_18Kernel_traits_baseILj1280EfS2_S2_S2_fjLj128EEEEELb0ELb1ELb1ELb1EEEvNS_9BwdParamsE,"",@"SHT_CUDA_INFO"
	.sectionflags	@""
	.align	4


	//----- nvinfo : EIATTR_CUDA_API_VERSION
	.align		4
        /*0000*/ 	.byte	0x04, 0x37
        /*0002*/ 	.short	(.L_3443 - .L_3442)
.L_3442:
        /*0004*/ 	.word	0x00000082


	//----- nvinfo : EIATTR_SW2861232_WAR
	.align		4
.L_3443:
        /*0008*/ 	.byte	0x01, 0x35
	.zero		2


	//----- nvinfo : EIATTR_PARAM_CBANK
	.align		4
        /*000c*/ 	.byte	0x04, 0x0a
        /*000e*/ 	.short	(.L_3445 - .L_3444)
	.align		4
.L_3444:
        /*0010*/ 	.word	index@(.nv.constant0._ZN10layer_norm13ln_bwd_kernelINS_13Kernel_traitsIf6__halfS2_S2_fjLj1280ELj1ELj4ELj1ELj16ENS_18Kernel_traits_baseILj1280EfS2_S2_S2_fjLj128EEEEELb0ELb1ELb1ELb1EEEvNS_9BwdParamsE)
        /*0014*/ 	.short	0x0160
        /*0016*/ 	.short	0x0128


	//----- nvinfo : EIATTR_CBANK_PARAM_SIZE
	.align		4
.L_3445:
        /*0018*/ 	.byte	0x03, 0x19
        /*001a*/ 	.short	0x0128


	//----- nvinfo : EIATTR_KPARAM_INFO
	.align		4
        /*001c*/ 	.byte	0x04, 0x17
        /*001e*/ 	.short	(.L_3447 - .L_3446)
.L_3446:
        /*0020*/ 	.word	0x00000000
        /*0024*/ 	.short	0x0000
        /*0026*/ 	.short	0x0000
        /*0028*/ 	.byte	0x00, 0xf0, 0xa1, 0x04


	//----- nvinfo : EIATTR_MAXREG_COUNT
	.align		4
.L_3447:
        /*002c*/ 	.byte	0x03, 0x1b
        /*002e*/ 	.short	0x00ff


	//----- nvinfo : EIATTR_NUM_BARRIERS
	.align		4
        /*0030*/ 	.byte	0x02, 0x4c
        /*0032*/ 	.byte	0x01
	.zero		1


	//----- nvinfo : EIATTR_ANNOTATIONS
	.align		4
        /*0034*/ 	.byte	0x04, 0x55
        /*0036*/ 	.short	(.L_3449 - .L_3448)


	//   ....[0]....
.L_3448:
        /* <DEDUP_REMOVED lines=61> */


	//----- nvinfo : EIATTR_MERCURY_ISA_VERSION
	.align		4
.L_3449:
        /*03f8*/ 	.byte	0x03, 0x5f
        /*03fa*/ 	.short	0x0000


	//----- nvinfo : EIATTR_COOP_GROUP_MASK_REGIDS
	.align		4
        /*03fc*/ 	.byte	0x04, 0x29
        /*03fe*/ 	.short	(.L_3451 - .L_3450)


	//   ....[0]....
.L_3450:
        /*0400*/ 	.word	0xffffffff


	//   ....[1]....
        /*0404*/ 	.word	0xffffffff


	//   ....[2]....
        /*0408*/ 	.word	0xffffffff


	//   ....[3]....
        /*040c*/ 	.word	0xffffffff


	//   ....[4]....
        /*0410*/ 	.word	0xffffffff


	//   ....[5]....
        /*0414*/ 	.word	0xffffffff


	//   ....[6]....
        /*0418*/ 	.word	0xffffffff


	//   ....[7]....
        /*041c*/ 	.word	0xffffffff


	//   ....[8]....
        /*0420*/ 	.word	0xffffffff


	//   ....[9]....
        /*0424*/ 	.word	0xffffffff


	//   ....[10]....
        /*0428*/ 	.word	0xffffffff


	//   ....[11]....
        /*042c*/ 	.word	0xffffffff


	//   ....[12]....
        /*0430*/ 	.word	0xffffffff


	//   ....[13]....
        /*0434*/ 	.word	0xffffffff


	//   ....[14]....
        /*0438*/ 	.word	0xffffffff


	//   ....[15]....
        /*043c*/ 	.word	0xffffffff


	//   ....[16]....
        /*0440*/ 	.word	0xffffffff


	//   ....[17]....
        /*0444*/ 	.word	0xffffffff


	//   ....[18]....
        /*0448*/ 	.word	0xffffffff


	//   ....[19]....
        /*044c*/ 	.word	0xffffffff


	//----- nvinfo : EIATTR_COOP_GROUP_INSTR_OFFSETS
	.align		4
.L_3451:
        /*0450*/ 	.byte	0x04, 0x28
        /*0452*/ 	.short	(.L_3453 - .L_3452)


	//   ....[0]....
.L_3452:
        /*0454*/ 	.word	0x00002be0


	//   ....[1]....
        /*0458*/ 	.word	0x00002c00


	//   ....[2]....
        /*045c*/ 	.word	0x00002c30


	//   ....[3]....
        /*0460*/ 	.word	0x00002c50


	//   ....[4]....
        /*0464*/ 	.word	0x00002c70


	//   ....[5]....
        /*0468*/ 	.word	0x00002c90


	//   ....[6]....
        /*046c*/ 	.word	0x00002cb0


	//   ....[7]....
        /*0470*/ 	.word	0x00002cd0


	//   ....[8]....
        /*0474*/ 	.word	0x00002ce0


	//   ....[9]....
        /*0478*/ 	.word	0x00002d00


	//   ....[10]....
        /*047c*/ 	.word	0x00008300


	//   ....[11]....
        /*0480*/ 	.word	0x00008380


	//   ....[12]....
        /*0484*/ 	.word	0x00008400


	//   ....[13]....
        /*0488*/ 	.word	0x00008470


	//   ....[14]....
        /*048c*/ 	.word	0x000084f0


	//   ....[15]....
        /*0490*/ 	.word	0x00008560


	//   ....[16]....
        /*0494*/ 	.word	0x000085e0


	//   ....[17]....
        /*0498*/ 	.word	0x00008650


	//   ....[18]....
        /*049c*/ 	.word	0x000086d0


	//   ....[19]....
        /*04a0*/ 	.word	0x00008740


	//----- nvinfo : EIATTR_EXIT_INSTR_OFFSETS
	.align		4
.L_3453:
        /*04a4*/ 	.byte	0x04, 0x1c
        /*04a6*/ 	.short	(.L_3455 - .L_3454)


	//   ....[0]....
.L_3454:
        /*04a8*/ 	.word	0x000082a0


	//----- nvinfo : EIATTR_MAX_THREADS
	.align		4
.L_3455:
        /*04ac*/ 	.byte	0x04, 0x05
        /*04ae*/ 	.short	(.L_3457 - .L_3456)
.L_3456:
        /*04b0*/ 	.word	0x00000080
        /*04b4*/ 	.word	0x00000001
        /*04b8*/ 	.word	0x00000001


	//----- nvinfo : EIATTR_CRS_STACK_SIZE
	.align		4
.L_3457:
        /*04bc*/ 	.byte	0x04, 0x1e
        /*04be*/ 	.short	(.L_3459 - .L_3458)
.L_3458:
        /*04c0*/ 	.word	0x00000000
.L_3459:


//--------------------- .nv.info._ZN10layer_norm13ln_bwd_kernelINS_13Kernel_traitsIf6__halfS2_S2_fjLj1280ELj1ELj4ELj1ELj16ENS_18Kernel_traits_baseILj1280EfS2_S2_S2_fjLj128EEEEELb1ELb0ELb0ELb0EEEvNS_9BwdParamsE --------------------------
	.section	.nv.info._ZN10layer_norm13ln_bwd_kernelINS_13Kernel_traitsIf6__halfS2_S2_fjLj1280ELj1ELj4ELj1ELj16ENS_18Kernel_traits_baseILj1280EfS2_S2_S2_fjLj128EEEEELb1ELb0ELb0ELb0EEEvNS_9BwdParamsE,"",@"SHT_CUDA_INFO"
	.sectionflags	@""
	.align	4


	//----- nvinfo : EIATTR_CUDA_API_VERSION
	.align		4
        /*0000*/ 	.byte	0x04, 0x37
        /*0002*/ 	.short	(.L_3461 - .L_3460)
.L_3460:
        /*0004*/ 	.word	0x00000082


	//----- nvinfo : EIATTR_SW2861232_WAR
	.align		4
.L_3461:
        /*0008*/ 	.byte	0x01, 0x35
	.zero		2


	//----- nvinfo : EIATTR_PARAM_CBANK
	.align		4
        /*000c*/ 	.byte	0x04, 0x0a
        /*000e*/ 	.short	(.L_3463 - .L_3462)
	.align		4
.L_3462:
        /*0010*/ 	.word	index@(.nv.constant0._ZN10layer_norm13ln_bwd_kernelINS_13Kernel_traitsIf6__halfS2_S2_fjLj1280ELj1ELj4ELj1ELj16ENS_18Kernel_traits_baseILj1280EfS2_S2_S2_fjLj128EEEEELb1ELb0ELb0ELb0EEEvNS_9BwdParamsE)
        /*0014*/ 	.short	0x0160
        /*0016*/ 	.short	0x0128


	//----- nvinfo : EIATTR_CBANK_PARAM_SIZE
	.align		4
.L_3463:
        /*0018*/ 	.byte	0x03, 0x19
        /*001a*/ 	.short	0x0128


	//----- nvinfo : EIATTR_KPARAM_INFO
	.align		4
        /*001c*/ 	.byte	0x04, 0x17
        /*001e*/ 	.short	(.L_3465 - .L_3464)
.L_3464:
        /*0020*/ 	.word	0x00000000
        /*0024*/ 	.short	0x0000
        /*0026*/ 	.short	0x0000
        /*0028*/ 	.byte	0x00, 0xf0, 0xa1, 0x04


	//----- nvinfo : EIATTR_MAXREG_COUNT
	.align		4
.L_3465:
        /*002c*/ 	.byte	0x03, 0x1b
        /*002e*/ 	.short	0x00ff


	//----- nvinfo : EIATTR_NUM_BARRIERS
	.align		4
        /*0030*/ 	.byte	0x02, 0x4c
        /*0032*/ 	.byte	0x01
	.zero		1


	//----- nvinfo : EIATTR_MERCURY_ISA_VERSION
	.align		4
        /*0034*/ 	.byte	0x03, 0x5f
        /*0036*/ 	.short	0x0000


	//----- nvinfo : EIATTR_COOP_GROUP_MASK_REGIDS
	.align		4
        /*0038*/ 	.byte	0x04, 0x29
        /*003a*/ 	.short	(.L_3467 - .L_3466)


	//   ....[0]....
.L_3466:
        /*003c*/ 	.word	0xffffffff


	//   ....[1]....
        /*0040*/ 	.word	0xffffffff


	//   ....[2]....
        /*0044*/ 	.word	0xffffffff


	//   ....[3]....
        /*0048*/ 	.word	0xffffffff


	//   ....[4]....
        /*004c*/ 	.word	0xffffffff


	//   ....[5]....
        /*0050*/ 	.word	0xffffffff


	//   ....[6]....
        /*0054*/ 	.word	0xffffffff


	//   ....[7]....
        /*0058*/ 	.word	0xffffffff


	//   ....[8]....
        /*005c*/ 	.word	0xffffffff


	//   ....[9]....
        /*0060*/ 	.word	0xffffffff


	//   ....[10]....
        /*0064*/ 	.word	0xffffffff


	//   ....[11]....
        /*0068*/ 	.word	0xffffffff


	//   ....[12]....
        /*006c*/ 	.word	0xffffffff


	//   ....[13]....
        /*0070*/ 	.word	0xffffffff


	//   ....[14]....
        /*0074*/ 	.word	0xffffffff


	//   ....[15]....
        /*0078*/ 	.word	0xffffffff


	//   ....[16]....
        /*007c*/ 	.word	0xffffffff


	//   ....[17]....
        /*0080*/ 	.word	0xffffffff


	//   ....[18]....
        /*0084*/ 	.word	0xffffffff


	//   ....[19]....
        /*0088*/ 	.word	0xffffffff


	//----- nvinfo : EIATTR_COOP_GROUP_INSTR_OFFSETS
	.align		4
.L_3467:
        /*008c*/ 	.byte	0x04, 0x28
        /*008e*/ 	.short	(.L_3469 - .L_3468)


	//   ....[0]....
.L_3468:
        /*0090*/ 	.word	0x00002360


	//   ....[1]....
        /*0094*/ 	.word	0x00002380


	//   ....[2]....
        /*0098*/ 	.word	0x000023a0


	//   ....[3]....
        /*009c*/ 	.word	0x000023c0


	//   ....[4]....
        /*00a0*/ 	.word	0x000023e0


	//   ....[5]....
        /*00a4*/ 	.word	0x00002400


	//   ....[6]....
        /*00a8*/ 	.word	0x00002420


	//   ....[7]....
        /*00ac*/ 	.word	0x00002440


	//   ....[8]....
        /*00b0*/ 	.word	0x00002470


	//   ....[9]....
        /*00b4*/ 	.word	0x00002480


	//   ....[10]....
        /*00b8*/ 	.word	0x00005a90


	//   ....[11]....
        /*00bc*/ 	.word	0x00005b10


	//   ....[12]....
        /*00c0*/ 	.word	0x00005b90


	//   ....[13]....
        /*00c4*/ 	.word	0x00005c00


	//   ....[14]....
        /*00c8*/ 	.word	0x00005c80


	//   ....[15]....
        /*00cc*/ 	.word	0x00005cf0


	//   ....[16]....
        /*00d0*/ 	.word	0x00005d70


	//   ....[17]....
        /*00d4*/ 	.word	0x00005de0


	//   ....[18]....
        /*00d8*/ 	.word	0x00005e60


	//   ....[19]....
        /*00dc*/ 	.word	0x00005ed0


	//----- nvinfo : EIATTR_EXIT_INSTR_OFFSETS
	.align		4
.L_3469:
        /*00e0*/ 	.byte	0x04, 0x1c
        /*00e2*/ 	.short	(.L_3471 - .L_3470)


	//   ....[0]....
.L_3470:
        /*00e4*/ 	.word	0x00005a00


	//   ....[1]....
        /*00e8*/ 	.word	0x00005a30


	//----- nvinfo : EIATTR_MAX_THREADS
	.align		4
.L_3471:
        /*00ec*/ 	.byte	0x04, 0x05
        /*00ee*/ 	.short	(.L_3473 - .L_3472)
.L_3472:
        /*00f0*/ 	.word	0x00000080
        /*00f4*/ 	.word	0x00000001
        /*00f8*/ 	.word	0x00000001


	//----- nvinfo : EIATTR_CRS_STACK_SIZE
	.align		4
.L_3473:
        /*00fc*/ 	.byte	0x04, 0x1e
        /*00fe*/ 	.short	(.L_3475 - .L_3474)
.L_3474:
        /*0100*/ 	.word	0x00000000
.L_3475:


//--------------------- .nv.info._ZN10layer_norm13ln_bwd_kernelINS_13Kernel_traitsIf6__halfS2_S2_fjLj1280ELj1ELj4ELj1ELj16ENS_18Kernel_traits_baseILj1280EfS2_S2_S2_fjLj128EEEEELb1ELb0ELb0ELb1EEEvNS_9BwdParamsE --------------------------
	.section	.nv.info._ZN10layer_norm13ln_bwd_kernelINS_13Kernel_traitsIf6__halfS2_S2_fjLj1280ELj1ELj4ELj1ELj16ENS_18Kernel_traits_baseILj1280EfS2_S2_S2_fjLj128EEEEELb1ELb0ELb0ELb1EEEvNS_9BwdParamsE,"",@"SHT_CUDA_INFO"
	.sectionflags	@""
	.align	4


	//----- nvinfo : EIATTR_CUDA_API_VERSION
	.align		4
        /*0000*/ 	.byte	0x04, 0x37
        /*0002*/ 	.short	(.L_3477 - .L_3476)
.L_3476:
        /*0004*/ 	.word	0x00000082


	//----- nvinfo : EIATTR_SW2861232_WAR
	.align		4
.L_3477:
        /*0008*/ 	.byte	0x01, 0x35
	.zero		2


	//----- nvinfo : EIATTR_PARAM_CBANK
	.align		4
        /*000c*/ 	.byte	0x04, 0x0a
        /*000e*/ 	.short	(.L_3479 - .L_3478)
	.align		4
.L_3478:
        /*0010*/ 	.word	index@(.nv.constant0._ZN10layer_norm13ln_bwd_kernelINS_13Kernel_traitsIf6__halfS2_S2_fjLj1280ELj1ELj4ELj1ELj16ENS_18Kernel_traits_baseILj1280EfS2_S2_S2_fjLj128EEEEELb1ELb0ELb0ELb1EEEvNS_9BwdParamsE)
        /*0014*/ 	.short	0x0160
        /*0016*/ 	.short	0x0128


	//----- nvinfo : EIATTR_CBANK_PARAM_SIZE
	.align		4
.L_3479:
        /*0018*/ 	.byte	0x03, 0x19
        /*001a*/ 	.short	0x0128


	//----- nvinfo : EIATTR_KPARAM_INFO
	.align		4
        /*001c*/ 	.byte	0x04, 0x17
        /*001e*/ 	.short	(.L_3481 - .L_3480)
.L_3480:
        /*0020*/ 	.word	0x00000000
        /*0024*/ 	.short	0x0000
        /*0026*/ 	.short	0x0000
        /*0028*/ 	.byte	0x00, 0xf0, 0xa1, 0x04


	//----- nvinfo : EIATTR_MAXREG_COUNT
	.align		4
.L_3481:
        /*002c*/ 	.byte	0x03, 0x1b
        /*002e*/ 	.short	0x00ff


	//----- nvinfo : EIATTR_NUM_BARRIERS
	.align		4
        /*0030*/ 	.byte	0x02, 0x4c
        /*0032*/ 	.byte	0x01
	.zero		1


	//----- nvinfo : EIATTR_MERCURY_ISA_VERSION
	.align		4
        /*0034*/ 	.byte	0x03, 0x5f
        /*0036*/ 	.short	0x0000


	//----- nvinfo : EIATTR_COOP_GROUP_MASK_REGIDS
	.align		4
        /*0038*/ 	.byte	0x04, 0x29
        /*003a*/ 	.short	(.L_3483 - .L_3482)


	//   ....[0]....
.L_3482:
        /*003c*/ 	.word	0xffffffff


	//   ....[1]....
        /*0040*/ 	.word	0xffffffff


	//   ....[2]....
        /*0044*/ 	.word	0xffffffff


	//   ....[3]....
        /*0048*/ 	.word	0xffffffff


	//   ....[4]....
        /*004c*/ 	.word	0xffffffff


	//   ....[5]....
        /*0050*/ 	.word	0xffffffff


	//   ....[6]....
        /*0054*/ 	.word	0xffffffff


	//   ....[7]....
        /*0058*/ 	.word	0xffffffff


	//   ....[8]....
        /*005c*/ 	.word	0xffffffff


	//   ....[9]....
        /*0060*/ 	.word	0xffffffff


	//   ....[10]....
        /*0064*/ 	.word	0xffffffff


	//   ....[11]....
        /*0068*/ 	.word	0xffffffff


	//   ....[12]....
        /*006c*/ 	.word	0xffffffff


	//   ....[13]....
        /*0070*/ 	.word	0xffffffff


	//   ....[14]....
        /*0074*/ 	.word	0xffffffff


	//   ....[15]....
        /*0078*/ 	.word	0xffffffff


	//   ....[16]....
        /*007c*/ 	.word	0xffffffff


	//   ....[17]....
        /*0080*/ 	.word	0xffffffff


	//   ....[18]....
        /*0084*/ 	.word	0xffffffff


	//   ....[19]....
        /*0088*/ 	.word	0xffffffff


	//----- nvinfo : EIATTR_COOP_GROUP_INSTR_OFFSETS
	.align		4
.L_3483:
        /*008c*/ 	.byte	0x04, 0x28
        /*008e*/ 	.short	(.L_3485 - .L_3484)


	//   ....[0]....
.L_3484:
        /*0090*/ 	.word	0x000021a0


	//   ....[1]....
        /*0094*/ 	.word	0x000021c0


	//   ....[2]....
        /*0098*/ 	.word	0x000021e0


	//   ....[3]....
        /*009c*/ 	.word	0x00002200


	//   ....[4]....
        /*00a0*/ 	.word	0x00002220


	//   ....[5]....
        /*00a4*/ 	.word	0x00002240


	//   ....[6]....
        /*00a8*/ 	.word	0x00002260


	//   ....[7]....
        /*00ac*/ 	.word	0x00002280


	//   ....[8]....
        /*00b0*/ 	.word	0x000022b0


	//   ....[9]....
        /*00b4*/ 	.word	0x000022c0


	//   ....[10]....
        /*00b8*/ 	.word	0x00005460


	//   ....[11]....
        /*00bc*/ 	.word	0x000054e0


	//   ....[12]....
        /*00c0*/ 	.word	0x00005560


	//   ....[13]....
        /*00c4*/ 	.word	0x000055d0


	//   ....[14]....
        /*00c8*/ 	.word	0x00005650


	//   ....[15]....
        /*00cc*/ 	.word	0x000056c0


	//   ....[16]....
        /*00d0*/ 	.word	0x00005740


	//   ....[17]....
        /*00d4*/ 	.word	0x000057b0


	//   ....[18]....
        /*00d8*/ 	.word	0x00005830


	//   ....[19]....
        /*00dc*/ 	.word	0x000058a0


	//----- nvinfo : EIATTR_EXIT_INSTR_OFFSETS
	.align		4
.L_3485:
        /*00e0*/ 	.byte	0x04, 0x1c
        /*00e2*/ 	.short	(.L_3487 - .L_3486)


	//   ....[0]....
.L_3486:
        /*00e4*/ 	.word	0x00005400


	//----- nvinfo : EIATTR_MAX_THREADS
	.align		4
.L_3487:
        /*00e8*/ 	.byte	0x04, 0x05
        /*00ea*/ 	.short	(.L_3489 - .L_3488)
.L_3488:
        /*00ec*/ 	.word	0x00000080
        /*00f0*/ 	.word	0x00000001
        /*00f4*/ 	.word	0x00000001


	//----- nvinfo : EIATTR_CRS_STACK_SIZE
	.align		4
.L_3489:
        /*00f8*/ 	.byte	0x04, 0x1e
        /*00fa*/ 	.short	(.L_3491 - .L_3490)
.L_3490:
        /*00fc*/ 	.word	0x00000000
.L_3491:


//--------------------- .nv.info._ZN10layer_norm22ln_bwd_finalize_kernelINS_22Kernel_traits_finalizeILj1280Ef6__halfS2_S2_fjLb0ELj1024ELj4ENS_18Kernel_traits_baseILj1280EfS2_S2_S2_fjLj1024EEEEELb0ELb0EEEvNS_9BwdParamsE --------------------------
	.section	.nv.info._ZN10layer_norm22ln_bwd_finalize_kernelINS_22Kernel_traits_finalizeILj1280Ef6__halfS2_S2_fjLb0ELj1024ELj4ENS_18Kernel_traits_baseILj1280EfS2_S2_S2_fjLj1024EEEEELb0ELb0EEEvNS_9BwdParamsE,"",@"SHT_CUDA_INFO"
	.sectionflags	@""
	.align	4


	//----- nvinfo : EIATTR_CUDA_API_VERSION
	.align		4
        /*0000*/ 	.byte	0x04, 0x37
        /*0002*/ 	.short	(.L_3493 - .L_3492)
.L_3492:
        /*0004*/ 	.word	0x00000082


	//----- nvinfo : EIATTR_SW2861232_WAR
	.align		4
.L_3493:
        /*0008*/ 	.byte	0x01, 0x35
	.zero		2


	//----- nvinfo : EIATTR_PARAM_CBANK
	.align		4
        /*000c*/ 	.byte	0x04, 0x0a
        /*000e*/ 	.short	(.L_3495 - .L_3494)
	.align		4
.L_3494:
        /*0010*/ 	.word	index@(.nv.constant0._ZN10layer_norm22ln_bwd_finalize_kernelINS_22Kernel_traits_finalizeILj1280Ef6__halfS2_S2_fjLb0ELj1024ELj4ENS_18Kernel_traits_baseILj1280EfS2_S2_S2_fjLj1024EEEEELb0ELb0EEEvNS_9BwdParamsE)
        /*0014*/ 	.short	0x0160
        /*0016*/ 	.short	0x0128


	//----- nvinfo : EIATTR_CBANK_PARAM_SIZE
	.align		4
.L_3495:
        /*0018*/ 	.byte	0x03, 0x19
        /*001a*/ 	.short	0x0128


	//----- nvinfo : EIATTR_KPARAM_INFO
	.align		4
        /*001c*/ 	.byte	0x04, 0x17
        /*001e*/ 	.short	(.L_3497 - .L_3496)
.L_3496:
        /*0020*/ 	.word	0x00000000
        /*0024*/ 	.short	0x0000
        /*0026*/ 	.short	0x0000
        /*0028*/ 	.byte	0x00, 0xf0, 0xa1, 0x04


	//----- nvinfo : EIATTR_MAXREG_COUNT
	.align		4
.L_3497:
        /*002c*/ 	.byte	0x03, 0x1b
        /*002e*/ 	.short	0x0040


	//----- nvinfo : EIATTR_NUM_BARRIERS
	.align		4
        /*0030*/ 	.byte	0x02, 0x4c
        /*0032*/ 	.byte	0x01
	.zero		1


	//----- nvinfo : EIATTR_MERCURY_ISA_VERSION
	.align		4
        /*0034*/ 	.byte	0x03, 0x5f
        /*0036*/ 	.short	0x0000


	//----- nvinfo : EIATTR_COOP_GROUP_MASK_REGIDS
	.align		4
        /*0038*/ 	.byte	0x04, 0x29
        /*003a*/ 	.short	(.L_3499 - .L_3498)


	//   ....[0]....
.L_3498:
        /*003c*/ 	.word	0xffffffff


	//   ....[1]....
        /*0040*/ 	.word	0xffffffff


	//   ....[2]....
        /*0044*/ 	.word	0xffffffff


	//   ....[3]....
        /*0048*/ 	.word	0xffffffff


	//   ....[4]....
        /*004c*/ 	.word	0xffffffff


	//   ....[5]....
        /*0050*/ 	.word	0xffffffff


	//   ....[6]....
        /*0054*/ 	.word	0xffffffff


	//   ....[7]....
        /*0058*/ 	.word	0xffffffff


	//   ....[8]....
        /*005c*/ 	.word	0xffffffff


	//   ....[9]....
        /*0060*/ 	.word	0xffffffff


	//   ....[10]....
        /*0064*/ 	.word	0xffffffff


	//   ....[11]....
        /*0068*/ 	.word	0xffffffff


	//   ....[12]....
        /*006c*/ 	.word	0xffffffff


	//   ....[13]....
        /*0070*/ 	.word	0xffffffff


	//   ....[14]....
        /*0074*/ 	.word	0xffffffff


	//   ....[15]....
        /*0078*/ 	.word	0xffffffff


	//   ....[16]....
        /*007c*/ 	.word	0xffffffff


	//   ....[17]....
        /*0080*/ 	.word	0xffffffff


	//   ....[18]....
        /*0084*/ 	.word	0xffffffff


	//   ....[19]....
        /*0088*/ 	.word	0xffffffff


	//----- nvinfo : EIATTR_COOP_GROUP_INSTR_OFFSETS
	.align		4
.L_3499:
        /*008c*/ 	.byte	0x04, 0x28
        /*008e*/ 	.short	(.L_3501 - .L_3500)


	//   ....[0]....
.L_3500:
        /*0090*/ 	.word	0x00000820


	//   ....[1]....
        /*0094*/ 	.word	0x00000850


	//   ....[2]....
        /*0098*/ 	.word	0x00000860


	//   ....[3]....
        /*009c*/ 	.word	0x00000890


	//   ....[4]....
        /*00a0*/ 	.word	0x000008a0


	//   ....[5]....
        /*00a4*/ 	.word	0x000008d0


	//   ....[6]....
        /*00a8*/ 	.word	0x000008f0


	//   ....[7]....
        /*00ac*/ 	.word	0x00000900


	//   ....[8]....
        /*00b0*/ 	.word	0x00000930


	//   ....[9]....
        /*00b4*/ 	.word	0x00000940


	//   ....[10]....
        /*00b8*/ 	.word	0x00000b30


	//   ....[11]....
        /*00bc*/ 	.word	0x00000ba0


	//   ....[12]....
        /*00c0*/ 	.word	0x00000c00


	//   ....[13]....
        /*00c4*/ 	.word	0x00000c60


	//   ....[14]....
        /*00c8*/ 	.word	0x00000cd0


	//   ....[15]....
        /*00cc*/ 	.word	0x00000d40


	//   ....[16]....
        /*00d0*/ 	.word	0x00000da0


	//   ....[17]....
        /*00d4*/ 	.word	0x00000e00


	//   ....[18]....
        /*00d8*/ 	.word	0x00000e60


	//   ....[19]....
        /*00dc*/ 	.word	0x00000ec0


	//----- nvinfo : EIATTR_EXIT_INSTR_OFFSETS
	.align		4
.L_3501:
        /*00e0*/ 	.byte	0x04, 0x1c
        /*00e2*/ 	.short	(.L_3503 - .L_3502)


	//   ....[0]....
.L_3502:
        /*00e4*/ 	.word	0x00000070


	//   ....[1]....
        /*00e8*/ 	.word	0x00000ad0


	//----- nvinfo : EIATTR_MAX_THREADS
	.align		4
.L_3503:
        /*00ec*/ 	.byte	0x04, 0x05
        /*00ee*/ 	.short	(.L_3505 - .L_3504)
.L_3504:
        /*00f0*/ 	.word	0x00000400
        /*00f4*/ 	.word	0x00000001
        /*00f8*/ 	.word	0x00000001


	//----- nvinfo : EIATTR_CRS_STACK_SIZE
	.align		4
.L_3505:
        /*00fc*/ 	.byte	0x04, 0x1e
        /*00fe*/ 	.short	(.L_3507 - .L_3506)
.L_3506:
        /*0100*/ 	.word	0x00000000
.L_3507:


//--------------------- .nv.info._ZN10layer_norm13ln_bwd_kernelINS_13Kernel_traitsIf6__halfS2_S2_fjLj1280ELj1ELj4ELj1ELj16ENS_18Kernel_traits_baseILj1280EfS2_S2_S2_fjLj128EEEEELb1ELb0ELb1ELb0EEEvNS_9BwdParamsE --------------------------
	.section	.nv.info._ZN10layer_norm13ln_bwd_kernelINS_13Kernel_traitsIf6__halfS2_S2_fjLj1280ELj1ELj4ELj1ELj16ENS_18Kernel_traits_baseILj1280EfS2_S2_S2_fjLj128EEEEELb1ELb0ELb1ELb0EEEvNS_9BwdParamsE,"",@"SHT_CUDA_INFO"
	.sectionflags	@""
	.align	4


	//----- nvinfo : EIATTR_CUDA_API_VERSION
	.align		4
        /*0000*/ 	.byte	0x04, 0x37
        /*0002*/ 	.short	(.L_3509 - .L_3508)
.L_3508:
        /*0004*/ 	.word	0x00000082


	//----- nvinfo : EIATTR_SW2861232_WAR
	.align		4
.L_3509:
        /*0008*/ 	.byte	0x01, 0x35
	.zero		2


	//----- nvinfo : EIATTR_PARAM_CBANK
	.align		4
        /*000c*/ 	.byte	0x04, 0x0a
        /*000e*/ 	.short	(.L_3511 - .L_3510)
	.align		4
.L_3510:
        /*0010*/ 	.word	index@(.nv.constant0._ZN10layer_norm13ln_bwd_kernelINS_13Kernel_traitsIf6__halfS2_S2_fjLj1280ELj1ELj4ELj1ELj16ENS_18Kernel_traits_baseILj1280EfS2_S2_S2_fjLj128EEEEELb1ELb0ELb1ELb0EEEvNS_9BwdParamsE)
        /*0014*/ 	.short	0x0160
        /*0016*/ 	.short	0x0128


	//----- nvinfo : EIATTR_CBANK_PARAM_SIZE
	.align		4
.L_3511:
        /*0018*/ 	.byte	0x03, 0x19
        /*001a*/ 	.short	0x0128


	//----- nvinfo : EIATTR_KPARAM_INFO
	.align		4
        /*001c*/ 	.byte	0x04, 0x17
        /*001e*/ 	.short	(.L_3513 - .L_3512)
.L_3512:
        /*0020*/ 	.word	0x00000000
        /*0024*/ 	.short	0x0000
        /*0026*/ 	.short	0x0000
        /*0028*/ 	.byte	0x00, 0xf0, 0xa1, 0x04


	//----- nvinfo : EIATTR_MAXREG_COUNT
	.align		4
.L_3513:
        /*002c*/ 	.byte	0x03, 0x1b
        /*002e*/ 	.short	0x00ff


	//----- nvinfo : EIATTR_NUM_BARRIERS
	.align		4
        /*0030*/ 	.byte	0x02, 0x4c
        /*0032*/ 	.byte	0x01
	.zero		1


	//----- nvinfo : EIATTR_ANNOTATIONS
	.align		4
        /*0034*/ 	.byte	0x04, 0x55
        /*0036*/ 	.short	(.L_3515 - .L_3514)


	//   ....[0]....
.L_3514:
        /* <DEDUP_REMOVED lines=8> */


	//----- nvinfo : EIATTR_MERCURY_ISA_VERSION
	.align		4
.L_3515:
        /*00a8*/ 	.byte	0x03, 0x5f
        /*00aa*/ 	.short	0x0000


	//----- nvinfo : EIATTR_COOP_GROUP_MASK_REGIDS
	.align		4
        /*00ac*/ 	.byte	0x04, 0x29
        /*00ae*/ 	.short	(.L_3517 - .L_3516)


	//   ....[0]....
.L_3516:
        /*00b0*/ 	.word	0xffffffff


	//   ....[1]....
        /*00b4*/ 	.word	0xffffffff


	//   ....[2]....
        /*00b8*/ 	.word	0xffffffff


	//   ....[3]....
        /*00bc*/ 	.word	0xffffffff


	//   ....[4]....
        /*00c0*/ 	.word	0xffffffff


	//   ....[5]....
        /*00c4*/ 	.word	0xffffffff


	//   ....[6]....
        /*00c8*/ 	.word	0xffffffff


	//   ....[7]....
        /*00cc*/ 	.word	0xffffffff


	//   ....[8]....
        /*00d0*/ 	.word	0xffffffff


	//   ....[9]....
        /*00d4*/ 	.word	0xffffffff


	//   ....[10]....
        /*00d8*/ 	.word	0xffffffff


	//   ....[11]....
        /*00dc*/ 	.word	0xffffffff


	//   ....[12]....
        /*00e0*/ 	.word	0xffffffff


	//   ....[13]....
        /*00e4*/ 	.word	0xffffffff


	//   ....[14]....
        /*00e8*/ 	.word	0xffffffff


	//   ....[15]....
        /*00ec*/ 	.word	0xffffffff


	//   ....[16]....
        /*00f0*/ 	.word	0xffffffff


	//   ....[17]....
        /*00f4*/ 	.word	0xffffffff


	//   ....[18]....
        /*00f8*/ 	.word	0xffffffff


	//   ....[19]....
        /*00fc*/ 	.word	0xffffffff


	//----- nvinfo : EIATTR_COOP_GROUP_INSTR_OFFSETS
	.align		4
.L_3517:
        /*0100*/ 	.byte	0x04, 0x28
        /*0102*/ 	.short	(.L_3519 - .L_3518)


	//   ....[0]....
.L_3518:
        /*0104*/ 	.word	0x00002960


	//   ....[1]....
        /*0108*/ 	.word	0x00002980


	//   ....[2]....
        /*010c*/ 	.word	0x000029a0


	//   ....[3]....
        /*0110*/ 	.word	0x000029c0


	//   ....[4]....
        /*0114*/ 	.word	0x000029e0


	//   ....[5]....
        /*0118*/ 	.word	0x00002a00


	//   ....[6]....
        /*011c*/ 	.word	0x00002a20


	//   ....[7]....
        /*0120*/ 	.word	0x00002a40


	//   ....[8]....
        /*0124*/ 	.word	0x00002a70


	//   ....[9]....
        /*0128*/ 	.word	0x00002a80


	//   ....[10]....
        /*012c*/ 	.word	0x00007fb0


	//   ....[11]....
        /*0130*/ 	.word	0x00008030


	//   ....[12]....
        /*0134*/ 	.word	0x000080b0


	//   ....[13]....
        /*0138*/ 	.word	0x00008120


	//   ....[14]....
        /*013c*/ 	.word	0x000081a0


	//   ....[15]....
        /*0140*/ 	.word	0x00008210


	//   ....[16]....
        /*0144*/ 	.word	0x00008290


	//   ....[17]....
        /*0148*/ 	.word	0x00008300


	//   ....[18]....
        /*014c*/ 	.word	0x00008380


	//   ....[19]....
        /*0150*/ 	.word	0x000083f0


	//----- nvinfo : EIATTR_EXIT_INSTR_OFFSETS
	.align		4
.L_3519:
        /*0154*/ 	.byte	0x04, 0x1c
        /*0156*/ 	.short	(.L_3521 - .L_3520)


	//   ....[0]....
.L_3520:
        /*0158*/ 	.word	0x00007f20


	//   ....[1]....
        /*015c*/ 	.word	0x00007f50


	//----- nvinfo : EIATTR_MAX_THREADS
	.align		4
.L_3521:
        /*0160*/ 	.byte	0x04, 0x05
        /*0162*/ 	.short	(.L_3523 - .L_3522)
.L_3522:
        /*0164*/ 	.word	0x00000080
        /*0168*/ 	.word	0x00000001
        /*016c*/ 	.word	0x00000001


	//----- nvinfo : EIATTR_CRS_STACK_SIZE
	.align		4
.L_3523:
        /*0170*/ 	.byte	0x04, 0x1e
        /*0172*/ 	.short	(.L_3525 - .L_3524)
.L_3524:
        /*0174*/ 	.word	0x00000000
.L_3525:


//--------------------- .nv.info._ZN10layer_norm22ln_bwd_finalize_kernelINS_22Kernel_traits_finalizeILj1280Ef6__halfS2_S2_fjLb0ELj1024ELj4ENS_18Kernel_traits_baseILj1280EfS2_S2_S2_fjLj1024EEEEELb0ELb1EEEvNS_9BwdParamsE --------------------------
	.section	.nv.info._ZN10layer_norm22ln_bwd_finalize_kernelINS_22Kernel_traits_finalizeILj1280Ef6__halfS2_S2_fjLb0ELj1024ELj4ENS_18Kernel_traits_baseILj1280EfS2_S2_S2_fjLj1024EEEEELb0ELb1EEEvNS_9BwdParamsE,"",@"SHT_CUDA_INFO"
	.sectionflags	@""
	.align	4


	//----- nvinfo : EIATTR_CUDA_API_VERSION
	.align		4
        /*0000*/ 	.byte	0x04, 0x37
        /*0002*/ 	.short	(.L_3527 - .L_3526)
.L_3526:
        /*0004*/ 	.word	0x00000082


	//----- nvinfo : EIATTR_SW2861232_WAR
	.align		4
.L_3527:
        /*0008*/ 	.byte	0x01, 0x35
	.zero		2


	//----- nvinfo : EIATTR_PARAM_CBANK
	.align		4
        /*000c*/ 	.byte	0x04, 0x0a
        /*000e*/ 	.short	(.L_3529 - .L_3528)
	.align		4
.L_3528:
        /*0010*/ 	.word	index@(.nv.constant0._ZN10layer_norm22ln_bwd_finalize_kernelINS_22Kernel_traits_finalizeILj1280Ef6__halfS2_S2_fjLb0ELj1024ELj4ENS_18Kernel_traits_baseILj1280EfS2_S2_S2_fjLj1024EEEEELb0ELb1EEEvNS_9BwdParamsE)
        /*0014*/ 	.short	0x0160
        /*0016*/ 	.short	0x0128


	//----- nvinfo : EIATTR_CBANK_PARAM_SIZE
	.align		4
.L_3529:
        /*0018*/ 	.byte	0x03, 0x19
        /*001a*/ 	.short	0x0128


	//----- nvinfo : EIATTR_KPARAM_INFO
	.align		4
        /*001c*/ 	.byte	0x04, 0x17
        /*001e*/ 	.short	(.L_3531 - .L_3530)
.L_3530:
        /*0020*/ 	.word	0x00000000
        /*0024*/ 	.short	0x0000
        /*0026*/ 	.short	0x0000
        /*0028*/ 	.byte	0x00, 0xf0, 0xa1, 0x04


	//----- nvinfo : EIATTR_MAXREG_COUNT
	.align		4
.L_3531:
        /*002c*/ 	.byte	0x03, 0x1b
        /*002e*/ 	.short	0x0040


	//----- nvinfo : EIATTR_NUM_BARRIERS
	.align		4
        /*0030*/ 	.byte	0x02, 0x4c
        /*0032*/ 	.byte	0x01
	.zero		1


	//----- nvinfo : EIATTR_MERCURY_ISA_VERSION
	.align		4
        /*0034*/ 	.byte	0x03, 0x5f
        /*0036*/ 	.short	0x0000


	//----- nvinfo : EIATTR_COOP_GROUP_MASK_REGIDS
	.align		4
        /*0038*/ 	.byte	0x04, 0x29
        /*003a*/ 	.short	(.L_3533 - .L_3532)


	//   ....[0]....
.L_3532:
        /*003c*/ 	.word	0xffffffff


	//   ....[1]....
        /*0040*/ 	.word	0xffffffff


	//   ....[2]....
        /*0044*/ 	.word	0xffffffff


	//   ....[3]....
        /*0048*/ 	.word	0xffffffff


	//   ....[4]....
        /*004c*/ 	.word	0xffffffff


	//   ....[5]....
        /*0050*/ 	.word	0xffffffff


	//   ....[6]....
        /*0054*/ 	.word	0xffffffff


	//   ....[7]....
        /*0058*/ 	.word	0xffffffff


	//   ....[8]....
        /*005c*/ 	.word	0xffffffff


	//   ....[9]....
        /*0060*/ 	.word	0xffffffff


	//   ....[10]....
        /*0064*/ 	.word	0xffffffff


	//   ....[11]....
        /*0068*/ 	.word	0xffffffff


	//   ....[12]....
        /*006c*/ 	.word	0xffffffff


	//   ....[13]....
        /*0070*/ 	.word	0xffffffff


	//   ....[14]....
        /*0074*/ 	.word	0xffffffff


	//   ....[15]....
        /*0078*/ 	.word	0xffffffff


	//   ....[16]....
        /*007c*/ 	.word	0xffffffff


	//   ....[17]....
        /*0080*/ 	.word	0xffffffff


	//   ....[18]....
        /*0084*/ 	.word	0xffffffff


	//   ....[19]....
        /*0088*/ 	.word	0xffffffff


	//----- nvinfo : EIATTR_COOP_GROUP_INSTR_OFFSETS
	.align		4
.L_3533:
        /*008c*/ 	.byte	0x04, 0x28
        /*008e*/ 	.short	(.L_3535 - .L_3534)


	//   ....[0]....
.L_3534:
        /*0090*/ 	.word	0x000007f0


	//   ....[1]....
        /*0094*/ 	.word	0x00000820


	//   ....[2]....
        /*0098*/ 	.word	0x00000840


	//   ....[3]....
        /*009c*/ 	.word	0x00000850


	//   ....[4]....
        /*00a0*/ 	.word	0x00000880


	//   ....[5]....
        /*00a4*/ 	.word	0x00000890


	//   ....[6]....
        /*00a8*/ 	.word	0x000008c0


	//   ....[7]....
        /*00ac*/ 	.word	0x000008d0


	//   ....[8]....
        /*00b0*/ 	.word	0x00000900


	//   ....[9]....
        /*00b4*/ 	.word	0x00000910


	//   ....[10]....
        /*00b8*/ 	.word	0x00000ab0


	//   ....[11]....
        /*00bc*/ 	.word	0x00000b30


	//   ....[12]....
        /*00c0*/ 	.word	0x00000b90


	//   ....[13]....
        /*00c4*/ 	.word	0x00000bf0


	//   ....[14]....
        /*00c8*/ 	.word	0x00000c60


	//   ....[15]....
        /*00cc*/ 	.word	0x00000cd0


	//   ....[16]....
        /*00d0*/ 	.word	0x00000d30


	//   ....[17]....
        /*00d4*/ 	.word	0x00000d90


	//   ....[18]....
        /*00d8*/ 	.word	0x00000df0


	//   ....[19]....
        /*00dc*/ 	.word	0x00000e50


	//----- nvinfo : EIATTR_EXIT_INSTR_OFFSETS
	.align		4
.L_3535:
        /*00e0*/ 	.byte	0x04, 0x1c
        /*00e2*/ 	.short	(.L_3537 - .L_3536)


	//   ....[0]....
.L_3536:
        /*00e4*/ 	.word	0x00000070


	//   ....[1]....
        /*00e8*/ 	.word	0x00000a50


	//----- nvinfo : EIATTR_MAX_THREADS
	.align		4
.L_3537:
        /*00ec*/ 	.byte	0x04, 0x05
        /*00ee*/ 	.short	(.L_3539 - .L_3538)
.L_3538:
        /*00f0*/ 	.word	0x00000400
        /*00f4*/ 	.word	0x00000001
        /*00f8*/ 	.word	0x00000001


	//----- nvinfo : EIATTR_CRS_STACK_SIZE
	.align		4
.L_3539:
        /*00fc*/ 	.byte	0x04, 0x1e
        /*00fe*/ 	.short	(.L_3541 - .L_3540)
.L_3540:
        /*0100*/ 	.word	0x00000000
.L_3541:


//--------------------- .nv.info._ZN10layer_norm13ln_bwd_kernelINS_13Kernel_traitsIf6__halfS2_S2_fjLj1280ELj1ELj4ELj1ELj16ENS_18Kernel_traits_baseILj1280EfS2_S2_S2_fjLj128EEEEELb1ELb0ELb1ELb1EEEvNS_9BwdParamsE --------------------------
	.section	.nv.info._ZN10layer_norm13ln_bwd_kernelINS_13Kernel_traitsIf6__halfS2_S2_fjLj1280ELj1ELj4ELj1ELj16ENS_18Kernel_traits_baseILj1280EfS2_S2_S2_fjLj128EEEEELb1ELb0ELb1ELb1EEEvNS_9BwdParamsE,"",@"SHT_CUDA_INFO"
	.sectionflags	@""
	.align	4


	//----- nvinfo : EIATTR_CUDA_API_VERSION
	.align		4
        /*0000*/ 	.byte	0x04, 0x37
        /*0002*/ 	.short	(.L_3543 - .L_3542)
.L_3542:
        /*0004*/ 	.word	0x00000082


	//----- nvinfo : EIATTR_SW2861232_WAR
	.align		4
.L_3543:
        /*0008*/ 	.byte	0x01, 0x35
	.zero		2


	//----- nvinfo : EIATTR_PARAM_CBANK
	.align		4
        /*000c*/ 	.byte	0x04, 0x0a
        /*000e*/ 	.short	(.L_3545 - .L_3544)
	.align		4
.L_3544:
        /*0010*/ 	.word	index@(.nv.constant0._ZN10layer_norm13ln_bwd_kernelINS_13Kernel_traitsIf6__halfS2_S2_fjLj1280ELj1ELj4ELj1ELj16ENS_18Kernel_traits_baseILj1280EfS2_S2_S2_fjLj128EEEEELb1ELb0ELb1ELb1EEEvNS_9BwdParamsE)
        /*0014*/ 	.short	0x0160
        /*0016*/ 	.short	0x0128


	//----- nvinfo : EIATTR_CBANK_PARAM_SIZE
	.align		4
.L_3545:
        /*0018*/ 	.byte	0x03, 0x19
        /*001a*/ 	.short	0x0128


	//----- nvinfo : EIATTR_KPARAM_INFO
	.align		4
        /*001c*/ 	.byte	0x04, 0x17
        /*001e*/ 	.short	(.L_3547 - .L_3546)
.L_3546:
        /*0020*/ 	.word	0x00000000
        /*0024*/ 	.short	0x0000
        /*0026*/ 	.short	0x0000
        /*0028*/ 	.byte	0x00, 0xf0, 0xa1, 0x04


	//----- nvinfo : EIATTR_MAXREG_COUNT
	.align		4
.L_3547:
        /*002c*/ 	.byte	0x03, 0x1b
        /*002e*/ 	.short	0x00ff


	//----- nvinfo : EIATTR_NUM_BARRIERS
	.align		4
        /*0030*/ 	.byte	0x02, 0x4c
        /*0032*/ 	.byte	0x01
	.zero		1


	//----- nvinfo : EIATTR_ANNOTATIONS
	.align		4
        /*0034*/ 	.byte	0x04, 0x55
        /*0036*/ 	.short	(.L_3549 - .L_3548)


	//   ....[0]....
.L_3548:
        /*0038*/ 	.word	0x00000001
        /*003c*/ 	.byte	0x50, 0x25, 0x00, 0x00, 0x01, 0x00, 0x00, 0x00, 0x60, 0x25, 0x00, 0x00, 0x01, 0x00, 0x00, 0x00
        /*004c*/ 	.byte	0x80, 0x25, 0x00, 0x00, 0x01, 0x00, 0x00, 0x00, 0x90, 0x25, 0x00, 0x00, 0x01, 0x00, 0x00, 0x00
        /*005c*/ 	.byte	0x20, 0x35, 0x00, 0x00, 0x01, 0x00, 0x00, 0x00, 0x20, 0x41, 0x00, 0x00, 0x01, 0x00, 0x00, 0x00
        /*006c*/ 	.byte	0x20, 0x4d, 0x00, 0x00, 0x01, 0x00, 0x00, 0x00, 0x20, 0x59, 0x00, 0x00, 0x01, 0x00, 0x00, 0x00
        /*007c*/ 	.byte	0xe0, 0x75, 0x00, 0x00, 0x01, 0x00, 0x00, 0x00, 0xf0, 0x75, 0x00, 0x00, 0x01, 0x00, 0x00, 0x00
        /*008c*/ 	.byte	0x40, 0x76, 0x00, 0x00, 0x01, 0x00, 0x00, 0x00, 0x50, 0x76, 0x00, 0x00


	//----- nvinfo : EIATTR_MERCURY_ISA_VERSION
	.align		4
.L_3549:
        /*0098*/ 	.byte	0x03, 0x5f
        /*009a*/ 	.short	0x0000


	//----- nvinfo : EIATTR_COOP_GROUP_MASK_REGIDS
	.align		4
        /*009c*/ 	.byte	0x04, 0x29
        /*009e*/ 	.short	(.L_3551 - .L_3550)


	//   ....[0]....
.L_3550:
        /*00a0*/ 	.word	0xffffffff


	//   ....[1]....
        /*00a4*/ 	.word	0xffffffff


	//   ....[2]....
        /*00a8*/ 	.word	0xffffffff


	//   ....[3]....
        /*00ac*/ 	.word	0xffffffff


	//   ....[4]....
        /*00b0*/ 	.word	0xffffffff


	//   ....[5]....
        /*00b4*/ 	.word	0xffffffff


	//   ....[6]....
        /*00b8*/ 	.word	0xffffffff


	//   ....[7]....
        /*00bc*/ 	.word	0xffffffff


	//   ....[8]....
        /*00c0*/ 	.word	0xffffffff


	//   ....[9]....
        /*00c4*/ 	.word	0xffffffff


	//   ....[10]....
        /*00c8*/ 	.word	0xffffffff


	//   ....[11]....
        /*00cc*/ 	.word	0xffffffff


	//   ....[12]....
        /*00d0*/ 	.word	0xffffffff


	//   ....[13]....
        /*00d4*/ 	.word	0xffffffff


	//   ....[14]....
        /*00d8*/ 	.word	0xffffffff


	//   ....[15]....
        /*00dc*/ 	.word	0xffffffff


	//   ....[16]....
        /*00e0*/ 	.word	0xffffffff


	//   ....[17]....
        /*00e4*/ 	.word	0xffffffff


	//   ....[18]....
        /*00e8*/ 	.word	0xffffffff


	//   ....[19]....
        /*00ec*/ 	.word	0xffffffff


	//----- nvinfo : EIATTR_COOP_GROUP_INSTR_OFFSETS
	.align		4
.L_3551:
        /*00f0*/ 	.byte	0x04, 0x28
        /*00f2*/ 	.short	(.L_3553 - .L_3552)


	//   ....[0]....
.L_3552:
        /*00f4*/ 	.word	0x000025b0


	//   ....[1]....
        /*00f8*/ 	.word	0x000025d0


	//   ....[2]....
        /*00fc*/ 	.word	0x00002600


	//   ....[3]....
        /*0100*/ 	.word	0x00002620


	//   ....[4]....
        /*0104*/ 	.word	0x00002640


	//   ....[5]....
        /*0108*/ 	.word	0x00002660


	//   ....[6]....
        /*010c*/ 	.word	0x00002680


	//   ....[7]....
        /*0110*/ 	.word	0x000026a0


	//   ....[8]....
        /*0114*/ 	.word	0x000026b0


	//   ....[9]....
        /*0118*/ 	.word	0x000026d0


	//   ....[10]....
        /*011c*/ 	.word	0x00007290


	//   ....[11]....
        /*0120*/ 	.word	0x000072f0


	//   ....[12]....
        /*0124*/ 	.word	0x00007350


	//   ....[13]....
        /*0128*/ 	.word	0x000073a0


	//   ....[14]....
        /*012c*/ 	.word	0x00007400


	//   ....[15]....
        /*0130*/ 	.word	0x00007450


	//   ....[16]....
        /*0134*/ 	.word	0x000074b0


	//   ....[17]....
        /*0138*/ 	.word	0x00007500


	//   ....[18]....
        /*013c*/ 	.word	0x00007560


	//   ....[19]....
        /*0140*/ 	.word	0x000075b0


	//----- nvinfo : EIATTR_EXIT_INSTR_OFFSETS
	.align		4
.L_3553:
        /*0144*/ 	.byte	0x04, 0x1c
        /*0146*/ 	.short	(.L_3555 - .L_3554)


	//   ....[0]....
.L_3554:
        /*0148*/ 	.word	0x00007250


	//----- nvinfo : EIATTR_MAX_THREADS
	.align		4
.L_3555:
        /*014c*/ 	.byte	0x04, 0x05
        /*014e*/ 	.short	(.L_3557 - .L_3556)
.L_3556:
        /*0150*/ 	.word	0x00000080
        /*0154*/ 	.word	0x00000001
        /*0158*/ 	.word	0x00000001


	//----- nvinfo : EIATTR_CRS_STACK_SIZE
	.align		4
.L_3557:
        /*015c*/ 	.byte	0x04, 0x1e
        /*015e*/ 	.short	(.L_3559 - .L_3558)
.L_3558:
        /*0160*/ 	.word	0x00000000
.L_3559:


//--------------------- .nv.info._ZN10layer_norm13ln_bwd_kernelINS_13Kernel_traitsIf6__halfS2_S2_fjLj1280ELj1ELj4ELj1ELj16ENS_18Kernel_traits_baseILj1280EfS2_S2_S2_fjLj128EEEEELb1ELb1ELb0ELb0EEEvNS_9BwdParamsE --------------------------
	.section	.nv.info._ZN10layer_norm13ln_bwd_kernelINS_13Kernel_traitsIf6__halfS2_S2_fjLj1280ELj1ELj4ELj1ELj16ENS_18Kernel_traits_baseILj1280EfS2_S2_S2_fjLj128EEEEELb1ELb1ELb0ELb0EEEvNS_9BwdParamsE,"",@"SHT_CUDA_INFO"
	.sectionflags	@""
	.align	4


	//----- nvinfo : EIATTR_CUDA_API_VERSION
	.align		4
        /*0000*/ 	.byte	0x04, 0x37
        /*0002*/ 	.short	(.L_3561 - .L_3560)
.L_3560:
        /*0004*/ 	.word	0x00000082


	//----- nvinfo : EIATTR_SW2861232_WAR
	.align		4
.L_3561:
        /*0008*/ 	.byte	0x01, 0x35
	.zero		2


	//----- nvinfo : EIATTR_PARAM_CBANK
	.align		4
        /*000c*/ 	.byte	0x04, 0x0a
        /*000e*/ 	.short	(.L_3563 - .L_3562)
	.align		4
.L_3562:
        /*0010*/ 	.word	index@(.nv.constant0._ZN10layer_norm13ln_bwd_kernelINS_13Kernel_traitsIf6__halfS2_S2_fjLj1280ELj1ELj4ELj1ELj16ENS_18Kernel_traits_baseILj1280EfS2_S2_S2_fjLj128EEEEELb1ELb1ELb0ELb0EEEvNS_9BwdParamsE)
        /*0014*/ 	.short	0x0160
        /*0016*/ 	.short	0x0128


	//----- nvinfo : EIATTR_CBANK_PARAM_SIZE
	.align		4
.L_3563:
        /*0018*/ 	.byte	0x03, 0x19
        /*001a*/ 	.short	0x0128


	//----- nvinfo : EIATTR_KPARAM_INFO
	.align		4
        /*001c*/ 	.byte	0x04, 0x17
        /*001e*/ 	.short	(.L_3565 - .L_3564)
.L_3564:
        /*0020*/ 	.word	0x00000000
        /*0024*/ 	.short	0x0000
        /*0026*/ 	.short	0x0000
        /*0028*/ 	.byte	0x00, 0xf0, 0xa1, 0x04


	//----- nvinfo : EIATTR_MAXREG_COUNT
	.align		4
.L_3565:
        /*002c*/ 	.byte	0x03, 0x1b
        /*002e*/ 	.short	0x00ff


	//----- nvinfo : EIATTR_NUM_BARRIERS
	.align		4
        /*0030*/ 	.byte	0x02, 0x4c
        /*0032*/ 	.byte	0x01
	.zero		1


	//----- nvinfo : EIATTR_ANNOTATIONS
	.align		4
        /*0034*/ 	.byte	0x04, 0x55
        /*0036*/ 	.short	(.L_3567 - .L_3566)


	//   ....[0]....
.L_3566:
        /* <DEDUP_REMOVED lines=86> */


	//----- nvinfo : EIATTR_MERCURY_ISA_VERSION
	.align		4
.L_3567:
        /*0588*/ 	.byte	0x03, 0x5f
        /*058a*/ 	.short	0x0000


	//----- nvinfo : EIATTR_COOP_GROUP_MASK_REGIDS
	.align		4
        /*058c*/ 	.byte	0x04, 0x29
        /*058e*/ 	.short	(.L_3569 - .L_3568)


	//   ....[0]....
.L_3568:
        /*0590*/ 	.word	0xffffffff


	//   ....[1]....
        /*0594*/ 	.word	0xffffffff


	//   ....[2]....
        /*0598*/ 	.word	0xffffffff


	//   ....[3]....
        /*059c*/ 	.word	0xffffffff


	//   ....[4]....
        /*05a0*/ 	.word	0xffffffff


	//   ....[5]....
        /*05a4*/ 	.word	0xffffffff


	//   ....[6]....
        /*05a8*/ 	.word	0xffffffff


	//   ....[7]....
        /*05ac*/ 	.word	0xffffffff


	//   ....[8]....
        /*05b0*/ 	.word	0xffffffff


	//   ....[9]....
        /*05b4*/ 	.word	0xffffffff


	//   ....[10]....
        /*05b8*/ 	.word	0xffffffff


	//   ....[11]....
        /*05bc*/ 	.word	0xffffffff


	//   ....[12]....
        /*05c0*/ 	.word	0xffffffff


	//   ....[13]....
        /*05c4*/ 	.word	0xffffffff


	//   ....[14]....
        /*05c8*/ 	.word	0xffffffff


	//   ....[15]....
        /*05cc*/ 	.word	0xffffffff


	//   ....[16]....
        /*05d0*/ 	.word	0xffffffff


	//   ....[17]....
        /*05d4*/ 	.word	0xffffffff


	//   ....[18]....
        /*05d8*/ 	.word	0xffffffff


	//   ....[19]....
        /*05dc*/ 	.word	0xffffffff


	//----- nvinfo : EIATTR_COOP_GROUP_INSTR_OFFSETS
	.align		4
.L_3569:
        /*05e0*/ 	.byte	0x04, 0x28
        /*05e2*/ 	.short	(.L_3571 - .L_3570)


	//   ....[0]....
.L_3570:
        /*05e4*/ 	.word	0x00002d70


	//   ....[1]....
        /*05e8*/ 	.word	0x00002da0


	//   ....[2]....
        /*05ec*/ 	.word	0x00002db0


	//   ....[3]....
        /*05f0*/ 	.word	0x00002de0


	//   ....[4]....
        /*05f4*/ 	.word	0x00002e00


	//   ....[5]....
        /*05f8*/ 	.word	0x00002e20


	//   ....[6]....
        /*05fc*/ 	.word	0x00002e40


	//   ....[7]....
        /*0600*/ 	.word	0x00002e60


	//   ....[8]....
        /*0604*/ 	.word	0x00002e70


	//   ....[9]....
        /*0608*/ 	.word	0x00002e90


	//   ....[10]....
        /*060c*/ 	.word	0x00008030


	//   ....[11]....
        /*0610*/ 	.word	0x000080b0


	//   ....[12]....
        /*0614*/ 	.word	0x00008130


	//   ....[13]....
        /*0618*/ 	.word	0x000081a0


	//   ....[14]....
        /*061c*/ 	.word	0x00008220


	//   ....[15]....
        /*0620*/ 	.word	0x00008290


	//   ....[16]....
        /*0624*/ 	.word	0x00008310


	//   ....[17]....
        /*0628*/ 	.word	0x00008380


	//   ....[18]....
        /*062c*/ 	.word	0x00008400


	//   ....[19]....
        /*0630*/ 	.word	0x00008470


	//----- nvinfo : EIATTR_EXIT_INSTR_OFFSETS
	.align		4
.L_3571:
        /*0634*/ 	.byte	0x04, 0x1c
        /*0636*/ 	.short	(.L_3573 - .L_3572)


	//   ....[0]....
.L_3572:
        /*0638*/ 	.word	0x00007f50


	//   ....[1]....
        /*063c*/ 	.word	0x00007fd0


	//----- nvinfo : EIATTR_MAX_THREADS
	.align		4
.L_3573:
        /*0640*/ 	.byte	0x04, 0x05
        /*0642*/ 	.short	(.L_3575 - .L_3574)
.L_3574:
        /*0644*/ 	.word	0x00000080
        /*0648*/ 	.word	0x00000001
        /*064c*/ 	.word	0x00000001


	//----- nvinfo : EIATTR_CRS_STACK_SIZE
	.align		4
.L_3575:
        /*0650*/ 	.byte	0x04, 0x1e
        /*0652*/ 	.short	(.L_3577 - .L_3576)
.L_3576:
        /*0654*/ 	.word	0x00000000
.L_3577:


//--------------------- .nv.info._ZN10layer_norm13ln_bwd_kernelINS_13Kernel_traitsIf6__halfS2_S2_fjLj1280ELj1ELj4ELj1ELj16ENS_18Kernel_traits_baseILj1280EfS2_S2_S2_fjLj128EEEEELb1ELb1ELb0ELb1EEEvNS_9BwdParamsE --------------------------
	.section	.nv.info._ZN10layer_norm13ln_bwd_kernelINS_13Kernel_traitsIf6__halfS2_S2_fjLj1280ELj1ELj4ELj1ELj16ENS_18Kernel_traits_baseILj1280EfS2_S2_S2_fjLj128EEEEELb1ELb1ELb0ELb1EEEvNS_9BwdParamsE,"",@"SHT_CUDA_INFO"
	.sectionflags	@""
	.align	4


	//----- nvinfo : EIATTR_CUDA_API_VERSION
	.align		4
        /*0000*/ 	.byte	0x04, 0x37
        /*0002*/ 	.short	(.L_3579 - .L_3578)
.L_3578:
        /*0004*/ 	.word	0x00000082


	//----- nvinfo : EIATTR_SW2861232_WAR
	.align		4
.L_3579:
        /*0008*/ 	.byte	0x01, 0x35
	.zero		2


	//----- nvinfo : EIATTR_PARAM_CBANK
	.align		4
        /*000c*/ 	.byte	0x04, 0x0a
        /*000e*/ 	.short	(.L_3581 - .L_3580)
	.align		4
.L_3580:
        /*0010*/ 	.word	index@(.nv.constant0._ZN10layer_norm13ln_bwd_kernelINS_13Kernel_traitsIf6__halfS2_S2_fjLj1280ELj1ELj4ELj1ELj16ENS_18Kernel_traits_baseILj1280EfS2_S2_S2_fjLj128EEEEELb1ELb1ELb0ELb1EEEvNS_9BwdParamsE)
        /*0014*/ 	.short	0x0160
        /*0016*/ 	.short	0x0128


	//----- nvinfo : EIATTR_CBANK_PARAM_SIZE
	.align		4
.L_3581:
        /*0018*/ 	.byte	0x03, 0x19
        /*001a*/ 	.short	0x0128


	//----- nvinfo : EIATTR_KPARAM_INFO
	.align		4
        /*001c*/ 	.byte	0x04, 0x17
        /*001e*/ 	.short	(.L_3583 - .L_3582)
.L_3582:
        /*0020*/ 	.word	0x00000000
        /*0024*/ 	.short	0x0000
        /*0026*/ 	.short	0x0000
        /*0028*/ 	.byte	0x00, 0xf0, 0xa1, 0x04


	//----- nvinfo : EIATTR_MAXREG_COUNT
	.align		4
.L_3583:
        /*002c*/ 	.byte	0x03, 0x1b
        /*002e*/ 	.short	0x00ff


	//----- nvinfo : EIATTR_NUM_BARRIERS
	.align		4
        /*0030*/ 	.byte	0x02, 0x4c
        /*0032*/ 	.byte	0x01
	.zero		1


	//----- nvinfo : EIATTR_ANNOTATIONS
	.align		4
        /*0034*/ 	.byte	0x04, 0x55
        /*0036*/ 	.short	(.L_3585 - .L_3584)


	//   ....[0]....
.L_3584:
        /* <DEDUP_REMOVED lines=139> */


	//----- nvinfo : EIATTR_MERCURY_ISA_VERSION
	.align		4
.L_3585:
        /*08d8*/ 	.byte	0x03, 0x5f
        /*08da*/ 	.short	0x0000


	//----- nvinfo : EIATTR_COOP_GROUP_MASK_REGIDS
	.align		4
        /*08dc*/ 	.byte	0x04, 0x29
        /*08de*/ 	.short	(.L_3587 - .L_3586)


	//   ....[0]....
.L_3586:
        /*08e0*/ 	.word	0xffffffff


	//   ....[1]....
        /*08e4*/ 	.word	0xffffffff


	//   ....[2]....
        /*08e8*/ 	.word	0xffffffff


	//   ....[3]....
        /*08ec*/ 	.word	0xffffffff


	//   ....[4]....
        /*08f0*/ 	.word	0xffffffff


	//   ....[5]....
        /*08f4*/ 	.word	0xffffffff


	//   ....[6]....
        /*08f8*/ 	.word	0xffffffff


	//   ....[7]....
        /*08fc*/ 	.word	0xffffffff


	//   ....[8]....
        /*0900*/ 	.word	0xffffffff


	//   ....[9]....
        /*0904*/ 	.word	0xffffffff


	//   ....[10]....
        /*0908*/ 	.word	0xffffffff


	//   ....[11]....
        /*090c*/ 	.word	0xffffffff


	//   ....[12]....
        /*0910*/ 	.word	0xffffffff


	//   ....[13]....
        /*0914*/ 	.word	0xffffffff


	//   ....[14]....
        /*0918*/ 	.word	0xffffffff


	//   ....[15]....
        /*091c*/ 	.word	0xffffffff


	//   ....[16]....
        /*0920*/ 	.word	0xffffffff


	//   ....[17]....
        /*0924*/ 	.word	0xffffffff


	//   ....[18]....
        /*0928*/ 	.word	0xffffffff


	//   ....[19]....
        /*092c*/ 	.word	0xffffffff


	//----- nvinfo : EIATTR_COOP_GROUP_INSTR_OFFSETS
	.align		4
.L_3587:
        /*0930*/ 	.byte	0x04, 0x28
        /*0932*/ 	.short	(.L_3589 - .L_3588)


	//   ....[0]....
.L_3588:
        /*0934*/ 	.word	0x00002c90


	//   ....[1]....
        /*0938*/ 	.word	0x00002cb0


	//   ....[2]....
        /*093c*/ 	.word	0x00002ce0


	//   ....[3]....
        /*0940*/ 	.word	0x00002d00


	//   ....[4]....
        /*0944*/ 	.word	0x00002d20


	//   ....[5]....
        /*0948*/ 	.word	0x00002d40


	//   ....[6]....
        /*094c*/ 	.word	0x00002d60


	//   ....[7]....
        /*0950*/ 	.word	0x00002d80


	//   ....[8]....
        /*0954*/ 	.word	0x00002d90


	//   ....[9]....
        /*0958*/ 	.word	0x00002db0


	//   ....[10]....
        /*095c*/ 	.word	0x00007ba0


	//   ....[11]....
        /*0960*/ 	.word	0x00007c20


	//   ....[12]....
        /*0964*/ 	.word	0x00007ca0


	//   ....[13]....
        /*0968*/ 	.word	0x00007d10


	//   ....[14]....
        /*096c*/ 	.word	0x00007d90


	//   ....[15]....
        /*0970*/ 	.word	0x00007e00


	//   ....[16]....
        /*0974*/ 	.word	0x00007e80


	//   ....[17]....
        /*0978*/ 	.word	0x00007ef0


	//   ....[18]....
        /*097c*/ 	.word	0x00007f70


	//   ....[19]....
        /*0980*/ 	.word	0x00007fe0


	//----- nvinfo : EIATTR_EXIT_INSTR_OFFSETS
	.align		4
.L_3589:
        /*0984*/ 	.byte	0x04, 0x1c
        /*0986*/ 	.short	(.L_3591 - .L_3590)


	//   ....[0]....
.L_3590:
        /*0988*/ 	.word	0x00007b40


	//----- nvinfo : EIATTR_MAX_THREADS
	.align		4
.L_3591:
        /*098c*/ 	.byte	0x04, 0x05
        /*098e*/ 	.short	(.L_3593 - .L_3592)
.L_3592:
        /*0990*/ 	.word	0x00000080
        /*0994*/ 	.word	0x00000001
        /*0998*/ 	.word	0x00000001


	//----- nvinfo : EIATTR_CRS_STACK_SIZE
	.align		4
.L_3593:
        /*099c*/ 	.byte	0x04, 0x1e
        /*099e*/ 	.short	(.L_3595 - .L_3594)
.L_3594:
        /*09a0*/ 	.word	0x00000000
.L_3595:


//--------------------- .nv.info._ZN10layer_norm22ln_bwd_finalize_kernelINS_22Kernel_traits_finalizeILj1280Ef6__halfS2_S2_fjLb1ELj1024ELj4ENS_18Kernel_traits_baseILj1280EfS2_S2_S2_fjLj1024EEEEELb1ELb0EEEvNS_9BwdParamsE --------------------------
	.section	.nv.info._ZN10layer_norm22ln_bwd_finalize_kernelINS_22Kernel_traits_finalizeILj1280Ef6__halfS2_S2_fjLb1ELj1024ELj4ENS_18Kernel_traits_baseILj1280EfS2_S2_S2_fjLj1024EEEEELb1ELb0EEEvNS_9BwdParamsE,"",@"SHT_CUDA_INFO"
	.sectionflags	@""
	.align	4


	//----- nvinfo : EIATTR_CUDA_API_VERSION
	.align		4
        /*0000*/ 	.byte	0x04, 0x37
        /*0002*/ 	.short	(.L_3597 - .L_3596)
.L_3596:
        /*0004*/ 	.word	0x00000082


	//----- nvinfo : EIATTR_SW2861232_WAR
	.align		4
.L_3597:
        /*0008*/ 	.byte	0x01, 0x35
	.zero		2


	//----- nvinfo : EIATTR_PARAM_CBANK
	.align		4
        /*000c*/ 	.byte	0x04, 0x0a
        /*000e*/ 	.short	(.L_3599 - .L_3598)
	.align		4
.L_3598:
        /*0010*/ 	.word	index@(.nv.constant0._ZN10layer_norm22ln_bwd_finalize_kernelINS_22Kernel_traits_finalizeILj1280Ef6__halfS2_S2_fjLb1ELj1024ELj4ENS_18Kernel_traits_baseILj1280EfS2_S2_S2_fjLj1024EEEEELb1ELb0EEEvNS_9BwdParamsE)
        /*0014*/ 	.short	0x0160
        /*0016*/ 	.short	0x0128


	//----- nvinfo : EIATTR_CBANK_PARAM_SIZE
	.align		4
.L_3599:
        /*0018*/ 	.byte	0x03, 0x19
        /*001a*/ 	.short	0x0128


	//----- nvinfo : EIATTR_KPARAM_INFO
	.align		4
        /*001c*/ 	.byte	0x04, 0x17
        /*001e*/ 	.short	(.L_3601 - .L_3600)
.L_3600:
        /*0020*/ 	.word	0x00000000
        /*0024*/ 	.short	0x0000
        /*0026*/ 	.short	0x0000
        /*0028*/ 	.byte	0x00, 0xf0, 0xa1, 0x04


	//----- nvinfo : EIATTR_MAXREG_COUNT
	.align		4
.L_3601:
        /*002c*/ 	.byte	0x03, 0x1b
        /*002e*/ 	.short	0x0040


	//----- nvinfo : EIATTR_NUM_BARRIERS
	.align		4
        /*0030*/ 	.byte	0x02, 0x4c
        /*0032*/ 	.byte	0x01
	.zero		1


	//----- nvinfo : EIATTR_MERCURY_ISA_VERSION
	.align		4
        /*0034*/ 	.byte	0x03, 0x5f
        /*0036*/ 	.short	0x0000


	//----- nvinfo : EIATTR_COOP_GROUP_MASK_REGIDS
	.align		4
        /*0038*/ 	.byte	0x04, 0x29
        /*003a*/ 	.short	(.L_3603 - .L_3602)


	//   ....[0]....
.L_3602:
        /*003c*/ 	.word	0xffffffff


	//   ....[1]....
        /*0040*/ 	.word	0xffffffff


	//   ....[2]....
        /*0044*/ 	.word	0xffffffff


	//   ....[3]....
        /*0048*/ 	.word	0xffffffff


	//   ....[4]....
        /*004c*/ 	.word	0xffffffff


	//   ....[5]....
        /*0050*/ 	.word	0xffffffff


	//   ....[6]....
        /*0054*/ 	.word	0xffffffff


	//   ....[7]....
        /*0058*/ 	.word	0xffffffff


	//   ....[8]....
        /*005c*/ 	.word	0xffffffff


	//   ....[9]....
        /*0060*/ 	.word	0xffffffff


	//   ....[10]....
        /*0064*/ 	.word	0xffffffff


	//   ....[11]....
        /*0068*/ 	.word	0xffffffff


	//   ....[12]....
        /*006c*/ 	.word	0xffffffff


	//   ....[13]....
        /*0070*/ 	.word	0xffffffff


	//   ....[14]....
        /*0074*/ 	.word	0xffffffff


	//   ....[15]....
        /*0078*/ 	.word	0xffffffff


	//   ....[16]....
        /*007c*/ 	.word	0xffffffff


	//   ....[17]....
        /*0080*/ 	.word	0xffffffff


	//   ....[18]....
        /*0084*/ 	.word	0xffffffff


	//   ....[19]....
        /*0088*/ 	.word	0xffffffff


	//   ....[20]....
        /*008c*/ 	.word	0xffffffff


	//   ....[21]....
        /*0090*/ 	.word	0xffffffff


	//   ....[22]....
        /*0094*/ 	.word	0xffffffff


	//   ....[23]....
        /*0098*/ 	.word	0xffffffff


	//   ....[24]....
        /*009c*/ 	.word	0xffffffff


	//   ....[25]....
        /*00a0*/ 	.word	0xffffffff


	//   ....[26]....
        /*00a4*/ 	.word	0xffffffff


	//   ....[27]....
        /*00a8*/ 	.word	0xffffffff


	//   ....[28]....
        /*00ac*/ 	.word	0xffffffff


	//   ....[29]....
        /*00b0*/ 	.word	0xffffffff


	//----- nvinfo : EIATTR_COOP_GROUP_INSTR_OFFSETS
	.align		4
.L_3603:
        /*00b4*/ 	.byte	0x04, 0x28
        /*00b6*/ 	.short	(.L_3605 - .L_3604)


	//   ....[0]....
.L_3604:
        /*00b8*/ 	.word	0x000009d0


	//   ....[1]....
        /*00bc*/ 	.word	0x00000a00


	//   ....[2]....
        /*00c0*/ 	.word	0x00000a10


	//   ....[3]....
        /*00c4*/ 	.word	0x00000a30


	//   ....[4]....
        /*00c8*/ 	.word	0x00000a50


	//   ....[5]....
        /*00cc*/ 	.word	0x00000a60


	//   ....[6]....
        /*00d0*/ 	.word	0x00000a90


	//   ....[7]....
        /*00d4*/ 	.word	0x00000ab0


	//   ....[8]....
        /*00d8*/ 	.word	0x00000ac0


	//   ....[9]....
        /*00dc*/ 	.word	0x00000af0


	//   ....[10]....
        /*00e0*/ 	.word	0x00000b10


	//   ....[11]....
        /*00e4*/ 	.word	0x00000b20


	//   ....[12]....
        /*00e8*/ 	.word	0x00000b50


	//   ....[13]....
        /*00ec*/ 	.word	0x00000b70


	//   ....[14]....
        /*00f0*/ 	.word	0x00000b80


	//   ....[15]....
        /*00f4*/ 	.word	0x00000df0


	//   ....[16]....
        /*00f8*/ 	.word	0x00000e50


	//   ....[17]....
        /*00fc*/ 	.word	0x00000eb0


	//   ....[18]....
        /*0100*/ 	.word	0x00000f10


	//   ....[19]....
        /*0104*/ 	.word	0x00000f80


	//   ....[20]....
        /*0108*/ 	.word	0x00000ff0


	//   ....[21]....
        /*010c*/ 	.word	0x00001050


	//   ....[22]....
        /*0110*/ 	.word	0x000010b0


	//   ....[23]....
        /*0114*/ 	.word	0x00001110


	//   ....[24]....
        /*0118*/ 	.word	0x00001180


	//   ....[25]....
        /*011c*/ 	.word	0x000011f0


	//   ....[26]....
        /*0120*/ 	.word	0x00001250


	//   ....[27]....
        /*0124*/ 	.word	0x000012b0


	//   ....[28]....
        /*0128*/ 	.word	0x00001310


	//   ....[29]....
        /*012c*/ 	.word	0x00001370


	//----- nvinfo : EIATTR_EXIT_INSTR_OFFSETS
	.align		4
.L_3605:
        /*0130*/ 	.byte	0x04, 0x1c
        /*0132*/ 	.short	(.L_3607 - .L_3606)


	//   ....[0]....
.L_3606:
        /*0134*/ 	.word	0x00000070


	//   ....[1]....
        /*0138*/ 	.word	0x00000d90


	//----- nvinfo : EIATTR_MAX_THREADS
	.align		4
.L_3607:
        /*013c*/ 	.byte	0x04, 0x05
        /*013e*/ 	.short	(.L_3609 - .L_3608)
.L_3608:
        /*0140*/ 	.word	0x00000400
        /*0144*/ 	.word	0x00000001
        /*0148*/ 	.word	0x00000001


	//----- nvinfo : EIATTR_CRS_STACK_SIZE
	.align		4
.L_3609:
        /*014c*/ 	.byte	0x04, 0x1e
        /*014e*/ 	.short	(.L_3611 - .L_3610)
.L_3610:
        /*0150*/ 	.word	0x00000000
.L_3611:


//--------------------- .nv.info._ZN10layer_norm13ln_bwd_kernelINS_13Kernel_traitsIf6__halfS2_S2_fjLj1280ELj1ELj4ELj1ELj16ENS_18Kernel_traits_baseILj1280EfS2_S2_S2_fjLj128EEEEELb1ELb1ELb1ELb0EEEvNS_9BwdParamsE --------------------------
	.section	.nv.info._ZN10layer_norm13ln_bwd_kernelINS_13Kernel_traitsIf6__halfS2_S2_fjLj1280ELj1ELj4ELj1ELj16ENS_18Kernel_traits_baseILj1280EfS2_S2_S2_fjLj128EEEEELb1ELb1ELb1ELb0EEEvNS_9BwdParamsE,"",@"SHT_CUDA_INFO"
	.sectionflags	@""
	.align	4


	//----- nvinfo : EIATTR_CUDA_API_VERSION
	.align		4
        /*0000*/ 	.byte	0x04, 0x37
        /*0002*/ 	.short	(.L_3613 - .L_3612)
.L_3612:
        /*0004*/ 	.word	0x00000082


	//----- nvinfo : EIATTR_SW2861232_WAR
	.align		4
.L_3613:
        /*0008*/ 	.byte	0x01, 0x35
	.zero		2


	//----- nvinfo : EIATTR_PARAM_CBANK
	.align		4
        /*000c*/ 	.byte	0x04, 0x0a
        /*000e*/ 	.short	(.L_3615 - .L_3614)
	.align		4
.L_3614:
        /*0010*/ 	.word	index@(.nv.constant0._ZN10layer_norm13ln_bwd_kernelINS_13Kernel_traitsIf6__halfS2_S2_fjLj1280ELj1ELj4ELj1ELj16ENS_18Kernel_traits_baseILj1280EfS2_S2_S2_fjLj128EEEEELb1ELb1ELb1ELb0EEEvNS_9BwdParamsE)
        /*0014*/ 	.short	0x0160
        /*0016*/ 	.short	0x0128


	//----- nvinfo : EIATTR_CBANK_PARAM_SIZE
	.align		4
.L_3615:
        /*0018*/ 	.byte	0x03, 0x19
        /*001a*/ 	.short	0x0128


	//----- nvinfo : EIATTR_KPARAM_INFO
	.align		4
        /*001c*/ 	.byte	0x04, 0x17
        /*001e*/ 	.short	(.L_3617 - .L_3616)
.L_3616:
        /*0020*/ 	.word	0x00000000
        /*0024*/ 	.short	0x0000
        /*0026*/ 	.short	0x0000
        /*0028*/ 	.byte	0x00, 0xf0, 0xa1, 0x04


	//----- nvinfo : EIATTR_MAXREG_COUNT
	.align		4
.L_3617:
        /*002c*/ 	.byte	0x03, 0x1b
        /*002e*/ 	.short	0x00ff


	//----- nvinfo : EIATTR_NUM_BARRIERS
	.align		4
        /*0030*/ 	.byte	0x02, 0x4c
        /*0032*/ 	.byte	0x01
	.zero		1


	//----- nvinfo : EIATTR_ANNOTATIONS
	.align		4
        /*0034*/ 	.byte	0x04, 0x55
        /*0036*/ 	.short	(.L_3619 - .L_3618)


	//   ....[0]....
.L_3618:
        /* <DEDUP_REMOVED lines=96> */


	//----- nvinfo : EIATTR_MERCURY_ISA_VERSION
	.align		4
.L_3619:
        /*0628*/ 	.byte	0x03, 0x5f
        /*062a*/ 	.short	0x0000


	//----- nvinfo : EIATTR_COOP_GROUP_MASK_REGIDS
	.align		4
        /*062c*/ 	.byte	0x04, 0x29
        /*062e*/ 	.short	(.L_3621 - .L_3620)


	//   ....[0]....
.L_3620:
        /*0630*/ 	.word	0xffffffff


	//   ....[1]....
        /*0634*/ 	.word	0xffffffff


	//   ....[2]....
        /*0638*/ 	.word	0xffffffff


	//   ....[3]....
        /*063c*/ 	.word	0xffffffff


	//   ....[4]....
        /*0640*/ 	.word	0xffffffff


	//   ....[5]....
        /*0644*/ 	.word	0xffffffff


	//   ....[6]....
        /*0648*/ 	.word	0xffffffff


	//   ....[7]....
        /*064c*/ 	.word	0xffffffff


	//   ....[8]....
        /*0650*/ 	.word	0xffffffff


	//   ....[9]....
        /*0654*/ 	.word	0xffffffff


	//   ....[10]....
        /*0658*/ 	.word	0xffffffff


	//   ....[11]....
        /*065c*/ 	.word	0xffffffff


	//   ....[12]....
        /*0660*/ 	.word	0xffffffff


	//   ....[13]....
        /*0664*/ 	.word	0xffffffff


	//   ....[14]....
        /*0668*/ 	.word	0xffffffff


	//   ....[15]....
        /*066c*/ 	.word	0xffffffff


	//   ....[16]....
        /*0670*/ 	.word	0xffffffff


	//   ....[17]....
        /*0674*/ 	.word	0xffffffff


	//   ....[18]....
        /*0678*/ 	.word	0xffffffff


	//   ....[19]....
        /*067c*/ 	.word	0xffffffff


	//----- nvinfo : EIATTR_COOP_GROUP_INSTR_OFFSETS
	.align		4
.L_3621:
        /*0680*/ 	.byte	0x04, 0x28
        /*0682*/ 	.short	(.L_3623 - .L_3622)


	//   ....[0]....
.L_3622:
        /*0684*/ 	.word	0x000033e0


	//   ....[1]....
        /*0688*/ 	.word	0x00003410


	//   ....[2]....
        /*068c*/ 	.word	0x00003420


	//   ....[3]....
        /*0690*/ 	.word	0x00003450


	//   ....[4]....
        /*0694*/ 	.word	0x00003470


	//   ....[5]....
        /*0698*/ 	.word	0x00003480


	//   ....[6]....
        /*069c*/ 	.word	0x000034b0


	//   ....[7]....
        /*06a0*/ 	.word	0x000034d0


	//   ....[8]....
        /*06a4*/ 	.word	0x000034e0


	//   ....[9]....
        /*06a8*/ 	.word	0x00003500


	//   ....[10]....
        /*06ac*/ 	.word	0x0000ada0


	//   ....[11]....
        /*06b0*/ 	.word	0x0000ae20


	//   ....[12]....
        /*06b4*/ 	.word	0x0000aea0


	//   ....[13]....
        /*06b8*/ 	.word	0x0000af10


	//   ....[14]....
        /*06bc*/ 	.word	0x0000af90


	//   ....[15]....
        /*06c0*/ 	.word	0x0000b000


	//   ....[16]....
        /*06c4*/ 	.word	0x0000b080


	//   ....[17]....
        /*06c8*/ 	.word	0x0000b0f0


	//   ....[18]....
        /*06cc*/ 	.word	0x0000b170


	//   ....[19]....
        /*06d0*/ 	.word	0x0000b1e0


	//----- nvinfo : EIATTR_EXIT_INSTR_OFFSETS
	.align		4
.L_3623:
        /*06d4*/ 	.byte	0x04, 0x1c
        /*06d6*/ 	.short	(.L_3625 - .L_3624)


	//   ....[0]....
.L_3624:
        /*06d8*/ 	.word	0x0000acc0


	//   ....[1]....
        /*06dc*/ 	.word	0x0000ad40


	//----- nvinfo : EIATTR_MAX_THREADS
	.align		4
.L_3625:
        /*06e0*/ 	.byte	0x04, 0x05
        /*06e2*/ 	.short	(.L_3627 - .L_3626)
.L_3626:
        /*06e4*/ 	.word	0x00000080
        /*06e8*/ 	.word	0x00000001
        /*06ec*/ 	.word	0x00000001


	//----- nvinfo : EIATTR_CRS_STACK_SIZE
	.align		4
.L_3627:
        /*06f0*/ 	.byte	0x04, 0x1e
        /*06f2*/ 	.short	(.L_3629 - .L_3628)
.L_3628:
        /*06f4*/ 	.word	0x00000000
.L_3629:


//--------------------- .nv.info._ZN10layer_norm22ln_bwd_finalize_kernelINS_22Kernel_traits_finalizeILj1280Ef6__halfS2_S2_fjLb1ELj1024ELj4ENS_18Kernel_traits_baseILj1280EfS2_S2_S2_fjLj1024EEEEELb1ELb1EEEvNS_9BwdParamsE --------------------------
	.section	.nv.info._ZN10layer_norm22ln_bwd_finalize_kernelINS_22Kernel_traits_finalizeILj1280Ef6__halfS2_S2_fjLb1ELj1024ELj4ENS_18Kernel_traits_baseILj1280EfS2_S2_S2_fjLj1024EEEEELb1ELb1EEEvNS_9BwdParamsE,"",@"SHT_CUDA_INFO"
	.sectionflags	@""
	.align	4


	//----- nvinfo : EIATTR_CUDA_API_VERSION
	.align		4
        /*0000*/ 	.byte	0x04, 0x37
        /*0002*/ 	.short	(.L_3631 - .L_3630)
.L_3630:
        /*0004*/ 	.word	0x00000082


	//----- nvinfo : EIATTR_SW2861232_WAR
	.align		4
.L_3631:
        /*0008*/ 	.byte	0x01, 0x35
	.zero		2


	//----- nvinfo : EIATTR_PARAM_CBANK
	.align		4
        /*000c*/ 	.byte	0x04, 0x0a
        /*000e*/ 	.short	(.L_3633 - .L_3632)
	.align		4
.L_3632:
        /*0010*/ 	.word	index@(.nv.constant0._ZN10layer_norm22ln_bwd_finalize_kernelINS_22Kernel_traits_finalizeILj1280Ef6__halfS2_S2_fjLb1ELj1024ELj4ENS_18Kernel_traits_baseILj1280EfS2_S2_S2_fjLj1024EEEEELb1ELb1EEEvNS_9BwdParamsE)
        /*0014*/ 	.short	0x0160
        /*0016*/ 	.short	0x0128


	//----- nvinfo : EIATTR_CBANK_PARAM_SIZE
	.align		4
.L_3633:
        /*0018*/ 	.byte	0x03, 0x19
        /*001a*/ 	.short	0x0128


	//----- nvinfo : EIATTR_KPARAM_INFO
	.align		4
        /*001c*/ 	.byte	0x04, 0x17
        /*001e*/ 	.short	(.L_3635 - .L_3634)
.L_3634:
        /*0020*/ 	.word	0x00000000
        /*0024*/ 	.short	0x0000
        /*0026*/ 	.short	0x0000
        /*0028*/ 	.byte	0x00, 0xf0, 0xa1, 0x04


	//----- nvinfo : EIATTR_MAXREG_COUNT
	.align		4
.L_3635:
        /*002c*/ 	.byte	0x03, 0x1b
        /*002e*/ 	.short	0x0040


	//----- nvinfo : EIATTR_NUM_BARRIERS
	.align		4
        /*0030*/ 	.byte	0x02, 0x4c
        /*0032*/ 	.byte	0x01
	.zero		1


	//----- nvinfo : EIATTR_MERCURY_ISA_VERSION
	.align		4
        /*0034*/ 	.byte	0x03, 0x5f
        /*0036*/ 	.short	0x0000


	//----- nvinfo : EIATTR_COOP_GROUP_MASK_REGIDS
	.align		4
        /*0038*/ 	.byte	0x04, 0x29
        /*003a*/ 	.short	(.L_3637 - .L_3636)


	//   ....[0]....
.L_3636:
        /*003c*/ 	.word	0xffffffff


	//   ....[1]....
        /*0040*/ 	.word	0xffffffff


	//   ....[2]....
        /*0044*/ 	.word	0xffffffff


	//   ....[3]....
        /*0048*/ 	.word	0xffffffff


	//   ....[4]....
        /*004c*/ 	.word	0xffffffff


	//   ....[5]....
        /*0050*/ 	.word	0xffffffff


	//   ....[6]....
        /*0054*/ 	.word	0xffffffff


	//   ....[7]....
        /*0058*/ 	.word	0xffffffff


	//   ....[8]....
        /*005c*/ 	.word	0xffffffff


	//   ....[9]....
        /*0060*/ 	.word	0xffffffff


	//   ....[10]....
        /*0064*/ 	.word	0xffffffff


	//   ....[11]....
        /*0068*/ 	.word	0xffffffff


	//   ....[12]....
        /*006c*/ 	.word	0xffffffff


	//   ....[13]....
        /*0070*/ 	.word	0xffffffff


	//   ....[14]....
        /*0074*/ 	.word	0xffffffff


	//   ....[15]....
        /*0078*/ 	.word	0xffffffff


	//   ....[16]....
        /*007c*/ 	.word	0xffffffff


	//   ....[17]....
        /*0080*/ 	.word	0xffffffff


	//   ....[18]....
        /*0084*/ 	.word	0xffffffff


	//   ....[19]....
        /*0088*/ 	.word	0xffffffff


	//   ....[20]....
        /*008c*/ 	.word	0xffffffff


	//   ....[21]....
        /*0090*/ 	.word	0xffffffff


	//   ....[22]....
        /*0094*/ 	.word	0xffffffff


	//   ....[23]....
        /*0098*/ 	.word	0xffffffff


	//   ....[24]....
        /*009c*/ 	.word	0xffffffff


	//   ....[25]....
        /*00a0*/ 	.word	0xffffffff


	//   ....[26]....
        /*00a4*/ 	.word	0xffffffff


	//   ....[27]....
        /*00a8*/ 	.word	0xffffffff


	//   ....[28]....
        /*00ac*/ 	.word	0xffffffff


	//   ....[29]....
        /*00b0*/ 	.word	0xffffffff


	//----- nvinfo : EIATTR_COOP_GROUP_INSTR_OFFSETS
	.align		4
.L_3637:
        /*00b4*/ 	.byte	0x04, 0x28
        /*00b6*/ 	.short	(.L_3639 - .L_3638)


	//   ....[0]....
.L_3638:
        /*00b8*/ 	.word	0x000009a0


	//   ....[1]....
        /*00bc*/ 	.word	0x000009d0


	//   ....[2]....
        /*00c0*/ 	.word	0x000009e0


	//   ....[3]....
        /*00c4*/ 	.word	0x00000a00


	//   ....[4]....
        /*00c8*/ 	.word	0x00000a20


	//   ....[5]....
        /*00cc*/ 	.word	0x00000a30


	//   ....[6]....
        /*00d0*/ 	.word	0x00000a60


	//   ....[7]....
        /*00d4*/ 	.word	0x00000a80


	//   ....[8]....
        /*00d8*/ 	.word	0x00000a90


	//   ....[9]....
        /*00dc*/ 	.word	0x00000ac0


	//   ....[10]....
        /*00e0*/ 	.word	0x00000ae0


	//   ....[11]....
        /*00e4*/ 	.word	0x00000af0


	//   ....[12]....
        /*00e8*/ 	.word	0x00000b20


	//   ....[13]....
        /*00ec*/ 	.word	0x00000b40


	//   ....[14]....
        /*00f0*/ 	.word	0x00000b50


	//   ....[15]....
        /*00f4*/ 	.word	0x00000da0


	//   ....[16]....
        /*00f8*/ 	.word	0x00000e00


	//   ....[17]....
        /*00fc*/ 	.word	0x00000e60


	//   ....[18]....
        /*0100*/ 	.word	0x00000ec0


	//   ....[19]....
        /*0104*/ 	.word	0x00000f30


	//   ....[20]....
        /*0108*/ 	.word	0x00000fa0


	//   ....[21]....
        /*010c*/ 	.word	0x00001000


	//   ....[22]....
        /*0110*/ 	.word	0x00001060


	//   ....[23]....
        /*0114*/ 	.word	0x000010c0


	//   ....[24]....
        /*0118*/ 	.word	0x00001130


	//   ....[25]....
        /*011c*/ 	.word	0x000011a0


	//   ....[26]....
        /*0120*/ 	.word	0x00001200


	//   ....[27]....
        /*0124*/ 	.word	0x00001260


	//   ....[28]....
        /*0128*/ 	.word	0x000012c0


	//   ....[29]....
        /*012c*/ 	.word	0x00001320


	//----- nvinfo : EIATTR_EXIT_INSTR_OFFSETS
	.align		4
.L_3639:
        /*0130*/ 	.byte	0x04, 0x1c
        /*0132*/ 	.short	(.L_3641 - .L_3640)


	//   ....[0]....
.L_3640:
        /*0134*/ 	.word	0x00000070


	//   ....[1]....
        /*0138*/ 	.word	0x00000d40


	//----- nvinfo : EIATTR_MAX_THREADS
	.align		4
.L_3641:
        /*013c*/ 	.byte	0x04, 0x05
        /*013e*/ 	.short	(.L_3643 - .L_3642)
.L_3642:
        /*0140*/ 	.word	0x00000400
        /*0144*/ 	.word	0x00000001
        /*0148*/ 	.word	0x00000001


	//----- nvinfo : EIATTR_CRS_STACK_SIZE
	.align		4
.L_3643:
        /*014c*/ 	.byte	0x04, 0x1e
        /*014e*/ 	.short	(.L_3645 - .L_3644)
.L_3644:
        /*0150*/ 	.word	0x00000000
.L_3645:


//--------------------- .nv.info._ZN10layer_norm13ln_bwd_kernelINS_13Kernel_traitsIf6__halfS2_S2_fjLj1280ELj1ELj4ELj1ELj16ENS_18Kernel_traits_baseILj1280EfS2_S2_S2_fjLj128EEEEELb1ELb1ELb1ELb1EEEvNS_9BwdParamsE --------------------------
	.section	.nv.info._ZN10layer_norm13ln_bwd_kernelINS_13Kernel_traitsIf6__halfS2_S2_fjLj1280ELj1ELj4ELj1ELj16ENS_18Kernel_traits_baseILj1280EfS2_S2_S2_fjLj128EEEEELb1ELb1ELb1ELb1EEEvNS_9BwdParamsE,"",@"SHT_CUDA_INFO"
	.sectionflags	@""
	.align	4


	//----- nvinfo : EIATTR_CUDA_API_VERSION
	.align		4
        /*0000*/ 	.byte	0x04, 0x37
        /*0002*/ 	.short	(.L_3647 - .L_3646)
.L_3646:
        /*0004*/ 	.word	0x00000082


	//----- nvinfo : EIATTR_SW2861232_WAR
	.align		4
.L_3647:
        /*0008*/ 	.byte	0x01, 0x35
	.zero		2


	//----- nvinfo : EIATTR_PARAM_CBANK
	.align		4
        /*000c*/ 	.byte	0x04, 0x0a
        /*000e*/ 	.short	(.L_3649 - .L_3648)
	.align		4
.L_3648:
        /*0010*/ 	.word	index@(.nv.constant0._ZN10layer_norm13ln_bwd_kernelINS_13Kernel_traitsIf6__halfS2_S2_fjLj1280ELj1ELj4ELj1ELj16ENS_18Kernel_traits_baseILj1280EfS2_S2_S2_fjLj128EEEEELb1ELb1ELb1ELb1EEEvNS_9BwdParamsE)
        /*0014*/ 	.short	0x0160
        /*0016*/ 	.short	0x0128


	//----- nvinfo : EIATTR_CBANK_PARAM_SIZE
	.align		4
.L_3649:
        /*0018*/ 	.byte	0x03, 0x19
        /*001a*/ 	.short	0x0128


	//----- nvinfo : EIATTR_KPARAM_INFO
	.align		4
        /*001c*/ 	.byte	0x04, 0x17
        /*001e*/ 	.short	(.L_3651 - .L_3650)
.L_3650:
        /*0020*/ 	.word	0x00000000
        /*0024*/ 	.short	0x0000
        /*0026*/ 	.short	0x0000
        /*0028*/ 	.byte	0x00, 0xf0, 0xa1, 0x04


	//----- nvinfo : EIATTR_MAXREG_COUNT
	.align		4
.L_3651:
        /*002c*/ 	.byte	0x03, 0x1b
        /*002e*/ 	.short	0x00ff


	//----- nvinfo : EIATTR_NUM_BARRIERS
	.align		4
        /*0030*/ 	.byte	0x02, 0x4c
        /*0032*/ 	.byte	0x01
	.zero		1


	//----- nvinfo : EIATTR_ANNOTATIONS
	.align		4
        /*0034*/ 	.byte	0x04, 0x55
        /*0036*/ 	.short	(.L_3653 - .L_3652)


	//   ....[0]....
.L_3652:
        /* <DEDUP_REMOVED lines=79> */


	//----- nvinfo : EIATTR_MERCURY_ISA_VERSION
	.align		4
.L_3653:
        /*0518*/ 	.byte	0x03, 0x5f
        /*051a*/ 	.short	0x0000


	//----- nvinfo : EIATTR_COOP_GROUP_MASK_REGIDS
	.align		4
        /*051c*/ 	.byte	0x04, 0x29
        /*051e*/ 	.short	(.L_3655 - .L_3654)


	//   ....[0]....
.L_3654:
        /*0520*/ 	.word	0xffffffff


	//   ....[1]....
        /*0524*/ 	.word	0xffffffff


	//   ....[2]....
        /*0528*/ 	.word	0xffffffff


	//   ....[3]....
        /*052c*/ 	.word	0xffffffff


	//   ....[4]....
        /*0530*/ 	.word	0xffffffff


	//   ....[5]....
        /*0534*/ 	.word	0xffffffff


	//   ....[6]....
        /*0538*/ 	.word	0xffffffff


	//   ....[7]....
        /*053c*/ 	.word	0xffffffff


	//   ....[8]....
        /*0540*/ 	.word	0xffffffff


	//   ....[9]....
        /*0544*/ 	.word	0xffffffff


	//   ....[10]....
        /*0548*/ 	.word	0xffffffff


	//   ....[11]....
        /*054c*/ 	.word	0xffffffff


	//   ....[12]....
        /*0550*/ 	.word	0xffffffff


	//   ....[13]....
        /*0554*/ 	.word	0xffffffff


	//   ....[14]....
        /*0558*/ 	.word	0xffffffff


	//   ....[15]....
        /*055c*/ 	.word	0xffffffff


	//   ....[16]....
        /*0560*/ 	.word	0xffffffff


	//   ....[17]....
        /*0564*/ 	.word	0xffffffff


	//   ....[18]....
        /*0568*/ 	.word	0xffffffff


	//   ....[19]....
        /*056c*/ 	.word	0xffffffff


	//----- nvinfo : EIATTR_COOP_GROUP_INSTR_OFFSETS
	.align		4
.L_3655:
        /*0570*/ 	.byte	0x04, 0x28
        /*0572*/ 	.short	(.L_3657 - .L_3656)


	//   ....[0]....
.L_3656:
        /*0574*/ 	.word	0x00002fb0


	//   ....[1]....
        /*0578*/ 	.word	0x00002fd0


	//   ....[2]....
        /*057c*/ 	.word	0x00003000


	//   ....[3]....
        /*0580*/ 	.word	0x00003020


	//   ....[4]....
        /*0584*/ 	.word	0x00003040


	//   ....[5]....
        /*0588*/ 	.word	0x00003060


	//   ....[6]....
        /*058c*/ 	.word	0x00003080


	//   ....[7]....
        /*0590*/ 	.word	0x000030a0


	//   ....[8]....
        /*0594*/ 	.word	0x000030b0


	//   ....[9]....
        /*0598*/ 	.word	0x000030d0


	//   ....[10]....
        /*059c*/ 	.word	0x00009b90


	//   ....[11]....
        /*05a0*/ 	.word	0x00009bf0


	//   ....[12]....
        /*05a4*/ 	.word	0x00009c50


	//   ....[13]....
        /*05a8*/ 	.word	0x00009ca0


	//   ....[14]....
        /*05ac*/ 	.word	0x00009d00


	//   ....[15]....
        /*05b0*/ 	.word	0x00009d50


	//   ....[16]....
        /*05b4*/ 	.word	0x00009db0


	//   ....[17]....
        /*05b8*/ 	.word	0x00009e00


	//   ....[18]....
        /*05bc*/ 	.word	0x00009e60


	//   ....[19]....
        /*05c0*/ 	.word	0x00009eb0


	//----- nvinfo : EIATTR_EXIT_INSTR_OFFSETS
	.align		4
.L_3657:
        /*05c4*/ 	.byte	0x04, 0x1c
        /*05c6*/ 	.short	(.L_3659 - .L_3658)


	//   ....[0]....
.L_3658:
        /*05c8*/ 	.word	0x00009b50


	//----- nvinfo : EIATTR_MAX_THREADS
	.align		4
.L_3659:
        /*05cc*/ 	.byte	0x04, 0x05
        /*05ce*/ 	.short	(.L_3661 - .L_3660)
.L_3660:
        /*05d0*/ 	.word	0x00000080
        /*05d4*/ 	.word	0x00000001
        /*05d8*/ 	.word	0x00000001


	//----- nvinfo : EIATTR_CRS_STACK_SIZE
	.align		4
.L_3661:
        /*05dc*/ 	.byte	0x04, 0x1e
        /*05de*/ 	.short	(.L_3663 - .L_3662)
.L_3662:
        /*05e0*/ 	.word	0x00000000
.L_3663:


//--------------------- .nv.info._ZN10layer_norm13ln_bwd_kernelINS_13Kernel_traitsI6__halfS2_fS2_fjLj1280ELj1ELj4ELj1ELj16ENS_18Kernel_traits_baseILj1280ES2_S2_fS2_fjLj128EEEEELb0ELb0ELb0ELb0EEEvNS_9BwdParamsE --------------------------
	.section	.nv.info._ZN10layer_norm13ln_bwd_kernelINS_13Kernel_traitsI6__halfS2_fS2_fjLj1280ELj1ELj4ELj1ELj16ENS_18Kernel_traits_baseILj1280ES2_S2_fS2_fjLj128EEEEELb0ELb0ELb0ELb0EEEvNS_9BwdParamsE,"",@"SHT_CUDA_INFO"
	.sectionflags	@""
	.align	4


	//----- nvinfo : EIATTR_CUDA_API_VERSION
	.align		4
        /*0000*/ 	.byte	0x04, 0x37
        /*0002*/ 	.short	(.L_3665 - .L_3664)
.L_3664:
        /*0004*/ 	.word	0x00000082


	//----- nvinfo : EIATTR_SW2861232_WAR
	.align		4
.L_3665:
        /*0008*/ 	.byte	0x01, 0x35
	.zero		2


	//----- nvinfo : EIATTR_PARAM_CBANK
	.align		4
        /*000c*/ 	.byte	0x04, 0x0a
        /*000e*/ 	.short	(.L_3667 - .L_3666)
	.align		4
.L_3666:
        /*0010*/ 	.word	index@(.nv.constant0._ZN10layer_norm13ln_bwd_kernelINS_13Kernel_traitsI6__halfS2_fS2_fjLj1280ELj1ELj4ELj1ELj16ENS_18Kernel_traits_baseILj1280ES2_S2_fS2_fjLj128EEEEELb0ELb0ELb0ELb0EEEvNS_9BwdParamsE)
        /*0014*/ 	.short	0x0160
        /*0016*/ 	.short	0x0128


	//----- nvinfo : EIATTR_CBANK_PARAM_SIZE
	.align		4
.L_3667:
        /*0018*/ 	.byte	0x03, 0x19
        /*001a*/ 	.short	0x0128


	//----- nvinfo : EIATTR_KPARAM_INFO
	.align		4
        /*001c*/ 	.byte	0x04, 0x17
        /*001e*/ 	.short	(.L_3669 - .L_3668)
.L_3668:
        /*0020*/ 	.word	0x00000000
        /*0024*/ 	.short	0x0000
        /*0026*/ 	.short	0x0000
        /*0028*/ 	.byte	0x00, 0xf0, 0xa1, 0x04


	//----- nvinfo : EIATTR_MAXREG_COUNT
	.align		4
.L_3669:
        /*002c*/ 	.byte	0x03, 0x1b
        /*002e*/ 	.short	0x00ff


	//----- nvinfo : EIATTR_NUM_BARRIERS
	.align		4
        /*0030*/ 	.byte	0x02, 0x4c
        /*0032*/ 	.byte	0x01
	.zero		1


	//----- nvinfo : EIATTR_ANNOTATIONS
	.align		4
        /*0034*/ 	.byte	0x04, 0x55
        /*0036*/ 	.short	(.L_3671 - .L_3670)


	//   ....[0]....
.L_3670:
        /* <DEDUP_REMOVED lines=17> */


	//----- nvinfo : EIATTR_MERCURY_ISA_VERSION
	.align		4
.L_3671:
        /*0138*/ 	.byte	0x03, 0x5f
        /*013a*/ 	.short	0x0000


	//----- nvinfo : EIATTR_COOP_GROUP_MASK_REGIDS
	.align		4
        /*013c*/ 	.byte	0x04, 0x29
        /*013e*/ 	.short	(.L_3673 - .L_3672)


	//   ....[0]....
.L_3672:
        /*0140*/ 	.word	0xffffffff


	//   ....[1]....
        /*0144*/ 	.word	0xffffffff


	//   ....[2]....
        /*0148*/ 	.word	0xffffffff


	//   ....[3]....
        /*014c*/ 	.word	0xffffffff


	//   ....[4]....
        /*0150*/ 	.word	0xffffffff


	//   ....[5]....
        /*0154*/ 	.word	0xffffffff


	//   ....[6]....
        /*0158*/ 	.word	0xffffffff


	//   ....[7]....
        /*015c*/ 	.word	0xffffffff


	//   ....[8]....
        /*0160*/ 	.word	0xffffffff


	//   ....[9]....
        /*0164*/ 	.word	0xffffffff


	//   ....[10]....
        /*0168*/ 	.word	0xffffffff


	//   ....[11]....
        /*016c*/ 	.word	0xffffffff


	//   ....[12]....
        /*0170*/ 	.word	0xffffffff


	//   ....[13]....
        /*0174*/ 	.word	0xffffffff


	//   ....[14]....
        /*0178*/ 	.word	0xffffffff


	//   ....[15]....
        /*017c*/ 	.word	0xffffffff


	//   ....[16]....
        /*0180*/ 	.word	0xffffffff


	//   ....[17]....
        /*0184*/ 	.word	0xffffffff


	//   ....[18]....
        /*0188*/ 	.word	0xffffffff


	//   ....[19]....
        /*018c*/ 	.word	0xffffffff


	//----- nvinfo : EIATTR_COOP_GROUP_INSTR_OFFSETS
	.align		4
.L_3673:
        /*0190*/ 	.byte	0x04, 0x28
        /*0192*/ 	.short	(.L_3675 - .L_3674)


	//   ....[0]....
.L_3674:
        /*0194*/ 	.word	0x00002480


	//   ....[1]....
        /*0198*/ 	.word	0x000024a0


	//   ....[2]....
        /*019c*/ 	.word	0x000024d0


	//   ....[3]....
        /*01a0*/ 	.word	0x000024f0


	//   ....[4]....
        /*01a4*/ 	.word	0x00002510


	//   ....[5]....
        /*01a8*/ 	.word	0x00002530


	//   ....[6]....
        /*01ac*/ 	.word	0x00002540


	//   ....[7]....
        /*01b0*/ 	.word	0x00002570


	//   ....[8]....
        /*01b4*/ 	.word	0x00002580


	//   ....[9]....
        /*01b8*/ 	.word	0x000025a0


	//   ....[10]....
        /*01bc*/ 	.word	0x00004f00


	//   ....[11]....
        /*01c0*/ 	.word	0x00004f80


	//   ....[12]....
        /*01c4*/ 	.word	0x00005000


	//   ....[13]....
        /*01c8*/ 	.word	0x00005070


	//   ....[14]....
        /*01cc*/ 	.word	0x000050f0


	//   ....[15]....
        /*01d0*/ 	.word	0x00005160


	//   ....[16]....
        /*01d4*/ 	.word	0x000051e0


	//   ....[17]....
        /*01d8*/ 	.word	0x00005250


	//   ....[18]....
        /*01dc*/ 	.word	0x000052d0


	//   ....[19]....
        /*01e0*/ 	.word	0x00005340


	//----- nvinfo : EIATTR_EXIT_INSTR_OFFSETS
	.align		4
.L_3675:
        /*01e4*/ 	.byte	0x04, 0x1c
        /*01e6*/ 	.short	(.L_3677 - .L_3676)


	//   ....[0]....
.L_3676:
        /*01e8*/ 	.word	0x00004e70


	//   ....[1]....
        /*01ec*/ 	.word	0x00004ea0


	//----- nvinfo : EIATTR_MAX_THREADS
	.align		4
.L_3677:
        /*01f0*/ 	.byte	0x04, 0x05
        /*01f2*/ 	.short	(.L_3679 - .L_3678)
.L_3678:
        /*01f4*/ 	.word	0x00000080
        /*01f8*/ 	.word	0x00000001
        /*01fc*/ 	.word	0x00000001


	//----- nvinfo : EIATTR_CRS_STACK_SIZE
	.align		4
.L_3679:
        /*0200*/ 	.byte	0x04, 0x1e
        /*0202*/ 	.short	(.L_3681 - .L_3680)
.L_3680:
        /*0204*/ 	.word	0x00000000
.L_3681:


//--------------------- .nv.info._ZN10layer_norm13ln_bwd_kernelINS_13Kernel_traitsI6__halfS2_fS2_fjLj1280ELj1ELj4ELj1ELj16ENS_18Kernel_traits_baseILj1280ES2_S2_fS2_fjLj128EEEEELb0ELb0ELb0ELb1EEEvNS_9BwdParamsE --------------------------
	.section	.nv.info._ZN10layer_norm13ln_bwd_kernelINS_13Kernel_traitsI6__halfS2_fS2_fjLj1280ELj1ELj4ELj1ELj16ENS_18Kernel_traits_baseILj1280ES2_S2_fS2_fjLj128EEEEELb0ELb0ELb0ELb1EEEvNS_9BwdParamsE,"",@"SHT_CUDA_INFO"
	.sectionflags	@""
	.align	4


	//----- nvinfo : EIATTR_CUDA_API_VERSION
	.align		4
        /*0000*/ 	.byte	0x04, 0x37
        /*0002*/ 	.short	(.L_3683 - .L_3682)
.L_3682:
        /*0004*/ 	.word	0x00000082


	//----- nvinfo : EIATTR_SW2861232_WAR
	.align		4
.L_3683:
        /*0008*/ 	.byte	0x01, 0x35
	.zero		2


	//----- nvinfo : EIATTR_PARAM_CBANK
	.align		4
        /*000c*/ 	.byte	0x04, 0x0a
        /*000e*/ 	.short	(.L_3685 - .L_3684)
	.align		4
.L_3684:
        /*0010*/ 	.word	index@(.nv.constant0._ZN10layer_norm13ln_bwd_kernelINS_13Kernel_traitsI6__halfS2_fS2_fjLj1280ELj1ELj4ELj1ELj16ENS_18Kernel_traits_baseILj1280ES2_S2_fS2_fjLj128EEEEELb0ELb0ELb0ELb1EEEvNS_9BwdParamsE)
        /*0014*/ 	.short	0x0160
        /*0016*/ 	.short	0x0128


	//----- nvinfo : EIATTR_CBANK_PARAM_SIZE
	.align		4
.L_3685:
        /*0018*/ 	.byte	0x03, 0x19
        /*001a*/ 	.short	0x0128


	//----- nvinfo : EIATTR_KPARAM_INFO
	.align		4
        /*001c*/ 	.byte	0x04, 0x17
        /*001e*/ 	.short	(.L_3687 - .L_3686)
.L_3686:
        /*0020*/ 	.word	0x00000000
        /*0024*/ 	.short	0x0000
        /*0026*/ 	.short	0x0000
        /*0028*/ 	.byte	0x00, 0xf0, 0xa1, 0x04


	//----- nvinfo : EIATTR_MAXREG_COUNT
	.align		4
.L_3687:
        /*002c*/ 	.byte	0x03, 0x1b
        /*002e*/ 	.short	0x00ff


	//----- nvinfo : EIATTR_NUM_BARRIERS
	.align		4
        /*0030*/ 	.byte	0x02, 0x4c
        /*0032*/ 	.byte	0x01
	.zero		1


	//----- nvinfo : EIATTR_ANNOTATIONS
	.align		4
        /*0034*/ 	.byte	0x04, 0x55
        /*0036*/ 	.short	(.L_3689 - .L_3688)


	//   ....[0]....
.L_3688:
        /* <DEDUP_REMOVED lines=13> */


	//----- nvinfo : EIATTR_MERCURY_ISA_VERSION
	.align		4
.L_3689:
        /*00f8*/ 	.byte	0x03, 0x5f
        /*00fa*/ 	.short	0x0000


	//----- nvinfo : EIATTR_COOP_GROUP_MASK_REGIDS
	.align		4
        /*00fc*/ 	.byte	0x04, 0x29
        /*00fe*/ 	.short	(.L_3691 - .L_3690)


	//   ....[0]....
.L_3690:
        /*0100*/ 	.word	0xffffffff


	//   ....[1]....
        /*0104*/ 	.word	0xffffffff


	//   ....[2]....
        /*0108*/ 	.word	0xffffffff


	//   ....[3]....
        /*010c*/ 	.word	0xffffffff


	//   ....[4]....
        /*0110*/ 	.word	0xffffffff


	//   ....[5]....
        /*0114*/ 	.word	0xffffffff


	//   ....[6]....
        /*0118*/ 	.word	0xffffffff


	//   ....[7]....
        /*011c*/ 	.word	0xffffffff


	//   ....[8]....
        /*0120*/ 	.word	0xffffffff


	//   ....[9]....
        /*0124*/ 	.word	0xffffffff


	//   ....[10]....
        /*0128*/ 	.word	0xffffffff


	//   ....[11]....
        /*012c*/ 	.word	0xffffffff


	//   ....[12]....
        /*0130*/ 	.word	0xffffffff


	//   ....[13]....
        /*0134*/ 	.word	0xffffffff


	//   ....[14]....
        /*0138*/ 	.word	0xffffffff


	//   ....[15]....
        /*013c*/ 	.word	0xffffffff


	//   ....[16]....
        /*0140*/ 	.word	0xffffffff


	//   ....[17]....
        /*0144*/ 	.word	0xffffffff


	//   ....[18]....
        /*0148*/ 	.word	0xffffffff


	//   ....[19]....
        /*014c*/ 	.word	0xffffffff


	//----- nvinfo : EIATTR_COOP_GROUP_INSTR_OFFSETS
	.align		4
.L_3691:
        /*0150*/ 	.byte	0x04, 0x28
        /*0152*/ 	.short	(.L_3693 - .L_3692)


	//   ....[0]....
.L_3692:
        /*0154*/ 	.word	0x00002290


	//   ....[1]....
        /*0158*/ 	.word	0x000022b0


	//   ....[2]....
        /*015c*/ 	.word	0x000022e0


	//   ....[3]....
        /*0160*/ 	.word	0x00002300


	//   ....[4]....
        /*0164*/ 	.word	0x00002320


	//   ....[5]....
        /*0168*/ 	.word	0x00002340


	//   ....[6]....
        /*016c*/ 	.word	0x00002360


	//   ....[7]....
        /*0170*/ 	.word	0x00002380


	//   ....[8]....
        /*0174*/ 	.word	0x00002390


	//   ....[9]....
        /*0178*/ 	.word	0x000023b0


	//   ....[10]....
        /*017c*/ 	.word	0x000047f0


	//   ....[11]....
        /*0180*/ 	.word	0x00004850


	//   ....[12]....
        /*0184*/ 	.word	0x000048b0


	//   ....[13]....
        /*0188*/ 	.word	0x00004900


	//   ....[14]....
        /*018c*/ 	.word	0x00004960


	//   ....[15]....
        /*0190*/ 	.word	0x000049b0


	//   ....[16]....
        /*0194*/ 	.word	0x00004a10


	//   ....[17]....
        /*0198*/ 	.word	0x00004a60


	//   ....[18]....
        /*019c*/ 	.word	0x00004ac0


	//   ....[19]....
        /*01a0*/ 	.word	0x00004b10


	//----- nvinfo : EIATTR_EXIT_INSTR_OFFSETS
	.align		4
.L_3693:
        /*01a4*/ 	.byte	0x04, 0x1c
        /*01a6*/ 	.short	(.L_3695 - .L_3694)


	//   ....[0]....
.L_3694:
        /*01a8*/ 	.word	0x000047b0


	//----- nvinfo : EIATTR_MAX_THREADS
	.align		4
.L_3695:
        /*01ac*/ 	.byte	0x04, 0x05
        /*01ae*/ 	.short	(.L_3697 - .L_3696)
.L_3696:
        /*01b0*/ 	.word	0x00000080
        /*01b4*/ 	.word	0x00000001
        /*01b8*/ 	.word	0x00000001


	//----- nvinfo : EIATTR_CRS_STACK_SIZE
	.align		4
.L_3697:
        /*01bc*/ 	.byte	0x04, 0x1e
        /*01be*/ 	.short	(.L_3699 - .L_3698)
.L_3698:
        /*01c0*/ 	.word	0x00000000
.L_3699:


//--------------------- .nv.info._ZN10layer_norm13ln_bwd_kernelINS_13Kernel_traitsI6__halfS2_fS2_fjLj1280ELj1ELj4ELj1ELj16ENS_18Kernel_traits_baseILj1280ES2_S2_fS2_fjLj128EEEEELb0ELb0ELb1ELb0EEEvNS_9BwdParamsE --------------------------
	.section	.nv.info._ZN10layer_norm13ln_bwd_kernelINS_13Kernel_traitsI6__halfS2_fS2_fjLj1280ELj1ELj4ELj1ELj16ENS_18Kernel_traits_baseILj1280ES2_S2_fS2_fjLj128EEEEELb0ELb0ELb1ELb0EEEvNS_9BwdParamsE,"",@"SHT_CUDA_INFO"
	.sectionflags	@""
	.align	4


	//----- nvinfo : EIATTR_CUDA_API_VERSION
	.align		4
        /*0000*/ 	.byte	0x04, 0x37
        /*0002*/ 	.short	(.L_3701 - .L_3700)
.L_3700:
        /*0004*/ 	.word	0x00000082


	//----- nvinfo : EIATTR_SW2861232_WAR
	.align		4
.L_3701:
        /*0008*/ 	.byte	0x01, 0x35
	.zero		2


	//----- nvinfo : EIATTR_PARAM_CBANK
	.align		4
        /*000c*/ 	.byte	0x04, 0x0a
        /*000e*/ 	.short	(.L_3703 - .L_3702)
	.align		4
.L_3702:
        /*0010*/ 	.word	index@(.nv.constant0._ZN10layer_norm13ln_bwd_kernelINS_13Kernel_traitsI6__halfS2_fS2_fjLj1280ELj1ELj4ELj1ELj16ENS_18Kernel_traits_baseILj1280ES2_S2_fS2_fjLj128EEEEELb0ELb0ELb1ELb0EEEvNS_9BwdParamsE)
        /*0014*/ 	.short	0x0160
        /*0016*/ 	.short	0x0128


	//----- nvinfo : EIATTR_CBANK_PARAM_SIZE
	.align		4
.L_3703:
        /*0018*/ 	.byte	0x03, 0x19
        /*001a*/ 	.short	0x0128


	//----- nvinfo : EIATTR_KPARAM_INFO
	.align		4
        /*001c*/ 	.byte	0x04, 0x17
        /*001e*/ 	.short	(.L_3705 - .L_3704)
.L_3704:
        /*0020*/ 	.word	0x00000000
        /*0024*/ 	.short	0x0000
        /*0026*/ 	.short	0x0000
        /*0028*/ 	.byte	0x00, 0xf0, 0xa1, 0x04


	//----- nvinfo : EIATTR_MAXREG_COUNT
	.align		4
.L_3705:
        /*002c*/ 	.byte	0x03, 0x1b
        /*002e*/ 	.short	0x00ff


	//----- nvinfo : EIATTR_NUM_BARRIERS
	.align		4
        /*0030*/ 	.byte	0x02, 0x4c
        /*0032*/ 	.byte	0x01
	.zero		1


	//----- nvinfo : EIATTR_ANNOTATIONS
	.align		4
        /*0034*/ 	.byte	0x04, 0x55
        /*0036*/ 	.short	(.L_3707 - .L_3706)


	//   ....[0]....
.L_3706:
        /* <DEDUP_REMOVED lines=23> */


	//----- nvinfo : EIATTR_MERCURY_ISA_VERSION
	.align		4
.L_3707:
        /*0198*/ 	.byte	0x03, 0x5f
        /*019a*/ 	.short	0x0000


	//----- nvinfo : EIATTR_COOP_GROUP_MASK_REGIDS
	.align		4
        /*019c*/ 	.byte	0x04, 0x29
        /*019e*/ 	.short	(.L_3709 - .L_3708)


	//   ....[0]....
.L_3708:
        /*01a0*/ 	.word	0xffffffff


	//   ....[1]....
        /*01a4*/ 	.word	0xffffffff


	//   ....[2]....
        /*01a8*/ 	.word	0xffffffff


	//   ....[3]....
        /*01ac*/ 	.word	0xffffffff


	//   ....[4]....
        /*01b0*/ 	.word	0xffffffff


	//   ....[5]....
        /*01b4*/ 	.word	0xffffffff


	//   ....[6]....
        /*01b8*/ 	.word	0xffffffff


	//   ....[7]....
        /*01bc*/ 	.word	0xffffffff


	//   ....[8]....
        /*01c0*/ 	.word	0xffffffff


	//   ....[9]....
        /*01c4*/ 	.word	0xffffffff


	//   ....[10]....
        /*01c8*/ 	.word	0xffffffff


	//   ....[11]....
        /*01cc*/ 	.word	0xffffffff


	//   ....[12]....
        /*01d0*/ 	.word	0xffffffff


	//   ....[13]....
        /*01d4*/ 	.word	0xffffffff


	//   ....[14]....
        /*01d8*/ 	.word	0xffffffff


	//   ....[15]....
        /*01dc*/ 	.word	0xffffffff


	//   ....[16]....
        /*01e0*/ 	.word	0xffffffff


	//   ....[17]....
        /*01e4*/ 	.word	0xffffffff


	//   ....[18]....
        /*01e8*/ 	.word	0xffffffff


	//   ....[19]....
        /*01ec*/ 	.word	0xffffffff


	//----- nvinfo : EIATTR_COOP_GROUP_INSTR_OFFSETS
	.align		4
.L_3709:
        /*01f0*/ 	.byte	0x04, 0x28
        /*01f2*/ 	.short	(.L_3711 - .L_3710)


	//   ....[0]....
.L_3710:
        /*01f4*/ 	.word	0x00002970


	//   ....[1]....
        /*01f8*/ 	.word	0x00002990


	//   ....[2]....
        /*01fc*/ 	.word	0x000029c0


	//   ....[3]....
        /*0200*/ 	.word	0x000029e0


	//   ....[4]....
        /*0204*/ 	.word	0x00002a00


	//   ....[5]....
        /*0208*/ 	.word	0x00002a20


	//   ....[6]....
        /*020c*/ 	.word	0x00002a40


	//   ....[7]....
        /*0210*/ 	.word	0x00002a60


	//   ....[8]....
        /*0214*/ 	.word	0x00002a70


	//   ....[9]....
        /*0218*/ 	.word	0x00002a90


	//   ....[10]....
        /*021c*/ 	.word	0x00006ca0


	//   ....[11]....
        /*0220*/ 	.word	0x00006d20


	//   ....[12]....
        /*0224*/ 	.word	0x00006da0


	//   ....[13]....
        /*0228*/ 	.word	0x00006e10


	//   ....[14]....
        /*022c*/ 	.word	0x00006e90


	//   ....[15]....
        /*0230*/ 	.word	0x00006f00


	//   ....[16]....
        /*0234*/ 	.word	0x00006f80


	//   ....[17]....
        /*0238*/ 	.word	0x00006ff0


	//   ....[18]....
        /*023c*/ 	.word	0x00007070


	//   ....[19]....
        /*0240*/ 	.word	0x000070e0


	//----- nvinfo : EIATTR_EXIT_INSTR_OFFSETS
	.align		4
.L_3711:
        /*0244*/ 	.byte	0x04, 0x1c
        /*0246*/ 	.short	(.L_3713 - .L_3712)


	//   ....[0]....
.L_3712:
        /*0248*/ 	.word	0x00006c10


	//   ....[1]....
        /*024c*/ 	.word	0x00006c40


	//----- nvinfo : EIATTR_MAX_THREADS
	.align		4
.L_3713:
        /*0250*/ 	.byte	0x04, 0x05
        /*0252*/ 	.short	(.L_3715 - .L_3714)
.L_3714:
        /*0254*/ 	.word	0x00000080
        /*0258*/ 	.word	0x00000001
        /*025c*/ 	.word	0x00000001


	//----- nvinfo : EIATTR_CRS_STACK_SIZE
	.align		4
.L_3715:
        /*0260*/ 	.byte	0x04, 0x1e
        /*0262*/ 	.short	(.L_3717 - .L_3716)
.L_3716:
        /*0264*/ 	.word	0x00000000
.L_3717:


//--------------------- .nv.info._ZN10layer_norm13ln_bwd_kernelINS_13Kernel_traitsI6__halfS2_fS2_fjLj1280ELj1ELj4ELj1ELj16ENS_18Kernel_traits_baseILj1280ES2_S2_fS2_fjLj128EEEEELb0ELb0ELb1ELb1EEEvNS_9BwdParamsE --------------------------
	.section	.nv.info._ZN10layer_norm13ln_bwd_kernelINS_13Kernel_traitsI6__halfS2_fS2_fjLj1280ELj1ELj4ELj1ELj16ENS_18Kernel_traits_baseILj1280ES2_S2_fS2_fjLj128EEEEELb0ELb0ELb1ELb1EEEvNS_9BwdParamsE,"",@"SHT_CUDA_INFO"
	.sectionflags	@""
	.align	4


	//----- nvinfo : EIATTR_CUDA_API_VERSION
	.align		4
        /*0000*/ 	.byte	0x04, 0x37
        /*0002*/ 	.short	(.L_3719 - .L_3718)
.L_3718:
        /*0004*/ 	.word	0x00000082


	//----- nvinfo : EIATTR_SW2861232_WAR
	.align		4
.L_3719:
        /*0008*/ 	.byte	0x01, 0x35
	.zero		2


	//----- nvinfo : EIATTR_PARAM_CBANK
	.align		4
        /*000c*/ 	.byte	0x04, 0x0a
        /*000e*/ 	.short	(.L_3721 - .L_3720)
	.align		4
.L_3720:
        /*0010*/ 	.word	index@(.nv.constant0._ZN10layer_norm13ln_bwd_kernelINS_13Kernel_traitsI6__halfS2_fS2_fjLj1280ELj1ELj4ELj1ELj16ENS_18Kernel_traits_baseILj1280ES2_S2_fS2_fjLj128EEEEELb0ELb0ELb1ELb1EEEvNS_9BwdParamsE)
        /*0014*/ 	.short	0x0160
        /*0016*/ 	.short	0x0128


	//----- nvinfo : EIATTR_CBANK_PARAM_SIZE
	.align		4
.L_3721:
        /*0018*/ 	.byte	0x03, 0x19
        /*001a*/ 	.short	0x0128


	//----- nvinfo : EIATTR_KPARAM_INFO
	.align		4
        /*001c*/ 	.byte	0x04, 0x17
        /*001e*/ 	.short	(.L_3723 - .L_3722)
.L_3722:
        /*0020*/ 	.word	0x00000000
        /*0024*/ 	.short	0x0000
        /*0026*/ 	.short	0x0000
        /*0028*/ 	.byte	0x00, 0xf0, 0xa1, 0x04


	//----- nvinfo : EIATTR_MAXREG_COUNT
	.align		4
.L_3723:
        /*002c*/ 	.byte	0x03, 0x1b
        /*002e*/ 	.short	0x00ff


	//----- nvinfo : EIATTR_NUM_BARRIERS
	.align		4
        /*0030*/ 	.byte	0x02, 0x4c
        /*0032*/ 	.byte	0x01
	.zero		1


	//----- nvinfo : EIATTR_ANNOTATIONS
	.align		4
        /*0034*/ 	.byte	0x04, 0x55
        /*0036*/ 	.short	(.L_3725 - .L_3724)


	//   ....[0]....
.L_3724:
        /* <DEDUP_REMOVED lines=24> */


	//----- nvinfo : EIATTR_MERCURY_ISA_VERSION
	.align		4
.L_3725:
        /*01a8*/ 	.byte	0x03, 0x5f
        /*01aa*/ 	.short	0x0000


	//----- nvinfo : EIATTR_COOP_GROUP_MASK_REGIDS
	.align		4
        /*01ac*/ 	.byte	0x04, 0x29
        /*01ae*/ 	.short	(.L_3727 - .L_3726)


	//   ....[0]....
.L_3726:
        /*01b0*/ 	.word	0xffffffff


	//   ....[1]....
        /*01b4*/ 	.word	0xffffffff


	//   ....[2]....
        /*01b8*/ 	.word	0xffffffff


	//   ....[3]....
        /*01bc*/ 	.word	0xffffffff


	//   ....[4]....
        /*01c0*/ 	.word	0xffffffff


	//   ....[5]....
        /*01c4*/ 	.word	0xffffffff


	//   ....[6]....
        /*01c8*/ 	.word	0xffffffff


	//   ....[7]....
        /*01cc*/ 	.word	0xffffffff


	//   ....[8]....
        /*01d0*/ 	.word	0xffffffff


	//   ....[9]....
        /*01d4*/ 	.word	0xffffffff


	//   ....[10]....
        /*01d8*/ 	.word	0xffffffff


	//   ....[11]....
        /*01dc*/ 	.word	0xffffffff


	//   ....[12]....
        /*01e0*/ 	.word	0xffffffff


	//   ....[13]....
        /*01e4*/ 	.word	0xffffffff


	//   ....[14]....
        /*01e8*/ 	.word	0xffffffff


	//   ....[15]....
        /*01ec*/ 	.word	0xffffffff


	//   ....[16]....
        /*01f0*/ 	.word	0xffffffff


	//   ....[17]....
        /*01f4*/ 	.word	0xffffffff


	//   ....[18]....
        /*01f8*/ 	.word	0xffffffff


	//   ....[19]....
        /*01fc*/ 	.word	0xffffffff


	//----- nvinfo : EIATTR_COOP_GROUP_INSTR_OFFSETS
	.align		4
.L_3727:
        /*0200*/ 	.byte	0x04, 0x28
        /*0202*/ 	.short	(.L_3729 - .L_3728)


	//   ....[0]....
.L_3728:
        /*0204*/ 	.word	0x00002600


	//   ....[1]....
        /*0208*/ 	.word	0x00002620


	//   ....[2]....
        /*020c*/ 	.word	0x00002650


	//   ....[3]....
        /*0210*/ 	.word	0x00002670


	//   ....[4]....
        /*0214*/ 	.word	0x00002690


	//   ....[5]....
        /*0218*/ 	.word	0x000026a0


	//   ....[6]....
        /*021c*/ 	.word	0x000026d0


	//   ....[7]....
        /*0220*/ 	.word	0x000026f0


	//   ....[8]....
        /*0224*/ 	.word	0x00002700


	//   ....[9]....
        /*0228*/ 	.word	0x00002720


	//   ....[10]....
        /*022c*/ 	.word	0x00006170


	//   ....[11]....
        /*0230*/ 	.word	0x000061f0


	//   ....[12]....
        /*0234*/ 	.word	0x00006270


	//   ....[13]....
        /*0238*/ 	.word	0x000062e0


	//   ....[14]....
        /*023c*/ 	.word	0x00006360


	//   ....[15]....
        /*0240*/ 	.word	0x000063d0


	//   ....[16]....
        /*0244*/ 	.word	0x00006450


	//   ....[17]....
        /*0248*/ 	.word	0x000064c0


	//   ....[18]....
        /*024c*/ 	.word	0x00006540


	//   ....[19]....
        /*0250*/ 	.word	0x000065b0


	//----- nvinfo : EIATTR_EXIT_INSTR_OFFSETS
	.align		4
.L_3729:
        /*0254*/ 	.byte	0x04, 0x1c
        /*0256*/ 	.short	(.L_3731 - .L_3730)


	//   ....[0]....
.L_3730:
        /*0258*/ 	.word	0x00006110


	//----- nvinfo : EIATTR_MAX_THREADS
	.align		4
.L_3731:
        /*025c*/ 	.byte	0x04, 0x05
        /*025e*/ 	.short	(.L_3733 - .L_3732)
.L_3732:
        /*0260*/ 	.word	0x00000080
        /*0264*/ 	.word	0x00000001
        /*0268*/ 	.word	0x00000001


	//----- nvinfo : EIATTR_CRS_STACK_SIZE
	.align		4
.L_3733:
        /*026c*/ 	.byte	0x04, 0x1e
        /*026e*/ 	.short	(.L_3735 - .L_3734)
.L_3734:
        /*0270*/ 	.word	0x00000000
.L_3735:


//--------------------- .nv.info._ZN10layer_norm13ln_bwd_kernelINS_13Kernel_traitsI6__halfS2_fS2_fjLj1280ELj1ELj4ELj1ELj16ENS_18Kernel_traits_baseILj1280ES2_S2_fS2_fjLj128EEEEELb0ELb1ELb0ELb0EEEvNS_9BwdParamsE --------------------------
	.section	.nv.info._ZN10layer_norm13ln_bwd_kernelINS_13Kernel_traitsI6__halfS2_fS2_fjLj1280ELj1ELj4ELj1ELj16ENS_18Kernel_traits_baseILj1280ES2_S2_fS2_fjLj128EEEEELb0ELb1ELb0ELb0EEEvNS_9BwdParamsE,"",@"SHT_CUDA_INFO"
	.sectionflags	@""
	.align	4


	//----- nvinfo : EIATTR_CUDA_API_VERSION
	.align		4
        /*0000*/ 	.byte	0x04, 0x37
        /*0002*/ 	.short	(.L_3737 - .L_3736)
.L_3736:
        /*0004*/ 	.word	0x00000082


	//----- nvinfo : EIATTR_SW2861232_WAR
	.align		4
.L_3737:
        /*0008*/ 	.byte	0x01, 0x35
	.zero		2


	//----- nvinfo : EIATTR_PARAM_CBANK
	.align		4
        /*000c*/ 	.byte	0x04, 0x0a
        /*000e*/ 	.short	(.L_3739 - .L_3738)
	.align		4
.L_3738:
        /*0010*/ 	.word	index@(.nv.constant0._ZN10layer_norm13ln_bwd_kernelINS_13Kernel_traitsI6__halfS2_fS2_fjLj1280ELj1ELj4ELj1ELj16ENS_18Kernel_traits_baseILj1280ES2_S2_fS2_fjLj128EEEEELb0ELb1ELb0ELb0EEEvNS_9BwdParamsE)
        /*0014*/ 	.short	0x0160
        /*0016*/ 	.short	0x0128


	//----- nvinfo : EIATTR_CBANK_PARAM_SIZE
	.align		4
.L_3739:
        /*0018*/ 	.byte	0x03, 0x19
        /*001a*/ 	.short	0x0128


	//----- nvinfo : EIATTR_KPARAM_INFO
	.align		4
        /*001c*/ 	.byte	0x04, 0x17
        /*001e*/ 	.short	(.L_3741 - .L_3740)
.L_3740:
        /*0020*/ 	.word	0x00000000
        /*0024*/ 	.short	0x0000
        /*0026*/ 	.short	0x0000
        /*0028*/ 	.byte	0x00, 0xf0, 0xa1, 0x04


	//----- nvinfo : EIATTR_MAXREG_COUNT
	.align		4
.L_3741:
        /*002c*/ 	.byte	0x03, 0x1b
        /*002e*/ 	.short	0x00ff


	//----- nvinfo : EIATTR_NUM_BARRIERS
	.align		4
        /*0030*/ 	.byte	0x02, 0x4c
        /*0032*/ 	.byte	0x01
	.zero		1


	//----- nvinfo : EIATTR_ANNOTATIONS
	.align		4
        /*0034*/ 	.byte	0x04, 0x55
        /*0036*/ 	.short	(.L_3743 - .L_3742)


	//   ....[0]....
.L_3742:
        /* <DEDUP_REMOVED lines=97> */


	//----- nvinfo : EIATTR_MERCURY_ISA_VERSION
	.align		4
.L_3743:
        /*0638*/ 	.byte	0x03, 0x5f
        /*063a*/ 	.short	0x0000


	//----- nvinfo : EIATTR_COOP_GROUP_MASK_REGIDS
	.align		4
        /*063c*/ 	.byte	0x04, 0x29
        /*063e*/ 	.short	(.L_3745 - .L_3744)


	//   ....[0]....
.L_3744:
        /*0640*/ 	.word	0xffffffff


	//   ....[1]....
        /*0644*/ 	.word	0xffffffff


	//   ....[2]....
        /*0648*/ 	.word	0xffffffff


	//   ....[3]....
        /*064c*/ 	.word	0xffffffff


	//   ....[4]....
        /*0650*/ 	.word	0xffffffff


	//   ....[5]....
        /*0654*/ 	.word	0xffffffff


	//   ....[6]....
        /*0658*/ 	.word	0xffffffff


	//   ....[7]....
        /*065c*/ 	.word	0xffffffff


	//   ....[8]....
        /*0660*/ 	.word	0xffffffff


	//   ....[9]....
        /*0664*/ 	.word	0xffffffff


	//   ....[10]....
        /*0668*/ 	.word	0xffffffff


	//   ....[11]....
        /*066c*/ 	.word	0xffffffff


	//   ....[12]....
        /*0670*/ 	.word	0xffffffff


	//   ....[13]....
        /*0674*/ 	.word	0xffffffff


	//   ....[14]....
        /*0678*/ 	.word	0xffffffff


	//   ....[15]....
        /*067c*/ 	.word	0xffffffff


	//   ....[16]....
        /*0680*/ 	.word	0xffffffff


	//   ....[17]....
        /*0684*/ 	.word	0xffffffff


	//   ....[18]....
        /*0688*/ 	.word	0xffffffff


	//   ....[19]....
        /*068c*/ 	.word	0xffffffff


	//----- nvinfo : EIATTR_COOP_GROUP_INSTR_OFFSETS
	.align		4
.L_3745:
        /*0690*/ 	.byte	0x04, 0x28
        /*0692*/ 	.short	(.L_3747 - .L_3746)


	//   ....[0]....
.L_3746:
        /*0694*/ 	.word	0x00002f50


	//   ....[1]....
        /*0698*/ 	.word	0x00002f70


	//   ....[2]....
        /*069c*/ 	.word	0x00002fa0


	//   ....[3]....
        /*06a0*/ 	.word	0x00002fc0


	//   ....[4]....
        /*06a4*/ 	.word	0x00002fe0


	//   ....[5]....
        /*06a8*/ 	.word	0x00003000


	//   ....[6]....
        /*06ac*/ 	.word	0x00003010


	//   ....[7]....
        /*06b0*/ 	.word	0x00003040


	//   ....[8]....
        /*06b4*/ 	.word	0x00003050


	//   ....[9]....
        /*06b8*/ 	.word	0x00003070


	//   ....[10]....
        /*06bc*/ 	.word	0x000070e0


	//   ....[11]....
        /*06c0*/ 	.word	0x00007160


	//   ....[12]....
        /*06c4*/ 	.word	0x000071e0


	//   ....[13]....
        /*06c8*/ 	.word	0x00007250


	//   ....[14]....
        /*06cc*/ 	.word	0x000072d0


	//   ....[15]....
        /*06d0*/ 	.word	0x00007340


	//   ....[16]....
        /*06d4*/ 	.word	0x000073c0


	//   ....[17]....
        /*06d8*/ 	.word	0x00007430


	//   ....[18]....
        /*06dc*/ 	.word	0x000074b0


	//   ....[19]....
        /*06e0*/ 	.word	0x00007520


	//----- nvinfo : EIATTR_EXIT_INSTR_OFFSETS
	.align		4
.L_3747:
        /*06e4*/ 	.byte	0x04, 0x1c
        /*06e6*/ 	.short	(.L_3749 - .L_3748)


	//   ....[0]....
.L_3748:
        /*06e8*/ 	.word	0x00007000


	//   ....[1]....
        /*06ec*/ 	.word	0x00007080


	//----- nvinfo : EIATTR_MAX_THREADS
	.align		4
.L_3749:
        /*06f0*/ 	.byte	0x04, 0x05
        /*06f2*/ 	.short	(.L_3751 - .L_3750)
.L_3750:
        /*06f4*/ 	.word	0x00000080
        /*06f8*/ 	.word	0x00000001
        /*06fc*/ 	.word	0x00000001


	//----- nvinfo : EIATTR_CRS_STACK_SIZE
	.align		4
.L_3751:
        /*0700*/ 	.byte	0x04, 0x1e
        /*0702*/ 	.short	(.L_3753 - .L_3752)
.L_3752:
        /*0704*/ 	.word	0x00000000
.L_3753:


//--------------------- .nv.info._ZN10layer_norm13ln_bwd_kernelINS_13Kernel_traitsI6__halfS2_fS2_fjLj1280ELj1ELj4ELj1ELj16ENS_18Kernel_traits_baseILj1280ES2_S2_fS2_fjLj128EEEEELb0ELb1ELb0ELb1EEEvNS_9BwdParamsE --------------------------
	.section	.nv.info._ZN10layer_norm13ln_bwd_kernelINS_13Kernel_traitsI6__halfS2_fS2_fjLj1280ELj1ELj4ELj1ELj16ENS_18Kernel_traits_baseILj1280ES2_S2_fS2_fjLj128EEEEELb0ELb1ELb0ELb1EEEvNS_9BwdParamsE,"",@"SHT_CUDA_INFO"
	.sectionflags	@""
	.align	4


	//----- nvinfo : EIATTR_CUDA_API_VERSION
	.align		4
        /*0000*/ 	.byte	0x04, 0x37
        /*0002*/ 	.short	(.L_3755 - .L_3754)
.L_3754:
        /*0004*/ 	.word	0x00000082


	//----- nvinfo : EIATTR_SW2861232_WAR
	.align		4
.L_3755:
        /*0008*/ 	.byte	0x01, 0x35
	.zero		2


	//----- nvinfo : EIATTR_PARAM_CBANK
	.align		4
        /*000c*/ 	.byte	0x04, 0x0a
        /*000e*/ 	.short	(.L_3757 - .L_3756)
	.align		4
.L_3756:
        /*0010*/ 	.word	index@(.nv.constant0._ZN10layer_norm13ln_bwd_kernelINS_13Kernel_traitsI6__halfS2_fS2_fjLj1280ELj1ELj4ELj1ELj16ENS_18Kernel_traits_baseILj1280ES2_S2_fS2_fjLj128EEEEELb0ELb1ELb0ELb1EEEvNS_9BwdParamsE)
        /*0014*/ 	.short	0x0160
        /*0016*/ 	.short	0x0128


	//----- nvinfo : EIATTR_CBANK_PARAM_SIZE
	.align		4
.L_3757:
        /*0018*/ 	.byte	0x03, 0x19
        /*001a*/ 	.short	0x0128


	//----- nvinfo : EIATTR_KPARAM_INFO
	.align		4
        /*001c*/ 	.byte	0x04, 0x17
        /*001e*/ 	.short	(.L_3759 - .L_3758)
.L_3758:
        /*0020*/ 	.word	0x00000000
        /*0024*/ 	.short	0x0000
        /*0026*/ 	.short	0x0000
        /*0028*/ 	.byte	0x00, 0xf0, 0xa1, 0x04


	//----- nvinfo : EIATTR_MAXREG_COUNT
	.align		4
.L_3759:
        /*002c*/ 	.byte	0x03, 0x1b
        /*002e*/ 	.short	0x00ff


	//----- nvinfo : EIATTR_NUM_BARRIERS
	.align		4
        /*0030*/ 	.byte	0x02, 0x4c
        /*0032*/ 	.byte	0x01
	.zero		1


	//----- nvinfo : EIATTR_ANNOTATIONS
	.align		4
        /*0034*/ 	.byte	0x04, 0x55
        /*0036*/ 	.short	(.L_3761 - .L_3760)


	//   ....[0]....
.L_3760:
        /* <DEDUP_REMOVED lines=119> */


	//----- nvinfo : EIATTR_MERCURY_ISA_VERSION
	.align		4
.L_3761:
        /*0790*/ 	.byte	0x03, 0x5f
        /*0792*/ 	.short	0x0000


	//----- nvinfo : EIATTR_COOP_GROUP_MASK_REGIDS
	.align		4
        /*0794*/ 	.byte	0x04, 0x29
        /*0796*/ 	.short	(.L_3763 - .L_3762)


	//   ....[0]....
.L_3762:
        /*0798*/ 	.word	0xffffffff


	//   ....[1]....
        /*079c*/ 	.word	0xffffffff


	//   ....[2]....
        /*07a0*/ 	.word	0xffffffff


	//   ....[3]....
        /*07a4*/ 	.word	0xffffffff


	//   ....[4]....
        /*07a8*/ 	.word	0xffffffff


	//   ....[5]....
        /*07ac*/ 	.word	0xffffffff


	//   ....[6]....
        /*07b0*/ 	.word	0xffffffff


	//   ....[7]....
        /*07b4*/ 	.word	0xffffffff


	//   ....[8]....
        /*07b8*/ 	.word	0xffffffff


	//   ....[9]....
        /*07bc*/ 	.word	0xffffffff


	//   ....[10]....
        /*07c0*/ 	.word	0xffffffff


	//   ....[11]....
        /*07c4*/ 	.word	0xffffffff


	//   ....[12]....
        /*07c8*/ 	.word	0xffffffff


	//   ....[13]....
        /*07cc*/ 	.word	0xffffffff


	//   ....[14]....
        /*07d0*/ 	.word	0xffffffff


	//   ....[15]....
        /*07d4*/ 	.word	0xffffffff


	//   ....[16]....
        /*07d8*/ 	.word	0xffffffff


	//   ....[17]....
        /*07dc*/ 	.word	0xffffffff


	//   ....[18]....
        /*07e0*/ 	.word	0xffffffff


	//   ....[19]....
        /*07e4*/ 	.word	0xffffffff


	//----- nvinfo : EIATTR_COOP_GROUP_INSTR_OFFSETS
	.align		4
.L_3763:
        /*07e8*/ 	.byte	0x04, 0x28
        /*07ea*/ 	.short	(.L_3765 - .L_3764)


	//   ....[0]....
.L_3764:
        /*07ec*/ 	.word	0x00002f20


	//   ....[1]....
        /*07f0*/ 	.word	0x00002f40


	//   ....[2]....
        /*07f4*/ 	.word	0x00002f70


	//   ....[3]....
        /*07f8*/ 	.word	0x00002f90


	//   ....[4]....
        /*07fc*/ 	.word	0x00002fb0


	//   ....[5]....
        /*0800*/ 	.word	0x00002fd0


	//   ....[6]....
        /*0804*/ 	.word	0x00002ff0


	//   ....[7]....
        /*0808*/ 	.word	0x00003010


	//   ....[8]....
        /*080c*/ 	.word	0x00003020


	//   ....[9]....
        /*0810*/ 	.word	0x00003040


	//   ....[10]....
        /*0814*/ 	.word	0x00006d30


	//   ....[11]....
        /*0818*/ 	.word	0x00006db0


	//   ....[12]....
        /*081c*/ 	.word	0x00006e30


	//   ....[13]....
        /*0820*/ 	.word	0x00006ea0


	//   ....[14]....
        /*0824*/ 	.word	0x00006f20


	//   ....[15]....
        /*0828*/ 	.word	0x00006f90


	//   ....[16]....
        /*082c*/ 	.word	0x00007010


	//   ....[17]....
        /*0830*/ 	.word	0x00007080


	//   ....[18]....
        /*0834*/ 	.word	0x00007100


	//   ....[19]....
        /*0838*/ 	.word	0x00007170


	//----- nvinfo : EIATTR_EXIT_INSTR_OFFSETS
	.align		4
.L_3765:
        /*083c*/ 	.byte	0x04, 0x1c
        /*083e*/ 	.short	(.L_3767 - .L_3766)


	//   ....[0]....
.L_3766:
        /*0840*/ 	.word	0x00006cd0


	//----- nvinfo : EIATTR_MAX_THREADS
	.align		4
.L_3767:
        /*0844*/ 	.byte	0x04, 0x05
        /*0846*/ 	.short	(.L_3769 - .L_3768)
.L_3768:
        /*0848*/ 	.word	0x00000080
        /*084c*/ 	.word	0x00000001
        /*0850*/ 	.word	0x00000001


	//----- nvinfo : EIATTR_CRS_STACK_SIZE
	.align		4
.L_3769:
        /*0854*/ 	.byte	0x04, 0x1e
        /*0856*/ 	.short	(.L_3771 - .L_3770)
.L_3770:
        /*0858*/ 	.word	0x00000000
.L_3771:


//--------------------- .nv.info._ZN10layer_norm13ln_bwd_kernelINS_13Kernel_traitsI6__halfS2_fS2_fjLj1280ELj1ELj4ELj1ELj16ENS_18Kernel_traits_baseILj1280ES2_S2_fS2_fjLj128EEEEELb0ELb1ELb1ELb0EEEvNS_9BwdParamsE --------------------------
	.section	.nv.info._ZN10layer_norm13ln_bwd_kernelINS_13Kernel_traitsI6__halfS2_fS2_fjLj1280ELj1ELj4ELj1ELj16ENS_18Kernel_traits_baseILj1280ES2_S2_fS2_fjLj128EEEEELb0ELb1ELb1ELb0EEEvNS_9BwdParamsE,"",@"SHT_CUDA_INFO"
	.sectionflags	@""
	.align	4


	//----- nvinfo : EIATTR_CUDA_API_VERSION
	.align		4
        /*0000*/ 	.byte	0x04, 0x37
        /*0002*/ 	.short	(.L_3773 - .L_3772)
.L_3772:
        /*0004*/ 	.word	0x00000082


	//----- nvinfo : EIATTR_SW2861232_WAR
	.align		4
.L_3773:
        /*0008*/ 	.byte	0x01, 0x35
	.zero		2


	//----- nvinfo : EIATTR_PARAM_CBANK
	.align		4
        /*000c*/ 	.byte	0x04, 0x0a
        /*000e*/ 	.short	(.L_3775 - .L_3774)
	.align		4
.L_3774:
        /*0010*/ 	.word	index@(.nv.constant0._ZN10layer_norm13ln_bwd_kernelINS_13Kernel_traitsI6__halfS2_fS2_fjLj1280ELj1ELj4ELj1ELj16ENS_18Kernel_traits_baseILj1280ES2_S2_fS2_fjLj128EEEEELb0ELb1ELb1ELb0EEEvNS_9BwdParamsE)
        /*0014*/ 	.short	0x0160
        /*0016*/ 	.short	0x0128


	//----- nvinfo : EIATTR_CBANK_PARAM_SIZE
	.align		4
.L_3775:
        /*0018*/ 	.byte	0x03, 0x19
        /*001a*/ 	.short	0x0128


	//----- nvinfo : EIATTR_KPARAM_INFO
	.align		4
        /*001c*/ 	.byte	0x04, 0x17
        /*001e*/ 	.short	(.L_3777 - .L_3776)
.L_3776:
        /*0020*/ 	.word	0x00000000
        /*0024*/ 	.short	0x0000
        /*0026*/ 	.short	0x0000
        /*0028*/ 	.byte	0x00, 0xf0, 0xa1, 0x04


	//----- nvinfo : EIATTR_MAXREG_COUNT
	.align		4
.L_3777:
        /*002c*/ 	.byte	0x03, 0x1b
        /*002e*/ 	.short	0x00ff


	//----- nvinfo : EIATTR_NUM_BARRIERS
	.align		4
        /*0030*/ 	.byte	0x02, 0x4c
        /*0032*/ 	.byte	0x01
	.zero		1


	//----- nvinfo : EIATTR_ANNOTATIONS
	.align		4
        /*0034*/ 	.byte	0x04, 0x55
        /*0036*/ 	.short	(.L_3779 - .L_3778)


	//   ....[0]....
.L_3778:
        /* <DEDUP_REMOVED lines=113> */


	//----- nvinfo : EIATTR_MERCURY_ISA_VERSION
	.align		4
.L_3779:
        /*0738*/ 	.byte	0x03, 0x5f
        /*073a*/ 	.short	0x0000


	//----- nvinfo : EIATTR_COOP_GROUP_MASK_REGIDS
	.align		4
        /*073c*/ 	.byte	0x04, 0x29
        /*073e*/ 	.short	(.L_3781 - .L_3780)


	//   ....[0]....
.L_3780:
        /*0740*/ 	.word	0xffffffff


	//   ....[1]....
        /*0744*/ 	.word	0xffffffff


	//   ....[2]....
        /*0748*/ 	.word	0xffffffff


	//   ....[3]....
        /*074c*/ 	.word	0xffffffff


	//   ....[4]....
        /*0750*/ 	.word	0xffffffff


	//   ....[5]....
        /*0754*/ 	.word	0xffffffff


	//   ....[6]....
        /*0758*/ 	.word	0xffffffff


	//   ....[7]....
        /*075c*/ 	.word	0xffffffff


	//   ....[8]....
        /*0760*/ 	.word	0xffffffff


	//   ....[9]....
        /*0764*/ 	.word	0xffffffff


	//   ....[10]....
        /*0768*/ 	.word	0xffffffff


	//   ....[11]....
        /*076c*/ 	.word	0xffffffff


	//   ....[12]....
        /*0770*/ 	.word	0xffffffff


	//   ....[13]....
        /*0774*/ 	.word	0xffffffff


	//   ....[14]....
        /*0778*/ 	.word	0xffffffff


	//   ....[15]....
        /*077c*/ 	.word	0xffffffff


	//   ....[16]....
        /*0780*/ 	.word	0xffffffff


	//   ....[17]....
        /*0784*/ 	.word	0xffffffff


	//   ....[18]....
        /*0788*/ 	.word	0xffffffff


	//   ....[19]....
        /*078c*/ 	.word	0xffffffff


	//----- nvinfo : EIATTR_COOP_GROUP_INSTR_OFFSETS
	.align		4
.L_3781:
        /*0790*/ 	.byte	0x04, 0x28
        /*0792*/ 	.short	(.L_3783 - .L_3782)


	//   ....[0]....
.L_3782:
        /*0794*/ 	.word	0x000034a0


	//   ....[1]....
        /*0798*/ 	.word	0x000034c0


	//   ....[2]....
        /*079c*/ 	.word	0x000034f0


	//   ....[3]....
        /*07a0*/ 	.word	0x00003510


	//   ....[4]....
        /*07a4*/ 	.word	0x00003530


	//   ....[5]....
        /*07a8*/ 	.word	0x00003550


	//   ....[6]....
        /*07ac*/ 	.word	0x00003560


	//   ....[7]....
        /*07b0*/ 	.word	0x00003590


	//   ....[8]....
        /*07b4*/ 	.word	0x000035a0


	//   ....[9]....
        /*07b8*/ 	.word	0x000035c0


	//   ....[10]....
        /*07bc*/ 	.word	0x00009520


	//   ....[11]....
        /*07c0*/ 	.word	0x000095a0


	//   ....[12]....
        /*07c4*/ 	.word	0x00009620


	//   ....[13]....
        /*07c8*/ 	.word	0x00009690


	//   ....[14]....
        /*07cc*/ 	.word	0x00009710


	//   ....[15]....
        /*07d0*/ 	.word	0x00009780


	//   ....[16]....
        /*07d4*/ 	.word	0x00009800


	//   ....[17]....
        /*07d8*/ 	.word	0x00009870


	//   ....[18]....
        /*07dc*/ 	.word	0x000098f0


	//   ....[19]....
        /*07e0*/ 	.word	0x00009960


	//----- nvinfo : EIATTR_EXIT_INSTR_OFFSETS
	.align		4
.L_3783:
        /*07e4*/ 	.byte	0x04, 0x1c
        /*07e6*/ 	.short	(.L_3785 - .L_3784)


	//   ....[0]....
.L_3784:
        /*07e8*/ 	.word	0x00009440


	//   ....[1]....
        /*07ec*/ 	.word	0x000094c0


	//----- nvinfo : EIATTR_MAX_THREADS
	.align		4
.L_3785:
        /*07f0*/ 	.byte	0x04, 0x05
        /*07f2*/ 	.short	(.L_3787 - .L_3786)
.L_3786:
        /*07f4*/ 	.word	0x00000080
        /*07f8*/ 	.word	0x00000001
        /*07fc*/ 	.word	0x00000001


	//----- nvinfo : EIATTR_CRS_STACK_SIZE
	.align		4
.L_3787:
        /*0800*/ 	.byte	0x04, 0x1e
        /*0802*/ 	.short	(.L_3789 - .L_3788)
.L_3788:
        /*0804*/ 	.word	0x00000000
.L_3789:


//--------------------- .nv.info._ZN10layer_norm13ln_bwd_kernelINS_13Kernel_traitsI6__halfS2_fS2_fjLj1280ELj1ELj4ELj1ELj16ENS_18Kernel_traits_baseILj1280ES2_S2_fS2_fjLj128EEEEELb0ELb1ELb1ELb1EEEvNS_9BwdParamsE --------------------------
	.section	.nv.info._ZN10layer_norm13ln_bwd_kernelINS_13Kernel_traitsI6__halfS2_fS2_fjLj1280ELj1ELj4ELj1ELj16ENS_18Kernel_traits_baseILj1280ES2_S2_fS2_fjLj128EEEEELb0ELb1ELb1ELb1EEEvNS_9BwdParamsE,"",@"SHT_CUDA_INFO"
	.sectionflags	@""
	.align	4


	//----- nvinfo : EIATTR_CUDA_API_VERSION
	.align		4
        /*0000*/ 	.byte	0x04, 0x37
        /*0002*/ 	.short	(.L_3791 - .L_3790)
.L_3790:
        /*0004*/ 	.word	0x00000082


	//----- nvinfo : EIATTR_SW2861232_WAR
	.align		4
.L_3791:
        /*0008*/ 	.byte	0x01, 0x35
	.zero		2


	//----- nvinfo : EIATTR_PARAM_CBANK
	.align		4
        /*000c*/ 	.byte	0x04, 0x0a
        /*000e*/ 	.short	(.L_3793 - .L_3792)
	.align		4
.L_3792:
        /*0010*/ 	.word	index@(.nv.constant0._ZN10layer_norm13ln_bwd_kernelINS_13Kernel_traitsI6__halfS2_fS2_fjLj1280ELj1ELj4ELj1ELj16ENS_18Kernel_traits_baseILj1280ES2_S2_fS2_fjLj128EEEEELb0ELb1ELb1ELb1EEEvNS_9BwdParamsE)
        /*0014*/ 	.short	0x0160
        /*0016*/ 	.short	0x0128


	//----- nvinfo : EIATTR_CBANK_PARAM_SIZE
	.align		4
.L_3793:
        /*0018*/ 	.byte	0x03, 0x19
        /*001a*/ 	.short	0x0128


	//----- nvinfo : EIATTR_KPARAM_INFO
	.align		4
        /*001c*/ 	.byte	0x04, 0x17
        /*001e*/ 	.short	(.L_3795 - .L_3794)
.L_3794:
        /*0020*/ 	.word	0x00000000
        /*0024*/ 	.short	0x0000
        /*0026*/ 	.short	0x0000
        /*0028*/ 	.byte	0x00, 0xf0, 0xa1, 0x04


	//----- nvinfo : EIATTR_MAXREG_COUNT
	.align		4
.L_3795:
        /*002c*/ 	.byte	0x03, 0x1b
        /*002e*/ 	.short	0x00ff


	//----- nvinfo : EIATTR_NUM_BARRIERS
	.align		4
        /*0030*/ 	.byte	0x02, 0x4c
        /*0032*/ 	.byte	0x01
	.zero		1


	//----- nvinfo : EIATTR_ANNOTATIONS
	.align		4
        /*0034*/ 	.byte	0x04, 0x55
        /*0036*/ 	.short	(.L_3797 - .L_3796)


	//   ....[0]....
.L_3796:
        /* <DEDUP_REMOVED lines=145> */


	//----- nvinfo : EIATTR_MERCURY_ISA_VERSION
	.align		4
.L_3797:
        /*0938*/ 	.byte	0x03, 0x5f
        /*093a*/ 	.short	0x0000


	//----- nvinfo : EIATTR_COOP_GROUP_MASK_REGIDS
	.align		4
        /*093c*/ 	.byte	0x04, 0x29
        /*093e*/ 	.short	(.L_3799 - .L_3798)


	//   ....[0]....
.L_3798:
        /*0940*/ 	.word	0xffffffff


	//   ....[1]....
        /*0944*/ 	.word	0xffffffff


	//   ....[2]....
        /*0948*/ 	.word	0xffffffff


	//   ....[3]....
        /*094c*/ 	.word	0xffffffff


	//   ....[4]....
        /*0950*/ 	.word	0xffffffff


	//   ....[5]....
        /*0954*/ 	.word	0xffffffff


	//   ....[6]....
        /*0958*/ 	.word	0xffffffff


	//   ....[7]....
        /*095c*/ 	.word	0xffffffff


	//   ....[8]....
        /*0960*/ 	.word	0xffffffff


	//   ....[9]....
        /*0964*/ 	.word	0xffffffff


	//   ....[10]....
        /*0968*/ 	.word	0xffffffff


	//   ....[11]....
        /*096c*/ 	.word	0xffffffff


	//   ....[12]....
        /*0970*/ 	.word	0xffffffff


	//   ....[13]....
        /*0974*/ 	.word	0xffffffff


	//   ....[14]....
        /*0978*/ 	.word	0xffffffff


	//   ....[15]....
        /*097c*/ 	.word	0xffffffff


	//   ....[16]....
        /*0980*/ 	.word	0xffffffff


	//   ....[17]....
        /*0984*/ 	.word	0xffffffff


	//   ....[18]....
        /*0988*/ 	.word	0xffffffff


	//   ....[19]....
        /*098c*/ 	.word	0xffffffff


	//----- nvinfo : EIATTR_COOP_GROUP_INSTR_OFFSETS
	.align		4
.L_3799:
        /*0990*/ 	.byte	0x04, 0x28
        /*0992*/ 	.short	(.L_3801 - .L_3800)


	//   ....[0]....
.L_3800:
        /*0994*/ 	.word	0x000033a0


	//   ....[1]....
        /*0998*/ 	.word	0x000033c0


	//   ....[2]....
        /*099c*/ 	.word	0x000033f0


	//   ....[3]....
        /*09a0*/ 	.word	0x00003410


	//   ....[4]....
        /*09a4*/ 	.word	0x00003430


	//   ....[5]....
        /*09a8*/ 	.word	0x00003450


	//   ....[6]....
        /*09ac*/ 	.word	0x00003470


	//   ....[7]....
        /*09b0*/ 	.word	0x00003490


	//   ....[8]....
        /*09b4*/ 	.word	0x000034a0


	//   ....[9]....
        /*09b8*/ 	.word	0x000034c0


	//   ....[10]....
        /*09bc*/ 	.word	0x00008bd0


	//   ....[11]....
        /*09c0*/ 	.word	0x00008c50


	//   ....[12]....
        /*09c4*/ 	.word	0x00008cd0


	//   ....[13]....
        /*09c8*/ 	.word	0x00008d40


	//   ....[14]....
        /*09cc*/ 	.word	0x00008dc0


	//   ....[15]....
        /*09d0*/ 	.word	0x00008e30


	//   ....[16]....
        /*09d4*/ 	.word	0x00008eb0


	//   ....[17]....
        /*09d8*/ 	.word	0x00008f20


	//   ....[18]....
        /*09dc*/ 	.word	0x00008fa0


	//   ....[19]....
        /*09e0*/ 	.word	0x00009010


	//----- nvinfo : EIATTR_EXIT_INSTR_OFFSETS
	.align		4
.L_3801:
        /*09e4*/ 	.byte	0x04, 0x1c
        /*09e6*/ 	.short	(.L_3803 - .L_3802)


	//   ....[0]....
.L_3802:
        /*09e8*/ 	.word	0x00008b70


	//----- nvinfo : EIATTR_MAX_THREADS
	.align		4
.L_3803:
        /*09ec*/ 	.byte	0x04, 0x05
        /*09ee*/ 	.short	(.L_3805 - .L_3804)
.L_3804:
        /*09f0*/ 	.word	0x00000080
        /*09f4*/ 	.word	0x00000001
        /*09f8*/ 	.word	0x00000001


	//----- nvinfo : EIATTR_CRS_STACK_SIZE
	.align		4
.L_3805:
        /*09fc*/ 	.byte	0x04, 0x1e
        /*09fe*/ 	.short	(.L_3807 - .L_3806)
.L_3806:
        /*0a00*/ 	.word	0x00000000
.L_3807:


//--------------------- .nv.info._ZN10layer_norm13ln_bwd_kernelINS_13Kernel_traitsI6__halfS2_fS2_fjLj1280ELj1ELj4ELj1ELj16ENS_18Kernel_traits_baseILj1280ES2_S2_fS2_fjLj128EEEEELb1ELb0ELb0ELb0EEEvNS_9BwdParamsE --------------------------
	.section	.nv.info._ZN10layer_norm13ln_bwd_kernelINS_13Kernel_traitsI6__halfS2_fS2_fjLj1280ELj1ELj4ELj1ELj16ENS_18Kernel_traits_baseILj1280ES2_S2_fS2_fjLj128EEEEELb1ELb0ELb0ELb0EEEvNS_9BwdParamsE,"",@"SHT_CUDA_INFO"
	.sectionflags	@""
	.align	4


	//----- nvinfo : EIATTR_CUDA_API_VERSION
	.align		4
        /*0000*/ 	.byte	0x04, 0x37
        /*0002*/ 	.short	(.L_3809 - .L_3808)
.L_3808:
        /*0004*/ 	.word	0x00000082


	//----- nvinfo : EIATTR_SW2861232_WAR
	.align		4
.L_3809:
        /*0008*/ 	.byte	0x01, 0x35
	.zero		2


	//----- nvinfo : EIATTR_PARAM_CBANK
	.align		4
        /*000c*/ 	.byte	0x04, 0x0a
        /*000e*/ 	.short	(.L_3811 - .L_3810)
	.align		4
.L_3810:
        /*0010*/ 	.word	index@(.nv.constant0._ZN10layer_norm13ln_bwd_kernelINS_13Kernel_traitsI6__halfS2_fS2_fjLj1280ELj1ELj4ELj1ELj16ENS_18Kernel_traits_baseILj1280ES2_S2_fS2_fjLj128EEEEELb1ELb0ELb0ELb0EEEvNS_9BwdParamsE)
        /*0014*/ 	.short	0x0160
        /*0016*/ 	.short	0x0128


	//----- nvinfo : EIATTR_CBANK_PARAM_SIZE
	.align		4
.L_3811:
        /*0018*/ 	.byte	0x03, 0x19
        /*001a*/ 	.short	0x0128


	//----- nvinfo : EIATTR_KPARAM_INFO
	.align		4
        /*001c*/ 	.byte	0x04, 0x17
        /*001e*/ 	.short	(.L_3813 - .L_3812)
.L_3812:
        /*0020*/ 	.word	0x00000000
        /*0024*/ 	.short	0x0000
        /*0026*/ 	.short	0x0000
        /*0028*/ 	.byte	0x00, 0xf0, 0xa1, 0x04


	//----- nvinfo : EIATTR_MAXREG_COUNT
	.align		4
.L_3813:
        /*002c*/ 	.byte	0x03, 0x1b
        /*002e*/ 	.short	0x00ff


	//----- nvinfo : EIATTR_NUM_BARRIERS
	.align		4
        /*0030*/ 	.byte	0x02, 0x4c
        /*0032*/ 	.byte	0x01
	.zero		1


	//----- nvinfo : EIATTR_ANNOTATIONS
	.align		4
        /*0034*/ 	.byte	0x04, 0x55
        /*0036*/ 	.short	(.L_3815 - .L_3814)


	//   ....[0]....
.L_3814:
        /* <DEDUP_REMOVED lines=28> */


	//----- nvinfo : EIATTR_MERCURY_ISA_VERSION
	.align		4
.L_3815:
        /*01e8*/ 	.byte	0x03, 0x5f
        /*01ea*/ 	.short	0x0000


	//----- nvinfo : EIATTR_COOP_GROUP_MASK_REGIDS
	.align		4
        /*01ec*/ 	.byte	0x04, 0x29
        /*01ee*/ 	.short	(.L_3817 - .L_3816)


	//   ....[0]....
.L_3816:
        /*01f0*/ 	.word	0xffffffff


	//   ....[1]....
        /*01f4*/ 	.word	0xffffffff


	//   ....[2]....
        /*01f8*/ 	.word	0xffffffff


	//   ....[3]....
        /*01fc*/ 	.word	0xffffffff


	//   ....[4]....
        /*0200*/ 	.word	0xffffffff


	//   ....[5]....
        /*0204*/ 	.word	0xffffffff


	//   ....[6]....
        /*0208*/ 	.word	0xffffffff


	//   ....[7]....
        /*020c*/ 	.word	0xffffffff


	//   ....[8]....
        /*0210*/ 	.word	0xffffffff


	//   ....[9]....
        /*0214*/ 	.word	0xffffffff


	//   ....[10]....
        /*0218*/ 	.word	0xffffffff


	//   ....[11]....
        /*021c*/ 	.word	0xffffffff


	//   ....[12]....
        /*0220*/ 	.word	0xffffffff


	//   ....[13]....
        /*0224*/ 	.word	0xffffffff


	//   ....[14]....
        /*0228*/ 	.word	0xffffffff


	//   ....[15]....
        /*022c*/ 	.word	0xffffffff


	//   ....[16]....
        /*0230*/ 	.word	0xffffffff


	//   ....[17]....
        /*0234*/ 	.word	0xffffffff


	//   ....[18]....
        /*0238*/ 	.word	0xffffffff


	//   ....[19]....
        /*023c*/ 	.word	0xffffffff


	//----- nvinfo : EIATTR_COOP_GROUP_INSTR_OFFSETS
	.align		4
.L_3817:
        /*0240*/ 	.byte	0x04, 0x28
        /*0242*/ 	.short	(.L_3819 - .L_3818)


	//   ....[0]....
.L_3818:
        /*0244*/ 	.word	0x00002790


	//   ....[1]....
        /*0248*/ 	.word	0x000027b0


	//   ....[2]....
        /*024c*/ 	.word	0x000027e0


	//   ....[3]....
        /*0250*/ 	.word	0x00002800


	//   ....[4]....
        /*0254*/ 	.word	0x00002820


	//   ....[5]....
        /*0258*/ 	.word	0x00002840


	//   ....[6]....
        /*025c*/ 	.word	0x00002850


	//   ....[7]....
        /*0260*/ 	.word	0x00002880


	//   ....[8]....
        /*0264*/ 	.word	0x00002890


	//   ....[9]....
        /*0268*/ 	.word	0x000028b0


	//   ....[10]....
        /*026c*/ 	.word	0x000059f0


	//   ....[11]....
        /*0270*/ 	.word	0x00005a70


	//   ....[12]....
        /*0274*/ 	.word	0x00005af0


	//   ....[13]....
        /*0278*/ 	.word	0x00005b60


	//   ....[14]....
        /*027c*/ 	.word	0x00005be0


	//   ....[15]....
        /*0280*/ 	.word	0x00005c50


	//   ....[16]....
        /*0284*/ 	.word	0x00005cd0


	//   ....[17]....
        /*0288*/ 	.word	0x00005d40


	//   ....[18]....
        /*028c*/ 	.word	0x00005dc0


	//   ....[19]....
        /*0290*/ 	.word	0x00005e30


	//----- nvinfo : EIATTR_EXIT_INSTR_OFFSETS
	.align		4
.L_3819:
        /*0294*/ 	.byte	0x04, 0x1c
        /*0296*/ 	.short	(.L_3821 - .L_3820)


	//   ....[0]....
.L_3820:
        /*0298*/ 	.word	0x00005960


	//   ....[1]....
        /*029c*/ 	.word	0x00005990


	//----- nvinfo : EIATTR_MAX_THREADS
	.align		4
.L_3821:
        /*02a0*/ 	.byte	0x04, 0x05
        /*02a2*/ 	.short	(.L_3823 - .L_3822)
.L_3822:
        /*02a4*/ 	.word	0x00000080
        /*02a8*/ 	.word	0x00000001
        /*02ac*/ 	.word	0x00000001


	//----- nvinfo : EIATTR_CRS_STACK_SIZE
	.align		4
.L_3823:
        /*02b0*/ 	.byte	0x04, 0x1e
        /*02b2*/ 	.short	(.L_3825 - .L_3824)
.L_3824:
        /*02b4*/ 	.word	0x00000000
.L_3825:


//--------------------- .nv.info._ZN10layer_norm13ln_bwd_kernelINS_13Kernel_traitsI6__halfS2_fS2_fjLj1280ELj1ELj4ELj1ELj16ENS_18Kernel_traits_baseILj1280ES2_S2_fS2_fjLj128EEEEELb1ELb0ELb0ELb1EEEvNS_9BwdParamsE --------------------------
	.section	.nv.info._ZN10layer_norm13ln_bwd_kernelINS_13Kernel_traitsI6__halfS2_fS2_fjLj1280ELj1ELj4ELj1ELj16ENS_18Kernel_traits_baseILj1280ES2_S2_fS2_fjLj128EEEEELb1ELb0ELb0ELb1EEEvNS_9BwdParamsE,"",@"SHT_CUDA_INFO"
	.sectionflags	@""
	.align	4


	//----- nvinfo : EIATTR_CUDA_API_VERSION
	.align		4
        /*0000*/ 	.byte	0x04, 0x37
        /*0002*/ 	.short	(.L_3827 - .L_3826)
.L_3826:
        /*0004*/ 	.word	0x00000082


	//----- nvinfo : EIATTR_SW2861232_WAR
	.align		4
.L_3827:
        /*0008*/ 	.byte	0x01, 0x35
	.zero		2


	//----- nvinfo : EIATTR_PARAM_CBANK
	.align		4
        /*000c*/ 	.byte	0x04, 0x0a
        /*000e*/ 	.short	(.L_3829 - .L_3828)
	.align		4
.L_3828:
        /*0010*/ 	.word	index@(.nv.constant0._ZN10layer_norm13ln_bwd_kernelINS_13Kernel_traitsI6__halfS2_fS2_fjLj1280ELj1ELj4ELj1ELj16ENS_18Kernel_traits_baseILj1280ES2_S2_fS2_fjLj128EEEEELb1ELb0ELb0ELb1EEEvNS_9BwdParamsE)
        /*0014*/ 	.short	0x0160
        /*0016*/ 	.short	0x0128


	//----- nvinfo : EIATTR_CBANK_PARAM_SIZE
	.align		4
.L_3829:
        /*0018*/ 	.byte	0x03, 0x19
        /*001a*/ 	.short	0x0128


	//----- nvinfo : EIATTR_KPARAM_INFO
	.align		4
        /*001c*/ 	.byte	0x04, 0x17
        /*001e*/ 	.short	(.L_3831 - .L_3830)
.L_3830:
        /*0020*/ 	.word	0x00000000
        /*0024*/ 	.short	0x0000
        /*0026*/ 	.short	0x0000
        /*0028*/ 	.byte	0x00, 0xf0, 0xa1, 0x04


	//----- nvinfo : EIATTR_MAXREG_COUNT
	.align		4
.L_3831:
        /*002c*/ 	.byte	0x03, 0x1b
        /*002e*/ 	.short	0x00ff


	//----- nvinfo : EIATTR_NUM_BARRIERS
	.align		4
        /*0030*/ 	.byte	0x02, 0x4c
        /*0032*/ 	.byte	0x01
	.zero		1


	//----- nvinfo : EIATTR_ANNOTATIONS
	.align		4
        /*0034*/ 	.byte	0x04, 0x55
        /*0036*/ 	.short	(.L_3833 - .L_3832)


	//   ....[0]....
.L_3832:
        /* <DEDUP_REMOVED lines=23> */


	//----- nvinfo : EIATTR_MERCURY_ISA_VERSION
	.align		4
.L_3833:
        /*0198*/ 	.byte	0x03, 0x5f
        /*019a*/ 	.short	0x0000


	//----- nvinfo : EIATTR_COOP_GROUP_MASK_REGIDS
	.align		4
        /*019c*/ 	.byte	0x04, 0x29
        /*019e*/ 	.short	(.L_3835 - .L_3834)


	//   ....[0]....
.L_3834:
        /*01a0*/ 	.word	0xffffffff


	//   ....[1]....
        /*01a4*/ 	.word	0xffffffff


	//   ....[2]....
        /*01a8*/ 	.word	0xffffffff


	//   ....[3]....
        /*01ac*/ 	.word	0xffffffff


	//   ....[4]....
        /*01b0*/ 	.word	0xffffffff


	//   ....[5]....
        /*01b4*/ 	.word	0xffffffff


	//   ....[6]....
        /*01b8*/ 	.word	0xffffffff


	//   ....[7]....
        /*01bc*/ 	.word	0xffffffff


	//   ....[8]....
        /*01c0*/ 	.word	0xffffffff


	//   ....[9]....
        /*01c4*/ 	.word	0xffffffff


	//   ....[10]....
        /*01c8*/ 	.word	0xffffffff


	//   ....[11]....
        /*01cc*/ 	.word	0xffffffff


	//   ....[12]....
        /*01d0*/ 	.word	0xffffffff


	//   ....[13]....
        /*01d4*/ 	.word	0xffffffff


	//   ....[14]....
        /*01d8*/ 	.word	0xffffffff


	//   ....[15]....
        /*01dc*/ 	.word	0xffffffff


	//   ....[16]....
        /*01e0*/ 	.word	0xffffffff


	//   ....[17]....
        /*01e4*/ 	.word	0xffffffff


	//   ....[18]....
        /*01e8*/ 	.word	0xffffffff


	//   ....[19]....
        /*01ec*/ 	.word	0xffffffff


	//----- nvinfo : EIATTR_COOP_GROUP_INSTR_OFFSETS
	.align		4
.L_3835:
        /*01f0*/ 	.byte	0x04, 0x28
        /*01f2*/ 	.short	(.L_3837 - .L_3836)


	//   ....[0]....
.L_3836:
        /*01f4*/ 	.word	0x00002490


	//   ....[1]....
        /*01f8*/ 	.word	0x000024b0


	//   ....[2]....
        /*01fc*/ 	.word	0x000024e0


	//   ....[3]....
        /*0200*/ 	.word	0x00002500


	//   ....[4]....
        /*0204*/ 	.word	0x00002520


	//   ....[5]....
        /*0208*/ 	.word	0x00002540


	//   ....[6]....
        /*020c*/ 	.word	0x00002560


	//   ....[7]....
        /*0210*/ 	.word	0x00002580


	//   ....[8]....
        /*0214*/ 	.word	0x00002590


	//   ....[9]....
        /*0218*/ 	.word	0x000025b0


	//   ....[10]....
        /*021c*/ 	.word	0x00005260


	//   ....[11]....
        /*0220*/ 	.word	0x000052c0


	//   ....[12]....
        /*0224*/ 	.word	0x00005320


	//   ....[13]....
        /*0228*/ 	.word	0x00005370


	//   ....[14]....
        /*022c*/ 	.word	0x000053d0


	//   ....[15]....
        /*0230*/ 	.word	0x00005420


	//   ....[16]....
        /*0234*/ 	.word	0x00005480


	//   ....[17]....
        /*0238*/ 	.word	0x000054d0


	//   ....[18]....
        /*023c*/ 	.word	0x00005530


	//   ....[19]....
        /*0240*/ 	.word	0x00005580


	//----- nvinfo : EIATTR_EXIT_INSTR_OFFSETS
	.align		4
.L_3837:
        /*0244*/ 	.byte	0x04, 0x1c
        /*0246*/ 	.short	(.L_3839 - .L_3838)


	//   ....[0]....
.L_3838:
        /*0248*/ 	.word	0x00005220


	//----- nvinfo : EIATTR_MAX_THREADS
	.align		4
.L_3839:
        /*024c*/ 	.byte	0x04, 0x05
        /*024e*/ 	.short	(.L_3841 - .L_3840)
.L_3840:
        /*0250*/ 	.word	0x00000080
        /*0254*/ 	.word	0x00000001
        /*0258*/ 	.word	0x00000001


	//----- nvinfo : EIATTR_CRS_STACK_SIZE
	.align		4
.L_3841:
        /*025c*/ 	.byte	0x04, 0x1e
        /*025e*/ 	.short	(.L_3843 - .L_3842)
.L_3842:
        /*0260*/ 	.word	0x00000000
.L_3843:


//--------------------- .nv.info._ZN10layer_norm22ln_bwd_finalize_kernelINS_22Kernel_traits_finalizeILj1280E6__halfS2_fS2_fjLb0ELj1024ELj4ENS_18Kernel_traits_baseILj1280ES2_S2_fS2_fjLj1024EEEEELb0ELb0EEEvNS_9BwdParamsE --------------------------
	.section	.nv.info._ZN10layer_norm22ln_bwd_finalize_kernelINS_22Kernel_traits_finalizeILj1280E6__halfS2_fS2_fjLb0ELj1024ELj4ENS_18Kernel_traits_baseILj1280ES2_S2_fS2_fjLj1024EEEEELb0ELb0EEEvNS_9BwdParamsE,"",@"SHT_CUDA_INFO"
	.sectionflags	@""
	.align	4


	//----- nvinfo : EIATTR_CUDA_API_VERSION
	.align		4
        /*0000*/ 	.byte	0x04, 0x37
        /*0002*/ 	.short	(.L_3845 - .L_3844)
.L_3844:
        /*0004*/ 	.word	0x00000082


	//----- nvinfo : EIATTR_SW2861232_WAR
	.align		4
.L_3845:
        /*0008*/ 	.byte	0x01, 0x35
	.zero		2


	//----- nvinfo : EIATTR_PARAM_CBANK
	.align		4
        /*000c*/ 	.byte	0x04, 0x0a
        /*000e*/ 	.short	(.L_3847 - .L_3846)
	.align		4
.L_3846:
        /*0010*/ 	.word	index@(.nv.constant0._ZN10layer_norm22ln_bwd_finalize_kernelINS_22Kernel_traits_finalizeILj1280E6__halfS2_fS2_fjLb0ELj1024ELj4ENS_18Kernel_traits_baseILj1280ES2_S2_fS2_fjLj1024EEEEELb0ELb0EEEvNS_9BwdParamsE)
        /*0014*/ 	.short	0x0160
        /*0016*/ 	.short	0x0128


	//----- nvinfo : EIATTR_CBANK_PARAM_SIZE
	.align		4
.L_3847:
        /*0018*/ 	.byte	0x03, 0x19
        /*001a*/ 	.short	0x0128


	//----- nvinfo : EIATTR_KPARAM_INFO
	.align		4
        /*001c*/ 	.byte	0x04, 0x17
        /*001e*/ 	.short	(.L_3849 - .L_3848)
.L_3848:
        /*0020*/ 	.word	0x00000000
        /*0024*/ 	.short	0x0000
        /*0026*/ 	.short	0x0000
        /*0028*/ 	.byte	0x00, 0xf0, 0xa1, 0x04


	//----- nvinfo : EIATTR_MAXREG_COUNT
	.align		4
.L_3849:
        /*002c*/ 	.byte	0x03, 0x1b
        /*002e*/ 	.short	0x0040


	//----- nvinfo : EIATTR_NUM_BARRIERS
	.align		4
        /*0030*/ 	.byte	0x02, 0x4c
        /*0032*/ 	.byte	0x01
	.zero		1


	//----- nvinfo : EIATTR_MERCURY_ISA_VERSION
	.align		4
        /*0034*/ 	.byte	0x03, 0x5f
        /*0036*/ 	.short	0x0000


	//----- nvinfo : EIATTR_COOP_GROUP_MASK_REGIDS
	.align		4
        /*0038*/ 	.byte	0x04, 0x29
        /*003a*/ 	.short	(.L_3851 - .L_3850)


	//   ....[0]....
.L_3850:
        /*003c*/ 	.word	0xffffffff


	//   ....[1]....
        /*0040*/ 	.word	0xffffffff


	//   ....[2]....
        /*0044*/ 	.word	0xffffffff


	//   ....[3]....
        /*0048*/ 	.word	0xffffffff


	//   ....[4]....
        /*004c*/ 	.word	0xffffffff


	//   ....[5]....
        /*0050*/ 	.word	0xffffffff


	//   ....[6]....
        /*0054*/ 	.word	0xffffffff


	//   ....[7]....
        /*0058*/ 	.word	0xffffffff


	//   ....[8]....
        /*005c*/ 	.word	0xffffffff


	//   ....[9]....
        /*0060*/ 	.word	0xffffffff


	//   ....[10]....
        /*0064*/ 	.word	0xffffffff


	//   ....[11]....
        /*0068*/ 	.word	0xffffffff


	//   ....[12]....
        /*006c*/ 	.word	0xffffffff


	//   ....[13]....
        /*0070*/ 	.word	0xffffffff


	//   ....[14]....
        /*0074*/ 	.word	0xffffffff


	//   ....[15]....
        /*0078*/ 	.word	0xffffffff


	//   ....[16]....
        /*007c*/ 	.word	0xffffffff


	//   ....[17]....
        /*0080*/ 	.word	0xffffffff


	//   ....[18]....
        /*0084*/ 	.word	0xffffffff


	//   ....[19]....
        /*0088*/ 	.word	0xffffffff


	//----- nvinfo : EIATTR_COOP_GROUP_INSTR_OFFSETS
	.align		4
.L_3851:
        /*008c*/ 	.byte	0x04, 0x28
        /*008e*/ 	.short	(.L_3853 - .L_3852)


	//   ....[0]....
.L_3852:
        /*0090*/ 	.word	0x00000820


	//   ....[1]....
        /*0094*/ 	.word	0x00000850


	//   ....[2]....
        /*0098*/ 	.word	0x00000860


	//   ....[3]....
        /*009c*/ 	.word	0x00000890


	//   ....[4]....
        /*00a0*/ 	.word	0x000008a0


	//   ....[5]....
        /*00a4*/ 	.word	0x000008d0


	//   ....[6]....
        /*00a8*/ 	.word	0x000008f0


	//   ....[7]....
        /*00ac*/ 	.word	0x00000900


	//   ....[8]....
        /*00b0*/ 	.word	0x00000930


	//   ....[9]....
        /*00b4*/ 	.word	0x00000940


	//   ....[10]....
        /*00b8*/ 	.word	0x00000b50


	//   ....[11]....
        /*00bc*/ 	.word	0x00000bc0


	//   ....[12]....
        /*00c0*/ 	.word	0x00000c20


	//   ....[13]....
        /*00c4*/ 	.word	0x00000c80


	//   ....[14]....
        /*00c8*/ 	.word	0x00000cf0


	//   ....[15]....
        /*00cc*/ 	.word	0x00000d60


	//   ....[16]....
        /*00d0*/ 	.word	0x00000dc0


	//   ....[17]....
        /*00d4*/ 	.word	0x00000e20


	//   ....[18]....
        /*00d8*/ 	.word	0x00000e80


	//   ....[19]....
        /*00dc*/ 	.word	0x00000ee0


	//----- nvinfo : EIATTR_EXIT_INSTR_OFFSETS
	.align		4
.L_3853:
        /*00e0*/ 	.byte	0x04, 0x1c
        /*00e2*/ 	.short	(.L_3855 - .L_3854)


	//   ....[0]....
.L_3854:
        /*00e4*/ 	.word	0x00000070


	//   ....[1]....
        /*00e8*/ 	.word	0x00000af0


	//----- nvinfo : EIATTR_MAX_THREADS
	.align		4
.L_3855:
        /*00ec*/ 	.byte	0x04, 0x05
        /*00ee*/ 	.short	(.L_3857 - .L_3856)
.L_3856:
        /*00f0*/ 	.word	0x00000400
        /*00f4*/ 	.word	0x00000001
        /*00f8*/ 	.word	0x00000001


	//----- nvinfo : EIATTR_CRS_STACK_SIZE
	.align		4
.L_3857:
        /*00fc*/ 	.byte	0x04, 0x1e
        /*00fe*/ 	.short	(.L_3859 - .L_3858)
.L_3858:
        /*0100*/ 	.word	0x00000000
.L_3859:


//--------------------- .nv.info._ZN10layer_norm13ln_bwd_kernelINS_13Kernel_traitsI6__halfS2_fS2_fjLj1280ELj1ELj4ELj1ELj16ENS_18Kernel_traits_baseILj1280ES2_S2_fS2_fjLj128EEEEELb1ELb0ELb1ELb0EEEvNS_9BwdParamsE --------------------------
	.section	.nv.info._ZN10layer_norm13ln_bwd_kernelINS_13Kernel_traitsI6__halfS2_fS2_fjLj1280ELj1ELj4ELj1ELj16ENS_18Kernel_traits_baseILj1280ES2_S2_fS2_fjLj128EEEEELb1ELb0ELb1ELb0EEEvNS_9BwdParamsE,"",@"SHT_CUDA_INFO"
	.sectionflags	@""
	.align	4


	//----- nvinfo : EIATTR_CUDA_API_VERSION
	.align		4
        /*0000*/ 	.byte	0x04, 0x37
        /*0002*/ 	.short	(.L_3861 - .L_3860)
.L_3860:
        /*0004*/ 	.word	0x00000082


	//----- nvinfo : EIATTR_SW2861232_WAR
	.align		4
.L_3861:
        /*0008*/ 	.byte	0x01, 0x35
	.zero		2


	//----- nvinfo : EIATTR_PARAM_CBANK
	.align		4
        /*000c*/ 	.byte	0x04, 0x0a
        /*000e*/ 	.short	(.L_3863 - .L_3862)
	.align		4
.L_3862:
        /*0010*/ 	.word	index@(.nv.constant0._ZN10layer_norm13ln_bwd_kernelINS_13Kernel_traitsI6__halfS2_fS2_fjLj1280ELj1ELj4ELj1ELj16ENS_18Kernel_traits_baseILj1280ES2_S2_fS2_fjLj128EEEEELb1ELb0ELb1ELb0EEEvNS_9BwdParamsE)
        /*0014*/ 	.short	0x0160
        /*0016*/ 	.short	0x0128


	//----- nvinfo : EIATTR_CBANK_PARAM_SIZE
	.align		4
.L_3863:
        /*0018*/ 	.byte	0x03, 0x19
        /*001a*/ 	.short	0x0128


	//----- nvinfo : EIATTR_KPARAM_INFO
	.align		4
        /*001c*/ 	.byte	0x04, 0x17
        /*001e*/ 	.short	(.L_3865 - .L_3864)
.L_3864:
        /*0020*/ 	.word	0x00000000
        /*0024*/ 	.short	0x0000
        /*0026*/ 	.short	0x0000
        /*0028*/ 	.byte	0x00, 0xf0, 0xa1, 0x04


	//----- nvinfo : EIATTR_MAXREG_COUNT
	.align		4
.L_3865:
        /*002c*/ 	.byte	0x03, 0x1b
        /*002e*/ 	.short	0x00ff


	//----- nvinfo : EIATTR_NUM_BARRIERS
	.align		4
        /*0030*/ 	.byte	0x02, 0x4c
        /*0032*/ 	.byte	0x01
	.zero		1


	//----- nvinfo : EIATTR_ANNOTATIONS
	.align		4
        /*0034*/ 	.byte	0x04, 0x55
        /*0036*/ 	.short	(.L_3867 - .L_3866)


	//   ....[0]....
.L_3866:
        /* <DEDUP_REMOVED lines=34> */


	//----- nvinfo : EIATTR_MERCURY_ISA_VERSION
	.align		4
.L_3867:
        /*0248*/ 	.byte	0x03, 0x5f
        /*024a*/ 	.short	0x0000


	//----- nvinfo : EIATTR_COOP_GROUP_MASK_REGIDS
	.align		4
        /*024c*/ 	.byte	0x04, 0x29
        /*024e*/ 	.short	(.L_3869 - .L_3868)


	//   ....[0]....
.L_3868:
        /*0250*/ 	.word	0xffffffff


	//   ....[1]....
        /*0254*/ 	.word	0xffffffff


	//   ....[2]....
        /*0258*/ 	.word	0xffffffff


	//   ....[3]....
        /*025c*/ 	.word	0xffffffff


	//   ....[4]....
        /*0260*/ 	.word	0xffffffff


	//   ....[5]....
        /*0264*/ 	.word	0xffffffff


	//   ....[6]....
        /*0268*/ 	.word	0xffffffff


	//   ....[7]....
        /*026c*/ 	.word	0xffffffff


	//   ....[8]....
        /*0270*/ 	.word	0xffffffff


	//   ....[9]....
        /*0274*/ 	.word	0xffffffff


	//   ....[10]....
        /*0278*/ 	.word	0xffffffff


	//   ....[11]....
        /*027c*/ 	.word	0xffffffff


	//   ....[12]....
        /*0280*/ 	.word	0xffffffff


	//   ....[13]....
        /*0284*/ 	.word	0xffffffff


	//   ....[14]....
        /*0288*/ 	.word	0xffffffff


	//   ....[15]....
        /*028c*/ 	.word	0xffffffff


	//   ....[16]....
        /*0290*/ 	.word	0xffffffff


	//   ....[17]....
        /*0294*/ 	.word	0xffffffff


	//   ....[18]....
        /*0298*/ 	.word	0xffffffff


	//   ....[19]....
        /*029c*/ 	.word	0xffffffff


	//----- nvinfo : EIATTR_COOP_GROUP_INSTR_OFFSETS
	.align		4
.L_3869:
        /*02a0*/ 	.byte	0x04, 0x28
        /*02a2*/ 	.short	(.L_3871 - .L_3870)


	//   ....[0]....
.L_3870:
        /*02a4*/ 	.word	0x00002de0


	//   ....[1]....
        /*02a8*/ 	.word	0x00002e00


	//   ....[2]....
        /*02ac*/ 	.word	0x00002e30


	//   ....[3]....
        /*02b0*/ 	.word	0x00002e50


	//   ....[4]....
        /*02b4*/ 	.word	0x00002e70


	//   ....[5]....
        /*02b8*/ 	.word	0x00002e90


	//   ....[6]....
        /*02bc*/ 	.word	0x00002ea0


	//   ....[7]....
        /*02c0*/ 	.word	0x00002ed0


	//   ....[8]....
        /*02c4*/ 	.word	0x00002ee0


	//   ....[9]....
        /*02c8*/ 	.word	0x00002f00


	//   ....[10]....
        /*02cc*/ 	.word	0x00007890


	//   ....[11]....
        /*02d0*/ 	.word	0x00007910


	//   ....[12]....
        /*02d4*/ 	.word	0x00007990


	//   ....[13]....
        /*02d8*/ 	.word	0x00007a00


	//   ....[14]....
        /*02dc*/ 	.word	0x00007a80


	//   ....[15]....
        /*02e0*/ 	.word	0x00007af0


	//   ....[16]....
        /*02e4*/ 	.word	0x00007b70


	//   ....[17]....
        /*02e8*/ 	.word	0x00007be0


	//   ....[18]....
        /*02ec*/ 	.word	0x00007c60


	//   ....[19]....
        /*02f0*/ 	.word	0x00007cd0


	//----- nvinfo : EIATTR_EXIT_INSTR_OFFSETS
	.align		4
.L_3871:
        /*02f4*/ 	.byte	0x04, 0x1c
        /*02f6*/ 	.short	(.L_3873 - .L_3872)


	//   ....[0]....
.L_3872:
        /*02f8*/ 	.word	0x00007800


	//   ....[1]....
        /*02fc*/ 	.word	0x00007830


	//----- nvinfo : EIATTR_MAX_THREADS
	.align		4
.L_3873:
        /*0300*/ 	.byte	0x04, 0x05
        /*0302*/ 	.short	(.L_3875 - .L_3874)
.L_3874:
        /*0304*/ 	.word	0x00000080
        /*0308*/ 	.word	0x00000001
        /*030c*/ 	.word	0x00000001


	//----- nvinfo : EIATTR_CRS_STACK_SIZE
	.align		4
.L_3875:
        /*0310*/ 	.byte	0x04, 0x1e
        /*0312*/ 	.short	(.L_3877 - .L_3876)
.L_3876:
        /*0314*/ 	.word	0x00000000
.L_3877:


//--------------------- .nv.info._ZN10layer_norm22ln_bwd_finalize_kernelINS_22Kernel_traits_finalizeILj1280E6__halfS2_fS2_fjLb0ELj1024ELj4ENS_18Kernel_traits_baseILj1280ES2_S2_fS2_fjLj1024EEEEELb0ELb1EEEvNS_9BwdParamsE --------------------------
	.section	.nv.info._ZN10layer_norm22ln_bwd_finalize_kernelINS_22Kernel_traits_finalizeILj1280E6__halfS2_fS2_fjLb0ELj1024ELj4ENS_18Kernel_traits_baseILj1280ES2_S2_fS2_fjLj1024EEEEELb0ELb1EEEvNS_9BwdParamsE,"",@"SHT_CUDA_INFO"
	.sectionflags	@""
	.align	4


	//----- nvinfo : EIATTR_CUDA_API_VERSION
	.align		4
        /*0000*/ 	.byte	0x04, 0x37
        /*0002*/ 	.short	(.L_3879 - .L_3878)
.L_3878:
        /*0004*/ 	.word	0x00000082


	//----- nvinfo : EIATTR_SW2861232_WAR
	.align		4
.L_3879:
        /*0008*/ 	.byte	0x01, 0x35
	.zero		2


	//----- nvinfo : EIATTR_PARAM_CBANK
	.align		4
        /*000c*/ 	.byte	0x04, 0x0a
        /*000e*/ 	.short	(.L_3881 - .L_3880)
	.align		4
.L_3880:
        /*0010*/ 	.word	index@(.nv.constant0._ZN10layer_norm22ln_bwd_finalize_kernelINS_22Kernel_traits_finalizeILj1280E6__halfS2_fS2_fjLb0ELj1024ELj4ENS_18Kernel_traits_baseILj1280ES2_S2_fS2_fjLj1024EEEEELb0ELb1EEEvNS_9BwdParamsE)
        /*0014*/ 	.short	0x0160
        /*0016*/ 	.short	0x0128


	//----- nvinfo : EIATTR_CBANK_PARAM_SIZE
	.align		4
.L_3881:
        /*0018*/ 	.byte	0x03, 0x19
        /*001a*/ 	.short	0x0128


	//----- nvinfo : EIATTR_KPARAM_INFO
	.align		4
        /*001c*/ 	.byte	0x04, 0x17
        /*001e*/ 	.short	(.L_3883 - .L_3882)
.L_3882:
        /*0020*/ 	.word	0x00000000
        /*0024*/ 	.short	0x0000
        /*0026*/ 	.short	0x0000
        /*0028*/ 	.byte	0x00, 0xf0, 0xa1, 0x04


	//----- nvinfo : EIATTR_MAXREG_COUNT
	.align		4
.L_3883:
        /*002c*/ 	.byte	0x03, 0x1b
        /*002e*/ 	.short	0x0040


	//----- nvinfo : EIATTR_NUM_BARRIERS
	.align		4
        /*0030*/ 	.byte	0x02, 0x4c
        /*0032*/ 	.byte	0x01
	.zero		1


	//----- nvinfo : EIATTR_MERCURY_ISA_VERSION
	.align		4
        /*0034*/ 	.byte	0x03, 0x5f
        /*0036*/ 	.short	0x0000


	//----- nvinfo : EIATTR_COOP_GROUP_MASK_REGIDS
	.align		4
        /*0038*/ 	.byte	0x04, 0x29
        /*003a*/ 	.short	(.L_3885 - .L_3884)


	//   ....[0]....
.L_3884:
        /*003c*/ 	.word	0xffffffff


	//   ....[1]....
        /*0040*/ 	.word	0xffffffff


	//   ....[2]....
        /*0044*/ 	.word	0xffffffff


	//   ....[3]....
        /*0048*/ 	.word	0xffffffff


	//   ....[4]....
        /*004c*/ 	.word	0xffffffff


	//   ....[5]....
        /*0050*/ 	.word	0xffffffff


	//   ....[6]....
        /*0054*/ 	.word	0xffffffff


	//   ....[7]....
        /*0058*/ 	.word	0xffffffff


	//   ....[8]....
        /*005c*/ 	.word	0xffffffff


	//   ....[9]....
        /*0060*/ 	.word	0xffffffff


	//   ....[10]....
        /*0064*/ 	.word	0xffffffff


	//   ....[11]....
        /*0068*/ 	.word	0xffffffff


	//   ....[12]....
        /*006c*/ 	.word	0xffffffff


	//   ....[13]....
        /*0070*/ 	.word	0xffffffff


	//   ....[14]....
        /*0074*/ 	.word	0xffffffff


	//   ....[15]....
        /*0078*/ 	.word	0xffffffff


	//   ....[16]....
        /*007c*/ 	.word	0xffffffff


	//   ....[17]....
        /*0080*/ 	.word	0xffffffff


	//   ....[18]....
        /*0084*/ 	.word	0xffffffff


	//   ....[19]....
        /*0088*/ 	.word	0xffffffff


	//----- nvinfo : EIATTR_COOP_GROUP_INSTR_OFFSETS
	.align		4
.L_3885:
        /*008c*/ 	.byte	0x04, 0x28
        /*008e*/ 	.short	(.L_3887 - .L_3886)


	//   ....[0]....
.L_3886:
        /*0090*/ 	.word	0x000007f0


	//   ....[1]....
        /*0094*/ 	.word	0x00000820


	//   ....[2]....
        /*0098*/ 	.word	0x00000840


	//   ....[3]....
        /*009c*/ 	.word	0x00000850


	//   ....[4]....
        /*00a0*/ 	.word	0x00000880


	//   ....[5]....
        /*00a4*/ 	.word	0x00000890


	//   ....[6]....
        /*00a8*/ 	.word	0x000008c0


	//   ....[7]....
        /*00ac*/ 	.word	0x000008d0


	//   ....[8]....
        /*00b0*/ 	.word	0x00000900


	//   ....[9]....
        /*00b4*/ 	.word	0x00000910


	//   ....[10]....
        /*00b8*/ 	.word	0x00000b00


	//   ....[11]....
        /*00bc*/ 	.word	0x00000b80


	//   ....[12]....
        /*00c0*/ 	.word	0x00000be0


	//   ....[13]....
        /*00c4*/ 	.word	0x00000c40


	//   ....[14]....
        /*00c8*/ 	.word	0x00000cb0


	//   ....[15]....
        /*00cc*/ 	.word	0x00000d20


	//   ....[16]....
        /*00d0*/ 	.word	0x00000d80


	//   ....[17]....
        /*00d4*/ 	.word	0x00000de0


	//   ....[18]....
        /*00d8*/ 	.word	0x00000e40


	//   ....[19]....
        /*00dc*/ 	.word	0x00000ea0


	//----- nvinfo : EIATTR_EXIT_INSTR_OFFSETS
	.align		4
.L_3887:
        /*00e0*/ 	.byte	0x04, 0x1c
        /*00e2*/ 	.short	(.L_3889 - .L_3888)


	//   ....[0]....
.L_3888:
        /*00e4*/ 	.word	0x00000070


	//   ....[1]....
        /*00e8*/ 	.word	0x00000aa0


	//----- nvinfo : EIATTR_MAX_THREADS
	.align		4
.L_3889:
        /*00ec*/ 	.byte	0x04, 0x05
        /*00ee*/ 	.short	(.L_3891 - .L_3890)
.L_3890:
        /*00f0*/ 	.word	0x00000400
        /*00f4*/ 	.word	0x00000001
        /*00f8*/ 	.word	0x00000001


	//----- nvinfo : EIATTR_CRS_STACK_SIZE
	.align		4
.L_3891:
        /*00fc*/ 	.byte	0x04, 0x1e
        /*00fe*/ 	.short	(.L_3893 - .L_3892)
.L_3892:
        /*0100*/ 	.word	0x00000000
.L_3893:


//--------------------- .nv.info._ZN10layer_norm13ln_bwd_kernelINS_13Kernel_traitsI6__halfS2_fS2_fjLj1280ELj1ELj4ELj1ELj16ENS_18Kernel_traits_baseILj1280ES2_S2_fS2_fjLj128EEEEELb1ELb0ELb1ELb1EEEvNS_9BwdParamsE --------------------------
	.section	.nv.info._ZN10layer_norm13ln_bwd_kernelINS_13Kernel_traitsI6__halfS2_fS2_fjLj1280ELj1ELj4ELj1ELj16ENS_18Kernel_traits_baseILj1280ES2_S2_fS2_fjLj128EEEEELb1ELb0ELb1ELb1EEEvNS_9BwdParamsE,"",@"SHT_CUDA_INFO"
	.sectionflags	@""
	.align	4


	//----- nvinfo : EIATTR_CUDA_API_VERSION
	.align		4
        /*0000*/ 	.byte	0x04, 0x37
        /*0002*/ 	.short	(.L_3895 - .L_3894)
.L_3894:
        /*0004*/ 	.word	0x00000082


	//----- nvinfo : EIATTR_SW2861232_WAR
	.align		4
.L_3895:
        /*0008*/ 	.byte	0x01, 0x35
	.zero		2


	//----- nvinfo : EIATTR_PARAM_CBANK
	.align		4
        /*000c*/ 	.byte	0x04, 0x0a
        /*000e*/ 	.short	(.L_3897 - .L_3896)
	.align		4
.L_3896:
        /*0010*/ 	.word	index@(.nv.constant0._ZN10layer_norm13ln_bwd_kernelINS_13Kernel_traitsI6__halfS2_fS2_fjLj1280ELj1ELj4ELj1ELj16ENS_18Kernel_traits_baseILj1280ES2_S2_fS2_fjLj128EEEEELb1ELb0ELb1ELb1EEEvNS_9BwdParamsE)
        /*0014*/ 	.short	0x0160
        /*0016*/ 	.short	0x0128


	//----- nvinfo : EIATTR_CBANK_PARAM_SIZE
	.align		4
.L_3897:
        /*0018*/ 	.byte	0x03, 0x19
        /*001a*/ 	.short	0x0128


	//----- nvinfo : EIATTR_KPARAM_INFO
	.align		4
        /*001c*/ 	.byte	0x04, 0x17
        /*001e*/ 	.short	(.L_3899 - .L_3898)
.L_3898:
        /*0020*/ 	.word	0x00000000
        /*0024*/ 	.short	0x0000
        /*0026*/ 	.short	0x0000
        /*0028*/ 	.byte	0x00, 0xf0, 0xa1, 0x04


	//----- nvinfo : EIATTR_MAXREG_COUNT
	.align		4
.L_3899:
        /*002c*/ 	.byte	0x03, 0x1b
        /*002e*/ 	.short	0x00ff


	//----- nvinfo : EIATTR_NUM_BARRIERS
	.align		4
        /*0030*/ 	.byte	0x02, 0x4c
        /*0032*/ 	.byte	0x01
	.zero		1


	//----- nvinfo : EIATTR_ANNOTATIONS
	.align		4
        /*0034*/ 	.byte	0x04, 0x55
        /*0036*/ 	.short	(.L_3901 - .L_3900)


	//   ....[0]....
.L_3900:
        /* <DEDUP_REMOVED lines=38> */


	//----- nvinfo : EIATTR_MERCURY_ISA_VERSION
	.align		4
.L_3901:
        /*0288*/ 	.byte	0x03, 0x5f
        /*028a*/ 	.short	0x0000


	//----- nvinfo : EIATTR_COOP_GROUP_MASK_REGIDS
	.align		4
        /*028c*/ 	.byte	0x04, 0x29
        /*028e*/ 	.short	(.L_3903 - .L_3902)


	//   ....[0]....
.L_3902:
        /*0290*/ 	.word	0xffffffff


	//   ....[1]....
        /*0294*/ 	.word	0xffffffff


	//   ....[2]....
        /*0298*/ 	.word	0xffffffff


	//   ....[3]....
        /*029c*/ 	.word	0xffffffff


	//   ....[4]....
        /*02a0*/ 	.word	0xffffffff


	//   ....[5]....
        /*02a4*/ 	.word	0xffffffff


	//   ....[6]....
        /*02a8*/ 	.word	0xffffffff


	//   ....[7]....
        /*02ac*/ 	.word	0xffffffff


	//   ....[8]....
        /*02b0*/ 	.word	0xffffffff


	//   ....[9]....
        /*02b4*/ 	.word	0xffffffff


	//   ....[10]....
        /*02b8*/ 	.word	0xffffffff


	//   ....[11]....
        /*02bc*/ 	.word	0xffffffff


	//   ....[12]....
        /*02c0*/ 	.word	0xffffffff


	//   ....[13]....
        /*02c4*/ 	.word	0xffffffff


	//   ....[14]....
        /*02c8*/ 	.word	0xffffffff


	//   ....[15]....
        /*02cc*/ 	.word	0xffffffff


	//   ....[16]....
        /*02d0*/ 	.word	0xffffffff


	//   ....[17]....
        /*02d4*/ 	.word	0xffffffff


	//   ....[18]....
        /*02d8*/ 	.word	0xffffffff


	//   ....[19]....
        /*02dc*/ 	.word	0xffffffff


	//----- nvinfo : EIATTR_COOP_GROUP_INSTR_OFFSETS
	.align		4
.L_3903:
        /*02e0*/ 	.byte	0x04, 0x28
        /*02e2*/ 	.short	(.L_3905 - .L_3904)


	//   ....[0]....
.L_3904:
        /*02e4*/ 	.word	0x00002ad0


	//   ....[1]....
        /*02e8*/ 	.word	0x00002af0


	//   ....[2]....
        /*02ec*/ 	.word	0x00002b20


	//   ....[3]....
        /*02f0*/ 	.word	0x00002b40


	//   ....[4]....
        /*02f4*/ 	.word	0x00002b60


	//   ....[5]....
        /*02f8*/ 	.word	0x00002b80


	//   ....[6]....
        /*02fc*/ 	.word	0x00002ba0


	//   ....[7]....
        /*0300*/ 	.word	0x00002bc0


	//   ....[8]....
        /*0304*/ 	.word	0x00002bd0


	//   ....[9]....
        /*0308*/ 	.word	0x00002bf0


	//   ....[10]....
        /*030c*/ 	.word	0x00006db0


	//   ....[11]....
        /*0310*/ 	.word	0x00006e30


	//   ....[12]....
        /*0314*/ 	.word	0x00006eb0


	//   ....[13]....
        /*0318*/ 	.word	0x00006f20


	//   ....[14]....
        /*031c*/ 	.word	0x00006fa0


	//   ....[15]....
        /*0320*/ 	.word	0x00007010


	//   ....[16]....
        /*0324*/ 	.word	0x00007090


	//   ....[17]....
        /*0328*/ 	.word	0x00007100


	//   ....[18]....
        /*032c*/ 	.word	0x00007180


	//   ....[19]....
        /*0330*/ 	.word	0x000071f0


	//----- nvinfo : EIATTR_EXIT_INSTR_OFFSETS
	.align		4
.L_3905:
        /*0334*/ 	.byte	0x04, 0x1c
        /*0336*/ 	.short	(.L_3907 - .L_3906)


	//   ....[0]....
.L_3906:
        /*0338*/ 	.word	0x00006d50


	//----- nvinfo : EIATTR_MAX_THREADS
	.align		4
.L_3907:
        /*033c*/ 	.byte	0x04, 0x05
        /*033e*/ 	.short	(.L_3909 - .L_3908)
.L_3908:
        /*0340*/ 	.word	0x00000080
        /*0344*/ 	.word	0x00000001
        /*0348*/ 	.word	0x00000001


	//----- nvinfo : EIATTR_CRS_STACK_SIZE
	.align		4
.L_3909:
        /*034c*/ 	.byte	0x04, 0x1e
        /*034e*/ 	.short	(.L_3911 - .L_3910)
.L_3910:
        /*0350*/ 	.word	0x00000000
.L_3911:


//--------------------- .nv.info._ZN10layer_norm13ln_bwd_kernelINS_13Kernel_traitsI6__halfS2_fS2_fjLj1280ELj1ELj4ELj1ELj16ENS_18Kernel_traits_baseILj1280ES2_S2_fS2_fjLj128EEEEELb1ELb1ELb0ELb0EEEvNS_9BwdParamsE --------------------------
	.section	.nv.info._ZN10layer_norm13ln_bwd_kernelINS_13Kernel_traitsI6__halfS2_fS2_fjLj1280ELj1ELj4ELj1ELj16ENS_18Kernel_traits_baseILj1280ES2_S2_fS2_fjLj128EEEEELb1ELb1ELb0ELb0EEEvNS_9BwdParamsE,"",@"SHT_CUDA_INFO"
	.sectionflags	@""
	.align	4


	//----- nvinfo : EIATTR_CUDA_API_VERSION
	.align		4
        /*0000*/ 	.byte	0x04, 0x37
        /*0002*/ 	.short	(.L_3913 - .L_3912)
.L_3912:
        /*0004*/ 	.word	0x00000082


	//----- nvinfo : EIATTR_SW2861232_WAR
	.align		4
.L_3913:
        /*0008*/ 	.byte	0x01, 0x35
	.zero		2


	//----- nvinfo : EIATTR_PARAM_CBANK
	.align		4
        /*000c*/ 	.byte	0x04, 0x0a
        /*000e*/ 	.short	(.L_3915 - .L_3914)
	.align		4
.L_3914:
        /*0010*/ 	.word	index@(.nv.constant0._ZN10layer_norm13ln_bwd_kernelINS_13Kernel_traitsI6__halfS2_fS2_fjLj1280ELj1ELj4ELj1ELj16ENS_18Kernel_traits_baseILj1280ES2_S2_fS2_fjLj128EEEEELb1ELb1ELb0ELb0EEEvNS_9BwdParamsE)
        /*0014*/ 	.short	0x0160
        /*0016*/ 	.short	0x0128


	//----- nvinfo : EIATTR_CBANK_PARAM_SIZE
	.align		4
.L_3915:
        /*0018*/ 	.byte	0x03, 0x19
        /*001a*/ 	.short	0x0128


	//----- nvinfo : EIATTR_KPARAM_INFO
	.align		4
        /*001c*/ 	.byte	0x04, 0x17
        /*001e*/ 	.short	(.L_3917 - .L_3916)
.L_3916:
        /*0020*/ 	.word	0x00000000
        /*0024*/ 	.short	0x0000
        /*0026*/ 	.short	0x0000
        /*0028*/ 	.byte	0x00, 0xf0, 0xa1, 0x04


	//----- nvinfo : EIATTR_MAXREG_COUNT
	.align		4
.L_3917:
        /*002c*/ 	.byte	0x03, 0x1b
        /*002e*/ 	.short	0x00ff


	//----- nvinfo : EIATTR_NUM_BARRIERS
	.align		4
        /*0030*/ 	.byte	0x02, 0x4c
        /*0032*/ 	.byte	0x01
	.zero		1


	//----- nvinfo : EIATTR_ANNOTATIONS
	.align		4
        /*0034*/ 	.byte	0x04, 0x55
        /*0036*/ 	.short	(.L_3919 - .L_3918)


	//   ....[0]....
.L_3918:
        /* <DEDUP_REMOVED lines=109> */


	//----- nvinfo : EIATTR_MERCURY_ISA_VERSION
	.align		4
.L_3919:
        /*06f8*/ 	.byte	0x03, 0x5f
        /*06fa*/ 	.short	0x0000


	//----- nvinfo : EIATTR_COOP_GROUP_MASK_REGIDS
	.align		4
        /*06fc*/ 	.byte	0x04, 0x29
        /*06fe*/ 	.short	(.L_3921 - .L_3920)


	//   ....[0]....
.L_3920:
        /*0700*/ 	.word	0xffffffff


	//   ....[1]....
        /*0704*/ 	.word	0xffffffff


	//   ....[2]....
        /*0708*/ 	.word	0xffffffff


	//   ....[3]....
        /*070c*/ 	.word	0xffffffff


	//   ....[4]....
        /*0710*/ 	.word	0xffffffff


	//   ....[5]....
        /*0714*/ 	.word	0xffffffff


	//   ....[6]....
        /*0718*/ 	.word	0xffffffff


	//   ....[7]....
        /*071c*/ 	.word	0xffffffff


	//   ....[8]....
        /*0720*/ 	.word	0xffffffff


	//   ....[9]....
        /*0724*/ 	.word	0xffffffff


	//   ....[10]....
        /*0728*/ 	.word	0xffffffff


	//   ....[11]....
        /*072c*/ 	.word	0xffffffff


	//   ....[12]....
        /*0730*/ 	.word	0xffffffff


	//   ....[13]....
        /*0734*/ 	.word	0xffffffff


	//   ....[14]....
        /*0738*/ 	.word	0xffffffff


	//   ....[15]....
        /*073c*/ 	.word	0xffffffff


	//   ....[16]....
        /*0740*/ 	.word	0xffffffff


	//   ....[17]....
        /*0744*/ 	.word	0xffffffff


	//   ....[18]....
        /*0748*/ 	.word	0xffffffff


	//   ....[19]....
        /*074c*/ 	.word	0xffffffff


	//----- nvinfo : EIATTR_COOP_GROUP_INSTR_OFFSETS
	.align		4
.L_3921:
        /*0750*/ 	.byte	0x04, 0x28
        /*0752*/ 	.short	(.L_3923 - .L_3922)


	//   ....[0]....
.L_3922:
        /*0754*/ 	.word	0x000031e0


	//   ....[1]....
        /*0758*/ 	.word	0x00003200


	//   ....[2]....
        /*075c*/ 	.word	0x00003230


	//   ....[3]....
        /*0760*/ 	.word	0x00003250


	//   ....[4]....
        /*0764*/ 	.word	0x00003270


	//   ....[5]....
        /*0768*/ 	.word	0x00003290


	//   ....[6]....
        /*076c*/ 	.word	0x000032a0


	//   ....[7]....
        /*0770*/ 	.word	0x000032d0


	//   ....[8]....
        /*0774*/ 	.word	0x000032e0


	//   ....[9]....
        /*0778*/ 	.word	0x00003300


	//   ....[10]....
        /*077c*/ 	.word	0x00008190


	//   ....[11]....
        /*0780*/ 	.word	0x00008210


	//   ....[12]....
        /*0784*/ 	.word	0x00008290


	//   ....[13]....
        /*0788*/ 	.word	0x00008300


	//   ....[14]....
        /*078c*/ 	.word	0x00008380


	//   ....[15]....
        /*0790*/ 	.word	0x000083f0


	//   ....[16]....
        /*0794*/ 	.word	0x00008470


	//   ....[17]....
        /*0798*/ 	.word	0x000084e0


	//   ....[18]....
        /*079c*/ 	.word	0x00008560


	//   ....[19]....
        /*07a0*/ 	.word	0x000085d0


	//----- nvinfo : EIATTR_EXIT_INSTR_OFFSETS
	.align		4
.L_3923:
        /*07a4*/ 	.byte	0x04, 0x1c
        /*07a6*/ 	.short	(.L_3925 - .L_3924)


	//   ....[0]....
.L_3924:
        /*07a8*/ 	.word	0x000080b0


	//   ....[1]....
        /*07ac*/ 	.word	0x00008130


	//----- nvinfo : EIATTR_MAX_THREADS
	.align		4
.L_3925:
        /*07b0*/ 	.byte	0x04, 0x05
        /*07b2*/ 	.short	(.L_3927 - .L_3926)
.L_3926:
        /*07b4*/ 	.word	0x00000080
        /*07b8*/ 	.word	0x00000001
        /*07bc*/ 	.word	0x00000001


	//----- nvinfo : EIATTR_CRS_STACK_SIZE
	.align		4
.L_3927:
        /*07c0*/ 	.byte	0x04, 0x1e
        /*07c2*/ 	.short	(.L_3929 - .L_3928)
.L_3928:
        /*07c4*/ 	.word	0x00000000
.L_3929:


//--------------------- .nv.info._ZN10layer_norm13ln_bwd_kernelINS_13Kernel_traitsI6__halfS2_fS2_fjLj1280ELj1ELj4ELj1ELj16ENS_18Kernel_traits_baseILj1280ES2_S2_fS2_fjLj128EEEEELb1ELb1ELb0ELb1EEEvNS_9BwdParamsE --------------------------
	.section	.nv.info._ZN10layer_norm13ln_bwd_kernelINS_13Kernel_traitsI6__halfS2_fS2_fjLj1280ELj1ELj4ELj1ELj16ENS_18Kernel_traits_baseILj1280ES2_S2_fS2_fjLj128EEEEELb1ELb1ELb0ELb1EEEvNS_9BwdParamsE,"",@"SHT_CUDA_INFO"
	.sectionflags	@""
	.align	4


	//----- nvinfo : EIATTR_CUDA_API_VERSION
	.align		4
        /*0000*/ 	.byte	0x04, 0x37
        /*0002*/ 	.short	(.L_3931 - .L_3930)
.L_3930:
        /*0004*/ 	.word	0x00000082


	//----- nvinfo : EIATTR_SW2861232_WAR
	.align		4
.L_3931:
        /*0008*/ 	.byte	0x01, 0x35
	.zero		2


	//----- nvinfo : EIATTR_PARAM_CBANK
	.align		4
        /*000c*/ 	.byte	0x04, 0x0a
        /*000e*/ 	.short	(.L_3933 - .L_3932)
	.align		4
.L_3932:
        /*0010*/ 	.word	index@(.nv.constant0._ZN10layer_norm13ln_bwd_kernelINS_13Kernel_traitsI6__halfS2_fS2_fjLj1280ELj1ELj4ELj1ELj16ENS_18Kernel_traits_baseILj1280ES2_S2_fS2_fjLj128EEEEELb1ELb1ELb0ELb1EEEvNS_9BwdParamsE)
        /*0014*/ 	.short	0x0160
        /*0016*/ 	.short	0x0128


	//----- nvinfo : EIATTR_CBANK_PARAM_SIZE
	.align		4
.L_3933:
        /*0018*/ 	.byte	0x03, 0x19
        /*001a*/ 	.short	0x0128


	//----- nvinfo : EIATTR_KPARAM_INFO
	.align		4
        /*001c*/ 	.byte	0x04, 0x17
        /*001e*/ 	.short	(.L_3935 - .L_3934)
.L_3934:
        /*0020*/ 	.word	0x00000000
        /*0024*/ 	.short	0x0000
        /*0026*/ 	.short	0x0000
        /*0028*/ 	.byte	0x00, 0xf0, 0xa1, 0x04


	//----- nvinfo : EIATTR_MAXREG_COUNT
	.align		4
.L_3935:
        /*002c*/ 	.byte	0x03, 0x1b
        /*002e*/ 	.short	0x00ff


	//----- nvinfo : EIATTR_NUM_BARRIERS
	.align		4
        /*0030*/ 	.byte	0x02, 0x4c
        /*0032*/ 	.byte	0x01
	.zero		1


	//----- nvinfo : EIATTR_ANNOTATIONS
	.align		4
        /*0034*/ 	.byte	0x04, 0x55
        /*0036*/ 	.short	(.L_3937 - .L_3936)


	//   ....[0]....
.L_3936:
        /* <DEDUP_REMOVED lines=129> */


	//----- nvinfo : EIATTR_MERCURY_ISA_VERSION
	.align		4
.L_3937:
        /*0838*/ 	.byte	0x03, 0x5f
        /*083a*/ 	.short	0x0000


	//----- nvinfo : EIATTR_COOP_GROUP_MASK_REGIDS
	.align		4
        /*083c*/ 	.byte	0x04, 0x29
        /*083e*/ 	.short	(.L_3939 - .L_3938)


	//   ....[0]....
.L_3938:
        /*0840*/ 	.word	0xffffffff


	//   ....[1]....
        /*0844*/ 	.word	0xffffffff


	//   ....[2]....
        /*0848*/ 	.word	0xffffffff


	//   ....[3]....
        /*084c*/ 	.word	0xffffffff


	//   ....[4]....
        /*0850*/ 	.word	0xffffffff


	//   ....[5]....
        /*0854*/ 	.word	0xffffffff


	//   ....[6]....
        /*0858*/ 	.word	0xffffffff


	//   ....[7]....
        /*085c*/ 	.word	0xffffffff


	//   ....[8]....
        /*0860*/ 	.word	0xffffffff


	//   ....[9]....
        /*0864*/ 	.word	0xffffffff


	//   ....[10]....
        /*0868*/ 	.word	0xffffffff


	//   ....[11]....
        /*086c*/ 	.word	0xffffffff


	//   ....[12]....
        /*0870*/ 	.word	0xffffffff


	//   ....[13]....
        /*0874*/ 	.word	0xffffffff


	//   ....[14]....
        /*0878*/ 	.word	0xffffffff


	//   ....[15]....
        /*087c*/ 	.word	0xffffffff


	//   ....[16]....
        /*0880*/ 	.word	0xffffffff


	//   ....[17]....
        /*0884*/ 	.word	0xffffffff


	//   ....[18]....
        /*0888*/ 	.word	0xffffffff


	//   ....[19]....
        /*088c*/ 	.word	0xffffffff


	//----- nvinfo : EIATTR_COOP_GROUP_INSTR_OFFSETS
	.align		4
.L_3939:
        /*0890*/ 	.byte	0x04, 0x28
        /*0892*/ 	.short	(.L_3941 - .L_3940)


	//   ....[0]....
.L_3940:
        /*0894*/ 	.word	0x00002d80


	//   ....[1]....
        /*0898*/ 	.word	0x00002da0


	//   ....[2]....
        /*089c*/ 	.word	0x00002dd0


	//   ....[3]....
        /*08a0*/ 	.word	0x00002df0


	//   ....[4]....
        /*08a4*/ 	.word	0x00002e10


	//   ....[5]....
        /*08a8*/ 	.word	0x00002e30


	//   ....[6]....
        /*08ac*/ 	.word	0x00002e40


	//   ....[7]....
        /*08b0*/ 	.word	0x00002e70


	//   ....[8]....
        /*08b4*/ 	.word	0x00002e80


	//   ....[9]....
        /*08b8*/ 	.word	0x00002ea0


	//   ....[10]....
        /*08bc*/ 	.word	0x00007a30


	//   ....[11]....
        /*08c0*/ 	.word	0x00007ab0


	//   ....[12]....
        /*08c4*/ 	.word	0x00007b30


	//   ....[13]....
        /*08c8*/ 	.word	0x00007ba0


	//   ....[14]....
        /*08cc*/ 	.word	0x00007c20


	//   ....[15]....
        /*08d0*/ 	.word	0x00007c90


	//   ....[16]....
        /*08d4*/ 	.word	0x00007d10


	//   ....[17]....
        /*08d8*/ 	.word	0x00007d80


	//   ....[18]....
        /*08dc*/ 	.word	0x00007e00


	//   ....[19]....
        /*08e0*/ 	.word	0x00007e70


	//----- nvinfo : EIATTR_EXIT_INSTR_OFFSETS
	.align		4
.L_3941:
        /*08e4*/ 	.byte	0x04, 0x1c
        /*08e6*/ 	.short	(.L_3943 - .L_3942)


	//   ....[0]....
.L_3942:
        /*08e8*/ 	.word	0x000079d0


	//----- nvinfo : EIATTR_MAX_THREADS
	.align		4
.L_3943:
        /*08ec*/ 	.byte	0x04, 0x05
        /*08ee*/ 	.short	(.L_3945 - .L_3944)
.L_3944:
        /*08f0*/ 	.word	0x00000080
        /*08f4*/ 	.word	0x00000001
        /*08f8*/ 	.word	0x00000001


	//----- nvinfo : EIATTR_CRS_STACK_SIZE
	.align		4
.L_3945:
        /*08fc*/ 	.byte	0x04, 0x1e
        /*08fe*/ 	.short	(.L_3947 - .L_3946)
.L_3946:
        /*0900*/ 	.word	0x00000000
.L_3947:


//--------------------- .nv.info._ZN10layer_norm22ln_bwd_finalize_kernelINS_22Kernel_traits_finalizeILj1280E6__halfS2_fS2_fjLb1ELj1024ELj4ENS_18Kernel_traits_baseILj1280ES2_S2_fS2_fjLj1024EEEEELb1ELb0EEEvNS_9BwdParamsE --------------------------
	.section	.nv.info._ZN10layer_norm22ln_bwd_finalize_kernelINS_22Kernel_traits_finalizeILj1280E6__halfS2_fS2_fjLb1ELj1024ELj4ENS_18Kernel_traits_baseILj1280ES2_S2_fS2_fjLj1024EEEEELb1ELb0EEEvNS_9BwdParamsE,"",@"SHT_CUDA_INFO"
	.sectionflags	@""
	.align	4


	//----- nvinfo : EIATTR_CUDA_API_VERSION
	.align		4
        /*0000*/ 	.byte	0x04, 0x37
        /*0002*/ 	.short	(.L_3949 - .L_3948)
.L_3948:
        /*0004*/ 	.word	0x00000082


	//----- nvinfo : EIATTR_SW2861232_WAR
	.align		4
.L_3949:
        /*0008*/ 	.byte	0x01, 0x35
	.zero		2


	//----- nvinfo : EIATTR_PARAM_CBANK
	.align		4
        /*000c*/ 	.byte	0x04, 0x0a
        /*000e*/ 	.short	(.L_3951 - .L_3950)
	.align		4
.L_3950:
        /*0010*/ 	.word	index@(.nv.constant0._ZN10layer_norm22ln_bwd_finalize_kernelINS_22Kernel_traits_finalizeILj1280E6__halfS2_fS2_fjLb1ELj1024ELj4ENS_18Kernel_traits_baseILj1280ES2_S2_fS2_fjLj1024EEEEELb1ELb0EEEvNS_9BwdParamsE)
        /*0014*/ 	.short	0x0160
        /*0016*/ 	.short	0x0128


	//----- nvinfo : EIATTR_CBANK_PARAM_SIZE
	.align		4
.L_3951:
        /*0018*/ 	.byte	0x03, 0x19
        /*001a*/ 	.short	0x0128


	//----- nvinfo : EIATTR_KPARAM_INFO
	.align		4
        /*001c*/ 	.byte	0x04, 0x17
        /*001e*/ 	.short	(.L_3953 - .L_3952)
.L_3952:
        /*0020*/ 	.word	0x00000000
        /*0024*/ 	.short	0x0000
        /*0026*/ 	.short	0x0000
        /*0028*/ 	.byte	0x00, 0xf0, 0xa1, 0x04


	//----- nvinfo : EIATTR_MAXREG_COUNT
	.align		4
.L_3953:
        /*002c*/ 	.byte	0x03, 0x1b
        /*002e*/ 	.short	0x0040


	//----- nvinfo : EIATTR_NUM_BARRIERS
	.align		4
        /*0030*/ 	.byte	0x02, 0x4c
        /*0032*/ 	.byte	0x01
	.zero		1


	//----- nvinfo : EIATTR_MERCURY_ISA_VERSION
	.align		4
        /*0034*/ 	.byte	0x03, 0x5f
        /*0036*/ 	.short	0x0000


	//----- nvinfo : EIATTR_COOP_GROUP_MASK_REGIDS
	.align		4
        /*0038*/ 	.byte	0x04, 0x29
        /*003a*/ 	.short	(.L_3955 - .L_3954)


	//   ....[0]....
.L_3954:
        /*003c*/ 	.word	0xffffffff


	//   ....[1]....
        /*0040*/ 	.word	0xffffffff


	//   ....[2]....
        /*0044*/ 	.word	0xffffffff


	//   ....[3]....
        /*0048*/ 	.word	0xffffffff


	//   ....[4]....
        /*004c*/ 	.word	0xffffffff


	//   ....[5]....
        /*0050*/ 	.word	0xffffffff


	//   ....[6]....
        /*0054*/ 	.word	0xffffffff


	//   ....[7]....
        /*0058*/ 	.word	0xffffffff


	//   ....[8]....
        /*005c*/ 	.word	0xffffffff


	//   ....[9]....
        /*0060*/ 	.word	0xffffffff


	//   ....[10]....
        /*0064*/ 	.word	0xffffffff


	//   ....[11]....
        /*0068*/ 	.word	0xffffffff


	//   ....[12]....
        /*006c*/ 	.word	0xffffffff


	//   ....[13]....
        /*0070*/ 	.word	0xffffffff


	//   ....[14]....
        /*0074*/ 	.word	0xffffffff


	//   ....[15]....
        /*0078*/ 	.word	0xffffffff


	//   ....[16]....
        /*007c*/ 	.word	0xffffffff


	//   ....[17]....
        /*0080*/ 	.word	0xffffffff


	//   ....[18]....
        /*0084*/ 	.word	0xffffffff


	//   ....[19]....
        /*0088*/ 	.word	0xffffffff


	//   ....[20]....
        /*008c*/ 	.word	0xffffffff


	//   ....[21]....
        /*0090*/ 	.word	0xffffffff


	//   ....[22]....
        /*0094*/ 	.word	0xffffffff


	//   ....[23]....
        /*0098*/ 	.word	0xffffffff


	//   ....[24]....
        /*009c*/ 	.word	0xffffffff


	//   ....[25]....
        /*00a0*/ 	.word	0xffffffff


	//   ....[26]....
        /*00a4*/ 	.word	0xffffffff


	//   ....[27]....
        /*00a8*/ 	.word	0xffffffff


	//   ....[28]....
        /*00ac*/ 	.word	0xffffffff


	//   ....[29]....
        /*00b0*/ 	.word	0xffffffff


	//----- nvinfo : EIATTR_COOP_GROUP_INSTR_OFFSETS
	.align		4
.L_3955:
        /*00b4*/ 	.byte	0x04, 0x28
        /*00b6*/ 	.short	(.L_3957 - .L_3956)


	//   ....[0]....
.L_3956:
        /*00b8*/ 	.word	0x000009d0


	//   ....[1]....
        /*00bc*/ 	.word	0x00000a00


	//   ....[2]....
        /*00c0*/ 	.word	0x00000a10


	//   ....[3]....
        /*00c4*/ 	.word	0x00000a30


	//   ....[4]....
        /*00c8*/ 	.word	0x00000a50


	//   ....[5]....
        /*00cc*/ 	.word	0x00000a60


	//   ....[6]....
        /*00d0*/ 	.word	0x00000a90


	//   ....[7]....
        /*00d4*/ 	.word	0x00000ab0


	//   ....[8]....
        /*00d8*/ 	.word	0x00000ac0


	//   ....[9]....
        /*00dc*/ 	.word	0x00000af0


	//   ....[10]....
        /*00e0*/ 	.word	0x00000b10


	//   ....[11]....
        /*00e4*/ 	.word	0x00000b20


	//   ....[12]....
        /*00e8*/ 	.word	0x00000b50


	//   ....[13]....
        /*00ec*/ 	.word	0x00000b70


	//   ....[14]....
        /*00f0*/ 	.word	0x00000b80


	//   ....[15]....
        /*00f4*/ 	.word	0x00000e20


	//   ....[16]....
        /*00f8*/ 	.word	0x00000e80


	//   ....[17]....
        /*00fc*/ 	.word	0x00000ee0


	//   ....[18]....
        /*0100*/ 	.word	0x00000f40


	//   ....[19]....
        /*0104*/ 	.word	0x00000fb0


	//   ....[20]....
        /*0108*/ 	.word	0x00001020


	//   ....[21]....
        /*010c*/ 	.word	0x00001080


	//   ....[22]....
        /*0110*/ 	.word	0x000010e0


	//   ....[23]....
        /*0114*/ 	.word	0x00001140


	//   ....[24]....
        /*0118*/ 	.word	0x000011b0


	//   ....[25]....
        /*011c*/ 	.word	0x00001220


	//   ....[26]....
        /*0120*/ 	.word	0x00001280


	//   ....[27]....
        /*0124*/ 	.word	0x000012e0


	//   ....[28]....
        /*0128*/ 	.word	0x00001340


	//   ....[29]....
        /*012c*/ 	.word	0x000013a0


	//----- nvinfo : EIATTR_EXIT_INSTR_OFFSETS
	.align		4
.L_3957:
        /*0130*/ 	.byte	0x04, 0x1c
        /*0132*/ 	.short	(.L_3959 - .L_3958)


	//   ....[0]....
.L_3958:
        /*0134*/ 	.word	0x00000070


	//   ....[1]....
        /*0138*/ 	.word	0x00000dc0


	//----- nvinfo : EIATTR_MAX_THREADS
	.align		4
.L_3959:
        /*013c*/ 	.byte	0x04, 0x05
        /*013e*/ 	.short	(.L_3961 - .L_3960)
.L_3960:
        /*0140*/ 	.word	0x00000400
        /*0144*/ 	.word	0x00000001
        /*0148*/ 	.word	0x00000001


	//----- nvinfo : EIATTR_CRS_STACK_SIZE
	.align		4
.L_3961:
        /*014c*/ 	.byte	0x04, 0x1e
        /*014e*/ 	.short	(.L_3963 - .L_3962)
.L_3962:
        /*0150*/ 	.word	0x00000000
.L_3963:


//--------------------- .nv.info._ZN10layer_norm13ln_bwd_kernelINS_13Kernel_traitsI6__halfS2_fS2_fjLj1280ELj1ELj4ELj1ELj16ENS_18Kernel_traits_baseILj1280ES2_S2_fS2_fjLj128EEEEELb1ELb1ELb1ELb0EEEvNS_9BwdParamsE --------------------------
	.section	.nv.info._ZN10layer_norm13ln_bwd_kernelINS_13Kernel_traitsI6__halfS2_fS2_fjLj1280ELj1ELj4ELj1ELj16ENS_18Kernel_traits_baseILj1280ES2_S2_fS2_fjLj128EEEEELb1ELb1ELb1ELb0EEEvNS_9BwdParamsE,"",@"SHT_CUDA_INFO"
	.sectionflags	@""
	.align	4


	//----- nvinfo : EIATTR_CUDA_API_VERSION
	.align		4
        /*0000*/ 	.byte	0x04, 0x37
        /*0002*/ 	.short	(.L_3965 - .L_3964)
.L_3964:
        /*0004*/ 	.word	0x00000082


	//----- nvinfo : EIATTR_SW2861232_WAR
	.align		4
.L_3965:
        /*0008*/ 	.byte	0x01, 0x35
	.zero		2


	//----- nvinfo : EIATTR_PARAM_CBANK
	.align		4
        /*000c*/ 	.byte	0x04, 0x0a
        /*000e*/ 	.short	(.L_3967 - .L_3966)
	.align		4
.L_3966:
        /*0010*/ 	.word	index@(.nv.constant0._ZN10layer_norm13ln_bwd_kernelINS_13Kernel_traitsI6__halfS2_fS2_fjLj1280ELj1ELj4ELj1ELj16ENS_18Kernel_traits_baseILj1280ES2_S2_fS2_fjLj128EEEEELb1ELb1ELb1ELb0EEEvNS_9BwdParamsE)
        /*0014*/ 	.short	0x0160
        /*0016*/ 	.short	0x0128


	//----- nvinfo : EIATTR_CBANK_PARAM_SIZE
	.align		4
.L_3967:
        /*0018*/ 	.byte	0x03, 0x19
        /*001a*/ 	.short	0x0128


	//----- nvinfo : EIATTR_KPARAM_INFO
	.align		4
        /*001c*/ 	.byte	0x04, 0x17
        /*001e*/ 	.short	(.L_3969 - .L_3968)
.L_3968:
        /*0020*/ 	.word	0x00000000
        /*0024*/ 	.short	0x0000
        /*0026*/ 	.short	0x0000
        /*0028*/ 	.byte	0x00, 0xf0, 0xa1, 0x04


	//----- nvinfo : EIATTR_MAXREG_COUNT
	.align		4
.L_3969:
        /*002c*/ 	.byte	0x03, 0x1b
        /*002e*/ 	.short	0x00ff


	//----- nvinfo : EIATTR_NUM_BARRIERS
	.align		4
        /*0030*/ 	.byte	0x02, 0x4c
        /*0032*/ 	.byte	0x01
	.zero		1


	//----- nvinfo : EIATTR_ANNOTATIONS
	.align		4
        /*0034*/ 	.byte	0x04, 0x55
        /*0036*/ 	.short	(.L_3971 - .L_3970)


	//   ....[0]....
.L_3970:
        /* <DEDUP_REMOVED lines=789> */


	//----- nvinfo : EIATTR_MERCURY_ISA_VERSION
	.align		4
.L_3971:
        /*3178*/ 	.byte	0x03, 0x5f
        /*317a*/ 	.short	0x0000


	//----- nvinfo : EIATTR_COOP_GROUP_MASK_REGIDS
	.align		4
        /*317c*/ 	.byte	0x04, 0x29
        /*317e*/ 	.short	(.L_3973 - .L_3972)


	//   ....[0]....
.L_3972:
        /*3180*/ 	.word	0xffffffff


	//   ....[1]....
        /*3184*/ 	.word	0xffffffff


	//   ....[2]....
        /*3188*/ 	.word	0xffffffff


	//   ....[3]....
        /*318c*/ 	.word	0xffffffff


	//   ....[4]....
        /*3190*/ 	.word	0xffffffff


	//   ....[5]....
        /*3194*/ 	.word	0xffffffff


	//   ....[6]....
        /*3198*/ 	.word	0xffffffff


	//   ....[7]....
        /*319c*/ 	.word	0xffffffff


	//   ....[8]....
        /*31a0*/ 	.word	0xffffffff


	//   ....[9]....
        /*31a4*/ 	.word	0xffffffff


	//   ....[10]....
        /*31a8*/ 	.word	0xffffffff


	//   ....[11]....
        /*31ac*/ 	.word	0xffffffff


	//   ....[12]....
        /*31b0*/ 	.word	0xffffffff


	//   ....[13]....
        /*31b4*/ 	.word	0xffffffff


	//   ....[14]....
        /*31b8*/ 	.word	0xffffffff


	//   ....[15]....
        /*31bc*/ 	.word	0xffffffff


	//   ....[16]....
        /*31c0*/ 	.word	0xffffffff


	//   ....[17]....
        /*31c4*/ 	.word	0xffffffff


	//   ....[18]....
        /*31c8*/ 	.word	0xffffffff


	//   ....[19]....
        /*31cc*/ 	.word	0xffffffff


	//----- nvinfo : EIATTR_COOP_GROUP_INSTR_OFFSETS
	.align		4
.L_3973:
        /*31d0*/ 	.byte	0x04, 0x28
        /*31d2*/ 	.short	(.L_3975 - .L_3974)


	//   ....[0]....
.L_3974:
        /*31d4*/ 	.word	0x00006650


	//   ....[1]....
        /*31d8*/ 	.word	0x00006690


	//   ....[2]....
        /*31dc*/ 	.word	0x000066a0


	//   ....[3]....
        /*31e0*/ 	.word	0x000066d0


	//   ....[4]....
        /*31e4*/ 	.word	0x000066f0


	//   ....[5]....
        /*31e8*/ 	.word	0x00006710


	//   ....[6]....
        /*31ec*/ 	.word	0x00006720


	//   ....[7]....
        /*31f0*/ 	.word	0x00006750


	//   ....[8]....
        /*31f4*/ 	.word	0x00006760


	//   ....[9]....
        /*31f8*/ 	.word	0x00006780


	//   ....[10]....
        /*31fc*/ 	.word	0x00010190


	//   ....[11]....
        /*3200*/ 	.word	0x00010210


	//   ....[12]....
        /*3204*/ 	.word	0x000102a0


	//   ....[13]....
        /*3208*/ 	.word	0x00010310


	//   ....[14]....
        /*320c*/ 	.word	0x00010390


	//   ....[15]....
        /*3210*/ 	.word	0x00010400


	//   ....[16]....
        /*3214*/ 	.word	0x00010480


	//   ....[17]....
        /*3218*/ 	.word	0x000104f0


	//   ....[18]....
        /*321c*/ 	.word	0x00010570


	//   ....[19]....
        /*3220*/ 	.word	0x000105e0


	//----- nvinfo : EIATTR_EXIT_INSTR_OFFSETS
	.align		4
.L_3975:
        /*3224*/ 	.byte	0x04, 0x1c
        /*3226*/ 	.short	(.L_3977 - .L_3976)


	//   ....[0]....
.L_3976:
        /*3228*/ 	.word	0x000100c0


	//   ....[1]....
        /*322c*/ 	.word	0x00010130


	//----- nvinfo : EIATTR_MAX_THREADS
	.align		4
.L_3977:
        /*3230*/ 	.byte	0x04, 0x05
        /*3232*/ 	.short	(.L_3979 - .L_3978)
.L_3978:
        /*3234*/ 	.word	0x00000080
        /*3238*/ 	.word	0x00000001
        /*323c*/ 	.word	0x00000001


	//----- nvinfo : EIATTR_CRS_STACK_SIZE
	.align		4
.L_3979:
        /*3240*/ 	.byte	0x04, 0x1e
        /*3242*/ 	.short	(.L_3981 - .L_3980)
.L_3980:
        /*3244*/ 	.word	0x00000000
.L_3981:


//--------------------- .nv.info._ZN10layer_norm22ln_bwd_finalize_kernelINS_22Kernel_traits_finalizeILj1280E6__halfS2_fS2_fjLb1ELj1024ELj4ENS_18Kernel_traits_baseILj1280ES2_S2_fS2_fjLj1024EEEEELb1ELb1EEEvNS_9BwdParamsE --------------------------
	.section	.nv.info._ZN10layer_norm22ln_bwd_finalize_kernelINS_22Kernel_traits_finalizeILj1280E6__halfS2_fS2_fjLb1ELj1024ELj4ENS_18Kernel_traits_baseILj1280ES2_S2_fS2_fjLj1024EEEEELb1ELb1EEEvNS_9BwdParamsE,"",@"SHT_CUDA_INFO"
	.sectionflags	@""
	.align	4


	//----- nvinfo : EIATTR_CUDA_API_VERSION
	.align		4
        /*0000*/ 	.byte	0x04, 0x37
        /*0002*/ 	.short	(.L_3983 - .L_3982)
.L_3982:
        /*0004*/ 	.word	0x00000082


	//----- nvinfo : EIATTR_SW2861232_WAR
	.align		4
.L_3983:
        /*0008*/ 	.byte	0x01, 0x35
	.zero		2


	//----- nvinfo : EIATTR_PARAM_CBANK
	.align		4
        /*000c*/ 	.byte	0x04, 0x0a
        /*000e*/ 	.short	(.L_3985 - .L_3984)
	.align		4
.L_3984:
        /*0010*/ 	.word	index@(.nv.constant0._ZN10layer_norm22ln_bwd_finalize_kernelINS_22Kernel_traits_finalizeILj1280E6__halfS2_fS2_fjLb1ELj1024ELj4ENS_18Kernel_traits_baseILj1280ES2_S2_fS2_fjLj1024EEEEELb1ELb1EEEvNS_9BwdParamsE)
        /*0014*/ 	.short	0x0160
        /*0016*/ 	.short	0x0128


	//----- nvinfo : EIATTR_CBANK_PARAM_SIZE
	.align		4
.L_3985:
        /*0018*/ 	.byte	0x03, 0x19
        /*001a*/ 	.short	0x0128


	//----- nvinfo : EIATTR_KPARAM_INFO
	.align		4
        /*001c*/ 	.byte	0x04, 0x17
        /*001e*/ 	.short	(.L_3987 - .L_3986)
.L_3986:
        /*0020*/ 	.word	0x00000000
        /*0024*/ 	.short	0x0000
        /*0026*/ 	.short	0x0000
        /*0028*/ 	.byte	0x00, 0xf0, 0xa1, 0x04


	//----- nvinfo : EIATTR_MAXREG_COUNT
	.align		4
.L_3987:
        /*002c*/ 	.byte	0x03, 0x1b
        /*002e*/ 	.short	0x0040


	//----- nvinfo : EIATTR_NUM_BARRIERS
	.align		4
        /*0030*/ 	.byte	0x02, 0x4c
        /*0032*/ 	.byte	0x01
	.zero		1


	//----- nvinfo : EIATTR_MERCURY_ISA_VERSION
	.align		4
        /*0034*/ 	.byte	0x03, 0x5f
        /*0036*/ 	.short	0x0000


	//----- nvinfo : EIATTR_COOP_GROUP_MASK_REGIDS
	.align		4
        /*0038*/ 	.byte	0x04, 0x29
        /*003a*/ 	.short	(.L_3989 - .L_3988)


	//   ....[0]....
.L_3988:
        /*003c*/ 	.word	0xffffffff


	//   ....[1]....
        /*0040*/ 	.word	0xffffffff


	//   ....[2]....
        /*0044*/ 	.word	0xffffffff


	//   ....[3]....
        /*0048*/ 	.word	0xffffffff


	//   ....[4]....
        /*004c*/ 	.word	0xffffffff


	//   ....[5]....
        /*0050*/ 	.word	0xffffffff


	//   ....[6]....
        /*0054*/ 	.word	0xffffffff


	//   ....[7]....
        /*0058*/ 	.word	0xffffffff


	//   ....[8]....
        /*005c*/ 	.word	0xffffffff


	//   ....[9]....
        /*0060*/ 	.word	0xffffffff


	//   ....[10]....
        /*0064*/ 	.word	0xffffffff


	//   ....[11]....
        /*0068*/ 	.word	0xffffffff


	//   ....[12]....
        /*006c*/ 	.word	0xffffffff


	//   ....[13]....
        /*0070*/ 	.word	0xffffffff


	//   ....[14]....
        /*0074*/ 	.word	0xffffffff


	//   ....[15]....
        /*0078*/ 	.word	0xffffffff


	//   ....[16]....
        /*007c*/ 	.word	0xffffffff


	//   ....[17]....
        /*0080*/ 	.word	0xffffffff


	//   ....[18]....
        /*0084*/ 	.word	0xffffffff


	//   ....[19]....
        /*0088*/ 	.word	0xffffffff


	//   ....[20]....
        /*008c*/ 	.word	0xffffffff


	//   ....[21]....
        /*0090*/ 	.word	0xffffffff


	//   ....[22]....
        /*0094*/ 	.word	0xffffffff


	//   ....[23]....
        /*0098*/ 	.word	0xffffffff


	//   ....[24]....
        /*009c*/ 	.word	0xffffffff


	//   ....[25]....
        /*00a0*/ 	.word	0xffffffff


	//   ....[26]....
        /*00a4*/ 	.word	0xffffffff


	//   ....[27]....
        /*00a8*/ 	.word	0xffffffff


	//   ....[28]....
        /*00ac*/ 	.word	0xffffffff


	//   ....[29]....
        /*00b0*/ 	.word	0xffffffff


	//----- nvinfo : EIATTR_COOP_GROUP_INSTR_OFFSETS
	.align		4
.L_3989:
        /*00b4*/ 	.byte	0x04, 0x28
        /*00b6*/ 	.short	(.L_3991 - .L_3990)


	//   ....[0]....
.L_3990:
        /*00b8*/ 	.word	0x000009a0


	//   ....[1]....
        /*00bc*/ 	.word	0x000009d0


	//   ....[2]....
        /*00c0*/ 	.word	0x000009e0


	//   ....[3]....
        /*00c4*/ 	.word	0x00000a00


	//   ....[4]....
        /*00c8*/ 	.word	0x00000a20


	//   ....[5]....
        /*00cc*/ 	.word	0x00000a30


	//   ....[6]....
        /*00d0*/ 	.word	0x00000a60


	//   ....[7]....
        /*00d4*/ 	.word	0x00000a80


	//   ....[8]....
        /*00d8*/ 	.word	0x00000a90


	//   ....[9]....
        /*00dc*/ 	.word	0x00000ac0


	//   ....[10]....
        /*00e0*/ 	.word	0x00000ae0


	//   ....[11]....
        /*00e4*/ 	.word	0x00000af0


	//   ....[12]....
        /*00e8*/ 	.word	0x00000b20


	//   ....[13]....
        /*00ec*/ 	.word	0x00000b40


	//   ....[14]....
        /*00f0*/ 	.word	0x00000b50


	//   ....[15]....
        /*00f4*/ 	.word	0x00000dd0


	//   ....[16]....
        /*00f8*/ 	.word	0x00000e30


	//   ....[17]....
        /*00fc*/ 	.word	0x00000e90


	//   ....[18]....
        /*0100*/ 	.word	0x00000ef0


	//   ....[19]....
        /*0104*/ 	.word	0x00000f60


	//   ....[20]....
        /*0108*/ 	.word	0x00000fd0


	//   ....[21]....
        /*010c*/ 	.word	0x00001030


	//   ....[22]....
        /*0110*/ 	.word	0x00001090


	//   ....[23]....
        /*0114*/ 	.word	0x000010f0


	//   ....[24]....
        /*0118*/ 	.word	0x00001160


	//   ....[25]....
        /*011c*/ 	.word	0x000011d0


	//   ....[26]....
        /*0120*/ 	.word	0x00001230


	//   ....[27]....
        /*0124*/ 	.word	0x00001290


	//   ....[28]....
        /*0128*/ 	.word	0x000012f0


	//   ....[29]....
        /*012c*/ 	.word	0x00001350


	//----- nvinfo : EIATTR_EXIT_INSTR_OFFSETS
	.align		4
.L_3991:
        /*0130*/ 	.byte	0x04, 0x1c
        /*0132*/ 	.short	(.L_3993 - .L_3992)


	//   ....[0]....
.L_3992:
        /*0134*/ 	.word	0x00000070


	//   ....[1]....
        /*0138*/ 	.word	0x00000d70


	//----- nvinfo : EIATTR_MAX_THREADS
	.align		4
.L_3993:
        /*013c*/ 	.byte	0x04, 0x05
        /*013e*/ 	.short	(.L_3995 - .L_3994)
.L_3994:
        /*0140*/ 	.word	0x00000400
        /*0144*/ 	.word	0x00000001
        /*0148*/ 	.word	0x00000001


	//----- nvinfo : EIATTR_CRS_STACK_SIZE
	.align		4
.L_3995:
        /*014c*/ 	.byte	0x04, 0x1e
        /*014e*/ 	.short	(.L_3997 - .L_3996)
.L_3996:
        /*0150*/ 	.word	0x00000000
.L_3997:


//--------------------- .nv.info._ZN10layer_norm13ln_bwd_kernelINS_13Kernel_traitsI6__halfS2_fS2_fjLj1280ELj1ELj4ELj1ELj16ENS_18Kernel_traits_baseILj1280ES2_S2_fS2_fjLj128EEEEELb1ELb1ELb1ELb1EEEvNS_9BwdParamsE --------------------------
	.section	.nv.info._ZN10layer_norm13ln_bwd_kernelINS_13Kernel_traitsI6__halfS2_fS2_fjLj1280ELj1ELj4ELj1ELj16ENS_18Kernel_traits_baseILj1280ES2_S2_fS2_fjLj128EEEEELb1ELb1ELb1ELb1EEEvNS_9BwdParamsE,"",@"SHT_CUDA_INFO"
	.sectionflags	@""
	.align	4


	//----- nvinfo : EIATTR_CUDA_API_VERSION
	.align		4
        /*0000*/ 	.byte	0x04, 0x37
        /*0002*/ 	.short	(.L_3999 - .L_3998)
.L_3998:
        /*0004*/ 	.word	0x00000082


	//----- nvinfo : EIATTR_SW2861232_WAR
	.align		4
.L_3999:
        /*0008*/ 	.byte	0x01, 0x35
	.zero		2


	//----- nvinfo : EIATTR_PARAM_CBANK
	.align		4
        /*000c*/ 	.byte	0x04, 0x0a
        /*000e*/ 	.short	(.L_4001 - .L_4000)
	.align		4
.L_4000:
        /*0010*/ 	.word	index@(.nv.constant0._ZN10layer_norm13ln_bwd_kernelINS_13Kernel_traitsI6__halfS2_fS2_fjLj1280ELj1ELj4ELj1ELj16ENS_18Kernel_traits_baseILj1280ES2_S2_fS2_fjLj128EEEEELb1ELb1ELb1ELb1EEEvNS_9BwdParamsE)
        /*0014*/ 	.short	0x0160
        /*0016*/ 	.short	0x0128


	//----- nvinfo : EIATTR_CBANK_PARAM_SIZE
	.align		4
.L_4001:
        /*0018*/ 	.byte	0x03, 0x19
        /*001a*/ 	.short	0x0128


	//----- nvinfo : EIATTR_KPARAM_INFO
	.align		4
        /*001c*/ 	.byte	0x04, 0x17
        /*001e*/ 	.short	(.L_4003 - .L_4002)
.L_4002:
        /*0020*/ 	.word	0x00000000
        /*0024*/ 	.short	0x0000
        /*0026*/ 	.short	0x0000
        /*0028*/ 	.byte	0x00, 0xf0, 0xa1, 0x04


	//----- nvinfo : EIATTR_MAXREG_COUNT
	.align		4
.L_4003:
        /*002c*/ 	.byte	0x03, 0x1b
        /*002e*/ 	.short	0x00ff


	//----- nvinfo : EIATTR_NUM_BARRIERS
	.align		4
        /*0030*/ 	.byte	0x02, 0x4c
        /*0032*/ 	.byte	0x01
	.zero		1


	//----- nvinfo : EIATTR_ANNOTATIONS
	.align		4
        /*0034*/ 	.byte	0x04, 0x55
        /*0036*/ 	.short	(.L_4005 - .L_4004)


	//   ....[0]....
.L_4004:
        /* <DEDUP_REMOVED lines=155> */


	//----- nvinfo : EIATTR_MERCURY_ISA_VERSION
	.align		4
.L_4005:
        /*09d8*/ 	.byte	0x03, 0x5f
        /*09da*/ 	.short	0x0000


	//----- nvinfo : EIATTR_COOP_GROUP_MASK_REGIDS
	.align		4
        /*09dc*/ 	.byte	0x04, 0x29
        /*09de*/ 	.short	(.L_4007 - .L_4006)


	//   ....[0]....
.L_4006:
        /*09e0*/ 	.word	0xffffffff


	//   ....[1]....
        /*09e4*/ 	.word	0xffffffff


	//   ....[2]....
        /*09e8*/ 	.word	0xffffffff


	//   ....[3]....
        /*09ec*/ 	.word	0xffffffff


	//   ....[4]....
        /*09f0*/ 	.word	0xffffffff


	//   ....[5]....
        /*09f4*/ 	.word	0xffffffff


	//   ....[6]....
        /*09f8*/ 	.word	0xffffffff


	//   ....[7]....
        /*09fc*/ 	.word	0xffffffff


	//   ....[8]....
        /*0a00*/ 	.word	0xffffffff


	//   ....[9]....
        /*0a04*/ 	.word	0xffffffff


	//   ....[10]....
        /*0a08*/ 	.word	0xffffffff


	//   ....[11]....
        /*0a0c*/ 	.word	0xffffffff


	//   ....[12]....
        /*0a10*/ 	.word	0xffffffff


	//   ....[13]....
        /*0a14*/ 	.word	0xffffffff


	//   ....[14]....
        /*0a18*/ 	.word	0xffffffff


	//   ....[15]....
        /*0a1c*/ 	.word	0xffffffff


	//   ....[16]....
        /*0a20*/ 	.word	0xffffffff


	//   ....[17]....
        /*0a24*/ 	.word	0xffffffff


	//   ....[18]....
        /*0a28*/ 	.word	0xffffffff


	//   ....[19]....
        /*0a2c*/ 	.word	0xffffffff


	//----- nvinfo : EIATTR_COOP_GROUP_INSTR_OFFSETS
	.align		4
.L_4007:
        /*0a30*/ 	.byte	0x04, 0x28
        /*0a32*/ 	.short	(.L_4009 - .L_4008)


	//   ....[0]....
.L_4008:
        /*0a34*/ 	.word	0x00003a40


	//   ....[1]....
        /*0a38*/ 	.word	0x00003a60


	//   ....[2]....
        /*0a3c*/ 	.word	0x00003a90


	//   ....[3]....
        /*0a40*/ 	.word	0x00003ab0


	//   ....[4]....
        /*0a44*/ 	.word	0x00003ad0


	//   ....[5]....
        /*0a48*/ 	.word	0x00003af0


	//   ....[6]....
        /*0a4c*/ 	.word	0x00003b10


	//   ....[7]....
        /*0a50*/ 	.word	0x00003b30


	//   ....[8]....
        /*0a54*/ 	.word	0x00003b40


	//   ....[9]....
        /*0a58*/ 	.word	0x00003b60


	//   ....[10]....
        /*0a5c*/ 	.word	0x0000a710


	//   ....[11]....
        /*0a60*/ 	.word	0x0000a790


	//   ....[12]....
        /*0a64*/ 	.word	0x0000a810


	//   ....[13]....
        /*0a68*/ 	.word	0x0000a880


	//   ....[14]....
        /*0a6c*/ 	.word	0x0000a900


	//   ....[15]....
        /*0a70*/ 	.word	0x0000a970


	//   ....[16]....
        /*0a74*/ 	.word	0x0000a9f0


	//   ....[17]....
        /*0a78*/ 	.word	0x0000aa60


	//   ....[18]....
        /*0a7c*/ 	.word	0x0000aae0


	//   ....[19]....
        /*0a80*/ 	.word	0x0000ab50


	//----- nvinfo : EIATTR_EXIT_INSTR_OFFSETS
	.align		4
.L_4009:
        /*0a84*/ 	.byte	0x04, 0x1c
        /*0a86*/ 	.short	(.L_4011 - .L_4010)


	//   ....[0]....
.L_4010:
        /*0a88*/ 	.word	0x0000a6b0


	//----- nvinfo : EIATTR_MAX_THREADS
	.align		4
.L_4011:
        /*0a8c*/ 	.byte	0x04, 0x05
        /*0a8e*/ 	.short	(.L_4013 - .L_4012)
.L_4012:
        /*0a90*/ 	.word	0x00000080
        /*0a94*/ 	.word	0x00000001
        /*0a98*/ 	.word	0x00000001


	//----- nvinfo : EIATTR_CRS_STACK_SIZE
	.align		4
.L_4013:
        /*0a9c*/ 	.byte	0x04, 0x1e
        /*0a9e*/ 	.short	(.L_4015 - .L_4014)
.L_4014:
        /*0aa0*/ 	.word	0x00000000
.L_4015:


//--------------------- .nv.info._ZN10layer_norm13ln_bwd_kernelINS_13Kernel_traitsIf6__halffS2_fjLj1280ELj1ELj4ELj1ELj16ENS_18Kernel_traits_baseILj1280EfS2_fS2_fjLj128EEEEELb0ELb0ELb0ELb0EEEvNS_9BwdParamsE --------------------------
	.section	.nv.info._ZN10layer_norm13ln_bwd_kernelINS_13Kernel_traitsIf6__halffS2_fjLj1280ELj1ELj4ELj1ELj16ENS_18Kernel_traits_baseILj1280EfS2_fS2_fjLj128EEEEELb0ELb0ELb0ELb0EEEvNS_9BwdParamsE,"",@"SHT_CUDA_INFO"
	.sectionflags	@""
	.align	4


	//----- nvinfo : EIATTR_CUDA_API_VERSION
	.align		4
        /*0000*/ 	.byte	0x04, 0x37
        /*0002*/ 	.short	(.L_4017 - .L_4016)
.L_4016:
        /*0004*/ 	.word	0x00000082


	//----- nvinfo : EIATTR_SW2861232_WAR
	.align		4
.L_4017:
        /*0008*/ 	.byte	0x01, 0x35
	.zero		2


	//----- nvinfo : EIATTR_PARAM_CBANK
	.align		4
        /*000c*/ 	.byte	0x04, 0x0a
        /*000e*/ 	.short	(.L_4019 - .L_4018)
	.align		4
.L_4018:
        /*0010*/ 	.word	index@(.nv.constant0._ZN10layer_norm13ln_bwd_kernelINS_13Kernel_traitsIf6__halffS2_fjLj1280ELj1ELj4ELj1ELj16ENS_18Kernel_traits_baseILj1280EfS2_fS2_fjLj128EEEEELb0ELb0ELb0ELb0EEEvNS_9BwdParamsE)
        /*0014*/ 	.short	0x0160
        /*0016*/ 	.short	0x0128


	//----- nvinfo : EIATTR_CBANK_PARAM_SIZE
	.align		4
.L_4019:
        /*0018*/ 	.byte	0x03, 0x19
        /*001a*/ 	.short	0x0128


	//----- nvinfo : EIATTR_KPARAM_INFO
	.align		4
        /*001c*/ 	.byte	0x04, 0x17
        /*001e*/ 	.short	(.L_4021 - .L_4020)
.L_4020:
        /*0020*/ 	.word	0x00000000
        /*0024*/ 	.short	0x0000
        /*0026*/ 	.short	0x0000
        /*0028*/ 	.byte	0x00, 0xf0, 0xa1, 0x04


	//----- nvinfo : EIATTR_MAXREG_COUNT
	.align		4
.L_4021:
        /*002c*/ 	.byte	0x03, 0x1b
        /*002e*/ 	.short	0x00ff


	//----- nvinfo : EIATTR_NUM_BARRIERS
	.align		4
        /*0030*/ 	.byte	0x02, 0x4c
        /*0032*/ 	.byte	0x01
	.zero		1


	//----- nvinfo : EIATTR_ANNOTATIONS
	.align		4
        /*0034*/ 	.byte	0x04, 0x55
        /*0036*/ 	.short	(.L_4023 - .L_4022)


	//   ....[0]....
.L_4022:
        /* <DEDUP_REMOVED lines=17> */


	//----- nvinfo : EIATTR_MERCURY_ISA_VERSION
	.align		4
.L_4023:
        /*0138*/ 	.byte	0x03, 0x5f
        /*013a*/ 	.short	0x0000


	//----- nvinfo : EIATTR_COOP_GROUP_MASK_REGIDS
	.align		4
        /*013c*/ 	.byte	0x04, 0x29
        /*013e*/ 	.short	(.L_4025 - .L_4024)


	//   ....[0]....
.L_4024:
        /*0140*/ 	.word	0xffffffff


	//   ....[1]....
        /*0144*/ 	.word	0xffffffff


	//   ....[2]....
        /*0148*/ 	.word	0xffffffff


	//   ....[3]....
        /*014c*/ 	.word	0xffffffff


	//   ....[4]....
        /*0150*/ 	.word	0xffffffff


	//   ....[5]....
        /*0154*/ 	.word	0xffffffff


	//   ....[6]....
        /*0158*/ 	.word	0xffffffff


	//   ....[7]....
        /*015c*/ 	.word	0xffffffff


	//   ....[8]....
        /*0160*/ 	.word	0xffffffff


	//   ....[9]....
        /*0164*/ 	.word	0xffffffff


	//   ....[10]....
        /*0168*/ 	.word	0xffffffff


	//   ....[11]....
        /*016c*/ 	.word	0xffffffff


	//   ....[12]....
        /*0170*/ 	.word	0xffffffff


	//   ....[13]....
        /*0174*/ 	.word	0xffffffff


	//   ....[14]....
        /*0178*/ 	.word	0xffffffff


	//   ....[15]....
        /*017c*/ 	.word	0xffffffff


	//   ....[16]....
        /*0180*/ 	.word	0xffffffff


	//   ....[17]....
        /*0184*/ 	.word	0xffffffff


	//   ....[18]....
        /*0188*/ 	.word	0xffffffff


	//   ....[19]....
        /*018c*/ 	.word	0xffffffff


	//----- nvinfo : EIATTR_COOP_GROUP_INSTR_OFFSETS
	.align		4
.L_4025:
        /*0190*/ 	.byte	0x04, 0x28
        /*0192*/ 	.short	(.L_4027 - .L_4026)


	//   ....[0]....
.L_4026:
        /*0194*/ 	.word	0x000021d0


	//   ....[1]....
        /*0198*/ 	.word	0x00002200


	//   ....[2]....
        /*019c*/ 	.word	0x00002210


	//   ....[3]....
        /*01a0*/ 	.word	0x00002240


	//   ....[4]....
        /*01a4*/ 	.word	0x00002260


	//   ....[5]....
        /*01a8*/ 	.word	0x00002280


	//   ....[6]....
        /*01ac*/ 	.word	0x000022a0


	//   ....[7]....
        /*01b0*/ 	.word	0x000022c0


	//   ....[8]....
        /*01b4*/ 	.word	0x000022d0


	//   ....[9]....
        /*01b8*/ 	.word	0x000022f0


	//   ....[10]....
        /*01bc*/ 	.word	0x00004cd0


	//   ....[11]....
        /*01c0*/ 	.word	0x00004d50


	//   ....[12]....
        /*01c4*/ 	.word	0x00004dd0


	//   ....[13]....
        /*01c8*/ 	.word	0x00004e40


	//   ....[14]....
        /*01cc*/ 	.word	0x00004ec0


	//   ....[15]....
        /*01d0*/ 	.word	0x00004f30


	//   ....[16]....
        /*01d4*/ 	.word	0x00004fb0


	//   ....[17]....
        /*01d8*/ 	.word	0x00005020


	//   ....[18]....
        /*01dc*/ 	.word	0x000050a0


	//   ....[19]....
        /*01e0*/ 	.word	0x00005110


	//----- nvinfo : EIATTR_EXIT_INSTR_OFFSETS
	.align		4
.L_4027:
        /*01e4*/ 	.byte	0x04, 0x1c
        /*01e6*/ 	.short	(.L_4029 - .L_4028)


	//   ....[0]....
.L_4028:
        /*01e8*/ 	.word	0x00004c40


	//   ....[1]....
        /*01ec*/ 	.word	0x00004c70


	//----- nvinfo : EIATTR_MAX_THREADS
	.align		4
.L_4029:
        /*01f0*/ 	.byte	0x04, 0x05
        /*01f2*/ 	.short	(.L_4031 - .L_4030)
.L_4030:
        /*01f4*/ 	.word	0x00000080
        /*01f8*/ 	.word	0x00000001
        /*01fc*/ 	.word	0x00000001


	//----- nvinfo : EIATTR_CRS_STACK_SIZE
	.align		4
.L_4031:
        /*0200*/ 	.byte	0x04, 0x1e
        /*0202*/ 	.short	(.L_4033 - .L_4032)
.L_4032:
        /*0204*/ 	.word	0x00000000
.L_4033:


//--------------------- .nv.info._ZN10layer_norm13ln_bwd_kernelINS_13Kernel_traitsIf6__halffS2_fjLj1280ELj1ELj4ELj1ELj16ENS_18Kernel_traits_baseILj1280EfS2_fS2_fjLj128EEEEELb0ELb0ELb0ELb1EEEvNS_9BwdParamsE --------------------------
	.section	.nv.info._ZN10layer_norm13ln_bwd_kernelINS_13Kernel_traitsIf6__halffS2_fjLj1280ELj1ELj4ELj1ELj16ENS_18Kernel_traits_baseILj1280EfS2_fS2_fjLj128EEEEELb0ELb0ELb0ELb1EEEvNS_9BwdParamsE,"",@"SHT_CUDA_INFO"
	.sectionflags	@""
	.align	4


	//----- nvinfo : EIATTR_CUDA_API_VERSION
	.align		4
        /*0000*/ 	.byte	0x04, 0x37
        /*0002*/ 	.short	(.L_4035 - .L_4034)
.L_4034:
        /*0004*/ 	.word	0x00000082


	//----- nvinfo : EIATTR_SW2861232_WAR
	.align		4
.L_4035:
        /*0008*/ 	.byte	0x01, 0x35
	.zero		2


	//----- nvinfo : EIATTR_PARAM_CBANK
	.align		4
        /*000c*/ 	.byte	0x04, 0x0a
        /*000e*/ 	.short	(.L_4037 - .L_4036)
	.align		4
.L_4036:
        /*0010*/ 	.word	index@(.nv.constant0._ZN10layer_norm13ln_bwd_kernelINS_13Kernel_traitsIf6__halffS2_fjLj1280ELj1ELj4ELj1ELj16ENS_18Kernel_traits_baseILj1280EfS2_fS2_fjLj128EEEEELb0ELb0ELb0ELb1EEEvNS_9BwdParamsE)
        /*0014*/ 	.short	0x0160
        /*0016*/ 	.short	0x0128


	//----- nvinfo : EIATTR_CBANK_PARAM_SIZE
	.align		4
.L_4037:
        /*0018*/ 	.byte	0x03, 0x19
        /*001a*/ 	.short	0x0128


	//----- nvinfo : EIATTR_KPARAM_INFO
	.align		4
        /*001c*/ 	.byte	0x04, 0x17
        /*001e*/ 	.short	(.L_4039 - .L_4038)
.L_4038:
        /*0020*/ 	.word	0x00000000
        /*0024*/ 	.short	0x0000
        /*0026*/ 	.short	0x0000
        /*0028*/ 	.byte	0x00, 0xf0, 0xa1, 0x04


	//----- nvinfo : EIATTR_MAXREG_COUNT
	.align		4
.L_4039:
        /*002c*/ 	.byte	0x03, 0x1b
        /*002e*/ 	.short	0x00ff


	//----- nvinfo : EIATTR_NUM_BARRIERS
	.align		4
        /*0030*/ 	.byte	0x02, 0x4c
        /*0032*/ 	.byte	0x01
	.zero		1


	//----- nvinfo : EIATTR_ANNOTATIONS
	.align		4
        /*0034*/ 	.byte	0x04, 0x55
        /*0036*/ 	.short	(.L_4041 - .L_4040)


	//   ....[0]....
.L_4040:
        /* <DEDUP_REMOVED lines=23> */


	//----- nvinfo : EIATTR_MERCURY_ISA_VERSION
	.align		4
.L_4041:
        /*0198*/ 	.byte	0x03, 0x5f
        /*019a*/ 	.short	0x0000


	//----- nvinfo : EIATTR_COOP_GROUP_MASK_REGIDS
	.align		4
        /*019c*/ 	.byte	0x04, 0x29
        /*019e*/ 	.short	(.L_4043 - .L_4042)


	//   ....[0]....
.L_4042:
        /*01a0*/ 	.word	0xffffffff


	//   ....[1]....
        /*01a4*/ 	.word	0xffffffff


	//   ....[2]....
        /*01a8*/ 	.word	0xffffffff


	//   ....[3]....
        /*01ac*/ 	.word	0xffffffff


	//   ....[4]....
        /*01b0*/ 	.word	0xffffffff


	//   ....[5]....
        /*01b4*/ 	.word	0xffffffff


	//   ....[6]....
        /*01b8*/ 	.word	0xffffffff


	//   ....[7]....
        /*01bc*/ 	.word	0xffffffff


	//   ....[8]....
        /*01c0*/ 	.word	0xffffffff


	//   ....[9]....
        /*01c4*/ 	.word	0xffffffff


	//   ....[10]....
        /*01c8*/ 	.word	0xffffffff


	//   ....[11]....
        /*01cc*/ 	.word	0xffffffff


	//   ....[12]....
        /*01d0*/ 	.word	0xffffffff


	//   ....[13]....
        /*01d4*/ 	.word	0xffffffff


	//   ....[14]....
        /*01d8*/ 	.word	0xffffffff


	//   ....[15]....
        /*01dc*/ 	.word	0xffffffff


	//   ....[16]....
        /*01e0*/ 	.word	0xffffffff


	//   ....[17]....
        /*01e4*/ 	.word	0xffffffff


	//   ....[18]....
        /*01e8*/ 	.word	0xffffffff


	//   ....[19]....
        /*01ec*/ 	.word	0xffffffff


	//----- nvinfo : EIATTR_COOP_GROUP_INSTR_OFFSETS
	.align		4
.L_4043:
        /*01f0*/ 	.byte	0x04, 0x28
        /*01f2*/ 	.short	(.L_4045 - .L_4044)


	//   ....[0]....
.L_4044:
        /*01f4*/ 	.word	0x000020c0


	//   ....[1]....
        /*01f8*/ 	.word	0x000020e0


	//   ....[2]....
        /*01fc*/ 	.word	0x00002110


	//   ....[3]....
        /*0200*/ 	.word	0x00002130


	//   ....[4]....
        /*0204*/ 	.word	0x00002150


	//   ....[5]....
        /*0208*/ 	.word	0x00002170


	//   ....[6]....
        /*020c*/ 	.word	0x00002190


	//   ....[7]....
        /*0210*/ 	.word	0x000021b0


	//   ....[8]....
        /*0214*/ 	.word	0x000021c0


	//   ....[9]....
        /*0218*/ 	.word	0x000021e0


	//   ....[10]....
        /*021c*/ 	.word	0x000046c0


	//   ....[11]....
        /*0220*/ 	.word	0x00004720


	//   ....[12]....
        /*0224*/ 	.word	0x00004780


	//   ....[13]....
        /*0228*/ 	.word	0x000047d0


	//   ....[14]....
        /*022c*/ 	.word	0x00004830


	//   ....[15]....
        /*0230*/ 	.word	0x00004880


	//   ....[16]....
        /*0234*/ 	.word	0x000048e0


	//   ....[17]....
        /*0238*/ 	.word	0x00004930


	//   ....[18]....
        /*023c*/ 	.word	0x00004990


	//   ....[19]....
        /*0240*/ 	.word	0x000049e0


	//----- nvinfo : EIATTR_EXIT_INSTR_OFFSETS
	.align		4
.L_4045:
        /*0244*/ 	.byte	0x04, 0x1c
        /*0246*/ 	.short	(.L_4047 - .L_4046)


	//   ....[0]....
.L_4046:
        /*0248*/ 	.word	0x00004680


	//----- nvinfo : EIATTR_MAX_THREADS
	.align		4
.L_4047:
        /*024c*/ 	.byte	0x04, 0x05
        /*024e*/ 	.short	(.L_4049 - .L_4048)
.L_4048:
        /*0250*/ 	.word	0x00000080
        /*0254*/ 	.word	0x00000001
        /*0258*/ 	.word	0x00000001


	//----- nvinfo : EIATTR_CRS_STACK_SIZE
	.align		4
.L_4049:
        /*025c*/ 	.byte	0x04, 0x1e
        /*025e*/ 	.short	(.L_4051 - .L_4050)
.L_4050:
        /*0260*/ 	.word	0x00000000
.L_4051:


//--------------------- .nv.info._ZN10layer_norm13ln_bwd_kernelINS_13Kernel_traitsIf6__halffS2_fjLj1280ELj1ELj4ELj1ELj16ENS_18Kernel_traits_baseILj1280EfS2_fS2_fjLj128EEEEELb0ELb0ELb1ELb0EEEvNS_9BwdParamsE --------------------------
	.section	.nv.info._ZN10layer_norm13ln_bwd_kernelINS_13Kernel_traitsIf6__halffS2_fjLj1280ELj1ELj4ELj1ELj16ENS_18Kernel_traits_baseILj1280EfS2_fS2_fjLj128EEEEELb0ELb0ELb1ELb0EEEvNS_9BwdParamsE,"",@"SHT_CUDA_INFO"
	.sectionflags	@""
	.align	4


	//----- nvinfo : EIATTR_CUDA_API_VERSION
	.align		4
        /*0000*/ 	.byte	0x04, 0x37
        /*0002*/ 	.short	(.L_4053 - .L_4052)
.L_4052:
        /*0004*/ 	.word	0x00000082


	//----- nvinfo : EIATTR_SW2861232_WAR
	.align		4
.L_4053:
        /*0008*/ 	.byte	0x01, 0x35
	.zero		2


	//----- nvinfo : EIATTR_PARAM_CBANK
	.align		4
        /*000c*/ 	.byte	0x04, 0x0a
        /*000e*/ 	.short	(.L_4055 - .L_4054)
	.align		4
.L_4054:
        /*0010*/ 	.word	index@(.nv.constant0._ZN10layer_norm13ln_bwd_kernelINS_13Kernel_traitsIf6__halffS2_fjLj1280ELj1ELj4ELj1ELj16ENS_18Kernel_traits_baseILj1280EfS2_fS2_fjLj128EEEEELb0ELb0ELb1ELb0EEEvNS_9BwdParamsE)
        /*0014*/ 	.short	0x0160
        /*0016*/ 	.short	0x0128


	//----- nvinfo : EIATTR_CBANK_PARAM_SIZE
	.align		4
.L_4055:
        /*0018*/ 	.byte	0x03, 0x19
        /*001a*/ 	.short	0x0128


	//----- nvinfo : EIATTR_KPARAM_INFO
	.align		4
        /*001c*/ 	.byte	0x04, 0x17
        /*001e*/ 	.short	(.L_4057 - .L_4056)
.L_4056:
        /*0020*/ 	.word	0x00000000
        /*0024*/ 	.short	0x0000
        /*0026*/ 	.short	0x0000
        /*0028*/ 	.byte	0x00, 0xf0, 0xa1, 0x04


	//----- nvinfo : EIATTR_MAXREG_COUNT
	.align		4
.L_4057:
        /*002c*/ 	.byte	0x03, 0x1b
        /*002e*/ 	.short	0x00ff


	//----- nvinfo : EIATTR_NUM_BARRIERS
	.align		4
        /*0030*/ 	.byte	0x02, 0x4c
        /*0032*/ 	.byte	0x01
	.zero		1


	//----- nvinfo : EIATTR_ANNOTATIONS
	.align		4
        /*0034*/ 	.byte	0x04, 0x55
        /*0036*/ 	.short	(.L_4059 - .L_4058)


	//   ....[0]....
.L_4058:
        /* <DEDUP_REMOVED lines=26> */


	//----- nvinfo : EIATTR_MERCURY_ISA_VERSION
	.align		4
.L_4059:
        /*01c8*/ 	.byte	0x03, 0x5f
        /*01ca*/ 	.short	0x0000


	//----- nvinfo : EIATTR_COOP_GROUP_MASK_REGIDS
	.align		4
        /*01cc*/ 	.byte	0x04, 0x29
        /*01ce*/ 	.short	(.L_4061 - .L_4060)


	//   ....[0]....
.L_4060:
        /*01d0*/ 	.word	0xffffffff


	//   ....[1]....
        /*01d4*/ 	.word	0xffffffff


	//   ....[2]....
        /*01d8*/ 	.word	0xffffffff


	//   ....[3]....
        /*01dc*/ 	.word	0xffffffff


	//   ....[4]....
        /*01e0*/ 	.word	0xffffffff


	//   ....[5]....
        /*01e4*/ 	.word	0xffffffff


	//   ....[6]....
        /*01e8*/ 	.word	0xffffffff


	//   ....[7]....
        /*01ec*/ 	.word	0xffffffff


	//   ....[8]....
        /*01f0*/ 	.word	0xffffffff


	//   ....[9]....
        /*01f4*/ 	.word	0xffffffff


	//   ....[10]....
        /*01f8*/ 	.word	0xffffffff


	//   ....[11]....
        /*01fc*/ 	.word	0xffffffff


	//   ....[12]....
        /*0200*/ 	.word	0xffffffff


	//   ....[13]....
        /*0204*/ 	.word	0xffffffff


	//   ....[14]....
        /*0208*/ 	.word	0xffffffff


	//   ....[15]....
        /*020c*/ 	.word	0xffffffff


	//   ....[16]....
        /*0210*/ 	.word	0xffffffff


	//   ....[17]....
        /*0214*/ 	.word	0xffffffff


	//   ....[18]....
        /*0218*/ 	.word	0xffffffff


	//   ....[19]....
        /*021c*/ 	.word	0xffffffff


	//----- nvinfo : EIATTR_COOP_GROUP_INSTR_OFFSETS
	.align		4
.L_4061:
        /*0220*/ 	.byte	0x04, 0x28
        /*0222*/ 	.short	(.L_4063 - .L_4062)


	//   ....[0]....
.L_4062:
        /*0224*/ 	.word	0x00002610


	//   ....[1]....
        /*0228*/ 	.word	0x00002630


	//   ....[2]....
        /*022c*/ 	.word	0x00002660


	//   ....[3]....
        /*0230*/ 	.word	0x00002680


	//   ....[4]....
        /*0234*/ 	.word	0x000026a0


	//   ....[5]....
        /*0238*/ 	.word	0x000026c0


	//   ....[6]....
        /*023c*/ 	.word	0x000026d0


	//   ....[7]....
        /*0240*/ 	.word	0x00002700


	//   ....[8]....
        /*0244*/ 	.word	0x00002710


	//   ....[9]....
        /*0248*/ 	.word	0x00002730


	//   ....[10]....
        /*024c*/ 	.word	0x00006a00


	//   ....[11]....
        /*0250*/ 	.word	0x00006a80


	//   ....[12]....
        /*0254*/ 	.word	0x00006b00


	//   ....[13]....
        /*0258*/ 	.word	0x00006b70


	//   ....[14]....
        /*025c*/ 	.word	0x00006bf0


	//   ....[15]....
        /*0260*/ 	.word	0x00006c60


	//   ....[16]....
        /*0264*/ 	.word	0x00006ce0


	//   ....[17]....
        /*0268*/ 	.word	0x00006d50


	//   ....[18]....
        /*026c*/ 	.word	0x00006dd0


	//   ....[19]....
        /*0270*/ 	.word	0x00006e40


	//----- nvinfo : EIATTR_EXIT_INSTR_OFFSETS
	.align		4
.L_4063:
        /*0274*/ 	.byte	0x04, 0x1c
        /*0276*/ 	.short	(.L_4065 - .L_4064)


	//   ....[0]....
.L_4064:
        /*0278*/ 	.word	0x00006970


	//   ....[1]....
        /*027c*/ 	.word	0x000069a0


	//----- nvinfo : EIATTR_MAX_THREADS
	.align		4
.L_4065:
        /*0280*/ 	.byte	0x04, 0x05
        /*0282*/ 	.short	(.L_4067 - .L_4066)
.L_4066:
        /*0284*/ 	.word	0x00000080
        /*0288*/ 	.word	0x00000001
        /*028c*/ 	.word	0x00000001


	//----- nvinfo : EIATTR_CRS_STACK_SIZE
	.align		4
.L_4067:
        /*0290*/ 	.byte	0x04, 0x1e
        /*0292*/ 	.short	(.L_4069 - .L_4068)
.L_4068:
        /*0294*/ 	.word	0x00000000
.L_4069:


//--------------------- .nv.info._ZN10layer_norm13ln_bwd_kernelINS_13Kernel_traitsIf6__halffS2_fjLj1280ELj1ELj4ELj1ELj16ENS_18Kernel_traits_baseILj1280EfS2_fS2_fjLj128EEEEELb0ELb0ELb1ELb1EEEvNS_9BwdParamsE --------------------------
	.section	.nv.info._ZN10layer_norm13ln_bwd_kernelINS_13Kernel_traitsIf6__halffS2_fjLj1280ELj1ELj4ELj1ELj16ENS_18Kernel_traits_baseILj1280EfS2_fS2_fjLj128EEEEELb0ELb0ELb1ELb1EEEvNS_9BwdParamsE,"",@"SHT_CUDA_INFO"
	.sectionflags	@""
	.align	4


	//----- nvinfo : EIATTR_CUDA_API_VERSION
	.align		4
        /*0000*/ 	.byte	0x04, 0x37
        /*0002*/ 	.short	(.L_4071 - .L_4070)
.L_4070:
        /*0004*/ 	.word	0x00000082


	//----- nvinfo : EIATTR_SW2861232_WAR
	.align		4
.L_4071:
        /*0008*/ 	.byte	0x01, 0x35
	.zero		2


	//----- nvinfo : EIATTR_PARAM_CBANK
	.align		4
        /*000c*/ 	.byte	0x04, 0x0a
        /*000e*/ 	.short	(.L_4073 - .L_4072)
	.align		4
.L_4072:
        /*0010*/ 	.word	index@(.nv.constant0._ZN10layer_norm13ln_bwd_kernelINS_13Kernel_traitsIf6__halffS2_fjLj1280ELj1ELj4ELj1ELj16ENS_18Kernel_traits_baseILj1280EfS2_fS2_fjLj128EEEEELb0ELb0ELb1ELb1EEEvNS_9BwdParamsE)
        /*0014*/ 	.short	0x0160
        /*0016*/ 	.short	0x0128


	//----- nvinfo : EIATTR_CBANK_PARAM_SIZE
	.align		4
.L_4073:
        /*0018*/ 	.byte	0x03, 0x19
        /*001a*/ 	.short	0x0128


	//----- nvinfo : EIATTR_KPARAM_INFO
	.align		4
        /*001c*/ 	.byte	0x04, 0x17
        /*001e*/ 	.short	(.L_4075 - .L_4074)
.L_4074:
        /*0020*/ 	.word	0x00000000
        /*0024*/ 	.short	0x0000
        /*0026*/ 	.short	0x0000
        /*0028*/ 	.byte	0x00, 0xf0, 0xa1, 0x04


	//----- nvinfo : EIATTR_MAXREG_COUNT
	.align		4
.L_4075:
        /*002c*/ 	.byte	0x03, 0x1b
        /*002e*/ 	.short	0x00ff


	//----- nvinfo : EIATTR_NUM_BARRIERS
	.align		4
        /*0030*/ 	.byte	0x02, 0x4c
        /*0032*/ 	.byte	0x01
	.zero		1


	//----- nvinfo : EIATTR_ANNOTATIONS
	.align		4
        /*0034*/ 	.byte	0x04, 0x55
        /*0036*/ 	.short	(.L_4077 - .L_4076)


	//   ....[0]....
.L_4076:
        /* <DEDUP_REMOVED lines=22> */


	//----- nvinfo : EIATTR_MERCURY_ISA_VERSION
	.align		4
.L_4077:
        /*0188*/ 	.byte	0x03, 0x5f
        /*018a*/ 	.short	0x0000


	//----- nvinfo : EIATTR_COOP_GROUP_MASK_REGIDS
	.align		4
        /*018c*/ 	.byte	0x04, 0x29
        /*018e*/ 	.short	(.L_4079 - .L_4078)


	//   ....[0]....
.L_4078:
        /*0190*/ 	.word	0xffffffff


	//   ....[1]....
        /*0194*/ 	.word	0xffffffff


	//   ....[2]....
        /*0198*/ 	.word	0xffffffff


	//   ....[3]....
        /*019c*/ 	.word	0xffffffff


	//   ....[4]....
        /*01a0*/ 	.word	0xffffffff


	//   ....[5]....
        /*01a4*/ 	.word	0xffffffff


	//   ....[6]....
        /*01a8*/ 	.word	0xffffffff


	//   ....[7]....
        /*01ac*/ 	.word	0xffffffff


	//   ....[8]....
        /*01b0*/ 	.word	0xffffffff


	//   ....[9]....
        /*01b4*/ 	.word	0xffffffff


	//   ....[10]....
        /*01b8*/ 	.word	0xffffffff


	//   ....[11]....
        /*01bc*/ 	.word	0xffffffff


	//   ....[12]....
        /*01c0*/ 	.word	0xffffffff


	//   ....[13]....
        /*01c4*/ 	.word	0xffffffff


	//   ....[14]....
        /*01c8*/ 	.word	0xffffffff


	//   ....[15]....
        /*01cc*/ 	.word	0xffffffff


	//   ....[16]....
        /*01d0*/ 	.word	0xffffffff


	//   ....[17]....
        /*01d4*/ 	.word	0xffffffff


	//   ....[18]....
        /*01d8*/ 	.word	0xffffffff


	//   ....[19]....
        /*01dc*/ 	.word	0xffffffff


	//----- nvinfo : EIATTR_COOP_GROUP_INSTR_OFFSETS
	.align		4
.L_4079:
        /*01e0*/ 	.byte	0x04, 0x28
        /*01e2*/ 	.short	(.L_4081 - .L_4080)


	//   ....[0]....
.L_4080:
        /*01e4*/ 	.word	0x000023a0


	//   ....[1]....
        /*01e8*/ 	.word	0x000023d0


	//   ....[2]....
        /*01ec*/ 	.word	0x000023e0


	//   ....[3]....
        /*01f0*/ 	.word	0x00002410


	//   ....[4]....
        /*01f4*/ 	.word	0x00002430


	//   ....[5]....
        /*01f8*/ 	.word	0x00002450


	//   ....[6]....
        /*01fc*/ 	.word	0x00002470


	//   ....[7]....
        /*0200*/ 	.word	0x00002490


	//   ....[8]....
        /*0204*/ 	.word	0x000024a0


	//   ....[9]....
        /*0208*/ 	.word	0x000024c0


	//   ....[10]....
        /*020c*/ 	.word	0x00005f20


	//   ....[11]....
        /*0210*/ 	.word	0x00005fa0


	//   ....[12]....
        /*0214*/ 	.word	0x00006020


	//   ....[13]....
        /*0218*/ 	.word	0x00006090


	//   ....[14]....
        /*021c*/ 	.word	0x00006110


	//   ....[15]....
        /*0220*/ 	.word	0x00006180


	//   ....[16]....
        /*0224*/ 	.word	0x00006200


	//   ....[17]....
        /*0228*/ 	.word	0x00006270


	//   ....[18]....
        /*022c*/ 	.word	0x000062f0


	//   ....[19]....
        /*0230*/ 	.word	0x00006360


	//----- nvinfo : EIATTR_EXIT_INSTR_OFFSETS
	.align		4
.L_4081:
        /*0234*/ 	.byte	0x04, 0x1c
        /*0236*/ 	.short	(.L_4083 - .L_4082)


	//   ....[0]....
.L_4082:
        /*0238*/ 	.word	0x00005ec0


	//----- nvinfo : EIATTR_MAX_THREADS
	.align		4
.L_4083:
        /*023c*/ 	.byte	0x04, 0x05
        /*023e*/ 	.short	(.L_4085 - .L_4084)
.L_4084:
        /*0240*/ 	.word	0x00000080
        /*0244*/ 	.word	0x00000001
        /*0248*/ 	.word	0x00000001


	//----- nvinfo : EIATTR_CRS_STACK_SIZE
	.align		4
.L_4085:
        /*024c*/ 	.byte	0x04, 0x1e
        /*024e*/ 	.short	(.L_4087 - .L_4086)
.L_4086:
        /*0250*/ 	.word	0x00000000
.L_4087:


//--------------------- .nv.info._ZN10layer_norm13ln_bwd_kernelINS_13Kernel_traitsIf6__halffS2_fjLj1280ELj1ELj4ELj1ELj16ENS_18Kernel_traits_baseILj1280EfS2_fS2_fjLj128EEEEELb0ELb1ELb0ELb0EEEvNS_9BwdParamsE --------------------------
	.section	.nv.info._ZN10layer_norm13ln_bwd_kernelINS_13Kernel_traitsIf6__halffS2_fjLj1280ELj1ELj4ELj1ELj16ENS_18Kernel_traits_baseILj1280EfS2_fS2_fjLj128EEEEELb0ELb1ELb0ELb0EEEvNS_9BwdParamsE,"",@"SHT_CUDA_INFO"
	.sectionflags	@""
	.align	4


	//----- nvinfo : EIATTR_CUDA_API_VERSION
	.align		4
        /*0000*/ 	.byte	0x04, 0x37
        /*0002*/ 	.short	(.L_4089 - .L_4088)
.L_4088:
        /*0004*/ 	.word	0x00000082


	//----- nvinfo : EIATTR_SW2861232_WAR
	.align		4
.L_4089:
        /*0008*/ 	.byte	0x01, 0x35
	.zero		2


	//----- nvinfo : EIATTR_PARAM_CBANK
	.align		4
        /*000c*/ 	.byte	0x04, 0x0a
        /*000e*/ 	.short	(.L_4091 - .L_4090)
	.align		4
.L_4090:
        /*0010*/ 	.word	index@(.nv.constant0._ZN10layer_norm13ln_bwd_kernelINS_13Kernel_traitsIf6__halffS2_fjLj1280ELj1ELj4ELj1ELj16ENS_18Kernel_traits_baseILj1280EfS2_fS2_fjLj128EEEEELb0ELb1ELb0ELb0EEEvNS_9BwdParamsE)
        /*0014*/ 	.short	0x0160
        /*0016*/ 	.short	0x0128


	//----- nvinfo : EIATTR_CBANK_PARAM_SIZE
	.align		4
.L_4091:
        /*0018*/ 	.byte	0x03, 0x19
        /*001a*/ 	.short	0x0128


	//----- nvinfo : EIATTR_KPARAM_INFO
	.align		4
        /*001c*/ 	.byte	0x04, 0x17
        /*001e*/ 	.short	(.L_4093 - .L_4092)
.L_4092:
        /*0020*/ 	.word	0x00000000
        /*0024*/ 	.short	0x0000
        /*0026*/ 	.short	0x0000
        /*0028*/ 	.byte	0x00, 0xf0, 0xa1, 0x04


	//----- nvinfo : EIATTR_MAXREG_COUNT
	.align		4
.L_4093:
        /*002c*/ 	.byte	0x03, 0x1b
        /*002e*/ 	.short	0x00ff


	//----- nvinfo : EIATTR_NUM_BARRIERS
	.align		4
        /*0030*/ 	.byte	0x02, 0x4c
        /*0032*/ 	.byte	0x01
	.zero		1


	//----- nvinfo : EIATTR_ANNOTATIONS
	.align		4
        /*0034*/ 	.byte	0x04, 0x55
        /*0036*/ 	.short	(.L_4095 - .L_4094)


	//   ....[0]....
.L_4094:
        /* <DEDUP_REMOVED lines=99> */


	//----- nvinfo : EIATTR_MERCURY_ISA_VERSION
	.align		4
.L_4095:
        /*0658*/ 	.byte	0x03, 0x5f
        /*065a*/ 	.short	0x0000


	//----- nvinfo : EIATTR_COOP_GROUP_MASK_REGIDS
	.align		4
        /*065c*/ 	.byte	0x04, 0x29
        /*065e*/ 	.short	(.L_4097 - .L_4096)


	//   ....[0]....
.L_4096:
        /*0660*/ 	.word	0xffffffff


	//   ....[1]....
        /*0664*/ 	.word	0xffffffff


	//   ....[2]....
        /*0668*/ 	.word	0xffffffff


	//   ....[3]....
        /*066c*/ 	.word	0xffffffff


	//   ....[4]....
        /*0670*/ 	.word	0xffffffff


	//   ....[5]....
        /*0674*/ 	.word	0xffffffff


	//   ....[6]....
        /*0678*/ 	.word	0xffffffff


	//   ....[7]....
        /*067c*/ 	.word	0xffffffff


	//   ....[8]....
        /*0680*/ 	.word	0xffffffff


	//   ....[9]....
        /*0684*/ 	.word	0xffffffff


	//   ....[10]....
        /*0688*/ 	.word	0xffffffff


	//   ....[11]....
        /*068c*/ 	.word	0xffffffff


	//   ....[12]....
        /*0690*/ 	.word	0xffffffff


	//   ....[13]....
        /*0694*/ 	.word	0xffffffff


	//   ....[14]....
        /*0698*/ 	.word	0xffffffff


	//   ....[15]....
        /*069c*/ 	.word	0xffffffff


	//   ....[16]....
        /*06a0*/ 	.word	0xffffffff


	//   ....[17]....
        /*06a4*/ 	.word	0xffffffff


	//   ....[18]....
        /*06a8*/ 	.word	0xffffffff


	//   ....[19]....
        /*06ac*/ 	.word	0xffffffff


	//----- nvinfo : EIATTR_COOP_GROUP_INSTR_OFFSETS
	.align		4
.L_4097:
        /*06b0*/ 	.byte	0x04, 0x28
        /*06b2*/ 	.short	(.L_4099 - .L_4098)


	//   ....[0]....
.L_4098:
        /*06b4*/ 	.word	0x00002b50


	//   ....[1]....
        /*06b8*/ 	.word	0x00002b80


	//   ....[2]....
        /*06bc*/ 	.word	0x00002b90


	//   ....[3]....
        /*06c0*/ 	.word	0x00002bc0


	//   ....[4]....
        /*06c4*/ 	.word	0x00002be0


	//   ....[5]....
        /*06c8*/ 	.word	0x00002c00


	//   ....[6]....
        /*06cc*/ 	.word	0x00002c20


	//   ....[7]....
        /*06d0*/ 	.word	0x00002c40


	//   ....[8]....
        /*06d4*/ 	.word	0x00002c50


	//   ....[9]....
        /*06d8*/ 	.word	0x00002c70


	//   ....[10]....
        /*06dc*/ 	.word	0x00006ce0


	//   ....[11]....
        /*06e0*/ 	.word	0x00006d60


	//   ....[12]....
        /*06e4*/ 	.word	0x00006de0


	//   ....[13]....
        /*06e8*/ 	.word	0x00006e50


	//   ....[14]....
        /*06ec*/ 	.word	0x00006ed0


	//   ....[15]....
        /*06f0*/ 	.word	0x00006f40


	//   ....[16]....
        /*06f4*/ 	.word	0x00006fc0


	//   ....[17]....
        /*06f8*/ 	.word	0x00007030


	//   ....[18]....
        /*06fc*/ 	.word	0x000070b0


	//   ....[19]....
        /*0700*/ 	.word	0x00007120


	//----- nvinfo : EIATTR_EXIT_INSTR_OFFSETS
	.align		4
.L_4099:
        /*0704*/ 	.byte	0x04, 0x1c
        /*0706*/ 	.short	(.L_4101 - .L_4100)


	//   ....[0]....
.L_4100:
        /*0708*/ 	.word	0x00006c00


	//   ....[1]....
        /*070c*/ 	.word	0x00006c80


	//----- nvinfo : EIATTR_MAX_THREADS
	.align		4
.L_4101:
        /*0710*/ 	.byte	0x04, 0x05
        /*0712*/ 	.short	(.L_4103 - .L_4102)
.L_4102:
        /*0714*/ 	.word	0x00000080
        /*0718*/ 	.word	0x00000001
        /*071c*/ 	.word	0x00000001


	//----- nvinfo : EIATTR_CRS_STACK_SIZE
	.align		4
.L_4103:
        /*0720*/ 	.byte	0x04, 0x1e
        /*0722*/ 	.short	(.L_4105 - .L_4104)
.L_4104:
        /*0724*/ 	.word	0x00000000
.L_4105:


//--------------------- .nv.info._ZN10layer_norm13ln_bwd_kernelINS_13Kernel_traitsIf6__halffS2_fjLj1280ELj1ELj4ELj1ELj16ENS_18Kernel_traits_baseILj1280EfS2_fS2_fjLj128EEEEELb0ELb1ELb0ELb1EEEvNS_9BwdParamsE --------------------------
	.section	.nv.info._ZN10layer_norm13ln_bwd_kernelINS_13Kernel_traitsIf6__halffS2_fjLj1280ELj1ELj4ELj1ELj16ENS_18Kernel_traits_baseILj1280EfS2_fS2_fjLj128EEEEELb0ELb1ELb0ELb1EEEvNS_9BwdParamsE,"",@"SHT_CUDA_INFO"
	.sectionflags	@""
	.align	4


	//----- nvinfo : EIATTR_CUDA_API_VERSION
	.align		4
        /*0000*/ 	.byte	0x04, 0x37
        /*0002*/ 	.short	(.L_4107 - .L_4106)
.L_4106:
        /*0004*/ 	.word	0x00000082


	//----- nvinfo : EIATTR_SW2861232_WAR
	.align		4
.L_4107:
        /*0008*/ 	.byte	0x01, 0x35
	.zero		2


	//----- nvinfo : EIATTR_PARAM_CBANK
	.align		4
        /*000c*/ 	.byte	0x04, 0x0a
        /*000e*/ 	.short	(.L_4109 - .L_4108)
	.align		4
.L_4108:
        /*0010*/ 	.word	index@(.nv.constant0._ZN10layer_norm13ln_bwd_kernelINS_13Kernel_traitsIf6__halffS2_fjLj1280ELj1ELj4ELj1ELj16ENS_18Kernel_traits_baseILj1280EfS2_fS2_fjLj128EEEEELb0ELb1ELb0ELb1EEEvNS_9BwdParamsE)
        /*0014*/ 	.short	0x0160
        /*0016*/ 	.short	0x0128


	//----- nvinfo : EIATTR_CBANK_PARAM_SIZE
	.align		4
.L_4109:
        /*0018*/ 	.byte	0x03, 0x19
        /*001a*/ 	.short	0x0128


	//----- nvinfo : EIATTR_KPARAM_INFO
	.align		4
        /*001c*/ 	.byte	0x04, 0x17
        /*001e*/ 	.short	(.L_4111 - .L_4110)
.L_4110:
        /*0020*/ 	.word	0x00000000
        /*0024*/ 	.short	0x0000
        /*0026*/ 	.short	0x0000
        /*0028*/ 	.byte	0x00, 0xf0, 0xa1, 0x04


	//----- nvinfo : EIATTR_MAXREG_COUNT
	.align		4
.L_4111:
        /*002c*/ 	.byte	0x03, 0x1b
        /*002e*/ 	.short	0x00ff


	//----- nvinfo : EIATTR_NUM_BARRIERS
	.align		4
        /*0030*/ 	.byte	0x02, 0x4c
        /*0032*/ 	.byte	0x01
	.zero		1


	//----- nvinfo : EIATTR_ANNOTATIONS
	.align		4
        /*0034*/ 	.byte	0x04, 0x55
        /*0036*/ 	.short	(.L_4113 - .L_4112)


	//   ....[0]....
.L_4112:
        /* <DEDUP_REMOVED lines=957> */


	//----- nvinfo : EIATTR_MERCURY_ISA_VERSION
	.align		4
.L_4113:
        /*3bf8*/ 	.byte	0x03, 0x5f
        /*3bfa*/ 	.short	0x0000


	//----- nvinfo : EIATTR_COOP_GROUP_MASK_REGIDS
	.align		4
        /*3bfc*/ 	.byte	0x04, 0x29
        /*3bfe*/ 	.short	(.L_4115 - .L_4114)


	//   ....[0]....
.L_4114:
        /*3c00*/ 	.word	0xffffffff


	//   ....[1]....
        /*3c04*/ 	.word	0xffffffff


	//   ....[2]....
        /*3c08*/ 	.word	0xffffffff


	//   ....[3]....
        /*3c0c*/ 	.word	0xffffffff


	//   ....[4]....
        /*3c10*/ 	.word	0xffffffff


	//   ....[5]....
        /*3c14*/ 	.word	0xffffffff


	//   ....[6]....
        /*3c18*/ 	.word	0xffffffff


	//   ....[7]....
        /*3c1c*/ 	.word	0xffffffff


	//   ....[8]....
        /*3c20*/ 	.word	0xffffffff


	//   ....[9]....
        /*3c24*/ 	.word	0xffffffff


	//   ....[10]....
        /*3c28*/ 	.word	0xffffffff


	//   ....[11]....
        /*3c2c*/ 	.word	0xffffffff


	//   ....[12]....
        /*3c30*/ 	.word	0xffffffff


	//   ....[13]....
        /*3c34*/ 	.word	0xffffffff


	//   ....[14]....
        /*3c38*/ 	.word	0xffffffff


	//   ....[15]....
        /*3c3c*/ 	.word	0xffffffff


	//   ....[16]....
        /*3c40*/ 	.word	0xffffffff


	//   ....[17]....
        /*3c44*/ 	.word	0xffffffff


	//   ....[18]....
        /*3c48*/ 	.word	0xffffffff


	//   ....[19]....
        /*3c4c*/ 	.word	0xffffffff


	//----- nvinfo : EIATTR_COOP_GROUP_INSTR_OFFSETS
	.align		4
.L_4115:
        /*3c50*/ 	.byte	0x04, 0x28
        /*3c52*/ 	.short	(.L_4117 - .L_4116)


	//   ....[0]....
.L_4116:
        /*3c54*/ 	.word	0x00005890


	//   ....[1]....
        /*3c58*/ 	.word	0x000058b0


	//   ....[2]....
        /*3c5c*/ 	.word	0x000058e0


	//   ....[3]....
        /*3c60*/ 	.word	0x00005900


	//   ....[4]....
        /*3c64*/ 	.word	0x00005920


	//   ....[5]....
        /*3c68*/ 	.word	0x00005940


	//   ....[6]....
        /*3c6c*/ 	.word	0x00005960


	//   ....[7]....
        /*3c70*/ 	.word	0x00005980


	//   ....[8]....
        /*3c74*/ 	.word	0x00005990


	//   ....[9]....
        /*3c78*/ 	.word	0x000059b0


	//   ....[10]....
        /*3c7c*/ 	.word	0x0000c5c0


	//   ....[11]....
        /*3c80*/ 	.word	0x0000c620


	//   ....[12]....
        /*3c84*/ 	.word	0x0000c680


	//   ....[13]....
        /*3c88*/ 	.word	0x0000c6d0


	//   ....[14]....
        /*3c8c*/ 	.word	0x0000c730


	//   ....[15]....
        /*3c90*/ 	.word	0x0000c780


	//   ....[16]....
        /*3c94*/ 	.word	0x0000c7e0


	//   ....[17]....
        /*3c98*/ 	.word	0x0000c830


	//   ....[18]....
        /*3c9c*/ 	.word	0x0000c890


	//   ....[19]....
        /*3ca0*/ 	.word	0x0000c8e0


	//----- nvinfo : EIATTR_EXIT_INSTR_OFFSETS
	.align		4
.L_4117:
        /*3ca4*/ 	.byte	0x04, 0x1c
        /*3ca6*/ 	.short	(.L_4119 - .L_4118)


	//   ....[0]....
.L_4118:
        /*3ca8*/ 	.word	0x0000c580


	//----- nvinfo : EIATTR_MAX_THREADS
	.align		4
.L_4119:
        /*3cac*/ 	.byte	0x04, 0x05
        /*3cae*/ 	.short	(.L_4121 - .L_4120)
.L_4120:
        /*3cb0*/ 	.word	0x00000080
        /*3cb4*/ 	.word	0x00000001
        /*3cb8*/ 	.word	0x00000001


	//----- nvinfo : EIATTR_CRS_STACK_SIZE
	.align		4
.L_4121:
        /*3cbc*/ 	.byte	0x04, 0x1e
        /*3cbe*/ 	.short	(.L_4123 - .L_4122)
.L_4122:
        /*3cc0*/ 	.word	0x00000000
.L_4123:


//--------------------- .nv.info._ZN10layer_norm13ln_bwd_kernelINS_13Kernel_traitsIf6__halffS2_fjLj1280ELj1ELj4ELj1ELj16ENS_18Kernel_traits_baseILj1280EfS2_fS2_fjLj128EEEEELb0ELb1ELb1ELb0EEEvNS_9BwdParamsE --------------------------
	.section	.nv.info._ZN10layer_norm13ln_bwd_kernelINS_13Kernel_traitsIf6__halffS2_fjLj1280ELj1ELj4ELj1ELj16ENS_18Kernel_traits_baseILj1280EfS2_fS2_fjLj128EEEEELb0ELb1ELb1ELb0EEEvNS_9BwdParamsE,"",@"SHT_CUDA_INFO"
	.sectionflags	@""
	.align	4


	//----- nvinfo : EIATTR_CUDA_API_VERSION
	.align		4
        /*0000*/ 	.byte	0x04, 0x37
        /*0002*/ 	.short	(.L_4125 - .L_4124)
.L_4124:
        /*0004*/ 	.word	0x00000082


	//----- nvinfo : EIATTR_SW2861232_WAR
	.align		4
.L_4125:
        /*0008*/ 	.byte	0x01, 0x35
	.zero		2


	//----- nvinfo : EIATTR_PARAM_CBANK
	.align		4
        /*000c*/ 	.byte	0x04, 0x0a
        /*000e*/ 	.short	(.L_4127 - .L_4126)
	.align		4
.L_4126:
        /*0010*/ 	.word	index@(.nv.constant0._ZN10layer_norm13ln_bwd_kernelINS_13Kernel_traitsIf6__halffS2_fjLj1280ELj1ELj4ELj1ELj16ENS_18Kernel_traits_baseILj1280EfS2_fS2_fjLj128EEEEELb0ELb1ELb1ELb0EEEvNS_9BwdParamsE)
        /*0014*/ 	.short	0x0160
        /*0016*/ 	.short	0x0128


	//----- nvinfo : EIATTR_CBANK_PARAM_SIZE
	.align		4
.L_4127:
        /*0018*/ 	.byte	0x03, 0x19
        /*001a*/ 	.short	0x0128


	//----- nvinfo : EIATTR_KPARAM_INFO
	.align		4
        /*001c*/ 	.byte	0x04, 0x17
        /*001e*/ 	.short	(.L_4129 - .L_4128)
.L_4128:
        /*0020*/ 	.word	0x00000000
        /*0024*/ 	.short	0x0000
        /*0026*/ 	.short	0x0000
        /*0028*/ 	.byte	0x00, 0xf0, 0xa1, 0x04


	//----- nvinfo : EIATTR_MAXREG_COUNT
	.align		4
.L_4129:
        /*002c*/ 	.byte	0x03, 0x1b
        /*002e*/ 	.short	0x00ff


	//----- nvinfo : EIATTR_NUM_BARRIERS
	.align		4
        /*0030*/ 	.byte	0x02, 0x4c
        /*0032*/ 	.byte	0x01
	.zero		1


	//----- nvinfo : EIATTR_ANNOTATIONS
	.align		4
        /*0034*/ 	.byte	0x04, 0x55
        /*0036*/ 	.short	(.L_4131 - .L_4130)


	//   ....[0]....
.L_4130:
        /* <DEDUP_REMOVED lines=115> */


	//----- nvinfo : EIATTR_MERCURY_ISA_VERSION
	.align		4
.L_4131:
        /*0758*/ 	.byte	0x03, 0x5f
        /*075a*/ 	.short	0x0000


	//----- nvinfo : EIATTR_COOP_GROUP_MASK_REGIDS
	.align		4
        /*075c*/ 	.byte	0x04, 0x29
        /*075e*/ 	.short	(.L_4133 - .L_4132)


	//   ....[0]....
.L_4132:
        /*0760*/ 	.word	0xffffffff


	//   ....[1]....
        /*0764*/ 	.word	0xffffffff


	//   ....[2]....
        /*0768*/ 	.word	0xffffffff


	//   ....[3]....
        /*076c*/ 	.word	0xffffffff


	//   ....[4]....
        /*0770*/ 	.word	0xffffffff


	//   ....[5]....
        /*0774*/ 	.word	0xffffffff


	//   ....[6]....
        /*0778*/ 	.word	0xffffffff


	//   ....[7]....
        /*077c*/ 	.word	0xffffffff


	//   ....[8]....
        /*0780*/ 	.word	0xffffffff


	//   ....[9]....
        /*0784*/ 	.word	0xffffffff


	//   ....[10]....
        /*0788*/ 	.word	0xffffffff


	//   ....[11]....
        /*078c*/ 	.word	0xffffffff


	//   ....[12]....
        /*0790*/ 	.word	0xffffffff


	//   ....[13]....
        /*0794*/ 	.word	0xffffffff


	//   ....[14]....
        /*0798*/ 	.word	0xffffffff


	//   ....[15]....
        /*079c*/ 	.word	0xffffffff


	//   ....[16]....
        /*07a0*/ 	.word	0xffffffff


	//   ....[17]....
        /*07a4*/ 	.word	0xffffffff


	//   ....[18]....
        /*07a8*/ 	.word	0xffffffff


	//   ....[19]....
        /*07ac*/ 	.word	0xffffffff


	//----- nvinfo : EIATTR_COOP_GROUP_INSTR_OFFSETS
	.align		4
.L_4133:
        /*07b0*/ 	.byte	0x04, 0x28
        /*07b2*/ 	.short	(.L_4135 - .L_4134)


	//   ....[0]....
.L_4134:
        /*07b4*/ 	.word	0x00002ff0


	//   ....[1]....
        /*07b8*/ 	.word	0x00003020


	//   ....[2]....
        /*07bc*/ 	.word	0x00003030


	//   ....[3]....
        /*07c0*/ 	.word	0x00003060


	//   ....[4]....
        /*07c4*/ 	.word	0x00003080


	//   ....[5]....
        /*07c8*/ 	.word	0x000030a0


	//   ....[6]....
        /*07cc*/ 	.word	0x000030b0


	//   ....[7]....
        /*07d0*/ 	.word	0x000030e0


	//   ....[8]....
        /*07d4*/ 	.word	0x000030f0


	//   ....[9]....
        /*07d8*/ 	.word	0x00003110


	//   ....[10]....
        /*07dc*/ 	.word	0x00009070


	//   ....[11]....
        /*07e0*/ 	.word	0x000090f0


	//   ....[12]....
        /*07e4*/ 	.word	0x00009170


	//   ....[13]....
        /*07e8*/ 	.word	0x000091e0


	//   ....[14]....
        /*07ec*/ 	.word	0x00009260


	//   ....[15]....
        /*07f0*/ 	.word	0x000092d0


	//   ....[16]....
        /*07f4*/ 	.word	0x00009350


	//   ....[17]....
        /*07f8*/ 	.word	0x000093c0


	//   ....[18]....
        /*07fc*/ 	.word	0x00009440


	//   ....[19]....
        /*0800*/ 	.word	0x000094b0


	//----- nvinfo : EIATTR_EXIT_INSTR_OFFSETS
	.align		4
.L_4135:
        /*0804*/ 	.byte	0x04, 0x1c
        /*0806*/ 	.short	(.L_4137 - .L_4136)


	//   ....[0]....
.L_4136:
        /*0808*/ 	.word	0x00008f90


	//   ....[1]....
        /*080c*/ 	.word	0x00009010


	//----- nvinfo : EIATTR_MAX_THREADS
	.align		4
.L_4137:
        /*0810*/ 	.byte	0x04, 0x05
        /*0812*/ 	.short	(.L_4139 - .L_4138)
.L_4138:
        /*0814*/ 	.word	0x00000080
        /*0818*/ 	.word	0x00000001
        /*081c*/ 	.word	0x00000001


	//----- nvinfo : EIATTR_CRS_STACK_SIZE
	.align		4
.L_4139:
        /*0820*/ 	.byte	0x04, 0x1e
        /*0822*/ 	.short	(.L_4141 - .L_4140)
.L_4140:
        /*0824*/ 	.word	0x00000000
.L_4141:


//--------------------- .nv.info._ZN10layer_norm13ln_bwd_kernelINS_13Kernel_traitsIf6__halffS2_fjLj1280ELj1ELj4ELj1ELj16ENS_18Kernel_traits_baseILj1280EfS2_fS2_fjLj128EEEEELb0ELb1ELb1ELb1EEEvNS_9BwdParamsE --------------------------
	.section	.nv.info._ZN10layer_norm13ln_bwd_kernelINS_13Kernel_traitsIf6__halffS2_fjLj1280ELj1ELj4ELj1ELj16ENS_18Kernel_traits_baseILj1280EfS2_fS2_fjLj128EEEEELb0ELb1ELb1ELb1EEEvNS_9BwdParamsE,"",@"SHT_CUDA_INFO"
	.sectionflags	@""
	.align	4


	//----- nvinfo : EIATTR_CUDA_API_VERSION
	.align		4
        /*0000*/ 	.byte	0x04, 0x37
        /*0002*/ 	.short	(.L_4143 - .L_4142)
.L_4142:
        /*0004*/ 	.word	0x00000082


	//----- nvinfo : EIATTR_SW2861232_WAR
	.align		4
.L_4143:
        /*0008*/ 	.byte	0x01, 0x35
	.zero		2


	//----- nvinfo : EIATTR_PARAM_CBANK
	.align		4
        /*000c*/ 	.byte	0x04, 0x0a
        /*000e*/ 	.short	(.L_4145 - .L_4144)
	.align		4
.L_4144:
        /*0010*/ 	.word	index@(.nv.constant0._ZN10layer_norm13ln_bwd_kernelINS_13Kernel_traitsIf6__halffS2_fjLj1280ELj1ELj4ELj1ELj16ENS_18Kernel_traits_baseILj1280EfS2_fS2_fjLj128EEEEELb0ELb1ELb1ELb1EEEvNS_9BwdParamsE)
        /*0014*/ 	.short	0x0160
        /*0016*/ 	.short	0x0128


	//----- nvinfo : EIATTR_CBANK_PARAM_SIZE
	.align		4
.L_4145:
        /*0018*/ 	.byte	0x03, 0x19
        /*001a*/ 	.short	0x0128


	//----- nvinfo : EIATTR_KPARAM_INFO
	.align		4
        /*001c*/ 	.byte	0x04, 0x17
        /*001e*/ 	.short	(.L_4147 - .L_4146)
.L_4146:
        /*0020*/ 	.word	0x00000000
        /*0024*/ 	.short	0x0000
        /*0026*/ 	.short	0x0000
        /*0028*/ 	.byte	0x00, 0xf0, 0xa1, 0x04


	//----- nvinfo : EIATTR_MAXREG_COUNT
	.align		4
.L_4147:
        /*002c*/ 	.byte	0x03, 0x1b
        /*002e*/ 	.short	0x00ff


	//----- nvinfo : EIATTR_NUM_BARRIERS
	.align		4
        /*0030*/ 	.byte	0x02, 0x4c
        /*0032*/ 	.byte	0x01
	.zero		1


	//----- nvinfo : EIATTR_ANNOTATIONS
	.align		4
        /*0034*/ 	.byte	0x04, 0x55
        /*0036*/ 	.short	(.L_4149 - .L_4148)


	//   ....[0]....
.L_4148:
        /* <DEDUP_REMOVED lines=127> */


	//----- nvinfo : EIATTR_MERCURY_ISA_VERSION
	.align		4
.L_4149:
        /*0818*/ 	.byte	0x03, 0x5f
        /*081a*/ 	.short	0x0000


	//----- nvinfo : EIATTR_COOP_GROUP_MASK_REGIDS
	.align		4
        /*081c*/ 	.byte	0x04, 0x29
        /*081e*/ 	.short	(.L_4151 - .L_4150)


	//   ....[0]....
.L_4150:
        /*0820*/ 	.word	0xffffffff


	//   ....[1]....
        /*0824*/ 	.word	0xffffffff


	//   ....[2]....
        /*0828*/ 	.word	0xffffffff


	//   ....[3]....
        /*082c*/ 	.word	0xffffffff


	//   ....[4]....
        /*0830*/ 	.word	0xffffffff


	//   ....[5]....
        /*0834*/ 	.word	0xffffffff


	//   ....[6]....
        /*0838*/ 	.word	0xffffffff


	//   ....[7]....
        /*083c*/ 	.word	0xffffffff


	//   ....[8]....
        /*0840*/ 	.word	0xffffffff


	//   ....[9]....
        /*0844*/ 	.word	0xffffffff


	//   ....[10]....
        /*0848*/ 	.word	0xffffffff


	//   ....[11]....
        /*084c*/ 	.word	0xffffffff


	//   ....[12]....
        /*0850*/ 	.word	0xffffffff


	//   ....[13]....
        /*0854*/ 	.word	0xffffffff


	//   ....[14]....
        /*0858*/ 	.word	0xffffffff


	//   ....[15]....
        /*085c*/ 	.word	0xffffffff


	//   ....[16]....
        /*0860*/ 	.word	0xffffffff


	//   ....[17]....
        /*0864*/ 	.word	0xffffffff


	//   ....[18]....
        /*0868*/ 	.word	0xffffffff


	//   ....[19]....
        /*086c*/ 	.word	0xffffffff


	//----- nvinfo : EIATTR_COOP_GROUP_INSTR_OFFSETS
	.align		4
.L_4151:
        /*0870*/ 	.byte	0x04, 0x28
        /*0872*/ 	.short	(.L_4153 - .L_4152)


	//   ....[0]....
.L_4152:
        /*0874*/ 	.word	0x00002e40


	//   ....[1]....
        /*0878*/ 	.word	0x00002e60


	//   ....[2]....
        /*087c*/ 	.word	0x00002e90


	//   ....[3]....
        /*0880*/ 	.word	0x00002eb0


	//   ....[4]....
        /*0884*/ 	.word	0x00002ed0


	//   ....[5]....
        /*0888*/ 	.word	0x00002ef0


	//   ....[6]....
        /*088c*/ 	.word	0x00002f10


	//   ....[7]....
        /*0890*/ 	.word	0x00002f30


	//   ....[8]....
        /*0894*/ 	.word	0x00002f40


	//   ....[9]....
        /*0898*/ 	.word	0x00002f60


	//   ....[10]....
        /*089c*/ 	.word	0x000084a0


	//   ....[11]....
        /*08a0*/ 	.word	0x00008520


	//   ....[12]....
        /*08a4*/ 	.word	0x000085a0


	//   ....[13]....
        /*08a8*/ 	.word	0x00008610


	//   ....[14]....
        /*08ac*/ 	.word	0x00008690


	//   ....[15]....
        /*08b0*/ 	.word	0x00008700


	//   ....[16]....
        /*08b4*/ 	.word	0x00008780


	//   ....[17]....
        /*08b8*/ 	.word	0x000087f0


	//   ....[18]....
        /*08bc*/ 	.word	0x00008870


	//   ....[19]....
        /*08c0*/ 	.word	0x000088e0


	//----- nvinfo : EIATTR_EXIT_INSTR_OFFSETS
	.align		4
.L_4153:
        /*08c4*/ 	.byte	0x04, 0x1c
        /*08c6*/ 	.short	(.L_4155 - .L_4154)


	//   ....[0]....
.L_4154:
        /*08c8*/ 	.word	0x00008440


	//----- nvinfo : EIATTR_MAX_THREADS
	.align		4
.L_4155:
        /*08cc*/ 	.byte	0x04, 0x05
        /*08ce*/ 	.short	(.L_4157 - .L_4156)
.L_4156:
        /*08d0*/ 	.word	0x00000080
        /*08d4*/ 	.word	0x00000001
        /*08d8*/ 	.word	0x00000001


	//----- nvinfo : EIATTR_CRS_STACK_SIZE
	.align		4
.L_4157:
        /*08dc*/ 	.byte	0x04, 0x1e
        /*08de*/ 	.short	(.L_4159 - .L_4158)
.L_4158:
        /*08e0*/ 	.word	0x00000000
.L_4159:


//--------------------- .nv.info._ZN10layer_norm13ln_bwd_kernelINS_13Kernel_traitsIf6__halffS2_fjLj1280ELj1ELj4ELj1ELj16ENS_18Kernel_traits_baseILj1280EfS2_fS2_fjLj128EEEEELb1ELb0ELb0ELb0EEEvNS_9BwdParamsE --------------------------
	.section	.nv.info._ZN10layer_norm13ln_bwd_kernelINS_13Kernel_traitsIf6__halffS2_fjLj1280ELj1ELj4ELj1ELj16ENS_18Kernel_traits_baseILj1280EfS2_fS2_fjLj128EEEEELb1ELb0ELb0ELb0EEEvNS_9BwdParamsE,"",@"SHT_CUDA_INFO"
	.sectionflags	@""
	.align	4


	//----- nvinfo : EIATTR_CUDA_API_VERSION
	.align		4
        /*0000*/ 	.byte	0x04, 0x37
        /*0002*/ 	.short	(.L_4161 - .L_4160)
.L_4160:
        /*0004*/ 	.word	0x00000082


	//----- nvinfo : EIATTR_SW2861232_WAR
	.align		4
.L_4161:
        /*0008*/ 	.byte	0x01, 0x35
	.zero		2


	//----- nvinfo : EIATTR_PARAM_CBANK
	.align		4
        /*000c*/ 	.byte	0x04, 0x0a
        /*000e*/ 	.short	(.L_4163 - .L_4162)
	.align		4
.L_4162:
        /*0010*/ 	.word	index@(.nv.constant0._ZN10layer_norm13ln_bwd_kernelINS_13Kernel_traitsIf6__halffS2_fjLj1280ELj1ELj4ELj1ELj16ENS_18Kernel_traits_baseILj1280EfS2_fS2_fjLj128EEEEELb1ELb0ELb0ELb0EEEvNS_9BwdParamsE)
        /*0014*/ 	.short	0x0160
        /*0016*/ 	.short	0x0128


	//----- nvinfo : EIATTR_CBANK_PARAM_SIZE
	.align		4
.L_4163:
        /*0018*/ 	.byte	0x03, 0x19
        /*001a*/ 	.short	0x0128


	//----- nvinfo : EIATTR_KPARAM_INFO
	.align		4
        /*001c*/ 	.byte	0x04, 0x17
        /*001e*/ 	.short	(.L_4165 - .L_4164)
.L_4164:
        /*0020*/ 	.word	0x00000000
        /*0024*/ 	.short	0x0000
        /*0026*/ 	.short	0x0000
        /*0028*/ 	.byte	0x00, 0xf0, 0xa1, 0x04


	//----- nvinfo : EIATTR_MAXREG_COUNT
	.align		4
.L_4165:
        /*002c*/ 	.byte	0x03, 0x1b
        /*002e*/ 	.short	0x00ff


	//----- nvinfo : EIATTR_NUM_BARRIERS
	.align		4
        /*0030*/ 	.byte	0x02, 0x4c
        /*0032*/ 	.byte	0x01
	.zero		1


	//----- nvinfo : EIATTR_ANNOTATIONS
	.align		4
        /*0034*/ 	.byte	0x04, 0x55
        /*0036*/ 	.short	(.L_4167 - .L_4166)


	//   ....[0]....
.L_4166:
        /* <DEDUP_REMOVED lines=28> */


	//----- nvinfo : EIATTR_MERCURY_ISA_VERSION
	.align		4
.L_4167:
        /*01e8*/ 	.byte	0x03, 0x5f
        /*01ea*/ 	.short	0x0000


	//----- nvinfo : EIATTR_COOP_GROUP_MASK_REGIDS
	.align		4
        /*01ec*/ 	.byte	0x04, 0x29
        /*01ee*/ 	.short	(.L_4169 - .L_4168)


	//   ....[0]....
.L_4168:
        /*01f0*/ 	.word	0xffffffff


	//   ....[1]....
        /*01f4*/ 	.word	0xffffffff


	//   ....[2]....
        /*01f8*/ 	.word	0xffffffff


	//   ....[3]....
        /*01fc*/ 	.word	0xffffffff


	//   ....[4]....
        /*0200*/ 	.word	0xffffffff


	//   ....[5]....
        /*0204*/ 	.word	0xffffffff


	//   ....[6]....
        /*0208*/ 	.word	0xffffffff


	//   ....[7]....
        /*020c*/ 	.word	0xffffffff


	//   ....[8]....
        /*0210*/ 	.word	0xffffffff


	//   ....[9]....
        /*0214*/ 	.word	0xffffffff


	//   ....[10]....
        /*0218*/ 	.word	0xffffffff


	//   ....[11]....
        /*021c*/ 	.word	0xffffffff


	//   ....[12]....
        /*0220*/ 	.word	0xffffffff


	//   ....[13]....
        /*0224*/ 	.word	0xffffffff


	//   ....[14]....
        /*0228*/ 	.word	0xffffffff


	//   ....[15]....
        /*022c*/ 	.word	0xffffffff


	//   ....[16]....
        /*0230*/ 	.word	0xffffffff


	//   ....[17]....
        /*0234*/ 	.word	0xffffffff


	//   ....[18]....
        /*0238*/ 	.word	0xffffffff


	//   ....[19]....
        /*023c*/ 	.word	0xffffffff


	//----- nvinfo : EIATTR_COOP_GROUP_INSTR_OFFSETS
	.align		4
.L_4169:
        /*0240*/ 	.byte	0x04, 0x28
        /*0242*/ 	.short	(.L_4171 - .L_4170)


	//   ....[0]....
.L_4170:
        /*0244*/ 	.word	0x000024e0


	//   ....[1]....
        /*0248*/ 	.word	0x00002510


	//   ....[2]....
        /*024c*/ 	.word	0x00002520


	//   ....[3]....
        /*0250*/ 	.word	0x00002550


	//   ....[4]....
        /*0254*/ 	.word	0x00002570


	//   ....[5]....
        /*0258*/ 	.word	0x00002590


	//   ....[6]....
        /*025c*/ 	.word	0x000025b0


	//   ....[7]....
        /*0260*/ 	.word	0x000025d0


	//   ....[8]....
        /*0264*/ 	.word	0x000025e0


	//   ....[9]....
        /*0268*/ 	.word	0x00002600


	//   ....[10]....
        /*026c*/ 	.word	0x000057b0


	//   ....[11]....
        /*0270*/ 	.word	0x00005830


	//   ....[12]....
        /*0274*/ 	.word	0x000058b0


	//   ....[13]....
        /*0278*/ 	.word	0x00005920


	//   ....[14]....
        /*027c*/ 	.word	0x000059a0


	//   ....[15]....
        /*0280*/ 	.word	0x00005a10


	//   ....[16]....
        /*0284*/ 	.word	0x00005a90


	//   ....[17]....
        /*0288*/ 	.word	0x00005b00


	//   ....[18]....
        /*028c*/ 	.word	0x00005b80


	//   ....[19]....
        /*0290*/ 	.word	0x00005bf0


	//----- nvinfo : EIATTR_EXIT_INSTR_OFFSETS
	.align		4
.L_4171:
        /*0294*/ 	.byte	0x04, 0x1c
        /*0296*/ 	.short	(.L_4173 - .L_4172)


	//   ....[0]....
.L_4172:
        /*0298*/ 	.word	0x00005720


	//   ....[1]....
        /*029c*/ 	.word	0x00005750


	//----- nvinfo : EIATTR_MAX_THREADS
	.align		4
.L_4173:
        /*02a0*/ 	.byte	0x04, 0x05
        /*02a2*/ 	.short	(.L_4175 - .L_4174)
.L_4174:
        /*02a4*/ 	.word	0x00000080
        /*02a8*/ 	.word	0x00000001
        /*02ac*/ 	.word	0x00000001


	//----- nvinfo : EIATTR_CRS_STACK_SIZE
	.align		4
.L_4175:
        /*02b0*/ 	.byte	0x04, 0x1e
        /*02b2*/ 	.short	(.L_4177 - .L_4176)
.L_4176:
        /*02b4*/ 	.word	0x00000000
.L_4177:


//--------------------- .nv.info._ZN10layer_norm13ln_bwd_kernelINS_13Kernel_traitsIf6__halffS2_fjLj1280ELj1ELj4ELj1ELj16ENS_18Kernel_traits_baseILj1280EfS2_fS2_fjLj128EEEEELb1ELb0ELb0ELb1EEEvNS_9BwdParamsE --------------------------
	.section	.nv.info._ZN10layer_norm13ln_bwd_kernelINS_13Kernel_traitsIf6__halffS2_fjLj1280ELj1ELj4ELj1ELj16ENS_18Kernel_traits_baseILj1280EfS2_fS2_fjLj128EEEEELb1ELb0ELb0ELb1EEEvNS_9BwdParamsE,"",@"SHT_CUDA_INFO"
	.sectionflags	@""
	.align	4


	//----- nvinfo : EIATTR_CUDA_API_VERSION
	.align		4
        /*0000*/ 	.byte	0x04, 0x37
        /*0002*/ 	.short	(.L_4179 - .L_4178)
.L_4178:
        /*0004*/ 	.word	0x00000082


	//----- nvinfo : EIATTR_SW2861232_WAR
	.align		4
.L_4179:
        /*0008*/ 	.byte	0x01, 0x35
	.zero		2


	//----- nvinfo : EIATTR_PARAM_CBANK
	.align		4
        /*000c*/ 	.byte	0x04, 0x0a
        /*000e*/ 	.short	(.L_4181 - .L_4180)
	.align		4
.L_4180:
        /*0010*/ 	.word	index@(.nv.constant0._ZN10layer_norm13ln_bwd_kernelINS_13Kernel_traitsIf6__halffS2_fjLj1280ELj1ELj4ELj1ELj16ENS_18Kernel_traits_baseILj1280EfS2_fS2_fjLj128EEEEELb1ELb0ELb0ELb1EEEvNS_9BwdParamsE)
        /*0014*/ 	.short	0x0160
        /*0016*/ 	.short	0x0128


	//----- nvinfo : EIATTR_CBANK_PARAM_SIZE
	.align		4
.L_4181:
        /*0018*/ 	.byte	0x03, 0x19
        /*001a*/ 	.short	0x0128


	//----- nvinfo : EIATTR_KPARAM_INFO
	.align		4
        /*001c*/ 	.byte	0x04, 0x17
        /*001e*/ 	.short	(.L_4183 - .L_4182)
.L_4182:
        /*0020*/ 	.word	0x00000000
        /*0024*/ 	.short	0x0000
        /*0026*/ 	.short	0x0000
        /*0028*/ 	.byte	0x00, 0xf0, 0xa1, 0x04


	//----- nvinfo : EIATTR_MAXREG_COUNT
	.align		4
.L_4183:
        /*002c*/ 	.byte	0x03, 0x1b
        /*002e*/ 	.short	0x00ff


	//----- nvinfo : EIATTR_NUM_BARRIERS
	.align		4
        /*0030*/ 	.byte	0x02, 0x4c
        /*0032*/ 	.byte	0x01
	.zero		1


	//----- nvinfo : EIATTR_ANNOTATIONS
	.align		4
        /*0034*/ 	.byte	0x04, 0x55
        /*0036*/ 	.short	(.L_4185 - .L_4184)


	//   ....[0]....
.L_4184:
        /* <DEDUP_REMOVED lines=43> */


	//----- nvinfo : EIATTR_MERCURY_ISA_VERSION
	.align		4
.L_4185:
        /*02d8*/ 	.byte	0x03, 0x5f
        /*02da*/ 	.short	0x0000


	//----- nvinfo : EIATTR_COOP_GROUP_MASK_REGIDS
	.align		4
        /*02dc*/ 	.byte	0x04, 0x29
        /*02de*/ 	.short	(.L_4187 - .L_4186)


	//   ....[0]....
.L_4186:
        /*02e0*/ 	.word	0xffffffff


	//   ....[1]....
        /*02e4*/ 	.word	0xffffffff


	//   ....[2]....
        /*02e8*/ 	.word	0xffffffff


	//   ....[3]....
        /*02ec*/ 	.word	0xffffffff


	//   ....[4]....
        /*02f0*/ 	.word	0xffffffff


	//   ....[5]....
        /*02f4*/ 	.word	0xffffffff


	//   ....[6]....
        /*02f8*/ 	.word	0xffffffff


	//   ....[7]....
        /*02fc*/ 	.word	0xffffffff


	//   ....[8]....
        /*0300*/ 	.word	0xffffffff


	//   ....[9]....
        /*0304*/ 	.word	0xffffffff


	//   ....[10]....
        /*0308*/ 	.word	0xffffffff


	//   ....[11]....
        /*030c*/ 	.word	0xffffffff


	//   ....[12]....
        /*0310*/ 	.word	0xffffffff


	//   ....[13]....
        /*0314*/ 	.word	0xffffffff


	//   ....[14]....
        /*0318*/ 	.word	0xffffffff


	//   ....[15]....
        /*031c*/ 	.word	0xffffffff


	//   ....[16]....
        /*0320*/ 	.word	0xffffffff


	//   ....[17]....
        /*0324*/ 	.word	0xffffffff


	//   ....[18]....
        /*0328*/ 	.word	0xffffffff


	//   ....[19]....
        /*032c*/ 	.word	0xffffffff


	//----- nvinfo : EIATTR_COOP_GROUP_INSTR_OFFSETS
	.align		4
.L_4187:
        /*0330*/ 	.byte	0x04, 0x28
        /*0332*/ 	.short	(.L_4189 - .L_4188)


	//   ....[0]....
.L_4188:
        /*0334*/ 	.word	0x00002300


	//   ....[1]....
        /*0338*/ 	.word	0x00002320


	//   ....[2]....
        /*033c*/ 	.word	0x00002350


	//   ....[3]....
        /*0340*/ 	.word	0x00002370


	//   ....[4]....
        /*0344*/ 	.word	0x00002390


	//   ....[5]....
        /*0348*/ 	.word	0x000023b0


	//   ....[6]....
        /*034c*/ 	.word	0x000023d0


	//   ....[7]....
        /*0350*/ 	.word	0x000023f0


	//   ....[8]....
        /*0354*/ 	.word	0x00002400


	//   ....[9]....
        /*0358*/ 	.word	0x00002420


	//   ....[10]....
        /*035c*/ 	.word	0x00005130


	//   ....[11]....
        /*0360*/ 	.word	0x00005190


	//   ....[12]....
        /*0364*/ 	.word	0x000051f0


	//   ....[13]....
        /*0368*/ 	.word	0x00005240


	//   ....[14]....
        /*036c*/ 	.word	0x000052a0


	//   ....[15]....
        /*0370*/ 	.word	0x000052f0


	//   ....[16]....
        /*0374*/ 	.word	0x00005350


	//   ....[17]....
        /*0378*/ 	.word	0x000053a0


	//   ....[18]....
        /*037c*/ 	.word	0x00005400


	//   ....[19]....
        /*0380*/ 	.word	0x00005450


	//----- nvinfo : EIATTR_EXIT_INSTR_OFFSETS
	.align		4
.L_4189:
        /*0384*/ 	.byte	0x04, 0x1c
        /*0386*/ 	.short	(.L_4191 - .L_4190)


	//   ....[0]....
.L_4190:
        /*0388*/ 	.word	0x000050f0


	//----- nvinfo : EIATTR_MAX_THREADS
	.align		4
.L_4191:
        /*038c*/ 	.byte	0x04, 0x05
        /*038e*/ 	.short	(.L_4193 - .L_4192)
.L_4192:
        /*0390*/ 	.word	0x00000080
        /*0394*/ 	.word	0x00000001
        /*0398*/ 	.word	0x00000001


	//----- nvinfo : EIATTR_CRS_STACK_SIZE
	.align		4
.L_4193:
        /*039c*/ 	.byte	0x04, 0x1e
        /*039e*/ 	.short	(.L_4195 - .L_4194)
.L_4194:
        /*03a0*/ 	.word	0x00000000
.L_4195:


//--------------------- .nv.info._ZN10layer_norm22ln_bwd_finalize_kernelINS_22Kernel_traits_finalizeILj1280Ef6__halffS2_fjLb0ELj1024ELj4ENS_18Kernel_traits_baseILj1280EfS2_fS2_fjLj1024EEEEELb0ELb0EEEvNS_9BwdParamsE --------------------------
	.section	.nv.info._ZN10layer_norm22ln_bwd_finalize_kernelINS_22Kernel_traits_finalizeILj1280Ef6__halffS2_fjLb0ELj1024ELj4ENS_18Kernel_traits_baseILj1280EfS2_fS2_fjLj1024EEEEELb0ELb0EEEvNS_9BwdParamsE,"",@"SHT_CUDA_INFO"
	.sectionflags	@""
	.align	4


	//----- nvinfo : EIATTR_CUDA_API_VERSION
	.align		4
        /*0000*/ 	.byte	0x04, 0x37
        /*0002*/ 	.short	(.L_4197 - .L_4196)
.L_4196:
        /*0004*/ 	.word	0x00000082


	//----- nvinfo : EIATTR_SW2861232_WAR
	.align		4
.L_4197:
        /*0008*/ 	.byte	0x01, 0x35
	.zero		2


	//----- nvinfo : EIATTR_PARAM_CBANK
	.align		4
        /*000c*/ 	.byte	0x04, 0x0a
        /*000e*/ 	.short	(.L_4199 - .L_4198)
	.align		4
.L_4198:
        /*0010*/ 	.word	index@(.nv.constant0._ZN10layer_norm22ln_bwd_finalize_kernelINS_22Kernel_traits_finalizeILj1280Ef6__halffS2_fjLb0ELj1024ELj4ENS_18Kernel_traits_baseILj1280EfS2_fS2_fjLj1024EEEEELb0ELb0EEEvNS_9BwdParamsE)
        /*0014*/ 	.short	0x0160
        /*0016*/ 	.short	0x0128


	//----- nvinfo : EIATTR_CBANK_PARAM_SIZE
	.align		4
.L_4199:
        /*0018*/ 	.byte	0x03, 0x19
        /*001a*/ 	.short	0x0128


	//----- nvinfo : EIATTR_KPARAM_INFO
	.align		4
        /*001c*/ 	.byte	0x04, 0x17
        /*001e*/ 	.short	(.L_4201 - .L_4200)
.L_4200:
        /*0020*/ 	.word	0x00000000
        /*0024*/ 	.short	0x0000
        /*0026*/ 	.short	0x0000
        /*0028*/ 	.byte	0x00, 0xf0, 0xa1, 0x04


	//----- nvinfo : EIATTR_MAXREG_COUNT
	.align		4
.L_4201:
        /*002c*/ 	.byte	0x03, 0x1b
        /*002e*/ 	.short	0x0040


	//----- nvinfo : EIATTR_NUM_BARRIERS
	.align		4
        /*0030*/ 	.byte	0x02, 0x4c
        /*0032*/ 	.byte	0x01
	.zero		1


	//----- nvinfo : EIATTR_MERCURY_ISA_VERSION
	.align		4
        /*0034*/ 	.byte	0x03, 0x5f
        /*0036*/ 	.short	0x0000


	//----- nvinfo : EIATTR_COOP_GROUP_MASK_REGIDS
	.align		4
        /*0038*/ 	.byte	0x04, 0x29
        /*003a*/ 	.short	(.L_4203 - .L_4202)


	//   ....[0]....
.L_4202:
        /*003c*/ 	.word	0xffffffff


	//   ....[1]....
        /*0040*/ 	.word	0xffffffff


	//   ....[2]....
        /*0044*/ 	.word	0xffffffff


	//   ....[3]....
        /*0048*/ 	.word	0xffffffff


	//   ....[4]....
        /*004c*/ 	.word	0xffffffff


	//   ....[5]....
        /*0050*/ 	.word	0xffffffff


	//   ....[6]....
        /*0054*/ 	.word	0xffffffff


	//   ....[7]....
        /*0058*/ 	.word	0xffffffff


	//   ....[8]....
        /*005c*/ 	.word	0xffffffff


	//   ....[9]....
        /*0060*/ 	.word	0xffffffff


	//   ....[10]....
        /*0064*/ 	.word	0xffffffff


	//   ....[11]....
        /*0068*/ 	.word	0xffffffff


	//   ....[12]....
        /*006c*/ 	.word	0xffffffff


	//   ....[13]....
        /*0070*/ 	.word	0xffffffff


	//   ....[14]....
        /*0074*/ 	.word	0xffffffff


	//   ....[15]....
        /*0078*/ 	.word	0xffffffff


	//   ....[16]....
        /*007c*/ 	.word	0xffffffff


	//   ....[17]....
        /*0080*/ 	.word	0xffffffff


	//   ....[18]....
        /*0084*/ 	.word	0xffffffff


	//   ....[19]....
        /*0088*/ 	.word	0xffffffff


	//----- nvinfo : EIATTR_COOP_GROUP_INSTR_OFFSETS
	.align		4
.L_4203:
        /*008c*/ 	.byte	0x04, 0x28
        /*008e*/ 	.short	(.L_4205 - .L_4204)


	//   ....[0]....
.L_4204:
        /*0090*/ 	.word	0x00000820


	//   ....[1]....
        /*0094*/ 	.word	0x00000850


	//   ....[2]....
        /*0098*/ 	.word	0x00000860


	//   ....[3]....
        /*009c*/ 	.word	0x00000890


	//   ....[4]....
        /*00a0*/ 	.word	0x000008a0


	//   ....[5]....
        /*00a4*/ 	.word	0x000008d0


	//   ....[6]....
        /*00a8*/ 	.word	0x000008f0


	//   ....[7]....
        /*00ac*/ 	.word	0x00000900


	//   ....[8]....
        /*00b0*/ 	.word	0x00000930


	//   ....[9]....
        /*00b4*/ 	.word	0x00000940


	//   ....[10]....
        /*00b8*/ 	.word	0x00000b30


	//   ....[11]....
        /*00bc*/ 	.word	0x00000ba0


	//   ....[12]....
        /*00c0*/ 	.word	0x00000c00


	//   ....[13]....
        /*00c4*/ 	.word	0x00000c60


	//   ....[14]....
        /*00c8*/ 	.word	0x00000cd0


	//   ....[15]....
        /*00cc*/ 	.word	0x00000d40


	//   ....[16]....
        /*00d0*/ 	.word	0x00000da0


	//   ....[17]....
        /*00d4*/ 	.word	0x00000e00


	//   ....[18]....
        /*00d8*/ 	.word	0x00000e60


	//   ....[19]....
        /*00dc*/ 	.word	0x00000ec0


	//----- nvinfo : EIATTR_EXIT_INSTR_OFFSETS
	.align		4
.L_4205:
        /*00e0*/ 	.byte	0x04, 0x1c
        /*00e2*/ 	.short	(.L_4207 - .L_4206)


	//   ....[0]....
.L_4206:
        /*00e4*/ 	.word	0x00000070


	//   ....[1]....
        /*00e8*/ 	.word	0x00000ad0


	//----- nvinfo : EIATTR_MAX_THREADS
	.align		4
.L_4207:
        /*00ec*/ 	.byte	0x04, 0x05
        /*00ee*/ 	.short	(.L_4209 - .L_4208)
.L_4208:
        /*00f0*/ 	.word	0x00000400
        /*00f4*/ 	.word	0x00000001
        /*00f8*/ 	.word	0x00000001


	//----- nvinfo : EIATTR_CRS_STACK_SIZE
	.align		4
.L_4209:
        /*00fc*/ 	.byte	0x04, 0x1e
        /*00fe*/ 	.short	(.L_4211 - .L_4210)
.L_4210:
        /*0100*/ 	.word	0x00000000
.L_4211:


//--------------------- .nv.info._ZN10layer_norm13ln_bwd_kernelINS_13Kernel_traitsIf6__halffS2_fjLj1280ELj1ELj4ELj1ELj16ENS_18Kernel_traits_baseILj1280EfS2_fS2_fjLj128EEEEELb1ELb0ELb1ELb0EEEvNS_9BwdParamsE --------------------------
	.section	.nv.info._ZN10layer_norm13ln_bwd_kernelINS_13Kernel_traitsIf6__halffS2_fjLj1280ELj1ELj4ELj1ELj16ENS_18Kernel_traits_baseILj1280EfS2_fS2_fjLj128EEEEELb1ELb0ELb1ELb0EEEvNS_9BwdParamsE,"",@"SHT_CUDA_INFO"
	.sectionflags	@""
	.align	4


	//----- nvinfo : EIATTR_CUDA_API_VERSION
	.align		4
        /*0000*/ 	.byte	0x04, 0x37
        /*0002*/ 	.short	(.L_4213 - .L_4212)
.L_4212:
        /*0004*/ 	.word	0x00000082


	//----- nvinfo : EIATTR_SW2861232_WAR
	.align		4
.L_4213:
        /*0008*/ 	.byte	0x01, 0x35
	.zero		2


	//----- nvinfo : EIATTR_PARAM_CBANK
	.align		4
        /*000c*/ 	.byte	0x04, 0x0a
        /*000e*/ 	.short	(.L_4215 - .L_4214)
	.align		4
.L_4214:
        /*0010*/ 	.word	index@(.nv.constant0._ZN10layer_norm13ln_bwd_kernelINS_13Kernel_traitsIf6__halffS2_fjLj1280ELj1ELj4ELj1ELj16ENS_18Kernel_traits_baseILj1280EfS2_fS2_fjLj128EEEEELb1ELb0ELb1ELb0EEEvNS_9BwdParamsE)
        /*0014*/ 	.short	0x0160
        /*0016*/ 	.short	0x0128


	//----- nvinfo : EIATTR_CBANK_PARAM_SIZE
	.align		4
.L_4215:
        /*0018*/ 	.byte	0x03, 0x19
        /*001a*/ 	.short	0x0128


	//----- nvinfo : EIATTR_KPARAM_INFO
	.align		4
        /*001c*/ 	.byte	0x04, 0x17
        /*001e*/ 	.short	(.L_4217 - .L_4216)
.L_4216:
        /*0020*/ 	.word	0x00000000
        /*0024*/ 	.short	0x0000
        /*0026*/ 	.short	0x0000
        /*0028*/ 	.byte	0x00, 0xf0, 0xa1, 0x04


	//----- nvinfo : EIATTR_MAXREG_COUNT
	.align		4
.L_4217:
        /*002c*/ 	.byte	0x03, 0x1b
        /*002e*/ 	.short	0x00ff


	//----- nvinfo : EIATTR_NUM_BARRIERS
	.align		4
        /*0030*/ 	.byte	0x02, 0x4c
        /*0032*/ 	.byte	0x01
	.zero		1


	//----- nvinfo : EIATTR_ANNOTATIONS
	.align		4
        /*0034*/ 	.byte	0x04, 0x55
        /*0036*/ 	.short	(.L_4219 - .L_4218)


	//   ....[0]....
.L_4218:
        /* <DEDUP_REMOVED lines=34> */


	//----- nvinfo : EIATTR_MERCURY_ISA_VERSION
	.align		4
.L_4219:
        /*0248*/ 	.byte	0x03, 0x5f
        /*024a*/ 	.short	0x0000


	//----- nvinfo : EIATTR_COOP_GROUP_MASK_REGIDS
	.align		4
        /*024c*/ 	.byte	0x04, 0x29
        /*024e*/ 	.short	(.L_4221 - .L_4220)


	//   ....[0]....
.L_4220:
        /*0250*/ 	.word	0xffffffff


	//   ....[1]....
        /*0254*/ 	.word	0xffffffff


	//   ....[2]....
        /*0258*/ 	.word	0xffffffff


	//   ....[3]....
        /*025c*/ 	.word	0xffffffff


	//   ....[4]....
        /*0260*/ 	.word	0xffffffff


	//   ....[5]....
        /*0264*/ 	.word	0xffffffff


	//   ....[6]....
        /*0268*/ 	.word	0xffffffff


	//   ....[7]....
        /*026c*/ 	.word	0xffffffff


	//   ....[8]....
        /*0270*/ 	.word	0xffffffff


	//   ....[9]....
        /*0274*/ 	.word	0xffffffff


	//   ....[10]....
        /*0278*/ 	.word	0xffffffff


	//   ....[11]....
        /*027c*/ 	.word	0xffffffff


	//   ....[12]....
        /*0280*/ 	.word	0xffffffff


	//   ....[13]....
        /*0284*/ 	.word	0xffffffff


	//   ....[14]....
        /*0288*/ 	.word	0xffffffff


	//   ....[15]....
        /*028c*/ 	.word	0xffffffff


	//   ....[16]....
        /*0290*/ 	.word	0xffffffff


	//   ....[17]....
        /*0294*/ 	.word	0xffffffff


	//   ....[18]....
        /*0298*/ 	.word	0xffffffff


	//   ....[19]....
        /*029c*/ 	.word	0xffffffff


	//----- nvinfo : EIATTR_COOP_GROUP_INSTR_OFFSETS
	.align		4
.L_4221:
        /*02a0*/ 	.byte	0x04, 0x28
        /*02a2*/ 	.short	(.L_4223 - .L_4222)


	//   ....[0]....
.L_4222:
        /*02a4*/ 	.word	0x00002b20


	//   ....[1]....
        /*02a8*/ 	.word	0x00002b50


	//   ....[2]....
        /*02ac*/ 	.word	0x00002b60


	//   ....[3]....
        /*02b0*/ 	.word	0x00002b90


	//   ....[4]....
        /*02b4*/ 	.word	0x00002bb0


	//   ....[5]....
        /*02b8*/ 	.word	0x00002bc0


	//   ....[6]....
        /*02bc*/ 	.word	0x00002bf0


	//   ....[7]....
        /*02c0*/ 	.word	0x00002c10


	//   ....[8]....
        /*02c4*/ 	.word	0x00002c20


	//   ....[9]....
        /*02c8*/ 	.word	0x00002c40


	//   ....[10]....
        /*02cc*/ 	.word	0x00007620


	//   ....[11]....
        /*02d0*/ 	.word	0x000076a0


	//   ....[12]....
        /*02d4*/ 	.word	0x00007720


	//   ....[13]....
        /*02d8*/ 	.word	0x00007790


	//   ....[14]....
        /*02dc*/ 	.word	0x00007810


	//   ....[15]....
        /*02e0*/ 	.word	0x00007880


	//   ....[16]....
        /*02e4*/ 	.word	0x00007900


	//   ....[17]....
        /*02e8*/ 	.word	0x00007970


	//   ....[18]....
        /*02ec*/ 	.word	0x000079f0


	//   ....[19]....
        /*02f0*/ 	.word	0x00007a60


	//----- nvinfo : EIATTR_EXIT_INSTR_OFFSETS
	.align		4
.L_4223:
        /*02f4*/ 	.byte	0x04, 0x1c
        /*02f6*/ 	.short	(.L_4225 - .L_4224)


	//   ....[0]....
.L_4224:
        /*02f8*/ 	.word	0x00007590


	//   ....[1]....
        /*02fc*/ 	.word	0x000075c0


	//----- nvinfo : EIATTR_MAX_THREADS
	.align		4
.L_4225:
        /*0300*/ 	.byte	0x04, 0x05
        /*0302*/ 	.short	(.L_4227 - .L_4226)
.L_4226:
        /*0304*/ 	.word	0x00000080
        /*0308*/ 	.word	0x00000001
        /*030c*/ 	.word	0x00000001


	//----- nvinfo : EIATTR_CRS_STACK_SIZE
	.align		4
.L_4227:
        /*0310*/ 	.byte	0x04, 0x1e
        /*0312*/ 	.short	(.L_4229 - .L_4228)
.L_4228:
        /*0314*/ 	.word	0x00000000
.L_4229:


//--------------------- .nv.info._ZN10layer_norm22ln_bwd_finalize_kernelINS_22Kernel_traits_finalizeILj1280Ef6__halffS2_fjLb0ELj1024ELj4ENS_18Kernel_traits_baseILj1280EfS2_fS2_fjLj1024EEEEELb0ELb1EEEvNS_9BwdParamsE --------------------------
	.section	.nv.info._ZN10layer_norm22ln_bwd_finalize_kernelINS_22Kernel_traits_finalizeILj1280Ef6__halffS2_fjLb0ELj1024ELj4ENS_18Kernel_traits_baseILj1280EfS2_fS2_fjLj1024EEEEELb0ELb1EEEvNS_9BwdParamsE,"",@"SHT_CUDA_INFO"
	.sectionflags	@""
	.align	4


	//----- nvinfo : EIATTR_CUDA_API_VERSION
	.align		4
        /*0000*/ 	.byte	0x04, 0x37
        /*0002*/ 	.short	(.L_4231 - .L_4230)
.L_4230:
        /*0004*/ 	.word	0x00000082


	//----- nvinfo : EIATTR_SW2861232_WAR
	.align		4
.L_4231:
        /*0008*/ 	.byte	0x01, 0x35
	.zero		2


	//----- nvinfo : EIATTR_PARAM_CBANK
	.align		4
        /*000c*/ 	.byte	0x04, 0x0a
        /*000e*/ 	.short	(.L_4233 - .L_4232)
	.align		4
.L_4232:
        /*0010*/ 	.word	index@(.nv.constant0._ZN10layer_norm22ln_bwd_finalize_kernelINS_22Kernel_traits_finalizeILj1280Ef6__halffS2_fjLb0ELj1024ELj4ENS_18Kernel_traits_baseILj1280EfS2_fS2_fjLj1024EEEEELb0ELb1EEEvNS_9BwdParamsE)
        /*0014*/ 	.short	0x0160
        /*0016*/ 	.short	0x0128


	//----- nvinfo : EIATTR_CBANK_PARAM_SIZE
	.align		4
.L_4233:
        /*0018*/ 	.byte	0x03, 0x19
        /*001a*/ 	.short	0x0128


	//----- nvinfo : EIATTR_KPARAM_INFO
	.align		4
        /*001c*/ 	.byte	0x04, 0x17
        /*001e*/ 	.short	(.L_4235 - .L_4234)
.L_4234:
        /*0020*/ 	.word	0x00000000
        /*0024*/ 	.short	0x0000
        /*0026*/ 	.short	0x0000
        /*0028*/ 	.byte	0x00, 0xf0, 0xa1, 0x04


	//----- nvinfo : EIATTR_MAXREG_COUNT
	.align		4
.L_4235:
        /*002c*/ 	.byte	0x03, 0x1b
        /*002e*/ 	.short	0x0040


	//----- nvinfo : EIATTR_NUM_BARRIERS
	.align		4
        /*0030*/ 	.byte	0x02, 0x4c
        /*0032*/ 	.byte	0x01
	.zero		1


	//----- nvinfo : EIATTR_MERCURY_ISA_VERSION
	.align		4
        /*0034*/ 	.byte	0x03, 0x5f
        /*0036*/ 	.short	0x0000


	//----- nvinfo : EIATTR_COOP_GROUP_MASK_REGIDS
	.align		4
        /*0038*/ 	.byte	0x04, 0x29
        /*003a*/ 	.short	(.L_4237 - .L_4236)


	//   ....[0]....
.L_4236:
        /*003c*/ 	.word	0xffffffff


	//   ....[1]....
        /*0040*/ 	.word	0xffffffff


	//   ....[2]....
        /*0044*/ 	.word	0xffffffff


	//   ....[3]....
        /*0048*/ 	.word	0xffffffff


	//   ....[4]....
        /*004c*/ 	.word	0xffffffff


	//   ....[5]....
        /*0050*/ 	.word	0xffffffff


	//   ....[6]....
        /*0054*/ 	.word	0xffffffff


	//   ....[7]....
        /*0058*/ 	.word	0xffffffff


	//   ....[8]....
        /*005c*/ 	.word	0xffffffff


	//   ....[9]....
        /*0060*/ 	.word	0xffffffff


	//   ....[10]....
        /*0064*/ 	.word	0xffffffff


	//   ....[11]....
        /*0068*/ 	.word	0xffffffff


	//   ....[12]....
        /*006c*/ 	.word	0xffffffff


	//   ....[13]....
        /*0070*/ 	.word	0xffffffff


	//   ....[14]....
        /*0074*/ 	.word	0xffffffff


	//   ....[15]....
        /*0078*/ 	.word	0xffffffff


	//   ....[16]....
        /*007c*/ 	.word	0xffffffff


	//   ....[17]....
        /*0080*/ 	.word	0xffffffff


	//   ....[18]....
        /*0084*/ 	.word	0xffffffff


	//   ....[19]....
        /*0088*/ 	.word	0xffffffff


	//----- nvinfo : EIATTR_COOP_GROUP_INSTR_OFFSETS
	.align		4
.L_4237:
        /*008c*/ 	.byte	0x04, 0x28
        /*008e*/ 	.short	(.L_4239 - .L_4238)


	//   ....[0]....
.L_4238:
        /*0090*/ 	.word	0x000007f0


	//   ....[1]....
        /*0094*/ 	.word	0x00000820


	//   ....[2]....
        /*0098*/ 	.word	0x00000840


	//   ....[3]....
        /*009c*/ 	.word	0x00000850


	//   ....[4]....
        /*00a0*/ 	.word	0x00000880


	//   ....[5]....
        /*00a4*/ 	.word	0x00000890


	//   ....[6]....
        /*00a8*/ 	.word	0x000008c0


	//   ....[7]....
        /*00ac*/ 	.word	0x000008d0


	//   ....[8]....
        /*00b0*/ 	.word	0x00000900


	//   ....[9]....
        /*00b4*/ 	.word	0x00000910


	//   ....[10]....
        /*00b8*/ 	.word	0x00000ab0


	//   ....[11]....
        /*00bc*/ 	.word	0x00000b30


	//   ....[12]....
        /*00c0*/ 	.word	0x00000b90


	//   ....[13]....
        /*00c4*/ 	.word	0x00000bf0


	//   ....[14]....
        /*00c8*/ 	.word	0x00000c60


	//   ....[15]....
        /*00cc*/ 	.word	0x00000cd0


	//   ....[16]....
        /*00d0*/ 	.word	0x00000d30


	//   ....[17]....
        /*00d4*/ 	.word	0x00000d90


	//   ....[18]....
        /*00d8*/ 	.word	0x00000df0


	//   ....[19]....
        /*00dc*/ 	.word	0x00000e50


	//----- nvinfo : EIATTR_EXIT_INSTR_OFFSETS
	.align		4
.L_4239:
        /*00e0*/ 	.byte	0x04, 0x1c
        /*00e2*/ 	.short	(.L_4241 - .L_4240)


	//   ....[0]....
.L_4240:
        /*00e4*/ 	.word	0x00000070


	//   ....[1]....
        /*00e8*/ 	.word	0x00000a50


	//----- nvinfo : EIATTR_MAX_THREADS
	.align		4
.L_4241:
        /*00ec*/ 	.byte	0x04, 0x05
        /*00ee*/ 	.short	(.L_4243 - .L_4242)
.L_4242:
        /*00f0*/ 	.word	0x00000400
        /*00f4*/ 	.word	0x00000001
        /*00f8*/ 	.word	0x00000001


	//----- nvinfo : EIATTR_CRS_STACK_SIZE
	.align		4
.L_4243:
        /*00fc*/ 	.byte	0x04, 0x1e
        /*00fe*/ 	.short	(.L_4245 - .L_4244)
.L_4244:
        /*0100*/ 	.word	0x00000000
.L_4245:


//--------------------- .nv.info._ZN10layer_norm13ln_bwd_kernelINS_13Kernel_traitsIf6__halffS2_fjLj1280ELj1ELj4ELj1ELj16ENS_18Kernel_traits_baseILj1280EfS2_fS2_fjLj128EEEEELb1ELb0ELb1ELb1EEEvNS_9BwdParamsE --------------------------
	.section	.nv.info._ZN10layer_norm13ln_bwd_kernelINS_13Kernel_traitsIf6__halffS2_fjLj1280ELj1ELj4ELj1ELj16ENS_18Kernel_traits_baseILj1280EfS2_fS2_fjLj128EEEEELb1ELb0ELb1ELb1EEEvNS_9BwdParamsE,"",@"SHT_CUDA_INFO"
	.sectionflags	@""
	.align	4


	//----- nvinfo : EIATTR_CUDA_API_VERSION
	.align		4
        /*0000*/ 	.byte	0x04, 0x37
        /*0002*/ 	.short	(.L_4247 - .L_4246)
.L_4246:
        /*0004*/ 	.word	0x00000082


	//----- nvinfo : EIATTR_SW2861232_WAR
	.align		4
.L_4247:
        /*0008*/ 	.byte	0x01, 0x35
	.zero		2


	//----- nvinfo : EIATTR_PARAM_CBANK
	.align		4
        /*000c*/ 	.byte	0x04, 0x0a
        /*000e*/ 	.short	(.L_4249 - .L_4248)
	.align		4
.L_4248:
        /*0010*/ 	.word	index@(.nv.constant0._ZN10layer_norm13ln_bwd_kernelINS_13Kernel_traitsIf6__halffS2_fjLj1280ELj1ELj4ELj1ELj16ENS_18Kernel_traits_baseILj1280EfS2_fS2_fjLj128EEEEELb1ELb0ELb1ELb1EEEvNS_9BwdParamsE)
        /*0014*/ 	.short	0x0160
        /*0016*/ 	.short	0x0128


	//----- nvinfo : EIATTR_CBANK_PARAM_SIZE
	.align		4
.L_4249:
        /*0018*/ 	.byte	0x03, 0x19
        /*001a*/ 	.short	0x0128


	//----- nvinfo : EIATTR_KPARAM_INFO
	.align		4
        /*001c*/ 	.byte	0x04, 0x17
        /*001e*/ 	.short	(.L_4251 - .L_4250)
.L_4250:
        /*0020*/ 	.word	0x00000000
        /*0024*/ 	.short	0x0000
        /*0026*/ 	.short	0x0000
        /*0028*/ 	.byte	0x00, 0xf0, 0xa1, 0x04


	//----- nvinfo : EIATTR_MAXREG_COUNT
	.align		4
.L_4251:
        /*002c*/ 	.byte	0x03, 0x1b
        /*002e*/ 	.short	0x00ff


	//----- nvinfo : EIATTR_NUM_BARRIERS
	.align		4
        /*0030*/ 	.byte	0x02, 0x4c
        /*0032*/ 	.byte	0x01
	.zero		1


	//----- nvinfo : EIATTR_ANNOTATIONS
	.align		4
        /*0034*/ 	.byte	0x04, 0x55
        /*0036*/ 	.short	(.L_4253 - .L_4252)


	//   ....[0]....
.L_4252:
        /* <DEDUP_REMOVED lines=39> */


	//----- nvinfo : EIATTR_MERCURY_ISA_VERSION
	.align		4
.L_4253:
        /*0298*/ 	.byte	0x03, 0x5f
        /*029a*/ 	.short	0x0000


	//----- nvinfo : EIATTR_COOP_GROUP_MASK_REGIDS
	.align		4
        /*029c*/ 	.byte	0x04, 0x29
        /*029e*/ 	.short	(.L_4255 - .L_4254)


	//   ....[0]....
.L_4254:
        /*02a0*/ 	.word	0xffffffff


	//   ....[1]....
        /*02a4*/ 	.word	0xffffffff


	//   ....[2]....
        /*02a8*/ 	.word	0xffffffff


	//   ....[3]....
        /*02ac*/ 	.word	0xffffffff


	//   ....[4]....
        /*02b0*/ 	.word	0xffffffff


	//   ....[5]....
        /*02b4*/ 	.word	0xffffffff


	//   ....[6]....
        /*02b8*/ 	.word	0xffffffff


	//   ....[7]....
        /*02bc*/ 	.word	0xffffffff


	//   ....[8]....
        /*02c0*/ 	.word	0xffffffff


	//   ....[9]....
        /*02c4*/ 	.word	0xffffffff


	//   ....[10]....
        /*02c8*/ 	.word	0xffffffff


	//   ....[11]....
        /*02cc*/ 	.word	0xffffffff


	//   ....[12]....
        /*02d0*/ 	.word	0xffffffff


	//   ....[13]....
        /*02d4*/ 	.word	0xffffffff


	//   ....[14]....
        /*02d8*/ 	.word	0xffffffff


	//   ....[15]....
        /*02dc*/ 	.word	0xffffffff


	//   ....[16]....
        /*02e0*/ 	.word	0xffffffff


	//   ....[17]....
        /*02e4*/ 	.word	0xffffffff


	//   ....[18]....
        /*02e8*/ 	.word	0xffffffff


	//   ....[19]....
        /*02ec*/ 	.word	0xffffffff


	//----- nvinfo : EIATTR_COOP_GROUP_INSTR_OFFSETS
	.align		4
.L_4255:
        /*02f0*/ 	.byte	0x04, 0x28
        /*02f2*/ 	.short	(.L_4257 - .L_4256)


	//   ....[0]....
.L_4256:
        /*02f4*/ 	.word	0x00002a60


	//   ....[1]....
        /*02f8*/ 	.word	0x00002a80


	//   ....[2]....
        /*02fc*/ 	.word	0x00002ab0


	//   ....[3]....
        /*0300*/ 	.word	0x00002ad0


	//   ....[4]....
        /*0304*/ 	.word	0x00002af0


	//   ....[5]....
        /*0308*/ 	.word	0x00002b10


	//   ....[6]....
        /*030c*/ 	.word	0x00002b30


	//   ....[7]....
        /*0310*/ 	.word	0x00002b50


	//   ....[8]....
        /*0314*/ 	.word	0x00002b60


	//   ....[9]....
        /*0318*/ 	.word	0x00002b80


	//   ....[10]....
        /*031c*/ 	.word	0x00006d60


	//   ....[11]....
        /*0320*/ 	.word	0x00006de0


	//   ....[12]....
        /*0324*/ 	.word	0x00006e60


	//   ....[13]....
        /*0328*/ 	.word	0x00006ed0


	//   ....[14]....
        /*032c*/ 	.word	0x00006f50


	//   ....[15]....
        /*0330*/ 	.word	0x00006fc0


	//   ....[16]....
        /*0334*/ 	.word	0x00007040


	//   ....[17]....
        /*0338*/ 	.word	0x000070b0


	//   ....[18]....
        /*033c*/ 	.word	0x00007130


	//   ....[19]....
        /*0340*/ 	.word	0x000071a0


	//----- nvinfo : EIATTR_EXIT_INSTR_OFFSETS
	.align		4
.L_4257:
        /*0344*/ 	.byte	0x04, 0x1c
        /*0346*/ 	.short	(.L_4259 - .L_4258)


	//   ....[0]....
.L_4258:
        /*0348*/ 	.word	0x00006d00


	//----- nvinfo : EIATTR_MAX_THREADS
	.align		4
.L_4259:
        /*034c*/ 	.byte	0x04, 0x05
        /*034e*/ 	.short	(.L_4261 - .L_4260)
.L_4260:
        /*0350*/ 	.word	0x00000080
        /*0354*/ 	.word	0x00000001
        /*0358*/ 	.word	0x00000001


	//----- nvinfo : EIATTR_CRS_STACK_SIZE
	.align		4
.L_4261:
        /*035c*/ 	.byte	0x04, 0x1e
        /*035e*/ 	.short	(.L_4263 - .L_4262)
.L_4262:
        /*0360*/ 	.word	0x00000000
.L_4263:


//--------------------- .nv.info._ZN10layer_norm13ln_bwd_kernelINS_13Kernel_traitsIf6__halffS2_fjLj1280ELj1ELj4ELj1ELj16ENS_18Kernel_traits_baseILj1280EfS2_fS2_fjLj128EEEEELb1ELb1ELb0ELb0EEEvNS_9BwdParamsE --------------------------
	.section	.nv.info._ZN10layer_norm13ln_bwd_kernelINS_13Kernel_traitsIf6__halffS2_fjLj1280ELj1ELj4ELj1ELj16ENS_18Kernel_traits_baseILj1280EfS2_fS2_fjLj128EEEEELb1ELb1ELb0ELb0EEEvNS_9BwdParamsE,"",@"SHT_CUDA_INFO"
	.sectionflags	@""
	.align	4


	//----- nvinfo : EIATTR_CUDA_API_VERSION
	.align		4
        /*0000*/ 	.byte	0x04, 0x37
        /*0002*/ 	.short	(.L_4265 - .L_4264)
.L_4264:
        /*0004*/ 	.word	0x00000082


	//----- nvinfo : EIATTR_SW2861232_WAR
	.align		4
.L_4265:
        /*0008*/ 	.byte	0x01, 0x35
	.zero		2


	//----- nvinfo : EIATTR_PARAM_CBANK
	.align		4
        /*000c*/ 	.byte	0x04, 0x0a
        /*000e*/ 	.short	(.L_4267 - .L_4266)
	.align		4
.L_4266:
        /*0010*/ 	.word	index@(.nv.constant0._ZN10layer_norm13ln_bwd_kernelINS_13Kernel_traitsIf6__halffS2_fjLj1280ELj1ELj4ELj1ELj16ENS_18Kernel_traits_baseILj1280EfS2_fS2_fjLj128EEEEELb1ELb1ELb0ELb0EEEvNS_9BwdParamsE)
        /*0014*/ 	.short	0x0160
        /*0016*/ 	.short	0x0128


	//----- nvinfo : EIATTR_CBANK_PARAM_SIZE
	.align		4
.L_4267:
        /*0018*/ 	.byte	0x03, 0x19
        /*001a*/ 	.short	0x0128


	//----- nvinfo : EIATTR_KPARAM_INFO
	.align		4
        /*001c*/ 	.byte	0x04, 0x17
        /*001e*/ 	.short	(.L_4269 - .L_4268)
.L_4268:
        /*0020*/ 	.word	0x00000000
        /*0024*/ 	.short	0x0000
        /*0026*/ 	.short	0x0000
        /*0028*/ 	.byte	0x00, 0xf0, 0xa1, 0x04


	//----- nvinfo : EIATTR_MAXREG_COUNT
	.align		4
.L_4269:
        /*002c*/ 	.byte	0x03, 0x1b
        /*002e*/ 	.short	0x00ff


	//----- nvinfo : EIATTR_NUM_BARRIERS
	.align		4
        /*0030*/ 	.byte	0x02, 0x4c
        /*0032*/ 	.byte	0x01
	.zero		1


	//----- nvinfo : EIATTR_ANNOTATIONS
	.align		4
        /*0034*/ 	.byte	0x04, 0x55
        /*0036*/ 	.short	(.L_4271 - .L_4270)


	//   ....[0]....
.L_4270:
        /* <DEDUP_REMOVED lines=111> */


	//----- nvinfo : EIATTR_MERCURY_ISA_VERSION
	.align		4
.L_4271:
        /*0718*/ 	.byte	0x03, 0x5f
        /*071a*/ 	.short	0x0000


	//----- nvinfo : EIATTR_COOP_GROUP_MASK_REGIDS
	.align		4
        /*071c*/ 	.byte	0x04, 0x29
        /*071e*/ 	.short	(.L_4273 - .L_4272)


	//   ....[0]....
.L_4272:
        /*0720*/ 	.word	0xffffffff


	//   ....[1]....
        /*0724*/ 	.word	0xffffffff


	//   ....[2]....
        /*0728*/ 	.word	0xffffffff


	//   ....[3]....
        /*072c*/ 	.word	0xffffffff


	//   ....[4]....
        /*0730*/ 	.word	0xffffffff


	//   ....[5]....
        /*0734*/ 	.word	0xffffffff


	//   ....[6]....
        /*0738*/ 	.word	0xffffffff


	//   ....[7]....
        /*073c*/ 	.word	0xffffffff


	//   ....[8]....
        /*0740*/ 	.word	0xffffffff


	//   ....[9]....
        /*0744*/ 	.word	0xffffffff


	//   ....[10]....
        /*0748*/ 	.word	0xffffffff


	//   ....[11]....
        /*074c*/ 	.word	0xffffffff


	//   ....[12]....
        /*0750*/ 	.word	0xffffffff


	//   ....[13]....
        /*0754*/ 	.word	0xffffffff


	//   ....[14]....
        /*0758*/ 	.word	0xffffffff


	//   ....[15]....
        /*075c*/ 	.word	0xffffffff


	//   ....[16]....
        /*0760*/ 	.word	0xffffffff


	//   ....[17]....
        /*0764*/ 	.word	0xffffffff


	//   ....[18]....
        /*0768*/ 	.word	0xffffffff


	//   ....[19]....
        /*076c*/ 	.word	0xffffffff


	//----- nvinfo : EIATTR_COOP_GROUP_INSTR_OFFSETS
	.align		4
.L_4273:
        /*0770*/ 	.byte	0x04, 0x28
        /*0772*/ 	.short	(.L_4275 - .L_4274)


	//   ....[0]....
.L_4274:
        /*0774*/ 	.word	0x00002d90


	//   ....[1]....
        /*0778*/ 	.word	0x00002dc0


	//   ....[2]....
        /*077c*/ 	.word	0x00002dd0


	//   ....[3]....
        /*0780*/ 	.word	0x00002e00


	//   ....[4]....
        /*0784*/ 	.word	0x00002e20


	//   ....[5]....
        /*0788*/ 	.word	0x00002e40


	//   ....[6]....
        /*078c*/ 	.word	0x00002e50


	//   ....[7]....
        /*0790*/ 	.word	0x00002e80


	//   ....[8]....
        /*0794*/ 	.word	0x00002e90


	//   ....[9]....
        /*0798*/ 	.word	0x00002eb0


	//   ....[10]....
        /*079c*/ 	.word	0x00007de0


	//   ....[11]....
        /*07a0*/ 	.word	0x00007e60


	//   ....[12]....
        /*07a4*/ 	.word	0x00007ee0


	//   ....[13]....
        /*07a8*/ 	.word	0x00007f50


	//   ....[14]....
        /*07ac*/ 	.word	0x00007fd0


	//   ....[15]....
        /*07b0*/ 	.word	0x00008040


	//   ....[16]....
        /*07b4*/ 	.word	0x000080c0


	//   ....[17]....
        /*07b8*/ 	.word	0x00008130


	//   ....[18]....
        /*07bc*/ 	.word	0x000081b0


	//   ....[19]....
        /*07c0*/ 	.word	0x00008220


	//----- nvinfo : EIATTR_EXIT_INSTR_OFFSETS
	.align		4
.L_4275:
        /*07c4*/ 	.byte	0x04, 0x1c
        /*07c6*/ 	.short	(.L_4277 - .L_4276)


	//   ....[0]....
.L_4276:
        /*07c8*/ 	.word	0x00007d00


	//   ....[1]....
        /*07cc*/ 	.word	0x00007d80


	//----- nvinfo : EIATTR_MAX_THREADS
	.align		4
.L_4277:
        /*07d0*/ 	.byte	0x04, 0x05
        /*07d2*/ 	.short	(.L_4279 - .L_4278)
.L_4278:
        /*07d4*/ 	.word	0x00000080
        /*07d8*/ 	.word	0x00000001
        /*07dc*/ 	.word	0x00000001


	//----- nvinfo : EIATTR_CRS_STACK_SIZE
	.align		4
.L_4279:
        /*07e0*/ 	.byte	0x04, 0x1e
        /*07e2*/ 	.short	(.L_4281 - .L_4280)
.L_4280:
        /*07e4*/ 	.word	0x00000000
.L_4281:


//--------------------- .nv.info._ZN10layer_norm13ln_bwd_kernelINS_13Kernel_traitsIf6__halffS2_fjLj1280ELj1ELj4ELj1ELj16ENS_18Kernel_traits_baseILj1280EfS2_fS2_fjLj128EEEEELb1ELb1ELb0ELb1EEEvNS_9BwdParamsE --------------------------
	.section	.nv.info._ZN10layer_norm13ln_bwd_kernelINS_13Kernel_traitsIf6__halffS2_fjLj1280ELj1ELj4ELj1ELj16ENS_18Kernel_traits_baseILj1280EfS2_fS2_fjLj128EEEEELb1ELb1ELb0ELb1EEEvNS_9BwdParamsE,"",@"SHT_CUDA_INFO"
	.sectionflags	@""
	.align	4


	//----- nvinfo : EIATTR_CUDA_API_VERSION
	.align		4
        /*0000*/ 	.byte	0x04, 0x37
        /*0002*/ 	.short	(.L_4283 - .L_4282)
.L_4282:
        /*0004*/ 	.word	0x00000082


	//----- nvinfo : EIATTR_SW2861232_WAR
	.align		4
.L_4283:
        /*0008*/ 	.byte	0x01, 0x35
	.zero		2


	//----- nvinfo : EIATTR_PARAM_CBANK
	.align		4
        /*000c*/ 	.byte	0x04, 0x0a
        /*000e*/ 	.short	(.L_4285 - .L_4284)
	.align		4
.L_4284:
        /*0010*/ 	.word	index@(.nv.constant0._ZN10layer_norm13ln_bwd_kernelINS_13Kernel_traitsIf6__halffS2_fjLj1280ELj1ELj4ELj1ELj16ENS_18Kernel_traits_baseILj1280EfS2_fS2_fjLj128EEEEELb1ELb1ELb0ELb1EEEvNS_9BwdParamsE)
        /*0014*/ 	.short	0x0160
        /*0016*/ 	.short	0x0128


	//----- nvinfo : EIATTR_CBANK_PARAM_SIZE
	.align		4
.L_4285:
        /*0018*/ 	.byte	0x03, 0x19
        /*001a*/ 	.short	0x0128


	//----- nvinfo : EIATTR_KPARAM_INFO
	.align		4
        /*001c*/ 	.byte	0x04, 0x17
        /*001e*/ 	.short	(.L_4287 - .L_4286)
.L_4286:
        /*0020*/ 	.word	0x00000000
        /*0024*/ 	.short	0x0000
        /*0026*/ 	.short	0x0000
        /*0028*/ 	.byte	0x00, 0xf0, 0xa1, 0x04


	//----- nvinfo : EIATTR_MAXREG_COUNT
	.align		4
.L_4287:
        /*002c*/ 	.byte	0x03, 0x1b
        /*002e*/ 	.short	0x00ff


	//----- nvinfo : EIATTR_NUM_BARRIERS
	.align		4
        /*0030*/ 	.byte	0x02, 0x4c
        /*0032*/ 	.byte	0x01
	.zero		1


	//----- nvinfo : EIATTR_ANNOTATIONS
	.align		4
        /*0034*/ 	.byte	0x04, 0x55
        /*0036*/ 	.short	(.L_4289 - .L_4288)


	//   ....[0]....
.L_4288:
        /* <DEDUP_REMOVED lines=970> */


	//----- nvinfo : EIATTR_MERCURY_ISA_VERSION
	.align		4
.L_4289:
        /*3cc0*/ 	.byte	0x03, 0x5f
        /*3cc2*/ 	.short	0x0000


	//----- nvinfo : EIATTR_COOP_GROUP_MASK_REGIDS
	.align		4
        /*3cc4*/ 	.byte	0x04, 0x29
        /*3cc6*/ 	.short	(.L_4291 - .L_4290)


	//   ....[0]....
.L_4290:
        /*3cc8*/ 	.word	0xffffffff


	//   ....[1]....
        /*3ccc*/ 	.word	0xffffffff


	//   ....[2]....
        /*3cd0*/ 	.word	0xffffffff


	//   ....[3]....
        /*3cd4*/ 	.word	0xffffffff


	//   ....[4]....
        /*3cd8*/ 	.word	0xffffffff


	//   ....[5]....
        /*3cdc*/ 	.word	0xffffffff


	//   ....[6]....
        /*3ce0*/ 	.word	0xffffffff


	//   ....[7]....
        /*3ce4*/ 	.word	0xffffffff


	//   ....[8]....
        /*3ce8*/ 	.word	0xffffffff


	//   ....[9]....
        /*3cec*/ 	.word	0xffffffff


	//   ....[10]....
        /*3cf0*/ 	.word	0xffffffff


	//   ....[11]....
        /*3cf4*/ 	.word	0xffffffff


	//   ....[12]....
        /*3cf8*/ 	.word	0xffffffff


	//   ....[13]....
        /*3cfc*/ 	.word	0xffffffff


	//   ....[14]....
        /*3d00*/ 	.word	0xffffffff


	//   ....[15]....
        /*3d04*/ 	.word	0xffffffff


	//   ....[16]....
        /*3d08*/ 	.word	0xffffffff


	//   ....[17]....
        /*3d0c*/ 	.word	0xffffffff


	//   ....[18]....
        /*3d10*/ 	.word	0xffffffff


	//   ....[19]....
        /*3d14*/ 	.word	0xffffffff


	//----- nvinfo : EIATTR_COOP_GROUP_INSTR_OFFSETS
	.align		4
.L_4291:
        /*3d18*/ 	.byte	0x04, 0x28
        /*3d1a*/ 	.short	(.L_4293 - .L_4292)


	//   ....[0]....
.L_4292:
        /*3d1c*/ 	.word	0x000058e0


	//   ....[1]....
        /*3d20*/ 	.word	0x00005900


	//   ....[2]....
        /*3d24*/ 	.word	0x00005930


	//   ....[3]....
        /*3d28*/ 	.word	0x00005950


	//   ....[4]....
        /*3d2c*/ 	.word	0x00005970


	//   ....[5]....
        /*3d30*/ 	.word	0x00005990


	//   ....[6]....
        /*3d34*/ 	.word	0x000059b0


	//   ....[7]....
        /*3d38*/ 	.word	0x000059d0


	//   ....[8]....
        /*3d3c*/ 	.word	0x000059e0


	//   ....[9]....
        /*3d40*/ 	.word	0x00005a00


	//   ....[10]....
        /*3d44*/ 	.word	0x0000d620


	//   ....[11]....
        /*3d48*/ 	.word	0x0000d690


	//   ....[12]....
        /*3d4c*/ 	.word	0x0000d700


	//   ....[13]....
        /*3d50*/ 	.word	0x0000d760


	//   ....[14]....
        /*3d54*/ 	.word	0x0000d7d0


	//   ....[15]....
        /*3d58*/ 	.word	0x0000d830


	//   ....[16]....
        /*3d5c*/ 	.word	0x0000d8a0


	//   ....[17]....
        /*3d60*/ 	.word	0x0000d900


	//   ....[18]....
        /*3d64*/ 	.word	0x0000d970


	//   ....[19]....
        /*3d68*/ 	.word	0x0000d9d0


	//----- nvinfo : EIATTR_EXIT_INSTR_OFFSETS
	.align		4
.L_4293:
        /*3d6c*/ 	.byte	0x04, 0x1c
        /*3d6e*/ 	.short	(.L_4295 - .L_4294)


	//   ....[0]....
.L_4294:
        /*3d70*/ 	.word	0x0000d5d0


	//----- nvinfo : EIATTR_MAX_THREADS
	.align		4
.L_4295:
        /*3d74*/ 	.byte	0x04, 0x05
        /*3d76*/ 	.short	(.L_4297 - .L_4296)
.L_4296:
        /*3d78*/ 	.word	0x00000080
        /*3d7c*/ 	.word	0x00000001
        /*3d80*/ 	.word	0x00000001


	//----- nvinfo : EIATTR_CRS_STACK_SIZE
	.align		4
.L_4297:
        /*3d84*/ 	.byte	0x04, 0x1e
        /*3d86*/ 	.short	(.L_4299 - .L_4298)
.L_4298:
        /*3d88*/ 	.word	0x00000000
.L_4299:


//--------------------- .nv.info._ZN10layer_norm22ln_bwd_finalize_kernelINS_22Kernel_traits_finalizeILj1280Ef6__halffS2_fjLb1ELj1024ELj4ENS_18Kernel_traits_baseILj1280EfS2_fS2_fjLj1024EEEEELb1ELb0EEEvNS_9BwdParamsE --------------------------
	.section	.nv.info._ZN10layer_norm22ln_bwd_finalize_kernelINS_22Kernel_traits_finalizeILj1280Ef6__halffS2_fjLb1ELj1024ELj4ENS_18Kernel_traits_baseILj1280EfS2_fS2_fjLj1024EEEEELb1ELb0EEEvNS_9BwdParamsE,"",@"SHT_CUDA_INFO"
	.sectionflags	@""
	.align	4


	//----- nvinfo : EIATTR_CUDA_API_VERSION
	.align		4
        /*0000*/ 	.byte	0x04, 0x37
        /*0002*/ 	.short	(.L_4301 - .L_4300)
.L_4300:
        /*0004*/ 	.word	0x00000082


	//----- nvinfo : EIATTR_SW2861232_WAR
	.align		4
.L_4301:
        /*0008*/ 	.byte	0x01, 0x35
	.zero		2


	//----- nvinfo : EIATTR_PARAM_CBANK
	.align		4
        /*000c*/ 	.byte	0x04, 0x0a
        /*000e*/ 	.short	(.L_4303 - .L_4302)
	.align		4
.L_4302:
        /*0010*/ 	.word	index@(.nv.constant0._ZN10layer_norm22ln_bwd_finalize_kernelINS_22Kernel_traits_finalizeILj1280Ef6__halffS2_fjLb1ELj1024ELj4ENS_18Kernel_traits_baseILj1280EfS2_fS2_fjLj1024EEEEELb1ELb0EEEvNS_9BwdParamsE)
        /*0014*/ 	.short	0x0160
        /*0016*/ 	.short	0x0128


	//----- nvinfo : EIATTR_CBANK_PARAM_SIZE
	.align		4
.L_4303:
        /*0018*/ 	.byte	0x03, 0x19
        /*001a*/ 	.short	0x0128


	//----- nvinfo : EIATTR_KPARAM_INFO
	.align		4
        /*001c*/ 	.byte	0x04, 0x17
        /*001e*/ 	.short	(.L_4305 - .L_4304)
.L_4304:
        /*0020*/ 	.word	0x00000000
        /*0024*/ 	.short	0x0000
        /*0026*/ 	.short	0x0000
        /*0028*/ 	.byte	0x00, 0xf0, 0xa1, 0x04


	//----- nvinfo : EIATTR_MAXREG_COUNT
	.align		4
.L_4305:
        /*002c*/ 	.byte	0x03, 0x1b
        /*002e*/ 	.short	0x0040


	//----- nvinfo : EIATTR_NUM_BARRIERS
	.align		4
        /*0030*/ 	.byte	0x02, 0x4c
        /*0032*/ 	.byte	0x01
	.zero		1


	//----- nvinfo : EIATTR_MERCURY_ISA_VERSION
	.align		4
        /*0034*/ 	.byte	0x03, 0x5f
        /*0036*/ 	.short	0x0000


	//----- nvinfo : EIATTR_COOP_GROUP_MASK_REGIDS
	.align		4
        /*0038*/ 	.byte	0x04, 0x29
        /*003a*/ 	.short	(.L_4307 - .L_4306)


	//   ....[0]....
.L_4306:
        /*003c*/ 	.word	0xffffffff


	//   ....[1]....
        /*0040*/ 	.word	0xffffffff


	//   ....[2]....
        /*0044*/ 	.word	0xffffffff


	//   ....[3]....
        /*0048*/ 	.word	0xffffffff


	//   ....[4]....
        /*004c*/ 	.word	0xffffffff


	//   ....[5]....
        /*0050*/ 	.word	0xffffffff


	//   ....[6]....
        /*0054*/ 	.word	0xffffffff


	//   ....[7]....
        /*0058*/ 	.word	0xffffffff


	//   ....[8]....
        /*005c*/ 	.word	0xffffffff


	//   ....[9]....
        /*0060*/ 	.word	0xffffffff


	//   ....[10]....
        /*0064*/ 	.word	0xffffffff


	//   ....[11]....
        /*0068*/ 	.word	0xffffffff


	//   ....[12]....
        /*006c*/ 	.word	0xffffffff


	//   ....[13]....
        /*0070*/ 	.word	0xffffffff


	//   ....[14]....
        /*0074*/ 	.word	0xffffffff


	//   ....[15]....
        /*0078*/ 	.word	0xffffffff


	//   ....[16]....
        /*007c*/ 	.word	0xffffffff


	//   ....[17]....
        /*0080*/ 	.word	0xffffffff


	//   ....[18]....
        /*0084*/ 	.word	0xffffffff


	//   ....[19]....
        /*0088*/ 	.word	0xffffffff


	//   ....[20]....
        /*008c*/ 	.word	0xffffffff


	//   ....[21]....
        /*0090*/ 	.word	0xffffffff


	//   ....[22]....
        /*0094*/ 	.word	0xffffffff


	//   ....[23]....
        /*0098*/ 	.word	0xffffffff


	//   ....[24]....
        /*009c*/ 	.word	0xffffffff


	//   ....[25]....
        /*00a0*/ 	.word	0xffffffff


	//   ....[26]....
        /*00a4*/ 	.word	0xffffffff


	//   ....[27]....
        /*00a8*/ 	.word	0xffffffff


	//   ....[28]....
        /*00ac*/ 	.word	0xffffffff


	//   ....[29]....
        /*00b0*/ 	.word	0xffffffff


	//----- nvinfo : EIATTR_COOP_GROUP_INSTR_OFFSETS
	.align		4
.L_4307:
        /*00b4*/ 	.byte	0x04, 0x28
        /*00b6*/ 	.short	(.L_4309 - .L_4308)


	//   ....[0]....
.L_4308:
        /*00b8*/ 	.word	0x000009d0


	//   ....[1]....
        /*00bc*/ 	.word	0x00000a00


	//   ....[2]....
        /*00c0*/ 	.word	0x00000a10


	//   ....[3]....
        /*00c4*/ 	.word	0x00000a30


	//   ....[4]....
        /*00c8*/ 	.word	0x00000a50


	//   ....[5]....
        /*00cc*/ 	.word	0x00000a60


	//   ....[6]....
        /*00d0*/ 	.word	0x00000a90


	//   ....[7]....
        /*00d4*/ 	.word	0x00000ab0


	//   ....[8]....
        /*00d8*/ 	.word	0x00000ac0


	//   ....[9]....
        /*00dc*/ 	.word	0x00000af0


	//   ....[10]....
        /*00e0*/ 	.word	0x00000b10


	//   ....[11]....
        /*00e4*/ 	.word	0x00000b20


	//   ....[12]....
        /*00e8*/ 	.word	0x00000b50


	//   ....[13]....
        /*00ec*/ 	.word	0x00000b70


	//   ....[14]....
        /*00f0*/ 	.word	0x00000b80


	//   ....[15]....
        /*00f4*/ 	.word	0x00000df0


	//   ....[16]....
        /*00f8*/ 	.word	0x00000e50


	//   ....[17]....
        /*00fc*/ 	.word	0x00000eb0


	//   ....[18]....
        /*0100*/ 	.word	0x00000f10


	//   ....[19]....
        /*0104*/ 	.word	0x00000f80


	//   ....[20]....
        /*0108*/ 	.word	0x00000ff0


	//   ....[21]....
        /*010c*/ 	.word	0x00001050


	//   ....[22]....
        /*0110*/ 	.word	0x000010b0


	//   ....[23]....
        /*0114*/ 	.word	0x00001110


	//   ....[24]....
        /*0118*/ 	.word	0x00001180


	//   ....[25]....
        /*011c*/ 	.word	0x000011f0


	//   ....[26]....
        /*0120*/ 	.word	0x00001250


	//   ....[27]....
        /*0124*/ 	.word	0x000012b0


	//   ....[28]....
        /*0128*/ 	.word	0x00001310


	//   ....[29]....
        /*012c*/ 	.word	0x00001370


	//----- nvinfo : EIATTR_EXIT_INSTR_OFFSETS
	.align		4
.L_4309:
        /*0130*/ 	.byte	0x04, 0x1c
        /*0132*/ 	.short	(.L_4311 - .L_4310)


	//   ....[0]....
.L_4310:
        /*0134*/ 	.word	0x00000070


	//   ....[1]....
        /*0138*/ 	.word	0x00000d90


	//----- nvinfo : EIATTR_MAX_THREADS
	.align		4
.L_4311:
        /*013c*/ 	.byte	0x04, 0x05
        /*013e*/ 	.short	(.L_4313 - .L_4312)
.L_4312:
        /*0140*/ 	.word	0x00000400
        /*0144*/ 	.word	0x00000001
        /*0148*/ 	.word	0x00000001


	//----- nvinfo : EIATTR_CRS_STACK_SIZE
	.align		4
.L_4313:
        /*014c*/ 	.byte	0x04, 0x1e
        /*014e*/ 	.short	(.L_4315 - .L_4314)
.L_4314:
        /*0150*/ 	.word	0x00000000
.L_4315:


//--------------------- .nv.info._ZN10layer_norm13ln_bwd_kernelINS_13Kernel_traitsIf6__halffS2_fjLj1280ELj1ELj4ELj1ELj16ENS_18Kernel_traits_baseILj1280EfS2_fS2_fjLj128EEEEELb1ELb1ELb1ELb0EEEvNS_9BwdParamsE --------------------------
	.section	.nv.info._ZN10layer_norm13ln_bwd_kernelINS_13Kernel_traitsIf6__halffS2_fjLj1280ELj1ELj4ELj1ELj16ENS_18Kernel_traits_baseILj1280EfS2_fS2_fjLj128EEEEELb1ELb1ELb1ELb0EEEvNS_9BwdParamsE,"",@"SHT_CUDA_INFO"
	.sectionflags	@""
	.align	4


	//----- nvinfo : EIATTR_CUDA_API_VERSION
	.align		4
        /*0000*/ 	.byte	0x04, 0x37
        /*0002*/ 	.short	(.L_4317 - .L_4316)
.L_4316:
        /*0004*/ 	.word	0x00000082


	//----- nvinfo : EIATTR_SW2861232_WAR
	.align		4
.L_4317:
        /*0008*/ 	.byte	0x01, 0x35
	.zero		2


	//----- nvinfo : EIATTR_PARAM_CBANK
	.align		4
        /*000c*/ 	.byte	0x04, 0x0a
        /*000e*/ 	.short	(.L_4319 - .L_4318)
	.align		4
.L_4318:
        /*0010*/ 	.word	index@(.nv.constant0._ZN10layer_norm13ln_bwd_kernelINS_13Kernel_traitsIf6__halffS2_fjLj1280ELj1ELj4ELj1ELj16ENS_18Kernel_traits_baseILj1280EfS2_fS2_fjLj128EEEEELb1ELb1ELb1ELb0EEEvNS_9BwdParamsE)
        /*0014*/ 	.short	0x0160
        /*0016*/ 	.short	0x0128


	//----- nvinfo : EIATTR_CBANK_PARAM_SIZE
	.align		4
.L_4319:
        /*0018*/ 	.byte	0x03, 0x19
        /*001a*/ 	.short	0x0128


	//----- nvinfo : EIATTR_KPARAM_INFO
	.align		4
        /*001c*/ 	.byte	0x04, 0x17
        /*001e*/ 	.short	(.L_4321 - .L_4320)
.L_4320:
        /*0020*/ 	.word	0x00000000
        /*0024*/ 	.short	0x0000
        /*0026*/ 	.short	0x0000
        /*0028*/ 	.byte	0x00, 0xf0, 0xa1, 0x04


	//----- nvinfo : EIATTR_MAXREG_COUNT
	.align		4
.L_4321:
        /*002c*/ 	.byte	0x03, 0x1b
        /*002e*/ 	.short	0x00ff


	//----- nvinfo : EIATTR_NUM_BARRIERS
	.align		4
        /*0030*/ 	.byte	0x02, 0x4c
        /*0032*/ 	.byte	0x01
	.zero		1


	//----- nvinfo : EIATTR_ANNOTATIONS
	.align		4
        /*0034*/ 	.byte	0x04, 0x55
        /*0036*/ 	.short	(.L_4323 - .L_4322)


	//   ....[0]....
.L_4322:
        /* <DEDUP_REMOVED lines=774> */


	//----- nvinfo : EIATTR_MERCURY_ISA_VERSION
	.align		4
.L_4323:
        /*3088*/ 	.byte	0x03, 0x5f
        /*308a*/ 	.short	0x0000


	//----- nvinfo : EIATTR_COOP_GROUP_MASK_REGIDS
	.align		4
        /*308c*/ 	.byte	0x04, 0x29
        /*308e*/ 	.short	(.L_4325 - .L_4324)


	//   ....[0]....
.L_4324:
        /*3090*/ 	.word	0xffffffff


	//   ....[1]....
        /*3094*/ 	.word	0xffffffff


	//   ....[2]....
        /*3098*/ 	.word	0xffffffff


	//   ....[3]....
        /*309c*/ 	.word	0xffffffff


	//   ....[4]....
        /*30a0*/ 	.word	0xffffffff


	//   ....[5]....
        /*30a4*/ 	.word	0xffffffff


	//   ....[6]....
        /*30a8*/ 	.word	0xffffffff


	//   ....[7]....
        /*30ac*/ 	.word	0xffffffff


	//   ....[8]....
        /*30b0*/ 	.word	0xffffffff


	//   ....[9]....
        /*30b4*/ 	.word	0xffffffff


	//   ....[10]....
        /*30b8*/ 	.word	0xffffffff


	//   ....[11]....
        /*30bc*/ 	.word	0xffffffff


	//   ....[12]....
        /*30c0*/ 	.word	0xffffffff


	//   ....[13]....
        /*30c4*/ 	.word	0xffffffff


	//   ....[14]....
        /*30c8*/ 	.word	0xffffffff


	//   ....[15]....
        /*30cc*/ 	.word	0xffffffff


	//   ....[16]....
        /*30d0*/ 	.word	0xffffffff


	//   ....[17]....
        /*30d4*/ 	.word	0xffffffff


	//   ....[18]....
        /*30d8*/ 	.word	0xffffffff


	//   ....[19]....
        /*30dc*/ 	.word	0xffffffff


	//----- nvinfo : EIATTR_COOP_GROUP_INSTR_OFFSETS
	.align		4
.L_4325:
        /*30e0*/ 	.byte	0x04, 0x28
        /*30e2*/ 	.short	(.L_4327 - .L_4326)


	//   ....[0]....
.L_4326:
        /*30e4*/ 	.word	0x00006000


	//   ....[1]....
        /*30e8*/ 	.word	0x00006040


	//   ....[2]....
        /*30ec*/ 	.word	0x00006050


	//   ....[3]....
        /*30f0*/ 	.word	0x00006080


	//   ....[4]....
        /*30f4*/ 	.word	0x000060a0


	//   ....[5]....
        /*30f8*/ 	.word	0x000060c0


	//   ....[6]....
        /*30fc*/ 	.word	0x000060d0


	//   ....[7]....
        /*3100*/ 	.word	0x00006100


	//   ....[8]....
        /*3104*/ 	.word	0x00006110


	//   ....[9]....
        /*3108*/ 	.word	0x00006130


	//   ....[10]....
        /*310c*/ 	.word	0x0000fb40


	//   ....[11]....
        /*3110*/ 	.word	0x0000fbc0


	//   ....[12]....
        /*3114*/ 	.word	0x0000fc50


	//   ....[13]....
        /*3118*/ 	.word	0x0000fcc0


	//   ....[14]....
        /*311c*/ 	.word	0x0000fd40


	//   ....[15]....
        /*3120*/ 	.word	0x0000fdb0


	//   ....[16]....
        /*3124*/ 	.word	0x0000fe30


	//   ....[17]....
        /*3128*/ 	.word	0x0000fea0


	//   ....[18]....
        /*312c*/ 	.word	0x0000ff20


	//   ....[19]....
        /*3130*/ 	.word	0x0000ff90


	//----- nvinfo : EIATTR_EXIT_INSTR_OFFSETS
	.align		4
.L_4327:
        /*3134*/ 	.byte	0x04, 0x1c
        /*3136*/ 	.short	(.L_4329 - .L_4328)


	//   ....[0]....
.L_4328:
        /*3138*/ 	.word	0x0000fa70


	//   ....[1]....
        /*313c*/ 	.word	0x0000fae0


	//----- nvinfo : EIATTR_MAX_THREADS
	.align		4
.L_4329:
        /*3140*/ 	.byte	0x04, 0x05
        /*3142*/ 	.short	(.L_4331 - .L_4330)
.L_4330:
        /*3144*/ 	.word	0x00000080
        /*3148*/ 	.word	0x00000001
        /*314c*/ 	.word	0x00000001


	//----- nvinfo : EIATTR_CRS_STACK_SIZE
	.align		4
.L_4331:
        /*3150*/ 	.byte	0x04, 0x1e
        /*3152*/ 	.short	(.L_4333 - .L_4332)
.L_4332:
        /*3154*/ 	.word	0x00000000
.L_4333:


//--------------------- .nv.info._ZN10layer_norm22ln_bwd_finalize_kernelINS_22Kernel_traits_finalizeILj1280Ef6__halffS2_fjLb1ELj1024ELj4ENS_18Kernel_traits_baseILj1280EfS2_fS2_fjLj1024EEEEELb1ELb1EEEvNS_9BwdParamsE --------------------------
	.section	.nv.info._ZN10layer_norm22ln_bwd_finalize_kernelINS_22Kernel_traits_finalizeILj1280Ef6__halffS2_fjLb1ELj1024ELj4ENS_18Kernel_traits_baseILj1280EfS2_fS2_fjLj1024EEEEELb1ELb1EEEvNS_9BwdParamsE,"",@"SHT_CUDA_INFO"
	.sectionflags	@""
	.align	4


	//----- nvinfo : EIATTR_CUDA_API_VERSION
	.align		4
        /*0000*/ 	.byte	0x04, 0x37
        /*0002*/ 	.short	(.L_4335 - .L_4334)
.L_4334:
        /*0004*/ 	.word	0x00000082


	//----- nvinfo : EIATTR_SW2861232_WAR
	.align		4
.L_4335:
        /*0008*/ 	.byte	0x01, 0x35
	.zero		2


	//----- nvinfo : EIATTR_PARAM_CBANK
	.align		4
        /*000c*/ 	.byte	0x04, 0x0a
        /*000e*/ 	.short	(.L_4337 - .L_4336)
	.align		4
.L_4336:
        /*0010*/ 	.word	index@(.nv.constant0._ZN10layer_norm22ln_bwd_finalize_kernelINS_22Kernel_traits_finalizeILj1280Ef6__halffS2_fjLb1ELj1024ELj4ENS_18Kernel_traits_baseILj1280EfS2_fS2_fjLj1024EEEEELb1ELb1EEEvNS_9BwdParamsE)
        /*0014*/ 	.short	0x0160
        /*0016*/ 	.short	0x0128


	//----- nvinfo : EIATTR_CBANK_PARAM_SIZE
	.align		4
.L_4337:
        /*0018*/ 	.byte	0x03, 0x19
        /*001a*/ 	.short	0x0128


	//----- nvinfo : EIATTR_KPARAM_INFO
	.align		4
        /*001c*/ 	.byte	0x04, 0x17
        /*001e*/ 	.short	(.L_4339 - .L_4338)
.L_4338:
        /*0020*/ 	.word	0x00000000
        /*0024*/ 	.short	0x0000
        /*0026*/ 	.short	0x0000
        /*0028*/ 	.byte	0x00, 0xf0, 0xa1, 0x04


	//----- nvinfo : EIATTR_MAXREG_COUNT
	.align		4
.L_4339:
        /*002c*/ 	.byte	0x03, 0x1b
        /*002e*/ 	.short	0x0040


	//----- nvinfo : EIATTR_NUM_BARRIERS
	.align		4
        /*0030*/ 	.byte	0x02, 0x4c
        /*0032*/ 	.byte	0x01
	.zero		1


	//----- nvinfo : EIATTR_MERCURY_ISA_VERSION
	.align		4
        /*0034*/ 	.byte	0x03, 0x5f
        /*0036*/ 	.short	0x0000


	//----- nvinfo : EIATTR_COOP_GROUP_MASK_REGIDS
	.align		4
        /*0038*/ 	.byte	0x04, 0x29
        /*003a*/ 	.short	(.L_4341 - .L_4340)


	//   ....[0]....
.L_4340:
        /*003c*/ 	.word	0xffffffff


	//   ....[1]....
        /*0040*/ 	.word	0xffffffff


	//   ....[2]....
        /*0044*/ 	.word	0xffffffff


	//   ....[3]....
        /*0048*/ 	.word	0xffffffff


	//   ....[4]....
        /*004c*/ 	.word	0xffffffff


	//   ....[5]....
        /*0050*/ 	.word	0xffffffff


	//   ....[6]....
        /*0054*/ 	.word	0xffffffff


	//   ....[7]....
        /*0058*/ 	.word	0xffffffff


	//   ....[8]....
        /*005c*/ 	.word	0xffffffff


	//   ....[9]....
        /*0060*/ 	.word	0xffffffff


	//   ....[10]....
        /*0064*/ 	.word	0xffffffff


	//   ....[11]....
        /*0068*/ 	.word	0xffffffff


	//   ....[12]....
        /*006c*/ 	.word	0xffffffff


	//   ....[13]....
        /*0070*/ 	.word	0xffffffff


	//   ....[14]....
        /*0074*/ 	.word	0xffffffff


	//   ....[15]....
        /*0078*/ 	.word	0xffffffff


	//   ....[16]....
        /*007c*/ 	.word	0xffffffff


	//   ....[17]....
        /*0080*/ 	.word	0xffffffff


	//   ....[18]....
        /*0084*/ 	.word	0xffffffff


	//   ....[19]....
        /*0088*/ 	.word	0xffffffff


	//   ....[20]....
        /*008c*/ 	.word	0xffffffff


	//   ....[21]....
        /*0090*/ 	.word	0xffffffff


	//   ....[22]....
        /*0094*/ 	.word	0xffffffff


	//   ....[23]....
        /*0098*/ 	.word	0xffffffff


	//   ....[24]....
        /*009c*/ 	.word	0xffffffff


	//   ....[25]....
        /*00a0*/ 	.word	0xffffffff


	//   ....[26]....
        /*00a4*/ 	.word	0xffffffff


	//   ....[27]....
        /*00a8*/ 	.word	0xffffffff


	//   ....[28]....
        /*00ac*/ 	.word	0xffffffff


	//   ....[29]....
        /*00b0*/ 	.word	0xffffffff


	//----- nvinfo : EIATTR_COOP_GROUP_INSTR_OFFSETS
	.align		4
.L_4341:
        /*00b4*/ 	.byte	0x04, 0x28
        /*00b6*/ 	.short	(.L_4343 - .L_4342)


	//   ....[0]....
.L_4342:
        /*00b8*/ 	.word	0x000009a0


	//   ....[1]....
        /*00bc*/ 	.word	0x000009d0


	//   ....[2]....
        /*00c0*/ 	.word	0x000009e0


	//   ....[3]....
        /*00c4*/ 	.word	0x00000a00


	//   ....[4]....
        /*00c8*/ 	.word	0x00000a20


	//   ....[5]....
        /*00cc*/ 	.word	0x00000a30


	//   ....[6]....
        /*00d0*/ 	.word	0x00000a60


	//   ....[7]....
        /*00d4*/ 	.word	0x00000a80


	//   ....[8]....
        /*00d8*/ 	.word	0x00000a90


	//   ....[9]....
        /*00dc*/ 	.word	0x00000ac0


	//   ....[10]....
        /*00e0*/ 	.word	0x00000ae0


	//   ....[11]....
        /*00e4*/ 	.word	0x00000af0


	//   ....[12]....
        /*00e8*/ 	.word	0x00000b20


	//   ....[13]....
        /*00ec*/ 	.word	0x00000b40


	//   ....[14]....
        /*00f0*/ 	.word	0x00000b50


	//   ....[15]....
        /*00f4*/ 	.word	0x00000da0


	//   ....[16]....
        /*00f8*/ 	.word	0x00000e00


	//   ....[17]....
        /*00fc*/ 	.word	0x00000e60


	//   ....[18]....
        /*0100*/ 	.word	0x00000ec0


	//   ....[19]....
        /*0104*/ 	.word	0x00000f30


	//   ....[20]....
        /*0108*/ 	.word	0x00000fa0


	//   ....[21]....
        /*010c*/ 	.word	0x00001000


	//   ....[22]....
        /*0110*/ 	.word	0x00001060


	//   ....[23]....
        /*0114*/ 	.word	0x000010c0


	//   ....[24]....
        /*0118*/ 	.word	0x00001130


	//   ....[25]....
        /*011c*/ 	.word	0x000011a0


	//   ....[26]....
        /*0120*/ 	.word	0x00001200


	//   ....[27]....
        /*0124*/ 	.word	0x00001260


	//   ....[28]....
        /*0128*/ 	.word	0x000012c0


	//   ....[29]....
        /*012c*/ 	.word	0x00001320


	//----- nvinfo : EIATTR_EXIT_INSTR_OFFSETS
	.align		4
.L_4343:
        /*0130*/ 	.byte	0x04, 0x1c
        /*0132*/ 	.short	(.L_4345 - .L_4344)


	//   ....[0]....
.L_4344:
        /*0134*/ 	.word	0x00000070


	//   ....[1]....
        /*0138*/ 	.word	0x00000d40


	//----- nvinfo : EIATTR_MAX_THREADS
	.align		4
.L_4345:
        /*013c*/ 	.byte	0x04, 0x05
        /*013e*/ 	.short	(.L_4347 - .L_4346)
.L_4346:
        /*0140*/ 	.word	0x00000400
        /*0144*/ 	.word	0x00000001
        /*0148*/ 	.word	0x00000001


	//----- nvinfo : EIATTR_CRS_STACK_SIZE
	.align		4
.L_4347:
        /*014c*/ 	.byte	0x04, 0x1e
        /*014e*/ 	.short	(.L_4349 - .L_4348)
.L_4348:
        /*0150*/ 	.word	0x00000000
.L_4349:


//--------------------- .nv.info._ZN10layer_norm13ln_bwd_kernelINS_13Kernel_traitsIf6__halffS2_fjLj1280ELj1ELj4ELj1ELj16ENS_18Kernel_traits_baseILj1280EfS2_fS2_fjLj128EEEEELb1ELb1ELb1ELb1EEEvNS_9BwdParamsE --------------------------
	.section	.nv.info._ZN10layer_norm13ln_bwd_kernelINS_13Kernel_traitsIf6__halffS2_fjLj1280ELj1ELj4ELj1ELj16ENS_18Kernel_traits_baseILj1280EfS2_fS2_fjLj128EEEEELb1ELb1ELb1ELb1EEEvNS_9BwdParamsE,"",@"SHT_CUDA_INFO"
	.sectionflags	@""
	.align	4


	//----- nvinfo : EIATTR_CUDA_API_VERSION
	.align		4
        /*0000*/ 	.byte	0x04, 0x37
        /*0002*/ 	.short	(.L_4351 - .L_4350)
.L_4350:
        /*0004*/ 	.word	0x00000082


	//----- nvinfo : EIATTR_SW2861232_WAR
	.align		4
.L_4351:
        /*0008*/ 	.byte	0x01, 0x35
	.zero		2


	//----- nvinfo : EIATTR_PARAM_CBANK
	.align		4
        /*000c*/ 	.byte	0x04, 0x0a
        /*000e*/ 	.short	(.L_4353 - .L_4352)
	.align		4
.L_4352:
        /*0010*/ 	.word	index@(.nv.constant0._ZN10layer_norm13ln_bwd_kernelINS_13Kernel_traitsIf6__halffS2_fjLj1280ELj1ELj4ELj1ELj16ENS_18Kernel_traits_baseILj1280EfS2_fS2_fjLj128EEEEELb1ELb1ELb1ELb1EEEvNS_9BwdParamsE)
        /*0014*/ 	.short	0x0160
        /*0016*/ 	.short	0x0128


	//----- nvinfo : EIATTR_CBANK_PARAM_SIZE
	.align		4
.L_4353:
        /*0018*/ 	.byte	0x03, 0x19
        /*001a*/ 	.short	0x0128


	//----- nvinfo : EIATTR_KPARAM_INFO
	.align		4
        /*001c*/ 	.byte	0x04, 0x17
        /*001e*/ 	.short	(.L_4355 - .L_4354)
.L_4354:
        /*0020*/ 	.word	0x00000000
        /*0024*/ 	.short	0x0000
        /*0026*/ 	.short	0x0000
        /*0028*/ 	.byte	0x00, 0xf0, 0xa1, 0x04


	//----- nvinfo : EIATTR_MAXREG_COUNT
	.align		4
.L_4355:
        /*002c*/ 	.byte	0x03, 0x1b
        /*002e*/ 	.short	0x00ff


	//----- nvinfo : EIATTR_NUM_BARRIERS
	.align		4
        /*0030*/ 	.byte	0x02, 0x4c
        /*0032*/ 	.byte	0x01
	.zero		1


	//----- nvinfo : EIATTR_ANNOTATIONS
	.align		4
        /*0034*/ 	.byte	0x04, 0x55
        /*0036*/ 	.short	(.L_4357 - .L_4356)


	//   ....[0]....
.L_4356:
        /* <DEDUP_REMOVED lines=133> */


	//----- nvinfo : EIATTR_MERCURY_ISA_VERSION
	.align		4
.L_4357:
        /*0870*/ 	.byte	0x03, 0x5f
        /*0872*/ 	.short	0x0000


	//----- nvinfo : EIATTR_COOP_GROUP_MASK_REGIDS
	.align		4
        /*0874*/ 	.byte	0x04, 0x29
        /*0876*/ 	.short	(.L_4359 - .L_4358)


	//   ....[0]....
.L_4358:
        /*0878*/ 	.word	0xffffffff


	//   ....[1]....
        /*087c*/ 	.word	0xffffffff


	//   ....[2]....
        /*0880*/ 	.word	0xffffffff


	//   ....[3]....
        /*0884*/ 	.word	0xffffffff


	//   ....[4]....
        /*0888*/ 	.word	0xffffffff


	//   ....[5]....
        /*088c*/ 	.word	0xffffffff


	//   ....[6]....
        /*0890*/ 	.word	0xffffffff


	//   ....[7]....
        /*0894*/ 	.word	0xffffffff


	//   ....[8]....
        /*0898*/ 	.word	0xffffffff


	//   ....[9]....
        /*089c*/ 	.word	0xffffffff


	//   ....[10]....
        /*08a0*/ 	.word	0xffffffff


	//   ....[11]....
        /*08a4*/ 	.word	0xffffffff


	//   ....[12]....
        /*08a8*/ 	.word	0xffffffff


	//   ....[13]....
        /*08ac*/ 	.word	0xffffffff


	//   ....[14]....
        /*08b0*/ 	.word	0xffffffff


	//   ....[15]....
        /*08b4*/ 	.word	0xffffffff


	//   ....[16]....
        /*08b8*/ 	.word	0xffffffff


	//   ....[17]....
        /*08bc*/ 	.word	0xffffffff


	//   ....[18]....
        /*08c0*/ 	.word	0xffffffff


	//   ....[19]....
        /*08c4*/ 	.word	0xffffffff


	//----- nvinfo : EIATTR_COOP_GROUP_INSTR_OFFSETS
	.align		4
.L_4359:
        /*08c8*/ 	.byte	0x04, 0x28
        /*08ca*/ 	.short	(.L_4361 - .L_4360)


	//   ....[0]....
.L_4360:
        /*08cc*/ 	.word	0x00003330


	//   ....[1]....
        /*08d0*/ 	.word	0x00003350


	//   ....[2]....
        /*08d4*/ 	.word	0x00003380


	//   ....[3]....
        /*08d8*/ 	.word	0x000033a0


	//   ....[4]....
        /*08dc*/ 	.word	0x000033c0


	//   ....[5]....
        /*08e0*/ 	.word	0x000033e0


	//   ....[6]....
        /*08e4*/ 	.word	0x00003400


	//   ....[7]....
        /*08e8*/ 	.word	0x00003420


	//   ....[8]....
        /*08ec*/ 	.word	0x00003430


	//   ....[9]....
        /*08f0*/ 	.word	0x00003450


	//   ....[10]....
        /*08f4*/ 	.word	0x00009e70


	//   ....[11]....
        /*08f8*/ 	.word	0x00009ef0


	//   ....[12]....
        /*08fc*/ 	.word	0x00009f70


	//   ....[13]....
        /*0900*/ 	.word	0x00009fe0


	//   ....[14]....
        /*0904*/ 	.word	0x0000a060


	//   ....[15]....
        /*0908*/ 	.word	0x0000a0d0


	//   ....[16]....
        /*090c*/ 	.word	0x0000a150


	//   ....[17]....
        /*0910*/ 	.word	0x0000a1c0


	//   ....[18]....
        /*0914*/ 	.word	0x0000a240


	//   ....[19]....
        /*0918*/ 	.word	0x0000a2b0


	//----- nvinfo : EIATTR_EXIT_INSTR_OFFSETS
	.align		4
.L_4361:
        /*091c*/ 	.byte	0x04, 0x1c
        /*091e*/ 	.short	(.L_4363 - .L_4362)


	//   ....[0]....
.L_4362:
        /*0920*/ 	.word	0x00009e10


	//----- nvinfo : EIATTR_MAX_THREADS
	.align		4
.L_4363:
        /*0924*/ 	.byte	0x04, 0x05
        /*0926*/ 	.short	(.L_4365 - .L_4364)
.L_4364:
        /*0928*/ 	.word	0x00000080
        /*092c*/ 	.word	0x00000001
        /*0930*/ 	.word	0x00000001


	//----- nvinfo : EIATTR_CRS_STACK_SIZE
	.align		4
.L_4365:
        /*0934*/ 	.byte	0x04, 0x1e
        /*0936*/ 	.short	(.L_4367 - .L_4366)
.L_4366:
        /*0938*/ 	.word	0x00000000
.L_4367:


//--------------------- .nv.info._ZN10layer_norm13ln_bwd_kernelINS_13Kernel_traitsI6__halfffffjLj1280ELj1ELj4ELj1ELj16ENS_18Kernel_traits_baseILj1280ES2_ffffjLj128EEEEELb0ELb0ELb0ELb0EEEvNS_9BwdParamsE --------------------------
	.section	.nv.info._ZN10layer_norm13ln_bwd_kernelINS_13Kernel_traitsI6__halfffffjLj1280ELj1ELj4ELj1ELj16ENS_18Kernel_traits_baseILj1280ES2_ffffjLj128EEEEELb0ELb0ELb0ELb0EEEvNS_9BwdParamsE,"",@"SHT_CUDA_INFO"
	.sectionflags	@""
	.align	4


	//----- nvinfo : EIATTR_CUDA_API_VERSION
	.align		4
        /*0000*/ 	.byte	0x04, 0x37
        /*0002*/ 	.short	(.L_4369 - .L_4368)
.L_4368:
        /*0004*/ 	.word	0x00000082


	//----- nvinfo : EIATTR_SW2861232_WAR
	.align		4
.L_4369:
        /*0008*/ 	.byte	0x01, 0x35
	.zero		2


	//----- nvinfo : EIATTR_PARAM_CBANK
	.align		4
        /*000c*/ 	.byte	0x04, 0x0a
        /*000e*/ 	.short	(.L_4371 - .L_4370)
	.align		4
.L_4370:
        /*0010*/ 	.word	index@(.nv.constant0._ZN10layer_norm13ln_bwd_kernelINS_13Kernel_traitsI6__halfffffjLj1280ELj1ELj4ELj1ELj16ENS_18Kernel_traits_baseILj1280ES2_ffffjLj128EEEEELb0ELb0ELb0ELb0EEEvNS_9BwdParamsE)
        /*0014*/ 	.short	0x0160
        /*0016*/ 	.short	0x0128


	//----- nvinfo : EIATTR_CBANK_PARAM_SIZE
	.align		4
.L_4371:
        /*0018*/ 	.byte	0x03, 0x19
        /*001a*/ 	.short	0x0128


	//----- nvinfo : EIATTR_KPARAM_INFO
	.align		4
        /*001c*/ 	.byte	0x04, 0x17
        /*001e*/ 	.short	(.L_4373 - .L_4372)
.L_4372:
        /*0020*/ 	.word	0x00000000
        /*0024*/ 	.short	0x0000
        /*0026*/ 	.short	0x0000
        /*0028*/ 	.byte	0x00, 0xf0, 0xa1, 0x04


	//----- nvinfo : EIATTR_MAXREG_COUNT
	.align		4
.L_4373:
        /*002c*/ 	.byte	0x03, 0x1b
        /*002e*/ 	.short	0x00ff


	//----- nvinfo : EIATTR_NUM_BARRIERS
	.align		4
        /*0030*/ 	.byte	0x02, 0x4c
        /*0032*/ 	.byte	0x01
	.zero		1


	//----- nvinfo : EIATTR_ANNOTATIONS
	.align		4
        /*0034*/ 	.byte	0x04, 0x55
        /*0036*/ 	.short	(.L_4375 - .L_4374)


	//   ....[0]....
.L_4374:
        /* <DEDUP_REMOVED lines=10> */


	//----- nvinfo : EIATTR_MERCURY_ISA_VERSION
	.align		4
.L_4375:
        /*00c8*/ 	.byte	0x03, 0x5f
        /*00ca*/ 	.short	0x0000


	//----- nvinfo : EIATTR_COOP_GROUP_MASK_REGIDS
	.align		4
        /*00cc*/ 	.byte	0x04, 0x29
        /*00ce*/ 	.short	(.L_4377 - .L_4376)


	//   ....[0]....
.L_4376:
        /*00d0*/ 	.word	0xffffffff


	//   ....[1]....
        /*00d4*/ 	.word	0xffffffff


	//   ....[2]....
        /*00d8*/ 	.word	0xffffffff


	//   ....[3]....
        /*00dc*/ 	.word	0xffffffff


	//   ....[4]....
        /*00e0*/ 	.word	0xffffffff


	//   ....[5]....
        /*00e4*/ 	.word	0xffffffff


	//   ....[6]....
        /*00e8*/ 	.word	0xffffffff


	//   ....[7]....
        /*00ec*/ 	.word	0xffffffff


	//   ....[8]....
        /*00f0*/ 	.word	0xffffffff


	//   ....[9]....
        /*00f4*/ 	.word	0xffffffff


	//   ....[10]....
        /*00f8*/ 	.word	0xffffffff


	//   ....[11]....
        /*00fc*/ 	.word	0xffffffff


	//   ....[12]....
        /*0100*/ 	.word	0xffffffff


	//   ....[13]....
        /*0104*/ 	.word	0xffffffff


	//   ....[14]....
        /*0108*/ 	.word	0xffffffff


	//   ....[15]....
        /*010c*/ 	.word	0xffffffff


	//   ....[16]....
        /*0110*/ 	.word	0xffffffff


	//   ....[17]....
        /*0114*/ 	.word	0xffffffff


	//   ....[18]....
        /*0118*/ 	.word	0xffffffff


	//   ....[19]....
        /*011c*/ 	.word	0xffffffff


	//----- nvinfo : EIATTR_COOP_GROUP_INSTR_OFFSETS
	.align		4
.L_4377:
        /*0120*/ 	.byte	0x04, 0x28
        /*0122*/ 	.short	(.L_4379 - .L_4378)


	//   ....[0]....
.L_4378:
        /*0124*/ 	.word	0x00002b70


	//   ....[1]....
        /*0128*/ 	.word	0x00002b90


	//   ....[2]....
        /*012c*/ 	.word	0x00002bc0


	//   ....[3]....
        /*0130*/ 	.word	0x00002be0


	//   ....[4]....
        /*0134*/ 	.word	0x00002c00


	//   ....[5]....
        /*0138*/ 	.word	0x00002c20


	//   ....[6]....
        /*013c*/ 	.word	0x00002c30


	//   ....[7]....
        /*0140*/ 	.word	0x00002c60


	//   ....[8]....
        /*0144*/ 	.word	0x00002c70


	//   ....[9]....
        /*0148*/ 	.word	0x00002c90


	//   ....[10]....
        /*014c*/ 	.word	0x00005980


	//   ....[11]....
        /*0150*/ 	.word	0x00005a00


	//   ....[12]....
        /*0154*/ 	.word	0x00005a80


	//   ....[13]....
        /*0158*/ 	.word	0x00005af0


	//   ....[14]....
        /*015c*/ 	.word	0x00005b70


	//   ....[15]....
        /*0160*/ 	.word	0x00005be0


	//   ....[16]....
        /*0164*/ 	.word	0x00005c60


	//   ....[17]....
        /*0168*/ 	.word	0x00005cd0


	//   ....[18]....
        /*016c*/ 	.word	0x00005d50


	//   ....[19]....
        /*0170*/ 	.word	0x00005dc0


	//----- nvinfo : EIATTR_EXIT_INSTR_OFFSETS
	.align		4
.L_4379:
        /*0174*/ 	.byte	0x04, 0x1c
        /*0176*/ 	.short	(.L_4381 - .L_4380)


	//   ....[0]....
.L_4380:
        /*0178*/ 	.word	0x000058f0


	//   ....[1]....
        /*017c*/ 	.word	0x00005920


	//----- nvinfo : EIATTR_MAX_THREADS
	.align		4
.L_4381:
        /*0180*/ 	.byte	0x04, 0x05
        /*0182*/ 	.short	(.L_4383 - .L_4382)
.L_4382:
        /*0184*/ 	.word	0x00000080
        /*0188*/ 	.word	0x00000001
        /*018c*/ 	.word	0x00000001


	//----- nvinfo : EIATTR_CRS_STACK_SIZE
	.align		4
.L_4383:
        /*0190*/ 	.byte	0x04, 0x1e
        /*0192*/ 	.short	(.L_4385 - .L_4384)
.L_4384:
        /*0194*/ 	.word	0x00000000
.L_4385:


//--------------------- .nv.info._ZN10layer_norm13ln_bwd_kernelINS_13Kernel_traitsI6__halfffffjLj1280ELj1ELj4ELj1ELj16ENS_18Kernel_traits_baseILj1280ES2_ffffjLj128EEEEELb0ELb0ELb0ELb1EEEvNS_9BwdParamsE --------------------------
	.section	.nv.info._ZN10layer_norm13ln_bwd_kernelINS_13Kernel_traitsI6__halfffffjLj1280ELj1ELj4ELj1ELj16ENS_18Kernel_traits_baseILj1280ES2_ffffjLj128EEEEELb0ELb0ELb0ELb1EEEvNS_9BwdParamsE,"",@"SHT_CUDA_INFO"
	.sectionflags	@""
	.align	4


	//----- nvinfo : EIATTR_CUDA_API_VERSION
	.align		4
        /*0000*/ 	.byte	0x04, 0x37
        /*0002*/ 	.short	(.L_4387 - .L_4386)
.L_4386:
        /*0004*/ 	.word	0x00000082


	//----- nvinfo : EIATTR_SW2861232_WAR
	.align		4
.L_4387:
        /*0008*/ 	.byte	0x01, 0x35
	.zero		2


	//----- nvinfo : EIATTR_PARAM_CBANK
	.align		4
        /*000c*/ 	.byte	0x04, 0x0a
        /*000e*/ 	.short	(.L_4389 - .L_4388)
	.align		4
.L_4388:
        /*0010*/ 	.word	index@(.nv.constant0._ZN10layer_norm13ln_bwd_kernelINS_13Kernel_traitsI6__halfffffjLj1280ELj1ELj4ELj1ELj16ENS_18Kernel_traits_baseILj1280ES2_ffffjLj128EEEEELb0ELb0ELb0ELb1EEEvNS_9BwdParamsE)
        /*0014*/ 	.short	0x0160
        /*0016*/ 	.short	0x0128


	//----- nvinfo : EIATTR_CBANK_PARAM_SIZE
	.align		4
.L_4389:
        /*0018*/ 	.byte	0x03, 0x19
        /*001a*/ 	.short	0x0128


	//----- nvinfo : EIATTR_KPARAM_INFO
	.align		4
        /*001c*/ 	.byte	0x04, 0x17
        /*001e*/ 	.short	(.L_4391 - .L_4390)
.L_4390:
        /*0020*/ 	.word	0x00000000
        /*0024*/ 	.short	0x0000
        /*0026*/ 	.short	0x0000
        /*0028*/ 	.byte	0x00, 0xf0, 0xa1, 0x04


	//----- nvinfo : EIATTR_MAXREG_COUNT
	.align		4
.L_4391:
        /*002c*/ 	.byte	0x03, 0x1b
        /*002e*/ 	.short	0x00ff


	//----- nvinfo : EIATTR_NUM_BARRIERS
	.align		4
        /*0030*/ 	.byte	0x02, 0x4c
        /*0032*/ 	.byte	0x01
	.zero		1


	//----- nvinfo : EIATTR_ANNOTATIONS
	.align		4
        /*0034*/ 	.byte	0x04, 0x55
        /*0036*/ 	.short	(.L_4393 - .L_4392)


	//   ....[0]....
.L_4392:
        /* <DEDUP_REMOVED lines=28> */


	//----- nvinfo : EIATTR_MERCURY_ISA_VERSION
	.align		4
.L_4393:
        /*01e8*/ 	.byte	0x03, 0x5f
        /*01ea*/ 	.short	0x0000


	//----- nvinfo : EIATTR_COOP_GROUP_MASK_REGIDS
	.align		4
        /*01ec*/ 	.byte	0x04, 0x29
        /*01ee*/ 	.short	(.L_4395 - .L_4394)


	//   ....[0]....
.L_4394:
        /*01f0*/ 	.word	0xffffffff


	//   ....[1]....
        /*01f4*/ 	.word	0xffffffff


	//   ....[2]....
        /*01f8*/ 	.word	0xffffffff


	//   ....[3]....
        /*01fc*/ 	.word	0xffffffff


	//   ....[4]....
        /*0200*/ 	.word	0xffffffff


	//   ....[5]....
        /*0204*/ 	.word	0xffffffff


	//   ....[6]....
        /*0208*/ 	.word	0xffffffff


	//   ....[7]....
        /*020c*/ 	.word	0xffffffff


	//   ....[8]....
        /*0210*/ 	.word	0xffffffff


	//   ....[9]....
        /*0214*/ 	.word	0xffffffff


	//   ....[10]....
        /*0218*/ 	.word	0xffffffff


	//   ....[11]....
        /*021c*/ 	.word	0xffffffff


	//   ....[12]....
        /*0220*/ 	.word	0xffffffff


	//   ....[13]....
        /*0224*/ 	.word	0xffffffff


	//   ....[14]....
        /*0228*/ 	.word	0xffffffff


	//   ....[15]....
        /*022c*/ 	.word	0xffffffff


	//   ....[16]....
        /*0230*/ 	.word	0xffffffff


	//   ....[17]....
        /*0234*/ 	.word	0xffffffff


	//   ....[18]....
        /*0238*/ 	.word	0xffffffff


	//   ....[19]....
        /*023c*/ 	.word	0xffffffff


	//----- nvinfo : EIATTR_COOP_GROUP_INSTR_OFFSETS
	.align		4
.L_4395:
        /*0240*/ 	.byte	0x04, 0x28
        /*0242*/ 	.short	(.L_4397 - .L_4396)


	//   ....[0]....
.L_4396:
        /*0244*/ 	.word	0x000027d0


	//   ....[1]....
        /*0248*/ 	.word	0x000027f0


	//   ....[2]....
        /*024c*/ 	.word	0x00002820


	//   ....[3]....
        /*0250*/ 	.word	0x00002840


	//   ....[4]....
        /*0254*/ 	.word	0x00002860


	//   ....[5]....
        /*0258*/ 	.word	0x00002880


	//   ....[6]....
        /*025c*/ 	.word	0x000028a0


	//   ....[7]....
        /*0260*/ 	.word	0x000028c0


	//   ....[8]....
        /*0264*/ 	.word	0x000028d0


	//   ....[9]....
        /*0268*/ 	.word	0x000028f0


	//   ....[10]....
        /*026c*/ 	.word	0x00004fe0


	//   ....[11]....
        /*0270*/ 	.word	0x00005060


	//   ....[12]....
        /*0274*/ 	.word	0x000050e0


	//   ....[13]....
        /*0278*/ 	.word	0x00005150


	//   ....[14]....
        /*027c*/ 	.word	0x000051d0


	//   ....[15]....
        /*0280*/ 	.word	0x00005240


	//   ....[16]....
        /*0284*/ 	.word	0x000052c0


	//   ....[17]....
        /*0288*/ 	.word	0x00005330


	//   ....[18]....
        /*028c*/ 	.word	0x000053b0


	//   ....[19]....
        /*0290*/ 	.word	0x00005420


	//----- nvinfo : EIATTR_EXIT_INSTR_OFFSETS
	.align		4
.L_4397:
        /*0294*/ 	.byte	0x04, 0x1c
        /*0296*/ 	.short	(.L_4399 - .L_4398)


	//   ....[0]....
.L_4398:
        /*0298*/ 	.word	0x00004f80


	//----- nvinfo : EIATTR_MAX_THREADS
	.align		4
.L_4399:
        /*029c*/ 	.byte	0x04, 0x05
        /*029e*/ 	.short	(.L_4401 - .L_4400)
.L_4400:
        /*02a0*/ 	.word	0x00000080
        /*02a4*/ 	.word	0x00000001
        /*02a8*/ 	.word	0x00000001


	//----- nvinfo : EIATTR_CRS_STACK_SIZE
	.align		4
.L_4401:
        /*02ac*/ 	.byte	0x04, 0x1e
        /*02ae*/ 	.short	(.L_4403 - .L_4402)
.L_4402:
        /*02b0*/ 	.word	0x00000000
.L_4403:


//--------------------- .nv.info._ZN10layer_norm13ln_bwd_kernelINS_13Kernel_traitsI6__halfffffjLj1280ELj1ELj4ELj1ELj16ENS_18Kernel_traits_baseILj1280ES2_ffffjLj128EEEEELb0ELb0ELb1ELb0EEEvNS_9BwdParamsE --------------------------
	.section	.nv.info._ZN10layer_norm13ln_bwd_kernelINS_13Kernel_traitsI6__halfffffjLj1280ELj1ELj4ELj1ELj16ENS_18Kernel_traits_baseILj1280ES2_ffffjLj128EEEEELb0ELb0ELb1ELb0EEEvNS_9BwdParamsE,"",@"SHT_CUDA_INFO"
	.sectionflags	@""
	.align	4


	//----- nvinfo : EIATTR_CUDA_API_VERSION
	.align		4
        /*0000*/ 	.byte	0x04, 0x37
        /*0002*/ 	.short	(.L_4405 - .L_4404)
.L_4404:
        /*0004*/ 	.word	0x00000082


	//----- nvinfo : EIATTR_SW2861232_WAR
	.align		4
.L_4405:
        /*0008*/ 	.byte	0x01, 0x35
	.zero		2


	//----- nvinfo : EIATTR_PARAM_CBANK
	.align		4
        /*000c*/ 	.byte	0x04, 0x0a
        /*000e*/ 	.short	(.L_4407 - .L_4406)
	.align		4
.L_4406:
        /*0010*/ 	.word	index@(.nv.constant0._ZN10layer_norm13ln_bwd_kernelINS_13Kernel_traitsI6__halfffffjLj1280ELj1ELj4ELj1ELj16ENS_18Kernel_traits_baseILj1280ES2_ffffjLj128EEEEELb0ELb0ELb1ELb0EEEvNS_9BwdParamsE)
        /*0014*/ 	.short	0x0160
        /*0016*/ 	.short	0x0128


	//----- nvinfo : EIATTR_CBANK_PARAM_SIZE
	.align		4
.L_4407:
        /*0018*/ 	.byte	0x03, 0x19
        /*001a*/ 	.short	0x0128


	//----- nvinfo : EIATTR_KPARAM_INFO
	.align		4
        /*001c*/ 	.byte	0x04, 0x17
        /*001e*/ 	.short	(.L_4409 - .L_4408)
.L_4408:
        /*0020*/ 	.word	0x00000000
        /*0024*/ 	.short	0x0000
        /*0026*/ 	.short	0x0000
        /*0028*/ 	.byte	0x00, 0xf0, 0xa1, 0x04


	//----- nvinfo : EIATTR_MAXREG_COUNT
	.align		4
.L_4409:
        /*002c*/ 	.byte	0x03, 0x1b
        /*002e*/ 	.short	0x00ff


	//----- nvinfo : EIATTR_NUM_BARRIERS
	.align		4
        /*0030*/ 	.byte	0x02, 0x4c
        /*0032*/ 	.byte	0x01
	.zero		1


	//----- nvinfo : EIATTR_ANNOTATIONS
	.align		4
        /*0034*/ 	.byte	0x04, 0x55
        /*0036*/ 	.short	(.L_4411 - .L_4410)


	//   ....[0]....
.L_4410:
        /* <DEDUP_REMOVED lines=16> */


	//----- nvinfo : EIATTR_MERCURY_ISA_VERSION
	.align		4
.L_4411:
        /*0128*/ 	.byte	0x03, 0x5f
        /*012a*/ 	.short	0x0000


	//----- nvinfo : EIATTR_COOP_GROUP_MASK_REGIDS
	.align		4
        /*012c*/ 	.byte	0x04, 0x29
        /*012e*/ 	.short	(.L_4413 - .L_4412)


	//   ....[0]....
.L_4412:
        /*0130*/ 	.word	0xffffffff


	//   ....[1]....
        /*0134*/ 	.word	0xffffffff


	//   ....[2]....
        /*0138*/ 	.word	0xffffffff


	//   ....[3]....
        /*013c*/ 	.word	0xffffffff


	//   ....[4]....
        /*0140*/ 	.word	0xffffffff


	//   ....[5]....
        /*0144*/ 	.word	0xffffffff


	//   ....[6]....
        /*0148*/ 	.word	0xffffffff


	//   ....[7]....
        /*014c*/ 	.word	0xffffffff


	//   ....[8]....
        /*0150*/ 	.word	0xffffffff


	//   ....[9]....
        /*0154*/ 	.word	0xffffffff


	//   ....[10]....
        /*0158*/ 	.word	0xffffffff


	//   ....[11]....
        /*015c*/ 	.word	0xffffffff


	//   ....[12]....
        /*0160*/ 	.word	0xffffffff


	//   ....[13]....
        /*0164*/ 	.word	0xffffffff


	//   ....[14]....
        /*0168*/ 	.word	0xffffffff


	//   ....[15]....
        /*016c*/ 	.word	0xffffffff


	//   ....[16]....
        /*0170*/ 	.word	0xffffffff


	//   ....[17]....
        /*0174*/ 	.word	0xffffffff


	//   ....[18]....
        /*0178*/ 	.word	0xffffffff


	//   ....[19]....
        /*017c*/ 	.word	0xffffffff


	//----- nvinfo : EIATTR_COOP_GROUP_INSTR_OFFSETS
	.align		4
.L_4413:
        /*0180*/ 	.byte	0x04, 0x28
        /*0182*/ 	.short	(.L_4415 - .L_4414)


	//   ....[0]....
.L_4414:
        /*0184*/ 	.word	0x00003180


	//   ....[1]....
        /*0188*/ 	.word	0x000031a0


	//   ....[2]....
        /*018c*/ 	.word	0x000031d0


	//   ....[3]....
        /*0190*/ 	.word	0x000031f0


	//   ....[4]....
        /*0194*/ 	.word	0x00003210


	//   ....[5]....
        /*0198*/ 	.word	0x00003230


	//   ....[6]....
        /*019c*/ 	.word	0x00003240


	//   ....[7]....
        /*01a0*/ 	.word	0x00003270


	//   ....[8]....
        /*01a4*/ 	.word	0x00003280


	//   ....[9]....
        /*01a8*/ 	.word	0x000032a0


	//   ....[10]....
        /*01ac*/ 	.word	0x00007990


	//   ....[11]....
        /*01b0*/ 	.word	0x00007a10


	//   ....[12]....
        /*01b4*/ 	.word	0x00007a90


	//   ....[13]....
        /*01b8*/ 	.word	0x00007b00


	//   ....[14]....
        /*01bc*/ 	.word	0x00007b80


	//   ....[15]....
        /*01c0*/ 	.word	0x00007bf0


	//   ....[16]....
        /*01c4*/ 	.word	0x00007c70


	//   ....[17]....
        /*01c8*/ 	.word	0x00007ce0


	//   ....[18]....
        /*01cc*/ 	.word	0x00007d60


	//   ....[19]....
        /*01d0*/ 	.word	0x00007dd0


	//----- nvinfo : EIATTR_EXIT_INSTR_OFFSETS
	.align		4
.L_4415:
        /*01d4*/ 	.byte	0x04, 0x1c
        /*01d6*/ 	.short	(.L_4417 - .L_4416)


	//   ....[0]....
.L_4416:
        /*01d8*/ 	.word	0x00007900


	//   ....[1]....
        /*01dc*/ 	.word	0x00007930


	//----- nvinfo : EIATTR_MAX_THREADS
	.align		4
.L_4417:
        /*01e0*/ 	.byte	0x04, 0x05
        /*01e2*/ 	.short	(.L_4419 - .L_4418)
.L_4418:
        /*01e4*/ 	.word	0x00000080
        /*01e8*/ 	.word	0x00000001
        /*01ec*/ 	.word	0x00000001


	//----- nvinfo : EIATTR_CRS_STACK_SIZE
	.align		4
.L_4419:
        /*01f0*/ 	.byte	0x04, 0x1e
        /*01f2*/ 	.short	(.L_4421 - .L_4420)
.L_4420:
        /*01f4*/ 	.word	0x00000000
.L_4421:


//--------------------- .nv.info._ZN10layer_norm13ln_bwd_kernelINS_13Kernel_traitsI6__halfffffjLj1280ELj1ELj4ELj1ELj16ENS_18Kernel_traits_baseILj1280ES2_ffffjLj128EEEEELb0ELb0ELb1ELb1EEEvNS_9BwdParamsE --------------------------
	.section	.nv.info._ZN10layer_norm13ln_bwd_kernelINS_13Kernel_traitsI6__halfffffjLj1280ELj1ELj4ELj1ELj16ENS_18Kernel_traits_baseILj1280ES2_ffffjLj128EEEEELb0ELb0ELb1ELb1EEEvNS_9BwdParamsE,"",@"SHT_CUDA_INFO"
	.sectionflags	@""
	.align	4


	//----- nvinfo : EIATTR_CUDA_API_VERSION
	.align		4
        /*0000*/ 	.byte	0x04, 0x37
        /*0002*/ 	.short	(.L_4423 - .L_4422)
.L_4422:
        /*0004*/ 	.word	0x00000082


	//----- nvinfo : EIATTR_SW2861232_WAR
	.align		4
.L_4423:
        /*0008*/ 	.byte	0x01, 0x35
	.zero		2


	//----- nvinfo : EIATTR_PARAM_CBANK
	.align		4
        /*000c*/ 	.byte	0x04, 0x0a
        /*000e*/ 	.short	(.L_4425 - .L_4424)
	.align		4
.L_4424:
        /*0010*/ 	.word	index@(.nv.constant0._ZN10layer_norm13ln_bwd_kernelINS_13Kernel_traitsI6__halfffffjLj1280ELj1ELj4ELj1ELj16ENS_18Kernel_traits_baseILj1280ES2_ffffjLj128EEEEELb0ELb0ELb1ELb1EEEvNS_9BwdParamsE)
        /*0014*/ 	.short	0x0160
        /*0016*/ 	.short	0x0128


	//----- nvinfo : EIATTR_CBANK_PARAM_SIZE
	.align		4
.L_4425:
        /*0018*/ 	.byte	0x03, 0x19
        /*001a*/ 	.short	0x0128


	//----- nvinfo : EIATTR_KPARAM_INFO
	.align		4
        /*001c*/ 	.byte	0x04, 0x17
        /*001e*/ 	.short	(.L_4427 - .L_4426)
.L_4426:
        /*0020*/ 	.word	0x00000000
        /*0024*/ 	.short	0x0000
        /*0026*/ 	.short	0x0000
        /*0028*/ 	.byte	0x00, 0xf0, 0xa1, 0x04


	//----- nvinfo : EIATTR_MAXREG_COUNT
	.align		4
.L_4427:
        /*002c*/ 	.byte	0x03, 0x1b
        /*002e*/ 	.short	0x00ff


	//----- nvinfo : EIATTR_NUM_BARRIERS
	.align		4
        /*0030*/ 	.byte	0x02, 0x4c
        /*0032*/ 	.byte	0x01
	.zero		1


	//----- nvinfo : EIATTR_ANNOTATIONS
	.align		4
        /*0034*/ 	.byte	0x04, 0x55
        /*0036*/ 	.short	(.L_4429 - .L_4428)


	//   ....[0]....
.L_4428:
        /* <DEDUP_REMOVED lines=28> */


	//----- nvinfo : EIATTR_MERCURY_ISA_VERSION
	.align		4
.L_4429:
        /*01e8*/ 	.byte	0x03, 0x5f
        /*01ea*/ 	.short	0x0000


	//----- nvinfo : EIATTR_COOP_GROUP_MASK_REGIDS
	.align		4
        /*01ec*/ 	.byte	0x04, 0x29
        /*01ee*/ 	.short	(.L_4431 - .L_4430)


	//   ....[0]....
.L_4430:
        /*01f0*/ 	.word	0xffffffff


	//   ....[1]....
        /*01f4*/ 	.word	0xffffffff


	//   ....[2]....
        /*01f8*/ 	.word	0xffffffff


	//   ....[3]....
        /*01fc*/ 	.word	0xffffffff


	//   ....[4]....
        /*0200*/ 	.word	0xffffffff


	//   ....[5]....
        /*0204*/ 	.word	0xffffffff


	//   ....[6]....
        /*0208*/ 	.word	0xffffffff


	//   ....[7]....
        /*020c*/ 	.word	0xffffffff


	//   ....[8]....
        /*0210*/ 	.word	0xffffffff


	//   ....[9]....
        /*0214*/ 	.word	0xffffffff


	//   ....[10]....
        /*0218*/ 	.word	0xffffffff


	//   ....[11]....
        /*021c*/ 	.word	0xffffffff


	//   ....[12]....
        /*0220*/ 	.word	0xffffffff


	//   ....[13]....
        /*0224*/ 	.word	0xffffffff


	//   ....[14]....
        /*0228*/ 	.word	0xffffffff


	//   ....[15]....
        /*022c*/ 	.word	0xffffffff


	//   ....[16]....
        /*0230*/ 	.word	0xffffffff


	//   ....[17]....
        /*0234*/ 	.word	0xffffffff


	//   ....[18]....
        /*0238*/ 	.word	0xffffffff


	//   ....[19]....
        /*023c*/ 	.word	0xffffffff


	//----- nvinfo : EIATTR_COOP_GROUP_INSTR_OFFSETS
	.align		4
.L_4431:
        /*0240*/ 	.byte	0x04, 0x28
        /*0242*/ 	.short	(.L_4433 - .L_4432)


	//   ....[0]....
.L_4432:
        /*0244*/ 	.word	0x000027c0


	//   ....[1]....
        /*0248*/ 	.word	0x000027e0


	//   ....[2]....
        /*024c*/ 	.word	0x00002810


	//   ....[3]....
        /*0250*/ 	.word	0x00002830


	//   ....[4]....
        /*0254*/ 	.word	0x00002850


	//   ....[5]....
        /*0258*/ 	.word	0x00002870


	//   ....[6]....
        /*025c*/ 	.word	0x00002890


	//   ....[7]....
        /*0260*/ 	.word	0x000028b0


	//   ....[8]....
        /*0264*/ 	.word	0x000028c0


	//   ....[9]....
        /*0268*/ 	.word	0x000028e0


	//   ....[10]....
        /*026c*/ 	.word	0x000065d0


	//   ....[11]....
        /*0270*/ 	.word	0x00006650


	//   ....[12]....
        /*0274*/ 	.word	0x000066d0


	//   ....[13]....
        /*0278*/ 	.word	0x00006740


	//   ....[14]....
        /*027c*/ 	.word	0x000067c0


	//   ....[15]....
        /*0280*/ 	.word	0x00006830


	//   ....[16]....
        /*0284*/ 	.word	0x000068b0


	//   ....[17]....
        /*0288*/ 	.word	0x00006920


	//   ....[18]....
        /*028c*/ 	.word	0x000069a0


	//   ....[19]....
        /*0290*/ 	.word	0x00006a10


	//----- nvinfo : EIATTR_EXIT_INSTR_OFFSETS
	.align		4
.L_4433:
        /*0294*/ 	.byte	0x04, 0x1c
        /*0296*/ 	.short	(.L_4435 - .L_4434)


	//   ....[0]....
.L_4434:
        /*0298*/ 	.word	0x00006570


	//----- nvinfo : EIATTR_MAX_THREADS
	.align		4
.L_4435:
        /*029c*/ 	.byte	0x04, 0x05
        /*029e*/ 	.short	(.L_4437 - .L_4436)
.L_4436:
        /*02a0*/ 	.word	0x00000080
        /*02a4*/ 	.word	0x00000001
        /*02a8*/ 	.word	0x00000001


	//----- nvinfo : EIATTR_CRS_STACK_SIZE
	.align		4
.L_4437:
        /*02ac*/ 	.byte	0x04, 0x1e
        /*02ae*/ 	.short	(.L_4439 - .L_4438)
.L_4438:
        /*02b0*/ 	.word	0x00000000
.L_4439:


//--------------------- .nv.info._ZN10layer_norm13ln_bwd_kernelINS_13Kernel_traitsI6__halfffffjLj1280ELj1ELj4ELj1ELj16ENS_18Kernel_traits_baseILj1280ES2_ffffjLj128EEEEELb0ELb1ELb0ELb0EEEvNS_9BwdParamsE --------------------------
	.section	.nv.info._ZN10layer_norm13ln_bwd_kernelINS_13Kernel_traitsI6__halfffffjLj1280ELj1ELj4ELj1ELj16ENS_18Kernel_traits_baseILj1280ES2_ffffjLj128EEEEELb0ELb1ELb0ELb0EEEvNS_9BwdParamsE,"",@"SHT_CUDA_INFO"
	.sectionflags	@""
	.align	4


	//----- nvinfo : EIATTR_CUDA_API_VERSION
	.align		4
        /*0000*/ 	.byte	0x04, 0x37
        /*0002*/ 	.short	(.L_4441 - .L_4440)
.L_4440:
        /*0004*/ 	.word	0x00000082


	//----- nvinfo : EIATTR_SW2861232_WAR
	.align		4
.L_4441:
        /*0008*/ 	.byte	0x01, 0x35
	.zero		2


	//----- nvinfo : EIATTR_PARAM_CBANK
	.align		4
        /*000c*/ 	.byte	0x04, 0x0a
        /*000e*/ 	.short	(.L_4443 - .L_4442)
	.align		4
.L_4442:
        /*0010*/ 	.word	index@(.nv.constant0._ZN10layer_norm13ln_bwd_kernelINS_13Kernel_traitsI6__halfffffjLj1280ELj1ELj4ELj1ELj16ENS_18Kernel_traits_baseILj1280ES2_ffffjLj128EEEEELb0ELb1ELb0ELb0EEEvNS_9BwdParamsE)
        /*0014*/ 	.short	0x0160
        /*0016*/ 	.short	0x0128


	//----- nvinfo : EIATTR_CBANK_PARAM_SIZE
	.align		4
.L_4443:
        /*0018*/ 	.byte	0x03, 0x19
        /*001a*/ 	.short	0x0128


	//----- nvinfo : EIATTR_KPARAM_INFO
	.align		4
        /*001c*/ 	.byte	0x04, 0x17
        /*001e*/ 	.short	(.L_4445 - .L_4444)
.L_4444:
        /*0020*/ 	.word	0x00000000
        /*0024*/ 	.short	0x0000
        /*0026*/ 	.short	0x0000
        /*0028*/ 	.byte	0x00, 0xf0, 0xa1, 0x04


	//----- nvinfo : EIATTR_MAXREG_COUNT
	.align		4
.L_4445:
        /*002c*/ 	.byte	0x03, 0x1b
        /*002e*/ 	.short	0x00ff


	//----- nvinfo : EIATTR_NUM_BARRIERS
	.align		4
        /*0030*/ 	.byte	0x02, 0x4c
        /*0032*/ 	.byte	0x01
	.zero		1


	//----- nvinfo : EIATTR_ANNOTATIONS
	.align		4
        /*0034*/ 	.byte	0x04, 0x55
        /*0036*/ 	.short	(.L_4447 - .L_4446)


	//   ....[0]....
.L_4446:
        /* <DEDUP_REMOVED lines=90> */


	//----- nvinfo : EIATTR_MERCURY_ISA_VERSION
	.align		4
.L_4447:
        /*05c8*/ 	.byte	0x03, 0x5f
        /*05ca*/ 	.short	0x0000


	//----- nvinfo : EIATTR_COOP_GROUP_MASK_REGIDS
	.align		4
        /*05cc*/ 	.byte	0x04, 0x29
        /*05ce*/ 	.short	(.L_4449 - .L_4448)


	//   ....[0]....
.L_4448:
        /*05d0*/ 	.word	0xffffffff


	//   ....[1]....
        /*05d4*/ 	.word	0xffffffff


	//   ....[2]....
        /*05d8*/ 	.word	0xffffffff


	//   ....[3]....
        /*05dc*/ 	.word	0xffffffff


	//   ....[4]....
        /*05e0*/ 	.word	0xffffffff


	//   ....[5]....
        /*05e4*/ 	.word	0xffffffff


	//   ....[6]....
        /*05e8*/ 	.word	0xffffffff


	//   ....[7]....
        /*05ec*/ 	.word	0xffffffff


	//   ....[8]....
        /*05f0*/ 	.word	0xffffffff


	//   ....[9]....
        /*05f4*/ 	.word	0xffffffff


	//   ....[10]....
        /*05f8*/ 	.word	0xffffffff


	//   ....[11]....
        /*05fc*/ 	.word	0xffffffff


	//   ....[12]....
        /*0600*/ 	.word	0xffffffff


	//   ....[13]....
        /*0604*/ 	.word	0xffffffff


	//   ....[14]....
        /*0608*/ 	.word	0xffffffff


	//   ....[15]....
        /*060c*/ 	.word	0xffffffff


	//   ....[16]....
        /*0610*/ 	.word	0xffffffff


	//   ....[17]....
        /*0614*/ 	.word	0xffffffff


	//   ....[18]....
        /*0618*/ 	.word	0xffffffff


	//   ....[19]....
        /*061c*/ 	.word	0xffffffff


	//----- nvinfo : EIATTR_COOP_GROUP_INSTR_OFFSETS
	.align		4
.L_4449:
        /*0620*/ 	.byte	0x04, 0x28
        /*0622*/ 	.short	(.L_4451 - .L_4450)


	//   ....[0]....
.L_4450:
        /*0624*/ 	.word	0x00003990


	//   ....[1]....
        /*0628*/ 	.word	0x000039b0


	//   ....[2]....
        /*062c*/ 	.word	0x000039e0


	//   ....[3]....
        /*0630*/ 	.word	0x00003a00


	//   ....[4]....
        /*0634*/ 	.word	0x00003a20


	//   ....[5]....
        /*0638*/ 	.word	0x00003a40


	//   ....[6]....
        /*063c*/ 	.word	0x00003a60


	//   ....[7]....
        /*0640*/ 	.word	0x00003a80


	//   ....[8]....
        /*0644*/ 	.word	0x00003a90


	//   ....[9]....
        /*0648*/ 	.word	0x00003ab0


	//   ....[10]....
        /*064c*/ 	.word	0x00007e60


	//   ....[11]....
        /*0650*/ 	.word	0x00007ee0


	//   ....[12]....
        /*0654*/ 	.word	0x00007f60


	//   ....[13]....
        /*0658*/ 	.word	0x00007fd0


	//   ....[14]....
        /*065c*/ 	.word	0x00008050


	//   ....[15]....
        /*0660*/ 	.word	0x000080c0


	//   ....[16]....
        /*0664*/ 	.word	0x00008140


	//   ....[17]....
        /*0668*/ 	.word	0x000081b0


	//   ....[18]....
        /*066c*/ 	.word	0x00008230


	//   ....[19]....
        /*0670*/ 	.word	0x000082a0


	//----- nvinfo : EIATTR_EXIT_INSTR_OFFSETS
	.align		4
.L_4451:
        /*0674*/ 	.byte	0x04, 0x1c
        /*0676*/ 	.short	(.L_4453 - .L_4452)


	//   ....[0]....
.L_4452:
        /*0678*/ 	.word	0x00007d80


	//   ....[1]....
        /*067c*/ 	.word	0x00007e00


	//----- nvinfo : EIATTR_MAX_THREADS
	.align		4
.L_4453:
        /*0680*/ 	.byte	0x04, 0x05
        /*0682*/ 	.short	(.L_4455 - .L_4454)
.L_4454:
        /*0684*/ 	.word	0x00000080
        /*0688*/ 	.word	0x00000001
        /*068c*/ 	.word	0x00000001


	//----- nvinfo : EIATTR_CRS_STACK_SIZE
	.align		4
.L_4455:
        /*0690*/ 	.byte	0x04, 0x1e
        /*0692*/ 	.short	(.L_4457 - .L_4456)
.L_4456:
        /*0694*/ 	.word	0x00000000
.L_4457:


//--------------------- .nv.info._ZN10layer_norm13ln_bwd_kernelINS_13Kernel_traitsI6__halfffffjLj1280ELj1ELj4ELj1ELj16ENS_18Kernel_traits_baseILj1280ES2_ffffjLj128EEEEELb0ELb1ELb0ELb1EEEvNS_9BwdParamsE --------------------------
	.section	.nv.info._ZN10layer_norm13ln_bwd_kernelINS_13Kernel_traitsI6__halfffffjLj1280ELj1ELj4ELj1ELj16ENS_18Kernel_traits_baseILj1280ES2_ffffjLj128EEEEELb0ELb1ELb0ELb1EEEvNS_9BwdParamsE,"",@"SHT_CUDA_INFO"
	.sectionflags	@""
	.align	4


	//----- nvinfo : EIATTR_CUDA_API_VERSION
	.align		4
        /*0000*/ 	.byte	0x04, 0x37
        /*0002*/ 	.short	(.L_4459 - .L_4458)
.L_4458:
        /*0004*/ 	.word	0x00000082


	//----- nvinfo : EIATTR_SW2861232_WAR
	.align		4
.L_4459:
        /*0008*/ 	.byte	0x01, 0x35
	.zero		2


	//----- nvinfo : EIATTR_PARAM_CBANK
	.align		4
        /*000c*/ 	.byte	0x04, 0x0a
        /*000e*/ 	.short	(.L_4461 - .L_4460)
	.align		4
.L_4460:
        /*0010*/ 	.word	index@(.nv.constant0._ZN10layer_norm13ln_bwd_kernelINS_13Kernel_traitsI6__halfffffjLj1280ELj1ELj4ELj1ELj16ENS_18Kernel_traits_baseILj1280ES2_ffffjLj128EEEEELb0ELb1ELb0ELb1EEEvNS_9BwdParamsE)
        /*0014*/ 	.short	0x0160
        /*0016*/ 	.short	0x0128


	//----- nvinfo : EIATTR_CBANK_PARAM_SIZE
	.align		4
.L_4461:
        /*0018*/ 	.byte	0x03, 0x19
        /*001a*/ 	.short	0x0128


	//----- nvinfo : EIATTR_KPARAM_INFO
	.align		4
        /*001c*/ 	.byte	0x04, 0x17
        /*001e*/ 	.short	(.L_4463 - .L_4462)
.L_4462:
        /*0020*/ 	.word	0x00000000
        /*0024*/ 	.short	0x0000
        /*0026*/ 	.short	0x0000
        /*0028*/ 	.byte	0x00, 0xf0, 0xa1, 0x04


	//----- nvinfo : EIATTR_MAXREG_COUNT
	.align		4
.L_4463:
        /*002c*/ 	.byte	0x03, 0x1b
        /*002e*/ 	.short	0x00ff


	//----- nvinfo : EIATTR_NUM_BARRIERS
	.align		4
        /*0030*/ 	.byte	0x02, 0x4c
        /*0032*/ 	.byte	0x01
	.zero		1


	//----- nvinfo : EIATTR_ANNOTATIONS
	.align		4
        /*0034*/ 	.byte	0x04, 0x55
        /*0036*/ 	.short	(.L_4465 - .L_4464)


	//   ....[0]....
.L_4464:
        /* <DEDUP_REMOVED lines=158> */


	//----- nvinfo : EIATTR_MERCURY_ISA_VERSION
	.align		4
.L_4465:
        /*0a00*/ 	.byte	0x03, 0x5f
        /*0a02*/ 	.short	0x0000


	//----- nvinfo : EIATTR_COOP_GROUP_MASK_REGIDS
	.align		4
        /*0a04*/ 	.byte	0x04, 0x29
        /*0a06*/ 	.short	(.L_4467 - .L_4466)


	//   ....[0]....
.L_4466:
        /*0a08*/ 	.word	0xffffffff


	//   ....[1]....
        /*0a0c*/ 	.word	0xffffffff


	//   ....[2]....
        /*0a10*/ 	.word	0xffffffff


	//   ....[3]....
        /*0a14*/ 	.word	0xffffffff


	//   ....[4]....
        /*0a18*/ 	.word	0xffffffff


	//   ....[5]....
        /*0a1c*/ 	.word	0xffffffff


	//   ....[6]....
        /*0a20*/ 	.word	0xffffffff


	//   ....[7]....
        /*0a24*/ 	.word	0xffffffff


	//   ....[8]....
        /*0a28*/ 	.word	0xffffffff


	//   ....[9]....
        /*0a2c*/ 	.word	0xffffffff


	//   ....[10]....
        /*0a30*/ 	.word	0xffffffff


	//   ....[11]....
        /*0a34*/ 	.word	0xffffffff


	//   ....[12]....
        /*0a38*/ 	.word	0xffffffff


	//   ....[13]....
        /*0a3c*/ 	.word	0xffffffff


	//   ....[14]....
        /*0a40*/ 	.word	0xffffffff


	//   ....[15]....
        /*0a44*/ 	.word	0xffffffff


	//   ....[16]....
        /*0a48*/ 	.word	0xffffffff


	//   ....[17]....
        /*0a4c*/ 	.word	0xffffffff


	//   ....[18]....
        /*0a50*/ 	.word	0xffffffff


	//   ....[19]....
        /*0a54*/ 	.word	0xffffffff


	//----- nvinfo : EIATTR_COOP_GROUP_INSTR_OFFSETS
	.align		4
.L_4467:
        /*0a58*/ 	.byte	0x04, 0x28
        /*0a5a*/ 	.short	(.L_4469 - .L_4468)


	//   ....[0]....
.L_4468:
        /*0a5c*/ 	.word	0x00003580


	//   ....[1]....
        /*0a60*/ 	.word	0x000035a0


	//   ....[2]....
        /*0a64*/ 	.word	0x000035d0


	//   ....[3]....
        /*0a68*/ 	.word	0x000035f0


	//   ....[4]....
        /*0a6c*/ 	.word	0x00003610


	//   ....[5]....
        /*0a70*/ 	.word	0x00003630


	//   ....[6]....
        /*0a74*/ 	.word	0x00003640


	//   ....[7]....
        /*0a78*/ 	.word	0x00003670


	//   ....[8]....
        /*0a7c*/ 	.word	0x00003680


	//   ....[9]....
        /*0a80*/ 	.word	0x000036a0


	//   ....[10]....
        /*0a84*/ 	.word	0x00007370


	//   ....[11]....
        /*0a88*/ 	.word	0x000073f0


	//   ....[12]....
        /*0a8c*/ 	.word	0x00007470


	//   ....[13]....
        /*0a90*/ 	.word	0x000074e0


	//   ....[14]....
        /*0a94*/ 	.word	0x00007560


	//   ....[15]....
        /*0a98*/ 	.word	0x000075d0


	//   ....[16]....
        /*0a9c*/ 	.word	0x00007650


	//   ....[17]....
        /*0aa0*/ 	.word	0x000076c0


	//   ....[18]....
        /*0aa4*/ 	.word	0x00007740


	//   ....[19]....
        /*0aa8*/ 	.word	0x000077b0


	//----- nvinfo : EIATTR_EXIT_INSTR_OFFSETS
	.align		4
.L_4469:
        /*0aac*/ 	.byte	0x04, 0x1c
        /*0aae*/ 	.short	(.L_4471 - .L_4470)


	//   ....[0]....
.L_4470:
        /*0ab0*/ 	.word	0x00007310


	//----- nvinfo : EIATTR_MAX_THREADS
	.align		4
.L_4471:
        /*0ab4*/ 	.byte	0x04, 0x05
        /*0ab6*/ 	.short	(.L_4473 - .L_4472)
.L_4472:
        /*0ab8*/ 	.word	0x00000080
        /*0abc*/ 	.word	0x00000001
        /*0ac0*/ 	.word	0x00000001


	//----- nvinfo : EIATTR_CRS_STACK_SIZE
	.align		4
.L_4473:
        /*0ac4*/ 	.byte	0x04, 0x1e
        /*0ac6*/ 	.short	(.L_4475 - .L_4474)
.L_4474:
        /*0ac8*/ 	.word	0x00000000
.L_4475:


//--------------------- .nv.info._ZN10layer_norm13ln_bwd_kernelINS_13Kernel_traitsI6__halfffffjLj1280ELj1ELj4ELj1ELj16ENS_18Kernel_traits_baseILj1280ES2_ffffjLj128EEEEELb0ELb1ELb1ELb0EEEvNS_9BwdParamsE --------------------------
	.section	.nv.info._ZN10layer_norm13ln_bwd_kernelINS_13Kernel_traitsI6__halfffffjLj1280ELj1ELj4ELj1ELj16ENS_18Kernel_traits_baseILj1280ES2_ffffjLj128EEEEELb0ELb1ELb1ELb0EEEvNS_9BwdParamsE,"",@"SHT_CUDA_INFO"
	.sectionflags	@""
	.align	4


	//----- nvinfo : EIATTR_CUDA_API_VERSION
	.align		4
        /*0000*/ 	.byte	0x04, 0x37
        /*0002*/ 	.short	(.L_4477 - .L_4476)
.L_4476:
        /*0004*/ 	.word	0x00000082


	//----- nvinfo : EIATTR_SW2861232_WAR
	.align		4
.L_4477:
        /*0008*/ 	.byte	0x01, 0x35
	.zero		2


	//----- nvinfo : EIATTR_PARAM_CBANK
	.align		4
        /*000c*/ 	.byte	0x04, 0x0a
        /*000e*/ 	.short	(.L_4479 - .L_4478)
	.align		4
.L_4478:
        /*0010*/ 	.word	index@(.nv.constant0._ZN10layer_norm13ln_bwd_kernelINS_13Kernel_traitsI6__halfffffjLj1280ELj1ELj4ELj1ELj16ENS_18Kernel_traits_baseILj1280ES2_ffffjLj128EEEEELb0ELb1ELb1ELb0EEEvNS_9BwdParamsE)
        /*0014*/ 	.short	0x0160
        /*0016*/ 	.short	0x0128


	//----- nvinfo : EIATTR_CBANK_PARAM_SIZE
	.align		4
.L_4479:
        /*0018*/ 	.byte	0x03, 0x19
        /*001a*/ 	.short	0x0128


	//----- nvinfo : EIATTR_KPARAM_INFO
	.align		4
        /*001c*/ 	.byte	0x04, 0x17
        /*001e*/ 	.short	(.L_4481 - .L_4480)
.L_4480:
        /*0020*/ 	.word	0x00000000
        /*0024*/ 	.short	0x0000
        /*0026*/ 	.short	0x0000
        /*0028*/ 	.byte	0x00, 0xf0, 0xa1, 0x04


	//----- nvinfo : EIATTR_MAXREG_COUNT
	.align		4
.L_4481:
        /*002c*/ 	.byte	0x03, 0x1b
        /*002e*/ 	.short	0x00ff


	//----- nvinfo : EIATTR_NUM_BARRIERS
	.align		4
        /*0030*/ 	.byte	0x02, 0x4c
        /*0032*/ 	.byte	0x01
	.zero		1


	//----- nvinfo : EIATTR_ANNOTATIONS
	.align		4
        /*0034*/ 	.byte	0x04, 0x55
        /*0036*/ 	.short	(.L_4483 - .L_4482)


	//   ....[0]....
.L_4482:
        /* <DEDUP_REMOVED lines=100> */


	//----- nvinfo : EIATTR_MERCURY_ISA_VERSION
	.align		4
.L_4483:
        /*0668*/ 	.byte	0x03, 0x5f
        /*066a*/ 	.short	0x0000


	//----- nvinfo : EIATTR_COOP_GROUP_MASK_REGIDS
	.align		4
        /*066c*/ 	.byte	0x04, 0x29
        /*066e*/ 	.short	(.L_4485 - .L_4484)


	//   ....[0]....
.L_4484:
        /*0670*/ 	.word	0xffffffff


	//   ....[1]....
        /*0674*/ 	.word	0xffffffff


	//   ....[2]....
        /*0678*/ 	.word	0xffffffff


	//   ....[3]....
        /*067c*/ 	.word	0xffffffff


	//   ....[4]....
        /*0680*/ 	.word	0xffffffff


	//   ....[5]....
        /*0684*/ 	.word	0xffffffff


	//   ....[6]....
        /*0688*/ 	.word	0xffffffff


	//   ....[7]....
        /*068c*/ 	.word	0xffffffff


	//   ....[8]....
        /*0690*/ 	.word	0xffffffff


	//   ....[9]....
        /*0694*/ 	.word	0xffffffff


	//   ....[10]....
        /*0698*/ 	.word	0xffffffff


	//   ....[11]....
        /*069c*/ 	.word	0xffffffff


	//   ....[12]....
        /*06a0*/ 	.word	0xffffffff


	//   ....[13]....
        /*06a4*/ 	.word	0xffffffff


	//   ....[14]....
        /*06a8*/ 	.word	0xffffffff


	//   ....[15]....
        /*06ac*/ 	.word	0xffffffff


	//   ....[16]....
        /*06b0*/ 	.word	0xffffffff


	//   ....[17]....
        /*06b4*/ 	.word	0xffffffff


	//   ....[18]....
        /*06b8*/ 	.word	0xffffffff


	//   ....[19]....
        /*06bc*/ 	.word	0xffffffff


	//----- nvinfo : EIATTR_COOP_GROUP_INSTR_OFFSETS
	.align		4
.L_4485:
        /*06c0*/ 	.byte	0x04, 0x28
        /*06c2*/ 	.short	(.L_4487 - .L_4486)


	//   ....[0]....
.L_4486:
        /*06c4*/ 	.word	0x00004000


	//   ....[1]....
        /*06c8*/ 	.word	0x00004020


	//   ....[2]....
        /*06cc*/ 	.word	0x00004050


	//   ....[3]....
        /*06d0*/ 	.word	0x00004070


	//   ....[4]....
        /*06d4*/ 	.word	0x00004090


	//   ....[5]....
        /*06d8*/ 	.word	0x000040b0


	//   ....[6]....
        /*06dc*/ 	.word	0x000040d0


	//   ....[7]....
        /*06e0*/ 	.word	0x000040f0


	//   ....[8]....
        /*06e4*/ 	.word	0x00004100


	//   ....[9]....
        /*06e8*/ 	.word	0x00004120


	//   ....[10]....
        /*06ec*/ 	.word	0x00009a20


	//   ....[11]....
        /*06f0*/ 	.word	0x00009aa0


	//   ....[12]....
        /*06f4*/ 	.word	0x00009b20


	//   ....[13]....
        /*06f8*/ 	.word	0x00009b90


	//   ....[14]....
        /*06fc*/ 	.word	0x00009c10


	//   ....[15]....
        /*0700*/ 	.word	0x00009c80


	//   ....[16]....
        /*0704*/ 	.word	0x00009d00


	//   ....[17]....
        /*0708*/ 	.word	0x00009d70


	//   ....[18]....
        /*070c*/ 	.word	0x00009df0


	//   ....[19]....
        /*0710*/ 	.word	0x00009e60


	//----- nvinfo : EIATTR_EXIT_INSTR_OFFSETS
	.align		4
.L_4487:
        /*0714*/ 	.byte	0x04, 0x1c
        /*0716*/ 	.short	(.L_4489 - .L_4488)


	//   ....[0]....
.L_4488:
        /*0718*/ 	.word	0x00009940


	//   ....[1]....
        /*071c*/ 	.word	0x000099c0


	//----- nvinfo : EIATTR_MAX_THREADS
	.align		4
.L_4489:
        /*0720*/ 	.byte	0x04, 0x05
        /*0722*/ 	.short	(.L_4491 - .L_4490)
.L_4490:
        /*0724*/ 	.word	0x00000080
        /*0728*/ 	.word	0x00000001
        /*072c*/ 	.word	0x00000001


	//----- nvinfo : EIATTR_CRS_STACK_SIZE
	.align		4
.L_4491:
        /*0730*/ 	.byte	0x04, 0x1e
        /*0732*/ 	.short	(.L_4493 - .L_4492)
.L_4492:
        /*0734*/ 	.word	0x00000000
.L_4493:


//--------------------- .nv.info._ZN10layer_norm13ln_bwd_kernelINS_13Kernel_traitsI6__halfffffjLj1280ELj1ELj4ELj1ELj16ENS_18Kernel_traits_baseILj1280ES2_ffffjLj128EEEEELb0ELb1ELb1ELb1EEEvNS_9BwdParamsE --------------------------
	.section	.nv.info._ZN10layer_norm13ln_bwd_kernelINS_13Kernel_traitsI6__halfffffjLj1280ELj1ELj4ELj1ELj16ENS_18Kernel_traits_baseILj1280ES2_ffffjLj128EEEEELb0ELb1ELb1ELb1EEEvNS_9BwdParamsE,"",@"SHT_CUDA_INFO"
	.sectionflags	@""
	.align	4


	//----- nvinfo : EIATTR_CUDA_API_VERSION
	.align		4
        /*0000*/ 	.byte	0x04, 0x37
        /*0002*/ 	.short	(.L_4495 - .L_4494)
.L_4494:
        /*0004*/ 	.word	0x00000082


	//----- nvinfo : EIATTR_SW2861232_WAR
	.align		4
.L_4495:
        /*0008*/ 	.byte	0x01, 0x35
	.zero		2


	//----- nvinfo : EIATTR_PARAM_CBANK
	.align		4
        /*000c*/ 	.byte	0x04, 0x0a
        /*000e*/ 	.short	(.L_4497 - .L_4496)
	.align		4
.L_4496:
        /*0010*/ 	.word	index@(.nv.constant0._ZN10layer_norm13ln_bwd_kernelINS_13Kernel_traitsI6__halfffffjLj1280ELj1ELj4ELj1ELj16ENS_18Kernel_traits_baseILj1280ES2_ffffjLj128EEEEELb0ELb1ELb1ELb1EEEvNS_9BwdParamsE)
        /*0014*/ 	.short	0x0160
        /*0016*/ 	.short	0x0128


	//----- nvinfo : EIATTR_CBANK_PARAM_SIZE
	.align		4
.L_4497:
        /*0018*/ 	.byte	0x03, 0x19
        /*001a*/ 	.short	0x0128


	//----- nvinfo : EIATTR_KPARAM_INFO
	.align		4
        /*001c*/ 	.byte	0x04, 0x17
        /*001e*/ 	.short	(.L_4499 - .L_4498)
.L_4498:
        /*0020*/ 	.word	0x00000000
        /*0024*/ 	.short	0x0000
        /*0026*/ 	.short	0x0000
        /*0028*/ 	.byte	0x00, 0xf0, 0xa1, 0x04


	//----- nvinfo : EIATTR_MAXREG_COUNT
	.align		4
.L_4499:
        /*002c*/ 	.byte	0x03, 0x1b
        /*002e*/ 	.short	0x00ff


	//----- nvinfo : EIATTR_NUM_BARRIERS
	.align		4
        /*0030*/ 	.byte	0x02, 0x4c
        /*0032*/ 	.byte	0x01
	.zero		1


	//----- nvinfo : EIATTR_ANNOTATIONS
	.align		4
        /*0034*/ 	.byte	0x04, 0x55
        /*0036*/ 	.short	(.L_4501 - .L_4500)


	//   ....[0]....
.L_4500:
        /* <DEDUP_REMOVED lines=128> */


	//----- nvinfo : EIATTR_MERCURY_ISA_VERSION
	.align		4
.L_4501:
        /*0828*/ 	.byte	0x03, 0x5f
        /*082a*/ 	.short	0x0000


	//----- nvinfo : EIATTR_COOP_GROUP_MASK_REGIDS
	.align		4
        /*082c*/ 	.byte	0x04, 0x29
        /*082e*/ 	.short	(.L_4503 - .L_4502)


	//   ....[0]....
.L_4502:
        /*0830*/ 	.word	0xffffffff


	//   ....[1]....
        /*0834*/ 	.word	0xffffffff


	//   ....[2]....
        /*0838*/ 	.word	0xffffffff


	//   ....[3]....
        /*083c*/ 	.word	0xffffffff


	//   ....[4]....
        /*0840*/ 	.word	0xffffffff


	//   ....[5]....
        /*0844*/ 	.word	0xffffffff


	//   ....[6]....
        /*0848*/ 	.word	0xffffffff


	//   ....[7]....
        /*084c*/ 	.word	0xffffffff


	//   ....[8]....
        /*0850*/ 	.word	0xffffffff


	//   ....[9]....
        /*0854*/ 	.word	0xffffffff


	//   ....[10]....
        /*0858*/ 	.word	0xffffffff


	//   ....[11]....
        /*085c*/ 	.word	0xffffffff


	//   ....[12]....
        /*0860*/ 	.word	0xffffffff


	//   ....[13]....
        /*0864*/ 	.word	0xffffffff


	//   ....[14]....
        /*0868*/ 	.word	0xffffffff


	//   ....[15]....
        /*086c*/ 	.word	0xffffffff


	//   ....[16]....
        /*0870*/ 	.word	0xffffffff


	//   ....[17]....
        /*0874*/ 	.word	0xffffffff


	//   ....[18]....
        /*0878*/ 	.word	0xffffffff


	//   ....[19]....
        /*087c*/ 	.word	0xffffffff


	//----- nvinfo : EIATTR_COOP_GROUP_INSTR_OFFSETS
	.align		4
.L_4503:
        /*0880*/ 	.byte	0x04, 0x28
        /*0882*/ 	.short	(.L_4505 - .L_4504)


	//   ....[0]....
.L_4504:
        /*0884*/ 	.word	0x00003770


	//   ....[1]....
        /*0888*/ 	.word	0x00003790


	//   ....[2]....
        /*088c*/ 	.word	0x000037c0


	//   ....[3]....
        /*0890*/ 	.word	0x000037e0


	//   ....[4]....
        /*0894*/ 	.word	0x00003800


	//   ....[5]....
        /*0898*/ 	.word	0x00003820


	//   ....[6]....
        /*089c*/ 	.word	0x00003840


	//   ....[7]....
        /*08a0*/ 	.word	0x00003860


	//   ....[8]....
        /*08a4*/ 	.word	0x00003870


	//   ....[9]....
        /*08a8*/ 	.word	0x00003890


	//   ....[10]....
        /*08ac*/ 	.word	0x000081a0


	//   ....[11]....
        /*08b0*/ 	.word	0x00008220


	//   ....[12]....
        /*08b4*/ 	.word	0x000082a0


	//   ....[13]....
        /*08b8*/ 	.word	0x00008310


	//   ....[14]....
        /*08bc*/ 	.word	0x00008390


	//   ....[15]....
        /*08c0*/ 	.word	0x00008400


	//   ....[16]....
        /*08c4*/ 	.word	0x00008480


	//   ....[17]....
        /*08c8*/ 	.word	0x000084f0


	//   ....[18]....
        /*08cc*/ 	.word	0x00008570


	//   ....[19]....
        /*08d0*/ 	.word	0x000085e0


	//----- nvinfo : EIATTR_EXIT_INSTR_OFFSETS
	.align		4
.L_4505:
        /*08d4*/ 	.byte	0x04, 0x1c
        /*08d6*/ 	.short	(.L_4507 - .L_4506)


	//   ....[0]....
.L_4506:
        /*08d8*/ 	.word	0x00008140


	//----- nvinfo : EIATTR_MAX_THREADS
	.align		4
.L_4507:
        /*08dc*/ 	.byte	0x04, 0x05
        /*08de*/ 	.short	(.L_4509 - .L_4508)
.L_4508:
        /*08e0*/ 	.word	0x00000080
        /*08e4*/ 	.word	0x00000001
        /*08e8*/ 	.word	0x00000001


	//----- nvinfo : EIATTR_CRS_STACK_SIZE
	.align		4
.L_4509:
        /*08ec*/ 	.byte	0x04, 0x1e
        /*08ee*/ 	.short	(.L_4511 - .L_4510)
.L_4510:
        /*08f0*/ 	.word	0x00000000
.L_4511:


//--------------------- .nv.info._ZN10layer_norm13ln_bwd_kernelINS_13Kernel_traitsI6__halfffffjLj1280ELj1ELj4ELj1ELj16ENS_18Kernel_traits_baseILj1280ES2_ffffjLj128EEEEELb1ELb0ELb0ELb0EEEvNS_9BwdParamsE --------------------------
	.section	.nv.info._ZN10layer_norm13ln_bwd_kernelINS_13Kernel_traitsI6__halfffffjLj1280ELj1ELj4ELj1ELj16ENS_18Kernel_traits_baseILj1280ES2_ffffjLj128EEEEELb1ELb0ELb0ELb0EEEvNS_9BwdParamsE,"",@"SHT_CUDA_INFO"
	.sectionflags	@""
	.align	4


	//----- nvinfo : EIATTR_CUDA_API_VERSION
	.align		4
        /*0000*/ 	.byte	0x04, 0x37
        /*0002*/ 	.short	(.L_4513 - .L_4512)
.L_4512:
        /*0004*/ 	.word	0x00000082


	//----- nvinfo : EIATTR_SW2861232_WAR
	.align		4
.L_4513:
        /*0008*/ 	.byte	0x01, 0x35
	.zero		2


	//----- nvinfo : EIATTR_PARAM_CBANK
	.align		4
        /*000c*/ 	.byte	0x04, 0x0a
        /*000e*/ 	.short	(.L_4515 - .L_4514)
	.align		4
.L_4514:
        /*0010*/ 	.word	index@(.nv.constant0._ZN10layer_norm13ln_bwd_kernelINS_13Kernel_traitsI6__halfffffjLj1280ELj1ELj4ELj1ELj16ENS_18Kernel_traits_baseILj1280ES2_ffffjLj128EEEEELb1ELb0ELb0ELb0EEEvNS_9BwdParamsE)
        /*0014*/ 	.short	0x0160
        /*0016*/ 	.short	0x0128


	//----- nvinfo : EIATTR_CBANK_PARAM_SIZE
	.align		4
.L_4515:
        /*0018*/ 	.byte	0x03, 0x19
        /*001a*/ 	.short	0x0128


	//----- nvinfo : EIATTR_KPARAM_INFO
	.align		4
        /*001c*/ 	.byte	0x04, 0x17
        /*001e*/ 	.short	(.L_4517 - .L_4516)
.L_4516:
        /*0020*/ 	.word	0x00000000
        /*0024*/ 	.short	0x0000
        /*0026*/ 	.short	0x0000
        /*0028*/ 	.byte	0x00, 0xf0, 0xa1, 0x04


	//----- nvinfo : EIATTR_MAXREG_COUNT
	.align		4
.L_4517:
        /*002c*/ 	.byte	0x03, 0x1b
        /*002e*/ 	.short	0x00ff


	//----- nvinfo : EIATTR_NUM_BARRIERS
	.align		4
        /*0030*/ 	.byte	0x02, 0x4c
        /*0032*/ 	.byte	0x01
	.zero		1


	//----- nvinfo : EIATTR_ANNOTATIONS
	.align		4
        /*0034*/ 	.byte	0x04, 0x55
        /*0036*/ 	.short	(.L_4519 - .L_4518)


	//   ....[0]....
.L_4518:
        /* <DEDUP_REMOVED lines=20> */


	//----- nvinfo : EIATTR_MERCURY_ISA_VERSION
	.align		4
.L_4519:
        /*0168*/ 	.byte	0x03, 0x5f
        /*016a*/ 	.short	0x0000


	//----- nvinfo : EIATTR_COOP_GROUP_MASK_REGIDS
	.align		4
        /*016c*/ 	.byte	0x04, 0x29
        /*016e*/ 	.short	(.L_4521 - .L_4520)


	//   ....[0]....
.L_4520:
        /*0170*/ 	.word	0xffffffff


	//   ....[1]....
        /*0174*/ 	.word	0xffffffff


	//   ....[2]....
        /*0178*/ 	.word	0xffffffff


	//   ....[3]....
        /*017c*/ 	.word	0xffffffff


	//   ....[4]....
        /*0180*/ 	.word	0xffffffff


	//   ....[5]....
        /*0184*/ 	.word	0xffffffff


	//   ....[6]....
        /*0188*/ 	.word	0xffffffff


	//   ....[7]....
        /*018c*/ 	.word	0xffffffff


	//   ....[8]....
        /*0190*/ 	.word	0xffffffff


	//   ....[9]....
        /*0194*/ 	.word	0xffffffff


	//   ....[10]....
        /*0198*/ 	.word	0xffffffff


	//   ....[11]....
        /*019c*/ 	.word	0xffffffff


	//   ....[12]....
        /*01a0*/ 	.word	0xffffffff


	//   ....[13]....
        /*01a4*/ 	.word	0xffffffff


	//   ....[14]....
        /*01a8*/ 	.word	0xffffffff


	//   ....[15]....
        /*01ac*/ 	.word	0xffffffff


	//   ....[16]....
        /*01b0*/ 	.word	0xffffffff


	//   ....[17]....
        /*01b4*/ 	.word	0xffffffff


	//   ....[18]....
        /*01b8*/ 	.word	0xffffffff


	//   ....[19]....
        /*01bc*/ 	.word	0xffffffff


	//----- nvinfo : EIATTR_COOP_GROUP_INSTR_OFFSETS
	.align		4
.L_4521:
        /*01c0*/ 	.byte	0x04, 0x28
        /*01c2*/ 	.short	(.L_4523 - .L_4522)


	//   ....[0]....
.L_4522:
        /*01c4*/ 	.word	0x00002ea0


	//   ....[1]....
        /*01c8*/ 	.word	0x00002ec0


	//   ....[2]....
        /*01cc*/ 	.word	0x00002ef0


	//   ....[3]....
        /*01d0*/ 	.word	0x00002f10


	//   ....[4]....
        /*01d4*/ 	.word	0x00002f30


	//   ....[5]....
        /*01d8*/ 	.word	0x00002f50


	//   ....[6]....
        /*01dc*/ 	.word	0x00002f60


	//   ....[7]....
        /*01e0*/ 	.word	0x00002f90


	//   ....[8]....
        /*01e4*/ 	.word	0x00002fa0


	//   ....[9]....
        /*01e8*/ 	.word	0x00002fc0


	//   ....[10]....
        /*01ec*/ 	.word	0x00006430


	//   ....[11]....
        /*01f0*/ 	.word	0x000064b0


	//   ....[12]....
        /*01f4*/ 	.word	0x00006530


	//   ....[13]....
        /*01f8*/ 	.word	0x000065a0


	//   ....[14]....
        /*01fc*/ 	.word	0x00006620


	//   ....[15]....
        /*0200*/ 	.word	0x00006690


	//   ....[16]....
        /*0204*/ 	.word	0x00006710


	//   ....[17]....
        /*0208*/ 	.word	0x00006780


	//   ....[18]....
        /*020c*/ 	.word	0x00006800


	//   ....[19]....
        /*0210*/ 	.word	0x00006870


	//----- nvinfo : EIATTR_EXIT_INSTR_OFFSETS
	.align		4
.L_4523:
        /*0214*/ 	.byte	0x04, 0x1c
        /*0216*/ 	.short	(.L_4525 - .L_4524)


	//   ....[0]....
.L_4524:
        /*0218*/ 	.word	0x000063a0


	//   ....[1]....
        /*021c*/ 	.word	0x000063d0


	//----- nvinfo : EIATTR_MAX_THREADS
	.align		4
.L_4525:
        /*0220*/ 	.byte	0x04, 0x05
        /*0222*/ 	.short	(.L_4527 - .L_4526)
.L_4526:
        /*0224*/ 	.word	0x00000080
        /*0228*/ 	.word	0x00000001
        /*022c*/ 	.word	0x00000001


	//----- nvinfo : EIATTR_CRS_STACK_SIZE
	.align		4
.L_4527:
        /*0230*/ 	.byte	0x04, 0x1e
        /*0232*/ 	.short	(.L_4529 - .L_4528)
.L_4528:
        /*0234*/ 	.word	0x00000000
.L_4529:


//--------------------- .nv.info._ZN10layer_norm13ln_bwd_kernelINS_13Kernel_traitsI6__halfffffjLj1280ELj1ELj4ELj1ELj16ENS_18Kernel_traits_baseILj1280ES2_ffffjLj128EEEEELb1ELb0ELb0ELb1EEEvNS_9BwdParamsE --------------------------
	.section	.nv.info._ZN10layer_norm13ln_bwd_kernelINS_13Kernel_traitsI6__halfffffjLj1280ELj1ELj4ELj1ELj16ENS_18Kernel_traits_baseILj1280ES2_ffffjLj128EEEEELb1ELb0ELb0ELb1EEEvNS_9BwdParamsE,"",@"SHT_CUDA_INFO"
	.sectionflags	@""
	.align	4


	//----- nvinfo : EIATTR_CUDA_API_VERSION
	.align		4
        /*0000*/ 	.byte	0x04, 0x37
        /*0002*/ 	.short	(.L_4531 - .L_4530)
.L_4530:
        /*0004*/ 	.word	0x00000082


	//----- nvinfo : EIATTR_SW2861232_WAR
	.align		4
.L_4531:
        /*0008*/ 	.byte	0x01, 0x35
	.zero		2


	//----- nvinfo : EIATTR_PARAM_CBANK
	.align		4
        /*000c*/ 	.byte	0x04, 0x0a
        /*000e*/ 	.short	(.L_4533 - .L_4532)
	.align		4
.L_4532:
        /*0010*/ 	.word	index@(.nv.constant0._ZN10layer_norm13ln_bwd_kernelINS_13Kernel_traitsI6__halfffffjLj1280ELj1ELj4ELj1ELj16ENS_18Kernel_traits_baseILj1280ES2_ffffjLj128EEEEELb1ELb0ELb0ELb1EEEvNS_9BwdParamsE)
        /*0014*/ 	.short	0x0160
        /*0016*/ 	.short	0x0128


	//----- nvinfo : EIATTR_CBANK_PARAM_SIZE
	.align		4
.L_4533:
        /*0018*/ 	.byte	0x03, 0x19
        /*001a*/ 	.short	0x0128


	//----- nvinfo : EIATTR_KPARAM_INFO
	.align		4
        /*001c*/ 	.byte	0x04, 0x17
        /*001e*/ 	.short	(.L_4535 - .L_4534)
.L_4534:
        /*0020*/ 	.word	0x00000000
        /*0024*/ 	.short	0x0000
        /*0026*/ 	.short	0x0000
        /*0028*/ 	.byte	0x00, 0xf0, 0xa1, 0x04


	//----- nvinfo : EIATTR_MAXREG_COUNT
	.align		4
.L_4535:
        /*002c*/ 	.byte	0x03, 0x1b
        /*002e*/ 	.short	0x00ff


	//----- nvinfo : EIATTR_NUM_BARRIERS
	.align		4
        /*0030*/ 	.byte	0x02, 0x4c
        /*0032*/ 	.byte	0x01
	.zero		1


	//----- nvinfo : EIATTR_ANNOTATIONS
	.align		4
        /*0034*/ 	.byte	0x04, 0x55
        /*0036*/ 	.short	(.L_4537 - .L_4536)


	//   ....[0]....
.L_4536:
        /* <DEDUP_REMOVED lines=57> */


	//----- nvinfo : EIATTR_MERCURY_ISA_VERSION
	.align		4
.L_4537:
        /*03b8*/ 	.byte	0x03, 0x5f
        /*03ba*/ 	.short	0x0000


	//----- nvinfo : EIATTR_COOP_GROUP_MASK_REGIDS
	.align		4
        /*03bc*/ 	.byte	0x04, 0x29
        /*03be*/ 	.short	(.L_4539 - .L_4538)


	//   ....[0]....
.L_4538:
        /*03c0*/ 	.word	0xffffffff


	//   ....[1]....
        /*03c4*/ 	.word	0xffffffff


	//   ....[2]....
        /*03c8*/ 	.word	0xffffffff


	//   ....[3]....
        /*03cc*/ 	.word	0xffffffff


	//   ....[4]....
        /*03d0*/ 	.word	0xffffffff


	//   ....[5]....
        /*03d4*/ 	.word	0xffffffff


	//   ....[6]....
        /*03d8*/ 	.word	0xffffffff


	//   ....[7]....
        /*03dc*/ 	.word	0xffffffff


	//   ....[8]....
        /*03e0*/ 	.word	0xffffffff


	//   ....[9]....
        /*03e4*/ 	.word	0xffffffff


	//   ....[10]....
        /*03e8*/ 	.word	0xffffffff


	//   ....[11]....
        /*03ec*/ 	.word	0xffffffff


	//   ....[12]....
        /*03f0*/ 	.word	0xffffffff


	//   ....[13]....
        /*03f4*/ 	.word	0xffffffff


	//   ....[14]....
        /*03f8*/ 	.word	0xffffffff


	//   ....[15]....
        /*03fc*/ 	.word	0xffffffff


	//   ....[16]....
        /*0400*/ 	.word	0xffffffff


	//   ....[17]....
        /*0404*/ 	.word	0xffffffff


	//   ....[18]....
        /*0408*/ 	.word	0xffffffff


	//   ....[19]....
        /*040c*/ 	.word	0xffffffff


	//----- nvinfo : EIATTR_COOP_GROUP_INSTR_OFFSETS
	.align		4
.L_4539:
        /*0410*/ 	.byte	0x04, 0x28
        /*0412*/ 	.short	(.L_4541 - .L_4540)


	//   ....[0]....
.L_4540:
        /*0414*/ 	.word	0x00002c80


	//   ....[1]....
        /*0418*/ 	.word	0x00002ca0


	//   ....[2]....
        /*041c*/ 	.word	0x00002cd0


	//   ....[3]....
        /*0420*/ 	.word	0x00002cf0


	//   ....[4]....
        /*0424*/ 	.word	0x00002d10


	//   ....[5]....
        /*0428*/ 	.word	0x00002d30


	//   ....[6]....
        /*042c*/ 	.word	0x00002d50


	//   ....[7]....
        /*0430*/ 	.word	0x00002d70


	//   ....[8]....
        /*0434*/ 	.word	0x00002d80


	//   ....[9]....
        /*0438*/ 	.word	0x00002da0


	//   ....[10]....
        /*043c*/ 	.word	0x00005ae0


	//   ....[11]....
        /*0440*/ 	.word	0x00005b60


	//   ....[12]....
        /*0444*/ 	.word	0x00005be0


	//   ....[13]....
        /*0448*/ 	.word	0x00005c50


	//   ....[14]....
        /*044c*/ 	.word	0x00005cd0


	//   ....[15]....
        /*0450*/ 	.word	0x00005d40


	//   ....[16]....
        /*0454*/ 	.word	0x00005dc0


	//   ....[17]....
        /*0458*/ 	.word	0x00005e30


	//   ....[18]....
        /*045c*/ 	.word	0x00005eb0


	//   ....[19]....
        /*0460*/ 	.word	0x00005f20


	//----- nvinfo : EIATTR_EXIT_INSTR_OFFSETS
	.align		4
.L_4541:
        /*0464*/ 	.byte	0x04, 0x1c
        /*0466*/ 	.short	(.L_4543 - .L_4542)


	//   ....[0]....
.L_4542:
        /*0468*/ 	.word	0x00005a80


	//----- nvinfo : EIATTR_MAX_THREADS
	.align		4
.L_4543:
        /*046c*/ 	.byte	0x04, 0x05
        /*046e*/ 	.short	(.L_4545 - .L_4544)
.L_4544:
        /*0470*/ 	.word	0x00000080
        /*0474*/ 	.word	0x00000001
        /*0478*/ 	.word	0x00000001


	//----- nvinfo : EIATTR_CRS_STACK_SIZE
	.align		4
.L_4545:
        /*047c*/ 	.byte	0x04, 0x1e
        /*047e*/ 	.short	(.L_4547 - .L_4546)
.L_4546:
        /*0480*/ 	.word	0x00000000
.L_4547:


//--------------------- .nv.info._ZN10layer_norm22ln_bwd_finalize_kernelINS_22Kernel_traits_finalizeILj1280E6__halfffffjLb0ELj1024ELj4ENS_18Kernel_traits_baseILj1280ES2_ffffjLj1024EEEEELb0ELb0EEEvNS_9BwdParamsE --------------------------
	.section	.nv.info._ZN10layer_norm22ln_bwd_finalize_kernelINS_22Kernel_traits_finalizeILj1280E6__halfffffjLb0ELj1024ELj4ENS_18Kernel_traits_baseILj1280ES2_ffffjLj1024EEEEELb0ELb0EEEvNS_9BwdParamsE,"",@"SHT_CUDA_INFO"
	.sectionflags	@""
	.align	4


	//----- nvinfo : EIATTR_CUDA_API_VERSION
	.align		4
        /*0000*/ 	.byte	0x04, 0x37
        /*0002*/ 	.short	(.L_4549 - .L_4548)
.L_4548:
        /*0004*/ 	.word	0x00000082


	//----- nvinfo : EIATTR_SW2861232_WAR
	.align		4
.L_4549:
        /*0008*/ 	.byte	0x01, 0x35
	.zero		2


	//----- nvinfo : EIATTR_PARAM_CBANK
	.align		4
        /*000c*/ 	.byte	0x04, 0x0a
        /*000e*/ 	.short	(.L_4551 - .L_4550)
	.align		4
.L_4550:
        /*0010*/ 	.word	index@(.nv.constant0._ZN10layer_norm22ln_bwd_finalize_kernelINS_22Kernel_traits_finalizeILj1280E6__halfffffjLb0ELj1024ELj4ENS_18Kernel_traits_baseILj1280ES2_ffffjLj1024EEEEELb0ELb0EEEvNS_9BwdParamsE)
        /*0014*/ 	.short	0x0160
        /*0016*/ 	.short	0x0128


	//----- nvinfo : EIATTR_CBANK_PARAM_SIZE
	.align		4
.L_4551:
        /*0018*/ 	.byte	0x03, 0x19
        /*001a*/ 	.short	0x0128


	//----- nvinfo : EIATTR_KPARAM_INFO
	.align		4
        /*001c*/ 	.byte	0x04, 0x17
        /*001e*/ 	.short	(.L_4553 - .L_4552)
.L_4552:
        /*0020*/ 	.word	0x00000000
        /*0024*/ 	.short	0x0000
        /*0026*/ 	.short	0x0000
        /*0028*/ 	.byte	0x00, 0xf0, 0xa1, 0x04


	//----- nvinfo : EIATTR_MAXREG_COUNT
	.align		4
.L_4553:
        /*002c*/ 	.byte	0x03, 0x1b
        /*002e*/ 	.short	0x0040


	//----- nvinfo : EIATTR_NUM_BARRIERS
	.align		4
        /*0030*/ 	.byte	0x02, 0x4c
        /*0032*/ 	.byte	0x01
	.zero		1


	//----- nvinfo : EIATTR_MERCURY_ISA_VERSION
	.align		4
        /*0034*/ 	.byte	0x03, 0x5f
        /*0036*/ 	.short	0x0000


	//----- nvinfo : EIATTR_COOP_GROUP_MASK_REGIDS
	.align		4
        /*0038*/ 	.byte	0x04, 0x29
        /*003a*/ 	.short	(.L_4555 - .L_4554)


	//   ....[0]....
.L_4554:
        /*003c*/ 	.word	0xffffffff


	//   ....[1]....
        /*0040*/ 	.word	0xffffffff


	//   ....[2]....
        /*0044*/ 	.word	0xffffffff


	//   ....[3]....
        /*0048*/ 	.word	0xffffffff


	//   ....[4]....
        /*004c*/ 	.word	0xffffffff


	//   ....[5]....
        /*0050*/ 	.word	0xffffffff


	//   ....[6]....
        /*0054*/ 	.word	0xffffffff


	//   ....[7]....
        /*0058*/ 	.word	0xffffffff


	//   ....[8]....
        /*005c*/ 	.word	0xffffffff


	//   ....[9]....
        /*0060*/ 	.word	0xffffffff


	//   ....[10]....
        /*0064*/ 	.word	0xffffffff


	//   ....[11]....
        /*0068*/ 	.word	0xffffffff


	//   ....[12]....
        /*006c*/ 	.word	0xffffffff


	//   ....[13]....
        /*0070*/ 	.word	0xffffffff


	//   ....[14]....
        /*0074*/ 	.word	0xffffffff


	//   ....[15]....
        /*0078*/ 	.word	0xffffffff


	//   ....[16]....
        /*007c*/ 	.word	0xffffffff


	//   ....[17]....
        /*0080*/ 	.word	0xffffffff


	//   ....[18]....
        /*0084*/ 	.word	0xffffffff


	//   ....[19]....
        /*0088*/ 	.word	0xffffffff


	//----- nvinfo : EIATTR_COOP_GROUP_INSTR_OFFSETS
	.align		4
.L_4555:
        /*008c*/ 	.byte	0x04, 0x28
        /*008e*/ 	.short	(.L_4557 - .L_4556)


	//   ....[0]....
.L_4556:
        /*0090*/ 	.word	0x00000820


	//   ....[1]....
        /*0094*/ 	.word	0x00000850


	//   ....[2]....
        /*0098*/ 	.word	0x00000860


	//   ....[3]....
        /*009c*/ 	.word	0x00000890


	//   ....[4]....
        /*00a0*/ 	.word	0x000008a0


	//   ....[5]....
        /*00a4*/ 	.word	0x000008d0


	//   ....[6]....
        /*00a8*/ 	.word	0x000008f0


	//   ....[7]....
        /*00ac*/ 	.word	0x00000900


	//   ....[8]....
        /*00b0*/ 	.word	0x00000930


	//   ....[9]....
        /*00b4*/ 	.word	0x00000940


	//   ....[10]....
        /*00b8*/ 	.word	0x00000b50


	//   ....[11]....
        /*00bc*/ 	.word	0x00000bc0


	//   ....[12]....
        /*00c0*/ 	.word	0x00000c20


	//   ....[13]....
        /*00c4*/ 	.word	0x00000c80


	//   ....[14]....
        /*00c8*/ 	.word	0x00000cf0


	//   ....[15]....
        /*00cc*/ 	.word	0x00000d60


	//   ....[16]....
        /*00d0*/ 	.word	0x00000dc0


	//   ....[17]....
        /*00d4*/ 	.word	0x00000e20


	//   ....[18]....
        /*00d8*/ 	.word	0x00000e80


	//   ....[19]....
        /*00dc*/ 	.word	0x00000ee0


	//----- nvinfo : EIATTR_EXIT_INSTR_OFFSETS
	.align		4
.L_4557:
        /*00e0*/ 	.byte	0x04, 0x1c
        /*00e2*/ 	.short	(.L_4559 - .L_4558)


	//   ....[0]....
.L_4558:
        /*00e4*/ 	.word	0x00000070


	//   ....[1]....
        /*00e8*/ 	.word	0x00000af0


	//----- nvinfo : EIATTR_MAX_THREADS
	.align		4
.L_4559:
        /*00ec*/ 	.byte	0x04, 0x05
        /*00ee*/ 	.short	(.L_4561 - .L_4560)
.L_4560:
        /*00f0*/ 	.word	0x00000400
        /*00f4*/ 	.word	0x00000001
        /*00f8*/ 	.word	0x00000001


	//----- nvinfo : EIATTR_CRS_STACK_SIZE
	.align		4
.L_4561:
        /*00fc*/ 	.byte	0x04, 0x1e
        /*00fe*/ 	.short	(.L_4563 - .L_4562)
.L_4562:
        /*0100*/ 	.word	0x00000000
.L_4563:


//--------------------- .nv.info._ZN10layer_norm13ln_bwd_kernelINS_13Kernel_traitsI6__halfffffjLj1280ELj1ELj4ELj1ELj16ENS_18Kernel_traits_baseILj1280ES2_ffffjLj128EEEEELb1ELb0ELb1ELb0EEEvNS_9BwdParamsE --------------------------
	.section	.nv.info._ZN10layer_norm13ln_bwd_kernelINS_13Kernel_traitsI6__halfffffjLj1280ELj1ELj4ELj1ELj16ENS_18Kernel_traits_baseILj1280ES2_ffffjLj128EEEEELb1ELb0ELb1ELb0EEEvNS_9BwdParamsE,"",@"SHT_CUDA_INFO"
	.sectionflags	@""
	.align	4


	//----- nvinfo : EIATTR_CUDA_API_VERSION
	.align		4
        /*0000*/ 	.byte	0x04, 0x37
        /*0002*/ 	.short	(.L_4565 - .L_4564)
.L_4564:
        /*0004*/ 	.word	0x00000082


	//----- nvinfo : EIATTR_SW2861232_WAR
	.align		4
.L_4565:
        /*0008*/ 	.byte	0x01, 0x35
	.zero		2


	//----- nvinfo : EIATTR_PARAM_CBANK
	.align		4
        /*000c*/ 	.byte	0x04, 0x0a
        /*000e*/ 	.short	(.L_4567 - .L_4566)
	.align		4
.L_4566:
        /*0010*/ 	.word	index@(.nv.constant0._ZN10layer_norm13ln_bwd_kernelINS_13Kernel_traitsI6__halfffffjLj1280ELj1ELj4ELj1ELj16ENS_18Kernel_traits_baseILj1280ES2_ffffjLj128EEEEELb1ELb0ELb1ELb0EEEvNS_9BwdParamsE)
        /*0014*/ 	.short	0x0160
        /*0016*/ 	.short	0x0128


	//----- nvinfo : EIATTR_CBANK_PARAM_SIZE
	.align		4
.L_4567:
        /*0018*/ 	.byte	0x03, 0x19
        /*001a*/ 	.short	0x0128


	//----- nvinfo : EIATTR_KPARAM_INFO
	.align		4
        /*001c*/ 	.byte	0x04, 0x17
        /*001e*/ 	.short	(.L_4569 - .L_4568)
.L_4568:
        /*0020*/ 	.word	0x00000000
        /*0024*/ 	.short	0x0000
        /*0026*/ 	.short	0x0000
        /*0028*/ 	.byte	0x00, 0xf0, 0xa1, 0x04


	//----- nvinfo : EIATTR_MAXREG_COUNT
	.align		4
.L_4569:
        /*002c*/ 	.byte	0x03, 0x1b
        /*002e*/ 	.short	0x00ff


	//----- nvinfo : EIATTR_NUM_BARRIERS
	.align		4
        /*0030*/ 	.byte	0x02, 0x4c
        /*0032*/ 	.byte	0x01
	.zero		1


	//----- nvinfo : EIATTR_ANNOTATIONS
	.align		4
        /*0034*/ 	.byte	0x04, 0x55
        /*0036*/ 	.short	(.L_4571 - .L_4570)


	//   ....[0]....
.L_4570:
        /* <DEDUP_REMOVED lines=29> */


	//----- nvinfo : EIATTR_MERCURY_ISA_VERSION
	.align		4
.L_4571:
        /*01f8*/ 	.byte	0x03, 0x5f
        /*01fa*/ 	.short	0x0000


	//----- nvinfo : EIATTR_COOP_GROUP_MASK_REGIDS
	.align		4
        /*01fc*/ 	.byte	0x04, 0x29
        /*01fe*/ 	.short	(.L_4573 - .L_4572)


	//   ....[0]....
.L_4572:
        /*0200*/ 	.word	0xffffffff


	//   ....[1]....
        /*0204*/ 	.word	0xffffffff


	//   ....[2]....
        /*0208*/ 	.word	0xffffffff


	//   ....[3]....
        /*020c*/ 	.word	0xffffffff


	//   ....[4]....
        /*0210*/ 	.word	0xffffffff


	//   ....[5]....
        /*0214*/ 	.word	0xffffffff


	//   ....[6]....
        /*0218*/ 	.word	0xffffffff


	//   ....[7]....
        /*021c*/ 	.word	0xffffffff


	//   ....[8]....
        /*0220*/ 	.word	0xffffffff


	//   ....[9]....
        /*0224*/ 	.word	0xffffffff


	//   ....[10]....
        /*0228*/ 	.word	0xffffffff


	//   ....[11]....
        /*022c*/ 	.word	0xffffffff


	//   ....[12]....
        /*0230*/ 	.word	0xffffffff


	//   ....[13]....
        /*0234*/ 	.word	0xffffffff


	//   ....[14]....
        /*0238*/ 	.word	0xffffffff


	//   ....[15]....
        /*023c*/ 	.word	0xffffffff


	//   ....[16]....
        /*0240*/ 	.word	0xffffffff


	//   ....[17]....
        /*0244*/ 	.word	0xffffffff


	//   ....[18]....
        /*0248*/ 	.word	0xffffffff


	//   ....[19]....
        /*024c*/ 	.word	0xffffffff


	//----- nvinfo : EIATTR_COOP_GROUP_INSTR_OFFSETS
	.align		4
.L_4573:
        /*0250*/ 	.byte	0x04, 0x28
        /*0252*/ 	.short	(.L_4575 - .L_4574)


	//   ....[0]....
.L_4574:
        /*0254*/ 	.word	0x00003760


	//   ....[1]....
        /*0258*/ 	.word	0x00003780


	//   ....[2]....
        /*025c*/ 	.word	0x000037b0


	//   ....[3]....
        /*0260*/ 	.word	0x000037d0


	//   ....[4]....
        /*0264*/ 	.word	0x000037f0


	//   ....[5]....
        /*0268*/ 	.word	0x00003810


	//   ....[6]....
        /*026c*/ 	.word	0x00003820


	//   ....[7]....
        /*0270*/ 	.word	0x00003850


	//   ....[8]....
        /*0274*/ 	.word	0x00003860


	//   ....[9]....
        /*0278*/ 	.word	0x00003880


	//   ....[10]....
        /*027c*/ 	.word	0x000083c0


	//   ....[11]....
        /*0280*/ 	.word	0x00008440


	//   ....[12]....
        /*0284*/ 	.word	0x000084c0


	//   ....[13]....
        /*0288*/ 	.word	0x00008530


	//   ....[14]....
        /*028c*/ 	.word	0x000085b0


	//   ....[15]....
        /*0290*/ 	.word	0x00008620


	//   ....[16]....
        /*0294*/ 	.word	0x000086a0


	//   ....[17]....
        /*0298*/ 	.word	0x00008710


	//   ....[18]....
        /*029c*/ 	.word	0x00008790


	//   ....[19]....
        /*02a0*/ 	.word	0x00008800


	//----- nvinfo : EIATTR_EXIT_INSTR_OFFSETS
	.align		4
.L_4575:
        /*02a4*/ 	.byte	0x04, 0x1c
        /*02a6*/ 	.short	(.L_4577 - .L_4576)


	//   ....[0]....
.L_4576:
        /*02a8*/ 	.word	0x00008330


	//   ....[1]....
        /*02ac*/ 	.word	0x00008360


	//----- nvinfo : EIATTR_MAX_THREADS
	.align		4
.L_4577:
        /*02b0*/ 	.byte	0x04, 0x05
        /*02b2*/ 	.short	(.L_4579 - .L_4578)
.L_4578:
        /*02b4*/ 	.word	0x00000080
        /*02b8*/ 	.word	0x00000001
        /*02bc*/ 	.word	0x00000001


	//----- nvinfo : EIATTR_CRS_STACK_SIZE
	.align		4
.L_4579:
        /*02c0*/ 	.byte	0x04, 0x1e
        /*02c2*/ 	.short	(.L_4581 - .L_4580)
.L_4580:
        /*02c4*/ 	.word	0x00000000
.L_4581:


//--------------------- .nv.info._ZN10layer_norm22ln_bwd_finalize_kernelINS_22Kernel_traits_finalizeILj1280E6__halfffffjLb0ELj1024ELj4ENS_18Kernel_traits_baseILj1280ES2_ffffjLj1024EEEEELb0ELb1EEEvNS_9BwdParamsE --------------------------
	.section	.nv.info._ZN10layer_norm22ln_bwd_finalize_kernelINS_22Kernel_traits_finalizeILj1280E6__halfffffjLb0ELj1024ELj4ENS_18Kernel_traits_baseILj1280ES2_ffffjLj1024EEEEELb0ELb1EEEvNS_9BwdParamsE,"",@"SHT_CUDA_INFO"
	.sectionflags	@""
	.align	4


	//----- nvinfo : EIATTR_CUDA_API_VERSION
	.align		4
        /*0000*/ 	.byte	0x04, 0x37
        /*0002*/ 	.short	(.L_4583 - .L_4582)
.L_4582:
        /*0004*/ 	.word	0x00000082


	//----- nvinfo : EIATTR_SW2861232_WAR
	.align		4
.L_4583:
        /*0008*/ 	.byte	0x01, 0x35
	.zero		2


	//----- nvinfo : EIATTR_PARAM_CBANK
	.align		4
        /*000c*/ 	.byte	0x04, 0x0a
        /*000e*/ 	.short	(.L_4585 - .L_4584)
	.align		4
.L_4584:
        /*0010*/ 	.word	index@(.nv.constant0._ZN10layer_norm22ln_bwd_finalize_kernelINS_22Kernel_traits_finalizeILj1280E6__halfffffjLb0ELj1024ELj4ENS_18Kernel_traits_baseILj1280ES2_ffffjLj1024EEEEELb0ELb1EEEvNS_9BwdParamsE)
        /*0014*/ 	.short	0x0160
        /*0016*/ 	.short	0x0128


	//----- nvinfo : EIATTR_CBANK_PARAM_SIZE
	.align		4
.L_4585:
        /*0018*/ 	.byte	0x03, 0x19
        /*001a*/ 	.short	0x0128


	//----- nvinfo : EIATTR_KPARAM_INFO
	.align		4
        /*001c*/ 	.byte	0x04, 0x17
        /*001e*/ 	.short	(.L_4587 - .L_4586)
.L_4586:
        /*0020*/ 	.word	0x00000000
        /*0024*/ 	.short	0x0000
        /*0026*/ 	.short	0x0000
        /*0028*/ 	.byte	0x00, 0xf0, 0xa1, 0x04


	//----- nvinfo : EIATTR_MAXREG_COUNT
	.align		4
.L_4587:
        /*002c*/ 	.byte	0x03, 0x1b
        /*002e*/ 	.short	0x0040


	//----- nvinfo : EIATTR_NUM_BARRIERS
	.align		4
        /*0030*/ 	.byte	0x02, 0x4c
        /*0032*/ 	.byte	0x01
	.zero		1


	//----- nvinfo : EIATTR_MERCURY_ISA_VERSION
	.align		4
        /*0034*/ 	.byte	0x03, 0x5f
        /*0036*/ 	.short	0x0000


	//----- nvinfo : EIATTR_COOP_GROUP_MASK_REGIDS
	.align		4
        /*0038*/ 	.byte	0x04, 0x29
        /*003a*/ 	.short	(.L_4589 - .L_4588)


	//   ....[0]....
.L_4588:
        /*003c*/ 	.word	0xffffffff


	//   ....[1]....
        /*0040*/ 	.word	0xffffffff


	//   ....[2]....
        /*0044*/ 	.word	0xffffffff


	//   ....[3]....
        /*0048*/ 	.word	0xffffffff


	//   ....[4]....
        /*004c*/ 	.word	0xffffffff


	//   ....[5]....
        /*0050*/ 	.word	0xffffffff


	//   ....[6]....
        /*0054*/ 	.word	0xffffffff


	//   ....[7]....
        /*0058*/ 	.word	0xffffffff


	//   ....[8]....
        /*005c*/ 	.word	0xffffffff


	//   ....[9]....
        /*0060*/ 	.word	0xffffffff


	//   ....[10]....
        /*0064*/ 	.word	0xffffffff


	//   ....[11]....
        /*0068*/ 	.word	0xffffffff


	//   ....[12]....
        /*006c*/ 	.word	0xffffffff


	//   ....[13]....
        /*0070*/ 	.word	0xffffffff


	//   ....[14]....
        /*0074*/ 	.word	0xffffffff


	//   ....[15]....
        /*0078*/ 	.word	0xffffffff


	//   ....[16]....
        /*007c*/ 	.word	0xffffffff


	//   ....[17]....
        /*0080*/ 	.word	0xffffffff


	//   ....[18]....
        /*0084*/ 	.word	0xffffffff


	//   ....[19]....
        /*0088*/ 	.word	0xffffffff


	//----- nvinfo : EIATTR_COOP_GROUP_INSTR_OFFSETS
	.align		4
.L_4589:
        /*008c*/ 	.byte	0x04, 0x28
        /*008e*/ 	.short	(.L_4591 - .L_4590)


	//   ....[0]....
.L_4590:
        /*0090*/ 	.word	0x000007f0


	//   ....[1]....
        /*0094*/ 	.word	0x00000820


	//   ....[2]....
        /*0098*/ 	.word	0x00000840


	//   ....[3]....
        /*009c*/ 	.word	0x00000850


	//   ....[4]....
        /*00a0*/ 	.word	0x00000880


	//   ....[5]....
        /*00a4*/ 	.word	0x00000890


	//   ....[6]....
        /*00a8*/ 	.word	0x000008c0


	//   ....[7]....
        /*00ac*/ 	.word	0x000008d0


	//   ....[8]....
        /*00b0*/ 	.word	0x00000900


	//   ....[9]....
        /*00b4*/ 	.word	0x00000910


	//   ....[10]....
        /*00b8*/ 	.word	0x00000b00


	//   ....[11]....
        /*00bc*/ 	.word	0x00000b80


	//   ....[12]....
        /*00c0*/ 	.word	0x00000be0


	//   ....[13]....
        /*00c4*/ 	.word	0x00000c40


	//   ....[14]....
        /*00c8*/ 	.word	0x00000cb0


	//   ....[15]....
        /*00cc*/ 	.word	0x00000d20


	//   ....[16]....
        /*00d0*/ 	.word	0x00000d80


	//   ....[17]....
        /*00d4*/ 	.word	0x00000de0


	//   ....[18]....
        /*00d8*/ 	.word	0x00000e40


	//   ....[19]....
        /*00dc*/ 	.word	0x00000ea0


	//----- nvinfo : EIATTR_EXIT_INSTR_OFFSETS
	.align		4
.L_4591:
        /*00e0*/ 	.byte	0x04, 0x1c
        /*00e2*/ 	.short	(.L_4593 - .L_4592)


	//   ....[0]....
.L_4592:
        /*00e4*/ 	.word	0x00000070


	//   ....[1]....
        /*00e8*/ 	.word	0x00000aa0


	//----- nvinfo : EIATTR_MAX_THREADS
	.align		4
.L_4593:
        /*00ec*/ 	.byte	0x04, 0x05
        /*00ee*/ 	.short	(.L_4595 - .L_4594)
.L_4594:
        /*00f0*/ 	.word	0x00000400
        /*00f4*/ 	.word	0x00000001
        /*00f8*/ 	.word	0x00000001


	//----- nvinfo : EIATTR_CRS_STACK_SIZE
	.align		4
.L_4595:
        /*00fc*/ 	.byte	0x04, 0x1e
        /*00fe*/ 	.short	(.L_4597 - .L_4596)
.L_4596:
        /*0100*/ 	.word	0x00000000
.L_4597:


//--------------------- .nv.info._ZN10layer_norm13ln_bwd_kernelINS_13Kernel_traitsI6__halfffffjLj1280ELj1ELj4ELj1ELj16ENS_18Kernel_traits_baseILj1280ES2_ffffjLj128EEEEELb1ELb0ELb1ELb1EEEvNS_9BwdParamsE --------------------------
	.section	.nv.info._ZN10layer_norm13ln_bwd_kernelINS_13Kernel_traitsI6__halfffffjLj1280ELj1ELj4ELj1ELj16ENS_18Kernel_traits_baseILj1280ES2_ffffjLj128EEEEELb1ELb0ELb1ELb1EEEvNS_9BwdParamsE,"",@"SHT_CUDA_INFO"
	.sectionflags	@""
	.align	4


	//----- nvinfo : EIATTR_CUDA_API_VERSION
	.align		4
        /*0000*/ 	.byte	0x04, 0x37
        /*0002*/ 	.short	(.L_4599 - .L_4598)
.L_4598:
        /*0004*/ 	.word	0x00000082


	//----- nvinfo : EIATTR_SW2861232_WAR
	.align		4
.L_4599:
        /*0008*/ 	.byte	0x01, 0x35
	.zero		2


	//----- nvinfo : EIATTR_PARAM_CBANK
	.align		4
        /*000c*/ 	.byte	0x04, 0x0a
        /*000e*/ 	.short	(.L_4601 - .L_4600)
	.align		4
.L_4600:
        /*0010*/ 	.word	index@(.nv.constant0._ZN10layer_norm13ln_bwd_kernelINS_13Kernel_traitsI6__halfffffjLj1280ELj1ELj4ELj1ELj16ENS_18Kernel_traits_baseILj1280ES2_ffffjLj128EEEEELb1ELb0ELb1ELb1EEEvNS_9BwdParamsE)
        /*0014*/ 	.short	0x0160
        /*0016*/ 	.short	0x0128


	//----- nvinfo : EIATTR_CBANK_PARAM_SIZE
	.align		4
.L_4601:
        /*0018*/ 	.byte	0x03, 0x19
        /*001a*/ 	.short	0x0128


	//----- nvinfo : EIATTR_KPARAM_INFO
	.align		4
        /*001c*/ 	.byte	0x04, 0x17
        /*001e*/ 	.short	(.L_4603 - .L_4602)
.L_4602:
        /*0020*/ 	.word	0x00000000
        /*0024*/ 	.short	0x0000
        /*0026*/ 	.short	0x0000
        /*0028*/ 	.byte	0x00, 0xf0, 0xa1, 0x04


	//----- nvinfo : EIATTR_MAXREG_COUNT
	.align		4
.L_4603:
        /*002c*/ 	.byte	0x03, 0x1b
        /*002e*/ 	.short	0x00ff


	//----- nvinfo : EIATTR_NUM_BARRIERS
	.align		4
        /*0030*/ 	.byte	0x02, 0x4c
        /*0032*/ 	.byte	0x01
	.zero		1


	//----- nvinfo : EIATTR_ANNOTATIONS
	.align		4
        /*0034*/ 	.byte	0x04, 0x55
        /*0036*/ 	.short	(.L_4605 - .L_4604)


	//   ....[0]....
.L_4604:
        /* <DEDUP_REMOVED lines=27> */


	//----- nvinfo : EIATTR_MERCURY_ISA_VERSION
	.align		4
.L_4605:
        /*01d8*/ 	.byte	0x03, 0x5f
        /*01da*/ 	.short	0x0000


	//----- nvinfo : EIATTR_COOP_GROUP_MASK_REGIDS
	.align		4
        /*01dc*/ 	.byte	0x04, 0x29
        /*01de*/ 	.short	(.L_4607 - .L_4606)


	//   ....[0]....
.L_4606:
        /*01e0*/ 	.word	0xffffffff


	//   ....[1]....
        /*01e4*/ 	.word	0xffffffff


	//   ....[2]....
        /*01e8*/ 	.word	0xffffffff


	//   ....[3]....
        /*01ec*/ 	.word	0xffffffff


	//   ....[4]....
        /*01f0*/ 	.word	0xffffffff


	//   ....[5]....
        /*01f4*/ 	.word	0xffffffff


	//   ....[6]....
        /*01f8*/ 	.word	0xffffffff


	//   ....[7]....
        /*01fc*/ 	.word	0xffffffff


	//   ....[8]....
        /*0200*/ 	.word	0xffffffff


	//   ....[9]....
        /*0204*/ 	.word	0xffffffff


	//   ....[10]....
        /*0208*/ 	.word	0xffffffff


	//   ....[11]....
        /*020c*/ 	.word	0xffffffff


	//   ....[12]....
        /*0210*/ 	.word	0xffffffff


	//   ....[13]....
        /*0214*/ 	.word	0xffffffff


	//   ....[14]....
        /*0218*/ 	.word	0xffffffff


	//   ....[15]....
        /*021c*/ 	.word	0xffffffff


	//   ....[16]....
        /*0220*/ 	.word	0xffffffff


	//   ....[17]....
        /*0224*/ 	.word	0xffffffff


	//   ....[18]....
        /*0228*/ 	.word	0xffffffff


	//   ....[19]....
        /*022c*/ 	.word	0xffffffff


	//----- nvinfo : EIATTR_COOP_GROUP_INSTR_OFFSETS
	.align		4
.L_4607:
        /*0230*/ 	.byte	0x04, 0x28
        /*0232*/ 	.short	(.L_4609 - .L_4608)


	//   ....[0]....
.L_4608:
        /*0234*/ 	.word	0x00002c10


	//   ....[1]....
        /*0238*/ 	.word	0x00002c30


	//   ....[2]....
        /*023c*/ 	.word	0x00002c60


	//   ....[3]....
        /*0240*/ 	.word	0x00002c80


	//   ....[4]....
        /*0244*/ 	.word	0x00002ca0


	//   ....[5]....
        /*0248*/ 	.word	0x00002cc0


	//   ....[6]....
        /*024c*/ 	.word	0x00002ce0


	//   ....[7]....
        /*0250*/ 	.word	0x00002d00


	//   ....[8]....
        /*0254*/ 	.word	0x00002d10


	//   ....[9]....
        /*0258*/ 	.word	0x00002d30


	//   ....[10]....
        /*025c*/ 	.word	0x00006c40


	//   ....[11]....
        /*0260*/ 	.word	0x00006cc0


	//   ....[12]....
        /*0264*/ 	.word	0x00006d40


	//   ....[13]....
        /*0268*/ 	.word	0x00006db0


	//   ....[14]....
        /*026c*/ 	.word	0x00006e30


	//   ....[15]....
        /*0270*/ 	.word	0x00006ea0


	//   ....[16]....
        /*0274*/ 	.word	0x00006f20


	//   ....[17]....
        /*0278*/ 	.word	0x00006f90


	//   ....[18]....
        /*027c*/ 	.word	0x00007010


	//   ....[19]....
        /*0280*/ 	.word	0x00007080


	//----- nvinfo : EIATTR_EXIT_INSTR_OFFSETS
	.align		4
.L_4609:
        /*0284*/ 	.byte	0x04, 0x1c
        /*0286*/ 	.short	(.L_4611 - .L_4610)


	//   ....[0]....
.L_4610:
        /*0288*/ 	.word	0x00006be0


	//----- nvinfo : EIATTR_MAX_THREADS
	.align		4
.L_4611:
        /*028c*/ 	.byte	0x04, 0x05
        /*028e*/ 	.short	(.L_4613 - .L_4612)
.L_4612:
        /*0290*/ 	.word	0x00000080
        /*0294*/ 	.word	0x00000001
        /*0298*/ 	.word	0x00000001


	//----- nvinfo : EIATTR_CRS_STACK_SIZE
	.align		4
.L_4613:
        /*029c*/ 	.byte	0x04, 0x1e
        /*029e*/ 	.short	(.L_4615 - .L_4614)
.L_4614:
        /*02a0*/ 	.word	0x00000000
.L_4615:


//--------------------- .nv.info._ZN10layer_norm13ln_bwd_kernelINS_13Kernel_traitsI6__halfffffjLj1280ELj1ELj4ELj1ELj16ENS_18Kernel_traits_baseILj1280ES2_ffffjLj128EEEEELb1ELb1ELb0ELb0EEEvNS_9BwdParamsE --------------------------
	.section	.nv.info._ZN10layer_norm13ln_bwd_kernelINS_13Kernel_traitsI6__halfffffjLj1280ELj1ELj4ELj1ELj16ENS_18Kernel_traits_baseILj1280ES2_ffffjLj128EEEEELb1ELb1ELb0ELb0EEEvNS_9BwdParamsE,"",@"SHT_CUDA_INFO"
	.sectionflags	@""
	.align	4


	//----- nvinfo : EIATTR_CUDA_API_VERSION
	.align		4
        /*0000*/ 	.byte	0x04, 0x37
        /*0002*/ 	.short	(.L_4617 - .L_4616)
.L_4616:
        /*0004*/ 	.word	0x00000082


	//----- nvinfo : EIATTR_SW2861232_WAR
	.align		4
.L_4617:
        /*0008*/ 	.byte	0x01, 0x35
	.zero		2


	//----- nvinfo : EIATTR_PARAM_CBANK
	.align		4
        /*000c*/ 	.byte	0x04, 0x0a
        /*000e*/ 	.short	(.L_4619 - .L_4618)
	.align		4
.L_4618:
        /*0010*/ 	.word	index@(.nv.constant0._ZN10layer_norm13ln_bwd_kernelINS_13Kernel_traitsI6__halfffffjLj1280ELj1ELj4ELj1ELj16ENS_18Kernel_traits_baseILj1280ES2_ffffjLj128EEEEELb1ELb1ELb0ELb0EEEvNS_9BwdParamsE)
        /*0014*/ 	.short	0x0160
        /*0016*/ 	.short	0x0128


	//----- nvinfo : EIATTR_CBANK_PARAM_SIZE
	.align		4
.L_4619:
        /*0018*/ 	.byte	0x03, 0x19
        /*001a*/ 	.short	0x0128


	//----- nvinfo : EIATTR_KPARAM_INFO
	.align		4
        /*001c*/ 	.byte	0x04, 0x17
        /*001e*/ 	.short	(.L_4621 - .L_4620)
.L_4620:
        /*0020*/ 	.word	0x00000000
        /*0024*/ 	.short	0x0000
        /*0026*/ 	.short	0x0000
        /*0028*/ 	.byte	0x00, 0xf0, 0xa1, 0x04


	//----- nvinfo : EIATTR_MAXREG_COUNT
	.align		4
.L_4621:
        /*002c*/ 	.byte	0x03, 0x1b
        /*002e*/ 	.short	0x00ff


	//----- nvinfo : EIATTR_NUM_BARRIERS
	.align		4
        /*0030*/ 	.byte	0x02, 0x4c
        /*0032*/ 	.byte	0x01
	.zero		1


	//----- nvinfo : EIATTR_ANNOTATIONS
	.align		4
        /*0034*/ 	.byte	0x04, 0x55
        /*0036*/ 	.short	(.L_4623 - .L_4622)


	//   ....[0]....
.L_4622:
        /* <DEDUP_REMOVED lines=102> */


	//----- nvinfo : EIATTR_MERCURY_ISA_VERSION
	.align		4
.L_4623:
        /*0688*/ 	.byte	0x03, 0x5f
        /*068a*/ 	.short	0x0000


	//----- nvinfo : EIATTR_COOP_GROUP_MASK_REGIDS
	.align		4
        /*068c*/ 	.byte	0x04, 0x29
        /*068e*/ 	.short	(.L_4625 - .L_4624)


	//   ....[0]....
.L_4624:
        /*0690*/ 	.word	0xffffffff


	//   ....[1]....
        /*0694*/ 	.word	0xffffffff


	//   ....[2]....
        /*0698*/ 	.word	0xffffffff


	//   ....[3]....
        /*069c*/ 	.word	0xffffffff


	//   ....[4]....
        /*06a0*/ 	.word	0xffffffff


	//   ....[5]....
        /*06a4*/ 	.word	0xffffffff


	//   ....[6]....
        /*06a8*/ 	.word	0xffffffff


	//   ....[7]....
        /*06ac*/ 	.word	0xffffffff


	//   ....[8]....
        /*06b0*/ 	.word	0xffffffff


	//   ....[9]....
        /*06b4*/ 	.word	0xffffffff


	//   ....[10]....
        /*06b8*/ 	.word	0xffffffff


	//   ....[11]....
        /*06bc*/ 	.word	0xffffffff


	//   ....[12]....
        /*06c0*/ 	.word	0xffffffff


	//   ....[13]....
        /*06c4*/ 	.word	0xffffffff


	//   ....[14]....
        /*06c8*/ 	.word	0xffffffff


	//   ....[15]....
        /*06cc*/ 	.word	0xffffffff


	//   ....[16]....
        /*06d0*/ 	.word	0xffffffff


	//   ....[17]....
        /*06d4*/ 	.word	0xffffffff


	//   ....[18]....
        /*06d8*/ 	.word	0xffffffff


	//   ....[19]....
        /*06dc*/ 	.word	0xffffffff


	//----- nvinfo : EIATTR_COOP_GROUP_INSTR_OFFSETS
	.align		4
.L_4625:
        /*06e0*/ 	.byte	0x04, 0x28
        /*06e2*/ 	.short	(.L_4627 - .L_4626)


	//   ....[0]....
.L_4626:
        /*06e4*/ 	.word	0x00003c50


	//   ....[1]....
        /*06e8*/ 	.word	0x00003c70


	//   ....[2]....
        /*06ec*/ 	.word	0x00003ca0


	//   ....[3]....
        /*06f0*/ 	.word	0x00003cc0


	//   ....[4]....
        /*06f4*/ 	.word	0x00003ce0


	//   ....[5]....
        /*06f8*/ 	.word	0x00003d00


	//   ....[6]....
        /*06fc*/ 	.word	0x00003d10


	//   ....[7]....
        /*0700*/ 	.word	0x00003d40


	//   ....[8]....
        /*0704*/ 	.word	0x00003d50


	//   ....[9]....
        /*0708*/ 	.word	0x00003d70


	//   ....[10]....
        /*070c*/ 	.word	0x00008df0


	//   ....[11]....
        /*0710*/ 	.word	0x00008e70


	//   ....[12]....
        /*0714*/ 	.word	0x00008ef0


	//   ....[13]....
        /*0718*/ 	.word	0x00008f60


	//   ....[14]....
        /*071c*/ 	.word	0x00008fe0


	//   ....[15]....
        /*0720*/ 	.word	0x00009050


	//   ....[16]....
        /*0724*/ 	.word	0x000090d0


	//   ....[17]....
        /*0728*/ 	.word	0x00009140


	//   ....[18]....
        /*072c*/ 	.word	0x000091c0


	//   ....[19]....
        /*0730*/ 	.word	0x00009230


	//----- nvinfo : EIATTR_EXIT_INSTR_OFFSETS
	.align		4
.L_4627:
        /*0734*/ 	.byte	0x04, 0x1c
        /*0736*/ 	.short	(.L_4629 - .L_4628)


	//   ....[0]....
.L_4628:
        /*0738*/ 	.word	0x00008d10


	//   ....[1]....
        /*073c*/ 	.word	0x00008d90


	//----- nvinfo : EIATTR_MAX_THREADS
	.align		4
.L_4629:
        /*0740*/ 	.byte	0x04, 0x05
        /*0742*/ 	.short	(.L_4631 - .L_4630)
.L_4630:
        /*0744*/ 	.word	0x00000080
        /*0748*/ 	.word	0x00000001
        /*074c*/ 	.word	0x00000001


	//----- nvinfo : EIATTR_CRS_STACK_SIZE
	.align		4
.L_4631:
        /*0750*/ 	.byte	0x04, 0x1e
        /*0752*/ 	.short	(.L_4633 - .L_4632)
.L_4632:
        /*0754*/ 	.word	0x00000000
.L_4633:


//--------------------- .nv.info._ZN10layer_norm13ln_bwd_kernelINS_13Kernel_traitsI6__halfffffjLj1280ELj1ELj4ELj1ELj16ENS_18Kernel_traits_baseILj1280ES2_ffffjLj128EEEEELb1ELb1ELb0ELb1EEEvNS_9BwdParamsE --------------------------
	.section	.nv.info._ZN10layer_norm13ln_bwd_kernelINS_13Kernel_traitsI6__halfffffjLj1280ELj1ELj4ELj1ELj16ENS_18Kernel_traits_baseILj1280ES2_ffffjLj128EEEEELb1ELb1ELb0ELb1EEEvNS_9BwdParamsE,"",@"SHT_CUDA_INFO"
	.sectionflags	@""
	.align	4


	//----- nvinfo : EIATTR_CUDA_API_VERSION
	.align		4
        /*0000*/ 	.byte	0x04, 0x37
        /*0002*/ 	.short	(.L_4635 - .L_4634)
.L_4634:
        /*0004*/ 	.word	0x00000082


	//----- nvinfo : EIATTR_SW2861232_WAR
	.align		4
.L_4635:
        /*0008*/ 	.byte	0x01, 0x35
	.zero		2


	//----- nvinfo : EIATTR_PARAM_CBANK
	.align		4
        /*000c*/ 	.byte	0x04, 0x0a
        /*000e*/ 	.short	(.L_4637 - .L_4636)
	.align		4
.L_4636:
        /*0010*/ 	.word	index@(.nv.constant0._ZN10layer_norm13ln_bwd_kernelINS_13Kernel_traitsI6__halfffffjLj1280ELj1ELj4ELj1ELj16ENS_18Kernel_traits_baseILj1280ES2_ffffjLj128EEEEELb1ELb1ELb0ELb1EEEvNS_9BwdParamsE)
        /*0014*/ 	.short	0x0160
        /*0016*/ 	.short	0x0128


	//----- nvinfo : EIATTR_CBANK_PARAM_SIZE
	.align		4
.L_4637:
        /*0018*/ 	.byte	0x03, 0x19
        /*001a*/ 	.short	0x0128


	//----- nvinfo : EIATTR_KPARAM_INFO
	.align		4
        /*001c*/ 	.byte	0x04, 0x17
        /*001e*/ 	.short	(.L_4639 - .L_4638)
.L_4638:
        /*0020*/ 	.word	0x00000000
        /*0024*/ 	.short	0x0000
        /*0026*/ 	.short	0x0000
        /*0028*/ 	.byte	0x00, 0xf0, 0xa1, 0x04


	//----- nvinfo : EIATTR_MAXREG_COUNT
	.align		4
.L_4639:
        /*002c*/ 	.byte	0x03, 0x1b
        /*002e*/ 	.short	0x00ff


	//----- nvinfo : EIATTR_NUM_BARRIERS
	.align		4
        /*0030*/ 	.byte	0x02, 0x4c
        /*0032*/ 	.byte	0x01
	.zero		1


	//----- nvinfo : EIATTR_ANNOTATIONS
	.align		4
        /*0034*/ 	.byte	0x04, 0x55
        /*0036*/ 	.short	(.L_4641 - .L_4640)


	//   ....[0]....
.L_4640:
        /* <DEDUP_REMOVED lines=157> */


	//----- nvinfo : EIATTR_MERCURY_ISA_VERSION
	.align		4
.L_4641:
        /*09f8*/ 	.byte	0x03, 0x5f
        /*09fa*/ 	.short	0x0000


	//----- nvinfo : EIATTR_COOP_GROUP_MASK_REGIDS
	.align		4
        /*09fc*/ 	.byte	0x04, 0x29
        /*09fe*/ 	.short	(.L_4643 - .L_4642)


	//   ....[0]....
.L_4642:
        /*0a00*/ 	.word	0xffffffff


	//   ....[1]....
        /*0a04*/ 	.word	0xffffffff


	//   ....[2]....
        /*0a08*/ 	.word	0xffffffff


	//   ....[3]....
        /*0a0c*/ 	.word	0xffffffff


	//   ....[4]....
        /*0a10*/ 	.word	0xffffffff


	//   ....[5]....
        /*0a14*/ 	.word	0xffffffff


	//   ....[6]....
        /*0a18*/ 	.word	0xffffffff


	//   ....[7]....
        /*0a1c*/ 	.word	0xffffffff


	//   ....[8]....
        /*0a20*/ 	.word	0xffffffff


	//   ....[9]....
        /*0a24*/ 	.word	0xffffffff


	//   ....[10]....
        /*0a28*/ 	.word	0xffffffff


	//   ....[11]....
        /*0a2c*/ 	.word	0xffffffff


	//   ....[12]....
        /*0a30*/ 	.word	0xffffffff


	//   ....[13]....
        /*0a34*/ 	.word	0xffffffff


	//   ....[14]....
        /*0a38*/ 	.word	0xffffffff


	//   ....[15]....
        /*0a3c*/ 	.word	0xffffffff


	//   ....[16]....
        /*0a40*/ 	.word	0xffffffff


	//   ....[17]....
        /*0a44*/ 	.word	0xffffffff


	//   ....[18]....
        /*0a48*/ 	.word	0xffffffff


	//   ....[19]....
        /*0a4c*/ 	.word	0xffffffff


	//----- nvinfo : EIATTR_COOP_GROUP_INSTR_OFFSETS
	.align		4
.L_4643:
        /*0a50*/ 	.byte	0x04, 0x28
        /*0a52*/ 	.short	(.L_4645 - .L_4644)


	//   ....[0]....
.L_4644:
        /*0a54*/ 	.word	0x00003750


	//   ....[1]....
        /*0a58*/ 	.word	0x00003770


	//   ....[2]....
        /*0a5c*/ 	.word	0x000037a0


	//   ....[3]....
        /*0a60*/ 	.word	0x000037c0


	//   ....[4]....
        /*0a64*/ 	.word	0x000037e0


	//   ....[5]....
        /*0a68*/ 	.word	0x00003800


	//   ....[6]....
        /*0a6c*/ 	.word	0x00003820


	//   ....[7]....
        /*0a70*/ 	.word	0x00003840


	//   ....[8]....
        /*0a74*/ 	.word	0x00003850


	//   ....[9]....
        /*0a78*/ 	.word	0x00003870


	//   ....[10]....
        /*0a7c*/ 	.word	0x00008150


	//   ....[11]....
        /*0a80*/ 	.word	0x000081d0


	//   ....[12]....
        /*0a84*/ 	.word	0x00008250


	//   ....[13]....
        /*0a88*/ 	.word	0x000082c0


	//   ....[14]....
        /*0a8c*/ 	.word	0x00008340


	//   ....[15]....
        /*0a90*/ 	.word	0x000083b0


	//   ....[16]....
        /*0a94*/ 	.word	0x00008430


	//   ....[17]....
        /*0a98*/ 	.word	0x000084a0


	//   ....[18]....
        /*0a9c*/ 	.word	0x00008520


	//   ....[19]....
        /*0aa0*/ 	.word	0x00008590


	//----- nvinfo : EIATTR_EXIT_INSTR_OFFSETS
	.align		4
.L_4645:
        /*0aa4*/ 	.byte	0x04, 0x1c
        /*0aa6*/ 	.short	(.L_4647 - .L_4646)


	//   ....[0]....
.L_4646:
        /*0aa8*/ 	.word	0x000080f0


	//----- nvinfo : EIATTR_MAX_THREADS
	.align		4
.L_4647:
        /*0aac*/ 	.byte	0x04, 0x05
        /*0aae*/ 	.short	(.L_4649 - .L_4648)
.L_4648:
        /*0ab0*/ 	.word	0x00000080
        /*0ab4*/ 	.word	0x00000001
        /*0ab8*/ 	.word	0x00000001


	//----- nvinfo : EIATTR_CRS_STACK_SIZE
	.align		4
.L_4649:
        /*0abc*/ 	.byte	0x04, 0x1e
        /*0abe*/ 	.short	(.L_4651 - .L_4650)
.L_4650:
        /*0ac0*/ 	.word	0x00000000
.L_4651:


//--------------------- .nv.info._ZN10layer_norm22ln_bwd_finalize_kernelINS_22Kernel_traits_finalizeILj1280E6__halfffffjLb1ELj1024ELj4ENS_18Kernel_traits_baseILj1280ES2_ffffjLj1024EEEEELb1ELb0EEEvNS_9BwdParamsE --------------------------
	.section	.nv.info._ZN10layer_norm22ln_bwd_finalize_kernelINS_22Kernel_traits_finalizeILj1280E6__halfffffjLb1ELj1024ELj4ENS_18Kernel_traits_baseILj1280ES2_ffffjLj1024EEEEELb1ELb0EEEvNS_9BwdParamsE,"",@"SHT_CUDA_INFO"
	.sectionflags	@""
	.align	4


	//----- nvinfo : EIATTR_CUDA_API_VERSION
	.align		4
        /*0000*/ 	.byte	0x04, 0x37
        /*0002*/ 	.short	(.L_4653 - .L_4652)
.L_4652:
        /*0004*/ 	.word	0x00000082


	//----- nvinfo : EIATTR_SW2861232_WAR
	.align		4
.L_4653:
        /*0008*/ 	.byte	0x01, 0x35
	.zero		2


	//----- nvinfo : EIATTR_PARAM_CBANK
	.align		4
        /*000c*/ 	.byte	0x04, 0x0a
        /*000e*/ 	.short	(.L_4655 - .L_4654)
	.align		4
.L_4654:
        /*0010*/ 	.word	index@(.nv.constant0._ZN10layer_norm22ln_bwd_finalize_kernelINS_22Kernel_traits_finalizeILj1280E6__halfffffjLb1ELj1024ELj4ENS_18Kernel_traits_baseILj1280ES2_ffffjLj1024EEEEELb1ELb0EEEvNS_9BwdParamsE)
        /*0014*/ 	.short	0x0160
        /*0016*/ 	.short	0x0128


	//----- nvinfo : EIATTR_CBANK_PARAM_SIZE
	.align		4
.L_4655:
        /*0018*/ 	.byte	0x03, 0x19
        /*001a*/ 	.short	0x0128


	//----- nvinfo : EIATTR_KPARAM_INFO
	.align		4
        /*001c*/ 	.byte	0x04, 0x17
        /*001e*/ 	.short	(.L_4657 - .L_4656)
.L_4656:
        /*0020*/ 	.word	0x00000000
        /*0024*/ 	.short	0x0000
        /*0026*/ 	.short	0x0000
        /*0028*/ 	.byte	0x00, 0xf0, 0xa1, 0x04


	//----- nvinfo : EIATTR_MAXREG_COUNT
	.align		4
.L_4657:
        /*002c*/ 	.byte	0x03, 0x1b
        /*002e*/ 	.short	0x0040


	//----- nvinfo : EIATTR_NUM_BARRIERS
	.align		4
        /*0030*/ 	.byte	0x02, 0x4c
        /*0032*/ 	.byte	0x01
	.zero		1


	//----- nvinfo : EIATTR_MERCURY_ISA_VERSION
	.align		4
        /*0034*/ 	.byte	0x03, 0x5f
        /*0036*/ 	.short	0x0000


	//----- nvinfo : EIATTR_COOP_GROUP_MASK_REGIDS
	.align		4
        /*0038*/ 	.byte	0x04, 0x29
        /*003a*/ 	.short	(.L_4659 - .L_4658)


	//   ....[0]....
.L_4658:
        /*003c*/ 	.word	0xffffffff


	//   ....[1]....
        /*0040*/ 	.word	0xffffffff


	//   ....[2]....
        /*0044*/ 	.word	0xffffffff


	//   ....[3]....
        /*0048*/ 	.word	0xffffffff


	//   ....[4]....
        /*004c*/ 	.word	0xffffffff


	//   ....[5]....
        /*0050*/ 	.word	0xffffffff


	//   ....[6]....
        /*0054*/ 	.word	0xffffffff


	//   ....[7]....
        /*0058*/ 	.word	0xffffffff


	//   ....[8]....
        /*005c*/ 	.word	0xffffffff


	//   ....[9]....
        /*0060*/ 	.word	0xffffffff


	//   ....[10]....
        /*0064*/ 	.word	0xffffffff


	//   ....[11]....
        /*0068*/ 	.word	0xffffffff


	//   ....[12]....
        /*006c*/ 	.word	0xffffffff


	//   ....[13]....
        /*0070*/ 	.word	0xffffffff


	//   ....[14]....
        /*0074*/ 	.word	0xffffffff


	//   ....[15]....
        /*0078*/ 	.word	0xffffffff


	//   ....[16]....
        /*007c*/ 	.word	0xffffffff


	//   ....[17]....
        /*0080*/ 	.word	0xffffffff


	//   ....[18]....
        /*0084*/ 	.word	0xffffffff


	//   ....[19]....
        /*0088*/ 	.word	0xffffffff


	//   ....[20]....
        /*008c*/ 	.word	0xffffffff


	//   ....[21]....
        /*0090*/ 	.word	0xffffffff


	//   ....[22]....
        /*0094*/ 	.word	0xffffffff


	//   ....[23]....
        /*0098*/ 	.word	0xffffffff


	//   ....[24]....
        /*009c*/ 	.word	0xffffffff


	//   ....[25]....
        /*00a0*/ 	.word	0xffffffff


	//   ....[26]....
        /*00a4*/ 	.word	0xffffffff


	//   ....[27]....
        /*00a8*/ 	.word	0xffffffff


	//   ....[28]....
        /*00ac*/ 	.word	0xffffffff


	//   ....[29]....
        /*00b0*/ 	.word	0xffffffff


	//----- nvinfo : EIATTR_COOP_GROUP_INSTR_OFFSETS
	.align		4
.L_4659:
        /*00b4*/ 	.byte	0x04, 0x28
        /*00b6*/ 	.short	(.L_4661 - .L_4660)


	//   ....[0]....
.L_4660:
        /*00b8*/ 	.word	0x000009d0


	//   ....[1]....
        /*00bc*/ 	.word	0x00000a00


	//   ....[2]....
        /*00c0*/ 	.word	0x00000a10


	//   ....[3]....
        /*00c4*/ 	.word	0x00000a30


	//   ....[4]....
        /*00c8*/ 	.word	0x00000a50


	//   ....[5]....
        /*00cc*/ 	.word	0x00000a60


	//   ....[6]....
        /*00d0*/ 	.word	0x00000a90


	//   ....[7]....
        /*00d4*/ 	.word	0x00000ab0


	//   ....[8]....
        /*00d8*/ 	.word	0x00000ac0


	//   ....[9]....
        /*00dc*/ 	.word	0x00000af0


	//   ....[10]....
        /*00e0*/ 	.word	0x00000b10


	//   ....[11]....
        /*00e4*/ 	.word	0x00000b20


	//   ....[12]....
        /*00e8*/ 	.word	0x00000b50


	//   ....[13]....
        /*00ec*/ 	.word	0x00000b70


	//   ....[14]....
        /*00f0*/ 	.word	0x00000b80


	//   ....[15]....
        /*00f4*/ 	.word	0x00000e20


	//   ....[16]....
        /*00f8*/ 	.word	0x00000e80


	//   ....[17]....
        /*00fc*/ 	.word	0x00000ee0


	//   ....[18]....
        /*0100*/ 	.word	0x00000f40


	//   ....[19]....
        /*0104*/ 	.word	0x00000fb0


	//   ....[20]....
        /*0108*/ 	.word	0x00001020


	//   ....[21]....
        /*010c*/ 	.word	0x00001080


	//   ....[22]....
        /*0110*/ 	.word	0x000010e0


	//   ....[23]....
        /*0114*/ 	.word	0x00001140


	//   ....[24]....
        /*0118*/ 	.word	0x000011b0


	//   ....[25]....
        /*011c*/ 	.word	0x00001220


	//   ....[26]....
        /*0120*/ 	.word	0x00001280


	//   ....[27]....
        /*0124*/ 	.word	0x000012e0


	//   ....[28]....
        /*0128*/ 	.word	0x00001340


	//   ....[29]....
        /*012c*/ 	.word	0x000013a0


	//----- nvinfo : EIATTR_EXIT_INSTR_OFFSETS
	.align		4
.L_4661:
        /*0130*/ 	.byte	0x04, 0x1c
        /*0132*/ 	.short	(.L_4663 - .L_4662)


	//   ....[0]....
.L_4662:
        /*0134*/ 	.word	0x00000070


	//   ....[1]....
        /*0138*/ 	.word	0x00000dc0


	//----- nvinfo : EIATTR_MAX_THREADS
	.align		4
.L_4663:
        /*013c*/ 	.byte	0x04, 0x05
        /*013e*/ 	.short	(.L_4665 - .L_4664)
.L_4664:
        /*0140*/ 	.word	0x00000400
        /*0144*/ 	.word	0x00000001
        /*0148*/ 	.word	0x00000001


	//----- nvinfo : EIATTR_CRS_STACK_SIZE
	.align		4
.L_4665:
        /*014c*/ 	.byte	0x04, 0x1e
        /*014e*/ 	.short	(.L_4667 - .L_4666)
.L_4666:
        /*0150*/ 	.word	0x00000000
.L_4667:


//--------------------- .nv.info._ZN10layer_norm13ln_bwd_kernelINS_13Kernel_traitsI6__halfffffjLj1280ELj1ELj4ELj1ELj16ENS_18Kernel_traits_baseILj1280ES2_ffffjLj128EEEEELb1ELb1ELb1ELb0EEEvNS_9BwdParamsE --------------------------
	.section	.nv.info._ZN10layer_norm13ln_bwd_kernelINS_13Kernel_traitsI6__halfffffjLj1280ELj1ELj4ELj1ELj16ENS_18Kernel_traits_baseILj1280ES2_ffffjLj128EEEEELb1ELb1ELb1ELb0EEEvNS_9BwdParamsE,"",@"SHT_CUDA_INFO"
	.sectionflags	@""
	.align	4


	//----- nvinfo : EIATTR_CUDA_API_VERSION
	.align		4
        /*0000*/ 	.byte	0x04, 0x37
        /*0002*/ 	.short	(.L_4669 - .L_4668)
.L_4668:
        /*0004*/ 	.word	0x00000082


	//----- nvinfo : EIATTR_SW2861232_WAR
	.align		4
.L_4669:
        /*0008*/ 	.byte	0x01, 0x35
	.zero		2


	//----- nvinfo : EIATTR_PARAM_CBANK
	.align		4
        /*000c*/ 	.byte	0x04, 0x0a
        /*000e*/ 	.short	(.L_4671 - .L_4670)
	.align		4
.L_4670:
        /*0010*/ 	.word	index@(.nv.constant0._ZN10layer_norm13ln_bwd_kernelINS_13Kernel_traitsI6__halfffffjLj1280ELj1ELj4ELj1ELj16ENS_18Kernel_traits_baseILj1280ES2_ffffjLj128EEEEELb1ELb1ELb1ELb0EEEvNS_9BwdParamsE)
        /*0014*/ 	.short	0x0160
        /*0016*/ 	.short	0x0128


	//----- nvinfo : EIATTR_CBANK_PARAM_SIZE
	.align		4
.L_4671:
        /*0018*/ 	.byte	0x03, 0x19
        /*001a*/ 	.short	0x0128


	//----- nvinfo : EIATTR_KPARAM_INFO
	.align		4
        /*001c*/ 	.byte	0x04, 0x17
        /*001e*/ 	.short	(.L_4673 - .L_4672)
.L_4672:
        /*0020*/ 	.word	0x00000000
        /*0024*/ 	.short	0x0000
        /*0026*/ 	.short	0x0000
        /*0028*/ 	.byte	0x00, 0xf0, 0xa1, 0x04


	//----- nvinfo : EIATTR_MAXREG_COUNT
	.align		4
.L_4673:
        /*002c*/ 	.byte	0x03, 0x1b
        /*002e*/ 	.short	0x00ff


	//----- nvinfo : EIATTR_NUM_BARRIERS
	.align		4
        /*0030*/ 	.byte	0x02, 0x4c
        /*0032*/ 	.byte	0x01
	.zero		1


	//----- nvinfo : EIATTR_ANNOTATIONS
	.align		4
        /*0034*/ 	.byte	0x04, 0x55
        /*0036*/ 	.short	(.L_4675 - .L_4674)


	//   ....[0]....
.L_4674:
        /* <DEDUP_REMOVED lines=765> */


	//----- nvinfo : EIATTR_MERCURY_ISA_VERSION
	.align		4
.L_4675:
        /*2ff8*/ 	.byte	0x03, 0x5f
        /*2ffa*/ 	.short	0x0000


	//----- nvinfo : EIATTR_COOP_GROUP_MASK_REGIDS
	.align		4
        /*2ffc*/ 	.byte	0x04, 0x29
        /*2ffe*/ 	.short	(.L_4677 - .L_4676)


	//   ....[0]....
.L_4676:
        /*3000*/ 	.word	0xffffffff


	//   ....[1]....
        /*3004*/ 	.word	0xffffffff


	//   ....[2]....
        /*3008*/ 	.word	0xffffffff


	//   ....[3]....
        /*300c*/ 	.word	0xffffffff


	//   ....[4]....
        /*3010*/ 	.word	0xffffffff


	//   ....[5]....
        /*3014*/ 	.word	0xffffffff


	//   ....[6]....
        /*3018*/ 	.word	0xffffffff


	//   ....[7]....
        /*301c*/ 	.word	0xffffffff


	//   ....[8]....
        /*3020*/ 	.word	0xffffffff


	//   ....[9]....
        /*3024*/ 	.word	0xffffffff


	//   ....[10]....
        /*3028*/ 	.word	0xffffffff


	//   ....[11]....
        /*302c*/ 	.word	0xffffffff


	//   ....[12]....
        /*3030*/ 	.word	0xffffffff


	//   ....[13]....
        /*3034*/ 	.word	0xffffffff


	//   ....[14]....
        /*3038*/ 	.word	0xffffffff


	//   ....[15]....
        /*303c*/ 	.word	0xffffffff


	//   ....[16]....
        /*3040*/ 	.word	0xffffffff


	//   ....[17]....
        /*3044*/ 	.word	0xffffffff


	//   ....[18]....
        /*3048*/ 	.word	0xffffffff


	//   ....[19]....
        /*304c*/ 	.word	0xffffffff


	//----- nvinfo : EIATTR_COOP_GROUP_INSTR_OFFSETS
	.align		4
.L_4677:
        /*3050*/ 	.byte	0x04, 0x28
        /*3052*/ 	.short	(.L_4679 - .L_4678)


	//   ....[0]....
.L_4678:
        /*3054*/ 	.word	0x00006de0


	//   ....[1]....
        /*3058*/ 	.word	0x00006e10


	//   ....[2]....
        /*305c*/ 	.word	0x00006e20


	//   ....[3]....
        /*3060*/ 	.word	0x00006e50


	//   ....[4]....
        /*3064*/ 	.word	0x00006e70


	//   ....[5]....
        /*3068*/ 	.word	0x00006e90


	//   ....[6]....
        /*306c*/ 	.word	0x00006eb0


	//   ....[7]....
        /*3070*/ 	.word	0x00006ed0


	//   ....[8]....
        /*3074*/ 	.word	0x00006ee0


	//   ....[9]....
        /*3078*/ 	.word	0x00006f00


	//   ....[10]....
        /*307c*/ 	.word	0x00010060


	//   ....[11]....
        /*3080*/ 	.word	0x000100e0


	//   ....[12]....
        /*3084*/ 	.word	0x00010160


	//   ....[13]....
        /*3088*/ 	.word	0x000101d0


	//   ....[14]....
        /*308c*/ 	.word	0x00010250


	//   ....[15]....
        /*3090*/ 	.word	0x000102c0


	//   ....[16]....
        /*3094*/ 	.word	0x00010340


	//   ....[17]....
        /*3098*/ 	.word	0x000103b0


	//   ....[18]....
        /*309c*/ 	.word	0x00010430


	//   ....[19]....
        /*30a0*/ 	.word	0x000104a0


	//----- nvinfo : EIATTR_EXIT_INSTR_OFFSETS
	.align		4
.L_4679:
        /*30a4*/ 	.byte	0x04, 0x1c
        /*30a6*/ 	.short	(.L_4681 - .L_4680)


	//   ....[0]....
.L_4680:
        /*30a8*/ 	.word	0x0000ff90


	//   ....[1]....
        /*30ac*/ 	.word	0x00010000


	//----- nvinfo : EIATTR_MAX_THREADS
	.align		4
.L_4681:
        /*30b0*/ 	.byte	0x04, 0x05
        /*30b2*/ 	.short	(.L_4683 - .L_4682)
.L_4682:
        /*30b4*/ 	.word	0x00000080
        /*30b8*/ 	.word	0x00000001
        /*30bc*/ 	.word	0x00000001


	//----- nvinfo : EIATTR_CRS_STACK_SIZE
	.align		4
.L_4683:
        /*30c0*/ 	.byte	0x04, 0x1e
        /*30c2*/ 	.short	(.L_4685 - .L_4684)
.L_4684:
        /*30c4*/ 	.word	0x00000000
.L_4685:


//--------------------- .nv.info._ZN10layer_norm22ln_bwd_finalize_kernelINS_22Kernel_traits_finalizeILj1280E6__halfffffjLb1ELj1024ELj4ENS_18Kernel_traits_baseILj1280ES2_ffffjLj1024EEEEELb1ELb1EEEvNS_9BwdParamsE --------------------------
	.section	.nv.info._ZN10layer_norm22ln_bwd_finalize_kernelINS_22Kernel_traits_finalizeILj1280E6__halfffffjLb1ELj1024ELj4ENS_18Kernel_traits_baseILj1280ES2_ffffjLj1024EEEEELb1ELb1EEEvNS_9BwdParamsE,"",@"SHT_CUDA_INFO"
	.sectionflags	@""
	.align	4


	//----- nvinfo : EIATTR_CUDA_API_VERSION
	.align		4
        /*0000*/ 	.byte	0x04, 0x37
        /*0002*/ 	.short	(.L_4687 - .L_4686)
.L_4686:
        /*0004*/ 	.word	0x00000082


	//----- nvinfo : EIATTR_SW2861232_WAR
	.align		4
.L_4687:
        /*0008*/ 	.byte	0x01, 0x35
	.zero		2


	//----- nvinfo : EIATTR_PARAM_CBANK
	.align		4
        /*000c*/ 	.byte	0x04, 0x0a
        /*000e*/ 	.short	(.L_4689 - .L_4688)
	.align		4
.L_4688:
        /*0010*/ 	.word	index@(.nv.constant0._ZN10layer_norm22ln_bwd_finalize_kernelINS_22Kernel_traits_finalizeILj1280E6__halfffffjLb1ELj1024ELj4ENS_18Kernel_traits_baseILj1280ES2_ffffjLj1024EEEEELb1ELb1EEEvNS_9BwdParamsE)
        /*0014*/ 	.short	0x0160
        /*0016*/ 	.short	0x0128


	//----- nvinfo : EIATTR_CBANK_PARAM_SIZE
	.align		4
.L_4689:
        /*0018*/ 	.byte	0x03, 0x19
        /*001a*/ 	.short	0x0128


	//----- nvinfo : EIATTR_KPARAM_INFO
	.align		4
        /*001c*/ 	.byte	0x04, 0x17
        /*001e*/ 	.short	(.L_4691 - .L_4690)
.L_4690:
        /*0020*/ 	.word	0x00000000
        /*0024*/ 	.short	0x0000
        /*0026*/ 	.short	0x0000
        /*0028*/ 	.byte	0x00, 0xf0, 0xa1, 0x04


	//----- nvinfo : EIATTR_MAXREG_COUNT
	.align		4
.L_4691:
        /*002c*/ 	.byte	0x03, 0x1b
        /*002e*/ 	.short	0x0040


	//----- nvinfo : EIATTR_NUM_BARRIERS
	.align		4
        /*0030*/ 	.byte	0x02, 0x4c
        /*0032*/ 	.byte	0x01
	.zero		1


	//----- nvinfo : EIATTR_MERCURY_ISA_VERSION
	.align		4
        /*0034*/ 	.byte	0x03, 0x5f
        /*0036*/ 	.short	0x0000


	//----- nvinfo : EIATTR_COOP_GROUP_MASK_REGIDS
	.align		4
        /*0038*/ 	.byte	0x04, 0x29
        /*003a*/ 	.short	(.L_4693 - .L_4692)


	//   ....[0]....
.L_4692:
        /*003c*/ 	.word	0xffffffff


	//   ....[1]....
        /*0040*/ 	.word	0xffffffff


	//   ....[2]....
        /*0044*/ 	.word	0xffffffff


	//   ....[3]....
        /*0048*/ 	.word	0xffffffff


	//   ....[4]....
        /*004c*/ 	.word	0xffffffff


	//   ....[5]....
        /*0050*/ 	.word	0xffffffff


	//   ....[6]....
        /*0054*/ 	.word	0xffffffff


	//   ....[7]....
        /*0058*/ 	.word	0xffffffff


	//   ....[8]....
        /*005c*/ 	.word	0xffffffff


	//   ....[9]....
        /*0060*/ 	.word	0xffffffff


	//   ....[10]....
        /*0064*/ 	.word	0xffffffff


	//   ....[11]....
        /*0068*/ 	.word	0xffffffff


	//   ....[12]....
        /*006c*/ 	.word	0xffffffff


	//   ....[13]....
        /*0070*/ 	.word	0xffffffff


	//   ....[14]....
        /*0074*/ 	.word	0xffffffff


	//   ....[15]....
        /*0078*/ 	.word	0xffffffff


	//   ....[16]....
        /*007c*/ 	.word	0xffffffff


	//   ....[17]....
        /*0080*/ 	.word	0xffffffff


	//   ....[18]....
        /*0084*/ 	.word	0xffffffff


	//   ....[19]....
        /*0088*/ 	.word	0xffffffff


	//   ....[20]....
        /*008c*/ 	.word	0xffffffff


	//   ....[21]....
        /*0090*/ 	.word	0xffffffff


	//   ....[22]....
        /*0094*/ 	.word	0xffffffff


	//   ....[23]....
        /*0098*/ 	.word	0xffffffff


	//   ....[24]....
        /*009c*/ 	.word	0xffffffff


	//   ....[25]....
        /*00a0*/ 	.word	0xffffffff


	//   ....[26]....
        /*00a4*/ 	.word	0xffffffff


	//   ....[27]....
        /*00a8*/ 	.word	0xffffffff


	//   ....[28]....
        /*00ac*/ 	.word	0xffffffff


	//   ....[29]....
        /*00b0*/ 	.word	0xffffffff


	//----- nvinfo : EIATTR_COOP_GROUP_INSTR_OFFSETS
	.align		4
.L_4693:
        /*00b4*/ 	.byte	0x04, 0x28
        /*00b6*/ 	.short	(.L_4695 - .L_4694)


	//   ....[0]....
.L_4694:
        /*00b8*/ 	.word	0x000009a0


	//   ....[1]....
        /*00bc*/ 	.word	0x000009d0


	//   ....[2]....
        /*00c0*/ 	.word	0x000009e0


	//   ....[3]....
        /*00c4*/ 	.word	0x00000a00


	//   ....[4]....
        /*00c8*/ 	.word	0x00000a20


	//   ....[5]....
        /*00cc*/ 	.word	0x00000a30


	//   ....[6]....
        /*00d0*/ 	.word	0x00000a60


	//   ....[7]....
        /*00d4*/ 	.word	0x00000a80


	//   ....[8]....
        /*00d8*/ 	.word	0x00000a90


	//   ....[9]....
        /*00dc*/ 	.word	0x00000ac0


	//   ....[10]....
        /*00e0*/ 	.word	0x00000ae0


	//   ....[11]....
        /*00e4*/ 	.word	0x00000af0


	//   ....[12]....
        /*00e8*/ 	.word	0x00000b20


	//   ....[13]....
        /*00ec*/ 	.word	0x00000b40


	//   ....[14]....
        /*00f0*/ 	.word	0x00000b50


	//   ....[15]....
        /*00f4*/ 	.word	0x00000dd0


	//   ....[16]....
        /*00f8*/ 	.word	0x00000e30


	//   ....[17]....
        /*00fc*/ 	.word	0x00000e90


	//   ....[18]....
        /*0100*/ 	.word	0x00000ef0


	//   ....[19]....
        /*0104*/ 	.word	0x00000f60


	//   ....[20]....
        /*0108*/ 	.word	0x00000fd0


	//   ....[21]....
        /*010c*/ 	.word	0x00001030


	//   ....[22]....
        /*0110*/ 	.word	0x00001090


	//   ....[23]....
        /*0114*/ 	.word	0x000010f0


	//   ....[24]....
        /*0118*/ 	.word	0x00001160


	//   ....[25]....
        /*011c*/ 	.word	0x000011d0


	//   ....[26]....
        /*0120*/ 	.word	0x00001230


	//   ....[27]....
        /*0124*/ 	.word	0x00001290


	//   ....[28]....
        /*0128*/ 	.word	0x000012f0


	//   ....[29]....
        /*012c*/ 	.word	0x00001350


	//----- nvinfo : EIATTR_EXIT_INSTR_OFFSETS
	.align		4
.L_4695:
        /*0130*/ 	.byte	0x04, 0x1c
        /*0132*/ 	.short	(.L_4697 - .L_4696)


	//   ....[0]....
.L_4696:
        /*0134*/ 	.word	0x00000070


	//   ....[1]....
        /*0138*/ 	.word	0x00000d70


	//----- nvinfo : EIATTR_MAX_THREADS
	.align		4
.L_4697:
        /*013c*/ 	.byte	0x04, 0x05
        /*013e*/ 	.short	(.L_4699 - .L_4698)
.L_4698:
        /*0140*/ 	.word	0x00000400
        /*0144*/ 	.word	0x00000001
        /*0148*/ 	.word	0x00000001


	//----- nvinfo : EIATTR_CRS_STACK_SIZE
	.align		4
.L_4699:
        /*014c*/ 	.byte	0x04, 0x1e
        /*014e*/ 	.short	(.L_4701 - .L_4700)
.L_4700:
        /*0150*/ 	.word	0x00000000
.L_4701:


//--------------------- .nv.info._ZN10layer_norm13ln_bwd_kernelINS_13Kernel_traitsI6__halfffffjLj1280ELj1ELj4ELj1ELj16ENS_18Kernel_traits_baseILj1280ES2_ffffjLj128EEEEELb1ELb1ELb1ELb1EEEvNS_9BwdParamsE --------------------------
	.section	.nv.info._ZN10layer_norm13ln_bwd_kernelINS_13Kernel_traitsI6__halfffffjLj1280ELj1ELj4ELj1ELj16ENS_18Kernel_traits_baseILj1280ES2_ffffjLj128EEEEELb1ELb1ELb1ELb1EEEvNS_9BwdParamsE,"",@"SHT_CUDA_INFO"
	.sectionflags	@""
	.align	4


	//----- nvinfo : EIATTR_CUDA_API_VERSION
	.align		4
        /*0000*/ 	.byte	0x04, 0x37
        /*0002*/ 	.short	(.L_4703 - .L_4702)
.L_4702:
        /*0004*/ 	.word	0x00000082


	//----- nvinfo : EIATTR_SW2861232_WAR
	.align		4
.L_4703:
        /*0008*/ 	.byte	0x01, 0x35
	.zero		2


	//----- nvinfo : EIATTR_PARAM_CBANK
	.align		4
        /*000c*/ 	.byte	0x04, 0x0a
        /*000e*/ 	.short	(.L_4705 - .L_4704)
	.align		4
.L_4704:
        /*0010*/ 	.word	index@(.nv.constant0._ZN10layer_norm13ln_bwd_kernelINS_13Kernel_traitsI6__halfffffjLj1280ELj1ELj4ELj1ELj16ENS_18Kernel_traits_baseILj1280ES2_ffffjLj128EEEEELb1ELb1ELb1ELb1EEEvNS_9BwdParamsE)
        /*0014*/ 	.short	0x0160
        /*0016*/ 	.short	0x0128


	//----- nvinfo : EIATTR_CBANK_PARAM_SIZE
	.align		4
.L_4705:
        /*0018*/ 	.byte	0x03, 0x19
        /*001a*/ 	.short	0x0128


	//----- nvinfo : EIATTR_KPARAM_INFO
	.align		4
        /*001c*/ 	.byte	0x04, 0x17
        /*001e*/ 	.short	(.L_4707 - .L_4706)
.L_4706:
        /*0020*/ 	.word	0x00000000
        /*0024*/ 	.short	0x0000
        /*0026*/ 	.short	0x0000
        /*0028*/ 	.byte	0x00, 0xf0, 0xa1, 0x04


	//----- nvinfo : EIATTR_MAXREG_COUNT
	.align		4
.L_4707:
        /*002c*/ 	.byte	0x03, 0x1b
        /*002e*/ 	.short	0x00ff


	//----- nvinfo : EIATTR_NUM_BARRIERS
	.align		4
        /*0030*/ 	.byte	0x02, 0x4c
        /*0032*/ 	.byte	0x01
	.zero		1


	//----- nvinfo : EIATTR_ANNOTATIONS
	.align		4
        /*0034*/ 	.byte	0x04, 0x55
        /*0036*/ 	.short	(.L_4709 - .L_4708)


	//   ....[0]....
.L_4708:
        /* <DEDUP_REMOVED lines=154> */


	//----- nvinfo : EIATTR_MERCURY_ISA_VERSION
	.align		4
.L_4709:
        /*09c8*/ 	.byte	0x03, 0x5f
        /*09ca*/ 	.short	0x0000


	//----- nvinfo : EIATTR_COOP_GROUP_MASK_REGIDS
	.align		4
        /*09cc*/ 	.byte	0x04, 0x29
        /*09ce*/ 	.short	(.L_4711 - .L_4710)


	//   ....[0]....
.L_4710:
        /*09d0*/ 	.word	0xffffffff


	//   ....[1]....
        /*09d4*/ 	.word	0xffffffff


	//   ....[2]....
        /*09d8*/ 	.word	0xffffffff


	//   ....[3]....
        /*09dc*/ 	.word	0xffffffff


	//   ....[4]....
        /*09e0*/ 	.word	0xffffffff


	//   ....[5]....
        /*09e4*/ 	.word	0xffffffff


	//   ....[6]....
        /*09e8*/ 	.word	0xffffffff


	//   ....[7]....
        /*09ec*/ 	.word	0xffffffff


	//   ....[8]....
        /*09f0*/ 	.word	0xffffffff


	//   ....[9]....
        /*09f4*/ 	.word	0xffffffff


	//   ....[10]....
        /*09f8*/ 	.word	0xffffffff


	//   ....[11]....
        /*09fc*/ 	.word	0xffffffff


	//   ....[12]....
        /*0a00*/ 	.word	0xffffffff


	//   ....[13]....
        /*0a04*/ 	.word	0xffffffff


	//   ....[14]....
        /*0a08*/ 	.word	0xffffffff


	//   ....[15]....
        /*0a0c*/ 	.word	0xffffffff


	//   ....[16]....
        /*0a10*/ 	.word	0xffffffff


	//   ....[17]....
        /*0a14*/ 	.word	0xffffffff


	//   ....[18]....
        /*0a18*/ 	.word	0xffffffff


	//   ....[19]....
        /*0a1c*/ 	.word	0xffffffff


	//----- nvinfo : EIATTR_COOP_GROUP_INSTR_OFFSETS
	.align		4
.L_4711:
        /*0a20*/ 	.byte	0x04, 0x28
        /*0a22*/ 	.short	(.L_4713 - .L_4712)


	//   ....[0]....
.L_4712:
        /*0a24*/ 	.word	0x00003d20


	//   ....[1]....
        /*0a28*/ 	.word	0x00003d40


	//   ....[2]....
        /*0a2c*/ 	.word	0x00003d70


	//   ....[3]....
        /*0a30*/ 	.word	0x00003d90


	//   ....[4]....
        /*0a34*/ 	.word	0x00003db0


	//   ....[5]....
        /*0a38*/ 	.word	0x00003dd0


	//   ....[6]....
        /*0a3c*/ 	.word	0x00003df0


	//   ....[7]....
        /*0a40*/ 	.word	0x00003e10


	//   ....[8]....
        /*0a44*/ 	.word	0x00003e20


	//   ....[9]....
        /*0a48*/ 	.word	0x00003e40


	//   ....[10]....
        /*0a4c*/ 	.word	0x00009f50


	//   ....[11]....
        /*0a50*/ 	.word	0x00009fd0


	//   ....[12]....
        /*0a54*/ 	.word	0x0000a050


	//   ....[13]....
        /*0a58*/ 	.word	0x0000a0c0


	//   ....[14]....
        /*0a5c*/ 	.word	0x0000a140


	//   ....[15]....
        /*0a60*/ 	.word	0x0000a1b0


	//   ....[16]....
        /*0a64*/ 	.word	0x0000a230


	//   ....[17]....
        /*0a68*/ 	.word	0x0000a2a0


	//   ....[18]....
        /*0a6c*/ 	.word	0x0000a320


	//   ....[19]....
        /*0a70*/ 	.word	0x0000a390


	//----- nvinfo : EIATTR_EXIT_INSTR_OFFSETS
	.align		4
.L_4713:
        /*0a74*/ 	.byte	0x04, 0x1c
        /*0a76*/ 	.short	(.L_4715 - .L_4714)


	//   ....[0]....
.L_4714:
        /*0a78*/ 	.word	0x00009ef0


	//----- nvinfo : EIATTR_MAX_THREADS
	.align		4
.L_4715:
        /*0a7c*/ 	.byte	0x04, 0x05
        /*0a7e*/ 	.short	(.L_4717 - .L_4716)
.L_4716:
        /*0a80*/ 	.word	0x00000080
        /*0a84*/ 	.word	0x00000001
        /*0a88*/ 	.word	0x00000001


	//----- nvinfo : EIATTR_CRS_STACK_SIZE
	.align		4
.L_4717:
        /*0a8c*/ 	.byte	0x04, 0x1e
        /*0a8e*/ 	.short	(.L_4719 - .L_4718)
.L_4718:
        /*0a90*/ 	.word	0x00000000
.L_4719:


//--------------------- .nv.info._ZN10layer_norm13ln_bwd_kernelINS_13Kernel_traitsIfffffjLj1280ELj1ELj4ELj1ELj16ENS_18Kernel_traits_baseILj1280EfffffjLj128EEEEELb0ELb0ELb0ELb0EEEvNS_9BwdParamsE --------------------------
	.section	.nv.info._ZN10layer_norm13ln_bwd_kernelINS_13Kernel_traitsIfffffjLj1280ELj1ELj4ELj1ELj16ENS_18Kernel_traits_baseILj1280EfffffjLj128EEEEELb0ELb0ELb0ELb0EEEvNS_9BwdParamsE,"",@"SHT_CUDA_INFO"
	.sectionflags	@""
	.align	4


	//----- nvinfo : EIATTR_CUDA_API_VERSION
	.align		4
        /*0000*/ 	.byte	0x04, 0x37
        /*0002*/ 	.short	(.L_4721 - .L_4720)
.L_4720:
        /*0004*/ 	.word	0x00000082


	//----- nvinfo : EIATTR_SW2861232_WAR
	.align		4
.L_4721:
        /*0008*/ 	.byte	0x01, 0x35
	.zero		2


	//----- nvinfo : EIATTR_PARAM_CBANK
	.align		4
        /*000c*/ 	.byte	0x04, 0x0a
        /*000e*/ 	.short	(.L_4723 - .L_4722)
	.align		4
.L_4722:
        /*0010*/ 	.word	index@(.nv.constant0._ZN10layer_norm13ln_bwd_kernelINS_13Kernel_traitsIfffffjLj1280ELj1ELj4ELj1ELj16ENS_18Kernel_traits_baseILj1280EfffffjLj128EEEEELb0ELb0ELb0ELb0EEEvNS_9BwdParamsE)
        /*0014*/ 	.short	0x0160
        /*0016*/ 	.short	0x0128


	//----- nvinfo : EIATTR_CBANK_PARAM_SIZE
	.align		4
.L_4723:
        /*0018*/ 	.byte	0x03, 0x19
        /*001a*/ 	.short	0x0128


	//----- nvinfo : EIATTR_KPARAM_INFO
	.align		4
        /*001c*/ 	.byte	0x04, 0x17
        /*001e*/ 	.short	(.L_4725 - .L_4724)
.L_4724:
        /*0020*/ 	.word	0x00000000
        /*0024*/ 	.short	0x0000
        /*0026*/ 	.short	0x0000
        /*0028*/ 	.byte	0x00, 0xf0, 0xa1, 0x04


	//----- nvinfo : EIATTR_MAXREG_COUNT
	.align		4
.L_4725:
        /*002c*/ 	.byte	0x03, 0x1b
        /*002e*/ 	.short	0x00ff


	//----- nvinfo : EIATTR_NUM_BARRIERS
	.align		4
        /*0030*/ 	.byte	0x02, 0x4c
        /*0032*/ 	.byte	0x01
	.zero		1


	//----- nvinfo : EIATTR_ANNOTATIONS
	.align		4
        /*0034*/ 	.byte	0x04, 0x55
        /*0036*/ 	.short	(.L_4727 - .L_4726)


	//   ....[0]....
.L_4726:
        /* <DEDUP_REMOVED lines=10> */


	//----- nvinfo : EIATTR_MERCURY_ISA_VERSION
	.align		4
.L_4727:
        /*00c8*/ 	.byte	0x03, 0x5f
        /*00ca*/ 	.short	0x0000


	//----- nvinfo : EIATTR_COOP_GROUP_MASK_REGIDS
	.align		4
        /*00cc*/ 	.byte	0x04, 0x29
        /*00ce*/ 	.short	(.L_4729 - .L_4728)


	//   ....[0]....
.L_4728:
        /*00d0*/ 	.word	0xffffffff


	//   ....[1]....
        /*00d4*/ 	.word	0xffffffff


	//   ....[2]....
        /*00d8*/ 	.word	0xffffffff


	//   ....[3]....
        /*00dc*/ 	.word	0xffffffff


	//   ....[4]....
        /*00e0*/ 	.word	0xffffffff


	//   ....[5]....
        /*00e4*/ 	.word	0xffffffff


	//   ....[6]....
        /*00e8*/ 	.word	0xffffffff


	//   ....[7]....
        /*00ec*/ 	.word	0xffffffff


	//   ....[8]....
        /*00f0*/ 	.word	0xffffffff


	//   ....[9]....
        /*00f4*/ 	.word	0xffffffff


	//   ....[10]....
        /*00f8*/ 	.word	0xffffffff


	//   ....[11]....
        /*00fc*/ 	.word	0xffffffff


	//   ....[12]....
        /*0100*/ 	.word	0xffffffff


	//   ....[13]....
        /*0104*/ 	.word	0xffffffff


	//   ....[14]....
        /*0108*/ 	.word	0xffffffff


	//   ....[15]....
        /*010c*/ 	.word	0xffffffff


	//   ....[16]....
        /*0110*/ 	.word	0xffffffff


	//   ....[17]....
        /*0114*/ 	.word	0xffffffff


	//   ....[18]....
        /*0118*/ 	.word	0xffffffff


	//   ....[19]....
        /*011c*/ 	.word	0xffffffff


	//----- nvinfo : EIATTR_COOP_GROUP_INSTR_OFFSETS
	.align		4
.L_4729:
        /*0120*/ 	.byte	0x04, 0x28
        /*0122*/ 	.short	(.L_4731 - .L_4730)


	//   ....[0]....
.L_4730:
        /*0124*/ 	.word	0x00002620


	//   ....[1]....
        /*0128*/ 	.word	0x00002640


	//   ....[2]....
        /*012c*/ 	.word	0x00002670


	//   ....[3]....
        /*0130*/ 	.word	0x00002690


	//   ....[4]....
        /*0134*/ 	.word	0x000026b0


	//   ....[5]....
        /*0138*/ 	.word	0x000026d0


	//   ....[6]....
        /*013c*/ 	.word	0x000026f0


	//   ....[7]....
        /*0140*/ 	.word	0x00002710


	//   ....[8]....
        /*0144*/ 	.word	0x00002720


	//   ....[9]....
        /*0148*/ 	.word	0x00002740


	//   ....[10]....
        /*014c*/ 	.word	0x00005480


	//   ....[11]....
        /*0150*/ 	.word	0x00005500


	//   ....[12]....
        /*0154*/ 	.word	0x00005580


	//   ....[13]....
        /*0158*/ 	.word	0x000055f0


	//   ....[14]....
        /*015c*/ 	.word	0x00005670


	//   ....[15]....
        /*0160*/ 	.word	0x000056e0


	//   ....[16]....
        /*0164*/ 	.word	0x00005760


	//   ....[17]....
        /*0168*/ 	.word	0x000057d0


	//   ....[18]....
        /*016c*/ 	.word	0x00005850


	//   ....[19]....
        /*0170*/ 	.word	0x000058c0


	//----- nvinfo : EIATTR_EXIT_INSTR_OFFSETS
	.align		4
.L_4731:
        /*0174*/ 	.byte	0x04, 0x1c
        /*0176*/ 	.short	(.L_4733 - .L_4732)


	//   ....[0]....
.L_4732:
        /*0178*/ 	.word	0x000053f0


	//   ....[1]....
        /*017c*/ 	.word	0x00005420


	//----- nvinfo : EIATTR_MAX_THREADS
	.align		4
.L_4733:
        /*0180*/ 	.byte	0x04, 0x05
        /*0182*/ 	.short	(.L_4735 - .L_4734)
.L_4734:
        /*0184*/ 	.word	0x00000080
        /*0188*/ 	.word	0x00000001
        /*018c*/ 	.word	0x00000001


	//----- nvinfo : EIATTR_CRS_STACK_SIZE
	.align		4
.L_4735:
        /*0190*/ 	.byte	0x04, 0x1e
        /*0192*/ 	.short	(.L_4737 - .L_4736)
.L_4736:
        /*0194*/ 	.word	0x00000000
.L_4737:


//--------------------- .nv.info._ZN10layer_norm13ln_bwd_kernelINS_13Kernel_traitsIfffffjLj1280ELj1ELj4ELj1ELj16ENS_18Kernel_traits_baseILj1280EfffffjLj128EEEEELb0ELb0ELb0ELb1EEEvNS_9BwdParamsE --------------------------
	.section	.nv.info._ZN10layer_norm13ln_bwd_kernelINS_13Kernel_traitsIfffffjLj1280ELj1ELj4ELj1ELj16ENS_18Kernel_traits_baseILj1280EfffffjLj128EEEEELb0ELb0ELb0ELb1EEEvNS_9BwdParamsE,"",@"SHT_CUDA_INFO"
	.sectionflags	@""
	.align	4


	//----- nvinfo : EIATTR_CUDA_API_VERSION
	.align		4
        /*0000*/ 	.byte	0x04, 0x37
        /*0002*/ 	.short	(.L_4739 - .L_4738)
.L_4738:
        /*0004*/ 	.word	0x00000082


	//----- nvinfo : EIATTR_SW2861232_WAR
	.align		4
.L_4739:
        /*0008*/ 	.byte	0x01, 0x35
	.zero		2


	//----- nvinfo : EIATTR_PARAM_CBANK
	.align		4
        /*000c*/ 	.byte	0x04, 0x0a
        /*000e*/ 	.short	(.L_4741 - .L_4740)
	.align		4
.L_4740:
        /*0010*/ 	.word	index@(.nv.constant0._ZN10layer_norm13ln_bwd_kernelINS_13Kernel_traitsIfffffjLj1280ELj1ELj4ELj1ELj16ENS_18Kernel_traits_baseILj1280EfffffjLj128EEEEELb0ELb0ELb0ELb1EEEvNS_9BwdParamsE)
        /*0014*/ 	.short	0x0160
        /*0016*/ 	.short	0x0128


	//----- nvinfo : EIATTR_CBANK_PARAM_SIZE
	.align		4
.L_4741:
        /*0018*/ 	.byte	0x03, 0x19
        /*001a*/ 	.short	0x0128


	//----- nvinfo : EIATTR_KPARAM_INFO
	.align		4
        /*001c*/ 	.byte	0x04, 0x17
        /*001e*/ 	.short	(.L_4743 - .L_4742)
.L_4742:
        /*0020*/ 	.word	0x00000000
        /*0024*/ 	.short	0x0000
        /*0026*/ 	.short	0x0000
        /*0028*/ 	.byte	0x00, 0xf0, 0xa1, 0x04


	//----- nvinfo : EIATTR_MAXREG_COUNT
	.align		4
.L_4743:
        /*002c*/ 	.byte	0x03, 0x1b
        /*002e*/ 	.short	0x00ff


	//----- nvinfo : EIATTR_NUM_BARRIERS
	.align		4
        /*0030*/ 	.byte	0x02, 0x4c
        /*0032*/ 	.byte	0x01
	.zero		1


	//----- nvinfo : EIATTR_ANNOTATIONS
	.align		4
        /*0034*/ 	.byte	0x04, 0x55
        /*0036*/ 	.short	(.L_4745 - .L_4744)


	//   ....[0]....
.L_4744:
        /* <DEDUP_REMOVED lines=55> */


	//----- nvinfo : EIATTR_MERCURY_ISA_VERSION
	.align		4
.L_4745:
        /*0398*/ 	.byte	0x03, 0x5f
        /*039a*/ 	.short	0x0000


	//----- nvinfo : EIATTR_COOP_GROUP_MASK_REGIDS
	.align		4
        /*039c*/ 	.byte	0x04, 0x29
        /*039e*/ 	.short	(.L_4747 - .L_4746)


	//   ....[0]....
.L_4746:
        /*03a0*/ 	.word	0xffffffff


	//   ....[1]....
        /*03a4*/ 	.word	0xffffffff


	//   ....[2]....
        /*03a8*/ 	.word	0xffffffff


	//   ....[3]....
        /*03ac*/ 	.word	0xffffffff


	//   ....[4]....
        /*03b0*/ 	.word	0xffffffff


	//   ....[5]....
        /*03b4*/ 	.word	0xffffffff


	//   ....[6]....
        /*03b8*/ 	.word	0xffffffff


	//   ....[7]....
        /*03bc*/ 	.word	0xffffffff


	//   ....[8]....
        /*03c0*/ 	.word	0xffffffff


	//   ....[9]....
        /*03c4*/ 	.word	0xffffffff


	//   ....[10]....
        /*03c8*/ 	.word	0xffffffff


	//   ....[11]....
        /*03cc*/ 	.word	0xffffffff


	//   ....[12]....
        /*03d0*/ 	.word	0xffffffff


	//   ....[13]....
        /*03d4*/ 	.word	0xffffffff


	//   ....[14]....
        /*03d8*/ 	.word	0xffffffff


	//   ....[15]....
        /*03dc*/ 	.word	0xffffffff


	//   ....[16]....
        /*03e0*/ 	.word	0xffffffff


	//   ....[17]....
        /*03e4*/ 	.word	0xffffffff


	//   ....[18]....
        /*03e8*/ 	.word	0xffffffff


	//   ....[19]....
        /*03ec*/ 	.word	0xffffffff


	//----- nvinfo : EIATTR_COOP_GROUP_INSTR_OFFSETS
	.align		4
.L_4747:
        /*03f0*/ 	.byte	0x04, 0x28
        /*03f2*/ 	.short	(.L_4749 - .L_4748)


	//   ....[0]....
.L_4748:
        /*03f4*/ 	.word	0x000024e0


	//   ....[1]....
        /*03f8*/ 	.word	0x00002500


	//   ....[2]....
        /*03fc*/ 	.word	0x00002530


	//   ....[3]....
        /*0400*/ 	.word	0x00002550


	//   ....[4]....
        /*0404*/ 	.word	0x00002570


	//   ....[5]....
        /*0408*/ 	.word	0x00002590


	//   ....[6]....
        /*040c*/ 	.word	0x000025b0


	//   ....[7]....
        /*0410*/ 	.word	0x000025d0


	//   ....[8]....
        /*0414*/ 	.word	0x000025e0


	//   ....[9]....
        /*0418*/ 	.word	0x00002600


	//   ....[10]....
        /*041c*/ 	.word	0x00004c90


	//   ....[11]....
        /*0420*/ 	.word	0x00004d10


	//   ....[12]....
        /*0424*/ 	.word	0x00004d90


	//   ....[13]....
        /*0428*/ 	.word	0x00004e00


	//   ....[14]....
        /*042c*/ 	.word	0x00004e80


	//   ....[15]....
        /*0430*/ 	.word	0x00004ef0


	//   ....[16]....
        /*0434*/ 	.word	0x00004f70


	//   ....[17]....
        /*0438*/ 	.word	0x00004fe0


	//   ....[18]....
        /*043c*/ 	.word	0x00005060


	//   ....[19]....
        /*0440*/ 	.word	0x000050d0


	//----- nvinfo : EIATTR_EXIT_INSTR_OFFSETS
	.align		4
.L_4749:
        /*0444*/ 	.byte	0x04, 0x1c
        /*0446*/ 	.short	(.L_4751 - .L_4750)


	//   ....[0]....
.L_4750:
        /*0448*/ 	.word	0x00004c30


	//----- nvinfo : EIATTR_MAX_THREADS
	.align		4
.L_4751:
        /*044c*/ 	.byte	0x04, 0x05
        /*044e*/ 	.short	(.L_4753 - .L_4752)
.L_4752:
        /*0450*/ 	.word	0x00000080
        /*0454*/ 	.word	0x00000001
        /*0458*/ 	.word	0x00000001


	//----- nvinfo : EIATTR_CRS_STACK_SIZE
	.align		4
.L_4753:
        /*045c*/ 	.byte	0x04, 0x1e
        /*045e*/ 	.short	(.L_4755 - .L_4754)
.L_4754:
        /*0460*/ 	.word	0x00000000
.L_4755:


//--------------------- .nv.info._ZN10layer_norm13ln_bwd_kernelINS_13Kernel_traitsIfffffjLj1280ELj1ELj4ELj1ELj16ENS_18Kernel_traits_baseILj1280EfffffjLj128EEEEELb0ELb0ELb1ELb0EEEvNS_9BwdParamsE --------------------------
	.section	.nv.info._ZN10layer_norm13ln_bwd_kernelINS_13Kernel_traitsIfffffjLj1280ELj1ELj4ELj1ELj16ENS_18Kernel_traits_baseILj1280EfffffjLj128EEEEELb0ELb0ELb1ELb0EEEvNS_9BwdParamsE,"",@"SHT_CUDA_INFO"
	.sectionflags	@""
	.align	4


	//----- nvinfo : EIATTR_CUDA_API_VERSION
	.align		4
        /*0000*/ 	.byte	0x04, 0x37
        /*0002*/ 	.short	(.L_4757 - .L_4756)
.L_4756:
        /*0004*/ 	.word	0x00000082


	//----- nvinfo : EIATTR_SW2861232_WAR
	.align		4
.L_4757:
        /*0008*/ 	.byte	0x01, 0x35
	.zero		2


	//----- nvinfo : EIATTR_PARAM_CBANK
	.align		4
        /*000c*/ 	.byte	0x04, 0x0a
        /*000e*/ 	.short	(.L_4759 - .L_4758)
	.align		4
.L_4758:
        /*0010*/ 	.word	index@(.nv.constant0._ZN10layer_norm13ln_bwd_kernelINS_13Kernel_traitsIfffffjLj1280ELj1ELj4ELj1ELj16ENS_18Kernel_traits_baseILj1280EfffffjLj128EEEEELb0ELb0ELb1ELb0EEEvNS_9BwdParamsE)
        /*0014*/ 	.short	0x0160
        /*0016*/ 	.short	0x0128


	//----- nvinfo : EIATTR_CBANK_PARAM_SIZE
	.align		4
.L_4759:
        /*0018*/ 	.byte	0x03, 0x19
        /*001a*/ 	.short	0x0128


	//----- nvinfo : EIATTR_KPARAM_INFO
	.align		4
        /*001c*/ 	.byte	0x04, 0x17
        /*001e*/ 	.short	(.L_4761 - .L_4760)
.L_4760:
        /*0020*/ 	.word	0x00000000
        /*0024*/ 	.short	0x0000
        /*0026*/ 	.short	0x0000
        /*0028*/ 	.byte	0x00, 0xf0, 0xa1, 0x04


	//----- nvinfo : EIATTR_MAXREG_COUNT
	.align		4
.L_4761:
        /*002c*/ 	.byte	0x03, 0x1b
        /*002e*/ 	.short	0x00ff


	//----- nvinfo : EIATTR_NUM_BARRIERS
	.align		4
        /*0030*/ 	.byte	0x02, 0x4c
        /*0032*/ 	.byte	0x01
	.zero		1


	//----- nvinfo : EIATTR_ANNOTATIONS
	.align		4
        /*0034*/ 	.byte	0x04, 0x55
        /*0036*/ 	.short	(.L_4763 - .L_4762)


	//   ....[0]....
.L_4762:
        /* <DEDUP_REMOVED lines=15> */


	//----- nvinfo : EIATTR_MERCURY_ISA_VERSION
	.align		4
.L_4763:
        /*0118*/ 	.byte	0x03, 0x5f
        /*011a*/ 	.short	0x0000


	//----- nvinfo : EIATTR_COOP_GROUP_MASK_REGIDS
	.align		4
        /*011c*/ 	.byte	0x04, 0x29
        /*011e*/ 	.short	(.L_4765 - .L_4764)


	//   ....[0]....
.L_4764:
        /*0120*/ 	.word	0xffffffff


	//   ....[1]....
        /*0124*/ 	.word	0xffffffff


	//   ....[2]....
        /*0128*/ 	.word	0xffffffff


	//   ....[3]....
        /*012c*/ 	.word	0xffffffff


	//   ....[4]....
        /*0130*/ 	.word	0xffffffff


	//   ....[5]....
        /*0134*/ 	.word	0xffffffff


	//   ....[6]....
        /*0138*/ 	.word	0xffffffff


	//   ....[7]....
        /*013c*/ 	.word	0xffffffff


	//   ....[8]....
        /*0140*/ 	.word	0xffffffff


	//   ....[9]....
        /*0144*/ 	.word	0xffffffff


	//   ....[10]....
        /*0148*/ 	.word	0xffffffff


	//   ....[11]....
        /*014c*/ 	.word	0xffffffff


	//   ....[12]....
        /*0150*/ 	.word	0xffffffff


	//   ....[13]....
        /*0154*/ 	.word	0xffffffff


	//   ....[14]....
        /*0158*/ 	.word	0xffffffff


	//   ....[15]....
        /*015c*/ 	.word	0xffffffff


	//   ....[16]....
        /*0160*/ 	.word	0xffffffff


	//   ....[17]....
        /*0164*/ 	.word	0xffffffff


	//   ....[18]....
        /*0168*/ 	.word	0xffffffff


	//   ....[19]....
        /*016c*/ 	.word	0xffffffff


	//----- nvinfo : EIATTR_COOP_GROUP_INSTR_OFFSETS
	.align		4
.L_4765:
        /*0170*/ 	.byte	0x04, 0x28
        /*0172*/ 	.short	(.L_4767 - .L_4766)


	//   ....[0]....
.L_4766:
        /*0174*/ 	.word	0x00002ca0


	//   ....[1]....
        /*0178*/ 	.word	0x00002cc0


	//   ....[2]....
        /*017c*/ 	.word	0x00002cf0


	//   ....[3]....
        /*0180*/ 	.word	0x00002d10


	//   ....[4]....
        /*0184*/ 	.word	0x00002d30


	//   ....[5]....
        /*0188*/ 	.word	0x00002d50


	//   ....[6]....
        /*018c*/ 	.word	0x00002d70


	//   ....[7]....
        /*0190*/ 	.word	0x00002d90


	//   ....[8]....
        /*0194*/ 	.word	0x00002da0


	//   ....[9]....
        /*0198*/ 	.word	0x00002dc0


	//   ....[10]....
        /*019c*/ 	.word	0x00007510


	//   ....[11]....
        /*01a0*/ 	.word	0x00007590


	//   ....[12]....
        /*01a4*/ 	.word	0x00007610


	//   ....[13]....
        /*01a8*/ 	.word	0x00007680


	//   ....[14]....
        /*01ac*/ 	.word	0x00007700


	//   ....[15]....
        /*01b0*/ 	.word	0x00007770


	//   ....[16]....
        /*01b4*/ 	.word	0x000077f0


	//   ....[17]....
        /*01b8*/ 	.word	0x00007860


	//   ....[18]....
        /*01bc*/ 	.word	0x000078e0


	//   ....[19]....
        /*01c0*/ 	.word	0x00007950


	//----- nvinfo : EIATTR_EXIT_INSTR_OFFSETS
	.align		4
.L_4767:
        /*01c4*/ 	.byte	0x04, 0x1c
        /*01c6*/ 	.short	(.L_4769 - .L_4768)


	//   ....[0]....
.L_4768:
        /*01c8*/ 	.word	0x00007480


	//   ....[1]....
        /*01cc*/ 	.word	0x000074b0


	//----- nvinfo : EIATTR_MAX_THREADS
	.align		4
.L_4769:
        /*01d0*/ 	.byte	0x04, 0x05
        /*01d2*/ 	.short	(.L_4771 - .L_4770)
.L_4770:
        /*01d4*/ 	.word	0x00000080
        /*01d8*/ 	.word	0x00000001
        /*01dc*/ 	.word	0x00000001


	//----- nvinfo : EIATTR_CRS_STACK_SIZE
	.align		4
.L_4771:
        /*01e0*/ 	.byte	0x04, 0x1e
        /*01e2*/ 	.short	(.L_4773 - .L_4772)
.L_4772:
        /*01e4*/ 	.word	0x00000000
.L_4773:


//--------------------- .nv.info._ZN10layer_norm13ln_bwd_kernelINS_13Kernel_traitsIfffffjLj1280ELj1ELj4ELj1ELj16ENS_18Kernel_traits_baseILj1280EfffffjLj128EEEEELb0ELb0ELb1ELb1EEEvNS_9BwdParamsE --------------------------
	.section	.nv.info._ZN10layer_norm13ln_bwd_kernelINS_13Kernel_traitsIfffffjLj1280ELj1ELj4ELj1ELj16ENS_18Kernel_traits_baseILj1280EfffffjLj128EEEEELb0ELb0ELb1ELb1EEEvNS_9BwdParamsE,"",@"SHT_CUDA_INFO"
	.sectionflags	@""
	.align	4


	//----- nvinfo : EIATTR_CUDA_API_VERSION
	.align		4
        /*0000*/ 	.byte	0x04, 0x37
        /*0002*/ 	.short	(.L_4775 - .L_4774)
.L_4774:
        /*0004*/ 	.word	0x00000082


	//----- nvinfo : EIATTR_SW2861232_WAR
	.align		4
.L_4775:
        /*0008*/ 	.byte	0x01, 0x35
	.zero		2


	//----- nvinfo : EIATTR_PARAM_CBANK
	.align		4
        /*000c*/ 	.byte	0x04, 0x0a
        /*000e*/ 	.short	(.L_4777 - .L_4776)
	.align		4
.L_4776:
        /*0010*/ 	.word	index@(.nv.constant0._ZN10layer_norm13ln_bwd_kernelINS_13Kernel_traitsIfffffjLj1280ELj1ELj4ELj1ELj16ENS_18Kernel_traits_baseILj1280EfffffjLj128EEEEELb0ELb0ELb1ELb1EEEvNS_9BwdParamsE)
        /*0014*/ 	.short	0x0160
        /*0016*/ 	.short	0x0128


	//----- nvinfo : EIATTR_CBANK_PARAM_SIZE
	.align		4
.L_4777:
        /*0018*/ 	.byte	0x03, 0x19
        /*001a*/ 	.short	0x0128


	//----- nvinfo : EIATTR_KPARAM_INFO
	.align		4
        /*001c*/ 	.byte	0x04, 0x17
        /*001e*/ 	.short	(.L_4779 - .L_4778)
.L_4778:
        /*0020*/ 	.word	0x00000000
        /*0024*/ 	.short	0x0000
        /*0026*/ 	.short	0x0000
        /*0028*/ 	.byte	0x00, 0xf0, 0xa1, 0x04


	//----- nvinfo : EIATTR_MAXREG_COUNT
	.align		4
.L_4779:
        /*002c*/ 	.byte	0x03, 0x1b
        /*002e*/ 	.short	0x00ff


	//----- nvinfo : EIATTR_NUM_BARRIERS
	.align		4
        /*0030*/ 	.byte	0x02, 0x4c
        /*0032*/ 	.byte	0x01
	.zero		1


	//----- nvinfo : EIATTR_ANNOTATIONS
	.align		4
        /*0034*/ 	.byte	0x04, 0x55
        /*0036*/ 	.short	(.L_4781 - .L_4780)


	//   ....[0]....
.L_4780:
        /* <DEDUP_REMOVED lines=27> */


	//----- nvinfo : EIATTR_MERCURY_ISA_VERSION
	.align		4
.L_4781:
        /*01d8*/ 	.byte	0x03, 0x5f
        /*01da*/ 	.short	0x0000


	//----- nvinfo : EIATTR_COOP_GROUP_MASK_REGIDS
	.align		4
        /*01dc*/ 	.byte	0x04, 0x29
        /*01de*/ 	.short	(.L_4783 - .L_4782)


	//   ....[0]....
.L_4782:
        /*01e0*/ 	.word	0xffffffff


	//   ....[1]....
        /*01e4*/ 	.word	0xffffffff


	//   ....[2]....
        /*01e8*/ 	.word	0xffffffff


	//   ....[3]....
        /*01ec*/ 	.word	0xffffffff


	//   ....[4]....
        /*01f0*/ 	.word	0xffffffff


	//   ....[5]....
        /*01f4*/ 	.word	0xffffffff


	//   ....[6]....
        /*01f8*/ 	.word	0xffffffff


	//   ....[7]....
        /*01fc*/ 	.word	0xffffffff


	//   ....[8]....
        /*0200*/ 	.word	0xffffffff


	//   ....[9]....
        /*0204*/ 	.word	0xffffffff


	//   ....[10]....
        /*0208*/ 	.word	0xffffffff


	//   ....[11]....
        /*020c*/ 	.word	0xffffffff


	//   ....[12]....
        /*0210*/ 	.word	0xffffffff


	//   ....[13]....
        /*0214*/ 	.word	0xffffffff


	//   ....[14]....
        /*0218*/ 	.word	0xffffffff


	//   ....[15]....
        /*021c*/ 	.word	0xffffffff


	//   ....[16]....
        /*0220*/ 	.word	0xffffffff


	//   ....[17]....
        /*0224*/ 	.word	0xffffffff


	//   ....[18]....
        /*0228*/ 	.word	0xffffffff


	//   ....[19]....
        /*022c*/ 	.word	0xffffffff


	//----- nvinfo : EIATTR_COOP_GROUP_INSTR_OFFSETS
	.align		4
.L_4783:
        /*0230*/ 	.byte	0x04, 0x28
        /*0232*/ 	.short	(.L_4785 - .L_4784)


	//   ....[0]....
.L_4784:
        /*0234*/ 	.word	0x00002470


	//   ....[1]....
        /*0238*/ 	.word	0x000024a0


	//   ....[2]....
        /*023c*/ 	.word	0x000024b0


	//   ....[3]....
        /*0240*/ 	.word	0x000024e0


	//   ....[4]....
        /*0244*/ 	.word	0x00002500


	//   ....[5]....
        /*0248*/ 	.word	0x00002520


	//   ....[6]....
        /*024c*/ 	.word	0x00002540


	//   ....[7]....
        /*0250*/ 	.word	0x00002560


	//   ....[8]....
        /*0254*/ 	.word	0x00002570


	//   ....[9]....
        /*0258*/ 	.word	0x00002590


	//   ....[10]....
        /*025c*/ 	.word	0x00006320


	//   ....[11]....
        /*0260*/ 	.word	0x000063a0


	//   ....[12]....
        /*0264*/ 	.word	0x00006420


	//   ....[13]....
        /*0268*/ 	.word	0x00006490


	//   ....[14]....
        /*026c*/ 	.word	0x00006510


	//   ....[15]....
        /*0270*/ 	.word	0x00006580


	//   ....[16]....
        /*0274*/ 	.word	0x00006600


	//   ....[17]....
        /*0278*/ 	.word	0x00006670


	//   ....[18]....
        /*027c*/ 	.word	0x000066f0


	//   ....[19]....
        /*0280*/ 	.word	0x00006760


	//----- nvinfo : EIATTR_EXIT_INSTR_OFFSETS
	.align		4
.L_4785:
        /*0284*/ 	.byte	0x04, 0x1c
        /*0286*/ 	.short	(.L_4787 - .L_4786)


	//   ....[0]....
.L_4786:
        /*0288*/ 	.word	0x000062c0


	//----- nvinfo : EIATTR_MAX_THREADS
	.align		4
.L_4787:
        /*028c*/ 	.byte	0x04, 0x05
        /*028e*/ 	.short	(.L_4789 - .L_4788)
.L_4788:
        /*0290*/ 	.word	0x00000080
        /*0294*/ 	.word	0x00000001
        /*0298*/ 	.word	0x00000001


	//----- nvinfo : EIATTR_CRS_STACK_SIZE
	.align		4
.L_4789:
        /*029c*/ 	.byte	0x04, 0x1e
        /*029e*/ 	.short	(.L_4791 - .L_4790)
.L_4790:
        /*02a0*/ 	.word	0x00000000
.L_4791:


//--------------------- .nv.info._ZN10layer_norm13ln_bwd_kernelINS_13Kernel_traitsIfffffjLj1280ELj1ELj4ELj1ELj16ENS_18Kernel_traits_baseILj1280EfffffjLj128EEEEELb0ELb1ELb0ELb0EEEvNS_9BwdParamsE --------------------------
	.section	.nv.info._ZN10layer_norm13ln_bwd_kernelINS_13Kernel_traitsIfffffjLj1280ELj1ELj4ELj1ELj16ENS_18Kernel_traits_baseILj1280EfffffjLj128EEEEELb0ELb1ELb0ELb0EEEvNS_9BwdParamsE,"",@"SHT_CUDA_INFO"
	.sectionflags	@""
	.align	4


	//----- nvinfo : EIATTR_CUDA_API_VERSION
	.align		4
        /*0000*/ 	.byte	0x04, 0x37
        /*0002*/ 	.short	(.L_4793 - .L_4792)
.L_4792:
        /*0004*/ 	.word	0x00000082


	//----- nvinfo : EIATTR_SW2861232_WAR
	.align		4
.L_4793:
        /*0008*/ 	.byte	0x01, 0x35
	.zero		2


	//----- nvinfo : EIATTR_PARAM_CBANK
	.align		4
        /*000c*/ 	.byte	0x04, 0x0a
        /*000e*/ 	.short	(.L_4795 - .L_4794)
	.align		4
.L_4794:
        /*0010*/ 	.word	index@(.nv.constant0._ZN10layer_norm13ln_bwd_kernelINS_13Kernel_traitsIfffffjLj1280ELj1ELj4ELj1ELj16ENS_18Kernel_traits_baseILj1280EfffffjLj128EEEEELb0ELb1ELb0ELb0EEEvNS_9BwdParamsE)
        /*0014*/ 	.short	0x0160
        /*0016*/ 	.short	0x0128


	//----- nvinfo : EIATTR_CBANK_PARAM_SIZE
	.align		4
.L_4795:
        /*0018*/ 	.byte	0x03, 0x19
        /*001a*/ 	.short	0x0128


	//----- nvinfo : EIATTR_KPARAM_INFO
	.align		4
        /*001c*/ 	.byte	0x04, 0x17
        /*001e*/ 	.short	(.L_4797 - .L_4796)
.L_4796:
        /*0020*/ 	.word	0x00000000
        /*0024*/ 	.short	0x0000
        /*0026*/ 	.short	0x0000
        /*0028*/ 	.byte	0x00, 0xf0, 0xa1, 0x04


	//----- nvinfo : EIATTR_MAXREG_COUNT
	.align		4
.L_4797:
        /*002c*/ 	.byte	0x03, 0x1b
        /*002e*/ 	.short	0x00ff


	//----- nvinfo : EIATTR_NUM_BARRIERS
	.align		4
        /*0030*/ 	.byte	0x02, 0x4c
        /*0032*/ 	.byte	0x01
	.zero		1


	//----- nvinfo : EIATTR_ANNOTATIONS
	.align		4
        /*0034*/ 	.byte	0x04, 0x55
        /*0036*/ 	.short	(.L_4799 - .L_4798)


	//   ....[0]....
.L_4798:
        /* <DEDUP_REMOVED lines=90> */


	//----- nvinfo : EIATTR_MERCURY_ISA_VERSION
	.align		4
.L_4799:
        /*05c8*/ 	.byte	0x03, 0x5f
        /*05ca*/ 	.short	0x0000


	//----- nvinfo : EIATTR_COOP_GROUP_MASK_REGIDS
	.align		4
        /*05cc*/ 	.byte	0x04, 0x29
        /*05ce*/ 	.short	(.L_4801 - .L_4800)


	//   ....[0]....
.L_4800:
        /*05d0*/ 	.word	0xffffffff


	//   ....[1]....
        /*05d4*/ 	.word	0xffffffff


	//   ....[2]....
        /*05d8*/ 	.word	0xffffffff


	//   ....[3]....
        /*05dc*/ 	.word	0xffffffff


	//   ....[4]....
        /*05e0*/ 	.word	0xffffffff


	//   ....[5]....
        /*05e4*/ 	.word	0xffffffff


	//   ....[6]....
        /*05e8*/ 	.word	0xffffffff


	//   ....[7]....
        /*05ec*/ 	.word	0xffffffff


	//   ....[8]....
        /*05f0*/ 	.word	0xffffffff


	//   ....[9]....
        /*05f4*/ 	.word	0xffffffff


	//   ....[10]....
        /*05f8*/ 	.word	0xffffffff


	//   ....[11]....
        /*05fc*/ 	.word	0xffffffff


	//   ....[12]....
        /*0600*/ 	.word	0xffffffff


	//   ....[13]....
        /*0604*/ 	.word	0xffffffff


	//   ....[14]....
        /*0608*/ 	.word	0xffffffff


	//   ....[15]....
        /*060c*/ 	.word	0xffffffff


	//   ....[16]....
        /*0610*/ 	.word	0xffffffff


	//   ....[17]....
        /*0614*/ 	.word	0xffffffff


	//   ....[18]....
        /*0618*/ 	.word	0xffffffff


	//   ....[19]....
        /*061c*/ 	.word	0xffffffff


	//----- nvinfo : EIATTR_COOP_GROUP_INSTR_OFFSETS
	.align		4
.L_4801:
        /*0620*/ 	.byte	0x04, 0x28
        /*0622*/ 	.short	(.L_4803 - .L_4802)


	//   ....[0]....
.L_4802:
        /*0624*/ 	.word	0x00002f90


	//   ....[1]....
        /*0628*/ 	.word	0x00002fc0


	//   ....[2]....
        /*062c*/ 	.word	0x00002fe0


	//   ....[3]....
        /*0630*/ 	.word	0x00003000


	//   ....[4]....
        /*0634*/ 	.word	0x00003020


	//   ....[5]....
        /*0638*/ 	.word	0x00003040


	//   ....[6]....
        /*063c*/ 	.word	0x00003060


	//   ....[7]....
        /*0640*/ 	.word	0x00003080


	//   ....[8]....
        /*0644*/ 	.word	0x00003090


	//   ....[9]....
        /*0648*/ 	.word	0x000030b0


	//   ....[10]....
        /*064c*/ 	.word	0x000073e0


	//   ....[11]....
        /*0650*/ 	.word	0x00007460


	//   ....[12]....
        /*0654*/ 	.word	0x000074e0


	//   ....[13]....
        /*0658*/ 	.word	0x00007550


	//   ....[14]....
        /*065c*/ 	.word	0x000075d0


	//   ....[15]....
        /*0660*/ 	.word	0x00007640


	//   ....[16]....
        /*0664*/ 	.word	0x000076c0


	//   ....[17]....
        /*0668*/ 	.word	0x00007730


	//   ....[18]....
        /*066c*/ 	.word	0x000077b0


	//   ....[19]....
        /*0670*/ 	.word	0x00007820


	//----- nvinfo : EIATTR_EXIT_INSTR_OFFSETS
	.align		4
.L_4803:
        /*0674*/ 	.byte	0x04, 0x1c
        /*0676*/ 	.short	(.L_4805 - .L_4804)


	//   ....[0]....
.L_4804:
        /*0678*/ 	.word	0x00007300


	//   ....[1]....
        /*067c*/ 	.word	0x00007380


	//----- nvinfo : EIATTR_MAX_THREADS
	.align		4
.L_4805:
        /*0680*/ 	.byte	0x04, 0x05
        /*0682*/ 	.short	(.L_4807 - .L_4806)
.L_4806:
        /*0684*/ 	.word	0x00000080
        /*0688*/ 	.word	0x00000001
        /*068c*/ 	.word	0x00000001


	//----- nvinfo : EIATTR_CRS_STACK_SIZE
	.align		4
.L_4807:
        /*0690*/ 	.byte	0x04, 0x1e
        /*0692*/ 	.short	(.L_4809 - .L_4808)
.L_4808:
        /*0694*/ 	.word	0x00000000
.L_4809:


//--------------------- .nv.info._ZN10layer_norm13ln_bwd_kernelINS_13Kernel_traitsIfffffjLj1280ELj1ELj4ELj1ELj16ENS_18Kernel_traits_baseILj1280EfffffjLj128EEEEELb0ELb1ELb0ELb1EEEvNS_9BwdParamsE --------------------------
	.section	.nv.info._ZN10layer_norm13ln_bwd_kernelINS_13Kernel_traitsIfffffjLj1280ELj1ELj4ELj1ELj16ENS_18Kernel_traits_baseILj1280EfffffjLj128EEEEELb0ELb1ELb0ELb1EEEvNS_9BwdParamsE,"",@"SHT_CUDA_INFO"
	.sectionflags	@""
	.align	4


	//----- nvinfo : EIATTR_CUDA_API_VERSION
	.align		4
        /*0000*/ 	.byte	0x04, 0x37
        /*0002*/ 	.short	(.L_4811 - .L_4810)
.L_4810:
        /*0004*/ 	.word	0x00000082


	//----- nvinfo : EIATTR_SW2861232_WAR
	.align		4
.L_4811:
        /*0008*/ 	.byte	0x01, 0x35
	.zero		2


	//----- nvinfo : EIATTR_PARAM_CBANK
	.align		4
        /*000c*/ 	.byte	0x04, 0x0a
        /*000e*/ 	.short	(.L_4813 - .L_4812)
	.align		4
.L_4812:
        /*0010*/ 	.word	index@(.nv.constant0._ZN10layer_norm13ln_bwd_kernelINS_13Kernel_traitsIfffffjLj1280ELj1ELj4ELj1ELj16ENS_18Kernel_traits_baseILj1280EfffffjLj128EEEEELb0ELb1ELb0ELb1EEEvNS_9BwdParamsE)
        /*0014*/ 	.short	0x0160
        /*0016*/ 	.short	0x0128


	//----- nvinfo : EIATTR_CBANK_PARAM_SIZE
	.align		4
.L_4813:
        /*0018*/ 	.byte	0x03, 0x19
        /*001a*/ 	.short	0x0128


	//----- nvinfo : EIATTR_KPARAM_INFO
	.align		4
        /*001c*/ 	.byte	0x04, 0x17
        /*001e*/ 	.short	(.L_4815 - .L_4814)
.L_4814:
        /*0020*/ 	.word	0x00000000
        /*0024*/ 	.short	0x0000
        /*0026*/ 	.short	0x0000
        /*0028*/ 	.byte	0x00, 0xf0, 0xa1, 0x04


	//----- nvinfo : EIATTR_MAXREG_COUNT
	.align		4
.L_4815:
        /*002c*/ 	.byte	0x03, 0x1b
        /*002e*/ 	.short	0x00ff


	//----- nvinfo : EIATTR_NUM_BARRIERS
	.align		4
        /*0030*/ 	.byte	0x02, 0x4c
        /*0032*/ 	.byte	0x01
	.zero		1


	//----- nvinfo : EIATTR_ANNOTATIONS
	.align		4
        /*0034*/ 	.byte	0x04, 0x55
        /*0036*/ 	.short	(.L_4817 - .L_4816)


	//   ....[0]....
.L_4816:
        /* <DEDUP_REMOVED lines=287> */


	//----- nvinfo : EIATTR_MERCURY_ISA_VERSION
	.align		4
.L_4817:
        /*1218*/ 	.byte	0x03, 0x5f
        /*121a*/ 	.short	0x0000


	//----- nvinfo : EIATTR_COOP_GROUP_MASK_REGIDS
	.align		4
        /*121c*/ 	.byte	0x04, 0x29
        /*121e*/ 	.short	(.L_4819 - .L_4818)


	//   ....[0]....
.L_4818:
        /*1220*/ 	.word	0xffffffff


	//   ....[1]....
        /*1224*/ 	.word	0xffffffff


	//   ....[2]....
        /*1228*/ 	.word	0xffffffff


	//   ....[3]....
        /*122c*/ 	.word	0xffffffff


	//   ....[4]....
        /*1230*/ 	.word	0xffffffff


	//   ....[5]....
        /*1234*/ 	.word	0xffffffff


	//   ....[6]....
        /*1238*/ 	.word	0xffffffff


	//   ....[7]....
        /*123c*/ 	.word	0xffffffff


	//   ....[8]....
        /*1240*/ 	.word	0xffffffff


	//   ....[9]....
        /*1244*/ 	.word	0xffffffff


	//   ....[10]....
        /*1248*/ 	.word	0xffffffff


	//   ....[11]....
        /*124c*/ 	.word	0xffffffff


	//   ....[12]....
        /*1250*/ 	.word	0xffffffff


	//   ....[13]....
        /*1254*/ 	.word	0xffffffff


	//   ....[14]....
        /*1258*/ 	.word	0xffffffff


	//   ....[15]....
        /*125c*/ 	.word	0xffffffff


	//   ....[16]....
        /*1260*/ 	.word	0xffffffff


	//   ....[17]....
        /*1264*/ 	.word	0xffffffff


	//   ....[18]....
        /*1268*/ 	.word	0xffffffff


	//   ....[19]....
        /*126c*/ 	.word	0xffffffff


	//----- nvinfo : EIATTR_COOP_GROUP_INSTR_OFFSETS
	.align		4
.L_4819:
        /*1270*/ 	.byte	0x04, 0x28
        /*1272*/ 	.short	(.L_4821 - .L_4820)


	//   ....[0]....
.L_4820:
        /*1274*/ 	.word	0x00003740


	//   ....[1]....
        /*1278*/ 	.word	0x00003770


	//   ....[2]....
        /*127c*/ 	.word	0x00003780


	//   ....[3]....
        /*1280*/ 	.word	0x000037b0


	//   ....[4]....
        /*1284*/ 	.word	0x000037d0


	//   ....[5]....
        /*1288*/ 	.word	0x000037f0


	//   ....[6]....
        /*128c*/ 	.word	0x00003810


	//   ....[7]....
        /*1290*/ 	.word	0x00003830


	//   ....[8]....
        /*1294*/ 	.word	0x00003840


	//   ....[9]....
        /*1298*/ 	.word	0x00003860


	//   ....[10]....
        /*129c*/ 	.word	0x000075e0


	//   ....[11]....
        /*12a0*/ 	.word	0x00007660


	//   ....[12]....
        /*12a4*/ 	.word	0x000076e0


	//   ....[13]....
        /*12a8*/ 	.word	0x00007750


	//   ....[14]....
        /*12ac*/ 	.word	0x000077d0


	//   ....[15]....
        /*12b0*/ 	.word	0x00007840


	//   ....[16]....
        /*12b4*/ 	.word	0x000078c0


	//   ....[17]....
        /*12b8*/ 	.word	0x00007930


	//   ....[18]....
        /*12bc*/ 	.word	0x000079b0


	//   ....[19]....
        /*12c0*/ 	.word	0x00007a20


	//----- nvinfo : EIATTR_EXIT_INSTR_OFFSETS
	.align		4
.L_4821:
        /*12c4*/ 	.byte	0x04, 0x1c
        /*12c6*/ 	.short	(.L_4823 - .L_4822)


	//   ....[0]....
.L_4822:
        /*12c8*/ 	.word	0x00007580


	//----- nvinfo : EIATTR_MAX_THREADS
	.align		4
.L_4823:
        /*12cc*/ 	.byte	0x04, 0x05
        /*12ce*/ 	.short	(.L_4825 - .L_4824)
.L_4824:
        /*12d0*/ 	.word	0x00000080
        /*12d4*/ 	.word	0x00000001
        /*12d8*/ 	.word	0x00000001


	//----- nvinfo : EIATTR_CRS_STACK_SIZE
	.align		4
.L_4825:
        /*12dc*/ 	.byte	0x04, 0x1e
        /*12de*/ 	.short	(.L_4827 - .L_4826)
.L_4826:
        /*12e0*/ 	.word	0x00000000
.L_4827:


//--------------------- .nv.info._ZN10layer_norm13ln_bwd_kernelINS_13Kernel_traitsIfffffjLj1280ELj1ELj4ELj1ELj16ENS_18Kernel_traits_baseILj1280EfffffjLj128EEEEELb0ELb1ELb1ELb0EEEvNS_9BwdParamsE --------------------------
	.section	.nv.info._ZN10layer_norm13ln_bwd_kernelINS_13Kernel_traitsIfffffjLj1280ELj1ELj4ELj1ELj16ENS_18Kernel_traits_baseILj1280EfffffjLj128EEEEELb0ELb1ELb1ELb0EEEvNS_9BwdParamsE,"",@"SHT_CUDA_INFO"
	.sectionflags	@""
	.align	4


	//----- nvinfo : EIATTR_CUDA_API_VERSION
	.align		4
        /*0000*/ 	.byte	0x04, 0x37
        /*0002*/ 	.short	(.L_4829 - .L_4828)
.L_4828:
        /*0004*/ 	.word	0x00000082


	//----- nvinfo : EIATTR_SW2861232_WAR
	.align		4
.L_4829:
        /*0008*/ 	.byte	0x01, 0x35
	.zero		2


	//----- nvinfo : EIATTR_PARAM_CBANK
	.align		4
        /*000c*/ 	.byte	0x04, 0x0a
        /*000e*/ 	.short	(.L_4831 - .L_4830)
	.align		4
.L_4830:
        /*0010*/ 	.word	index@(.nv.constant0._ZN10layer_norm13ln_bwd_kernelINS_13Kernel_traitsIfffffjLj1280ELj1ELj4ELj1ELj16ENS_18Kernel_traits_baseILj1280EfffffjLj128EEEEELb0ELb1ELb1ELb0EEEvNS_9BwdParamsE)
        /*0014*/ 	.short	0x0160
        /*0016*/ 	.short	0x0128


	//----- nvinfo : EIATTR_CBANK_PARAM_SIZE
	.align		4
.L_4831:
        /*0018*/ 	.byte	0x03, 0x19
        /*001a*/ 	.short	0x0128


	//----- nvinfo : EIATTR_KPARAM_INFO
	.align		4
        /*001c*/ 	.byte	0x04, 0x17
        /*001e*/ 	.short	(.L_4833 - .L_4832)
.L_4832:
        /*0020*/ 	.word	0x00000000
        /*0024*/ 	.short	0x0000
        /*0026*/ 	.short	0x0000
        /*0028*/ 	.byte	0x00, 0xf0, 0xa1, 0x04


	//----- nvinfo : EIATTR_MAXREG_COUNT
	.align		4
.L_4833:
        /*002c*/ 	.byte	0x03, 0x1b
        /*002e*/ 	.short	0x00ff


	//----- nvinfo : EIATTR_NUM_BARRIERS
	.align		4
        /*0030*/ 	.byte	0x02, 0x4c
        /*0032*/ 	.byte	0x01
	.zero		1


	//----- nvinfo : EIATTR_ANNOTATIONS
	.align		4
        /*0034*/ 	.byte	0x04, 0x55
        /*0036*/ 	.short	(.L_4835 - .L_4834)


	//   ....[0]....
.L_4834:
        /* <DEDUP_REMOVED lines=99> */


	//----- nvinfo : EIATTR_MERCURY_ISA_VERSION
	.align		4
.L_4835:
        /*0658*/ 	.byte	0x03, 0x5f
        /*065a*/ 	.short	0x0000


	//----- nvinfo : EIATTR_COOP_GROUP_MASK_REGIDS
	.align		4
        /*065c*/ 	.byte	0x04, 0x29
        /*065e*/ 	.short	(.L_4837 - .L_4836)


	//   ....[0]....
.L_4836:
        /*0660*/ 	.word	0xffffffff


	//   ....[1]....
        /*0664*/ 	.word	0xffffffff


	//   ....[2]....
        /*0668*/ 	.word	0xffffffff


	//   ....[3]....
        /*066c*/ 	.word	0xffffffff


	//   ....[4]....
        /*0670*/ 	.word	0xffffffff


	//   ....[5]....
        /*0674*/ 	.word	0xffffffff


	//   ....[6]....
        /*0678*/ 	.word	0xffffffff


	//   ....[7]....
        /*067c*/ 	.word	0xffffffff


	//   ....[8]....
        /*0680*/ 	.word	0xffffffff


	//   ....[9]....
        /*0684*/ 	.word	0xffffffff


	//   ....[10]....
        /*0688*/ 	.word	0xffffffff


	//   ....[11]....
        /*068c*/ 	.word	0xffffffff


	//   ....[12]....
        /*0690*/ 	.word	0xffffffff


	//   ....[13]....
        /*0694*/ 	.word	0xffffffff


	//   ....[14]....
        /*0698*/ 	.word	0xffffffff


	//   ....[15]....
        /*069c*/ 	.word	0xffffffff


	//   ....[16]....
        /*06a0*/ 	.word	0xffffffff


	//   ....[17]....
        /*06a4*/ 	.word	0xffffffff


	//   ....[18]....
        /*06a8*/ 	.word	0xffffffff


	//   ....[19]....
        /*06ac*/ 	.word	0xffffffff


	//----- nvinfo : EIATTR_COOP_GROUP_INSTR_OFFSETS
	.align		4
.L_4837:
        /*06b0*/ 	.byte	0x04, 0x28
        /*06b2*/ 	.short	(.L_4839 - .L_4838)


	//   ....[0]....
.L_4838:
        /*06b4*/ 	.word	0x000035e0


	//   ....[1]....
        /*06b8*/ 	.word	0x00003600


	//   ....[2]....
        /*06bc*/ 	.word	0x00003630


	//   ....[3]....
        /*06c0*/ 	.word	0x00003650


	//   ....[4]....
        /*06c4*/ 	.word	0x00003670


	//   ....[5]....
        /*06c8*/ 	.word	0x00003690


	//   ....[6]....
        /*06cc*/ 	.word	0x000036b0


	//   ....[7]....
        /*06d0*/ 	.word	0x000036d0


	//   ....[8]....
        /*06d4*/ 	.word	0x000036e0


	//   ....[9]....
        /*06d8*/ 	.word	0x00003700


	//   ....[10]....
        /*06dc*/ 	.word	0x00009000


	//   ....[11]....
        /*06e0*/ 	.word	0x00009080


	//   ....[12]....
        /*06e4*/ 	.word	0x00009100


	//   ....[13]....
        /*06e8*/ 	.word	0x00009170


	//   ....[14]....
        /*06ec*/ 	.word	0x000091f0


	//   ....[15]....
        /*06f0*/ 	.word	0x00009260


	//   ....[16]....
        /*06f4*/ 	.word	0x000092e0


	//   ....[17]....
        /*06f8*/ 	.word	0x00009350


	//   ....[18]....
        /*06fc*/ 	.word	0x000093d0


	//   ....[19]....
        /*0700*/ 	.word	0x00009440


	//----- nvinfo : EIATTR_EXIT_INSTR_OFFSETS
	.align		4
.L_4839:
        /*0704*/ 	.byte	0x04, 0x1c
        /*0706*/ 	.short	(.L_4841 - .L_4840)


	//   ....[0]....
.L_4840:
        /*0708*/ 	.word	0x00008f20


	//   ....[1]....
        /*070c*/ 	.word	0x00008fa0


	//----- nvinfo : EIATTR_MAX_THREADS
	.align		4
.L_4841:
        /*0710*/ 	.byte	0x04, 0x05
        /*0712*/ 	.short	(.L_4843 - .L_4842)
.L_4842:
        /*0714*/ 	.word	0x00000080
        /*0718*/ 	.word	0x00000001
        /*071c*/ 	.word	0x00000001


	//----- nvinfo : EIATTR_CRS_STACK_SIZE
	.align		4
.L_4843:
        /*0720*/ 	.byte	0x04, 0x1e
        /*0722*/ 	.short	(.L_4845 - .L_4844)
.L_4844:
        /*0724*/ 	.word	0x00000000
.L_4845:


//--------------------- .nv.info._ZN10layer_norm13ln_bwd_kernelINS_13Kernel_traitsIfffffjLj1280ELj1ELj4ELj1ELj16ENS_18Kernel_traits_baseILj1280EfffffjLj128EEEEELb0ELb1ELb1ELb1EEEvNS_9BwdParamsE --------------------------
	.section	.nv.info._ZN10layer_norm13ln_bwd_kernelINS_13Kernel_traitsIfffffjLj1280ELj1ELj4ELj1ELj16ENS_18Kernel_traits_baseILj1280EfffffjLj128EEEEELb0ELb1ELb1ELb1EEEvNS_9BwdParamsE,"",@"SHT_CUDA_INFO"
	.sectionflags	@""
	.align	4


	//----- nvinfo : EIATTR_CUDA_API_VERSION
	.align		4
        /*0000*/ 	.byte	0x04, 0x37
        /*0002*/ 	.short	(.L_4847 - .L_4846)
.L_4846:
        /*0004*/ 	.word	0x00000082


	//----- nvinfo : EIATTR_SW2861232_WAR
	.align		4
.L_4847:
        /*0008*/ 	.byte	0x01, 0x35
	.zero		2


	//----- nvinfo : EIATTR_PARAM_CBANK
	.align		4
        /*000c*/ 	.byte	0x04, 0x0a
        /*000e*/ 	.short	(.L_4849 - .L_4848)
	.align		4
.L_4848:
        /*0010*/ 	.word	index@(.nv.constant0._ZN10layer_norm13ln_bwd_kernelINS_13Kernel_traitsIfffffjLj1280ELj1ELj4ELj1ELj16ENS_18Kernel_traits_baseILj1280EfffffjLj128EEEEELb0ELb1ELb1ELb1EEEvNS_9BwdParamsE)
        /*0014*/ 	.short	0x0160
        /*0016*/ 	.short	0x0128


	//----- nvinfo : EIATTR_CBANK_PARAM_SIZE
	.align		4
.L_4849:
        /*0018*/ 	.byte	0x03, 0x19
        /*001a*/ 	.short	0x0128


	//----- nvinfo : EIATTR_KPARAM_INFO
	.align		4
        /*001c*/ 	.byte	0x04, 0x17
        /*001e*/ 	.short	(.L_4851 - .L_4850)
.L_4850:
        /*0020*/ 	.word	0x00000000
        /*0024*/ 	.short	0x0000
        /*0026*/ 	.short	0x0000
        /*0028*/ 	.byte	0x00, 0xf0, 0xa1, 0x04


	//----- nvinfo : EIATTR_MAXREG_COUNT
	.align		4
.L_4851:
        /*002c*/ 	.byte	0x03, 0x1b
        /*002e*/ 	.short	0x00ff


	//----- nvinfo : EIATTR_NUM_BARRIERS
	.align		4
        /*0030*/ 	.byte	0x02, 0x4c
        /*0032*/ 	.byte	0x01
	.zero		1


	//----- nvinfo : EIATTR_ANNOTATIONS
	.align		4
        /*0034*/ 	.byte	0x04, 0x55
        /*0036*/ 	.short	(.L_4853 - .L_4852)


	//   ....[0]....
.L_4852:
        /* <DEDUP_REMOVED lines=114> */


	//----- nvinfo : EIATTR_MERCURY_ISA_VERSION
	.align		4
.L_4853:
        /*0748*/ 	.byte	0x03, 0x5f
        /*074a*/ 	.short	0x0000


	//----- nvinfo : EIATTR_COOP_GROUP_MASK_REGIDS
	.align		4
        /*074c*/ 	.byte	0x04, 0x29
        /*074e*/ 	.short	(.L_4855 - .L_4854)


	//   ....[0]....
.L_4854:
        /*0750*/ 	.word	0xffffffff


	//   ....[1]....
        /*0754*/ 	.word	0xffffffff


	//   ....[2]....
        /*0758*/ 	.word	0xffffffff


	//   ....[3]....
        /*075c*/ 	.word	0xffffffff


	//   ....[4]....
        /*0760*/ 	.word	0xffffffff


	//   ....[5]....
        /*0764*/ 	.word	0xffffffff


	//   ....[6]....
        /*0768*/ 	.word	0xffffffff


	//   ....[7]....
        /*076c*/ 	.word	0xffffffff


	//   ....[8]....
        /*0770*/ 	.word	0xffffffff


	//   ....[9]....
        /*0774*/ 	.word	0xffffffff


	//   ....[10]....
        /*0778*/ 	.word	0xffffffff


	//   ....[11]....
        /*077c*/ 	.word	0xffffffff


	//   ....[12]....
        /*0780*/ 	.word	0xffffffff


	//   ....[13]....
        /*0784*/ 	.word	0xffffffff


	//   ....[14]....
        /*0788*/ 	.word	0xffffffff


	//   ....[15]....
        /*078c*/ 	.word	0xffffffff


	//   ....[16]....
        /*0790*/ 	.word	0xffffffff


	//   ....[17]....
        /*0794*/ 	.word	0xffffffff


	//   ....[18]....
        /*0798*/ 	.word	0xffffffff


	//   ....[19]....
        /*079c*/ 	.word	0xffffffff


	//----- nvinfo : EIATTR_COOP_GROUP_INSTR_OFFSETS
	.align		4
.L_4855:
        /*07a0*/ 	.byte	0x04, 0x28
        /*07a2*/ 	.short	(.L_4857 - .L_4856)


	//   ....[0]....
.L_4856:
        /*07a4*/ 	.word	0x00002dc0


	//   ....[1]....
        /*07a8*/ 	.word	0x00002de0


	//   ....[2]....
        /*07ac*/ 	.word	0x00002e10


	//   ....[3]....
        /*07b0*/ 	.word	0x00002e30


	//   ....[4]....
        /*07b4*/ 	.word	0x00002e50


	//   ....[5]....
        /*07b8*/ 	.word	0x00002e70


	//   ....[6]....
        /*07bc*/ 	.word	0x00002e90


	//   ....[7]....
        /*07c0*/ 	.word	0x00002eb0


	//   ....[8]....
        /*07c4*/ 	.word	0x00002ec0


	//   ....[9]....
        /*07c8*/ 	.word	0x00002ee0


	//   ....[10]....
        /*07cc*/ 	.word	0x00007860


	//   ....[11]....
        /*07d0*/ 	.word	0x000078e0


	//   ....[12]....
        /*07d4*/ 	.word	0x00007960


	//   ....[13]....
        /*07d8*/ 	.word	0x000079d0


	//   ....[14]....
        /*07dc*/ 	.word	0x00007a50


	//   ....[15]....
        /*07e0*/ 	.word	0x00007ac0


	//   ....[16]....
        /*07e4*/ 	.word	0x00007b40


	//   ....[17]....
        /*07e8*/ 	.word	0x00007bb0


	//   ....[18]....
        /*07ec*/ 	.word	0x00007c30


	//   ....[19]....
        /*07f0*/ 	.word	0x00007ca0


	//----- nvinfo : EIATTR_EXIT_INSTR_OFFSETS
	.align		4
.L_4857:
        /*07f4*/ 	.byte	0x04, 0x1c
        /*07f6*/ 	.short	(.L_4859 - .L_4858)


	//   ....[0]....
.L_4858:
        /*07f8*/ 	.word	0x00007800


	//----- nvinfo : EIATTR_MAX_THREADS
	.align		4
.L_4859:
        /*07fc*/ 	.byte	0x04, 0x05
        /*07fe*/ 	.short	(.L_4861 - .L_4860)
.L_4860:
        /*0800*/ 	.word	0x00000080
        /*0804*/ 	.word	0x00000001
        /*0808*/ 	.word	0x00000001


	//----- nvinfo : EIATTR_CRS_STACK_SIZE
	.align		4
.L_4861:
        /*080c*/ 	.byte	0x04, 0x1e
        /*080e*/ 	.short	(.L_4863 - .L_4862)
.L_4862:
        /*0810*/ 	.word	0x00000000
.L_4863:


//--------------------- .nv.info._ZN10layer_norm13ln_bwd_kernelINS_13Kernel_traitsIfffffjLj1280ELj1ELj4ELj1ELj16ENS_18Kernel_traits_baseILj1280EfffffjLj128EEEEELb1ELb0ELb0ELb0EEEvNS_9BwdParamsE --------------------------
	.section	.nv.info._ZN10layer_norm13ln_bwd_kernelINS_13Kernel_traitsIfffffjLj1280ELj1ELj4ELj1ELj16ENS_18Kernel_traits_baseILj1280EfffffjLj128EEEEELb1ELb0ELb0ELb0EEEvNS_9BwdParamsE,"",@"SHT_CUDA_INFO"
	.sectionflags	@""
	.align	4


	//----- nvinfo : EIATTR_CUDA_API_VERSION
	.align		4
        /*0000*/ 	.byte	0x04, 0x37
        /*0002*/ 	.short	(.L_4865 - .L_4864)
.L_4864:
        /*0004*/ 	.word	0x00000082


	//----- nvinfo : EIATTR_SW2861232_WAR
	.align		4
.L_4865:
        /*0008*/ 	.byte	0x01, 0x35
	.zero		2


	//----- nvinfo : EIATTR_PARAM_CBANK
	.align		4
        /*000c*/ 	.byte	0x04, 0x0a
        /*000e*/ 	.short	(.L_4867 - .L_4866)
	.align		4
.L_4866:
        /*0010*/ 	.word	index@(.nv.constant0._ZN10layer_norm13ln_bwd_kernelINS_13Kernel_traitsIfffffjLj1280ELj1ELj4ELj1ELj16ENS_18Kernel_traits_baseILj1280EfffffjLj128EEEEELb1ELb0ELb0ELb0EEEvNS_9BwdParamsE)
        /*0014*/ 	.short	0x0160
        /*0016*/ 	.short	0x0128


	//----- nvinfo : EIATTR_CBANK_PARAM_SIZE
	.align		4
.L_4867:
        /*0018*/ 	.byte	0x03, 0x19
        /*001a*/ 	.short	0x0128


	//----- nvinfo : EIATTR_KPARAM_INFO
	.align		4
        /*001c*/ 	.byte	0x04, 0x17
        /*001e*/ 	.short	(.L_4869 - .L_4868)
.L_4868:
        /*0020*/ 	.word	0x00000000
        /*0024*/ 	.short	0x0000
        /*0026*/ 	.short	0x0000
        /*0028*/ 	.byte	0x00, 0xf0, 0xa1, 0x04


	//----- nvinfo : EIATTR_MAXREG_COUNT
	.align		4
.L_4869:
        /*002c*/ 	.byte	0x03, 0x1b
        /*002e*/ 	.short	0x00ff


	//----- nvinfo : EIATTR_NUM_BARRIERS
	.align		4
        /*0030*/ 	.byte	0x02, 0x4c
        /*0032*/ 	.byte	0x01
	.zero		1


	//----- nvinfo : EIATTR_ANNOTATIONS
	.align		4
        /*0034*/ 	.byte	0x04, 0x55
        /*0036*/ 	.short	(.L_4871 - .L_4870)


	//   ....[0]....
.L_4870:
        /* <DEDUP_REMOVED lines=22> */


	//----- nvinfo : EIATTR_MERCURY_ISA_VERSION
	.align		4
.L_4871:
        /*0188*/ 	.byte	0x03, 0x5f
        /*018a*/ 	.short	0x0000


	//----- nvinfo : EIATTR_COOP_GROUP_MASK_REGIDS
	.align		4
        /*018c*/ 	.byte	0x04, 0x29
        /*018e*/ 	.short	(.L_4873 - .L_4872)


	//   ....[0]....
.L_4872:
        /*0190*/ 	.word	0xffffffff


	//   ....[1]....
        /*0194*/ 	.word	0xffffffff


	//   ....[2]....
        /*0198*/ 	.word	0xffffffff


	//   ....[3]....
        /*019c*/ 	.word	0xffffffff


	//   ....[4]....
        /*01a0*/ 	.word	0xffffffff


	//   ....[5]....
        /*01a4*/ 	.word	0xffffffff


	//   ....[6]....
        /*01a8*/ 	.word	0xffffffff


	//   ....[7]....
        /*01ac*/ 	.word	0xffffffff


	//   ....[8]....
        /*01b0*/ 	.word	0xffffffff


	//   ....[9]....
        /*01b4*/ 	.word	0xffffffff


	//   ....[10]....
        /*01b8*/ 	.word	0xffffffff


	//   ....[11]....
        /*01bc*/ 	.word	0xffffffff


	//   ....[12]....
        /*01c0*/ 	.word	0xffffffff


	//   ....[13]....
        /*01c4*/ 	.word	0xffffffff


	//   ....[14]....
        /*01c8*/ 	.word	0xffffffff


	//   ....[15]....
        /*01cc*/ 	.word	0xffffffff


	//   ....[16]....
        /*01d0*/ 	.word	0xffffffff


	//   ....[17]....
        /*01d4*/ 	.word	0xffffffff


	//   ....[18]....
        /*01d8*/ 	.word	0xffffffff


	//   ....[19]....
        /*01dc*/ 	.word	0xffffffff


	//----- nvinfo : EIATTR_COOP_GROUP_INSTR_OFFSETS
	.align		4
.L_4873:
        /*01e0*/ 	.byte	0x04, 0x28
        /*01e2*/ 	.short	(.L_4875 - .L_4874)


	//   ....[0]....
.L_4874:
        /*01e4*/ 	.word	0x00002950


	//   ....[1]....
        /*01e8*/ 	.word	0x00002980


	//   ....[2]....
        /*01ec*/ 	.word	0x00002990


	//   ....[3]....
        /*01f0*/ 	.word	0x000029c0


	//   ....[4]....
        /*01f4*/ 	.word	0x000029e0


	//   ....[5]....
        /*01f8*/ 	.word	0x00002a00


	//   ....[6]....
        /*01fc*/ 	.word	0x00002a20


	//   ....[7]....
        /*0200*/ 	.word	0x00002a40


	//   ....[8]....
        /*0204*/ 	.word	0x00002a50


	//   ....[9]....
        /*0208*/ 	.word	0x00002a70


	//   ....[10]....
        /*020c*/ 	.word	0x00005f30


	//   ....[11]....
        /*0210*/ 	.word	0x00005fb0


	//   ....[12]....
        /*0214*/ 	.word	0x00006030


	//   ....[13]....
        /*0218*/ 	.word	0x000060a0


	//   ....[14]....
        /*021c*/ 	.word	0x00006120


	//   ....[15]....
        /*0220*/ 	.word	0x00006190


	//   ....[16]....
        /*0224*/ 	.word	0x00006210


	//   ....[17]....
        /*0228*/ 	.word	0x00006280


	//   ....[18]....
        /*022c*/ 	.word	0x00006300


	//   ....[19]....
        /*0230*/ 	.word	0x00006370


	//----- nvinfo : EIATTR_EXIT_INSTR_OFFSETS
	.align		4
.L_4875:
        /*0234*/ 	.byte	0x04, 0x1c
        /*0236*/ 	.short	(.L_4877 - .L_4876)


	//   ....[0]....
.L_4876:
        /*0238*/ 	.word	0x00005ea0


	//   ....[1]....
        /*023c*/ 	.word	0x00005ed0


	//----- nvinfo : EIATTR_MAX_THREADS
	.align		4
.L_4877:
        /*0240*/ 	.byte	0x04, 0x05
        /*0242*/ 	.short	(.L_4879 - .L_4878)
.L_4878:
        /*0244*/ 	.word	0x00000080
        /*0248*/ 	.word	0x00000001
        /*024c*/ 	.word	0x00000001


	//----- nvinfo : EIATTR_CRS_STACK_SIZE
	.align		4
.L_4879:
        /*0250*/ 	.byte	0x04, 0x1e
        /*0252*/ 	.short	(.L_4881 - .L_4880)
.L_4880:
        /*0254*/ 	.word	0x00000000
.L_4881:


//--------------------- .nv.info._ZN10layer_norm13ln_bwd_kernelINS_13Kernel_traitsIfffffjLj1280ELj1ELj4ELj1ELj16ENS_18Kernel_traits_baseILj1280EfffffjLj128EEEEELb1ELb0ELb0ELb1EEEvNS_9BwdParamsE --------------------------
	.section	.nv.info._ZN10layer_norm13ln_bwd_kernelINS_13Kernel_traitsIfffffjLj1280ELj1ELj4ELj1ELj16ENS_18Kernel_traits_baseILj1280EfffffjLj128EEEEELb1ELb0ELb0ELb1EEEvNS_9BwdParamsE,"",@"SHT_CUDA_INFO"
	.sectionflags	@""
	.align	4


	//----- nvinfo : EIATTR_CUDA_API_VERSION
	.align		4
        /*0000*/ 	.byte	0x04, 0x37
        /*0002*/ 	.short	(.L_4883 - .L_4882)
.L_4882:
        /*0004*/ 	.word	0x00000082


	//----- nvinfo : EIATTR_SW2861232_WAR
	.align		4
.L_4883:
        /*0008*/ 	.byte	0x01, 0x35
	.zero		2


	//----- nvinfo : EIATTR_PARAM_CBANK
	.align		4
        /*000c*/ 	.byte	0x04, 0x0a
        /*000e*/ 	.short	(.L_4885 - .L_4884)
	.align		4
.L_4884:
        /*0010*/ 	.word	index@(.nv.constant0._ZN10layer_norm13ln_bwd_kernelINS_13Kernel_traitsIfffffjLj1280ELj1ELj4ELj1ELj16ENS_18Kernel_traits_baseILj1280EfffffjLj128EEEEELb1ELb0ELb0ELb1EEEvNS_9BwdParamsE)
        /*0014*/ 	.short	0x0160
        /*0016*/ 	.short	0x0128


	//----- nvinfo : EIATTR_CBANK_PARAM_SIZE
	.align		4
.L_4885:
        /*0018*/ 	.byte	0x03, 0x19
        /*001a*/ 	.short	0x0128


	//----- nvinfo : EIATTR_KPARAM_INFO
	.align		4
        /*001c*/ 	.byte	0x04, 0x17
        /*001e*/ 	.short	(.L_4887 - .L_4886)
.L_4886:
        /*0020*/ 	.word	0x00000000
        /*0024*/ 	.short	0x0000
        /*0026*/ 	.short	0x0000
        /*0028*/ 	.byte	0x00, 0xf0, 0xa1, 0x04


	//----- nvinfo : EIATTR_MAXREG_COUNT
	.align		4
.L_4887:
        /*002c*/ 	.byte	0x03, 0x1b
        /*002e*/ 	.short	0x00ff


	//----- nvinfo : EIATTR_NUM_BARRIERS
	.align		4
        /*0030*/ 	.byte	0x02, 0x4c
        /*0032*/ 	.byte	0x01
	.zero		1


	//----- nvinfo : EIATTR_ANNOTATIONS
	.align		4
        /*0034*/ 	.byte	0x04, 0x55
        /*0036*/ 	.short	(.L_4889 - .L_4888)


	//   ....[0]....
.L_4888:
        /* <DEDUP_REMOVED lines=93> */


	//----- nvinfo : EIATTR_MERCURY_ISA_VERSION
	.align		4
.L_4889:
        /*05f8*/ 	.byte	0x03, 0x5f
        /*05fa*/ 	.short	0x0000


	//----- nvinfo : EIATTR_COOP_GROUP_MASK_REGIDS
	.align		4
        /*05fc*/ 	.byte	0x04, 0x29
        /*05fe*/ 	.short	(.L_4891 - .L_4890)


	//   ....[0]....
.L_4890:
        /*0600*/ 	.word	0xffffffff


	//   ....[1]....
        /*0604*/ 	.word	0xffffffff


	//   ....[2]....
        /*0608*/ 	.word	0xffffffff


	//   ....[3]....
        /*060c*/ 	.word	0xffffffff


	//   ....[4]....
        /*0610*/ 	.word	0xffffffff


	//   ....[5]....
        /*0614*/ 	.word	0xffffffff


	//   ....[6]....
        /*0618*/ 	.word	0xffffffff


	//   ....[7]....
        /*061c*/ 	.word	0xffffffff


	//   ....[8]....
        /*0620*/ 	.word	0xffffffff


	//   ....[9]....
        /*0624*/ 	.word	0xffffffff


	//   ....[10]....
        /*0628*/ 	.word	0xffffffff


	//   ....[11]....
        /*062c*/ 	.word	0xffffffff


	//   ....[12]....
        /*0630*/ 	.word	0xffffffff


	//   ....[13]....
        /*0634*/ 	.word	0xffffffff


	//   ....[14]....
        /*0638*/ 	.word	0xffffffff


	//   ....[15]....
        /*063c*/ 	.word	0xffffffff


	//   ....[16]....
        /*0640*/ 	.word	0xffffffff


	//   ....[17]....
        /*0644*/ 	.word	0xffffffff


	//   ....[18]....
        /*0648*/ 	.word	0xffffffff


	//   ....[19]....
        /*064c*/ 	.word	0xffffffff


	//----- nvinfo : EIATTR_COOP_GROUP_INSTR_OFFSETS
	.align		4
.L_4891:
        /*0650*/ 	.byte	0x04, 0x28
        /*0652*/ 	.short	(.L_4893 - .L_4892)


	//   ....[0]....
.L_4892:
        /*0654*/ 	.word	0x000029b0


	//   ....[1]....
        /*0658*/ 	.word	0x000029d0


	//   ....[2]....
        /*065c*/ 	.word	0x00002a00


	//   ....[3]....
        /*0660*/ 	.word	0x00002a20


	//   ....[4]....
        /*0664*/ 	.word	0x00002a40


	//   ....[5]....
        /*0668*/ 	.word	0x00002a60


	//   ....[6]....
        /*066c*/ 	.word	0x00002a80


	//   ....[7]....
        /*0670*/ 	.word	0x00002aa0


	//   ....[8]....
        /*0674*/ 	.word	0x00002ab0


	//   ....[9]....
        /*0678*/ 	.word	0x00002ad0


	//   ....[10]....
        /*067c*/ 	.word	0x000059d0


	//   ....[11]....
        /*0680*/ 	.word	0x00005a50


	//   ....[12]....
        /*0684*/ 	.word	0x00005ad0


	//   ....[13]....
        /*0688*/ 	.word	0x00005b40


	//   ....[14]....
        /*068c*/ 	.word	0x00005bc0


	//   ....[15]....
        /*0690*/ 	.word	0x00005c30


	//   ....[16]....
        /*0694*/ 	.word	0x00005cb0


	//   ....[17]....
        /*0698*/ 	.word	0x00005d20


	//   ....[18]....
        /*069c*/ 	.word	0x00005da0


	//   ....[19]....
        /*06a0*/ 	.word	0x00005e10


	//----- nvinfo : EIATTR_EXIT_INSTR_OFFSETS
	.align		4
.L_4893:
        /*06a4*/ 	.byte	0x04, 0x1c
        /*06a6*/ 	.short	(.L_4895 - .L_4894)


	//   ....[0]....
.L_4894:
        /*06a8*/ 	.word	0x00005970


	//----- nvinfo : EIATTR_MAX_THREADS
	.align		4
.L_4895:
        /*06ac*/ 	.byte	0x04, 0x05
        /*06ae*/ 	.short	(.L_4897 - .L_4896)
.L_4896:
        /*06b0*/ 	.word	0x00000080
        /*06b4*/ 	.word	0x00000001
        /*06b8*/ 	.word	0x00000001


	//----- nvinfo : EIATTR_CRS_STACK_SIZE
	.align		4
.L_4897:
        /*06bc*/ 	.byte	0x04, 0x1e
        /*06be*/ 	.short	(.L_4899 - .L_4898)
.L_4898:
        /*06c0*/ 	.word	0x00000000
.L_4899:


//--------------------- .nv.info._ZN10layer_norm22ln_bwd_finalize_kernelINS_22Kernel_traits_finalizeILj1280EfffffjLb0ELj1024ELj4ENS_18Kernel_traits_baseILj1280EfffffjLj1024EEEEELb0ELb0EEEvNS_9BwdParamsE --------------------------
	.section	.nv.info._ZN10layer_norm22ln_bwd_finalize_kernelINS_22Kernel_traits_finalizeILj1280EfffffjLb0ELj1024ELj4ENS_18Kernel_traits_baseILj1280EfffffjLj1024EEEEELb0ELb0EEEvNS_9BwdParamsE,"",@"SHT_CUDA_INFO"
	.sectionflags	@""
	.align	4


	//----- nvinfo : EIATTR_CUDA_API_VERSION
	.align		4
        /*0000*/ 	.byte	0x04, 0x37
        /*0002*/ 	.short	(.L_4901 - .L_4900)
.L_4900:
        /*0004*/ 	.word	0x00000082


	//----- nvinfo : EIATTR_SW2861232_WAR
	.align		4
.L_4901:
        /*0008*/ 	.byte	0x01, 0x35
	.zero		2


	//----- nvinfo : EIATTR_PARAM_CBANK
	.align		4
        /*000c*/ 	.byte	0x04, 0x0a
        /*000e*/ 	.short	(.L_4903 - .L_4902)
	.align		4
.L_4902:
        /*0010*/ 	.word	index@(.nv.constant0._ZN10layer_norm22ln_bwd_finalize_kernelINS_22Kernel_traits_finalizeILj1280EfffffjLb0ELj1024ELj4ENS_18Kernel_traits_baseILj1280EfffffjLj1024EEEEELb0ELb0EEEvNS_9BwdParamsE)
        /*0014*/ 	.short	0x0160
        /*0016*/ 	.short	0x0128


	//----- nvinfo : EIATTR_CBANK_PARAM_SIZE
	.align		4
.L_4903:
        /*0018*/ 	.byte	0x03, 0x19
        /*001a*/ 	.short	0x0128


	//----- nvinfo : EIATTR_KPARAM_INFO
	.align		4
        /*001c*/ 	.byte	0x04, 0x17
        /*001e*/ 	.short	(.L_4905 - .L_4904)
.L_4904:
        /*0020*/ 	.word	0x00000000
        /*0024*/ 	.short	0x0000
        /*0026*/ 	.short	0x0000
        /*0028*/ 	.byte	0x00, 0xf0, 0xa1, 0x04


	//----- nvinfo : EIATTR_MAXREG_COUNT
	.align		4
.L_4905:
        /*002c*/ 	.byte	0x03, 0x1b
        /*002e*/ 	.short	0x0040


	//----- nvinfo : EIATTR_NUM_BARRIERS
	.align		4
        /*0030*/ 	.byte	0x02, 0x4c
        /*0032*/ 	.byte	0x01
	.zero		1


	//----- nvinfo : EIATTR_MERCURY_ISA_VERSION
	.align		4
        /*0034*/ 	.byte	0x03, 0x5f
        /*0036*/ 	.short	0x0000


	//----- nvinfo : EIATTR_COOP_GROUP_MASK_REGIDS
	.align		4
        /*0038*/ 	.byte	0x04, 0x29
        /*003a*/ 	.short	(.L_4907 - .L_4906)


	//   ....[0]....
.L_4906:
        /*003c*/ 	.word	0xffffffff


	//   ....[1]....
        /*0040*/ 	.word	0xffffffff


	//   ....[2]....
        /*0044*/ 	.word	0xffffffff


	//   ....[3]....
        /*0048*/ 	.word	0xffffffff


	//   ....[4]....
        /*004c*/ 	.word	0xffffffff


	//   ....[5]....
        /*0050*/ 	.word	0xffffffff


	//   ....[6]....
        /*0054*/ 	.word	0xffffffff


	//   ....[7]....
        /*0058*/ 	.word	0xffffffff


	//   ....[8]....
        /*005c*/ 	.word	0xffffffff


	//   ....[9]....
        /*0060*/ 	.word	0xffffffff


	//   ....[10]....
        /*0064*/ 	.word	0xffffffff


	//   ....[11]....
        /*0068*/ 	.word	0xffffffff


	//   ....[12]....
        /*006c*/ 	.word	0xffffffff


	//   ....[13]....
        /*0070*/ 	.word	0xffffffff


	//   ....[14]....
        /*0074*/ 	.word	0xffffffff


	//   ....[15]....
        /*0078*/ 	.word	0xffffffff


	//   ....[16]....
        /*007c*/ 	.word	0xffffffff


	//   ....[17]....
        /*0080*/ 	.word	0xffffffff


	//   ....[18]....
        /*0084*/ 	.word	0xffffffff


	//   ....[19]....
        /*0088*/ 	.word	0xffffffff


	//----- nvinfo : EIATTR_COOP_GROUP_INSTR_OFFSETS
	.align		4
.L_4907:
        /*008c*/ 	.byte	0x04, 0x28
        /*008e*/ 	.short	(.L_4909 - .L_4908)


	//   ....[0]....
.L_4908:
        /*0090*/ 	.word	0x00000820


	//   ....[1]....
        /*0094*/ 	.word	0x00000850


	//   ....[2]....
        /*0098*/ 	.word	0x00000860


	//   ....[3]....
        /*009c*/ 	.word	0x00000890


	//   ....[4]....
        /*00a0*/ 	.word	0x000008a0


	//   ....[5]....
        /*00a4*/ 	.word	0x000008d0


	//   ....[6]....
        /*00a8*/ 	.word	0x000008f0


	//   ....[7]....
        /*00ac*/ 	.word	0x00000900


	//   ....[8]....
        /*00b0*/ 	.word	0x00000930


	//   ....[9]....
        /*00b4*/ 	.word	0x00000940


	//   ....[10]....
        /*00b8*/ 	.word	0x00000b30


	//   ....[11]....
        /*00bc*/ 	.word	0x00000ba0


	//   ....[12]....
        /*00c0*/ 	.word	0x00000c00


	//   ....[13]....
        /*00c4*/ 	.word	0x00000c60


	//   ....[14]....
        /*00c8*/ 	.word	0x00000cd0


	//   ....[15]....
        /*00cc*/ 	.word	0x00000d40


	//   ....[16]....
        /*00d0*/ 	.word	0x00000da0


	//   ....[17]....
        /*00d4*/ 	.word	0x00000e00


	//   ....[18]....
        /*00d8*/ 	.word	0x00000e60


	//   ....[19]....
        /*00dc*/ 	.word	0x00000ec0


	//----- nvinfo : EIATTR_EXIT_INSTR_OFFSETS
	.align		4
.L_4909:
        /*00e0*/ 	.byte	0x04, 0x1c
        /*00e2*/ 	.short	(.L_4911 - .L_4910)


	//   ....[0]....
.L_4910:
        /*00e4*/ 	.word	0x00000070


	//   ....[1]....
        /*00e8*/ 	.word	0x00000ad0


	//----- nvinfo : EIATTR_MAX_THREADS
	.align		4
.L_4911:
        /*00ec*/ 	.byte	0x04, 0x05
        /*00ee*/ 	.short	(.L_4913 - .L_4912)
.L_4912:
        /*00f0*/ 	.word	0x00000400
        /*00f4*/ 	.word	0x00000001
        /*00f8*/ 	.word	0x00000001


	//----- nvinfo : EIATTR_CRS_STACK_SIZE
	.align		4
.L_4913:
        /*00fc*/ 	.byte	0x04, 0x1e
        /*00fe*/ 	.short	(.L_4915 - .L_4914)
.L_4914:
        /*0100*/ 	.word	0x00000000
.L_4915:


//--------------------- .nv.info._ZN10layer_norm13ln_bwd_kernelINS_13Kernel_traitsIfffffjLj1280ELj1ELj4ELj1ELj16ENS_18Kernel_traits_baseILj1280EfffffjLj128EEEEELb1ELb0ELb1ELb0EEEvNS_9BwdParamsE --------------------------
	.section	.nv.info._ZN10layer_norm13ln_bwd_kernelINS_13Kernel_traitsIfffffjLj1280ELj1ELj4ELj1ELj16ENS_18Kernel_traits_baseILj1280EfffffjLj128EEEEELb1ELb0ELb1ELb0EEEvNS_9BwdParamsE,"",@"SHT_CUDA_INFO"
	.sectionflags	@""
	.align	4


	//----- nvinfo : EIATTR_CUDA_API_VERSION
	.align		4
        /*0000*/ 	.byte	0x04, 0x37
        /*0002*/ 	.short	(.L_4917 - .L_4916)
.L_4916:
        /*0004*/ 	.word	0x00000082


	//----- nvinfo : EIATTR_SW2861232_WAR
	.align		4
.L_4917:
        /*0008*/ 	.byte	0x01, 0x35
	.zero		2


	//----- nvinfo : EIATTR_PARAM_CBANK
	.align		4
        /*000c*/ 	.byte	0x04, 0x0a
        /*000e*/ 	.short	(.L_4919 - .L_4918)
	.align		4
.L_4918:
        /*0010*/ 	.word	index@(.nv.constant0._ZN10layer_norm13ln_bwd_kernelINS_13Kernel_traitsIfffffjLj1280ELj1ELj4ELj1ELj16ENS_18Kernel_traits_baseILj1280EfffffjLj128EEEEELb1ELb0ELb1ELb0EEEvNS_9BwdParamsE)
        /*0014*/ 	.short	0x0160
        /*0016*/ 	.short	0x0128


	//----- nvinfo : EIATTR_CBANK_PARAM_SIZE
	.align		4
.L_4919:
        /*0018*/ 	.byte	0x03, 0x19
        /*001a*/ 	.short	0x0128


	//----- nvinfo : EIATTR_KPARAM_INFO
	.align		4
        /*001c*/ 	.byte	0x04, 0x17
        /*001e*/ 	.short	(.L_4921 - .L_4920)
.L_4920:
        /*0020*/ 	.word	0x00000000
        /*0024*/ 	.short	0x0000
        /*0026*/ 	.short	0x0000
        /*0028*/ 	.byte	0x00, 0xf0, 0xa1, 0x04


	//----- nvinfo : EIATTR_MAXREG_COUNT
	.align		4
.L_4921:
        /*002c*/ 	.byte	0x03, 0x1b
        /*002e*/ 	.short	0x00ff


	//----- nvinfo : EIATTR_NUM_BARRIERS
	.align		4
        /*0030*/ 	.byte	0x02, 0x4c
        /*0032*/ 	.byte	0x01
	.zero		1


	//----- nvinfo : EIATTR_ANNOTATIONS
	.align		4
        /*0034*/ 	.byte	0x04, 0x55
        /*0036*/ 	.short	(.L_4923 - .L_4922)


	//   ....[0]....
.L_4922:
        /* <DEDUP_REMOVED lines=28> */


	//----- nvinfo : EIATTR_MERCURY_ISA_VERSION
	.align		4
.L_4923:
        /*01e8*/ 	.byte	0x03, 0x5f
        /*01ea*/ 	.short	0x0000


	//----- nvinfo : EIATTR_COOP_GROUP_MASK_REGIDS
	.align		4
        /*01ec*/ 	.byte	0x04, 0x29
        /*01ee*/ 	.short	(.L_4925 - .L_4924)


	//   ....[0]....
.L_4924:
        /*01f0*/ 	.word	0xffffffff


	//   ....[1]....
        /*01f4*/ 	.word	0xffffffff


	//   ....[2]....
        /*01f8*/ 	.word	0xffffffff


	//   ....[3]....
        /*01fc*/ 	.word	0xffffffff


	//   ....[4]....
        /*0200*/ 	.word	0xffffffff


	//   ....[5]....
        /*0204*/ 	.word	0xffffffff


	//   ....[6]....
        /*0208*/ 	.word	0xffffffff


	//   ....[7]....
        /*020c*/ 	.word	0xffffffff


	//   ....[8]....
        /*0210*/ 	.word	0xffffffff


	//   ....[9]....
        /*0214*/ 	.word	0xffffffff


	//   ....[10]....
        /*0218*/ 	.word	0xffffffff


	//   ....[11]....
        /*021c*/ 	.word	0xffffffff


	//   ....[12]....
        /*0220*/ 	.word	0xffffffff


	//   ....[13]....
        /*0224*/ 	.word	0xffffffff


	//   ....[14]....
        /*0228*/ 	.word	0xffffffff


	//   ....[15]....
        /*022c*/ 	.word	0xffffffff


	//   ....[16]....
        /*0230*/ 	.word	0xffffffff


	//   ....[17]....
        /*0234*/ 	.word	0xffffffff


	//   ....[18]....
        /*0238*/ 	.word	0xffffffff


	//   ....[19]....
        /*023c*/ 	.word	0xffffffff


	//----- nvinfo : EIATTR_COOP_GROUP_INSTR_OFFSETS
	.align		4
.L_4925:
        /*0240*/ 	.byte	0x04, 0x28
        /*0242*/ 	.short	(.L_4927 - .L_4926)


	//   ....[0]....
.L_4926:
        /*0244*/ 	.word	0x00003220


	//   ....[1]....
        /*0248*/ 	.word	0x00003250


	//   ....[2]....
        /*024c*/ 	.word	0x00003260


	//   ....[3]....
        /*0250*/ 	.word	0x00003290


	//   ....[4]....
        /*0254*/ 	.word	0x000032b0


	//   ....[5]....
        /*0258*/ 	.word	0x000032d0


	//   ....[6]....
        /*025c*/ 	.word	0x000032e0


	//   ....[7]....
        /*0260*/ 	.word	0x00003310


	//   ....[8]....
        /*0264*/ 	.word	0x00003320


	//   ....[9]....
        /*0268*/ 	.word	0x00003340


	//   ....[10]....
        /*026c*/ 	.word	0x00007ef0


	//   ....[11]....
        /*0270*/ 	.word	0x00007f70


	//   ....[12]....
        /*0274*/ 	.word	0x00007ff0


	//   ....[13]....
        /*0278*/ 	.word	0x00008060


	//   ....[14]....
        /*027c*/ 	.word	0x000080e0


	//   ....[15]....
        /*0280*/ 	.word	0x00008150


	//   ....[16]....
        /*0284*/ 	.word	0x000081d0


	//   ....[17]....
        /*0288*/ 	.word	0x00008240


	//   ....[18]....
        /*028c*/ 	.word	0x000082c0


	//   ....[19]....
        /*0290*/ 	.word	0x00008330


	//----- nvinfo : EIATTR_EXIT_INSTR_OFFSETS
	.align		4
.L_4927:
        /*0294*/ 	.byte	0x04, 0x1c
        /*0296*/ 	.short	(.L_4929 - .L_4928)


	//   ....[0]....
.L_4928:
        /*0298*/ 	.word	0x00007e60


	//   ....[1]....
        /*029c*/ 	.word	0x00007e90


	//----- nvinfo : EIATTR_MAX_THREADS
	.align		4
.L_4929:
        /*02a0*/ 	.byte	0x04, 0x05
        /*02a2*/ 	.short	(.L_4931 - .L_4930)
.L_4930:
        /*02a4*/ 	.word	0x00000080
        /*02a8*/ 	.word	0x00000001
        /*02ac*/ 	.word	0x00000001


	//----- nvinfo : EIATTR_CRS_STACK_SIZE
	.align		4
.L_4931:
        /*02b0*/ 	.byte	0x04, 0x1e
        /*02b2*/ 	.short	(.L_4933 - .L_4932)
.L_4932:
        /*02b4*/ 	.word	0x00000000
.L_4933:


//--------------------- .nv.info._ZN10layer_norm22ln_bwd_finalize_kernelINS_22Kernel_traits_finalizeILj1280EfffffjLb0ELj1024ELj4ENS_18Kernel_traits_baseILj1280EfffffjLj1024EEEEELb0ELb1EEEvNS_9BwdParamsE --------------------------
	.section	.nv.info._ZN10layer_norm22ln_bwd_finalize_kernelINS_22Kernel_traits_finalizeILj1280EfffffjLb0ELj1024ELj4ENS_18Kernel_traits_baseILj1280EfffffjLj1024EEEEELb0ELb1EEEvNS_9BwdParamsE,"",@"SHT_CUDA_INFO"
	.sectionflags	@""
	.align	4


	//----- nvinfo : EIATTR_CUDA_API_VERSION
	.align		4
        /*0000*/ 	.byte	0x04, 0x37
        /*0002*/ 	.short	(.L_4935 - .L_4934)
.L_4934:
        /*0004*/ 	.word	0x00000082


	//----- nvinfo : EIATTR_SW2861232_WAR
	.align		4
.L_4935:
        /*0008*/ 	.byte	0x01, 0x35
	.zero		2


	//----- nvinfo : EIATTR_PARAM_CBANK
	.align		4
        /*000c*/ 	.byte	0x04, 0x0a
        /*000e*/ 	.short	(.L_4937 - .L_4936)
	.align		4
.L_4936:
        /*0010*/ 	.word	index@(.nv.constant0._ZN10layer_norm22ln_bwd_finalize_kernelINS_22Kernel_traits_finalizeILj1280EfffffjLb0ELj1024ELj4ENS_18Kernel_traits_baseILj1280EfffffjLj1024EEEEELb0ELb1EEEvNS_9BwdParamsE)
        /*0014*/ 	.short	0x0160
        /*0016*/ 	.short	0x0128


	//----- nvinfo : EIATTR_CBANK_PARAM_SIZE
	.align		4
.L_4937:
        /*0018*/ 	.byte	0x03, 0x19
        /*001a*/ 	.short	0x0128


	//----- nvinfo : EIATTR_KPARAM_INFO
	.align		4
        /*001c*/ 	.byte	0x04, 0x17
        /*001e*/ 	.short	(.L_4939 - .L_4938)
.L_4938:
        /*0020*/ 	.word	0x00000000
        /*0024*/ 	.short	0x0000
        /*0026*/ 	.short	0x0000
        /*0028*/ 	.byte	0x00, 0xf0, 0xa1, 0x04


	//----- nvinfo : EIATTR_MAXREG_COUNT
	.align		4
.L_4939:
        /*002c*/ 	.byte	0x03, 0x1b
        /*002e*/ 	.short	0x0040


	//----- nvinfo : EIATTR_NUM_BARRIERS
	.align		4
        /*0030*/ 	.byte	0x02, 0x4c
        /*0032*/ 	.byte	0x01
	.zero		1


	//----- nvinfo : EIATTR_MERCURY_ISA_VERSION
	.align		4
        /*0034*/ 	.byte	0x03, 0x5f
        /*0036*/ 	.short	0x0000


	//----- nvinfo : EIATTR_COOP_GROUP_MASK_REGIDS
	.align		4
        /*0038*/ 	.byte	0x04, 0x29
        /*003a*/ 	.short	(.L_4941 - .L_4940)


	//   ....[0]....
.L_4940:
        /*003c*/ 	.word	0xffffffff


	//   ....[1]....
        /*0040*/ 	.word	0xffffffff


	//   ....[2]....
        /*0044*/ 	.word	0xffffffff


	//   ....[3]....
        /*0048*/ 	.word	0xffffffff


	//   ....[4]....
        /*004c*/ 	.word	0xffffffff


	//   ....[5]....
        /*0050*/ 	.word	0xffffffff


	//   ....[6]....
        /*0054*/ 	.word	0xffffffff


	//   ....[7]....
        /*0058*/ 	.word	0xffffffff


	//   ....[8]....
        /*005c*/ 	.word	0xffffffff


	//   ....[9]....
        /*0060*/ 	.word	0xffffffff


	//   ....[10]....
        /*0064*/ 	.word	0xffffffff


	//   ....[11]....
        /*0068*/ 	.word	0xffffffff


	//   ....[12]....
        /*006c*/ 	.word	0xffffffff


	//   ....[13]....
        /*0070*/ 	.word	0xffffffff


	//   ....[14]....
        /*0074*/ 	.word	0xffffffff


	//   ....[15]....
        /*0078*/ 	.word	0xffffffff


	//   ....[16]....
        /*007c*/ 	.word	0xffffffff


	//   ....[17]....
        /*0080*/ 	.word	0xffffffff


	//   ....[18]....
        /*0084*/ 	.word	0xffffffff


	//   ....[19]....
        /*0088*/ 	.word	0xffffffff


	//----- nvinfo : EIATTR_COOP_GROUP_INSTR_OFFSETS
	.align		4
.L_4941:
        /*008c*/ 	.byte	0x04, 0x28
        /*008e*/ 	.short	(.L_4943 - .L_4942)


	//   ....[0]....
.L_4942:
        /*0090*/ 	.word	0x000007f0


	//   ....[1]....
        /*0094*/ 	.word	0x00000820


	//   ....[2]....
        /*0098*/ 	.word	0x00000840


	//   ....[3]....
        /*009c*/ 	.word	0x00000850


	//   ....[4]....
        /*00a0*/ 	.word	0x00000880


	//   ....[5]....
        /*00a4*/ 	.word	0x00000890


	//   ....[6]....
        /*00a8*/ 	.word	0x000008c0


	//   ....[7]....
        /*00ac*/ 	.word	0x000008d0


	//   ....[8]....
        /*00b0*/ 	.word	0x00000900


	//   ....[9]....
        /*00b4*/ 	.word	0x00000910


	//   ....[10]....
        /*00b8*/ 	.word	0x00000ab0


	//   ....[11]....
        /*00bc*/ 	.word	0x00000b30


	//   ....[12]....
        /*00c0*/ 	.word	0x00000b90


	//   ....[13]....
        /*00c4*/ 	.word	0x00000bf0


	//   ....[14]....
        /*00c8*/ 	.word	0x00000c60


	//   ....[15]....
        /*00cc*/ 	.word	0x00000cd0


	//   ....[16]....
        /*00d0*/ 	.word	0x00000d30


	//   ....[17]....
        /*00d4*/ 	.word	0x00000d90


	//   ....[18]....
        /*00d8*/ 	.word	0x00000df0


	//   ....[19]....
        /*00dc*/ 	.word	0x00000e50


	//----- nvinfo : EIATTR_EXIT_INSTR_OFFSETS
	.align		4
.L_4943:
        /*00e0*/ 	.byte	0x04, 0x1c
        /*00e2*/ 	.short	(.L_4945 - .L_4944)


	//   ....[0]....
.L_4944:
        /*00e4*/ 	.word	0x00000070


	//   ....[1]....
        /*00e8*/ 	.word	0x00000a50


	//----- nvinfo : EIATTR_MAX_THREADS
	.align		4
.L_4945:
        /*00ec*/ 	.byte	0x04, 0x05
        /*00ee*/ 	.short	(.L_4947 - .L_4946)
.L_4946:
        /*00f0*/ 	.word	0x00000400
        /*00f4*/ 	.word	0x00000001
        /*00f8*/ 	.word	0x00000001


	//----- nvinfo : EIATTR_CRS_STACK_SIZE
	.align		4
.L_4947:
        /*00fc*/ 	.byte	0x04, 0x1e
        /*00fe*/ 	.short	(.L_4949 - .L_4948)
.L_4948:
        /*0100*/ 	.word	0x00000000
.L_4949:


//--------------------- .nv.info._ZN10layer_norm13ln_bwd_kernelINS_13Kernel_traitsIfffffjLj1280ELj1ELj4ELj1ELj16ENS_18Kernel_traits_baseILj1280EfffffjLj128EEEEELb1ELb0ELb1ELb1EEEvNS_9BwdParamsE --------------------------
	.section	.nv.info._ZN10layer_norm13ln_bwd_kernelINS_13Kernel_traitsIfffffjLj1280ELj1ELj4ELj1ELj16ENS_18Kernel_traits_baseILj1280EfffffjLj128EEEEELb1ELb0ELb1ELb1EEEvNS_9BwdParamsE,"",@"SHT_CUDA_INFO"
	.sectionflags	@""
	.align	4


	//----- nvinfo : EIATTR_CUDA_API_VERSION
	.align		4
        /*0000*/ 	.byte	0x04, 0x37
        /*0002*/ 	.short	(.L_4951 - .L_4950)
.L_4950:
        /*0004*/ 	.word	0x00000082


	//----- nvinfo : EIATTR_SW2861232_WAR
	.align		4
.L_4951:
        /*0008*/ 	.byte	0x01, 0x35
	.zero		2


	//----- nvinfo : EIATTR_PARAM_CBANK
	.align		4
        /*000c*/ 	.byte	0x04, 0x0a
        /*000e*/ 	.short	(.L_4953 - .L_4952)
	.align		4
.L_4952:
        /*0010*/ 	.word	index@(.nv.constant0._ZN10layer_norm13ln_bwd_kernelINS_13Kernel_traitsIfffffjLj1280ELj1ELj4ELj1ELj16ENS_18Kernel_traits_baseILj1280EfffffjLj128EEEEELb1ELb0ELb1ELb1EEEvNS_9BwdParamsE)
        /*0014*/ 	.short	0x0160
        /*0016*/ 	.short	0x0128


	//----- nvinfo : EIATTR_CBANK_PARAM_SIZE
	.align		4
.L_4953:
        /*0018*/ 	.byte	0x03, 0x19
        /*001a*/ 	.short	0x0128


	//----- nvinfo : EIATTR_KPARAM_INFO
	.align		4
        /*001c*/ 	.byte	0x04, 0x17
        /*001e*/ 	.short	(.L_4955 - .L_4954)
.L_4954:
        /*0020*/ 	.word	0x00000000
        /*0024*/ 	.short	0x0000
        /*0026*/ 	.short	0x0000
        /*0028*/ 	.byte	0x00, 0xf0, 0xa1, 0x04


	//----- nvinfo : EIATTR_MAXREG_COUNT
	.align		4
.L_4955:
        /*002c*/ 	.byte	0x03, 0x1b
        /*002e*/ 	.short	0x00ff


	//----- nvinfo : EIATTR_NUM_BARRIERS
	.align		4
        /*0030*/ 	.byte	0x02, 0x4c
        /*0032*/ 	.byte	0x01
	.zero		1


	//----- nvinfo : EIATTR_ANNOTATIONS
	.align		4
        /*0034*/ 	.byte	0x04, 0x55
        /*0036*/ 	.short	(.L_4957 - .L_4956)


	//   ....[0]....
.L_4956:
        /* <DEDUP_REMOVED lines=49> */


	//----- nvinfo : EIATTR_MERCURY_ISA_VERSION
	.align		4
.L_4957:
        /*0338*/ 	.byte	0x03, 0x5f
        /*033a*/ 	.short	0x0000


	//----- nvinfo : EIATTR_COOP_GROUP_MASK_REGIDS
	.align		4
        /*033c*/ 	.byte	0x04, 0x29
        /*033e*/ 	.short	(.L_4959 - .L_4958)


	//   ....[0]....
.L_4958:
        /*0340*/ 	.word	0xffffffff


	//   ....[1]....
        /*0344*/ 	.word	0xffffffff


	//   ....[2]....
        /*0348*/ 	.word	0xffffffff


	//   ....[3]....
        /*034c*/ 	.word	0xffffffff


	//   ....[4]....
        /*0350*/ 	.word	0xffffffff


	//   ....[5]....
        /*0354*/ 	.word	0xffffffff


	//   ....[6]....
        /*0358*/ 	.word	0xffffffff


	//   ....[7]....
        /*035c*/ 	.word	0xffffffff


	//   ....[8]....
        /*0360*/ 	.word	0xffffffff


	//   ....[9]....
        /*0364*/ 	.word	0xffffffff


	//   ....[10]....
        /*0368*/ 	.word	0xffffffff


	//   ....[11]....
        /*036c*/ 	.word	0xffffffff


	//   ....[12]....
        /*0370*/ 	.word	0xffffffff


	//   ....[13]....
        /*0374*/ 	.word	0xffffffff


	//   ....[14]....
        /*0378*/ 	.word	0xffffffff


	//   ....[15]....
        /*037c*/ 	.word	0xffffffff


	//   ....[16]....
        /*0380*/ 	.word	0xffffffff


	//   ....[17]....
        /*0384*/ 	.word	0xffffffff


	//   ....[18]....
        /*0388*/ 	.word	0xffffffff


	//   ....[19]....
        /*038c*/ 	.word	0xffffffff


	//----- nvinfo : EIATTR_COOP_GROUP_INSTR_OFFSETS
	.align		4
.L_4959:
        /*0390*/ 	.byte	0x04, 0x28
        /*0392*/ 	.short	(.L_4961 - .L_4960)


	//   ....[0]....
.L_4960:
        /*0394*/ 	.word	0x000029f0


	//   ....[1]....
        /*0398*/ 	.word	0x00002a10


	//   ....[2]....
        /*039c*/ 	.word	0x00002a40


	//   ....[3]....
        /*03a0*/ 	.word	0x00002a60


	//   ....[4]....
        /*03a4*/ 	.word	0x00002a80


	//   ....[5]....
        /*03a8*/ 	.word	0x00002aa0


	//   ....[6]....
        /*03ac*/ 	.word	0x00002ac0


	//   ....[7]....
        /*03b0*/ 	.word	0x00002ae0


	//   ....[8]....
        /*03b4*/ 	.word	0x00002af0


	//   ....[9]....
        /*03b8*/ 	.word	0x00002b10


	//   ....[10]....
        /*03bc*/ 	.word	0x00006b40


	//   ....[11]....
        /*03c0*/ 	.word	0x00006bc0


	//   ....[12]....
        /*03c4*/ 	.word	0x00006c40


	//   ....[13]....
        /*03c8*/ 	.word	0x00006cb0


	//   ....[14]....
        /*03cc*/ 	.word	0x00006d30


	//   ....[15]....
        /*03d0*/ 	.word	0x00006da0


	//   ....[16]....
        /*03d4*/ 	.word	0x00006e20


	//   ....[17]....
        /*03d8*/ 	.word	0x00006e90


	//   ....[18]....
        /*03dc*/ 	.word	0x00006f10


	//   ....[19]....
        /*03e0*/ 	.word	0x00006f80


	//----- nvinfo : EIATTR_EXIT_INSTR_OFFSETS
	.align		4
.L_4961:
        /*03e4*/ 	.byte	0x04, 0x1c
        /*03e6*/ 	.short	(.L_4963 - .L_4962)


	//   ....[0]....
.L_4962:
        /*03e8*/ 	.word	0x00006ae0


	//----- nvinfo : EIATTR_MAX_THREADS
	.align		4
.L_4963:
        /*03ec*/ 	.byte	0x04, 0x05
        /*03ee*/ 	.short	(.L_4965 - .L_4964)
.L_4964:
        /*03f0*/ 	.word	0x00000080
        /*03f4*/ 	.word	0x00000001
        /*03f8*/ 	.word	0x00000001


	//----- nvinfo : EIATTR_CRS_STACK_SIZE
	.align		4
.L_4965:
        /*03fc*/ 	.byte	0x04, 0x1e
        /*03fe*/ 	.short	(.L_4967 - .L_4966)
.L_4966:
        /*0400*/ 	.word	0x00000000
.L_4967:


//--------------------- .nv.info._ZN10layer_norm13ln_bwd_kernelINS_13Kernel_traitsIfffffjLj1280ELj1ELj4ELj1ELj16ENS_18Kernel_traits_baseILj1280EfffffjLj128EEEEELb1ELb1ELb0ELb0EEEvNS_9BwdParamsE --------------------------
	.section	.nv.info._ZN10layer_norm13ln_bwd_kernelINS_13Kernel_traitsIfffffjLj1280ELj1ELj4ELj1ELj16ENS_18Kernel_traits_baseILj1280EfffffjLj128EEEEELb1ELb1ELb0ELb0EEEvNS_9BwdParamsE,"",@"SHT_CUDA_INFO"
	.sectionflags	@""
	.align	4


	//----- nvinfo : EIATTR_CUDA_API_VERSION
	.align		4
        /*0000*/ 	.byte	0x04, 0x37
        /*0002*/ 	.short	(.L_4969 - .L_4968)
.L_4968:
        /*0004*/ 	.word	0x00000082


	//----- nvinfo : EIATTR_SW2861232_WAR
	.align		4
.L_4969:
        /*0008*/ 	.byte	0x01, 0x35
	.zero		2


	//----- nvinfo : EIATTR_PARAM_CBANK
	.align		4
        /*000c*/ 	.byte	0x04, 0x0a
        /*000e*/ 	.short	(.L_4971 - .L_4970)
	.align		4
.L_4970:
        /*0010*/ 	.word	index@(.nv.constant0._ZN10layer_norm13ln_bwd_kernelINS_13Kernel_traitsIfffffjLj1280ELj1ELj4ELj1ELj16ENS_18Kernel_traits_baseILj1280EfffffjLj128EEEEELb1ELb1ELb0ELb0EEEvNS_9BwdParamsE)
        /*0014*/ 	.short	0x0160
        /*0016*/ 	.short	0x0128


	//----- nvinfo : EIATTR_CBANK_PARAM_SIZE
	.align		4
.L_4971:
        /*0018*/ 	.byte	0x03, 0x19
        /*001a*/ 	.short	0x0128


	//----- nvinfo : EIATTR_KPARAM_INFO
	.align		4
        /*001c*/ 	.byte	0x04, 0x17
        /*001e*/ 	.short	(.L_4973 - .L_4972)
.L_4972:
        /*0020*/ 	.word	0x00000000
        /*0024*/ 	.short	0x0000
        /*0026*/ 	.short	0x0000
        /*0028*/ 	.byte	0x00, 0xf0, 0xa1, 0x04


	//----- nvinfo : EIATTR_MAXREG_COUNT
	.align		4
.L_4973:
        /*002c*/ 	.byte	0x03, 0x1b
        /*002e*/ 	.short	0x00ff


	//----- nvinfo : EIATTR_NUM_BARRIERS
	.align		4
        /*0030*/ 	.byte	0x02, 0x4c
        /*0032*/ 	.byte	0x01
	.zero		1


	//----- nvinfo : EIATTR_ANNOTATIONS
	.align		4
        /*0034*/ 	.byte	0x04, 0x55
        /*0036*/ 	.short	(.L_4975 - .L_4974)


	//   ....[0]....
.L_4974:
        /* <DEDUP_REMOVED lines=102> */


	//----- nvinfo : EIATTR_MERCURY_ISA_VERSION
	.align		4
.L_4975:
        /*0688*/ 	.byte	0x03, 0x5f
        /*068a*/ 	.short	0x0000


	//----- nvinfo : EIATTR_COOP_GROUP_MASK_REGIDS
	.align		4
        /*068c*/ 	.byte	0x04, 0x29
        /*068e*/ 	.short	(.L_4977 - .L_4976)


	//   ....[0]....
.L_4976:
        /*0690*/ 	.word	0xffffffff


	//   ....[1]....
        /*0694*/ 	.word	0xffffffff


	//   ....[2]....
        /*0698*/ 	.word	0xffffffff


	//   ....[3]....
        /*069c*/ 	.word	0xffffffff


	//   ....[4]....
        /*06a0*/ 	.word	0xffffffff


	//   ....[5]....
        /*06a4*/ 	.word	0xffffffff


	//   ....[6]....
        /*06a8*/ 	.word	0xffffffff


	//   ....[7]....
        /*06ac*/ 	.word	0xffffffff


	//   ....[8]....
        /*06b0*/ 	.word	0xffffffff


	//   ....[9]....
        /*06b4*/ 	.word	0xffffffff


	//   ....[10]....
        /*06b8*/ 	.word	0xffffffff


	//   ....[11]....
        /*06bc*/ 	.word	0xffffffff


	//   ....[12]....
        /*06c0*/ 	.word	0xffffffff


	//   ....[13]....
        /*06c4*/ 	.word	0xffffffff


	//   ....[14]....
        /*06c8*/ 	.word	0xffffffff


	//   ....[15]....
        /*06cc*/ 	.word	0xffffffff


	//   ....[16]....
        /*06d0*/ 	.word	0xffffffff


	//   ....[17]....
        /*06d4*/ 	.word	0xffffffff


	//   ....[18]....
        /*06d8*/ 	.word	0xffffffff


	//   ....[19]....
        /*06dc*/ 	.word	0xffffffff


	//----- nvinfo : EIATTR_COOP_GROUP_INSTR_OFFSETS
	.align		4
.L_4977:
        /*06e0*/ 	.byte	0x04, 0x28
        /*06e2*/ 	.short	(.L_4979 - .L_4978)


	//   ....[0]....
.L_4978:
        /*06e4*/ 	.word	0x00003240


	//   ....[1]....
        /*06e8*/ 	.word	0x00003260


	//   ....[2]....
        /*06ec*/ 	.word	0x00003290


	//   ....[3]....
        /*06f0*/ 	.word	0x000032b0


	//   ....[4]....
        /*06f4*/ 	.word	0x000032d0


	//   ....[5]....
        /*06f8*/ 	.word	0x000032f0


	//   ....[6]....
        /*06fc*/ 	.word	0x00003310


	//   ....[7]....
        /*0700*/ 	.word	0x00003330


	//   ....[8]....
        /*0704*/ 	.word	0x00003340


	//   ....[9]....
        /*0708*/ 	.word	0x00003360


	//   ....[10]....
        /*070c*/ 	.word	0x00008410


	//   ....[11]....
        /*0710*/ 	.word	0x00008490


	//   ....[12]....
        /*0714*/ 	.word	0x00008510


	//   ....[13]....
        /*0718*/ 	.word	0x00008580


	//   ....[14]....
        /*071c*/ 	.word	0x00008600


	//   ....[15]....
        /*0720*/ 	.word	0x00008670


	//   ....[16]....
        /*0724*/ 	.word	0x000086f0


	//   ....[17]....
        /*0728*/ 	.word	0x00008760


	//   ....[18]....
        /*072c*/ 	.word	0x000087e0


	//   ....[19]....
        /*0730*/ 	.word	0x00008850


	//----- nvinfo : EIATTR_EXIT_INSTR_OFFSETS
	.align		4
.L_4979:
        /*0734*/ 	.byte	0x04, 0x1c
        /*0736*/ 	.short	(.L_4981 - .L_4980)


	//   ....[0]....
.L_4980:
        /*0738*/ 	.word	0x00008330


	//   ....[1]....
        /*073c*/ 	.word	0x000083b0


	//----- nvinfo : EIATTR_MAX_THREADS
	.align		4
.L_4981:
        /*0740*/ 	.byte	0x04, 0x05
        /*0742*/ 	.short	(.L_4983 - .L_4982)
.L_4982:
        /*0744*/ 	.word	0x00000080
        /*0748*/ 	.word	0x00000001
        /*074c*/ 	.word	0x00000001


	//----- nvinfo : EIATTR_CRS_STACK_SIZE
	.align		4
.L_4983:
        /*0750*/ 	.byte	0x04, 0x1e
        /*0752*/ 	.short	(.L_4985 - .L_4984)
.L_4984:
        /*0754*/ 	.word	0x00000000
.L_4985:


//--------------------- .nv.info._ZN10layer_norm13ln_bwd_kernelINS_13Kernel_traitsIfffffjLj1280ELj1ELj4ELj1ELj16ENS_18Kernel_traits_baseILj1280EfffffjLj128EEEEELb1ELb1ELb0ELb1EEEvNS_9BwdParamsE --------------------------
	.section	.nv.info._ZN10layer_norm13ln_bwd_kernelINS_13Kernel_traitsIfffffjLj1280ELj1ELj4ELj1ELj16ENS_18Kernel_traits_baseILj1280EfffffjLj128EEEEELb1ELb1ELb0ELb1EEEvNS_9BwdParamsE,"",@"SHT_CUDA_INFO"
	.sectionflags	@""
	.align	4


	//----- nvinfo : EIATTR_CUDA_API_VERSION
	.align		4
        /*0000*/ 	.byte	0x04, 0x37
        /*0002*/ 	.short	(.L_4987 - .L_4986)
.L_4986:
        /*0004*/ 	.word	0x00000082


	//----- nvinfo : EIATTR_SW2861232_WAR
	.align		4
.L_4987:
        /*0008*/ 	.byte	0x01, 0x35
	.zero		2


	//----- nvinfo : EIATTR_PARAM_CBANK
	.align		4
        /*000c*/ 	.byte	0x04, 0x0a
        /*000e*/ 	.short	(.L_4989 - .L_4988)
	.align		4
.L_4988:
        /*0010*/ 	.word	index@(.nv.constant0._ZN10layer_norm13ln_bwd_kernelINS_13Kernel_traitsIfffffjLj1280ELj1ELj4ELj1ELj16ENS_18Kernel_traits_baseILj1280EfffffjLj128EEEEELb1ELb1ELb0ELb1EEEvNS_9BwdParamsE)
        /*0014*/ 	.short	0x0160
        /*0016*/ 	.short	0x0128


	//----- nvinfo : EIATTR_CBANK_PARAM_SIZE
	.align		4
.L_4989:
        /*0018*/ 	.byte	0x03, 0x19
        /*001a*/ 	.short	0x0128


	//----- nvinfo : EIATTR_KPARAM_INFO
	.align		4
        /*001c*/ 	.byte	0x04, 0x17
        /*001e*/ 	.short	(.L_4991 - .L_4990)
.L_4990:
        /*0020*/ 	.word	0x00000000
        /*0024*/ 	.short	0x0000
        /*0026*/ 	.short	0x0000
        /*0028*/ 	.byte	0x00, 0xf0, 0xa1, 0x04


	//----- nvinfo : EIATTR_MAXREG_COUNT
	.align		4
.L_4991:
        /*002c*/ 	.byte	0x03, 0x1b
        /*002e*/ 	.short	0x00ff


	//----- nvinfo : EIATTR_NUM_BARRIERS
	.align		4
        /*0030*/ 	.byte	0x02, 0x4c
        /*0032*/ 	.byte	0x01
	.zero		1


	//----- nvinfo : EIATTR_ANNOTATIONS
	.align		4
        /*0034*/ 	.byte	0x04, 0x55
        /*0036*/ 	.short	(.L_4993 - .L_4992)


	//   ....[0]....
.L_4992:
        /* <DEDUP_REMOVED lines=230> */


	//----- nvinfo : EIATTR_MERCURY_ISA_VERSION
	.align		4
.L_4993:
        /*0e88*/ 	.byte	0x03, 0x5f
        /*0e8a*/ 	.short	0x0000


	//----- nvinfo : EIATTR_COOP_GROUP_MASK_REGIDS
	.align		4
        /*0e8c*/ 	.byte	0x04, 0x29
        /*0e8e*/ 	.short	(.L_4995 - .L_4994)


	//   ....[0]....
.L_4994:
        /*0e90*/ 	.word	0xffffffff


	//   ....[1]....
        /*0e94*/ 	.word	0xffffffff


	//   ....[2]....
        /*0e98*/ 	.word	0xffffffff


	//   ....[3]....
        /*0e9c*/ 	.word	0xffffffff


	//   ....[4]....
        /*0ea0*/ 	.word	0xffffffff


	//   ....[5]....
        /*0ea4*/ 	.word	0xffffffff


	//   ....[6]....
        /*0ea8*/ 	.word	0xffffffff


	//   ....[7]....
        /*0eac*/ 	.word	0xffffffff


	//   ....[8]....
        /*0eb0*/ 	.word	0xffffffff


	//   ....[9]....
        /*0eb4*/ 	.word	0xffffffff


	//   ....[10]....
        /*0eb8*/ 	.word	0xffffffff


	//   ....[11]....
        /*0ebc*/ 	.word	0xffffffff


	//   ....[12]....
        /*0ec0*/ 	.word	0xffffffff


	//   ....[13]....
        /*0ec4*/ 	.word	0xffffffff


	//   ....[14]....
        /*0ec8*/ 	.word	0xffffffff


	//   ....[15]....
        /*0ecc*/ 	.word	0xffffffff


	//   ....[16]....
        /*0ed0*/ 	.word	0xffffffff


	//   ....[17]....
        /*0ed4*/ 	.word	0xffffffff


	//   ....[18]....
        /*0ed8*/ 	.word	0xffffffff


	//   ....[19]....
        /*0edc*/ 	.word	0xffffffff


	//----- nvinfo : EIATTR_COOP_GROUP_INSTR_OFFSETS
	.align		4
.L_4995:
        /*0ee0*/ 	.byte	0x04, 0x28
        /*0ee2*/ 	.short	(.L_4997 - .L_4996)


	//   ....[0]....
.L_4996:
        /*0ee4*/ 	.word	0x000035e0


	//   ....[1]....
        /*0ee8*/ 	.word	0x00003600


	//   ....[2]....
        /*0eec*/ 	.word	0x00003630


	//   ....[3]....
        /*0ef0*/ 	.word	0x00003650


	//   ....[4]....
        /*0ef4*/ 	.word	0x00003670


	//   ....[5]....
        /*0ef8*/ 	.word	0x00003690


	//   ....[6]....
        /*0efc*/ 	.word	0x000036b0


	//   ....[7]....
        /*0f00*/ 	.word	0x000036d0


	//   ....[8]....
        /*0f04*/ 	.word	0x000036e0


	//   ....[9]....
        /*0f08*/ 	.word	0x00003700


	//   ....[10]....
        /*0f0c*/ 	.word	0x00007f50


	//   ....[11]....
        /*0f10*/ 	.word	0x00007fd0


	//   ....[12]....
        /*0f14*/ 	.word	0x00008050


	//   ....[13]....
        /*0f18*/ 	.word	0x000080c0


	//   ....[14]....
        /*0f1c*/ 	.word	0x00008140


	//   ....[15]....
        /*0f20*/ 	.word	0x000081b0


	//   ....[16]....
        /*0f24*/ 	.word	0x00008230


	//   ....[17]....
        /*0f28*/ 	.word	0x000082a0


	//   ....[18]....
        /*0f2c*/ 	.word	0x00008320


	//   ....[19]....
        /*0f30*/ 	.word	0x00008390


	//----- nvinfo : EIATTR_EXIT_INSTR_OFFSETS
	.align		4
.L_4997:
        /*0f34*/ 	.byte	0x04, 0x1c
        /*0f36*/ 	.short	(.L_4999 - .L_4998)


	//   ....[0]....
.L_4998:
        /*0f38*/ 	.word	0x00007ef0


	//----- nvinfo : EIATTR_MAX_THREADS
	.align		4
.L_4999:
        /*0f3c*/ 	.byte	0x04, 0x05
        /*0f3e*/ 	.short	(.L_5001 - .L_5000)
.L_5000:
        /*0f40*/ 	.word	0x00000080
        /*0f44*/ 	.word	0x00000001
        /*0f48*/ 	.word	0x00000001


	//----- nvinfo : EIATTR_CRS_STACK_SIZE
	.align		4
.L_5001:
        /*0f4c*/ 	.byte	0x04, 0x1e
        /*0f4e*/ 	.short	(.L_5003 - .L_5002)
.L_5002:
        /*0f50*/ 	.word	0x00000000
.L_5003:


//--------------------- .nv.info._ZN10layer_norm22ln_bwd_finalize_kernelINS_22Kernel_traits_finalizeILj1280EfffffjLb1ELj1024ELj4ENS_18Kernel_traits_baseILj1280EfffffjLj1024EEEEELb1ELb0EEEvNS_9BwdParamsE --------------------------
	.section	.nv.info._ZN10layer_norm22ln_bwd_finalize_kernelINS_22Kernel_traits_finalizeILj1280EfffffjLb1ELj1024ELj4ENS_18Kernel_traits_baseILj1280EfffffjLj1024EEEEELb1ELb0EEEvNS_9BwdParamsE,"",@"SHT_CUDA_INFO"
	.sectionflags	@""
	.align	4


	//----- nvinfo : EIATTR_CUDA_API_VERSION
	.align		4
        /*0000*/ 	.byte	0x04, 0x37
        /*0002*/ 	.short	(.L_5005 - .L_5004)
.L_5004:
        /*0004*/ 	.word	0x00000082


	//----- nvinfo : EIATTR_SW2861232_WAR
	.align		4
.L_5005:
        /*0008*/ 	.byte	0x01, 0x35
	.zero		2


	//----- nvinfo : EIATTR_PARAM_CBANK
	.align		4
        /*000c*/ 	.byte	0x04, 0x0a
        /*000e*/ 	.short	(.L_5007 - .L_5006)
	.align		4
.L_5006:
        /*0010*/ 	.word	index@(.nv.constant0._ZN10layer_norm22ln_bwd_finalize_kernelINS_22Kernel_traits_finalizeILj1280EfffffjLb1ELj1024ELj4ENS_18Kernel_traits_baseILj1280EfffffjLj1024EEEEELb1ELb0EEEvNS_9BwdParamsE)
        /*0014*/ 	.short	0x0160
        /*0016*/ 	.short	0x0128


	//----- nvinfo : EIATTR_CBANK_PARAM_SIZE
	.align		4
.L_5007:
        /*0018*/ 	.byte	0x03, 0x19
        /*001a*/ 	.short	0x0128


	//----- nvinfo : EIATTR_KPARAM_INFO
	.align		4
        /*001c*/ 	.byte	0x04, 0x17
        /*001e*/ 	.short	(.L_5009 - .L_5008)
.L_5008:
        /*0020*/ 	.word	0x00000000
        /*0024*/ 	.short	0x0000
        /*0026*/ 	.short	0x0000
        /*0028*/ 	.byte	0x00, 0xf0, 0xa1, 0x04


	//----- nvinfo : EIATTR_MAXREG_COUNT
	.align		4
.L_5009:
        /*002c*/ 	.byte	0x03, 0x1b
        /*002e*/ 	.short	0x0040


	//----- nvinfo : EIATTR_NUM_BARRIERS
	.align		4
        /*0030*/ 	.byte	0x02, 0x4c
        /*0032*/ 	.byte	0x01
	.zero		1


	//----- nvinfo : EIATTR_MERCURY_ISA_VERSION
	.align		4
        /*0034*/ 	.byte	0x03, 0x5f
        /*0036*/ 	.short	0x0000


	//----- nvinfo : EIATTR_COOP_GROUP_MASK_REGIDS
	.align		4
        /*0038*/ 	.byte	0x04, 0x29
        /*003a*/ 	.short	(.L_5011 - .L_5010)


	//   ....[0]....
.L_5010:
        /*003c*/ 	.word	0xffffffff


	//   ....[1]....
        /*0040*/ 	.word	0xffffffff


	//   ....[2]....
        /*0044*/ 	.word	0xffffffff


	//   ....[3]....
        /*0048*/ 	.word	0xffffffff


	//   ....[4]....
        /*004c*/ 	.word	0xffffffff


	//   ....[5]....
        /*0050*/ 	.word	0xffffffff


	//   ....[6]....
        /*0054*/ 	.word	0xffffffff


	//   ....[7]....
        /*0058*/ 	.word	0xffffffff


	//   ....[8]....
        /*005c*/ 	.word	0xffffffff


	//   ....[9]....
        /*0060*/ 	.word	0xffffffff


	//   ....[10]....
        /*0064*/ 	.word	0xffffffff


	//   ....[11]....
        /*0068*/ 	.word	0xffffffff


	//   ....[12]....
        /*006c*/ 	.word	0xffffffff


	//   ....[13]....
        /*0070*/ 	.word	0xffffffff


	//   ....[14]....
        /*0074*/ 	.word	0xffffffff


	//   ....[15]....
        /*0078*/ 	.word	0xffffffff


	//   ....[16]....
        /*007c*/ 	.word	0xffffffff


	//   ....[17]....
        /*0080*/ 	.word	0xffffffff


	//   ....[18]....
        /*0084*/ 	.word	0xffffffff


	//   ....[19]....
        /*0088*/ 	.word	0xffffffff


	//   ....[20]....
        /*008c*/ 	.word	0xffffffff


	//   ....[21]....
        /*0090*/ 	.word	0xffffffff


	//   ....[22]....
        /*0094*/ 	.word	0xffffffff


	//   ....[23]....
        /*0098*/ 	.word	0xffffffff


	//   ....[24]....
        /*009c*/ 	.word	0xffffffff


	//   ....[25]....
        /*00a0*/ 	.word	0xffffffff


	//   ....[26]....
        /*00a4*/ 	.word	0xffffffff


	//   ....[27]....
        /*00a8*/ 	.word	0xffffffff


	//   ....[28]....
        /*00ac*/ 	.word	0xffffffff


	//   ....[29]....
        /*00b0*/ 	.word	0xffffffff


	//----- nvinfo : EIATTR_COOP_GROUP_INSTR_OFFSETS
	.align		4
.L_5011:
        /*00b4*/ 	.byte	0x04, 0x28
        /*00b6*/ 	.short	(.L_5013 - .L_5012)


	//   ....[0]....
.L_5012:
        /*00b8*/ 	.word	0x000009d0


	//   ....[1]....
        /*00bc*/ 	.word	0x00000a00


	//   ....[2]....
        /*00c0*/ 	.word	0x00000a10


	//   ....[3]....
        /*00c4*/ 	.word	0x00000a30


	//   ....[4]....
        /*00c8*/ 	.word	0x00000a50


	//   ....[5]....
        /*00cc*/ 	.word	0x00000a60


	//   ....[6]....
        /*00d0*/ 	.word	0x00000a90


	//   ....[7]....
        /*00d4*/ 	.word	0x00000ab0


	//   ....[8]....
        /*00d8*/ 	.word	0x00000ac0


	//   ....[9]....
        /*00dc*/ 	.word	0x00000af0


	//   ....[10]....
        /*00e0*/ 	.word	0x00000b10


	//   ....[11]....
        /*00e4*/ 	.word	0x00000b20


	//   ....[12]....
        /*00e8*/ 	.word	0x00000b50


	//   ....[13]....
        /*00ec*/ 	.word	0x00000b70


	//   ....[14]....
        /*00f0*/ 	.word	0x00000b80


	//   ....[15]....
        /*00f4*/ 	.word	0x00000df0


	//   ....[16]....
        /*00f8*/ 	.word	0x00000e50


	//   ....[17]....
        /*00fc*/ 	.word	0x00000eb0


	//   ....[18]....
        /*0100*/ 	.word	0x00000f10


	//   ....[19]....
        /*0104*/ 	.word	0x00000f80


	//   ....[20]....
        /*0108*/ 	.word	0x00000ff0


	//   ....[21]....
        /*010c*/ 	.word	0x00001050


	//   ....[22]....
        /*0110*/ 	.word	0x000010b0


	//   ....[23]....
        /*0114*/ 	.word	0x00001110


	//   ....[24]....
        /*0118*/ 	.word	0x00001180


	//   ....[25]....
        /*011c*/ 	.word	0x000011f0


	//   ....[26]....
        /*0120*/ 	.word	0x00001250


	//   ....[27]....
        /*0124*/ 	.word	0x000012b0


	//   ....[28]....
        /*0128*/ 	.word	0x00001310


	//   ....[29]....
        /*012c*/ 	.word	0x00001370


	//----- nvinfo : EIATTR_EXIT_INSTR_OFFSETS
	.align		4
.L_5013:
        /*0130*/ 	.byte	0x04, 0x1c
        /*0132*/ 	.short	(.L_5015 - .L_5014)


	//   ....[0]....
.L_5014:
        /*0134*/ 	.word	0x00000070


	//   ....[1]....
        /*0138*/ 	.word	0x00000d90


	//----- nvinfo : EIATTR_MAX_THREADS
	.align		4
.L_5015:
        /*013c*/ 	.byte	0x04, 0x05
        /*013e*/ 	.short	(.L_5017 - .L_5016)
.L_5016:
        /*0140*/ 	.word	0x00000400
        /*0144*/ 	.word	0x00000001
        /*0148*/ 	.word	0x00000001


	//----- nvinfo : EIATTR_CRS_STACK_SIZE
	.align		4
.L_5017:
        /*014c*/ 	.byte	0x04, 0x1e
        /*014e*/ 	.short	(.L_5019 - .L_5018)
.L_5018:
        /*0150*/ 	.word	0x00000000
.L_5019:


//--------------------- .nv.info._ZN10layer_norm13ln_bwd_kernelINS_13Kernel_traitsIfffffjLj1280ELj1ELj4ELj1ELj16ENS_18Kernel_traits_baseILj1280EfffffjLj128EEEEELb1ELb1ELb1ELb0EEEvNS_9BwdParamsE --------------------------
	.section	.nv.info._ZN10layer_norm13ln_bwd_kernelINS_13Kernel_traitsIfffffjLj1280ELj1ELj4ELj1ELj16ENS_18Kernel_traits_baseILj1280EfffffjLj128EEEEELb1ELb1ELb1ELb0EEEvNS_9BwdParamsE,"",@"SHT_CUDA_INFO"
	.sectionflags	@""
	.align	4


	//----- nvinfo : EIATTR_CUDA_API_VERSION
	.align		4
        /*0000*/ 	.byte	0x04, 0x37
        /*0002*/ 	.short	(.L_5021 - .L_5020)
.L_5020:
        /*0004*/ 	.word	0x00000082


	//----- nvinfo : EIATTR_SW2861232_WAR
	.align		4
.L_5021:
        /*0008*/ 	.byte	0x01, 0x35
	.zero		2


	//----- nvinfo : EIATTR_PARAM_CBANK
	.align		4
        /*000c*/ 	.byte	0x04, 0x0a
        /*000e*/ 	.short	(.L_5023 - .L_5022)
	.align		4
.L_5022:
        /*0010*/ 	.word	index@(.nv.constant0._ZN10layer_norm13ln_bwd_kernelINS_13Kernel_traitsIfffffjLj1280ELj1ELj4ELj1ELj16ENS_18Kernel_traits_baseILj1280EfffffjLj128EEEEELb1ELb1ELb1ELb0EEEvNS_9BwdParamsE)
        /*0014*/ 	.short	0x0160
        /*0016*/ 	.short	0x0128


	//----- nvinfo : EIATTR_CBANK_PARAM_SIZE
	.align		4
.L_5023:
        /*0018*/ 	.byte	0x03, 0x19
        /*001a*/ 	.short	0x0128


	//----- nvinfo : EIATTR_KPARAM_INFO
	.align		4
        /*001c*/ 	.byte	0x04, 0x17
        /*001e*/ 	.short	(.L_5025 - .L_5024)
.L_5024:
        /*0020*/ 	.word	0x00000000
        /*0024*/ 	.short	0x0000
        /*0026*/ 	.short	0x0000
        /*0028*/ 	.byte	0x00, 0xf0, 0xa1, 0x04


	//----- nvinfo : EIATTR_MAXREG_COUNT
	.align		4
.L_5025:
        /*002c*/ 	.byte	0x03, 0x1b
        /*002e*/ 	.short	0x00ff


	//----- nvinfo : EIATTR_NUM_BARRIERS
	.align		4
        /*0030*/ 	.byte	0x02, 0x4c
        /*0032*/ 	.byte	0x01
	.zero		1


	//----- nvinfo : EIATTR_ANNOTATIONS
	.align		4
        /*0034*/ 	.byte	0x04, 0x55
        /*0036*/ 	.short	(.L_5027 - .L_5026)


	//   ....[0]....
.L_5026:
        /* <DEDUP_REMOVED lines=682> */


	//----- nvinfo : EIATTR_MERCURY_ISA_VERSION
	.align		4
.L_5027:
        /*2ac8*/ 	.byte	0x03, 0x5f
        /*2aca*/ 	.short	0x0000


	//----- nvinfo : EIATTR_COOP_GROUP_MASK_REGIDS
	.align		4
        /*2acc*/ 	.byte	0x04, 0x29
        /*2ace*/ 	.short	(.L_5029 - .L_5028)


	//   ....[0]....
.L_5028:
        /*2ad0*/ 	.word	0xffffffff


	//   ....[1]....
        /*2ad4*/ 	.word	0xffffffff


	//   ....[2]....
        /*2ad8*/ 	.word	0xffffffff


	//   ....[3]....
        /*2adc*/ 	.word	0xffffffff


	//   ....[4]....
        /*2ae0*/ 	.word	0xffffffff


	//   ....[5]....
        /*2ae4*/ 	.word	0xffffffff


	//   ....[6]....
        /*2ae8*/ 	.word	0xffffffff


	//   ....[7]....
        /*2aec*/ 	.word	0xffffffff


	//   ....[8]....
        /*2af0*/ 	.word	0xffffffff


	//   ....[9]....
        /*2af4*/ 	.word	0xffffffff


	//   ....[10]....
        /*2af8*/ 	.word	0xffffffff


	//   ....[11]....
        /*2afc*/ 	.word	0xffffffff


	//   ....[12]....
        /*2b00*/ 	.word	0xffffffff


	//   ....[13]....
        /*2b04*/ 	.word	0xffffffff


	//   ....[14]....
        /*2b08*/ 	.word	0xffffffff


	//   ....[15]....
        /*2b0c*/ 	.word	0xffffffff


	//   ....[16]....
        /*2b10*/ 	.word	0xffffffff


	//   ....[17]....
        /*2b14*/ 	.word	0xffffffff


	//   ....[18]....
        /*2b18*/ 	.word	0xffffffff


	//   ....[19]....
        /*2b1c*/ 	.word	0xffffffff


	//----- nvinfo : EIATTR_COOP_GROUP_INSTR_OFFSETS
	.align		4
.L_5029:
        /*2b20*/ 	.byte	0x04, 0x28
        /*2b22*/ 	.short	(.L_5031 - .L_5030)


	//   ....[0]....
.L_5030:
        /*2b24*/ 	.word	0x00005d30


	//   ....[1]....
        /*2b28*/ 	.word	0x00005d60


	//   ....[2]....
        /*2b2c*/ 	.word	0x00005d70


	//   ....[3]....
        /*2b30*/ 	.word	0x00005da0


	//   ....[4]....
        /*2b34*/ 	.word	0x00005dc0


	//   ....[5]....
        /*2b38*/ 	.word	0x00005de0


	//   ....[6]....
        /*2b3c*/ 	.word	0x00005e00


	//   ....[7]....
        /*2b40*/ 	.word	0x00005e20


	//   ....[8]....
        /*2b44*/ 	.word	0x00005e30


	//   ....[9]....
        /*2b48*/ 	.word	0x00005e50


	//   ....[10]....
        /*2b4c*/ 	.word	0x0000e620


	//   ....[11]....
        /*2b50*/ 	.word	0x0000e6a0


	//   ....[12]....
        /*2b54*/ 	.word	0x0000e720


	//   ....[13]....
        /*2b58*/ 	.word	0x0000e790


	//   ....[14]....
        /*2b5c*/ 	.word	0x0000e810


	//   ....[15]....
        /*2b60*/ 	.word	0x0000e880


	//   ....[16]....
        /*2b64*/ 	.word	0x0000e900


	//   ....[17]....
        /*2b68*/ 	.word	0x0000e970


	//   ....[18]....
        /*2b6c*/ 	.word	0x0000e9f0


	//   ....[19]....
        /*2b70*/ 	.word	0x0000ea60


	//----- nvinfo : EIATTR_EXIT_INSTR_OFFSETS
	.align		4
.L_5031:
        /*2b74*/ 	.byte	0x04, 0x1c
        /*2b76*/ 	.short	(.L_5033 - .L_5032)


	//   ....[0]....
.L_5032:
        /*2b78*/ 	.word	0x0000e550


	//   ....[1]....
        /*2b7c*/ 	.word	0x0000e5c0


	//----- nvinfo : EIATTR_MAX_THREADS
	.align		4
.L_5033:
        /*2b80*/ 	.byte	0x04, 0x05
        /*2b82*/ 	.short	(.L_5035 - .L_5034)
.L_5034:
        /*2b84*/ 	.word	0x00000080
        /*2b88*/ 	.word	0x00000001
        /*2b8c*/ 	.word	0x00000001


	//----- nvinfo : EIATTR_CRS_STACK_SIZE
	.align		4
.L_5035:
        /*2b90*/ 	.byte	0x04, 0x1e
        /*2b92*/ 	.short	(.L_5037 - .L_5036)
.L_5036:
        /*2b94*/ 	.word	0x00000000
.L_5037:


//--------------------- .nv.info._ZN10layer_norm22ln_bwd_finalize_kernelINS_22Kernel_traits_finalizeILj1280EfffffjLb1ELj1024ELj4ENS_18Kernel_traits_baseILj1280EfffffjLj1024EEEEELb1ELb1EEEvNS_9BwdParamsE --------------------------
	.section	.nv.info._ZN10layer_norm22ln_bwd_finalize_kernelINS_22Kernel_traits_finalizeILj1280EfffffjLb1ELj1024ELj4ENS_18Kernel_traits_baseILj1280EfffffjLj1024EEEEELb1ELb1EEEvNS_9BwdParamsE,"",@"SHT_CUDA_INFO"
	.sectionflags	@""
	.align	4


	//----- nvinfo : EIATTR_CUDA_API_VERSION
	.align		4
        /*0000*/ 	.byte	0x04, 0x37
        /*0002*/ 	.short	(.L_5039 - .L_5038)
.L_5038:
        /*0004*/ 	.word	0x00000082


	//----- nvinfo : EIATTR_SW2861232_WAR
	.align		4
.L_5039:
        /*0008*/ 	.byte	0x01, 0x35
	.zero		2


	//----- nvinfo : EIATTR_PARAM_CBANK
	.align		4
        /*000c*/ 	.byte	0x04, 0x0a
        /*000e*/ 	.short	(.L_5041 - .L_5040)
	.align		4
.L_5040:
        /*0010*/ 	.word	index@(.nv.constant0._ZN10layer_norm22ln_bwd_finalize_kernelINS_22Kernel_traits_finalizeILj1280EfffffjLb1ELj1024ELj4ENS_18Kernel_traits_baseILj1280EfffffjLj1024EEEEELb1ELb1EEEvNS_9BwdParamsE)
        /*0014*/ 	.short	0x0160
        /*0016*/ 	.short	0x0128


	//----- nvinfo : EIATTR_CBANK_PARAM_SIZE
	.align		4
.L_5041:
        /*0018*/ 	.byte	0x03, 0x19
        /*001a*/ 	.short	0x0128


	//----- nvinfo : EIATTR_KPARAM_INFO
	.align		4
        /*001c*/ 	.byte	0x04, 0x17
        /*001e*/ 	.short	(.L_5043 - .L_5042)
.L_5042:
        /*0020*/ 	.word	0x00000000
        /*0024*/ 	.short	0x0000
        /*0026*/ 	.short	0x0000
        /*0028*/ 	.byte	0x00, 0xf0, 0xa1, 0x04


	//----- nvinfo : EIATTR_MAXREG_COUNT
	.align		4
.L_5043:
        /*002c*/ 	.byte	0x03, 0x1b
        /*002e*/ 	.short	0x0040


	//----- nvinfo : EIATTR_NUM_BARRIERS
	.align		4
        /*0030*/ 	.byte	0x02, 0x4c
        /*0032*/ 	.byte	0x01
	.zero		1


	//----- nvinfo : EIATTR_MERCURY_ISA_VERSION
	.align		4
        /*0034*/ 	.byte	0x03, 0x5f
        /*0036*/ 	.short	0x0000


	//----- nvinfo : EIATTR_COOP_GROUP_MASK_REGIDS
	.align		4
        /*0038*/ 	.byte	0x04, 0x29
        /*003a*/ 	.short	(.L_5045 - .L_5044)


	//   ....[0]....
.L_5044:
        /*003c*/ 	.word	0xffffffff


	//   ....[1]....
        /*0040*/ 	.word	0xffffffff


	//   ....[2]....
        /*0044*/ 	.word	0xffffffff


	//   ....[3]....
        /*0048*/ 	.word	0xffffffff


	//   ....[4]....
        /*004c*/ 	.word	0xffffffff


	//   ....[5]....
        /*0050*/ 	.word	0xffffffff


	//   ....[6]....
        /*0054*/ 	.word	0xffffffff


	//   ....[7]....
        /*0058*/ 	.word	0xffffffff


	//   ....[8]....
        /*005c*/ 	.word	0xffffffff


	//   ....[9]....
        /*0060*/ 	.word	0xffffffff


	//   ....[10]....
        /*0064*/ 	.word	0xffffffff


	//   ....[11]....
        /*0068*/ 	.word	0xffffffff


	//   ....[12]....
        /*006c*/ 	.word	0xffffffff


	//   ....[13]....
        /*0070*/ 	.word	0xffffffff


	//   ....[14]....
        /*0074*/ 	.word	0xffffffff


	//   ....[15]....
        /*0078*/ 	.word	0xffffffff


	//   ....[16]....
        /*007c*/ 	.word	0xffffffff


	//   ....[17]....
        /*0080*/ 	.word	0xffffffff


	//   ....[18]....
        /*0084*/ 	.word	0xffffffff


	//   ....[19]....
        /*0088*/ 	.word	0xffffffff


	//   ....[20]....
        /*008c*/ 	.word	0xffffffff


	//   ....[21]....
        /*0090*/ 	.word	0xffffffff


	//   ....[22]....
        /*0094*/ 	.word	0xffffffff


	//   ....[23]....
        /*0098*/ 	.word	0xffffffff


	//   ....[24]....
        /*009c*/ 	.word	0xffffffff


	//   ....[25]....
        /*00a0*/ 	.word	0xffffffff


	//   ....[26]....
        /*00a4*/ 	.word	0xffffffff


	//   ....[27]....
        /*00a8*/ 	.word	0xffffffff


	//   ....[28]....
        /*00ac*/ 	.word	0xffffffff


	//   ....[29]....
        /*00b0*/ 	.word	0xffffffff


	//----- nvinfo : EIATTR_COOP_GROUP_INSTR_OFFSETS
	.align		4
.L_5045:
        /*00b4*/ 	.byte	0x04, 0x28
        /*00b6*/ 	.short	(.L_5047 - .L_5046)


	//   ....[0]....
.L_5046:
        /*00b8*/ 	.word	0x000009a0


	//   ....[1]....
        /*00bc*/ 	.word	0x000009d0


	//   ....[2]....
        /*00c0*/ 	.word	0x000009e0


	//   ....[3]....
        /*00c4*/ 	.word	0x00000a00


	//   ....[4]....
        /*00c8*/ 	.word	0x00000a20


	//   ....[5]....
        /*00cc*/ 	.word	0x00000a30


	//   ....[6]....
        /*00d0*/ 	.word	0x00000a60


	//   ....[7]....
        /*00d4*/ 	.word	0x00000a80


	//   ....[8]....
        /*00d8*/ 	.word	0x00000a90


	//   ....[9]....
        /*00dc*/ 	.word	0x00000ac0


	//   ....[10]....
        /*00e0*/ 	.word	0x00000ae0


	//   ....[11]....
        /*00e4*/ 	.word	0x00000af0


	//   ....[12]....
        /*00e8*/ 	.word	0x00000b20


	//   ....[13]....
        /*00ec*/ 	.word	0x00000b40


	//   ....[14]....
        /*00f0*/ 	.word	0x00000b50


	//   ....[15]....
        /*00f4*/ 	.word	0x00000da0


	//   ....[16]....
        /*00f8*/ 	.word	0x00000e00


	//   ....[17]....
        /*00fc*/ 	.word	0x00000e60


	//   ....[18]....
        /*0100*/ 	.word	0x00000ec0


	//   ....[19]....
        /*0104*/ 	.word	0x00000f30


	//   ....[20]....
        /*0108*/ 	.word	0x00000fa0


	//   ....[21]....
        /*010c*/ 	.word	0x00001000


	//   ....[22]....
        /*0110*/ 	.word	0x00001060


	//   ....[23]....
        /*0114*/ 	.word	0x000010c0


	//   ....[24]....
        /*0118*/ 	.word	0x00001130


	//   ....[25]....
        /*011c*/ 	.word	0x000011a0


	//   ....[26]....
        /*0120*/ 	.word	0x00001200


	//   ....[27]....
        /*0124*/ 	.word	0x00001260


	//   ....[28]....
        /*0128*/ 	.word	0x000012c0


	//   ....[29]....
        /*012c*/ 	.word	0x00001320


	//----- nvinfo : EIATTR_EXIT_INSTR_OFFSETS
	.align		4
.L_5047:
        /*0130*/ 	.byte	0x04, 0x1c
        /*0132*/ 	.short	(.L_5049 - .L_5048)


	//   ....[0]....
.L_5048:
        /*0134*/ 	.word	0x00000070


	//   ....[1]....
        /*0138*/ 	.word	0x00000d40


	//----- nvinfo : EIATTR_MAX_THREADS
	.align		4
.L_5049:
        /*013c*/ 	.byte	0x04, 0x05
        /*013e*/ 	.short	(.L_5051 - .L_5050)
.L_5050:
        /*0140*/ 	.word	0x00000400
        /*0144*/ 	.word	0x00000001
        /*0148*/ 	.word	0x00000001


	//----- nvinfo : EIATTR_CRS_STACK_SIZE
	.align		4
.L_5051:
        /*014c*/ 	.byte	0x04, 0x1e
        /*014e*/ 	.short	(.L_5053 - .L_5052)
.L_5052:
        /*0150*/ 	.word	0x00000000
.L_5053:


//--------------------- .nv.info._ZN10layer_norm13ln_bwd_kernelINS_13Kernel_traitsIfffffjLj1280ELj1ELj4ELj1ELj16ENS_18Kernel_traits_baseILj1280EfffffjLj128EEEEELb1ELb1ELb1ELb1EEEvNS_9BwdParamsE --------------------------
	.section	.nv.info._ZN10layer_norm13ln_bwd_kernelINS_13Kernel_traitsIfffffjLj1280ELj1ELj4ELj1ELj16ENS_18Kernel_traits_baseILj1280EfffffjLj128EEEEELb1ELb1ELb1ELb1EEEvNS_9BwdParamsE,"",@"SHT_CUDA_INFO"
	.sectionflags	@""
	.align	4


	//----- nvinfo : EIATTR_CUDA_API_VERSION
	.align		4
        /*0000*/ 	.byte	0x04, 0x37
        /*0002*/ 	.short	(.L_5055 - .L_5054)
.L_5054:
        /*0004*/ 	.word	0x00000082


	//----- nvinfo : EIATTR_SW2861232_WAR
	.align		4
.L_5055:
        /*0008*/ 	.byte	0x01, 0x35
	.zero		2


	//----- nvinfo : EIATTR_PARAM_CBANK
	.align		4
        /*000c*/ 	.byte	0x04, 0x0a
        /*000e*/ 	.short	(.L_5057 - .L_5056)
	.align		4
.L_5056:
        /*0010*/ 	.word	index@(.nv.constant0._ZN10layer_norm13ln_bwd_kernelINS_13Kernel_traitsIfffffjLj1280ELj1ELj4ELj1ELj16ENS_18Kernel_traits_baseILj1280EfffffjLj128EEEEELb1ELb1ELb1ELb1EEEvNS_9BwdParamsE)
        /*0014*/ 	.short	0x0160
        /*0016*/ 	.short	0x0128


	//----- nvinfo : EIATTR_CBANK_PARAM_SIZE
	.align		4
.L_5057:
        /*0018*/ 	.byte	0x03, 0x19
        /*001a*/ 	.short	0x0128


	//----- nvinfo : EIATTR_KPARAM_INFO
	.align		4
        /*001c*/ 	.byte	0x04, 0x17
        /*001e*/ 	.short	(.L_5059 - .L_5058)
.L_5058:
        /*0020*/ 	.word	0x00000000
        /*0024*/ 	.short	0x0000
        /*0026*/ 	.short	0x0000
        /*0028*/ 	.byte	0x00, 0xf0, 0xa1, 0x04


	//----- nvinfo : EIATTR_MAXREG_COUNT
	.align		4
.L_5059:
        /*002c*/ 	.byte	0x03, 0x1b
        /*002e*/ 	.short	0x00ff


	//----- nvinfo : EIATTR_NUM_BARRIERS
	.align		4
        /*0030*/ 	.byte	0x02, 0x4c
        /*0032*/ 	.byte	0x01
	.zero		1


	//----- nvinfo : EIATTR_ANNOTATIONS
	.align		4
        /*0034*/ 	.byte	0x04, 0x55
        /*0036*/ 	.short	(.L_5061 - .L_5060)


	//   ....[0]....
.L_5060:
        /* <DEDUP_REMOVED lines=132> */


	//----- nvinfo : EIATTR_MERCURY_ISA_VERSION
	.align		4
.L_5061:
        /*0860*/ 	.byte	0x03, 0x5f
        /*0862*/ 	.short	0x0000


	//----- nvinfo : EIATTR_COOP_GROUP_MASK_REGIDS
	.align		4
        /*0864*/ 	.byte	0x04, 0x29
        /*0866*/ 	.short	(.L_5063 - .L_5062)


	//   ....[0]....
.L_5062:
        /*0868*/ 	.word	0xffffffff


	//   ....[1]....
        /*086c*/ 	.word	0xffffffff


	//   ....[2]....
        /*0870*/ 	.word	0xffffffff


	//   ....[3]....
        /*0874*/ 	.word	0xffffffff


	//   ....[4]....
        /*0878*/ 	.word	0xffffffff


	//   ....[5]....
        /*087c*/ 	.word	0xffffffff


	//   ....[6]....
        /*0880*/ 	.word	0xffffffff


	//   ....[7]....
        /*0884*/ 	.word	0xffffffff


	//   ....[8]....
        /*0888*/ 	.word	0xffffffff


	//   ....[9]....
        /*088c*/ 	.word	0xffffffff


	//   ....[10]....
        /*0890*/ 	.word	0xffffffff


	//   ....[11]....
        /*0894*/ 	.word	0xffffffff


	//   ....[12]....
        /*0898*/ 	.word	0xffffffff


	//   ....[13]....
        /*089c*/ 	.word	0xffffffff


	//   ....[14]....
        /*08a0*/ 	.word	0xffffffff


	//   ....[15]....
        /*08a4*/ 	.word	0xffffffff


	//   ....[16]....
        /*08a8*/ 	.word	0xffffffff


	//   ....[17]....
        /*08ac*/ 	.word	0xffffffff


	//   ....[18]....
        /*08b0*/ 	.word	0xffffffff


	//   ....[19]....
        /*08b4*/ 	.word	0xffffffff


	//----- nvinfo : EIATTR_COOP_GROUP_INSTR_OFFSETS
	.align		4
.L_5063:
        /*08b8*/ 	.byte	0x04, 0x28
        /*08ba*/ 	.short	(.L_5065 - .L_5064)


	//   ....[0]....
.L_5064:
        /*08bc*/ 	.word	0x00003380


	//   ....[1]....
        /*08c0*/ 	.word	0x000033a0


	//   ....[2]....
        /*08c4*/ 	.word	0x000033d0


	//   ....[3]....
        /*08c8*/ 	.word	0x000033f0


	//   ....[4]....
        /*08cc*/ 	.word	0x00003410


	//   ....[5]....
        /*08d0*/ 	.word	0x00003430


	//   ....[6]....
        /*08d4*/ 	.word	0x00003450


	//   ....[7]....
        /*08d8*/ 	.word	0x00003470


	//   ....[8]....
        /*08dc*/ 	.word	0x00003480


	//   ....[9]....
        /*08e0*/ 	.word	0x000034a0


	//   ....[10]....
        /*08e4*/ 	.word	0x00008c40


	//   ....[11]....
        /*08e8*/ 	.word	0x00008cc0


	//   ....[12]....
        /*08ec*/ 	.word	0x00008d40


	//   ....[13]....
        /*08f0*/ 	.word	0x00008db0


	//   ....[14]....
        /*08f4*/ 	.word	0x00008e30


	//   ....[15]....
        /*08f8*/ 	.word	0x00008ea0


	//   ....[16]....
        /*08fc*/ 	.word	0x00008f20


	//   ....[17]....
        /*0900*/ 	.word	0x00008f90


	//   ....[18]....
        /*0904*/ 	.word	0x00009010


	//   ....[19]....
        /*0908*/ 	.word	0x00009080


	//----- nvinfo : EIATTR_EXIT_INSTR_OFFSETS
	.align		4
.L_5065:
        /*090c*/ 	.byte	0x04, 0x1c
        /*090e*/ 	.short	(.L_5067 - .L_5066)


	//   ....[0]....
.L_5066:
        /*0910*/ 	.word	0x00008be0


	//----- nvinfo : EIATTR_MAX_THREADS
	.align		4
.L_5067:
        /*0914*/ 	.byte	0x04, 0x05
        /*0916*/ 	.short	(.L_5069 - .L_5068)
.L_5068:
        /*0918*/ 	.word	0x00000080
        /*091c*/ 	.word	0x00000001
        /*0920*/ 	.word	0x00000001


	//----- nvinfo : EIATTR_CRS_STACK_SIZE
	.align		4
.L_5069:
        /*0924*/ 	.byte	0x04, 0x1e
        /*0926*/ 	.short	(.L_5071 - .L_5070)
.L_5070:
        /*0928*/ 	.word	0x00000000
.L_5071:


//--------------------- .nv.callgraph             --------------------------
	.section	.nv.callgraph,"",@"SHT_CUDA_CALLGRAPH"
	.align	4
	.sectionentsize	8
	.align		4
        /*0000*/ 	.word	0x00000000
	.align		4
        /*0004*/ 	.word	0xffffffff
	.align		4
        /*0008*/ 	.word	0x00000000
	.align		4
        /*000c*/ 	.word	0xfffffffe
	.align		4
        /*0010*/ 	.word	0x00000000
	.align		4
        /*0014*/ 	.word	0xfffffffd
	.align		4
        /*0018*/ 	.word	0x00000000
	.align		4
        /*001c*/ 	.word	0xfffffffc


//--------------------- .nv.rel.action            --------------------------
	.section	.nv.rel.action,"",@"SHT_CUDA_RELOCINFO"
	.align	8
	.sectionentsize	8
        /*0000*/ 	.byte	0x73, 0x00, 0x00, 0x00, 0x00, 0x00, 0x00, 0x00, 0x00, 0x00, 0x00, 0x11, 0x25, 0x00, 0x05, 0x36


//--------------------- .nv.constant0._ZN10layer_norm13ln_bwd_kernelINS_13Kernel_traitsI13__nv_bfloat16S2_S2_S2_fjLj1280ELj1ELj4ELj1ELj16ENS_18Kernel_traits_baseILj1280ES2_S2_S2_S2_fjLj128EEEEELb0ELb0ELb0ELb0EEEvNS_9BwdParamsE --------------------------
	.section	.nv.constant0._ZN10layer_norm13ln_bwd_kernelINS_13Kernel_traitsI13__nv_bfloat16S2_S2_S2_fjLj1280ELj1ELj4ELj1ELj16ENS_18Kernel_traits_baseILj1280ES2_S2_S2_S2_fjLj128EEEEELb0ELb0ELb0ELb0EEEvNS_9BwdParamsE,"a",@progbits
	.sectionflags	@""
	.align	4
.nv.constant0._ZN10layer_norm13ln_bwd_kernelINS_13Kernel_traitsI13__nv_bfloat16S2_S2_S2_fjLj1280ELj1ELj4ELj1ELj16ENS_18Kernel_traits_baseILj1280ES2_S2_S2_S2_fjLj128EEEEELb0ELb0ELb0ELb0EEEvNS_9BwdParamsE:
	.zero		648


//--------------------- .nv.constant0._ZN10layer_norm13ln_bwd_kernelINS_13Kernel_traitsI13__nv_bfloat16S2_S2_S2_fjLj1280ELj1ELj4ELj1ELj16ENS_18Kernel_traits_baseILj1280ES2_S2_S2_S2_fjLj128EEEEELb0ELb0ELb0ELb1EEEvNS_9BwdParamsE --------------------------
	.section	.nv.constant0._ZN10layer_norm13ln_bwd_kernelINS_13Kernel_traitsI13__nv_bfloat16S2_S2_S2_fjLj1280ELj1ELj4ELj1ELj16ENS_18Kernel_traits_baseILj1280ES2_S2_S2_S2_fjLj128EEEEELb0ELb0ELb0ELb1EEEvNS_9BwdParamsE,"a",@progbits
	.sectionflags	@""
	.align	4
.nv.constant0._ZN10layer_norm13ln_bwd_kernelINS_13Kernel_traitsI13__nv_bfloat16S2_S2_S2_fjLj1280ELj1ELj4ELj1ELj16ENS_18Kernel_traits_baseILj1280ES2_S2_S2_S2_fjLj128EEEEELb0ELb0ELb0ELb1EEEvNS_9BwdParamsE:
	.zero		648


//--------------------- .nv.constant0._ZN10layer_norm13ln_bwd_kernelINS_13Kernel_traitsI13__nv_bfloat16S2_S2_S2_fjLj1280ELj1ELj4ELj1ELj16ENS_18Kernel_traits_baseILj1280ES2_S2_S2_S2_fjLj128EEEEELb0ELb0ELb1ELb0EEEvNS_9BwdParamsE --------------------------
	.section	.nv.constant0._ZN10layer_norm13ln_bwd_kernelINS_13Kernel_traitsI13__nv_bfloat16S2_S2_S2_fjLj1280ELj1ELj4ELj1ELj16ENS_18Kernel_traits_baseILj1280ES2_S2_S2_S2_fjLj128EEEEELb0ELb0ELb1ELb0EEEvNS_9BwdParamsE,"a",@progbits
	.sectionflags	@""
	.align	4
.nv.constant0._ZN10layer_norm13ln_bwd_kernelINS_13Kernel_traitsI13__nv_bfloat16S2_S2_S2_fjLj1280ELj1ELj4ELj1ELj16ENS_18Kernel_traits_baseILj1280ES2_S2_S2_S2_fjLj128EEEEELb0ELb0ELb1ELb0EEEvNS_9BwdParamsE:
	.zero		648


//--------------------- .nv.constant0._ZN10layer_norm13ln_bwd_kernelINS_13Kernel_traitsI13__nv_bfloat16S2_S2_S2_fjLj1280ELj1ELj4ELj1ELj16ENS_18Kernel_traits_baseILj1280ES2_S2_S2_S2_fjLj128EEEEELb0ELb0ELb1ELb1EEEvNS_9BwdParamsE --------------------------
	.section	.nv.constant0._ZN10layer_norm13ln_bwd_kernelINS_13Kernel_traitsI13__nv_bfloat16S2_S2_S2_fjLj1280ELj1ELj4ELj1ELj16ENS_18Kernel_traits_baseILj1280ES2_S2_S2_S2_fjLj128EEEEELb0ELb0ELb1ELb1EEEvNS_9BwdParamsE,"a",@progbits
	.sectionflags	@""
	.align	4
.nv.constant0._ZN10layer_norm13ln_bwd_kernelINS_13Kernel_traitsI13__nv_bfloat16S2_S2_S2_fjLj1280ELj1ELj4ELj1ELj16ENS_18Kernel_traits_baseILj1280ES2_S2_S2_S2_fjLj128EEEEELb0ELb0ELb1ELb1EEEvNS_9BwdParamsE:
	.zero		648


//--------------------- .nv.constant0._ZN10layer_norm13ln_bwd_kernelINS_13Kernel_traitsI13__nv_bfloat16S2_S2_S2_fjLj1280ELj1ELj4ELj1ELj16ENS_18Kernel_traits_baseILj1280ES2_S2_S2_S2_fjLj128EEEEELb0ELb1ELb0ELb0EEEvNS_9BwdParamsE --------------------------
	.section	.nv.constant0._ZN10layer_norm13ln_bwd_kernelINS_13Kernel_traitsI13__nv_bfloat16S2_S2_S2_fjLj1280ELj1ELj4ELj1ELj16ENS_18Kernel_traits_baseILj1280ES2_S2_S2_S2_fjLj128EEEEELb0ELb1ELb0ELb0EEEvNS_9BwdParamsE,"a",@progbits
	.sectionflags	@""
	.align	4
.nv.constant0._ZN10layer_norm13ln_bwd_kernelINS_13Kernel_traitsI13__nv_bfloat16S2_S2_S2_fjLj1280ELj1ELj4ELj1ELj16ENS_18Kernel_traits_baseILj1280ES2_S2_S2_S2_fjLj128EEEEELb0ELb1ELb0ELb0EEEvNS_9BwdParamsE:
	.zero		648


//--------------------- .nv.constant0._ZN10layer_norm13ln_bwd_kernelINS_13Kernel_traitsI13__nv_bfloat16S2_S2_S2_fjLj1280ELj1ELj4ELj1ELj16ENS_18Kernel_traits_baseILj1280ES2_S2_S2_S2_fjLj128EEEEELb0ELb1ELb0ELb1EEEvNS_9BwdParamsE --------------------------
	.section	.nv.constant0._ZN10layer_norm13ln_bwd_kernelINS_13Kernel_traitsI13__nv_bfloat16S2_S2_S2_fjLj1280ELj1ELj4ELj1ELj16ENS_18Kernel_traits_baseILj1280ES2_S2_S2_S2_fjLj128EEEEELb0ELb1ELb0ELb1EEEvNS_9BwdParamsE,"a",@progbits
	.sectionflags	@""
	.align	4
.nv.constant0._ZN10layer_norm13ln_bwd_kernelINS_13Kernel_traitsI13__nv_bfloat16S2_S2_S2_fjLj1280ELj1ELj4ELj1ELj16ENS_18Kernel_traits_baseILj1280ES2_S2_S2_S2_fjLj128EEEEELb0ELb1ELb0ELb1EEEvNS_9BwdParamsE:
	.zero		648


//--------------------- .nv.constant0._ZN10layer_norm13ln_bwd_kernelINS_13Kernel_traitsI13__nv_bfloat16S2_S2_S2_fjLj1280ELj1ELj4ELj1ELj16ENS_18Kernel_traits_baseILj1280ES2_S2_S2_S2_fjLj128EEEEELb0ELb1ELb1ELb0EEEvNS_9BwdParamsE --------------------------
	.section	.nv.constant0._ZN10layer_norm13ln_bwd_kernelINS_13Kernel_traitsI13__nv_bfloat16S2_S2_S2_fjLj1280ELj1ELj4ELj1ELj16ENS_18Kernel_traits_baseILj1280ES2_S2_S2_S2_fjLj128EEEEELb0ELb1ELb1ELb0EEEvNS_9BwdParamsE,"a",@progbits
	.sectionflags	@""
	.align	4
.nv.constant0._ZN10layer_norm13ln_bwd_kernelINS_13Kernel_traitsI13__nv_bfloat16S2_S2_S2_fjLj1280ELj1ELj4ELj1ELj16ENS_18Kernel_traits_baseILj1280ES2_S2_S2_S2_fjLj128EEEEELb0ELb1ELb1ELb0EEEvNS_9BwdParamsE:
	.zero		648


//--------------------- .nv.constant0._ZN10layer_norm13ln_bwd_kernelINS_13Kernel_traitsI13__nv_bfloat16S2_S2_S2_fjLj1280ELj1ELj4ELj1ELj16ENS_18Kernel_traits_baseILj1280ES2_S2_S2_S2_fjLj128EEEEELb0ELb1ELb1ELb1EEEvNS_9BwdParamsE --------------------------
	.section	.nv.constant0._ZN10layer_norm13ln_bwd_kernelINS_13Kernel_traitsI13__nv_bfloat16S2_S2_S2_fjLj1280ELj1ELj4ELj1ELj16ENS_18Kernel_traits_baseILj1280ES2_S2_S2_S2_fjLj128EEEEELb0ELb1ELb1ELb1EEEvNS_9BwdParamsE,"a",@progbits
	.sectionflags	@""
	.align	4
.nv.constant0._ZN10layer_norm13ln_bwd_kernelINS_13Kernel_traitsI13__nv_bfloat16S2_S2_S2_fjLj1280ELj1ELj4ELj1ELj16ENS_18Kernel_traits_baseILj1280ES2_S2_S2_S2_fjLj128EEEEELb0ELb1ELb1ELb1EEEvNS_9BwdParamsE:
	.zero		648


//--------------------- .nv.constant0._ZN10layer_norm13ln_bwd_kernelINS_13Kernel_traitsI13__nv_bfloat16S2_S2_S2_fjLj1280ELj1ELj4ELj1ELj16ENS_18Kernel_traits_baseILj1280ES2_S2_S2_S2_fjLj128EEEEELb1ELb0ELb0ELb0EEEvNS_9BwdParamsE --------------------------
	.section	.nv.constant0._ZN10layer_norm13ln_bwd_kernelINS_13Kernel_traitsI13__nv_bfloat16S2_S2_S2_fjLj1280ELj1ELj4ELj1ELj16ENS_18Kernel_traits_baseILj1280ES2_S2_S2_S2_fjLj128EEEEELb1ELb0ELb0ELb0EEEvNS_9BwdParamsE,"a",@progbits
	.sectionflags	@""
	.align	4
.nv.constant0._ZN10layer_norm13ln_bwd_kernelINS_13Kernel_traitsI13__nv_bfloat16S2_S2_S2_fjLj1280ELj1ELj4ELj1ELj16ENS_18Kernel_traits_baseILj1280ES2_S2_S2_S2_fjLj128EEEEELb1ELb0ELb0ELb0EEEvNS_9BwdParamsE:
	.zero		648


//--------------------- .nv.constant0._ZN10layer_norm13ln_bwd_kernelINS_13Kernel_traitsI13__nv_bfloat16S2_S2_S2_fjLj1280ELj1ELj4ELj1ELj16ENS_18Kernel_traits_baseILj1280ES2_S2_S2_S2_fjLj128EEEEELb1ELb0ELb0ELb1EEEvNS_9BwdParamsE --------------------------
	.section	.nv.constant0._ZN10layer_norm13ln_bwd_kernelINS_13Kernel_traitsI13__nv_bfloat16S2_S2_S2_fjLj1280ELj1ELj4ELj1ELj16ENS_18Kernel_traits_baseILj1280ES2_S2_S2_S2_fjLj128EEEEELb1ELb0ELb0ELb1EEEvNS_9BwdParamsE,"a",@progbits
	.sectionflags	@""
	.align	4
.nv.constant0._ZN10layer_norm13ln_bwd_kernelINS_13Kernel_traitsI13__nv_bfloat16S2_S2_S2_fjLj1280ELj1ELj4ELj1ELj16ENS_18Kernel_traits_baseILj1280ES2_S2_S2_S2_fjLj128EEEEELb1ELb0ELb0ELb1EEEvNS_9BwdParamsE:
	.zero		648


//--------------------- .nv.constant0._ZN10layer_norm22ln_bwd_finalize_kernelINS_22Kernel_traits_finalizeILj1280E13__nv_bfloat16S2_S2_S2_fjLb0ELj1024ELj4ENS_18Kernel_traits_baseILj1280ES2_S2_S2_S2_fjLj1024EEEEELb0ELb0EEEvNS_9BwdParamsE --------------------------
	.section	.nv.constant0._ZN10layer_norm22ln_bwd_finalize_kernelINS_22Kernel_traits_finalizeILj1280E13__nv_bfloat16S2_S2_S2_fjLb0ELj1024ELj4ENS_18Kernel_traits_baseILj1280ES2_S2_S2_S2_fjLj1024EEEEELb0ELb0EEEvNS_9BwdParamsE,"a",@progbits
	.sectionflags	@""
	.align	4
.nv.constant0._ZN10layer_norm22ln_bwd_finalize_kernelINS_22Kernel_traits_finalizeILj1280E13__nv_bfloat16S2_S2_S2_fjLb0ELj1024ELj4ENS_18Kernel_traits_baseILj1280ES2_S2_S2_S2_fjLj1024EEEEELb0ELb0EEEvNS_9BwdParamsE:
	.zero		648


//--------------------- .nv.constant0._ZN10layer_norm13ln_bwd_kernelINS_13Kernel_traitsI13__nv_bfloat16S2_S2_S2_fjLj1280ELj1ELj4ELj1ELj16ENS_18Kernel_traits_baseILj1280ES2_S2_S2_S2_fjLj128EEEEELb1ELb0ELb1ELb0EEEvNS_9BwdParamsE --------------------------
	.section	.nv.constant0._ZN10layer_norm13ln_bwd_kernelINS_13Kernel_traitsI13__nv_bfloat16S2_S2_S2_fjLj1280ELj1ELj4ELj1ELj16ENS_18Kernel_traits_baseILj1280ES2_S2_S2_S2_fjLj128EEEEELb1ELb0ELb1ELb0EEEvNS_9BwdParamsE,"a",@progbits
	.sectionflags	@""
	.align	4
.nv.constant0._ZN10layer_norm13ln_bwd_kernelINS_13Kernel_traitsI13__nv_bfloat16S2_S2_S2_fjLj1280ELj1ELj4ELj1ELj16ENS_18Kernel_traits_baseILj1280ES2_S2_S2_S2_fjLj128EEEEELb1ELb0ELb1ELb0EEEvNS_9BwdParamsE:
	.zero		648


//--------------------- .nv.constant0._ZN10layer_norm22ln_bwd_finalize_kernelINS_22Kernel_traits_finalizeILj1280E13__nv_bfloat16S2_S2_S2_fjLb0ELj1024ELj4ENS_18Kernel_traits_baseILj1280ES2_S2_S2_S2_fjLj1024EEEEELb0ELb1EEEvNS_9BwdParamsE --------------------------
	.section	.nv.constant0._ZN10layer_norm22ln_bwd_finalize_kernelINS_22Kernel_traits_finalizeILj1280E13__nv_bfloat16S2_S2_S2_fjLb0ELj1024ELj4ENS_18Kernel_traits_baseILj1280ES2_S2_S2_S2_fjLj1024EEEEELb0ELb1EEEvNS_9BwdParamsE,"a",@progbits
	.sectionflags	@""
	.align	4
.nv.constant0._ZN10layer_norm22ln_bwd_finalize_kernelINS_22Kernel_traits_finalizeILj1280E13__nv_bfloat16S2_S2_S2_fjLb0ELj1024ELj4ENS_18Kernel_traits_baseILj1280ES2_S2_S2_S2_fjLj1024EEEEELb0ELb1EEEvNS_9BwdParamsE:
	.zero		648


//--------------------- .nv.constant0._ZN10layer_norm13ln_bwd_kernelINS_13Kernel_traitsI13__nv_bfloat16S2_S2_S2_fjLj1280ELj1ELj4ELj1ELj16ENS_18Kernel_traits_baseILj1280ES2_S2_S2_S2_fjLj128EEEEELb1ELb0ELb1ELb1EEEvNS_9BwdParamsE --------------------------
	.section	.nv.constant0._ZN10layer_norm13ln_bwd_kernelINS_13Kernel_traitsI13__nv_bfloat16S2_S2_S2_fjLj1280ELj1ELj4ELj1ELj16ENS_18Kernel_traits_baseILj1280ES2_S2_S2_S2_fjLj128EEEEELb1ELb0ELb1ELb1EEEvNS_9BwdParamsE,"a",@progbits
	.sectionflags	@""
	.align	4
.nv.constant0._ZN10layer_norm13ln_bwd_kernelINS_13Kernel_traitsI13__nv_bfloat16S2_S2_S2_fjLj1280ELj1ELj4ELj1ELj16ENS_18Kernel_traits_baseILj1280ES2_S2_S2_S2_fjLj128EEEEELb1ELb0ELb1ELb1EEEvNS_9BwdParamsE:
	.zero		648


//--------------------- .nv.constant0._ZN10layer_norm13ln_bwd_kernelINS_13Kernel_traitsI13__nv_bfloat16S2_S2_S2_fjLj1280ELj1ELj4ELj1ELj16ENS_18Kernel_traits_baseILj1280ES2_S2_S2_S2_fjLj128EEEEELb1ELb1ELb0ELb0EEEvNS_9BwdParamsE --------------------------
	.section	.nv.constant0._ZN10layer_norm13ln_bwd_kernelINS_13Kernel_traitsI13__nv_bfloat16S2_S2_S2_fjLj1280ELj1ELj4ELj1ELj16ENS_18Kernel_traits_baseILj1280ES2_S2_S2_S2_fjLj128EEEEELb1ELb1ELb0ELb0EEEvNS_9BwdParamsE,"a",@progbits
	.sectionflags	@""
	.align	4
.nv.constant0._ZN10layer_norm13ln_bwd_kernelINS_13Kernel_traitsI13__nv_bfloat16S2_S2_S2_fjLj1280ELj1ELj4ELj1ELj16ENS_18Kernel_traits_baseILj1280ES2_S2_S2_S2_fjLj128EEEEELb1ELb1ELb0ELb0EEEvNS_9BwdParamsE:
	.zero		648


//--------------------- .nv.constant0._ZN10layer_norm13ln_bwd_kernelINS_13Kernel_traitsI13__nv_bfloat16S2_S2_S2_fjLj1280ELj1ELj4ELj1ELj16ENS_18Kernel_traits_baseILj1280ES2_S2_S2_S2_fjLj128EEEEELb1ELb1ELb0ELb1EEEvNS_9BwdParamsE --------------------------
	.section	.nv.constant0._ZN10layer_norm13ln_bwd_kernelINS_13Kernel_traitsI13__nv_bfloat16S2_S2_S2_fjLj1280ELj1ELj4ELj1ELj16ENS_18Kernel_traits_baseILj1280ES2_S2_S2_S2_fjLj128EEEEELb1ELb1ELb0ELb1EEEvNS_9BwdParamsE,"a",@progbits
	.sectionflags	@""
	.align	4
.nv.constant0._ZN10layer_norm13ln_bwd_kernelINS_13Kernel_traitsI13__nv_bfloat16S2_S2_S2_fjLj1280ELj1ELj4ELj1ELj16ENS_18Kernel_traits_baseILj1280ES2_S2_S2_S2_fjLj128EEEEELb1ELb1ELb0ELb1EEEvNS_9BwdParamsE:
	.zero		648


//--------------------- .nv.constant0._ZN10layer_norm22ln_bwd_finalize_kernelINS_22Kernel_traits_finalizeILj1280E13__nv_bfloat16S2_S2_S2_fjLb1ELj1024ELj4ENS_18Kernel_traits_baseILj1280ES2_S2_S2_S2_fjLj1024EEEEELb1ELb0EEEvNS_9BwdParamsE --------------------------
	.section	.nv.constant0._ZN10layer_norm22ln_bwd_finalize_kernelINS_22Kernel_traits_finalizeILj1280E13__nv_bfloat16S2_S2_S2_fjLb1ELj1024ELj4ENS_18Kernel_traits_baseILj1280ES2_S2_S2_S2_fjLj1024EEEEELb1ELb0EEEvNS_9BwdParamsE,"a",@progbits
	.sectionflags	@""
	.align	4
.nv.constant0._ZN10layer_norm22ln_bwd_finalize_kernelINS_22Kernel_traits_finalizeILj1280E13__nv_bfloat16S2_S2_S2_fjLb1ELj1024ELj4ENS_18Kernel_traits_baseILj1280ES2_S2_S2_S2_fjLj1024EEEEELb1ELb0EEEvNS_9BwdParamsE:
	.zero		648


//--------------------- .nv.constant0._ZN10layer_norm13ln_bwd_kernelINS_13Kernel_traitsI13__nv_bfloat16S2_S2_S2_fjLj1280ELj1ELj4ELj1ELj16ENS_18Kernel_traits_baseILj1280ES2_S2_S2_S2_fjLj128EEEEELb1ELb1ELb1ELb0EEEvNS_9BwdParamsE --------------------------
	.section	.nv.constant0._ZN10layer_norm13ln_bwd_kernelINS_13Kernel_traitsI13__nv_bfloat16S2_S2_S2_fjLj1280ELj1ELj4ELj1ELj16ENS_18Kernel_traits_baseILj1280ES2_S2_S2_S2_fjLj128EEEEELb1ELb1ELb1ELb0EEEvNS_9BwdParamsE,"a",@progbits
	.sectionflags	@""
	.align	4
.nv.constant0._ZN10layer_norm13ln_bwd_kernelINS_13Kernel_traitsI13__nv_bfloat16S2_S2_S2_fjLj1280ELj1ELj4ELj1ELj16ENS_18Kernel_traits_baseILj1280ES2_S2_S2_S2_fjLj128EEEEELb1ELb1ELb1ELb0EEEvNS_9BwdParamsE:
	.zero		648


//--------------------- .nv.constant0._ZN10layer_norm22ln_bwd_finalize_kernelINS_22Kernel_traits_finalizeILj1280E13__nv_bfloat16S2_S2_S2_fjLb1ELj1024ELj4ENS_18Kernel_traits_baseILj1280ES2_S2_S2_S2_fjLj1024EEEEELb1ELb1EEEvNS_9BwdParamsE --------------------------
	.section	.nv.constant0._ZN10layer_norm22ln_bwd_finalize_kernelINS_22Kernel_traits_finalizeILj1280E13__nv_bfloat16S2_S2_S2_fjLb1ELj1024ELj4ENS_18Kernel_traits_baseILj1280ES2_S2_S2_S2_fjLj1024EEEEELb1ELb1EEEvNS_9BwdParamsE,"a",@progbits
	.sectionflags	@""
	.align	4
.nv.constant0._ZN10layer_norm22ln_bwd_finalize_kernelINS_22Kernel_traits_finalizeILj1280E13__nv_bfloat16S2_S2_S2_fjLb1ELj1024ELj4ENS_18Kernel_traits_baseILj1280ES2_S2_S2_S2_fjLj1024EEEEELb1ELb1EEEvNS_9BwdParamsE:
	.zero		648


//--------------------- .nv.constant0._ZN10layer_norm13ln_bwd_kernelINS_13Kernel_traitsI13__nv_bfloat16S2_S2_S2_fjLj1280ELj1ELj4ELj1ELj16ENS_18Kernel_traits_baseILj1280ES2_S2_S2_S2_fjLj128EEEEELb1ELb1ELb1ELb1EEEvNS_9BwdParamsE --------------------------
	.section	.nv.constant0._ZN10layer_norm13ln_bwd_kernelINS_13Kernel_traitsI13__nv_bfloat16S2_S2_S2_fjLj1280ELj1ELj4ELj1ELj16ENS_18Kernel_traits_baseILj1280ES2_S2_S2_S2_fjLj128EEEEELb1ELb1ELb1ELb1EEEvNS_9BwdParamsE,"a",@progbits
	.sectionflags	@""
	.align	4
.nv.constant0._ZN10layer_norm13ln_bwd_kernelINS_13Kernel_traitsI13__nv_bfloat16S2_S2_S2_fjLj1280ELj1ELj4ELj1ELj16ENS_18Kernel_traits_baseILj1280ES2_S2_S2_S2_fjLj128EEEEELb1ELb1ELb1ELb1EEEvNS_9BwdParamsE:
	.zero		648


//--------------------- .nv.constant0._ZN10layer_norm13ln_bwd_kernelINS_13Kernel_traitsI6__halfS2_S2_S2_fjLj1280ELj1ELj4ELj1ELj16ENS_18Kernel_traits_baseILj1280ES2_S2_S2_S2_fjLj128EEEEELb0ELb0ELb0ELb0EEEvNS_9BwdParamsE --------------------------
	.section	.nv.constant0._ZN10layer_norm13ln_bwd_kernelINS_13Kernel_traitsI6__halfS2_S2_S2_fjLj1280ELj1ELj4ELj1ELj16ENS_18Kernel_traits_baseILj1280ES2_S2_S2_S2_fjLj128EEEEELb0ELb0ELb0ELb0EEEvNS_9BwdParamsE,"a",@progbits
	.sectionflags	@""
	.align	4
.nv.constant0._ZN10layer_norm13ln_bwd_kernelINS_13Kernel_traitsI6__halfS2_S2_S2_fjLj1280ELj1ELj4ELj1ELj16ENS_18Kernel_traits_baseILj1280ES2_S2_S2_S2_fjLj128EEEEELb0ELb0ELb0ELb0EEEvNS_9BwdParamsE:
	.zero		648


//--------------------- .nv.constant0._ZN10layer_norm13ln_bwd_kernelINS_13Kernel_traitsI6__halfS2_S2_S2_fjLj1280ELj1ELj4ELj1ELj16ENS_18Kernel_traits_baseILj1280ES2_S2_S2_S2_fjLj128EEEEELb0ELb0ELb0ELb1EEEvNS_9BwdParamsE --------------------------
	.section	.nv.constant0._ZN10layer_norm13ln_bwd_kernelINS_13Kernel_traitsI6__halfS2_S2_S2_fjLj1280ELj1ELj4ELj1ELj16ENS_18Kernel_traits_baseILj1280ES2_S2_S2_S2_fjLj128EEEEELb0ELb0ELb0ELb1EEEvNS_9BwdParamsE,"a",@progbits
	.sectionflags	@""
	.align	4
.nv.constant0._ZN10layer_norm13ln_bwd_kernelINS_13Kernel_traitsI6__halfS2_S2_S2_fjLj1280ELj1ELj4ELj1ELj16ENS_18Kernel_traits_baseILj1280ES2_S2_S2_S2_fjLj128EEEEELb0ELb0ELb0ELb1EEEvNS_9BwdParamsE:
	.zero		648


//--------------------- .nv.constant0._ZN10layer_norm13ln_bwd_kernelINS_13Kernel_traitsI6__halfS2_S2_S2_fjLj1280ELj1ELj4ELj1ELj16ENS_18Kernel_traits_baseILj1280ES2_S2_S2_S2_fjLj128EEEEELb0ELb0ELb1ELb0EEEvNS_9BwdParamsE --------------------------
	.section	.nv.constant0._ZN10layer_norm13ln_bwd_kernelINS_13Kernel_traitsI6__halfS2_S2_S2_fjLj1280ELj1ELj4ELj1ELj16ENS_18Kernel_traits_baseILj1280ES2_S2_S2_S2_fjLj128EEEEELb0ELb0ELb1ELb0EEEvNS_9BwdParamsE,"a",@progbits
	.sectionflags	@""
	.align	4
.nv.constant0._ZN10layer_norm13ln_bwd_kernelINS_13Kernel_traitsI6__halfS2_S2_S2_fjLj1280ELj1ELj4ELj1ELj16ENS_18Kernel_traits_baseILj1280ES2_S2_S2_S2_fjLj128EEEEELb0ELb0ELb1ELb0EEEvNS_9BwdParamsE:
	.zero		648


//--------------------- .nv.constant0._ZN10layer_norm13ln_bwd_kernelINS_13Kernel_traitsI6__halfS2_S2_S2_fjLj1280ELj1ELj4ELj1ELj16ENS_18Kernel_traits_baseILj1280ES2_S2_S2_S2_fjLj128EEEEELb0ELb0ELb1ELb1EEEvNS_9BwdParamsE --------------------------
	.section	.nv.constant0._ZN10layer_norm13ln_bwd_kernelINS_13Kernel_traitsI6__halfS2_S2_S2_fjLj1280ELj1ELj4ELj1ELj16ENS_18Kernel_traits_baseILj1280ES2_S2_S2_S2_fjLj128EEEEELb0ELb0ELb1ELb1EEEvNS_9BwdParamsE,"a",@progbits
	.sectionflags	@""
	.align	4
.nv.constant0._ZN10layer_norm13ln_bwd_kernelINS_13Kernel_traitsI6__halfS2_S2_S2_fjLj1280ELj1ELj4ELj1ELj16ENS_18Kernel_traits_baseILj1280ES2_S2_S2_S2_fjLj128EEEEELb0ELb0ELb1ELb1EEEvNS_9BwdParamsE:
	.zero		648


//--------------------- .nv.constant0._ZN10layer_norm13ln_bwd_kernelINS_13Kernel_traitsI6__halfS2_S2_S2_fjLj1280ELj1ELj4ELj1ELj16ENS_18Kernel_traits_baseILj1280ES2_S2_S2_S2_fjLj128EEEEELb0ELb1ELb0ELb0EEEvNS_9BwdParamsE --------------------------
	.section	.nv.constant0._ZN10layer_norm13ln_bwd_kernelINS_13Kernel_traitsI6__halfS2_S2_S2_fjLj1280ELj1ELj4ELj1ELj16ENS_18Kernel_traits_baseILj1280ES2_S2_S2_S2_fjLj128EEEEELb0ELb1ELb0ELb0EEEvNS_9BwdParamsE,"a",@progbits
	.sectionflags	@""
	.align	4
.nv.constant0._ZN10layer_norm13ln_bwd_kernelINS_13Kernel_traitsI6__halfS2_S2_S2_fjLj1280ELj1ELj4ELj1ELj16ENS_18Kernel_traits_baseILj1280ES2_S2_S2_S2_fjLj128EEEEELb0ELb1ELb0ELb0EEEvNS_9BwdParamsE:
	.zero		648


//--------------------- .nv.constant0._ZN10layer_norm13ln_bwd_kernelINS_13Kernel_traitsI6__halfS2_S2_S2_fjLj1280ELj1ELj4ELj1ELj16ENS_18Kernel_traits_baseILj1280ES2_S2_S2_S2_fjLj128EEEEELb0ELb1ELb0ELb1EEEvNS_9BwdParamsE --------------------------
	.section	.nv.constant0._ZN10layer_norm13ln_bwd_kernelINS_13Kernel_traitsI6__halfS2_S2_S2_fjLj1280ELj1ELj4ELj1ELj16ENS_18Kernel_traits_baseILj1280ES2_S2_S2_S2_fjLj128EEEEELb0ELb1ELb0ELb1EEEvNS_9BwdParamsE,"a",@progbits
	.sectionflags	@""
	.align	4
.nv.constant0._ZN10layer_norm13ln_bwd_kernelINS_13Kernel_traitsI6__halfS2_S2_S2_fjLj1280ELj1ELj4ELj1ELj16ENS_18Kernel_traits_baseILj1280ES2_S2_S2_S2_fjLj128EEEEELb0ELb1ELb0ELb1EEEvNS_9BwdParamsE:
	.zero		648


//--------------------- .nv.constant0._ZN10layer_norm13ln_bwd_kernelINS_13Kernel_traitsI6__halfS2_S2_S2_fjLj1280ELj1ELj4ELj1ELj16ENS_18Kernel_traits_baseILj1280ES2_S2_S2_S2_fjLj128EEEEELb0ELb1ELb1ELb0EEEvNS_9BwdParamsE --------------------------
	.section	.nv.constant0._ZN10layer_norm13ln_bwd_kernelINS_13Kernel_traitsI6__halfS2_S2_S2_fjLj1280ELj1ELj4ELj1ELj16ENS_18Kernel_traits_baseILj1280ES2_S2_S2_S2_fjLj128EEEEELb0ELb1ELb1ELb0EEEvNS_9BwdParamsE,"a",@progbits
	.sectionflags	@""
	.align	4
.nv.constant0._ZN10layer_norm13ln_bwd_kernelINS_13Kernel_traitsI6__halfS2_S2_S2_fjLj1280ELj1ELj4ELj1ELj16ENS_18Kernel_traits_baseILj1280ES2_S2_S2_S2_fjLj128EEEEELb0ELb1ELb1ELb0EEEvNS_9BwdParamsE:
	.zero		648


//--------------------- .nv.constant0._ZN10layer_norm13ln_bwd_kernelINS_13Kernel_traitsI6__halfS2_S2_S2_fjLj1280ELj1ELj4ELj1ELj16ENS_18Kernel_traits_baseILj1280ES2_S2_S2_S2_fjLj128EEEEELb0ELb1ELb1ELb1EEEvNS_9BwdParamsE --------------------------
	.section	.nv.constant0._ZN10layer_norm13ln_bwd_kernelINS_13Kernel_traitsI6__halfS2_S2_S2_fjLj1280ELj1ELj4ELj1ELj16ENS_18Kernel_traits_baseILj1280ES2_S2_S2_S2_fjLj128EEEEELb0ELb1ELb1ELb1EEEvNS_9BwdParamsE,"a",@progbits
	.sectionflags	@""
	.align	4
.nv.constant0._ZN10layer_norm13ln_bwd_kernelINS_13Kernel_traitsI6__halfS2_S2_S2_fjLj1280ELj1ELj4ELj1ELj16ENS_18Kernel_traits_baseILj1280ES2_S2_S2_S2_fjLj128EEEEELb0ELb1ELb1ELb1EEEvNS_9BwdParamsE:
	.zero		648


//--------------------- .nv.constant0._ZN10layer_norm13ln_bwd_kernelINS_13Kernel_traitsI6__halfS2_S2_S2_fjLj1280ELj1ELj4ELj1ELj16ENS_18Kernel_traits_baseILj1280ES2_S2_S2_S2_fjLj128EEEEELb1ELb0ELb0ELb0EEEvNS_9BwdParamsE --------------------------
	.section	.nv.constant0._ZN10layer_norm13ln_bwd_kernelINS_13Kernel_traitsI6__halfS2_S2_S2_fjLj1280ELj1ELj4ELj1ELj16ENS_18Kernel_traits_baseILj1280ES2_S2_S2_S2_fjLj128EEEEELb1ELb0ELb0ELb0EEEvNS_9BwdParamsE,"a",@progbits
	.sectionflags	@""
	.align	4
.nv.constant0._ZN10layer_norm13ln_bwd_kernelINS_13Kernel_traitsI6__halfS2_S2_S2_fjLj1280ELj1ELj4ELj1ELj16ENS_18Kernel_traits_baseILj1280ES2_S2_S2_S2_fjLj128EEEEELb1ELb0ELb0ELb0EEEvNS_9BwdParamsE:
	.zero		648


//--------------------- .nv.constant0._ZN10layer_norm13ln_bwd_kernelINS_13Kernel_traitsI6__halfS2_S2_S2_fjLj1280ELj1ELj4ELj1ELj16ENS_18Kernel_traits_baseILj1280ES2_S2_S2_S2_fjLj128EEEEELb1ELb0ELb0ELb1EEEvNS_9BwdParamsE --------------------------
	.section	.nv.constant0._ZN10layer_norm13ln_bwd_kernelINS_13Kernel_traitsI6__halfS2_S2_S2_fjLj1280ELj1ELj4ELj1ELj16ENS_18Kernel_traits_baseILj1280ES2_S2_S2_S2_fjLj128EEEEELb1ELb0ELb0ELb1EEEvNS_9BwdParamsE,"a",@progbits
	.sectionflags	@""
	.align	4
.nv.constant0._ZN10layer_norm13ln_bwd_kernelINS_13Kernel_traitsI6__halfS2_S2_S2_fjLj1280ELj1ELj4ELj1ELj16ENS_18Kernel_traits_baseILj1280ES2_S2_S2_S2_fjLj128EEEEELb1ELb0ELb0ELb1EEEvNS_9BwdParamsE:
	.zero		648


//--------------------- .nv.constant0._ZN10layer_norm22ln_bwd_finalize_kernelINS_22Kernel_traits_finalizeILj1280E6__halfS2_S2_S2_fjLb0ELj1024ELj4ENS_18Kernel_traits_baseILj1280ES2_S2_S2_S2_fjLj1024EEEEELb0ELb0EEEvNS_9BwdParamsE --------------------------
	.section	.nv.constant0._ZN10layer_norm22ln_bwd_finalize_kernelINS_22Kernel_traits_finalizeILj1280E6__halfS2_S2_S2_fjLb0ELj1024ELj4ENS_18Kernel_traits_baseILj1280ES2_S2_S2_S2_fjLj1024EEEEELb0ELb0EEEvNS_9BwdParamsE,"a",@progbits
	.sectionflags	@""
	.align	4
.nv.constant0._ZN10layer_norm22ln_bwd_finalize_kernelINS_22Kernel_traits_finalizeILj1280E6__halfS2_S2_S2_fjLb0ELj1024ELj4ENS_18Kernel_traits_baseILj1280ES2_S2_S2_S2_fjLj1024EEEEELb0ELb0EEEvNS_9BwdParamsE:
	.zero		648


//--------------------- .nv.constant0._ZN10layer_norm13ln_bwd_kernelINS_13Kernel_traitsI6__halfS2_S2_S2_fjLj1280ELj1ELj4ELj1ELj16ENS_18Kernel_traits_baseILj1280ES2_S2_S2_S2_fjLj128EEEEELb1ELb0ELb1ELb0EEEvNS_9BwdParamsE --------------------------
	.section	.nv.constant0._ZN10layer_norm13ln_bwd_kernelINS_13Kernel_traitsI6__halfS2_S2_S2_fjLj1280ELj1ELj4ELj1ELj16ENS_18Kernel_traits_baseILj1280ES2_S2_S2_S2_fjLj128EEEEELb1ELb0ELb1ELb0EEEvNS_9BwdParamsE,"a",@progbits
	.sectionflags	@""
	.align	4
.nv.constant0._ZN10layer_norm13ln_bwd_kernelINS_13Kernel_traitsI6__halfS2_S2_S2_fjLj1280ELj1ELj4ELj1ELj16ENS_18Kernel_traits_baseILj1280ES2_S2_S2_S2_fjLj128EEEEELb1ELb0ELb1ELb0EEEvNS_9BwdParamsE:
	.zero		648


//--------------------- .nv.constant0._ZN10layer_norm22ln_bwd_finalize_kernelINS_22Kernel_traits_finalizeILj1280E6__halfS2_S2_S2_fjLb0ELj1024ELj4ENS_18Kernel_traits_baseILj1280ES2_S2_S2_S2_fjLj1024EEEEELb0ELb1EEEvNS_9BwdParamsE --------------------------
	.section	.nv.constant0._ZN10layer_norm22ln_bwd_finalize_kernelINS_22Kernel_traits_finalizeILj1280E6__halfS2_S2_S2_fjLb0ELj1024ELj4ENS_18Kernel_traits_baseILj1280ES2_S2_S2_S2_fjLj1024EEEEELb0ELb1EEEvNS_9BwdParamsE,"a",@progbits
	.sectionflags	@""
	.align	4
.nv.constant0._ZN10layer_norm22ln_bwd_finalize_kernelINS_22Kernel_traits_finalizeILj1280E6__halfS2_S2_S2_fjLb0ELj1024ELj4ENS_18Kernel_traits_baseILj1280ES2_S2_S2_S2_fjLj1024EEEEELb0ELb1EEEvNS_9BwdParamsE:
	.zero		648


//--------------------- .nv.constant0._ZN10layer_norm13ln_bwd_kernelINS_13Kernel_traitsI6__halfS2_S2_S2_fjLj1280ELj1ELj4ELj1ELj16ENS_18Kernel_traits_baseILj1280ES2_S2_S2_S2_fjLj128EEEEELb1ELb0ELb1ELb1EEEvNS_9BwdParamsE --------------------------
	.section	.nv.constant0._ZN10layer_norm13ln_bwd_kernelINS_13Kernel_traitsI6__halfS2_S2_S2_fjLj1280ELj1ELj4ELj1ELj16ENS_18Kernel_traits_baseILj1280ES2_S2_S2_S2_fjLj128EEEEELb1ELb0ELb1ELb1EEEvNS_9BwdParamsE,"a",@progbits
	.sectionflags	@""
	.align	4
.nv.constant0._ZN10layer_norm13ln_bwd_kernelINS_13Kernel_traitsI6__halfS2_S2_S2_fjLj1280ELj1ELj4ELj1ELj16ENS_18Kernel_traits_baseILj1280ES2_S2_S2_S2_fjLj128EEEEELb1ELb0ELb1ELb1EEEvNS_9BwdParamsE:
	.zero		648


//--------------------- .nv.constant0._ZN10layer_norm13ln_bwd_kernelINS_13Kernel_traitsI6__halfS2_S2_S2_fjLj1280ELj1ELj4ELj1ELj16ENS_18Kernel_traits_baseILj1280ES2_S2_S2_S2_fjLj128EEEEELb1ELb1ELb0ELb0EEEvNS_9BwdParamsE --------------------------
	.section	.nv.constant0._ZN10layer_norm13ln_bwd_kernelINS_13Kernel_traitsI6__halfS2_S2_S2_fjLj1280ELj1ELj4ELj1ELj16ENS_18Kernel_traits_baseILj1280ES2_S2_S2_S2_fjLj128EEEEELb1ELb1ELb0ELb0EEEvNS_9BwdParamsE,"a",@progbits
	.sectionflags	@""
	.align	4
.nv.constant0._ZN10layer_norm13ln_bwd_kernelINS_13Kernel_traitsI6__halfS2_S2_S2_fjLj1280ELj1ELj4ELj1ELj16ENS_18Kernel_traits_baseILj1280ES2_S2_S2_S2_fjLj128EEEEELb1ELb1ELb0ELb0EEEvNS_9BwdParamsE:
	.zero		648


//--------------------- .nv.constant0._ZN10layer_norm13ln_bwd_kernelINS_13Kernel_traitsI6__halfS2_S2_S2_fjLj1280ELj1ELj4ELj1ELj16ENS_18Kernel_traits_baseILj1280ES2_S2_S2_S2_fjLj128EEEEELb1ELb1ELb0ELb1EEEvNS_9BwdParamsE --------------------------
	.section	.nv.constant0._ZN10layer_norm13ln_bwd_kernelINS_13Kernel_traitsI6__halfS2_S2_S2_fjLj1280ELj1ELj4ELj1ELj16ENS_18Kernel_traits_baseILj1280ES2_S2_S2_S2_fjLj128EEEEELb1ELb1ELb0ELb1EEEvNS_9BwdParamsE,"a",@progbits
	.sectionflags	@""
	.align	4
.nv.constant0._ZN10layer_norm13ln_bwd_kernelINS_13Kernel_traitsI6__halfS2_S2_S2_fjLj1280ELj1ELj4ELj1ELj16ENS_18Kernel_traits_baseILj1280ES2_S2_S2_S2_fjLj128EEEEELb1ELb1ELb0ELb1EEEvNS_9BwdParamsE:
	.zero		648


//--------------------- .nv.constant0._ZN10layer_norm22ln_bwd_finalize_kernelINS_22Kernel_traits_finalizeILj1280E6__halfS2_S2_S2_fjLb1ELj1024ELj4ENS_18Kernel_traits_baseILj1280ES2_S2_S2_S2_fjLj1024EEEEELb1ELb0EEEvNS_9BwdParamsE --------------------------
	.section	.nv.constant0._ZN10layer_norm22ln_bwd_finalize_kernelINS_22Kernel_traits_finalizeILj1280E6__halfS2_S2_S2_fjLb1ELj1024ELj4ENS_18Kernel_traits_baseILj1280ES2_S2_S2_S2_fjLj1024EEEEELb1ELb0EEEvNS_9BwdParamsE,"a",@progbits
	.sectionflags	@""
	.align	4
.nv.constant0._ZN10layer_norm22ln_bwd_finalize_kernelINS_22Kernel_traits_finalizeILj1280E6__halfS2_S2_S2_fjLb1ELj1024ELj4ENS_18Kernel_traits_baseILj1280ES2_S2_S2_S2_fjLj1024EEEEELb1ELb0EEEvNS_9BwdParamsE:
	.zero		648


//--------------------- .nv.constant0._ZN10layer_norm13ln_bwd_kernelINS_13Kernel_traitsI6__halfS2_S2_S2_fjLj1280ELj1ELj4ELj1ELj16ENS_18Kernel_traits_baseILj1280ES2_S2_S2_S2_fjLj128EEEEELb1ELb1ELb1ELb0EEEvNS_9BwdParamsE --------------------------
	.section	.nv.constant0._ZN10layer_norm13ln_bwd_kernelINS_13Kernel_traitsI6__halfS2_S2_S2_fjLj1280ELj1ELj4ELj1ELj16ENS_18Kernel_traits_baseILj1280ES2_S2_S2_S2_fjLj128EEEEELb1ELb1ELb1ELb0EEEvNS_9BwdParamsE,"a",@progbits
	.sectionflags	@""
	.align	4
.nv.constant0._ZN10layer_norm13ln_bwd_kernelINS_13Kernel_traitsI6__halfS2_S2_S2_fjLj1280ELj1ELj4ELj1ELj16ENS_18Kernel_traits_baseILj1280ES2_S2_S2_S2_fjLj128EEEEELb1ELb1ELb1ELb0EEEvNS_9BwdParamsE:
	.zero		648


//--------------------- .nv.constant0._ZN10layer_norm22ln_bwd_finalize_kernelINS_22Kernel_traits_finalizeILj1280E6__halfS2_S2_S2_fjLb1ELj1024ELj4ENS_18Kernel_traits_baseILj1280ES2_S2_S2_S2_fjLj1024EEEEELb1ELb1EEEvNS_9BwdParamsE --------------------------
	.section	.nv.constant0._ZN10layer_norm22ln_bwd_finalize_kernelINS_22Kernel_traits_finalizeILj1280E6__halfS2_S2_S2_fjLb1ELj1024ELj4ENS_18Kernel_traits_baseILj1280ES2_S2_S2_S2_fjLj1024EEEEELb1ELb1EEEvNS_9BwdParamsE,"a",@progbits
	.sectionflags	@""
	.align	4
.nv.constant0._ZN10layer_norm22ln_bwd_finalize_kernelINS_22Kernel_traits_finalizeILj1280E6__halfS2_S2_S2_fjLb1ELj1024ELj4ENS_18Kernel_traits_baseILj1280ES2_S2_S2_S2_fjLj1024EEEEELb1ELb1EEEvNS_9BwdParamsE:
	.zero		648


//--------------------- .nv.constant0._ZN10layer_norm13ln_bwd_kernelINS_13Kernel_traitsI6__halfS2_S2_S2_fjLj1280ELj1ELj4ELj1ELj16ENS_18Kernel_traits_baseILj1280ES2_S2_S2_S2_fjLj128EEEEELb1ELb1ELb1ELb1EEEvNS_9BwdParamsE --------------------------
	.section	.nv.constant0._ZN10layer_norm13ln_bwd_kernelINS_13Kernel_traitsI6__halfS2_S2_S2_fjLj1280ELj1ELj4ELj1ELj16ENS_18Kernel_traits_baseILj1280ES2_S2_S2_S2_fjLj128EEEEELb1ELb1ELb1ELb1EEEvNS_9BwdParamsE,"a",@progbits
	.sectionflags	@""
	.align	4
.nv.constant0._ZN10layer_norm13ln_bwd_kernelINS_13Kernel_traitsI6__halfS2_S2_S2_fjLj1280ELj1ELj4ELj1ELj16ENS_18Kernel_traits_baseILj1280ES2_S2_S2_S2_fjLj128EEEEELb1ELb1ELb1ELb1EEEvNS_9BwdParamsE:
	.zero		648


//--------------------- .nv.constant0._ZN10layer_norm13ln_bwd_kernelINS_13Kernel_traitsIf13__nv_bfloat16S2_S2_fjLj1280ELj1ELj4ELj1ELj16ENS_18Kernel_traits_baseILj1280EfS2_S2_S2_fjLj128EEEEELb0ELb0ELb0ELb0EEEvNS_9BwdParamsE --------------------------
	.section	.nv.constant0._ZN10layer_norm13ln_bwd_kernelINS_13Kernel_traitsIf13__nv_bfloat16S2_S2_fjLj1280ELj1ELj4ELj1ELj16ENS_18Kernel_traits_baseILj1280EfS2_S2_S2_fjLj128EEEEELb0ELb0ELb0ELb0EEEvNS_9BwdParamsE,"a",@progbits
	.sectionflags	@""
	.align	4
.nv.constant0._ZN10layer_norm13ln_bwd_kernelINS_13Kernel_traitsIf13__nv_bfloat16S2_S2_fjLj1280ELj1ELj4ELj1ELj16ENS_18Kernel_traits_baseILj1280EfS2_S2_S2_fjLj128EEEEELb0ELb0ELb0ELb0EEEvNS_9BwdParamsE:
	.zero		648


//--------------------- .nv.constant0._ZN10layer_norm13ln_bwd_kernelINS_13Kernel_traitsIf13__nv_bfloat16S2_S2_fjLj1280ELj1ELj4ELj1ELj16ENS_18Kernel_traits_baseILj1280EfS2_S2_S2_fjLj128EEEEELb0ELb0ELb0ELb1EEEvNS_9BwdParamsE --------------------------
	.section	.nv.constant0._ZN10layer_norm13ln_bwd_kernelINS_13Kernel_traitsIf13__nv_bfloat16S2_S2_fjLj1280ELj1ELj4ELj1ELj16ENS_18Kernel_traits_baseILj1280EfS2_S2_S2_fjLj128EEEEELb0ELb0ELb0ELb1EEEvNS_9BwdParamsE,"a",@progbits
	.sectionflags	@""
	.align	4
.nv.constant0._ZN10layer_norm13ln_bwd_kernelINS_13Kernel_traitsIf13__nv_bfloat16S2_S2_fjLj1280ELj1ELj4ELj1ELj16ENS_18Kernel_traits_baseILj1280EfS2_S2_S2_fjLj128EEEEELb0ELb0ELb0ELb1EEEvNS_9BwdParamsE:
	.zero		648


//--------------------- .nv.constant0._ZN10layer_norm13ln_bwd_kernelINS_13Kernel_traitsIf13__nv_bfloat16S2_S2_fjLj1280ELj1ELj4ELj1ELj16ENS_18Kernel_traits_baseILj1280EfS2_S2_S2_fjLj128EEEEELb0ELb0ELb1ELb0EEEvNS_9BwdParamsE --------------------------
	.section	.nv.constant0._ZN10layer_norm13ln_bwd_kernelINS_13Kernel_traitsIf13__nv_bfloat16S2_S2_fjLj1280ELj1ELj4ELj1ELj16ENS_18Kernel_traits_baseILj1280EfS2_S2_S2_fjLj128EEEEELb0ELb0ELb1ELb0EEEvNS_9BwdParamsE,"a",@progbits
	.sectionflags	@""
	.align	4
.nv.constant0._ZN10layer_norm13ln_bwd_kernelINS_13Kernel_traitsIf13__nv_bfloat16S2_S2_fjLj1280ELj1ELj4ELj1ELj16ENS_18Kernel_traits_baseILj1280EfS2_S2_S2_fjLj128EEEEELb0ELb0ELb1ELb0EEEvNS_9BwdParamsE:
	.zero		648


//--------------------- .nv.constant0._ZN10layer_norm13ln_bwd_kernelINS_13Kernel_traitsIf13__nv_bfloat16S2_S2_fjLj1280ELj1ELj4ELj1ELj16ENS_18Kernel_traits_baseILj1280EfS2_S2_S2_fjLj128EEEEELb0ELb0ELb1ELb1EEEvNS_9BwdParamsE --------------------------
	.section	.nv.constant0._ZN10layer_norm13ln_bwd_kernelINS_13Kernel_traitsIf13__nv_bfloat16S2_S2_fjLj1280ELj1ELj4ELj1ELj16ENS_18Kernel_traits_baseILj1280EfS2_S2_S2_fjLj128EEEEELb0ELb0ELb1ELb1EEEvNS_9BwdParamsE,"a",@progbits
	.sectionflags	@""
	.align	4
.nv.constant0._ZN10layer_norm13ln_bwd_kernelINS_13Kernel_traitsIf13__nv_bfloat16S2_S2_fjLj1280ELj1ELj4ELj1ELj16ENS_18Kernel_traits_baseILj1280EfS2_S2_S2_fjLj128EEEEELb0ELb0ELb1ELb1EEEvNS_9BwdParamsE:
	.zero		648


//--------------------- .nv.constant0._ZN10layer_norm13ln_bwd_kernelINS_13Kernel_traitsIf13__nv_bfloat16S2_S2_fjLj1280ELj1ELj4ELj1ELj16ENS_18Kernel_traits_baseILj1280EfS2_S2_S2_fjLj128EEEEELb0ELb1ELb0ELb0EEEvNS_9BwdParamsE --------------------------
	.section	.nv.constant0._ZN10layer_norm13ln_bwd_kernelINS_13Kernel_traitsIf13__nv_bfloat16S2_S2_fjLj1280ELj1ELj4ELj1ELj16ENS_18Kernel_traits_baseILj1280EfS2_S2_S2_fjLj128EEEEELb0ELb1ELb0ELb0EEEvNS_9BwdParamsE,"a",@progbits
	.sectionflags	@""
	.align	4
.nv.constant0._ZN10layer_norm13ln_bwd_kernelINS_13Kernel_traitsIf13__nv_bfloat16S2_S2_fjLj1280ELj1ELj4ELj1ELj16ENS_18Kernel_traits_baseILj1280EfS2_S2_S2_fjLj128EEEEELb0ELb1ELb0ELb0EEEvNS_9BwdParamsE:
	.zero		648


//--------------------- .nv.constant0._ZN10layer_norm13ln_bwd_kernelINS_13Kernel_traitsIf13__nv_bfloat16S2_S2_fjLj1280ELj1ELj4ELj1ELj16ENS_18Kernel_traits_baseILj1280EfS2_S2_S2_fjLj128EEEEELb0ELb1ELb0ELb1EEEvNS_9BwdParamsE --------------------------
	.section	.nv.constant0._ZN10layer_norm13ln_bwd_kernelINS_13Kernel_traitsIf13__nv_bfloat16S2_S2_fjLj1280ELj1ELj4ELj1ELj16ENS_18Kernel_traits_baseILj1280EfS2_S2_S2_fjLj128EEEEELb0ELb1ELb0ELb1EEEvNS_9BwdParamsE,"a",@progbits
	.sectionflags	@""
	.align	4
.nv.constant0._ZN10layer_norm13ln_bwd_kernelINS_13Kernel_traitsIf13__nv_bfloat16S2_S2_fjLj1280ELj1ELj4ELj1ELj16ENS_18Kernel_traits_baseILj1280EfS2_S2_S2_fjLj128EEEEELb0ELb1ELb0ELb1EEEvNS_9BwdParamsE:
	.zero		648


//--------------------- .nv.constant0._ZN10layer_norm13ln_bwd_kernelINS_13Kernel_traitsIf13__nv_bfloat16S2_S2_fjLj1280ELj1ELj4ELj1ELj16ENS_18Kernel_traits_baseILj1280EfS2_S2_S2_fjLj128EEEEELb0ELb1ELb1ELb0EEEvNS_9BwdParamsE --------------------------
	.section	.nv.constant0._ZN10layer_norm13ln_bwd_kernelINS_13Kernel_traitsIf13__nv_bfloat16S2_S2_fjLj1280ELj1ELj4ELj1ELj16ENS_18Kernel_traits_baseILj1280EfS2_S2_S2_fjLj128EEEEELb0ELb1ELb1ELb0EEEvNS_9BwdParamsE,"a",@progbits
	.sectionflags	@""
	.align	4
.nv.constant0._ZN10layer_norm13ln_bwd_kernelINS_13Kernel_traitsIf13__nv_bfloat16S2_S2_fjLj1280ELj1ELj4ELj1ELj16ENS_18Kernel_traits_baseILj1280EfS2_S2_S2_fjLj128EEEEELb0ELb1ELb1ELb0EEEvNS_9BwdParamsE:
	.zero		648


//--------------------- .nv.constant0._ZN10layer_norm13ln_bwd_kernelINS_13Kernel_traitsIf13__nv_bfloat16S2_S2_fjLj1280ELj1ELj4ELj1ELj16ENS_18Kernel_traits_baseILj1280EfS2_S2_S2_fjLj128EEEEELb0ELb1ELb1ELb1EEEvNS_9BwdParamsE --------------------------
	.section	.nv.constant0._ZN10layer_norm13ln_bwd_kernelINS_13Kernel_traitsIf13__nv_bfloat16S2_S2_fjLj1280ELj1ELj4ELj1ELj16ENS_18Kernel_traits_baseILj1280EfS2_S2_S2_fjLj128EEEEELb0ELb1ELb1ELb1EEEvNS_9BwdParamsE,"a",@progbits
	.sectionflags	@""
	.align	4
.nv.constant0._ZN10layer_norm13ln_bwd_kernelINS_13Kernel_traitsIf13__nv_bfloat16S2_S2_fjLj1280ELj1ELj4ELj1ELj16ENS_18Kernel_traits_baseILj1280EfS2_S2_S2_fjLj128EEEEELb0ELb1ELb1ELb1EEEvNS_9BwdParamsE:
	.zero		648


//--------------------- .nv.constant0._ZN10layer_norm13ln_bwd_kernelINS_13Kernel_traitsIf13__nv_bfloat16S2_S2_fjLj1280ELj1ELj4ELj1ELj16ENS_18Kernel_traits_baseILj1280EfS2_S2_S2_fjLj128EEEEELb1ELb0ELb0ELb0EEEvNS_9BwdParamsE --------------------------
	.section	.nv.constant0._ZN10layer_norm13ln_bwd_kernelINS_13Kernel_traitsIf13__nv_bfloat16S2_S2_fjLj1280ELj1ELj4ELj1ELj16ENS_18Kernel_traits_baseILj1280EfS2_S2_S2_fjLj128EEEEELb1ELb0ELb0ELb0EEEvNS_9BwdParamsE,"a",@progbits
	.sectionflags	@""
	.align	4
.nv.constant0._ZN10layer_norm13ln_bwd_kernelINS_13Kernel_traitsIf13__nv_bfloat16S2_S2_fjLj1280ELj1ELj4ELj1ELj16ENS_18Kernel_traits_baseILj1280EfS2_S2_S2_fjLj128EEEEELb1ELb0ELb0ELb0EEEvNS_9BwdParamsE:
	.zero		648


//--------------------- .nv.constant0._ZN10layer_norm13ln_bwd_kernelINS_13Kernel_traitsIf13__nv_bfloat16S2_S2_fjLj1280ELj1ELj4ELj1ELj16ENS_18Kernel_traits_baseILj1280EfS2_S2_S2_fjLj128EEEEELb1ELb0ELb0ELb1EEEvNS_9BwdParamsE --------------------------
	.section	.nv.constant0._ZN10layer_norm13ln_bwd_kernelINS_13Kernel_traitsIf13__nv_bfloat16S2_S2_fjLj1280ELj1ELj4ELj1ELj16ENS_18Kernel_traits_baseILj1280EfS2_S2_S2_fjLj128EEEEELb1ELb0ELb0ELb1EEEvNS_9BwdParamsE,"a",@progbits
	.sectionflags	@""
	.align	4
.nv.constant0._ZN10layer_norm13ln_bwd_kernelINS_13Kernel_traitsIf13__nv_bfloat16S2_S2_fjLj1280ELj1ELj4ELj1ELj16ENS_18Kernel_traits_baseILj1280EfS2_S2_S2_fjLj128EEEEELb1ELb0ELb0ELb1EEEvNS_9BwdParamsE:
	.zero		648


//--------------------- .nv.constant0._ZN10layer_norm22ln_bwd_finalize_kernelINS_22Kernel_traits_finalizeILj1280Ef13__nv_bfloat16S2_S2_fjLb0ELj1024ELj4ENS_18Kernel_traits_baseILj1280EfS2_S2_S2_fjLj1024EEEEELb0ELb0EEEvNS_9BwdParamsE --------------------------
	.section	.nv.constant0._ZN10layer_norm22ln_bwd_finalize_kernelINS_22Kernel_traits_finalizeILj1280Ef13__nv_bfloat16S2_S2_fjLb0ELj1024ELj4ENS_18Kernel_traits_baseILj1280EfS2_S2_S2_fjLj1024EEEEELb0ELb0EEEvNS_9BwdParamsE,"a",@progbits
	.sectionflags	@""
	.align	4
.nv.constant0._ZN10layer_norm22ln_bwd_finalize_kernelINS_22Kernel_traits_finalizeILj1280Ef13__nv_bfloat16S2_S2_fjLb0ELj1024ELj4ENS_18Kernel_traits_baseILj1280EfS2_S2_S2_fjLj1024EEEEELb0ELb0EEEvNS_9BwdParamsE:
	.zero		648


//--------------------- .nv.constant0._ZN10layer_norm13ln_bwd_kernelINS_13Kernel_traitsIf13__nv_bfloat16S2_S2_fjLj1280ELj1ELj4ELj1ELj16ENS_18Kernel_traits_baseILj1280EfS2_S2_S2_fjLj128EEEEELb1ELb0ELb1ELb0EEEvNS_9BwdParamsE --------------------------
	.section	.nv.constant0._ZN10layer_norm13ln_bwd_kernelINS_13Kernel_traitsIf13__nv_bfloat16S2_S2_fjLj1280ELj1ELj4ELj1ELj16ENS_18Kernel_traits_baseILj1280EfS2_S2_S2_fjLj128EEEEELb1ELb0ELb1ELb0EEEvNS_9BwdParamsE,"a",@progbits
	.sectionflags	@""
	.align	4
.nv.constant0._ZN10layer_norm13ln_bwd_kernelINS_13Kernel_traitsIf13__nv_bfloat16S2_S2_fjLj1280ELj1ELj4ELj1ELj16ENS_18Kernel_traits_baseILj1280EfS2_S2_S2_fjLj128EEEEELb1ELb0ELb1ELb0EEEvNS_9BwdParamsE:
	.zero		648


//--------------------- .nv.constant0._ZN10layer_norm22ln_bwd_finalize_kernelINS_22Kernel_traits_finalizeILj1280Ef13__nv_bfloat16S2_S2_fjLb0ELj1024ELj4ENS_18Kernel_traits_baseILj1280EfS2_S2_S2_fjLj1024EEEEELb0ELb1EEEvNS_9BwdParamsE --------------------------
	.section	.nv.constant0._ZN10layer_norm22ln_bwd_finalize_kernelINS_22Kernel_traits_finalizeILj1280Ef13__nv_bfloat16S2_S2_fjLb0ELj1024ELj4ENS_18Kernel_traits_baseILj1280EfS2_S2_S2_fjLj1024EEEEELb0ELb1EEEvNS_9BwdParamsE,"a",@progbits
	.sectionflags	@""
	.align	4
.nv.constant0._ZN10layer_norm22ln_bwd_finalize_kernelINS_22Kernel_traits_finalizeILj1280Ef13__nv_bfloat16S2_S2_fjLb0ELj1024ELj4ENS_18Kernel_traits_baseILj1280EfS2_S2_S2_fjLj1024EEEEELb0ELb1EEEvNS_9BwdParamsE:
	.zero		648


//--------------------- .nv.constant0._ZN10layer_norm13ln_bwd_kernelINS_13Kernel_traitsIf13__nv_bfloat16S2_S2_fjLj1280ELj1ELj4ELj1ELj16ENS_18Kernel_traits_baseILj1280EfS2_S2_S2_fjLj128EEEEELb1ELb0ELb1ELb1EEEvNS_9BwdParamsE --------------------------
	.section	.nv.constant0._ZN10layer_norm13ln_bwd_kernelINS_13Kernel_traitsIf13__nv_bfloat16S2_S2_fjLj1280ELj1ELj4ELj1ELj16ENS_18Kernel_traits_baseILj1280EfS2_S2_S2_fjLj128EEEEELb1ELb0ELb1ELb1EEEvNS_9BwdParamsE,"a",@progbits
	.sectionflags	@""
	.align	4
.nv.constant0._ZN10layer_norm13ln_bwd_kernelINS_13Kernel_traitsIf13__nv_bfloat16S2_S2_fjLj1280ELj1ELj4ELj1ELj16ENS_18Kernel_traits_baseILj1280EfS2_S2_S2_fjLj128EEEEELb1ELb0ELb1ELb1EEEvNS_9BwdParamsE:
	.zero		648


//--------------------- .nv.constant0._ZN10layer_norm13ln_bwd_kernelINS_13Kernel_traitsIf13__nv_bfloat16S2_S2_fjLj1280ELj1ELj4ELj1ELj16ENS_18Kernel_traits_baseILj1280EfS2_S2_S2_fjLj128EEEEELb1ELb1ELb0ELb0EEEvNS_9BwdParamsE --------------------------
	.section	.nv.constant0._ZN10layer_norm13ln_bwd_kernelINS_13Kernel_traitsIf13__nv_bfloat16S2_S2_fjLj1280ELj1ELj4ELj1ELj16ENS_18Kernel_traits_baseILj1280EfS2_S2_S2_fjLj128EEEEELb1ELb1ELb0ELb0EEEvNS_9BwdParamsE,"a",@progbits
	.sectionflags	@""
	.align	4
.nv.constant0._ZN10layer_norm13ln_bwd_kernelINS_13Kernel_traitsIf13__nv_bfloat16S2_S2_fjLj1280ELj1ELj4ELj1ELj16ENS_18Kernel_traits_baseILj1280EfS2_S2_S2_fjLj128EEEEELb1ELb1ELb0ELb0EEEvNS_9BwdParamsE:
	.zero		648


//--------------------- .nv.constant0._ZN10layer_norm13ln_bwd_kernelINS_13Kernel_traitsIf13__nv_bfloat16S2_S2_fjLj1280ELj1ELj4ELj1ELj16ENS_18Kernel_traits_baseILj1280EfS2_S2_S2_fjLj128EEEEELb1ELb1ELb0ELb1EEEvNS_9BwdParamsE --------------------------
	.section	.nv.constant0._ZN10layer_norm13ln_bwd_kernelINS_13Kernel_traitsIf13__nv_bfloat16S2_S2_fjLj1280ELj1ELj4ELj1ELj16ENS_18Kernel_traits_baseILj1280EfS2_S2_S2_fjLj128EEEEELb1ELb1ELb0ELb1EEEvNS_9BwdParamsE,"a",@progbits
	.sectionflags	@""
	.align	4
.nv.constant0._ZN10layer_norm13ln_bwd_kernelINS_13Kernel_traitsIf13__nv_bfloat16S2_S2_fjLj1280ELj1ELj4ELj1ELj16ENS_18Kernel_traits_baseILj1280EfS2_S2_S2_fjLj128EEEEELb1ELb1ELb0ELb1EEEvNS_9BwdParamsE:
	.zero		648


//--------------------- .nv.constant0._ZN10layer_norm22ln_bwd_finalize_kernelINS_22Kernel_traits_finalizeILj1280Ef13__nv_bfloat16S2_S2_fjLb1ELj1024ELj4ENS_18Kernel_traits_baseILj1280EfS2_S2_S2_fjLj1024EEEEELb1ELb0EEEvNS_9BwdParamsE --------------------------
	.section	.nv.constant0._ZN10layer_norm22ln_bwd_finalize_kernelINS_22Kernel_traits_finalizeILj1280Ef13__nv_bfloat16S2_S2_fjLb1ELj1024ELj4ENS_18Kernel_traits_baseILj1280EfS2_S2_S2_fjLj1024EEEEELb1ELb0EEEvNS_9BwdParamsE,"a",@progbits
	.sectionflags	@""
	.align	4
.nv.constant0._ZN10layer_norm22ln_bwd_finalize_kernelINS_22Kernel_traits_finalizeILj1280Ef13__nv_bfloat16S2_S2_fjLb1ELj1024ELj4ENS_18Kernel_traits_baseILj1280EfS2_S2_S2_fjLj1024EEEEELb1ELb0EEEvNS_9BwdParamsE:
	.zero		648


//--------------------- .nv.constant0._ZN10layer_norm13ln_bwd_kernelINS_13Kernel_traitsIf13__nv_bfloat16S2_S2_fjLj1280ELj1ELj4ELj1ELj16ENS_18Kernel_traits_baseILj1280EfS2_S2_S2_fjLj128EEEEELb1ELb1ELb1ELb0EEEvNS_9BwdParamsE --------------------------
	.section	.nv.constant0._ZN10layer_norm13ln_bwd_kernelINS_13Kernel_traitsIf13__nv_bfloat16S2_S2_fjLj1280ELj1ELj4ELj1ELj16ENS_18Kernel_traits_baseILj1280EfS2_S2_S2_fjLj128EEEEELb1ELb1ELb1ELb0EEEvNS_9BwdParamsE,"a",@progbits
	.sectionflags	@""
	.align	4
.nv.constant0._ZN10layer_norm13ln_bwd_kernelINS_13Kernel_traitsIf13__nv_bfloat16S2_S2_fjLj1280ELj1ELj4ELj1ELj16ENS_18Kernel_traits_baseILj1280EfS2_S2_S2_fjLj128EEEEELb1ELb1ELb1ELb0EEEvNS_9BwdParamsE:
	.zero		648


//--------------------- .nv.constant0._ZN10layer_norm22ln_bwd_finalize_kernelINS_22Kernel_traits_finalizeILj1280Ef13__nv_bfloat16S2_S2_fjLb1ELj1024ELj4ENS_18Kernel_traits_baseILj1280EfS2_S2_S2_fjLj1024EEEEELb1ELb1EEEvNS_9BwdParamsE --------------------------
	.section	.nv.constant0._ZN10layer_norm22ln_bwd_finalize_kernelINS_22Kernel_traits_finalizeILj1280Ef13__nv_bfloat16S2_S2_fjLb1ELj1024ELj4ENS_18Kernel_traits_baseILj1280EfS2_S2_S2_fjLj1024EEEEELb1ELb1EEEvNS_9BwdParamsE,"a",@progbits
	.sectionflags	@""
	.align	4
.nv.constant0._ZN10layer_norm22ln_bwd_finalize_kernelINS_22Kernel_traits_finalizeILj1280Ef13__nv_bfloat16S2_S2_fjLb1ELj1024ELj4ENS_18Kernel_traits_baseILj1280EfS2_S2_S2_fjLj1024EEEEELb1ELb1EEEvNS_9BwdParamsE:
	.zero		648


//--------------------- .nv.constant0._ZN10layer_norm13ln_bwd_kernelINS_13Kernel_traitsIf13__nv_bfloat16S2_S2_fjLj1280ELj1ELj4ELj1ELj16ENS_18Kernel_traits_baseILj1280EfS2_S2_S2_fjLj128EEEEELb1ELb1ELb1ELb1EEEvNS_9BwdParamsE --------------------------
	.section	.nv.constant0._ZN10layer_norm13ln_bwd_kernelINS_13Kernel_traitsIf13__nv_bfloat16S2_S2_fjLj1280ELj1ELj4ELj1ELj16ENS_18Kernel_traits_baseILj1280EfS2_S2_S2_fjLj128EEEEELb1ELb1ELb1ELb1EEEvNS_9BwdParamsE,"a",@progbits
	.sectionflags	@""
	.align	4
.nv.constant0._ZN10layer_norm13ln_bwd_kernelINS_13Kernel_traitsIf13__nv_bfloat16S2_S2_fjLj1280ELj1ELj4ELj1ELj16ENS_18Kernel_traits_baseILj1280EfS2_S2_S2_fjLj128EEEEELb1ELb1ELb1ELb1EEEvNS_9BwdParamsE:
	.zero		648


//--------------------- .nv.constant0._ZN10layer_norm13ln_bwd_kernelINS_13Kernel_traitsI13__nv_bfloat16S2_fS2_fjLj1280ELj1ELj4ELj1ELj16ENS_18Kernel_traits_baseILj1280ES2_S2_fS2_fjLj128EEEEELb0ELb0ELb0ELb0EEEvNS_9BwdParamsE --------------------------
	.section	.nv.constant0._ZN10layer_norm13ln_bwd_kernelINS_13Kernel_traitsI13__nv_bfloat16S2_fS2_fjLj1280ELj1ELj4ELj1ELj16ENS_18Kernel_traits_baseILj1280ES2_S2_fS2_fjLj128EEEEELb0ELb0ELb0ELb0EEEvNS_9BwdParamsE,"a",@progbits
	.sectionflags	@""
	.align	4
.nv.constant0._ZN10layer_norm13ln_bwd_kernelINS_13Kernel_traitsI13__nv_bfloat16S2_fS2_fjLj1280ELj1ELj4ELj1ELj16ENS_18Kernel_traits_baseILj1280ES2_S2_fS2_fjLj128EEEEELb0ELb0ELb0ELb0EEEvNS_9BwdParamsE:
	.zero		648


//--------------------- .nv.constant0._ZN10layer_norm13ln_bwd_kernelINS_13Kernel_traitsI13__nv_bfloat16S2_fS2_fjLj1280ELj1ELj4ELj1ELj16ENS_18Kernel_traits_baseILj1280ES2_S2_fS2_fjLj128EEEEELb0ELb0ELb0ELb1EEEvNS_9BwdParamsE --------------------------
	.section	.nv.constant0._ZN10layer_norm13ln_bwd_kernelINS_13Kernel_traitsI13__nv_bfloat16S2_fS2_fjLj1280ELj1ELj4ELj1ELj16ENS_18Kernel_traits_baseILj1280ES2_S2_fS2_fjLj128EEEEELb0ELb0ELb0ELb1EEEvNS_9BwdParamsE,"a",@progbits
	.sectionflags	@""
	.align	4
.nv.constant0._ZN10layer_norm13ln_bwd_kernelINS_13Kernel_traitsI13__nv_bfloat16S2_fS2_fjLj1280ELj1ELj4ELj1ELj16ENS_18Kernel_traits_baseILj1280ES2_S2_fS2_fjLj128EEEEELb0ELb0ELb0ELb1EEEvNS_9BwdParamsE:
	.zero		648


//--------------------- .nv.constant0._ZN10layer_norm13ln_bwd_kernelINS_13Kernel_traitsI13__nv_bfloat16S2_fS2_fjLj1280ELj1ELj4ELj1ELj16ENS_18Kernel_traits_baseILj1280ES2_S2_fS2_fjLj128EEEEELb0ELb0ELb1ELb0EEEvNS_9BwdParamsE --------------------------
	.section	.nv.constant0._ZN10layer_norm13ln_bwd_kernelINS_13Kernel_traitsI13__nv_bfloat16S2_fS2_fjLj1280ELj1ELj4ELj1ELj16ENS_18Kernel_traits_baseILj1280ES2_S2_fS2_fjLj128EEEEELb0ELb0ELb1ELb0EEEvNS_9BwdParamsE,"a",@progbits
	.sectionflags	@""
	.align	4
.nv.constant0._ZN10layer_norm13ln_bwd_kernelINS_13Kernel_traitsI13__nv_bfloat16S2_fS2_fjLj1280ELj1ELj4ELj1ELj16ENS_18Kernel_traits_baseILj1280ES2_S2_fS2_fjLj128EEEEELb0ELb0ELb1ELb0EEEvNS_9BwdParamsE:
	.zero		648


//--------------------- .nv.constant0._ZN10layer_norm13ln_bwd_kernelINS_13Kernel_traitsI13__nv_bfloat16S2_fS2_fjLj1280ELj1ELj4ELj1ELj16ENS_18Kernel_traits_baseILj1280ES2_S2_fS2_fjLj128EEEEELb0ELb0ELb1ELb1EEEvNS_9BwdParamsE --------------------------
	.section	.nv.constant0._ZN10layer_norm13ln_bwd_kernelINS_13Kernel_traitsI13__nv_bfloat16S2_fS2_fjLj1280ELj1ELj4ELj1ELj16ENS_18Kernel_traits_baseILj1280ES2_S2_fS2_fjLj128EEEEELb0ELb0ELb1ELb1EEEvNS_9BwdParamsE,"a",@progbits
	.sectionflags	@""
	.align	4
.nv.constant0._ZN10layer_norm13ln_bwd_kernelINS_13Kernel_traitsI13__nv_bfloat16S2_fS2_fjLj1280ELj1ELj4ELj1ELj16ENS_18Kernel_traits_baseILj1280ES2_S2_fS2_fjLj128EEEEELb0ELb0ELb1ELb1EEEvNS_9BwdParamsE:
	.zero		648


//--------------------- .nv.constant0._ZN10layer_norm13ln_bwd_kernelINS_13Kernel_traitsI13__nv_bfloat16S2_fS2_fjLj1280ELj1ELj4ELj1ELj16ENS_18Kernel_traits_baseILj1280ES2_S2_fS2_fjLj128EEEEELb0ELb1ELb0ELb0EEEvNS_9BwdParamsE --------------------------
	.section	.nv.constant0._ZN10layer_norm13ln_bwd_kernelINS_13Kernel_traitsI13__nv_bfloat16S2_fS2_fjLj1280ELj1ELj4ELj1ELj16ENS_18Kernel_traits_baseILj1280ES2_S2_fS2_fjLj128EEEEELb0ELb1ELb0ELb0EEEvNS_9BwdParamsE,"a",@progbits
	.sectionflags	@""
	.align	4
.nv.constant0._ZN10layer_norm13ln_bwd_kernelINS_13Kernel_traitsI13__nv_bfloat16S2_fS2_fjLj1280ELj1ELj4ELj1ELj16ENS_18Kernel_traits_baseILj1280ES2_S2_fS2_fjLj128EEEEELb0ELb1ELb0ELb0EEEvNS_9BwdParamsE:
	.zero		648


//--------------------- .nv.constant0._ZN10layer_norm13ln_bwd_kernelINS_13Kernel_traitsI13__nv_bfloat16S2_fS2_fjLj1280ELj1ELj4ELj1ELj16ENS_18Kernel_traits_baseILj1280ES2_S2_fS2_fjLj128EEEEELb0ELb1ELb0ELb1EEEvNS_9BwdParamsE --------------------------
	.section	.nv.constant0._ZN10layer_norm13ln_bwd_kernelINS_13Kernel_traitsI13__nv_bfloat16S2_fS2_fjLj1280ELj1ELj4ELj1ELj16ENS_18Kernel_traits_baseILj1280ES2_S2_fS2_fjLj128EEEEELb0ELb1ELb0ELb1EEEvNS_9BwdParamsE,"a",@progbits
	.sectionflags	@""
	.align	4
.nv.constant0._ZN10layer_norm13ln_bwd_kernelINS_13Kernel_traitsI13__nv_bfloat16S2_fS2_fjLj1280ELj1ELj4ELj1ELj16ENS_18Kernel_traits_baseILj1280ES2_S2_fS2_fjLj128EEEEELb0ELb1ELb0ELb1EEEvNS_9BwdParamsE:
	.zero		648


//--------------------- .nv.constant0._ZN10layer_norm13ln_bwd_kernelINS_13Kernel_traitsI13__nv_bfloat16S2_fS2_fjLj1280ELj1ELj4ELj1ELj16ENS_18Kernel_traits_baseILj1280ES2_S2_fS2_fjLj128EEEEELb0ELb1ELb1ELb0EEEvNS_9BwdParamsE --------------------------
	.section	.nv.constant0._ZN10layer_norm13ln_bwd_kernelINS_13Kernel_traitsI13__nv_bfloat16S2_fS2_fjLj1280ELj1ELj4ELj1ELj16ENS_18Kernel_traits_baseILj1280ES2_S2_fS2_fjLj128EEEEELb0ELb1ELb1ELb0EEEvNS_9BwdParamsE,"a",@progbits
	.sectionflags	@""
	.align	4
.nv.constant0._ZN10layer_norm13ln_bwd_kernelINS_13Kernel_traitsI13__nv_bfloat16S2_fS2_fjLj1280ELj1ELj4ELj1ELj16ENS_18Kernel_traits_baseILj1280ES2_S2_fS2_fjLj128EEEEELb0ELb1ELb1ELb0EEEvNS_9BwdParamsE:
	.zero		648


//--------------------- .nv.constant0._ZN10layer_norm13ln_bwd_kernelINS_13Kernel_traitsI13__nv_bfloat16S2_fS2_fjLj1280ELj1ELj4ELj1ELj16ENS_18Kernel_traits_baseILj1280ES2_S2_fS2_fjLj128EEEEELb0ELb1ELb1ELb1EEEvNS_9BwdParamsE --------------------------
	.section	.nv.constant0._ZN10layer_norm13ln_bwd_kernelINS_13Kernel_traitsI13__nv_bfloat16S2_fS2_fjLj1280ELj1ELj4ELj1ELj16ENS_18Kernel_traits_baseILj1280ES2_S2_fS2_fjLj128EEEEELb0ELb1ELb1ELb1EEEvNS_9BwdParamsE,"a",@progbits
	.sectionflags	@""
	.align	4
.nv.constant0._ZN10layer_norm13ln_bwd_kernelINS_13Kernel_traitsI13__nv_bfloat16S2_fS2_fjLj1280ELj1ELj4ELj1ELj16ENS_18Kernel_traits_baseILj1280ES2_S2_fS2_fjLj128EEEEELb0ELb1ELb1ELb1EEEvNS_9BwdParamsE:
	.zero		648


//--------------------- .nv.constant0._ZN10layer_norm13ln_bwd_kernelINS_13Kernel_traitsI13__nv_bfloat16S2_fS2_fjLj1280ELj1ELj4ELj1ELj16ENS_18Kernel_traits_baseILj1280ES2_S2_fS2_fjLj128EEEEELb1ELb0ELb0ELb0EEEvNS_9BwdParamsE --------------------------
	.section	.nv.constant0._ZN10layer_norm13ln_bwd_kernelINS_13Kernel_traitsI13__nv_bfloat16S2_fS2_fjLj1280ELj1ELj4ELj1ELj16ENS_18Kernel_traits_baseILj1280ES2_S2_fS2_fjLj128EEEEELb1ELb0ELb0ELb0EEEvNS_9BwdParamsE,"a",@progbits
	.sectionflags	@""
	.align	4
.nv.constant0._ZN10layer_norm13ln_bwd_kernelINS_13Kernel_traitsI13__nv_bfloat16S2_fS2_fjLj1280ELj1ELj4ELj1ELj16ENS_18Kernel_traits_baseILj1280ES2_S2_fS2_fjLj128EEEEELb1ELb0ELb0ELb0EEEvNS_9BwdParamsE:
	.zero		648


//--------------------- .nv.constant0._ZN10layer_norm13ln_bwd_kernelINS_13Kernel_traitsI13__nv_bfloat16S2_fS2_fjLj1280ELj1ELj4ELj1ELj16ENS_18Kernel_traits_baseILj1280ES2_S2_fS2_fjLj128EEEEELb1ELb0ELb0ELb1EEEvNS_9BwdParamsE --------------------------
	.section	.nv.constant0._ZN10layer_norm13ln_bwd_kernelINS_13Kernel_traitsI13__nv_bfloat16S2_fS2_fjLj1280ELj1ELj4ELj1ELj16ENS_18Kernel_traits_baseILj1280ES2_S2_fS2_fjLj128EEEEELb1ELb0ELb0ELb1EEEvNS_9BwdParamsE,"a",@progbits
	.sectionflags	@""
	.align	4
.nv.constant0._ZN10layer_norm13ln_bwd_kernelINS_13Kernel_traitsI13__nv_bfloat16S2_fS2_fjLj1280ELj1ELj4ELj1ELj16ENS_18Kernel_traits_baseILj1280ES2_S2_fS2_fjLj128EEEEELb1ELb0ELb0ELb1EEEvNS_9BwdParamsE:
	.zero		648


//--------------------- .nv.constant0._ZN10layer_norm22ln_bwd_finalize_kernelINS_22Kernel_traits_finalizeILj1280E13__nv_bfloat16S2_fS2_fjLb0ELj1024ELj4ENS_18Kernel_traits_baseILj1280ES2_S2_fS2_fjLj1024EEEEELb0ELb0EEEvNS_9BwdParamsE --------------------------
	.section	.nv.constant0._ZN10layer_norm22ln_bwd_finalize_kernelINS_22Kernel_traits_finalizeILj1280E13__nv_bfloat16S2_fS2_fjLb0ELj1024ELj4ENS_18Kernel_traits_baseILj1280ES2_S2_fS2_fjLj1024EEEEELb0ELb0EEEvNS_9BwdParamsE,"a",@progbits
	.sectionflags	@""
	.align	4
.nv.constant0._ZN10layer_norm22ln_bwd_finalize_kernelINS_22Kernel_traits_finalizeILj1280E13__nv_bfloat16S2_fS2_fjLb0ELj1024ELj4ENS_18Kernel_traits_baseILj1280ES2_S2_fS2_fjLj1024EEEEELb0ELb0EEEvNS_9BwdParamsE:
	.zero		648


//--------------------- .nv.constant0._ZN10layer_norm13ln_bwd_kernelINS_13Kernel_traitsI13__nv_bfloat16S2_fS2_fjLj1280ELj1ELj4ELj1ELj16ENS_18Kernel_traits_baseILj1280ES2_S2_fS2_fjLj128EEEEELb1ELb0ELb1ELb0EEEvNS_9BwdParamsE --------------------------
	.section	.nv.constant0._ZN10layer_norm13ln_bwd_kernelINS_13Kernel_traitsI13__nv_bfloat16S2_fS2_fjLj1280ELj1ELj4ELj1ELj16ENS_18Kernel_traits_baseILj1280ES2_S2_fS2_fjLj128EEEEELb1ELb0ELb1ELb0EEEvNS_9BwdParamsE,"a",@progbits
	.sectionflags	@""
	.align	4
.nv.constant0._ZN10layer_norm13ln_bwd_kernelINS_13Kernel_traitsI13__nv_bfloat16S2_fS2_fjLj1280ELj1ELj4ELj1ELj16ENS_18Kernel_traits_baseILj1280ES2_S2_fS2_fjLj128EEEEELb1ELb0ELb1ELb0EEEvNS_9BwdParamsE:
	.zero		648


//--------------------- .nv.constant0._ZN10layer_norm22ln_bwd_finalize_kernelINS_22Kernel_traits_finalizeILj1280E13__nv_bfloat16S2_fS2_fjLb0ELj1024ELj4ENS_18Kernel_traits_baseILj1280ES2_S2_fS2_fjLj1024EEEEELb0ELb1EEEvNS_9BwdParamsE --------------------------
	.section	.nv.constant0._ZN10layer_norm22ln_bwd_finalize_kernelINS_22Kernel_traits_finalizeILj1280E13__nv_bfloat16S2_fS2_fjLb0ELj1024ELj4ENS_18Kernel_traits_baseILj1280ES2_S2_fS2_fjLj1024EEEEELb0ELb1EEEvNS_9BwdParamsE,"a",@progbits
	.sectionflags	@""
	.align	4
.nv.constant0._ZN10layer_norm22ln_bwd_finalize_kernelINS_22Kernel_traits_finalizeILj1280E13__nv_bfloat16S2_fS2_fjLb0ELj1024ELj4ENS_18Kernel_traits_baseILj1280ES2_S2_fS2_fjLj1024EEEEELb0ELb1EEEvNS_9BwdParamsE:
	.zero		648


//--------------------- .nv.constant0._ZN10layer_norm13ln_bwd_kernelINS_13Kernel_traitsI13__nv_bfloat16S2_fS2_fjLj1280ELj1ELj4ELj1ELj16ENS_18Kernel_traits_baseILj1280ES2_S2_fS2_fjLj128EEEEELb1ELb0ELb1ELb1EEEvNS_9BwdParamsE --------------------------
	.section	.nv.constant0._ZN10layer_norm13ln_bwd_kernelINS_13Kernel_traitsI13__nv_bfloat16S2_fS2_fjLj1280ELj1ELj4ELj1ELj16ENS_18Kernel_traits_baseILj1280ES2_S2_fS2_fjLj128EEEEELb1ELb0ELb1ELb1EEEvNS_9BwdParamsE,"a",@progbits
	.sectionflags	@""
	.align	4
.nv.constant0._ZN10layer_norm13ln_bwd_kernelINS_13Kernel_traitsI13__nv_bfloat16S2_fS2_fjLj1280ELj1ELj4ELj1ELj16ENS_18Kernel_traits_baseILj1280ES2_S2_fS2_fjLj128EEEEELb1ELb0ELb1ELb1EEEvNS_9BwdParamsE:
	.zero		648


//--------------------- .nv.constant0._ZN10layer_norm13ln_bwd_kernelINS_13Kernel_traitsI13__nv_bfloat16S2_fS2_fjLj1280ELj1ELj4ELj1ELj16ENS_18Kernel_traits_baseILj1280ES2_S2_fS2_fjLj128EEEEELb1ELb1ELb0ELb0EEEvNS_9BwdParamsE --------------------------
	.section	.nv.constant0._ZN10layer_norm13ln_bwd_kernelINS_13Kernel_traitsI13__nv_bfloat16S2_fS2_fjLj1280ELj1ELj4ELj1ELj16ENS_18Kernel_traits_baseILj1280ES2_S2_fS2_fjLj128EEEEELb1ELb1ELb0ELb0EEEvNS_9BwdParamsE,"a",@progbits
	.sectionflags	@""
	.align	4
.nv.constant0._ZN10layer_norm13ln_bwd_kernelINS_13Kernel_traitsI13__nv_bfloat16S2_fS2_fjLj1280ELj1ELj4ELj1ELj16ENS_18Kernel_traits_baseILj1280ES2_S2_fS2_fjLj128EEEEELb1ELb1ELb0ELb0EEEvNS_9BwdParamsE:
	.zero		648


//--------------------- .nv.constant0._ZN10layer_norm13ln_bwd_kernelINS_13Kernel_traitsI13__nv_bfloat16S2_fS2_fjLj1280ELj1ELj4ELj1ELj16ENS_18Kernel_traits_baseILj1280ES2_S2_fS2_fjLj128EEEEELb1ELb1ELb0ELb1EEEvNS_9BwdParamsE --------------------------
	.section	.nv.constant0._ZN10layer_norm13ln_bwd_kernelINS_13Kernel_traitsI13__nv_bfloat16S2_fS2_fjLj1280ELj1ELj4ELj1ELj16ENS_18Kernel_traits_baseILj1280ES2_S2_fS2_fjLj128EEEEELb1ELb1ELb0ELb1EEEvNS_9BwdParamsE,"a",@progbits
	.sectionflags	@""
	.align	4
.nv.constant0._ZN10layer_norm13ln_bwd_kernelINS_13Kernel_traitsI13__nv_bfloat16S2_fS2_fjLj1280ELj1ELj4ELj1ELj16ENS_18Kernel_traits_baseILj1280ES2_S2_fS2_fjLj128EEEEELb1ELb1ELb0ELb1EEEvNS_9BwdParamsE:
	.zero		648


//--------------------- .nv.constant0._ZN10layer_norm22ln_bwd_finalize_kernelINS_22Kernel_traits_finalizeILj1280E13__nv_bfloat16S2_fS2_fjLb1ELj1024ELj4ENS_18Kernel_traits_baseILj1280ES2_S2_fS2_fjLj1024EEEEELb1ELb0EEEvNS_9BwdParamsE --------------------------
	.section	.nv.constant0._ZN10layer_norm22ln_bwd_finalize_kernelINS_22Kernel_traits_finalizeILj1280E13__nv_bfloat16S2_fS2_fjLb1ELj1024ELj4ENS_18Kernel_traits_baseILj1280ES2_S2_fS2_fjLj1024EEEEELb1ELb0EEEvNS_9BwdParamsE,"a",@progbits
	.sectionflags	@""
	.align	4
.nv.constant0._ZN10layer_norm22ln_bwd_finalize_kernelINS_22Kernel_traits_finalizeILj1280E13__nv_bfloat16S2_fS2_fjLb1ELj1024ELj4ENS_18Kernel_traits_baseILj1280ES2_S2_fS2_fjLj1024EEEEELb1ELb0EEEvNS_9BwdParamsE:
	.zero		648


//--------------------- .nv.constant0._ZN10layer_norm13ln_bwd_kernelINS_13Kernel_traitsI13__nv_bfloat16S2_fS2_fjLj1280ELj1ELj4ELj1ELj16ENS_18Kernel_traits_baseILj1280ES2_S2_fS2_fjLj128EEEEELb1ELb1ELb1ELb0EEEvNS_9BwdParamsE --------------------------
	.section	.nv.constant0._ZN10layer_norm13ln_bwd_kernelINS_13Kernel_traitsI13__nv_bfloat16S2_fS2_fjLj1280ELj1ELj4ELj1ELj16ENS_18Kernel_traits_baseILj1280ES2_S2_fS2_fjLj128EEEEELb1ELb1ELb1ELb0EEEvNS_9BwdParamsE,"a",@progbits
	.sectionflags	@""
	.align	4
.nv.constant0._ZN10layer_norm13ln_bwd_kernelINS_13Kernel_traitsI13__nv_bfloat16S2_fS2_fjLj1280ELj1ELj4ELj1ELj16ENS_18Kernel_traits_baseILj1280ES2_S2_fS2_fjLj128EEEEELb1ELb1ELb1ELb0EEEvNS_9BwdParamsE:
	.zero		648


//--------------------- .nv.constant0._ZN10layer_norm22ln_bwd_finalize_kernelINS_22Kernel_traits_finalizeILj1280E13__nv_bfloat16S2_fS2_fjLb1ELj1024ELj4ENS_18Kernel_traits_baseILj1280ES2_S2_fS2_fjLj1024EEEEELb1ELb1EEEvNS_9BwdParamsE --------------------------
	.section	.nv.constant0._ZN10layer_norm22ln_bwd_finalize_kernelINS_22Kernel_traits_finalizeILj1280E13__nv_bfloat16S2_fS2_fjLb1ELj1024ELj4ENS_18Kernel_traits_baseILj1280ES2_S2_fS2_fjLj1024EEEEELb1ELb1EEEvNS_9BwdParamsE,"a",@progbits
	.sectionflags	@""
	.align	4
.nv.constant0._ZN10layer_norm22ln_bwd_finalize_kernelINS_22Kernel_traits_finalizeILj1280E13__nv_bfloat16S2_fS2_fjLb1ELj1024ELj4ENS_18Kernel_traits_baseILj1280ES2_S2_fS2_fjLj1024EEEEELb1ELb1EEEvNS_9BwdParamsE:
	.zero		648


//--------------------- .nv.constant0._ZN10layer_norm13ln_bwd_kernelINS_13Kernel_traitsI13__nv_bfloat16S2_fS2_fjLj1280ELj1ELj4ELj1ELj16ENS_18Kernel_traits_baseILj1280ES2_S2_fS2_fjLj128EEEEELb1ELb1ELb1ELb1EEEvNS_9BwdParamsE --------------------------
	.section	.nv.constant0._ZN10layer_norm13ln_bwd_kernelINS_13Kernel_traitsI13__nv_bfloat16S2_fS2_fjLj1280ELj1ELj4ELj1ELj16ENS_18Kernel_traits_baseILj1280ES2_S2_fS2_fjLj128EEEEELb1ELb1ELb1ELb1EEEvNS_9BwdParamsE,"a",@progbits
	.sectionflags	@""
	.align	4
.nv.constant0._ZN10layer_norm13ln_bwd_kernelINS_13Kernel_traitsI13__nv_bfloat16S2_fS2_fjLj1280ELj1ELj4ELj1ELj16ENS_18Kernel_traits_baseILj1280ES2_S2_fS2_fjLj128EEEEELb1ELb1ELb1ELb1EEEvNS_9BwdParamsE:
	.zero		648


//--------------------- .nv.constant0._ZN10layer_norm13ln_bwd_kernelINS_13Kernel_traitsIf13__nv_bfloat16fS2_fjLj1280ELj1ELj4ELj1ELj16ENS_18Kernel_traits_baseILj1280EfS2_fS2_fjLj128EEEEELb0ELb0ELb0ELb0EEEvNS_9BwdParamsE --------------------------
	.section	.nv.constant0._ZN10layer_norm13ln_bwd_kernelINS_13Kernel_traitsIf13__nv_bfloat16fS2_fjLj1280ELj1ELj4ELj1ELj16ENS_18Kernel_traits_baseILj1280EfS2_fS2_fjLj128EEEEELb0ELb0ELb0ELb0EEEvNS_9BwdParamsE,"a",@progbits
	.sectionflags	@""
	.align	4
.nv.constant0._ZN10layer_norm13ln_bwd_kernelINS_13Kernel_traitsIf13__nv_bfloat16fS2_fjLj1280ELj1ELj4ELj1ELj16ENS_18Kernel_traits_baseILj1280EfS2_fS2_fjLj128EEEEELb0ELb0ELb0ELb0EEEvNS_9BwdParamsE:
	.zero		648


//--------------------- .nv.constant0._ZN10layer_norm13ln_bwd_kernelINS_13Kernel_traitsIf13__nv_bfloat16fS2_fjLj1280ELj1ELj4ELj1ELj16ENS_18Kernel_traits_baseILj1280EfS2_fS2_fjLj128EEEEELb0ELb0ELb0ELb1EEEvNS_9BwdParamsE --------------------------
	.section	.nv.constant0._ZN10layer_norm13ln_bwd_kernelINS_13Kernel_traitsIf13__nv_bfloat16fS2_fjLj1280ELj1ELj4ELj1ELj16ENS_18Kernel_traits_baseILj1280EfS2_fS2_fjLj128EEEEELb0ELb0ELb0ELb1EEEvNS_9BwdParamsE,"a",@progbits
	.sectionflags	@""
	.align	4
.nv.constant0._ZN10layer_norm13ln_bwd_kernelINS_13Kernel_traitsIf13__nv_bfloat16fS2_fjLj1280ELj1ELj4ELj1ELj16ENS_18Kernel_traits_baseILj1280EfS2_fS2_fjLj128EEEEELb0ELb0ELb0ELb1EEEvNS_9BwdParamsE:
	.zero		648


//--------------------- .nv.constant0._ZN10layer_norm13ln_bwd_kernelINS_13Kernel_traitsIf13__nv_bfloat16fS2_fjLj1280ELj1ELj4ELj1ELj16ENS_18Kernel_traits_baseILj1280EfS2_fS2_fjLj128EEEEELb0ELb0ELb1ELb0EEEvNS_9BwdParamsE --------------------------
	.section	.nv.constant0._ZN10layer_norm13ln_bwd_kernelINS_13Kernel_traitsIf13__nv_bfloat16fS2_fjLj1280ELj1ELj4ELj1ELj16ENS_18Kernel_traits_baseILj1280EfS2_fS2_fjLj128EEEEELb0ELb0ELb1ELb0EEEvNS_9BwdParamsE,"a",@progbits
	.sectionflags	@""
	.align	4
.nv.constant0._ZN10layer_norm13ln_bwd_kernelINS_13Kernel_traitsIf13__nv_bfloat16fS2_fjLj1280ELj1ELj4ELj1ELj16ENS_18Kernel_traits_baseILj1280EfS2_fS2_fjLj128EEEEELb0ELb0ELb1ELb0EEEvNS_9BwdParamsE:
	.zero		648


//--------------------- .nv.constant0._ZN10layer_norm13ln_bwd_kernelINS_13Kernel_traitsIf13__nv_bfloat16fS2_fjLj1280ELj1ELj4ELj1ELj16ENS_18Kernel_traits_baseILj1280EfS2_fS2_fjLj128EEEEELb0ELb0ELb1ELb1EEEvNS_9BwdParamsE --------------------------
	.section	.nv.constant0._ZN10layer_norm13ln_bwd_kernelINS_13Kernel_traitsIf13__nv_bfloat16fS2_fjLj1280ELj1ELj4ELj1ELj16ENS_18Kernel_traits_baseILj1280EfS2_fS2_fjLj128EEEEELb0ELb0ELb1ELb1EEEvNS_9BwdParamsE,"a",@progbits
	.sectionflags	@""
	.align	4
.nv.constant0._ZN10layer_norm13ln_bwd_kernelINS_13Kernel_traitsIf13__nv_bfloat16fS2_fjLj1280ELj1ELj4ELj1ELj16ENS_18Kernel_traits_baseILj1280EfS2_fS2_fjLj128EEEEELb0ELb0ELb1ELb1EEEvNS_9BwdParamsE:
	.zero		648


//--------------------- .nv.constant0._ZN10layer_norm13ln_bwd_kernelINS_13Kernel_traitsIf13__nv_bfloat16fS2_fjLj1280ELj1ELj4ELj1ELj16ENS_18Kernel_traits_baseILj1280EfS2_fS2_fjLj128EEEEELb0ELb1ELb0ELb0EEEvNS_9BwdParamsE --------------------------
	.section	.nv.constant0._ZN10layer_norm13ln_bwd_kernelINS_13Kernel_traitsIf13__nv_bfloat16fS2_fjLj1280ELj1ELj4ELj1ELj16ENS_18Kernel_traits_baseILj1280EfS2_fS2_fjLj128EEEEELb0ELb1ELb0ELb0EEEvNS_9BwdParamsE,"a",@progbits
	.sectionflags	@""
	.align	4
.nv.constant0._ZN10layer_norm13ln_bwd_kernelINS_13Kernel_traitsIf13__nv_bfloat16fS2_fjLj1280ELj1ELj4ELj1ELj16ENS_18Kernel_traits_baseILj1280EfS2_fS2_fjLj128EEEEELb0ELb1ELb0ELb0EEEvNS_9BwdParamsE:
	.zero		648


//--------------------- .nv.constant0._ZN10layer_norm13ln_bwd_kernelINS_13Kernel_traitsIf13__nv_bfloat16fS2_fjLj1280ELj1ELj4ELj1ELj16ENS_18Kernel_traits_baseILj1280EfS2_fS2_fjLj128EEEEELb0ELb1ELb0ELb1EEEvNS_9BwdParamsE --------------------------
	.section	.nv.constant0._ZN10layer_norm13ln_bwd_kernelINS_13Kernel_traitsIf13__nv_bfloat16fS2_fjLj1280ELj1ELj4ELj1ELj16ENS_18Kernel_traits_baseILj1280EfS2_fS2_fjLj128EEEEELb0ELb1ELb0ELb1EEEvNS_9BwdParamsE,"a",@progbits
	.sectionflags	@""
	.align	4
.nv.constant0._ZN10layer_norm13ln_bwd_kernelINS_13Kernel_traitsIf13__nv_bfloat16fS2_fjLj1280ELj1ELj4ELj1ELj16ENS_18Kernel_traits_baseILj1280EfS2_fS2_fjLj128EEEEELb0ELb1ELb0ELb1EEEvNS_9BwdParamsE:
	.zero		648


//--------------------- .nv.constant0._ZN10layer_norm13ln_bwd_kernelINS_13Kernel_traitsIf13__nv_bfloat16fS2_fjLj1280ELj1ELj4ELj1ELj16ENS_18Kernel_traits_baseILj1280EfS2_fS2_fjLj128EEEEELb0ELb1ELb1ELb0EEEvNS_9BwdParamsE --------------------------
	.section	.nv.constant0._ZN10layer_norm13ln_bwd_kernelINS_13Kernel_traitsIf13__nv_bfloat16fS2_fjLj1280ELj1ELj4ELj1ELj16ENS_18Kernel_traits_baseILj1280EfS2_fS2_fjLj128EEEEELb0ELb1ELb1ELb0EEEvNS_9BwdParamsE,"a",@progbits
	.sectionflags	@""
	.align	4
.nv.constant0._ZN10layer_norm13ln_bwd_kernelINS_13Kernel_traitsIf13__nv_bfloat16fS2_fjLj1280ELj1ELj4ELj1ELj16ENS_18Kernel_traits_baseILj1280EfS2_fS2_fjLj128EEEEELb0ELb1ELb1ELb0EEEvNS_9BwdParamsE:
	.zero		648


//--------------------- .nv.constant0._ZN10layer_norm13ln_bwd_kernelINS_13Kernel_traitsIf13__nv_bfloat16fS2_fjLj1280ELj1ELj4ELj1ELj16ENS_18Kernel_traits_baseILj1280EfS2_fS2_fjLj128EEEEELb0ELb1ELb1ELb1EEEvNS_9BwdParamsE --------------------------
	.section	.nv.constant0._ZN10layer_norm13ln_bwd_kernelINS_13Kernel_traitsIf13__nv_bfloat16fS2_fjLj1280ELj1ELj4ELj1ELj16ENS_18Kernel_traits_baseILj1280EfS2_fS2_fjLj128EEEEELb0ELb1ELb1ELb1EEEvNS_9BwdParamsE,"a",@progbits
	.sectionflags	@""
	.align	4
.nv.constant0._ZN10layer_norm13ln_bwd_kernelINS_13Kernel_traitsIf13__nv_bfloat16fS2_fjLj1280ELj1ELj4ELj1ELj16ENS_18Kernel_traits_baseILj1280EfS2_fS2_fjLj128EEEEELb0ELb1ELb1ELb1EEEvNS_9BwdParamsE:
	.zero		648


//--------------------- .nv.constant0._ZN10layer_norm13ln_bwd_kernelINS_13Kernel_traitsIf13__nv_bfloat16fS2_fjLj1280ELj1ELj4ELj1ELj16ENS_18Kernel_traits_baseILj1280EfS2_fS2_fjLj128EEEEELb1ELb0ELb0ELb0EEEvNS_9BwdParamsE --------------------------
	.section	.nv.constant0._ZN10layer_norm13ln_bwd_kernelINS_13Kernel_traitsIf13__nv_bfloat16fS2_fjLj1280ELj1ELj4ELj1ELj16ENS_18Kernel_traits_baseILj1280EfS2_fS2_fjLj128EEEEELb1ELb0ELb0ELb0EEEvNS_9BwdParamsE,"a",@progbits
	.sectionflags	@""
	.align	4
.nv.constant0._ZN10layer_norm13ln_bwd_kernelINS_13Kernel_traitsIf13__nv_bfloat16fS2_fjLj1280ELj1ELj4ELj1ELj16ENS_18Kernel_traits_baseILj1280EfS2_fS2_fjLj128EEEEELb1ELb0ELb0ELb0EEEvNS_9BwdParamsE:
	.zero		648


//--------------------- .nv.constant0._ZN10layer_norm13ln_bwd_kernelINS_13Kernel_traitsIf13__nv_bfloat16fS2_fjLj1280ELj1ELj4ELj1ELj16ENS_18Kernel_traits_baseILj1280EfS2_fS2_fjLj128EEEEELb1ELb0ELb0ELb1EEEvNS_9BwdParamsE --------------------------
	.section	.nv.constant0._ZN10layer_norm13ln_bwd_kernelINS_13Kernel_traitsIf13__nv_bfloat16fS2_fjLj1280ELj1ELj4ELj1ELj16ENS_18Kernel_traits_baseILj1280EfS2_fS2_fjLj128EEEEELb1ELb0ELb0ELb1EEEvNS_9BwdParamsE,"a",@progbits
	.sectionflags	@""
	.align	4
.nv.constant0._ZN10layer_norm13ln_bwd_kernelINS_13Kernel_traitsIf13__nv_bfloat16fS2_fjLj1280ELj1ELj4ELj1ELj16ENS_18Kernel_traits_baseILj1280EfS2_fS2_fjLj128EEEEELb1ELb0ELb0ELb1EEEvNS_9BwdParamsE:
	.zero		648


//--------------------- .nv.constant0._ZN10layer_norm22ln_bwd_finalize_kernelINS_22Kernel_traits_finalizeILj1280Ef13__nv_bfloat16fS2_fjLb0ELj1024ELj4ENS_18Kernel_traits_baseILj1280EfS2_fS2_fjLj1024EEEEELb0ELb0EEEvNS_9BwdParamsE --------------------------
	.section	.nv.constant0._ZN10layer_norm22ln_bwd_finalize_kernelINS_22Kernel_traits_finalizeILj1280Ef13__nv_bfloat16fS2_fjLb0ELj1024ELj4ENS_18Kernel_traits_baseILj1280EfS2_fS2_fjLj1024EEEEELb0ELb0EEEvNS_9BwdParamsE,"a",@progbits
	.sectionflags	@""
	.align	4
.nv.constant0._ZN10layer_norm22ln_bwd_finalize_kernelINS_22Kernel_traits_finalizeILj1280Ef13__nv_bfloat16fS2_fjLb0ELj1024ELj4ENS_18Kernel_traits_baseILj1280EfS2_fS2_fjLj1024EEEEELb0ELb0EEEvNS_9BwdParamsE:
	.zero		648


//--------------------- .nv.constant0._ZN10layer_norm13ln_bwd_kernelINS_13Kernel_traitsIf13__nv_bfloat16fS2_fjLj1280ELj1ELj4ELj1ELj16ENS_18Kernel_traits_baseILj1280EfS2_fS2_fjLj128EEEEELb1ELb0ELb1ELb0EEEvNS_9BwdParamsE --------------------------
	.section	.nv.constant0._ZN10layer_norm13ln_bwd_kernelINS_13Kernel_traitsIf13__nv_bfloat16fS2_fjLj1280ELj1ELj4ELj1ELj16ENS_18Kernel_traits_baseILj1280EfS2_fS2_fjLj128EEEEELb1ELb0ELb1ELb0EEEvNS_9BwdParamsE,"a",@progbits
	.sectionflags	@""
	.align	4
.nv.constant0._ZN10layer_norm13ln_bwd_kernelINS_13Kernel_traitsIf13__nv_bfloat16fS2_fjLj1280ELj1ELj4ELj1ELj16ENS_18Kernel_traits_baseILj1280EfS2_fS2_fjLj128EEEEELb1ELb0ELb1ELb0EEEvNS_9BwdParamsE:
	.zero		648


//--------------------- .nv.constant0._ZN10layer_norm22ln_bwd_finalize_kernelINS_22Kernel_traits_finalizeILj1280Ef13__nv_bfloat16fS2_fjLb0ELj1024ELj4ENS_18Kernel_traits_baseILj1280EfS2_fS2_fjLj1024EEEEELb0ELb1EEEvNS_9BwdParamsE --------------------------
	.section	.nv.constant0._ZN10layer_norm22ln_bwd_finalize_kernelINS_22Kernel_traits_finalizeILj1280Ef13__nv_bfloat16fS2_fjLb0ELj1024ELj4ENS_18Kernel_traits_baseILj1280EfS2_fS2_fjLj1024EEEEELb0ELb1EEEvNS_9BwdParamsE,"a",@progbits
	.sectionflags	@""
	.align	4
.nv.constant0._ZN10layer_norm22ln_bwd_finalize_kernelINS_22Kernel_traits_finalizeILj1280Ef13__nv_bfloat16fS2_fjLb0ELj1024ELj4ENS_18Kernel_traits_baseILj1280EfS2_fS2_fjLj1024EEEEELb0ELb1EEEvNS_9BwdParamsE:
	.zero		648


//--------------------- .nv.constant0._ZN10layer_norm13ln_bwd_kernelINS_13Kernel_traitsIf13__nv_bfloat16fS2_fjLj1280ELj1ELj4ELj1ELj16ENS_18Kernel_traits_baseILj1280EfS2_fS2_fjLj128EEEEELb1ELb0ELb1ELb1EEEvNS_9BwdParamsE --------------------------
	.section	.nv.constant0._ZN10layer_norm13ln_bwd_kernelINS_13Kernel_traitsIf13__nv_bfloat16fS2_fjLj1280ELj1ELj4ELj1ELj16ENS_18Kernel_traits_baseILj1280EfS2_fS2_fjLj128EEEEELb1ELb0ELb1ELb1EEEvNS_9BwdParamsE,"a",@progbits
	.sectionflags	@""
	.align	4
.nv.constant0._ZN10layer_norm13ln_bwd_kernelINS_13Kernel_traitsIf13__nv_bfloat16fS2_fjLj1280ELj1ELj4ELj1ELj16ENS_18Kernel_traits_baseILj1280EfS2_fS2_fjLj128EEEEELb1ELb0ELb1ELb1EEEvNS_9BwdParamsE:
	.zero		648


//--------------------- .nv.constant0._ZN10layer_norm13ln_bwd_kernelINS_13Kernel_traitsIf13__nv_bfloat16fS2_fjLj1280ELj1ELj4ELj1ELj16ENS_18Kernel_traits_baseILj1280EfS2_fS2_fjLj128EEEEELb1ELb1ELb0ELb0EEEvNS_9BwdParamsE --------------------------
	.section	.nv.constant0._ZN10layer_norm13ln_bwd_kernelINS_13Kernel_traitsIf13__nv_bfloat16fS2_fjLj1280ELj1ELj4ELj1ELj16ENS_18Kernel_traits_baseILj1280EfS2_fS2_fjLj128EEEEELb1ELb1ELb0ELb0EEEvNS_9BwdParamsE,"a",@progbits
	.sectionflags	@""
	.align	4
.nv.constant0._ZN10layer_norm13ln_bwd_kernelINS_13Kernel_traitsIf13__nv_bfloat16fS2_fjLj1280ELj1ELj4ELj1ELj16ENS_18Kernel_traits_baseILj1280EfS2_fS2_fjLj128EEEEELb1ELb1ELb0ELb0EEEvNS_9BwdParamsE:
	.zero		648


//--------------------- .nv.constant0._ZN10layer_norm13ln_bwd_kernelINS_13Kernel_traitsIf13__nv_bfloat16fS2_fjLj1280ELj1ELj4ELj1ELj16ENS_18Kernel_traits_baseILj1280EfS2_fS2_fjLj128EEEEELb1ELb1ELb0ELb1EEEvNS_9BwdParamsE --------------------------
	.section	.nv.constant0._ZN10layer_norm13ln_bwd_kernelINS_13Kernel_traitsIf13__nv_bfloat16fS2_fjLj1280ELj1ELj4ELj1ELj16ENS_18Kernel_traits_baseILj1280EfS2_fS2_fjLj128EEEEELb1ELb1ELb0ELb1EEEvNS_9BwdParamsE,"a",@progbits
	.sectionflags	@""
	.align	4
.nv.constant0._ZN10layer_norm13ln_bwd_kernelINS_13Kernel_traitsIf13__nv_bfloat16fS2_fjLj1280ELj1ELj4ELj1ELj16ENS_18Kernel_traits_baseILj1280EfS2_fS2_fjLj128EEEEELb1ELb1ELb0ELb1EEEvNS_9BwdParamsE:
	.zero		648


//--------------------- .nv.constant0._ZN10layer_norm22ln_bwd_finalize_kernelINS_22Kernel_traits_finalizeILj1280Ef13__nv_bfloat16fS2_fjLb1ELj1024ELj4ENS_18Kernel_traits_baseILj1280EfS2_fS2_fjLj1024EEEEELb1ELb0EEEvNS_9BwdParamsE --------------------------
	.section	.nv.constant0._ZN10layer_norm22ln_bwd_finalize_kernelINS_22Kernel_traits_finalizeILj1280Ef13__nv_bfloat16fS2_fjLb1ELj1024ELj4ENS_18Kernel_traits_baseILj1280EfS2_fS2_fjLj1024EEEEELb1ELb0EEEvNS_9BwdParamsE,"a",@progbits
	.sectionflags	@""
	.align	4
.nv.constant0._ZN10layer_norm22ln_bwd_finalize_kernelINS_22Kernel_traits_finalizeILj1280Ef13__nv_bfloat16fS2_fjLb1ELj1024ELj4ENS_18Kernel_traits_baseILj1280EfS2_fS2_fjLj1024EEEEELb1ELb0EEEvNS_9BwdParamsE:
	.zero		648


//--------------------- .nv.constant0._ZN10layer_norm13ln_bwd_kernelINS_13Kernel_traitsIf13__nv_bfloat16fS2_fjLj1280ELj1ELj4ELj1ELj16ENS_18Kernel_traits_baseILj1280EfS2_fS2_fjLj128EEEEELb1ELb1ELb1ELb0EEEvNS_9BwdParamsE --------------------------
	.section	.nv.constant0._ZN10layer_norm13ln_bwd_kernelINS_13Kernel_traitsIf13__nv_bfloat16fS2_fjLj1280ELj1ELj4ELj1ELj16ENS_18Kernel_traits_baseILj1280EfS2_fS2_fjLj128EEEEELb1ELb1ELb1ELb0EEEvNS_9BwdParamsE,"a",@progbits
	.sectionflags	@""
	.align	4
.nv.constant0._ZN10layer_norm13ln_bwd_kernelINS_13Kernel_traitsIf13__nv_bfloat16fS2_fjLj1280ELj1ELj4ELj1ELj16ENS_18Kernel_traits_baseILj1280EfS2_fS2_fjLj128EEEEELb1ELb1ELb1ELb0EEEvNS_9BwdParamsE:
	.zero		648


//--------------------- .nv.constant0._ZN10layer_norm22ln_bwd_finalize_kernelINS_22Kernel_traits_finalizeILj1280Ef13__nv_bfloat16fS2_fjLb1ELj1024ELj4ENS_18Kernel_traits_baseILj1280EfS2_fS2_fjLj1024EEEEELb1ELb1EEEvNS_9BwdParamsE --------------------------
	.section	.nv.constant0._ZN10layer_norm22ln_bwd_finalize_kernelINS_22Kernel_traits_finalizeILj1280Ef13__nv_bfloat16fS2_fjLb1ELj1024ELj4ENS_18Kernel_traits_baseILj1280EfS2_fS2_fjLj1024EEEEELb1ELb1EEEvNS_9BwdParamsE,"a",@progbits
	.sectionflags	@""
	.align	4
.nv.constant0._ZN10layer_norm22ln_bwd_finalize_kernelINS_22Kernel_traits_finalizeILj1280Ef13__nv_bfloat16fS2_fjLb1ELj1024ELj4ENS_18Kernel_traits_baseILj1280EfS2_fS2_fjLj1024EEEEELb1ELb1EEEvNS_9BwdParamsE:
	.zero		648


//--------------------- .nv.constant0._ZN10layer_norm13ln_bwd_kernelINS_13Kernel_traitsIf13__nv_bfloat16fS2_fjLj1280ELj1ELj4ELj1ELj16ENS_18Kernel_traits_baseILj1280EfS2_fS2_fjLj128EEEEELb1ELb1ELb1ELb1EEEvNS_9BwdParamsE --------------------------
	.section	.nv.constant0._ZN10layer_norm13ln_bwd_kernelINS_13Kernel_traitsIf13__nv_bfloat16fS2_fjLj1280ELj1ELj4ELj1ELj16ENS_18Kernel_traits_baseILj1280EfS2_fS2_fjLj128EEEEELb1ELb1ELb1ELb1EEEvNS_9BwdParamsE,"a",@progbits
	.sectionflags	@""
	.align	4
.nv.constant0._ZN10layer_norm13ln_bwd_kernelINS_13Kernel_traitsIf13__nv_bfloat16fS2_fjLj1280ELj1ELj4ELj1ELj16ENS_18Kernel_traits_baseILj1280EfS2_fS2_fjLj128EEEEELb1ELb1ELb1ELb1EEEvNS_9BwdParamsE:
	.zero		648


//--------------------- .nv.constant0._ZN10layer_norm13ln_bwd_kernelINS_13Kernel_traitsIf6__halfS2_S2_fjLj1280ELj1ELj4ELj1ELj16ENS_18Kernel_traits_baseILj1280EfS2_S2_S2_fjLj128EEEEELb0ELb0ELb0ELb0EEEvNS_9BwdParamsE --------------------------
	.section	.nv.constant0._ZN10layer_norm13ln_bwd_kernelINS_13Kernel_traitsIf6__halfS2_S2_fjLj1280ELj1ELj4ELj1ELj16ENS_18Kernel_traits_baseILj1280EfS2_S2_S2_fjLj128EEEEELb0ELb0ELb0ELb0EEEvNS_9BwdParamsE,"a",@progbits
	.sectionflags	@""
	.align	4
.nv.constant0._ZN10layer_norm13ln_bwd_kernelINS_13Kernel_traitsIf6__halfS2_S2_fjLj1280ELj1ELj4ELj1ELj16ENS_18Kernel_traits_baseILj1280EfS2_S2_S2_fjLj128EEEEELb0ELb0ELb0ELb0EEEvNS_9BwdParamsE:
	.zero		648


//--------------------- .nv.constant0._ZN10layer_norm13ln_bwd_kernelINS_13Kernel_traitsIf6__halfS2_S2_fjLj1280ELj1ELj4ELj1ELj16ENS_18Kernel_traits_baseILj1280EfS2_S2_S2_fjLj128EEEEELb0ELb0ELb0ELb1EEEvNS_9BwdParamsE --------------------------
	.section	.nv.constant0._ZN10layer_norm13ln_bwd_kernelINS_13Kernel_traitsIf6__halfS2_S2_fjLj1280ELj1ELj4ELj1ELj16ENS_18Kernel_traits_baseILj1280EfS2_S2_S2_fjLj128EEEEELb0ELb0ELb0ELb1EEEvNS_9BwdParamsE,"a",@progbits
	.sectionflags	@""
	.align	4
.nv.constant0._ZN10layer_norm13ln_bwd_kernelINS_13Kernel_traitsIf6__halfS2_S2_fjLj1280ELj1ELj4ELj1ELj16ENS_18Kernel_traits_baseILj1280EfS2_S2_S2_fjLj128EEEEELb0ELb0ELb0ELb1EEEvNS_9BwdParamsE:
	.zero		648


//--------------------- .nv.constant0._ZN10layer_norm13ln_bwd_kernelINS_13Kernel_traitsIf6__halfS2_S2_fjLj1280ELj1ELj4ELj1ELj16ENS_18Kernel_traits_baseILj1280EfS2_S2_S2_fjLj128EEEEELb0ELb0ELb1ELb0EEEvNS_9BwdParamsE --------------------------
	.section	.nv.constant0._ZN10layer_norm13ln_bwd_kernelINS_13Kernel_traitsIf6__halfS2_S2_fjLj1280ELj1ELj4ELj1ELj16ENS_18Kernel_traits_baseILj1280EfS2_S2_S2_fjLj128EEEEELb0ELb0ELb1ELb0EEEvNS_9BwdParamsE,"a",@progbits
	.sectionflags	@""
	.align	4
.nv.constant0._ZN10layer_norm13ln_bwd_kernelINS_13Kernel_traitsIf6__halfS2_S2_fjLj1280ELj1ELj4ELj1ELj16ENS_18Kernel_traits_baseILj1280EfS2_S2_S2_fjLj128EEEEELb0ELb0ELb1ELb0EEEvNS_9BwdParamsE:
	.zero		648


//--------------------- .nv.constant0._ZN10layer_norm13ln_bwd_kernelINS_13Kernel_traitsIf6__halfS2_S2_fjLj1280ELj1ELj4ELj1ELj16ENS_18Kernel_traits_baseILj1280EfS2_S2_S2_fjLj128EEEEELb0ELb0ELb1ELb1EEEvNS_9BwdParamsE --------------------------
	.section	.nv.constant0._ZN10layer_norm13ln_bwd_kernelINS_13Kernel_traitsIf6__halfS2_S2_fjLj1280ELj1ELj4ELj1ELj16ENS_18Kernel_traits_baseILj1280EfS2_S2_S2_fjLj128EEEEELb0ELb0ELb1ELb1EEEvNS_9BwdParamsE,"a",@progbits
	.sectionflags	@""
	.align	4
.nv.constant0._ZN10layer_norm13ln_bwd_kernelINS_13Kernel_traitsIf6__halfS2_S2_fjLj1280ELj1ELj4ELj1ELj16ENS_18Kernel_traits_baseILj1280EfS2_S2_S2_fjLj128EEEEELb0ELb0ELb1ELb1EEEvNS_9BwdParamsE:
	.zero		648


//--------------------- .nv.constant0._ZN10layer_norm13ln_bwd_kernelINS_13Kernel_traitsIf6__halfS2_S2_fjLj1280ELj1ELj4ELj1ELj16ENS_18Kernel_traits_baseILj1280EfS2_S2_S2_fjLj128EEEEELb0ELb1ELb0ELb0EEEvNS_9BwdParamsE --------------------------
	.section	.nv.constant0._ZN10layer_norm13ln_bwd_kernelINS_13Kernel_traitsIf6__halfS2_S2_fjLj1280ELj1ELj4ELj1ELj16ENS_18Kernel_traits_baseILj1280EfS2_S2_S2_fjLj128EEEEELb0ELb1ELb0ELb0EEEvNS_9BwdParamsE,"a",@progbits
	.sectionflags	@""
	.align	4
.nv.constant0._ZN10layer_norm13ln_bwd_kernelINS_13Kernel_traitsIf6__halfS2_S2_fjLj1280ELj1ELj4ELj1ELj16ENS_18Kernel_traits_baseILj1280EfS2_S2_S2_fjLj128EEEEELb0ELb1ELb0ELb0EEEvNS_9BwdParamsE:
	.zero		648


//--------------------- .nv.constant0._ZN10layer_norm13ln_bwd_kernelINS_13Kernel_traitsIf6__halfS2_S2_fjLj1280ELj1ELj4ELj1ELj16ENS_18Kernel_traits_baseILj1280EfS2_S2_S2_fjLj128EEEEELb0ELb1ELb0ELb1EEEvNS_9BwdParamsE --------------------------
	.section	.nv.constant0._ZN10layer_norm13ln_bwd_kernelINS_13Kernel_traitsIf6__halfS2_S2_fjLj1280ELj1ELj4ELj1ELj16ENS_18Kernel_traits_baseILj1280EfS2_S2_S2_fjLj128EEEEELb0ELb1ELb0ELb1EEEvNS_9BwdParamsE,"a",@progbits
	.sectionflags	@""
	.align	4
.nv.constant0._ZN10layer_norm13ln_bwd_kernelINS_13Kernel_traitsIf6__halfS2_S2_fjLj1280ELj1ELj4ELj1ELj16ENS_18Kernel_traits_baseILj1280EfS2_S2_S2_fjLj128EEEEELb0ELb1ELb0ELb1EEEvNS_9BwdParamsE:
	.zero		648


//--------------------- .nv.constant0._ZN10layer_norm13ln_bwd_kernelINS_13Kernel_traitsIf6__halfS2_S2_fjLj1280ELj1ELj4ELj1ELj16ENS_18Kernel_traits_baseILj1280EfS2_S2_S2_fjLj128EEEEELb0ELb1ELb1ELb0EEEvNS_9BwdParamsE --------------------------
	.section	.nv.constant0._ZN10layer_norm13ln_bwd_kernelINS_13Kernel_traitsIf6__halfS2_S2_fjLj1280ELj1ELj4ELj1ELj16ENS_18Kernel_traits_baseILj1280EfS2_S2_S2_fjLj128EEEEELb0ELb1ELb1ELb0EEEvNS_9BwdParamsE,"a",@progbits
	.sectionflags	@""
	.align	4
.nv.constant0._ZN10layer_norm13ln_bwd_kernelINS_13Kernel_traitsIf6__halfS2_S2_fjLj1280ELj1ELj4ELj1ELj16ENS_18Kernel_traits_baseILj1280EfS2_S2_S2_fjLj128EEEEELb0ELb1ELb1ELb0EEEvNS_9BwdParamsE:
	.zero		648


//--------------------- .nv.constant0._ZN10layer_norm13ln_bwd_kernelINS_13Kernel_traitsIf6__halfS2_S2_fjLj1280ELj1ELj4ELj1ELj16ENS_18Kernel_traits_baseILj1280EfS2_S2_S2_fjLj128EEEEELb0ELb1ELb1ELb1EEEvNS_9BwdParamsE --------------------------
	.section	.nv.constant0._ZN10layer_norm13ln_bwd_kernelINS_13Kernel_traitsIf6__halfS2_S2_fjLj1280ELj1ELj4ELj1ELj16ENS_18Kernel_traits_baseILj1280EfS2_S2_S2_fjLj128EEEEELb0ELb1ELb1ELb1EEEvNS_9BwdParamsE,"a",@progbits
	.sectionflags	@""
	.align	4
.nv.constant0._ZN10layer_norm13ln_bwd_kernelINS_13Kernel_traitsIf6__halfS2_S2_fjLj1280ELj1ELj4ELj1ELj16ENS_18Kernel_traits_baseILj1280EfS2_S2_S2_fjLj128EEEEELb0ELb1ELb1ELb1EEEvNS_9BwdParamsE:
	.zero		648


//--------------------- .nv.constant0._ZN10layer_norm13ln_bwd_kernelINS_13Kernel_traitsIf6__halfS2_S2_fjLj1280ELj1ELj4ELj1ELj16ENS_18Kernel_traits_baseILj1280EfS2_S2_S2_fjLj128EEEEELb1ELb0ELb0ELb0EEEvNS_9BwdParamsE --------------------------
	.section	.nv.constant0._ZN10layer_norm13ln_bwd_kernelINS_13Kernel_traitsIf6__halfS2_S2_fjLj1280ELj1ELj4ELj1ELj16ENS_18Kernel_traits_baseILj1280EfS2_S2_S2_fjLj128EEEEELb1ELb0ELb0ELb0EEEvNS_9BwdParamsE,"a",@progbits
	.sectionflags	@""
	.align	4
.nv.constant0._ZN10layer_norm13ln_bwd_kernelINS_13Kernel_traitsIf6__halfS2_S2_fjLj1280ELj1ELj4ELj1ELj16ENS_18Kernel_traits_baseILj1280EfS2_S2_S2_fjLj128EEEEELb1ELb0ELb0ELb0EEEvNS_9BwdParamsE:
	.zero		648


//--------------------- .nv.constant0._ZN10layer_norm13ln_bwd_kernelINS_13Kernel_traitsIf6__halfS2_S2_fjLj1280ELj1ELj4ELj1ELj16ENS_18Kernel_traits_baseILj1280EfS2_S2_S2_fjLj128EEEEELb1ELb0ELb0ELb1EEEvNS_9BwdParamsE --------------------------
	.section	.nv.constant0._ZN10layer_norm13ln_bwd_kernelINS_13Kernel_traitsIf6__halfS2_S2_fjLj1280ELj1ELj4ELj1ELj16ENS_18Kernel_traits_baseILj1280EfS2_S2_S2_fjLj128EEEEELb1ELb0ELb0ELb1EEEvNS_9BwdParamsE,"a",@progbits
	.sectionflags	@""
	.align	4
.nv.constant0._ZN10layer_norm13ln_bwd_kernelINS_13Kernel_traitsIf6__halfS2_S2_fjLj1280ELj1ELj4ELj1ELj16ENS_18Kernel_traits_baseILj1280EfS2_S2_S2_fjLj128EEEEELb1ELb0ELb0ELb1EEEvNS_9BwdParamsE:
	.zero		648


//--------------------- .nv.constant0._ZN10layer_norm22ln_bwd_finalize_kernelINS_22Kernel_traits_finalizeILj1280Ef6__halfS2_S2_fjLb0ELj1024ELj4ENS_18Kernel_traits_baseILj1280EfS2_S2_S2_fjLj1024EEEEELb0ELb0EEEvNS_9BwdParamsE --------------------------
	.section	.nv.constant0._ZN10layer_norm22ln_bwd_finalize_kernelINS_22Kernel_traits_finalizeILj1280Ef6__halfS2_S2_fjLb0ELj1024ELj4ENS_18Kernel_traits_baseILj1280EfS2_S2_S2_fjLj1024EEEEELb0ELb0EEEvNS_9BwdParamsE,"a",@progbits
	.sectionflags	@""
	.align	4
.nv.constant0._ZN10layer_norm22ln_bwd_finalize_kernelINS_22Kernel_traits_finalizeILj1280Ef6__halfS2_S2_fjLb0ELj1024ELj4ENS_18Kernel_traits_baseILj1280EfS2_S2_S2_fjLj1024EEEEELb0ELb0EEEvNS_9BwdParamsE:
	.zero		648


//--------------------- .nv.constant0._ZN10layer_norm13ln_bwd_kernelINS_13Kernel_traitsIf6__halfS2_S2_fjLj1280ELj1ELj4ELj1ELj16ENS_18Kernel_traits_baseILj1280EfS2_S2_S2_fjLj128EEEEELb1ELb0ELb1ELb0EEEvNS_9BwdParamsE --------------------------
	.section	.nv.constant0._ZN10layer_norm13ln_bwd_kernelINS_13Kernel_traitsIf6__halfS2_S2_fjLj1280ELj1ELj4ELj1ELj16ENS_18Kernel_traits_baseILj1280EfS2_S2_S2_fjLj128EEEEELb1ELb0ELb1ELb0EEEvNS_9BwdParamsE,"a",@progbits
	.sectionflags	@""
	.align	4
.nv.constant0._ZN10layer_norm13ln_bwd_kernelINS_13Kernel_traitsIf6__halfS2_S2_fjLj1280ELj1ELj4ELj1ELj16ENS_18Kernel_traits_baseILj1280EfS2_S2_S2_fjLj128EEEEELb1ELb0ELb1ELb0EEEvNS_9BwdParamsE:
	.zero		648


//--------------------- .nv.constant0._ZN10layer_norm22ln_bwd_finalize_kernelINS_22Kernel_traits_finalizeILj1280Ef6__halfS2_S2_fjLb0ELj1024ELj4ENS_18Kernel_traits_baseILj1280EfS2_S2_S2_fjLj1024EEEEELb0ELb1EEEvNS_9BwdParamsE --------------------------
	.section	.nv.constant0._ZN10layer_norm22ln_bwd_finalize_kernelINS_22Kernel_traits_finalizeILj1280Ef6__halfS2_S2_fjLb0ELj1024ELj4ENS_18Kernel_traits_baseILj1280EfS2_S2_S2_fjLj1024EEEEELb0ELb1EEEvNS_9BwdParamsE,"a",@progbits
	.sectionflags	@""
	.align	4
.nv.constant0._ZN10layer_norm22ln_bwd_finalize_kernelINS_22Kernel_traits_finalizeILj1280Ef6__halfS2_S2_fjLb0ELj1024ELj4ENS_18Kernel_traits_baseILj1280EfS2_S2_S2_fjLj1024EEEEELb0ELb1EEEvNS_9BwdParamsE:
	.zero		648


//--------------------- .nv.constant0._ZN10layer_norm13ln_bwd_kernelINS_13Kernel_traitsIf6__halfS2_S2_fjLj1280ELj1ELj4ELj1ELj16ENS_18Kernel_traits_baseILj1280EfS2_S2_S2_fjLj128EEEEELb1ELb0ELb1ELb1EEEvNS_9BwdParamsE --------------------------
	.section	.nv.constant0._ZN10layer_norm13ln_bwd_kernelINS_13Kernel_traitsIf6__halfS2_S2_fjLj1280ELj1ELj4ELj1ELj16ENS_18Kernel_traits_baseILj1280EfS2_S2_S2_fjLj128EEEEELb1ELb0ELb1ELb1EEEvNS_9BwdParamsE,"a",@progbits
	.sectionflags	@""
	.align	4
.nv.constant0._ZN10layer_norm13ln_bwd_kernelINS_13Kernel_traitsIf6__halfS2_S2_fjLj1280ELj1ELj4ELj1ELj16ENS_18Kernel_traits_baseILj1280EfS2_S2_S2_fjLj128EEEEELb1ELb0ELb1ELb1EEEvNS_9BwdParamsE:
	.zero		648


//--------------------- .nv.constant0._ZN10layer_norm13ln_bwd_kernelINS_13Kernel_traitsIf6__halfS2_S2_fjLj1280ELj1ELj4ELj1ELj16ENS_18Kernel_traits_baseILj1280EfS2_S2_S2_fjLj128EEEEELb1ELb1ELb0ELb0EEEvNS_9BwdParamsE --------------------------
	.section	.nv.constant0._ZN10layer_norm13ln_bwd_kernelINS_13Kernel_traitsIf6__halfS2_S2_fjLj1280ELj1ELj4ELj1ELj16ENS_18Kernel_traits_baseILj1280EfS2_S2_S2_fjLj128EEEEELb1ELb1ELb0ELb0EEEvNS_9BwdParamsE,"a",@progbits
	.sectionflags	@""
	.align	4
.nv.constant0._ZN10layer_norm13ln_bwd_kernelINS_13Kernel_traitsIf6__halfS2_S2_fjLj1280ELj1ELj4ELj1ELj16ENS_18Kernel_traits_baseILj1280EfS2_S2_S2_fjLj128EEEEELb1ELb1ELb0ELb0EEEvNS_9BwdParamsE:
	.zero		648


//--------------------- .nv.constant0._ZN10layer_norm13ln_bwd_kernelINS_13Kernel_traitsIf6__halfS2_S2_fjLj1280ELj1ELj4ELj1ELj16ENS_18Kernel_traits_baseILj1280EfS2_S2_S2_fjLj128EEEEELb1ELb1ELb0ELb1EEEvNS_9BwdParamsE --------------------------
	.section	.nv.constant0._ZN10layer_norm13ln_bwd_kernelINS_13Kernel_traitsIf6__halfS2_S2_fjLj1280ELj1ELj4ELj1ELj16ENS_18Kernel_traits_baseILj1280EfS2_S2_S2_fjLj128EEEEELb1ELb1ELb0ELb1EEEvNS_9BwdParamsE,"a",@progbits
	.sectionflags	@""
	.align	4
.nv.constant0._ZN10layer_norm13ln_bwd_kernelINS_13Kernel_traitsIf6__halfS2_S2_fjLj1280ELj1ELj4ELj1ELj16ENS_18Kernel_traits_baseILj1280EfS2_S2_S2_fjLj128EEEEELb1ELb1ELb0ELb1EEEvNS_9BwdParamsE:
	.zero		648


//--------------------- .nv.constant0._ZN10layer_norm22ln_bwd_finalize_kernelINS_22Kernel_traits_finalizeILj1280Ef6__halfS2_S2_fjLb1ELj1024ELj4ENS_18Kernel_traits_baseILj1280EfS2_S2_S2_fjLj1024EEEEELb1ELb0EEEvNS_9BwdParamsE --------------------------
	.section	.nv.constant0._ZN10layer_norm22ln_bwd_finalize_kernelINS_22Kernel_traits_finalizeILj1280Ef6__halfS2_S2_fjLb1ELj1024ELj4ENS_18Kernel_traits_baseILj1280EfS2_S2_S2_fjLj1024EEEEELb1ELb0EEEvNS_9BwdParamsE,"a",@progbits
	.sectionflags	@""
	.align	4
.nv.constant0._ZN10layer_norm22ln_bwd_finalize_kernelINS_22Kernel_traits_finalizeILj1280Ef6__halfS2_S2_fjLb1ELj1024ELj4ENS_18Kernel_traits_baseILj1280EfS2_S2_S2_fjLj1024EEEEELb1ELb0EEEvNS_9BwdParamsE:
	.zero		648


//--------------------- .nv.constant0._ZN10layer_norm13ln_bwd_kernelINS_13Kernel_traitsIf6__halfS2_S2_fjLj1280ELj1ELj4ELj1ELj16ENS_18Kernel_traits_baseILj1280EfS2_S2_S2_fjLj128EEEEELb1ELb1ELb1ELb0EEEvNS_9BwdParamsE --------------------------
	.section	.nv.constant0._ZN10layer_norm13ln_bwd_kernelINS_13Kernel_traitsIf6__halfS2_S2_fjLj1280ELj1ELj4ELj1ELj16ENS_18Kernel_traits_baseILj1280EfS2_S2_S2_fjLj128EEEEELb1ELb1ELb1ELb0EEEvNS_9BwdParamsE,"a",@progbits
	.sectionflags	@""
	.align	4
.nv.constant0._ZN10layer_norm13ln_bwd_kernelINS_13Kernel_traitsIf6__halfS2_S2_fjLj1280ELj1ELj4ELj1ELj16ENS_18Kernel_traits_baseILj1280EfS2_S2_S2_fjLj128EEEEELb1ELb1ELb1ELb0EEEvNS_9BwdParamsE:
	.zero		648


//--------------------- .nv.constant0._ZN10layer_norm22ln_bwd_finalize_kernelINS_22Kernel_traits_finalizeILj1280Ef6__halfS2_S2_fjLb1ELj1024ELj4ENS_18Kernel_traits_baseILj1280EfS2_S2_S2_fjLj1024EEEEELb1ELb1EEEvNS_9BwdParamsE --------------------------
	.section	.nv.constant0._ZN10layer_norm22ln_bwd_finalize_kernelINS_22Kernel_traits_finalizeILj1280Ef6__halfS2_S2_fjLb1ELj1024ELj4ENS_18Kernel_traits_baseILj1280EfS2_S2_S2_fjLj1024EEEEELb1ELb1EEEvNS_9BwdParamsE,"a",@progbits
	.sectionflags	@""
	.align	4
.nv.constant0._ZN10layer_norm22ln_bwd_finalize_kernelINS_22Kernel_traits_finalizeILj1280Ef6__halfS2_S2_fjLb1ELj1024ELj4ENS_18Kernel_traits_baseILj1280EfS2_S2_S2_fjLj1024EEEEELb1ELb1EEEvNS_9BwdParamsE:
	.zero		648


//--------------------- .nv.constant0._ZN10layer_norm13ln_bwd_kernelINS_13Kernel_traitsIf6__halfS2_S2_fjLj1280ELj1ELj4ELj1ELj16ENS_18Kernel_traits_baseILj1280EfS2_S2_S2_fjLj128EEEEELb1ELb1ELb1ELb1EEEvNS_9BwdParamsE --------------------------
	.section	.nv.constant0._ZN10layer_norm13ln_bwd_kernelINS_13Kernel_traitsIf6__halfS2_S2_fjLj1280ELj1ELj4ELj1ELj16ENS_18Kernel_traits_baseILj1280EfS2_S2_S2_fjLj128EEEEELb1ELb1ELb1ELb1EEEvNS_9BwdParamsE,"a",@progbits
	.sectionflags	@""
	.align	4
.nv.constant0._ZN10layer_norm13ln_bwd_kernelINS_13Kernel_traitsIf6__halfS2_S2_fjLj1280ELj1ELj4ELj1ELj16ENS_18Kernel_traits_baseILj1280EfS2_S2_S2_fjLj128EEEEELb1ELb1ELb1ELb1EEEvNS_9BwdParamsE:
	.zero		648


//--------------------- .nv.constant0._ZN10layer_norm13ln_bwd_kernelINS_13Kernel_traitsI6__halfS2_fS2_fjLj1280ELj1ELj4ELj1ELj16ENS_18Kernel_traits_baseILj1280ES2_S2_fS2_fjLj128EEEEELb0ELb0ELb0ELb0EEEvNS_9BwdParamsE --------------------------
	.section	.nv.constant0._ZN10layer_norm13ln_bwd_kernelINS_13Kernel_traitsI6__halfS2_fS2_fjLj1280ELj1ELj4ELj1ELj16ENS_18Kernel_traits_baseILj1280ES2_S2_fS2_fjLj128EEEEELb0ELb0ELb0ELb0EEEvNS_9BwdParamsE,"a",@progbits
	.sectionflags	@""
	.align	4
.nv.constant0._ZN10layer_norm13ln_bwd_kernelINS_13Kernel_traitsI6__halfS2_fS2_fjLj1280ELj1ELj4ELj1ELj16ENS_18Kernel_traits_baseILj1280ES2_S2_fS2_fjLj128EEEEELb0ELb0ELb0ELb0EEEvNS_9BwdParamsE:
	.zero		648


//--------------------- .nv.constant0._ZN10layer_norm13ln_bwd_kernelINS_13Kernel_traitsI6__halfS2_fS2_fjLj1280ELj1ELj4ELj1ELj16ENS_18Kernel_traits_baseILj1280ES2_S2_fS2_fjLj128EEEEELb0ELb0ELb0ELb1EEEvNS_9BwdParamsE --------------------------
	.section	.nv.constant0._ZN10layer_norm13ln_bwd_kernelINS_13Kernel_traitsI6__halfS2_fS2_fjLj1280ELj1ELj4ELj1ELj16ENS_18Kernel_traits_baseILj1280ES2_S2_fS2_fjLj128EEEEELb0ELb0ELb0ELb1EEEvNS_9BwdParamsE,"a",@progbits
	.sectionflags	@""
	.align	4
.nv.constant0._ZN10layer_norm13ln_bwd_kernelINS_13Kernel_traitsI6__halfS2_fS2_fjLj1280ELj1ELj4ELj1ELj16ENS_18Kernel_traits_baseILj1280ES2_S2_fS2_fjLj128EEEEELb0ELb0ELb0ELb1EEEvNS_9BwdParamsE:
	.zero		648


//--------------------- .nv.constant0._ZN10layer_norm13ln_bwd_kernelINS_13Kernel_traitsI6__halfS2_fS2_fjLj1280ELj1ELj4ELj1ELj16ENS_18Kernel_traits_baseILj1280ES2_S2_fS2_fjLj128EEEEELb0ELb0ELb1ELb0EEEvNS_9BwdParamsE --------------------------
	.section	.nv.constant0._ZN10layer_norm13ln_bwd_kernelINS_13Kernel_traitsI6__halfS2_fS2_fjLj1280ELj1ELj4ELj1ELj16ENS_18Kernel_traits_baseILj1280ES2_S2_fS2_fjLj128EEEEELb0ELb0ELb1ELb0EEEvNS_9BwdParamsE,"a",@progbits
	.sectionflags	@""
	.align	4
.nv.constant0._ZN10layer_norm13ln_bwd_kernelINS_13Kernel_traitsI6__halfS2_fS2_fjLj1280ELj1ELj4ELj1ELj16ENS_18Kernel_traits_baseILj1280ES2_S2_fS2_fjLj128EEEEELb0ELb0ELb1ELb0EEEvNS_9BwdParamsE:
	.zero		648


//--------------------- .nv.constant0._ZN10layer_norm13ln_bwd_kernelINS_13Kernel_traitsI6__halfS2_fS2_fjLj1280ELj1ELj4ELj1ELj16ENS_18Kernel_traits_baseILj1280ES2_S2_fS2_fjLj128EEEEELb0ELb0ELb1ELb1EEEvNS_9BwdParamsE --------------------------
	.section	.nv.constant0._ZN10layer_norm13ln_bwd_kernelINS_13Kernel_traitsI6__halfS2_fS2_fjLj1280ELj1ELj4ELj1ELj16ENS_18Kernel_traits_baseILj1280ES2_S2_fS2_fjLj128EEEEELb0ELb0ELb1ELb1EEEvNS_9BwdParamsE,"a",@progbits
	.sectionflags	@""
	.align	4
.nv.constant0._ZN10layer_norm13ln_bwd_kernelINS_13Kernel_traitsI6__halfS2_fS2_fjLj1280ELj1ELj4ELj1ELj16ENS_18Kernel_traits_baseILj1280ES2_S2_fS2_fjLj128EEEEELb0ELb0ELb1ELb1EEEvNS_9BwdParamsE:
	.zero		648


//--------------------- .nv.constant0._ZN10layer_norm13ln_bwd_kernelINS_13Kernel_traitsI6__halfS2_fS2_fjLj1280ELj1ELj4ELj1ELj16ENS_18Kernel_traits_baseILj1280ES2_S2_fS2_fjLj128EEEEELb0ELb1ELb0ELb0EEEvNS_9BwdParamsE --------------------------
	.section	.nv.constant0._ZN10layer_norm13ln_bwd_kernelINS_13Kernel_traitsI6__halfS2_fS2_fjLj1280ELj1ELj4ELj1ELj16ENS_18Kernel_traits_baseILj1280ES2_S2_fS2_fjLj128EEEEELb0ELb1ELb0ELb0EEEvNS_9BwdParamsE,"a",@progbits
	.sectionflags	@""
	.align	4
.nv.constant0._ZN10layer_norm13ln_bwd_kernelINS_13Kernel_traitsI6__halfS2_fS2_fjLj1280ELj1ELj4ELj1ELj16ENS_18Kernel_traits_baseILj1280ES2_S2_fS2_fjLj128EEEEELb0ELb1ELb0ELb0EEEvNS_9BwdParamsE:
	.zero		648


//--------------------- .nv.constant0._ZN10layer_norm13ln_bwd_kernelINS_13Kernel_traitsI6__halfS2_fS2_fjLj1280ELj1ELj4ELj1ELj16ENS_18Kernel_traits_baseILj1280ES2_S2_fS2_fjLj128EEEEELb0ELb1ELb0ELb1EEEvNS_9BwdParamsE --------------------------
	.section	.nv.constant0._ZN10layer_norm13ln_bwd_kernelINS_13Kernel_traitsI6__halfS2_fS2_fjLj1280ELj1ELj4ELj1ELj16ENS_18Kernel_traits_baseILj1280ES2_S2_fS2_fjLj128EEEEELb0ELb1ELb0ELb1EEEvNS_9BwdParamsE,"a",@progbits
	.sectionflags	@""
	.align	4
.nv.constant0._ZN10layer_norm13ln_bwd_kernelINS_13Kernel_traitsI6__halfS2_fS2_fjLj1280ELj1ELj4ELj1ELj16ENS_18Kernel_traits_baseILj1280ES2_S2_fS2_fjLj128EEEEELb0ELb1ELb0ELb1EEEvNS_9BwdParamsE:
	.zero		648


//--------------------- .nv.constant0._ZN10layer_norm13ln_bwd_kernelINS_13Kernel_traitsI6__halfS2_fS2_fjLj1280ELj1ELj4ELj1ELj16ENS_18Kernel_traits_baseILj1280ES2_S2_fS2_fjLj128EEEEELb0ELb1ELb1ELb0EEEvNS_9BwdParamsE --------------------------
	.section	.nv.constant0._ZN10layer_norm13ln_bwd_kernelINS_13Kernel_traitsI6__halfS2_fS2_fjLj1280ELj1ELj4ELj1ELj16ENS_18Kernel_traits_baseILj1280ES2_S2_fS2_fjLj128EEEEELb0ELb1ELb1ELb0EEEvNS_9BwdParamsE,"a",@progbits
	.sectionflags	@""
	.align	4
.nv.constant0._ZN10layer_norm13ln_bwd_kernelINS_13Kernel_traitsI6__halfS2_fS2_fjLj1280ELj1ELj4ELj1ELj16ENS_18Kernel_traits_baseILj1280ES2_S2_fS2_fjLj128EEEEELb0ELb1ELb1ELb0EEEvNS_9BwdParamsE:
	.zero		648


//--------------------- .nv.constant0._ZN10layer_norm13ln_bwd_kernelINS_13Kernel_traitsI6__halfS2_fS2_fjLj1280ELj1ELj4ELj1ELj16ENS_18Kernel_traits_baseILj1280ES2_S2_fS2_fjLj128EEEEELb0ELb1ELb1ELb1EEEvNS_9BwdParamsE --------------------------
	.section	.nv.constant0._ZN10layer_norm13ln_bwd_kernelINS_13Kernel_traitsI6__halfS2_fS2_fjLj1280ELj1ELj4ELj1ELj16ENS_18Kernel_traits_baseILj1280ES2_S2_fS2_fjLj128EEEEELb0ELb1ELb1ELb1EEEvNS_9BwdParamsE,"a",@progbits
	.sectionflags	@""
	.align	4
.nv.constant0._ZN10layer_norm13ln_bwd_kernelINS_13Kernel_traitsI6__halfS2_fS2_fjLj1280ELj1ELj4ELj1ELj16ENS_18Kernel_traits_baseILj1280ES2_S2_fS2_fjLj128EEEEELb0ELb1ELb1ELb1EEEvNS_9BwdParamsE:
	.zero		648


//--------------------- .nv.constant0._ZN10layer_norm13ln_bwd_kernelINS_13Kernel_traitsI6__halfS2_fS2_fjLj1280ELj1ELj4ELj1ELj16ENS_18Kernel_traits_baseILj1280ES2_S2_fS2_fjLj128EEEEELb1ELb0ELb0ELb0EEEvNS_9BwdParamsE --------------------------
	.section	.nv.constant0._ZN10layer_norm13ln_bwd_kernelINS_13Kernel_traitsI6__halfS2_fS2_fjLj1280ELj1ELj4ELj1ELj16ENS_18Kernel_traits_baseILj1280ES2_S2_fS2_fjLj128EEEEELb1ELb0ELb0ELb0EEEvNS_9BwdParamsE,"a",@progbits
	.sectionflags	@""
	.align	4
.nv.constant0._ZN10layer_norm13ln_bwd_kernelINS_13Kernel_traitsI6__halfS2_fS2_fjLj1280ELj1ELj4ELj1ELj16ENS_18Kernel_traits_baseILj1280ES2_S2_fS2_fjLj128EEEEELb1ELb0ELb0ELb0EEEvNS_9BwdParamsE:
	.zero		648


//--------------------- .nv.constant0._ZN10layer_norm13ln_bwd_kernelINS_13Kernel_traitsI6__halfS2_fS2_fjLj1280ELj1ELj4ELj1ELj16ENS_18Kernel_traits_baseILj1280ES2_S2_fS2_fjLj128EEEEELb1ELb0ELb0ELb1EEEvNS_9BwdParamsE --------------------------
	.section	.nv.constant0._ZN10layer_norm13ln_bwd_kernelINS_13Kernel_traitsI6__halfS2_fS2_fjLj1280ELj1ELj4ELj1ELj16ENS_18Kernel_traits_baseILj1280ES2_S2_fS2_fjLj128EEEEELb1ELb0ELb0ELb1EEEvNS_9BwdParamsE,"a",@progbits
	.sectionflags	@""
	.align	4
.nv.constant0._ZN10layer_norm13ln_bwd_kernelINS_13Kernel_traitsI6__halfS2_fS2_fjLj1280ELj1ELj4ELj1ELj16ENS_18Kernel_traits_baseILj1280ES2_S2_fS2_fjLj128EEEEELb1ELb0ELb0ELb1EEEvNS_9BwdParamsE:
	.zero		648


//--------------------- .nv.constant0._ZN10layer_norm22ln_bwd_finalize_kernelINS_22Kernel_traits_finalizeILj1280E6__halfS2_fS2_fjLb0ELj1024ELj4ENS_18Kernel_traits_baseILj1280ES2_S2_fS2_fjLj1024EEEEELb0ELb0EEEvNS_9BwdParamsE --------------------------
	.section	.nv.constant0._ZN10layer_norm22ln_bwd_finalize_kernelINS_22Kernel_traits_finalizeILj1280E6__halfS2_fS2_fjLb0ELj1024ELj4ENS_18Kernel_traits_baseILj1280ES2_S2_fS2_fjLj1024EEEEELb0ELb0EEEvNS_9BwdParamsE,"a",@progbits
	.sectionflags	@""
	.align	4
.nv.constant0._ZN10layer_norm22ln_bwd_finalize_kernelINS_22Kernel_traits_finalizeILj1280E6__halfS2_fS2_fjLb0ELj1024ELj4ENS_18Kernel_traits_baseILj1280ES2_S2_fS2_fjLj1024EEEEELb0ELb0EEEvNS_9BwdParamsE:
	.zero		648


//--------------------- .nv.constant0._ZN10layer_norm13ln_bwd_kernelINS_13Kernel_traitsI6__halfS2_fS2_fjLj1280ELj1ELj4ELj1ELj16ENS_18Kernel_traits_baseILj1280ES2_S2_fS2_fjLj128EEEEELb1ELb0ELb1ELb0EEEvNS_9BwdParamsE --------------------------
	.section	.nv.constant0._ZN10layer_norm13ln_bwd_kernelINS_13Kernel_traitsI6__halfS2_fS2_fjLj1280ELj1ELj4ELj1ELj16ENS_18Kernel_traits_baseILj1280ES2_S2_fS2_fjLj128EEEEELb1ELb0ELb1ELb0EEEvNS_9BwdParamsE,"a",@progbits
	.sectionflags	@""
	.align	4
.nv.constant0._ZN10layer_norm13ln_bwd_kernelINS_13Kernel_traitsI6__halfS2_fS2_fjLj1280ELj1ELj4ELj1ELj16ENS_18Kernel_traits_baseILj1280ES2_S2_fS2_fjLj128EEEEELb1ELb0ELb1ELb0EEEvNS_9BwdParamsE:
	.zero		648


//--------------------- .nv.constant0._ZN10layer_norm22ln_bwd_finalize_kernelINS_22Kernel_traits_finalizeILj1280E6__halfS2_fS2_fjLb0ELj1024ELj4ENS_18Kernel_traits_baseILj1280ES2_S2_fS2_fjLj1024EEEEELb0ELb1EEEvNS_9BwdParamsE --------------------------
	.section	.nv.constant0._ZN10layer_norm22ln_bwd_finalize_kernelINS_22Kernel_traits_finalizeILj1280E6__halfS2_fS2_fjLb0ELj1024ELj4ENS_18Kernel_traits_baseILj1280ES2_S2_fS2_fjLj1024EEEEELb0ELb1EEEvNS_9BwdParamsE,"a",@progbits
	.sectionflags	@""
	.align	4
.nv.constant0._ZN10layer_norm22ln_bwd_finalize_kernelINS_22Kernel_traits_finalizeILj1280E6__halfS2_fS2_fjLb0ELj1024ELj4ENS_18Kernel_traits_baseILj1280ES2_S2_fS2_fjLj1024EEEEELb0ELb1EEEvNS_9BwdParamsE:
	.zero		648


//--------------------- .nv.constant0._ZN10layer_norm13ln_bwd_kernelINS_13Kernel_traitsI6__halfS2_fS2_fjLj1280ELj1ELj4ELj1ELj16ENS_18Kernel_traits_baseILj1280ES2_S2_fS2_fjLj128EEEEELb1ELb0ELb1ELb1EEEvNS_9BwdParamsE --------------------------
	.section	.nv.constant0._ZN10layer_norm13ln_bwd_kernelINS_13Kernel_traitsI6__halfS2_fS2_fjLj1280ELj1ELj4ELj1ELj16ENS_18Kernel_traits_baseILj1280ES2_S2_fS2_fjLj128EEEEELb1ELb0ELb1ELb1EEEvNS_9BwdParamsE,"a",@progbits
	.sectionflags	@""
	.align	4
.nv.constant0._ZN10layer_norm13ln_bwd_kernelINS_13Kernel_traitsI6__halfS2_fS2_fjLj1280ELj1ELj4ELj1ELj16ENS_18Kernel_traits_baseILj1280ES2_S2_fS2_fjLj128EEEEELb1ELb0ELb1ELb1EEEvNS_9BwdParamsE:
	.zero		648


//--------------------- .nv.constant0._ZN10layer_norm13ln_bwd_kernelINS_13Kernel_traitsI6__halfS2_fS2_fjLj1280ELj1ELj4ELj1ELj16ENS_18Kernel_traits_baseILj1280ES2_S2_fS2_fjLj128EEEEELb1ELb1ELb0ELb0EEEvNS_9BwdParamsE --------------------------
	.section	.nv.constant0._ZN10layer_norm13ln_bwd_kernelINS_13Kernel_traitsI6__halfS2_fS2_fjLj1280ELj1ELj4ELj1ELj16ENS_18Kernel_traits_baseILj1280ES2_S2_fS2_fjLj128EEEEELb1ELb1ELb0ELb0EEEvNS_9BwdParamsE,"a",@progbits
	.sectionflags	@""
	.align	4
.nv.constant0._ZN10layer_norm13ln_bwd_kernelINS_13Kernel_traitsI6__halfS2_fS2_fjLj1280ELj1ELj4ELj1ELj16ENS_18Kernel_traits_baseILj1280ES2_S2_fS2_fjLj128EEEEELb1ELb1ELb0ELb0EEEvNS_9BwdParamsE:
	.zero		648


//--------------------- .nv.constant0._ZN10layer_norm13ln_bwd_kernelINS_13Kernel_traitsI6__halfS2_fS2_fjLj1280ELj1ELj4ELj1ELj16ENS_18Kernel_traits_baseILj1280ES2_S2_fS2_fjLj128EEEEELb1ELb1ELb0ELb1EEEvNS_9BwdParamsE --------------------------
	.section	.nv.constant0._ZN10layer_norm13ln_bwd_kernelINS_13Kernel_traitsI6__halfS2_fS2_fjLj1280ELj1ELj4ELj1ELj16ENS_18Kernel_traits_baseILj1280ES2_S2_fS2_fjLj128EEEEELb1ELb1ELb0ELb1EEEvNS_9BwdParamsE,"a",@progbits
	.sectionflags	@""
	.align	4
.nv.constant0._ZN10layer_norm13ln_bwd_kernelINS_13Kernel_traitsI6__halfS2_fS2_fjLj1280ELj1ELj4ELj1ELj16ENS_18Kernel_traits_baseILj1280ES2_S2_fS2_fjLj128EEEEELb1ELb1ELb0ELb1EEEvNS_9BwdParamsE:
	.zero		648


//--------------------- .nv.constant0._ZN10layer_norm22ln_bwd_finalize_kernelINS_22Kernel_traits_finalizeILj1280E6__halfS2_fS2_fjLb1ELj1024ELj4ENS_18Kernel_traits_baseILj1280ES2_S2_fS2_fjLj1024EEEEELb1ELb0EEEvNS_9BwdParamsE --------------------------
	.section	.nv.constant0._ZN10layer_norm22ln_bwd_finalize_kernelINS_22Kernel_traits_finalizeILj1280E6__halfS2_fS2_fjLb1ELj1024ELj4ENS_18Kernel_traits_baseILj1280ES2_S2_fS2_fjLj1024EEEEELb1ELb0EEEvNS_9BwdParamsE,"a",@progbits
	.sectionflags	@""
	.align	4
.nv.constant0._ZN10layer_norm22ln_bwd_finalize_kernelINS_22Kernel_traits_finalizeILj1280E6__halfS2_fS2_fjLb1ELj1024ELj4ENS_18Kernel_traits_baseILj1280ES2_S2_fS2_fjLj1024EEEEELb1ELb0EEEvNS_9BwdParamsE:
	.zero		648


//--------------------- .nv.constant0._ZN10layer_norm13ln_bwd_kernelINS_13Kernel_traitsI6__halfS2_fS2_fjLj1280ELj1ELj4ELj1ELj16ENS_18Kernel_traits_baseILj1280ES2_S2_fS2_fjLj128EEEEELb1ELb1ELb1ELb0EEEvNS_9BwdParamsE --------------------------
	.section	.nv.constant0._ZN10layer_norm13ln_bwd_kernelINS_13Kernel_traitsI6__halfS2_fS2_fjLj1280ELj1ELj4ELj1ELj16ENS_18Kernel_traits_baseILj1280ES2_S2_fS2_fjLj128EEEEELb1ELb1ELb1ELb0EEEvNS_9BwdParamsE,"a",@progbits
	.sectionflags	@""
	.align	4
.nv.constant0._ZN10layer_norm13ln_bwd_kernelINS_13Kernel_traitsI6__halfS2_fS2_fjLj1280ELj1ELj4ELj1ELj16ENS_18Kernel_traits_baseILj1280ES2_S2_fS2_fjLj128EEEEELb1ELb1ELb1ELb0EEEvNS_9BwdParamsE:
	.zero		648


//--------------------- .nv.constant0._ZN10layer_norm22ln_bwd_finalize_kernelINS_22Kernel_traits_finalizeILj1280E6__halfS2_fS2_fjLb1ELj1024ELj4ENS_18Kernel_traits_baseILj1280ES2_S2_fS2_fjLj1024EEEEELb1ELb1EEEvNS_9BwdParamsE --------------------------
	.section	.nv.constant0._ZN10layer_norm22ln_bwd_finalize_kernelINS_22Kernel_traits_finalizeILj1280E6__halfS2_fS2_fjLb1ELj1024ELj4ENS_18Kernel_traits_baseILj1280ES2_S2_fS2_fjLj1024EEEEELb1ELb1EEEvNS_9BwdParamsE,"a",@progbits
	.sectionflags	@""
	.align	4
.nv.constant0._ZN10layer_norm22ln_bwd_finalize_kernelINS_22Kernel_traits_finalizeILj1280E6__halfS2_fS2_fjLb1ELj1024ELj4ENS_18Kernel_traits_baseILj1280ES2_S2_fS2_fjLj1024EEEEELb1ELb1EEEvNS_9BwdParamsE:
	.zero		648


//--------------------- .nv.constant0._ZN10layer_norm13ln_bwd_kernelINS_13Kernel_traitsI6__halfS2_fS2_fjLj1280ELj1ELj4ELj1ELj16ENS_18Kernel_traits_baseILj1280ES2_S2_fS2_fjLj128EEEEELb1ELb1ELb1ELb1EEEvNS_9BwdParamsE --------------------------
	.section	.nv.constant0._ZN10layer_norm13ln_bwd_kernelINS_13Kernel_traitsI6__halfS2_fS2_fjLj1280ELj1ELj4ELj1ELj16ENS_18Kernel_traits_baseILj1280ES2_S2_fS2_fjLj128EEEEELb1ELb1ELb1ELb1EEEvNS_9BwdParamsE,"a",@progbits
	.sectionflags	@""
	.align	4
.nv.constant0._ZN10layer_norm13ln_bwd_kernelINS_13Kernel_traitsI6__halfS2_fS2_fjLj1280ELj1ELj4ELj1ELj16ENS_18Kernel_traits_baseILj1280ES2_S2_fS2_fjLj128EEEEELb1ELb1ELb1ELb1EEEvNS_9BwdParamsE:
	.zero		648


//--------------------- .nv.constant0._ZN10layer_norm13ln_bwd_kernelINS_13Kernel_traitsIf6__halffS2_fjLj1280ELj1ELj4ELj1ELj16ENS_18Kernel_traits_baseILj1280EfS2_fS2_fjLj128EEEEELb0ELb0ELb0ELb0EEEvNS_9BwdParamsE --------------------------
	.section	.nv.constant0._ZN10layer_norm13ln_bwd_kernelINS_13Kernel_traitsIf6__halffS2_fjLj1280ELj1ELj4ELj1ELj16ENS_18Kernel_traits_baseILj1280EfS2_fS2_fjLj128EEEEELb0ELb0ELb0ELb0EEEvNS_9BwdParamsE,"a",@progbits
	.sectionflags	@""
	.align	4
.nv.constant0._ZN10layer_norm13ln_bwd_kernelINS_13Kernel_traitsIf6__halffS2_fjLj1280ELj1ELj4ELj1ELj16ENS_18Kernel_traits_baseILj1280EfS2_fS2_fjLj128EEEEELb0ELb0ELb0ELb0EEEvNS_9BwdParamsE:
	.zero		648


//--------------------- .nv.constant0._ZN10layer_norm13ln_bwd_kernelINS_13Kernel_traitsIf6__halffS2_fjLj1280ELj1ELj4ELj1ELj16ENS_18Kernel_traits_baseILj1280EfS2_fS2_fjLj128EEEEELb0ELb0ELb0ELb1EEEvNS_9BwdParamsE --------------------------
	.section	.nv.constant0._ZN10layer_norm13ln_bwd_kernelINS_13Kernel_traitsIf6__halffS2_fjLj1280ELj1ELj4ELj1ELj16ENS_18Kernel_traits_baseILj1280EfS2_fS2_fjLj128EEEEELb0ELb0ELb0ELb1EEEvNS_9BwdParamsE,"a",@progbits
	.sectionflags	@""
	.align	4
.nv.constant0._ZN10layer_norm13ln_bwd_kernelINS_13Kernel_traitsIf6__halffS2_fjLj1280ELj1ELj4ELj1ELj16ENS_18Kernel_traits_baseILj1280EfS2_fS2_fjLj128EEEEELb0ELb0ELb0ELb1EEEvNS_9BwdParamsE:
	.zero		648


//--------------------- .nv.constant0._ZN10layer_norm13ln_bwd_kernelINS_13Kernel_traitsIf6__halffS2_fjLj1280ELj1ELj4ELj1ELj16ENS_18Kernel_traits_baseILj1280EfS2_fS2_fjLj128EEEEELb0ELb0ELb1ELb0EEEvNS_9BwdParamsE --------------------------
	.section	.nv.constant0._ZN10layer_norm13ln_bwd_kernelINS_13Kernel_traitsIf6__halffS2_fjLj1280ELj1ELj4ELj1ELj16ENS_18Kernel_traits_baseILj1280EfS2_fS2_fjLj128EEEEELb0ELb0ELb1ELb0EEEvNS_9BwdParamsE,"a",@progbits
	.sectionflags	@""
	.align	4
.nv.constant0._ZN10layer_norm13ln_bwd_kernelINS_13Kernel_traitsIf6__halffS2_fjLj1280ELj1ELj4ELj1ELj16ENS_18Kernel_traits_baseILj1280EfS2_fS2_fjLj128EEEEELb0ELb0ELb1ELb0EEEvNS_9BwdParamsE:
	.zero		648


//--------------------- .nv.constant0._ZN10layer_norm13ln_bwd_kernelINS_13Kernel_traitsIf6__halffS2_fjLj1280ELj1ELj4ELj1ELj16ENS_18Kernel_traits_baseILj1280EfS2_fS2_fjLj128EEEEELb0ELb0ELb1ELb1EEEvNS_9BwdParamsE --------------------------
	.section	.nv.constant0._ZN10layer_norm13ln_bwd_kernelINS_13Kernel_traitsIf6__halffS2_fjLj1280ELj1ELj4ELj1ELj16ENS_18Kernel_traits_baseILj1280EfS2_fS2_fjLj128EEEEELb0ELb0ELb1ELb1EEEvNS_9BwdParamsE,"a",@progbits
	.sectionflags	@""
	.align	4
.nv.constant0._ZN10layer_norm13ln_bwd_kernelINS_13Kernel_traitsIf6__halffS2_fjLj1280ELj1ELj4ELj1ELj16ENS_18Kernel_traits_baseILj1280EfS2_fS2_fjLj128EEEEELb0ELb0ELb1ELb1EEEvNS_9BwdParamsE:
	.zero		648


//--------------------- .nv.constant0._ZN10layer_norm13ln_bwd_kernelINS_13Kernel_traitsIf6__halffS2_fjLj1280ELj1ELj4ELj1ELj16ENS_18Kernel_traits_baseILj1280EfS2_fS2_fjLj128EEEEELb0ELb1ELb0ELb0EEEvNS_9BwdParamsE --------------------------
	.section	.nv.constant0._ZN10layer_norm13ln_bwd_kernelINS_13Kernel_traitsIf6__halffS2_fjLj1280ELj1ELj4ELj1ELj16ENS_18Kernel_traits_baseILj1280EfS2_fS2_fjLj128EEEEELb0ELb1ELb0ELb0EEEvNS_9BwdParamsE,"a",@progbits
	.sectionflags	@""
	.align	4
.nv.constant0._ZN10layer_norm13ln_bwd_kernelINS_13Kernel_traitsIf6__halffS2_fjLj1280ELj1ELj4ELj1ELj16ENS_18Kernel_traits_baseILj1280EfS2_fS2_fjLj128EEEEELb0ELb1ELb0ELb0EEEvNS_9BwdParamsE:
	.zero		648


//--------------------- .nv.constant0._ZN10layer_norm13ln_bwd_kernelINS_13Kernel_traitsIf6__halffS2_fjLj1280ELj1ELj4ELj1ELj16ENS_18Kernel_traits_baseILj1280EfS2_fS2_fjLj128EEEEELb0ELb1ELb0ELb1EEEvNS_9BwdParamsE --------------------------
	.section	.nv.constant0._ZN10layer_norm13ln_bwd_kernelINS_13Kernel_traitsIf6__halffS2_fjLj1280ELj1ELj4ELj1ELj16ENS_18Kernel_traits_baseILj1280EfS2_fS2_fjLj128EEEEELb0ELb1ELb0ELb1EEEvNS_9BwdParamsE,"a",@progbits
	.sectionflags	@""
	.align	4
.nv.constant0._ZN10layer_norm13ln_bwd_kernelINS_13Kernel_traitsIf6__halffS2_fjLj1280ELj1ELj4ELj1ELj16ENS_18Kernel_traits_baseILj1280EfS2_fS2_fjLj128EEEEELb0ELb1ELb0ELb1EEEvNS_9BwdParamsE:
	.zero		648


//--------------------- .nv.constant0._ZN10layer_norm13ln_bwd_kernelINS_13Kernel_traitsIf6__halffS2_fjLj1280ELj1ELj4ELj1ELj16ENS_18Kernel_traits_baseILj1280EfS2_fS2_fjLj128EEEEELb0ELb1ELb1ELb0EEEvNS_9BwdParamsE --------------------------
	.section	.nv.constant0._ZN10layer_norm13ln_bwd_kernelINS_13Kernel_traitsIf6__halffS2_fjLj1280ELj1ELj4ELj1ELj16ENS_18Kernel_traits_baseILj1280EfS2_fS2_fjLj128EEEEELb0ELb1ELb1ELb0EEEvNS_9BwdParamsE,"a",@progbits
	.sectionflags	@""
	.align	4
.nv.constant0._ZN10layer_norm13ln_bwd_kernelINS_13Kernel_traitsIf6__halffS2_fjLj1280ELj1ELj4ELj1ELj16ENS_18Kernel_traits_baseILj1280EfS2_fS2_fjLj128EEEEELb0ELb1ELb1ELb0EEEvNS_9BwdParamsE:
	.zero		648


//--------------------- .nv.constant0._ZN10layer_norm13ln_bwd_kernelINS_13Kernel_traitsIf6__halffS2_fjLj1280ELj1ELj4ELj1ELj16ENS_18Kernel_traits_baseILj1280EfS2_fS2_fjLj128EEEEELb0ELb1ELb1ELb1EEEvNS_9BwdParamsE --------------------------
	.section	.nv.constant0._ZN10layer_norm13ln_bwd_kernelINS_13Kernel_traitsIf6__halffS2_fjLj1280ELj1ELj4ELj1ELj16ENS_18Kernel_traits_baseILj1280EfS2_fS2_fjLj128EEEEELb0ELb1ELb1ELb1EEEvNS_9BwdParamsE,"a",@progbits
	.sectionflags	@""
	.align	4
.nv.constant0._ZN10layer_norm13ln_bwd_kernelINS_13Kernel_traitsIf6__halffS2_fjLj1280ELj1ELj4ELj1ELj16ENS_18Kernel_traits_baseILj1280EfS2_fS2_fjLj128EEEEELb0ELb1ELb1ELb1EEEvNS_9BwdParamsE:
	.zero		648


//--------------------- .nv.constant0._ZN10layer_norm13ln_bwd_kernelINS_13Kernel_traitsIf6__halffS2_fjLj1280ELj1ELj4ELj1ELj16ENS_18Kernel_traits_baseILj1280EfS2_fS2_fjLj128EEEEELb1ELb0ELb0ELb0EEEvNS_9BwdParamsE --------------------------
	.section	.nv.constant0._ZN10layer_norm13ln_bwd_kernelINS_13Kernel_traitsIf6__halffS2_fjLj1280ELj1ELj4ELj1ELj16ENS_18Kernel_traits_baseILj1280EfS2_fS2_fjLj128EEEEELb1ELb0ELb0ELb0EEEvNS_9BwdParamsE,"a",@progbits
	.sectionflags	@""
	.align	4
.nv.constant0._ZN10layer_norm13ln_bwd_kernelINS_13Kernel_traitsIf6__halffS2_fjLj1280ELj1ELj4ELj1ELj16ENS_18Kernel_traits_baseILj1280EfS2_fS2_fjLj128EEEEELb1ELb0ELb0ELb0EEEvNS_9BwdParamsE:
	.zero		648


//--------------------- .nv.constant0._ZN10layer_norm13ln_bwd_kernelINS_13Kernel_traitsIf6__halffS2_fjLj1280ELj1ELj4ELj1ELj16ENS_18Kernel_traits_baseILj1280EfS2_fS2_fjLj128EEEEELb1ELb0ELb0ELb1EEEvNS_9BwdParamsE --------------------------
	.section	.nv.constant0._ZN10layer_norm13ln_bwd_kernelINS_13Kernel_traitsIf6__halffS2_fjLj1280ELj1ELj4ELj1ELj16ENS_18Kernel_traits_baseILj1280EfS2_fS2_fjLj128EEEEELb1ELb0ELb0ELb1EEEvNS_9BwdParamsE,"a",@progbits
	.sectionflags	@""
	.align	4
.nv.constant0._ZN10layer_norm13ln_bwd_kernelINS_13Kernel_traitsIf6__halffS2_fjLj1280ELj1ELj4ELj1ELj16ENS_18Kernel_traits_baseILj1280EfS2_fS2_fjLj128EEEEELb1ELb0ELb0ELb1EEEvNS_9BwdParamsE:
	.zero		648


//--------------------- .nv.constant0._ZN10layer_norm22ln_bwd_finalize_kernelINS_22Kernel_traits_finalizeILj1280Ef6__halffS2_fjLb0ELj1024ELj4ENS_18Kernel_traits_baseILj1280EfS2_fS2_fjLj1024EEEEELb0ELb0EEEvNS_9BwdParamsE --------------------------
	.section	.nv.constant0._ZN10layer_norm22ln_bwd_finalize_kernelINS_22Kernel_traits_finalizeILj1280Ef6__halffS2_fjLb0ELj1024ELj4ENS_18Kernel_traits_baseILj1280EfS2_fS2_fjLj1024EEEEELb0ELb0EEEvNS_9BwdParamsE,"a",@progbits
	.sectionflags	@""
	.align	4
.nv.constant0._ZN10layer_norm22ln_bwd_finalize_kernelINS_22Kernel_traits_finalizeILj1280Ef6__halffS2_fjLb0ELj1024ELj4ENS_18Kernel_traits_baseILj1280EfS2_fS2_fjLj1024EEEEELb0ELb0EEEvNS_9BwdParamsE:
	.zero		648


//--------------------- .nv.constant0._ZN10layer_norm13ln_bwd_kernelINS_13Kernel_traitsIf6__halffS2_fjLj1280ELj1ELj4ELj1ELj16ENS_18Kernel_traits_baseILj1280EfS2_fS2_fjLj128EEEEELb1ELb0ELb1ELb0EEEvNS_9BwdParamsE --------------------------
	.section	.nv.constant0._ZN10layer_norm13ln_bwd_kernelINS_13Kernel_traitsIf6__halffS2_fjLj1280ELj1ELj4ELj1ELj16ENS_18Kernel_traits_baseILj1280EfS2_fS2_fjLj128EEEEELb1ELb0ELb1ELb0EEEvNS_9BwdParamsE,"a",@progbits
	.sectionflags	@""
	.align	4
.nv.constant0._ZN10layer_norm13ln_bwd_kernelINS_13Kernel_traitsIf6__halffS2_fjLj1280ELj1ELj4ELj1ELj16ENS_18Kernel_traits_baseILj1280EfS2_fS2_fjLj128EEEEELb1ELb0ELb1ELb0EEEvNS_9BwdParamsE:
	.zero		648


//--------------------- .nv.constant0._ZN10layer_norm22ln_bwd_finalize_kernelINS_22Kernel_traits_finalizeILj1280Ef6__halffS2_fjLb0ELj1024ELj4ENS_18Kernel_traits_baseILj1280EfS2_fS2_fjLj1024EEEEELb0ELb1EEEvNS_9BwdParamsE --------------------------
	.section	.nv.constant0._ZN10layer_norm22ln_bwd_finalize_kernelINS_22Kernel_traits_finalizeILj1280Ef6__halffS2_fjLb0ELj1024ELj4ENS_18Kernel_traits_baseILj1280EfS2_fS2_fjLj1024EEEEELb0ELb1EEEvNS_9BwdParamsE,"a",@progbits
	.sectionflags	@""
	.align	4
.nv.constant0._ZN10layer_norm22ln_bwd_finalize_kernelINS_22Kernel_traits_finalizeILj1280Ef6__halffS2_fjLb0ELj1024ELj4ENS_18Kernel_traits_baseILj1280EfS2_fS2_fjLj1024EEEEELb0ELb1EEEvNS_9BwdParamsE:
	.zero		648


//--------------------- .nv.constant0._ZN10layer_norm13ln_bwd_kernelINS_13Kernel_traitsIf6__halffS2_fjLj1280ELj1ELj4ELj1ELj16ENS_18Kernel_traits_baseILj1280EfS2_fS2_fjLj128EEEEELb1ELb0ELb1ELb1EEEvNS_9BwdParamsE --------------------------
	.section	.nv.constant0._ZN10layer_norm13ln_bwd_kernelINS_13Kernel_traitsIf6__halffS2_fjLj1280ELj1ELj4ELj1ELj16ENS_18Kernel_traits_baseILj1280EfS2_fS2_fjLj128EEEEELb1ELb0ELb1ELb1EEEvNS_9BwdParamsE,"a",@progbits
	.sectionflags	@""
	.align	4
.nv.constant0._ZN10layer_norm13ln_bwd_kernelINS_13Kernel_traitsIf6__halffS2_fjLj1280ELj1ELj4ELj1ELj16ENS_18Kernel_traits_baseILj1280EfS2_fS2_fjLj128EEEEELb1ELb0ELb1ELb1EEEvNS_9BwdParamsE:
	.zero		648


//--------------------- .nv.constant0._ZN10layer_norm13ln_bwd_kernelINS_13Kernel_traitsIf6__halffS2_fjLj1280ELj1ELj4ELj1ELj16ENS_18Kernel_traits_baseILj1280EfS2_fS2_fjLj128EEEEELb1ELb1ELb0ELb0EEEvNS_9BwdParamsE --------------------------
	.section	.nv.constant0._ZN10layer_norm13ln_bwd_kernelINS_13Kernel_traitsIf6__halffS2_fjLj1280ELj1ELj4ELj1ELj16ENS_18Kernel_traits_baseILj1280EfS2_fS2_fjLj128EEEEELb1ELb1ELb0ELb0EEEvNS_9BwdParamsE,"a",@progbits
	.sectionflags	@""
	.align	4
.nv.constant0._ZN10layer_norm13ln_bwd_kernelINS_13Kernel_traitsIf6__halffS2_fjLj1280ELj1ELj4ELj1ELj16ENS_18Kernel_traits_baseILj1280EfS2_fS2_fjLj128EEEEELb1ELb1ELb0ELb0EEEvNS_9BwdParamsE:
	.zero		648


//--------------------- .nv.constant0._ZN10layer_norm13ln_bwd_kernelINS_13Kernel_traitsIf6__halffS2_fjLj1280ELj1ELj4ELj1ELj16ENS_18Kernel_traits_baseILj1280EfS2_fS2_fjLj128EEEEELb1ELb1ELb0ELb1EEEvNS_9BwdParamsE --------------------------
	.section	.nv.constant0._ZN10layer_norm13ln_bwd_kernelINS_13Kernel_traitsIf6__halffS2_fjLj1280ELj1ELj4ELj1ELj16ENS_18Kernel_traits_baseILj1280EfS2_fS2_fjLj128EEEEELb1ELb1ELb0ELb1EEEvNS_9BwdParamsE,"a",@progbits
	.sectionflags	@""
	.align	4
.nv.constant0._ZN10layer_norm13ln_bwd_kernelINS_13Kernel_traitsIf6__halffS2_fjLj1280ELj1ELj4ELj1ELj16ENS_18Kernel_traits_baseILj1280EfS2_fS2_fjLj128EEEEELb1ELb1ELb0ELb1EEEvNS_9BwdParamsE:
	.zero		648


//--------------------- .nv.constant0._ZN10layer_norm22ln_bwd_finalize_kernelINS_22Kernel_traits_finalizeILj1280Ef6__halffS2_fjLb1ELj1024ELj4ENS_18Kernel_traits_baseILj1280EfS2_fS2_fjLj1024EEEEELb1ELb0EEEvNS_9BwdParamsE --------------------------
	.section	.nv.constant0._ZN10layer_norm22ln_bwd_finalize_kernelINS_22Kernel_traits_finalizeILj1280Ef6__halffS2_fjLb1ELj1024ELj4ENS_18Kernel_traits_baseILj1280EfS2_fS2_fjLj1024EEEEELb1ELb0EEEvNS_9BwdParamsE,"a",@progbits
	.sectionflags	@""
	.align	4
.nv.constant0._ZN10layer_norm22ln_bwd_finalize_kernelINS_22Kernel_traits_finalizeILj1280Ef6__halffS2_fjLb1ELj1024ELj4ENS_18Kernel_traits_baseILj1280EfS2_fS2_fjLj1024EEEEELb1ELb0EEEvNS_9BwdParamsE:
	.zero		648


//--------------------- .nv.constant0._ZN10layer_norm13ln_bwd_kernelINS_13Kernel_traitsIf6__halffS2_fjLj1280ELj1ELj4ELj1ELj16ENS_18Kernel_traits_baseILj1280EfS2_fS2_fjLj128EEEEELb1ELb1ELb1ELb0EEEvNS_9BwdParamsE --------------------------
	.section	.nv.constant0._ZN10layer_norm13ln_bwd_kernelINS_13Kernel_traitsIf6__halffS2_fjLj1280ELj1ELj4ELj1ELj16ENS_18Kernel_traits_baseILj1280EfS2_fS2_fjLj128EEEEELb1ELb1ELb1ELb0EEEvNS_9BwdParamsE,"a",@progbits
	.sectionflags	@""
	.align	4
.nv.constant0._ZN10layer_norm13ln_bwd_kernelINS_13Kernel_traitsIf6__halffS2_fjLj1280ELj1ELj4ELj1ELj16ENS_18Kernel_traits_baseILj1280EfS2_fS2_fjLj128EEEEELb1ELb1ELb1ELb0EEEvNS_9BwdParamsE:
	.zero		648


//--------------------- .nv.constant0._ZN10layer_norm22ln_bwd_finalize_kernelINS_22Kernel_traits_finalizeILj1280Ef6__halffS2_fjLb1ELj1024ELj4ENS_18Kernel_traits_baseILj1280EfS2_fS2_fjLj1024EEEEELb1ELb1EEEvNS_9BwdParamsE --------------------------
	.section	.nv.constant0._ZN10layer_norm22ln_bwd_finalize_kernelINS_22Kernel_traits_finalizeILj1280Ef6__halffS2_fjLb1ELj1024ELj4ENS_18Kernel_traits_baseILj1280EfS2_fS2_fjLj1024EEEEELb1ELb1EEEvNS_9BwdParamsE,"a",@progbits
	.sectionflags	@""
	.align	4
.nv.constant0._ZN10layer_norm22ln_bwd_finalize_kernelINS_22Kernel_traits_finalizeILj1280Ef6__halffS2_fjLb1ELj1024ELj4ENS_18Kernel_traits_baseILj1280EfS2_fS2_fjLj1024EEEEELb1ELb1EEEvNS_9BwdParamsE:
	.zero		648


//--------------------- .nv.constant0._ZN10layer_norm13ln_bwd_kernelINS_13Kernel_traitsIf6__halffS2_fjLj1280ELj1ELj4ELj1ELj16ENS_18Kernel_traits_baseILj1280EfS2_fS2_fjLj128EEEEELb1ELb1ELb1ELb1EEEvNS_9BwdParamsE --------------------------
	.section	.nv.constant0._ZN10layer_norm13ln_bwd_kernelINS_13Kernel_traitsIf6__halffS2_fjLj1280ELj1ELj4ELj1ELj16ENS_18Kernel_traits_baseILj1280EfS2_fS2_fjLj128EEEEELb1ELb1ELb1ELb1EEEvNS_9BwdParamsE,"a",@progbits
	.sectionflags	@""
	.align	4
.nv.constant0._ZN10layer_norm13ln_bwd_kernelINS_13Kernel_traitsIf6__halffS2_fjLj1280ELj1ELj4ELj1ELj16ENS_18Kernel_traits_baseILj1280EfS2_fS2_fjLj128EEEEELb1ELb1ELb1ELb1EEEvNS_9BwdParamsE:
	.zero		648


//--------------------- .nv.constant0._ZN10layer_norm13ln_bwd_kernelINS_13Kernel_traitsI6__halfffffjLj1280ELj1ELj4ELj1ELj16ENS_18Kernel_traits_baseILj1280ES2_ffffjLj128EEEEELb0ELb0ELb0ELb0EEEvNS_9BwdParamsE --------------------------
	.section	.nv.constant0._ZN10layer_norm13ln_bwd_kernelINS_13Kernel_traitsI6__halfffffjLj1280ELj1ELj4ELj1ELj16ENS_18Kernel_traits_baseILj1280ES2_ffffjLj128EEEEELb0ELb0ELb0ELb0EEEvNS_9BwdParamsE,"a",@progbits
	.sectionflags	@""
	.align	4
.nv.constant0._ZN10layer_norm13ln_bwd_kernelINS_13Kernel_traitsI6__halfffffjLj1280ELj1ELj4ELj1ELj16ENS_18Kernel_traits_baseILj1280ES2_ffffjLj128EEEEELb0ELb0ELb0ELb0EEEvNS_9BwdParamsE:
	.zero		648


//--------------------- .nv.constant0._ZN10layer_norm13ln_bwd_kernelINS_13Kernel_traitsI6__halfffffjLj1280ELj1ELj4ELj1ELj16ENS_18Kernel_traits_baseILj1280ES2_ffffjLj128EEEEELb0ELb0ELb0ELb1EEEvNS_9BwdParamsE --------------------------
	.section	.nv.constant0._ZN10layer_norm13ln_bwd_kernelINS_13Kernel_traitsI6__halfffffjLj1280ELj1ELj4ELj1ELj16ENS_18Kernel_traits_baseILj1280ES2_ffffjLj128EEEEELb0ELb0ELb0ELb1EEEvNS_9BwdParamsE,"a",@progbits
	.sectionflags	@""
	.align	4
.nv.constant0._ZN10layer_norm13ln_bwd_kernelINS_13Kernel_traitsI6__halfffffjLj1280ELj1ELj4ELj1ELj16ENS_18Kernel_traits_baseILj1280ES2_ffffjLj128EEEEELb0ELb0ELb0ELb1EEEvNS_9BwdParamsE:
	.zero		648


//--------------------- .nv.constant0._ZN10layer_norm13ln_bwd_kernelINS_13Kernel_traitsI6__halfffffjLj1280ELj1ELj4ELj1ELj16ENS_18Kernel_traits_baseILj1280ES2_ffffjLj128EEEEELb0ELb0ELb1ELb0EEEvNS_9BwdParamsE --------------------------
	.section	.nv.constant0._ZN10layer_norm13ln_bwd_kernelINS_13Kernel_traitsI6__halfffffjLj1280ELj1ELj4ELj1ELj16ENS_18Kernel_traits_baseILj1280ES2_ffffjLj128EEEEELb0ELb0ELb1ELb0EEEvNS_9BwdParamsE,"a",@progbits
	.sectionflags	@""
	.align	4
.nv.constant0._ZN10layer_norm13ln_bwd_kernelINS_13Kernel_traitsI6__halfffffjLj1280ELj1ELj4ELj1ELj16ENS_18Kernel_traits_baseILj1280ES2_ffffjLj128EEEEELb0ELb0ELb1ELb0EEEvNS_9BwdParamsE:
	.zero		648


//--------------------- .nv.constant0._ZN10layer_norm13ln_bwd_kernelINS_13Kernel_traitsI6__halfffffjLj1280ELj1ELj4ELj1ELj16ENS_18Kernel_traits_baseILj1280ES2_ffffjLj128EEEEELb0ELb0ELb1ELb1EEEvNS_9BwdParamsE --------------------------
	.section	.nv.constant0._ZN10layer_norm13ln_bwd_kernelINS_13Kernel_traitsI6__halfffffjLj1280ELj1ELj4ELj1ELj16ENS_18Kernel_traits_baseILj1280ES2_ffffjLj128EEEEELb0ELb0ELb1ELb1EEEvNS_9BwdParamsE,"a",@progbits
	.sectionflags	@""
	.align	4
.nv.constant0._ZN10layer_norm13ln_bwd_kernelINS_13Kernel_traitsI6__halfffffjLj1280ELj1ELj4ELj1ELj16ENS_18Kernel_traits_baseILj1280ES2_ffffjLj128EEEEELb0ELb0ELb1ELb1EEEvNS_9BwdParamsE:
	.zero		648


//--------------------- .nv.constant0._ZN10layer_norm13ln_bwd_kernelINS_13Kernel_traitsI6__halfffffjLj1280ELj1ELj4ELj1ELj16ENS_18Kernel_traits_baseILj1280ES2_ffffjLj128EEEEELb0ELb1ELb0ELb0EEEvNS_9BwdParamsE --------------------------
	.section	.nv.constant0._ZN10layer_norm13ln_bwd_kernelINS_13Kernel_traitsI6__halfffffjLj1280ELj1ELj4ELj1ELj16ENS_18Kernel_traits_baseILj1280ES2_ffffjLj128EEEEELb0ELb1ELb0ELb0EEEvNS_9BwdParamsE,"a",@progbits
	.sectionflags	@""
	.align	4
.nv.constant0._ZN10layer_norm13ln_bwd_kernelINS_13Kernel_traitsI6__halfffffjLj1280ELj1ELj4ELj1ELj16ENS_18Kernel_traits_baseILj1280ES2_ffffjLj128EEEEELb0ELb1ELb0ELb0EEEvNS_9BwdParamsE:
	.zero		648


//--------------------- .nv.constant0._ZN10layer_norm13ln_bwd_kernelINS_13Kernel_traitsI6__halfffffjLj1280ELj1ELj4ELj1ELj16ENS_18Kernel_traits_baseILj1280ES2_ffffjLj128EEEEELb0ELb1ELb0ELb1EEEvNS_9BwdParamsE --------------------------
	.section	.nv.constant0._ZN10layer_norm13ln_bwd_kernelINS_13Kernel_traitsI6__halfffffjLj1280ELj1ELj4ELj1ELj16ENS_18Kernel_traits_baseILj1280ES2_ffffjLj128EEEEELb0ELb1ELb0ELb1EEEvNS_9BwdParamsE,"a",@progbits
	.sectionflags	@""
	.align	4
.nv.constant0._ZN10layer_norm13ln_bwd_kernelINS_13Kernel_traitsI6__halfffffjLj1280ELj1ELj4ELj1ELj16ENS_18Kernel_traits_baseILj1280ES2_ffffjLj128EEEEELb0ELb1ELb0ELb1EEEvNS_9BwdParamsE:
	.zero		648


//--------------------- .nv.constant0._ZN10layer_norm13ln_bwd_kernelINS_13Kernel_traitsI6__halfffffjLj1280ELj1ELj4ELj1ELj16ENS_18Kernel_traits_baseILj1280ES2_ffffjLj128EEEEELb0ELb1ELb1ELb0EEEvNS_9BwdParamsE --------------------------
	.section	.nv.constant0._ZN10layer_norm13ln_bwd_kernelINS_13Kernel_traitsI6__halfffffjLj1280ELj1ELj4ELj1ELj16ENS_18Kernel_traits_baseILj1280ES2_ffffjLj128EEEEELb0ELb1ELb1ELb0EEEvNS_9BwdParamsE,"a",@progbits
	.sectionflags	@""
	.align	4
.nv.constant0._ZN10layer_norm13ln_bwd_kernelINS_13Kernel_traitsI6__halfffffjLj1280ELj1ELj4ELj1ELj16ENS_18Kernel_traits_baseILj1280ES2_ffffjLj128EEEEELb0ELb1ELb1ELb0EEEvNS_9BwdParamsE:
	.zero		648


//--------------------- .nv.constant0._ZN10layer_norm13ln_bwd_kernelINS_13Kernel_traitsI6__halfffffjLj1280ELj1ELj4ELj1ELj16ENS_18Kernel_traits_baseILj1280ES2_ffffjLj128EEEEELb0ELb1ELb1ELb1EEEvNS_9BwdParamsE --------------------------
	.section	.nv.constant0._ZN10layer_norm13ln_bwd_kernelINS_13Kernel_traitsI6__halfffffjLj1280ELj1ELj4ELj1ELj16ENS_18Kernel_traits_baseILj1280ES2_ffffjLj128EEEEELb0ELb1ELb1ELb1EEEvNS_9BwdParamsE,"a",@progbits
	.sectionflags	@""
	.align	4
.nv.constant0._ZN10layer_norm13ln_bwd_kernelINS_13Kernel_traitsI6__halfffffjLj1280ELj1ELj4ELj1ELj16ENS_18Kernel_traits_baseILj1280ES2_ffffjLj128EEEEELb0ELb1ELb1ELb1EEEvNS_9BwdParamsE:
	.zero		648


//--------------------- .nv.constant0._ZN10layer_norm13ln_bwd_kernelINS_13Kernel_traitsI6__halfffffjLj1280ELj1ELj4ELj1ELj16ENS_18Kernel_traits_baseILj1280ES2_ffffjLj128EEEEELb1ELb0ELb0ELb0EEEvNS_9BwdParamsE --------------------------
	.section	.nv.constant0._ZN10layer_norm13ln_bwd_kernelINS_13Kernel_traitsI6__halfffffjLj1280ELj1ELj4ELj1ELj16ENS_18Kernel_traits_baseILj1280ES2_ffffjLj128EEEEELb1ELb0ELb0ELb0EEEvNS_9BwdParamsE,"a",@progbits
	.sectionflags	@""
	.align	4
.nv.constant0._ZN10layer_norm13ln_bwd_kernelINS_13Kernel_traitsI6__halfffffjLj1280ELj1ELj4ELj1ELj16ENS_18Kernel_traits_baseILj1280ES2_ffffjLj128EEEEELb1ELb0ELb0ELb0EEEvNS_9BwdParamsE:
	.zero		648


//--------------------- .nv.constant0._ZN10layer_norm13ln_bwd_kernelINS_13Kernel_traitsI6__halfffffjLj1280ELj1ELj4ELj1ELj16ENS_18Kernel_traits_baseILj1280ES2_ffffjLj128EEEEELb1ELb0ELb0ELb1EEEvNS_9BwdParamsE --------------------------
	.section	.nv.constant0._ZN10layer_norm13ln_bwd_kernelINS_13Kernel_traitsI6__halfffffjLj1280ELj1ELj4ELj1ELj16ENS_18Kernel_traits_baseILj1280ES2_ffffjLj128EEEEELb1ELb0ELb0ELb1EEEvNS_9BwdParamsE,"a",@progbits
	.sectionflags	@""
	.align	4
.nv.constant0._ZN10layer_norm13ln_bwd_kernelINS_13Kernel_traitsI6__halfffffjLj1280ELj1ELj4ELj1ELj16ENS_18Kernel_traits_baseILj1280ES2_ffffjLj128EEEEELb1ELb0ELb0ELb1EEEvNS_9BwdParamsE:
	.zero		648


//--------------------- .nv.constant0._ZN10layer_norm22ln_bwd_finalize_kernelINS_22Kernel_traits_finalizeILj1280E6__halfffffjLb0ELj1024ELj4ENS_18Kernel_traits_baseILj1280ES2_ffffjLj1024EEEEELb0ELb0EEEvNS_9BwdParamsE --------------------------
	.section	.nv.constant0._ZN10layer_norm22ln_bwd_finalize_kernelINS_22Kernel_traits_finalizeILj1280E6__halfffffjLb0ELj1024ELj4ENS_18Kernel_traits_baseILj1280ES2_ffffjLj1024EEEEELb0ELb0EEEvNS_9BwdParamsE,"a",@progbits
	.sectionflags	@""
	.align	4
.nv.constant0._ZN10layer_norm22ln_bwd_finalize_kernelINS_22Kernel_traits_finalizeILj1280E6__halfffffjLb0ELj1024ELj4ENS_18Kernel_traits_baseILj1280ES2_ffffjLj1024EEEEELb0ELb0EEEvNS_9BwdParamsE:
	.zero		648


//--------------------- .nv.constant0._ZN10layer_norm13ln_bwd_kernelINS_13Kernel_traitsI6__halfffffjLj1280ELj1ELj4ELj1ELj16ENS_18Kernel_traits_baseILj1280ES2_ffffjLj128EEEEELb1ELb0ELb1ELb0EEEvNS_9BwdParamsE --------------------------
	.section	.nv.constant0._ZN10layer_norm13ln_bwd_kernelINS_13Kernel_traitsI6__halfffffjLj1280ELj1ELj4ELj1ELj16ENS_18Kernel_traits_baseILj1280ES2_ffffjLj128EEEEELb1ELb0ELb1ELb0EEEvNS_9BwdParamsE,"a",@progbits
	.sectionflags	@""
	.align	4
.nv.constant0._ZN10layer_norm13ln_bwd_kernelINS_13Kernel_traitsI6__halfffffjLj1280ELj1ELj4ELj1ELj16ENS_18Kernel_traits_baseILj1280ES2_ffffjLj128EEEEELb1ELb0ELb1ELb0EEEvNS_9BwdParamsE:
	.zero		648


//--------------------- .nv.constant0._ZN10layer_norm22ln_bwd_finalize_kernelINS_22Kernel_traits_finalizeILj1280E6__halfffffjLb0ELj1024ELj4ENS_18Kernel_traits_baseILj1280ES2_ffffjLj1024EEEEELb0ELb1EEEvNS_9BwdParamsE --------------------------
	.section	.nv.constant0._ZN10layer_norm22ln_bwd_finalize_kernelINS_22Kernel_traits_finalizeILj1280E6__halfffffjLb0ELj1024ELj4ENS_18Kernel_traits_baseILj1280ES2_ffffjLj1024EEEEELb0ELb1EEEvNS_9BwdParamsE,"a",@progbits
	.sectionflags	@""
	.align	4
.nv.constant0._ZN10layer_norm22ln_bwd_finalize_kernelINS_22Kernel_traits_finalizeILj1280E6__halfffffjLb0ELj1024ELj4ENS_18Kernel_traits_baseILj1280ES2_ffffjLj1024EEEEELb0ELb1EEEvNS_9BwdParamsE:
	.zero		648


//--------------------- .nv.constant0._ZN10layer_norm13ln_bwd_kernelINS_13Kernel_traitsI6__halfffffjLj1280ELj1ELj4ELj1ELj16ENS_18Kernel_traits_baseILj1280ES2_ffffjLj128EEEEELb1ELb0ELb1ELb1EEEvNS_9BwdParamsE --------------------------
	.section	.nv.constant0._ZN10layer_norm13ln_bwd_kernelINS_13Kernel_traitsI6__halfffffjLj1280ELj1ELj4ELj1ELj16ENS_18Kernel_traits_baseILj1280ES2_ffffjLj128EEEEELb1ELb0ELb1ELb1EEEvNS_9BwdParamsE,"a",@progbits
	.sectionflags	@""
	.align	4
.nv.constant0._ZN10layer_norm13ln_bwd_kernelINS_13Kernel_traitsI6__halfffffjLj1280ELj1ELj4ELj1ELj16ENS_18Kernel_traits_baseILj1280ES2_ffffjLj128EEEEELb1ELb0ELb1ELb1EEEvNS_9BwdParamsE:
	.zero		648


//--------------------- .nv.constant0._ZN10layer_norm13ln_bwd_kernelINS_13Kernel_traitsI6__halfffffjLj1280ELj1ELj4ELj1ELj16ENS_18Kernel_traits_baseILj1280ES2_ffffjLj128EEEEELb1ELb1ELb0ELb0EEEvNS_9BwdParamsE --------------------------
	.section	.nv.constant0._ZN10layer_norm13ln_bwd_kernelINS_13Kernel_traitsI6__halfffffjLj1280ELj1ELj4ELj1ELj16ENS_18Kernel_traits_baseILj1280ES2_ffffjLj128EEEEELb1ELb1ELb0ELb0EEEvNS_9BwdParamsE,"a",@progbits
	.sectionflags	@""
	.align	4
.nv.constant0._ZN10layer_norm13ln_bwd_kernelINS_13Kernel_traitsI6__halfffffjLj1280ELj1ELj4ELj1ELj16ENS_18Kernel_traits_baseILj1280ES2_ffffjLj128EEEEELb1ELb1ELb0ELb0EEEvNS_9BwdParamsE:
	.zero		648


//--------------------- .nv.constant0._ZN10layer_norm13ln_bwd_kernelINS_13Kernel_traitsI6__halfffffjLj1280ELj1ELj4ELj1ELj16ENS_18Kernel_traits_baseILj1280ES2_ffffjLj128EEEEELb1ELb1ELb0ELb1EEEvNS_9BwdParamsE --------------------------
	.section	.nv.constant0._ZN10layer_norm13ln_bwd_kernelINS_13Kernel_traitsI6__halfffffjLj1280ELj1ELj4ELj1ELj16ENS_18Kernel_traits_baseILj1280ES2_ffffjLj128EEEEELb1ELb1ELb0ELb1EEEvNS_9BwdParamsE,"a",@progbits
	.sectionflags	@""
	.align	4
.nv.constant0._ZN10layer_norm13ln_bwd_kernelINS_13Kernel_traitsI6__halfffffjLj1280ELj1ELj4ELj1ELj16ENS_18Kernel_traits_baseILj1280ES2_ffffjLj128EEEEELb1ELb1ELb0ELb1EEEvNS_9BwdParamsE:
	.zero		648


//--------------------- .nv.constant0._ZN10layer_norm22ln_bwd_finalize_kernelINS_22Kernel_traits_finalizeILj1280E6__halfffffjLb1ELj1024ELj4ENS_18Kernel_traits_baseILj1280ES2_ffffjLj1024EEEEELb1ELb0EEEvNS_9BwdParamsE --------------------------
	.section	.nv.constant0._ZN10layer_norm22ln_bwd_finalize_kernelINS_22Kernel_traits_finalizeILj1280E6__halfffffjLb1ELj1024ELj4ENS_18Kernel_traits_baseILj1280ES2_ffffjLj1024EEEEELb1ELb0EEEvNS_9BwdParamsE,"a",@progbits
	.sectionflags	@""
	.align	4
.nv.constant0._ZN10layer_norm22ln_bwd_finalize_kernelINS_22Kernel_traits_finalizeILj1280E6__halfffffjLb1ELj1024ELj4ENS_18Kernel_traits_baseILj1280ES2_ffffjLj1024EEEEELb1ELb0EEEvNS_9BwdParamsE:
	.zero		648


//--------------------- .nv.constant0._ZN10layer_norm13ln_bwd_kernelINS_13Kernel_traitsI6__halfffffjLj1280ELj1ELj4ELj1ELj16ENS_18Kernel_traits_baseILj1280ES2_ffffjLj128EEEEELb1ELb1ELb1ELb0EEEvNS_9BwdParamsE --------------------------
	.section	.nv.constant0._ZN10layer_norm13ln_bwd_kernelINS_13Kernel_traitsI6__halfffffjLj1280ELj1ELj4ELj1ELj16ENS_18Kernel_traits_baseILj1280ES2_ffffjLj128EEEEELb1ELb1ELb1ELb0EEEvNS_9BwdParamsE,"a",@progbits
	.sectionflags	@""
	.align	4
.nv.constant0._ZN10layer_norm13ln_bwd_kernelINS_13Kernel_traitsI6__halfffffjLj1280ELj1ELj4ELj1ELj16ENS_18Kernel_traits_baseILj1280ES2_ffffjLj128EEEEELb1ELb1ELb1ELb0EEEvNS_9BwdParamsE:
	.zero		648


//--------------------- .nv.constant0._ZN10layer_norm22ln_bwd_finalize_kernelINS_22Kernel_traits_finalizeILj1280E6__halfffffjLb1ELj1024ELj4ENS_18Kernel_traits_baseILj1280ES2_ffffjLj1024EEEEELb1ELb1EEEvNS_9BwdParamsE --------------------------
	.section	.nv.constant0._ZN10layer_norm22ln_bwd_finalize_kernelINS_22Kernel_traits_finalizeILj1280E6__halfffffjLb1ELj1024ELj4ENS_18Kernel_traits_baseILj1280ES2_ffffjLj1024EEEEELb1ELb1EEEvNS_9BwdParamsE,"a",@progbits
	.sectionflags	@""
	.align	4
.nv.constant0._ZN10layer_norm22ln_bwd_finalize_kernelINS_22Kernel_traits_finalizeILj1280E6__halfffffjLb1ELj1024ELj4ENS_18Kernel_traits_baseILj1280ES2_ffffjLj1024EEEEELb1ELb1EEEvNS_9BwdParamsE:
	.zero		648


//--------------------- .nv.constant0._ZN10layer_norm13ln_bwd_kernelINS_13Kernel_traitsI6__halfffffjLj1280ELj1ELj4ELj1ELj16ENS_18Kernel_traits_baseILj1280ES2_ffffjLj128EEEEELb1ELb1ELb1ELb1EEEvNS_9BwdParamsE --------------------------
	.section	.nv.constant0._ZN10layer_norm13ln_bwd_kernelINS_13Kernel_traitsI6__halfffffjLj1280ELj1ELj4ELj1ELj16ENS_18Kernel_traits_baseILj1280ES2_ffffjLj128EEEEELb1ELb1ELb1ELb1EEEvNS_9BwdParamsE,"a",@progbits
	.sectionflags	@""
	.align	4
.nv.constant0._ZN10layer_norm13ln_bwd_kernelINS_13Kernel_traitsI6__halfffffjLj1280ELj1ELj4ELj1ELj16ENS_18Kernel_traits_baseILj1280ES2_ffffjLj128EEEEELb1ELb1ELb1ELb1EEEvNS_9BwdParamsE:
	.zero		648


//--------------------- .nv.constant0._ZN10layer_norm13ln_bwd_kernelINS_13Kernel_traitsIfffffjLj1280ELj1ELj4ELj1ELj16ENS_18Kernel_traits_baseILj1280EfffffjLj128EEEEELb0ELb0ELb0ELb0EEEvNS_9BwdParamsE --------------------------
	.section	.nv.constant0._ZN10layer_norm13ln_bwd_kernelINS_13Kernel_traitsIfffffjLj1280ELj1ELj4ELj1ELj16ENS_18Kernel_traits_baseILj1280EfffffjLj128EEEEELb0ELb0ELb0ELb0EEEvNS_9BwdParamsE,"a",@progbits
	.sectionflags	@""
	.align	4
.nv.constant0._ZN10layer_norm13ln_bwd_kernelINS_13Kernel_traitsIfffffjLj1280ELj1ELj4ELj1ELj16ENS_18Kernel_traits_baseILj1280EfffffjLj128EEEEELb0ELb0ELb0ELb0EEEvNS_9BwdParamsE:
	.zero		648


//--------------------- .nv.constant0._ZN10layer_norm13ln_bwd_kernelINS_13Kernel_traitsIfffffjLj1280ELj1ELj4ELj1ELj16ENS_18Kernel_traits_baseILj1280EfffffjLj128EEEEELb0ELb0ELb0ELb1EEEvNS_9BwdParamsE --------------------------
	.section	.nv.constant0._ZN10layer_norm13ln_bwd_kernelINS_13Kernel_traitsIfffffjLj1280ELj1ELj4ELj1ELj16ENS_18Kernel_traits_baseILj1280EfffffjLj128EEEEELb0ELb0ELb0ELb1EEEvNS_9BwdParamsE,"a",@progbits
	.sectionflags	@""
	.align	4
.nv.constant0._ZN10layer_norm13ln_bwd_kernelINS_13Kernel_traitsIfffffjLj1280ELj1ELj4ELj1ELj16ENS_18Kernel_traits_baseILj1280EfffffjLj128EEEEELb0ELb0ELb0ELb1EEEvNS_9BwdParamsE:
	.zero		648


//--------------------- .nv.constant0._ZN10layer_norm13ln_bwd_kernelINS_13Kernel_traitsIfffffjLj1280ELj1ELj4ELj1ELj16ENS_18Kernel_traits_baseILj1280EfffffjLj128EEEEELb0ELb0ELb1ELb0EEEvNS_9BwdParamsE --------------------------
	.section	.nv.constant0._ZN10layer_norm13ln_bwd_kernelINS_13Kernel_traitsIfffffjLj1280ELj1ELj4ELj1ELj16ENS_18Kernel_traits_baseILj1280EfffffjLj128EEEEELb0ELb0ELb1ELb0EEEvNS_9BwdParamsE,"a",@progbits
	.sectionflags	@""
	.align	4
.nv.constant0._ZN10layer_norm13ln_bwd_kernelINS_13Kernel_traitsIfffffjLj1280ELj1ELj4ELj1ELj16ENS_18Kernel_traits_baseILj1280EfffffjLj128EEEEELb0ELb0ELb1ELb0EEEvNS_9BwdParamsE:
	.zero		648


//--------------------- .nv.constant0._ZN10layer_norm13ln_bwd_kernelINS_13Kernel_traitsIfffffjLj1280ELj1ELj4ELj1ELj16ENS_18Kernel_traits_baseILj1280EfffffjLj128EEEEELb0ELb0ELb1ELb1EEEvNS_9BwdParamsE --------------------------
	.section	.nv.constant0._ZN10layer_norm13ln_bwd_kernelINS_13Kernel_traitsIfffffjLj1280ELj1ELj4ELj1ELj16ENS_18Kernel_traits_baseILj1280EfffffjLj128EEEEELb0ELb0ELb1ELb1EEEvNS_9BwdParamsE,"a",@progbits
	.sectionflags	@""
	.align	4
.nv.constant0._ZN10layer_norm13ln_bwd_kernelINS_13Kernel_traitsIfffffjLj1280ELj1ELj4ELj1ELj16ENS_18Kernel_traits_baseILj1280EfffffjLj128EEEEELb0ELb0ELb1ELb1EEEvNS_9BwdParamsE:
	.zero		648


//--------------------- .nv.constant0._ZN10layer_norm13ln_bwd_kernelINS_13Kernel_traitsIfffffjLj1280ELj1ELj4ELj1ELj16ENS_18Kernel_traits_baseILj1280EfffffjLj128EEEEELb0ELb1ELb0ELb0EEEvNS_9BwdParamsE --------------------------
	.section	.nv.constant0._ZN10layer_norm13ln_bwd_kernelINS_13Kernel_traitsIfffffjLj1280ELj1ELj4ELj1ELj16ENS_18Kernel_traits_baseILj1280EfffffjLj128EEEEELb0ELb1ELb0ELb0EEEvNS_9BwdParamsE,"a",@progbits
	.sectionflags	@""
	.align	4
.nv.constant0._ZN10layer_norm13ln_bwd_kernelINS_13Kernel_traitsIfffffjLj1280ELj1ELj4ELj1ELj16ENS_18Kernel_traits_baseILj1280EfffffjLj128EEEEELb0ELb1ELb0ELb0EEEvNS_9BwdParamsE:
	.zero		648


//--------------------- .nv.constant0._ZN10layer_norm13ln_bwd_kernelINS_13Kernel_traitsIfffffjLj1280ELj1ELj4ELj1ELj16ENS_18Kernel_traits_baseILj1280EfffffjLj128EEEEELb0ELb1ELb0ELb1EEEvNS_9BwdParamsE --------------------------
	.section	.nv.constant0._ZN10layer_norm13ln_bwd_kernelINS_13Kernel_traitsIfffffjLj1280ELj1ELj4ELj1ELj16ENS_18Kernel_traits_baseILj1280EfffffjLj128EEEEELb0ELb1ELb0ELb1EEEvNS_9BwdParamsE,"a",@progbits
	.sectionflags	@""
	.align	4
.nv.constant0._ZN10layer_norm13ln_bwd_kernelINS_13Kernel_traitsIfffffjLj1280ELj1ELj4ELj1ELj16ENS_18Kernel_traits_baseILj1280EfffffjLj128EEEEELb0ELb1ELb0ELb1EEEvNS_9BwdParamsE:
	.zero		648


//--------------------- .nv.constant0._ZN10layer_norm13ln_bwd_kernelINS_13Kernel_traitsIfffffjLj1280ELj1ELj4ELj1ELj16ENS_18Kernel_traits_baseILj1280EfffffjLj128EEEEELb0ELb1ELb1ELb0EEEvNS_9BwdParamsE --------------------------
	.section	.nv.constant0._ZN10layer_norm13ln_bwd_kernelINS_13Kernel_traitsIfffffjLj1280ELj1ELj4ELj1ELj16ENS_18Kernel_traits_baseILj1280EfffffjLj128EEEEELb0ELb1ELb1ELb0EEEvNS_9BwdParamsE,"a",@progbits
	.sectionflags	@""
	.align	4
.nv.constant0._ZN10layer_norm13ln_bwd_kernelINS_13Kernel_traitsIfffffjLj1280ELj1ELj4ELj1ELj16ENS_18Kernel_traits_baseILj1280EfffffjLj128EEEEELb0ELb1ELb1ELb0EEEvNS_9BwdParamsE:
	.zero		648


//--------------------- .nv.constant0._ZN10layer_norm13ln_bwd_kernelINS_13Kernel_traitsIfffffjLj1280ELj1ELj4ELj1ELj16ENS_18Kernel_traits_baseILj1280EfffffjLj128EEEEELb0ELb1ELb1ELb1EEEvNS_9BwdParamsE --------------------------
	.section	.nv.constant0._ZN10layer_norm13ln_bwd_kernelINS_13Kernel_traitsIfffffjLj1280ELj1ELj4ELj1ELj16ENS_18Kernel_traits_baseILj1280EfffffjLj128EEEEELb0ELb1ELb1ELb1EEEvNS_9BwdParamsE,"a",@progbits
	.sectionflags	@""
	.align	4
.nv.constant0._ZN10layer_norm13ln_bwd_kernelINS_13Kernel_traitsIfffffjLj1280ELj1ELj4ELj1ELj16ENS_18Kernel_traits_baseILj1280EfffffjLj128EEEEELb0ELb1ELb1ELb1EEEvNS_9BwdParamsE:
	.zero		648


//--------------------- .nv.constant0._ZN10layer_norm13ln_bwd_kernelINS_13Kernel_traitsIfffffjLj1280ELj1ELj4ELj1ELj16ENS_18Kernel_traits_baseILj1280EfffffjLj128EEEEELb1ELb0ELb0ELb0EEEvNS_9BwdParamsE --------------------------
	.section	.nv.constant0._ZN10layer_norm13ln_bwd_kernelINS_13Kernel_traitsIfffffjLj1280ELj1ELj4ELj1ELj16ENS_18Kernel_traits_baseILj1280EfffffjLj128EEEEELb1ELb0ELb0ELb0EEEvNS_9BwdParamsE,"a",@progbits
	.sectionflags	@""
	.align	4
.nv.constant0._ZN10layer_norm13ln_bwd_kernelINS_13Kernel_traitsIfffffjLj1280ELj1ELj4ELj1ELj16ENS_18Kernel_traits_baseILj1280EfffffjLj128EEEEELb1ELb0ELb0ELb0EEEvNS_9BwdParamsE:
	.zero		648


//--------------------- .nv.constant0._ZN10layer_norm13ln_bwd_kernelINS_13Kernel_traitsIfffffjLj1280ELj1ELj4ELj1ELj16ENS_18Kernel_traits_baseILj1280EfffffjLj128EEEEELb1ELb0ELb0ELb1EEEvNS_9BwdParamsE --------------------------
	.section	.nv.constant0._ZN10layer_norm13ln_bwd_kernelINS_13Kernel_traitsIfffffjLj1280ELj1ELj4ELj1ELj16ENS_18Kernel_traits_baseILj1280EfffffjLj128EEEEELb1ELb0ELb0ELb1EEEvNS_9BwdParamsE,"a",@progbits
	.sectionflags	@""
	.align	4
.nv.constant0._ZN10layer_norm13ln_bwd_kernelINS_13Kernel_traitsIfffffjLj1280ELj1ELj4ELj1ELj16ENS_18Kernel_traits_baseILj1280EfffffjLj128EEEEELb1ELb0ELb0ELb1EEEvNS_9BwdParamsE:
	.zero		648


//--------------------- .nv.constant0._ZN10layer_norm22ln_bwd_finalize_kernelINS_22Kernel_traits_finalizeILj1280EfffffjLb0ELj1024ELj4ENS_18Kernel_traits_baseILj1280EfffffjLj1024EEEEELb0ELb0EEEvNS_9BwdParamsE --------------------------
	.section	.nv.constant0._ZN10layer_norm22ln_bwd_finalize_kernelINS_22Kernel_traits_finalizeILj1280EfffffjLb0ELj1024ELj4ENS_18Kernel_traits_baseILj1280EfffffjLj1024EEEEELb0ELb0EEEvNS_9BwdParamsE,"a",@progbits
	.sectionflags	@""
	.align	4
.nv.constant0._ZN10layer_norm22ln_bwd_finalize_kernelINS_22Kernel_traits_finalizeILj1280EfffffjLb0ELj1024ELj4ENS_18Kernel_traits_baseILj1280EfffffjLj1024EEEEELb0ELb0EEEvNS_9BwdParamsE:
	.zero		648


//--------------------- .nv.constant0._ZN10layer_norm13ln_bwd_kernelINS_13Kernel_traitsIfffffjLj1280ELj1ELj4ELj1ELj16ENS_18Kernel_traits_baseILj1280EfffffjLj128EEEEELb1ELb0ELb1ELb0EEEvNS_9BwdParamsE --------------------------
	.section	.nv.constant0._ZN10layer_norm13ln_bwd_kernelINS_13Kernel_traitsIfffffjLj1280ELj1ELj4ELj1ELj16ENS_18Kernel_traits_baseILj1280EfffffjLj128EEEEELb1ELb0ELb1ELb0EEEvNS_9BwdParamsE,"a",@progbits
	.sectionflags	@""
	.align	4
.nv.constant0._ZN10layer_norm13ln_bwd_kernelINS_13Kernel_traitsIfffffjLj1280ELj1ELj4ELj1ELj16ENS_18Kernel_traits_baseILj1280EfffffjLj128EEEEELb1ELb0ELb1ELb0EEEvNS_9BwdParamsE:
	.zero		648


//--------------------- .nv.constant0._ZN10layer_norm22ln_bwd_finalize_kernelINS_22Kernel_traits_finalizeILj1280EfffffjLb0ELj1024ELj4ENS_18Kernel_traits_baseILj1280EfffffjLj1024EEEEELb0ELb1EEEvNS_9BwdParamsE --------------------------
	.section	.nv.constant0._ZN10layer_norm22ln_bwd_finalize_kernelINS_22Kernel_traits_finalizeILj1280EfffffjLb0ELj1024ELj4ENS_18Kernel_traits_baseILj1280EfffffjLj1024EEEEELb0ELb1EEEvNS_9BwdParamsE,"a",@progbits
	.sectionflags	@""
	.align	4
.nv.constant0._ZN10layer_norm22ln_bwd_finalize_kernelINS_22Kernel_traits_finalizeILj1280EfffffjLb0ELj1024ELj4ENS_18Kernel_traits_baseILj1280EfffffjLj1024EEEEELb0ELb1EEEvNS_9BwdParamsE:
	.zero		648


//--------------------- .nv.constant0._ZN10layer_norm13ln_bwd_kernelINS_13Kernel_traitsIfffffjLj1280ELj1ELj4ELj1ELj16ENS_18Kernel_traits_baseILj1280EfffffjLj128EEEEELb1ELb0ELb1ELb1EEEvNS_9BwdParamsE --------------------------
	.section	.nv.constant0._ZN10layer_norm13ln_bwd_kernelINS_13Kernel_traitsIfffffjLj1280ELj1ELj4ELj1ELj16ENS_18Kernel_traits_baseILj1280EfffffjLj128EEEEELb1ELb0ELb1ELb1EEEvNS_9BwdParamsE,"a",@progbits
	.sectionflags	@""
	.align	4
.nv.constant0._ZN10layer_norm13ln_bwd_kernelINS_13Kernel_traitsIfffffjLj1280ELj1ELj4ELj1ELj16ENS_18Kernel_traits_baseILj1280EfffffjLj128EEEEELb1ELb0ELb1ELb1EEEvNS_9BwdParamsE:
	.zero		648


//--------------------- .nv.constant0._ZN10layer_norm13ln_bwd_kernelINS_13Kernel_traitsIfffffjLj1280ELj1ELj4ELj1ELj16ENS_18Kernel_traits_baseILj1280EfffffjLj128EEEEELb1ELb1ELb0ELb0EEEvNS_9BwdParamsE --------------------------
	.section	.nv.constant0._ZN10layer_norm13ln_bwd_kernelINS_13Kernel_traitsIfffffjLj1280ELj1ELj4ELj1ELj16ENS_18Kernel_traits_baseILj1280EfffffjLj128EEEEELb1ELb1ELb0ELb0EEEvNS_9BwdParamsE,"a",@progbits
	.sectionflags	@""
	.align	4
.nv.constant0._ZN10layer_norm13ln_bwd_kernelINS_13Kernel_traitsIfffffjLj1280ELj1ELj4ELj1ELj16ENS_18Kernel_traits_baseILj1280EfffffjLj128EEEEELb1ELb1ELb0ELb0EEEvNS_9BwdParamsE:
	.zero		648


//--------------------- .nv.constant0._ZN10layer_norm13ln_bwd_kernelINS_13Kernel_traitsIfffffjLj1280ELj1ELj4ELj1ELj16ENS_18Kernel_traits_baseILj1280EfffffjLj128EEEEELb1ELb1ELb0ELb1EEEvNS_9BwdParamsE --------------------------
	.section	.nv.constant0._ZN10layer_norm13ln_bwd_kernelINS_13Kernel_traitsIfffffjLj1280ELj1ELj4ELj1ELj16ENS_18Kernel_traits_baseILj1280EfffffjLj128EEEEELb1ELb1ELb0ELb1EEEvNS_9BwdParamsE,"a",@progbits
	.sectionflags	@""
	.align	4
.nv.constant0._ZN10layer_norm13ln_bwd_kernelINS_13Kernel_traitsIfffffjLj1280ELj1ELj4ELj1ELj16ENS_18Kernel_traits_baseILj1280EfffffjLj128EEEEELb1ELb1ELb0ELb1EEEvNS_9BwdParamsE:
	.zero		648


//--------------------- .nv.constant0._ZN10layer_norm22ln_bwd_finalize_kernelINS_22Kernel_traits_finalizeILj1280EfffffjLb1ELj1024ELj4ENS_18Kernel_traits_baseILj1280EfffffjLj1024EEEEELb1ELb0EEEvNS_9BwdParamsE --------------------------
	.section	.nv.constant0._ZN10layer_norm22ln_bwd_finalize_kernelINS_22Kernel_traits_finalizeILj1280EfffffjLb1ELj1024ELj4ENS_18Kernel_traits_baseILj1280EfffffjLj1024EEEEELb1ELb0EEEvNS_9BwdParamsE,"a",@progbits
	.sectionflags	@""
	.align	4
.nv.constant0._ZN10layer_norm22ln_bwd_finalize_kernelINS_22Kernel_traits_finalizeILj1280EfffffjLb1ELj1024ELj4ENS_18Kernel_traits_baseILj1280EfffffjLj1024EEEEELb1ELb0EEEvNS_9BwdParamsE:
	.zero		648


//--------------------- .nv.constant0._ZN10layer_norm13ln_bwd_kernelINS_13Kernel_traitsIfffffjLj1280ELj1ELj4ELj1ELj16ENS_18Kernel_traits_baseILj1280EfffffjLj128EEEEELb1ELb1ELb1ELb0EEEvNS_9BwdParamsE --------------------------
	.section	.nv.constant0._ZN10layer_norm13ln_bwd_kernelINS_13Kernel_traitsIfffffjLj1280ELj1ELj4ELj1ELj16ENS_18Kernel_traits_baseILj1280EfffffjLj128EEEEELb1ELb1ELb1ELb0EEEvNS_9BwdParamsE,"a",@progbits
	.sectionflags	@""
	.align	4
.nv.constant0._ZN10layer_norm13ln_bwd_kernelINS_13Kernel_traitsIfffffjLj1280ELj1ELj4ELj1ELj16ENS_18Kernel_traits_baseILj1280EfffffjLj128EEEEELb1ELb1ELb1ELb0EEEvNS_9BwdParamsE:
	.zero		648


//--------------------- .nv.constant0._ZN10layer_norm22ln_bwd_finalize_kernelINS_22Kernel_traits_finalizeILj1280EfffffjLb1ELj1024ELj4ENS_18Kernel_traits_baseILj1280EfffffjLj1024EEEEELb1ELb1EEEvNS_9BwdParamsE --------------------------
	.section	.nv.constant0._ZN10layer_norm22ln_bwd_finalize_kernelINS_22Kernel_traits_finalizeILj1280EfffffjLb1ELj1024ELj4ENS_18Kernel_traits_baseILj1280EfffffjLj1024EEEEELb1ELb1EEEvNS_9BwdParamsE,"a",@progbits
	.sectionflags	@""
	.align	4
.nv.constant0._ZN10layer_norm22ln_bwd_finalize_kernelINS_22Kernel_traits_finalizeILj1280EfffffjLb1ELj1024ELj4ENS_18Kernel_traits_baseILj1280EfffffjLj1024EEEEELb1ELb1EEEvNS_9BwdParamsE:
	.zero		648


//--------------------- .nv.constant0._ZN10layer_norm13ln_bwd_kernelINS_13Kernel_traitsIfffffjLj1280ELj1ELj4ELj1ELj16ENS_18Kernel_traits_baseILj1280EfffffjLj128EEEEELb1ELb1ELb1ELb1EEEvNS_9BwdParamsE --------------------------
	.section	.nv.constant0._ZN10layer_norm13ln_bwd_kernelINS_13Kernel_traitsIfffffjLj1280ELj1ELj4ELj1ELj16ENS_18Kernel_traits_baseILj1280EfffffjLj128EEEEELb1ELb1ELb1ELb1EEEvNS_9BwdParamsE,"a",@progbits
	.sectionflags	@""
	.align	4
.nv.constant0._ZN10layer_norm13ln_bwd_kernelINS_13Kernel_traitsIfffffjLj1280ELj1ELj4ELj1ELj16ENS_18Kernel_traits_baseILj1280EfffffjLj128EEEEELb1ELb1ELb1ELb1EEEvNS_9BwdParamsE:
	.zero		648


//--------------------- .text._ZN10layer_norm13ln_bwd_kernelINS_13Kernel_traitsI13__nv_bfloat16S2_S2_S2_fjLj1280ELj1ELj4ELj1ELj16ENS_18Kernel_traits_baseILj1280ES2_S2_S2_S2_fjLj128EEEEELb0ELb0ELb0ELb0EEEvNS_9BwdParamsE --------------------------
	.section	.text._ZN10layer_norm13ln_bwd_kernelINS_13Kernel_traitsI13__nv_bfloat16S2_S2_S2_fjLj1280ELj1ELj4ELj1ELj16ENS_18Kernel_traits_baseILj1280ES2_S2_S2_S2_fjLj128EEEEELb0ELb0ELb0ELb0EEEvNS_9BwdParamsE,"ax",@progbits
	.sectioninfo	@"SHI_REGISTERS=253"
	.align	128
        .global         _ZN10layer_norm13ln_bwd_kernelINS_13Kernel_traitsI13__nv_bfloat16S2_S2_S2_fjLj1280ELj1ELj4ELj1ELj16ENS_18Kernel_traits_baseILj1280ES2_S2_S2_S2_fjLj128EEEEELb0ELb0ELb0ELb0EEEvNS_9BwdParamsE
        .type           _ZN10layer_norm13ln_bwd_kernelINS_13Kernel_traitsI13__nv_bfloat16S2_S2_S2_fjLj1280ELj1ELj4ELj1ELj16ENS_18Kernel_traits_baseILj1280ES2_S2_S2_S2_fjLj128EEEEELb0ELb0ELb0ELb0EEEvNS_9BwdParamsE,@function
        .size           _ZN10layer_norm13ln_bwd_kernelINS_13Kernel_traitsI13__nv_bfloat16S2_S2_S2_fjLj1280ELj1ELj4ELj1ELj16ENS_18Kernel_traits_baseILj1280ES2_S2_S2_S2_fjLj128EEEEELb0ELb0ELb0ELb0EEEvNS_9BwdParamsE,(.L_x_14882 - _ZN10layer_norm13ln_bwd_kernelINS_13Kernel_traitsI13__nv_bfloat16S2_S2_S2_fjLj1280ELj1ELj4ELj1ELj16ENS_18Kernel_traits_baseILj1280ES2_S2_S2_S2_fjLj128EEEEELb0ELb0ELb0ELb0EEEvNS_9BwdParamsE)
        .other          _ZN10layer_norm13ln_bwd_kernelINS_13Kernel_traitsI13__nv_bfloat16S2_S2_S2_fjLj1280ELj1ELj4ELj1ELj16ENS_18Kernel_traits_baseILj1280ES2_S2_S2_S2_fjLj128EEEEELb0ELb0ELb0ELb0EEEvNS_9BwdParamsE,@"STO_CUDA_ENTRY STV_DEFAULT"
_ZN10layer_norm13ln_bwd_kernelINS_13Kernel_traitsI13__nv_bfloat16S2_S2_S2_fjLj1280ELj1ELj4ELj1ELj16ENS_18Kernel_traits_baseILj1280ES2_S2_S2_S2_fjLj128EEEEELb0ELb0ELb0ELb0EEEvNS_9BwdParamsE:
.text._ZN10layer_norm13ln_bwd_kernelINS_13Kernel_traitsI13__nv_bfloat16S2_S2_S2_fjLj1280ELj1ELj4ELj1ELj16ENS_18Kernel_traits_baseILj1280ES2_S2_S2_S2_fjLj128EEEEELb0ELb0ELb0ELb0EEEvNS_9BwdParamsE:
[----:B------:R-:W-:Y:S02]  /*0000*/  MOV R1, c[0x0][0x28] ;  /* 0x00000a0000017a02 */ /* 0x000fe40000000f00 */
[----:B------:R-:W0:Y:S01]  /*0010*/  S2R R148, SR_TID.X ;  /* 0x0000000000947919 */ /* 0x000e220000002100 */
[----:B------:R-:W-:Y:S01]  /*0020*/  MOV R0, c[0x0][0x168] ;  /* 0x00005a0000007a02 */ /* 0x000fe20000000f00 */
[----:B------:R-:W-:-:S03]  /*0030*/  ULDC.64 UR4, c[0x0][0x118] ;  /* 0x0000460000047ab9 */ /* 0x000fc60000000a00 */
[----:B------:R-:W-:-:S04]  /*0040*/  SHF.R.S32.HI R0, RZ, 0x1f, R0 ;  /* 0x0000001fff007819 */ /* 0x000fc80000011400 */
[----:B------:R-:W-:Y:S02]  /*0050*/  LEA.HI R0, R0, c[0x0][0x168], RZ, 0x3 ;  /* 0x00005a0000007a11 */ /* 0x000fe400078f18ff */
[C---:B0-----:R-:W-:Y:S02]  /*0060*/  LOP3.LUT R3, R148.reuse, 0x1f, RZ, 0xc, !PT ;  /* 0x0000001f94037812 */ /* 0x041fe400078e0cff */
[----:B------:R-:W-:Y:S02]  /*0070*/  LOP3.LUT R4, R148, 0x1f, RZ, 0xc0, !PT ;  /* 0x0000001f94047812 */ /* 0x000fe400078ec0ff */
[----:B------:R-:W-:-:S04]  /*0080*/  LEA.HI.SX32 R0, R0, R3, 0x1d ;  /* 0x0000000300007211 */ /* 0x000fc800078feaff */
[C---:B------:R-:W-:Y:S02]  /*0090*/  LOP3.LUT P1, RZ, R0.reuse, 0xffffffe0, RZ, 0xc0, !PT ;  /* 0xffffffe000ff7812 */ /* 0x040fe4000782c0ff */
[C---:B------:R-:W-:Y:S02]  /*00a0*/  ISETP.GE.U32.AND P2, PT, R0.reuse, 0x40, PT ;  /* 0x000000400000780c */ /* 0x040fe40003f46070 */
[C---:B------:R-:W-:Y:S02]  /*00b0*/  ISETP.GE.U32.AND P3, PT, R0.reuse, 0x60, PT ;  /* 0x000000600000780c */ /* 0x040fe40003f66070 */
[C---:B------:R-:W-:Y:S02]  /*00c0*/  ISETP.GE.U32.AND P4, PT, R0.reuse, 0x80, PT ;  /* 0x000000800000780c */ /* 0x040fe40003f86070 */
[----:B------:R-:W-:-:S05]  /*00d0*/  ISETP.GE.U32.AND P5, PT, R0, 0xa0, PT ;  /* 0x000000a00000780c */ /* 0x000fca0003fa6070 */
[----:B------:R-:W-:Y:S02]  /*00e0*/  @P1 MOV R3, 0x10 ;  /* 0x0000001000031802 */ /* 0x000fe40000000f00 */
[----:B------:R-:W-:Y:S02]  /*00f0*/  @P2 MOV R7, 0x10 ;  /* 0x0000001000072802 */ /* 0x000fe40000000f00 */
[----:B------:R-:W-:Y:S01]  /*0100*/  @P3 MOV R13, 0x10 ;  /* 0x00000010000d3802 */ /* 0x000fe20000000f00 */
[C---:B------:R-:W-:Y:S01]  /*0110*/  @P1 IMAD.WIDE.U32 R2, R4.reuse, R3, c[0x0][0x1b0] ;  /* 0x00006c0004021625 */ /* 0x040fe200078e0003 */
[----:B------:R-:W-:Y:S02]  /*0120*/  @P1 LOP3.LUT R4, R4, 0x20, RZ, 0xfc, !PT ;  /* 0x0000002004041812 */ /* 0x000fe400078efcff */
[----:B------:R-:W-:Y:S02]  /*0130*/  @P4 MOV R15, 0x10 ;  /* 0x00000010000f4802 */ /* 0x000fe40000000f00 */
[----:B------:R-:W-:Y:S01]  /*0140*/  @P5 MOV R5, 0x10 ;  /* 0x0000001000055802 */ /* 0x000fe20000000f00 */
[C---:B------:R-:W-:Y:S01]  /*0150*/  @P2 IMAD.WIDE.U32 R6, R4.reuse, R7, c[0x0][0x1b0] ;  /* 0x00006c0004062625 */ /* 0x040fe200078e0007 */
[----:B------:R-:W-:Y:S01]  /*0160*/  @P2 IADD3 R4, R4, 0x20, RZ ;  /* 0x0000002004042810 */ /* 0x000fe20007ffe0ff */
[----:B------:R0:W5:Y:S04]  /*0170*/  @P1 LDG.E.128 R16, [R2.64] ;  /* 0x0000000402101981 */ /* 0x000168000c1e1d00 */
[C---:B------:R-:W-:Y:S01]  /*0180*/  @P3 IMAD.WIDE.U32 R12, R4.reuse, R13, c[0x0][0x1b0] ;  /* 0x00006c00040c3625 */ /* 0x040fe200078e000d */
[----:B------:R-:W-:Y:S01]  /*0190*/  @P3 IADD3 R4, R4, 0x20, RZ ;  /* 0x0000002004043810 */ /* 0x000fe20007ffe0ff */
[----:B------:R0:W5:Y:S04]  /*01a0*/  @P2 LDG.E.128 R116, [R6.64] ;  /* 0x0000000406742981 */ /* 0x000168000c1e1d00 */
[C---:B------:R-:W-:Y:S01]  /*01b0*/  @P4 IMAD.WIDE.U32 R14, R4.reuse, R15, c[0x0][0x1b0] ;  /* 0x00006c00040e4625 */ /* 0x040fe200078e000f */
[----:B------:R-:W-:Y:S01]  /*01c0*/  @P4 IADD3 R4, R4, 0x20, RZ ;  /* 0x0000002004044810 */ /* 0x000fe20007ffe0ff */
[----:B------:R0:W5:Y:S04]  /*01d0*/  @P3 LDG.E.128 R8, [R12.64] ;  /* 0x000000040c083981 */ /* 0x000168000c1e1d00 */
[----:B------:R-:W-:Y:S01]  /*01e0*/  @P5 IMAD.WIDE.U32 R4, R4, R5, c[0x0][0x1b0] ;  /* 0x00006c0004045625 */ /* 0x000fe200078e0005 */
[----:B------:R0:W5:Y:S04]  /*01f0*/  @P4 LDG.E.128 R112, [R14.64] ;  /* 0x000000040e704981 */ /* 0x000168000c1e1d00 */
[----:B------:R0:W5:Y:S04]  /*0200*/  @P5 LDG.E.128 R36, [R4.64] ;  /* 0x0000000404245981 */ /* 0x000168000c1e1d00 */
[----:B------:R-:W1:Y:S01]  /*0210*/  S2R R21, SR_CTAID.X ;  /* 0x0000000000157919 */ /* 0x000e620000002500 */
[----:B------:R-:W-:Y:S01]  /*0220*/  SHF.R.U32.HI R0, RZ, 0x5, R148 ;  /* 0x00000005ff007819 */ /* 0x000fe20000011694 */
[----:B------:R-:W-:Y:S01]  /*0230*/  BSSY B0, `(.L_x_0) ;  /* 0x00003dd000007945 */ /* 0x000fe20003800000 */
[----:B------:R-:W-:Y:S01]  /*0240*/  CS2R R40, SRZ ;  /* 0x0000000000287805 */ /* 0x000fe2000001ff00 */
[----:B------:R-:W-:Y:S01]  /*0250*/  CS2R R42, SRZ ;  /* 0x00000000002a7805 */ /* 0x000fe2000001ff00 */
[----:B------:R-:W-:Y:S01]  /*0260*/  CS2R R44, SRZ ;  /* 0x00000000002c7805 */ /* 0x000fe2000001ff00 */
[----:B-1----:R-:W-:-:S04]  /*0270*/  LEA R0, R21, R0, 0x2 ;  /* 0x0000000015007211 */ /* 0x002fc800078e10ff */
[----:B------:R-:W-:Y:S01]  /*0280*/  ISETP.GE.AND P0, PT, R0, c[0x0][0x164], PT ;  /* 0x0000590000007a0c */ /* 0x000fe20003f06270 */
[----:B------:R-:W-:Y:S01]  /*0290*/  CS2R R46, SRZ ;  /* 0x00000000002e7805 */ /* 0x000fe2000001ff00 */
        /* <DEDUP_REMOVED lines=36> */
[----:B------:R-:W-:Y:S05]  /*04e0*/  @P0 BRA `(.L_x_1) ;  /* 0x00003b1000000947 */ /* 0x000fea0003800000 */
[--C-:B0----5:R-:W-:Y:S01]  /*04f0*/  PRMT R33, RZ, 0x5410, R17.reuse ;  /* 0x00005410ff217816 */ /* 0x121fe20000000011 */
[----:B------:R-:W-:Y:S01]  /*0500*/  HFMA2.MMA R41, -RZ, RZ, 0, 0 ;  /* 0x00000000ff297435 */ /* 0x000fe200000001ff */
[----:B------:R-:W-:-:S02]  /*0510*/  PRMT R32, RZ, 0x7610, R17 ;  /* 0x00007610ff207816 */ /* 0x000fc40000000011 */
[----:B------:R-:W0:Y:S01]  /*0520*/  LDC.U8 R17, c[0x0][0x1f0] ;  /* 0x00007c00ff117b82 */ /* 0x000e220000000000 */
[--C-:B------:R-:W-:Y:S02]  /*0530*/  PRMT R35, RZ, 0x5410, R16.reuse ;  /* 0x00005410ff237816 */ /* 0x100fe40000000010 */
[----:B------:R-:W-:Y:S02]  /*0540*/  PRMT R34, RZ, 0x7610, R16 ;  /* 0x00007610ff227816 */ /* 0x000fe40000000010 */
[--C-:B------:R-:W-:Y:S02]  /*0550*/  PRMT R31, RZ, 0x5410, R18.reuse ;  /* 0x00005410ff1f7816 */ /* 0x100fe40000000012 */
[----:B------:R-:W-:Y:S02]  /*0560*/  PRMT R30, RZ, 0x7610, R18 ;  /* 0x00007610ff1e7816 */ /* 0x000fe40000000012 */
[--C-:B------:R-:W-:Y:S02]  /*0570*/  PRMT R29, RZ, 0x5410, R19.reuse ;  /* 0x00005410ff1d7816 */ /* 0x100fe40000000013 */
[----:B------:R-:W-:-:S02]  /*0580*/  PRMT R28, RZ, 0x7610, R19 ;  /* 0x00007610ff1c7816 */ /* 0x000fc40000000013 */
[--C-:B------:R-:W-:Y:S02]  /*0590*/  PRMT R19, RZ, 0x5410, R8.reuse ;  /* 0x00005410ff137816 */ /* 0x100fe40000000008 */
[----:B------:R-:W-:Y:S02]  /*05a0*/  PRMT R18, RZ, 0x7610, R8 ;  /* 0x00007610ff127816 */ /* 0x000fe40000000008 */
[--C-:B------:R-:W-:Y:S02]  /*05b0*/  PRMT R16, RZ, 0x5410, R9.reuse ;  /* 0x00005410ff107816 */ /* 0x100fe40000000009 */
[----:B------:R-:W-:Y:S02]  /*05c0*/  PRMT R15, RZ, 0x7610, R9 ;  /* 0x00007610ff0f7816 */ /* 0x000fe40000000009 */
[--C-:B------:R-:W-:Y:S02]  /*05d0*/  PRMT R14, RZ, 0x5410, R10.reuse ;  /* 0x00005410ff0e7816 */ /* 0x100fe4000000000a */
[----:B------:R-:W-:-:S02]  /*05e0*/  PRMT R13, RZ, 0x7610, R10 ;  /* 0x00007610ff0d7816 */ /* 0x000fc4000000000a */
[----:B------:R-:W-:Y:S02]  /*05f0*/  PRMT R12, RZ, 0x5410, R11 ;  /* 0x00005410ff0c7816 */ /* 0x000fe4000000000b */
[----:B------:R-:W-:Y:S02]  /*0600*/  MOV R2, R0 ;  /* 0x0000000000027202 */ /* 0x000fe40000000f00 */
        /* <DEDUP_REMOVED lines=8> */
[----:B------:R-:W-:Y:S02]  /*0690*/  PRMT R11, RZ, 0x7610, R11 ;  /* 0x00007610ff0b7816 */ /* 0x000fe4000000000b */
[----:B------:R-:W-:-:S02]  /*06a0*/  PRMT R10, RZ, 0x5410, R112 ;  /* 0x00005410ff0a7816 */ /* 0x000fc40000000070 */
[----:B------:R-:W-:Y:S02]  /*06b0*/  PRMT R9, RZ, 0x7610, R112 ;  /* 0x00007610ff097816 */ /* 0x000fe40000000070 */
[--C-:B------:R-:W-:Y:S02]  /*06c0*/  PRMT R8, RZ, 0x5410, R113.reuse ;  /* 0x00005410ff087816 */ /* 0x100fe40000000071 */
[----:B------:R-:W-:Y:S02]  /*06d0*/  PRMT R7, RZ, 0x7610, R113 ;  /* 0x00007610ff077816 */ /* 0x000fe40000000071 */
[--C-:B------:R-:W-:Y:S02]  /*06e0*/  PRMT R6, RZ, 0x5410, R114.reuse ;  /* 0x00005410ff067816 */ /* 0x100fe40000000072 */
        /* <DEDUP_REMOVED lines=10> */
[----:B0-----:R-:W-:Y:S02]  /*0790*/  PRMT R156, RZ, 0x7610, R39 ;  /* 0x00007610ff9c7816 */ /* 0x001fe40000000027 */
.L_x_24:
[----:B------:R-:W-:Y:S02]  /*07a0*/  ISETP.NE.U32.AND P0, PT, RZ, c[0x0][0x1c0], PT ;  /* 0x00007000ff007a0c */ /* 0x000fe40003f05070 */
[----:B------:R-:W-:Y:S02]  /*07b0*/  MOV R145, 0x4 ;  /* 0x0000000400917802 */ /* 0x000fe40000000f00 */
[----:B------:R-:W-:Y:S02]  /*07c0*/  ISETP.NE.AND.EX P0, PT, RZ, c[0x0][0x1c4], PT, P0 ;  /* 0x00007100ff007a0c */ /* 0x000fe40003f05300 */
[----:B------:R-:W-:Y:S01]  /*07d0*/  SHF.R.S32.HI R141, RZ, 0x1f, R2 ;  /* 0x0000001fff8d7819 */ /* 0x000fe20000011402 */
[----:B------:R-:W-:-:S10]  /*07e0*/  IMAD.WIDE R142, R2, R145, c[0x0][0x1a0] ;  /* 0x00006800028e7625 */ /* 0x000fd400078e0291 */
[C---:B------:R-:W-:Y:S01]  /*07f0*/  @P0 LEA R140, P6, R2.reuse, c[0x0][0x1c0], 0x1 ;  /* 0x00007000028c0a11 */ /* 0x040fe200078c08ff */
[C---:B------:R-:W-:Y:S01]  /*0800*/  IMAD.WIDE R144, R2.reuse, R145, c[0x0][0x1a8] ;  /* 0x00006a0002907625 */ /* 0x040fe200078e0291 */
[----:B------:R-:W2:Y:S02]  /*0810*/  LDG.E R142, [R142.64] ;  /* 0x000000048e8e7981 */ /* 0x000ea4000c1e1900 */
[C---:B------:R-:W-:Y:S02]  /*0820*/  @P0 LEA.HI.X R141, R2.reuse, c[0x0][0x1c4], R141, 0x1, P6 ;  /* 0x00007100028d0a11 */ /* 0x040fe400030f0c8d */
[----:B------:R0:W5:Y:S04]  /*0830*/  LDG.E R158, [R144.64] ;  /* 0x00000004909e7981 */ /* 0x000168000c1e1900 */
[----:B------:R-:W3:Y:S01]  /*0840*/  @P0 LDG.E.U16 R140, [R140.64] ;  /* 0x000000048c8c0981 */ /* 0x000ee2000c1e1500 */
[----:B------:R-:W-:-:S05]  /*0850*/  IMAD R146, R2, c[0x0][0x168], RZ ;  /* 0x00005a0002927a24 */ /* 0x000fca00078e02ff */
[----:B------:R-:W-:-:S04]  /*0860*/  SHF.R.S32.HI R147, RZ, 0x1f, R146 ;  /* 0x0000001fff937819 */ /* 0x000fc80000011492 */
[----:B------:R-:W-:Y:S02]  /*0870*/  LEA.HI R147, R147, R146, RZ, 0x3 ;  /* 0x0000009293937211 */ /* 0x000fe400078f18ff */
[----:B------:R-:W-:Y:S01]  /*0880*/  LOP3.LUT R146, R148, 0x1f, RZ, 0xc0, !PT ;  /* 0x0000001f94927812 */ /* 0x000fe200078ec0ff */
[----:B------:R-:W-:Y:S01]  /*0890*/  BSSY B1, `(.L_x_2) ;  /* 0x000005e000017945 */ /* 0x000fe20003800000 */
[----:B------:R-:W-:Y:S02]  /*08a0*/  ISETP.NE.AND P6, PT, R17, RZ, PT ;  /* 0x000000ff1100720c */ /* 0x000fe40003fc5270 */
[----:B------:R-:W-:Y:S02]  /*08b0*/  LEA.HI.SX32 R155, R147, R146, 0x1d ;  /* 0x00000092939b7211 */ /* 0x000fe400078feaff */
[----:B------:R-:W-:Y:S01]  /*08c0*/  MOV R157, 0x3f800000 ;  /* 0x3f800000009d7802 */ /* 0x000fe20000000f00 */
[----:B------:R-:W-:Y:S01]  /*08d0*/  CS2R R240, SRZ ;  /* 0x0000000000f07805 */ /* 0x000fe2000001ff00 */
[----:B------:R-:W-:-:S02]  /*08e0*/  MOV R242, R155 ;  /* 0x0000009b00f27202 */ /* 0x000fc40000000f00 */
[----:B--2---:R-:W-:Y:S02]  /*08f0*/  FSEL R239, R142, RZ, !P6 ;  /* 0x000000ff8eef7208 */ /* 0x004fe40007000000 */
[----:B---3--:R-:W-:Y:S02]  /*0900*/  @P0 PRMT R157, RZ, 0x5410, R140 ;  /* 0x00005410ff9d0816 */ /* 0x008fe4000000008c */
[----:B------:R-:W-:Y:S01]  /*0910*/  P2R R140, PR, RZ, 0x40 ;  /* 0x00000040ff8c7803 */ /* 0x000fe20000000000 */
[----:B------:R-:W-:Y:S05]  /*0920*/  @!P1 BRA `(.L_x_3) ;  /* 0x0000054000009947 */ /* 0x000fea0003800000 */
[C---:B0-----:R-:W-:Y:S02]  /*0930*/  LEA R140, P0, R155.reuse, c[0x0][0x188], 0x4 ;  /* 0x000062009b8c7a11 */ /* 0x041fe400078020ff */
[----:B------:R-:W-:Y:S02]  /*0940*/  MOV R144, 0x10 ;  /* 0x0000001000907802 */ /* 0x000fe40000000f00 */
[C---:B------:R-:W-:Y:S02]  /*0950*/  LEA.HI.X R141, R155.reuse, c[0x0][0x18c], RZ, 0x4, P0 ;  /* 0x000063009b8d7a11 */ /* 0x040fe400000f24ff */
[----:B------:R-:W-:Y:S01]  /*0960*/  ISETP.NE.U32.AND P0, PT, RZ, c[0x0][0x218], PT ;  /* 0x00008600ff007a0c */ /* 0x000fe20003f05070 */
[----:B------:R-:W-:-:S03]  /*0970*/  IMAD.WIDE.U32 R144, R155, R144, c[0x0][0x208] ;  /* 0x000082009b907625 */ /* 0x000fc600078e0090 */
[----:B------:R-:W2:Y:S01]  /*0980*/  LDG.E.128 R140, [R140.64] ;  /* 0x000000048c8c7981 */ /* 0x000ea2000c1e1d00 */
[----:B------:R-:W-:-:S03]  /*0990*/  ISETP.NE.AND.EX P0, PT, RZ, c[0x0][0x21c], PT, P0 ;  /* 0x00008700ff007a0c */ /* 0x000fc60003f05300 */
[----:B------:R-:W3:Y:S10]  /*09a0*/  LDG.E.128 R144, [R144.64] ;  /* 0x0000000490907981 */ /* 0x000ef4000c1e1d00 */
[----:B------:R-:W-:-:S04]  /*09b0*/  @P0 LEA R166, P6, R155, c[0x0][0x218], 0x4 ;  /* 0x000086009ba60a11 */ /* 0x000fc800078c20ff */
[----:B------:R-:W-:-:S05]  /*09c0*/  @P0 LEA.HI.X R167, R155, c[0x0][0x21c], RZ, 0x4, P6 ;  /* 0x000087009ba70a11 */ /* 0x000fca00030f24ff */
[----:B------:R0:W5:Y:S01]  /*09d0*/  @P0 LDG.E.128 R112, [R166.64] ;  /* 0x00000004a6700981 */ /* 0x000162000c1e1d00 */
[----:B------:R-:W-:Y:S02]  /*09e0*/  IADD3 R242, R155, 0x20, RZ ;  /* 0x000000209bf27810 */ /* 0x000fe40007ffe0ff */
[----:B--2---:R-:W-:Y:S02]  /*09f0*/  PRMT R160, RZ, 0x5410, R140 ;  /* 0x00005410ffa07816 */ /* 0x004fe4000000008c */
[----:B------:R-:W-:-:S03]  /*0a00*/  PRMT R238, RZ, 0x5410, R142 ;  /* 0x00005410ffee7816 */ /* 0x000fc6000000008e */
[C---:B------:R-:W-:Y:S01]  /*0a10*/  FADD.FTZ R177, -R239.reuse, R160 ;  /* 0x000000a0efb17221 */ /* 0x040fe20000010100 */
[--C-:B------:R-:W-:Y:S01]  /*0a20*/  PRMT R164, RZ, 0x5410, R141.reuse ;  /* 0x00005410ffa47816 */ /* 0x100fe2000000008d */
[----:B------:R-:W-:Y:S01]  /*0a30*/  FADD.FTZ R169, -R239, R238 ;  /* 0x000000eeefa97221 */ /* 0x000fe20000010100 */
[----:B---3--:R-:W-:Y:S01]  /*0a40*/  PRMT R174, RZ, 0x5410, R144 ;  /* 0x00005410ffae7816 */ /* 0x008fe20000000090 */
[----:B-----5:R-:W-:Y:S01]  /*0a50*/  FMUL.FTZ R177, R158, R177 ;  /* 0x000000b19eb17220 */ /* 0x020fe20000410000 */
[----:B------:R-:W-:Y:S02]  /*0a60*/  PRMT R162, RZ, 0x7610, R140 ;  /* 0x00007610ffa27816 */ /* 0x000fe4000000008c */
[----:B0-----:R-:W-:Y:S01]  /*0a70*/  PRMT R166, RZ, 0x7610, R141 ;  /* 0x00007610ffa67816 */ /* 0x001fe2000000008d */
[----:B------:R-:W-:Y:S01]  /*0a80*/  FADD.FTZ R76, R76, R174 ;  /* 0x000000ae4c4c7221 */ /* 0x000fe20000010000 */
[----:B------:R-:W-:Y:S01]  /*0a90*/  PRMT R141, RZ, 0x5410, R146 ;  /* 0x00005410ff8d7816 */ /* 0x000fe20000000092 */
[----:B------:R-:W-:Y:S01]  /*0aa0*/  FFMA.FTZ R40, R177, R174, R40 ;  /* 0x000000aeb1287223 */ /* 0x000fe20000010028 */
[----:B------:R-:W-:Y:S01]  /*0ab0*/  PRMT R144, RZ, 0x7610, R144 ;  /* 0x00007610ff907816 */ /* 0x000fe20000000090 */
[----:B------:R-:W-:-:S02]  /*0ac0*/  FADD.FTZ R173, -R239, R164 ;  /* 0x000000a4efad7221 */ /* 0x000fc40000010100 */
[C---:B------:R-:W-:Y:S02]  /*0ad0*/  FMUL.FTZ R169, R158.reuse, R169 ;  /* 0x000000a99ea97220 */ /* 0x040fe40000410000 */
[----:B------:R-:W-:Y:S02]  /*0ae0*/  FADD.FTZ R175, -R239, R162 ;  /* 0x000000a2efaf7221 */ /* 0x000fe40000010100 */
[----:B------:R-:W-:Y:S01]  /*0af0*/  FMUL.FTZ R174, R35, R174 ;  /* 0x000000ae23ae7220 */ /* 0x000fe20000410000 */
[----:B------:R-:W-:Y:S01]  /*0b00*/  PRMT R240, RZ, 0x7610, R142 ;  /* 0x00007610fff07816 */ /* 0x000fe2000000008e */
[----:B------:R-:W-:Y:S01]  /*0b10*/  FADD.FTZ R171, -R239, R166 ;  /* 0x000000a6efab7221 */ /* 0x000fe20000010100 */
[----:B------:R-:W-:Y:S01]  /*0b20*/  PRMT R170, RZ, 0x5410, R145 ;  /* 0x00005410ffaa7816 */ /* 0x000fe20000000091 */
[----:B------:R-:W-:Y:S01]  /*0b30*/  FMUL.FTZ R173, R158, R173 ;  /* 0x000000ad9ead7220 */ /* 0x000fe20000410000 */
[----:B------:R-:W-:Y:S01]  /*0b40*/  PRMT R142, RZ, 0x5410, R143 ;  /* 0x00005410ff8e7816 */ /* 0x000fe2000000008f */
[----:B------:R-:W-:Y:S01]  /*0b50*/  FADD.FTZ R80, R80, R141 ;  /* 0x0000008d50507221 */ /* 0x000fe20000010000 */
[----:B------:R-:W-:Y:S01]  /*0b60*/  PRMT R140, RZ, 0x7610, R143 ;  /* 0x00007610ff8c7816 */ /* 0x000fe2000000008f */
[----:B------:R-:W-:-:S02]  /*0b70*/  FFMA.FTZ R44, R169, R141, R44 ;  /* 0x0000008da92c7223 */ /* 0x000fc4000001002c */
[----:B------:R-:W-:Y:S02]  /*0b80*/  FMUL.FTZ R166, R31, R141 ;  /* 0x0000008d1fa67220 */ /* 0x000fe40000410000 */
[----:B------:R-:W-:Y:S02]  /*0b90*/  FMUL.FTZ R175, R158, R175 ;  /* 0x000000af9eaf7220 */ /* 0x000fe40000410000 */
[----:B------:R-:W-:Y:S02]  /*0ba0*/  FMUL.FTZ R172, R34, R144 ;  /* 0x0000009022ac7220 */ /* 0x000fe40000410000 */
[----:B------:R-:W-:Y:S02]  /*0bb0*/  FADD.FTZ R141, RZ, R174 ;  /* 0x000000aeff8d7221 */ /* 0x000fe40000010000 */
[----:B------:R-:W-:Y:S01]  /*0bc0*/  FFMA.FTZ R143, R177, R174, RZ ;  /* 0x000000aeb18f7223 */ /* 0x000fe200000100ff */
[----:B------:R-:W-:Y:S01]  /*0bd0*/  PRMT R168, RZ, 0x7610, R145 ;  /* 0x00007610ffa87816 */ /* 0x000fe20000000091 */
[----:B------:R-:W-:-:S02]  /*0be0*/  FADD.FTZ R78, R78, R170 ;  /* 0x000000aa4e4e7221 */ /* 0x000fc40000010000 */
[----:B------:R-:W-:Y:S02]  /*0bf0*/  FMUL.FTZ R171, R158, R171 ;  /* 0x000000ab9eab7220 */ /* 0x000fe40000410000 */
[-C--:B------:R-:W-:Y:S02]  /*0c00*/  FFMA.FTZ R42, R173, R170.reuse, R42 ;  /* 0x000000aaad2a7223 */ /* 0x080fe4000001002a */
[----:B------:R-:W-:Y:S02]  /*0c10*/  FMUL.FTZ R170, R33, R170 ;  /* 0x000000aa21aa7220 */ /* 0x000fe40000410000 */
[----:B------:R-:W-:Y:S02]  /*0c20*/  FADD.FTZ R141, R141, R172 ;  /* 0x000000ac8d8d7221 */ /* 0x000fe40000010000 */
[----:B------:R-:W-:Y:S02]  /*0c30*/  FFMA.FTZ R143, R175, R172, R143 ;  /* 0x000000acaf8f7223 */ /* 0x000fe4000001008f */
[----:B------:R-:W-:-:S02]  /*0c40*/  FADD.FTZ R79, R79, R168 ;  /* 0x000000a84f4f7221 */ /* 0x000fc40000010000 */
[-C--:B------:R-:W-:Y:S02]  /*0c50*/  FFMA.FTZ R43, R171, R168.reuse, R43 ;  /* 0x000000a8ab2b7223 */ /* 0x080fe4000001002b */
[----:B------:R-:W-:Y:S02]  /*0c60*/  FMUL.FTZ R168, R32, R168 ;  /* 0x000000a820a87220 */ /* 0x000fe40000410000 */
[----:B------:R-:W-:Y:S02]  /*0c70*/  FADD.FTZ R141, R141, R170 ;  /* 0x000000aa8d8d7221 */ /* 0x000fe40000010000 */
[----:B------:R-:W-:Y:S01]  /*0c80*/  FFMA.FTZ R143, R173, R170, R143 ;  /* 0x000000aaad8f7223 */ /* 0x000fe2000001008f */
[----:B------:R-:W-:Y:S01]  /*0c90*/  PRMT R146, RZ, 0x7610, R146 ;  /* 0x00007610ff927816 */ /* 0x000fe20000000092 */
[C---:B------:R-:W-:Y:S02]  /*0ca0*/  FADD.FTZ R167, -R239.reuse, R142 ;  /* 0x0000008eefa77221 */ /* 0x040fe40000010100 */
[----:B------:R-:W-:-:S02]  /*0cb0*/  FADD.FTZ R145, -R239, R240 ;  /* 0x000000f0ef917221 */ /* 0x000fc40000010100 */
[----:B------:R-:W-:Y:S02]  /*0cc0*/  FADD.FTZ R141, R141, R168 ;  /* 0x000000a88d8d7221 */ /* 0x000fe40000010000 */
[----:B------:R-:W-:Y:S01]  /*0cd0*/  FFMA.FTZ R143, R171, R168, R143 ;  /* 0x000000a8ab8f7223 */ /* 0x000fe2000001008f */
[----:B------:R-:W-:Y:S01]  /*0ce0*/  PRMT R160, RZ, 0x5410, R147 ;  /* 0x00005410ffa07816 */ /* 0x000fe20000000093 */
[C---:B------:R-:W-:Y:S02]  /*0cf0*/  FMUL.FTZ R167, R158.reuse, R167 ;  /* 0x000000a79ea77220 */ /* 0x040fe40000410000 */
[----:B------:R-:W-:Y:S02]  /*0d00*/  FMUL.FTZ R164, R158, R145 ;  /* 0x000000919ea47220 */ /* 0x000fe40000410000 */
[----:B------:R-:W-:Y:S02]  /*0d10*/  FMUL.FTZ R162, R30, R146 ;  /* 0x000000921ea27220 */ /* 0x000fe40000410000 */
[----:B------:R-:W-:-:S02]  /*0d20*/  FADD.FTZ R141, R141, R166 ;  /* 0x000000a68d8d7221 */ /* 0x000fc40000010000 */
[----:B------:R-:W-:Y:S01]  /*0d30*/  FFMA.FTZ R143, R169, R166, R143 ;  /* 0x000000a6a98f7223 */ /* 0x000fe2000001008f */
[----:B------:R-:W-:Y:S01]  /*0d40*/  PRMT R147, RZ, 0x7610, R147 ;  /* 0x00007610ff937816 */ /* 0x000fe20000000093 */
[----:B------:R-:W-:Y:S02]  /*0d50*/  FADD.FTZ R82, R82, R160 ;  /* 0x000000a052527221 */ /* 0x000fe40000010000 */
[-C--:B------:R-:W-:Y:S02]  /*0d60*/  FFMA.FTZ R46, R167, R160.reuse, R46 ;  /* 0x000000a0a72e7223 */ /* 0x080fe4000001002e */
[----:B------:R-:W-:Y:S02]  /*0d70*/  FMUL.FTZ R160, R29, R160 ;  /* 0x000000a01da07220 */ /* 0x000fe40000410000 */
[----:B------:R-:W-:Y:S02]  /*0d80*/  FADD.FTZ R145, -R239, R140 ;  /* 0x0000008cef917221 */ /* 0x000fe40000010100 */
[----:B------:R-:W-:-:S02]  /*0d90*/  FADD.FTZ R141, R141, R162 ;  /* 0x000000a28d8d7221 */ /* 0x000fc40000010000 */
[----:B------:R-:W-:Y:S02]  /*0da0*/  FFMA.FTZ R143, R164, R162, R143 ;  /* 0x000000a2a48f7223 */ /* 0x000fe4000001008f */
[----:B------:R-:W-:Y:S02]  /*0db0*/  FMUL.FTZ R238, R158, R145 ;  /* 0x000000919eee7220 */ /* 0x000fe40000410000 */
[----:B------:R-:W-:Y:S02]  /*0dc0*/  FADD.FTZ R140, R141, R160 ;  /* 0x000000a08d8c7221 */ /* 0x000fe40000010000 */
[----:B------:R-:W-:Y:S02]  /*0dd0*/  FMUL.FTZ R237, R28, R147 ;  /* 0x000000931ced7220 */ /* 0x000fe40000410000 */
[----:B------:R-:W-:Y:S02]  /*0de0*/  FFMA.FTZ R143, R167, R160, R143 ;  /* 0x000000a0a78f7223 */ /* 0x000fe4000001008f */
[----:B------:R-:W-:-:S02]  /*0df0*/  FADD.FTZ R77, R77, R144 ;  /* 0x000000904d4d7221 */ /* 0x000fc40000010000 */
[----:B------:R-:W-:Y:S02]  /*0e00*/  FFMA.FTZ R41, R175, R144, R41 ;  /* 0x00000090af297223 */ /* 0x000fe40000010029 */
[----:B------:R-:W-:Y:S02]  /*0e10*/  FADD.FTZ R81, R81, R146 ;  /* 0x0000009251517221 */ /* 0x000fe40000010000 */
[----:B------:R-:W-:Y:S02]  /*0e20*/  FFMA.FTZ R45, R164, R146, R45 ;  /* 0x00000092a42d7223 */ /* 0x000fe4000001002d */
[----:B------:R-:W-:Y:S02]  /*0e30*/  FADD.FTZ R83, R83, R147 ;  /* 0x0000009353537221 */ /* 0x000fe40000010000 */
[----:B------:R-:W-:Y:S02]  /*0e40*/  FFMA.FTZ R47, R238, R147, R47 ;  /* 0x00000093ee2f7223 */ /* 0x000fe4000001002f */
[----:B------:R-:W-:-:S02]  /*0e50*/  FADD.FTZ R241, R140, R237 ;  /* 0x000000ed8cf17221 */ /* 0x000fc40000010000 */
[----:B------:R-:W-:Y:S02]  /*0e60*/  FFMA.FTZ R240, R238, R237, R143 ;  /* 0x000000edeef07223 */ /* 0x000fe4000001008f */
.L_x_3:
[----:B0-----:R-:W-:Y:S05]  /*0e70*/  BSYNC B1 ;  /* 0x0000000000017941 */ /* 0x001fea0003800000 */
.L_x_2:
[----:B------:R-:W-:Y:S01]  /*0e80*/  BSSY B1, `(.L_x_4) ;  /* 0x0000056000017945 */ /* 0x000fe20003800000 */
[----:B------:R-:W-:Y:S05]  /*0e90*/  @!P2 BRA `(.L_x_5) ;  /* 0x000005400000a947 */ /* 0x000fea0003800000 */
[----:B------:R-:W-:Y:S01]  /*0ea0*/  LEA R140, P0, R242, c[0x0][0x188], 0x4 ;  /* 0x00006200f28c7a11 */ /* 0x000fe200078020ff */
[----:B------:R-:W-:-:S03]  /*0eb0*/  HFMA2.MMA R145, -RZ, RZ, 0, 9.5367431640625e-07 ;  /* 0x00000010ff917435 */ /* 0x000fc600000001ff */
[----:B------:R-:W-:Y:S02]  /*0ec0*/  LEA.HI.X R141, R242, c[0x0][0x18c], RZ, 0x4, P0 ;  /* 0x00006300f28d7a11 */ /* 0x000fe400000f24ff */
[----:B------:R-:W-:-:S04]  /*0ed0*/  ISETP.NE.U32.AND P0, PT, RZ, c[0x0][0x218], PT ;  /* 0x00008600ff007a0c */ /* 0x000fc80003f05070 */
[----:B------:R-:W2:Y:S01]  /*0ee0*/  LDG.E.128 R140, [R140.64] ;  /* 0x000000048c8c7981 */ /* 0x000ea2000c1e1d00 */
[----:B------:R-:W-:Y:S01]  /*0ef0*/  IMAD.WIDE.U32 R144, R242, R145, c[0x0][0x208] ;  /* 0x00008200f2907625 */ /* 0x000fe200078e0091 */
[----:B------:R-:W-:-:S05]  /*0f00*/  ISETP.NE.AND.EX P0, PT, RZ, c[0x0][0x21c], PT, P0 ;  /* 0x00008700ff007a0c */ /* 0x000fca0003f05300 */
[----:B------:R-:W3:Y:S08]  /*0f10*/  LDG.E.128 R144, [R144.64] ;  /* 0x0000000490907981 */ /* 0x000ef0000c1e1d00 */
[----:B------:R-:W-:-:S04]  /*0f20*/  @P0 LEA R224, P6, R242, c[0x0][0x218], 0x4 ;  /* 0x00008600f2e00a11 */ /* 0x000fc800078c20ff */
[----:B------:R-:W-:-:S05]  /*0f30*/  @P0 LEA.HI.X R225, R242, c[0x0][0x21c], RZ, 0x4, P6 ;  /* 0x00008700f2e10a11 */ /* 0x000fca00030f24ff */
[----:B------:R0:W5:Y:S01]  /*0f40*/  @P0 LDG.E.128 R36, [R224.64] ;  /* 0x00000004e0240981 */ /* 0x000162000c1e1d00 */
[----:B------:R-:W-:Y:S02]  /*0f50*/  IADD3 R242, R242, 0x20, RZ ;  /* 0x00000020f2f27810 */ /* 0x000fe40007ffe0ff */
[----:B--2---:R-:W-:Y:S02]  /*0f60*/  PRMT R226, RZ, 0x5410, R140 ;  /* 0x00005410ffe27816 */ /* 0x004fe4000000008c */
[----:B------:R-:W-:-:S03]  /*0f70*/  PRMT R230, RZ, 0x5410, R141 ;  /* 0x00005410ffe67816 */ /* 0x000fc6000000008d */
[C---:B------:R-:W-:Y:S01]  /*0f80*/  FADD.FTZ R165, -R239.reuse, R226 ;  /* 0x000000e2efa57221 */ /* 0x040fe20000010100 */
[----:B------:R-:W-:Y:S02]  /*0f90*/  PRMT R228, RZ, 0x7610, R140 ;  /* 0x00007610ffe47816 */ /* 0x000fe4000000008c */
[--C-:B---3--:R-:W-:Y:S01]  /*0fa0*/  PRMT R236, RZ, 0x5410, R144.reuse ;  /* 0x00005410ffec7816 */ /* 0x108fe20000000090 */
[----:B-----5:R-:W-:Y:S01]  /*0fb0*/  FMUL.FTZ R165, R158, R165 ;  /* 0x000000a59ea57220 */ /* 0x020fe20000410000 */
[----:B------:R-:W-:Y:S01]  /*0fc0*/  PRMT R144, RZ, 0x7610, R144 ;  /* 0x00007610ff907816 */ /* 0x000fe20000000090 */
[----:B------:R-:W-:Y:S02]  /*0fd0*/  FADD.FTZ R233, -R239, R230 ;  /* 0x000000e6efe97221 */ /* 0x000fe40000010100 */
[----:B------:R-:W-:Y:S02]  /*0fe0*/  FADD.FTZ R48, R48, R236 ;  /* 0x000000ec30307221 */ /* 0x000fe40000010000 */
[----:B------:R-:W-:-:S02]  /*0ff0*/  FFMA.FTZ R120, R165, R236, R120 ;  /* 0x000000eca5787223 */ /* 0x000fc40000010078 */
[----:B------:R-:W-:Y:S02]  /*1000*/  FADD.FTZ R235, -R239, R228 ;  /* 0x000000e4efeb7221 */ /* 0x000fe40000010100 */
[----:B------:R-:W-:Y:S01]  /*1010*/  FMUL.FTZ R236, R27, R236 ;  /* 0x000000ec1bec7220 */ /* 0x000fe20000410000 */
[----:B------:R-:W-:Y:S01]  /*1020*/  PRMT R232, RZ, 0x5410, R145 ;  /* 0x00005410ffe87816 */ /* 0x000fe20000000091 */
[C---:B------:R-:W-:Y:S01]  /*1030*/  FMUL.FTZ R233, R158.reuse, R233 ;  /* 0x000000e99ee97220 */ /* 0x040fe20000410000 */
[----:B------:R-:W-:Y:S01]  /*1040*/  PRMT R244, RZ, 0x7610, R141 ;  /* 0x00007610fff47816 */ /* 0x000fe2000000008d */
[----:B------:R-:W-:Y:S02]  /*1050*/  FMUL.FTZ R235, R158, R235 ;  /* 0x000000eb9eeb7220 */ /* 0x000fe40000410000 */
[----:B------:R-:W-:Y:S02]  /*1060*/  FMUL.FTZ R234, R26, R144 ;  /* 0x000000901aea7220 */ /* 0x000fe40000410000 */
[----:B------:R-:W-:-:S02]  /*1070*/  FADD.FTZ R241, R241, R236 ;  /* 0x000000ecf1f17221 */ /* 0x000fc40000010000 */
[----:B------:R-:W-:Y:S01]  /*1080*/  FFMA.FTZ R240, R165, R236, R240 ;  /* 0x000000eca5f07223 */ /* 0x000fe200000100f0 */
[----:B------:R-:W-:Y:S01]  /*1090*/  PRMT R248, RZ, 0x5410, R142 ;  /* 0x00005410fff87816 */ /* 0x000fe2000000008e */
[----:B------:R-:W-:Y:S01]  /*10a0*/  FADD.FTZ R50, R50, R232 ;  /* 0x000000e832327221 */ /* 0x000fe20000010000 */
[----:B------:R-:W-:Y:S01]  /*10b0*/  PRMT R246, RZ, 0x7610, R145 ;  /* 0x00007610fff67816 */ /* 0x000fe20000000091 */
[-C--:B------:R-:W-:Y:S01]  /*10c0*/  FFMA.FTZ R122, R233, R232.reuse, R122 ;  /* 0x000000e8e97a7223 */ /* 0x080fe2000001007a */
[----:B0-----:R-:W-:Y:S01]  /*10d0*/  PRMT R224, RZ, 0x7610, R142 ;  /* 0x00007610ffe07816 */ /* 0x001fe2000000008e */
[----:B------:R-:W-:Y:S02]  /*10e0*/  FADD.FTZ R231, -R239, R244 ;  /* 0x000000f4efe77221 */ /* 0x000fe40000010100 */
[----:B------:R-:W-:Y:S02]  /*10f0*/  FMUL.FTZ R232, R25, R232 ;  /* 0x000000e819e87220 */ /* 0x000fe40000410000 */
[----:B------:R-:W-:-:S02]  /*1100*/  FADD.FTZ R241, R241, R234 ;  /* 0x000000eaf1f17221 */ /* 0x000fc40000010000 */
[----:B------:R-:W-:Y:S01]  /*1110*/  FFMA.FTZ R240, R235, R234, R240 ;  /* 0x000000eaebf07223 */ /* 0x000fe200000100f0 */
[----:B------:R-:W-:Y:S01]  /*1120*/  PRMT R142, RZ, 0x5410, R143 ;  /* 0x00005410ff8e7816 */ /* 0x000fe2000000008f */
[----:B------:R-:W-:Y:S01]  /*1130*/  FADD.FTZ R229, -R239, R248 ;  /* 0x000000f8efe57221 */ /* 0x000fe20000010100 */
[----:B------:R-:W-:Y:S01]  /*1140*/  PRMT R141, RZ, 0x5410, R146 ;  /* 0x00005410ff8d7816 */ /* 0x000fe20000000092 */
[----:B------:R-:W-:Y:S02]  /*1150*/  FMUL.FTZ R231, R158, R231 ;  /* 0x000000e79ee77220 */ /* 0x000fe40000410000 */
[----:B------:R-:W-:Y:S02]  /*1160*/  FMUL.FTZ R230, R24, R246 ;  /* 0x000000f618e67220 */ /* 0x000fe40000410000 */
[----:B------:R-:W-:Y:S02]  /*1170*/  FADD.FTZ R241, R241, R232 ;  /* 0x000000e8f1f17221 */ /* 0x000fe40000010000 */
[----:B------:R-:W-:Y:S01]  /*1180*/  FFMA.FTZ R240, R233, R232, R240 ;  /* 0x000000e8e9f07223 */ /* 0x000fe200000100f0 */
[----:B------:R-:W-:Y:S01]  /*1190*/  PRMT R146, RZ, 0x7610, R146 ;  /* 0x00007610ff927816 */ /* 0x000fe20000000092 */
[----:B------:R-:W-:-:S02]  /*11a0*/  FADD.FTZ R225, -R239, R142 ;  /* 0x0000008eefe17221 */ /* 0x000fc40000010100 */
[C---:B------:R-:W-:Y:S02]  /*11b0*/  FMUL.FTZ R229, R158.reuse, R229 ;  /* 0x000000e59ee57220 */ /* 0x040fe40000410000 */
[----:B------:R-:W-:Y:S02]  /*11c0*/  FADD.FTZ R227, -R239, R224 ;  /* 0x000000e0efe37221 */ /* 0x000fe40000010100 */
[----:B------:R-:W-:Y:S02]  /*11d0*/  FMUL.FTZ R228, R23, R141 ;  /* 0x0000008d17e47220 */ /* 0x000fe40000410000 */
[----:B------:R-:W-:Y:S02]  /*11e0*/  FADD.FTZ R241, R241, R230 ;  /* 0x000000e6f1f17221 */ /* 0x000fe40000010000 */
[----:B------:R-:W-:Y:S01]  /*11f0*/  FFMA.FTZ R240, R231, R230, R240 ;  /* 0x000000e6e7f07223 */ /* 0x000fe200000100f0 */
[----:B------:R-:W-:Y:S01]  /*1200*/  PRMT R140, RZ, 0x7610, R143 ;  /* 0x00007610ff8c7816 */ /* 0x000fe2000000008f */
[C---:B------:R-:W-:Y:S01]  /*1210*/  FMUL.FTZ R225, R158.reuse, R225 ;  /* 0x000000e19ee17220 */ /* 0x040fe20000410000 */
[----:B------:R-:W-:Y:S01]  /*1220*/  PRMT R223, RZ, 0x5410, R147 ;  /* 0x00005410ffdf7816 */ /* 0x000fe20000000093 */
[----:B------:R-:W-:-:S02]  /*1230*/  FMUL.FTZ R227, R158, R227 ;  /* 0x000000e39ee37220 */ /* 0x000fc40000410000 */
[----:B------:R-:W-:Y:S02]  /*1240*/  FMUL.FTZ R226, R22, R146 ;  /* 0x0000009216e27220 */ /* 0x000fe40000410000 */
[----:B------:R-:W-:Y:S02]  /*1250*/  FADD.FTZ R241, R241, R228 ;  /* 0x000000e4f1f17221 */ /* 0x000fe40000010000 */
[C---:B------:R-:W-:Y:S01]  /*1260*/  FFMA.FTZ R240, R229.reuse, R228, R240 ;  /* 0x000000e4e5f07223 */ /* 0x040fe200000100f0 */
[----:B------:R-:W-:Y:S01]  /*1270*/  PRMT R147, RZ, 0x7610, R147 ;  /* 0x00007610ff937816 */ /* 0x000fe20000000093 */
[----:B------:R-:W-:Y:S02]  /*1280*/  FADD.FTZ R124, R124, R141 ;  /* 0x0000008d7c7c7221 */ /* 0x000fe40000010000 */
[----:B------:R-:W-:Y:S02]  /*1290*/  FFMA.FTZ R84, R229, R141, R84 ;  /* 0x0000008de5547223 */ /* 0x000fe40000010054 */
[----:B------:R-:W-:-:S02]  /*12a0*/  FADD.FTZ R126, R126, R223 ;  /* 0x000000df7e7e7221 */ /* 0x000fc40000010000 */
[----:B------:R-:W-:Y:S02]  /*12b0*/  FADD.FTZ R141, -R239, R140 ;  /* 0x0000008cef8d7221 */ /* 0x000fe40000010100 */
[-C--:B------:R-:W-:Y:S02]  /*12c0*/  FFMA.FTZ R86, R225, R223.reuse, R86 ;  /* 0x000000dfe1567223 */ /* 0x080fe40000010056 */
[----:B------:R-:W-:Y:S02]  /*12d0*/  FMUL.FTZ R223, R21, R223 ;  /* 0x000000df15df7220 */ /* 0x000fe40000410000 */
[----:B------:R-:W-:Y:S02]  /*12e0*/  FADD.FTZ R140, R241, R226 ;  /* 0x000000e2f18c7221 */ /* 0x000fe40000010000 */
[----:B------:R-:W-:Y:S02]  /*12f0*/  FFMA.FTZ R240, R227, R226, R240 ;  /* 0x000000e2e3f07223 */ /* 0x000fe400000100f0 */
[----:B------:R-:W-:-:S02]  /*1300*/  FMUL.FTZ R224, R158, R141 ;  /* 0x0000008d9ee07220 */ /* 0x000fc40000410000 */
[----:B------:R-:W-:Y:S02]  /*1310*/  FMUL.FTZ R221, R20, R147 ;  /* 0x0000009314dd7220 */ /* 0x000fe40000410000 */
[----:B------:R-:W-:Y:S02]  /*1320*/  FADD.FTZ R140, R140, R223 ;  /* 0x000000df8c8c7221 */ /* 0x000fe40000010000 */
[----:B------:R-:W-:Y:S02]  /*1330*/  FFMA.FTZ R240, R225, R223, R240 ;  /* 0x000000dfe1f07223 */ /* 0x000fe400000100f0 */
[----:B------:R-:W-:Y:S02]  /*1340*/  FADD.FTZ R49, R49, R144 ;  /* 0x0000009031317221 */ /* 0x000fe40000010000 */
        /* <DEDUP_REMOVED lines=9> */
.L_x_5:
[----:B------:R-:W-:Y:S05]  /*13e0*/  BSYNC B1 ;  /* 0x0000000000017941 */ /* 0x000fea0003800000 */
.L_x_4:
[----:B------:R-:W-:Y:S01]  /*13f0*/  BSSY B1, `(.L_x_6) ;  /* 0x0000056000017945 */ /* 0x000fe20003800000 */
[----:B------:R-:W-:Y:S05]  /*1400*/  @!P3 BRA `(.L_x_7) ;  /* 0x000005400000b947 */ /* 0x000fea0003800000 */
[C---:B------:R-:W-:Y:S02]  /*1410*/  LEA R140, P0, R242.reuse, c[0x0][0x188], 0x4 ;  /* 0x00006200f28c7a11 */ /* 0x040fe400078020ff */
[----:B------:R-:W-:Y:S02]  /*1420*/  MOV R145, 0x10 ;  /* 0x0000001000917802 */ /* 0x000fe40000000f00 */
        /* <DEDUP_REMOVED lines=10> */
[--C-:B--2---:R-:W-:Y:S02]  /*14d0*/  PRMT R212, RZ, 0x7610, R140.reuse ;  /* 0x00007610ffd47816 */ /* 0x104fe4000000008c */
[----:B0-----:R-:W-:Y:S02]  /*14e0*/  PRMT R210, RZ, 0x5410, R140 ;  /* 0x00005410ffd27816 */ /* 0x001fe4000000008c */
[--C-:B------:R-:W-:Y:S02]  /*14f0*/  PRMT R214, RZ, 0x5410, R141.reuse ;  /* 0x00005410ffd67816 */ /* 0x100fe4000000008d */
[----:B------:R-:W-:Y:S01]  /*1500*/  PRMT R216, RZ, 0x7610, R141 ;  /* 0x00007610ffd87816 */ /* 0x000fe2000000008d */
[----:B------:R-:W-:-:S02]  /*1510*/  FADD.FTZ R141, -R239, R212 ;  /* 0x000000d4ef8d7221 */ /* 0x000fc40000010100 */
[C---:B------:R-:W-:Y:S01]  /*1520*/  FADD.FTZ R163, -R239.reuse, R210 ;  /* 0x000000d2efa37221 */ /* 0x040fe20000010100 */
[----:B------:R-:W-:Y:S01]  /*1530*/  PRMT R246, RZ, 0x5410, R142 ;  /* 0x00005410fff67816 */ /* 0x000fe2000000008e */
[C---:B-----5:R-:W-:Y:S01]  /*1540*/  FMUL.FTZ R220, R158.reuse, R141 ;  /* 0x0000008d9edc7220 */ /* 0x060fe20000410000 */
[----:B---3--:R-:W-:Y:S01]  /*1550*/  PRMT R222, RZ, 0x5410, R144 ;  /* 0x00005410ffde7816 */ /* 0x008fe20000000090 */
[C---:B------:R-:W-:Y:S02]  /*1560*/  FADD.FTZ R141, -R239.reuse, R214 ;  /* 0x000000d6ef8d7221 */ /* 0x040fe40000010100 */
[C---:B------:R-:W-:Y:S01]  /*1570*/  FMUL.FTZ R163, R158.reuse, R163 ;  /* 0x000000a39ea37220 */ /* 0x040fe20000410000 */
[----:B------:R-:W-:Y:S01]  /*1580*/  PRMT R176, RZ, 0x7610, R142 ;  /* 0x00007610ffb07816 */ /* 0x000fe2000000008e */
[----:B------:R-:W-:Y:S01]  /*1590*/  FMUL.FTZ R218, R158, R141 ;  /* 0x0000008d9eda7220 */ /* 0x000fe20000410000 */
[----:B------:R-:W-:Y:S01]  /*15a0*/  PRMT R219, RZ, 0x7610, R144 ;  /* 0x00007610ffdb7816 */ /* 0x000fe20000000090 */
[----:B------:R-:W-:-:S02]  /*15b0*/  FADD.FTZ R141, -R239, R246 ;  /* 0x000000f6ef8d7221 */ /* 0x000fc40000010100 */
[----:B------:R-:W-:Y:S02]  /*15c0*/  FADD.FTZ R88, R88, R222 ;  /* 0x000000de58587221 */ /* 0x000fe40000010000 */
[-C--:B------:R-:W-:Y:S02]  /*15d0*/  FFMA.FTZ R52, R163, R222.reuse, R52 ;  /* 0x000000dea3347223 */ /* 0x080fe40000010034 */
[----:B------:R-:W-:Y:S01]  /*15e0*/  FMUL.FTZ R222, R19, R222 ;  /* 0x000000de13de7220 */ /* 0x000fe20000410000 */
[----:B------:R-:W-:Y:S01]  /*15f0*/  PRMT R217, RZ, 0x5410, R145 ;  /* 0x00005410ffd97816 */ /* 0x000fe20000000091 */
[----:B------:R-:W-:Y:S02]  /*1600*/  FMUL.FTZ R214, R158, R141 ;  /* 0x0000008d9ed67220 */ /* 0x000fe40000410000 */
[----:B------:R-:W-:Y:S02]  /*1610*/  FADD.FTZ R89, R89, R219 ;  /* 0x000000db59597221 */ /* 0x000fe40000010000 */
[----:B------:R-:W-:-:S02]  /*1620*/  FFMA.FTZ R53, R220, R219, R53 ;  /* 0x000000dbdc357223 */ /* 0x000fc40000010035 */
[----:B------:R-:W-:Y:S02]  /*1630*/  FADD.FTZ R141, -R239, R176 ;  /* 0x000000b0ef8d7221 */ /* 0x000fe40000010100 */
[----:B------:R-:W-:Y:S02]  /*1640*/  FMUL.FTZ R219, R18, R219 ;  /* 0x000000db12db7220 */ /* 0x000fe40000410000 */
[----:B------:R-:W-:Y:S02]  /*1650*/  FADD.FTZ R176, R241, R222 ;  /* 0x000000def1b07221 */ /* 0x000fe40000010000 */
[----:B------:R-:W-:Y:S01]  /*1660*/  FFMA.FTZ R240, R163, R222, R240 ;  /* 0x000000dea3f07223 */ /* 0x000fe200000100f0 */
[----:B------:R-:W-:Y:S01]  /*1670*/  PRMT R142, RZ, 0x5410, R143 ;  /* 0x00005410ff8e7816 */ /* 0x000fe2000000008f */
[----:B------:R-:W-:Y:S01]  /*1680*/  FADD.FTZ R90, R90, R217 ;  /* 0x000000d95a5a7221 */ /* 0x000fe20000010000 */
[----:B------:R-:W-:Y:S01]  /*1690*/  PRMT R140, RZ, 0x7610, R143 ;  /* 0x00007610ff8c7816 */ /* 0x000fe2000000008f */
[----:B------:R-:W-:Y:S01]  /*16a0*/  FFMA.FTZ R54, R218, R217, R54 ;  /* 0x000000d9da367223 */ /* 0x000fe20000010036 */
[----:B------:R-:W-:Y:S01]  /*16b0*/  PRMT R244, RZ, 0x7610, R145 ;  /* 0x00007610fff47816 */ /* 0x000fe20000000091 */
[----:B------:R-:W-:-:S02]  /*16c0*/  FADD.FTZ R143, -R239, R216 ;  /* 0x000000d8ef8f7221 */ /* 0x000fc40000010100 */
[----:B------:R-:W-:Y:S02]  /*16d0*/  FMUL.FTZ R217, R16, R217 ;  /* 0x000000d910d97220 */ /* 0x000fe40000410000 */
[----:B------:R-:W-:Y:S02]  /*16e0*/  FADD.FTZ R176, R176, R219 ;  /* 0x000000dbb0b07221 */ /* 0x000fe40000010000 */
[----:B------:R-:W-:Y:S01]  /*16f0*/  FFMA.FTZ R240, R220, R219, R240 ;  /* 0x000000dbdcf07223 */ /* 0x000fe200000100f0 */
[----:B------:R-:W-:Y:S01]  /*1700*/  PRMT R213, RZ, 0x5410, R146 ;  /* 0x00005410ffd57816 */ /* 0x000fe20000000092 */
[----:B------:R-:W-:Y:S02]  /*1710*/  FMUL.FTZ R216, R158, R143 ;  /* 0x0000008f9ed87220 */ /* 0x000fe40000410000 */
[----:B------:R-:W-:Y:S02]  /*1720*/  FMUL.FTZ R215, R15, R244 ;  /* 0x000000f40fd77220 */ /* 0x000fe40000410000 */
[----:B------:R-:W-:-:S02]  /*1730*/  FADD.FTZ R176, R176, R217 ;  /* 0x000000d9b0b07221 */ /* 0x000fc40000010000 */
[----:B------:R-:W-:Y:S02]  /*1740*/  FFMA.FTZ R240, R218, R217, R240 ;  /* 0x000000d9daf07223 */ /* 0x000fe400000100f0 */
[----:B------:R-:W-:Y:S01]  /*1750*/  FMUL.FTZ R212, R158, R141 ;  /* 0x0000008d9ed47220 */ /* 0x000fe20000410000 */
[----:B------:R-:W-:Y:S01]  /*1760*/  PRMT R146, RZ, 0x7610, R146 ;  /* 0x00007610ff927816 */ /* 0x000fe20000000092 */
[----:B------:R-:W-:Y:S02]  /*1770*/  FADD.FTZ R141, -R239, R142 ;  /* 0x0000008eef8d7221 */ /* 0x000fe40000010100 */
[----:B------:R-:W-:Y:S02]  /*1780*/  FADD.FTZ R92, R92, R213 ;  /* 0x000000d55c5c7221 */ /* 0x000fe40000010000 */
[-C--:B------:R-:W-:Y:S02]  /*1790*/  FFMA.FTZ R56, R214, R213.reuse, R56 ;  /* 0x000000d5d6387223 */ /* 0x080fe40000010038 */
[----:B------:R-:W-:-:S02]  /*17a0*/  FMUL.FTZ R213, R14, R213 ;  /* 0x000000d50ed57220 */ /* 0x000fc40000410000 */
[----:B------:R-:W-:Y:S02]  /*17b0*/  FADD.FTZ R176, R176, R215 ;  /* 0x000000d7b0b07221 */ /* 0x000fe40000010000 */
[----:B------:R-:W-:Y:S01]  /*17c0*/  FFMA.FTZ R240, R216, R215, R240 ;  /* 0x000000d7d8f07223 */ /* 0x000fe200000100f0 */
[----:B------:R-:W-:Y:S01]  /*17d0*/  PRMT R209, RZ, 0x5410, R147 ;  /* 0x00005410ffd17816 */ /* 0x000fe20000000093 */
[----:B------:R-:W-:Y:S02]  /*17e0*/  FMUL.FTZ R210, R158, R141 ;  /* 0x0000008d9ed27220 */ /* 0x000fe40000410000 */
[----:B------:R-:W-:Y:S02]  /*17f0*/  FADD.FTZ R141, -R239, R140 ;  /* 0x0000008cef8d7221 */ /* 0x000fe40000010100 */
[----:B------:R-:W-:Y:S02]  /*1800*/  FMUL.FTZ R211, R13, R146 ;  /* 0x000000920dd37220 */ /* 0x000fe40000410000 */
[----:B------:R-:W-:-:S02]  /*1810*/  FADD.FTZ R140, R176, R213 ;  /* 0x000000d5b08c7221 */ /* 0x000fc40000010000 */
[----:B------:R-:W-:Y:S01]  /*1820*/  FFMA.FTZ R240, R214, R213, R240 ;  /* 0x000000d5d6f07223 */ /* 0x000fe200000100f0 */
[----:B------:R-:W-:Y:S01]  /*1830*/  PRMT R144, RZ, 0x7610, R147 ;  /* 0x00007610ff907816 */ /* 0x000fe20000000093 */
[----:B------:R-:W-:Y:S02]  /*1840*/  FADD.FTZ R94, R94, R209 ;  /* 0x000000d15e5e7221 */ /* 0x000fe40000010000 */
[-C--:B------:R-:W-:Y:S02]  /*1850*/  FFMA.FTZ R58, R210, R209.reuse, R58 ;  /* 0x000000d1d23a7223 */ /* 0x080fe4000001003a */
[----:B------:R-:W-:Y:S02]  /*1860*/  FMUL.FTZ R209, R12, R209 ;  /* 0x000000d10cd17220 */ /* 0x000fe40000410000 */
[----:B------:R-:W-:Y:S02]  /*1870*/  FADD.FTZ R140, R140, R211 ;  /* 0x000000d38c8c7221 */ /* 0x000fe40000010000 */
[----:B------:R-:W-:-:S02]  /*1880*/  FFMA.FTZ R240, R212, R211, R240 ;  /* 0x000000d3d4f07223 */ /* 0x000fc400000100f0 */
[----:B------:R-:W-:Y:S02]  /*1890*/  FMUL.FTZ R176, R158, R141 ;  /* 0x0000008d9eb07220 */ /* 0x000fe40000410000 */
[----:B------:R-:W-:Y:S02]  /*18a0*/  FMUL.FTZ R179, R11, R144 ;  /* 0x000000900bb37220 */ /* 0x000fe40000410000 */
[----:B------:R-:W-:Y:S02]  /*18b0*/  FADD.FTZ R140, R140, R209 ;  /* 0x000000d18c8c7221 */ /* 0x000fe40000010000 */
[----:B------:R-:W-:Y:S02]  /*18c0*/  FFMA.FTZ R240, R210, R209, R240 ;  /* 0x000000d1d2f07223 */ /* 0x000fe400000100f0 */
[----:B------:R-:W-:Y:S02]  /*18d0*/  FADD.FTZ R91, R91, R244 ;  /* 0x000000f45b5b7221 */ /* 0x000fe40000010000 */
[----:B------:R-:W-:-:S02]  /*18e0*/  FFMA.FTZ R55, R216, R244, R55 ;  /* 0x000000f4d8377223 */ /* 0x000fc40000010037 */
[----:B------:R-:W-:Y:S02]  /*18f0*/  FADD.FTZ R93, R93, R146 ;  /* 0x000000925d5d7221 */ /* 0x000fe40000010000 */
[----:B------:R-:W-:Y:S02]  /*1900*/  FFMA.FTZ R57, R212, R146, R57 ;  /* 0x00000092d4397223 */ /* 0x000fe40000010039 */
[----:B------:R-:W-:Y:S02]  /*1910*/  FADD.FTZ R95, R95, R144 ;  /* 0x000000905f5f7221 */ /* 0x000fe40000010000 */
[----:B------:R-:W-:Y:S02]  /*1920*/  FFMA.FTZ R59, R176, R144, R59 ;  /* 0x00000090b03b7223 */ /* 0x000fe4000001003b */
[----:B------:R-:W-:Y:S02]  /*1930*/  FADD.FTZ R241, R140, R179 ;  /* 0x000000b38cf17221 */ /* 0x000fe40000010000 */
[----:B------:R-:W-:-:S02]  /*1940*/  FFMA.FTZ R240, R176, R179, R240 ;  /* 0x000000b3b0f07223 */ /* 0x000fc400000100f0 */
.L_x_7:
[----:B------:R-:W-:Y:S05]  /*1950*/  BSYNC B1 ;  /* 0x0000000000017941 */ /* 0x000fea0003800000 */
.L_x_6:
        /* <DEDUP_REMOVED lines=16> */
[----:B------:R-:W-:Y:S01]  /*1a60*/  PRMT R192, RZ, 0x5410, R142 ;  /* 0x00005410ffc07816 */ /* 0x000fe2000000008e */
[----:B------:R-:W-:Y:S01]  /*1a70*/  FADD.FTZ R161, -R239, R178 ;  /* 0x000000b2efa17221 */ /* 0x000fe20000010100 */
[----:B------:R-:W-:Y:S02]  /*1a80*/  PRMT R186, RZ, 0x7610, R142 ;  /* 0x00007610ffba7816 */ /* 0x000fe4000000008e */
[----:B------:R-:W-:-:S02]  /*1a90*/  PRMT R142, RZ, 0x5410, R143 ;  /* 0x00005410ff8e7816 */ /* 0x000fc4000000008f */
[----:B------:R-:W-:Y:S01]  /*1aa0*/  PRMT R140, RZ, 0x7610, R143 ;  /* 0x00007610ff8c7816 */ /* 0x000fe2000000008f */
[----:B-----5:R-:W-:Y:S01]  /*1ab0*/  FMUL.FTZ R161, R158, R161 ;  /* 0x000000a19ea17220 */ /* 0x020fe20000410000 */
[----:B---3--:R-:W-:Y:S02]  /*1ac0*/  PRMT R143, RZ, 0x5410, R144 ;  /* 0x00005410ff8f7816 */ /* 0x008fe40000000090 */
[--C-:B------:R-:W-:Y:S02]  /*1ad0*/  PRMT R185, RZ, 0x5410, R145.reuse ;  /* 0x00005410ffb97816 */ /* 0x100fe40000000091 */
[----:B------:R-:W-:Y:S01]  /*1ae0*/  PRMT R190, RZ, 0x7610, R145 ;  /* 0x00007610ffbe7816 */ /* 0x000fe20000000091 */
[----:B------:R-:W-:Y:S01]  /*1af0*/  FADD.FTZ R145, -R239, R180 ;  /* 0x000000b4ef917221 */ /* 0x000fe20000010100 */
[----:B------:R-:W-:Y:S01]  /*1b00*/  PRMT R188, RZ, 0x7610, R141 ;  /* 0x00007610ffbc7816 */ /* 0x000fe2000000008d */
[----:B------:R-:W-:Y:S01]  /*1b10*/  FADD.FTZ R96, R96, R143 ;  /* 0x0000008f60607221 */ /* 0x000fe20000010000 */
[----:B------:R-:W-:Y:S01]  /*1b20*/  PRMT R182, RZ, 0x7610, R144 ;  /* 0x00007610ffb67816 */ /* 0x000fe20000000090 */
[----:B------:R-:W-:-:S02]  /*1b30*/  FMUL.FTZ R178, R158, R145 ;  /* 0x000000919eb27220 */ /* 0x000fc40000410000 */
[-C--:B------:R-:W-:Y:S02]  /*1b40*/  FFMA.FTZ R60, R161, R143.reuse, R60 ;  /* 0x0000008fa13c7223 */ /* 0x080fe4000001003c */
[----:B------:R-:W-:Y:S02]  /*1b50*/  FMUL.FTZ R180, R10, R143 ;  /* 0x0000008f0ab47220 */ /* 0x000fe40000410000 */
[----:B------:R-:W-:Y:S01]  /*1b60*/  FADD.FTZ R143, -R239, R188 ;  /* 0x000000bcef8f7221 */ /* 0x000fe20000010100 */
[----:B------:R-:W-:Y:S01]  /*1b70*/  PRMT R184, RZ, 0x5410, R141 ;  /* 0x00005410ffb87816 */ /* 0x000fe2000000008d */
[----:B------:R-:W-:Y:S02]  /*1b80*/  FADD.FTZ R97, R97, R182 ;  /* 0x000000b661617221 */ /* 0x000fe40000010000 */
[-C--:B------:R-:W-:Y:S02]  /*1b90*/  FFMA.FTZ R61, R178, R182.reuse, R61 ;  /* 0x000000b6b23d7223 */ /* 0x080fe4000001003d */
[----:B------:R-:W-:-:S02]  /*1ba0*/  FMUL.FTZ R181, R9, R182 ;  /* 0x000000b609b57220 */ /* 0x000fc40000410000 */
[----:B------:R-:W-:Y:S02]  /*1bb0*/  FMUL.FTZ R182, R158, R143 ;  /* 0x0000008f9eb67220 */ /* 0x000fe40000410000 */
[----:B------:R-:W-:Y:S02]  /*1bc0*/  FADD.FTZ R99, R99, R190 ;  /* 0x000000be63637221 */ /* 0x000fe40000010000 */
[-C--:B------:R-:W-:Y:S02]  /*1bd0*/  FFMA.FTZ R63, R182, R190.reuse, R63 ;  /* 0x000000beb63f7223 */ /* 0x080fe4000001003f */
[----:B------:R-:W-:Y:S02]  /*1be0*/  FMUL.FTZ R187, R7, R190 ;  /* 0x000000be07bb7220 */ /* 0x000fe40000410000 */
[C---:B------:R-:W-:Y:S02]  /*1bf0*/  FADD.FTZ R143, -R239.reuse, R186 ;  /* 0x000000baef8f7221 */ /* 0x040fe40000010100 */
[----:B------:R-:W-:-:S02]  /*1c00*/  FADD.FTZ R183, -R239, R184 ;  /* 0x000000b8efb77221 */ /* 0x000fc40000010100 */
[----:B------:R-:W-:Y:S02]  /*1c10*/  FADD.FTZ R190, R241, R180 ;  /* 0x000000b4f1be7221 */ /* 0x000fe40000010000 */
[----:B------:R-:W-:Y:S02]  /*1c20*/  FFMA.FTZ R240, R161, R180, R240 ;  /* 0x000000b4a1f07223 */ /* 0x000fe400000100f0 */
[C---:B------:R-:W-:Y:S02]  /*1c30*/  FMUL.FTZ R188, R158.reuse, R143 ;  /* 0x0000008f9ebc7220 */ /* 0x040fe40000410000 */
[----:B------:R-:W-:Y:S02]  /*1c40*/  FMUL.FTZ R183, R158, R183 ;  /* 0x000000b79eb77220 */ /* 0x000fe40000410000 */
[----:B------:R-:W-:Y:S02]  /*1c50*/  FMUL.FTZ R184, R8, R185 ;  /* 0x000000b908b87220 */ /* 0x000fe40000410000 */
[----:B------:R-:W-:-:S02]  /*1c60*/  FADD.FTZ R143, R190, R181 ;  /* 0x000000b5be8f7221 */ /* 0x000fc40000010000 */
[----:B------:R-:W-:Y:S01]  /*1c70*/  FFMA.FTZ R240, R178, R181, R240 ;  /* 0x000000b5b2f07223 */ /* 0x000fe200000100f0 */
[----:B------:R-:W-:Y:S01]  /*1c80*/  PRMT R189, RZ, 0x5410, R146 ;  /* 0x00005410ffbd7816 */ /* 0x000fe20000000092 */
[C---:B------:R-:W-:Y:S02]  /*1c90*/  FADD.FTZ R145, -R239.reuse, R192 ;  /* 0x000000c0ef917221 */ /* 0x040fe40000010100 */
[----:B------:R-:W-:Y:S02]  /*1ca0*/  FADD.FTZ R191, -R239, R142 ;  /* 0x0000008eefbf7221 */ /* 0x000fe40000010100 */
[----:B------:R-:W-:Y:S02]  /*1cb0*/  FADD.FTZ R142, R143, R184 ;  /* 0x000000b88f8e7221 */ /* 0x000fe40000010000 */
[----:B------:R-:W-:Y:S01]  /*1cc0*/  FFMA.FTZ R240, R183, R184, R240 ;  /* 0x000000b8b7f07223 */ /* 0x000fe200000100f0 */
[----:B------:R-:W-:Y:S01]  /*1cd0*/  PRMT R146, RZ, 0x7610, R146 ;  /* 0x00007610ff927816 */ /* 0x000fe20000000092 */
[----:B------:R-:W-:-:S02]  /*1ce0*/  FADD.FTZ R98, R98, R185 ;  /* 0x000000b962627221 */ /* 0x000fc40000010000 */
[----:B------:R-:W-:Y:S02]  /*1cf0*/  FFMA.FTZ R62, R183, R185, R62 ;  /* 0x000000b9b73e7223 */ /* 0x000fe4000001003e */
[----:B------:R-:W-:Y:S02]  /*1d00*/  FMUL.FTZ R185, R158, R145 ;  /* 0x000000919eb97220 */ /* 0x000fe40000410000 */
[----:B------:R-:W-:Y:S02]  /*1d10*/  FMUL.FTZ R186, R6, R189 ;  /* 0x000000bd06ba7220 */ /* 0x000fe40000410000 */
[----:B------:R-:W-:Y:S02]  /*1d20*/  FADD.FTZ R143, R142, R187 ;  /* 0x000000bb8e8f7221 */ /* 0x000fe40000010000 */
[----:B------:R-:W-:Y:S01]  /*1d30*/  FFMA.FTZ R240, R182, R187, R240 ;  /* 0x000000bbb6f07223 */ /* 0x000fe200000100f0 */
[----:B------:R-:W-:Y:S01]  /*1d40*/  PRMT R141, RZ, 0x5410, R147 ;  /* 0x00005410ff8d7816 */ /* 0x000fe20000000093 */
[----:B------:R-:W-:-:S02]  /*1d50*/  FADD.FTZ R100, R100, R189 ;  /* 0x000000bd64647221 */ /* 0x000fc40000010000 */
[----:B------:R-:W-:Y:S02]  /*1d60*/  FFMA.FTZ R64, R185, R189, R64 ;  /* 0x000000bdb9407223 */ /* 0x000fe40000010040 */
[----:B------:R-:W-:Y:S02]  /*1d70*/  FMUL.FTZ R191, R158, R191 ;  /* 0x000000bf9ebf7220 */ /* 0x000fe40000410000 */
[----:B------:R-:W-:Y:S02]  /*1d80*/  FADD.FTZ R145, -R239, R140 ;  /* 0x0000008cef917221 */ /* 0x000fe40000010100 */
[----:B------:R-:W-:Y:S02]  /*1d90*/  FMUL.FTZ R189, R5, R146 ;  /* 0x0000009205bd7220 */ /* 0x000fe40000410000 */
[----:B------:R-:W-:Y:S02]  /*1da0*/  FADD.FTZ R140, R143, R186 ;  /* 0x000000ba8f8c7221 */ /* 0x000fe40000010000 */
[----:B------:R-:W-:Y:S01]  /*1db0*/  FFMA.FTZ R240, R185, R186, R240 ;  /* 0x000000bab9f07223 */ /* 0x000fe200000100f0 */
[----:B------:R-:W-:Y:S01]  /*1dc0*/  PRMT R144, RZ, 0x7610, R147 ;  /* 0x00007610ff907816 */ /* 0x000fe20000000093 */
[----:B------:R-:W-:-:S02]  /*1dd0*/  FADD.FTZ R102, R102, R141 ;  /* 0x0000008d66667221 */ /* 0x000fc40000010000 */
[-C--:B------:R-:W-:Y:S02]  /*1de0*/  FFMA.FTZ R66, R191, R141.reuse, R66 ;  /* 0x0000008dbf427223 */ /* 0x080fe40000010042 */
[----:B------:R-:W-:Y:S02]  /*1df0*/  FMUL.FTZ R190, R4, R141 ;  /* 0x0000008d04be7220 */ /* 0x000fe40000410000 */
[----:B------:R-:W-:Y:S02]  /*1e00*/  FADD.FTZ R141, R140, R189 ;  /* 0x000000bd8c8d7221 */ /* 0x000fe40000010000 */
[----:B------:R-:W-:Y:S02]  /*1e10*/  FFMA.FTZ R240, R188, R189, R240 ;  /* 0x000000bdbcf07223 */ /* 0x000fe400000100f0 */
[----:B------:R-:W-:Y:S02]  /*1e20*/  FMUL.FTZ R192, R158, R145 ;  /* 0x000000919ec07220 */ /* 0x000fe40000410000 */
[----:B------:R-:W-:-:S02]  /*1e30*/  FMUL.FTZ R193, R3, R144 ;  /* 0x0000009003c17220 */ /* 0x000fc40000410000 */
[----:B------:R-:W-:Y:S02]  /*1e40*/  FADD.FTZ R140, R141, R190 ;  /* 0x000000be8d8c7221 */ /* 0x000fe40000010000 */
[----:B------:R-:W-:Y:S02]  /*1e50*/  FFMA.FTZ R240, R191, R190, R240 ;  /* 0x000000bebff07223 */ /* 0x000fe400000100f0 */
[----:B------:R-:W-:Y:S02]  /*1e60*/  FADD.FTZ R101, R101, R146 ;  /* 0x0000009265657221 */ /* 0x000fe40000010000 */
[----:B------:R-:W-:Y:S02]  /*1e70*/  FFMA.FTZ R65, R188, R146, R65 ;  /* 0x00000092bc417223 */ /* 0x000fe40000010041 */
[----:B------:R-:W-:Y:S02]  /*1e80*/  FADD.FTZ R103, R103, R144 ;  /* 0x0000009067677221 */ /* 0x000fe40000010000 */
[----:B------:R-:W-:-:S02]  /*1e90*/  FFMA.FTZ R67, R192, R144, R67 ;  /* 0x00000090c0437223 */ /* 0x000fc40000010043 */
[----:B------:R-:W-:Y:S02]  /*1ea0*/  FADD.FTZ R241, R140, R193 ;  /* 0x000000c18cf17221 */ /* 0x000fe40000010000 */
[----:B------:R-:W-:Y:S02]  /*1eb0*/  FFMA.FTZ R240, R192, R193, R240 ;  /* 0x000000c1c0f07223 */ /* 0x000fe400000100f0 */
.L_x_9:
[----:B------:R-:W-:Y:S05]  /*1ec0*/  BSYNC B1 ;  /* 0x0000000000017941 */ /* 0x000fea0003800000 */
.L_x_8:
[----:B------:R-:W-:Y:S01]  /*1ed0*/  BSSY B1, `(.L_x_10) ;  /* 0x0000055000017945 */ /* 0x000fe20003800000 */
[----:B------:R-:W-:Y:S05]  /*1ee0*/  @!P5 BRA `(.L_x_11) ;  /* 0x000005300000d947 */ /* 0x000fea0003800000 */
[C---:B------:R-:W-:Y:S02]  /*1ef0*/  LEA R140, P0, R242.reuse, c[0x0][0x188], 0x4 ;  /* 0x00006200f28c7a11 */ /* 0x040fe400078020ff */
        /* <DEDUP_REMOVED lines=9> */
[----:B------:R2:W5:Y:S02]  /*1f90*/  @P0 LDG.E.128 R136, [R194.64] ;  /* 0x00000004c2880981 */ /* 0x000564000c1e1d00 */
[--C-:B--2---:R-:W-:Y:S02]  /*1fa0*/  PRMT R194, RZ, 0x5410, R140.reuse ;  /* 0x00005410ffc27816 */ /* 0x104fe4000000008c */
[----:B------:R-:W-:Y:S02]  /*1fb0*/  PRMT R140, RZ, 0x7610, R140 ;  /* 0x00007610ff8c7816 */ /* 0x000fe4000000008c */
[----:B------:R-:W-:Y:S02]  /*1fc0*/  PRMT R196, RZ, 0x5410, R141 ;  /* 0x00005410ffc47816 */ /* 0x000fe4000000008d */
[--C-:B------:R-:W-:Y:S02]  /*1fd0*/  PRMT R202, RZ, 0x5410, R143.reuse ;  /* 0x00005410ffca7816 */ /* 0x100fe4000000008f */
[----:B------:R-:W-:Y:S01]  /*1fe0*/  PRMT R204, RZ, 0x7610, R143 ;  /* 0x00007610ffcc7816 */ /* 0x000fe2000000008f */
[----:B------:R-:W-:Y:S01]  /*1ff0*/  FADD.FTZ R159, -R239, R194 ;  /* 0x000000c2ef9f7221 */ /* 0x000fe20000010100 */
[----:B---3--:R-:W-:-:S02]  /*2000*/  PRMT R143, RZ, 0x5410, R144 ;  /* 0x00005410ff8f7816 */ /* 0x008fc40000000090 */
[----:B------:R-:W-:Y:S01]  /*2010*/  PRMT R200, RZ, 0x5410, R142 ;  /* 0x00005410ffc87816 */ /* 0x000fe2000000008e */
[C---:B------:R-:W-:Y:S01]  /*2020*/  FADD.FTZ R197, -R239.reuse, R140 ;  /* 0x0000008cefc57221 */ /* 0x040fe20000010100 */
[----:B------:R-:W-:Y:S01]  /*2030*/  PRMT R144, RZ, 0x7610, R144 ;  /* 0x00007610ff907816 */ /* 0x000fe20000000090 */
[C---:B------:R-:W-:Y:S02]  /*2040*/  FADD.FTZ R195, -R239.reuse, R196 ;  /* 0x000000c4efc37221 */ /* 0x040fe40000010100 */
[----:B-----5:R-:W-:Y:S02]  /*2050*/  FMUL.FTZ R159, R158, R159 ;  /* 0x0000009f9e9f7220 */ /* 0x020fe40000410000 */
[----:B------:R-:W-:Y:S01]  /*2060*/  FMUL.FTZ R196, R0, R143 ;  /* 0x0000008f00c47220 */ /* 0x000fe20000410000 */
[----:B------:R-:W-:Y:S01]  /*2070*/  PRMT R198, RZ, 0x7610, R141 ;  /* 0x00007610ffc67816 */ /* 0x000fe2000000008d */
[----:B------:R-:W-:Y:S01]  /*2080*/  FADD.FTZ R201, -R239, R200 ;  /* 0x000000c8efc97221 */ /* 0x000fe20000010100 */
[----:B------:R-:W-:Y:S01]  /*2090*/  PRMT R200, RZ, 0x5410, R145 ;  /* 0x00005410ffc87816 */ /* 0x000fe20000000091 */
[----:B------:R-:W-:-:S02]  /*20a0*/  FMUL.FTZ R194, R158, R197 ;  /* 0x000000c59ec27220 */ /* 0x000fc40000410000 */
[----:B------:R-:W-:Y:S02]  /*20b0*/  FMUL.FTZ R195, R158, R195 ;  /* 0x000000c39ec37220 */ /* 0x000fe40000410000 */
[----:B------:R-:W-:Y:S02]  /*20c0*/  FMUL.FTZ R197, R150, R144 ;  /* 0x0000009096c57220 */ /* 0x000fe40000410000 */
[----:B------:R-:W-:Y:S02]  /*20d0*/  FADD.FTZ R140, R241, R196 ;  /* 0x000000c4f18c7221 */ /* 0x000fe40000010000 */
[----:B------:R-:W-:Y:S01]  /*20e0*/  FFMA.FTZ R240, R159, R196, R240 ;  /* 0x000000c49ff07223 */ /* 0x000fe200000100f0 */
[----:B------:R-:W-:Y:S01]  /*20f0*/  PRMT R142, RZ, 0x7610, R142 ;  /* 0x00007610ff8e7816 */ /* 0x000fe2000000008e */
[----:B------:R-:W-:Y:S01]  /*2100*/  FADD.FTZ R199, -R239, R198 ;  /* 0x000000c6efc77221 */ /* 0x000fe20000010100 */
[----:B------:R-:W-:Y:S01]  /*2110*/  PRMT R145, RZ, 0x7610, R145 ;  /* 0x00007610ff917816 */ /* 0x000fe20000000091 */
[----:B------:R-:W-:-:S02]  /*2120*/  FADD.FTZ R104, R104, R143 ;  /* 0x0000008f68687221 */ /* 0x000fc40000010000 */
[----:B------:R-:W-:Y:S02]  /*2130*/  FFMA.FTZ R68, R159, R143, R68 ;  /* 0x0000008f9f447223 */ /* 0x000fe40000010044 */
[----:B------:R-:W-:Y:S02]  /*2140*/  FADD.FTZ R106, R106, R200 ;  /* 0x000000c86a6a7221 */ /* 0x000fe40000010000 */
[-C--:B------:R-:W-:Y:S02]  /*2150*/  FFMA.FTZ R70, R195, R200.reuse, R70 ;  /* 0x000000c8c3467223 */ /* 0x080fe40000010046 */
[----:B------:R-:W-:Y:S02]  /*2160*/  FMUL.FTZ R200, R149, R200 ;  /* 0x000000c895c87220 */ /* 0x000fe40000410000 */
[----:B------:R-:W-:Y:S02]  /*2170*/  FADD.FTZ R143, R140, R197 ;  /* 0x000000c58c8f7221 */ /* 0x000fe40000010000 */
[----:B------:R-:W-:-:S02]  /*2180*/  FFMA.FTZ R240, R194, R197, R240 ;  /* 0x000000c5c2f07223 */ /* 0x000fc400000100f0 */
[C---:B------:R-:W-:Y:S01]  /*2190*/  FADD.FTZ R205, -R239.reuse, R202 ;  /* 0x000000caefcd7221 */ /* 0x040fe20000010100 */
[----:B------:R-:W-:Y:S01]  /*21a0*/  PRMT R202, RZ, 0x5410, R146 ;  /* 0x00005410ffca7816 */ /* 0x000fe20000000092 */
[----:B------:R-:W-:Y:S02]  /*21b0*/  FADD.FTZ R141, -R239, R142 ;  /* 0x0000008eef8d7221 */ /* 0x000fe40000010100 */
[C---:B------:R-:W-:Y:S02]  /*21c0*/  FMUL.FTZ R198, R158.reuse, R199 ;  /* 0x000000c79ec67220 */ /* 0x040fe40000410000 */
[----:B------:R-:W-:Y:S02]  /*21d0*/  FMUL.FTZ R201, R158, R201 ;  /* 0x000000c99ec97220 */ /* 0x000fe40000410000 */
[----:B------:R-:W-:Y:S02]  /*21e0*/  FMUL.FTZ R199, R152, R145 ;  /* 0x0000009198c77220 */ /* 0x000fe40000410000 */
[----:B------:R-:W-:-:S02]  /*21f0*/  FADD.FTZ R140, R143, R200 ;  /* 0x000000c88f8c7221 */ /* 0x000fc40000010000 */
[----:B------:R-:W-:Y:S01]  /*2200*/  FFMA.FTZ R240, R195, R200, R240 ;  /* 0x000000c8c3f07223 */ /* 0x000fe200000100f0 */
[----:B------:R-:W-:Y:S01]  /*2210*/  PRMT R146, RZ, 0x7610, R146 ;  /* 0x00007610ff927816 */ /* 0x000fe20000000092 */
[----:B------:R-:W-:Y:S02]  /*2220*/  FADD.FTZ R239, -R239, R204 ;  /* 0x000000ccefef7221 */ /* 0x000fe40000010100 */
[----:B------:R-:W-:Y:S02]  /*2230*/  FADD.FTZ R108, R108, R202 ;  /* 0x000000ca6c6c7221 */ /* 0x000fe40000010000 */
[-C--:B------:R-:W-:Y:S02]  /*2240*/  FFMA.FTZ R72, R201, R202.reuse, R72 ;  /* 0x000000cac9487223 */ /* 0x080fe40000010048 */
[----:B------:R-:W-:Y:S02]  /*2250*/  FMUL.FTZ R204, R158, R141 ;  /* 0x0000008d9ecc7220 */ /* 0x000fe40000410000 */
[----:B------:R-:W-:-:S02]  /*2260*/  FMUL.FTZ R202, R151, R202 ;  /* 0x000000ca97ca7220 */ /* 0x000fc40000410000 */
[----:B------:R-:W-:Y:S02]  /*2270*/  FADD.FTZ R141, R140, R199 ;  /* 0x000000c78c8d7221 */ /* 0x000fe40000010000 */
[----:B------:R-:W-:Y:S01]  /*2280*/  FFMA.FTZ R240, R198, R199, R240 ;  /* 0x000000c7c6f07223 */ /* 0x000fe200000100f0 */
[--C-:B------:R-:W-:Y:S01]  /*2290*/  PRMT R206, RZ, 0x5410, R147.reuse ;  /* 0x00005410ffce7816 */ /* 0x100fe20000000093 */
[----:B------:R-:W-:Y:S02]  /*22a0*/  FMUL.FTZ R205, R158, R205 ;  /* 0x000000cd9ecd7220 */ /* 0x000fe40000410000 */
        /* <DEDUP_REMOVED lines=23> */
.L_x_11:
[----:B------:R-:W-:Y:S05]  /*2420*/  BSYNC B1 ;  /* 0x0000000000017941 */ /* 0x000fea0003800000 */
.L_x_10:
[----:B------:R-:W-:Y:S05]  /*2430*/  BRA.DIV ~URZ, `(.L_x_12) ;  /* 0x00002f127f007947 */ /* 0x000fea000b800000 */
[----:B------:R0:W1:Y:S02]  /*2440*/  SHFL.BFLY PT, R142, R241, 0x1, 0x1f ;  /* 0x0c201f00f18e7f89 */ /* 0x00006400000e0000 */
.L_x_25:
[----:B------:R-:W-:Y:S05]  /*2450*/  BRA.DIV ~URZ, `(.L_x_13) ;  /* 0x00002f727f007947 */ /* 0x000fea000b800000 */
[----:B------:R-:W2:Y:S01]  /*2460*/  SHFL.BFLY PT, R141, R240, 0x1, 0x1f ;  /* 0x0c201f00f08d7f89 */ /* 0x000ea200000e0000 */
[----:B01----:R-:W-:-:S05]  /*2470*/  FADD.FTZ R241, R142, R241 ;  /* 0x000000f18ef17221 */ /* 0x003fca0000010000 */
[----:B------:R-:W0:Y:S01]  /*2480*/  SHFL.BFLY PT, R140, R241, 0x2, 0x1f ;  /* 0x0c401f00f18c7f89 */ /* 0x000e2200000e0000 */
[----:B--2---:R-:W-:-:S05]  /*2490*/  FADD.FTZ R141, R141, R240 ;  /* 0x000000f08d8d7221 */ /* 0x004fca0000010000 */
[----:B------:R-:W1:Y:S01]  /*24a0*/  SHFL.BFLY PT, R142, R141, 0x2, 0x1f ;  /* 0x0c401f008d8e7f89 */ /* 0x000e6200000e0000 */
[----:B0-----:R-:W-:-:S05]  /*24b0*/  FADD.FTZ R140, R140, R241 ;  /* 0x000000f18c8c7221 */ /* 0x001fca0000010000 */
[----:B------:R-:W0:Y:S01]  /*24c0*/  SHFL.BFLY PT, R143, R140, 0x4, 0x1f ;  /* 0x0c801f008c8f7f89 */ /* 0x000e2200000e0000 */
[----:B-1----:R-:W-:-:S05]  /*24d0*/  FADD.FTZ R142, R141, R142 ;  /* 0x0000008e8d8e7221 */ /* 0x002fca0000010000 */
[----:B------:R-:W1:Y:S01]  /*24e0*/  SHFL.BFLY PT, R145, R142, 0x4, 0x1f ;  /* 0x0c801f008e917f89 */ /* 0x000e6200000e0000 */
[----:B0-----:R-:W-:-:S05]  /*24f0*/  FADD.FTZ R143, R140, R143 ;  /* 0x0000008f8c8f7221 */ /* 0x001fca0000010000 */
[----:B------:R-:W0:Y:S01]  /*2500*/  SHFL.BFLY PT, R144, R143, 0x8, 0x1f ;  /* 0x0d001f008f907f89 */ /* 0x000e2200000e0000 */
[----:B-1----:R-:W-:-:S05]  /*2510*/  FADD.FTZ R145, R142, R145 ;  /* 0x000000918e917221 */ /* 0x002fca0000010000 */
[----:B------:R-:W1:Y:S01]  /*2520*/  SHFL.BFLY PT, R146, R145, 0x8, 0x1f ;  /* 0x0d001f0091927f89 */ /* 0x000e6200000e0000 */
[----:B0-----:R-:W-:-:S05]  /*2530*/  FADD.FTZ R144, R143, R144 ;  /* 0x000000908f907221 */ /* 0x001fca0000010000 */
[----:B------:R0:W2:Y:S01]  /*2540*/  SHFL.BFLY PT, R147, R144, 0x10, 0x1f ;  /* 0x0e001f0090937f89 */ /* 0x0000a200000e0000 */
[----:B-1----:R-:W-:-:S05]  /*2550*/  FADD.FTZ R146, R145, R146 ;  /* 0x0000009291927221 */ /* 0x002fca0000010000 */
[----:B------:R0:W1:Y:S02]  /*2560*/  SHFL.BFLY PT, R141, R146, 0x10, 0x1f ;  /* 0x0e001f00928d7f89 */ /* 0x00006400000e0000 */
.L_x_26:
[----:B--2---:R-:W-:Y:S01]  /*2570*/  FADD.FTZ R147, R147, R144 ;  /* 0x0000009093937221 */ /* 0x004fe20000010000 */
[----:B------:R-:W-:Y:S01]  /*2580*/  ISETP.NE.AND P0, PT, R17, RZ, PT ;  /* 0x000000ff1100720c */ /* 0x000fe20003f05270 */
[----:B01----:R-:W-:Y:S01]  /*2590*/  FADD.FTZ R146, R141, R146 ;  /* 0x000000928d927221 */ /* 0x003fe20000010000 */
[----:B------:R-:W-:Y:S01]  /*25a0*/  BSSY B1, `(.L_x_14) ;  /* 0x0000055000017945 */ /* 0x000fe20003800000 */
[----:B------:R-:W-:Y:S02]  /*25b0*/  FMUL.FTZ R147, R147, c[0x0][0x1e0] ;  /* 0x0000780093937a20 */ /* 0x000fe40000410000 */
[----:B------:R-:W-:-:S03]  /*25c0*/  FMUL.FTZ R146, R146, c[0x0][0x1e0] ;  /* 0x0000780092927a20 */ /* 0x000fc60000410000 */
[----:B------:R-:W-:Y:S01]  /*25d0*/  FSEL R147, R147, RZ, !P0 ;  /* 0x000000ff93937208 */ /* 0x000fe20004000000 */
[----:B------:R-:W-:Y:S05]  /*25e0*/  @!P1 BRA `(.L_x_15) ;  /* 0x0000050000009947 */ /* 0x000fea0003800000 */
[----:B------:R-:W-:Y:S01]  /*25f0*/  ISETP.NE.U32.AND P6, PT, RZ, c[0x0][0x218], PT ;  /* 0x00008600ff007a0c */ /* 0x000fe20003fc5070 */
[-CC-:B------:R-:W-:Y:S01]  /*2600*/  FFMA.FTZ R141, R169, R146.reuse, R147.reuse ;  /* 0x00000092a98d7223 */ /* 0x180fe20000010093 */
[----:B------:R-:W-:Y:S01]  /*2610*/  ISETP.NE.U32.AND P0, PT, RZ, c[0x0][0x258], PT ;  /* 0x00009600ff007a0c */ /* 0x000fe20003f05070 */
[----:B------:R-:W-:Y:S01]  /*2620*/  FFMA.FTZ R145, R164, R146, R147 ;  /* 0x00000092a4917223 */ /* 0x000fe20000010093 */
[----:B------:R-:W-:Y:S01]  /*2630*/  ISETP.NE.AND.EX P6, PT, RZ, c[0x0][0x21c], PT, P6 ;  /* 0x00008700ff007a0c */ /* 0x000fe20003fc5360 */
[----:B------:R-:W-:Y:S01]  /*2640*/  FADD.FTZ R141, R166, -R141 ;  /* 0x8000008da68d7221 */ /* 0x000fe20000010000 */
[----:B------:R-:W-:Y:S01]  /*2650*/  ISETP.NE.AND.EX P0, PT, RZ, c[0x0][0x25c], PT, P0 ;  /* 0x00009700ff007a0c */ /* 0x000fe20003f05300 */
[----:B------:R-:W-:Y:S01]  /*2660*/  FADD.FTZ R145, R162, -R145 ;  /* 0x80000091a2917221 */ /* 0x000fe20000010000 */
[----:B------:R-:W-:Y:S01]  /*2670*/  HFMA2.MMA R250, -RZ, RZ, 0, 9.5367431640625e-07 ;  /* 0x00000010fffa7435 */ /* 0x000fe200000001ff */
[----:B-----5:R-:W-:-:S02]  /*2680*/  FMUL.FTZ R142, R158, R141 ;  /* 0x0000008d9e8e7220 */ /* 0x020fc40000410000 */
[----:B------:R-:W-:Y:S02]  /*2690*/  FMUL.FTZ R144, R158, R145 ;  /* 0x000000919e907220 */ /* 0x000fe40000410000 */
[----:B------:R-:W-:-:S04]  /*26a0*/  FFMA.FTZ R246, R238, R146, R147 ;  /* 0x00000092eef67223 */ /* 0x000fc80000010093 */
[----:B------:R-:W-:-:S05]  /*26b0*/  @P6 PRMT R141, RZ, 0x5410, R114 ;  /* 0x00005410ff8d6816 */ /* 0x000fca0000000072 */
[----:B------:R-:W-:Y:S02]  /*26c0*/  @P6 FADD.FTZ R142, R142, R141 ;  /* 0x0000008d8e8e6221 */ /* 0x000fe40000010000 */
[----:B------:R-:W-:-:S04]  /*26d0*/  FFMA.FTZ R141, R173, R146, R147 ;  /* 0x00000092ad8d7223 */ /* 0x000fc80000010093 */
[----:B------:R-:W-:Y:S02]  /*26e0*/  FADD.FTZ R143, R170, -R141 ;  /* 0x8000008daa8f7221 */ /* 0x000fe40000010000 */
[----:B------:R-:W-:Y:S02]  /*26f0*/  FFMA.FTZ R141, R177, R146, R147 ;  /* 0x00000092b18d7223 */ /* 0x000fe40000010093 */
[----:B------:R-:W-:Y:S01]  /*2700*/  FMUL.FTZ R140, R158, R143 ;  /* 0x0000008f9e8c7220 */ /* 0x000fe20000410000 */
[----:B------:R-:W-:Y:S01]  /*2710*/  @P6 PRMT R143, RZ, 0x5410, R113 ;  /* 0x00005410ff8f6816 */ /* 0x000fe20000000071 */
[----:B------:R-:W-:-:S04]  /*2720*/  FADD.FTZ R141, R174, -R141 ;  /* 0x8000008dae8d7221 */ /* 0x000fc80000010000 */
[----:B------:R-:W-:Y:S01]  /*2730*/  FMUL.FTZ R240, R158, R141 ;  /* 0x0000008d9ef07220 */ /* 0x000fe20000410000 */
[----:B------:R-:W-:Y:S01]  /*2740*/  @P6 PRMT R141, RZ, 0x5410, R112 ;  /* 0x00005410ff8d6816 */ /* 0x000fe20000000070 */
[----:B------:R-:W-:Y:S01]  /*2750*/  @P6 FADD.FTZ R140, R140, R143 ;  /* 0x0000008f8c8c6221 */ /* 0x000fe20000010000 */
[----:B------:R-:W-:Y:S01]  /*2760*/  @P0 F2FP.BF16.PACK_AB R143, RZ, R142 ;  /* 0x0000008eff8f023e */ /* 0x000fe200000010ff */
[----:B------:R-:W-:Y:S02]  /*2770*/  FMUL.FTZ R142, R142, R157 ;  /* 0x0000009d8e8e7220 */ /* 0x000fe40000410000 */
[----:B------:R-:W-:Y:S01]  /*2780*/  @P6 FADD.FTZ R240, R240, R141 ;  /* 0x0000008df0f06221 */ /* 0x000fe20000010000 */
[----:B------:R-:W-:Y:S02]  /*2790*/  @P0 PRMT R118, R143, 0x7610, R118 ;  /* 0x000076108f760816 */ /* 0x000fe40000000076 */
[----:B------:R-:W-:Y:S02]  /*27a0*/  @P0 F2FP.BF16.PACK_AB R143, RZ, R140 ;  /* 0x0000008cff8f023e */ /* 0x000fe400000010ff */
[----:B------:R-:W-:-:S02]  /*27b0*/  @P0 F2FP.BF16.PACK_AB R141, RZ, R240 ;  /* 0x000000f0ff8d023e */ /* 0x000fc400000010ff */
[----:B------:R-:W-:Y:S01]  /*27c0*/  @P0 PRMT R117, R143, 0x7610, R117 ;  /* 0x000076108f750816 */ /* 0x000fe20000000075 */
[----:B------:R-:W-:Y:S01]  /*27d0*/  FFMA.FTZ R143, R171, R146, R147 ;  /* 0x00000092ab8f7223 */ /* 0x000fe20000010093 */
[----:B------:R-:W-:Y:S02]  /*27e0*/  @P0 PRMT R116, R141, 0x7610, R116 ;  /* 0x000076108d740816 */ /* 0x000fe40000000074 */
[----:B------:R-:W-:Y:S01]  /*27f0*/  @P6 PRMT R141, RZ, 0x7610, R114 ;  /* 0x00007610ff8d6816 */ /* 0x000fe20000000072 */
[----:B------:R-:W-:-:S04]  /*2800*/  FADD.FTZ R143, R168, -R143 ;  /* 0x8000008fa88f7221 */ /* 0x000fc80000010000 */
[----:B------:R-:W-:Y:S02]  /*2810*/  @P6 FADD.FTZ R144, R144, R141 ;  /* 0x0000008d90906221 */ /* 0x000fe40000010000 */
[----:B------:R-:W-:Y:S02]  /*2820*/  FFMA.FTZ R141, R175, R146, R147 ;  /* 0x00000092af8d7223 */ /* 0x000fe40000010093 */
[----:B------:R-:W-:Y:S01]  /*2830*/  FMUL.FTZ R242, R158, R143 ;  /* 0x0000008f9ef27220 */ /* 0x000fe20000410000 */
[----:B------:R-:W-:Y:S01]  /*2840*/  @P0 F2FP.BF16.PACK_AB R145, RZ, R144 ;  /* 0x00000090ff91023e */ /* 0x000fe200000010ff */
[----:B------:R-:W-:Y:S02]  /*2850*/  FADD.FTZ R141, R172, -R141 ;  /* 0x8000008dac8d7221 */ /* 0x000fe40000010000 */
[----:B------:R-:W-:Y:S01]  /*2860*/  FADD.FTZ R143, R237, -R246 ;  /* 0x800000f6ed8f7221 */ /* 0x000fe20000010000 */
[----:B------:R-:W-:Y:S01]  /*2870*/  @P0 PRMT R118, R118, 0x5410, R145 ;  /* 0x0000541076760816 */ /* 0x000fe20000000091 */
[C---:B------:R-:W-:Y:S01]  /*2880*/  FMUL.FTZ R244, R158.reuse, R141 ;  /* 0x0000008d9ef47220 */ /* 0x040fe20000410000 */
[----:B------:R-:W-:Y:S01]  /*2890*/  @P6 PRMT R141, RZ, 0x7610, R113 ;  /* 0x00007610ff8d6816 */ /* 0x000fe20000000071 */
[----:B------:R-:W-:-:S04]  /*28a0*/  FMUL.FTZ R248, R158, R143 ;  /* 0x0000008f9ef87220 */ /* 0x000fc80000410000 */
[----:B------:R-:W-:Y:S01]  /*28b0*/  @P6 FADD.FTZ R242, R242, R141 ;  /* 0x0000008df2f26221 */ /* 0x000fe20000010000 */
[----:B------:R-:W-:-:S04]  /*28c0*/  @P6 PRMT R141, RZ, 0x7610, R112 ;  /* 0x00007610ff8d6816 */ /* 0x000fc80000000070 */
[----:B------:R-:W-:Y:S01]  /*28d0*/  @P0 F2FP.BF16.PACK_AB R143, RZ, R242 ;  /* 0x000000f2ff8f023e */ /* 0x000fe200000010ff */
[----:B------:R-:W-:Y:S02]  /*28e0*/  @P6 FADD.FTZ R244, R244, R141 ;  /* 0x0000008df4f46221 */ /* 0x000fe40000010000 */
[----:B------:R-:W-:Y:S01]  /*28f0*/  FFMA.FTZ R141, R167, R146, R147 ;  /* 0x00000092a78d7223 */ /* 0x000fe20000010093 */
[----:B------:R-:W-:Y:S01]  /*2900*/  @P0 PRMT R117, R117, 0x5410, R143 ;  /* 0x0000541075750816 */ /* 0x000fe2000000008f */
[-C--:B------:R-:W-:Y:S02]  /*2910*/  FMUL.FTZ R143, R244, R157.reuse ;  /* 0x0000009df48f7220 */ /* 0x080fe40000410000 */
[----:B------:R-:W-:Y:S02]  /*2920*/  FADD.FTZ R141, R160, -R141 ;  /* 0x8000008da08d7221 */ /* 0x000fe40000010000 */
[----:B------:R-:W-:Y:S02]  /*2930*/  FMUL.FTZ R242, R242, R157 ;  /* 0x0000009df2f27220 */ /* 0x000fe40000410000 */
[----:B------:R-:W-:Y:S01]  /*2940*/  FMUL.FTZ R246, R158, R141 ;  /* 0x0000008d9ef67220 */ /* 0x000fe20000410000 */
[----:B------:R-:W-:-:S05]  /*2950*/  @P6 PRMT R141, RZ, 0x5410, R115 ;  /* 0x00005410ff8d6816 */ /* 0x000fca0000000073 */
[----:B------:R-:W-:Y:S01]  /*2960*/  @P6 FADD.FTZ R246, R246, R141 ;  /* 0x0000008df6f66221 */ /* 0x000fe20000010000 */
[----:B------:R-:W-:-:S04]  /*2970*/  @P6 PRMT R141, RZ, 0x7610, R115 ;  /* 0x00007610ff8d6816 */ /* 0x000fc80000000073 */
[----:B------:R-:W-:Y:S01]  /*2980*/  @P0 F2FP.BF16.PACK_AB R239, RZ, R246 ;  /* 0x000000f6ffef023e */ /* 0x000fe200000010ff */
[----:B------:R-:W-:Y:S01]  /*2990*/  @P6 FADD.FTZ R248, R248, R141 ;  /* 0x0000008df8f86221 */ /* 0x000fe20000010000 */
[----:B------:R-:W-:Y:S01]  /*29a0*/  ISETP.NE.U32.AND P6, PT, RZ, c[0x0][0x258], PT ;  /* 0x00009600ff007a0c */ /* 0x000fe20003fc5070 */
[-C--:B------:R-:W-:Y:S01]  /*29b0*/  FMUL.FTZ R246, R246, R157.reuse ;  /* 0x0000009df6f67220 */ /* 0x080fe20000410000 */
[----:B------:R-:W-:Y:S02]  /*29c0*/  @P0 F2FP.BF16.PACK_AB R141, RZ, R244 ;  /* 0x000000f4ff8d023e */ /* 0x000fe400000010ff */
[----:B------:R-:W-:Y:S02]  /*29d0*/  ISETP.NE.AND.EX P6, PT, RZ, c[0x0][0x25c], PT, P6 ;  /* 0x00009700ff007a0c */ /* 0x000fe40003fc5360 */
[----:B------:R-:W-:Y:S01]  /*29e0*/  @P0 PRMT R116, R116, 0x5410, R141 ;  /* 0x0000541074740816 */ /* 0x000fe2000000008d */
[----:B------:R-:W-:Y:S01]  /*29f0*/  FMUL.FTZ R141, R144, R157 ;  /* 0x0000009d908d7220 */ /* 0x000fe20000410000 */
[----:B------:R-:W-:-:S02]  /*2a00*/  @P0 F2FP.BF16.PACK_AB R241, RZ, R248 ;  /* 0x000000f8fff1023e */ /* 0x000fc400000010ff */
[----:B------:R-:W-:Y:S01]  /*2a10*/  @P0 PRMT R119, R239, 0x7610, R119 ;  /* 0x00007610ef770816 */ /* 0x000fe20000000077 */
[-C--:B------:R-:W-:Y:S01]  /*2a20*/  FMUL.FTZ R239, R248, R157.reuse ;  /* 0x0000009df8ef7220 */ /* 0x080fe20000410000 */
[----:B------:R-:W-:Y:S01]  /*2a30*/  F2FP.BF16.PACK_AB R142, R141, R142 ;  /* 0x0000008e8d8e723e */ /* 0x000fe200000010ff */
[-C--:B------:R-:W-:Y:S01]  /*2a40*/  FMUL.FTZ R141, R140, R157.reuse ;  /* 0x0000009d8c8d7220 */ /* 0x080fe20000410000 */
[----:B------:R-:W-:Y:S01]  /*2a50*/  @P0 PRMT R119, R119, 0x5410, R241 ;  /* 0x0000541077770816 */ /* 0x000fe200000000f1 */
[----:B------:R-:W-:Y:S02]  /*2a60*/  FMUL.FTZ R140, R240, R157 ;  /* 0x0000009df08c7220 */ /* 0x000fe40000410000 */
[----:B------:R-:W-:Y:S01]  /*2a70*/  @P6 IMAD.WIDE.U32 R144, R155, R250, c[0x0][0x258] ;  /* 0x000096009b906625 */ /* 0x000fe200078e00fa */
[----:B------:R-:W-:Y:S02]  /*2a80*/  F2FP.BF16.PACK_AB R141, R242, R141 ;  /* 0x0000008df28d723e */ /* 0x000fe400000010ff */
[----:B------:R-:W-:-:S02]  /*2a90*/  F2FP.BF16.PACK_AB R140, R143, R140 ;  /* 0x0000008c8f8c723e */ /* 0x000fc400000010ff */
[----:B------:R0:W-:Y:S01]  /*2aa0*/  @P6 STG.E.128 [R144.64], R116 ;  /* 0x0000007490006986 */ /* 0x0001e2000c101d04 */
[----:B------:R-:W-:Y:S01]  /*2ab0*/  F2FP.BF16.PACK_AB R143, R239, R246 ;  /* 0x000000f6ef8f723e */ /* 0x000fe200000010ff */
[C---:B0-----:R-:W-:Y:S01]  /*2ac0*/  IMAD.WIDE.U32 R144, R155.reuse, R250, c[0x0][0x248] ;  /* 0x000092009b907625 */ /* 0x041fe200078e00fa */
[----:B------:R-:W-:-:S04]  /*2ad0*/  IADD3 R155, R155, 0x20, RZ ;  /* 0x000000209b9b7810 */ /* 0x000fc80007ffe0ff */
[----:B------:R0:W-:Y:S03]  /*2ae0*/  STG.E.128 [R144.64], R140 ;  /* 0x0000008c90007986 */ /* 0x0001e6000c101d04 */
.L_x_15:
[----:B------:R-:W-:Y:S05]  /*2af0*/  BSYNC B1 ;  /* 0x0000000000017941 */ /* 0x000fea0003800000 */
.L_x_14:
[----:B------:R-:W-:Y:S01]  /*2b00*/  BSSY B1, `(.L_x_16) ;  /* 0x0000052000017945 */ /* 0x000fe20003800000 */
[----:B------:R-:W-:Y:S05]  /*2b10*/  @!P2 BRA `(.L_x_17) ;  /* 0x000005000000a947 */ /* 0x000fea0003800000 */
[----:B------:R-:W-:Y:S01]  /*2b20*/  ISETP.NE.U32.AND P0, PT, RZ, c[0x0][0x218], PT ;  /* 0x00008600ff007a0c */ /* 0x000fe20003f05070 */
[-CC-:B0-----:R-:W-:Y:S01]  /*2b30*/  FFMA.FTZ R141, R229, R146.reuse, R147.reuse ;  /* 0x00000092e58d7223 */ /* 0x181fe20000010093 */
[----:B------:R-:W-:Y:S01]  /*2b40*/  ISETP.NE.U32.AND P6, PT, RZ, c[0x0][0x258], PT ;  /* 0x00009600ff007a0c */ /* 0x000fe20003fc5070 */
[----:B------:R-:W-:Y:S01]  /*2b50*/  FFMA.FTZ R145, R227, R146, R147 ;  /* 0x00000092e3917223 */ /* 0x000fe20000010093 */
[----:B------:R-:W-:Y:S01]  /*2b60*/  ISETP.NE.AND.EX P0, PT, RZ, c[0x0][0x21c], PT, P0 ;  /* 0x00008700ff007a0c */ /* 0x000fe20003f05300 */
[----:B------:R-:W-:Y:S01]  /*2b70*/  FADD.FTZ R141, R228, -R141 ;  /* 0x8000008de48d7221 */ /* 0x000fe20000010000 */
[----:B------:R-:W-:Y:S01]  /*2b80*/  ISETP.NE.AND.EX P6, PT, RZ, c[0x0][0x25c], PT, P6 ;  /* 0x00009700ff007a0c */ /* 0x000fe20003fc5360 */
[----:B------:R-:W-:Y:S01]  /*2b90*/  FADD.FTZ R145, R226, -R145 ;  /* 0x80000091e2917221 */ /* 0x000fe20000010000 */
[----:B------:R-:W-:Y:S01]  /*2ba0*/  MOV R250, 0x10 ;  /* 0x0000001000fa7802 */ /* 0x000fe20000000f00 */
[----:B-----5:R-:W-:-:S02]  /*2bb0*/  FMUL.FTZ R142, R158, R141 ;  /* 0x0000008d9e8e7220 */ /* 0x020fc40000410000 */
[----:B------:R-:W-:Y:S02]  /*2bc0*/  FMUL.FTZ R144, R158, R145 ;  /* 0x000000919e907220 */ /* 0x000fe40000410000 */
[-CC-:B------:R-:W-:Y:S02]  /*2bd0*/  FFMA.FTZ R246, R225, R146.reuse, R147.reuse ;  /* 0x00000092e1f67223 */ /* 0x180fe40000010093 */
[----:B------:R-:W-:Y:S02]  /*2be0*/  FFMA.FTZ R248, R224, R146, R147 ;  /* 0x00000092e0f87223 */ /* 0x000fe40000010093 */
        /* <DEDUP_REMOVED lines=36> */
[----:B------:R-:W-:Y:S01]  /*2e30*/  FADD.FTZ R141, R223, -R246 ;  /* 0x800000f6df8d7221 */ /* 0x000fe20000010000 */
[----:B------:R-:W-:Y:S01]  /*2e40*/  @P6 PRMT R117, R117, 0x5410, R143 ;  /* 0x0000541075756816 */ /* 0x000fe2000000008f */
[----:B------:R-:W-:Y:S02]  /*2e50*/  FMUL.FTZ R143, R244, R157 ;  /* 0x0000009df48f7220 */ /* 0x000fe40000410000 */
[----:B------:R-:W-:Y:S01]  /*2e60*/  FMUL.FTZ R246, R158, R141 ;  /* 0x0000008d9ef67220 */ /* 0x000fe20000410000 */
[----:B------:R-:W-:Y:S01]  /*2e70*/  @P0 PRMT R141, RZ, 0x5410, R39 ;  /* 0x00005410ff8d0816 */ /* 0x000fe20000000027 */
[----:B------:R-:W-:-:S04]  /*2e80*/  FMUL.FTZ R242, R242, R157 ;  /* 0x0000009df2f27220 */ /* 0x000fc80000410000 */
        /* <DEDUP_REMOVED lines=25> */
.L_x_17:
[----:B------:R-:W-:Y:S05]  /*3020*/  BSYNC B1 ;  /* 0x0000000000017941 */ /* 0x000fea0003800000 */
.L_x_16:
[----:B------:R-:W-:Y:S01]  /*3030*/  BSSY B1, `(.L_x_18) ;  /* 0x0000052000017945 */ /* 0x000fe20003800000 */
[----:B------:R-:W-:Y:S05]  /*3040*/  @!P3 BRA `(.L_x_19) ;  /* 0x000005000000b947 */ /* 0x000fea0003800000 */
[----:B------:R-:W-:Y:S01]  /*3050*/  ISETP.NE.U32.AND P0, PT, RZ, c[0x0][0x218], PT ;  /* 0x00008600ff007a0c */ /* 0x000fe20003f05070 */
[-CC-:B0-----:R-:W-:Y:S01]  /*3060*/  FFMA.FTZ R140, R214, R146.reuse, R147.reuse ;  /* 0x00000092d68c7223 */ /* 0x181fe20000010093 */
[----:B------:R-:W-:Y:S01]  /*3070*/  ISETP.NE.U32.AND P6, PT, RZ, c[0x0][0x258], PT ;  /* 0x00009600ff007a0c */ /* 0x000fe20003fc5070 */
[-CC-:B------:R-:W-:Y:S01]  /*3080*/  FFMA.FTZ R144, R212, R146.reuse, R147.reuse ;  /* 0x00000092d4907223 */ /* 0x180fe20000010093 */
[----:B------:R-:W-:Y:S01]  /*3090*/  ISETP.NE.AND.EX P0, PT, RZ, c[0x0][0x21c], PT, P0 ;  /* 0x00008700ff007a0c */ /* 0x000fe20003f05300 */
[----:B------:R-:W-:Y:S01]  /*30a0*/  FADD.FTZ R141, R213, -R140 ;  /* 0x8000008cd58d7221 */ /* 0x000fe20000010000 */
[----:B------:R-:W-:Y:S01]  /*30b0*/  ISETP.NE.AND.EX P6, PT, RZ, c[0x0][0x25c], PT, P6 ;  /* 0x00009700ff007a0c */ /* 0x000fe20003fc5360 */
[----:B------:R-:W-:Y:S01]  /*30c0*/  FFMA.FTZ R140, R218, R146, R147 ;  /* 0x00000092da8c7223 */ /* 0x000fe20000010093 */
[----:B------:R-:W-:Y:S01]  /*30d0*/  HFMA2.MMA R250, -RZ, RZ, 0, 9.5367431640625e-07 ;  /* 0x00000010fffa7435 */ /* 0x000fe200000001ff */
[----:B-----5:R-:W-:-:S02]  /*30e0*/  FMUL.FTZ R142, R158, R141 ;  /* 0x0000008d9e8e7220 */ /* 0x020fc40000410000 */
[----:B------:R-:W-:Y:S02]  /*30f0*/  FADD.FTZ R143, R217, -R140 ;  /* 0x8000008cd98f7221 */ /* 0x000fe40000010000 */
[----:B------:R-:W-:Y:S02]  /*3100*/  FADD.FTZ R145, R211, -R144 ;  /* 0x80000090d3917221 */ /* 0x000fe40000010000 */
[C---:B------:R-:W-:Y:S02]  /*3110*/  FMUL.FTZ R140, R158.reuse, R143 ;  /* 0x0000008f9e8c7220 */ /* 0x040fe40000410000 */
[----:B------:R-:W-:Y:S01]  /*3120*/  @P0 PRMT R141, RZ, 0x5410, R130 ;  /* 0x00005410ff8d0816 */ /* 0x000fe20000000082 */
[----:B------:R-:W-:Y:S01]  /*3130*/  FMUL.FTZ R144, R158, R145 ;  /* 0x000000919e907220 */ /* 0x000fe20000410000 */
[----:B------:R-:W-:Y:S01]  /*3140*/  @P0 PRMT R143, RZ, 0x5410, R129 ;  /* 0x00005410ff8f0816 */ /* 0x000fe20000000081 */
[----:B------:R-:W-:Y:S02]  /*3150*/  FFMA.FTZ R242, R220, R146, R147 ;  /* 0x00000092dcf27223 */ /* 0x000fe40000010093 */
[----:B------:R-:W-:-:S02]  /*3160*/  @P0 FADD.FTZ R142, R142, R141 ;  /* 0x0000008d8e8e0221 */ /* 0x000fc40000010000 */
[----:B------:R-:W-:Y:S02]  /*3170*/  FFMA.FTZ R141, R163, R146, R147 ;  /* 0x00000092a38d7223 */ /* 0x000fe40000010093 */
[----:B------:R-:W-:Y:S01]  /*3180*/  @P0 FADD.FTZ R140, R140, R143 ;  /* 0x0000008f8c8c0221 */ /* 0x000fe20000010000 */
[----:B------:R-:W-:Y:S01]  /*3190*/  @P6 F2FP.BF16.PACK_AB R143, RZ, R142 ;  /* 0x0000008eff8f623e */ /* 0x000fe200000010ff */
[----:B------:R-:W-:Y:S02]  /*31a0*/  FADD.FTZ R141, R222, -R141 ;  /* 0x8000008dde8d7221 */ /* 0x000fe40000010000 */
[-CC-:B------:R-:W-:Y:S01]  /*31b0*/  FFMA.FTZ R244, R216, R146.reuse, R147.reuse ;  /* 0x00000092d8f47223 */ /* 0x180fe20000010093 */
[----:B------:R-:W-:Y:S01]  /*31c0*/  @P6 PRMT R118, R143, 0x7610, R118 ;  /* 0x000076108f766816 */ /* 0x000fe20000000076 */
[----:B------:R-:W-:Y:S01]  /*31d0*/  FMUL.FTZ R240, R158, R141 ;  /* 0x0000008d9ef07220 */ /* 0x000fe20000410000 */
[----:B------:R-:W-:Y:S01]  /*31e0*/  @P0 PRMT R141, RZ, 0x5410, R128 ;  /* 0x00005410ff8d0816 */ /* 0x000fe20000000080 */
[--C-:B------:R-:W-:Y:S01]  /*31f0*/  FFMA.FTZ R246, R210, R146, R147.reuse ;  /* 0x00000092d2f67223 */ /* 0x100fe20000010093 */
[----:B------:R-:W-:Y:S01]  /*3200*/  @P6 F2FP.BF16.PACK_AB R143, RZ, R140 ;  /* 0x0000008cff8f623e */ /* 0x000fe200000010ff */
[----:B------:R-:W-:-:S02]  /*3210*/  FFMA.FTZ R248, R176, R146, R147 ;  /* 0x00000092b0f87223 */ /* 0x000fc40000010093 */
[----:B------:R-:W-:Y:S01]  /*3220*/  @P0 FADD.FTZ R240, R240, R141 ;  /* 0x0000008df0f00221 */ /* 0x000fe20000010000 */
[----:B------:R-:W-:Y:S01]  /*3230*/  @P6 PRMT R117, R143, 0x7610, R117 ;  /* 0x000076108f756816 */ /* 0x000fe20000000075 */
[----:B------:R-:W-:Y:S02]  /*3240*/  FADD.FTZ R143, R215, -R244 ;  /* 0x800000f4d78f7221 */ /* 0x000fe40000010000 */
[----:B------:R-:W-:Y:S01]  /*3250*/  FMUL.FTZ R142, R142, R157 ;  /* 0x0000009d8e8e7220 */ /* 0x000fe20000410000 */
[----:B------:R-:W-:-:S04]  /*3260*/  @P6 F2FP.BF16.PACK_AB R141, RZ, R240 ;  /* 0x000000f0ff8d623e */ /* 0x000fc800000010ff */
[----:B------:R-:W-:Y:S02]  /*3270*/  @P6 PRMT R116, R141, 0x7610, R116 ;  /* 0x000076108d746816 */ /* 0x000fe40000000074 */
[----:B------:R-:W-:-:S05]  /*3280*/  @P0 PRMT R141, RZ, 0x7610, R130 ;  /* 0x00007610ff8d0816 */ /* 0x000fca0000000082 */
[----:B------:R-:W-:Y:S02]  /*3290*/  @P0 FADD.FTZ R144, R144, R141 ;  /* 0x0000008d90900221 */ /* 0x000fe40000010000 */
[----:B------:R-:W-:Y:S02]  /*32a0*/  FADD.FTZ R141, R219, -R242 ;  /* 0x800000f2db8d7221 */ /* 0x000fe40000010000 */
[C---:B------:R-:W-:Y:S01]  /*32b0*/  FMUL.FTZ R242, R158.reuse, R143 ;  /* 0x0000008f9ef27220 */ /* 0x040fe20000410000 */
[----:B------:R-:W-:Y:S01]  /*32c0*/  @P6 F2FP.BF16.PACK_AB R145, RZ, R144 ;  /* 0x00000090ff91623e */ /* 0x000fe200000010ff */
[----:B------:R-:W-:Y:S01]  /*32d0*/  FMUL.FTZ R244, R158, R141 ;  /* 0x0000008d9ef47220 */ /* 0x000fe20000410000 */
[----:B------:R-:W-:Y:S01]  /*32e0*/  @P0 PRMT R141, RZ, 0x7610, R129 ;  /* 0x00007610ff8d0816 */ /* 0x000fe20000000081 */
[----:B------:R-:W-:Y:S01]  /*32f0*/  FADD.FTZ R143, R179, -R248 ;  /* 0x800000f8b38f7221 */ /* 0x000fe20000010000 */
[----:B------:R-:W-:-:S03]  /*3300*/  @P6 PRMT R118, R118, 0x5410, R145 ;  /* 0x0000541076766816 */ /* 0x000fc60000000091 */
[----:B------:R-:W-:Y:S01]  /*3310*/  @P0 FADD.FTZ R242, R242, R141 ;  /* 0x0000008df2f20221 */ /* 0x000fe20000010000 */
[----:B------:R-:W-:Y:S01]  /*3320*/  @P0 PRMT R141, RZ, 0x7610, R128 ;  /* 0x00007610ff8d0816 */ /* 0x000fe20000000080 */
[----:B------:R-:W-:-:S03]  /*3330*/  FMUL.FTZ R248, R158, R143 ;  /* 0x0000008f9ef87220 */ /* 0x000fc60000410000 */
        /* <DEDUP_REMOVED lines=33> */
.L_x_19:
[----:B------:R-:W-:Y:S05]  /*3550*/  BSYNC B1 ;  /* 0x0000000000017941 */ /* 0x000fea0003800000 */
.L_x_18:
        /* <DEDUP_REMOVED lines=14> */
[-CC-:B------:R-:W-:Y:S02]  /*3640*/  FFMA.FTZ R244, R182, R146.reuse, R147.reuse ;  /* 0x00000092b6f47223 */ /* 0x180fe40000010093 */
[----:B------:R-:W-:Y:S01]  /*3650*/  @P0 PRMT R141, RZ, 0x5410, R134 ;  /* 0x00005410ff8d0816 */ /* 0x000fe20000000086 */
[----:B------:R-:W-:-:S04]  /*3660*/  FFMA.FTZ R246, R192, R146, R147 ;  /* 0x00000092c0f67223 */ /* 0x000fc80000010093 */
        /* <DEDUP_REMOVED lines=17> */
[----:B------:R-:W-:Y:S01]  /*3780*/  FADD.FTZ R143, R187, -R244 ;  /* 0x800000f4bb8f7221 */ /* 0x000fe20000010000 */
        /* <DEDUP_REMOVED lines=47> */
.L_x_21:
[----:B------:R-:W-:Y:S05]  /*3a80*/  BSYNC B1 ;  /* 0x0000000000017941 */ /* 0x000fea0003800000 */
.L_x_20:
[----:B------:R-:W-:Y:S01]  /*3a90*/  BSSY B1, `(.L_x_22) ;  /* 0x0000051000017945 */ /* 0x000fe20003800000 */
[----:B------:R-:W-:Y:S05]  /*3aa0*/  @!P5 BRA `(.L_x_23) ;  /* 0x000004f00000d947 */ /* 0x000fea0003800000 */
[----:B------:R-:W-:Y:S01]  /*3ab0*/  ISETP.NE.U32.AND P0, PT, RZ, c[0x0][0x218], PT ;  /* 0x00008600ff007a0c */ /* 0x000fe20003f05070 */
[-CC-:B0-----:R-:W-:Y:S01]  /*3ac0*/  FFMA.FTZ R141, R159, R146.reuse, R147.reuse ;  /* 0x000000929f8d7223 */ /* 0x181fe20000010093 */
[----:B------:R-:W-:Y:S01]  /*3ad0*/  ISETP.NE.U32.AND P6, PT, RZ, c[0x0][0x258], PT ;  /* 0x00009600ff007a0c */ /* 0x000fe20003fc5070 */
[-CC-:B------:R-:W-:Y:S01]  /*3ae0*/  FFMA.FTZ R239, R201, R146.reuse, R147.reuse ;  /* 0x00000092c9ef7223 */ /* 0x180fe20000010093 */
[----:B------:R-:W-:Y:S01]  /*3af0*/  ISETP.NE.AND.EX P0, PT, RZ, c[0x0][0x21c], PT, P0 ;  /* 0x00008700ff007a0c */ /* 0x000fe20003f05300 */
[----:B------:R-:W-:Y:S01]  /*3b00*/  FFMA.FTZ R140, R194, R146, R147 ;  /* 0x00000092c28c7223 */ /* 0x000fe20000010093 */
[----:B------:R-:W-:Y:S01]  /*3b10*/  ISETP.NE.AND.EX P6, PT, RZ, c[0x0][0x25c], PT, P6 ;  /* 0x00009700ff007a0c */ /* 0x000fe20003fc5360 */
[----:B------:R-:W-:Y:S02]  /*3b20*/  FADD.FTZ R141, R196, -R141 ;  /* 0x8000008dc48d7221 */ /* 0x000fe40000010000 */
[----:B------:R-:W-:-:S02]  /*3b30*/  FADD.FTZ R239, R202, -R239 ;  /* 0x800000efcaef7221 */ /* 0x000fc40000010000 */
[----:B------:R-:W-:Y:S02]  /*3b40*/  FADD.FTZ R143, R197, -R140 ;  /* 0x8000008cc58f7221 */ /* 0x000fe40000010000 */
[-CC-:B------:R-:W-:Y:S02]  /*3b50*/  FFMA.FTZ R144, R204, R146.reuse, R147.reuse ;  /* 0x00000092cc907223 */ /* 0x180fe40000010093 */
[C---:B-----5:R-:W-:Y:S02]  /*3b60*/  FMUL.FTZ R140, R158.reuse, R141 ;  /* 0x0000008d9e8c7220 */ /* 0x060fe40000410000 */
[----:B------:R-:W-:Y:S01]  /*3b70*/  @P0 PRMT R141, RZ, 0x5410, R138 ;  /* 0x00005410ff8d0816 */ /* 0x000fe2000000008a */
[----:B------:R-:W-:Y:S02]  /*3b80*/  FMUL.FTZ R240, R158, R239 ;  /* 0x000000ef9ef07220 */ /* 0x000fe40000410000 */
[----:B------:R-:W-:Y:S02]  /*3b90*/  FADD.FTZ R241, R203, -R144 ;  /* 0x80000090cbf17221 */ /* 0x000fe40000010000 */
[----:B------:R-:W-:-:S02]  /*3ba0*/  FFMA.FTZ R145, R195, R146, R147 ;  /* 0x00000092c3917223 */ /* 0x000fc40000010093 */
[----:B------:R-:W-:Y:S01]  /*3bb0*/  @P0 FADD.FTZ R240, R240, R141 ;  /* 0x0000008df0f00221 */ /* 0x000fe20000010000 */
[----:B------:R-:W-:Y:S01]  /*3bc0*/  @P0 PRMT R141, RZ, 0x7610, R138 ;  /* 0x00007610ff8d0816 */ /* 0x000fe2000000008a */
[----:B------:R-:W-:Y:S02]  /*3bd0*/  FMUL.FTZ R242, R158, R241 ;  /* 0x000000f19ef27220 */ /* 0x000fe40000410000 */
[----:B------:R-:W-:Y:S02]  /*3be0*/  FADD.FTZ R145, R200, -R145 ;  /* 0x80000091c8917221 */ /* 0x000fe40000010000 */
[-C--:B------:R-:W-:Y:S02]  /*3bf0*/  FFMA.FTZ R142, R198, R146.reuse, R147 ;  /* 0x00000092c68e7223 */ /* 0x080fe40000010093 */
[----:B------:R-:W-:Y:S01]  /*3c00*/  @P0 FADD.FTZ R242, R242, R141 ;  /* 0x0000008df2f20221 */ /* 0x000fe20000010000 */
[----:B------:R-:W-:Y:S01]  /*3c10*/  @P0 PRMT R141, RZ, 0x5410, R137 ;  /* 0x00005410ff8d0816 */ /* 0x000fe20000000089 */
[----:B------:R-:W-:-:S02]  /*3c20*/  FFMA.FTZ R243, R205, R146, R147 ;  /* 0x00000092cdf37223 */ /* 0x000fc40000010093 */
[----:B------:R-:W-:Y:S01]  /*3c30*/  FMUL.FTZ R144, R158, R145 ;  /* 0x000000919e907220 */ /* 0x000fe20000410000 */
[----:B------:R-:W-:Y:S01]  /*3c40*/  @P6 F2FP.BF16.PACK_AB R145, RZ, R240 ;  /* 0x000000f0ff91623e */ /* 0x000fe200000010ff */
[----:B------:R-:W-:Y:S02]  /*3c50*/  FFMA.FTZ R146, R208, R146, R147 ;  /* 0x00000092d0927223 */ /* 0x000fe40000010093 */
[----:B------:R-:W-:Y:S01]  /*3c60*/  FADD.FTZ R147, R199, -R142 ;  /* 0x8000008ec7937221 */ /* 0x000fe20000010000 */
[----:B------:R-:W-:Y:S01]  /*3c70*/  @P6 PRMT R118, R145, 0x7610, R118 ;  /* 0x0000761091766816 */ /* 0x000fe20000000076 */
[----:B------:R-:W-:Y:S01]  /*3c80*/  @P0 FADD.FTZ R144, R144, R141 ;  /* 0x0000008d90900221 */ /* 0x000fe20000010000 */
[----:B------:R-:W-:Y:S01]  /*3c90*/  @P0 PRMT R141, RZ, 0x7610, R137 ;  /* 0x00007610ff8d0816 */ /* 0x000fe20000000089 */
[----:B------:R-:W-:Y:S02]  /*3ca0*/  FADD.FTZ R245, R207, -R146 ;  /* 0x80000092cff57221 */ /* 0x000fe40000010000 */
[C---:B------:R-:W-:Y:S01]  /*3cb0*/  FMUL.FTZ R146, R158.reuse, R147 ;  /* 0x000000939e927220 */ /* 0x040fe20000410000 */
[----:B------:R-:W-:Y:S01]  /*3cc0*/  @P6 F2FP.BF16.PACK_AB R147, RZ, R242 ;  /* 0x000000f2ff93623e */ /* 0x000fe200000010ff */
[----:B------:R-:W-:-:S02]  /*3cd0*/  FMUL.FTZ R142, R158, R143 ;  /* 0x0000008f9e8e7220 */ /* 0x000fc40000410000 */
[----:B------:R-:W-:Y:S01]  /*3ce0*/  @P0 FADD.FTZ R146, R146, R141 ;  /* 0x0000008d92920221 */ /* 0x000fe20000010000 */
[--C-:B------:R-:W-:Y:S01]  /*3cf0*/  @P0 PRMT R141, RZ, 0x5410, R136.reuse ;  /* 0x00005410ff8d0816 */ /* 0x100fe20000000088 */
[----:B------:R-:W-:Y:S01]  /*3d00*/  FADD.FTZ R243, R206, -R243 ;  /* 0x800000f3cef37221 */ /* 0x000fe20000010000 */
[----:B------:R-:W-:Y:S01]  /*3d10*/  @P6 PRMT R118, R118, 0x5410, R147 ;  /* 0x0000541076766816 */ /* 0x000fe20000000093 */
[----:B------:R-:W-:Y:S01]  /*3d20*/  FMUL.FTZ R246, R158, R245 ;  /* 0x000000f59ef67220 */ /* 0x000fe20000410000 */
[----:B------:R-:W-:Y:S01]  /*3d30*/  @P6 F2FP.BF16.PACK_AB R239, RZ, R146 ;  /* 0x00000092ffef623e */ /* 0x000fe200000010ff */
[----:B------:R-:W-:Y:S01]  /*3d40*/  @P0 FADD.FTZ R140, R140, R141 ;  /* 0x0000008d8c8c0221 */ /* 0x000fe20000010000 */
[----:B------:R-:W-:Y:S01]  /*3d50*/  @P0 PRMT R141, RZ, 0x7610, R136 ;  /* 0x00007610ff8d0816 */ /* 0x000fe20000000088 */
[----:B------:R-:W-:Y:S01]  /*3d60*/  FMUL.FTZ R244, R158, R243 ;  /* 0x000000f39ef47220 */ /* 0x000fe20000410000 */
[----:B------:R-:W-:Y:S01]  /*3d70*/  @P6 F2FP.BF16.PACK_AB R245, RZ, R144 ;  /* 0x00000090fff5623e */ /* 0x000fe200000010ff */
[-C--:B------:R-:W-:Y:S01]  /*3d80*/  FMUL.FTZ R146, R146, R157.reuse ;  /* 0x0000009d92927220 */ /* 0x080fe20000410000 */
[----:B------:R-:W-:Y:S01]  /*3d90*/  @P6 F2FP.BF16.PACK_AB R243, RZ, R140 ;  /* 0x0000008cfff3623e */ /* 0x000fe200000010ff */
[----:B------:R-:W-:Y:S01]  /*3da0*/  @P0 FADD.FTZ R142, R142, R141 ;  /* 0x0000008d8e8e0221 */ /* 0x000fe20000010000 */
[----:B------:R-:W-:Y:S01]  /*3db0*/  @P0 PRMT R141, RZ, 0x5410, R139 ;  /* 0x00005410ff8d0816 */ /* 0x000fe2000000008b */
[-C--:B------:R-:W-:Y:S01]  /*3dc0*/  FMUL.FTZ R240, R240, R157.reuse ;  /* 0x0000009df0f07220 */ /* 0x080fe20000410000 */
[----:B------:R-:W-:Y:S01]  /*3dd0*/  @P6 PRMT R117, R245, 0x7610, R117 ;  /* 0x00007610f5756816 */ /* 0x000fe20000000075 */
        /* <DEDUP_REMOVED lines=9> */
[----:B------:R-:W-:Y:S01]  /*3e70*/  ISETP.NE.U32.AND P0, PT, RZ, c[0x0][0x258], PT ;  /* 0x00009600ff007a0c */ /* 0x000fe20003f05070 */
[-C--:B------:R-:W-:Y:S01]  /*3e80*/  FMUL.FTZ R141, R144, R157.reuse ;  /* 0x0000009d908d7220 */ /* 0x080fe20000410000 */
[----:B------:R-:W-:Y:S01]  /*3e90*/  @P6 PRMT R119, R241, 0x7610, R119 ;  /* 0x00007610f1776816 */ /* 0x000fe20000000077 */
[-C--:B------:R-:W-:Y:S01]  /*3ea0*/  FMUL.FTZ R244, R244, R157.reuse ;  /* 0x0000009df4f47220 */ /* 0x080fe20000410000 */
[----:B------:R-:W-:Y:S01]  /*3eb0*/  ISETP.NE.AND.EX P0, PT, RZ, c[0x0][0x25c], PT, P0 ;  /* 0x00009700ff007a0c */ /* 0x000fe20003f05300 */
[----:B------:R-:W-:Y:S01]  /*3ec0*/  FMUL.FTZ R157, R246, R157 ;  /* 0x0000009df69d7220 */ /* 0x000fe20000410000 */
[----:B------:R-:W-:Y:S01]  /*3ed0*/  F2FP.BF16.PACK_AB R141, R146, R141 ;  /* 0x0000008d928d723e */ /* 0x000fe200000010ff */
[----:B------:R-:W-:Y:S01]  /*3ee0*/  HFMA2.MMA R146, -RZ, RZ, 0, 9.5367431640625e-07 ;  /* 0x00000010ff927435 */ /* 0x000fe200000001ff */
[----:B------:R-:W-:-:S02]  /*3ef0*/  @P6 F2FP.BF16.PACK_AB R246, RZ, R246 ;  /* 0x000000f6fff6623e */ /* 0x000fc400000010ff */
[----:B------:R-:W-:Y:S02]  /*3f00*/  F2FP.BF16.PACK_AB R140, R143, R140 ;  /* 0x0000008c8f8c723e */ /* 0x000fe400000010ff */
[----:B------:R-:W-:Y:S02]  /*3f10*/  @P6 PRMT R117, R117, 0x5410, R239 ;  /* 0x0000541075756816 */ /* 0x000fe400000000ef */
[----:B------:R-:W-:Y:S02]  /*3f20*/  @P6 PRMT R116, R116, 0x5410, R158 ;  /* 0x0000541074746816 */ /* 0x000fe4000000009e */
[----:B------:R-:W-:Y:S01]  /*3f30*/  @P6 PRMT R119, R119, 0x5410, R246 ;  /* 0x0000541077776816 */ /* 0x000fe200000000f6 */
[----:B------:R-:W-:Y:S01]  /*3f40*/  @P0 IMAD.WIDE.U32 R144, R155, R146, c[0x0][0x258] ;  /* 0x000096009b900625 */ /* 0x000fe200078e0092 */
[----:B------:R-:W-:Y:S02]  /*3f50*/  F2FP.BF16.PACK_AB R142, R247, R240 ;  /* 0x000000f0f78e723e */ /* 0x000fe400000010ff */
[----:B------:R-:W-:Y:S01]  /*3f60*/  F2FP.BF16.PACK_AB R143, R157, R244 ;  /* 0x000000f49d8f723e */ /* 0x000fe200000010ff */
[----:B------:R-:W-:Y:S01]  /*3f70*/  IMAD.WIDE.U32 R146, R155, R146, c[0x0][0x248] ;  /* 0x000092009b927625 */ /* 0x000fe200078e0092 */
[----:B------:R0:W-:Y:S04]  /*3f80*/  @P0 STG.E.128 [R144.64], R116 ;  /* 0x0000007490000986 */ /* 0x0001e8000c101d04 */
[----:B------:R0:W-:Y:S02]  /*3f90*/  STG.E.128 [R146.64], R140 ;  /* 0x0000008c92007986 */ /* 0x0001e4000c101d04 */
.L_x_23:
[----:B------:R-:W-:Y:S05]  /*3fa0*/  BSYNC B1 ;  /* 0x0000000000017941 */ /* 0x000fea0003800000 */
.L_x_22:
[----:B0-----:R-:W-:-:S04]  /*3fb0*/  MOV R141, c[0x0][0x160] ;  /* 0x00005800008d7a02 */ /* 0x001fc80000000f00 */
[----:B------:R-:W-:-:S04]  /*3fc0*/  LEA R2, R141, R2, 0x2 ;  /* 0x000000028d027211 */ /* 0x000fc800078e10ff */
[----:B------:R-:W-:-:S13]  /*3fd0*/  ISETP.GE.AND P0, PT, R2, c[0x0][0x164], PT ;  /* 0x0000590002007a0c */ /* 0x000fda0003f06270 */
[----:B-----5:R-:W-:Y:S01]  /*3fe0*/  @P0 CALL.REL.NOINC `(.L_x_1) ;  /* 0x0000001000000944 */ /* 0x020fe20003c00000 */
[----:B------:R-:W-:Y:S05]  /*3ff0*/  BRA `(.L_x_24) ;  /* 0xffffc7a000007947 */ /* 0x000fea000383ffff */
.L_x_1:
[----:B0-----:R-:W-:Y:S05]  /*4000*/  BSYNC B0 ;  /* 0x0000000000007941 */ /* 0x001fea0003800000 */
.L_x_0:
[----:B------:R-:W-:Y:S01]  /*4010*/  SHF.R.U32.HI R0, RZ, 0x5, R148 ;  /* 0x00000005ff007819 */ /* 0x000fe20000011694 */
[----:B------:R-:W-:Y:S01]  /*4020*/  WARPSYNC 0xffffffff ;  /* 0xffffffff00007948 */ /* 0x000fe20003800000 */
[----:B------:R-:W-:-:S05]  /*4030*/  LOP3.LUT R3, R148, 0x1f, RZ, 0xc0, !PT ;  /* 0x0000001f94037812 */ /* 0x000fca00078ec0ff */
[----:B------:R-:W-:-:S05]  /*4040*/  IMAD R0, R0, 0xa0, R3 ;  /* 0x000000a000007824 */ /* 0x000fca00078e0203 */
[----:B------:R-:W-:-:S05]  /*4050*/  SHF.L.U32 R0, R0, 0x5, RZ ;  /* 0x0000000500007819 */ /* 0x000fca00000006ff */
[----:B------:R-:W-:Y:S04]  /*4060*/  STS.128 [R0], R76 ;  /* 0x0000004c00007388 */ /* 0x000fe80000000c00 */
[----:B------:R-:W-:Y:S04]  /*4070*/  STS.128 [R0+0x10], R80 ;  /* 0x0000105000007388 */ /* 0x000fe80000000c00 */
        /* <DEDUP_REMOVED lines=8> */
[----:B------:R-:W-:Y:S06]  /*4100*/  BAR.SYNC.DEFER_BLOCKING 0x0 ;  /* 0x0000000000007b1d */ /* 0x000fec0000010000 */
[----:B------:R-:W0:Y:S04]  /*4110*/  LDS R2, [R148.X4] ;  /* 0x0000000094027984 */ /* 0x000e280000004800 */
[----:B------:R-:W1:Y:S04]  /*4120*/  LDS R5, [R148.X4+0x1400] ;  /* 0x0014000094057984 */ /* 0x000e680000004800 */
[----:B------:R-:W2:Y:S04]  /*4130*/  LDS R3, [R148.X4+0x200] ;  /* 0x0002000094037984 */ /* 0x000ea80000004800 */
[----:B------:R-:W3:Y:S04]  /*4140*/  LDS R14, [R148.X4+0x1600] ;  /* 0x00160000940e7984 */ /* 0x000ee80000004800 */
[----:B------:R-:W4:Y:S04]  /*4150*/  LDS R4, [R148.X4+0x400] ;  /* 0x0004000094047984 */ /* 0x000f280000004800 */
[----:B------:R-:W4:Y:S04]  /*4160*/  LDS R13, [R148.X4+0x1800] ;  /* 0x00180000940d7984 */ /* 0x000f280000004800 */
[----:B------:R-:W4:Y:S04]  /*4170*/  LDS R6, [R148.X4+0x600] ;  /* 0x0006000094067984 */ /* 0x000f280000004800 */
[----:B------:R-:W4:Y:S04]  /*4180*/  LDS R15, [R148.X4+0x1a00] ;  /* 0x001a0000940f7984 */ /* 0x000f280000004800 */
[----:B------:R-:W4:Y:S04]  /*4190*/  LDS R7, [R148.X4+0x800] ;  /* 0x0008000094077984 */ /* 0x000f280000004800 */
[----:B-----5:R-:W4:Y:S04]  /*41a0*/  LDS R16, [R148.X4+0x1c00] ;  /* 0x001c000094107984 */ /* 0x020f280000004800 */
[----:B------:R-:W4:Y:S01]  /*41b0*/  LDS R8, [R148.X4+0xa00] ;  /* 0x000a000094087984 */ /* 0x000f220000004800 */
[----:B0-----:R-:W-:-:S03]  /*41c0*/  FADD.FTZ R2, RZ, R2 ;  /* 0x00000002ff027221 */ /* 0x001fc60000010000 */
[----:B------:R-:W0:Y:S01]  /*41d0*/  LDS R17, [R148.X4+0x1e00] ;  /* 0x001e000094117984 */ /* 0x000e220000004800 */
[----:B-1----:R-:W-:-:S03]  /*41e0*/  FADD.FTZ R2, R2, R5 ;  /* 0x0000000502027221 */ /* 0x002fc60000010000 */
[----:B------:R-:W1:Y:S01]  /*41f0*/  LDS R9, [R148.X4+0xc00] ;  /* 0x000c000094097984 */ /* 0x000e620000004800 */
[----:B--2---:R-:W-:-:S03]  /*4200*/  FADD.FTZ R3, RZ, R3 ;  /* 0x00000003ff037221 */ /* 0x004fc60000010000 */
[----:B------:R-:W2:Y:S01]  /*4210*/  LDS R18, [R148.X4+0x2000] ;  /* 0x0020000094127984 */ /* 0x000ea20000004800 */
[----:B---3--:R-:W-:Y:S01]  /*4220*/  FADD.FTZ R3, R3, R14 ;  /* 0x0000000e03037221 */ /* 0x008fe20000010000 */
[----:B------:R-:W-:Y:S02]  /*4230*/  IADD3 R14, -R148, 0x7f, RZ ;  /* 0x0000007f940e7810 */ /* 0x000fe40007ffe1ff */
[----:B------:R-:W3:Y:S01]  /*4240*/  LDS R10, [R148.X4+0xe00] ;  /* 0x000e0000940a7984 */ /* 0x000ee20000004800 */
[----:B----4-:R-:W-:Y:S01]  /*4250*/  FADD.FTZ R4, RZ, R4 ;  /* 0x00000004ff047221 */ /* 0x010fe20000010000 */
[----:B------:R-:W-:Y:S02]  /*4260*/  IADD3 R14, R14, c[0x0][0x168], RZ ;  /* 0x00005a000e0e7a10 */ /* 0x000fe40007ffe0ff */
[----:B------:R-:W4:Y:S01]  /*4270*/  LDS R19, [R148.X4+0x2200] ;  /* 0x0022000094137984 */ /* 0x000f220000004800 */
[----:B------:R-:W-:Y:S01]  /*4280*/  FADD.FTZ R4, R4, R13 ;  /* 0x0000000d04047221 */ /* 0x000fe20000010000 */
[----:B------:R-:W-:-:S02]  /*4290*/  ISETP.GE.U32.AND P5, PT, R14, 0x180, PT ;  /* 0x000001800e00780c */ /* 0x000fc40003fa6070 */
[----:B------:R-:W4:Y:S01]  /*42a0*/  LDS R11, [R148.X4+0x1000] ;  /* 0x00100000940b7984 */ /* 0x000f220000004800 */
[----:B------:R-:W-:Y:S01]  /*42b0*/  ISETP.GE.U32.AND P4, PT, R14, 0x280, PT ;  /* 0x000002800e00780c */ /* 0x000fe20003f86070 */
[----:B------:R-:W-:Y:S02]  /*42c0*/  FADD.FTZ R6, RZ, R6 ;  /* 0x00000006ff067221 */ /* 0x000fe40000010000 */
[----:B------:R-:W4:Y:S02]  /*42d0*/  LDS R20, [R148.X4+0x2400] ;  /* 0x0024000094147984 */ /* 0x000f240000004800 */
[----:B------:R-:W-:Y:S02]  /*42e0*/  FADD.FTZ R6, R6, R15 ;  /* 0x0000000f06067221 */ /* 0x000fe40000010000 */
[----:B------:R-:W4:Y:S01]  /*42f0*/  LDS R12, [R148.X4+0x1200] ;  /* 0x00120000940c7984 */ /* 0x000f220000004800 */
[----:B------:R-:W-:-:S03]  /*4300*/  FADD.FTZ R7, RZ, R7 ;  /* 0x00000007ff077221 */ /* 0x000fc60000010000 */
[----:B------:R-:W4:Y:S01]  /*4310*/  LDS R21, [R148.X4+0x2600] ;  /* 0x0026000094157984 */ /* 0x000f220000004800 */
[----:B------:R-:W-:-:S03]  /*4320*/  FADD.FTZ R7, R7, R16 ;  /* 0x0000001007077221 */ /* 0x000fc60000010000 */
[----:B------:R-:W4:Y:S01]  /*4330*/  LDS R23, [R148.X4+0x2800] ;  /* 0x0028000094177984 */ /* 0x000f220000004800 */
[----:B------:R-:W-:-:S03]  /*4340*/  FADD.FTZ R8, RZ, R8 ;  /* 0x00000008ff087221 */ /* 0x000fc60000010000 */
[----:B------:R-:W4:Y:S01]  /*4350*/  LDS R22, [R148.X4+0x2a00] ;  /* 0x002a000094167984 */ /* 0x000f220000004800 */
[----:B0-----:R-:W-:-:S03]  /*4360*/  FADD.FTZ R8, R8, R17 ;  /* 0x0000001108087221 */ /* 0x001fc60000010000 */
[----:B------:R-:W0:Y:S01]  /*4370*/  LDS R25, [R148.X4+0x2c00] ;  /* 0x002c000094197984 */ /* 0x000e220000004800 */
[----:B-1----:R-:W-:-:S03]  /*4380*/  FADD.FTZ R9, RZ, R9 ;  /* 0x00000009ff097221 */ /* 0x002fc60000010000 */
[----:B------:R-:W1:Y:S01]  /*4390*/  LDS R27, [R148.X4+0x2e00] ;  /* 0x002e0000941b7984 */ /* 0x000e620000004800 */
[----:B--2---:R-:W-:-:S03]  /*43a0*/  FADD.FTZ R9, R9, R18 ;  /* 0x0000001209097221 */ /* 0x004fc60000010000 */
[----:B------:R-:W2:Y:S01]  /*43b0*/  LDS R24, [R148.X4+0x3000] ;  /* 0x0030000094187984 */ /* 0x000ea20000004800 */
[----:B---3--:R-:W-:-:S03]  /*43c0*/  FADD.FTZ R10, RZ, R10 ;  /* 0x0000000aff0a7221 */ /* 0x008fc60000010000 */
[----:B------:R-:W3:Y:S01]  /*43d0*/  LDS R29, [R148.X4+0x3200] ;  /* 0x00320000941d7984 */ /* 0x000ee20000004800 */
[----:B----4-:R-:W-:-:S03]  /*43e0*/  FADD.FTZ R10, R10, R19 ;  /* 0x000000130a0a7221 */ /* 0x010fc60000010000 */
[----:B------:R-:W4:Y:S01]  /*43f0*/  LDS R26, [R148.X4+0x3400] ;  /* 0x00340000941a7984 */ /* 0x000f220000004800 */
[----:B------:R-:W-:-:S03]  /*4400*/  FADD.FTZ R11, RZ, R11 ;  /* 0x0000000bff0b7221 */ /* 0x000fc60000010000 */
[----:B------:R-:W4:Y:S01]  /*4410*/  LDS R31, [R148.X4+0x3600] ;  /* 0x00360000941f7984 */ /* 0x000f220000004800 */
[----:B------:R-:W-:-:S03]  /*4420*/  FADD.FTZ R11, R11, R20 ;  /* 0x000000140b0b7221 */ /* 0x000fc60000010000 */
[----:B------:R-:W4:Y:S01]  /*4430*/  LDS R28, [R148.X4+0x3800] ;  /* 0x00380000941c7984 */ /* 0x000f220000004800 */
[----:B------:R-:W-:-:S03]  /*4440*/  FADD.FTZ R12, RZ, R12 ;  /* 0x0000000cff0c7221 */ /* 0x000fc60000010000 */
[----:B------:R-:W4:Y:S01]  /*4450*/  LDS R33, [R148.X4+0x3a00] ;  /* 0x003a000094217984 */ /* 0x000f220000004800 */
[----:B------:R-:W-:-:S03]  /*4460*/  FADD.FTZ R12, R12, R21 ;  /* 0x000000150c0c7221 */ /* 0x000fc60000010000 */
[----:B------:R-:W4:Y:S01]  /*4470*/  LDS R35, [R148.X4+0x3c00] ;  /* 0x003c000094237984 */ /* 0x000f220000004800 */
[----:B------:R-:W-:-:S03]  /*4480*/  FADD.FTZ R2, R2, R23 ;  /* 0x0000001702027221 */ /* 0x000fc60000010000 */
[----:B------:R-:W-:Y:S01]  /*4490*/  LDS R30, [R148.X4+0x3e00] ;  /* 0x003e0000941e7984 */ /* 0x000fe20000004800 */
[----:B------:R-:W-:-:S03]  /*44a0*/  FADD.FTZ R3, R3, R22 ;  /* 0x0000001603037221 */ /* 0x000fc60000010000 */
[----:B------:R-:W4:Y:S01]  /*44b0*/  LDS R37, [R148.X4+0x4000] ;  /* 0x0040000094257984 */ /* 0x000f220000004800 */
[----:B0-----:R-:W-:-:S03]  /*44c0*/  FADD.FTZ R4, R4, R25 ;  /* 0x0000001904047221 */ /* 0x001fc60000010000 */
[----:B------:R-:W0:Y:S01]  /*44d0*/  LDS R39, [R148.X4+0x4200] ;  /* 0x0042000094277984 */ /* 0x000e220000004800 */
[----:B-1----:R-:W-:-:S03]  /*44e0*/  FADD.FTZ R6, R6, R27 ;  /* 0x0000001b06067221 */ /* 0x002fc60000010000 */
[----:B------:R-:W1:Y:S01]  /*44f0*/  LDS R32, [R148.X4+0x4400] ;  /* 0x0044000094207984 */ /* 0x000e620000004800 */
[----:B--2---:R-:W-:-:S03]  /*4500*/  FADD.FTZ R7, R7, R24 ;  /* 0x0000001807077221 */ /* 0x004fc60000010000 */
[----:B------:R-:W2:Y:S01]  /*4510*/  LDS R49, [R148.X4+0x4600] ;  /* 0x0046000094317984 */ /* 0x000ea20000004800 */
[----:B---3--:R-:W-:-:S03]  /*4520*/  FADD.FTZ R8, R8, R29 ;  /* 0x0000001d08087221 */ /* 0x008fc60000010000 */
[----:B------:R-:W3:Y:S01]  /*4530*/  LDS R34, [R148.X4+0x4800] ;  /* 0x0048000094227984 */ /* 0x000ee20000004800 */
[----:B----4-:R-:W-:-:S03]  /*4540*/  FADD.FTZ R9, R9, R26 ;  /* 0x0000001a09097221 */ /* 0x010fc60000010000 */
[----:B------:R-:W4:Y:S01]  /*4550*/  LDS R51, [R148.X4+0x4a00] ;  /* 0x004a000094337984 */ /* 0x000f220000004800 */
[----:B------:R-:W-:-:S03]  /*4560*/  FADD.FTZ R10, R10, R31 ;  /* 0x0000001f0a0a7221 */ /* 0x000fc60000010000 */
[----:B------:R-:W4:Y:S01]  /*4570*/  LDS R36, [R148.X4+0x4c00] ;  /* 0x004c000094247984 */ /* 0x000f220000004800 */
[----:B------:R-:W-:-:S03]  /*4580*/  FADD.FTZ R11, R11, R28 ;  /* 0x0000001c0b0b7221 */ /* 0x000fc60000010000 */
[----:B------:R-:W4:Y:S01]  /*4590*/  LDS R77, [R148.X4+0x4e00] ;  /* 0x004e0000944d7984 */ /* 0x000f220000004800 */
[----:B------:R-:W-:-:S03]  /*45a0*/  FADD.FTZ R12, R12, R33 ;  /* 0x000000210c0c7221 */ /* 0x000fc60000010000 */
[----:B------:R-:W-:Y:S01]  /*45b0*/  BAR.SYNC.DEFER_BLOCKING 0x0 ;  /* 0x0000000000007b1d */ /* 0x000fe20000010000 */
[----:B------:R-:W-:Y:S02]  /*45c0*/  FADD.FTZ R35, R2, R35 ;  /* 0x0000002302237221 */ /* 0x000fe40000010000 */
[----:B------:R-:W-:Y:S02]  /*45d0*/  FADD.FTZ R37, R4, R37 ;  /* 0x0000002504257221 */ /* 0x000fe40000010000 */
[----:B0-----:R-:W-:Y:S02]  /*45e0*/  FADD.FTZ R39, R6, R39 ;  /* 0x0000002706277221 */ /* 0x001fe40000010000 */
[----:B-1----:R-:W-:Y:S02]  /*45f0*/  FADD.FTZ R7, R7, R32 ;  /* 0x0000002007077221 */ /* 0x002fe40000010000 */
[----:B--2---:R-:W-:Y:S01]  /*4600*/  FADD.FTZ R49, R8, R49 ;  /* 0x0000003108317221 */ /* 0x004fe20000010000 */
[----:B------:R0:W-:Y:S01]  /*4610*/  STS.128 [R0], R40 ;  /* 0x0000002800007388 */ /* 0x0001e20000000c00 */
[----:B---3--:R-:W-:-:S03]  /*4620*/  FADD.FTZ R9, R9, R34 ;  /* 0x0000002209097221 */ /* 0x008fc60000010000 */
[----:B------:R-:W-:Y:S01]  /*4630*/  STS.128 [R0+0x10], R44 ;  /* 0x0000102c00007388 */ /* 0x000fe20000000c00 */
[----:B----4-:R-:W-:-:S03]  /*4640*/  FADD.FTZ R51, R10, R51 ;  /* 0x000000330a337221 */ /* 0x010fc60000010000 */
[----:B------:R-:W-:Y:S01]  /*4650*/  STS.128 [R0+0x400], R120 ;  /* 0x0004007800007388 */ /* 0x000fe20000000c00 */
[----:B------:R-:W-:-:S03]  /*4660*/  FADD.FTZ R11, R11, R36 ;  /* 0x000000240b0b7221 */ /* 0x000fc60000010000 */
[----:B------:R-:W-:Y:S01]  /*4670*/  STS.128 [R0+0x410], R84 ;  /* 0x0004105400007388 */ /* 0x000fe20000000c00 */
[----:B------:R-:W-:-:S03]  /*4680*/  FADD.FTZ R77, R12, R77 ;  /* 0x0000004d0c4d7221 */ /* 0x000fc60000010000 */
[----:B------:R-:W-:Y:S04]  /*4690*/  STS.128 [R0+0x800], R52 ;  /* 0x0008003400007388 */ /* 0x000fe80000000c00 */
[----:B------:R1:W-:Y:S04]  /*46a0*/  STS.128 [R0+0x810], R56 ;  /* 0x0008103800007388 */ /* 0x0003e80000000c00 */
[----:B------:R-:W-:Y:S04]  /*46b0*/  STS.128 [R0+0xc00], R60 ;  /* 0x000c003c00007388 */ /* 0x000fe80000000c00 */
[----:B------:R-:W-:Y:S04]  /*46c0*/  STS.128 [R0+0xc10], R64 ;  /* 0x000c104000007388 */ /* 0x000fe80000000c00 */
[----:B------:R-:W-:Y:S04]  /*46d0*/  STS.128 [R0+0x1000], R68 ;  /* 0x0010004400007388 */ /* 0x000fe80000000c00 */
[----:B------:R-:W-:Y:S04]  /*46e0*/  STS.128 [R0+0x1010], R72 ;  /* 0x0010104800007388 */ /* 0x000fe80000000c00 */
[----:B------:R-:W-:Y:S06]  /*46f0*/  BAR.SYNC.DEFER_BLOCKING 0x0 ;  /* 0x0000000000007b1d */ /* 0x000fec0000010000 */
[----:B0-----:R-:W1:Y:S04]  /*4700*/  S2R R42, SR_CTAID.X ;  /* 0x00000000002a7919 */ /* 0x001e680000002500 */
[----:B------:R-:W0:Y:S04]  /*4710*/  LDS R38, [R148.X4] ;  /* 0x0000000094267984 */ /* 0x000e280000004800 */
[----:B------:R-:W2:Y:S01]  /*4720*/  LDS R43, [R148.X4+0x1400] ;  /* 0x00140000942b7984 */ /* 0x000ea20000004800 */
[----:B-1----:R-:W-:-:S03]  /*4730*/  IMAD R59, R42, c[0x0][0x168], RZ ;  /* 0x00005a002a3b7a24 */ /* 0x002fc600078e02ff */
[----:B------:R-:W1:Y:S02]  /*4740*/  LDS R47, [R148.X4+0x2800] ;  /* 0x00280000942f7984 */ /* 0x000e640000004800 */
[----:B------:R-:W-:Y:S02]  /*4750*/  IADD3 R42, P0, R59, R148, RZ ;  /* 0x000000943b2a7210 */ /* 0x000fe40007f1e0ff */
[----:B------:R-:W3:Y:S02]  /*4760*/  LDS R55, [R148.X4+0x3c00] ;  /* 0x003c000094377984 */ /* 0x000ee40000004800 */
[----:B------:R-:W-:Y:S02]  /*4770*/  IADD3.X R13, RZ, RZ, RZ, P0, !PT ;  /* 0x000000ffff0d7210 */ /* 0x000fe400007fe4ff */
[----:B------:R-:W4:Y:S01]  /*4780*/  LDS R40, [R148.X4+0x200] ;  /* 0x0002000094287984 */ /* 0x000f220000004800 */
[----:B------:R-:W-:Y:S02]  /*4790*/  LOP3.LUT P0, RZ, R14, 0xffffff80, RZ, 0xc0, !PT ;  /* 0xffffff800eff7812 */ /* 0x000fe4000780c0ff */
[C---:B------:R-:W-:Y:S01]  /*47a0*/  SHF.L.U64.HI R22, R42.reuse, 0x2, R13 ;  /* 0x000000022a167819 */ /* 0x040fe2000001020d */
[----:B------:R-:W4:Y:S01]  /*47b0*/  LDS R45, [R148.X4+0x1600] ;  /* 0x00160000942d7984 */ /* 0x000f220000004800 */
[----:B------:R-:W-:Y:S01]  /*47c0*/  SHF.L.U32 R42, R42, 0x2, RZ ;  /* 0x000000022a2a7819 */ /* 0x000fe200000006ff */
[----:B------:R-:W-:-:S02]  /*47d0*/  FADD.FTZ R13, R3, R30 ;  /* 0x0000001e030d7221 */ /* 0x000fc40000010000 */
[----:B------:R-:W4:Y:S01]  /*47e0*/  LDS R41, [R148.X4+0x400] ;  /* 0x0004000094297984 */ /* 0x000f220000004800 */
[C---:B------:R-:W-:Y:S02]  /*47f0*/  IADD3 R44, P1, R42.reuse, c[0x0][0x228], RZ ;  /* 0x00008a002a2c7a10 */ /* 0x040fe40007f3e0ff */
[----:B------:R-:W-:Y:S01]  /*4800*/  IADD3 R42, P2, R42, c[0x0][0x220], RZ ;  /* 0x000088002a2a7a10 */ /* 0x000fe20007f5e0ff */
[----:B------:R-:W4:Y:S02]  /*4810*/  LDS R53, [R148.X4+0x2a00] ;  /* 0x002a000094357984 */ /* 0x000f240000004800 */
[----:B------:R-:W-:Y:S02]  /*4820*/  @P0 MOV R2, R44 ;  /* 0x0000002c00020202 */ /* 0x000fe40000000f00 */
[----:B------:R-:W4:Y:S04]  /*4830*/  LDS R0, [R148.X4+0x1800] ;  /* 0x0018000094007984 */ /* 0x000f280000004800 */
[----:B------:R-:W4:Y:S04]  /*4840*/  LDS R57, [R148.X4+0x3e00] ;  /* 0x003e000094397984 */ /* 0x000f280000004800 */
[----:B------:R-:W4:Y:S01]  /*4850*/  LDS R5, [R148.X4+0x2c00] ;  /* 0x002c000094057984 */ /* 0x000f220000004800 */
[----:B0-----:R-:W-:-:S03]  /*4860*/  FADD.FTZ R38, RZ, R38 ;  /* 0x00000026ff267221 */ /* 0x001fc60000010000 */
[----:B------:R-:W0:Y:S01]  /*4870*/  LDS R23, [R148.X4+0x4000] ;  /* 0x0040000094177984 */ /* 0x000e220000004800 */
[----:B--2---:R-:W-:Y:S01]  /*4880*/  FADD.FTZ R38, R38, R43 ;  /* 0x0000002b26267221 */ /* 0x004fe20000010000 */
[----:B------:R-:W-:Y:S02]  /*4890*/  IADD3.X R43, R22, c[0x0][0x224], RZ, P2, !PT ;  /* 0x00008900162b7a10 */ /* 0x000fe400017fe4ff */
[----:B------:R-:W-:Y:S01]  /*48a0*/  @P0 IADD3 R44, P2, R44, 0x200, RZ ;  /* 0x000002002c2c0810 */ /* 0x000fe20007f5e0ff */
[----:B-1----:R-:W-:Y:S01]  /*48b0*/  FADD.FTZ R38, R38, R47 ;  /* 0x0000002f26267221 */ /* 0x002fe20000010000 */
[----:B------:R-:W-:Y:S01]  /*48c0*/  IADD3.X R47, R22, c[0x0][0x22c], RZ, P1, !PT ;  /* 0x00008b00162f7a10 */ /* 0x000fe20000ffe4ff */
[----:B------:R-:W-:Y:S01]  /*48d0*/  LDS R25, [R148.X4+0x2e00] ;  /* 0x002e000094197984 */ /* 0x000fe20000004800 */
[----:B------:R-:W-:Y:S01]  /*48e0*/  ISETP.GE.U32.AND P1, PT, R14, 0x100, PT ;  /* 0x000001000e00780c */ /* 0x000fe20003f26070 */
[----:B---3--:R-:W-:Y:S01]  /*48f0*/  FADD.FTZ R55, R38, R55 ;  /* 0x0000003726377221 */ /* 0x008fe20000010000 */
[-C--:B------:R-:W-:Y:S01]  /*4900*/  @P0 MOV R3, R47.reuse ;  /* 0x0000002f00030202 */ /* 0x080fe20000000f00 */
[----:B------:R-:W-:Y:S01]  /*4910*/  LDS R22, [R148.X4+0x1c00] ;  /* 0x001c000094167984 */ /* 0x000fe20000004800 */
[----:B----4-:R-:W-:Y:S01]  /*4920*/  FADD.FTZ R40, RZ, R40 ;  /* 0x00000028ff287221 */ /* 0x010fe20000010000 */
[----:B------:R-:W-:-:S02]  /*4930*/  @P0 IADD3.X R47, RZ, R47, RZ, P2, !PT ;  /* 0x0000002fff2f0210 */ /* 0x000fc400017fe4ff */
[----:B------:R1:W-:Y:S01]  /*4940*/  @P0 STG.E [R2.64], R55 ;  /* 0x0000003702000986 */ /* 0x0003e2000c101904 */
[----:B------:R-:W-:-:S03]  /*4950*/  FADD.FTZ R40, R40, R45 ;  /* 0x0000002d28287221 */ /* 0x000fc60000010000 */
[----:B------:R-:W-:Y:S01]  /*4960*/  LDS R30, [R148.X4+0x3000] ;  /* 0x00300000941e7984 */ /* 0x000fe20000004800 */
[----:B------:R-:W-:-:S03]  /*4970*/  FADD.FTZ R41, RZ, R41 ;  /* 0x00000029ff297221 */ /* 0x000fc60000010000 */
[----:B------:R-:W-:Y:S01]  /*4980*/  LDS R17, [R148.X4+0x1e00] ;  /* 0x001e000094117984 */ /* 0x000fe20000004800 */
[----:B------:R-:W-:Y:S01]  /*4990*/  FADD.FTZ R40, R40, R53 ;  /* 0x0000003528287221 */ /* 0x000fe20000010000 */
[----:B-1----:R-:W-:Y:S01]  /*49a0*/  @P0 MOV R2, R42 ;  /* 0x0000002a00020202 */ /* 0x002fe20000000f00 */
[----:B------:R-:W-:Y:S01]  /*49b0*/  FADD.FTZ R0, R41, R0 ;  /* 0x0000000029007221 */ /* 0x000fe20000010000 */
[-C--:B------:R-:W-:Y:S01]  /*49c0*/  @P0 MOV R3, R43.reuse ;  /* 0x0000002b00030202 */ /* 0x080fe20000000f00 */
[----:B------:R-:W-:Y:S01]  /*49d0*/  LDS R19, [R148.X4+0x3200] ;  /* 0x0032000094137984 */ /* 0x000fe20000004800 */
[----:B------:R-:W-:Y:S01]  /*49e0*/  @P0 IADD3 R42, P3, R42, 0x200, RZ ;  /* 0x000002002a2a0810 */ /* 0x000fe20007f7e0ff */
[----:B------:R-:W-:Y:S02]  /*49f0*/  FADD.FTZ R57, R40, R57 ;  /* 0x0000003928397221 */ /* 0x000fe40000010000 */
[----:B------:R1:W-:Y:S01]  /*4a00*/  @P0 STG.E [R2.64], R35 ;  /* 0x0000002302000986 */ /* 0x0003e2000c101904 */
[----:B------:R-:W-:Y:S01]  /*4a10*/  @P0 IADD3.X R43, RZ, R43, RZ, P3, !PT ;  /* 0x0000002bff2b0210 */ /* 0x000fe20001ffe4ff */
[----:B------:R-:W-:Y:S01]  /*4a20*/  FADD.FTZ R0, R0, R5 ;  /* 0x0000000500007221 */ /* 0x000fe20000010000 */
[----:B------:R-:W-:Y:S01]  /*4a30*/  @P1 MOV R4, R42 ;  /* 0x0000002a00041202 */ /* 0x000fe20000000f00 */
[----:B------:R-:W-:Y:S01]  /*4a40*/  LDS R35, [R148.X4+0x4200] ;  /* 0x0042000094237984 */ /* 0x000fe20000004800 */
[----:B------:R-:W-:Y:S01]  /*4a50*/  @P1 IADD3 R42, P2, R42, 0x200, RZ ;  /* 0x000002002a2a1810 */ /* 0x000fe20007f5e0ff */
[----:B0-----:R-:W-:Y:S01]  /*4a60*/  FADD.FTZ R23, R0, R23 ;  /* 0x0000001700177221 */ /* 0x001fe20000010000 */
[-C--:B------:R-:W-:Y:S01]  /*4a70*/  @P1 MOV R5, R43.reuse ;  /* 0x0000002b00051202 */ /* 0x080fe20000000f00 */
[----:B------:R-:W0:Y:S01]  /*4a80*/  LDS R0, [R148.X4+0x600] ;  /* 0x0006000094007984 */ /* 0x000e220000004800 */
[----:B------:R-:W-:-:S02]  /*4a90*/  @P1 IADD3.X R43, RZ, R43, RZ, P2, !PT ;  /* 0x0000002bff2b1210 */ /* 0x000fc400017fe4ff */
[----:B------:R-:W-:Y:S01]  /*4aa0*/  ISETP.GE.U32.AND P3, PT, R14, 0x300, PT ;  /* 0x000003000e00780c */ /* 0x000fe20003f66070 */
[----:B------:R-:W-:Y:S01]  /*4ab0*/  LDS R27, [R148.X4+0x4600] ;  /* 0x00460000941b7984 */ /* 0x000fe20000004800 */
[----:B-1----:R-:W-:Y:S02]  /*4ac0*/  @P1 MOV R2, R44 ;  /* 0x0000002c00021202 */ /* 0x002fe40000000f00 */
[----:B------:R-:W-:Y:S01]  /*4ad0*/  @P1 IADD3 R44, P0, R44, 0x200, RZ ;  /* 0x000002002c2c1810 */ /* 0x000fe20007f1e0ff */
[----:B------:R-:W1:Y:S01]  /*4ae0*/  LDS R15, [R148.X4+0xc00] ;  /* 0x000c0000940f7984 */ /* 0x000e620000004800 */
[-C--:B------:R-:W-:Y:S02]  /*4af0*/  @P1 MOV R3, R47.reuse ;  /* 0x0000002f00031202 */ /* 0x080fe40000000f00 */
[----:B------:R-:W-:Y:S01]  /*4b00*/  @P1 IADD3.X R47, RZ, R47, RZ, P0, !PT ;  /* 0x0000002fff2f1210 */ /* 0x000fe200007fe4ff */
[----:B------:R-:W2:Y:S01]  /*4b10*/  LDS R16, [R148.X4+0x2000] ;  /* 0x0020000094107984 */ /* 0x000ea20000004800 */
[----:B------:R-:W-:-:S02]  /*4b20*/  ISETP.GE.U32.AND P0, PT, R14, 0x200, PT ;  /* 0x000002000e00780c */ /* 0x000fc40003f06070 */
[----:B------:R-:W-:Y:S01]  /*4b30*/  ISETP.GE.U32.AND P2, PT, R14, 0x380, PT ;  /* 0x000003800e00780c */ /* 0x000fe20003f46070 */
[----:B------:R3:W-:Y:S04]  /*4b40*/  @P1 STG.E [R2.64], R57 ;  /* 0x0000003902001986 */ /* 0x0007e8000c101904 */
[----:B------:R-:W-:Y:S04]  /*4b50*/  @P1 STG.E [R4.64], R13 ;  /* 0x0000000d04001986 */ /* 0x000fe8000c101904 */
[----:B------:R-:W4:Y:S01]  /*4b60*/  LDS R13, [R148.X4+0x800] ;  /* 0x00080000940d7984 */ /* 0x000f220000004800 */
[----:B---3--:R-:W-:-:S03]  /*4b70*/  @P5 MOV R2, R44 ;  /* 0x0000002c00025202 */ /* 0x008fc60000000f00 */
[----:B------:R-:W3:Y:S01]  /*4b80*/  LDS R18, [R148.X4+0x3400] ;  /* 0x0034000094127984 */ /* 0x000ee20000004800 */
[-C--:B------:R-:W-:Y:S02]  /*4b90*/  @P5 MOV R3, R47.reuse ;  /* 0x0000002f00035202 */ /* 0x080fe40000000f00 */
[----:B------:R-:W-:Y:S01]  /*4ba0*/  @P5 IADD3 R44, P1, R44, 0x200, RZ ;  /* 0x000002002c2c5810 */ /* 0x000fe20007f3e0ff */
[----:B------:R-:W-:Y:S03]  /*4bb0*/  LDS R10, [R148.X4+0x4800] ;  /* 0x00480000940a7984 */ /* 0x000fe60000004800 */
[----:B------:R-:W-:Y:S01]  /*4bc0*/  @P5 IADD3.X R47, RZ, R47, RZ, P1, !PT ;  /* 0x0000002fff2f5210 */ /* 0x000fe20000ffe4ff */
[----:B------:R1:W-:Y:S01]  /*4bd0*/  @P5 STG.E [R2.64], R23 ;  /* 0x0000001702005986 */ /* 0x0003e2000c101904 */
[----:B------:R-:W-:Y:S01]  /*4be0*/  ISETP.GE.U32.AND P1, PT, R14, 0x400, PT ;  /* 0x000004000e00780c */ /* 0x000fe20003f26070 */
[----:B0-----:R-:W-:-:S02]  /*4bf0*/  FADD.FTZ R0, RZ, R0 ;  /* 0x00000000ff007221 */ /* 0x001fc40000010000 */
[----:B------:R-:W0:Y:S04]  /*4c00*/  LDS R23, [R148.X4+0x1a00] ;  /* 0x001a000094177984 */ /* 0x000e280000004800 */
[----:B------:R-:W0:Y:S01]  /*4c10*/  LDS R6, [R148.X4+0x1000] ;  /* 0x0010000094067984 */ /* 0x000e220000004800 */
[----:B-1----:R-:W-:Y:S01]  /*4c20*/  FADD.FTZ R15, RZ, R15 ;  /* 0x0000000fff0f7221 */ /* 0x002fe20000010000 */
[----:B------:R-:W-:Y:S02]  /*4c30*/  @P5 MOV R2, R42 ;  /* 0x0000002a00025202 */ /* 0x000fe40000000f00 */
[----:B------:R-:W-:Y:S01]  /*4c40*/  LDS R21, [R148.X4+0x3600] ;  /* 0x0036000094157984 */ /* 0x000fe20000004800 */
[-C--:B------:R-:W-:Y:S01]  /*4c50*/  @P5 MOV R3, R43.reuse ;  /* 0x0000002b00035202 */ /* 0x080fe20000000f00 */
[----:B--2---:R-:W-:Y:S01]  /*4c60*/  FADD.FTZ R15, R15, R16 ;  /* 0x000000100f0f7221 */ /* 0x004fe20000010000 */
[----:B------:R-:W-:Y:S01]  /*4c70*/  @P5 IADD3 R42, P6, R42, 0x200, RZ ;  /* 0x000002002a2a5810 */ /* 0x000fe20007fde0ff */
[----:B------:R-:W-:Y:S03]  /*4c80*/  LDS R29, [R148.X4+0x4a00] ;  /* 0x004a0000941d7984 */ /* 0x000fe60000004800 */
[----:B------:R-:W-:Y:S01]  /*4c90*/  @P5 IADD3.X R43, RZ, R43, RZ, P6, !PT ;  /* 0x0000002bff2b5210 */ /* 0x000fe200037fe4ff */
[----:B------:R1:W-:Y:S01]  /*4ca0*/  @P5 STG.E [R2.64], R37 ;  /* 0x0000002502005986 */ /* 0x0003e2000c101904 */
[----:B------:R-:W-:-:S02]  /*4cb0*/  @P0 MOV R4, R42 ;  /* 0x0000002a00040202 */ /* 0x000fc40000000f00 */
[----:B------:R-:W-:Y:S01]  /*4cc0*/  @P0 MOV R5, R43 ;  /* 0x0000002b00050202 */ /* 0x000fe20000000f00 */
[----:B------:R-:W2:Y:S01]  /*4cd0*/  LDS R37, [R148.X4+0x4400] ;  /* 0x0044000094257984 */ /* 0x000ea20000004800 */
[----:B------:R-:W-:Y:S01]  /*4ce0*/  ISETP.GE.U32.AND P5, PT, R14, 0x480, PT ;  /* 0x000004800e00780c */ /* 0x000fe20003fa6070 */
[----:B----4-:R-:W-:Y:S02]  /*4cf0*/  FADD.FTZ R13, RZ, R13 ;  /* 0x0000000dff0d7221 */ /* 0x010fe40000010000 */
[----:B------:R-:W4:Y:S02]  /*4d00*/  LDS R8, [R148.X4+0x1200] ;  /* 0x0012000094087984 */ /* 0x000f240000004800 */
[----:B------:R-:W-:Y:S01]  /*4d10*/  FADD.FTZ R13, R13, R22 ;  /* 0x000000160d0d7221 */ /* 0x000fe20000010000 */
[----:B-1----:R-:W-:Y:S01]  /*4d20*/  @P0 MOV R2, R44 ;  /* 0x0000002c00020202 */ /* 0x002fe20000000f00 */
[----:B------:R-:W-:Y:S01]  /*4d30*/  LDS R31, [R148.X4+0x4c00] ;  /* 0x004c0000941f7984 */ /* 0x000fe20000004800 */
[----:B------:R-:W-:Y:S01]  /*4d40*/  @P0 IADD3 R44, P6, R44, 0x200, RZ ;  /* 0x000002002c2c0810 */ /* 0x000fe20007fde0ff */
[----:B------:R-:W-:Y:S01]  /*4d50*/  FADD.FTZ R30, R13, R30 ;  /* 0x0000001e0d1e7221 */ /* 0x000fe20000010000 */
[-C--:B------:R-:W-:Y:S01]  /*4d60*/  @P0 MOV R3, R47.reuse ;  /* 0x0000002f00030202 */ /* 0x080fe20000000f00 */
[----:B------:R-:W-:Y:S01]  /*4d70*/  LDS R13, [R148.X4+0x2200] ;  /* 0x00220000940d7984 */ /* 0x000fe20000004800 */
[----:B------:R-:W-:Y:S01]  /*4d80*/  @P0 IADD3.X R47, RZ, R47, RZ, P6, !PT ;  /* 0x0000002fff2f0210 */ /* 0x000fe200037fe4ff */
[----:B---3--:R-:W-:Y:S01]  /*4d90*/  FADD.FTZ R15, R15, R18 ;  /* 0x000000120f0f7221 */ /* 0x008fe20000010000 */
[----:B------:R-:W-:Y:S01]  /*4da0*/  @P0 IADD3 R42, P6, R42, 0x200, RZ ;  /* 0x000002002a2a0810 */ /* 0x000fe20007fde0ff */
[----:B------:R-:W-:Y:S01]  /*4db0*/  LDS R33, [R148.X4+0x4e00] ;  /* 0x004e000094217984 */ /* 0x000fe20000004800 */
[----:B0-----:R-:W-:-:S02]  /*4dc0*/  FADD.FTZ R0, R0, R23 ;  /* 0x0000001700007221 */ /* 0x001fc40000010000 */
[----:B------:R-:W-:Y:S01]  /*4dd0*/  @P0 IADD3.X R43, RZ, R43, RZ, P6, !PT ;  /* 0x0000002bff2b0210 */ /* 0x000fe200037fe4ff */
[----:B------:R-:W-:Y:S01]  /*4de0*/  LDS R23, [R148.X4+0x3800] ;  /* 0x0038000094177984 */ /* 0x000fe20000004800 */
[----:B------:R-:W-:Y:S01]  /*4df0*/  ISETP.GE.U32.AND P6, PT, R14, 0x500, PT ;  /* 0x000005000e00780c */ /* 0x000fe20003fc6070 */
[----:B------:R-:W-:Y:S02]  /*4e00*/  FADD.FTZ R0, R0, R25 ;  /* 0x0000001900007221 */ /* 0x000fe40000010000 */
[----:B------:R-:W0:Y:S01]  /*4e10*/  LDS R14, [R148.X4+0xa00] ;  /* 0x000a0000940e7984 */ /* 0x000e220000004800 */
[----:B------:R-:W-:Y:S02]  /*4e20*/  FADD.FTZ R15, R15, R10 ;  /* 0x0000000a0f0f7221 */ /* 0x000fe40000010000 */
[----:B------:R-:W-:Y:S01]  /*4e30*/  FADD.FTZ R35, R0, R35 ;  /* 0x0000002300237221 */ /* 0x000fe20000010000 */
[----:B------:R-:W-:Y:S01]  /*4e40*/  LDS R25, [R148.X4+0x3a00] ;  /* 0x003a000094197984 */ /* 0x000fe20000004800 */
[----:B------:R-:W-:-:S03]  /*4e50*/  FADD.FTZ R6, RZ, R6 ;  /* 0x00000006ff067221 */ /* 0x000fc60000010000 */
[----:B------:R-:W1:Y:S04]  /*4e60*/  LDS R0, [R148.X4+0xe00] ;  /* 0x000e000094007984 */ /* 0x000e680000004800 */
[----:B------:R3:W-:Y:S01]  /*4e70*/  @P0 STG.E [R2.64], R35 ;  /* 0x0000002302000986 */ /* 0x0007e2000c101904 */
[----:B--2---:R-:W-:-:S03]  /*4e80*/  FADD.FTZ R37, R30, R37 ;  /* 0x000000251e257221 */ /* 0x004fc60000010000 */
[----:B------:R-:W-:Y:S01]  /*4e90*/  @P0 STG.E [R4.64], R39 ;  /* 0x0000002704000986 */ /* 0x000fe2000c101904 */
[----:B----4-:R-:W-:Y:S01]  /*4ea0*/  FADD.FTZ R8, RZ, R8 ;  /* 0x00000008ff087221 */ /* 0x010fe20000010000 */
[----:B---3--:R-:W-:Y:S02]  /*4eb0*/  @P4 MOV R2, R44 ;  /* 0x0000002c00024202 */ /* 0x008fe40000000f00 */
[----:B------:R-:W-:Y:S02]  /*4ec0*/  @P4 MOV R3, R47 ;  /* 0x0000002f00034202 */ /* 0x000fe40000000f00 */
[----:B------:R-:W-:-:S03]  /*4ed0*/  @P4 IADD3 R44, P0, R44, 0x200, RZ ;  /* 0x000002002c2c4810 */ /* 0x000fc60007f1e0ff */
[----:B------:R2:W-:Y:S01]  /*4ee0*/  @P4 STG.E [R2.64], R37 ;  /* 0x0000002502004986 */ /* 0x0005e2000c101904 */
[----:B------:R-:W-:Y:S01]  /*4ef0*/  @P4 IADD3.X R47, RZ, R47, RZ, P0, !PT ;  /* 0x0000002fff2f4210 */ /* 0x000fe200007fe4ff */
[----:B0-----:R-:W-:Y:S01]  /*4f00*/  FADD.FTZ R14, RZ, R14 ;  /* 0x0000000eff0e7221 */ /* 0x001fe20000010000 */
[----:B--2---:R-:W-:-:S03]  /*4f10*/  @P4 MOV R2, R42 ;  /* 0x0000002a00024202 */ /* 0x004fc60000000f00 */
[----:B------:R-:W-:Y:S01]  /*4f20*/  FADD.FTZ R14, R14, R17 ;  /* 0x000000110e0e7221 */ /* 0x000fe20000010000 */
[-C--:B------:R-:W-:Y:S01]  /*4f30*/  @P4 MOV R3, R43.reuse ;  /* 0x0000002b00034202 */ /* 0x080fe20000000f00 */
[----:B------:R-:W0:Y:S01]  /*4f40*/  LDS R17, [R148.X4+0x2400] ;  /* 0x0024000094117984 */ /* 0x000e220000004800 */
[----:B------:R-:W-:Y:S01]  /*4f50*/  @P4 IADD3 R42, P0, R42, 0x200, RZ ;  /* 0x000002002a2a4810 */ /* 0x000fe20007f1e0ff */
[----:B------:R-:W-:Y:S02]  /*4f60*/  FADD.FTZ R14, R14, R19 ;  /* 0x000000130e0e7221 */ /* 0x000fe40000010000 */
[----:B------:R-:W2:Y:S01]  /*4f70*/  LDS R19, [R148.X4+0x2600] ;  /* 0x0026000094137984 */ /* 0x000ea20000004800 */
[----:B------:R-:W-:Y:S01]  /*4f80*/  @P4 IADD3.X R43, RZ, R43, RZ, P0, !PT ;  /* 0x0000002bff2b4210 */ /* 0x000fe200007fe4ff */
[----:B------:R-:W-:Y:S02]  /*4f90*/  FADD.FTZ R27, R14, R27 ;  /* 0x0000001b0e1b7221 */ /* 0x000fe40000010000 */
[----:B------:R3:W-:Y:S01]  /*4fa0*/  @P4 STG.E [R2.64], R7 ;  /* 0x0000000702004986 */ /* 0x0007e2000c101904 */
[----:B-1----:R-:W-:-:S04]  /*4fb0*/  FADD.FTZ R0, RZ, R0 ;  /* 0x00000000ff007221 */ /* 0x002fc80000010000 */
[----:B------:R-:W-:-:S04]  /*4fc0*/  FADD.FTZ R0, R0, R13 ;  /* 0x0000000d00007221 */ /* 0x000fc80000010000 */
[----:B------:R-:W-:Y:S01]  /*4fd0*/  FADD.FTZ R0, R0, R21 ;  /* 0x0000001500007221 */ /* 0x000fe20000010000 */
[----:B---3--:R-:W-:-:S03]  /*4fe0*/  @P3 MOV R2, R44 ;  /* 0x0000002c00023202 */ /* 0x008fc60000000f00 */
[----:B------:R-:W-:Y:S01]  /*4ff0*/  FADD.FTZ R29, R0, R29 ;  /* 0x0000001d001d7221 */ /* 0x000fe20000010000 */
[----:B------:R-:W-:Y:S02]  /*5000*/  @P3 MOV R3, R47 ;  /* 0x0000002f00033202 */ /* 0x000fe40000000f00 */
[----:B------:R-:W-:-:S03]  /*5010*/  @P3 IADD3 R44, P0, R44, 0x200, RZ ;  /* 0x000002002c2c3810 */ /* 0x000fc60007f1e0ff */
[----:B------:R1:W-:Y:S01]  /*5020*/  @P3 STG.E [R2.64], R27 ;  /* 0x0000001b02003986 */ /* 0x0003e2000c101904 */
[----:B------:R-:W-:Y:S02]  /*5030*/  @P3 IADD3.X R47, RZ, R47, RZ, P0, !PT ;  /* 0x0000002fff2f3210 */ /* 0x000fe400007fe4ff */
[----:B-1----:R-:W-:Y:S01]  /*5040*/  @P3 MOV R2, R42 ;  /* 0x0000002a00023202 */ /* 0x002fe20000000f00 */
[----:B0-----:R-:W-:Y:S01]  /*5050*/  FADD.FTZ R6, R6, R17 ;  /* 0x0000001106067221 */ /* 0x001fe20000010000 */
[-C--:B------:R-:W-:Y:S02]  /*5060*/  @P3 MOV R3, R43.reuse ;  /* 0x0000002b00033202 */ /* 0x080fe40000000f00 */
[----:B------:R-:W-:Y:S01]  /*5070*/  @P3 IADD3 R42, P4, R42, 0x200, RZ ;  /* 0x000002002a2a3810 */ /* 0x000fe20007f9e0ff */
[----:B------:R-:W-:Y:S02]  /*5080*/  FADD.FTZ R6, R6, R23 ;  /* 0x0000001706067221 */ /* 0x000fe40000010000 */
[----:B------:R0:W-:Y:S01]  /*5090*/  @P3 STG.E [R2.64], R49 ;  /* 0x0000003102003986 */ /* 0x0001e2000c101904 */
[----:B------:R-:W-:Y:S01]  /*50a0*/  @P3 IADD3.X R43, RZ, R43, RZ, P4, !PT ;  /* 0x0000002bff2b3210 */ /* 0x000fe200027fe4ff */
[----:B------:R-:W-:-:S02]  /*50b0*/  FADD.FTZ R31, R6, R31 ;  /* 0x0000001f061f7221 */ /* 0x000fc40000010000 */
[----:B--2---:R-:W-:-:S04]  /*50c0*/  FADD.FTZ R8, R8, R19 ;  /* 0x0000001308087221 */ /* 0x004fc80000010000 */
[----:B------:R-:W-:Y:S01]  /*50d0*/  FADD.FTZ R8, R8, R25 ;  /* 0x0000001908087221 */ /* 0x000fe20000010000 */
[----:B0-----:R-:W-:-:S03]  /*50e0*/  @P2 MOV R2, R44 ;  /* 0x0000002c00022202 */ /* 0x001fc60000000f00 */
[----:B------:R-:W-:Y:S01]  /*50f0*/  FADD.FTZ R33, R8, R33 ;  /* 0x0000002108217221 */ /* 0x000fe20000010000 */
[----:B------:R-:W-:Y:S02]  /*5100*/  @P2 MOV R3, R47 ;  /* 0x0000002f00032202 */ /* 0x000fe40000000f00 */
[----:B------:R-:W-:-:S03]  /*5110*/  @P2 IADD3 R44, P0, R44, 0x200, RZ ;  /* 0x000002002c2c2810 */ /* 0x000fc60007f1e0ff */
[----:B------:R0:W-:Y:S01]  /*5120*/  @P2 STG.E [R2.64], R15 ;  /* 0x0000000f02002986 */ /* 0x0001e2000c101904 */
[----:B------:R-:W-:Y:S02]  /*5130*/  @P2 IADD3.X R47, RZ, R47, RZ, P0, !PT ;  /* 0x0000002fff2f2210 */ /* 0x000fe400007fe4ff */
[----:B0-----:R-:W-:Y:S02]  /*5140*/  @P2 MOV R2, R42 ;  /* 0x0000002a00022202 */ /* 0x001fe40000000f00 */
[----:B------:R-:W-:Y:S02]  /*5150*/  @P2 MOV R3, R43 ;  /* 0x0000002b00032202 */ /* 0x000fe40000000f00 */
[----:B------:R-:W-:-:S03]  /*5160*/  @P2 IADD3 R42, P3, R42, 0x200, RZ ;  /* 0x000002002a2a2810 */ /* 0x000fc60007f7e0ff */
[----:B------:R0:W-:Y:S01]  /*5170*/  @P2 STG.E [R2.64], R9 ;  /* 0x0000000902002986 */ /* 0x0001e2000c101904 */
[----:B------:R-:W-:Y:S02]  /*5180*/  @P2 IADD3.X R43, RZ, R43, RZ, P3, !PT ;  /* 0x0000002bff2b2210 */ /* 0x000fe40001ffe4ff */
[----:B------:R-:W-:Y:S02]  /*5190*/  @P1 MOV R4, R42 ;  /* 0x0000002a00041202 */ /* 0x000fe40000000f00 */
[----:B------:R-:W-:Y:S02]  /*51a0*/  @P1 IADD3 R42, P2, R42, 0x200, RZ ;  /* 0x000002002a2a1810 */ /* 0x000fe40007f5e0ff */
[-C--:B------:R-:W-:Y:S02]  /*51b0*/  @P1 MOV R5, R43.reuse ;  /* 0x0000002b00051202 */ /* 0x080fe40000000f00 */
[----:B------:R-:W-:Y:S02]  /*51c0*/  @P1 IADD3.X R43, RZ, R43, RZ, P2, !PT ;  /* 0x0000002bff2b1210 */ /* 0x000fe400017fe4ff */
[----:B------:R-:W-:-:S02]  /*51d0*/  @P5 MOV R6, R42 ;  /* 0x0000002a00065202 */ /* 0x000fc40000000f00 */
[----:B0-----:R-:W-:Y:S02]  /*51e0*/  @P1 MOV R2, R44 ;  /* 0x0000002c00021202 */ /* 0x001fe40000000f00 */
[----:B------:R-:W-:Y:S02]  /*51f0*/  @P1 IADD3 R44, P0, R44, 0x200, RZ ;  /* 0x000002002c2c1810 */ /* 0x000fe40007f1e0ff */
[-C--:B------:R-:W-:Y:S02]  /*5200*/  @P1 MOV R3, R47.reuse ;  /* 0x0000002f00031202 */ /* 0x080fe40000000f00 */
[----:B------:R-:W-:Y:S02]  /*5210*/  @P1 IADD3.X R47, RZ, R47, RZ, P0, !PT ;  /* 0x0000002fff2f1210 */ /* 0x000fe400007fe4ff */
[----:B------:R-:W-:Y:S01]  /*5220*/  @P5 MOV R7, R43 ;  /* 0x0000002b00075202 */ /* 0x000fe20000000f00 */
[----:B------:R0:W-:Y:S01]  /*5230*/  @P1 STG.E [R2.64], R29 ;  /* 0x0000001d02001986 */ /* 0x0001e2000c101904 */
[----:B------:R-:W-:-:S03]  /*5240*/  @P5 IADD3 R42, P2, R42, 0x200, RZ ;  /* 0x000002002a2a5810 */ /* 0x000fc60007f5e0ff */
[----:B------:R1:W-:Y:S01]  /*5250*/  @P1 STG.E [R4.64], R51 ;  /* 0x0000003304001986 */ /* 0x0003e2000c101904 */
[----:B------:R-:W-:Y:S02]  /*5260*/  @P5 IADD3.X R43, RZ, R43, RZ, P2, !PT ;  /* 0x0000002bff2b5210 */ /* 0x000fe400017fe4ff */
[----:B0-----:R-:W-:Y:S02]  /*5270*/  @P5 MOV R2, R44 ;  /* 0x0000002c00025202 */ /* 0x001fe40000000f00 */
[-C--:B------:R-:W-:Y:S02]  /*5280*/  @P5 MOV R3, R47.reuse ;  /* 0x0000002f00035202 */ /* 0x080fe40000000f00 */
[----:B------:R-:W-:Y:S02]  /*5290*/  @P5 IADD3 R44, P0, R44, 0x200, RZ ;  /* 0x000002002c2c5810 */ /* 0x000fe40007f1e0ff */
[----:B-1----:R-:W-:Y:S01]  /*52a0*/  MOV R4, R42 ;  /* 0x0000002a00047202 */ /* 0x002fe20000000f00 */
[----:B------:R0:W-:Y:S01]  /*52b0*/  @P5 STG.E [R2.64], R31 ;  /* 0x0000001f02005986 */ /* 0x0001e2000c101904 */
[----:B------:R-:W-:-:S02]  /*52c0*/  @P5 IADD3.X R47, RZ, R47, RZ, P0, !PT ;  /* 0x0000002fff2f5210 */ /* 0x000fc400007fe4ff */
[----:B------:R-:W-:Y:S01]  /*52d0*/  MOV R5, R43 ;  /* 0x0000002b00057202 */ /* 0x000fe20000000f00 */
[----:B------:R1:W-:Y:S01]  /*52e0*/  @P5 STG.E [R6.64], R11 ;  /* 0x0000000b06005986 */ /* 0x0003e2000c101904 */
[----:B0-----:R-:W-:Y:S02]  /*52f0*/  MOV R2, R44 ;  /* 0x0000002c00027202 */ /* 0x001fe40000000f00 */
[----:B------:R-:W-:Y:S01]  /*5300*/  MOV R3, R47 ;  /* 0x0000002f00037202 */ /* 0x000fe20000000f00 */
[----:B------:R-:W-:Y:S06]  /*5310*/  @!P6 EXIT ;  /* 0x000000000000e94d */ /* 0x000fec0003800000 */
[----:B------:R-:W-:Y:S04]  /*5320*/  STG.E [R2.64], R33 ;  /* 0x0000002102007986 */ /* 0x000fe8000c101904 */
[----:B------:R-:W-:Y:S01]  /*5330*/  STG.E [R4.64], R77 ;  /* 0x0000004d04007986 */ /* 0x000fe2000c101904 */
[----:B------:R-:W-:Y:S05]  /*5340*/  EXIT ;  /* 0x000000000000794d */ /* 0x000fea0003800000 */
.L_x_12:
[----:B------:R-:W-:Y:S01]  /*5350*/  HFMA2.MMA R242, -RZ, RZ, 0, 5.9604644775390625e-08 ;  /* 0x00000001fff27435 */ /* 0x000fe200000001ff */
[----:B------:R-:W-:-:S02]  /*5360*/  MOV R143, R241 ;  /* 0x000000f1008f7202 */ /* 0x000fc40000000f00 */
[----:B------:R-:W-:Y:S02]  /*5370*/  MOV R145, 0x1f ;  /* 0x0000001f00917802 */ /* 0x000fe40000000f00 */
[----:B------:R-:W-:Y:S02]  /*5380*/  MOV R244, 0xffffffff ;  /* 0xffffffff00f47802 */ /* 0x000fe40000000f00 */
[----:B------:R-:W-:Y:S02]  /*5390*/  MOV R140, 0x53b0 ;  /* 0x000053b0008c7802 */ /* 0x000fe40000000f00 */
[----:B-----5:R-:W-:Y:S05]  /*53a0*/  CALL.REL.NOINC `($__internal_0_$__cuda_sm70_shflsync_bfly_p) ;  /* 0x0000046000007944 */ /* 0x020fea0003c00000 */
[----:B-1----:R-:W-:Y:S01]  /*53b0*/  MOV R142, R143 ;  /* 0x0000008f008e7202 */ /* 0x002fe20000000f00 */
[----:B0-----:R-:W-:Y:S05]  /*53c0*/  BRA `(.L_x_25) ;  /* 0xffffd08000007947 */ /* 0x001fea000383ffff */
.L_x_13:
[----:B------:R-:W-:Y:S01]  /*53d0*/  HFMA2.MMA R242, -RZ, RZ, 0, 5.9604644775390625e-08 ;  /* 0x00000001fff27435 */ /* 0x000fe200000001ff */
[----:B------:R-:W-:Y:S02]  /*53e0*/  MOV R143, R240 ;  /* 0x000000f0008f7202 */ /* 0x000fe40000000f00 */
[----:B------:R-:W-:Y:S02]  /*53f0*/  MOV R145, 0x1f ;  /* 0x0000001f00917802 */ /* 0x000fe40000000f00 */
[----:B------:R-:W-:-:S02]  /*5400*/  MOV R244, 0xffffffff ;  /* 0xffffffff00f47802 */ /* 0x000fc40000000f00 */
[----:B------:R-:W-:Y:S02]  /*5410*/  MOV R140, 0x5430 ;  /* 0x00005430008c7802 */ /* 0x000fe40000000f00 */
[----:B01---5:R-:W-:Y:S05]  /*5420*/  CALL.REL.NOINC `($__internal_0_$__cuda_sm70_shflsync_bfly_p) ;  /* 0x000003e000007944 */ /* 0x023fea0003c00000 */
[----:B------:R-:W-:Y:S01]  /*5430*/  FADD.FTZ R241, R142, R241 ;  /* 0x000000f18ef17221 */ /* 0x000fe20000010000 */
[----:B0-----:R-:W-:Y:S01]  /*5440*/  HFMA2.MMA R242, -RZ, RZ, 0, 1.1920928955078125e-07 ;  /* 0x00000002fff27435 */ /* 0x001fe200000001ff */
[----:B-1----:R-:W-:Y:S01]  /*5450*/  FADD.FTZ R240, R240, R143 ;  /* 0x0000008ff0f07221 */ /* 0x002fe20000010000 */
[----:B------:R-:W-:Y:S02]  /*5460*/  MOV R145, 0x1f ;  /* 0x0000001f00917802 */ /* 0x000fe40000000f00 */
[----:B------:R-:W-:Y:S02]  /*5470*/  MOV R244, 0xffffffff ;  /* 0xffffffff00f47802 */ /* 0x000fe40000000f00 */
[----:B------:R-:W-:Y:S02]  /*5480*/  MOV R143, R241 ;  /* 0x000000f1008f7202 */ /* 0x000fe40000000f00 */
[----:B------:R-:W-:Y:S02]  /*5490*/  MOV R140, 0x54b0 ;  /* 0x000054b0008c7802 */ /* 0x000fe40000000f00 */
[----:B------:R-:W-:Y:S05]  /*54a0*/  CALL.REL.NOINC `($__internal_0_$__cuda_sm70_shflsync_bfly_p) ;  /* 0x0000036000007944 */ /* 0x000fea0003c00000 */
[----:B0-----:R-:W-:Y:S01]  /*54b0*/  HFMA2.MMA R242, -RZ, RZ, 0, 1.1920928955078125e-07 ;  /* 0x00000002fff27435 */ /* 0x001fe200000001ff */
[----:B-1----:R-:W-:-:S02]  /*54c0*/  MOV R142, R143 ;  /* 0x0000008f008e7202 */ /* 0x002fc40000000f00 */
[----:B------:R-:W-:Y:S02]  /*54d0*/  MOV R143, R240 ;  /* 0x000000f0008f7202 */ /* 0x000fe40000000f00 */
[----:B------:R-:W-:Y:S02]  /*54e0*/  MOV R145, 0x1f ;  /* 0x0000001f00917802 */ /* 0x000fe40000000f00 */
[----:B------:R-:W-:Y:S02]  /*54f0*/  MOV R244, 0xffffffff ;  /* 0xffffffff00f47802 */ /* 0x000fe40000000f00 */
[----:B------:R-:W-:Y:S02]  /*5500*/  MOV R140, 0x5520 ;  /* 0x00005520008c7802 */ /* 0x000fe40000000f00 */
[----:B------:R-:W-:Y:S05]  /*5510*/  CALL.REL.NOINC `($__internal_0_$__cuda_sm70_shflsync_bfly_p) ;  /* 0x000002f000007944 */ /* 0x000fea0003c00000 */
[----:B------:R-:W-:Y:S01]  /*5520*/  FADD.FTZ R241, R142, R241 ;  /* 0x000000f18ef17221 */ /* 0x000fe20000010000 */
[----:B0-----:R-:W-:Y:S01]  /*5530*/  HFMA2.MMA R242, -RZ, RZ, 0, 2.384185791015625e-07 ;  /* 0x00000004fff27435 */ /* 0x001fe200000001ff */
[----:B-1----:R-:W-:Y:S01]  /*5540*/  FADD.FTZ R240, R240, R143 ;  /* 0x0000008ff0f07221 */ /* 0x002fe20000010000 */
[----:B------:R-:W-:Y:S02]  /*5550*/  MOV R145, 0x1f ;  /* 0x0000001f00917802 */ /* 0x000fe40000000f00 */
[----:B------:R-:W-:-:S02]  /*5560*/  MOV R244, 0xffffffff ;  /* 0xffffffff00f47802 */ /* 0x000fc40000000f00 */
[----:B------:R-:W-:Y:S02]  /*5570*/  MOV R143, R241 ;  /* 0x000000f1008f7202 */ /* 0x000fe40000000f00 */
[----:B------:R-:W-:Y:S02]  /*5580*/  MOV R140, 0x55a0 ;  /* 0x000055a0008c7802 */ /* 0x000fe40000000f00 */
[----:B------:R-:W-:Y:S05]  /*5590*/  CALL.REL.NOINC `($__internal_0_$__cuda_sm70_shflsync_bfly_p) ;  /* 0x0000027000007944 */ /* 0x000fea0003c00000 */
[----:B0-----:R-:W-:Y:S01]  /*55a0*/  HFMA2.MMA R242, -RZ, RZ, 0, 2.384185791015625e-07 ;  /* 0x00000004fff27435 */ /* 0x001fe200000001ff */
[----:B-1----:R-:W-:Y:S02]  /*55b0*/  MOV R142, R143 ;  /* 0x0000008f008e7202 */ /* 0x002fe40000000f00 */
[----:B------:R-:W-:Y:S02]  /*55c0*/  MOV R143, R240 ;  /* 0x000000f0008f7202 */ /* 0x000fe40000000f00 */
[----:B------:R-:W-:Y:S02]  /*55d0*/  MOV R145, 0x1f ;  /* 0x0000001f00917802 */ /* 0x000fe40000000f00 */
[----:B------:R-:W-:Y:S02]  /*55e0*/  MOV R244, 0xffffffff ;  /* 0xffffffff00f47802 */ /* 0x000fe40000000f00 */
[----:B------:R-:W-:-:S02]  /*55f0*/  MOV R140, 0x5610 ;  /* 0x00005610008c7802 */ /* 0x000fc40000000f00 */
[----:B------:R-:W-:Y:S05]  /*5600*/  CALL.REL.NOINC `($__internal_0_$__cuda_sm70_shflsync_bfly_p) ;  /* 0x0000020000007944 */ /* 0x000fea0003c00000 */
[----:B------:R-:W-:Y:S01]  /*5610*/  FADD.FTZ R241, R142, R241 ;  /* 0x000000f18ef17221 */ /* 0x000fe20000010000 */
[----:B0-----:R-:W-:Y:S01]  /*5620*/  HFMA2.MMA R242, -RZ, RZ, 0, 4.76837158203125e-07 ;  /* 0x00000008fff27435 */ /* 0x001fe200000001ff */
[----:B-1----:R-:W-:Y:S01]  /*5630*/  FADD.FTZ R146, R240, R143 ;  /* 0x0000008ff0927221 */ /* 0x002fe20000010000 */
[----:B------:R-:W-:-:S02]  /*5640*/  MOV R145, 0x1f ;  /* 0x0000001f00917802 */ /* 0x000fc40000000f00 */
[----:B------:R-:W-:Y:S02]  /*5650*/  MOV R244, 0xffffffff ;  /* 0xffffffff00f47802 */ /* 0x000fe40000000f00 */
[----:B------:R-:W-:Y:S02]  /*5660*/  MOV R143, R241 ;  /* 0x000000f1008f7202 */ /* 0x000fe40000000f00 */
[----:B------:R-:W-:Y:S02]  /*5670*/  MOV R140, 0x5690 ;  /* 0x00005690008c7802 */ /* 0x000fe40000000f00 */
[----:B------:R-:W-:Y:S05]  /*5680*/  CALL.REL.NOINC `($__internal_0_$__cuda_sm70_shflsync_bfly_p) ;  /* 0x0000018000007944 */ /* 0x000fea0003c00000 */
[----:B0-----:R-:W-:Y:S01]  /*5690*/  HFMA2.MMA R242, -RZ, RZ, 0, 4.76837158203125e-07 ;  /* 0x00000008fff27435 */ /* 0x001fe200000001ff */
[----:B-1----:R-:W-:Y:S02]  /*56a0*/  MOV R142, R143 ;  /* 0x0000008f008e7202 */ /* 0x002fe40000000f00 */
[----:B------:R-:W-:Y:S02]  /*56b0*/  MOV R143, R146 ;  /* 0x00000092008f7202 */ /* 0x000fe40000000f00 */
[----:B------:R-:W-:Y:S02]  /*56c0*/  MOV R145, 0x1f ;  /* 0x0000001f00917802 */ /* 0x000fe40000000f00 */
[----:B------:R-:W-:-:S02]  /*56d0*/  MOV R244, 0xffffffff ;  /* 0xffffffff00f47802 */ /* 0x000fc40000000f00 */
[----:B------:R-:W-:Y:S02]  /*56e0*/  MOV R140, 0x5700 ;  /* 0x00005700008c7802 */ /* 0x000fe40000000f00 */
[----:B------:R-:W-:Y:S05]  /*56f0*/  CALL.REL.NOINC `($__internal_0_$__cuda_sm70_shflsync_bfly_p) ;  /* 0x0000011000007944 */ /* 0x000fea0003c00000 */
[----:B------:R-:W-:Y:S01]  /*5700*/  FADD.FTZ R144, R142, R241 ;  /* 0x000000f18e907221 */ /* 0x000fe20000010000 */
[----:B0-----:R-:W-:Y:S01]  /*5710*/  HFMA2.MMA R242, -RZ, RZ, 0, 9.5367431640625e-07 ;  /* 0x00000010fff27435 */ /* 0x001fe200000001ff */
[----:B-1----:R-:W-:Y:S01]  /*5720*/  FADD.FTZ R146, R146, R143 ;  /* 0x0000008f92927221 */ /* 0x002fe20000010000 */
[----:B------:R-:W-:Y:S02]  /*5730*/  MOV R145, 0x1f ;  /* 0x0000001f00917802 */ /* 0x000fe40000000f00 */
[----:B------:R-:W-:Y:S02]  /*5740*/  MOV R244, 0xffffffff ;  /* 0xffffffff00f47802 */ /* 0x000fe40000000f00 */
[----:B------:R-:W-:Y:S02]  /*5750*/  MOV R143, R144 ;  /* 0x00000090008f7202 */ /* 0x000fe40000000f00 */
[----:B------:R-:W-:Y:S02]  /*5760*/  MOV R140, 0x5780 ;  /* 0x00005780008c7802 */ /* 0x000fe40000000f00 */
[----:B------:R-:W-:Y:S05]  /*5770*/  CALL.REL.NOINC `($__internal_0_$__cuda_sm70_shflsync_bfly_p) ;  /* 0x0000009000007944 */ /* 0x000fea0003c00000 */
[----:B0-----:R-:W-:Y:S01]  /*5780*/  HFMA2.MMA R242, -RZ, RZ, 0, 9.5367431640625e-07 ;  /* 0x00000010fff27435 */ /* 0x001fe200000001ff */
[----:B-1----:R-:W-:-:S02]  /*5790*/  MOV R147, R143 ;  /* 0x0000008f00937202 */ /* 0x002fc40000000f00 */
[----:B------:R-:W-:Y:S02]  /*57a0*/  MOV R143, R146 ;  /* 0x00000092008f7202 */ /* 0x000fe40000000f00 */
[----:B------:R-:W-:Y:S02]  /*57b0*/  MOV R145, 0x1f ;  /* 0x0000001f00917802 */ /* 0x000fe40000000f00 */
[----:B------:R-:W-:Y:S02]  /*57c0*/  MOV R244, 0xffffffff ;  /* 0xffffffff00f47802 */ /* 0x000fe40000000f00 */
[----:B------:R-:W-:Y:S02]  /*57d0*/  MOV R140, 0x57f0 ;  /* 0x000057f0008c7802 */ /* 0x000fe40000000f00 */
[----:B------:R-:W-:Y:S05]  /*57e0*/  CALL.REL.NOINC `($__internal_0_$__cuda_sm70_shflsync_bfly_p) ;  /* 0x0000002000007944 */ /* 0x000fea0003c00000 */
[----:B-1----:R-:W-:Y:S01]  /*57f0*/  MOV R141, R143 ;  /* 0x0000008f008d7202 */ /* 0x002fe20000000f00 */
[----:B0-----:R-:W-:Y:S05]  /*5800*/  BRA `(.L_x_26) ;  /* 0xffffcd6000007947 */ /* 0x001fea000383ffff */
        .weak           $__internal_0_$__cuda_sm70_shflsync_bfly_p
        .type           $__internal_0_$__cuda_sm70_shflsync_bfly_p,@function
        .size           $__internal_0_$__cuda_sm70_shflsync_bfly_p,(.L_x_14882 - $__internal_0_$__cuda_sm70_shflsync_bfly_p)
$__internal_0_$__cuda_sm70_shflsync_bfly_p:
[----:B------:R-:W-:Y:S01]  /*5810*/  HFMA2.MMA R141, -RZ, RZ, 0, 0 ;  /* 0x00000000ff8d7435 */ /* 0x000fe200000001ff */
[----:B------:R-:W-:Y:S04]  /*5820*/  WARPSYNC R244 ;  /* 0x000000f400007348 */ /* 0x000fe80003800000 */
[----:B------:R0:W1:Y:S01]  /*5830*/  SHFL.BFLY PT, R143, R143, R242, R145 ;  /* 0x0c0000f28f8f7389 */ /* 0x00006200000e0091 */
[----:B------:R-:W-:Y:S05]  /*5840*/  RET.REL.NODEC R140 `(_ZN10layer_norm13ln_bwd_kernelINS_13Kernel_traitsI13__nv_bfloat16S2_S2_S2_fjLj1280ELj1ELj4ELj1ELj16ENS_18Kernel_traits_baseILj1280ES2_S2_S2_S2_fjLj128EEEEELb0ELb0ELb0ELb0EEEvNS_9BwdParamsE) ;  /* 0xffffa7b08c007950 */ /* 0x000fea0003c3ffff */
.L_x_27:
[----:B------:R-:W-:-:S00]  /*5850*/  BRA `(.L_x_27) ;  /* 0xfffffff000007947 */ /* 0x000fc0000383ffff */
[----:B------:R-:W-:-:S00]  /*5860*/  NOP ;  /* 0x0000000000007918 */ /* 0x000fc00000000000 */
        /* <DEDUP_REMOVED lines=9> */
.L_x_14882:


//--------------------- .text._ZN10layer_norm13ln_bwd_kernelINS_13Kernel_traitsI13__nv_bfloat16S2_S2_S2_fjLj1280ELj1ELj4ELj1ELj16ENS_18Kernel_traits_baseILj1280ES2_S2_S2_S2_fjLj128EEEEELb0ELb0ELb0ELb1EEEvNS_9BwdParamsE --------------------------
	.section	.text._ZN10layer_norm13ln_bwd_kernelINS_13Kernel_traitsI13__nv_bfloat16S2_S2_S2_fjLj1280ELj1ELj4ELj1ELj16ENS_18Kernel_traits_baseILj1280ES2_S2_S2_S2_fjLj128EEEEELb0ELb0ELb0ELb1EEEvNS_9BwdParamsE,"ax",@progbits
	.sectioninfo	@"SHI_REGISTERS=254"
	.align	128
        .global         _ZN10layer_norm13ln_bwd_kernelINS_13Kernel_traitsI13__nv_bfloat16S2_S2_S2_fjLj1280ELj1ELj4ELj1ELj16ENS_18Kernel_traits_baseILj1280ES2_S2_S2_S2_fjLj128EEEEELb0ELb0ELb0ELb1EEEvNS_9BwdParamsE
        .type           _ZN10layer_norm13ln_bwd_kernelINS_13Kernel_traitsI13__nv_bfloat16S2_S2_S2_fjLj1280ELj1ELj4ELj1ELj16ENS_18Kernel_traits_baseILj1280ES2_S2_S2_S2_fjLj128EEEEELb0ELb0ELb0ELb1EEEvNS_9BwdParamsE,@function
        .size           _ZN10layer_norm13ln_bwd_kernelINS_13Kernel_traitsI13__nv_bfloat16S2_S2_S2_fjLj1280ELj1ELj4ELj1ELj16ENS_18Kernel_traits_baseILj1280ES2_S2_S2_S2_fjLj128EEEEELb0ELb0ELb0ELb1EEEvNS_9BwdParamsE,(.L_x_14883 - _ZN10layer_norm13ln_bwd_kernelINS_13Kernel_traitsI13__nv_bfloat16S2_S2_S2_fjLj1280ELj1ELj4ELj1ELj16ENS_18Kernel_traits_baseILj1280ES2_S2_S2_S2_fjLj128EEEEELb0ELb0ELb0ELb1EEEvNS_9BwdParamsE)
        .other          _ZN10layer_norm13ln_bwd_kernelINS_13Kernel_traitsI13__nv_bfloat16S2_S2_S2_fjLj1280ELj1ELj4ELj1ELj16ENS_18Kernel_traits_baseILj1280ES2_S2_S2_S2_fjLj128EEEEELb0ELb0ELb0ELb1EEEvNS_9BwdParamsE,@"STO_CUDA_ENTRY STV_DEFAULT"
_ZN10layer_norm13ln_bwd_kernelINS_13Kernel_traitsI13__nv_bfloat16S2_S2_S2_fjLj1280ELj1ELj4ELj1ELj16ENS_18Kernel_traits_baseILj1280ES2_S2_S2_S2_fjLj128EEEEELb0ELb0ELb0ELb1EEEvNS_9BwdParamsE:
.text._ZN10layer_norm13ln_bwd_kernelINS_13Kernel_traitsI13__nv_bfloat16S2_S2_S2_fjLj1280ELj1ELj4ELj1ELj16ENS_18Kernel_traits_baseILj1280ES2_S2_S2_S2_fjLj128EEEEELb0ELb0ELb0ELb1EEEvNS_9BwdParamsE:
[----:B------:R-:W-:Y:S02]  /*0000*/  MOV R1, c[0x0][0x28] ;  /* 0x00000a0000017a02 */ /* 0x000fe40000000f00 */
[----:B------:R-:W0:Y:S01]  /*0010*/  S2R R0, SR_TID.X ;  /* 0x0000000000007919 */ /* 0x000e220000002100 */
[----:B------:R-:W-:Y:S01]  /*0020*/  ULDC.64 UR4, c[0x0][0x118] ;  /* 0x0000460000047ab9 */ /* 0x000fe20000000a00 */
[----:B------:R-:W-:Y:S02]  /*0030*/  BSSY B0, `(.L_x_28) ;  /* 0x000040f000007945 */ /* 0x000fe40003800000 */
[----:B------:R-:W1:Y:S01]  /*0040*/  S2R R3, SR_CTAID.X ;  /* 0x0000000000037919 */ /* 0x000e620000002500 */
[----:B0-----:R-:W-:-:S04]  /*0050*/  SHF.R.U32.HI R184, RZ, 0x5, R0 ;  /* 0x00000005ffb87819 */ /* 0x001fc80000011600 */
[----:B-1----:R-:W-:-:S04]  /*0060*/  LEA R184, R3, R184, 0x2 ;  /* 0x000000b803b87211 */ /* 0x002fc800078e10ff */
[----:B------:R-:W-:-:S13]  /*0070*/  ISETP.GE.AND P0, PT, R184, c[0x0][0x164], PT ;  /* 0x00005900b8007a0c */ /* 0x000fda0003f06270 */
[----:B------:R-:W-:Y:S05]  /*0080*/  @!P0 BRA `(.L_x_29) ;  /* 0x0000029000008947 */ /* 0x000fea0003800000 */
        /* <DEDUP_REMOVED lines=40> */
[----:B------:R-:W-:Y:S05]  /*0310*/  BRA `(.L_x_30) ;  /* 0x00003e0000007947 */ /* 0x000fea0003800000 */
.L_x_29:
[----:B------:R-:W-:-:S04]  /*0320*/  SHF.L.U32 R2, R0, 0x4, RZ ;  /* 0x0000000400027819 */ /* 0x000fc800000006ff */
[----:B------:R-:W-:-:S04]  /*0330*/  LOP3.LUT R2, R2, 0x1f0, RZ, 0xc0, !PT ;  /* 0x000001f002027812 */ /* 0x000fc800078ec0ff */
[----:B------:R-:W-:-:S04]  /*0340*/  IADD3 R2, P0, R2, c[0x0][0x1b0], RZ ;  /* 0x00006c0002027a10 */ /* 0x000fc80007f1e0ff */
[----:B------:R-:W-:-:S05]  /*0350*/  IADD3.X R3, RZ, c[0x0][0x1b4], RZ, P0, !PT ;  /* 0x00006d00ff037a10 */ /* 0x000fca00007fe4ff */
[----:B------:R0:W2:Y:S04]  /*0360*/  LDG.E.128 R4, [R2.64] ;  /* 0x0000000402047981 */ /* 0x0000a8000c1e1d00 */
[----:B------:R0:W3:Y:S04]  /*0370*/  LDG.E.128 R8, [R2.64+0x200] ;  /* 0x0002000402087981 */ /* 0x0000e8000c1e1d00 */
[----:B------:R0:W4:Y:S04]  /*0380*/  LDG.E.128 R12, [R2.64+0x400] ;  /* 0x00040004020c7981 */ /* 0x000128000c1e1d00 */
[----:B------:R0:W5:Y:S04]  /*0390*/  LDG.E.128 R16, [R2.64+0x600] ;  /* 0x0006000402107981 */ /* 0x000168000c1e1d00 */
[----:B------:R0:W3:Y:S01]  /*03a0*/  LDG.E.128 R48, [R2.64+0x800] ;  /* 0x0008000402307981 */ /* 0x0000e2000c1e1d00 */
[----:B------:R-:W1:Y:S01]  /*03b0*/  LDC.U8 R147, c[0x0][0x1f0] ;  /* 0x00007c00ff937b82 */ /* 0x000e620000000000 */
[----:B------:R-:W-:Y:S01]  /*03c0*/  HFMA2.MMA R144, -RZ, RZ, 0, 0 ;  /* 0x00000000ff907435 */ /* 0x000fe200000001ff */
[----:B------:R-:W-:Y:S01]  /*03d0*/  BSSY B1, `(.L_x_31) ;  /* 0x0000386000017945 */ /* 0x000fe20003800000 */
        /* <DEDUP_REMOVED lines=29> */
[----:B0-----:R-:W-:Y:S01]  /*05b0*/  CS2R R2, SRZ ;  /* 0x0000000000027805 */ /* 0x001fe2000001ff00 */
[----:B------:R-:W-:Y:S01]  /*05c0*/  CS2R R30, SRZ ;  /* 0x00000000001e7805 */ /* 0x000fe2000001ff00 */
[----:B------:R-:W-:-:S02]  /*05d0*/  MOV R146, RZ ;  /* 0x000000ff00927202 */ /* 0x000fc40000000f00 */
[--C-:B--2---:R-:W-:Y:S02]  /*05e0*/  PRMT R183, RZ, 0x5410, R4.reuse ;  /* 0x00005410ffb77816 */ /* 0x104fe40000000004 */
[----:B------:R-:W-:Y:S02]  /*05f0*/  PRMT R182, RZ, 0x7610, R4 ;  /* 0x00007610ffb67816 */ /* 0x000fe40000000004 */
[--C-:B------:R-:W-:Y:S02]  /*0600*/  PRMT R181, RZ, 0x5410, R5.reuse ;  /* 0x00005410ffb57816 */ /* 0x100fe40000000005 */
[----:B------:R-:W-:Y:S02]  /*0610*/  PRMT R180, RZ, 0x7610, R5 ;  /* 0x00007610ffb47816 */ /* 0x000fe40000000005 */
[--C-:B------:R-:W-:Y:S01]  /*0620*/  PRMT R179, RZ, 0x5410, R6.reuse ;  /* 0x00005410ffb37816 */ /* 0x100fe20000000006 */
[----:B------:R-:W-:Y:S01]  /*0630*/  CS2R R4, SRZ ;  /* 0x0000000000047805 */ /* 0x000fe2000001ff00 */
[----:B------:R-:W-:-:S02]  /*0640*/  PRMT R178, RZ, 0x7610, R6 ;  /* 0x00007610ffb27816 */ /* 0x000fc40000000006 */
[--C-:B------:R-:W-:Y:S02]  /*0650*/  PRMT R177, RZ, 0x5410, R7.reuse ;  /* 0x00005410ffb17816 */ /* 0x100fe40000000007 */
[----:B------:R-:W-:Y:S02]  /*0660*/  PRMT R176, RZ, 0x7610, R7 ;  /* 0x00007610ffb07816 */ /* 0x000fe40000000007 */
[--C-:B---3--:R-:W-:Y:S01]  /*0670*/  PRMT R175, RZ, 0x5410, R8.reuse ;  /* 0x00005410ffaf7816 */ /* 0x108fe20000000008 */
[----:B------:R-:W-:Y:S01]  /*0680*/  CS2R R6, SRZ ;  /* 0x0000000000067805 */ /* 0x000fe2000001ff00 */
[----:B------:R-:W-:Y:S02]  /*0690*/  PRMT R174, RZ, 0x7610, R8 ;  /* 0x00007610ffae7816 */ /* 0x000fe40000000008 */
[--C-:B------:R-:W-:Y:S02]  /*06a0*/  PRMT R173, RZ, 0x5410, R9.reuse ;  /* 0x00005410ffad7816 */ /* 0x100fe40000000009 */
[----:B------:R-:W-:-:S02]  /*06b0*/  PRMT R172, RZ, 0x7610, R9 ;  /* 0x00007610ffac7816 */ /* 0x000fc40000000009 */
[--C-:B------:R-:W-:Y:S01]  /*06c0*/  PRMT R171, RZ, 0x5410, R10.reuse ;  /* 0x00005410ffab7816 */ /* 0x100fe2000000000a */
[----:B------:R-:W-:Y:S01]  /*06d0*/  CS2R R8, SRZ ;  /* 0x0000000000087805 */ /* 0x000fe2000001ff00 */
[----:B------:R-:W-:Y:S02]  /*06e0*/  PRMT R170, RZ, 0x7610, R10 ;  /* 0x00007610ffaa7816 */ /* 0x000fe4000000000a */
[--C-:B------:R-:W-:Y:S02]  /*06f0*/  PRMT R169, RZ, 0x5410, R11.reuse ;  /* 0x00005410ffa97816 */ /* 0x100fe4000000000b */
[----:B------:R-:W-:Y:S02]  /*0700*/  PRMT R168, RZ, 0x7610, R11 ;  /* 0x00007610ffa87816 */ /* 0x000fe4000000000b */
[--C-:B----4-:R-:W-:Y:S01]  /*0710*/  PRMT R167, RZ, 0x5410, R12.reuse ;  /* 0x00005410ffa77816 */ /* 0x110fe2000000000c */
[----:B------:R-:W-:Y:S01]  /*0720*/  CS2R R10, SRZ ;  /* 0x00000000000a7805 */ /* 0x000fe2000001ff00 */
[----:B------:R-:W-:-:S02]  /*0730*/  PRMT R166, RZ, 0x7610, R12 ;  /* 0x00007610ffa67816 */ /* 0x000fc4000000000c */
[--C-:B------:R-:W-:Y:S02]  /*0740*/  PRMT R165, RZ, 0x5410, R13.reuse ;  /* 0x00005410ffa57816 */ /* 0x100fe4000000000d */
[----:B------:R-:W-:Y:S02]  /*0750*/  PRMT R164, RZ, 0x7610, R13 ;  /* 0x00007610ffa47816 */ /* 0x000fe4000000000d */
[--C-:B------:R-:W-:Y:S01]  /*0760*/  PRMT R161, RZ, 0x5410, R14.reuse ;  /* 0x00005410ffa17816 */ /* 0x100fe2000000000e */
[----:B------:R-:W-:Y:S01]  /*0770*/  CS2R R12, SRZ ;  /* 0x00000000000c7805 */ /* 0x000fe2000001ff00 */
[----:B------:R-:W-:Y:S02]  /*0780*/  PRMT R160, RZ, 0x7610, R14 ;  /* 0x00007610ffa07816 */ /* 0x000fe4000000000e */
[--C-:B------:R-:W-:Y:S02]  /*0790*/  PRMT R157, RZ, 0x5410, R15.reuse ;  /* 0x00005410ff9d7816 */ /* 0x100fe4000000000f */
[----:B------:R-:W-:-:S02]  /*07a0*/  PRMT R156, RZ, 0x7610, R15 ;  /* 0x00007610ff9c7816 */ /* 0x000fc4000000000f */
[--C-:B-----5:R-:W-:Y:S01]  /*07b0*/  PRMT R155, RZ, 0x5410, R16.reuse ;  /* 0x00005410ff9b7816 */ /* 0x120fe20000000010 */
[----:B------:R-:W-:Y:S01]  /*07c0*/  CS2R R14, SRZ ;  /* 0x00000000000e7805 */ /* 0x000fe2000001ff00 */
        /* <DEDUP_REMOVED lines=8> */
[----:B------:R-:W-:Y:S01]  /*0850*/  CS2R R18, SRZ ;  /* 0x0000000000127805 */ /* 0x000fe2000001ff00 */
[--C-:B------:R-:W-:Y:S02]  /*0860*/  PRMT R145, RZ, 0x5410, R48.reuse ;  /* 0x00005410ff917816 */ /* 0x100fe40000000030 */
[----:B------:R-:W-:Y:S02]  /*0870*/  PRMT R186, RZ, 0x7610, R48 ;  /* 0x00007610ffba7816 */ /* 0x000fe40000000030 */
[--C-:B------:R-:W-:Y:S02]  /*0880*/  PRMT R185, RZ, 0x5410, R49.reuse ;  /* 0x00005410ffb97816 */ /* 0x100fe40000000031 */
[----:B------:R-:W-:-:S02]  /*0890*/  PRMT R188, RZ, 0x7610, R49 ;  /* 0x00007610ffbc7816 */ /* 0x000fc40000000031 */
[--C-:B------:R-:W-:Y:S02]  /*08a0*/  PRMT R187, RZ, 0x5410, R50.reuse ;  /* 0x00005410ffbb7816 */ /* 0x100fe40000000032 */
[----:B------:R-:W-:Y:S02]  /*08b0*/  PRMT R190, RZ, 0x7610, R50 ;  /* 0x00007610ffbe7816 */ /* 0x000fe40000000032 */
[--C-:B------:R-:W-:Y:S02]  /*08c0*/  PRMT R189, RZ, 0x5410, R51.reuse ;  /* 0x00005410ffbd7816 */ /* 0x100fe40000000033 */
[----:B-1----:R-:W-:Y:S02]  /*08d0*/  PRMT R191, RZ, 0x7610, R51 ;  /* 0x00007610ffbf7816 */ /* 0x002fe40000000033 */
.L_x_35:
[----:B------:R-:W-:Y:S01]  /*08e0*/  ISETP.NE.U32.AND P0, PT, RZ, c[0x0][0x1c0], PT ;  /* 0x00007000ff007a0c */ /* 0x000fe20003f05070 */
[----:B------:R-:W-:Y:S01]  /*08f0*/  IMAD R72, R184, c[0x0][0x168], RZ ;  /* 0x00005a00b8487a24 */ /* 0x000fe200078e02ff */
[----:B------:R-:W-:Y:S02]  /*0900*/  SHF.R.S32.HI R75, RZ, 0x1f, R184 ;  /* 0x0000001fff4b7819 */ /* 0x000fe400000114b8 */
[----:B------:R-:W-:-:S02]  /*0910*/  ISETP.NE.AND.EX P0, PT, RZ, c[0x0][0x1c4], PT, P0 ;  /* 0x00007100ff007a0c */ /* 0x000fc40003f05300 */
[----:B------:R-:W-:Y:S02]  /*0920*/  SHF.R.S32.HI R73, RZ, 0x1f, R72 ;  /* 0x0000001fff497819 */ /* 0x000fe40000011448 */
[----:B------:R-:W-:Y:S02]  /*0930*/  LOP3.LUT R192, R0, 0x1f, RZ, 0xc0, !PT ;  /* 0x0000001f00c07812 */ /* 0x000fe400078ec0ff */
[----:B------:R-:W-:Y:S02]  /*0940*/  LEA.HI R73, R73, R72, RZ, 0x3 ;  /* 0x0000004849497211 */ /* 0x000fe400078f18ff */
[----:B------:R-:W-:Y:S02]  /*0950*/  MOV R197, 0x10 ;  /* 0x0000001000c57802 */ /* 0x000fe40000000f00 */
[----:B------:R-:W-:-:S03]  /*0960*/  LEA.HI.SX32 R192, R73, R192, 0x1d ;  /* 0x000000c049c07211 */ /* 0x000fc600078feaff */
[----:B------:R-:W-:Y:S02]  /*0970*/  @P0 LEA R90, P1, R184, c[0x0][0x1c0], 0x1 ;  /* 0x00007000b85a0a11 */ /* 0x000fe400078208ff */
[C---:B------:R-:W-:Y:S01]  /*0980*/  IADD3 R194, R192.reuse, 0x20, RZ ;  /* 0x00000020c0c27810 */ /* 0x040fe20007ffe0ff */
[----:B------:R-:W-:Y:S01]  /*0990*/  IMAD.WIDE.U32 R72, R192, R197, c[0x0][0x188] ;  /* 0x00006200c0487625 */ /* 0x000fe200078e00c5 */
[----:B------:R-:W-:-:S05]  /*09a0*/  @P0 LEA.HI.X R91, R184, c[0x0][0x1c4], R75, 0x1, P1 ;  /* 0x00007100b85b0a11 */ /* 0x000fca00008f0c4b */
[----:B------:R0:W2:Y:S01]  /*09b0*/  @P0 LDG.E.U16 R199, [R90.64] ;  /* 0x000000045ac70981 */ /* 0x0000a2000c1e1500 */
[CC--:B------:R-:W-:Y:S01]  /*09c0*/  IMAD.WIDE.U32 R76, R192.reuse, R197.reuse, c[0x0][0x208] ;  /* 0x00008200c04c7625 */ /* 0x0c0fe200078e00c5 */
[----:B------:R-:W-:Y:S02]  /*09d0*/  IADD3 R193, R192, 0x40, RZ ;  /* 0x00000040c0c17810 */ /* 0x000fe40007ffe0ff */
[----:B------:R-:W-:Y:S01]  /*09e0*/  MOV R159, 0x4 ;  /* 0x00000004009f7802 */ /* 0x000fe20000000f00 */
[-C--:B------:R-:W-:Y:S01]  /*09f0*/  IMAD.WIDE.U32 R80, R194, R197.reuse, c[0x0][0x188] ;  /* 0x00006200c2507625 */ /* 0x080fe200078e00c5 */
[C---:B------:R-:W-:Y:S01]  /*0a00*/  IADD3 R96, R192.reuse, 0x60, RZ ;  /* 0x00000060c0607810 */ /* 0x040fe20007ffe0ff */
[----:B------:R-:W3:Y:S01]  /*0a10*/  LDG.E.128 R72, [R72.64] ;  /* 0x0000000448487981 */ /* 0x000ee2000c1e1d00 */
[----:B------:R-:W-:Y:S01]  /*0a20*/  IADD3 R104, R192, 0x80, RZ ;  /* 0x00000080c0687810 */ /* 0x000fe20007ffe0ff */
[-C--:B------:R-:W-:Y:S02]  /*0a30*/  IMAD.WIDE.U32 R84, R194, R197.reuse, c[0x0][0x208] ;  /* 0x00008200c2547625 */ /* 0x080fe400078e00c5 */
[----:B------:R-:W4:Y:S02]  /*0a40*/  LDG.E.128 R76, [R76.64] ;  /* 0x000000044c4c7981 */ /* 0x000f24000c1e1d00 */
[----:B------:R-:W-:-:S02]  /*0a50*/  IMAD.WIDE.U32 R88, R193, R197, c[0x0][0x188] ;  /* 0x00006200c1587625 */ /* 0x000fc400078e00c5 */
[----:B------:R-:W4:Y:S02]  /*0a60*/  LDG.E.128 R80, [R80.64] ;  /* 0x0000000450507981 */ /* 0x000f24000c1e1d00 */
[----:B------:R-:W-:Y:S01]  /*0a70*/  IMAD.WIDE R162, R184, R159, c[0x0][0x1a0] ;  /* 0x00006800b8a27625 */ /* 0x000fe200078e029f */
[----:B------:R-:W-:Y:S01]  /*0a80*/  IADD3 R198, R192, 0x80, RZ ;  /* 0x00000080c0c67810 */ /* 0x000fe20007ffe0ff */
[----:B------:R-:W4:Y:S02]  /*0a90*/  LDG.E.128 R84, [R84.64] ;  /* 0x0000000454547981 */ /* 0x000f24000c1e1d00 */
[-C--:B------:R-:W-:Y:S02]  /*0aa0*/  IMAD.WIDE.U32 R96, R96, R197.reuse, c[0x0][0x188] ;  /* 0x0000620060607625 */ /* 0x080fe400078e00c5 */
[----:B0-----:R-:W4:Y:S02]  /*0ab0*/  LDG.E.128 R88, [R88.64] ;  /* 0x0000000458587981 */ /* 0x001f24000c1e1d00 */
[----:B------:R-:W-:-:S02]  /*0ac0*/  IMAD.WIDE.U32 R104, R104, R197, c[0x0][0x188] ;  /* 0x0000620068687625 */ /* 0x000fc400078e00c5 */
[----:B------:R0:W4:Y:S02]  /*0ad0*/  LDG.E R162, [R162.64] ;  /* 0x00000004a2a27981 */ /* 0x000124000c1e1900 */
[----:B------:R-:W-:Y:S02]  /*0ae0*/  IMAD.WIDE.U32 R108, R198, R197, c[0x0][0x208] ;  /* 0x00008200c66c7625 */ /* 0x000fe400078e00c5 */
[----:B------:R-:W4:Y:S02]  /*0af0*/  LDG.E.128 R96, [R96.64] ;  /* 0x0000000460607981 */ /* 0x000f24000c1e1d00 */
[----:B------:R-:W-:Y:S02]  /*0b00*/  IMAD.WIDE R158, R184, R159, c[0x0][0x1a8] ;  /* 0x00006a00b89e7625 */ /* 0x000fe400078e029f */
[----:B------:R-:W4:Y:S01]  /*0b10*/  LDG.E.128 R104, [R104.64] ;  /* 0x0000000468687981 */ /* 0x000f22000c1e1d00 */
[----:B------:R-:W-:Y:S01]  /*0b20*/  IADD3 R196, R192, 0x60, RZ ;  /* 0x00000060c0c47810 */ /* 0x000fe20007ffe0ff */
[----:B------:R-:W-:-:S02]  /*0b30*/  IMAD.WIDE.U32 R92, R193, R197, c[0x0][0x208] ;  /* 0x00008200c15c7625 */ /* 0x000fc400078e00c5 */
[----:B------:R-:W4:Y:S04]  /*0b40*/  LDG.E.128 R108, [R108.64] ;  /* 0x000000046c6c7981 */ /* 0x000f28000c1e1d00 */
[----:B------:R3:W4:Y:S01]  /*0b50*/  LDG.E R158, [R158.64] ;  /* 0x000000049e9e7981 */ /* 0x000722000c1e1900 */
[----:B------:R-:W-:-:S03]  /*0b60*/  IMAD.WIDE.U32 R100, R196, R197, c[0x0][0x208] ;  /* 0x00008200c4647625 */ /* 0x000fc600078e00c5 */
[----:B------:R-:W4:Y:S04]  /*0b70*/  LDG.E.128 R92, [R92.64] ;  /* 0x000000045c5c7981 */ /* 0x000f28000c1e1d00 */
[----:B------:R-:W4:Y:S01]  /*0b80*/  LDG.E.128 R100, [R100.64] ;  /* 0x0000000464647981 */ /* 0x000f22000c1e1d00 */
[----:B------:R-:W-:Y:S02]  /*0b90*/  MOV R195, 0x3f800000 ;  /* 0x3f80000000c37802 */ /* 0x000fe40000000f00 */
[----:B------:R-:W-:Y:S02]  /*0ba0*/  ISETP.NE.AND P1, PT, R147, RZ, PT ;  /* 0x000000ff9300720c */ /* 0x000fe40003f25270 */
[----:B--2---:R-:W-:Y:S02]  /*0bb0*/  @P0 PRMT R195, RZ, 0x5410, R199 ;  /* 0x00005410ffc30816 */ /* 0x004fe400000000c7 */
[----:B------:R-:W-:-:S04]  /*0bc0*/  ISETP.NE.U32.AND P0, PT, RZ, c[0x0][0x218], PT ;  /* 0x00008600ff007a0c */ /* 0x000fc80003f05070 */
[----:B------:R-:W-:Y:S02]  /*0bd0*/  ISETP.NE.AND.EX P0, PT, RZ, c[0x0][0x21c], PT, P0 ;  /* 0x00008700ff007a0c */ /* 0x000fe40003f05300 */
[--C-:B---3--:R-:W-:Y:S02]  /*0be0*/  PRMT R159, RZ, 0x5410, R72.reuse ;  /* 0x00005410ff9f7816 */ /* 0x108fe40000000048 */
[----:B------:R-:W-:Y:S02]  /*0bf0*/  PRMT R199, RZ, 0x7610, R72 ;  /* 0x00007610ffc77816 */ /* 0x000fe40000000048 */
[--C-:B0-----:R-:W-:Y:S02]  /*0c00*/  PRMT R163, RZ, 0x5410, R73.reuse ;  /* 0x00005410ffa37816 */ /* 0x101fe40000000049 */
[----:B------:R-:W-:Y:S02]  /*0c10*/  PRMT R201, RZ, 0x7610, R73 ;  /* 0x00007610ffc97816 */ /* 0x000fe40000000049 */
[----:B----4-:R-:W-:-:S02]  /*0c20*/  PRMT R208, RZ, 0x5410, R78 ;  /* 0x00005410ffd07816 */ /* 0x010fc4000000004e */
[----:B------:R-:W-:Y:S01]  /*0c30*/  PRMT R211, RZ, 0x7610, R78 ;  /* 0x00007610ffd37816 */ /* 0x000fe2000000004e */
[-C--:B------:R-:W-:Y:S01]  /*0c40*/  @P0 IMAD.WIDE.U32 R72, R192, R197.reuse, c[0x0][0x218] ;  /* 0x00008600c0480625 */ /* 0x080fe200078e00c5 */
[--C-:B------:R-:W-:Y:S02]  /*0c50*/  PRMT R210, RZ, 0x5410, R79.reuse ;  /* 0x00005410ffd27816 */ /* 0x100fe4000000004f */
[----:B------:R-:W-:Y:S01]  /*0c60*/  PRMT R213, RZ, 0x7610, R79 ;  /* 0x00007610ffd57816 */ /* 0x000fe2000000004f */
[----:B------:R-:W-:Y:S01]  /*0c70*/  @P0 IMAD.WIDE.U32 R78, R196, R197, c[0x0][0x218] ;  /* 0x00008600c44e0625 */ /* 0x000fe200078e00c5 */
[--C-:B------:R-:W-:Y:S01]  /*0c80*/  PRMT R200, RZ, 0x5410, R74.reuse ;  /* 0x00005410ffc87816 */ /* 0x100fe2000000004a */
[----:B------:R0:W5:Y:S01]  /*0c90*/  @P0 LDG.E.128 R48, [R72.64] ;  /* 0x0000000448300981 */ /* 0x000162000c1e1d00 */
[----:B------:R-:W-:Y:S02]  /*0ca0*/  PRMT R203, RZ, 0x7610, R74 ;  /* 0x00007610ffcb7816 */ /* 0x000fe4000000004a */
[--C-:B------:R-:W-:Y:S01]  /*0cb0*/  PRMT R202, RZ, 0x5410, R75.reuse ;  /* 0x00005410ffca7816 */ /* 0x100fe2000000004b */
[----:B------:R1:W5:Y:S01]  /*0cc0*/  @P0 LDG.E.128 R60, [R78.64] ;  /* 0x000000044e3c0981 */ /* 0x000362000c1e1d00 */
[----:B------:R-:W-:Y:S01]  /*0cd0*/  PRMT R204, RZ, 0x7610, R75 ;  /* 0x00007610ffcc7816 */ /* 0x000fe2000000004b */
[----:B------:R-:W-:Y:S01]  /*0ce0*/  @P0 IMAD.WIDE.U32 R74, R197, R194, c[0x0][0x218] ;  /* 0x00008600c54a0625 */ /* 0x000fe200078e00c2 */
[----:B------:R-:W-:-:S02]  /*0cf0*/  PRMT R205, RZ, 0x5410, R76 ;  /* 0x00005410ffcd7816 */ /* 0x000fc4000000004c */
[----:B------:R-:W-:Y:S02]  /*0d00*/  PRMT R207, RZ, 0x7610, R76 ;  /* 0x00007610ffcf7816 */ /* 0x000fe4000000004c */
[--C-:B------:R-:W-:Y:S01]  /*0d10*/  PRMT R206, RZ, 0x5410, R77.reuse ;  /* 0x00005410ffce7816 */ /* 0x100fe2000000004d */
[----:B------:R2:W5:Y:S01]  /*0d20*/  @P0 LDG.E.128 R52, [R74.64] ;  /* 0x000000044a340981 */ /* 0x000562000c1e1d00 */
[----:B------:R-:W-:Y:S01]  /*0d30*/  PRMT R209, RZ, 0x7610, R77 ;  /* 0x00007610ffd17816 */ /* 0x000fe2000000004d */
[----:B------:R-:W-:Y:S01]  /*0d40*/  @P0 IMAD.WIDE.U32 R76, R197, R193, c[0x0][0x218] ;  /* 0x00008600c54c0625 */ /* 0x000fe200078e00c1 */
[--C-:B------:R-:W-:Y:S02]  /*0d50*/  PRMT R212, RZ, 0x5410, R80.reuse ;  /* 0x00005410ffd47816 */ /* 0x100fe40000000050 */
        /* <DEDUP_REMOVED lines=9> */
[----:B------:R-:W-:Y:S02]  /*0df0*/  PRMT R223, RZ, 0x7610, R87 ;  /* 0x00007610ffdf7816 */ /* 0x000fe40000000057 */
[--C-:B------:R-:W-:Y:S02]  /*0e00*/  PRMT R87, RZ, 0x5410, R88.reuse ;  /* 0x00005410ff577816 */ /* 0x100fe40000000058 */
[----:B------:R-:W-:Y:S02]  /*0e10*/  PRMT R224, RZ, 0x7610, R88 ;  /* 0x00007610ffe07816 */ /* 0x000fe40000000058 */
[----:B------:R-:W-:-:S02]  /*0e20*/  PRMT R216, RZ, 0x5410, R82 ;  /* 0x00005410ffd87816 */ /* 0x000fc40000000052 */
[----:B------:R-:W-:Y:S02]  /*0e30*/  PRMT R218, RZ, 0x7610, R82 ;  /* 0x00007610ffda7816 */ /* 0x000fe40000000052 */
[--C-:B------:R-:W-:Y:S02]  /*0e40*/  PRMT R88, RZ, 0x5410, R89.reuse ;  /* 0x00005410ff587816 */ /* 0x100fe40000000059 */
[----:B------:R-:W-:Y:S02]  /*0e50*/  PRMT R225, RZ, 0x7610, R89 ;  /* 0x00007610ffe17816 */ /* 0x000fe40000000059 */
[----:B------:R-:W-:Y:S02]  /*0e60*/  FSEL R197, R162, RZ, !P1 ;  /* 0x000000ffa2c57208 */ /* 0x000fe40004800000 */
[----:B------:R-:W-:Y:S02]  /*0e70*/  PRMT R82, RZ, 0x5410, R83 ;  /* 0x00005410ff527816 */ /* 0x000fe40000000053 */
[----:B------:R-:W-:-:S02]  /*0e80*/  PRMT R89, RZ, 0x5410, R90 ;  /* 0x00005410ff597816 */ /* 0x000fc4000000005a */
[----:B------:R-:W-:Y:S02]  /*0e90*/  PRMT R226, RZ, 0x5410, R91 ;  /* 0x00005410ffe27816 */ /* 0x000fe4000000005b */
[----:B------:R-:W-:Y:S02]  /*0ea0*/  PRMT R230, RZ, 0x5410, R96 ;  /* 0x00005410ffe67816 */ /* 0x000fe40000000060 */
[----:B------:R-:W-:Y:S02]  /*0eb0*/  PRMT R232, RZ, 0x5410, R97 ;  /* 0x00005410ffe87816 */ /* 0x000fe40000000061 */
[----:B------:R-:W-:Y:S02]  /*0ec0*/  PRMT R233, RZ, 0x5410, R98 ;  /* 0x00005410ffe97816 */ /* 0x000fe40000000062 */
[----:B------:R-:W-:Y:S02]  /*0ed0*/  PRMT R234, RZ, 0x5410, R99 ;  /* 0x00005410ffea7816 */ /* 0x000fe40000000063 */
[----:B0-----:R-:W-:-:S02]  /*0ee0*/  PRMT R72, RZ, 0x5410, R104 ;  /* 0x00005410ff487816 */ /* 0x001fc40000000068 */
[----:B-1----:R-:W-:Y:S02]  /*0ef0*/  PRMT R78, RZ, 0x5410, R106 ;  /* 0x00005410ff4e7816 */ /* 0x002fe4000000006a */
[----:B------:R-:W-:Y:S02]  /*0f00*/  PRMT R83, RZ, 0x7610, R83 ;  /* 0x00007610ff537816 */ /* 0x000fe40000000053 */
[----:B------:R-:W-:Y:S02]  /*0f10*/  PRMT R90, RZ, 0x7610, R90 ;  /* 0x00007610ff5a7816 */ /* 0x000fe4000000005a */
[----:B------:R-:W-:Y:S02]  /*0f20*/  PRMT R91, RZ, 0x7610, R91 ;  /* 0x00007610ff5b7816 */ /* 0x000fe4000000005b */
[----:B------:R-:W-:Y:S02]  /*0f30*/  PRMT R96, RZ, 0x7610, R96 ;  /* 0x00007610ff607816 */ /* 0x000fe40000000060 */
[----:B------:R-:W-:-:S02]  /*0f40*/  PRMT R97, RZ, 0x7610, R97 ;  /* 0x00007610ff617816 */ /* 0x000fc40000000061 */
[----:B------:R-:W-:Y:S02]  /*0f50*/  PRMT R98, RZ, 0x7610, R98 ;  /* 0x00007610ff627816 */ /* 0x000fe40000000062 */
[----:B------:R-:W-:Y:S02]  /*0f60*/  PRMT R99, RZ, 0x7610, R99 ;  /* 0x00007610ff637816 */ /* 0x000fe40000000063 */
[----:B------:R-:W-:Y:S02]  /*0f70*/  PRMT R104, RZ, 0x7610, R104 ;  /* 0x00007610ff687816 */ /* 0x000fe40000000068 */
[--C-:B--2---:R-:W-:Y:S02]  /*0f80*/  PRMT R74, RZ, 0x5410, R105.reuse ;  /* 0x00005410ff4a7816 */ /* 0x104fe40000000069 */
[----:B---3--:R-:W-:Y:S02]  /*0f90*/  PRMT R76, RZ, 0x7610, R105 ;  /* 0x00007610ff4c7816 */ /* 0x008fe40000000069 */
[----:B------:R-:W-:-:S02]  /*0fa0*/  PRMT R106, RZ, 0x7610, R106 ;  /* 0x00007610ff6a7816 */ /* 0x000fc4000000006a */
[--C-:B----4-:R-:W-:Y:S02]  /*0fb0*/  PRMT R80, RZ, 0x5410, R107.reuse ;  /* 0x00005410ff507816 */ /* 0x110fe4000000006b */
[----:B------:R-:W-:Y:S01]  /*0fc0*/  PRMT R162, RZ, 0x7610, R107 ;  /* 0x00007610ffa27816 */ /* 0x000fe2000000006b */
[C---:B------:R-:W-:Y:S02]  /*0fd0*/  FADD.FTZ R199, -R197.reuse, R199 ;  /* 0x000000c7c5c77221 */ /* 0x040fe40000010100 */
[C---:B------:R-:W-:Y:S02]  /*0fe0*/  FADD.FTZ R159, -R197.reuse, R159 ;  /* 0x0000009fc59f7221 */ /* 0x040fe40000010100 */
[C---:B------:R-:W-:Y:S02]  /*0ff0*/  FADD.FTZ R163, -R197.reuse, R163 ;  /* 0x000000a3c5a37221 */ /* 0x040fe40000010100 */
[C---:B------:R-:W-:Y:S02]  /*1000*/  FADD.FTZ R201, -R197.reuse, R201 ;  /* 0x000000c9c5c97221 */ /* 0x040fe40000010100 */
[----:B------:R-:W-:-:S02]  /*1010*/  FADD.FTZ R73, -R197, R200 ;  /* 0x000000c8c5497221 */ /* 0x000fc40000010100 */
[C---:B------:R-:W-:Y:S02]  /*1020*/  FADD.FTZ R203, -R197.reuse, R203 ;  /* 0x000000cbc5cb7221 */ /* 0x040fe40000010100 */
        /* <DEDUP_REMOVED lines=32> */
[C---:B------:R-:W-:Y:S01]  /*1230*/  FADD.FTZ R80, -R197.reuse, R80 ;  /* 0x00000050c5507221 */ /* 0x040fe20000010100 */
[----:B------:R-:W-:Y:S01]  /*1240*/  PRMT R96, RZ, 0x5410, R110 ;  /* 0x00005410ff607816 */ /* 0x000fe2000000006e */
[----:B------:R-:W-:Y:S01]  /*1250*/  FADD.FTZ R197, -R197, R162 ;  /* 0x000000a2c5c57221 */ /* 0x000fe20000010100 */
[----:B------:R-:W-:Y:S01]  /*1260*/  PRMT R162, RZ, 0x7610, R110 ;  /* 0x00007610ffa27816 */ /* 0x000fe2000000006e */
[----:B------:R-:W-:-:S02]  /*1270*/  FMUL.FTZ R90, R158, R199 ;  /* 0x000000c79e5a7220 */ /* 0x000fc40000410000 */
[C---:B------:R-:W-:Y:S02]  /*1280*/  FMUL.FTZ R159, R158.reuse, R159 ;  /* 0x0000009f9e9f7220 */ /* 0x040fe40000410000 */
[----:B------:R-:W-:Y:S02]  /*1290*/  FMUL.FTZ R110, R183, R205 ;  /* 0x000000cdb76e7220 */ /* 0x000fe40000410000 */
[----:B------:R-:W-:Y:S02]  /*12a0*/  FADD.FTZ R142, R207, R142 ;  /* 0x0000008ecf8e7221 */ /* 0x000fe40000010000 */
[----:B------:R-:W-:Y:S02]  /*12b0*/  FMUL.FTZ R163, R158, R163 ;  /* 0x000000a39ea37220 */ /* 0x000fe40000410000 */
[----:B------:R-:W-:Y:S02]  /*12c0*/  FFMA.FTZ R143, R90, R207, R143 ;  /* 0x000000cf5a8f7223 */ /* 0x000fe4000001008f */
[----:B------:R-:W-:-:S02]  /*12d0*/  FMUL.FTZ R199, R158, R73 ;  /* 0x000000499ec77220 */ /* 0x000fc40000410000 */
[----:B------:R-:W-:Y:S02]  /*12e0*/  FMUL.FTZ R207, R182, R207 ;  /* 0x000000cfb6cf7220 */ /* 0x000fe40000410000 */
[----:B------:R-:W-:Y:S02]  /*12f0*/  FADD.FTZ R212, RZ, R110 ;  /* 0x0000006effd47221 */ /* 0x000fe40000010000 */
[----:B------:R-:W-:Y:S02]  /*1300*/  FFMA.FTZ R73, R159, R110, RZ ;  /* 0x0000006e9f497223 */ /* 0x000fe400000100ff */
[----:B------:R-:W-:Y:S02]  /*1310*/  FADD.FTZ R140, R206, R140 ;  /* 0x0000008cce8c7221 */ /* 0x000fe40000010000 */
[----:B------:R-:W-:Y:S02]  /*1320*/  FMUL.FTZ R198, R158, R201 ;  /* 0x000000c99ec67220 */ /* 0x000fe40000410000 */
[----:B------:R-:W-:-:S02]  /*1330*/  FFMA.FTZ R141, R163, R206, R141 ;  /* 0x000000cea38d7223 */ /* 0x000fc4000001008d */
[----:B------:R-:W-:Y:S02]  /*1340*/  FMUL.FTZ R202, R158, R77 ;  /* 0x0000004d9eca7220 */ /* 0x000fe40000410000 */
[----:B------:R-:W-:Y:S02]  /*1350*/  FMUL.FTZ R206, R181, R206 ;  /* 0x000000ceb5ce7220 */ /* 0x000fe40000410000 */
[----:B------:R-:W-:Y:S02]  /*1360*/  FADD.FTZ R77, R212, R207 ;  /* 0x000000cfd44d7221 */ /* 0x000fe40000010000 */
[----:B------:R-:W-:Y:S02]  /*1370*/  FFMA.FTZ R73, R90, R207, R73 ;  /* 0x000000cf5a497223 */ /* 0x000fe40000010049 */
[----:B------:R-:W-:Y:S02]  /*1380*/  FADD.FTZ R138, R209, R138 ;  /* 0x0000008ad18a7221 */ /* 0x000fe40000010000 */
[----:B------:R-:W-:-:S02]  /*1390*/  FFMA.FTZ R139, R198, R209, R139 ;  /* 0x000000d1c68b7223 */ /* 0x000fc4000001008b */
[----:B------:R-:W-:Y:S02]  /*13a0*/  FMUL.FTZ R209, R180, R209 ;  /* 0x000000d1b4d17220 */ /* 0x000fe40000410000 */
[----:B------:R-:W-:Y:S02]  /*13b0*/  FADD.FTZ R240, R77, R206 ;  /* 0x000000ce4df07221 */ /* 0x000fe40000010000 */
[----:B------:R-:W-:Y:S02]  /*13c0*/  FFMA.FTZ R73, R163, R206, R73 ;  /* 0x000000cea3497223 */ /* 0x000fe40000010049 */
[----:B------:R-:W-:Y:S02]  /*13d0*/  FADD.FTZ R136, R208, R136 ;  /* 0x00000088d0887221 */ /* 0x000fe40000010000 */
[----:B------:R-:W-:Y:S02]  /*13e0*/  FMUL.FTZ R200, R158, R203 ;  /* 0x000000cb9ec87220 */ /* 0x000fe40000410000 */
        /* <DEDUP_REMOVED lines=11> */
[-C--:B------:R-:W-:Y:S02]  /*14a0*/  FFMA.FTZ R133, R75, R210.reuse, R133 ;  /* 0x000000d24b857223 */ /* 0x080fe40000010085 */
[----:B------:R-:W-:-:S02]  /*14b0*/  FMUL.FTZ R210, R177, R210 ;  /* 0x000000d2b1d27220 */ /* 0x000fc40000410000 */
[----:B------:R-:W-:Y:S02]  /*14c0*/  FADD.FTZ R77, R240, R211 ;  /* 0x000000d3f04d7221 */ /* 0x000fe40000010000 */
[----:B------:R-:W-:Y:S01]  /*14d0*/  FFMA.FTZ R73, R200, R211, R73 ;  /* 0x000000d3c8497223 */ /* 0x000fe20000010049 */
[----:B------:R-:W-:Y:S01]  /*14e0*/  PRMT R220, RZ, 0x5410, R84 ;  /* 0x00005410ffdc7816 */ /* 0x000fe20000000054 */
[----:B------:R-:W-:Y:S02]  /*14f0*/  FADD.FTZ R130, R213, R130 ;  /* 0x00000082d5827221 */ /* 0x000fe40000010000 */
[----:B------:R-:W-:Y:S02]  /*1500*/  FFMA.FTZ R131, R202, R213, R131 ;  /* 0x000000d5ca837223 */ /* 0x000fe40000010083 */
[----:B------:R-:W-:Y:S02]  /*1510*/  FMUL.FTZ R79, R158, R79 ;  /* 0x0000004f9e4f7220 */ /* 0x000fe40000410000 */
[----:B------:R-:W-:-:S02]  /*1520*/  FMUL.FTZ R213, R176, R213 ;  /* 0x000000d5b0d57220 */ /* 0x000fc40000410000 */
[----:B------:R-:W-:Y:S02]  /*1530*/  FADD.FTZ R242, R77, R210 ;  /* 0x000000d24df27221 */ /* 0x000fe40000010000 */
[----:B------:R-:W-:Y:S01]  /*1540*/  FFMA.FTZ R73, R75, R210, R73 ;  /* 0x000000d24b497223 */ /* 0x000fe20000010049 */
[----:B------:R-:W-:Y:S01]  /*1550*/  PRMT R219, RZ, 0x7610, R84 ;  /* 0x00007610ffdb7816 */ /* 0x000fe20000000054 */
[----:B------:R-:W-:Y:S02]  /*1560*/  FADD.FTZ R128, R220, R128 ;  /* 0x00000080dc807221 */ /* 0x000fe40000010000 */
[----:B------:R-:W-:Y:S02]  /*1570*/  FMUL.FTZ R204, R158, R215 ;  /* 0x000000d79ecc7220 */ /* 0x000fe40000410000 */
[-C--:B------:R-:W-:Y:S02]  /*1580*/  FFMA.FTZ R129, R79, R220.reuse, R129 ;  /* 0x000000dc4f817223 */ /* 0x080fe40000010081 */
        /* <DEDUP_REMOVED lines=16> */
[----:B------:R-:W-:Y:S02]  /*1690*/  FFMA.FTZ R73, R204, R219, R73 ;  /* 0x000000dbcc497223 */ /* 0x000fe40000010049 */
[----:B------:R-:W-:Y:S02]  /*16a0*/  FADD.FTZ R122, R85, R122 ;  /* 0x0000007a557a7221 */ /* 0x000fe40000010000 */
[----:B------:R-:W-:Y:S02]  /*16b0*/  FMUL.FTZ R105, R158, R105 ;  /* 0x000000699e697220 */ /* 0x000fe40000410000 */
[-C--:B------:R-:W-:Y:S01]  /*16c0*/  FFMA.FTZ R123, R214, R85.reuse, R123 ;  /* 0x00000055d67b7223 */ /* 0x080fe2000001007b */
[--C-:B------:R-:W-:Y:S01]  /*16d0*/  PRMT R236, RZ, 0x5410, R100.reuse ;  /* 0x00005410ffec7816 */ /* 0x100fe20000000064 */
[----:B------:R-:W-:Y:S01]  /*16e0*/  FMUL.FTZ R85, R172, R85 ;  /* 0x00000055ac557220 */ /* 0x000fe20000410000 */
[----:B------:R-:W-:Y:S01]  /*16f0*/  PRMT R235, RZ, 0x7610, R100 ;  /* 0x00007610ffeb7816 */ /* 0x000fe20000000064 */
[----:B------:R-:W-:-:S02]  /*1700*/  FADD.FTZ R244, R77, R84 ;  /* 0x000000544df47221 */ /* 0x000fc40000010000 */
[----:B------:R-:W-:Y:S01]  /*1710*/  FFMA.FTZ R73, R81, R84, R73 ;  /* 0x0000005451497223 */ /* 0x000fe20000010049 */
[----:B------:R-:W-:Y:S01]  /*1720*/  PRMT R100, RZ, 0x5410, R101 ;  /* 0x00005410ff647816 */ /* 0x000fe20000000065 */
[----:B------:R-:W-:Y:S02]  /*1730*/  FADD.FTZ R120, R222, R120 ;  /* 0x00000078de787221 */ /* 0x000fe40000010000 */
[C---:B------:R-:W-:Y:S02]  /*1740*/  FMUL.FTZ R216, R158.reuse, R107 ;  /* 0x0000006b9ed87220 */ /* 0x040fe40000410000 */
[----:B------:R-:W-:Y:S02]  /*1750*/  FFMA.FTZ R121, R105, R222, R121 ;  /* 0x000000de69797223 */ /* 0x000fe40000010079 */
[C---:B------:R-:W-:Y:S02]  /*1760*/  FMUL.FTZ R218, R158.reuse, R83 ;  /* 0x000000539eda7220 */ /* 0x040fe40000410000 */
[----:B------:R-:W-:-:S02]  /*1770*/  FMUL.FTZ R232, R158, R232 ;  /* 0x000000e89ee87220 */ /* 0x000fc40000410000 */
[----:B------:R-:W-:Y:S02]  /*1780*/  FMUL.FTZ R222, R171, R222 ;  /* 0x000000deabde7220 */ /* 0x000fe40000410000 */
[----:B------:R-:W-:Y:S02]  /*1790*/  FADD.FTZ R83, R244, R85 ;  /* 0x00000055f4537221 */ /* 0x000fe40000010000 */
[----:B------:R-:W-:Y:S02]  /*17a0*/  FFMA.FTZ R73, R214, R85, R73 ;  /* 0x00000055d6497223 */ /* 0x000fe40000010049 */
[----:B------:R-:W-:Y:S02]  /*17b0*/  FADD.FTZ R118, R221, R118 ;  /* 0x00000076dd767221 */ /* 0x000fe40000010000 */
[----:B------:R-:W-:Y:S02]  /*17c0*/  FMUL.FTZ R239, R158, R239 ;  /* 0x000000ef9eef7220 */ /* 0x000fe40000410000 */
[----:B------:R-:W-:-:S02]  /*17d0*/  FFMA.FTZ R119, R216, R221, R119 ;  /* 0x000000ddd8777223 */ /* 0x000fc40000010077 */
[----:B------:R-:W-:Y:S02]  /*17e0*/  FADD.FTZ R47, R100, R47 ;  /* 0x0000002f642f7221 */ /* 0x000fe40000010000 */
[-C--:B------:R-:W-:Y:S02]  /*17f0*/  FFMA.FTZ R15, R232, R100.reuse, R15 ;  /* 0x00000064e80f7223 */ /* 0x080fe4000001000f */
[----:B------:R-:W-:Y:S02]  /*1800*/  FMUL.FTZ R77, R153, R100 ;  /* 0x00000064994d7220 */ /* 0x000fe40000410000 */
[----:B------:R-:W-:Y:S02]  /*1810*/  FMUL.FTZ R221, R170, R221 ;  /* 0x000000ddaadd7220 */ /* 0x000fe40000410000 */
[----:B------:R-:W-:Y:S02]  /*1820*/  FADD.FTZ R100, R83, R222 ;  /* 0x000000de53647221 */ /* 0x000fe40000010000 */
[----:B------:R-:W-:-:S02]  /*1830*/  FFMA.FTZ R73, R105, R222, R73 ;  /* 0x000000de69497223 */ /* 0x000fc40000010049 */
[----:B------:R-:W-:Y:S02]  /*1840*/  FADD.FTZ R116, R86, R116 ;  /* 0x0000007456747221 */ /* 0x000fe40000010000 */
[-C--:B------:R-:W-:Y:S02]  /*1850*/  FFMA.FTZ R117, R239, R86.reuse, R117 ;  /* 0x00000056ef757223 */ /* 0x080fe40000010075 */
[----:B------:R-:W-:Y:S02]  /*1860*/  FMUL.FTZ R86, R169, R86 ;  /* 0x00000056a9567220 */ /* 0x000fe40000410000 */
[----:B------:R-:W-:Y:S02]  /*1870*/  FADD.FTZ R83, R100, R221 ;  /* 0x000000dd64537221 */ /* 0x000fe40000010000 */
[----:B------:R-:W-:Y:S01]  /*1880*/  FFMA.FTZ R73, R216, R221, R73 ;  /* 0x000000ddd8497223 */ /* 0x000fe20000010049 */
[----:B------:R-:W-:Y:S01]  /*1890*/  PRMT R228, RZ, 0x5410, R92 ;  /* 0x00005410ffe47816 */ /* 0x000fe2000000005c */
[----:B------:R-:W-:-:S02]  /*18a0*/  FADD.FTZ R44, R223, R44 ;  /* 0x0000002cdf2c7221 */ /* 0x000fc40000010000 */
[----:B------:R-:W-:Y:S02]  /*18b0*/  FMUL.FTZ R87, R158, R87 ;  /* 0x000000579e577220 */ /* 0x000fe40000410000 */
        /* <DEDUP_REMOVED lines=23> */
[----:B------:R-:W-:Y:S01]  /*1a30*/  FFMA.FTZ R73, R224, R227, R73 ;  /* 0x000000e3e0497223 */ /* 0x000fe20000010049 */
[----:B------:R-:W-:Y:S01]  /*1a40*/  PRMT R93, RZ, 0x5410, R94 ;  /* 0x00005410ff5d7816 */ /* 0x000fe2000000005e */
[C---:B------:R-:W-:Y:S02]  /*1a50*/  FMUL.FTZ R89, R158.reuse, R89 ;  /* 0x000000599e597220 */ /* 0x040fe40000410000 */
[----:B------:R-:W-:-:S02]  /*1a60*/  FMUL.FTZ R225, R158, R225 ;  /* 0x000000e19ee17220 */ /* 0x000fc40000410000 */
[----:B------:R-:W-:Y:S02]  /*1a70*/  FMUL.FTZ R226, R164, R229 ;  /* 0x000000e5a4e27220 */ /* 0x000fe40000410000 */
[----:B------:R-:W-:Y:S02]  /*1a80*/  FADD.FTZ R83, R83, R92 ;  /* 0x0000005c53537221 */ /* 0x000fe40000010000 */
[----:B------:R-:W-:Y:S01]  /*1a90*/  FFMA.FTZ R73, R243, R92, R73 ;  /* 0x0000005cf3497223 */ /* 0x000fe20000010049 */
[----:B------:R-:W-:Y:S01]  /*1aa0*/  PRMT R231, RZ, 0x7610, R94 ;  /* 0x00007610ffe77816 */ /* 0x000fe2000000005e */
[----:B------:R-:W-:Y:S02]  /*1ab0*/  FADD.FTZ R36, R93, R36 ;  /* 0x000000245d247221 */ /* 0x000fe40000010000 */
[-C--:B------:R-:W-:Y:S02]  /*1ac0*/  FFMA.FTZ R20, R89, R93.reuse, R20 ;  /* 0x0000005d59147223 */ /* 0x080fe40000010014 */
[----:B------:R-:W-:-:S02]  /*1ad0*/  FMUL.FTZ R230, R161, R93 ;  /* 0x0000005da1e67220 */ /* 0x000fc40000410000 */
        /* <DEDUP_REMOVED lines=12> */
[----:B------:R-:W-:Y:S02]  /*1ba0*/  FMUL.FTZ R94, R157, R94 ;  /* 0x0000005e9d5e7220 */ /* 0x000fe40000410000 */
[----:B------:R-:W-:-:S02]  /*1bb0*/  FADD.FTZ R93, R93, R212 ;  /* 0x000000d45d5d7221 */ /* 0x000fc40000010000 */
[----:B------:R-:W-:Y:S02]  /*1bc0*/  FFMA.FTZ R73, R245, R212, R73 ;  /* 0x000000d4f5497223 */ /* 0x000fe40000010049 */
[----:B------:R-:W-:Y:S02]  /*1bd0*/  FADD.FTZ R28, R95, R28 ;  /* 0x0000001c5f1c7221 */ /* 0x000fe40000010000 */
[-C--:B------:R-:W-:Y:S02]  /*1be0*/  FFMA.FTZ R16, R91, R95.reuse, R16 ;  /* 0x0000005f5b107223 */ /* 0x080fe40000010010 */
[----:B------:R-:W-:Y:S02]  /*1bf0*/  FMUL.FTZ R240, R156, R95 ;  /* 0x0000005f9cf07220 */ /* 0x000fe40000410000 */
[----:B------:R-:W-:Y:S02]  /*1c00*/  FMUL.FTZ R249, R158, R249 ;  /* 0x000000f99ef97220 */ /* 0x000fe40000410000 */
[----:B------:R-:W-:-:S02]  /*1c10*/  FADD.FTZ R95, R93, R94 ;  /* 0x0000005e5d5f7221 */ /* 0x000fc40000010000 */
[----:B------:R-:W-:Y:S02]  /*1c20*/  FFMA.FTZ R73, R247, R94, R73 ;  /* 0x0000005ef7497223 */ /* 0x000fe40000010049 */
[----:B------:R-:W-:Y:S02]  /*1c30*/  FADD.FTZ R27, R236, R27 ;  /* 0x0000001bec1b7221 */ /* 0x000fe40000010000 */
[----:B------:R-:W-:Y:S02]  /*1c40*/  FFMA.FTZ R17, R249, R236, R17 ;  /* 0x000000ecf9117223 */ /* 0x000fe40000010011 */
[----:B------:R-:W-:Y:S02]  /*1c50*/  FMUL.FTZ R93, R158, R72 ;  /* 0x000000489e5d7220 */ /* 0x000fe40000410000 */
[----:B------:R-:W-:Y:S02]  /*1c60*/  FMUL.FTZ R236, R155, R236 ;  /* 0x000000ec9bec7220 */ /* 0x000fe40000410000 */
[----:B------:R-:W-:-:S02]  /*1c70*/  FADD.FTZ R95, R95, R240 ;  /* 0x000000f05f5f7221 */ /* 0x000fc40000010000 */
[----:B------:R-:W-:Y:S02]  /*1c80*/  FFMA.FTZ R72, R91, R240, R73 ;  /* 0x000000f05b487223 */ /* 0x000fe40000010049 */
[----:B------:R-:W-:Y:S02]  /*1c90*/  FMUL.FTZ R251, R158, R251 ;  /* 0x000000fb9efb7220 */ /* 0x000fe40000410000 */
[----:B------:R-:W-:Y:S02]  /*1ca0*/  FMUL.FTZ R242, R154, R235 ;  /* 0x000000eb9af27220 */ /* 0x000fe40000410000 */
[----:B------:R-:W-:Y:S02]  /*1cb0*/  FADD.FTZ R73, R95, R236 ;  /* 0x000000ec5f497221 */ /* 0x000fe40000010000 */
[----:B------:R-:W-:Y:S01]  /*1cc0*/  FFMA.FTZ R72, R249, R236, R72 ;  /* 0x000000ecf9487223 */ /* 0x000fe20000010048 */
[----:B------:R-:W-:Y:S01]  /*1cd0*/  PRMT R101, RZ, 0x7610, R101 ;  /* 0x00007610ff657816 */ /* 0x000fe20000000065 */
        /* <DEDUP_REMOVED lines=10> */
[----:B------:R-:W-:Y:S01]  /*1d80*/  FADD.FTZ R114, R238, R114 ;  /* 0x00000072ee727221 */ /* 0x000fe20000010000 */
[----:B------:R-:W-:Y:S01]  /*1d90*/  PRMT R88, RZ, 0x5410, R109 ;  /* 0x00005410ff587816 */ /* 0x000fe2000000006d */
[----:B------:R-:W-:Y:S02]  /*1da0*/  FFMA.FTZ R13, R233, R238, R13 ;  /* 0x000000eee90d7223 */ /* 0x000fe4000001000d */
[C---:B------:R-:W-:Y:S02]  /*1db0*/  FMUL.FTZ R98, R158.reuse, R98 ;  /* 0x000000629e627220 */ /* 0x040fe40000410000 */
[----:B------:R-:W-:Y:S02]  /*1dc0*/  FMUL.FTZ R74, R158, R74 ;  /* 0x0000004a9e4a7220 */ /* 0x000fe40000410000 */
[----:B------:R-:W-:-:S02]  /*1dd0*/  FMUL.FTZ R238, R151, R238 ;  /* 0x000000ee97ee7220 */ /* 0x000fc40000410000 */
[----:B------:R-:W-:Y:S02]  /*1de0*/  FADD.FTZ R73, R73, R100 ;  /* 0x0000006449497221 */ /* 0x000fe40000010000 */
[----:B------:R-:W-:Y:S01]  /*1df0*/  FFMA.FTZ R72, R97, R100, R72 ;  /* 0x0000006461487223 */ /* 0x000fe20000010048 */
[----:B------:R-:W-:Y:S01]  /*1e00*/  PRMT R102, RZ, 0x5410, R103 ;  /* 0x00005410ff667816 */ /* 0x000fe20000000067 */
[----:B------:R-:W-:Y:S02]  /*1e10*/  FADD.FTZ R45, R101, R45 ;  /* 0x0000002d652d7221 */ /* 0x000fe40000010000 */
[----:B------:R-:W-:Y:S02]  /*1e20*/  FFMA.FTZ R12, R97, R101, R12 ;  /* 0x00000065610c7223 */ /* 0x000fe4000001000c */
[----:B------:R-:W-:Y:S02]  /*1e30*/  FADD.FTZ R23, R237, R23 ;  /* 0x00000017ed177221 */ /* 0x000fe40000010000 */
[----:B------:R-:W-:-:S02]  /*1e40*/  FFMA.FTZ R10, R98, R237, R10 ;  /* 0x000000ed620a7223 */ /* 0x000fc4000001000a */
[----:B------:R-:W-:Y:S02]  /*1e50*/  FADD.FTZ R39, R88, R39 ;  /* 0x0000002758277221 */ /* 0x000fe40000010000 */
[-C--:B------:R-:W-:Y:S02]  /*1e60*/  FFMA.FTZ R7, R74, R88.reuse, R7 ;  /* 0x000000584a077223 */ /* 0x080fe40000010007 */
[----:B------:R-:W-:Y:S02]  /*1e70*/  FMUL.FTZ R101, R185, R88 ;  /* 0x00000058b9657220 */ /* 0x000fe40000410000 */
[----:B------:R-:W-:Y:S02]  /*1e80*/  FMUL.FTZ R237, R150, R237 ;  /* 0x000000ed96ed7220 */ /* 0x000fe40000410000 */
[----:B------:R-:W-:Y:S02]  /*1e90*/  FADD.FTZ R88, R73, R238 ;  /* 0x000000ee49587221 */ /* 0x000fe40000010000 */
[----:B------:R-:W-:Y:S01]  /*1ea0*/  FFMA.FTZ R72, R233, R238, R72 ;  /* 0x000000eee9487223 */ /* 0x000fe20000010048 */
[----:B------:R-:W-:Y:S01]  /*1eb0*/  PRMT R103, RZ, 0x7610, R103 ;  /* 0x00007610ff677816 */ /* 0x000fe20000000067 */
[----:B------:R-:W-:-:S02]  /*1ec0*/  FMUL.FTZ R234, R158, R234 ;  /* 0x000000ea9eea7220 */ /* 0x000fc40000410000 */
[-C--:B------:R-:W-:Y:S02]  /*1ed0*/  FMUL.FTZ R83, R149, R102.reuse ;  /* 0x0000006695537220 */ /* 0x080fe40000410000 */
[----:B------:R-:W-:Y:S02]  /*1ee0*/  FADD.FTZ R88, R88, R237 ;  /* 0x000000ed58587221 */ /* 0x000fe40000010000 */
[----:B------:R-:W-:Y:S01]  /*1ef0*/  FFMA.FTZ R72, R98, R237, R72 ;  /* 0x000000ed62487223 */ /* 0x000fe20000010048 */
[----:B------:R-:W-:Y:S01]  /*1f00*/  PRMT R82, RZ, 0x5410, R108 ;  /* 0x00005410ff527816 */ /* 0x000fe2000000006c */
[----:B------:R-:W-:Y:S02]  /*1f10*/  FADD.FTZ R43, R102, R43 ;  /* 0x0000002b662b7221 */ /* 0x000fe40000010000 */
[----:B------:R-:W-:Y:S02]  /*1f20*/  FFMA.FTZ R11, R234, R102, R11 ;  /* 0x00000066ea0b7223 */ /* 0x000fe4000001000b */
        /* <DEDUP_REMOVED lines=9> */
[----:B------:R-:W-:Y:S02]  /*1fc0*/  FFMA.FTZ R72, R99, R102, R72 ;  /* 0x0000006663487223 */ /* 0x000fe40000010048 */
[----:B------:R-:W-:Y:S02]  /*1fd0*/  FADD.FTZ R21, R108, R21 ;  /* 0x000000156c157221 */ /* 0x000fe40000010000 */
[-C--:B------:R-:W-:Y:S02]  /*1fe0*/  FFMA.FTZ R6, R95, R108.reuse, R6 ;  /* 0x0000006c5f067223 */ /* 0x080fe40000010006 */
[----:B------:R-:W-:Y:S02]  /*1ff0*/  FMUL.FTZ R108, R186, R108 ;  /* 0x0000006cba6c7220 */ /* 0x000fe40000410000 */
[----:B------:R-:W-:-:S02]  /*2000*/  FADD.FTZ R73, R73, R82 ;  /* 0x0000005249497221 */ /* 0x000fc40000010000 */
[----:B------:R-:W-:Y:S01]  /*2010*/  FFMA.FTZ R72, R93, R82, R72 ;  /* 0x000000525d487223 */ /* 0x000fe20000010048 */
[----:B------:R-:W-:Y:S01]  /*2020*/  PRMT R109, RZ, 0x7610, R109 ;  /* 0x00007610ff6d7816 */ /* 0x000fe2000000006d */
        /* <DEDUP_REMOVED lines=9> */
[----:B------:R-:W-:Y:S02]  /*20c0*/  FFMA.FTZ R8, R99, R103, R8 ;  /* 0x0000006763087223 */ /* 0x000fe40000010008 */
[----:B------:R-:W-:-:S02]  /*20d0*/  FMUL.FTZ R107, R158, R106 ;  /* 0x0000006a9e6b7220 */ /* 0x000fc40000410000 */
[----:B------:R-:W-:Y:S02]  /*20e0*/  FMUL.FTZ R78, R158, R78 ;  /* 0x0000004e9e4e7220 */ /* 0x000fe40000410000 */
[----:B------:R-:W-:Y:S02]  /*20f0*/  FMUL.FTZ R103, R187, R96 ;  /* 0x00000060bb677220 */ /* 0x000fe40000410000 */
[----:B------:R-:W-:Y:S02]  /*2100*/  FADD.FTZ R88, R88, R109 ;  /* 0x0000006d58587221 */ /* 0x000fe40000010000 */
[----:B------:R-:W-:Y:S01]  /*2110*/  FFMA.FTZ R72, R76, R109, R72 ;  /* 0x0000006d4c487223 */ /* 0x000fe20000010048 */
[----:B------:R-:W-:Y:S01]  /*2120*/  PRMT R196, RZ, 0x5410, R111 ;  /* 0x00005410ffc47816 */ /* 0x000fe2000000006f */
[----:B------:R-:W-:Y:S02]  /*2130*/  FADD.FTZ R24, R162, R24 ;  /* 0x00000018a2187221 */ /* 0x000fe40000010000 */
[----:B------:R-:W-:-:S02]  /*2140*/  FFMA.FTZ R2, R107, R162, R2 ;  /* 0x000000a26b027223 */ /* 0x000fc40000010002 */
[----:B------:R-:W-:Y:S02]  /*2150*/  FMUL.FTZ R162, R190, R162 ;  /* 0x000000a2bea27220 */ /* 0x000fe40000410000 */
[----:B------:R-:W-:Y:S02]  /*2160*/  FADD.FTZ R73, R88, R103 ;  /* 0x0000006758497221 */ /* 0x000fe40000010000 */
[----:B------:R-:W-:Y:S01]  /*2170*/  FFMA.FTZ R72, R78, R103, R72 ;  /* 0x000000674e487223 */ /* 0x000fe20000010048 */
[----:B------:R-:W-:Y:S01]  /*2180*/  PRMT R111, RZ, 0x7610, R111 ;  /* 0x00007610ff6f7816 */ /* 0x000fe2000000006f */
[----:B------:R-:W-:Y:S02]  /*2190*/  FADD.FTZ R26, R96, R26 ;  /* 0x0000001a601a7221 */ /* 0x000fe40000010000 */
[----:B------:R-:W-:Y:S02]  /*21a0*/  FFMA.FTZ R5, R78, R96, R5 ;  /* 0x000000604e057223 */ /* 0x000fe40000010005 */
[----:B------:R-:W-:-:S02]  /*21b0*/  FMUL.FTZ R88, R158, R197 ;  /* 0x000000c59e587220 */ /* 0x000fc40000410000 */
        /* <DEDUP_REMOVED lines=19> */
[----:B------:R-:W-:Y:S02]  /*22f0*/  FADD.FTZ R203, R96, R111 ;  /* 0x0000006f60cb7221 */ /* 0x000fe40000010000 */
[----:B------:R-:W-:Y:S01]  /*2300*/  FFMA.FTZ R205, R88, R111, R72 ;  /* 0x0000006f58cd7223 */ /* 0x000fe20000010048 */
[----:B------:R-:W-:Y:S05]  /*2310*/  BRA.DIV ~URZ, `(.L_x_32) ;  /* 0x00002bc27f007947 */ /* 0x000fea000b800000 */
[----:B------:R0:W1:Y:S02]  /*2320*/  SHFL.BFLY PT, R104, R203, 0x1, 0x1f ;  /* 0x0c201f00cb687f89 */ /* 0x00006400000e0000 */
.L_x_36:
[----:B------:R-:W-:Y:S05]  /*2330*/  BRA.DIV ~URZ, `(.L_x_33) ;  /* 0x00002c227f007947 */ /* 0x000fea000b800000 */
[----:B------:R-:W2:Y:S01]  /*2340*/  SHFL.BFLY PT, R72, R205, 0x1, 0x1f ;  /* 0x0c201f00cd487f89 */ /* 0x000ea200000e0000 */
[----:B-1----:R-:W-:-:S05]  /*2350*/  FADD.FTZ R106, R203, R104 ;  /* 0x00000068cb6a7221 */ /* 0x002fca0000010000 */
[----:B------:R-:W1:Y:S01]  /*2360*/  SHFL.BFLY PT, R73, R106, 0x2, 0x1f ;  /* 0x0c401f006a497f89 */ /* 0x000e6200000e0000 */
[----:B--2---:R-:W-:-:S05]  /*2370*/  FADD.FTZ R72, R205, R72 ;  /* 0x00000048cd487221 */ /* 0x004fca0000010000 */
[----:B------:R-:W2:Y:S01]  /*2380*/  SHFL.BFLY PT, R197, R72, 0x2, 0x1f ;  /* 0x0c401f0048c57f89 */ /* 0x000ea200000e0000 */
[----:B-1----:R-:W-:-:S05]  /*2390*/  FADD.FTZ R73, R73, R106 ;  /* 0x0000006a49497221 */ /* 0x002fca0000010000 */
[----:B------:R-:W1:Y:S01]  /*23a0*/  SHFL.BFLY PT, R96, R73, 0x4, 0x1f ;  /* 0x0c801f0049607f89 */ /* 0x000e6200000e0000 */
[----:B--2---:R-:W-:-:S05]  /*23b0*/  FADD.FTZ R197, R72, R197 ;  /* 0x000000c548c57221 */ /* 0x004fca0000010000 */
[----:B------:R-:W2:Y:S01]  /*23c0*/  SHFL.BFLY PT, R104, R197, 0x4, 0x1f ;  /* 0x0c801f00c5687f89 */ /* 0x000ea200000e0000 */
[----:B-1----:R-:W-:-:S05]  /*23d0*/  FADD.FTZ R96, R73, R96 ;  /* 0x0000006049607221 */ /* 0x002fca0000010000 */
[----:B0-----:R-:W0:Y:S01]  /*23e0*/  SHFL.BFLY PT, R203, R96, 0x8, 0x1f ;  /* 0x0d001f0060cb7f89 */ /* 0x001e2200000e0000 */
[----:B--2---:R-:W-:-:S05]  /*23f0*/  FADD.FTZ R104, R197, R104 ;  /* 0x00000068c5687221 */ /* 0x004fca0000010000 */
[----:B------:R-:W1:Y:S01]  /*2400*/  SHFL.BFLY PT, R205, R104, 0x8, 0x1f ;  /* 0x0d001f0068cd7f89 */ /* 0x000e6200000e0000 */
[----:B0-----:R-:W-:-:S05]  /*2410*/  FADD.FTZ R203, R96, R203 ;  /* 0x000000cb60cb7221 */ /* 0x001fca0000010000 */
[----:B------:R0:W2:Y:S01]  /*2420*/  SHFL.BFLY PT, R106, R203, 0x10, 0x1f ;  /* 0x0e001f00cb6a7f89 */ /* 0x0000a200000e0000 */
[----:B-1----:R-:W-:-:S05]  /*2430*/  FADD.FTZ R205, R104, R205 ;  /* 0x000000cd68cd7221 */ /* 0x002fca0000010000 */
[----:B------:R0:W1:Y:S02]  /*2440*/  SHFL.BFLY PT, R72, R205, 0x10, 0x1f ;  /* 0x0e001f00cd487f89 */ /* 0x00006400000e0000 */
.L_x_37:
[----:B--2---:R-:W-:Y:S02]  /*2450*/  FADD.FTZ R106, R106, R203 ;  /* 0x000000cb6a6a7221 */ /* 0x004fe40000010000 */
[----:B-1----:R-:W-:Y:S02]  /*2460*/  FADD.FTZ R72, R72, R205 ;  /* 0x000000cd48487221 */ /* 0x002fe40000010000 */
[----:B------:R-:W-:Y:S02]  /*2470*/  FMUL.FTZ R73, R106, c[0x0][0x1e0] ;  /* 0x000078006a497a20 */ /* 0x000fe40000410000 */
[----:B------:R-:W-:Y:S02]  /*2480*/  FMUL.FTZ R72, R72, c[0x0][0x1e0] ;  /* 0x0000780048487a20 */ /* 0x000fe40000410000 */
[----:B------:R-:W-:Y:S01]  /*2490*/  IMAD R104, R184, c[0x0][0x168], RZ ;  /* 0x00005a00b8687a24 */ /* 0x000fe200078e02ff */
[----:B------:R-:W-:Y:S02]  /*24a0*/  FSEL R73, R73, RZ, !P1 ;  /* 0x000000ff49497208 */ /* 0x000fe40004800000 */
[----:B------:R-:W-:-:S03]  /*24b0*/  ISETP.NE.U32.AND P1, PT, RZ, c[0x0][0x258], PT ;  /* 0x00009600ff007a0c */ /* 0x000fc60003f25070 */
[-CC-:B------:R-:W-:Y:S01]  /*24c0*/  FFMA.FTZ R159, R159, R72.reuse, R73.reuse ;  /* 0x000000489f9f7223 */ /* 0x180fe20000010049 */
[----:B------:R-:W-:Y:S01]  /*24d0*/  ISETP.NE.AND.EX P1, PT, RZ, c[0x0][0x25c], PT, P1 ;  /* 0x00009700ff007a0c */ /* 0x000fe20003f25310 */
[-CC-:B------:R-:W-:Y:S02]  /*24e0*/  FFMA.FTZ R90, R90, R72.reuse, R73.reuse ;  /* 0x000000485a5a7223 */ /* 0x180fe40000010049 */
[-CC-:B------:R-:W-:Y:S02]  /*24f0*/  FFMA.FTZ R163, R163, R72.reuse, R73.reuse ;  /* 0x00000048a3a37223 */ /* 0x180fe40000010049 */
[-CC-:B------:R-:W-:Y:S02]  /*2500*/  FFMA.FTZ R198, R198, R72.reuse, R73.reuse ;  /* 0x00000048c6c67223 */ /* 0x180fe40000010049 */
[-CC-:B------:R-:W-:Y:S02]  /*2510*/  FFMA.FTZ R199, R199, R72.reuse, R73.reuse ;  /* 0x00000048c7c77223 */ /* 0x180fe40000010049 */
[----:B------:R-:W-:-:S02]  /*2520*/  FFMA.FTZ R200, R200, R72, R73 ;  /* 0x00000048c8c87223 */ /* 0x000fc40000010049 */
[-CC-:B------:R-:W-:Y:S02]  /*2530*/  FFMA.FTZ R75, R75, R72.reuse, R73.reuse ;  /* 0x000000484b4b7223 */ /* 0x180fe40000010049 */
        /* <DEDUP_REMOVED lines=31> */
[-CC-:B------:R-:W-:Y:S01]  /*2730*/  FFMA.FTZ R96, R80, R72.reuse, R73.reuse ;  /* 0x0000004850607223 */ /* 0x180fe20000010049 */
[----:B------:R-:W-:Y:S01]  /*2740*/  LOP3.LUT R80, R0, 0x1f, RZ, 0xc0, !PT ;  /* 0x0000001f00507812 */ /* 0x000fe200078ec0ff */
[----:B------:R-:W-:Y:S01]  /*2750*/  FFMA.FTZ R72, R88, R72, R73 ;  /* 0x0000004858487223 */ /* 0x000fe20000010049 */
[----:B------:R-:W-:Y:S01]  /*2760*/  SHF.R.S32.HI R73, RZ, 0x1f, R104 ;  /* 0x0000001fff497819 */ /* 0x000fe20000011468 */
[----:B------:R-:W-:Y:S02]  /*2770*/  FADD.FTZ R75, R210, -R75 ;  /* 0x8000004bd24b7221 */ /* 0x000fe40000010000 */
[----:B------:R-:W-:Y:S01]  /*2780*/  FADD.FTZ R89, R230, -R89 ;  /* 0x80000059e6597221 */ /* 0x000fe20000010000 */
[----:B------:R-:W-:Y:S01]  /*2790*/  LEA.HI R73, R73, R104, RZ, 0x3 ;  /* 0x0000006849497211 */ /* 0x000fe200078f18ff */
[----:B------:R-:W-:-:S02]  /*27a0*/  FMUL.FTZ R230, R158, R75 ;  /* 0x0000004b9ee67220 */ /* 0x000fc40000410000 */
[----:B------:R-:W-:Y:S01]  /*27b0*/  FADD.FTZ R213, R213, -R202 ;  /* 0x800000cad5d57221 */ /* 0x000fe20000010000 */
[----:B------:R-:W-:Y:S01]  /*27c0*/  LEA.HI.SX32 R80, R73, R80, 0x1d ;  /* 0x0000005049507211 */ /* 0x000fe200078feaff */
[----:B------:R-:W-:Y:S01]  /*27d0*/  FADD.FTZ R77, R77, -R232 ;  /* 0x800000e84d4d7221 */ /* 0x000fe20000010000 */
[----:B-----5:R-:W-:Y:S01]  /*27e0*/  @P0 PRMT R73, RZ, 0x5410, R51 ;  /* 0x00005410ff490816 */ /* 0x020fe20000000033 */
[----:B------:R-:W-:Y:S02]  /*27f0*/  FMUL.FTZ R232, R158, R213 ;  /* 0x000000d59ee87220 */ /* 0x000fe40000410000 */
[----:B------:R-:W-:Y:S02]  /*2800*/  FADD.FTZ R199, R208, -R199 ;  /* 0x800000c7d0c77221 */ /* 0x000fe40000010000 */
[----:B------:R-:W-:Y:S01]  /*2810*/  @P0 FADD.FTZ R230, R230, R73 ;  /* 0x00000049e6e60221 */ /* 0x000fe20000010000 */
[----:B------:R-:W-:Y:S01]  /*2820*/  @P0 PRMT R73, RZ, 0x7610, R51 ;  /* 0x00007610ff490816 */ /* 0x000fe20000000033 */
[----:B------:R-:W-:-:S02]  /*2830*/  FADD.FTZ R225, R226, -R225 ;  /* 0x800000e1e2e17221 */ /* 0x000fc40000010000 */
[----:B------:R-:W-:Y:S02]  /*2840*/  FMUL.FTZ R226, R158, R199 ;  /* 0x000000c79ee27220 */ /* 0x000fe40000410000 */
[----:B------:R-:W-:Y:S01]  /*2850*/  @P0 FADD.FTZ R232, R232, R73 ;  /* 0x00000049e8e80221 */ /* 0x000fe20000010000 */
[----:B------:R-:W-:Y:S01]  /*2860*/  @P0 PRMT R73, RZ, 0x5410, R50 ;  /* 0x00005410ff490816 */ /* 0x000fe20000000032 */
[----:B------:R-:W-:Y:S02]  /*2870*/  FADD.FTZ R211, R211, -R200 ;  /* 0x800000c8d3d37221 */ /* 0x000fe40000010000 */
[----:B------:R-:W-:Y:S02]  /*2880*/  FADD.FTZ R87, R228, -R87 ;  /* 0x80000057e4577221 */ /* 0x000fe40000010000 */
[----:B------:R-:W-:Y:S01]  /*2890*/  @P0 FADD.FTZ R226, R226, R73 ;  /* 0x00000049e2e20221 */ /* 0x000fe20000010000 */
[----:B------:R-:W-:Y:S01]  /*28a0*/  @P0 PRMT R73, RZ, 0x7610, R50 ;  /* 0x00007610ff490816 */ /* 0x000fe20000000032 */
[----:B------:R-:W-:-:S02]  /*28b0*/  FMUL.FTZ R228, R158, R211 ;  /* 0x000000d39ee47220 */ /* 0x000fc40000410000 */
[----:B------:R-:W-:Y:S02]  /*28c0*/  FADD.FTZ R163, R206, -R163 ;  /* 0x800000a3cea37221 */ /* 0x000fe40000010000 */
[----:B------:R-:W-:Y:S01]  /*28d0*/  @P0 FADD.FTZ R228, R228, R73 ;  /* 0x00000049e4e40221 */ /* 0x000fe20000010000 */
[----:B------:R-:W-:Y:S01]  /*28e0*/  @P0 PRMT R73, RZ, 0x5410, R49 ;  /* 0x00005410ff490816 */ /* 0x000fe20000000031 */
[----:B------:R-:W-:Y:S02]  /*28f0*/  FADD.FTZ R109, R109, -R76 ;  /* 0x8000004c6d6d7221 */ /* 0x000fe40000010000 */
[----:B------:R-:W-:Y:S02]  /*2900*/  FMUL.FTZ R76, R158, R163 ;  /* 0x000000a39e4c7220 */ /* 0x000fe40000410000 */
[----:B------:R-:W-:Y:S02]  /*2910*/  FADD.FTZ R209, R209, -R198 ;  /* 0x800000c6d1d17221 */ /* 0x000fe40000010000 */
[----:B------:R-:W-:Y:S01]  /*2920*/  @P0 FADD.FTZ R76, R76, R73 ;  /* 0x000000494c4c0221 */ /* 0x000fe20000010000 */
[----:B------:R-:W-:Y:S01]  /*2930*/  @P0 PRMT R73, RZ, 0x7610, R49 ;  /* 0x00007610ff490816 */ /* 0x000fe20000000031 */
[----:B------:R-:W-:-:S02]  /*2940*/  FADD.FTZ R103, R103, -R78 ;  /* 0x8000004e67677221 */ /* 0x000fc40000010000 */
[----:B------:R-:W-:Y:S02]  /*2950*/  FMUL.FTZ R78, R158, R209 ;  /* 0x000000d19e4e7220 */ /* 0x000fe40000410000 */
[----:B------:R-:W-:Y:S02]  /*2960*/  FADD.FTZ R159, R110, -R159 ;  /* 0x8000009f6e9f7221 */ /* 0x000fe40000010000 */
[----:B------:R-:W-:Y:S01]  /*2970*/  @P0 FADD.FTZ R78, R78, R73 ;  /* 0x000000494e4e0221 */ /* 0x000fe20000010000 */
[----:B------:R-:W-:Y:S01]  /*2980*/  @P0 PRMT R73, RZ, 0x5410, R48 ;  /* 0x00005410ff490816 */ /* 0x000fe20000000030 */
[----:B------:R-:W-:Y:S02]  /*2990*/  FADD.FTZ R111, R111, -R72 ;  /* 0x800000486f6f7221 */ /* 0x000fe40000010000 */
[----:B------:R-:W-:Y:S02]  /*29a0*/  FMUL.FTZ R72, R158, R159 ;  /* 0x0000009f9e487220 */ /* 0x000fe40000410000 */
[----:B------:R-:W-:-:S02]  /*29b0*/  FADD.FTZ R207, R207, -R90 ;  /* 0x8000005acfcf7221 */ /* 0x000fc40000010000 */
        /* <DEDUP_REMOVED lines=13> */
[C---:B------:R-:W-:Y:S02]  /*2a90*/  FMUL.FTZ R224, R158.reuse, R223 ;  /* 0x000000df9ee07220 */ /* 0x040fe40000410000 */
[----:B------:R-:W-:-:S02]  /*2aa0*/  FMUL.FTZ R218, R158, R105 ;  /* 0x000000699eda7220 */ /* 0x000fc40000410000 */
[----:B------:R-:W-:Y:S01]  /*2ab0*/  @P0 FADD.FTZ R224, R224, R73 ;  /* 0x00000049e0e00221 */ /* 0x000fe20000010000 */
[----:B------:R-:W-:Y:S01]  /*2ac0*/  @P0 PRMT R73, RZ, 0x5410, R54 ;  /* 0x00005410ff490816 */ /* 0x000fe20000000036 */
[----:B------:R-:W-:Y:S02]  /*2ad0*/  FADD.FTZ R221, R221, -R216 ;  /* 0x800000d8dddd7221 */ /* 0x000fe40000010000 */
[----:B------:R-:W-:Y:S02]  /*2ae0*/  FADD.FTZ R79, R220, -R79 ;  /* 0x8000004fdc4f7221 */ /* 0x000fe40000010000 */
[----:B------:R-:W-:Y:S01]  /*2af0*/  @P0 FADD.FTZ R218, R218, R73 ;  /* 0x00000049dada0221 */ /* 0x000fe20000010000 */
[----:B------:R-:W-:Y:S01]  /*2b00*/  @P0 PRMT R73, RZ, 0x7610, R54 ;  /* 0x00007610ff490816 */ /* 0x000fe20000000036 */
[----:B------:R-:W-:Y:S02]  /*2b10*/  FMUL.FTZ R220, R158, R221 ;  /* 0x000000dd9edc7220 */ /* 0x000fe40000410000 */
[----:B------:R-:W-:-:S02]  /*2b20*/  FADD.FTZ R81, R84, -R81 ;  /* 0x8000005154517221 */ /* 0x000fc40000010000 */
[----:B------:R-:W-:Y:S01]  /*2b30*/  @P0 FADD.FTZ R220, R220, R73 ;  /* 0x00000049dcdc0221 */ /* 0x000fe20000010000 */
[----:B------:R-:W-:Y:S01]  /*2b40*/  @P0 PRMT R73, RZ, 0x5410, R53 ;  /* 0x00005410ff490816 */ /* 0x000fe20000000035 */
[----:B------:R-:W-:Y:S02]  /*2b50*/  FADD.FTZ R85, R85, -R214 ;  /* 0x800000d655557221 */ /* 0x000fe40000010000 */
[C---:B------:R-:W-:Y:S01]  /*2b60*/  FMUL.FTZ R214, R158.reuse, R81 ;  /* 0x000000519ed67220 */ /* 0x040fe20000410000 */
[----:B------:R-:W-:Y:S01]  /*2b70*/  @P1 F2FP.BF16.PACK_AB R81, RZ, R230 ;  /* 0x000000e6ff51123e */ /* 0x000fe200000010ff */
[----:B------:R-:W-:Y:S01]  /*2b80*/  FMUL.FTZ R216, R158, R85 ;  /* 0x000000559ed87220 */ /* 0x000fe20000410000 */
[----:B------:R-:W-:Y:S01]  /*2b90*/  @P1 F2FP.BF16.PACK_AB R85, RZ, R78 ;  /* 0x0000004eff55123e */ /* 0x000fe200000010ff */
[----:B------:R-:W-:Y:S01]  /*2ba0*/  @P0 FADD.FTZ R214, R214, R73 ;  /* 0x00000049d6d60221 */ /* 0x000fe20000010000 */
[----:B------:R-:W-:Y:S01]  /*2bb0*/  @P0 PRMT R73, RZ, 0x7610, R53 ;  /* 0x00007610ff490816 */ /* 0x000fe20000000035 */
[----:B------:R-:W-:Y:S01]  /*2bc0*/  FMUL.FTZ R210, R158, R79 ;  /* 0x0000004f9ed27220 */ /* 0x000fe20000410000 */
[----:B------:R-:W-:Y:S01]  /*2bd0*/  @P1 PRMT R71, R81, 0x7610, R71 ;  /* 0x0000761051471816 */ /* 0x000fe20000000047 */
[----:B------:R-:W-:Y:S01]  /*2be0*/  FADD.FTZ R219, R219, -R204 ;  /* 0x800000ccdbdb7221 */ /* 0x000fe20000010000 */
[----:B------:R-:W-:Y:S01]  /*2bf0*/  HFMA2.MMA R81, -RZ, RZ, 0, 9.5367431640625e-07 ;  /* 0x00000010ff517435 */ /* 0x000fe200000001ff */
[----:B------:R-:W-:Y:S01]  /*2c00*/  @P0 FADD.FTZ R216, R216, R73 ;  /* 0x00000049d8d80221 */ /* 0x000fe20000010000 */
[----:B------:R-:W-:Y:S01]  /*2c10*/  @P0 PRMT R73, RZ, 0x5410, R52 ;  /* 0x00005410ff490816 */ /* 0x000fe20000000034 */
[----:B------:R-:W-:Y:S01]  /*2c20*/  FADD.FTZ R245, R212, -R245 ;  /* 0x800000f5d4f57221 */ /* 0x000fe20000010000 */
[----:B------:R-:W-:Y:S01]  /*2c30*/  @P1 F2FP.BF16.PACK_AB R79, RZ, R76 ;  /* 0x0000004cff4f123e */ /* 0x000fe200000010ff */
[----:B------:R-:W-:-:S02]  /*2c40*/  FMUL.FTZ R212, R158, R219 ;  /* 0x000000db9ed47220 */ /* 0x000fc40000410000 */
[----:B------:R-:W-:Y:S01]  /*2c50*/  @P0 FADD.FTZ R210, R210, R73 ;  /* 0x00000049d2d20221 */ /* 0x000fe20000010000 */
[----:B------:R-:W-:Y:S01]  /*2c60*/  @P0 PRMT R73, RZ, 0x7610, R52 ;  /* 0x00007610ff490816 */ /* 0x000fe20000000034 */
[----:B------:R-:W-:Y:S01]  /*2c70*/  FADD.FTZ R247, R94, -R247 ;  /* 0x800000f75ef77221 */ /* 0x000fe20000010000 */
[----:B------:R-:W-:Y:S01]  /*2c80*/  @P1 PRMT R69, R79, 0x7610, R69 ;  /* 0x000076104f451816 */ /* 0x000fe20000000045 */
[----:B------:R-:W-:Y:S02]  /*2c90*/  FADD.FTZ R91, R240, -R91 ;  /* 0x8000005bf05b7221 */ /* 0x000fe40000010000 */
[----:B------:R-:W-:Y:S01]  /*2ca0*/  @P0 FADD.FTZ R212, R212, R73 ;  /* 0x00000049d4d40221 */ /* 0x000fe20000010000 */
[----:B------:R-:W-:Y:S01]  /*2cb0*/  @P0 PRMT R73, RZ, 0x5410, R59 ;  /* 0x00005410ff490816 */ /* 0x000fe2000000003b */
[C---:B------:R-:W-:Y:S01]  /*2cc0*/  FMUL.FTZ R206, R158.reuse, R247 ;  /* 0x000000f79ece7220 */ /* 0x040fe20000410000 */
[----:B------:R-:W-:Y:S01]  /*2cd0*/  @P1 PRMT R69, R69, 0x5410, R85 ;  /* 0x0000541045451816 */ /* 0x000fe20000000055 */
[----:B------:R-:W-:Y:S01]  /*2ce0*/  FMUL.FTZ R208, R158, R91 ;  /* 0x0000005b9ed07220 */ /* 0x000fe20000410000 */
[----:B------:R-:W-:Y:S01]  /*2cf0*/  @P1 F2FP.BF16.PACK_AB R91, RZ, R232 ;  /* 0x000000e8ff5b123e */ /* 0x000fe200000010ff */
[----:B------:R-:W-:Y:S01]  /*2d00*/  @P0 FADD.FTZ R206, R206, R73 ;  /* 0x00000049cece0221 */ /* 0x000fe20000010000 */
[----:B------:R-:W-:Y:S01]  /*2d10*/  @P0 PRMT R73, RZ, 0x7610, R59 ;  /* 0x00007610ff490816 */ /* 0x000fe2000000003b */
[C---:B------:R-:W-:Y:S01]  /*2d20*/  FMUL.FTZ R202, R158.reuse, R89 ;  /* 0x000000599eca7220 */ /* 0x040fe20000410000 */
[----:B------:R-:W-:Y:S01]  /*2d30*/  @P1 F2FP.BF16.PACK_AB R89, RZ, R228 ;  /* 0x000000e4ff59123e */ /* 0x000fe200000010ff */
[----:B------:R-:W-:Y:S01]  /*2d40*/  FMUL.FTZ R204, R158, R245 ;  /* 0x000000f59ecc7220 */ /* 0x000fe20000410000 */
[----:B------:R-:W-:Y:S01]  /*2d50*/  @P1 PRMT R71, R71, 0x5410, R91 ;  /* 0x0000541047471816 */ /* 0x000fe2000000005b */
[----:B------:R-:W-:Y:S01]  /*2d60*/  @P0 FADD.FTZ R208, R208, R73 ;  /* 0x00000049d0d00221 */ /* 0x000fe20000010000 */
[--C-:B------:R-:W-:Y:S01]  /*2d70*/  @P0 PRMT R73, RZ, 0x5410, R58.reuse ;  /* 0x00005410ff490816 */ /* 0x100fe2000000003a */
[----:B------:R-:W-:Y:S01]  /*2d80*/  FADD.FTZ R243, R92, -R243 ;  /* 0x800000f35cf37221 */ /* 0x000fe20000010000 */
[----:B------:R-:W-:Y:S01]  /*2d90*/  @P1 F2FP.BF16.PACK_AB R85, RZ, R218 ;  /* 0x000000daff55123e */ /* 0x000fe200000010ff */
[----:B------:R-:W-:Y:S01]  /*2da0*/  FMUL.FTZ R200, R158, R225 ;  /* 0x000000e19ec87220 */ /* 0x000fe20000410000 */
[----:B------:R-:W-:Y:S01]  /*2db0*/  @P1 F2FP.BF16.PACK_AB R91, RZ, R224 ;  /* 0x000000e0ff5b123e */ /* 0x000fe200000010ff */
[----:B------:R-:W-:Y:S01]  /*2dc0*/  @P0 FADD.FTZ R202, R202, R73 ;  /* 0x00000049caca0221 */ /* 0x000fe20000010000 */
[----:B------:R-:W-:Y:S01]  /*2dd0*/  @P0 PRMT R73, RZ, 0x7610, R58 ;  /* 0x00007610ff490816 */ /* 0x000fe2000000003a */
[----:B------:R-:W-:-:S02]  /*2de0*/  FMUL.FTZ R198, R158, R243 ;  /* 0x000000f39ec67220 */ /* 0x000fc40000410000 */
[----:B------:R-:W-:Y:S02]  /*2df0*/  FADD.FTZ R107, R162, -R107 ;  /* 0x8000006ba26b7221 */ /* 0x000fe40000010000 */
[----:B------:R-:W-:Y:S01]  /*2e00*/  @P0 FADD.FTZ R204, R204, R73 ;  /* 0x00000049cccc0221 */ /* 0x000fe20000010000 */
[----:B------:R-:W-:Y:S01]  /*2e10*/  @P0 PRMT R73, RZ, 0x5410, R57 ;  /* 0x00005410ff490816 */ /* 0x000fe20000000039 */
[C---:B------:R-:W-:Y:S01]  /*2e20*/  FMUL.FTZ R162, R158.reuse, R87 ;  /* 0x000000579ea27220 */ /* 0x040fe20000410000 */
[----:B------:R-:W-:Y:S01]  /*2e30*/  @P1 F2FP.BF16.PACK_AB R87, RZ, R226 ;  /* 0x000000e2ff57123e */ /* 0x000fe200000010ff */
[----:B------:R-:W-:Y:S02]  /*2e40*/  FMUL.FTZ R196, R158, R227 ;  /* 0x000000e39ec47220 */ /* 0x000fe40000410000 */
[----:B------:R-:W-:Y:S01]  /*2e50*/  @P0 FADD.FTZ R198, R198, R73 ;  /* 0x00000049c6c60221 */ /* 0x000fe20000010000 */
[----:B------:R-:W-:Y:S01]  /*2e60*/  @P0 PRMT R73, RZ, 0x7610, R57 ;  /* 0x00007610ff490816 */ /* 0x000fe20000000039 */
[----:B------:R-:W-:Y:S01]  /*2e70*/  FADD.FTZ R83, R83, -R234 ;  /* 0x800000ea53537221 */ /* 0x000fe20000010000 */
[----:B------:R-:W-:Y:S01]  /*2e80*/  @P1 PRMT R70, R87, 0x7610, R70 ;  /* 0x0000761057461816 */ /* 0x000fe20000000046 */
[----:B------:R-:W-:Y:S01]  /*2e90*/  FADD.FTZ R201, R201, -R96 ;  /* 0x80000060c9c97221 */ /* 0x000fe20000010000 */
[----:B------:R-:W-:Y:S01]  /*2ea0*/  @P1 F2FP.BF16.PACK_AB R87, RZ, R220 ;  /* 0x000000dcff57123e */ /* 0x000fe200000010ff */
[----:B------:R-:W-:Y:S01]  /*2eb0*/  @P0 FADD.FTZ R200, R200, R73 ;  /* 0x00000049c8c80221 */ /* 0x000fe20000010000 */
[--C-:B------:R-:W-:Y:S01]  /*2ec0*/  @P0 PRMT R73, RZ, 0x5410, R56.reuse ;  /* 0x00005410ff490816 */ /* 0x100fe20000000038 */
[----:B------:R-:W-:Y:S01]  /*2ed0*/  FMUL.FTZ R96, R158, R83 ;  /* 0x000000539e607220 */ /* 0x000fe20000410000 */
[----:B------:R-:W-:Y:S01]  /*2ee0*/  @P1 F2FP.BF16.PACK_AB R83, RZ, R74 ;  /* 0x0000004aff53123e */ /* 0x000fe200000010ff */
[----:B------:R-:W-:Y:S01]  /*2ef0*/  FADD.FTZ R99, R102, -R99 ;  /* 0x8000006366637221 */ /* 0x000fe20000010000 */
[----:B------:R-:W-:Y:S01]  /*2f00*/  @P1 PRMT R70, R70, 0x5410, R89 ;  /* 0x0000541046461816 */ /* 0x000fe20000000059 */
[----:B------:R-:W-:Y:S01]  /*2f10*/  @P0 FADD.FTZ R162, R162, R73 ;  /* 0x00000049a2a20221 */ /* 0x000fe20000010000 */
[----:B------:R-:W-:Y:S01]  /*2f20*/  @P0 PRMT R73, RZ, 0x7610, R56 ;  /* 0x00007610ff490816 */ /* 0x000fe20000000038 */
[----:B------:R-:W-:Y:S01]  /*2f30*/  FMUL.FTZ R104, R158, R99 ;  /* 0x000000639e687220 */ /* 0x000fe20000410000 */
[----:B------:R-:W-:Y:S01]  /*2f40*/  @P1 F2FP.BF16.PACK_AB R89, RZ, R222 ;  /* 0x000000deff59123e */ /* 0x000fe200000010ff */
[----:B------:R-:W-:-:S02]  /*2f50*/  FADD.FTZ R233, R238, -R233 ;  /* 0x800000e9eee97221 */ /* 0x000fc40000010000 */
[----:B------:R-:W-:Y:S01]  /*2f60*/  @P0 FADD.FTZ R196, R196, R73 ;  /* 0x00000049c4c40221 */ /* 0x000fe20000010000 */
[----:B------:R-:W-:Y:S01]  /*2f70*/  @P0 PRMT R73, RZ, 0x5410, R63 ;  /* 0x00005410ff490816 */ /* 0x000fe2000000003f */
[----:B------:R-:W-:Y:S02]  /*2f80*/  FADD.FTZ R95, R108, -R95 ;  /* 0x8000005f6c5f7221 */ /* 0x000fe40000010000 */
[----:B------:R-:W-:Y:S02]  /*2f90*/  FMUL.FTZ R108, R158, R233 ;  /* 0x000000e99e6c7220 */ /* 0x000fe40000410000 */
[----:B------:R-:W-:Y:S01]  /*2fa0*/  @P0 FADD.FTZ R96, R96, R73 ;  /* 0x0000004960600221 */ /* 0x000fe20000010000 */
[----:B------:R-:W-:Y:S01]  /*2fb0*/  @P0 PRMT R73, RZ, 0x7610, R63 ;  /* 0x00007610ff490816 */ /* 0x000fe2000000003f */
[----:B------:R-:W-:Y:S02]  /*2fc0*/  FADD.FTZ R237, R237, -R98 ;  /* 0x80000062eded7221 */ /* 0x000fe40000010000 */
[----:B------:R-:W-:Y:S01]  /*2fd0*/  FMUL.FTZ R102, R158, R77 ;  /* 0x0000004d9e667220 */ /* 0x000fe20000410000 */
[----:B------:R-:W-:Y:S01]  /*2fe0*/  @P1 F2FP.BF16.PACK_AB R77, RZ, R72 ;  /* 0x00000048ff4d123e */ /* 0x000fe200000010ff */
[----:B------:R-:W-:Y:S01]  /*2ff0*/  @P0 FADD.FTZ R104, R104, R73 ;  /* 0x0000004968680221 */ /* 0x000fe20000010000 */
[----:B------:R-:W-:Y:S01]  /*3000*/  @P0 PRMT R73, RZ, 0x5410, R62 ;  /* 0x00005410ff490816 */ /* 0x000fe2000000003e */
[----:B------:R-:W-:Y:S01]  /*3010*/  FMUL.FTZ R110, R158, R237 ;  /* 0x000000ed9e6e7220 */ /* 0x000fe20000410000 */
[----:B------:R-:W-:Y:S01]  /*3020*/  @P1 PRMT R68, R77, 0x7610, R68 ;  /* 0x000076104d441816 */ /* 0x000fe20000000044 */
[----:B------:R-:W-:-:S02]  /*3030*/  FADD.FTZ R97, R100, -R97 ;  /* 0x8000006164617221 */ /* 0x000fc40000010000 */
[----:B------:R-:W-:Y:S01]  /*3040*/  @P0 FADD.FTZ R108, R108, R73 ;  /* 0x000000496c6c0221 */ /* 0x000fe20000010000 */
[----:B------:R-:W-:Y:S01]  /*3050*/  @P0 PRMT R73, RZ, 0x7610, R62 ;  /* 0x00007610ff490816 */ /* 0x000fe2000000003e */
[----:B------:R-:W-:Y:S01]  /*3060*/  FMUL.FTZ R106, R158, R97 ;  /* 0x000000619e6a7220 */ /* 0x000fe20000410000 */
[----:B------:R-:W-:Y:S01]  /*3070*/  @P1 PRMT R68, R68, 0x5410, R83 ;  /* 0x0000541044441816 */ /* 0x000fe20000000053 */
[----:B------:R-:W-:Y:S01]  /*3080*/  FADD.FTZ R249, R236, -R249 ;  /* 0x800000f9ecf97221 */ /* 0x000fe20000010000 */
[----:B------:R-:W-:Y:S01]  /*3090*/  @P1 F2FP.BF16.PACK_AB R83, RZ, R216 ;  /* 0x000000d8ff53123e */ /* 0x000fe200000010ff */
[----:B------:R-:W-:Y:S01]  /*30a0*/  @P0 FADD.FTZ R110, R110, R73 ;  /* 0x000000496e6e0221 */ /* 0x000fe20000010000 */
[----:B------:R-:W-:Y:S01]  /*30b0*/  @P0 PRMT R73, RZ, 0x5410, R61 ;  /* 0x00005410ff490816 */ /* 0x000fe2000000003d */
[----:B------:R-:W-:Y:S02]  /*30c0*/  FMUL.FTZ R100, R158, R249 ;  /* 0x000000f99e647220 */ /* 0x000fe40000410000 */
[----:B------:R-:W-:-:S02]  /*30d0*/  FADD.FTZ R251, R242, -R251 ;  /* 0x800000fbf2fb7221 */ /* 0x000fc40000010000 */
[----:B------:R-:W-:Y:S01]  /*30e0*/  @P0 FADD.FTZ R102, R102, R73 ;  /* 0x0000004966660221 */ /* 0x000fe20000010000 */
[----:B------:R-:W-:Y:S01]  /*30f0*/  @P0 PRMT R73, RZ, 0x7610, R61 ;  /* 0x00007610ff490816 */ /* 0x000fe2000000003d */
[----:B------:R-:W-:Y:S02]  /*3100*/  FMUL.FTZ R98, R158, R251 ;  /* 0x000000fb9e627220 */ /* 0x000fe40000410000 */
[----:B------:R-:W-:Y:S02]  /*3110*/  FADD.FTZ R93, R82, -R93 ;  /* 0x8000005d525d7221 */ /* 0x000fe40000010000 */
[----:B------:R-:W-:Y:S01]  /*3120*/  @P0 FADD.FTZ R106, R106, R73 ;  /* 0x000000496a6a0221 */ /* 0x000fe20000010000 */
[----:B------:R-:W-:Y:S01]  /*3130*/  @P0 PRMT R73, RZ, 0x5410, R60 ;  /* 0x00005410ff490816 */ /* 0x000fe2000000003c */
[C---:B------:R-:W-:Y:S02]  /*3140*/  FMUL.FTZ R92, R158.reuse, R93 ;  /* 0x0000005d9e5c7220 */ /* 0x040fe40000410000 */
[----:B------:R-:W-:-:S02]  /*3150*/  FMUL.FTZ R94, R158, R95 ;  /* 0x0000005f9e5e7220 */ /* 0x000fc40000410000 */
[----:B------:R-:W-:Y:S01]  /*3160*/  @P0 FADD.FTZ R100, R100, R73 ;  /* 0x0000004964640221 */ /* 0x000fe20000010000 */
[----:B------:R-:W-:Y:S01]  /*3170*/  @P0 PRMT R73, RZ, 0x7610, R60 ;  /* 0x00007610ff490816 */ /* 0x000fe2000000003c */
[C---:B------:R-:W-:Y:S02]  /*3180*/  FMUL.FTZ R82, R158.reuse, R101 ;  /* 0x000000659e527220 */ /* 0x040fe40000410000 */
[----:B------:R-:W-:Y:S02]  /*3190*/  FMUL.FTZ R88, R158, R109 ;  /* 0x0000006d9e587220 */ /* 0x000fe40000410000 */
        /* <DEDUP_REMOVED lines=10> */
[-C--:B------:R-:W-:Y:S02]  /*3240*/  FMUL.FTZ R78, R78, R195.reuse ;  /* 0x000000c34e4e7220 */ /* 0x080fe40000410000 */
[----:B------:R-:W-:-:S02]  /*3250*/  FMUL.FTZ R75, R230, R195 ;  /* 0x000000c3e64b7220 */ /* 0x000fc40000410000 */
[----:B------:R-:W-:Y:S01]  /*3260*/  @P0 FADD.FTZ R82, R82, R73 ;  /* 0x0000004952520221 */ /* 0x000fe20000010000 */
[----:B------:R-:W-:Y:S01]  /*3270*/  @P0 PRMT R73, RZ, 0x7610, R65 ;  /* 0x00007610ff490816 */ /* 0x000fe20000000041 */
[-C--:B------:R-:W-:Y:S02]  /*3280*/  FMUL.FTZ R232, R232, R195.reuse ;  /* 0x000000c3e8e87220 */ /* 0x080fe40000410000 */
[-C--:B------:R-:W-:Y:S02]  /*3290*/  FMUL.FTZ R226, R226, R195.reuse ;  /* 0x000000c3e2e27220 */ /* 0x080fe40000410000 */
[----:B------:R-:W-:Y:S01]  /*32a0*/  @P0 FADD.FTZ R88, R88, R73 ;  /* 0x0000004958580221 */ /* 0x000fe20000010000 */
[----:B------:R-:W-:Y:S01]  /*32b0*/  @P0 PRMT R73, RZ, 0x5410, R66 ;  /* 0x00005410ff490816 */ /* 0x000fe20000000042 */
[----:B------:R-:W-:Y:S01]  /*32c0*/  FMUL.FTZ R95, R228, R195 ;  /* 0x000000c3e45f7220 */ /* 0x000fe20000410000 */
[----:B------:R-:W-:Y:S01]  /*32d0*/  F2FP.BF16.PACK_AB R75, R232, R75 ;  /* 0x0000004be84b723e */ /* 0x000fe200000010ff */
[----:B------:R-:W-:-:S02]  /*32e0*/  FMUL.FTZ R72, R72, R195 ;  /* 0x000000c348487220 */ /* 0x000fc40000410000 */
[----:B------:R-:W-:Y:S01]  /*32f0*/  @P0 FADD.FTZ R84, R84, R73 ;  /* 0x0000004954540221 */ /* 0x000fe20000010000 */
[----:B------:R-:W-:Y:S01]  /*3300*/  @P0 PRMT R73, RZ, 0x7610, R66 ;  /* 0x00007610ff490816 */ /* 0x000fe20000000042 */
[-C--:B------:R-:W-:Y:S01]  /*3310*/  FMUL.FTZ R93, R74, R195.reuse ;  /* 0x000000c34a5d7220 */ /* 0x080fe20000410000 */
[----:B------:R-:W-:Y:S01]  /*3320*/  F2FP.BF16.PACK_AB R74, R95, R226 ;  /* 0x000000e25f4a723e */ /* 0x000fe200000010ff */
[-C--:B------:R-:W-:Y:S02]  /*3330*/  FMUL.FTZ R222, R222, R195.reuse ;  /* 0x000000c3dede7220 */ /* 0x080fe40000410000 */
[----:B------:R-:W-:Y:S01]  /*3340*/  @P0 FADD.FTZ R86, R86, R73 ;  /* 0x0000004956560221 */ /* 0x000fe20000010000 */
[----:B------:R-:W-:Y:S01]  /*3350*/  @P0 PRMT R73, RZ, 0x5410, R67 ;  /* 0x00005410ff490816 */ /* 0x000fe20000000043 */
[-C--:B------:R-:W-:Y:S01]  /*3360*/  FMUL.FTZ R97, R224, R195.reuse ;  /* 0x000000c3e0617220 */ /* 0x080fe20000410000 */
[----:B------:R-:W-:Y:S01]  /*3370*/  F2FP.BF16.PACK_AB R72, R93, R72 ;  /* 0x000000485d48723e */ /* 0x000fe200000010ff */
[-C--:B------:R-:W-:Y:S01]  /*3380*/  FMUL.FTZ R93, R212, R195.reuse ;  /* 0x000000c3d45d7220 */ /* 0x080fe20000410000 */
[----:B------:R-:W-:Y:S01]  /*3390*/  @P1 F2FP.BF16.PACK_AB R212, RZ, R212 ;  /* 0x000000d4ffd4123e */ /* 0x000fe200000010ff */
[----:B------:R-:W-:Y:S01]  /*33a0*/  @P0 FADD.FTZ R90, R90, R73 ;  /* 0x000000495a5a0221 */ /* 0x000fe20000010000 */
[----:B------:R-:W-:Y:S01]  /*33b0*/  @P0 PRMT R73, RZ, 0x7610, R67 ;  /* 0x00007610ff490816 */ /* 0x000fe20000000043 */
[----:B------:R-:W-:-:S02]  /*33c0*/  FMUL.FTZ R218, R218, R195 ;  /* 0x000000c3dada7220 */ /* 0x000fc40000410000 */
[-C--:B------:R-:W-:Y:S02]  /*33d0*/  FMUL.FTZ R95, R220, R195.reuse ;  /* 0x000000c3dc5f7220 */ /* 0x080fe40000410000 */
[----:B------:R-:W-:Y:S02]  /*33e0*/  @P0 FADD.FTZ R158, R158, R73 ;  /* 0x000000499e9e0221 */ /* 0x000fe40000010000 */
[----:B------:R-:W-:Y:S02]  /*33f0*/  FMUL.FTZ R73, R76, R195 ;  /* 0x000000c34c497220 */ /* 0x000fe40000410000 */
[----:B------:R-:W-:-:S03]  /*3400*/  IMAD.WIDE.U32 R76, R192, R81, c[0x0][0x248] ;  /* 0x00009200c04c7625 */ /* 0x000fc600078e0051 */
[----:B------:R-:W-:Y:S01]  /*3410*/  F2FP.BF16.PACK_AB R73, R78, R73 ;  /* 0x000000494e49723e */ /* 0x000fe200000010ff */
[----:B------:R-:W-:-:S04]  /*3420*/  @P1 IMAD.WIDE.U32 R78, R192, R81, c[0x0][0x258] ;  /* 0x00009600c04e1625 */ /* 0x000fc800078e0051 */
[-C--:B------:R-:W-:Y:S01]  /*3430*/  FMUL.FTZ R216, R216, R195.reuse ;  /* 0x000000c3d8d87220 */ /* 0x080fe20000410000 */
[----:B------:R1:W-:Y:S04]  /*3440*/  @P1 STG.E.128 [R78.64], R68 ;  /* 0x000000444e001986 */ /* 0x0003e8000c101d04 */
[----:B------:R2:W-:Y:S01]  /*3450*/  STG.E.128 [R76.64], R72 ;  /* 0x000000484c007986 */ /* 0x0005e2000c101d04 */
[----:B-1----:R-:W-:Y:S02]  /*3460*/  @P1 F2FP.BF16.PACK_AB R79, RZ, R214 ;  /* 0x000000d6ff4f123e */ /* 0x002fe400000010ff */
[----:B------:R-:W-:Y:S02]  /*3470*/  @P1 PRMT R71, R89, 0x7610, R71 ;  /* 0x0000761059471816 */ /* 0x000fe40000000047 */
[----:B--2---:R-:W-:Y:S01]  /*3480*/  @P1 F2FP.BF16.PACK_AB R77, RZ, R210 ;  /* 0x000000d2ff4d123e */ /* 0x004fe200000010ff */
[-C--:B------:R-:W-:Y:S01]  /*3490*/  FMUL.FTZ R73, R214, R195.reuse ;  /* 0x000000c3d6497220 */ /* 0x080fe20000410000 */
[----:B------:R-:W-:Y:S01]  /*34a0*/  @P1 PRMT R70, R85, 0x7610, R70 ;  /* 0x0000761055461816 */ /* 0x000fe20000000046 */
[----:B------:R-:W-:Y:S01]  /*34b0*/  FMUL.FTZ R72, R210, R195 ;  /* 0x000000c3d2487220 */ /* 0x000fe20000410000 */
[----:B------:R-:W-:Y:S01]  /*34c0*/  @P1 PRMT R69, R79, 0x7610, R69 ;  /* 0x000076104f451816 */ /* 0x000fe20000000045 */
[----:B------:R-:W-:Y:S01]  /*34d0*/  IMAD.WIDE.U32 R78, R194, R81, c[0x0][0x248] ;  /* 0x00009200c24e7625 */ /* 0x000fe200078e0051 */
[----:B------:R-:W-:-:S02]  /*34e0*/  @P1 PRMT R68, R77, 0x7610, R68 ;  /* 0x000076104d441816 */ /* 0x000fc40000000044 */
[----:B------:R-:W-:Y:S01]  /*34f0*/  @P1 PRMT R71, R71, 0x5410, R91 ;  /* 0x0000541047471816 */ /* 0x000fe2000000005b */
[----:B------:R-:W-:Y:S01]  /*3500*/  @P1 IMAD.WIDE.U32 R76, R194, R81, c[0x0][0x258] ;  /* 0x00009600c24c1625 */ /* 0x000fe200078e0051 */
[----:B------:R-:W-:Y:S02]  /*3510*/  @P1 PRMT R70, R70, 0x5410, R87 ;  /* 0x0000541046461816 */ /* 0x000fe40000000057 */
[----:B------:R-:W-:Y:S02]  /*3520*/  @P1 PRMT R69, R69, 0x5410, R83 ;  /* 0x0000541045451816 */ /* 0x000fe40000000053 */
[----:B------:R-:W-:Y:S02]  /*3530*/  @P1 PRMT R68, R68, 0x5410, R212 ;  /* 0x0000541044441816 */ /* 0x000fe400000000d4 */
[----:B------:R-:W-:Y:S01]  /*3540*/  F2FP.BF16.PACK_AB R75, R97, R222 ;  /* 0x000000de614b723e */ /* 0x000fe200000010ff */
[----:B------:R-:W-:Y:S01]  /*3550*/  FMUL.FTZ R97, R208, R195 ;  /* 0x000000c3d0617220 */ /* 0x000fe20000410000 */
[----:B------:R-:W-:Y:S01]  /*3560*/  F2FP.BF16.PACK_AB R74, R95, R218 ;  /* 0x000000da5f4a723e */ /* 0x000fe200000010ff */
[----:B------:R1:W-:Y:S01]  /*3570*/  @P1 STG.E.128 [R76.64], R68 ;  /* 0x000000444c001986 */ /* 0x0003e2000c101d04 */
[----:B------:R-:W-:Y:S01]  /*3580*/  F2FP.BF16.PACK_AB R73, R216, R73 ;  /* 0x00000049d849723e */ /* 0x000fe200000010ff */
[-C--:B------:R-:W-:Y:S01]  /*3590*/  FMUL.FTZ R95, R204, R195.reuse ;  /* 0x000000c3cc5f7220 */ /* 0x080fe20000410000 */
[----:B------:R-:W-:Y:S01]  /*35a0*/  F2FP.BF16.PACK_AB R72, R93, R72 ;  /* 0x000000485d48723e */ /* 0x000fe200000010ff */
[-C--:B------:R-:W-:Y:S01]  /*35b0*/  FMUL.FTZ R93, R196, R195.reuse ;  /* 0x000000c3c45d7220 */ /* 0x080fe20000410000 */
[----:B------:R-:W-:Y:S01]  /*35c0*/  @P1 F2FP.BF16.PACK_AB R89, RZ, R206 ;  /* 0x000000ceff59123e */ /* 0x000fe200000010ff */
[-C--:B------:R-:W-:Y:S01]  /*35d0*/  FMUL.FTZ R206, R206, R195.reuse ;  /* 0x000000c3cece7220 */ /* 0x080fe20000410000 */
[----:B------:R-:W-:Y:S01]  /*35e0*/  @P1 F2FP.BF16.PACK_AB R85, RZ, R202 ;  /* 0x000000caff55123e */ /* 0x000fe200000010ff */
[----:B------:R2:W-:Y:S01]  /*35f0*/  STG.E.128 [R78.64], R72 ;  /* 0x000000484e007986 */ /* 0x0005e2000c101d04 */
[----:B------:R-:W-:Y:S01]  /*3600*/  @P1 F2FP.BF16.PACK_AB R83, RZ, R200 ;  /* 0x000000c8ff53123e */ /* 0x000fe200000010ff */
[-C--:B------:R-:W-:Y:S01]  /*3610*/  FMUL.FTZ R202, R202, R195.reuse ;  /* 0x000000c3caca7220 */ /* 0x080fe20000410000 */
[----:B------:R-:W-:Y:S01]  /*3620*/  @P1 F2FP.BF16.PACK_AB R91, RZ, R208 ;  /* 0x000000d0ff5b123e */ /* 0x000fe200000010ff */
[----:B------:R-:W-:Y:S01]  /*3630*/  FMUL.FTZ R200, R200, R195 ;  /* 0x000000c3c8c87220 */ /* 0x000fe20000410000 */
[----:B------:R-:W-:-:S02]  /*3640*/  @P1 F2FP.BF16.PACK_AB R87, RZ, R204 ;  /* 0x000000ccff57123e */ /* 0x000fc400000010ff */
[----:B------:R-:W-:Y:S02]  /*3650*/  @P1 F2FP.BF16.PACK_AB R196, RZ, R196 ;  /* 0x000000c4ffc4123e */ /* 0x000fe400000010ff */
[----:B-1----:R-:W-:Y:S02]  /*3660*/  @P1 F2FP.BF16.PACK_AB R77, RZ, R162 ;  /* 0x000000a2ff4d123e */ /* 0x002fe400000010ff */
[----:B------:R-:W-:Y:S02]  /*3670*/  @P1 PRMT R71, R89, 0x7610, R71 ;  /* 0x0000761059471816 */ /* 0x000fe40000000047 */
[----:B------:R-:W-:Y:S02]  /*3680*/  @P1 PRMT R70, R85, 0x7610, R70 ;  /* 0x0000761055461816 */ /* 0x000fe40000000046 */
[----:B------:R-:W-:Y:S01]  /*3690*/  @P1 PRMT R68, R77, 0x7610, R68 ;  /* 0x000076104d441816 */ /* 0x000fe20000000044 */
[----:B------:R-:W-:Y:S01]  /*36a0*/  @P1 IMAD.WIDE.U32 R76, R193, R81, c[0x0][0x258] ;  /* 0x00009600c14c1625 */ /* 0x000fe200078e0051 */
[----:B--2---:R-:W-:-:S02]  /*36b0*/  @P1 F2FP.BF16.PACK_AB R79, RZ, R198 ;  /* 0x000000c6ff4f123e */ /* 0x004fc400000010ff */
[----:B------:R-:W-:Y:S01]  /*36c0*/  @P1 PRMT R71, R71, 0x5410, R91 ;  /* 0x0000541047471816 */ /* 0x000fe2000000005b */
[-C--:B------:R-:W-:Y:S01]  /*36d0*/  FMUL.FTZ R73, R198, R195.reuse ;  /* 0x000000c3c6497220 */ /* 0x080fe20000410000 */
[----:B------:R-:W-:Y:S01]  /*36e0*/  @P1 PRMT R69, R79, 0x7610, R69 ;  /* 0x000076104f451816 */ /* 0x000fe20000000045 */
[----:B------:R-:W-:Y:S01]  /*36f0*/  FMUL.FTZ R72, R162, R195 ;  /* 0x000000c3a2487220 */ /* 0x000fe20000410000 */
[----:B------:R-:W-:Y:S01]  /*3700*/  @P1 PRMT R70, R70, 0x5410, R87 ;  /* 0x0000541046461816 */ /* 0x000fe20000000057 */
[----:B------:R-:W-:Y:S01]  /*3710*/  IMAD.WIDE.U32 R78, R193, R81, c[0x0][0x248] ;  /* 0x00009200c14e7625 */ /* 0x000fe200078e0051 */
        /* <DEDUP_REMOVED lines=21> */
[----:B------:R-:W-:Y:S02]  /*3870*/  @P1 IADD3 R76, R192, 0x60, RZ ;  /* 0x00000060c04c1810 */ /* 0x000fe40007ffe0ff */
[----:B------:R-:W-:Y:S01]  /*3880*/  @P1 PRMT R71, R89, 0x7610, R71 ;  /* 0x0000761059471816 */ /* 0x000fe20000000047 */
[-C--:B------:R-:W-:Y:S01]  /*3890*/  FMUL.FTZ R89, R94, R195.reuse ;  /* 0x000000c35e597220 */ /* 0x080fe20000410000 */
[----:B------:R-:W-:Y:S02]  /*38a0*/  @P1 PRMT R70, R85, 0x7610, R70 ;  /* 0x0000761055461816 */ /* 0x000fe40000000046 */
[----:B--2---:R-:W-:Y:S01]  /*38b0*/  @P1 F2FP.BF16.PACK_AB R79, RZ, R102 ;  /* 0x00000066ff4f123e */ /* 0x004fe200000010ff */
[-C--:B------:R-:W-:Y:S01]  /*38c0*/  FMUL.FTZ R73, R102, R195.reuse ;  /* 0x000000c366497220 */ /* 0x080fe20000410000 */
[----:B------:R-:W-:Y:S01]  /*38d0*/  IADD3 R78, R80, 0x60, RZ ;  /* 0x00000060504e7810 */ /* 0x000fe20007ffe0ff */
[----:B------:R-:W-:Y:S01]  /*38e0*/  FMUL.FTZ R72, R100, R195 ;  /* 0x000000c364487220 */ /* 0x000fe20000410000 */
[----:B------:R-:W-:-:S02]  /*38f0*/  @P1 PRMT R69, R79, 0x7610, R69 ;  /* 0x000076104f451816 */ /* 0x000fc40000000045 */
[----:B------:R-:W-:Y:S01]  /*3900*/  @P1 PRMT R68, R77, 0x7610, R68 ;  /* 0x000076104d441816 */ /* 0x000fe20000000044 */
[-C--:B------:R-:W-:Y:S01]  /*3910*/  @P1 IMAD.WIDE.U32 R76, R76, R81.reuse, c[0x0][0x258] ;  /* 0x000096004c4c1625 */ /* 0x080fe200078e0051 */
[----:B------:R-:W-:Y:S02]  /*3920*/  @P1 PRMT R71, R71, 0x5410, R91 ;  /* 0x0000541047471816 */ /* 0x000fe4000000005b */
[----:B------:R-:W-:Y:S01]  /*3930*/  @P1 PRMT R70, R70, 0x5410, R87 ;  /* 0x0000541046461816 */ /* 0x000fe20000000057 */
[----:B------:R-:W-:Y:S01]  /*3940*/  IMAD.WIDE.U32 R78, R78, R81, c[0x0][0x248] ;  /* 0x000092004e4e7625 */ /* 0x000fe200078e0051 */
[----:B------:R-:W-:Y:S02]  /*3950*/  @P1 PRMT R69, R69, 0x5410, R83 ;  /* 0x0000541045451816 */ /* 0x000fe40000000053 */
[----:B------:R-:W-:Y:S01]  /*3960*/  @P1 PRMT R68, R68, 0x5410, R98 ;  /* 0x0000541044441816 */ /* 0x000fe20000000062 */
[----:B------:R-:W-:Y:S01]  /*3970*/  FMUL.FTZ R91, R88, R195 ;  /* 0x000000c3585b7220 */ /* 0x000fe20000410000 */
[----:B------:R-:W-:-:S02]  /*3980*/  F2FP.BF16.PACK_AB R75, R97, R96 ;  /* 0x00000060614b723e */ /* 0x000fc400000010ff */
[----:B------:R-:W-:Y:S01]  /*3990*/  F2FP.BF16.PACK_AB R74, R95, R108 ;  /* 0x0000006c5f4a723e */ /* 0x000fe200000010ff */
[----:B------:R1:W-:Y:S01]  /*39a0*/  @P1 STG.E.128 [R76.64], R68 ;  /* 0x000000444c001986 */ /* 0x0003e2000c101d04 */
[----:B------:R-:W-:Y:S02]  /*39b0*/  F2FP.BF16.PACK_AB R73, R106, R73 ;  /* 0x000000496a49723e */ /* 0x000fe400000010ff */
[----:B------:R-:W-:Y:S02]  /*39c0*/  F2FP.BF16.PACK_AB R72, R93, R72 ;  /* 0x000000485d48723e */ /* 0x000fe400000010ff */
[----:B------:R-:W-:Y:S01]  /*39d0*/  @P1 F2FP.BF16.PACK_AB R83, RZ, R82 ;  /* 0x00000052ff53123e */ /* 0x000fe200000010ff */
[-C--:B------:R-:W-:Y:S01]  /*39e0*/  FMUL.FTZ R82, R82, R195.reuse ;  /* 0x000000c352527220 */ /* 0x080fe20000410000 */
[----:B------:R-:W-:Y:S01]  /*39f0*/  @P1 F2FP.BF16.PACK_AB R87, RZ, R84 ;  /* 0x00000054ff57123e */ /* 0x000fe200000010ff */
[----:B------:R2:W-:Y:S01]  /*3a00*/  STG.E.128 [R78.64], R72 ;  /* 0x000000484e007986 */ /* 0x0005e2000c101d04 */
[----:B------:R-:W-:Y:S01]  /*3a10*/  FMUL.FTZ R84, R84, R195 ;  /* 0x000000c354547220 */ /* 0x000fe20000410000 */
[----:B------:R-:W-:-:S02]  /*3a20*/  @P1 F2FP.BF16.PACK_AB R85, RZ, R88 ;  /* 0x00000058ff55123e */ /* 0x000fc400000010ff */
[----:B-1----:R-:W-:Y:S01]  /*3a30*/  @P1 F2FP.BF16.PACK_AB R77, RZ, R92 ;  /* 0x0000005cff4d123e */ /* 0x002fe200000010ff */
[-C--:B------:R-:W-:Y:S01]  /*3a40*/  FMUL.FTZ R92, R92, R195.reuse ;  /* 0x000000c35c5c7220 */ /* 0x080fe20000410000 */
[----:B------:R-:W-:Y:S02]  /*3a50*/  @P1 PRMT R69, R83, 0x7610, R69 ;  /* 0x0000761053451816 */ /* 0x000fe40000000045 */
[----:B------:R-:W-:Y:S02]  /*3a60*/  @P1 PRMT R68, R77, 0x7610, R68 ;  /* 0x000076104d441816 */ /* 0x000fe40000000044 */
[----:B------:R-:W-:Y:S01]  /*3a70*/  IADD3 R76, R80, 0x80, RZ ;  /* 0x00000080504c7810 */ /* 0x000fe20007ffe0ff */
[-C--:B--2---:R-:W-:Y:S01]  /*3a80*/  FMUL.FTZ R75, R90, R195.reuse ;  /* 0x000000c35a4b7220 */ /* 0x084fe20000410000 */
[----:B------:R-:W-:Y:S01]  /*3a90*/  @P1 F2FP.BF16.PACK_AB R90, RZ, R90 ;  /* 0x0000005aff5a123e */ /* 0x000fe200000010ff */
[-C--:B------:R-:W-:Y:S01]  /*3aa0*/  FMUL.FTZ R72, R158, R195.reuse ;  /* 0x000000c39e487220 */ /* 0x080fe20000410000 */
[----:B------:R-:W-:Y:S01]  /*3ab0*/  @P1 F2FP.BF16.PACK_AB R79, RZ, R94 ;  /* 0x0000005eff4f123e */ /* 0x000fe200000010ff */
[----:B------:R-:W-:Y:S01]  /*3ac0*/  FMUL.FTZ R195, R86, R195 ;  /* 0x000000c356c37220 */ /* 0x000fe20000410000 */
[----:B------:R-:W-:Y:S01]  /*3ad0*/  @P1 IADD3 R78, R192, 0x80, RZ ;  /* 0x00000080c04e1810 */ /* 0x000fe20007ffe0ff */
[----:B------:R-:W-:Y:S01]  /*3ae0*/  IMAD.WIDE.U32 R76, R76, R81, c[0x0][0x248] ;  /* 0x000092004c4c7625 */ /* 0x000fe200078e0051 */
[----:B------:R-:W-:-:S02]  /*3af0*/  @P1 F2FP.BF16.PACK_AB R86, RZ, R86 ;  /* 0x00000056ff56123e */ /* 0x000fc400000010ff */
[----:B------:R-:W-:Y:S02]  /*3b00*/  @P1 F2FP.BF16.PACK_AB R158, RZ, R158 ;  /* 0x0000009eff9e123e */ /* 0x000fe400000010ff */
[----:B------:R-:W-:Y:S02]  /*3b10*/  @P1 PRMT R70, R87, 0x7610, R70 ;  /* 0x0000761057461816 */ /* 0x000fe40000000046 */
[----:B------:R-:W-:Y:S02]  /*3b20*/  @P1 PRMT R71, R90, 0x7610, R71 ;  /* 0x000076105a471816 */ /* 0x000fe40000000047 */
[----:B------:R-:W-:Y:S01]  /*3b30*/  @P1 PRMT R68, R68, 0x5410, R79 ;  /* 0x0000541044441816 */ /* 0x000fe2000000004f */
[----:B------:R-:W-:Y:S01]  /*3b40*/  @P1 IMAD.WIDE.U32 R78, R78, R81, c[0x0][0x258] ;  /* 0x000096004e4e1625 */ /* 0x000fe200078e0051 */
[----:B------:R-:W-:Y:S02]  /*3b50*/  F2FP.BF16.PACK_AB R75, R72, R75 ;  /* 0x0000004b484b723e */ /* 0x000fe400000010ff */
[----:B------:R-:W-:-:S02]  /*3b60*/  @P1 PRMT R69, R69, 0x5410, R85 ;  /* 0x0000541045451816 */ /* 0x000fc40000000055 */
[----:B------:R-:W-:Y:S02]  /*3b70*/  @P1 PRMT R70, R70, 0x5410, R86 ;  /* 0x0000541046461816 */ /* 0x000fe40000000056 */
[----:B------:R-:W-:Y:S02]  /*3b80*/  @P1 PRMT R71, R71, 0x5410, R158 ;  /* 0x0000541047471816 */ /* 0x000fe4000000009e */
[----:B------:R-:W-:Y:S02]  /*3b90*/  F2FP.BF16.PACK_AB R74, R195, R84 ;  /* 0x00000054c34a723e */ /* 0x000fe400000010ff */
[----:B------:R-:W-:Y:S01]  /*3ba0*/  F2FP.BF16.PACK_AB R73, R91, R82 ;  /* 0x000000525b49723e */ /* 0x000fe200000010ff */
[----:B------:R1:W-:Y:S01]  /*3bb0*/  @P1 STG.E.128 [R78.64], R68 ;  /* 0x000000444e001986 */ /* 0x0003e2000c101d04 */
[----:B------:R-:W-:Y:S02]  /*3bc0*/  F2FP.BF16.PACK_AB R72, R89, R92 ;  /* 0x0000005c5948723e */ /* 0x000fe400000010ff */
[----:B------:R-:W-:-:S03]  /*3bd0*/  MOV R81, c[0x0][0x160] ;  /* 0x0000580000517a02 */ /* 0x000fc60000000f00 */
[----:B------:R1:W-:Y:S01]  /*3be0*/  STG.E.128 [R76.64], R72 ;  /* 0x000000484c007986 */ /* 0x0003e2000c101d04 */
[----:B------:R-:W-:-:S04]  /*3bf0*/  LEA R184, R81, R184, 0x2 ;  /* 0x000000b851b87211 */ /* 0x000fc800078e10ff */
[----:B------:R-:W-:-:S13]  /*3c00*/  ISETP.GE.AND P0, PT, R184, c[0x0][0x164], PT ;  /* 0x00005900b8007a0c */ /* 0x000fda0003f06270 */
[----:B01----:R-:W-:Y:S01]  /*3c10*/  @P0 CALL.REL.NOINC `(.L_x_34) ;  /* 0x0000001000000944 */ /* 0x003fe20003c00000 */
[----:B------:R-:W-:Y:S05]  /*3c20*/  BRA `(.L_x_35) ;  /* 0xffffccb000007947 */ /* 0x000fea000383ffff */
.L_x_34:
[----:B------:R-:W-:Y:S05]  /*3c30*/  BSYNC B1 ;  /* 0x0000000000017941 */ /* 0x000fea0003800000 */
.L_x_31:
[----:B------:R-:W-:Y:S02]  /*3c40*/  MOV R87, R35 ;  /* 0x0000002300577202 */ /* 0x000fe40000000f00 */
[----:B------:R-:W-:Y:S02]  /*3c50*/  MOV R81, R33 ;  /* 0x0000002100517202 */ /* 0x000fe40000000f00 */
[----:B------:R-:W-:Y:S02]  /*3c60*/  MOV R86, R34 ;  /* 0x0000002200567202 */ /* 0x000fe40000000f00 */
[----:B------:R-:W-:Y:S02]  /*3c70*/  MOV R35, R16 ;  /* 0x0000001000237202 */ /* 0x000fe40000000f00 */
[----:B------:R-:W-:Y:S02]  /*3c80*/  MOV R33, R18 ;  /* 0x0000001200217202 */ /* 0x000fe40000000f00 */
[----:B------:R-:W-:-:S02]  /*3c90*/  MOV R34, R19 ;  /* 0x0000001300227202 */ /* 0x000fc40000000f00 */
        /* <DEDUP_REMOVED lines=72> */
.L_x_30:
[----:B------:R-:W-:Y:S05]  /*4120*/  BSYNC B0 ;  /* 0x0000000000007941 */ /* 0x000fea0003800000 */
.L_x_28:
[----:B------:R-:W-:Y:S01]  /*4130*/  SHF.R.U32.HI R2, RZ, 0x5, R0 ;  /* 0x00000005ff027819 */ /* 0x000fe20000011600 */
[----:B------:R-:W-:Y:S01]  /*4140*/  WARPSYNC 0xffffffff ;  /* 0xffffffff00007948 */ /* 0x000fe20003800000 */
[----:B------:R-:W-:-:S05]  /*4150*/  LOP3.LUT R3, R0, 0x1f, RZ, 0xc0, !PT ;  /* 0x0000001f00037812 */ /* 0x000fca00078ec0ff */
[----:B------:R-:W-:-:S05]  /*4160*/  IMAD R2, R2, 0xa0, R3 ;  /* 0x000000a002027824 */ /* 0x000fca00078e0203 */
[----:B------:R-:W-:-:S05]  /*4170*/  SHF.L.U32 R2, R2, 0x5, RZ ;  /* 0x0000000502027819 */ /* 0x000fca00000006ff */
[----:B------:R-:W-:Y:S04]  /*4180*/  STS.128 [R2], R64 ;  /* 0x0000004002007388 */ /* 0x000fe80000000c00 */
[----:B------:R-:W-:Y:S04]  /*4190*/  STS.128 [R2+0x10], R68 ;  /* 0x0000104402007388 */ /* 0x000fe80000000c00 */
[----:B------:R0:W-:Y:S04]  /*41a0*/  STS.128 [R2+0x400], R72 ;  /* 0x0004004802007388 */ /* 0x0001e80000000c00 */
        /* <DEDUP_REMOVED lines=8> */
[----:B0-----:R-:W0:Y:S04]  /*4230*/  S2R R75, SR_CTAID.X ;  /* 0x00000000004b7919 */ /* 0x001e280000002500 */
[----:B------:R-:W1:Y:S04]  /*4240*/  LDS R3, [R0.X4] ;  /* 0x0000000000037984 */ /* 0x000e680000004800 */
[----:B------:R-:W2:Y:S01]  /*4250*/  LDS R24, [R0.X4+0x200] ;  /* 0x0002000000187984 */ /* 0x000ea20000004800 */
[----:B0-----:R-:W-:-:S03]  /*4260*/  IMAD R75, R75, c[0x0][0x168], RZ ;  /* 0x00005a004b4b7a24 */ /* 0x001fc600078e02ff */
[----:B------:R-:W0:Y:S04]  /*4270*/  LDS R25, [R0.X4+0x400] ;  /* 0x0004000000197984 */ /* 0x000e280000004800 */
[----:B------:R-:W3:Y:S04]  /*4280*/  LDS R26, [R0.X4+0x1400] ;  /* 0x00140000001a7984 */ /* 0x000ee80000004800 */
[----:B------:R-:W4:Y:S04]  /*4290*/  LDS R27, [R0.X4+0x1600] ;  /* 0x00160000001b7984 */ /* 0x000f280000004800 */
[----:B------:R-:W5:Y:S04]  /*42a0*/  LDS R28, [R0.X4+0x1800] ;  /* 0x00180000001c7984 */ /* 0x000f680000004800 */
[----:B------:R-:W-:Y:S04]  /*42b0*/  LDS R30, [R0.X4+0x1a00] ;  /* 0x001a0000001e7984 */ /* 0x000fe80000004800 */
[----:B------:R-:W5:Y:S04]  /*42c0*/  LDS R20, [R0.X4+0x800] ;  /* 0x0008000000147984 */ /* 0x000f680000004800 */
[----:B------:R-:W5:Y:S04]  /*42d0*/  LDS R29, [R0.X4+0x1c00] ;  /* 0x001c0000001d7984 */ /* 0x000f680000004800 */
[----:B------:R-:W5:Y:S01]  /*42e0*/  LDS R21, [R0.X4+0xa00] ;  /* 0x000a000000157984 */ /* 0x000f620000004800 */
[----:B-1----:R-:W-:-:S03]  /*42f0*/  FADD.FTZ R3, RZ, R3 ;  /* 0x00000003ff037221 */ /* 0x002fc60000010000 */
[----:B------:R-:W1:Y:S01]  /*4300*/  LDS R36, [R0.X4+0x1e00] ;  /* 0x001e000000247984 */ /* 0x000e620000004800 */
[----:B--2---:R-:W-:-:S03]  /*4310*/  FADD.FTZ R24, RZ, R24 ;  /* 0x00000018ff187221 */ /* 0x004fc60000010000 */
[----:B------:R-:W2:Y:S01]  /*4320*/  LDS R22, [R0.X4+0xc00] ;  /* 0x000c000000167984 */ /* 0x000ea20000004800 */
[----:B0-----:R-:W-:-:S03]  /*4330*/  FADD.FTZ R25, RZ, R25 ;  /* 0x00000019ff197221 */ /* 0x001fc60000010000 */
[----:B------:R-:W0:Y:S01]  /*4340*/  LDS R31, [R0.X4+0x2000] ;  /* 0x00200000001f7984 */ /* 0x000e220000004800 */
[----:B---3--:R-:W-:-:S03]  /*4350*/  FADD.FTZ R26, R3, R26 ;  /* 0x0000001a031a7221 */ /* 0x008fc60000010000 */
[----:B------:R-:W3:Y:S01]  /*4360*/  LDS R23, [R0.X4+0xe00] ;  /* 0x000e000000177984 */ /* 0x000ee20000004800 */
[----:B----4-:R-:W-:-:S03]  /*4370*/  FADD.FTZ R27, R24, R27 ;  /* 0x0000001b181b7221 */ /* 0x010fc60000010000 */
[----:B------:R-:W4:Y:S01]  /*4380*/  LDS R3, [R0.X4+0x600] ;  /* 0x0006000000037984 */ /* 0x000f220000004800 */
[----:B-----5:R-:W-:-:S03]  /*4390*/  FADD.FTZ R28, R25, R28 ;  /* 0x0000001c191c7221 */ /* 0x020fc60000010000 */
[----:B------:R-:W5:Y:S04]  /*43a0*/  LDS R38, [R0.X4+0x2200] ;  /* 0x0022000000267984 */ /* 0x000f680000004800 */
[----:B------:R-:W5:Y:S01]  /*43b0*/  LDS R24, [R0.X4+0x1000] ;  /* 0x0010000000187984 */ /* 0x000f620000004800 */
[----:B------:R-:W-:-:S03]  /*43c0*/  FADD.FTZ R20, RZ, R20 ;  /* 0x00000014ff147221 */ /* 0x000fc60000010000 */
[----:B------:R-:W5:Y:S01]  /*43d0*/  LDS R37, [R0.X4+0x2400] ;  /* 0x0024000000257984 */ /* 0x000f620000004800 */
[----:B------:R-:W-:-:S03]  /*43e0*/  FADD.FTZ R20, R20, R29 ;  /* 0x0000001d14147221 */ /* 0x000fc60000010000 */
[----:B------:R-:W5:Y:S01]  /*43f0*/  LDS R25, [R0.X4+0x1200] ;  /* 0x0012000000197984 */ /* 0x000f620000004800 */
[----:B------:R-:W-:-:S03]  /*4400*/  FADD.FTZ R21, RZ, R21 ;  /* 0x00000015ff157221 */ /* 0x000fc60000010000 */
[----:B------:R-:W5:Y:S04]  /*4410*/  LDS R40, [R0.X4+0x2600] ;  /* 0x0026000000287984 */ /* 0x000f680000004800 */
[----:B------:R-:W5:Y:S01]  /*4420*/  LDS R39, [R0.X4+0x2800] ;  /* 0x0028000000277984 */ /* 0x000f620000004800 */
[----:B-1----:R-:W-:-:S03]  /*4430*/  FADD.FTZ R21, R21, R36 ;  /* 0x0000002415157221 */ /* 0x002fc60000010000 */
[----:B------:R-:W1:Y:S01]  /*4440*/  LDS R42, [R0.X4+0x2a00] ;  /* 0x002a0000002a7984 */ /* 0x000e620000004800 */
[----:B--2---:R-:W-:-:S03]  /*4450*/  FADD.FTZ R22, RZ, R22 ;  /* 0x00000016ff167221 */ /* 0x004fc60000010000 */
[----:B------:R-:W2:Y:S01]  /*4460*/  LDS R41, [R0.X4+0x2c00] ;  /* 0x002c000000297984 */ /* 0x000ea20000004800 */
[----:B0-----:R-:W-:-:S03]  /*4470*/  FADD.FTZ R22, R22, R31 ;  /* 0x0000001f16167221 */ /* 0x001fc60000010000 */
[----:B------:R-:W0:Y:S01]  /*4480*/  LDS R44, [R0.X4+0x2e00] ;  /* 0x002e0000002c7984 */ /* 0x000e220000004800 */
[----:B---3--:R-:W-:-:S03]  /*4490*/  FADD.FTZ R23, RZ, R23 ;  /* 0x00000017ff177221 */ /* 0x008fc60000010000 */
[----:B------:R-:W3:Y:S01]  /*44a0*/  LDS R43, [R0.X4+0x3000] ;  /* 0x00300000002b7984 */ /* 0x000ee20000004800 */
[----:B----4-:R-:W-:-:S03]  /*44b0*/  FADD.FTZ R3, RZ, R3 ;  /* 0x00000003ff037221 */ /* 0x010fc60000010000 */
[----:B------:R-:W4:Y:S01]  /*44c0*/  LDS R46, [R0.X4+0x3200] ;  /* 0x00320000002e7984 */ /* 0x000f220000004800 */
[----:B------:R-:W-:Y:S02]  /*44d0*/  FADD.FTZ R3, R3, R30 ;  /* 0x0000001e03037221 */ /* 0x000fe40000010000 */
[----:B-----5:R-:W-:Y:S01]  /*44e0*/  FADD.FTZ R23, R23, R38 ;  /* 0x0000002617177221 */ /* 0x020fe20000010000 */
[----:B------:R-:W5:Y:S01]  /*44f0*/  LDS R45, [R0.X4+0x3400] ;  /* 0x00340000002d7984 */ /* 0x000f620000004800 */
[----:B------:R-:W-:-:S03]  /*4500*/  FADD.FTZ R24, RZ, R24 ;  /* 0x00000018ff187221 */ /* 0x000fc60000010000 */
[----:B------:R-:W5:Y:S01]  /*4510*/  LDS R64, [R0.X4+0x3600] ;  /* 0x0036000000407984 */ /* 0x000f620000004800 */
[----:B------:R-:W-:-:S03]  /*4520*/  FADD.FTZ R24, R24, R37 ;  /* 0x0000002518187221 */ /* 0x000fc60000010000 */
[----:B------:R-:W5:Y:S01]  /*4530*/  LDS R47, [R0.X4+0x3800] ;  /* 0x00380000002f7984 */ /* 0x000f620000004800 */
[----:B------:R-:W-:-:S03]  /*4540*/  FADD.FTZ R25, RZ, R25 ;  /* 0x00000019ff197221 */ /* 0x000fc60000010000 */
[----:B------:R-:W5:Y:S01]  /*4550*/  LDS R66, [R0.X4+0x3a00] ;  /* 0x003a000000427984 */ /* 0x000f620000004800 */
[----:B------:R-:W-:-:S03]  /*4560*/  FADD.FTZ R25, R25, R40 ;  /* 0x0000002819197221 */ /* 0x000fc60000010000 */
[----:B------:R-:W5:Y:S01]  /*4570*/  LDS R65, [R0.X4+0x3c00] ;  /* 0x003c000000417984 */ /* 0x000f620000004800 */
[----:B------:R-:W-:-:S03]  /*4580*/  FADD.FTZ R26, R26, R39 ;  /* 0x000000271a1a7221 */ /* 0x000fc60000010000 */
[----:B------:R-:W5:Y:S01]  /*4590*/  LDS R68, [R0.X4+0x3e00] ;  /* 0x003e000000447984 */ /* 0x000f620000004800 */
[----:B-1----:R-:W-:-:S03]  /*45a0*/  FADD.FTZ R27, R27, R42 ;  /* 0x0000002a1b1b7221 */ /* 0x002fc60000010000 */
[----:B------:R-:W1:Y:S01]  /*45b0*/  LDS R67, [R0.X4+0x4000] ;  /* 0x0040000000437984 */ /* 0x000e620000004800 */
[----:B--2---:R-:W-:-:S03]  /*45c0*/  FADD.FTZ R28, R28, R41 ;  /* 0x000000291c1c7221 */ /* 0x004fc60000010000 */
[----:B------:R-:W-:Y:S01]  /*45d0*/  LDS R70, [R0.X4+0x4200] ;  /* 0x0042000000467984 */ /* 0x000fe20000004800 */
[----:B0-----:R-:W-:-:S03]  /*45e0*/  FADD.FTZ R3, R3, R44 ;  /* 0x0000002c03037221 */ /* 0x001fc60000010000 */
[----:B------:R-:W0:Y:S01]  /*45f0*/  LDS R69, [R0.X4+0x4400] ;  /* 0x0044000000457984 */ /* 0x000e220000004800 */
[----:B---3--:R-:W-:-:S03]  /*4600*/  FADD.FTZ R20, R20, R43 ;  /* 0x0000002b14147221 */ /* 0x008fc60000010000 */
[----:B------:R-:W2:Y:S01]  /*4610*/  LDS R72, [R0.X4+0x4600] ;  /* 0x0046000000487984 */ /* 0x000ea20000004800 */
[----:B----4-:R-:W-:-:S03]  /*4620*/  FADD.FTZ R21, R21, R46 ;  /* 0x0000002e15157221 */ /* 0x010fc60000010000 */
[----:B------:R-:W3:Y:S01]  /*4630*/  LDS R71, [R0.X4+0x4800] ;  /* 0x0048000000477984 */ /* 0x000ee20000004800 */
[----:B-----5:R-:W-:-:S03]  /*4640*/  FADD.FTZ R22, R22, R45 ;  /* 0x0000002d16167221 */ /* 0x020fc60000010000 */
[----:B------:R-:W4:Y:S01]  /*4650*/  LDS R74, [R0.X4+0x4a00] ;  /* 0x004a0000004a7984 */ /* 0x000f220000004800 */
[----:B------:R-:W-:-:S03]  /*4660*/  FADD.FTZ R23, R23, R64 ;  /* 0x0000004017177221 */ /* 0x000fc60000010000 */
[----:B------:R-:W5:Y:S01]  /*4670*/  LDS R73, [R0.X4+0x4c00] ;  /* 0x004c000000497984 */ /* 0x000f620000004800 */
[----:B------:R-:W-:-:S03]  /*4680*/  FADD.FTZ R24, R24, R47 ;  /* 0x0000002f18187221 */ /* 0x000fc60000010000 */
[----:B------:R-:W5:Y:S01]  /*4690*/  LDS R76, [R0.X4+0x4e00] ;  /* 0x004e0000004c7984 */ /* 0x000f620000004800 */
[----:B------:R-:W-:-:S03]  /*46a0*/  FADD.FTZ R25, R25, R66 ;  /* 0x0000004219197221 */ /* 0x000fc60000010000 */
[----:B------:R-:W-:Y:S01]  /*46b0*/  BAR.SYNC.DEFER_BLOCKING 0x0 ;  /* 0x0000000000007b1d */ /* 0x000fe20000010000 */
[----:B------:R-:W-:Y:S02]  /*46c0*/  FADD.FTZ R65, R26, R65 ;  /* 0x000000411a417221 */ /* 0x000fe40000010000 */
[----:B------:R-:W-:Y:S02]  /*46d0*/  FADD.FTZ R27, R27, R68 ;  /* 0x000000441b1b7221 */ /* 0x000fe40000010000 */
[----:B-1----:R-:W-:Y:S02]  /*46e0*/  FADD.FTZ R67, R28, R67 ;  /* 0x000000431c437221 */ /* 0x002fe40000010000 */
[----:B0-----:R-:W-:Y:S02]  /*46f0*/  FADD.FTZ R69, R20, R69 ;  /* 0x0000004514457221 */ /* 0x001fe40000010000 */
[----:B--2---:R-:W-:Y:S01]  /*4700*/  FADD.FTZ R21, R21, R72 ;  /* 0x0000004815157221 */ /* 0x004fe20000010000 */
[----:B------:R-:W-:Y:S01]  /*4710*/  STS.128 [R2], R48 ;  /* 0x0000003002007388 */ /* 0x000fe20000000c00 */
[----:B---3--:R-:W-:-:S03]  /*4720*/  FADD.FTZ R71, R22, R71 ;  /* 0x0000004716477221 */ /* 0x008fc60000010000 */
[----:B------:R-:W-:Y:S01]  /*4730*/  STS.128 [R2+0x10], R52 ;  /* 0x0000103402007388 */ /* 0x000fe20000000c00 */
[----:B----4-:R-:W-:-:S03]  /*4740*/  FADD.FTZ R23, R23, R74 ;  /* 0x0000004a17177221 */ /* 0x010fc60000010000 */
[----:B------:R-:W-:Y:S01]  /*4750*/  STS.128 [R2+0x400], R56 ;  /* 0x0004003802007388 */ /* 0x000fe20000000c00 */
[----:B-----5:R-:W-:-:S03]  /*4760*/  FADD.FTZ R73, R24, R73 ;  /* 0x0000004918497221 */ /* 0x020fc60000010000 */
[----:B------:R-:W-:Y:S01]  /*4770*/  STS.128 [R2+0x410], R60 ;  /* 0x0004103c02007388 */ /* 0x000fe20000000c00 */
[----:B------:R-:W-:-:S03]  /*4780*/  FADD.FTZ R25, R25, R76 ;  /* 0x0000004c19197221 */ /* 0x000fc60000010000 */
[----:B------:R-:W-:Y:S04]  /*4790*/  STS.128 [R2+0x800], R80 ;  /* 0x0008005002007388 */ /* 0x000fe80000000c00 */
[----:B------:R-:W-:Y:S04]  /*47a0*/  STS.128 [R2+0x810], R32 ;  /* 0x0008102002007388 */ /* 0x000fe80000000c00 */
[----:B------:R-:W-:Y:S04]  /*47b0*/  STS.128 [R2+0xc00], R16 ;  /* 0x000c001002007388 */ /* 0x000fe80000000c00 */
[----:B------:R-:W-:Y:S04]  /*47c0*/  STS.128 [R2+0xc10], R12 ;  /* 0x000c100c02007388 */ /* 0x000fe80000000c00 */
[----:B------:R0:W-:Y:S04]  /*47d0*/  STS.128 [R2+0x1000], R8 ;  /* 0x0010000802007388 */ /* 0x0001e80000000c00 */
[----:B------:R1:W-:Y:S04]  /*47e0*/  STS.128 [R2+0x1010], R4 ;  /* 0x0010100402007388 */ /* 0x0003e80000000c00 */
[----:B------:R-:W-:Y:S01]  /*47f0*/  BAR.SYNC.DEFER_BLOCKING 0x0 ;  /* 0x0000000000007b1d */ /* 0x000fe20000010000 */
[----:B0-----:R-:W-:-:S04]  /*4800*/  IADD3 R10, P0, R75, R0, RZ ;  /* 0x000000004b0a7210 */ /* 0x001fc80007f1e0ff */
[----:B------:R-:W-:Y:S01]  /*4810*/  IADD3.X R13, RZ, RZ, RZ, P0, !PT ;  /* 0x000000ffff0d7210 */ /* 0x000fe200007fe4ff */
[----:B-1----:R-:W-:-:S03]  /*4820*/  FADD.FTZ R7, R3, R70 ;  /* 0x0000004603077221 */ /* 0x002fc60000010000 */
[C---:B------:R-:W-:Y:S02]  /*4830*/  SHF.L.U64.HI R14, R10.reuse, 0x2, R13 ;  /* 0x000000020a0e7819 */ /* 0x040fe4000001020d */
[----:B------:R-:W-:-:S04]  /*4840*/  SHF.L.U32 R10, R10, 0x2, RZ ;  /* 0x000000020a0a7819 */ /* 0x000fc800000006ff */
[----:B------:R-:W-:Y:S01]  /*4850*/  IADD3 R2, P0, R10, c[0x0][0x228], RZ ;  /* 0x00008a000a027a10 */ /* 0x000fe20007f1e0ff */
[----:B------:R-:W0:Y:S03]  /*4860*/  LDS R48, [R0.X4] ;  /* 0x0000000000307984 */ /* 0x000e260000004800 */
[----:B------:R-:W-:Y:S01]  /*4870*/  IADD3.X R3, R14, c[0x0][0x22c], RZ, P0, !PT ;  /* 0x00008b000e037a10 */ /* 0x000fe200007fe4ff */
[----:B------:R-:W1:Y:S04]  /*4880*/  LDS R17, [R0.X4+0x1400] ;  /* 0x0014000000117984 */ /* 0x000e680000004800 */
[----:B------:R-:W2:Y:S04]  /*4890*/  LDS R5, [R0.X4+0x200] ;  /* 0x0002000000057984 */ /* 0x000ea80000004800 */
[----:B------:R-:W3:Y:S04]  /*48a0*/  LDS R4, [R0.X4+0x2800] ;  /* 0x0028000000047984 */ /* 0x000ee80000004800 */
[----:B------:R-:W4:Y:S04]  /*48b0*/  LDS R12, [R0.X4+0x1600] ;  /* 0x00160000000c7984 */ /* 0x000f280000004800 */
[----:B------:R-:W5:Y:S04]  /*48c0*/  LDS R9, [R0.X4+0x3c00] ;  /* 0x003c000000097984 */ /* 0x000f680000004800 */
[----:B------:R-:W5:Y:S04]  /*48d0*/  LDS R11, [R0.X4+0x2a00] ;  /* 0x002a0000000b7984 */ /* 0x000f680000004800 */
[----:B------:R-:W5:Y:S04]  /*48e0*/  LDS R29, [R0.X4+0x3e00] ;  /* 0x003e0000001d7984 */ /* 0x000f680000004800 */
[----:B------:R-:W5:Y:S04]  /*48f0*/  LDS R6, [R0.X4+0x400] ;  /* 0x0004000000067984 */ /* 0x000f680000004800 */
[----:B------:R-:W5:Y:S04]  /*4900*/  LDS R15, [R0.X4+0x1800] ;  /* 0x00180000000f7984 */ /* 0x000f680000004800 */
[----:B------:R-:W5:Y:S01]  /*4910*/  LDS R33, [R0.X4+0x2c00] ;  /* 0x002c000000217984 */ /* 0x000f620000004800 */
[----:B0-----:R-:W-:-:S03]  /*4920*/  FADD.FTZ R48, RZ, R48 ;  /* 0x00000030ff307221 */ /* 0x001fc60000010000 */
[----:B------:R-:W0:Y:S01]  /*4930*/  LDS R8, [R0.X4+0x600] ;  /* 0x0006000000087984 */ /* 0x000e220000004800 */
[----:B-1----:R-:W-:Y:S02]  /*4940*/  FADD.FTZ R17, R48, R17 ;  /* 0x0000001130117221 */ /* 0x002fe40000010000 */
[----:B--2---:R-:W-:Y:S01]  /*4950*/  FADD.FTZ R5, RZ, R5 ;  /* 0x00000005ff057221 */ /* 0x004fe20000010000 */
[----:B------:R-:W-:Y:S01]  /*4960*/  LDS R16, [R0.X4+0x1c00] ;  /* 0x001c000000107984 */ /* 0x000fe20000004800 */
[----:B---3--:R-:W-:-:S03]  /*4970*/  FADD.FTZ R4, R17, R4 ;  /* 0x0000000411047221 */ /* 0x008fc60000010000 */
[----:B------:R-:W-:Y:S01]  /*4980*/  LDS R35, [R0.X4+0x2e00] ;  /* 0x002e000000237984 */ /* 0x000fe20000004800 */
[----:B----4-:R-:W-:-:S03]  /*4990*/  FADD.FTZ R12, R5, R12 ;  /* 0x0000000c050c7221 */ /* 0x010fc60000010000 */
[----:B------:R-:W1:Y:S01]  /*49a0*/  LDS R17, [R0.X4+0x1a00] ;  /* 0x001a000000117984 */ /* 0x000e620000004800 */
[----:B-----5:R-:W-:Y:S01]  /*49b0*/  FADD.FTZ R13, R4, R9 ;  /* 0x00000009040d7221 */ /* 0x020fe20000010000 */
[----:B------:R-:W-:Y:S02]  /*49c0*/  IADD3 R4, P0, R10, c[0x0][0x220], RZ ;  /* 0x000088000a047a10 */ /* 0x000fe40007f1e0ff */
[----:B------:R-:W2:Y:S01]  /*49d0*/  LDS R9, [R0.X4+0x800] ;  /* 0x0008000000097984 */ /* 0x000ea20000004800 */
[----:B------:R-:W-:Y:S01]  /*49e0*/  FADD.FTZ R12, R12, R11 ;  /* 0x0000000b0c0c7221 */ /* 0x000fe20000010000 */
[----:B------:R-:W-:Y:S02]  /*49f0*/  IADD3.X R5, R14, c[0x0][0x224], RZ, P0, !PT ;  /* 0x000089000e057a10 */ /* 0x000fe400007fe4ff */
[----:B------:R-:W3:Y:S01]  /*4a00*/  LDS R10, [R0.X4+0xa00] ;  /* 0x000a0000000a7984 */ /* 0x000ee20000004800 */
[----:B------:R-:W-:-:S03]  /*4a10*/  FADD.FTZ R41, R12, R29 ;  /* 0x0000001d0c297221 */ /* 0x000fc60000010000 */
[----:B------:R-:W4:Y:S01]  /*4a20*/  LDS R11, [R0.X4+0xc00] ;  /* 0x000c0000000b7984 */ /* 0x000f220000004800 */
[----:B------:R-:W-:-:S03]  /*4a30*/  FADD.FTZ R6, RZ, R6 ;  /* 0x00000006ff067221 */ /* 0x000fc60000010000 */
[----:B------:R-:W5:Y:S01]  /*4a40*/  LDS R19, [R0.X4+0x1e00] ;  /* 0x001e000000137984 */ /* 0x000f620000004800 */
[----:B------:R-:W-:-:S03]  /*4a50*/  FADD.FTZ R6, R6, R15 ;  /* 0x0000000f06067221 */ /* 0x000fc60000010000 */
[----:B------:R-:W5:Y:S01]  /*4a60*/  LDS R12, [R0.X4+0xe00] ;  /* 0x000e0000000c7984 */ /* 0x000f620000004800 */
[----:B------:R-:W-:-:S03]  /*4a70*/  FADD.FTZ R6, R6, R33 ;  /* 0x0000002106067221 */ /* 0x000fc60000010000 */
[----:B------:R-:W-:Y:S01]  /*4a80*/  STG.E [R2.64], R13 ;  /* 0x0000000d02007986 */ /* 0x000fe2000c101904 */
[----:B0-----:R-:W-:-:S03]  /*4a90*/  FADD.FTZ R8, RZ, R8 ;  /* 0x00000008ff087221 */ /* 0x001fc60000010000 */
[----:B------:R-:W0:Y:S04]  /*4aa0*/  LDS R43, [R0.X4+0x4000] ;  /* 0x00400000002b7984 */ /* 0x000e280000004800 */
[----:B------:R-:W0:Y:S04]  /*4ab0*/  LDS R22, [R0.X4+0x3000] ;  /* 0x0030000000167984 */ /* 0x000e280000004800 */
[----:B------:R-:W0:Y:S01]  /*4ac0*/  LDS R18, [R0.X4+0x2000] ;  /* 0x0020000000127984 */ /* 0x000e220000004800 */
[----:B-1----:R-:W-:-:S03]  /*4ad0*/  FADD.FTZ R8, R8, R17 ;  /* 0x0000001108087221 */ /* 0x002fc60000010000 */
[----:B------:R-:W1:Y:S01]  /*4ae0*/  LDS R13, [R0.X4+0x1000] ;  /* 0x00100000000d7984 */ /* 0x000e620000004800 */
[----:B------:R-:W-:-:S03]  /*4af0*/  FADD.FTZ R8, R8, R35 ;  /* 0x0000002308087221 */ /* 0x000fc60000010000 */
[----:B------:R-:W1:Y:S01]  /*4b00*/  LDS R45, [R0.X4+0x4200] ;  /* 0x00420000002d7984 */ /* 0x000e620000004800 */
[----:B--2---:R-:W-:-:S03]  /*4b10*/  FADD.FTZ R9, RZ, R9 ;  /* 0x00000009ff097221 */ /* 0x004fc60000010000 */
[----:B------:R-:W2:Y:S01]  /*4b20*/  LDS R37, [R0.X4+0x3200] ;  /* 0x0032000000257984 */ /* 0x000ea20000004800 */
[----:B---3--:R-:W-:Y:S02]  /*4b30*/  FADD.FTZ R10, RZ, R10 ;  /* 0x0000000aff0a7221 */ /* 0x008fe40000010000 */
[----:B------:R-:W-:Y:S01]  /*4b40*/  FADD.FTZ R9, R9, R16 ;  /* 0x0000001009097221 */ /* 0x000fe20000010000 */
[----:B------:R-:W3:Y:S01]  /*4b50*/  LDS R29, [R0.X4+0x2200] ;  /* 0x00220000001d7984 */ /* 0x000ee20000004800 */
[----:B----4-:R-:W-:-:S03]  /*4b60*/  FADD.FTZ R11, RZ, R11 ;  /* 0x0000000bff0b7221 */ /* 0x010fc60000010000 */
[----:B------:R-:W4:Y:S01]  /*4b70*/  LDS R14, [R0.X4+0x1200] ;  /* 0x00120000000e7984 */ /* 0x000f220000004800 */
[----:B-----5:R-:W-:-:S03]  /*4b80*/  FADD.FTZ R10, R10, R19 ;  /* 0x000000130a0a7221 */ /* 0x020fc60000010000 */
[----:B------:R-:W5:Y:S01]  /*4b90*/  LDS R28, [R0.X4+0x4400] ;  /* 0x00440000001c7984 */ /* 0x000f620000004800 */
[----:B------:R-:W-:-:S03]  /*4ba0*/  FADD.FTZ R12, RZ, R12 ;  /* 0x0000000cff0c7221 */ /* 0x000fc60000010000 */
[----:B------:R-:W5:Y:S04]  /*4bb0*/  LDS R24, [R0.X4+0x3400] ;  /* 0x0034000000187984 */ /* 0x000f680000004800 */
[----:B------:R-:W5:Y:S01]  /*4bc0*/  LDS R20, [R0.X4+0x2400] ;  /* 0x0024000000147984 */ /* 0x000f620000004800 */
[----:B0-----:R-:W-:-:S03]  /*4bd0*/  FADD.FTZ R43, R6, R43 ;  /* 0x0000002b062b7221 */ /* 0x001fc60000010000 */
[----:B------:R-:W0:Y:S01]  /*4be0*/  LDS R47, [R0.X4+0x4600] ;  /* 0x00460000002f7984 */ /* 0x000e220000004800 */
[----:B------:R-:W-:-:S03]  /*4bf0*/  FADD.FTZ R9, R9, R22 ;  /* 0x0000001609097221 */ /* 0x000fc60000010000 */
[----:B------:R-:W0:Y:S01]  /*4c00*/  LDS R39, [R0.X4+0x3600] ;  /* 0x0036000000277984 */ /* 0x000e220000004800 */
[----:B------:R-:W-:-:S03]  /*4c10*/  FADD.FTZ R11, R11, R18 ;  /* 0x000000120b0b7221 */ /* 0x000fc60000010000 */
[----:B------:R-:W0:Y:S01]  /*4c20*/  LDS R31, [R0.X4+0x2600] ;  /* 0x00260000001f7984 */ /* 0x000e220000004800 */
[----:B-1----:R-:W-:-:S03]  /*4c30*/  FADD.FTZ R13, RZ, R13 ;  /* 0x0000000dff0d7221 */ /* 0x002fc60000010000 */
[----:B------:R-:W1:Y:S01]  /*4c40*/  LDS R30, [R0.X4+0x4800] ;  /* 0x00480000001e7984 */ /* 0x000e620000004800 */
[----:B------:R-:W-:-:S03]  /*4c50*/  FADD.FTZ R45, R8, R45 ;  /* 0x0000002d082d7221 */ /* 0x000fc60000010000 */
[----:B------:R-:W1:Y:S01]  /*4c60*/  LDS R26, [R0.X4+0x3800] ;  /* 0x00380000001a7984 */ /* 0x000e620000004800 */
[----:B--2---:R-:W-:-:S03]  /*4c70*/  FADD.FTZ R10, R10, R37 ;  /* 0x000000250a0a7221 */ /* 0x004fc60000010000 */
[----:B------:R-:W2:Y:S01]  /*4c80*/  LDS R49, [R0.X4+0x4a00] ;  /* 0x004a000000317984 */ /* 0x000ea20000004800 */
[----:B---3--:R-:W-:-:S03]  /*4c90*/  FADD.FTZ R12, R12, R29 ;  /* 0x0000001d0c0c7221 */ /* 0x008fc60000010000 */
[----:B------:R-:W3:Y:S01]  /*4ca0*/  LDS R15, [R0.X4+0x3a00] ;  /* 0x003a0000000f7984 */ /* 0x000ee20000004800 */
[----:B----4-:R-:W-:-:S03]  /*4cb0*/  FADD.FTZ R14, RZ, R14 ;  /* 0x0000000eff0e7221 */ /* 0x010fc60000010000 */
[----:B------:R-:W4:Y:S01]  /*4cc0*/  LDS R32, [R0.X4+0x4c00] ;  /* 0x004c000000207984 */ /* 0x000f220000004800 */
[----:B-----5:R-:W-:-:S03]  /*4cd0*/  FADD.FTZ R9, R9, R28 ;  /* 0x0000001c09097221 */ /* 0x020fc60000010000 */
[----:B------:R-:W5:Y:S01]  /*4ce0*/  LDS R33, [R0.X4+0x4e00] ;  /* 0x004e000000217984 */ /* 0x000f620000004800 */
[----:B------:R-:W-:-:S03]  /*4cf0*/  FADD.FTZ R11, R11, R24 ;  /* 0x000000180b0b7221 */ /* 0x000fc60000010000 */
[----:B------:R-:W-:Y:S01]  /*4d00*/  STG.E [R4.64], R65 ;  /* 0x0000004104007986 */ /* 0x000fe2000c101904 */
[----:B------:R-:W-:-:S03]  /*4d10*/  FADD.FTZ R13, R13, R20 ;  /* 0x000000140d0d7221 */ /* 0x000fc60000010000 */
[----:B------:R-:W-:Y:S01]  /*4d20*/  STG.E [R2.64+0x200], R41 ;  /* 0x0002002902007986 */ /* 0x000fe2000c101904 */
[----:B0-----:R-:W-:-:S03]  /*4d30*/  FADD.FTZ R47, R10, R47 ;  /* 0x0000002f0a2f7221 */ /* 0x001fc60000010000 */
[----:B------:R-:W-:Y:S01]  /*4d40*/  STG.E [R4.64+0x200], R27 ;  /* 0x0002001b04007986 */ /* 0x000fe2000c101904 */
[----:B------:R-:W-:-:S03]  /*4d50*/  FADD.FTZ R12, R12, R39 ;  /* 0x000000270c0c7221 */ /* 0x000fc60000010000 */
[----:B------:R-:W-:Y:S01]  /*4d60*/  STG.E [R2.64+0x400], R43 ;  /* 0x0004002b02007986 */ /* 0x000fe2000c101904 */
[----:B------:R-:W-:-:S03]  /*4d70*/  FADD.FTZ R14, R14, R31 ;  /* 0x0000001f0e0e7221 */ /* 0x000fc60000010000 */
[----:B------:R-:W-:Y:S01]  /*4d80*/  STG.E [R4.64+0x400], R67 ;  /* 0x0004004304007986 */ /* 0x000fe2000c101904 */
[----:B-1----:R-:W-:-:S03]  /*4d90*/  FADD.FTZ R11, R11, R30 ;  /* 0x0000001e0b0b7221 */ /* 0x002fc60000010000 */
[----:B------:R-:W-:Y:S01]  /*4da0*/  STG.E [R2.64+0x600], R45 ;  /* 0x0006002d02007986 */ /* 0x000fe2000c101904 */
[----:B------:R-:W-:-:S03]  /*4db0*/  FADD.FTZ R13, R13, R26 ;  /* 0x0000001a0d0d7221 */ /* 0x000fc60000010000 */
[----:B------:R-:W-:Y:S01]  /*4dc0*/  STG.E [R4.64+0x600], R7 ;  /* 0x0006000704007986 */ /* 0x000fe2000c101904 */
[----:B--2---:R-:W-:-:S03]  /*4dd0*/  FADD.FTZ R49, R12, R49 ;  /* 0x000000310c317221 */ /* 0x004fc60000010000 */
[----:B------:R-:W-:Y:S01]  /*4de0*/  STG.E [R2.64+0x800], R9 ;  /* 0x0008000902007986 */ /* 0x000fe2000c101904 */
[----:B---3--:R-:W-:-:S03]  /*4df0*/  FADD.FTZ R14, R14, R15 ;  /* 0x0000000f0e0e7221 */ /* 0x008fc60000010000 */
[----:B------:R-:W-:Y:S01]  /*4e00*/  STG.E [R4.64+0x800], R69 ;  /* 0x0008004504007986 */ /* 0x000fe2000c101904 */
[----:B----4-:R-:W-:-:S03]  /*4e10*/  FADD.FTZ R13, R13, R32 ;  /* 0x000000200d0d7221 */ /* 0x010fc60000010000 */
[----:B------:R-:W-:Y:S01]  /*4e20*/  STG.E [R2.64+0xa00], R47 ;  /* 0x000a002f02007986 */ /* 0x000fe2000c101904 */
[----:B-----5:R-:W-:-:S03]  /*4e30*/  FADD.FTZ R33, R14, R33 ;  /* 0x000000210e217221 */ /* 0x020fc60000010000 */
[----:B------:R-:W-:Y:S04]  /*4e40*/  STG.E [R4.64+0xa00], R21 ;  /* 0x000a001504007986 */ /* 0x000fe8000c101904 */
[----:B------:R-:W-:Y:S04]  /*4e50*/  STG.E [R2.64+0xc00], R11 ;  /* 0x000c000b02007986 */ /* 0x000fe8000c101904 */
[----:B------:R-:W-:Y:S04]  /*4e60*/  STG.E [R4.64+0xc00], R71 ;  /* 0x000c004704007986 */ /* 0x000fe8000c101904 */
[----:B------:R-:W-:Y:S04]  /*4e70*/  STG.E [R2.64+0xe00], R49 ;  /* 0x000e003102007986 */ /* 0x000fe8000c101904 */
[----:B------:R-:W-:Y:S04]  /*4e80*/  STG.E [R4.64+0xe00], R23 ;  /* 0x000e001704007986 */ /* 0x000fe8000c101904 */
[----:B------:R-:W-:Y:S04]  /*4e90*/  STG.E [R2.64+0x1000], R13 ;  /* 0x0010000d02007986 */ /* 0x000fe8000c101904 */
[----:B------:R-:W-:Y:S04]  /*4ea0*/  STG.E [R4.64+0x1000], R73 ;  /* 0x0010004904007986 */ /* 0x000fe8000c101904 */
[----:B------:R-:W-:Y:S04]  /*4eb0*/  STG.E [R2.64+0x1200], R33 ;  /* 0x0012002102007986 */ /* 0x000fe8000c101904 */
[----:B------:R-:W-:Y:S01]  /*4ec0*/  STG.E [R4.64+0x1200], R25 ;  /* 0x0012001904007986 */ /* 0x000fe2000c101904 */
[----:B------:R-:W-:Y:S05]  /*4ed0*/  EXIT ;  /* 0x000000000000794d */ /* 0x000fea0003800000 */
.L_x_32:
[----:B------:R-:W-:Y:S01]  /*4ee0*/  HFMA2.MMA R197, -RZ, RZ, 0, 5.9604644775390625e-08 ;  /* 0x00000001ffc57435 */ /* 0x000fe200000001ff */
[----:B------:R-:W-:-:S02]  /*4ef0*/  MOV R96, R203 ;  /* 0x000000cb00607202 */ /* 0x000fc40000000f00 */
[----:B------:R-:W-:Y:S02]  /*4f00*/  MOV R196, 0x1f ;  /* 0x0000001f00c47802 */ /* 0x000fe40000000f00 */
[----:B------:R-:W-:Y:S02]  /*4f10*/  MOV R215, 0xffffffff ;  /* 0xffffffff00d77802 */ /* 0x000fe40000000f00 */
[----:B------:R-:W-:Y:S02]  /*4f20*/  MOV R72, 0x4f40 ;  /* 0x00004f4000487802 */ /* 0x000fe40000000f00 */
[----:B-----5:R-:W-:Y:S05]  /*4f30*/  CALL.REL.NOINC `($__internal_1_$__cuda_sm70_shflsync_bfly_p) ;  /* 0x0000046000007944 */ /* 0x020fea0003c00000 */
[----:B-1----:R-:W-:Y:S01]  /*4f40*/  MOV R104, R96 ;  /* 0x0000006000687202 */ /* 0x002fe20000000f00 */
[----:B0-----:R-:W-:Y:S05]  /*4f50*/  BRA `(.L_x_36) ;  /* 0xffffd3d000007947 */ /* 0x001fea000383ffff */
.L_x_33:
[----:B------:R-:W-:Y:S01]  /*4f60*/  HFMA2.MMA R197, -RZ, RZ, 0, 5.9604644775390625e-08 ;  /* 0x00000001ffc57435 */ /* 0x000fe200000001ff */
[----:B------:R-:W-:Y:S02]  /*4f70*/  MOV R96, R205 ;  /* 0x000000cd00607202 */ /* 0x000fe40000000f00 */
[----:B------:R-:W-:Y:S02]  /*4f80*/  MOV R196, 0x1f ;  /* 0x0000001f00c47802 */ /* 0x000fe40000000f00 */
[----:B------:R-:W-:-:S02]  /*4f90*/  MOV R215, 0xffffffff ;  /* 0xffffffff00d77802 */ /* 0x000fc40000000f00 */
[----:B------:R-:W-:Y:S02]  /*4fa0*/  MOV R72, 0x4fc0 ;  /* 0x00004fc000487802 */ /* 0x000fe40000000f00 */
[----:B01---5:R-:W-:Y:S05]  /*4fb0*/  CALL.REL.NOINC `($__internal_1_$__cuda_sm70_shflsync_bfly_p) ;  /* 0x000003e000007944 */ /* 0x023fea0003c00000 */
[----:B------:R-:W-:Y:S01]  /*4fc0*/  FADD.FTZ R203, R203, R104 ;  /* 0x00000068cbcb7221 */ /* 0x000fe20000010000 */
[----:B0-----:R-:W-:Y:S01]  /*4fd0*/  HFMA2.MMA R197, -RZ, RZ, 0, 1.1920928955078125e-07 ;  /* 0x00000002ffc57435 */ /* 0x001fe200000001ff */
[----:B-1----:R-:W-:Y:S01]  /*4fe0*/  FADD.FTZ R205, R205, R96 ;  /* 0x00000060cdcd7221 */ /* 0x002fe20000010000 */
[----:B------:R-:W-:Y:S02]  /*4ff0*/  MOV R196, 0x1f ;  /* 0x0000001f00c47802 */ /* 0x000fe40000000f00 */
[----:B------:R-:W-:Y:S02]  /*5000*/  MOV R215, 0xffffffff ;  /* 0xffffffff00d77802 */ /* 0x000fe40000000f00 */
[----:B------:R-:W-:Y:S02]  /*5010*/  MOV R96, R203 ;  /* 0x000000cb00607202 */ /* 0x000fe40000000f00 */
[----:B------:R-:W-:Y:S02]  /*5020*/  MOV R72, 0x5040 ;  /* 0x0000504000487802 */ /* 0x000fe40000000f00 */
[----:B------:R-:W-:Y:S05]  /*5030*/  CALL.REL.NOINC `($__internal_1_$__cuda_sm70_shflsync_bfly_p) ;  /* 0x0000036000007944 */ /* 0x000fea0003c00000 */
[----:B0-----:R-:W-:Y:S01]  /*5040*/  HFMA2.MMA R197, -RZ, RZ, 0, 1.1920928955078125e-07 ;  /* 0x00000002ffc57435 */ /* 0x001fe200000001ff */
[----:B-1----:R-:W-:-:S02]  /*5050*/  MOV R104, R96 ;  /* 0x0000006000687202 */ /* 0x002fc40000000f00 */
[----:B------:R-:W-:Y:S02]  /*5060*/  MOV R96, R205 ;  /* 0x000000cd00607202 */ /* 0x000fe40000000f00 */
[----:B------:R-:W-:Y:S02]  /*5070*/  MOV R196, 0x1f ;  /* 0x0000001f00c47802 */ /* 0x000fe40000000f00 */
[----:B------:R-:W-:Y:S02]  /*5080*/  MOV R215, 0xffffffff ;  /* 0xffffffff00d77802 */ /* 0x000fe40000000f00 */
[----:B------:R-:W-:Y:S02]  /*5090*/  MOV R72, 0x50b0 ;  /* 0x000050b000487802 */ /* 0x000fe40000000f00 */
[----:B------:R-:W-:Y:S05]  /*50a0*/  CALL.REL.NOINC `($__internal_1_$__cuda_sm70_shflsync_bfly_p) ;  /* 0x000002f000007944 */ /* 0x000fea0003c00000 */
[----:B------:R-:W-:Y:S01]  /*50b0*/  FADD.FTZ R203, R104, R203 ;  /* 0x000000cb68cb7221 */ /* 0x000fe20000010000 */
[----:B0-----:R-:W-:Y:S01]  /*50c0*/  HFMA2.MMA R197, -RZ, RZ, 0, 2.384185791015625e-07 ;  /* 0x00000004ffc57435 */ /* 0x001fe200000001ff */
[----:B-1----:R-:W-:Y:S01]  /*50d0*/  FADD.FTZ R205, R205, R96 ;  /* 0x00000060cdcd7221 */ /* 0x002fe20000010000 */
[----:B------:R-:W-:Y:S02]  /*50e0*/  MOV R196, 0x1f ;  /* 0x0000001f00c47802 */ /* 0x000fe40000000f00 */
[----:B------:R-:W-:-:S02]  /*50f0*/  MOV R215, 0xffffffff ;  /* 0xffffffff00d77802 */ /* 0x000fc40000000f00 */
[----:B------:R-:W-:Y:S02]  /*5100*/  MOV R96, R203 ;  /* 0x000000cb00607202 */ /* 0x000fe40000000f00 */
[----:B------:R-:W-:Y:S02]  /*5110*/  MOV R72, 0x5130 ;  /* 0x0000513000487802 */ /* 0x000fe40000000f00 */
[----:B------:R-:W-:Y:S05]  /*5120*/  CALL.REL.NOINC `($__internal_1_$__cuda_sm70_shflsync_bfly_p) ;  /* 0x0000027000007944 */ /* 0x000fea0003c00000 */
[----:B0-----:R-:W-:Y:S01]  /*5130*/  HFMA2.MMA R197, -RZ, RZ, 0, 2.384185791015625e-07 ;  /* 0x00000004ffc57435 */ /* 0x001fe200000001ff */
[----:B-1----:R-:W-:Y:S02]  /*5140*/  MOV R104, R96 ;  /* 0x0000006000687202 */ /* 0x002fe40000000f00 */
[----:B------:R-:W-:Y:S02]  /*5150*/  MOV R96, R205 ;  /* 0x000000cd00607202 */ /* 0x000fe40000000f00 */
[----:B------:R-:W-:Y:S02]  /*5160*/  MOV R196, 0x1f ;  /* 0x0000001f00c47802 */ /* 0x000fe40000000f00 */
[----:B------:R-:W-:Y:S02]  /*5170*/  MOV R215, 0xffffffff ;  /* 0xffffffff00d77802 */ /* 0x000fe40000000f00 */
[----:B------:R-:W-:-:S02]  /*5180*/  MOV R72, 0x51a0 ;  /* 0x000051a000487802 */ /* 0x000fc40000000f00 */
[----:B------:R-:W-:Y:S05]  /*5190*/  CALL.REL.NOINC `($__internal_1_$__cuda_sm70_shflsync_bfly_p) ;  /* 0x0000020000007944 */ /* 0x000fea0003c00000 */
[----:B------:R-:W-:Y:S01]  /*51a0*/  FADD.FTZ R203, R104, R203 ;  /* 0x000000cb68cb7221 */ /* 0x000fe20000010000 */
[----:B0-----:R-:W-:Y:S01]  /*51b0*/  HFMA2.MMA R197, -RZ, RZ, 0, 4.76837158203125e-07 ;  /* 0x00000008ffc57435 */ /* 0x001fe200000001ff */
[----:B-1----:R-:W-:Y:S01]  /*51c0*/  FADD.FTZ R205, R205, R96 ;  /* 0x00000060cdcd7221 */ /* 0x002fe20000010000 */
[----:B------:R-:W-:-:S02]  /*51d0*/  MOV R196, 0x1f ;  /* 0x0000001f00c47802 */ /* 0x000fc40000000f00 */
[----:B------:R-:W-:Y:S02]  /*51e0*/  MOV R215, 0xffffffff ;  /* 0xffffffff00d77802 */ /* 0x000fe40000000f00 */
[----:B------:R-:W-:Y:S02]  /*51f0*/  MOV R96, R203 ;  /* 0x000000cb00607202 */ /* 0x000fe40000000f00 */
[----:B------:R-:W-:Y:S02]  /*5200*/  MOV R72, 0x5220 ;  /* 0x0000522000487802 */ /* 0x000fe40000000f00 */
[----:B------:R-:W-:Y:S05]  /*5210*/  CALL.REL.NOINC `($__internal_1_$__cuda_sm70_shflsync_bfly_p) ;  /* 0x0000018000007944 */ /* 0x000fea0003c00000 */
[----:B0-----:R-:W-:Y:S01]  /*5220*/  HFMA2.MMA R197, -RZ, RZ, 0, 4.76837158203125e-07 ;  /* 0x00000008ffc57435 */ /* 0x001fe200000001ff */
[----:B-1----:R-:W-:Y:S02]  /*5230*/  MOV R104, R96 ;  /* 0x0000006000687202 */ /* 0x002fe40000000f00 */
[----:B------:R-:W-:Y:S02]  /*5240*/  MOV R96, R205 ;  /* 0x000000cd00607202 */ /* 0x000fe40000000f00 */
[----:B------:R-:W-:Y:S02]  /*5250*/  MOV R196, 0x1f ;  /* 0x0000001f00c47802 */ /* 0x000fe40000000f00 */
[----:B------:R-:W-:-:S02]  /*5260*/  MOV R215, 0xffffffff ;  /* 0xffffffff00d77802 */ /* 0x000fc40000000f00 */
[----:B------:R-:W-:Y:S02]  /*5270*/  MOV R72, 0x5290 ;  /* 0x0000529000487802 */ /* 0x000fe40000000f00 */
[----:B------:R-:W-:Y:S05]  /*5280*/  CALL.REL.NOINC `($__internal_1_$__cuda_sm70_shflsync_bfly_p) ;  /* 0x0000011000007944 */ /* 0x000fea0003c00000 */
[----:B------:R-:W-:Y:S01]  /*5290*/  FADD.FTZ R203, R104, R203 ;  /* 0x000000cb68cb7221 */ /* 0x000fe20000010000 */
[----:B0-----:R-:W-:Y:S01]  /*52a0*/  HFMA2.MMA R197, -RZ, RZ, 0, 9.5367431640625e-07 ;  /* 0x00000010ffc57435 */ /* 0x001fe200000001ff */
[----:B-1----:R-:W-:Y:S01]  /*52b0*/  FADD.FTZ R205, R205, R96 ;  /* 0x00000060cdcd7221 */ /* 0x002fe20000010000 */
[----:B------:R-:W-:Y:S02]  /*52c0*/  MOV R196, 0x1f ;  /* 0x0000001f00c47802 */ /* 0x000fe40000000f00 */
[----:B------:R-:W-:Y:S02]  /*52d0*/  MOV R215, 0xffffffff ;  /* 0xffffffff00d77802 */ /* 0x000fe40000000f00 */
[----:B------:R-:W-:Y:S02]  /*52e0*/  MOV R96, R203 ;  /* 0x000000cb00607202 */ /* 0x000fe40000000f00 */
[----:B------:R-:W-:Y:S02]  /*52f0*/  MOV R72, 0x5310 ;  /* 0x0000531000487802 */ /* 0x000fe40000000f00 */
[----:B------:R-:W-:Y:S05]  /*5300*/  CALL.REL.NOINC `($__internal_1_$__cuda_sm70_shflsync_bfly_p) ;  /* 0x0000009000007944 */ /* 0x000fea0003c00000 */
[----:B0-----:R-:W-:Y:S01]  /*5310*/  HFMA2.MMA R197, -RZ, RZ, 0, 9.5367431640625e-07 ;  /* 0x00000010ffc57435 */ /* 0x001fe200000001ff */
[----:B-1----:R-:W-:-:S02]  /*5320*/  MOV R106, R96 ;  /* 0x00000060006a7202 */ /* 0x002fc40000000f00 */
[----:B------:R-:W-:Y:S02]  /*5330*/  MOV R96, R205 ;  /* 0x000000cd00607202 */ /* 0x000fe40000000f00 */
[----:B------:R-:W-:Y:S02]  /*5340*/  MOV R196, 0x1f ;  /* 0x0000001f00c47802 */ /* 0x000fe40000000f00 */
[----:B------:R-:W-:Y:S02]  /*5350*/  MOV R215, 0xffffffff ;  /* 0xffffffff00d77802 */ /* 0x000fe40000000f00 */
[----:B------:R-:W-:Y:S02]  /*5360*/  MOV R72, 0x5380 ;  /* 0x0000538000487802 */ /* 0x000fe40000000f00 */
[----:B------:R-:W-:Y:S05]  /*5370*/  CALL.REL.NOINC `($__internal_1_$__cuda_sm70_shflsync_bfly_p) ;  /* 0x0000002000007944 */ /* 0x000fea0003c00000 */
[----:B-1----:R-:W-:Y:S01]  /*5380*/  MOV R72, R96 ;  /* 0x0000006000487202 */ /* 0x002fe20000000f00 */
[----:B0-----:R-:W-:Y:S05]  /*5390*/  BRA `(.L_x_37) ;  /* 0xffffd0b000007947 */ /* 0x001fea000383ffff */
        .weak           $__internal_1_$__cuda_sm70_shflsync_bfly_p
        .type           $__internal_1_$__cuda_sm70_shflsync_bfly_p,@function
        .size           $__internal_1_$__cuda_sm70_shflsync_bfly_p,(.L_x_14883 - $__internal_1_$__cuda_sm70_shflsync_bfly_p)
$__internal_1_$__cuda_sm70_shflsync_bfly_p:
[----:B------:R-:W-:Y:S01]  /*53a0*/  HFMA2.MMA R73, -RZ, RZ, 0, 0 ;  /* 0x00000000ff497435 */ /* 0x000fe200000001ff */
[----:B------:R-:W-:Y:S04]  /*53b0*/  WARPSYNC R215 ;  /* 0x000000d700007348 */ /* 0x000fe80003800000 */
[----:B------:R0:W1:Y:S01]  /*53c0*/  SHFL.BFLY PT, R96, R96, R197, R196 ;  /* 0x0c0000c560607389 */ /* 0x00006200000e00c4 */
[----:B------:R-:W-:Y:S05]  /*53d0*/  RET.REL.NODEC R72 `(_ZN10layer_norm13ln_bwd_kernelINS_13Kernel_traitsI13__nv_bfloat16S2_S2_S2_fjLj1280ELj1ELj4ELj1ELj16ENS_18Kernel_traits_baseILj1280ES2_S2_S2_S2_fjLj128EEEEELb0ELb0ELb0ELb1EEEvNS_9BwdParamsE) ;  /* 0xffffac2048007950 */ /* 0x000fea0003c3ffff */
.L_x_38:
        /* <DEDUP_REMOVED lines=10> */
.L_x_14883:


//--------------------- .text._ZN10layer_norm13ln_bwd_kernelINS_13Kernel_traitsI13__nv_bfloat16S2_S2_S2_fjLj1280ELj1ELj4ELj1ELj16ENS_18Kernel_traits_baseILj1280ES2_S2_S2_S2_fjLj128EEEEELb0ELb0ELb1ELb0EEEvNS_9BwdParamsE --------------------------
	.section	.text._ZN10layer_norm13ln_bwd_kernelINS_13Kernel_traitsI13__nv_bfloat16S2_S2_S2_fjLj1280ELj1ELj4ELj1ELj16ENS_18Kernel_traits_baseILj1280ES2_S2_S2_S2_fjLj128EEEEELb0ELb0ELb1ELb0EEEvNS_9BwdParamsE,"ax",@progbits
	.sectioninfo	@"SHI_REGISTERS=254"
	.align	128
        .global         _ZN10layer_norm13ln_bwd_kernelINS_13Kernel_traitsI13__nv_bfloat16S2_S2_S2_fjLj1280ELj1ELj4ELj1ELj16ENS_18Kernel_traits_baseILj1280ES2_S2_S2_S2_fjLj128EEEEELb0ELb0ELb1ELb0EEEvNS_9BwdParamsE
        .type           _ZN10layer_norm13ln_bwd_kernelINS_13Kernel_traitsI13__nv_bfloat16S2_S2_S2_fjLj1280ELj1ELj4ELj1ELj16ENS_18Kernel_traits_baseILj1280ES2_S2_S2_S2_fjLj128EEEEELb0ELb0ELb1ELb0EEEvNS_9BwdParamsE,@function
        .size           _ZN10layer_norm13ln_bwd_kernelINS_13Kernel_traitsI13__nv_bfloat16S2_S2_S2_fjLj1280ELj1ELj4ELj1ELj16ENS_18Kernel_traits_baseILj1280ES2_S2_S2_S2_fjLj128EEEEELb0ELb0ELb1ELb0EEEvNS_9BwdParamsE,(.L_x_14884 - _ZN10layer_norm13ln_bwd_kernelINS_13Kernel_traitsI13__nv_bfloat16S2_S2_S2_fjLj1280ELj1ELj4ELj1ELj16ENS_18Kernel_traits_baseILj1280ES2_S2_S2_S2_fjLj128EEEEELb0ELb0ELb1ELb0EEEvNS_9BwdParamsE)
        .other          _ZN10layer_norm13ln_bwd_kernelINS_13Kernel_traitsI13__nv_bfloat16S2_S2_S2_fjLj1280ELj1ELj4ELj1ELj16ENS_18Kernel_traits_baseILj1280ES2_S2_S2_S2_fjLj128EEEEELb0ELb0ELb1ELb0EEEvNS_9BwdParamsE,@"STO_CUDA_ENTRY STV_DEFAULT"
_ZN10layer_norm13ln_bwd_kernelINS_13Kernel_traitsI13__nv_bfloat16S2_S2_S2_fjLj1280ELj1ELj4ELj1ELj16ENS_18Kernel_traits_baseILj1280ES2_S2_S2_S2_fjLj128EEEEELb0ELb0ELb1ELb0EEEvNS_9BwdParamsE:
.text._ZN10layer_norm13ln_bwd_kernelINS_13Kernel_traitsI13__nv_bfloat16S2_S2_S2_fjLj1280ELj1ELj4ELj1ELj16ENS_18Kernel_traits_baseILj1280ES2_S2_S2_S2_fjLj128EEEEELb0ELb0ELb1ELb0EEEvNS_9BwdParamsE:
        /* <DEDUP_REMOVED lines=12> */
[C---:B------:R-:W-:Y:S01]  /*00c0*/  ISETP.GE.U32.AND P1, PT, R152.reuse, 0x80, PT ;  /* 0x000000809800780c */ /* 0x040fe20003f26070 */
[----:B------:R-:W0:Y:S01]  /*00d0*/  S2R R25, SR_CTAID.X ;  /* 0x0000000000197919 */ /* 0x000e220000002500 */
[----:B------:R-:W-:Y:S02]  /*00e0*/  ISETP.GE.U32.AND P2, PT, R152, 0xa0, PT ;  /* 0x000000a09800780c */ /* 0x000fe40003f46070 */
[----:B------:R-:W-:-:S02]  /*00f0*/  P2R R0, PR, RZ, 0x10 ;  /* 0x00000010ff007803 */ /* 0x000fc40000000000 */
[----:B------:R-:W-:Y:S02]  /*0100*/  P2R R0, PR, RZ, 0x8 ;  /* 0x00000008ff007803 */ /* 0x000fe40000000000 */
[----:B------:R-:W-:Y:S01]  /*0110*/  @P4 MOV R3, 0x10 ;  /* 0x0000001000034802 */ /* 0x000fe20000000f00 */
[----:B------:R-:W-:Y:S01]  /*0120*/  @P3 IMAD.MOV.U32 R15, RZ, RZ, 0x10 ;  /* 0x00000010ff0f3424 */ /* 0x000fe200078e00ff */
[----:B------:R-:W-:Y:S02]  /*0130*/  P2R R0, PR, RZ, 0x4 ;  /* 0x00000004ff007803 */ /* 0x000fe40000000000 */
[----:B------:R-:W-:Y:S01]  /*0140*/  @P0 MOV R17, 0x10 ;  /* 0x0000001000110802 */ /* 0x000fe20000000f00 */
[C---:B------:R-:W-:Y:S01]  /*0150*/  @P4 IMAD.WIDE.U32 R2, R12.reuse, R3, c[0x0][0x1b0] ;  /* 0x00006c000c024625 */ /* 0x040fe200078e0003 */
[----:B------:R-:W-:Y:S02]  /*0160*/  @P4 LOP3.LUT R12, R12, 0x20, RZ, 0xfc, !PT ;  /* 0x000000200c0c4812 */ /* 0x000fe400078efcff */
[----:B------:R-:W-:-:S02]  /*0170*/  @P1 MOV R19, 0x10 ;  /* 0x0000001000131802 */ /* 0x000fc40000000f00 */
[----:B------:R1:W5:Y:S01]  /*0180*/  @P4 LDG.E.128 R20, [R2.64] ;  /* 0x0000000402144981 */ /* 0x000362000c1e1d00 */
[C---:B------:R-:W-:Y:S01]  /*0190*/  @P3 IMAD.WIDE.U32 R14, R12.reuse, R15, c[0x0][0x1b0] ;  /* 0x00006c000c0e3625 */ /* 0x040fe200078e000f */
[----:B------:R-:W-:Y:S02]  /*01a0*/  @P3 IADD3 R12, R12, 0x20, RZ ;  /* 0x000000200c0c3810 */ /* 0x000fe40007ffe0ff */
[----:B------:R-:W-:Y:S02]  /*01b0*/  @P2 MOV R13, 0x10 ;  /* 0x00000010000d2802 */ /* 0x000fe40000000f00 */
[----:B------:R1:W5:Y:S01]  /*01c0*/  @P3 LDG.E.128 R4, [R14.64] ;  /* 0x000000040e043981 */ /* 0x000362000c1e1d00 */
[C---:B------:R-:W-:Y:S01]  /*01d0*/  @P0 IMAD.WIDE.U32 R16, R12.reuse, R17, c[0x0][0x1b0] ;  /* 0x00006c000c100625 */ /* 0x040fe200078e0011 */
[----:B------:R-:W-:-:S04]  /*01e0*/  @P0 IADD3 R12, R12, 0x20, RZ ;  /* 0x000000200c0c0810 */ /* 0x000fc80007ffe0ff */
[----:B------:R1:W5:Y:S01]  /*01f0*/  @P0 LDG.E.128 R8, [R16.64] ;  /* 0x0000000410080981 */ /* 0x000362000c1e1d00 */
[C---:B------:R-:W-:Y:S01]  /*0200*/  @P1 IMAD.WIDE.U32 R18, R12.reuse, R19, c[0x0][0x1b0] ;  /* 0x00006c000c121625 */ /* 0x040fe200078e0013 */
[----:B------:R-:W-:-:S04]  /*0210*/  @P1 IADD3 R12, R12, 0x20, RZ ;  /* 0x000000200c0c1810 */ /* 0x000fc80007ffe0ff */
[----:B------:R1:W5:Y:S01]  /*0220*/  @P1 LDG.E.128 R36, [R18.64] ;  /* 0x0000000412241981 */ /* 0x000362000c1e1d00 */
[----:B------:R-:W-:Y:S01]  /*0230*/  SHF.R.U32.HI R0, RZ, 0x5, R153 ;  /* 0x00000005ff007819 */ /* 0x000fe20000011699 */
[----:B------:R-:W-:-:S04]  /*0240*/  @P2 IMAD.WIDE.U32 R12, R12, R13, c[0x0][0x1b0] ;  /* 0x00006c000c0c2625 */ /* 0x000fc800078e000d */
[----:B0-----:R-:W-:Y:S01]  /*0250*/  IMAD R0, R25, 0x4, R0 ;  /* 0x0000000419007824 */ /* 0x001fe200078e0200 */
[----:B------:R1:W5:Y:S04]  /*0260*/  @P2 LDG.E.128 R156, [R12.64] ;  /* 0x000000040c9c2981 */ /* 0x000368000c1e1d00 */
[----:B------:R-:W-:Y:S01]  /*0270*/  ISETP.GE.AND P2, PT, R0, c[0x0][0x164], PT ;  /* 0x0000590000007a0c */ /* 0x000fe20003f46270 */
        /* <DEDUP_REMOVED lines=42> */
[----:B-1----:R-:W0:Y:S01]  /*0520*/  LDC.U8 R17, c[0x0][0x1f0] ;  /* 0x00007c00ff117b82 */ /* 0x002e220000000000 */
[----:B------:R-:W-:Y:S01]  /*0530*/  MOV R2, R0 ;  /* 0x0000000000027202 */ /* 0x000fe20000000f00 */
[----:B------:R-:W-:Y:S01]  /*0540*/  HFMA2.MMA R41, -RZ, RZ, 0, 0 ;  /* 0x00000000ff297435 */ /* 0x000fe200000001ff */
[----:B-----5:R-:W-:-:S02]  /*0550*/  PRMT R35, RZ, 0x5410, R20 ;  /* 0x00005410ff237816 */ /* 0x020fc40000000014 */
        /* <DEDUP_REMOVED lines=37> */
[--C-:B------:R-:W-:Y:S02]  /*07b0*/  PRMT R158, RZ, 0x5410, R159.reuse ;  /* 0x00005410ff9e7816 */ /* 0x100fe4000000009f */
[----:B0-----:R-:W-:Y:S02]  /*07c0*/  PRMT R164, RZ, 0x7610, R159 ;  /* 0x00007610ffa47816 */ /* 0x001fe4000000009f */
.L_x_196:
[----:B------:R-:W-:-:S05]  /*07d0*/  MOV R145, 0x4 ;  /* 0x0000000400917802 */ /* 0x000fca0000000f00 */
[----:B------:R-:W-:-:S06]  /*07e0*/  IMAD.WIDE R148, R2, R145, c[0x0][0x1d8] ;  /* 0x0000760002947625 */ /* 0x000fcc00078e0291 */
[----:B------:R-:W2:Y:S01]  /*07f0*/  LDG.E R148, [R148.64] ;  /* 0x0000000494947981 */ /* 0x000ea2000c1e1900 */
[----:B------:R-:W-:-:S04]  /*0800*/  IMAD.WIDE R150, R2, R145, c[0x0][0x1a0] ;  /* 0x0000680002967625 */ /* 0x000fc800078e0291 */
[CC--:B------:R-:W-:Y:S01]  /*0810*/  IMAD.WIDE R146, R2.reuse, R145.reuse, c[0x0][0x1a8] ;  /* 0x00006a0002927625 */ /* 0x0c0fe200078e0291 */
[----:B------:R0:W5:Y:S03]  /*0820*/  LDG.E R163, [R150.64] ;  /* 0x0000000496a37981 */ /* 0x000166000c1e1900 */
[C---:B------:R-:W-:Y:S01]  /*0830*/  IMAD.WIDE R144, R2.reuse, R145, c[0x0][0x1d0] ;  /* 0x0000740002907625 */ /* 0x040fe200078e0291 */
[----:B------:R0:W5:Y:S04]  /*0840*/  LDG.E R162, [R146.64] ;  /* 0x0000000492a27981 */ /* 0x000168000c1e1900 */
[----:B------:R0:W5:Y:S01]  /*0850*/  LDG.E R161, [R144.64] ;  /* 0x0000000490a17981 */ /* 0x000162000c1e1900 */
[----:B------:R-:W-:Y:S01]  /*0860*/  IMAD R159, R2, c[0x0][0x168], RZ ;  /* 0x00005a00029f7a24 */ /* 0x000fe200078e02ff */
[----:B------:R-:W-:Y:S04]  /*0870*/  BSSY B1, `(.L_x_41) ;  /* 0x00001f1000017945 */ /* 0x000fe80003800000 */
[----:B------:R-:W-:-:S04]  /*0880*/  SHF.R.S32.HI R166, RZ, 0x1f, R159 ;  /* 0x0000001fffa67819 */ /* 0x000fc8000001149f */
[----:B------:R-:W-:Y:S01]  /*0890*/  LEA.HI R165, R166, R159, RZ, 0x3 ;  /* 0x0000009fa6a57211 */ /* 0x000fe200078f18ff */
[----:B------:R-:W-:Y:S01]  /*08a0*/  IMAD.MOV.U32 R159, RZ, RZ, 0x10 ;  /* 0x00000010ff9f7424 */ /* 0x000fe200078e00ff */
[----:B------:R-:W-:-:S04]  /*08b0*/  LOP3.LUT R166, R153, 0x1f, RZ, 0xc0, !PT ;  /* 0x0000001f99a67812 */ /* 0x000fc800078ec0ff */
[----:B------:R-:W-:-:S05]  /*08c0*/  LEA.HI.SX32 R165, R165, R166, 0x1d ;  /* 0x000000a6a5a57211 */ /* 0x000fca00078feaff */
[----:B------:R-:W-:Y:S01]  /*08d0*/  IMAD.WIDE.U32 R250, R165, R159, c[0x0][0x218] ;  /* 0x00008600a5fa7625 */ /* 0x000fe200078e009f */
[----:B--2---:R-:W-:-:S13]  /*08e0*/  ISETP.GT.AND P2, PT, R148, RZ, PT ;  /* 0x000000ff9400720c */ /* 0x004fda0003f44270 */
[----:B------:R-:W-:Y:S05]  /*08f0*/  @P2 BRA `(.L_x_42) ;  /* 0x000002f000002947 */ /* 0x000fea0003800000 */
[----:B0-----:R-:W-:Y:S01]  /*0900*/  LOP3.LUT P3, RZ, R152, 0xffffffe0, RZ, 0xc0, !PT ;  /* 0xffffffe098ff7812 */ /* 0x001fe2000786c0ff */
[----:B------:R-:W-:Y:S01]  /*0910*/  BSSY B2, `(.L_x_43) ;  /* 0x0000008000027945 */ /* 0x000fe20003800000 */
[----:B------:R-:W-:-:S11]  /*0920*/  MOV R144, R165 ;  /* 0x000000a500907202 */ /* 0x000fd60000000f00 */
[----:B------:R-:W-:Y:S05]  /*0930*/  @!P3 BRA `(.L_x_44) ;  /* 0x000000500000b947 */ /* 0x000fea0003800000 */
[----:B------:R-:W-:-:S04]  /*0940*/  ISETP.NE.U32.AND P3, PT, RZ, c[0x0][0x218], PT ;  /* 0x00008600ff007a0c */ /* 0x000fc80003f65070 */
[----:B------:R-:W-:-:S13]  /*0950*/  ISETP.NE.AND.EX P3, PT, RZ, c[0x0][0x21c], PT, P3 ;  /* 0x00008700ff007a0c */ /* 0x000fda0003f65330 */
[----:B------:R-:W-:Y:S05]  /*0960*/  @!P3 BRA `(.L_x_45) ;  /* 0x000000100000b947 */ /* 0x000fea0003800000 */
[----:B------:R0:W5:Y:S02]  /*0970*/  LDG.E.128 R120, [R250.64] ;  /* 0x00000004fa787981 */ /* 0x000164000c1e1d00 */
.L_x_45:
[----:B------:R-:W-:Y:S02]  /*0980*/  IADD3 R144, R165, 0x20, RZ ;  /* 0x00000020a5907810 */ /* 0x000fe40007ffe0ff */
.L_x_44:
[----:B------:R-:W-:Y:S05]  /*0990*/  BSYNC B2 ;  /* 0x0000000000027941 */ /* 0x000fea0003800000 */
.L_x_43:
[----:B------:R-:W-:Y:S01]  /*09a0*/  ISETP.GE.U32.AND P3, PT, R152, 0x40, PT ;  /* 0x000000409800780c */ /* 0x000fe20003f66070 */
[----:B------:R-:W-:-:S12]  /*09b0*/  BSSY B2, `(.L_x_46) ;  /* 0x0000008000027945 */ /* 0x000fd80003800000 */
[----:B------:R-:W-:Y:S05]  /*09c0*/  @!P3 BRA `(.L_x_47) ;  /* 0x000000600000b947 */ /* 0x000fea0003800000 */
[----:B------:R-:W-:-:S04]  /*09d0*/  ISETP.NE.U32.AND P3, PT, RZ, c[0x0][0x218], PT ;  /* 0x00008600ff007a0c */ /* 0x000fc80003f65070 */
[----:B------:R-:W-:-:S13]  /*09e0*/  ISETP.NE.AND.EX P3, PT, RZ, c[0x0][0x21c], PT, P3 ;  /* 0x00008700ff007a0c */ /* 0x000fda0003f65330 */
[----:B------:R-:W-:Y:S05]  /*09f0*/  @!P3 BRA `(.L_x_48) ;  /* 0x000000200000b947 */ /* 0x000fea0003800000 */
[----:B------:R-:W-:-:S06]  /*0a00*/  IMAD.WIDE.U32 R36, R144, R159, c[0x0][0x218] ;  /* 0x0000860090247625 */ /* 0x000fcc00078e009f */
[----:B------:R-:W5:Y:S02]  /*0a10*/  LDG.E.128 R36, [R36.64] ;  /* 0x0000000424247981 */ /* 0x000f64000c1e1d00 */
.L_x_48:
[----:B------:R-:W-:Y:S02]  /*0a20*/  IADD3 R144, R144, 0x20, RZ ;  /* 0x0000002090907810 */ /* 0x000fe40007ffe0ff */
.L_x_47:
[----:B------:R-:W-:Y:S05]  /*0a30*/  BSYNC B2 ;  /* 0x0000000000027941 */ /* 0x000fea0003800000 */
.L_x_46:
[----:B------:R-:W-:Y:S01]  /*0a40*/  BSSY B2, `(.L_x_49) ;  /* 0x0000008000027945 */ /* 0x000fe20003800000 */
[----:B------:R-:W-:Y:S05]  /*0a50*/  @!P0 BRA `(.L_x_50) ;  /* 0x0000006000008947 */ /* 0x000fea0003800000 */
[----:B------:R-:W-:-:S04]  /*0a60*/  ISETP.NE.U32.AND P3, PT, RZ, c[0x0][0x218], PT ;  /* 0x00008600ff007a0c */ /* 0x000fc80003f65070 */
[----:B------:R-:W-:-:S13]  /*0a70*/  ISETP.NE.AND.EX P3, PT, RZ, c[0x0][0x21c], PT, P3 ;  /* 0x00008700ff007a0c */ /* 0x000fda0003f65330 */
[----:B------:R-:W-:Y:S05]  /*0a80*/  @!P3 BRA `(.L_x_51) ;  /* 0x000000200000b947 */ /* 0x000fea0003800000 */
[----:B------:R-:W-:-:S06]  /*0a90*/  IMAD.WIDE.U32 R124, R144, R159, c[0x0][0x218] ;  /* 0x00008600907c7625 */ /* 0x000fcc00078e009f */
[----:B------:R-:W5:Y:S02]  /*0aa0*/  LDG.E.128 R124, [R124.64] ;  /* 0x000000047c7c7981 */ /* 0x000f64000c1e1d00 */
.L_x_51:
[----:B------:R-:W-:Y:S02]  /*0ab0*/  IADD3 R144, R144, 0x20, RZ ;  /* 0x0000002090907810 */ /* 0x000fe40007ffe0ff */
.L_x_50:
[----:B------:R-:W-:Y:S05]  /*0ac0*/  BSYNC B2 ;  /* 0x0000000000027941 */ /* 0x000fea0003800000 */
.L_x_49:
[----:B------:R-:W-:Y:S01]  /*0ad0*/  BSSY B2, `(.L_x_52) ;  /* 0x0000008000027945 */ /* 0x000fe20003800000 */
[----:B------:R-:W-:Y:S05]  /*0ae0*/  @!P1 BRA `(.L_x_53) ;  /* 0x0000006000009947 */ /* 0x000fea0003800000 */
[----:B------:R-:W-:-:S04]  /*0af0*/  ISETP.NE.U32.AND P3, PT, RZ, c[0x0][0x218], PT ;  /* 0x00008600ff007a0c */ /* 0x000fc80003f65070 */
[----:B------:R-:W-:-:S13]  /*0b00*/  ISETP.NE.AND.EX P3, PT, RZ, c[0x0][0x21c], PT, P3 ;  /* 0x00008700ff007a0c */ /* 0x000fda0003f65330 */
[----:B------:R-:W-:Y:S05]  /*0b10*/  @!P3 BRA `(.L_x_54) ;  /* 0x000000200000b947 */ /* 0x000fea0003800000 */
[----:B------:R-:W-:-:S06]  /*0b20*/  IMAD.WIDE.U32 R128, R144, R159, c[0x0][0x218] ;  /* 0x0000860090807625 */ /* 0x000fcc00078e009f */
[----:B------:R-:W5:Y:S02]  /*0b30*/  LDG.E.128 R128, [R128.64] ;  /* 0x0000000480807981 */ /* 0x000f64000c1e1d00 */
.L_x_54:
[----:B------:R-:W-:Y:S02]  /*0b40*/  IADD3 R144, R144, 0x20, RZ ;  /* 0x0000002090907810 */ /* 0x000fe40007ffe0ff */
.L_x_53:
[----:B------:R-:W-:Y:S05]  /*0b50*/  BSYNC B2 ;  /* 0x0000000000027941 */ /* 0x000fea0003800000 */
.L_x_52:
[----:B------:R-:W-:Y:S01]  /*0b60*/  ISETP.NE.U32.AND P3, PT, RZ, c[0x0][0x218], PT ;  /* 0x00008600ff007a0c */ /* 0x000fe20003f65070 */
[----:B------:R-:W-:Y:S01]  /*0b70*/  HFMA2.MMA R249, -RZ, RZ, 0, 0 ;  /* 0x00000000fff97435 */ /* 0x000fe200000001ff */
[----:B------:R-:W-:Y:S02]  /*0b80*/  MOV R247, RZ ;  /* 0x000000ff00f77202 */ /* 0x000fe40000000f00 */
[----:B------:R-:W-:-:S04]  /*0b90*/  ISETP.NE.AND.EX P3, PT, RZ, c[0x0][0x21c], PT, P3 ;  /* 0x00008700ff007a0c */ /* 0x000fc80003f65330 */
[----:B------:R-:W-:-:S13]  /*0ba0*/  ISETP.LT.U32.OR P3, PT, R152, 0xa0, !P3 ;  /* 0x000000a09800780c */ /* 0x000fda0005f61470 */
[----:B------:R-:W-:Y:S05]  /*0bb0*/  @P3 BRA `(.L_x_55) ;  /* 0x00001bc000003947 */ /* 0x000fea0003800000 */
[----:B------:R-:W-:-:S06]  /*0bc0*/  IMAD.WIDE.U32 R132, R144, R159, c[0x0][0x218] ;  /* 0x0000860090847625 */ /* 0x000fcc00078e009f */
[----:B------:R-:W5:Y:S01]  /*0bd0*/  LDG.E.128 R132, [R132.64] ;  /* 0x0000000484847981 */ /* 0x000f62000c1e1d00 */
[----:B------:R-:W-:Y:S05]  /*0be0*/  BRA `(.L_x_55) ;  /* 0x00001b9000007947 */ /* 0x000fea0003800000 */
.L_x_42:
[----:B0-----:R-:W-:Y:S01]  /*0bf0*/  IADD3 R144, R148, -0x1, RZ ;  /* 0xffffffff94907810 */ /* 0x001fe20007ffe0ff */
[----:B------:R-:W-:Y:S01]  /*0c00*/  BSSY B2, `(.L_x_56) ;  /* 0x000005d000027945 */ /* 0x000fe20003800000 */
[----:B------:R-:W-:Y:S01]  /*0c10*/  LOP3.LUT P3, RZ, R152, 0xffffffe0, RZ, 0xc0, !PT ;  /* 0xffffffe098ff7812 */ /* 0x000fe2000786c0ff */
[----:B------:R-:W-:Y:S01]  /*0c20*/  HFMA2.MMA R247, -RZ, RZ, 0, 0 ;  /* 0x00000000fff77435 */ /* 0x000fe200000001ff */
[----:B------:R-:W-:Y:S01]  /*0c30*/  IMAD.MOV.U32 R249, RZ, RZ, RZ ;  /* 0x000000fffff97224 */ /* 0x000fe200078e00ff */
[----:B------:R-:W-:Y:S01]  /*0c40*/  MOV R248, R165 ;  /* 0x000000a500f87202 */ /* 0x000fe20000000f00 */
[----:B------:R-:W-:-:S05]  /*0c50*/  IMAD R144, R144, c[0x0][0x168], RZ ;  /* 0x00005a0090907a24 */ /* 0x000fca00078e02ff */
[----:B------:R-:W-:-:S04]  /*0c60*/  SHF.R.S32.HI R145, RZ, 0x1f, R144 ;  /* 0x0000001fff917819 */ /* 0x000fc80000011490 */
[----:B------:R-:W-:-:S04]  /*0c70*/  LEA.HI R145, R145, R144, RZ, 0x3 ;  /* 0x0000009091917211 */ /* 0x000fc800078f18ff */
[----:B------:R-:W-:Y:S01]  /*0c80*/  LEA.HI.SX32 R166, R145, R166, 0x1d ;  /* 0x000000a691a67211 */ /* 0x000fe200078feaff */
[----:B------:R-:W-:Y:S05]  /*0c90*/  @!P3 BRA `(.L_x_57) ;  /* 0x000005300000b947 */ /* 0x000fea0003800000 */
[----:B------:R-:W-:-:S06]  /*0ca0*/  IMAD.WIDE.U32 R144, R165, R159, c[0x0][0x188] ;  /* 0x00006200a5907625 */ /* 0x000fcc00078e009f */
[----:B------:R-:W2:Y:S01]  /*0cb0*/  LDG.E.128 R144, [R144.64] ;  /* 0x0000000490907981 */ /* 0x000ea2000c1e1d00 */
[----:B------:R-:W-:-:S06]  /*0cc0*/  IMAD.WIDE.U32 R148, R166, R159, c[0x0][0x208] ;  /* 0x00008200a6947625 */ /* 0x000fcc00078e009f */
[----:B------:R-:W3:Y:S01]  /*0cd0*/  LDG.E.128 R148, [R148.64] ;  /* 0x0000000494947981 */ /* 0x000ee2000c1e1d00 */
[----:B------:R-:W-:-:S04]  /*0ce0*/  ISETP.NE.U32.AND P3, PT, RZ, c[0x0][0x218], PT ;  /* 0x00008600ff007a0c */ /* 0x000fc80003f65070 */
[----:B------:R-:W-:-:S13]  /*0cf0*/  ISETP.NE.AND.EX P3, PT, RZ, c[0x0][0x21c], PT, P3 ;  /* 0x00008700ff007a0c */ /* 0x000fda0003f65330 */
[----:B------:R0:W5:Y:S01]  /*0d00*/  @P3 LDG.E.128 R120, [R250.64] ;  /* 0x00000004fa783981 */ /* 0x000162000c1e1d00 */
[----:B------:R-:W-:Y:S02]  /*0d10*/  ISETP.NE.AND P3, PT, R17, RZ, PT ;  /* 0x000000ff1100720c */ /* 0x000fe40003f65270 */
[----:B------:R-:W-:Y:S02]  /*0d20*/  IADD3 R166, R166, 0x20, RZ ;  /* 0x00000020a6a67810 */ /* 0x000fe40007ffe0ff */
[----:B------:R-:W-:Y:S02]  /*0d30*/  IADD3 R248, R165, 0x20, RZ ;  /* 0x00000020a5f87810 */ /* 0x000fe40007ffe0ff */
[--C-:B--2---:R-:W-:Y:S02]  /*0d40*/  PRMT R236, RZ, 0x5410, R145.reuse ;  /* 0x00005410ffec7816 */ /* 0x104fe40000000091 */
[----:B------:R-:W-:Y:S02]  /*0d50*/  PRMT R238, RZ, 0x7610, R145 ;  /* 0x00007610ffee7816 */ /* 0x000fe40000000091 */
[----:B------:R-:W-:-:S02]  /*0d60*/  PRMT R234, RZ, 0x5410, R144 ;  /* 0x00005410ffea7816 */ /* 0x000fc40000000090 */
[----:B-----5:R-:W-:Y:S02]  /*0d70*/  FSEL R145, R163, RZ, !P3 ;  /* 0x000000ffa3917208 */ /* 0x020fe40005800000 */
[----:B---3--:R-:W-:Y:S02]  /*0d80*/  PRMT R246, RZ, 0x5410, R148 ;  /* 0x00005410fff67816 */ /* 0x008fe40000000094 */
[----:B------:R-:W-:Y:S01]  /*0d90*/  PRMT R144, RZ, 0x7610, R144 ;  /* 0x00007610ff907816 */ /* 0x000fe20000000090 */
[C---:B------:R-:W-:Y:S01]  /*0da0*/  FADD.FTZ R175, -R145.reuse, R234 ;  /* 0x000000ea91af7221 */ /* 0x040fe20000010100 */
[----:B------:R-:W-:Y:S01]  /*0db0*/  PRMT R240, RZ, 0x5410, R146 ;  /* 0x00005410fff07816 */ /* 0x000fe20000000092 */
[----:B------:R-:W-:Y:S01]  /*0dc0*/  FADD.FTZ R243, -R145, R236 ;  /* 0x000000ec91f37221 */ /* 0x000fe20000010100 */
[--C-:B------:R-:W-:Y:S01]  /*0dd0*/  PRMT R242, RZ, 0x5410, R147.reuse ;  /* 0x00005410fff27816 */ /* 0x100fe20000000093 */
[----:B------:R-:W-:Y:S01]  /*0de0*/  FMUL.FTZ R175, R162, R175 ;  /* 0x000000afa2af7220 */ /* 0x000fe20000410000 */
[----:B------:R-:W-:Y:S01]  /*0df0*/  PRMT R146, RZ, 0x7610, R146 ;  /* 0x00007610ff927816 */ /* 0x000fe20000000092 */
[----:B------:R-:W-:Y:S01]  /*0e00*/  FADD.FTZ R80, R80, R246 ;  /* 0x000000f650507221 */ /* 0x000fe20000010000 */
[----:B------:R-:W-:Y:S01]  /*0e10*/  PRMT R244, RZ, 0x7610, R147 ;  /* 0x00007610fff47816 */ /* 0x000fe20000000093 */
[-C--:B------:R-:W-:Y:S01]  /*0e20*/  FFMA.FTZ R40, R175, R246.reuse, R40 ;  /* 0x000000f6af287223 */ /* 0x080fe20000010028 */
[----:B------:R-:W-:Y:S01]  /*0e30*/  PRMT R148, RZ, 0x7610, R148 ;  /* 0x00007610ff947816 */ /* 0x000fe20000000094 */
[----:B------:R-:W-:Y:S01]  /*0e40*/  FADD.FTZ R245, -R145, R144 ;  /* 0x0000009091f57221 */ /* 0x000fe20000010100 */
[--C-:B------:R-:W-:Y:S01]  /*0e50*/  PRMT R233, RZ, 0x5410, R151.reuse ;  /* 0x00005410ffe97816 */ /* 0x100fe20000000097 */
[----:B------:R-:W-:Y:S01]  /*0e60*/  FMUL.FTZ R246, R35, R246 ;  /* 0x000000f623f67220 */ /* 0x000fe20000410000 */
[----:B------:R-:W-:Y:S01]  /*0e70*/  PRMT R151, RZ, 0x7610, R151 ;  /* 0x00007610ff977816 */ /* 0x000fe20000000097 */
[C---:B------:R-:W-:Y:S01]  /*0e80*/  FADD.FTZ R235, -R145.reuse, R242 ;  /* 0x000000f291eb7221 */ /* 0x040fe20000010100 */
[--C-:B------:R-:W-:Y:S01]  /*0e90*/  PRMT R242, RZ, 0x5410, R149.reuse ;  /* 0x00005410fff27816 */ /* 0x100fe20000000095 */
[C---:B------:R-:W-:Y:S01]  /*0ea0*/  FADD.FTZ R241, -R145.reuse, R238 ;  /* 0x000000ee91f17221 */ /* 0x040fe20000010100 */
[----:B------:R-:W-:Y:S01]  /*0eb0*/  PRMT R238, RZ, 0x5410, R150 ;  /* 0x00005410ffee7816 */ /* 0x000fe20000000096 */
[C---:B------:R-:W-:Y:S01]  /*0ec0*/  FADD.FTZ R239, -R145.reuse, R240 ;  /* 0x000000f091ef7221 */ /* 0x040fe20000010100 */
[----:B------:R-:W-:Y:S01]  /*0ed0*/  PRMT R240, RZ, 0x7610, R149 ;  /* 0x00007610fff07816 */ /* 0x000fe20000000095 */
[C---:B------:R-:W-:Y:S01]  /*0ee0*/  FADD.FTZ R237, -R145.reuse, R146 ;  /* 0x0000009291ed7221 */ /* 0x040fe20000010100 */
[----:B------:R-:W-:Y:S01]  /*0ef0*/  PRMT R150, RZ, 0x7610, R150 ;  /* 0x00007610ff967816 */ /* 0x000fe20000000096 */
[----:B------:R-:W-:-:S02]  /*0f00*/  FADD.FTZ R145, -R145, R244 ;  /* 0x000000f491917221 */ /* 0x000fc40000010100 */
[C---:B------:R-:W-:Y:S02]  /*0f10*/  FMUL.FTZ R243, R162.reuse, R243 ;  /* 0x000000f3a2f37220 */ /* 0x040fe40000410000 */
[----:B------:R-:W-:Y:S02]  /*0f20*/  FMUL.FTZ R245, R162, R245 ;  /* 0x000000f5a2f57220 */ /* 0x000fe40000410000 */
[----:B------:R-:W-:Y:S02]  /*0f30*/  FMUL.FTZ R244, R34, R148 ;  /* 0x0000009422f47220 */ /* 0x000fe40000410000 */
[----:B------:R-:W-:Y:S02]  /*0f40*/  FADD.FTZ R147, RZ, R246 ;  /* 0x000000f6ff937221 */ /* 0x000fe40000010000 */
[----:B------:R-:W-:Y:S02]  /*0f50*/  FFMA.FTZ R144, R175, R246, RZ ;  /* 0x000000f6af907223 */ /* 0x000fe400000100ff */
[----:B------:R-:W-:-:S02]  /*0f60*/  FADD.FTZ R82, R82, R242 ;  /* 0x000000f252527221 */ /* 0x000fc40000010000 */
[----:B------:R-:W-:Y:S02]  /*0f70*/  FMUL.FTZ R241, R162, R241 ;  /* 0x000000f1a2f17220 */ /* 0x000fe40000410000 */
[-C--:B------:R-:W-:Y:S02]  /*0f80*/  FFMA.FTZ R42, R243, R242.reuse, R42 ;  /* 0x000000f2f32a7223 */ /* 0x080fe4000001002a */
[----:B------:R-:W-:Y:S02]  /*0f90*/  FMUL.FTZ R242, R33, R242 ;  /* 0x000000f221f27220 */ /* 0x000fe40000410000 */
[----:B------:R-:W-:Y:S02]  /*0fa0*/  FADD.FTZ R147, R147, R244 ;  /* 0x000000f493937221 */ /* 0x000fe40000010000 */
[----:B------:R-:W-:Y:S02]  /*0fb0*/  FFMA.FTZ R144, R245, R244, R144 ;  /* 0x000000f4f5907223 */ /* 0x000fe40000010090 */
        /* <DEDUP_REMOVED lines=10> */
[----:B------:R-:W-:Y:S02]  /*1060*/  FFMA.FTZ R144, R241, R240, R144 ;  /* 0x000000f0f1907223 */ /* 0x000fe40000010090 */
[C---:B------:R-:W-:Y:S02]  /*1070*/  FMUL.FTZ R235, R162.reuse, R235 ;  /* 0x000000eba2eb7220 */ /* 0x040fe40000410000 */
[----:B------:R-:W-:-:S02]  /*1080*/  FMUL.FTZ R237, R162, R237 ;  /* 0x000000eda2ed7220 */ /* 0x000fc40000410000 */
[----:B------:R-:W-:Y:S02]  /*1090*/  FMUL.FTZ R236, R30, R150 ;  /* 0x000000961eec7220 */ /* 0x000fe40000410000 */
[----:B------:R-:W-:Y:S02]  /*10a0*/  FADD.FTZ R147, R147, R238 ;  /* 0x000000ee93937221 */ /* 0x000fe40000010000 */
[----:B------:R-:W-:Y:S02]  /*10b0*/  FFMA.FTZ R144, R239, R238, R144 ;  /* 0x000000eeef907223 */ /* 0x000fe40000010090 */
[----:B------:R-:W-:Y:S02]  /*10c0*/  FADD.FTZ R86, R86, R233 ;  /* 0x000000e956567221 */ /* 0x000fe40000010000 */
[-C--:B------:R-:W-:Y:S02]  /*10d0*/  FFMA.FTZ R46, R235, R233.reuse, R46 ;  /* 0x000000e9eb2e7223 */ /* 0x080fe4000001002e */
[----:B------:R-:W-:-:S02]  /*10e0*/  FMUL.FTZ R233, R29, R233 ;  /* 0x000000e91de97220 */ /* 0x000fc40000410000 */
[----:B------:R-:W-:Y:S02]  /*10f0*/  FADD.FTZ R146, R147, R236 ;  /* 0x000000ec93927221 */ /* 0x000fe40000010000 */
[----:B------:R-:W-:Y:S02]  /*1100*/  FFMA.FTZ R144, R237, R236, R144 ;  /* 0x000000eced907223 */ /* 0x000fe40000010090 */
[----:B------:R-:W-:Y:S02]  /*1110*/  FMUL.FTZ R234, R162, R145 ;  /* 0x00000091a2ea7220 */ /* 0x000fe40000410000 */
[----:B------:R-:W-:Y:S02]  /*1120*/  FMUL.FTZ R231, R28, R151 ;  /* 0x000000971ce77220 */ /* 0x000fe40000410000 */
        /* <DEDUP_REMOVED lines=10> */
.L_x_57:
[----:B0-----:R-:W-:Y:S05]  /*11d0*/  BSYNC B2 ;  /* 0x0000000000027941 */ /* 0x001fea0003800000 */
.L_x_56:
[----:B------:R-:W-:Y:S01]  /*11e0*/  ISETP.GE.U32.AND P3, PT, R152, 0x40, PT ;  /* 0x000000409800780c */ /* 0x000fe20003f66070 */
[----:B------:R-:W-:-:S12]  /*11f0*/  BSSY B2, `(.L_x_58) ;  /* 0x0000056000027945 */ /* 0x000fd80003800000 */
[----:B------:R-:W-:Y:S05]  /*1200*/  @!P3 BRA `(.L_x_59) ;  /* 0x000005400000b947 */ /* 0x000fea0003800000 */
[----:B------:R-:W-:-:S06]  /*1210*/  IMAD.WIDE.U32 R144, R248, R159, c[0x0][0x188] ;  /* 0x00006200f8907625 */ /* 0x000fcc00078e009f */
[----:B------:R-:W2:Y:S01]  /*1220*/  LDG.E.128 R144, [R144.64] ;  /* 0x0000000490907981 */ /* 0x000ea2000c1e1d00 */
[----:B------:R-:W-:-:S06]  /*1230*/  IMAD.WIDE.U32 R148, R166, R159, c[0x0][0x208] ;  /* 0x00008200a6947625 */ /* 0x000fcc00078e009f */
[----:B------:R-:W3:Y:S01]  /*1240*/  LDG.E.128 R148, [R148.64] ;  /* 0x0000000494947981 */ /* 0x000ee2000c1e1d00 */
[----:B------:R-:W-:-:S04]  /*1250*/  ISETP.NE.U32.AND P3, PT, RZ, c[0x0][0x218], PT ;  /* 0x00008600ff007a0c */ /* 0x000fc80003f65070 */
[----:B------:R-:W-:-:S13]  /*1260*/  ISETP.NE.AND.EX P3, PT, RZ, c[0x0][0x21c], PT, P3 ;  /* 0x00008700ff007a0c */ /* 0x000fda0003f65330 */
[----:B------:R-:W-:-:S05]  /*1270*/  @P3 IMAD.WIDE.U32 R172, R248, R159, c[0x0][0x218] ;  /* 0x00008600f8ac3625 */ /* 0x000fca00078e009f */
[----:B------:R0:W5:Y:S01]  /*1280*/  @P3 LDG.E.128 R36, [R172.64] ;  /* 0x00000004ac243981 */ /* 0x000162000c1e1d00 */
[----:B------:R-:W-:Y:S02]  /*1290*/  ISETP.NE.AND P3, PT, R17, RZ, PT ;  /* 0x000000ff1100720c */ /* 0x000fe40003f65270 */
[----:B------:R-:W-:Y:S02]  /*12a0*/  IADD3 R166, R166, 0x20, RZ ;  /* 0x00000020a6a67810 */ /* 0x000fe40007ffe0ff */
[----:B------:R-:W-:Y:S02]  /*12b0*/  IADD3 R248, R248, 0x20, RZ ;  /* 0x00000020f8f87810 */ /* 0x000fe40007ffe0ff */
[--C-:B--2---:R-:W-:Y:S02]  /*12c0*/  PRMT R168, RZ, 0x5410, R144.reuse ;  /* 0x00005410ffa87816 */ /* 0x104fe40000000090 */
[----:B------:R-:W-:Y:S02]  /*12d0*/  PRMT R181, RZ, 0x7610, R144 ;  /* 0x00007610ffb57816 */ /* 0x000fe40000000090 */
[----:B-----5:R-:W-:-:S02]  /*12e0*/  FSEL R144, R163, RZ, !P3 ;  /* 0x000000ffa3907208 */ /* 0x020fc40005800000 */
[----:B------:R-:W-:Y:S02]  /*12f0*/  PRMT R229, RZ, 0x5410, R145 ;  /* 0x00005410ffe57816 */ /* 0x000fe40000000091 */
[----:B---3--:R-:W-:Y:S01]  /*1300*/  PRMT R232, RZ, 0x5410, R148 ;  /* 0x00005410ffe87816 */ /* 0x008fe20000000094 */
[C---:B0-----:R-:W-:Y:S01]  /*1310*/  FADD.FTZ R173, -R144.reuse, R168 ;  /* 0x000000a890ad7221 */ /* 0x041fe20000010100 */
[----:B------:R-:W-:Y:S01]  /*1320*/  PRMT R148, RZ, 0x7610, R148 ;  /* 0x00007610ff947816 */ /* 0x000fe20000000094 */
[----:B------:R-:W-:Y:S01]  /*1330*/  FADD.FTZ R229, -R144, R229 ;  /* 0x000000e590e57221 */ /* 0x000fe20000010100 */
[----:B------:R-:W-:Y:S01]  /*1340*/  PRMT R179, RZ, 0x7610, R145 ;  /* 0x00007610ffb37816 */ /* 0x000fe20000000091 */
        /* <DEDUP_REMOVED lines=10> */
[C---:B------:R-:W-:Y:S01]  /*13f0*/  FMUL.FTZ R229, R162.reuse, R229 ;  /* 0x000000e5a2e57220 */ /* 0x040fe20000410000 */
[----:B------:R-:W-:Y:S01]  /*1400*/  PRMT R149, RZ, 0x7610, R149 ;  /* 0x00007610ff957816 */ /* 0x000fe20000000095 */
[----:B------:R-:W-:Y:S01]  /*1410*/  FMUL.FTZ R230, R162, R181 ;  /* 0x000000b5a2e67220 */ /* 0x000fe20000410000 */
[--C-:B------:R-:W-:Y:S01]  /*1420*/  PRMT R172, RZ, 0x5410, R150.reuse ;  /* 0x00005410ffac7816 */ /* 0x100fe20000000096 */
[----:B------:R-:W-:Y:S01]  /*1430*/  FMUL.FTZ R228, R26, R148 ;  /* 0x000000941ae47220 */ /* 0x000fe20000410000 */
[----:B------:R-:W-:Y:S01]  /*1440*/  PRMT R150, RZ, 0x7610, R150 ;  /* 0x00007610ff967816 */ /* 0x000fe20000000096 */
[----:B------:R-:W-:Y:S01]  /*1450*/  FADD.FTZ R249, R249, R232 ;  /* 0x000000e8f9f97221 */ /* 0x000fe20000010000 */
[----:B------:R-:W-:Y:S01]  /*1460*/  PRMT R176, RZ, 0x5410, R151 ;  /* 0x00005410ffb07816 */ /* 0x000fe20000000097 */
[----:B------:R-:W-:Y:S01]  /*1470*/  FFMA.FTZ R247, R173, R232, R247 ;  /* 0x000000e8adf77223 */ /* 0x000fe200000100f7 */
[----:B------:R-:W-:Y:S01]  /*1480*/  PRMT R151, RZ, 0x7610, R151 ;  /* 0x00007610ff977816 */ /* 0x000fe20000000097 */
[----:B------:R-:W-:-:S02]  /*1490*/  FADD.FTZ R179, -R144, R179 ;  /* 0x000000b390b37221 */ /* 0x000fc40000010100 */
[----:B------:R-:W-:Y:S02]  /*14a0*/  FADD.FTZ R177, -R144, R177 ;  /* 0x000000b190b17221 */ /* 0x000fe40000010100 */
[----:B------:R-:W-:Y:S02]  /*14b0*/  FADD.FTZ R54, R54, R170 ;  /* 0x000000aa36367221 */ /* 0x000fe40000010000 */
[-C--:B------:R-:W-:Y:S02]  /*14c0*/  FFMA.FTZ R138, R229, R170.reuse, R138 ;  /* 0x000000aae58a7223 */ /* 0x080fe4000001008a */
[----:B------:R-:W-:Y:S02]  /*14d0*/  FMUL.FTZ R170, R25, R170 ;  /* 0x000000aa19aa7220 */ /* 0x000fe40000410000 */
[----:B------:R-:W-:Y:S02]  /*14e0*/  FADD.FTZ R249, R249, R228 ;  /* 0x000000e4f9f97221 */ /* 0x000fe40000010000 */
[----:B------:R-:W-:-:S02]  /*14f0*/  FFMA.FTZ R247, R230, R228, R247 ;  /* 0x000000e4e6f77223 */ /* 0x000fc400000100f7 */
[C---:B------:R-:W-:Y:S02]  /*1500*/  FADD.FTZ R147, -R144.reuse, R146 ;  /* 0x0000009290937221 */ /* 0x040fe40000010100 */
[C---:B------:R-:W-:Y:S02]  /*1510*/  FADD.FTZ R183, -R144.reuse, R183 ;  /* 0x000000b790b77221 */ /* 0x040fe40000010100 */
[----:B------:R-:W-:Y:S02]  /*1520*/  FADD.FTZ R145, -R144, R145 ;  /* 0x0000009190917221 */ /* 0x000fe40000010100 */
[C---:B------:R-:W-:Y:S02]  /*1530*/  FMUL.FTZ R168, R162.reuse, R179 ;  /* 0x000000b3a2a87220 */ /* 0x040fe40000410000 */
[----:B------:R-:W-:Y:S02]  /*1540*/  FMUL.FTZ R177, R162, R177 ;  /* 0x000000b1a2b17220 */ /* 0x000fe40000410000 */
[----:B------:R-:W-:-:S02]  /*1550*/  FMUL.FTZ R179, R24, R149 ;  /* 0x0000009518b37220 */ /* 0x000fc40000410000 */
[----:B------:R-:W-:Y:S02]  /*1560*/  FADD.FTZ R144, R249, R170 ;  /* 0x000000aaf9907221 */ /* 0x000fe40000010000 */
[----:B------:R-:W-:Y:S02]  /*1570*/  FFMA.FTZ R247, R229, R170, R247 ;  /* 0x000000aae5f77223 */ /* 0x000fe400000100f7 */
[----:B------:R-:W-:Y:S02]  /*1580*/  FADD.FTZ R140, R140, R172 ;  /* 0x000000ac8c8c7221 */ /* 0x000fe40000010000 */
[-C--:B------:R-:W-:Y:S02]  /*1590*/  FFMA.FTZ R92, R177, R172.reuse, R92 ;  /* 0x000000acb15c7223 */ /* 0x080fe4000001005c */
[----:B------:R-:W-:Y:S02]  /*15a0*/  FMUL.FTZ R174, R162, R147 ;  /* 0x00000093a2ae7220 */ /* 0x000fe40000410000 */
        /* <DEDUP_REMOVED lines=8> */
[-C--:B------:R-:W-:Y:S02]  /*1630*/  FFMA.FTZ R94, R183, R176.reuse, R94 ;  /* 0x000000b0b75e7223 */ /* 0x080fe4000001005e */
[----:B------:R-:W-:Y:S02]  /*1640*/  FMUL.FTZ R178, R162, R145 ;  /* 0x00000091a2b27220 */ /* 0x000fe40000410000 */
[----:B------:R-:W-:Y:S02]  /*1650*/  FMUL.FTZ R176, R21, R176 ;  /* 0x000000b015b07220 */ /* 0x000fe40000410000 */
        /* <DEDUP_REMOVED lines=15> */
.L_x_59:
[----:B------:R-:W-:Y:S05]  /*1750*/  BSYNC B2 ;  /* 0x0000000000027941 */ /* 0x000fea0003800000 */
.L_x_58:
[----:B------:R-:W-:Y:S01]  /*1760*/  BSSY B2, `(.L_x_60) ;  /* 0x0000056000027945 */ /* 0x000fe20003800000 */
        /* <DEDUP_REMOVED lines=16> */
[--C-:B0-----:R-:W-:Y:S02]  /*1870*/  PRMT R186, RZ, 0x5410, R146.reuse ;  /* 0x00005410ffba7816 */ /* 0x101fe40000000092 */
[----:B------:R-:W-:Y:S01]  /*1880*/  PRMT R146, RZ, 0x7610, R146 ;  /* 0x00007610ff927816 */ /* 0x000fe20000000092 */
[C---:B------:R-:W-:Y:S01]  /*1890*/  FADD.FTZ R171, -R145.reuse, R180 ;  /* 0x000000b491ab7221 */ /* 0x040fe20000010100 */
[----:B------:R-:W-:Y:S01]  /*18a0*/  PRMT R144, RZ, 0x7610, R144 ;  /* 0x00007610ff907816 */ /* 0x000fe20000000090 */
[C---:B------:R-:W-:Y:S01]  /*18b0*/  FADD.FTZ R187, -R145.reuse, R182 ;  /* 0x000000b691bb7221 */ /* 0x040fe20000010100 */
[----:B---3--:R-:W-:Y:S01]  /*18c0*/  PRMT R182, RZ, 0x5410, R148 ;  /* 0x00005410ffb67816 */ /* 0x008fe20000000094 */
[C---:B------:R-:W-:Y:S01]  /*18d0*/  FADD.FTZ R193, -R145.reuse, R184 ;  /* 0x000000b891c17221 */ /* 0x040fe20000010100 */
[----:B------:R-:W-:Y:S01]  /*18e0*/  PRMT R148, RZ, 0x7610, R148 ;  /* 0x00007610ff947816 */ /* 0x000fe20000000094 */
[----:B------:R-:W-:Y:S01]  /*18f0*/  FMUL.FTZ R171, R162, R171 ;  /* 0x000000aba2ab7220 */ /* 0x000fe20000410000 */
[----:B------:R-:W-:Y:S01]  /*1900*/  PRMT R188, RZ, 0x5410, R147 ;  /* 0x00005410ffbc7816 */ /* 0x000fe20000000093 */
[C---:B------:R-:W-:Y:S01]  /*1910*/  FADD.FTZ R195, -R145.reuse, R146 ;  /* 0x0000009291c37221 */ /* 0x040fe20000010100 */
[--C-:B------:R-:W-:Y:S01]  /*1920*/  PRMT R146, RZ, 0x7610, R149.reuse ;  /* 0x00007610ff927816 */ /* 0x100fe20000000095 */
[C---:B------:R-:W-:Y:S01]  /*1930*/  FADD.FTZ R189, -R145.reuse, R144 ;  /* 0x0000009091bd7221 */ /* 0x040fe20000010100 */
[----:B------:R-:W-:Y:S01]  /*1940*/  PRMT R199, RZ, 0x5410, R149 ;  /* 0x00005410ffc77816 */ /* 0x000fe20000000095 */
[----:B------:R-:W-:Y:S01]  /*1950*/  FADD.FTZ R191, -R145, R186 ;  /* 0x000000ba91bf7221 */ /* 0x000fe20000010100 */
[----:B------:R-:W-:Y:S01]  /*1960*/  PRMT R149, RZ, 0x5410, R150 ;  /* 0x00005410ff957816 */ /* 0x000fe20000000096 */
[----:B------:R-:W-:Y:S01]  /*1970*/  FADD.FTZ R96, R96, R182 ;  /* 0x000000b660607221 */ /* 0x000fe20000010000 */
[----:B------:R-:W-:Y:S01]  /*1980*/  PRMT R190, RZ, 0x7610, R147 ;  /* 0x00007610ffbe7816 */ /* 0x000fe20000000093 */
[-C--:B------:R-:W-:Y:S01]  /*1990*/  FFMA.FTZ R56, R171, R182.reuse, R56 ;  /* 0x000000b6ab387223 */ /* 0x080fe20000010038 */
[----:B------:R-:W-:Y:S01]  /*19a0*/  PRMT R150, RZ, 0x7610, R150 ;  /* 0x00007610ff967816 */ /* 0x000fe20000000096 */
[C---:B------:R-:W-:Y:S01]  /*19b0*/  FMUL.FTZ R184, R162.reuse, R193 ;  /* 0x000000c1a2b87220 */ /* 0x040fe20000410000 */
[--C-:B------:R-:W-:Y:S01]  /*19c0*/  PRMT R147, RZ, 0x5410, R151.reuse ;  /* 0x00005410ff937816 */ /* 0x100fe20000000097 */
[----:B------:R-:W-:Y:S01]  /*19d0*/  FMUL.FTZ R182, R19, R182 ;  /* 0x000000b613b67220 */ /* 0x000fe20000410000 */
[----:B------:R-:W-:Y:S01]  /*19e0*/  PRMT R144, RZ, 0x7610, R151 ;  /* 0x00007610ff907816 */ /* 0x000fe20000000097 */
[----:B------:R-:W-:-:S02]  /*19f0*/  FMUL.FTZ R180, R162, R189 ;  /* 0x000000bda2b47220 */ /* 0x000fc40000410000 */
[----:B------:R-:W-:Y:S02]  /*1a00*/  FADD.FTZ R99, R99, R146 ;  /* 0x0000009263637221 */ /* 0x000fe40000010000 */
[----:B------:R-:W-:Y:S02]  /*1a10*/  FMUL.FTZ R191, R162, R191 ;  /* 0x000000bfa2bf7220 */ /* 0x000fe40000410000 */
[-C--:B------:R-:W-:Y:S02]  /*1a20*/  FFMA.FTZ R59, R184, R146.reuse, R59 ;  /* 0x00000092b83b7223 */ /* 0x080fe4000001003b */
[----:B------:R-:W-:Y:S02]  /*1a30*/  FMUL.FTZ R193, R15, R146 ;  /* 0x000000920fc17220 */ /* 0x000fe40000410000 */
[----:B------:R-:W-:Y:S02]  /*1a40*/  FMUL.FTZ R189, R18, R148 ;  /* 0x0000009412bd7220 */ /* 0x000fe40000410000 */
[----:B------:R-:W-:-:S02]  /*1a50*/  FADD.FTZ R146, R249, R182 ;  /* 0x000000b6f9927221 */ /* 0x000fc40000010000 */
[----:B------:R-:W-:Y:S02]  /*1a60*/  FFMA.FTZ R247, R171, R182, R247 ;  /* 0x000000b6abf77223 */ /* 0x000fe400000100f7 */
[----:B------:R-:W-:Y:S02]  /*1a70*/  FADD.FTZ R197, -R145, R188 ;  /* 0x000000bc91c57221 */ /* 0x000fe40000010100 */
[----:B------:R-:W-:Y:S02]  /*1a80*/  FADD.FTZ R100, R100, R149 ;  /* 0x0000009564647221 */ /* 0x000fe40000010000 */
[-C--:B------:R-:W-:Y:S02]  /*1a90*/  FFMA.FTZ R60, R191, R149.reuse, R60 ;  /* 0x00000095bf3c7223 */ /* 0x080fe4000001003c */
[----:B------:R-:W-:Y:S02]  /*1aa0*/  FMUL.FTZ R188, R14, R149 ;  /* 0x000000950ebc7220 */ /* 0x000fe40000410000 */
        /* <DEDUP_REMOVED lines=8> */
[----:B------:R-:W-:Y:S02]  /*1b30*/  FADD.FTZ R145, -R145, R190 ;  /* 0x000000be91917221 */ /* 0x000fe40000010100 */
[----:B------:R-:W-:Y:S02]  /*1b40*/  FMUL.FTZ R190, R162, R195 ;  /* 0x000000c3a2be7220 */ /* 0x000fe40000410000 */
[----:B------:R-:W-:Y:S02]  /*1b50*/  FMUL.FTZ R195, R13, R150 ;  /* 0x000000960dc37220 */ /* 0x000fe40000410000 */
[----:B------:R-:W-:Y:S02]  /*1b60*/  FADD.FTZ R146, R149, R188 ;  /* 0x000000bc95927221 */ /* 0x000fe40000010000 */
[----:B------:R-:W-:-:S02]  /*1b70*/  FFMA.FTZ R247, R191, R188, R247 ;  /* 0x000000bcbff77223 */ /* 0x000fc400000100f7 */
[C---:B------:R-:W-:Y:S02]  /*1b80*/  FMUL.FTZ R194, R162.reuse, R145 ;  /* 0x00000091a2c27220 */ /* 0x040fe40000410000 */
[----:B------:R-:W-:Y:S02]  /*1b90*/  FMUL.FTZ R197, R162, R197 ;  /* 0x000000c5a2c57220 */ /* 0x000fe40000410000 */
[----:B------:R-:W-:Y:S02]  /*1ba0*/  FMUL.FTZ R192, R12, R147 ;  /* 0x000000930cc07220 */ /* 0x000fe40000410000 */
[----:B------:R-:W-:Y:S02]  /*1bb0*/  FADD.FTZ R145, R146, R195 ;  /* 0x000000c392917221 */ /* 0x000fe40000010000 */
[----:B------:R-:W-:Y:S02]  /*1bc0*/  FFMA.FTZ R247, R190, R195, R247 ;  /* 0x000000c3bef77223 */ /* 0x000fe400000100f7 */
[----:B------:R-:W-:-:S02]  /*1bd0*/  FADD.FTZ R98, R98, R199 ;  /* 0x000000c762627221 */ /* 0x000fc40000010000 */
[----:B------:R-:W-:Y:S02]  /*1be0*/  FFMA.FTZ R58, R187, R199, R58 ;  /* 0x000000c7bb3a7223 */ /* 0x000fe4000001003a */
[----:B------:R-:W-:Y:S02]  /*1bf0*/  FADD.FTZ R103, R103, R144 ;  /* 0x0000009067677221 */ /* 0x000fe40000010000 */
[-C--:B------:R-:W-:Y:S02]  /*1c00*/  FFMA.FTZ R63, R194, R144.reuse, R63 ;  /* 0x00000090c23f7223 */ /* 0x080fe4000001003f */
        /* <DEDUP_REMOVED lines=11> */
.L_x_61:
[----:B------:R-:W-:Y:S05]  /*1cc0*/  BSYNC B2 ;  /* 0x0000000000027941 */ /* 0x000fea0003800000 */
.L_x_60:
[----:B------:R-:W-:Y:S01]  /*1cd0*/  BSSY B2, `(.L_x_62) ;  /* 0x0000056000027945 */ /* 0x000fe20003800000 */
[----:B------:R-:W-:Y:S05]  /*1ce0*/  @!P1 BRA `(.L_x_63) ;  /* 0x0000054000009947 */ /* 0x000fea0003800000 */
[----:B------:R-:W-:-:S04]  /*1cf0*/  IMAD.WIDE.U32 R144, R248, R159, c[0x0][0x188] ;  /* 0x00006200f8907625 */ /* 0x000fc800078e009f */
[----:B------:R-:W-:Y:S02]  /*1d00*/  IMAD.WIDE.U32 R148, R166, R159, c[0x0][0x208] ;  /* 0x00008200a6947625 */ /* 0x000fe400078e009f */
[----:B------:R-:W2:Y:S04]  /*1d10*/  LDG.E.128 R144, [R144.64] ;  /* 0x0000000490907981 */ /* 0x000ea8000c1e1d00 */
        /* <DEDUP_REMOVED lines=9> */
[----:B0-----:R-:W-:Y:S02]  /*1db0*/  PRMT R200, RZ, 0x7610, R145 ;  /* 0x00007610ffc87816 */ /* 0x001fe40000000091 */
[----:B-----5:R-:W-:-:S02]  /*1dc0*/  FSEL R145, R163, RZ, !P3 ;  /* 0x000000ffa3917208 */ /* 0x020fc40005800000 */
[----:B------:R-:W-:Y:S02]  /*1dd0*/  PRMT R196, RZ, 0x5410, R144 ;  /* 0x00005410ffc47816 */ /* 0x000fe40000000090 */
[----:B------:R-:W-:Y:S01]  /*1de0*/  PRMT R202, RZ, 0x5410, R146 ;  /* 0x00005410ffca7816 */ /* 0x000fe20000000092 */
[C---:B------:R-:W-:Y:S01]  /*1df0*/  FADD.FTZ R207, -R145.reuse, R200 ;  /* 0x000000c891cf7221 */ /* 0x040fe20000010100 */
[----:B------:R-:W-:Y:S01]  /*1e00*/  PRMT R146, RZ, 0x7610, R146 ;  /* 0x00007610ff927816 */ /* 0x000fe20000000092 */
[C---:B------:R-:W-:Y:S01]  /*1e10*/  FADD.FTZ R169, -R145.reuse, R196 ;  /* 0x000000c491a97221 */ /* 0x040fe20000010100 */
[----:B------:R-:W-:Y:S01]  /*1e20*/  PRMT R144, RZ, 0x7610, R144 ;  /* 0x00007610ff907816 */ /* 0x000fe20000000090 */
[C---:B------:R-:W-:Y:S01]  /*1e30*/  FADD.FTZ R201, -R145.reuse, R198 ;  /* 0x000000c691c97221 */ /* 0x040fe20000010100 */
[----:B---3--:R-:W-:Y:S01]  /*1e40*/  PRMT R213, RZ, 0x5410, R148 ;  /* 0x00005410ffd57816 */ /* 0x008fe20000000094 */
[C---:B------:R-:W-:Y:S01]  /*1e50*/  FADD.FTZ R209, -R145.reuse, R146 ;  /* 0x0000009291d17221 */ /* 0x040fe20000010100 */
[----:B------:R-:W-:Y:S01]  /*1e60*/  PRMT R146, RZ, 0x7610, R149 ;  /* 0x00007610ff927816 */ /* 0x000fe20000000095 */
[C---:B------:R-:W-:Y:S01]  /*1e70*/  FADD.FTZ R203, -R145.reuse, R144 ;  /* 0x0000009091cb7221 */ /* 0x040fe20000010100 */
[----:B------:R-:W-:Y:S01]  /*1e80*/  PRMT R148, RZ, 0x7610, R148 ;  /* 0x00007610ff947816 */ /* 0x000fe20000000094 */
[----:B------:R-:W-:Y:S01]  /*1e90*/  FADD.FTZ R205, -R145, R202 ;  /* 0x000000ca91cd7221 */ /* 0x000fe20000010100 */
[----:B------:R-:W-:Y:S01]  /*1ea0*/  PRMT R204, RZ, 0x5410, R147 ;  /* 0x00005410ffcc7816 */ /* 0x000fe20000000093 */
[C---:B------:R-:W-:Y:S01]  /*1eb0*/  FMUL.FTZ R200, R162.reuse, R207 ;  /* 0x000000cfa2c87220 */ /* 0x040fe20000410000 */
[----:B------:R-:W-:Y:S01]  /*1ec0*/  PRMT R251, RZ, 0x5410, R149 ;  /* 0x00005410fffb7816 */ /* 0x000fe20000000095 */
[----:B------:R-:W-:Y:S01]  /*1ed0*/  FMUL.FTZ R169, R162, R169 ;  /* 0x000000a9a2a97220 */ /* 0x000fe20000410000 */
[--C-:B------:R-:W-:Y:S01]  /*1ee0*/  PRMT R149, RZ, 0x5410, R150.reuse ;  /* 0x00005410ff957816 */ /* 0x100fe20000000096 */
[----:B------:R-:W-:Y:S01]  /*1ef0*/  FMUL.FTZ R198, R10, R213 ;  /* 0x000000d50ac67220 */ /* 0x000fe20000410000 */
[----:B------:R-:W-:Y:S01]  /*1f00*/  PRMT R206, RZ, 0x7610, R147 ;  /* 0x00007610ffce7816 */ /* 0x000fe20000000093 */
[C---:B------:R-:W-:Y:S01]  /*1f10*/  FMUL.FTZ R196, R162.reuse, R203 ;  /* 0x000000cba2c47220 */ /* 0x040fe20000410000 */
[----:B------:R-:W-:Y:S01]  /*1f20*/  PRMT R150, RZ, 0x7610, R150 ;  /* 0x00007610ff967816 */ /* 0x000fe20000000096 */
[----:B------:R-:W-:Y:S01]  /*1f30*/  FADD.FTZ R107, R107, R146 ;  /* 0x000000926b6b7221 */ /* 0x000fe20000010000 */
[--C-:B------:R-:W-:Y:S01]  /*1f40*/  PRMT R147, RZ, 0x5410, R151.reuse ;  /* 0x00005410ff937816 */ /* 0x100fe20000000097 */
[----:B------:R-:W-:Y:S01]  /*1f50*/  FMUL.FTZ R205, R162, R205 ;  /* 0x000000cda2cd7220 */ /* 0x000fe20000410000 */
[----:B------:R-:W-:Y:S01]  /*1f60*/  PRMT R144, RZ, 0x7610, R151 ;  /* 0x00007610ff907816 */ /* 0x000fe20000000097 */
[----:B------:R-:W-:-:S02]  /*1f70*/  FFMA.FTZ R67, R200, R146, R67 ;  /* 0x00000092c8437223 */ /* 0x000fc40000010043 */
[----:B------:R-:W-:Y:S02]  /*1f80*/  FMUL.FTZ R207, R7, R146 ;  /* 0x0000009207cf7220 */ /* 0x000fe40000410000 */
[----:B------:R-:W-:Y:S02]  /*1f90*/  FMUL.FTZ R203, R9, R148 ;  /* 0x0000009409cb7220 */ /* 0x000fe40000410000 */
[----:B------:R-:W-:Y:S02]  /*1fa0*/  FADD.FTZ R146, R249, R198 ;  /* 0x000000c6f9927221 */ /* 0x000fe40000010000 */
[----:B------:R-:W-:Y:S02]  /*1fb0*/  FFMA.FTZ R247, R169, R198, R247 ;  /* 0x000000c6a9f77223 */ /* 0x000fe400000100f7 */
[----:B------:R-:W-:Y:S02]  /*1fc0*/  FADD.FTZ R211, -R145, R204 ;  /* 0x000000cc91d37221 */ /* 0x000fe40000010100 */
[----:B------:R-:W-:-:S02]  /*1fd0*/  FADD.FTZ R108, R108, R149 ;  /* 0x000000956c6c7221 */ /* 0x000fc40000010000 */
[-C--:B------:R-:W-:Y:S02]  /*1fe0*/  FFMA.FTZ R68, R205, R149.reuse, R68 ;  /* 0x00000095cd447223 */ /* 0x080fe40000010044 */
[----:B------:R-:W-:Y:S02]  /*1ff0*/  FMUL.FTZ R204, R6, R149 ;  /* 0x0000009506cc7220 */ /* 0x000fe40000410000 */
        /* <DEDUP_REMOVED lines=8> */
[----:B------:R-:W-:Y:S02]  /*2080*/  FADD.FTZ R145, -R145, R206 ;  /* 0x000000ce91917221 */ /* 0x000fe40000010100 */
[----:B------:R-:W-:-:S02]  /*2090*/  FMUL.FTZ R206, R162, R209 ;  /* 0x000000d1a2ce7220 */ /* 0x000fc40000410000 */
[----:B------:R-:W-:Y:S02]  /*20a0*/  FMUL.FTZ R209, R5, R150 ;  /* 0x0000009605d17220 */ /* 0x000fe40000410000 */
[----:B------:R-:W-:Y:S02]  /*20b0*/  FADD.FTZ R146, R149, R204 ;  /* 0x000000cc95927221 */ /* 0x000fe40000010000 */
[----:B------:R-:W-:Y:S02]  /*20c0*/  FFMA.FTZ R247, R205, R204, R247 ;  /* 0x000000cccdf77223 */ /* 0x000fe400000100f7 */
[C---:B------:R-:W-:Y:S02]  /*20d0*/  FMUL.FTZ R210, R162.reuse, R145 ;  /* 0x00000091a2d27220 */ /* 0x040fe40000410000 */
        /* <DEDUP_REMOVED lines=21> */
.L_x_63:
[----:B------:R-:W-:Y:S05]  /*2230*/  BSYNC B2 ;  /* 0x0000000000027941 */ /* 0x000fea0003800000 */
.L_x_62:
[----:B------:R-:W-:-:S13]  /*2240*/  ISETP.GE.U32.AND P3, PT, R152, 0xa0, PT ;  /* 0x000000a09800780c */ /* 0x000fda0003f66070 */
[----:B------:R-:W-:Y:S05]  /*2250*/  @!P3 BRA `(.L_x_55) ;  /* 0x000005200000b947 */ /* 0x000fea0003800000 */
[----:B------:R-:W-:-:S04]  /*2260*/  IMAD.WIDE.U32 R144, R248, R159, c[0x0][0x188] ;  /* 0x00006200f8907625 */ /* 0x000fc800078e009f */
[----:B------:R-:W-:Y:S02]  /*2270*/  IMAD.WIDE.U32 R148, R166, R159, c[0x0][0x208] ;  /* 0x00008200a6947625 */ /* 0x000fe400078e009f */
[----:B------:R-:W2:Y:S04]  /*2280*/  LDG.E.128 R144, [R144.64] ;  /* 0x0000000490907981 */ /* 0x000ea8000c1e1d00 */
[----:B------:R-:W3:Y:S01]  /*2290*/  LDG.E.128 R148, [R148.64] ;  /* 0x0000000494947981 */ /* 0x000ee2000c1e1d00 */
[----:B------:R-:W-:-:S04]  /*22a0*/  ISETP.NE.AND P3, PT, R17, RZ, PT ;  /* 0x000000ff1100720c */ /* 0x000fc80003f65270 */
[----:B-----5:R-:W-:Y:S02]  /*22b0*/  FSEL R212, R163, RZ, !P3 ;  /* 0x000000ffa3d47208 */ /* 0x020fe40005800000 */
[----:B------:R-:W-:-:S04]  /*22c0*/  ISETP.NE.U32.AND P3, PT, RZ, c[0x0][0x218], PT ;  /* 0x00008600ff007a0c */ /* 0x000fc80003f65070 */
[----:B------:R-:W-:-:S13]  /*22d0*/  ISETP.NE.AND.EX P3, PT, RZ, c[0x0][0x21c], PT, P3 ;  /* 0x00008700ff007a0c */ /* 0x000fda0003f65330 */
[----:B------:R-:W-:-:S05]  /*22e0*/  @P3 IMAD.WIDE.U32 R166, R248, R159, c[0x0][0x218] ;  /* 0x00008600f8a63625 */ /* 0x000fca00078e009f */
[----:B------:R0:W5:Y:S01]  /*22f0*/  @P3 LDG.E.128 R132, [R166.64] ;  /* 0x00000004a6843981 */ /* 0x000162000c1e1d00 */
[--C-:B--2---:R-:W-:Y:S02]  /*2300*/  PRMT R159, RZ, 0x5410, R144.reuse ;  /* 0x00005410ff9f7816 */ /* 0x104fe40000000090 */
[----:B------:R-:W-:Y:S02]  /*2310*/  PRMT R144, RZ, 0x7610, R144 ;  /* 0x00007610ff907816 */ /* 0x000fe40000000090 */
[--C-:B------:R-:W-:Y:S02]  /*2320*/  PRMT R163, RZ, 0x5410, R145.reuse ;  /* 0x00005410ffa37816 */ /* 0x100fe40000000091 */
        /* <DEDUP_REMOVED lines=8> */
[----:B0-----:R-:W-:Y:S01]  /*23b0*/  PRMT R166, RZ, 0x7610, R147 ;  /* 0x00007610ffa67816 */ /* 0x001fe20000000093 */
        /* <DEDUP_REMOVED lines=9> */
[--C-:B------:R-:W-:Y:S01]  /*2450*/  PRMT R149, RZ, 0x5410, R150.reuse ;  /* 0x00005410ff957816 */ /* 0x100fe20000000096 */
[C---:B------:R-:W-:Y:S01]  /*2460*/  FMUL.FTZ R215, R162.reuse, R217 ;  /* 0x000000d9a2d77220 */ /* 0x040fe20000410000 */
[----:B------:R-:W-:Y:S01]  /*2470*/  PRMT R150, RZ, 0x7610, R150 ;  /* 0x00007610ff967816 */ /* 0x000fe20000000096 */
[----:B------:R-:W-:-:S02]  /*2480*/  FMUL.FTZ R216, R162, R223 ;  /* 0x000000dfa2d87220 */ /* 0x000fc40000410000 */
[----:B------:R-:W-:Y:S01]  /*2490*/  FMUL.FTZ R167, R162, R147 ;  /* 0x00000093a2a77220 */ /* 0x000fe20000410000 */
[--C-:B------:R-:W-:Y:S01]  /*24a0*/  PRMT R147, RZ, 0x5410, R151.reuse ;  /* 0x00005410ff937816 */ /* 0x100fe20000000097 */
[----:B------:R-:W-:Y:S01]  /*24b0*/  FMUL.FTZ R214, R0, R163 ;  /* 0x000000a300d67220 */ /* 0x000fe20000410000 */
[----:B------:R-:W-:Y:S01]  /*24c0*/  PRMT R151, RZ, 0x7610, R151 ;  /* 0x00007610ff977816 */ /* 0x000fe20000000097 */
[----:B------:R-:W-:Y:S02]  /*24d0*/  FADD.FTZ R114, R114, R221 ;  /* 0x000000dd72727221 */ /* 0x000fe40000010000 */
[-C--:B------:R-:W-:Y:S02]  /*24e0*/  FFMA.FTZ R74, R215, R221.reuse, R74 ;  /* 0x000000ddd74a7223 */ /* 0x080fe4000001004a */
[----:B------:R-:W-:Y:S02]  /*24f0*/  FMUL.FTZ R218, R154, R221 ;  /* 0x000000dd9ada7220 */ /* 0x000fe40000410000 */
[----:B------:R-:W-:-:S02]  /*2500*/  FADD.FTZ R115, R115, R144 ;  /* 0x0000009073737221 */ /* 0x000fc40000010000 */
[----:B------:R-:W-:Y:S02]  /*2510*/  FMUL.FTZ R219, R162, R219 ;  /* 0x000000dba2db7220 */ /* 0x000fe40000410000 */
        /* <DEDUP_REMOVED lines=9> */
[----:B------:R-:W-:Y:S02]  /*25b0*/  FFMA.FTZ R247, R212, R217, R247 ;  /* 0x000000d9d4f77223 */ /* 0x000fe400000100f7 */
        /* <DEDUP_REMOVED lines=8> */
[C---:B------:R-:W-:Y:S02]  /*2640*/  FMUL.FTZ R226, R162.reuse, R145 ;  /* 0x00000091a2e27220 */ /* 0x040fe40000410000 */
        /* <DEDUP_REMOVED lines=19> */
.L_x_55:
[----:B------:R-:W-:Y:S05]  /*2780*/  BSYNC B1 ;  /* 0x0000000000017941 */ /* 0x000fea0003800000 */
.L_x_41:
[----:B------:R-:W-:Y:S05]  /*2790*/  BRA.DIV ~URZ, `(.L_x_64) ;  /* 0x000046d27f007947 */ /* 0x000fea000b800000 */
[----:B------:R1:W2:Y:S02]  /*27a0*/  SHFL.BFLY PT, R146, R249, 0x1, 0x1f ;  /* 0x0c201f00f9927f89 */ /* 0x0002a400000e0000 */
.L_x_197:
[----:B------:R-:W-:Y:S05]  /*27b0*/  BRA.DIV ~URZ, `(.L_x_65) ;  /* 0x000047327f007947 */ /* 0x000fea000b800000 */
[----:B------:R-:W3:Y:S01]  /*27c0*/  SHFL.BFLY PT, R144, R247, 0x1, 0x1f ;  /* 0x0c201f00f7907f89 */ /* 0x000ee200000e0000 */
[----:B--2---:R-:W-:-:S05]  /*27d0*/  FADD.FTZ R150, R146, R249 ;  /* 0x000000f992967221 */ /* 0x004fca0000010000 */
[----:B------:R-:W2:Y:S01]  /*27e0*/  SHFL.BFLY PT, R145, R150, 0x2, 0x1f ;  /* 0x0c401f0096917f89 */ /* 0x000ea200000e0000 */
[----:B---3--:R-:W-:-:S05]  /*27f0*/  FADD.FTZ R144, R144, R247 ;  /* 0x000000f790907221 */ /* 0x008fca0000010000 */
        /* <DEDUP_REMOVED lines=10> */
[----:B------:R2:W4:Y:S01]  /*28a0*/  SHFL.BFLY PT, R166, R151, 0x10, 0x1f ;  /* 0x0e001f0097a67f89 */ /* 0x00052200000e0000 */
[----:B---3--:R-:W-:-:S05]  /*28b0*/  FADD.FTZ R146, R148, R159 ;  /* 0x0000009f94927221 */ /* 0x008fca0000010000 */
[----:B------:R2:W3:Y:S02]  /*28c0*/  SHFL.BFLY PT, R159, R146, 0x10, 0x1f ;  /* 0x0e001f00929f7f89 */ /* 0x0004e400000e0000 */
.L_x_198:
[----:B----4-:R-:W-:Y:S01]  /*28d0*/  FADD.FTZ R166, R166, R151 ;  /* 0x00000097a6a67221 */ /* 0x010fe20000010000 */
[----:B------:R-:W-:Y:S01]  /*28e0*/  ISETP.NE.AND P3, PT, R17, RZ, PT ;  /* 0x000000ff1100720c */ /* 0x000fe20003f65270 */
[----:B------:R-:W-:Y:S01]  /*28f0*/  HFMA2.MMA R149, -RZ, RZ, 0, 0 ;  /* 0x00000000ff957435 */ /* 0x000fe200000001ff */
[----:B------:R-:W-:Y:S01]  /*2900*/  LOP3.LUT P4, RZ, R152, 0xffffffe0, RZ, 0xc0, !PT ;  /* 0xffffffe098ff7812 */ /* 0x000fe2000788c0ff */
[----:B------:R-:W-:Y:S01]  /*2910*/  FMUL.FTZ R148, R166, c[0x0][0x1e0] ;  /* 0x00007800a6947a20 */ /* 0x000fe20000410000 */
[----:B------:R-:W-:Y:S01]  /*2920*/  BSSY B1, `(.L_x_66) ;  /* 0x00000a6000017945 */ /* 0x000fe20003800000 */
[----:B--23--:R-:W-:-:S03]  /*2930*/  FADD.FTZ R151, R159, R146 ;  /* 0x000000929f977221 */ /* 0x00cfc60000010000 */
[----:B------:R-:W-:Y:S01]  /*2940*/  FSEL R148, R148, RZ, !P3 ;  /* 0x000000ff94947208 */ /* 0x000fe20005800000 */
[----:B------:R-:W-:Y:S01]  /*2950*/  FMUL.FTZ R151, R151, c[0x0][0x1e0] ;  /* 0x0000780097977a20 */ /* 0x000fe20000410000 */
[----:B-----5:R-:W-:-:S13]  /*2960*/  ISETP.GE.AND P3, PT, R161, 0x1, PT ;  /* 0x00000001a100780c */ /* 0x020fda0003f66270 */
[----:B------:R-:W-:Y:S02]  /*2970*/  @P3 IADD3 R161, R161, -0x1, RZ ;  /* 0xffffffffa1a13810 */ /* 0x000fe40007ffe0ff */
[----:B------:R-:W-:-:S03]  /*2980*/  @P3 LOP3.LUT R145, R153, 0x1f, RZ, 0xc0, !PT ;  /* 0x0000001f99913812 */ /* 0x000fc600078ec0ff */
[----:B------:R-:W-:-:S05]  /*2990*/  @P3 IMAD R161, R161, c[0x0][0x168], RZ ;  /* 0x00005a00a1a13a24 */ /* 0x000fca00078e02ff */
[----:B------:R-:W-:-:S04]  /*29a0*/  @P3 SHF.R.S32.HI R144, RZ, 0x1f, R161 ;  /* 0x0000001fff903819 */ /* 0x000fc800000114a1 */
[----:B------:R-:W-:-:S04]  /*29b0*/  @P3 LEA.HI R144, R144, R161, RZ, 0x3 ;  /* 0x000000a190903211 */ /* 0x000fc800078f18ff */
[----:B------:R-:W-:Y:S01]  /*29c0*/  @P3 LEA.HI.SX32 R149, R144, R145, 0x1d ;  /* 0x0000009190953211 */ /* 0x000fe200078feaff */
[----:B------:R-:W-:Y:S05]  /*29d0*/  @!P4 BRA `(.L_x_67) ;  /* 0x000009a00000c947 */ /* 0x000fea0003800000 */
[----:B------:R-:W-:Y:S01]  /*29e0*/  BSSY B2, `(.L_x_68) ;  /* 0x0000013000027945 */ /* 0x000fe20003800000 */
[----:B------:R-:W-:Y:S05]  /*29f0*/  @P2 BRA `(.L_x_69) ;  /* 0x0000008000002947 */ /* 0x000fea0003800000 */
[----:B------:R-:W-:Y:S01]  /*2a00*/  ULDC.64 UR6, c[0x0][0x218] ;  /* 0x0000860000067ab9 */ /* 0x000fe20000000a00 */
[----:B------:R-:W-:Y:S01]  /*2a10*/  IMAD.MOV.U32 R145, RZ, RZ, RZ ;  /* 0x000000ffff917224 */ /* 0x000fe200078e00ff */
[----:B------:R-:W-:-:S04]  /*2a20*/  UISETP.NE.U32.AND UP0, UPT, URZ, UR6, UPT ;  /* 0x000000063f00728c */ /* 0x000fc8000bf05070 */
[----:B------:R-:W-:-:S06]  /*2a30*/  UISETP.NE.AND.EX UP0, UPT, URZ, UR7, UPT, UP0 ;  /* 0x000000073f00728c */ /* 0x000fcc000bf05300 */
[----:B------:R-:W-:-:S13]  /*2a40*/  PLOP3.LUT P4, PT, PT, PT, UP0, 0x80, 0x0 ;  /* 0x000000000000781c */ /* 0x000fda0003f8f008 */
[----:B------:R-:W-:Y:S05]  /*2a50*/  @!P4 BRA `(.L_x_70) ;  /* 0x000000b00000c947 */ /* 0x000fea0003800000 */
[----:B------:R-:W-:Y:S01]  /*2a60*/  PRMT R145, RZ, 0x5410, R120 ;  /* 0x00005410ff917816 */ /* 0x000fe20000000078 */
[----:B------:R-:W-:Y:S05]  /*2a70*/  BRA `(.L_x_70) ;  /* 0x0000009000007947 */ /* 0x000fea0003800000 */
.L_x_69:
[----:B------:R-:W-:Y:S01]  /*2a80*/  ULDC.64 UR6, c[0x0][0x218] ;  /* 0x0000860000067ab9 */ /* 0x000fe20000000a00 */
[----:B------:R-:W-:Y:S01]  /*2a90*/  FFMA.FTZ R145, R175, R151, R148 ;  /* 0x00000097af917223 */ /* 0x000fe20000010094 */
[----:B------:R-:W-:-:S03]  /*2aa0*/  UISETP.NE.U32.AND UP0, UPT, URZ, UR6, UPT ;  /* 0x000000063f00728c */ /* 0x000fc6000bf05070 */
[----:B------:R-:W-:Y:S01]  /*2ab0*/  FADD.FTZ R145, R246, -R145 ;  /* 0x80000091f6917221 */ /* 0x000fe20000010000 */
[----:B------:R-:W-:-:S03]  /*2ac0*/  UISETP.NE.AND.EX UP0, UPT, URZ, UR7, UPT, UP0 ;  /* 0x000000073f00728c */ /* 0x000fc6000bf05300 */
[----:B------:R-:W-:-:S03]  /*2ad0*/  FMUL.FTZ R145, R162, R145 ;  /* 0x00000091a2917220 */ /* 0x000fc60000410000 */
[----:B------:R-:W-:-:S13]  /*2ae0*/  PLOP3.LUT P4, PT, PT, PT, UP0, 0x80, 0x0 ;  /* 0x000000000000781c */ /* 0x000fda0003f8f008 */
[----:B------:R-:W-:-:S05]  /*2af0*/  @P4 PRMT R144, RZ, 0x5410, R120 ;  /* 0x00005410ff904816 */ /* 0x000fca0000000078 */
[----:B------:R-:W-:Y:S02]  /*2b00*/  @P4 FADD.FTZ R145, R145, R144 ;  /* 0x0000009091914221 */ /* 0x000fe40000010000 */
.L_x_70:
[----:B------:R-:W-:Y:S05]  /*2b10*/  BSYNC B2 ;  /* 0x0000000000027941 */ /* 0x000fea0003800000 */
.L_x_68:
[----:B------:R-:W-:Y:S01]  /*2b20*/  ISETP.NE.U32.AND P5, PT, RZ, c[0x0][0x258], PT ;  /* 0x00009600ff007a0c */ /* 0x000fe20003fa5070 */
[----:B------:R-:W-:Y:S01]  /*2b30*/  @P3 FMUL.FTZ R144, R145, c[0x0][0x1ec] ;  /* 0x00007b0091903a20 */ /* 0x000fe20000410000 */
[----:B------:R-:W-:Y:S02]  /*2b40*/  BSSY B2, `(.L_x_71) ;  /* 0x0000010000027945 */ /* 0x000fe40003800000 */
[----:B------:R-:W-:Y:S02]  /*2b50*/  ISETP.NE.AND.EX P5, PT, RZ, c[0x0][0x25c], PT, P5 ;  /* 0x00009700ff007a0c */ /* 0x000fe40003fa5350 */
[----:B------:R-:W-:-:S04]  /*2b60*/  @P3 F2FP.BF16.PACK_AB R144, RZ, R144 ;  /* 0x00000090ff90323e */ /* 0x000fc800000010ff */
[----:B------:R-:W-:-:S07]  /*2b70*/  @P3 PRMT R48, R144, 0x7610, R48 ;  /* 0x0000761090303816 */ /* 0x000fce0000000030 */
[----:B------:R-:W-:-:S04]  /*2b80*/  @P5 F2FP.BF16.PACK_AB R145, RZ, R145 ;  /* 0x00000091ff91523e */ /* 0x000fc800000010ff */
[----:B------:R-:W-:Y:S01]  /*2b90*/  @P5 PRMT R88, R145, 0x7610, R88 ;  /* 0x0000761091585816 */ /* 0x000fe20000000058 */
[----:B------:R-:W-:Y:S05]  /*2ba0*/  @P2 BRA `(.L_x_72) ;  /* 0x0000004000002947 */ /* 0x000fea0003800000 */
[----:B------:R-:W-:Y:S01]  /*2bb0*/  MOV R145, RZ ;  /* 0x000000ff00917202 */ /* 0x000fe20000000f00 */
[----:B------:R-:W-:Y:S05]  /*2bc0*/  @!P4 BRA `(.L_x_73) ;  /* 0x000000700000c947 */ /* 0x000fea0003800000 */
[----:B------:R-:W-:Y:S01]  /*2bd0*/  PRMT R145, RZ, 0x7610, R120 ;  /* 0x00007610ff917816 */ /* 0x000fe20000000078 */
[----:B------:R-:W-:Y:S05]  /*2be0*/  BRA `(.L_x_73) ;  /* 0x0000005000007947 */ /* 0x000fea0003800000 */
.L_x_72:
[----:B------:R-:W-:Y:S01]  /*2bf0*/  FFMA.FTZ R145, R245, R151, R148 ;  /* 0x00000097f5917223 */ /* 0x000fe20000010094 */
[----:B------:R-:W-:-:S03]  /*2c00*/  @P4 PRMT R144, RZ, 0x7610, R120 ;  /* 0x00007610ff904816 */ /* 0x000fc60000000078 */
[----:B------:R-:W-:-:S04]  /*2c10*/  FADD.FTZ R145, R244, -R145 ;  /* 0x80000091f4917221 */ /* 0x000fc80000010000 */
[----:B------:R-:W-:-:S04]  /*2c20*/  FMUL.FTZ R145, R162, R145 ;  /* 0x00000091a2917220 */ /* 0x000fc80000410000 */
[----:B------:R-:W-:Y:S02]  /*2c30*/  @P4 FADD.FTZ R145, R145, R144 ;  /* 0x0000009091914221 */ /* 0x000fe40000010000 */
.L_x_73:
[----:B------:R-:W-:Y:S05]  /*2c40*/  BSYNC B2 ;  /* 0x0000000000027941 */ /* 0x000fea0003800000 */
.L_x_71:
[----:B------:R-:W-:Y:S01]  /*2c50*/  @P3 FMUL.FTZ R144, R145, c[0x0][0x1ec] ;  /* 0x00007b0091903a20 */ /* 0x000fe20000410000 */
[----:B------:R-:W-:Y:S01]  /*2c60*/  @P5 F2FP.BF16.PACK_AB R145, RZ, R145 ;  /* 0x00000091ff91523e */ /* 0x000fe200000010ff */
[----:B------:R-:W-:Y:S03]  /*2c70*/  BSSY B2, `(.L_x_74) ;  /* 0x000000e000027945 */ /* 0x000fe60003800000 */
[----:B------:R-:W-:Y:S02]  /*2c80*/  @P3 F2FP.BF16.PACK_AB R144, RZ, R144 ;  /* 0x00000090ff90323e */ /* 0x000fe400000010ff */
[----:B------:R-:W-:Y:S02]  /*2c90*/  @P5 PRMT R88, R88, 0x5410, R145 ;  /* 0x0000541058585816 */ /* 0x000fe40000000091 */
[----:B------:R-:W-:Y:S01]  /*2ca0*/  @P3 PRMT R48, R48, 0x5410, R144 ;  /* 0x0000541030303816 */ /* 0x000fe20000000090 */
[----:B------:R-:W-:Y:S05]  /*2cb0*/  @P2 BRA `(.L_x_75) ;  /* 0x0000004000002947 */ /* 0x000fea0003800000 */
[----:B------:R-:W-:Y:S01]  /*2cc0*/  HFMA2.MMA R145, -RZ, RZ, 0, 0 ;  /* 0x00000000ff917435 */ /* 0x000fe200000001ff */
[----:B------:R-:W-:Y:S05]  /*2cd0*/  @!P4 BRA `(.L_x_76) ;  /* 0x000000700000c947 */ /* 0x000fea0003800000 */
[----:B------:R-:W-:Y:S01]  /*2ce0*/  PRMT R145, RZ, 0x5410, R121 ;  /* 0x00005410ff917816 */ /* 0x000fe20000000079 */
[----:B------:R-:W-:Y:S05]  /*2cf0*/  BRA `(.L_x_76) ;  /* 0x0000005000007947 */ /* 0x000fea0003800000 */
.L_x_75:
[----:B------:R-:W-:Y:S01]  /*2d00*/  FFMA.FTZ R145, R243, R151, R148 ;  /* 0x00000097f3917223 */ /* 0x000fe20000010094 */
[----:B------:R-:W-:-:S03]  /*2d10*/  @P4 PRMT R144, RZ, 0x5410, R121 ;  /* 0x00005410ff904816 */ /* 0x000fc60000000079 */
[----:B------:R-:W-:-:S04]  /*2d20*/  FADD.FTZ R145, R242, -R145 ;  /* 0x80000091f2917221 */ /* 0x000fc80000010000 */
[----:B------:R-:W-:-:S04]  /*2d30*/  FMUL.FTZ R145, R162, R145 ;  /* 0x00000091a2917220 */ /* 0x000fc80000410000 */
[----:B------:R-:W-:Y:S02]  /*2d40*/  @P4 FADD.FTZ R145, R145, R144 ;  /* 0x0000009091914221 */ /* 0x000fe40000010000 */
.L_x_76:
[----:B------:R-:W-:Y:S05]  /*2d50*/  BSYNC B2 ;  /* 0x0000000000027941 */ /* 0x000fea0003800000 */
.L_x_74:
[----:B------:R-:W-:Y:S01]  /*2d60*/  @P3 FMUL.FTZ R144, R145, c[0x0][0x1ec] ;  /* 0x00007b0091903a20 */ /* 0x000fe20000410000 */
[----:B------:R-:W-:Y:S01]  /*2d70*/  @P5 F2FP.BF16.PACK_AB R145, RZ, R145 ;  /* 0x00000091ff91523e */ /* 0x000fe200000010ff */
[----:B------:R-:W-:Y:S03]  /*2d80*/  BSSY B2, `(.L_x_77) ;  /* 0x000000e000027945 */ /* 0x000fe60003800000 */
[----:B------:R-:W-:Y:S02]  /*2d90*/  @P3 F2FP.BF16.PACK_AB R144, RZ, R144 ;  /* 0x00000090ff90323e */ /* 0x000fe400000010ff */
[----:B------:R-:W-:Y:S02]  /*2da0*/  @P5 PRMT R89, R145, 0x7610, R89 ;  /* 0x0000761091595816 */ /* 0x000fe40000000059 */
[----:B------:R-:W-:Y:S01]  /*2db0*/  @P3 PRMT R49, R144, 0x7610, R49 ;  /* 0x0000761090313816 */ /* 0x000fe20000000031 */
[----:B------:R-:W-:Y:S05]  /*2dc0*/  @P2 BRA `(.L_x_78) ;  /* 0x0000004000002947 */ /* 0x000fea0003800000 */
[----:B------:R-:W-:Y:S01]  /*2dd0*/  MOV R145, RZ ;  /* 0x000000ff00917202 */ /* 0x000fe20000000f00 */
[----:B------:R-:W-:Y:S05]  /*2de0*/  @!P4 BRA `(.L_x_79) ;  /* 0x000000700000c947 */ /* 0x000fea0003800000 */
[----:B------:R-:W-:Y:S01]  /*2df0*/  PRMT R145, RZ, 0x7610, R121 ;  /* 0x00007610ff917816 */ /* 0x000fe20000000079 */
[----:B------:R-:W-:Y:S05]  /*2e00*/  BRA `(.L_x_79) ;  /* 0x0000005000007947 */ /* 0x000fea0003800000 */
.L_x_78:
[----:B------:R-:W-:Y:S01]  /*2e10*/  FFMA.FTZ R145, R241, R151, R148 ;  /* 0x00000097f1917223 */ /* 0x000fe20000010094 */
[----:B------:R-:W-:-:S03]  /*2e20*/  @P4 PRMT R144, RZ, 0x7610, R121 ;  /* 0x00007610ff904816 */ /* 0x000fc60000000079 */
[----:B------:R-:W-:-:S04]  /*2e30*/  FADD.FTZ R145, R240, -R145 ;  /* 0x80000091f0917221 */ /* 0x000fc80000010000 */
[----:B------:R-:W-:-:S04]  /*2e40*/  FMUL.FTZ R145, R162, R145 ;  /* 0x00000091a2917220 */ /* 0x000fc80000410000 */
[----:B------:R-:W-:Y:S02]  /*2e50*/  @P4 FADD.FTZ R145, R145, R144 ;  /* 0x0000009091914221 */ /* 0x000fe40000010000 */
.L_x_79:
[----:B------:R-:W-:Y:S05]  /*2e60*/  BSYNC B2 ;  /* 0x0000000000027941 */ /* 0x000fea0003800000 */
.L_x_77:
[----:B------:R-:W-:Y:S01]  /*2e70*/  @P3 FMUL.FTZ R144, R145, c[0x0][0x1ec] ;  /* 0x00007b0091903a20 */ /* 0x000fe20000410000 */
[----:B------:R-:W-:Y:S01]  /*2e80*/  @P5 F2FP.BF16.PACK_AB R145, RZ, R145 ;  /* 0x00000091ff91523e */ /* 0x000fe200000010ff */
[----:B------:R-:W-:Y:S03]  /*2e90*/  BSSY B2, `(.L_x_80) ;  /* 0x000000e000027945 */ /* 0x000fe60003800000 */
[----:B------:R-:W-:Y:S02]  /*2ea0*/  @P3 F2FP.BF16.PACK_AB R144, RZ, R144 ;  /* 0x00000090ff90323e */ /* 0x000fe400000010ff */
[----:B------:R-:W-:Y:S02]  /*2eb0*/  @P5 PRMT R89, R89, 0x5410, R145 ;  /* 0x0000541059595816 */ /* 0x000fe40000000091 */
[----:B------:R-:W-:Y:S01]  /*2ec0*/  @P3 PRMT R49, R49, 0x5410, R144 ;  /* 0x0000541031313816 */ /* 0x000fe20000000090 */
[----:B------:R-:W-:Y:S05]  /*2ed0*/  @P2 BRA `(.L_x_81) ;  /* 0x0000004000002947 */ /* 0x000fea0003800000 */
[----:B------:R-:W-:Y:S01]  /*2ee0*/  IMAD.MOV.U32 R145, RZ, RZ, RZ ;  /* 0x000000ffff917224 */ /* 0x000fe200078e00ff */
[----:B------:R-:W-:Y:S05]  /*2ef0*/  @!P4 BRA `(.L_x_82) ;  /* 0x000000700000c947 */ /* 0x000fea0003800000 */
[----:B------:R-:W-:Y:S01]  /*2f00*/  PRMT R145, RZ, 0x5410, R122 ;  /* 0x00005410ff917816 */ /* 0x000fe2000000007a */
[----:B------:R-:W-:Y:S05]  /*2f10*/  BRA `(.L_x_82) ;  /* 0x0000005000007947 */ /* 0x000fea0003800000 */
.L_x_81:
[----:B------:R-:W-:Y:S01]  /*2f20*/  FFMA.FTZ R145, R239, R151, R148 ;  /* 0x00000097ef917223 */ /* 0x000fe20000010094 */
[----:B------:R-:W-:-:S03]  /*2f30*/  @P4 PRMT R144, RZ, 0x5410, R122 ;  /* 0x00005410ff904816 */ /* 0x000fc6000000007a */
[----:B------:R-:W-:-:S04]  /*2f40*/  FADD.FTZ R145, R238, -R145 ;  /* 0x80000091ee917221 */ /* 0x000fc80000010000 */
[----:B------:R-:W-:-:S04]  /*2f50*/  FMUL.FTZ R145, R162, R145 ;  /* 0x00000091a2917220 */ /* 0x000fc80000410000 */
[----:B------:R-:W-:Y:S02]  /*2f60*/  @P4 FADD.FTZ R145, R145, R144 ;  /* 0x0000009091914221 */ /* 0x000fe40000010000 */
.L_x_82:
[----:B------:R-:W-:Y:S05]  /*2f70*/  BSYNC B2 ;  /* 0x0000000000027941 */ /* 0x000fea0003800000 */
.L_x_80:
        /* <DEDUP_REMOVED lines=11> */
.L_x_84:
[----:B------:R-:W-:Y:S01]  /*3030*/  FFMA.FTZ R145, R237, R151, R148 ;  /* 0x00000097ed917223 */ /* 0x000fe20000010094 */
[----:B------:R-:W-:-:S03]  /*3040*/  @P4 PRMT R144, RZ, 0x7610, R122 ;  /* 0x00007610ff904816 */ /* 0x000fc6000000007a */
[----:B------:R-:W-:-:S04]  /*3050*/  FADD.FTZ R145, R236, -R145 ;  /* 0x80000091ec917221 */ /* 0x000fc80000010000 */
[----:B------:R-:W-:-:S04]  /*3060*/  FMUL.FTZ R145, R162, R145 ;  /* 0x00000091a2917220 */ /* 0x000fc80000410000 */
[----:B------:R-:W-:Y:S02]  /*3070*/  @P4 FADD.FTZ R145, R145, R144 ;  /* 0x0000009091914221 */ /* 0x000fe40000010000 */
.L_x_85:
[----:B------:R-:W-:Y:S05]  /*3080*/  BSYNC B2 ;  /* 0x0000000000027941 */ /* 0x000fea0003800000 */
.L_x_83:
        /* <DEDUP_REMOVED lines=11> */
.L_x_87:
[----:B------:R-:W-:-:S04]  /*3140*/  FFMA.FTZ R144, R235, R151, R148 ;  /* 0x00000097eb907223 */ /* 0x000fc80000010094 */
[----:B------:R-:W-:Y:S01]  /*3150*/  FADD.FTZ R145, R233, -R144 ;  /* 0x80000090e9917221 */ /* 0x000fe20000010000 */
[----:B------:R-:W-:-:S03]  /*3160*/  @P4 PRMT R144, RZ, 0x5410, R123 ;  /* 0x00005410ff904816 */ /* 0x000fc6000000007b */
[----:B------:R-:W-:-:S04]  /*3170*/  FMUL.FTZ R145, R162, R145 ;  /* 0x00000091a2917220 */ /* 0x000fc80000410000 */
[----:B------:R-:W-:Y:S02]  /*3180*/  @P4 FADD.FTZ R145, R145, R144 ;  /* 0x0000009091914221 */ /* 0x000fe40000010000 */
.L_x_88:
[----:B------:R-:W-:Y:S05]  /*3190*/  BSYNC B2 ;  /* 0x0000000000027941 */ /* 0x000fea0003800000 */
.L_x_86:
        /* <DEDUP_REMOVED lines=11> */
.L_x_90:
[----:B------:R-:W-:-:S04]  /*3250*/  FFMA.FTZ R144, R234, R151, R148 ;  /* 0x00000097ea907223 */ /* 0x000fc80000010094 */
[----:B------:R-:W-:Y:S01]  /*3260*/  FADD.FTZ R145, R231, -R144 ;  /* 0x80000090e7917221 */ /* 0x000fe20000010000 */
[----:B------:R-:W-:-:S03]  /*3270*/  @P4 PRMT R144, RZ, 0x7610, R123 ;  /* 0x00007610ff904816 */ /* 0x000fc6000000007b */
[----:B------:R-:W-:-:S04]  /*3280*/  FMUL.FTZ R145, R162, R145 ;  /* 0x00000091a2917220 */ /* 0x000fc80000410000 */
[----:B------:R-:W-:Y:S02]  /*3290*/  @P4 FADD.FTZ R145, R145, R144 ;  /* 0x0000009091914221 */ /* 0x000fe40000010000 */
.L_x_91:
[----:B------:R-:W-:Y:S05]  /*32a0*/  BSYNC B2 ;  /* 0x0000000000027941 */ /* 0x000fea0003800000 */
.L_x_89:
[----:B------:R-:W-:Y:S01]  /*32b0*/  @P5 F2FP.BF16.PACK_AB R144, RZ, R145 ;  /* 0x00000091ff90523e */ /* 0x000fe200000010ff */
[----:B------:R-:W-:Y:S02]  /*32c0*/  @P3 FMUL.FTZ R145, R145, c[0x0][0x1ec] ;  /* 0x00007b0091913a20 */ /* 0x000fe40000410000 */
[----:B------:R-:W-:Y:S01]  /*32d0*/  @P5 IMAD.MOV.U32 R146, RZ, RZ, 0x10 ;  /* 0x00000010ff925424 */ /* 0x000fe200078e00ff */
[----:B------:R-:W-:Y:S02]  /*32e0*/  @P5 PRMT R91, R91, 0x5410, R144 ;  /* 0x000054105b5b5816 */ /* 0x000fe40000000090 */
[----:B------:R-:W-:Y:S01]  /*32f0*/  @P3 F2FP.BF16.PACK_AB R145, RZ, R145 ;  /* 0x00000091ff91323e */ /* 0x000fe200000010ff */
[----:B------:R-:W-:Y:S01]  /*3300*/  @P5 IMAD.WIDE.U32 R146, R165, R146, c[0x0][0x258] ;  /* 0x00009600a5925625 */ /* 0x000fe200078e0092 */
[----:B------:R-:W-:Y:S02]  /*3310*/  @P3 MOV R144, 0x10 ;  /* 0x0000001000903802 */ /* 0x000fe40000000f00 */
[----:B------:R-:W-:-:S02]  /*3320*/  @P3 PRMT R51, R51, 0x5410, R145 ;  /* 0x0000541033333816 */ /* 0x000fc40000000091 */
[----:B------:R2:W-:Y:S01]  /*3330*/  @P5 STG.E.128 [R146.64], R88 ;  /* 0x0000005892005986 */ /* 0x0005e2000c101d04 */
[----:B------:R-:W-:Y:S01]  /*3340*/  @P3 IMAD.WIDE.U32 R144, R149, R144, c[0x0][0x248] ;  /* 0x0000920095903625 */ /* 0x000fe200078e0090 */
[----:B------:R-:W-:Y:S02]  /*3350*/  IADD3 R165, R165, 0x20, RZ ;  /* 0x00000020a5a57810 */ /* 0x000fe40007ffe0ff */
[----:B------:R-:W-:Y:S02]  /*3360*/  IADD3 R149, R149, 0x20, RZ ;  /* 0x0000002095957810 */ /* 0x000fe40007ffe0ff */
[----:B------:R2:W-:Y:S04]  /*3370*/  @P3 STG.E.128 [R144.64], R48 ;  /* 0x0000003090003986 */ /* 0x0005e8000c101d04 */
.L_x_67:
[----:B------:R-:W-:Y:S05]  /*3380*/  BSYNC B1 ;  /* 0x0000000000017941 */ /* 0x000fea0003800000 */
.L_x_66:
[----:B------:R-:W-:Y:S01]  /*3390*/  ISETP.GE.U32.AND P4, PT, R152, 0x40, PT ;  /* 0x000000409800780c */ /* 0x000fe20003f86070 */
[----:B------:R-:W-:-:S12]  /*33a0*/  BSSY B1, `(.L_x_92) ;  /* 0x000009c000017945 */ /* 0x000fd80003800000 */
[----:B------:R-:W-:Y:S05]  /*33b0*/  @!P4 BRA `(.L_x_93) ;  /* 0x000009a00000c947 */ /* 0x000fea0003800000 */
[----:B------:R-:W-:Y:S01]  /*33c0*/  BSSY B2, `(.L_x_94) ;  /* 0x0000013000027945 */ /* 0x000fe20003800000 */
[----:B------:R-:W-:Y:S05]  /*33d0*/  @P2 BRA `(.L_x_95) ;  /* 0x0000008000002947 */ /* 0x000fea0003800000 */
[----:B------:R-:W-:Y:S01]  /*33e0*/  ULDC.64 UR6, c[0x0][0x218] ;  /* 0x0000860000067ab9 */ /* 0x000fe20000000a00 */
[----:B--2---:R-:W-:Y:S01]  /*33f0*/  HFMA2.MMA R145, -RZ, RZ, 0, 0 ;  /* 0x00000000ff917435 */ /* 0x004fe200000001ff */
[----:B------:R-:W-:-:S04]  /*3400*/  UISETP.NE.U32.AND UP0, UPT, URZ, UR6, UPT ;  /* 0x000000063f00728c */ /* 0x000fc8000bf05070 */
[----:B------:R-:W-:-:S06]  /*3410*/  UISETP.NE.AND.EX UP0, UPT, URZ, UR7, UPT, UP0 ;  /* 0x000000073f00728c */ /* 0x000fcc000bf05300 */
[----:B------:R-:W-:-:S13]  /*3420*/  PLOP3.LUT P4, PT, PT, PT, UP0, 0x80, 0x0 ;  /* 0x000000000000781c */ /* 0x000fda0003f8f008 */
[----:B------:R-:W-:Y:S05]  /*3430*/  @!P4 BRA `(.L_x_96) ;  /* 0x000000b00000c947 */ /* 0x000fea0003800000 */
[----:B------:R-:W-:Y:S01]  /*3440*/  PRMT R145, RZ, 0x5410, R36 ;  /* 0x00005410ff917816 */ /* 0x000fe20000000024 */
[----:B------:R-:W-:Y:S05]  /*3450*/  BRA `(.L_x_96) ;  /* 0x0000009000007947 */ /* 0x000fea0003800000 */
.L_x_95:
[----:B------:R-:W-:Y:S01]  /*3460*/  ULDC.64 UR6, c[0x0][0x218] ;  /* 0x0000860000067ab9 */ /* 0x000fe20000000a00 */
[----:B--2---:R-:W-:Y:S01]  /*3470*/  FFMA.FTZ R145, R173, R151, R148 ;  /* 0x00000097ad917223 */ /* 0x004fe20000010094 */
[----:B------:R-:W-:-:S03]  /*3480*/  UISETP.NE.U32.AND UP0, UPT, URZ, UR6, UPT ;  /* 0x000000063f00728c */ /* 0x000fc6000bf05070 */
[----:B------:R-:W-:Y:S01]  /*3490*/  FADD.FTZ R145, R232, -R145 ;  /* 0x80000091e8917221 */ /* 0x000fe20000010000 */
[----:B------:R-:W-:-:S03]  /*34a0*/  UISETP.NE.AND.EX UP0, UPT, URZ, UR7, UPT, UP0 ;  /* 0x000000073f00728c */ /* 0x000fc6000bf05300 */
[----:B------:R-:W-:-:S03]  /*34b0*/  FMUL.FTZ R145, R162, R145 ;  /* 0x00000091a2917220 */ /* 0x000fc60000410000 */
[----:B------:R-:W-:-:S13]  /*34c0*/  PLOP3.LUT P4, PT, PT, PT, UP0, 0x80, 0x0 ;  /* 0x000000000000781c */ /* 0x000fda0003f8f008 */
[----:B------:R-:W-:-:S05]  /*34d0*/  @P4 PRMT R144, RZ, 0x5410, R36 ;  /* 0x00005410ff904816 */ /* 0x000fca0000000024 */
[----:B------:R-:W-:Y:S02]  /*34e0*/  @P4 FADD.FTZ R145, R145, R144 ;  /* 0x0000009091914221 */ /* 0x000fe40000010000 */
.L_x_96:
[----:B------:R-:W-:Y:S05]  /*34f0*/  BSYNC B2 ;  /* 0x0000000000027941 */ /* 0x000fea0003800000 */
.L_x_94:
        /* <DEDUP_REMOVED lines=13> */
.L_x_98:
[----:B------:R-:W-:Y:S01]  /*35d0*/  FFMA.FTZ R145, R230, R151, R148 ;  /* 0x00000097e6917223 */ /* 0x000fe20000010094 */
[----:B------:R-:W-:-:S03]  /*35e0*/  @P4 PRMT R144, RZ, 0x7610, R36 ;  /* 0x00007610ff904816 */ /* 0x000fc60000000024 */
[----:B------:R-:W-:-:S04]  /*35f0*/  FADD.FTZ R145, R228, -R145 ;  /* 0x80000091e4917221 */ /* 0x000fc80000010000 */
[----:B------:R-:W-:-:S04]  /*3600*/  FMUL.FTZ R145, R162, R145 ;  /* 0x00000091a2917220 */ /* 0x000fc80000410000 */
[----:B------:R-:W-:Y:S02]  /*3610*/  @P4 FADD.FTZ R145, R145, R144 ;  /* 0x0000009091914221 */ /* 0x000fe40000010000 */
.L_x_99:
[----:B------:R-:W-:Y:S05]  /*3620*/  BSYNC B2 ;  /* 0x0000000000027941 */ /* 0x000fea0003800000 */
.L_x_97:
        /* <DEDUP_REMOVED lines=11> */
.L_x_101:
[----:B------:R-:W-:Y:S01]  /*36e0*/  FFMA.FTZ R145, R229, R151, R148 ;  /* 0x00000097e5917223 */ /* 0x000fe20000010094 */
[----:B------:R-:W-:-:S03]  /*36f0*/  @P4 PRMT R144, RZ, 0x5410, R37 ;  /* 0x00005410ff904816 */ /* 0x000fc60000000025 */
[----:B------:R-:W-:-:S04]  /*3700*/  FADD.FTZ R145, R170, -R145 ;  /* 0x80000091aa917221 */ /* 0x000fc80000010000 */
[----:B------:R-:W-:-:S04]  /*3710*/  FMUL.FTZ R145, R162, R145 ;  /* 0x00000091a2917220 */ /* 0x000fc80000410000 */
[----:B------:R-:W-:Y:S02]  /*3720*/  @P4 FADD.FTZ R145, R145, R144 ;  /* 0x0000009091914221 */ /* 0x000fe40000010000 */
.L_x_102:
[----:B------:R-:W-:Y:S05]  /*3730*/  BSYNC B2 ;  /* 0x0000000000027941 */ /* 0x000fea0003800000 */
.L_x_100:
        /* <DEDUP_REMOVED lines=11> */
.L_x_104:
[----:B------:R-:W-:-:S04]  /*37f0*/  FFMA.FTZ R144, R168, R151, R148 ;  /* 0x00000097a8907223 */ /* 0x000fc80000010094 */
[----:B------:R-:W-:Y:S01]  /*3800*/  FADD.FTZ R145, R179, -R144 ;  /* 0x80000090b3917221 */ /* 0x000fe20000010000 */
[----:B------:R-:W-:-:S03]  /*3810*/  @P4 PRMT R144, RZ, 0x7610, R37 ;  /* 0x00007610ff904816 */ /* 0x000fc60000000025 */
[----:B------:R-:W-:-:S04]  /*3820*/  FMUL.FTZ R145, R162, R145 ;  /* 0x00000091a2917220 */ /* 0x000fc80000410000 */
[----:B------:R-:W-:Y:S02]  /*3830*/  @P4 FADD.FTZ R145, R145, R144 ;  /* 0x0000009091914221 */ /* 0x000fe40000010000 */
.L_x_105:
[----:B------:R-:W-:Y:S05]  /*3840*/  BSYNC B2 ;  /* 0x0000000000027941 */ /* 0x000fea0003800000 */
.L_x_103:
        /* <DEDUP_REMOVED lines=11> */
.L_x_107:
[----:B------:R-:W-:Y:S01]  /*3900*/  FFMA.FTZ R145, R177, R151, R148 ;  /* 0x00000097b1917223 */ /* 0x000fe20000010094 */
[----:B------:R-:W-:-:S03]  /*3910*/  @P4 PRMT R144, RZ, 0x5410, R38 ;  /* 0x00005410ff904816 */ /* 0x000fc60000000026 */
[----:B------:R-:W-:-:S04]  /*3920*/  FADD.FTZ R145, R172, -R145 ;  /* 0x80000091ac917221 */ /* 0x000fc80000010000 */
[----:B------:R-:W-:-:S04]  /*3930*/  FMUL.FTZ R145, R162, R145 ;  /* 0x00000091a2917220 */ /* 0x000fc80000410000 */
[----:B------:R-:W-:Y:S02]  /*3940*/  @P4 FADD.FTZ R145, R145, R144 ;  /* 0x0000009091914221 */ /* 0x000fe40000010000 */
.L_x_108:
[----:B------:R-:W-:Y:S05]  /*3950*/  BSYNC B2 ;  /* 0x0000000000027941 */ /* 0x000fea0003800000 */
.L_x_106:
        /* <DEDUP_REMOVED lines=11> */
.L_x_110:
[----:B------:R-:W-:-:S04]  /*3a10*/  FFMA.FTZ R144, R174, R151, R148 ;  /* 0x00000097ae907223 */ /* 0x000fc80000010094 */
[----:B------:R-:W-:Y:S01]  /*3a20*/  FADD.FTZ R145, R181, -R144 ;  /* 0x80000090b5917221 */ /* 0x000fe20000010000 */
[----:B------:R-:W-:-:S03]  /*3a30*/  @P4 PRMT R144, RZ, 0x7610, R38 ;  /* 0x00007610ff904816 */ /* 0x000fc60000000026 */
[----:B------:R-:W-:-:S04]  /*3a40*/  FMUL.FTZ R145, R162, R145 ;  /* 0x00000091a2917220 */ /* 0x000fc80000410000 */
[----:B------:R-:W-:Y:S02]  /*3a50*/  @P4 FADD.FTZ R145, R145, R144 ;  /* 0x0000009091914221 */ /* 0x000fe40000010000 */
.L_x_111:
[----:B------:R-:W-:Y:S05]  /*3a60*/  BSYNC B2 ;  /* 0x0000000000027941 */ /* 0x000fea0003800000 */
.L_x_109:
        /* <DEDUP_REMOVED lines=11> */
.L_x_113:
[----:B------:R-:W-:Y:S01]  /*3b20*/  FFMA.FTZ R145, R183, R151, R148 ;  /* 0x00000097b7917223 */ /* 0x000fe20000010094 */
[----:B------:R-:W-:-:S03]  /*3b30*/  @P4 PRMT R144, RZ, 0x5410, R39 ;  /* 0x00005410ff904816 */ /* 0x000fc60000000027 */
[----:B------:R-:W-:-:S04]  /*3b40*/  FADD.FTZ R145, R176, -R145 ;  /* 0x80000091b0917221 */ /* 0x000fc80000010000 */
[----:B------:R-:W-:-:S04]  /*3b50*/  FMUL.FTZ R145, R162, R145 ;  /* 0x00000091a2917220 */ /* 0x000fc80000410000 */
[----:B------:R-:W-:Y:S02]  /*3b60*/  @P4 FADD.FTZ R145, R145, R144 ;  /* 0x0000009091914221 */ /* 0x000fe40000010000 */
.L_x_114:
[----:B------:R-:W-:Y:S05]  /*3b70*/  BSYNC B2 ;  /* 0x0000000000027941 */ /* 0x000fea0003800000 */
.L_x_112:
        /* <DEDUP_REMOVED lines=11> */
.L_x_116:
[----:B------:R-:W-:-:S04]  /*3c30*/  FFMA.FTZ R144, R178, R151, R148 ;  /* 0x00000097b2907223 */ /* 0x000fc80000010094 */
[----:B------:R-:W-:Y:S01]  /*3c40*/  FADD.FTZ R145, R185, -R144 ;  /* 0x80000090b9917221 */ /* 0x000fe20000010000 */
[----:B------:R-:W-:-:S03]  /*3c50*/  @P4 PRMT R144, RZ, 0x7610, R39 ;  /* 0x00007610ff904816 */ /* 0x000fc60000000027 */
[----:B------:R-:W-:-:S04]  /*3c60*/  FMUL.FTZ R145, R162, R145 ;  /* 0x00000091a2917220 */ /* 0x000fc80000410000 */
[----:B------:R-:W-:Y:S02]  /*3c70*/  @P4 FADD.FTZ R145, R145, R144 ;  /* 0x0000009091914221 */ /* 0x000fe40000010000 */
.L_x_117:
[----:B------:R-:W-:Y:S05]  /*3c80*/  BSYNC B2 ;  /* 0x0000000000027941 */ /* 0x000fea0003800000 */
.L_x_115:
[----:B------:R-:W-:Y:S01]  /*3c90*/  @P5 F2FP.BF16.PACK_AB R144, RZ, R145 ;  /* 0x00000091ff90523e */ /* 0x000fe200000010ff */
[----:B------:R-:W-:Y:S01]  /*3ca0*/  @P3 FMUL.FTZ R145, R145, c[0x0][0x1ec] ;  /* 0x00007b0091913a20 */ /* 0x000fe20000410000 */
[----:B------:R-:W-:Y:S02]  /*3cb0*/  @P5 MOV R146, 0x10 ;  /* 0x0000001000925802 */ /* 0x000fe40000000f00 */
        /* <DEDUP_REMOVED lines=10> */
.L_x_93:
[----:B------:R-:W-:Y:S05]  /*3d60*/  BSYNC B1 ;  /* 0x0000000000017941 */ /* 0x000fea0003800000 */
.L_x_92:
[----:B------:R-:W-:Y:S01]  /*3d70*/  BSSY B1, `(.L_x_118) ;  /* 0x000009c000017945 */ /* 0x000fe20003800000 */
[----:B------:R-:W-:Y:S05]  /*3d80*/  @!P0 BRA `(.L_x_119) ;  /* 0x000009a000008947 */ /* 0x000fea0003800000 */
[----:B------:R-:W-:Y:S01]  /*3d90*/  BSSY B2, `(.L_x_120) ;  /* 0x0000013000027945 */ /* 0x000fe20003800000 */
[----:B------:R-:W-:Y:S05]  /*3da0*/  @P2 BRA `(.L_x_121) ;  /* 0x0000008000002947 */ /* 0x000fea0003800000 */
[----:B------:R-:W-:Y:S01]  /*3db0*/  ULDC.64 UR6, c[0x0][0x218] ;  /* 0x0000860000067ab9 */ /* 0x000fe20000000a00 */
[----:B--2---:R-:W-:Y:S01]  /*3dc0*/  IMAD.MOV.U32 R145, RZ, RZ, RZ ;  /* 0x000000ffff917224 */ /* 0x004fe200078e00ff */
[----:B------:R-:W-:-:S04]  /*3dd0*/  UISETP.NE.U32.AND UP0, UPT, URZ, UR6, UPT ;  /* 0x000000063f00728c */ /* 0x000fc8000bf05070 */
[----:B------:R-:W-:-:S06]  /*3de0*/  UISETP.NE.AND.EX UP0, UPT, URZ, UR7, UPT, UP0 ;  /* 0x000000073f00728c */ /* 0x000fcc000bf05300 */
[----:B------:R-:W-:-:S13]  /*3df0*/  PLOP3.LUT P4, PT, PT, PT, UP0, 0x80, 0x0 ;  /* 0x000000000000781c */ /* 0x000fda0003f8f008 */
[----:B------:R-:W-:Y:S05]  /*3e00*/  @!P4 BRA `(.L_x_122) ;  /* 0x000000b00000c947 */ /* 0x000fea0003800000 */
[----:B------:R-:W-:Y:S01]  /*3e10*/  PRMT R145, RZ, 0x5410, R124 ;  /* 0x00005410ff917816 */ /* 0x000fe2000000007c */
[----:B------:R-:W-:Y:S05]  /*3e20*/  BRA `(.L_x_122) ;  /* 0x0000009000007947 */ /* 0x000fea0003800000 */
.L_x_121:
        /* <DEDUP_REMOVED lines=9> */
.L_x_122:
[----:B------:R-:W-:Y:S05]  /*3ec0*/  BSYNC B2 ;  /* 0x0000000000027941 */ /* 0x000fea0003800000 */
.L_x_120:
        /* <DEDUP_REMOVED lines=9> */
[----:B------:R-:W-:Y:S01]  /*3f60*/  HFMA2.MMA R145, -RZ, RZ, 0, 0 ;  /* 0x00000000ff917435 */ /* 0x000fe200000001ff */
[----:B------:R-:W-:Y:S05]  /*3f70*/  @!P4 BRA `(.L_x_125) ;  /* 0x000000700000c947 */ /* 0x000fea0003800000 */
[----:B------:R-:W-:Y:S01]  /*3f80*/  PRMT R145, RZ, 0x7610, R124 ;  /* 0x00007610ff917816 */ /* 0x000fe2000000007c */
[----:B------:R-:W-:Y:S05]  /*3f90*/  BRA `(.L_x_125) ;  /* 0x0000005000007947 */ /* 0x000fea0003800000 */
.L_x_124:
[----:B------:R-:W-:-:S04]  /*3fa0*/  FFMA.FTZ R144, R180, R151, R148 ;  /* 0x00000097b4907223 */ /* 0x000fc80000010094 */
[----:B------:R-:W-:Y:S01]  /*3fb0*/  FADD.FTZ R145, R189, -R144 ;  /* 0x80000090bd917221 */ /* 0x000fe20000010000 */
[----:B------:R-:W-:-:S03]  /*3fc0*/  @P4 PRMT R144, RZ, 0x7610, R124 ;  /* 0x00007610ff904816 */ /* 0x000fc6000000007c */
[----:B------:R-:W-:-:S04]  /*3fd0*/  FMUL.FTZ R145, R162, R145 ;  /* 0x00000091a2917220 */ /* 0x000fc80000410000 */
[----:B------:R-:W-:Y:S02]  /*3fe0*/  @P4 FADD.FTZ R145, R145, R144 ;  /* 0x0000009091914221 */ /* 0x000fe40000010000 */
.L_x_125:
[----:B------:R-:W-:Y:S05]  /*3ff0*/  BSYNC B2 ;  /* 0x0000000000027941 */ /* 0x000fea0003800000 */
.L_x_123:
        /* <DEDUP_REMOVED lines=11> */
.L_x_127:
[----:B------:R-:W-:Y:S01]  /*40b0*/  FFMA.FTZ R145, R187, R151, R148 ;  /* 0x00000097bb917223 */ /* 0x000fe20000010094 */
[----:B------:R-:W-:-:S03]  /*40c0*/  @P4 PRMT R144, RZ, 0x5410, R125 ;  /* 0x00005410ff904816 */ /* 0x000fc6000000007d */
[----:B------:R-:W-:-:S04]  /*40d0*/  FADD.FTZ R145, R186, -R145 ;  /* 0x80000091ba917221 */ /* 0x000fc80000010000 */
[----:B------:R-:W-:-:S04]  /*40e0*/  FMUL.FTZ R145, R162, R145 ;  /* 0x00000091a2917220 */ /* 0x000fc80000410000 */
[----:B------:R-:W-:Y:S02]  /*40f0*/  @P4 FADD.FTZ R145, R145, R144 ;  /* 0x0000009091914221 */ /* 0x000fe40000010000 */
.L_x_128:
[----:B------:R-:W-:Y:S05]  /*4100*/  BSYNC B2 ;  /* 0x0000000000027941 */ /* 0x000fea0003800000 */
.L_x_126:
        /* <DEDUP_REMOVED lines=11> */
.L_x_130:
[----:B------:R-:W-:-:S04]  /*41c0*/  FFMA.FTZ R144, R184, R151, R148 ;  /* 0x00000097b8907223 */ /* 0x000fc80000010094 */
[----:B------:R-:W-:Y:S01]  /*41d0*/  FADD.FTZ R145, R193, -R144 ;  /* 0x80000090c1917221 */ /* 0x000fe20000010000 */
[----:B------:R-:W-:-:S03]  /*41e0*/  @P4 PRMT R144, RZ, 0x7610, R125 ;  /* 0x00007610ff904816 */ /* 0x000fc6000000007d */
[----:B------:R-:W-:-:S04]  /*41f0*/  FMUL.FTZ R145, R162, R145 ;  /* 0x00000091a2917220 */ /* 0x000fc80000410000 */
[----:B------:R-:W-:Y:S02]  /*4200*/  @P4 FADD.FTZ R145, R145, R144 ;  /* 0x0000009091914221 */ /* 0x000fe40000010000 */
.L_x_131:
[----:B------:R-:W-:Y:S05]  /*4210*/  BSYNC B2 ;  /* 0x0000000000027941 */ /* 0x000fea0003800000 */
.L_x_129:
        /* <DEDUP_REMOVED lines=11> */
.L_x_133:
[----:B------:R-:W-:Y:S01]  /*42d0*/  FFMA.FTZ R145, R191, R151, R148 ;  /* 0x00000097bf917223 */ /* 0x000fe20000010094 */
[----:B------:R-:W-:-:S03]  /*42e0*/  @P4 PRMT R144, RZ, 0x5410, R126 ;  /* 0x00005410ff904816 */ /* 0x000fc6000000007e */
[----:B------:R-:W-:-:S04]  /*42f0*/  FADD.FTZ R145, R188, -R145 ;  /* 0x80000091bc917221 */ /* 0x000fc80000010000 */
[----:B------:R-:W-:-:S04]  /*4300*/  FMUL.FTZ R145, R162, R145 ;  /* 0x00000091a2917220 */ /* 0x000fc80000410000 */
[----:B------:R-:W-:Y:S02]  /*4310*/  @P4 FADD.FTZ R145, R145, R144 ;  /* 0x0000009091914221 */ /* 0x000fe40000010000 */
.L_x_134:
[----:B------:R-:W-:Y:S05]  /*4320*/  BSYNC B2 ;  /* 0x0000000000027941 */ /* 0x000fea0003800000 */
.L_x_132:
        /* <DEDUP_REMOVED lines=11> */
.L_x_136:
[----:B------:R-:W-:-:S04]  /*43e0*/  FFMA.FTZ R144, R190, R151, R148 ;  /* 0x00000097be907223 */ /* 0x000fc80000010094 */
[----:B------:R-:W-:Y:S01]  /*43f0*/  FADD.FTZ R145, R195, -R144 ;  /* 0x80000090c3917221 */ /* 0x000fe20000010000 */
[----:B------:R-:W-:-:S03]  /*4400*/  @P4 PRMT R144, RZ, 0x7610, R126 ;  /* 0x00007610ff904816 */ /* 0x000fc6000000007e */
[----:B------:R-:W-:-:S04]  /*4410*/  FMUL.FTZ R145, R162, R145 ;  /* 0x00000091a2917220 */ /* 0x000fc80000410000 */
[----:B------:R-:W-:Y:S02]  /*4420*/  @P4 FADD.FTZ R145, R145, R144 ;  /* 0x0000009091914221 */ /* 0x000fe40000010000 */
.L_x_137:
[----:B------:R-:W-:Y:S05]  /*4430*/  BSYNC B2 ;  /* 0x0000000000027941 */ /* 0x000fea0003800000 */
.L_x_135:
        /* <DEDUP_REMOVED lines=11> */
.L_x_139:
[----:B------:R-:W-:Y:S01]  /*44f0*/  FFMA.FTZ R145, R197, R151, R148 ;  /* 0x00000097c5917223 */ /* 0x000fe20000010094 */
[----:B------:R-:W-:-:S03]  /*4500*/  @P4 PRMT R144, RZ, 0x5410, R127 ;  /* 0x00005410ff904816 */ /* 0x000fc6000000007f */
[----:B------:R-:W-:-:S04]  /*4510*/  FADD.FTZ R145, R192, -R145 ;  /* 0x80000091c0917221 */ /* 0x000fc80000010000 */
[----:B------:R-:W-:-:S04]  /*4520*/  FMUL.FTZ R145, R162, R145 ;  /* 0x00000091a2917220 */ /* 0x000fc80000410000 */
[----:B------:R-:W-:Y:S02]  /*4530*/  @P4 FADD.FTZ R145, R145, R144 ;  /* 0x0000009091914221 */ /* 0x000fe40000010000 */
.L_x_140:
[----:B------:R-:W-:Y:S05]  /*4540*/  BSYNC B2 ;  /* 0x0000000000027941 */ /* 0x000fea0003800000 */
.L_x_138:
        /* <DEDUP_REMOVED lines=11> */
.L_x_142:
[----:B------:R-:W-:-:S04]  /*4600*/  FFMA.FTZ R144, R194, R151, R148 ;  /* 0x00000097c2907223 */ /* 0x000fc80000010094 */
[----:B------:R-:W-:Y:S01]  /*4610*/  FADD.FTZ R145, R199, -R144 ;  /* 0x80000090c7917221 */ /* 0x000fe20000010000 */
[----:B------:R-:W-:-:S03]  /*4620*/  @P4 PRMT R144, RZ, 0x7610, R127 ;  /* 0x00007610ff904816 */ /* 0x000fc6000000007f */
[----:B------:R-:W-:-:S04]  /*4630*/  FMUL.FTZ R145, R162, R145 ;  /* 0x00000091a2917220 */ /* 0x000fc80000410000 */
[----:B------:R-:W-:Y:S02]  /*4640*/  @P4 FADD.FTZ R145, R145, R144 ;  /* 0x0000009091914221 */ /* 0x000fe40000010000 */
.L_x_143:
[----:B------:R-:W-:Y:S05]  /*4650*/  BSYNC B2 ;  /* 0x0000000000027941 */ /* 0x000fea0003800000 */
.L_x_141:
        /* <DEDUP_REMOVED lines=13> */
.L_x_119:
[----:B------:R-:W-:Y:S05]  /*4730*/  BSYNC B1 ;  /* 0x0000000000017941 */ /* 0x000fea0003800000 */
.L_x_118:
[----:B------:R-:W-:Y:S01]  /*4740*/  BSSY B1, `(.L_x_144) ;  /* 0x000009c000017945 */ /* 0x000fe20003800000 */
        /* <DEDUP_REMOVED lines=11> */
.L_x_147:
        /* <DEDUP_REMOVED lines=9> */
.L_x_148:
[----:B------:R-:W-:Y:S05]  /*4890*/  BSYNC B2 ;  /* 0x0000000000027941 */ /* 0x000fea0003800000 */
.L_x_146:
        /* <DEDUP_REMOVED lines=13> */
.L_x_150:
[----:B------:R-:W-:-:S04]  /*4970*/  FFMA.FTZ R144, R196, R151, R148 ;  /* 0x00000097c4907223 */ /* 0x000fc80000010094 */
[----:B------:R-:W-:Y:S01]  /*4980*/  FADD.FTZ R145, R203, -R144 ;  /* 0x80000090cb917221 */ /* 0x000fe20000010000 */
[----:B------:R-:W-:-:S03]  /*4990*/  @P4 PRMT R144, RZ, 0x7610, R128 ;  /* 0x00007610ff904816 */ /* 0x000fc60000000080 */
[----:B------:R-:W-:-:S04]  /*49a0*/  FMUL.FTZ R145, R162, R145 ;  /* 0x00000091a2917220 */ /* 0x000fc80000410000 */
[----:B------:R-:W-:Y:S02]  /*49b0*/  @P4 FADD.FTZ R145, R145, R144 ;  /* 0x0000009091914221 */ /* 0x000fe40000010000 */
.L_x_151:
[----:B------:R-:W-:Y:S05]  /*49c0*/  BSYNC B2 ;  /* 0x0000000000027941 */ /* 0x000fea0003800000 */
.L_x_149:
        /* <DEDUP_REMOVED lines=11> */
.L_x_153:
[----:B------:R-:W-:Y:S01]  /*4a80*/  FFMA.FTZ R145, R201, R151, R148 ;  /* 0x00000097c9917223 */ /* 0x000fe20000010094 */
[----:B------:R-:W-:-:S03]  /*4a90*/  @P4 PRMT R144, RZ, 0x5410, R129 ;  /* 0x00005410ff904816 */ /* 0x000fc60000000081 */
[----:B------:R-:W-:-:S04]  /*4aa0*/  FADD.FTZ R145, R202, -R145 ;  /* 0x80000091ca917221 */ /* 0x000fc80000010000 */
[----:B------:R-:W-:-:S04]  /*4ab0*/  FMUL.FTZ R145, R162, R145 ;  /* 0x00000091a2917220 */ /* 0x000fc80000410000 */
[----:B------:R-:W-:Y:S02]  /*4ac0*/  @P4 FADD.FTZ R145, R145, R144 ;  /* 0x0000009091914221 */ /* 0x000fe40000010000 */
.L_x_154:
[----:B------:R-:W-:Y:S05]  /*4ad0*/  BSYNC B2 ;  /* 0x0000000000027941 */ /* 0x000fea0003800000 */
.L_x_152:
        /* <DEDUP_REMOVED lines=11> */
.L_x_156:
[----:B------:R-:W-:-:S04]  /*4b90*/  FFMA.FTZ R144, R200, R151, R148 ;  /* 0x00000097c8907223 */ /* 0x000fc80000010094 */
[----:B------:R-:W-:Y:S01]  /*4ba0*/  FADD.FTZ R145, R207, -R144 ;  /* 0x80000090cf917221 */ /* 0x000fe20000010000 */
[----:B------:R-:W-:-:S03]  /*4bb0*/  @P4 PRMT R144, RZ, 0x7610, R129 ;  /* 0x00007610ff904816 */ /* 0x000fc60000000081 */
[----:B------:R-:W-:-:S04]  /*4bc0*/  FMUL.FTZ R145, R162, R145 ;  /* 0x00000091a2917220 */ /* 0x000fc80000410000 */
[----:B------:R-:W-:Y:S02]  /*4bd0*/  @P4 FADD.FTZ R145, R145, R144 ;  /* 0x0000009091914221 */ /* 0x000fe40000010000 */
.L_x_157:
[----:B------:R-:W-:Y:S05]  /*4be0*/  BSYNC B2 ;  /* 0x0000000000027941 */ /* 0x000fea0003800000 */
.L_x_155:
        /* <DEDUP_REMOVED lines=11> */
.L_x_159:
[----:B------:R-:W-:Y:S01]  /*4ca0*/  FFMA.FTZ R145, R205, R151, R148 ;  /* 0x00000097cd917223 */ /* 0x000fe20000010094 */
[----:B------:R-:W-:-:S03]  /*4cb0*/  @P4 PRMT R144, RZ, 0x5410, R130 ;  /* 0x00005410ff904816 */ /* 0x000fc60000000082 */
[----:B------:R-:W-:-:S04]  /*4cc0*/  FADD.FTZ R145, R204, -R145 ;  /* 0x80000091cc917221 */ /* 0x000fc80000010000 */
[----:B------:R-:W-:-:S04]  /*4cd0*/  FMUL.FTZ R145, R162, R145 ;  /* 0x00000091a2917220 */ /* 0x000fc80000410000 */
[----:B------:R-:W-:Y:S02]  /*4ce0*/  @P4 FADD.FTZ R145, R145, R144 ;  /* 0x0000009091914221 */ /* 0x000fe40000010000 */
.L_x_160:
[----:B------:R-:W-:Y:S05]  /*4cf0*/  BSYNC B2 ;  /* 0x0000000000027941 */ /* 0x000fea0003800000 */
.L_x_158:
        /* <DEDUP_REMOVED lines=11> */
.L_x_162:
[----:B------:R-:W-:-:S04]  /*4db0*/  FFMA.FTZ R144, R206, R151, R148 ;  /* 0x00000097ce907223 */ /* 0x000fc80000010094 */
[----:B------:R-:W-:Y:S01]  /*4dc0*/  FADD.FTZ R145, R209, -R144 ;  /* 0x80000090d1917221 */ /* 0x000fe20000010000 */
[----:B------:R-:W-:-:S03]  /*4dd0*/  @P4 PRMT R144, RZ, 0x7610, R130 ;  /* 0x00007610ff904816 */ /* 0x000fc60000000082 */
[----:B------:R-:W-:-:S04]  /*4de0*/  FMUL.FTZ R145, R162, R145 ;  /* 0x00000091a2917220 */ /* 0x000fc80000410000 */
[----:B------:R-:W-:Y:S02]  /*4df0*/  @P4 FADD.FTZ R145, R145, R144 ;  /* 0x0000009091914221 */ /* 0x000fe40000010000 */
.L_x_163:
[----:B------:R-:W-:Y:S05]  /*4e00*/  BSYNC B2 ;  /* 0x0000000000027941 */ /* 0x000fea0003800000 */
.L_x_161:
        /* <DEDUP_REMOVED lines=11> */
.L_x_165:
[----:B------:R-:W-:Y:S01]  /*4ec0*/  FFMA.FTZ R145, R211, R151, R148 ;  /* 0x00000097d3917223 */ /* 0x000fe20000010094 */
[----:B------:R-:W-:-:S03]  /*4ed0*/  @P4 PRMT R144, RZ, 0x5410, R131 ;  /* 0x00005410ff904816 */ /* 0x000fc60000000083 */
[----:B------:R-:W-:-:S04]  /*4ee0*/  FADD.FTZ R145, R208, -R145 ;  /* 0x80000091d0917221 */ /* 0x000fc80000010000 */
[----:B------:R-:W-:-:S04]  /*4ef0*/  FMUL.FTZ R145, R162, R145 ;  /* 0x00000091a2917220 */ /* 0x000fc80000410000 */
[----:B------:R-:W-:Y:S02]  /*4f00*/  @P4 FADD.FTZ R145, R145, R144 ;  /* 0x0000009091914221 */ /* 0x000fe40000010000 */
.L_x_166:
[----:B------:R-:W-:Y:S05]  /*4f10*/  BSYNC B2 ;  /* 0x0000000000027941 */ /* 0x000fea0003800000 */
.L_x_164:
        /* <DEDUP_REMOVED lines=11> */
.L_x_168:
[----:B------:R-:W-:-:S04]  /*4fd0*/  FFMA.FTZ R144, R210, R151, R148 ;  /* 0x00000097d2907223 */ /* 0x000fc80000010094 */
[----:B------:R-:W-:Y:S01]  /*4fe0*/  FADD.FTZ R145, R213, -R144 ;  /* 0x80000090d5917221 */ /* 0x000fe20000010000 */
[----:B------:R-:W-:-:S03]  /*4ff0*/  @P4 PRMT R144, RZ, 0x7610, R131 ;  /* 0x00007610ff904816 */ /* 0x000fc60000000083 */
[----:B------:R-:W-:-:S04]  /*5000*/  FMUL.FTZ R145, R162, R145 ;  /* 0x00000091a2917220 */ /* 0x000fc80000410000 */
[----:B------:R-:W-:Y:S02]  /*5010*/  @P4 FADD.FTZ R145, R145, R144 ;  /* 0x0000009091914221 */ /* 0x000fe40000010000 */
.L_x_169:
[----:B------:R-:W-:Y:S05]  /*5020*/  BSYNC B2 ;  /* 0x0000000000027941 */ /* 0x000fea0003800000 */
.L_x_167:
        /* <DEDUP_REMOVED lines=13> */
.L_x_145:
[----:B------:R-:W-:Y:S05]  /*5100*/  BSYNC B1 ;  /* 0x0000000000017941 */ /* 0x000fea0003800000 */
.L_x_144:
[----:B------:R-:W-:Y:S01]  /*5110*/  ISETP.GE.U32.AND P4, PT, R152, 0xa0, PT ;  /* 0x000000a09800780c */ /* 0x000fe20003f86070 */
[----:B------:R-:W-:-:S12]  /*5120*/  BSSY B1, `(.L_x_170) ;  /* 0x000009a000017945 */ /* 0x000fd80003800000 */
        /* <DEDUP_REMOVED lines=11> */
.L_x_173:
        /* <DEDUP_REMOVED lines=9> */
.L_x_174:
[----:B------:R-:W-:Y:S05]  /*5270*/  BSYNC B2 ;  /* 0x0000000000027941 */ /* 0x000fea0003800000 */
.L_x_172:
        /* <DEDUP_REMOVED lines=13> */
.L_x_176:
[----:B------:R-:W-:-:S04]  /*5350*/  FFMA.FTZ R144, R212, R151, R148 ;  /* 0x00000097d4907223 */ /* 0x000fc80000010094 */
[----:B------:R-:W-:Y:S01]  /*5360*/  FADD.FTZ R145, R217, -R144 ;  /* 0x80000090d9917221 */ /* 0x000fe20000010000 */
[----:B------:R-:W-:-:S03]  /*5370*/  @P4 PRMT R144, RZ, 0x7610, R132 ;  /* 0x00007610ff904816 */ /* 0x000fc60000000084 */
[----:B------:R-:W-:-:S04]  /*5380*/  FMUL.FTZ R145, R162, R145 ;  /* 0x00000091a2917220 */ /* 0x000fc80000410000 */
[----:B------:R-:W-:Y:S02]  /*5390*/  @P4 FADD.FTZ R145, R145, R144 ;  /* 0x0000009091914221 */ /* 0x000fe40000010000 */
.L_x_177:
[----:B------:R-:W-:Y:S05]  /*53a0*/  BSYNC B2 ;  /* 0x0000000000027941 */ /* 0x000fea0003800000 */
.L_x_175:
        /* <DEDUP_REMOVED lines=11> */
.L_x_179:
[----:B------:R-:W-:Y:S01]  /*5460*/  FFMA.FTZ R145, R215, R151, R148 ;  /* 0x00000097d7917223 */ /* 0x000fe20000010094 */
[----:B------:R-:W-:-:S03]  /*5470*/  @P4 PRMT R144, RZ, 0x5410, R133 ;  /* 0x00005410ff904816 */ /* 0x000fc60000000085 */
[----:B------:R-:W-:-:S04]  /*5480*/  FADD.FTZ R145, R218, -R145 ;  /* 0x80000091da917221 */ /* 0x000fc80000010000 */
[----:B------:R-:W-:-:S04]  /*5490*/  FMUL.FTZ R145, R162, R145 ;  /* 0x00000091a2917220 */ /* 0x000fc80000410000 */
[----:B------:R-:W-:Y:S02]  /*54a0*/  @P4 FADD.FTZ R145, R145, R144 ;  /* 0x0000009091914221 */ /* 0x000fe40000010000 */
.L_x_180:
[----:B------:R-:W-:Y:S05]  /*54b0*/  BSYNC B2 ;  /* 0x0000000000027941 */ /* 0x000fea0003800000 */
.L_x_178:
        /* <DEDUP_REMOVED lines=11> */
.L_x_182:
[----:B------:R-:W-:-:S04]  /*5570*/  FFMA.FTZ R144, R216, R151, R148 ;  /* 0x00000097d8907223 */ /* 0x000fc80000010094 */
[----:B------:R-:W-:Y:S01]  /*5580*/  FADD.FTZ R145, R221, -R144 ;  /* 0x80000090dd917221 */ /* 0x000fe20000010000 */
[----:B------:R-:W-:-:S03]  /*5590*/  @P4 PRMT R144, RZ, 0x7610, R133 ;  /* 0x00007610ff904816 */ /* 0x000fc60000000085 */
[----:B------:R-:W-:-:S04]  /*55a0*/  FMUL.FTZ R145, R162, R145 ;  /* 0x00000091a2917220 */ /* 0x000fc80000410000 */
[----:B------:R-:W-:Y:S02]  /*55b0*/  @P4 FADD.FTZ R145, R145, R144 ;  /* 0x0000009091914221 */ /* 0x000fe40000010000 */
.L_x_183:
[----:B------:R-:W-:Y:S05]  /*55c0*/  BSYNC B2 ;  /* 0x0000000000027941 */ /* 0x000fea0003800000 */
.L_x_181:
        /* <DEDUP_REMOVED lines=11> */
.L_x_185:
[----:B------:R-:W-:Y:S01]  /*5680*/  FFMA.FTZ R145, R219, R151, R148 ;  /* 0x00000097db917223 */ /* 0x000fe20000010094 */
[----:B------:R-:W-:-:S03]  /*5690*/  @P4 PRMT R144, RZ, 0x5410, R134 ;  /* 0x00005410ff904816 */ /* 0x000fc60000000086 */
[----:B------:R-:W-:-:S04]  /*56a0*/  FADD.FTZ R145, R220, -R145 ;  /* 0x80000091dc917221 */ /* 0x000fc80000010000 */
[----:B------:R-:W-:-:S04]  /*56b0*/  FMUL.FTZ R145, R162, R145 ;  /* 0x00000091a2917220 */ /* 0x000fc80000410000 */
[----:B------:R-:W-:Y:S02]  /*56c0*/  @P4 FADD.FTZ R145, R145, R144 ;  /* 0x0000009091914221 */ /* 0x000fe40000010000 */
.L_x_186:
[----:B------:R-:W-:Y:S05]  /*56d0*/  BSYNC B2 ;  /* 0x0000000000027941 */ /* 0x000fea0003800000 */
.L_x_184:
        /* <DEDUP_REMOVED lines=11> */
.L_x_188:
[----:B------:R-:W-:-:S04]  /*5790*/  FFMA.FTZ R144, R222, R151, R148 ;  /* 0x00000097de907223 */ /* 0x000fc80000010094 */
[----:B------:R-:W-:Y:S01]  /*57a0*/  FADD.FTZ R145, R223, -R144 ;  /* 0x80000090df917221 */ /* 0x000fe20000010000 */
[----:B------:R-:W-:-:S03]  /*57b0*/  @P4 PRMT R144, RZ, 0x7610, R134 ;  /* 0x00007610ff904816 */ /* 0x000fc60000000086 */
[----:B------:R-:W-:-:S04]  /*57c0*/  FMUL.FTZ R145, R162, R145 ;  /* 0x00000091a2917220 */ /* 0x000fc80000410000 */
[----:B------:R-:W-:Y:S02]  /*57d0*/  @P4 FADD.FTZ R145, R145, R144 ;  /* 0x0000009091914221 */ /* 0x000fe40000010000 */
.L_x_189:
[----:B------:R-:W-:Y:S05]  /*57e0*/  BSYNC B2 ;  /* 0x0000000000027941 */ /* 0x000fea0003800000 */
.L_x_187:
        /* <DEDUP_REMOVED lines=11> */
.L_x_191:
[----:B------:R-:W-:Y:S01]  /*58a0*/  FFMA.FTZ R145, R225, R151, R148 ;  /* 0x00000097e1917223 */ /* 0x000fe20000010094 */
[----:B------:R-:W-:-:S03]  /*58b0*/  @P4 PRMT R144, RZ, 0x5410, R135 ;  /* 0x00005410ff904816 */ /* 0x000fc60000000087 */
[----:B------:R-:W-:-:S04]  /*58c0*/  FADD.FTZ R145, R224, -R145 ;  /* 0x80000091e0917221 */ /* 0x000fc80000010000 */
[----:B------:R-:W-:-:S04]  /*58d0*/  FMUL.FTZ R145, R162, R145 ;  /* 0x00000091a2917220 */ /* 0x000fc80000410000 */
[----:B------:R-:W-:Y:S02]  /*58e0*/  @P4 FADD.FTZ R145, R145, R144 ;  /* 0x0000009091914221 */ /* 0x000fe40000010000 */
.L_x_192:
[----:B------:R-:W-:Y:S05]  /*58f0*/  BSYNC B2 ;  /* 0x0000000000027941 */ /* 0x000fea0003800000 */
.L_x_190:
        /* <DEDUP_REMOVED lines=11> */
.L_x_194:
[----:B------:R-:W-:-:S04]  /*59b0*/  FFMA.FTZ R148, R226, R151, R148 ;  /* 0x00000097e2947223 */ /* 0x000fc80000010094 */
[----:B------:R-:W-:-:S04]  /*59c0*/  FADD.FTZ R145, R227, -R148 ;  /* 0x80000094e3917221 */ /* 0x000fc80000010000 */
[----:B------:R-:W-:Y:S01]  /*59d0*/  FMUL.FTZ R162, R162, R145 ;  /* 0x00000091a2a27220 */ /* 0x000fe20000410000 */
[----:B------:R-:W-:-:S05]  /*59e0*/  @P4 PRMT R145, RZ, 0x7610, R135 ;  /* 0x00007610ff914816 */ /* 0x000fca0000000087 */
[----:B------:R-:W-:Y:S02]  /*59f0*/  @P4 FADD.FTZ R162, R162, R145 ;  /* 0x00000091a2a24221 */ /* 0x000fe40000010000 */
.L_x_195:
[----:B------:R-:W-:Y:S05]  /*5a00*/  BSYNC B2 ;  /* 0x0000000000027941 */ /* 0x000fea0003800000 */
.L_x_193:
[----:B------:R-:W-:Y:S01]  /*5a10*/  @P5 F2FP.BF16.PACK_AB R146, RZ, R162 ;  /* 0x000000a2ff92523e */ /* 0x000fe200000010ff */
[----:B------:R-:W-:Y:S02]  /*5a20*/  @P3 FMUL.FTZ R162, R162, c[0x0][0x1ec] ;  /* 0x00007b00a2a23a20 */ /* 0x000fe40000410000 */
[----:B------:R-:W-:Y:S01]  /*5a30*/  @P5 IMAD.MOV.U32 R144, RZ, RZ, 0x10 ;  /* 0x00000010ff905424 */ /* 0x000fe200078e00ff */
[----:B------:R-:W-:Y:S02]  /*5a40*/  @P5 PRMT R91, R91, 0x5410, R146 ;  /* 0x000054105b5b5816 */ /* 0x000fe40000000092 */
[----:B------:R-:W-:Y:S01]  /*5a50*/  @P3 MOV R146, 0x10 ;  /* 0x0000001000923802 */ /* 0x000fe20000000f00 */
[----:B------:R-:W-:Y:S01]  /*5a60*/  @P5 IMAD.WIDE.U32 R144, R165, R144, c[0x0][0x258] ;  /* 0x00009600a5905625 */ /* 0x000fe200078e0090 */
[----:B------:R-:W-:-:S03]  /*5a70*/  @P3 F2FP.BF16.PACK_AB R162, RZ, R162 ;  /* 0x000000a2ffa2323e */ /* 0x000fc600000010ff */
[----:B------:R-:W-:Y:S01]  /*5a80*/  @P3 IMAD.WIDE.U32 R146, R149, R146, c[0x0][0x248] ;  /* 0x0000920095923625 */ /* 0x000fe200078e0092 */
[----:B------:R-:W-:Y:S01]  /*5a90*/  @P3 PRMT R51, R51, 0x5410, R162 ;  /* 0x0000541033333816 */ /* 0x000fe200000000a2 */
[----:B------:R2:W-:Y:S04]  /*5aa0*/  @P5 STG.E.128 [R144.64], R88 ;  /* 0x0000005890005986 */ /* 0x0005e8000c101d04 */
[----:B------:R2:W-:Y:S02]  /*5ab0*/  @P3 STG.E.128 [R146.64], R48 ;  /* 0x0000003092003986 */ /* 0x0005e4000c101d04 */
.L_x_171:
[----:B------:R-:W-:Y:S05]  /*5ac0*/  BSYNC B1 ;  /* 0x0000000000017941 */ /* 0x000fea0003800000 */
.L_x_170:
[----:B--2---:R-:W-:-:S04]  /*5ad0*/  MOV R145, c[0x0][0x160] ;  /* 0x0000580000917a02 */ /* 0x004fc80000000f00 */
[----:B------:R-:W-:-:S04]  /*5ae0*/  LEA R2, R145, R2, 0x2 ;  /* 0x0000000291027211 */ /* 0x000fc800078e10ff */
[----:B------:R-:W-:-:S13]  /*5af0*/  ISETP.GE.AND P2, PT, R2, c[0x0][0x164], PT ;  /* 0x0000590002007a0c */ /* 0x000fda0003f46270 */
[----:B01----:R-:W-:Y:S01]  /*5b00*/  @P2 CALL.REL.NOINC `(.L_x_40) ;  /* 0x0000001000002944 */ /* 0x003fe20003c00000 */
[----:B------:R-:W-:Y:S05]  /*5b10*/  BRA `(.L_x_196) ;  /* 0xffffacb000007947 */ /* 0x000fea000383ffff */
.L_x_40:
[----:B-1----:R-:W-:Y:S05]  /*5b20*/  BSYNC B0 ;  /* 0x0000000000007941 */ /* 0x002fea0003800000 */
.L_x_39:
[----:B------:R-:W-:Y:S01]  /*5b30*/  SHF.R.U32.HI R0, RZ, 0x5, R153 ;  /* 0x00000005ff007819 */ /* 0x000fe20000011699 */
[----:B------:R-:W-:Y:S01]  /*5b40*/  WARPSYNC 0xffffffff ;  /* 0xffffffff00007948 */ /* 0x000fe20003800000 */
[----:B------:R-:W-:-:S05]  /*5b50*/  LOP3.LUT R3, R153, 0x1f, RZ, 0xc0, !PT ;  /* 0x0000001f99037812 */ /* 0x000fca00078ec0ff */
[----:B------:R-:W-:-:S04]  /*5b60*/  IMAD R0, R0, 0xa0, R3 ;  /* 0x000000a000007824 */ /* 0x000fc800078e0203 */
[----:B------:R-:W-:-:S05]  /*5b70*/  IMAD.SHL.U32 R0, R0, 0x20, RZ ;  /* 0x0000002000007824 */ /* 0x000fca00078e00ff */
        /* <DEDUP_REMOVED lines=12> */
[----:B-----5:R-:W1:Y:S04]  /*5c40*/  LDS R5, [R153.X4+0x1400] ;  /* 0x0014000099057984 */ /* 0x020e680000004800 */
[----:B------:R-:W2:Y:S04]  /*5c50*/  LDS R3, [R153.X4+0x200] ;  /* 0x0002000099037984 */ /* 0x000ea80000004800 */
[----:B------:R-:W3:Y:S04]  /*5c60*/  LDS R14, [R153.X4+0x1600] ;  /* 0x00160000990e7984 */ /* 0x000ee80000004800 */
[----:B------:R-:W4:Y:S04]  /*5c70*/  LDS R4, [R153.X4+0x400] ;  /* 0x0004000099047984 */ /* 0x000f280000004800 */
[----:B------:R-:W4:Y:S04]  /*5c80*/  LDS R13, [R153.X4+0x1800] ;  /* 0x00180000990d7984 */ /* 0x000f280000004800 */
[----:B------:R-:W4:Y:S04]  /*5c90*/  LDS R6, [R153.X4+0x600] ;  /* 0x0006000099067984 */ /* 0x000f280000004800 */
[----:B------:R-:W4:Y:S04]  /*5ca0*/  LDS R15, [R153.X4+0x1a00] ;  /* 0x001a0000990f7984 */ /* 0x000f280000004800 */
[----:B------:R-:W4:Y:S04]  /*5cb0*/  LDS R7, [R153.X4+0x800] ;  /* 0x0008000099077984 */ /* 0x000f280000004800 */
[----:B------:R-:W4:Y:S04]  /*5cc0*/  LDS R16, [R153.X4+0x1c00] ;  /* 0x001c000099107984 */ /* 0x000f280000004800 */
        /* <DEDUP_REMOVED lines=72> */
[----:B------:R1:W-:Y:S01]  /*6150*/  STS.128 [R0+0x10], R44 ;  /* 0x0000102c00007388 */ /* 0x0003e20000000c00 */
[----:B----4-:R-:W-:-:S03]  /*6160*/  FADD.FTZ R51, R10, R51 ;  /* 0x000000330a337221 */ /* 0x010fc60000010000 */
[----:B------:R-:W-:Y:S01]  /*6170*/  STS.128 [R0+0x400], R136 ;  /* 0x0004008800007388 */ /* 0x000fe20000000c00 */
[----:B------:R-:W-:-:S03]  /*6180*/  FADD.FTZ R11, R11, R36 ;  /* 0x000000240b0b7221 */ /* 0x000fc60000010000 */
[----:B------:R-:W-:Y:S01]  /*6190*/  STS.128 [R0+0x410], R92 ;  /* 0x0004105c00007388 */ /* 0x000fe20000000c00 */
[----:B------:R-:W-:-:S03]  /*61a0*/  FADD.FTZ R53, R12, R53 ;  /* 0x000000350c357221 */ /* 0x000fc60000010000 */
        /* <DEDUP_REMOVED lines=8> */
[----:B------:R-:W2:Y:S04]  /*6230*/  LDS R38, [R153.X4] ;  /* 0x0000000099267984 */ /* 0x000ea80000004800 */
[----:B------:R-:W3:Y:S01]  /*6240*/  LDS R43, [R153.X4+0x1400] ;  /* 0x00140000992b7984 */ /* 0x000ee20000004800 */
[----:B0-----:R-:W-:-:S03]  /*6250*/  IMAD R42, R42, c[0x0][0x168], RZ ;  /* 0x00005a002a2a7a24 */ /* 0x001fc600078e02ff */
[----:B------:R-:W0:Y:S02]  /*6260*/  LDS R47, [R153.X4+0x2800] ;  /* 0x00280000992f7984 */ /* 0x000e240000004800 */
[----:B------:R-:W-:Y:S02]  /*6270*/  IADD3 R42, P0, R42, R153, RZ ;  /* 0x000000992a2a7210 */ /* 0x000fe40007f1e0ff */
[----:B------:R-:W4:Y:S02]  /*6280*/  LDS R57, [R153.X4+0x3c00] ;  /* 0x003c000099397984 */ /* 0x000f240000004800 */
        /* <DEDUP_REMOVED lines=8> */
[C---:B-1----:R-:W-:Y:S02]  /*6310*/  IADD3 R44, P1, R42.reuse, c[0x0][0x228], RZ ;  /* 0x00008a002a2c7a10 */ /* 0x042fe40007f3e0ff */
[----:B------:R-:W-:Y:S01]  /*6320*/  IADD3 R42, P2, R42, c[0x0][0x220], RZ ;  /* 0x000088002a2a7a10 */ /* 0x000fe20007f5e0ff */
[----:B------:R-:W1:Y:S02]  /*6330*/  LDS R55, [R153.X4+0x2a00] ;  /* 0x002a000099377984 */ /* 0x000e640000004800 */
[----:B------:R-:W-:Y:S02]  /*6340*/  @P0 MOV R2, R44 ;  /* 0x0000002c00020202 */ /* 0x000fe40000000f00 */
[----:B------:R-:W1:Y:S04]  /*6350*/  LDS R0, [R153.X4+0x1800] ;  /* 0x0018000099007984 */ /* 0x000e680000004800 */
[----:B------:R-:W1:Y:S04]  /*6360*/  LDS R59, [R153.X4+0x3e00] ;  /* 0x003e0000993b7984 */ /* 0x000e680000004800 */
[----:B------:R-:W1:Y:S01]  /*6370*/  LDS R5, [R153.X4+0x2c00] ;  /* 0x002c000099057984 */ /* 0x000e620000004800 */
[----:B--2---:R-:W-:-:S03]  /*6380*/  FADD.FTZ R38, RZ, R38 ;  /* 0x00000026ff267221 */ /* 0x004fc60000010000 */
[----:B------:R-:W2:Y:S01]  /*6390*/  LDS R23, [R153.X4+0x4000] ;  /* 0x0040000099177984 */ /* 0x000ea20000004800 */
[----:B---3--:R-:W-:Y:S01]  /*63a0*/  FADD.FTZ R38, R38, R43 ;  /* 0x0000002b26267221 */ /* 0x008fe20000010000 */
[----:B------:R-:W-:Y:S02]  /*63b0*/  IADD3.X R43, R22, c[0x0][0x224], RZ, P2, !PT ;  /* 0x00008900162b7a10 */ /* 0x000fe400017fe4ff */
[----:B------:R-:W-:Y:S01]  /*63c0*/  @P0 IADD3 R44, P2, R44, 0x200, RZ ;  /* 0x000002002c2c0810 */ /* 0x000fe20007f5e0ff */
[----:B0-----:R-:W-:Y:S01]  /*63d0*/  FADD.FTZ R38, R38, R47 ;  /* 0x0000002f26267221 */ /* 0x001fe20000010000 */
[----:B------:R-:W-:Y:S01]  /*63e0*/  IADD3.X R47, R22, c[0x0][0x22c], RZ, P1, !PT ;  /* 0x00008b00162f7a10 */ /* 0x000fe20000ffe4ff */
[----:B------:R-:W-:Y:S01]  /*63f0*/  LDS R25, [R153.X4+0x2e00] ;  /* 0x002e000099197984 */ /* 0x000fe20000004800 */
[----:B------:R-:W-:Y:S01]  /*6400*/  ISETP.GE.U32.AND P1, PT, R14, 0x100, PT ;  /* 0x000001000e00780c */ /* 0x000fe20003f26070 */
[----:B----4-:R-:W-:Y:S02]  /*6410*/  FADD.FTZ R57, R38, R57 ;  /* 0x0000003926397221 */ /* 0x010fe40000010000 */
[----:B------:R-:W-:Y:S01]  /*6420*/  @P0 IMAD.MOV.U32 R3, RZ, RZ, R47 ;  /* 0x000000ffff030224 */ /* 0x000fe200078e002f */
[----:B------:R-:W-:Y:S01]  /*6430*/  @P0 IADD3.X R47, RZ, R47, RZ, P2, !PT ;  /* 0x0000002fff2f0210 */ /* 0x000fe200017fe4ff */
[----:B------:R-:W-:Y:S01]  /*6440*/  FADD.FTZ R40, RZ, R40 ;  /* 0x00000028ff287221 */ /* 0x000fe20000010000 */
[----:B------:R-:W-:Y:S03]  /*6450*/  LDS R22, [R153.X4+0x1c00] ;  /* 0x001c000099167984 */ /* 0x000fe60000004800 */
[----:B------:R-:W-:Y:S01]  /*6460*/  FADD.FTZ R40, R40, R45 ;  /* 0x0000002d28287221 */ /* 0x000fe20000010000 */
[----:B------:R0:W-:Y:S01]  /*6470*/  @P0 STG.E [R2.64], R57 ;  /* 0x0000003902000986 */ /* 0x0001e2000c101904 */
[----:B------:R-:W-:-:S03]  /*6480*/  FADD.FTZ R41, RZ, R41 ;  /* 0x00000029ff297221 */ /* 0x000fc60000010000 */
[----:B------:R-:W-:Y:S01]  /*6490*/  LDS R30, [R153.X4+0x3000] ;  /* 0x00300000991e7984 */ /* 0x000fe20000004800 */
[----:B-1----:R-:W-:-:S03]  /*64a0*/  FADD.FTZ R40, R40, R55 ;  /* 0x0000003728287221 */ /* 0x002fc60000010000 */
[----:B------:R-:W-:Y:S01]  /*64b0*/  LDS R17, [R153.X4+0x1e00] ;  /* 0x001e000099117984 */ /* 0x000fe20000004800 */
[----:B------:R-:W-:Y:S01]  /*64c0*/  FADD.FTZ R0, R41, R0 ;  /* 0x0000000029007221 */ /* 0x000fe20000010000 */
[----:B0-----:R-:W-:Y:S02]  /*64d0*/  @P0 MOV R2, R42 ;  /* 0x0000002a00020202 */ /* 0x001fe40000000f00 */
[----:B------:R-:W-:Y:S01]  /*64e0*/  LDS R19, [R153.X4+0x3200] ;  /* 0x0032000099137984 */ /* 0x000fe20000004800 */
[----:B------:R-:W-:Y:S01]  /*64f0*/  @P0 MOV R3, R43 ;  /* 0x0000002b00030202 */ /* 0x000fe20000000f00 */
[----:B------:R-:W-:Y:S01]  /*6500*/  FADD.FTZ R59, R40, R59 ;  /* 0x0000003b283b7221 */ /* 0x000fe20000010000 */
[----:B------:R-:W-:Y:S01]  /*6510*/  @P0 IADD3 R42, P3, R42, 0x200, RZ ;  /* 0x000002002a2a0810 */ /* 0x000fe20007f7e0ff */
[----:B------:R-:W-:Y:S01]  /*6520*/  LDS R27, [R153.X4+0x4600] ;  /* 0x00460000991b7984 */ /* 0x000fe20000004800 */
[----:B------:R-:W-:Y:S02]  /*6530*/  FADD.FTZ R0, R0, R5 ;  /* 0x0000000500007221 */ /* 0x000fe40000010000 */
[----:B------:R-:W-:Y:S01]  /*6540*/  @P1 MOV R4, R42 ;  /* 0x0000002a00041202 */ /* 0x000fe20000000f00 */
[----:B------:R0:W-:Y:S01]  /*6550*/  @P0 STG.E [R2.64], R35 ;  /* 0x0000002302000986 */ /* 0x0001e2000c101904 */
[----:B------:R-:W-:Y:S01]  /*6560*/  @P0 IMAD.X R43, RZ, RZ, R43, P3 ;  /* 0x000000ffff2b0224 */ /* 0x000fe200018e062b */
[----:B------:R-:W-:Y:S01]  /*6570*/  @P1 IADD3 R42, P2, R42, 0x200, RZ ;  /* 0x000002002a2a1810 */ /* 0x000fe20007f5e0ff */
[----:B--2---:R-:W-:Y:S01]  /*6580*/  FADD.FTZ R23, R0, R23 ;  /* 0x0000001700177221 */ /* 0x004fe20000010000 */
[----:B------:R-:W-:Y:S01]  /*6590*/  LDS R35, [R153.X4+0x4200] ;  /* 0x0042000099237984 */ /* 0x000fe20000004800 */
[----:B------:R-:W-:Y:S01]  /*65a0*/  @P1 IMAD.MOV.U32 R5, RZ, RZ, R43 ;  /* 0x000000ffff051224 */ /* 0x000fe200078e002b */
[----:B------:R-:W-:-:S02]  /*65b0*/  @P1 IADD3.X R43, RZ, R43, RZ, P2, !PT ;  /* 0x0000002bff2b1210 */ /* 0x000fc400017fe4ff */
[----:B------:R-:W1:Y:S01]  /*65c0*/  LDS R0, [R153.X4+0x600] ;  /* 0x0006000099007984 */ /* 0x000e620000004800 */
[C---:B------:R-:W-:Y:S02]  /*65d0*/  ISETP.GE.U32.AND P3, PT, R14.reuse, 0x300, PT ;  /* 0x000003000e00780c */ /* 0x040fe40003f66070 */
[----:B------:R-:W-:Y:S01]  /*65e0*/  ISETP.GE.U32.AND P2, PT, R14, 0x380, PT ;  /* 0x000003800e00780c */ /* 0x000fe20003f46070 */
[----:B------:R-:W2:Y:S01]  /*65f0*/  LDS R15, [R153.X4+0xc00] ;  /* 0x000c0000990f7984 */ /* 0x000ea20000004800 */
[----:B0-----:R-:W-:Y:S02]  /*6600*/  @P1 MOV R2, R44 ;  /* 0x0000002c00021202 */ /* 0x001fe40000000f00 */
[----:B------:R-:W-:Y:S01]  /*6610*/  @P1 IADD3 R44, P0, R44, 0x200, RZ ;  /* 0x000002002c2c1810 */ /* 0x000fe20007f1e0ff */
[----:B------:R-:W0:Y:S01]  /*6620*/  LDS R16, [R153.X4+0x2000] ;  /* 0x0020000099107984 */ /* 0x000e220000004800 */
[-C--:B------:R-:W-:Y:S02]  /*6630*/  @P1 MOV R3, R47.reuse ;  /* 0x0000002f00031202 */ /* 0x080fe40000000f00 */
[----:B------:R-:W-:Y:S01]  /*6640*/  @P1 IADD3.X R47, RZ, R47, RZ, P0, !PT ;  /* 0x0000002fff2f1210 */ /* 0x000fe200007fe4ff */
[----:B------:R-:W3:Y:S01]  /*6650*/  LDS R18, [R153.X4+0x3400] ;  /* 0x0034000099127984 */ /* 0x000ee20000004800 */
[----:B------:R-:W-:-:S03]  /*6660*/  ISETP.GE.U32.AND P0, PT, R14, 0x200, PT ;  /* 0x000002000e00780c */ /* 0x000fc60003f06070 */
[----:B------:R4:W-:Y:S04]  /*6670*/  @P1 STG.E [R2.64], R59 ;  /* 0x0000003b02001986 */ /* 0x0009e8000c101904 */
[----:B------:R-:W-:Y:S04]  /*6680*/  @P1 STG.E [R4.64], R13 ;  /* 0x0000000d04001986 */ /* 0x000fe8000c101904 */
[----:B------:R-:W3:Y:S01]  /*6690*/  LDS R13, [R153.X4+0x800] ;  /* 0x00080000990d7984 */ /* 0x000ee20000004800 */
[----:B----4-:R-:W-:Y:S01]  /*66a0*/  @P5 MOV R2, R44 ;  /* 0x0000002c00025202 */ /* 0x010fe20000000f00 */
[----:B------:R-:W-:Y:S01]  /*66b0*/  @P5 IMAD.MOV.U32 R3, RZ, RZ, R47 ;  /* 0x000000ffff035224 */ /* 0x000fe200078e002f */
[----:B------:R-:W-:Y:S01]  /*66c0*/  @P5 IADD3 R44, P1, R44, 0x200, RZ ;  /* 0x000002002c2c5810 */ /* 0x000fe20007f3e0ff */
[----:B------:R-:W4:Y:S03]  /*66d0*/  LDS R10, [R153.X4+0x4800] ;  /* 0x00480000990a7984 */ /* 0x000f260000004800 */
[----:B------:R-:W-:Y:S01]  /*66e0*/  @P5 IADD3.X R47, RZ, R47, RZ, P1, !PT ;  /* 0x0000002fff2f5210 */ /* 0x000fe20000ffe4ff */
[----:B------:R0:W-:Y:S01]  /*66f0*/  @P5 STG.E [R2.64], R23 ;  /* 0x0000001702005986 */ /* 0x0001e2000c101904 */
[----:B------:R-:W-:-:S03]  /*6700*/  ISETP.GE.U32.AND P1, PT, R14, 0x400, PT ;  /* 0x000004000e00780c */ /* 0x000fc60003f26070 */
[----:B------:R-:W4:Y:S01]  /*6710*/  LDS R23, [R153.X4+0x1a00] ;  /* 0x001a000099177984 */ /* 0x000f220000004800 */
[----:B-1----:R-:W-:-:S03]  /*6720*/  FADD.FTZ R0, RZ, R0 ;  /* 0x00000000ff007221 */ /* 0x002fc60000010000 */
[----:B------:R-:W1:Y:S01]  /*6730*/  LDS R6, [R153.X4+0x1000] ;  /* 0x0010000099067984 */ /* 0x000e620000004800 */
[----:B--2---:R-:W-:Y:S01]  /*6740*/  FADD.FTZ R15, RZ, R15 ;  /* 0x0000000fff0f7221 */ /* 0x004fe20000010000 */
[----:B0-----:R-:W-:Y:S02]  /*6750*/  @P5 MOV R2, R42 ;  /* 0x0000002a00025202 */ /* 0x001fe40000000f00 */
[----:B------:R-:W-:Y:S01]  /*6760*/  LDS R21, [R153.X4+0x3600] ;  /* 0x0036000099157984 */ /* 0x000fe20000004800 */
[----:B------:R-:W-:Y:S01]  /*6770*/  @P5 MOV R3, R43 ;  /* 0x0000002b00035202 */ /* 0x000fe20000000f00 */
[----:B------:R-:W-:Y:S01]  /*6780*/  FADD.FTZ R15, R15, R16 ;  /* 0x000000100f0f7221 */ /* 0x000fe20000010000 */
[----:B------:R-:W-:Y:S01]  /*6790*/  @P5 IADD3 R42, P6, R42, 0x200, RZ ;  /* 0x000002002a2a5810 */ /* 0x000fe20007fde0ff */
[----:B------:R-:W-:Y:S02]  /*67a0*/  LDS R29, [R153.X4+0x4a00] ;  /* 0x004a0000991d7984 */ /* 0x000fe40000004800 */
[----:B---3--:R-:W-:Y:S01]  /*67b0*/  FADD.FTZ R15, R15, R18 ;  /* 0x000000120f0f7221 */ /* 0x008fe20000010000 */
[----:B------:R-:W-:Y:S01]  /*67c0*/  @P0 MOV R4, R42 ;  /* 0x0000002a00040202 */ /* 0x000fe20000000f00 */
[----:B------:R0:W-:Y:S01]  /*67d0*/  @P5 STG.E [R2.64], R37 ;  /* 0x0000002502005986 */ /* 0x0001e2000c101904 */
[----:B------:R-:W-:Y:S01]  /*67e0*/  @P5 IMAD.X R43, RZ, RZ, R43, P6 ;  /* 0x000000ffff2b5224 */ /* 0x000fe200030e062b */
[----:B------:R-:W-:-:S02]  /*67f0*/  ISETP.GE.U32.AND P5, PT, R14, 0x480, PT ;  /* 0x000004800e00780c */ /* 0x000fc40003fa6070 */
[----:B------:R-:W2:Y:S01]  /*6800*/  LDS R37, [R153.X4+0x4400] ;  /* 0x0044000099257984 */ /* 0x000ea20000004800 */
[----:B------:R-:W-:Y:S02]  /*6810*/  @P0 IMAD.MOV.U32 R5, RZ, RZ, R43 ;  /* 0x000000ffff050224 */ /* 0x000fe400078e002b */
[----:B------:R-:W-:Y:S01]  /*6820*/  FADD.FTZ R13, RZ, R13 ;  /* 0x0000000dff0d7221 */ /* 0x000fe20000010000 */
[----:B------:R-:W3:Y:S01]  /*6830*/  LDS R8, [R153.X4+0x1200] ;  /* 0x0012000099087984 */ /* 0x000ee20000004800 */
[----:B0-----:R-:W-:Y:S02]  /*6840*/  @P0 MOV R2, R44 ;  /* 0x0000002c00020202 */ /* 0x001fe40000000f00 */
[----:B------:R-:W-:Y:S01]  /*6850*/  FADD.FTZ R13, R13, R22 ;  /* 0x000000160d0d7221 */ /* 0x000fe20000010000 */
[----:B------:R-:W-:Y:S01]  /*6860*/  @P0 IADD3 R44, P6, R44, 0x200, RZ ;  /* 0x000002002c2c0810 */ /* 0x000fe20007fde0ff */
[----:B------:R-:W-:Y:S01]  /*6870*/  LDS R31, [R153.X4+0x4c00] ;  /* 0x004c0000991f7984 */ /* 0x000fe20000004800 */
[-C--:B------:R-:W-:Y:S01]  /*6880*/  @P0 MOV R3, R47.reuse ;  /* 0x0000002f00030202 */ /* 0x080fe20000000f00 */
[----:B------:R-:W-:Y:S01]  /*6890*/  FADD.FTZ R30, R13, R30 ;  /* 0x0000001e0d1e7221 */ /* 0x000fe20000010000 */
[----:B------:R-:W-:Y:S01]  /*68a0*/  @P0 IADD3.X R47, RZ, R47, RZ, P6, !PT ;  /* 0x0000002fff2f0210 */ /* 0x000fe200037fe4ff */
[----:B------:R-:W-:Y:S01]  /*68b0*/  LDS R13, [R153.X4+0x2200] ;  /* 0x00220000990d7984 */ /* 0x000fe20000004800 */
[----:B------:R-:W-:Y:S01]  /*68c0*/  @P0 IADD3 R42, P6, R42, 0x200, RZ ;  /* 0x000002002a2a0810 */ /* 0x000fe20007fde0ff */
[----:B----4-:R-:W-:-:S02]  /*68d0*/  FADD.FTZ R15, R15, R10 ;  /* 0x0000000a0f0f7221 */ /* 0x010fc40000010000 */
[----:B------:R-:W-:Y:S01]  /*68e0*/  FADD.FTZ R0, R0, R23 ;  /* 0x0000001700007221 */ /* 0x000fe20000010000 */
[----:B------:R-:W-:Y:S01]  /*68f0*/  @P0 IADD3.X R43, RZ, R43, RZ, P6, !PT ;  /* 0x0000002bff2b0210 */ /* 0x000fe200037fe4ff */
[----:B------:R-:W-:Y:S01]  /*6900*/  LDS R23, [R153.X4+0x3800] ;  /* 0x0038000099177984 */ /* 0x000fe20000004800 */
[----:B------:R-:W-:Y:S01]  /*6910*/  ISETP.GE.U32.AND P6, PT, R14, 0x500, PT ;  /* 0x000005000e00780c */ /* 0x000fe20003fc6070 */
[----:B------:R-:W-:Y:S02]  /*6920*/  FADD.FTZ R0, R0, R25 ;  /* 0x0000001900007221 */ /* 0x000fe40000010000 */
[----:B------:R-:W0:Y:S01]  /*6930*/  LDS R14, [R153.X4+0xa00] ;  /* 0x000a0000990e7984 */ /* 0x000e220000004800 */
[----:B-1----:R-:W-:Y:S02]  /*6940*/  FADD.FTZ R6, RZ, R6 ;  /* 0x00000006ff067221 */ /* 0x002fe40000010000 */
[----:B------:R-:W-:Y:S01]  /*6950*/  FADD.FTZ R35, R0, R35 ;  /* 0x0000002300237221 */ /* 0x000fe20000010000 */
[----:B------:R-:W-:Y:S04]  /*6960*/  LDS R25, [R153.X4+0x3a00] ;  /* 0x003a000099197984 */ /* 0x000fe80000004800 */
[----:B------:R-:W1:Y:S04]  /*6970*/  LDS R0, [R153.X4+0xe00] ;  /* 0x000e000099007984 */ /* 0x000e680000004800 */
[----:B------:R4:W-:Y:S01]  /*6980*/  @P0 STG.E [R2.64], R35 ;  /* 0x0000002302000986 */ /* 0x0009e2000c101904 */
[----:B--2---:R-:W-:-:S03]  /*6990*/  FADD.FTZ R37, R30, R37 ;  /* 0x000000251e257221 */ /* 0x004fc60000010000 */
[----:B------:R-:W-:Y:S04]  /*69a0*/  @P0 STG.E [R4.64], R39 ;  /* 0x0000002704000986 */ /* 0x000fe8000c101904 */
[----:B------:R-:W-:Y:S01]  /*69b0*/  LDS R33, [R153.X4+0x4e00] ;  /* 0x004e000099217984 */ /* 0x000fe20000004800 */
[----:B---3--:R-:W-:Y:S01]  /*69c0*/  FADD.FTZ R8, RZ, R8 ;  /* 0x00000008ff087221 */ /* 0x008fe20000010000 */
[----:B----4-:R-:W-:Y:S01]  /*69d0*/  @P4 MOV R2, R44 ;  /* 0x0000002c00024202 */ /* 0x010fe20000000f00 */
[----:B------:R-:W-:Y:S01]  /*69e0*/  @P4 IMAD.MOV.U32 R3, RZ, RZ, R47 ;  /* 0x000000ffff034224 */ /* 0x000fe200078e002f */
[----:B------:R-:W-:-:S04]  /*69f0*/  @P4 IADD3 R44, P0, R44, 0x200, RZ ;  /* 0x000002002c2c4810 */ /* 0x000fc80007f1e0ff */
        /* <DEDUP_REMOVED lines=16> */
[----:B---3--:R-:W-:Y:S01]  /*6b00*/  @P3 MOV R2, R44 ;  /* 0x0000002c00023202 */ /* 0x008fe20000000f00 */
[----:B------:R-:W-:Y:S01]  /*6b10*/  @P3 IMAD.MOV.U32 R3, RZ, RZ, R47 ;  /* 0x000000ffff033224 */ /* 0x000fe200078e002f */
[----:B------:R-:W-:Y:S01]  /*6b20*/  @P3 IADD3 R44, P0, R44, 0x200, RZ ;  /* 0x000002002c2c3810 */ /* 0x000fe20007f1e0ff */
[----:B------:R-:W-:-:S03]  /*6b30*/  FADD.FTZ R29, R0, R29 ;  /* 0x0000001d001d7221 */ /* 0x000fc60000010000 */
[----:B------:R1:W-:Y:S01]  /*6b40*/  @P3 STG.E [R2.64], R27 ;  /* 0x0000001b02003986 */ /* 0x0003e2000c101904 */
[----:B------:R-:W-:Y:S02]  /*6b50*/  @P3 IADD3.X R47, RZ, R47, RZ, P0, !PT ;  /* 0x0000002fff2f3210 */ /* 0x000fe400007fe4ff */
[----:B-1----:R-:W-:Y:S02]  /*6b60*/  @P3 MOV R2, R42 ;  /* 0x0000002a00023202 */ /* 0x002fe40000000f00 */
[----:B------:R-:W-:Y:S01]  /*6b70*/  @P3 MOV R3, R43 ;  /* 0x0000002b00033202 */ /* 0x000fe20000000f00 */
[----:B0-----:R-:W-:Y:S01]  /*6b80*/  FADD.FTZ R6, R6, R17 ;  /* 0x0000001106067221 */ /* 0x001fe20000010000 */
[----:B------:R-:W-:Y:S01]  /*6b90*/  @P3 IADD3 R42, P4, R42, 0x200, RZ ;  /* 0x000002002a2a3810 */ /* 0x000fe20007f9e0ff */
[----:B--2---:R-:W-:Y:S02]  /*6ba0*/  FADD.FTZ R8, R8, R19 ;  /* 0x0000001308087221 */ /* 0x004fe40000010000 */
[----:B------:R0:W-:Y:S01]  /*6bb0*/  @P3 STG.E [R2.64], R49 ;  /* 0x0000003102003986 */ /* 0x0001e2000c101904 */
[----:B------:R-:W-:-:S02]  /*6bc0*/  FADD.FTZ R6, R6, R23 ;  /* 0x0000001706067221 */ /* 0x000fc40000010000 */
[----:B------:R-:W-:Y:S02]  /*6bd0*/  @P3 IMAD.X R43, RZ, RZ, R43, P4 ;  /* 0x000000ffff2b3224 */ /* 0x000fe400020e062b */
[----:B------:R-:W-:Y:S02]  /*6be0*/  FADD.FTZ R31, R6, R31 ;  /* 0x0000001f061f7221 */ /* 0x000fe40000010000 */
[----:B------:R-:W-:-:S04]  /*6bf0*/  FADD.FTZ R8, R8, R25 ;  /* 0x0000001908087221 */ /* 0x000fc80000010000 */
[----:B------:R-:W-:Y:S01]  /*6c00*/  FADD.FTZ R33, R8, R33 ;  /* 0x0000002108217221 */ /* 0x000fe20000010000 */
[----:B0-----:R-:W-:Y:S02]  /*6c10*/  @P2 MOV R2, R44 ;  /* 0x0000002c00022202 */ /* 0x001fe40000000f00 */
[----:B------:R-:W-:Y:S02]  /*6c20*/  @P2 MOV R3, R47 ;  /* 0x0000002f00032202 */ /* 0x000fe40000000f00 */
[----:B------:R-:W-:-:S03]  /*6c30*/  @P2 IADD3 R44, P0, R44, 0x200, RZ ;  /* 0x000002002c2c2810 */ /* 0x000fc60007f1e0ff */
[----:B------:R0:W-:Y:S02]  /*6c40*/  @P2 STG.E [R2.64], R15 ;  /* 0x0000000f02002986 */ /* 0x0001e4000c101904 */
[----:B------:R-:W-:Y:S01]  /*6c50*/  @P2 IMAD.X R47, RZ, RZ, R47, P0 ;  /* 0x000000ffff2f2224 */ /* 0x000fe200000e062f */
[----:B0-----:R-:W-:Y:S02]  /*6c60*/  @P2 MOV R2, R42 ;  /* 0x0000002a00022202 */ /* 0x001fe40000000f00 */
[----:B------:R-:W-:Y:S02]  /*6c70*/  @P2 MOV R3, R43 ;  /* 0x0000002b00032202 */ /* 0x000fe40000000f00 */
[----:B------:R-:W-:-:S03]  /*6c80*/  @P2 IADD3 R42, P3, R42, 0x200, RZ ;  /* 0x000002002a2a2810 */ /* 0x000fc60007f7e0ff */
[----:B------:R0:W-:Y:S01]  /*6c90*/  @P2 STG.E [R2.64], R9 ;  /* 0x0000000902002986 */ /* 0x0001e2000c101904 */
[----:B------:R-:W-:Y:S02]  /*6ca0*/  @P2 IADD3.X R43, RZ, R43, RZ, P3, !PT ;  /* 0x0000002bff2b2210 */ /* 0x000fe40001ffe4ff */
[----:B------:R-:W-:Y:S02]  /*6cb0*/  @P1 MOV R4, R42 ;  /* 0x0000002a00041202 */ /* 0x000fe40000000f00 */
[----:B------:R-:W-:Y:S01]  /*6cc0*/  @P1 IADD3 R42, P2, R42, 0x200, RZ ;  /* 0x000002002a2a1810 */ /* 0x000fe20007f5e0ff */
[----:B------:R-:W-:-:S03]  /*6cd0*/  @P1 IMAD.MOV.U32 R5, RZ, RZ, R43 ;  /* 0x000000ffff051224 */ /* 0x000fc600078e002b */
[----:B------:R-:W-:Y:S01]  /*6ce0*/  @P1 IADD3.X R43, RZ, R43, RZ, P2, !PT ;  /* 0x0000002bff2b1210 */ /* 0x000fe200017fe4ff */
[----:B------:R-:W-:Y:S01]  /*6cf0*/  @P5 IMAD.MOV.U32 R6, RZ, RZ, R42 ;  /* 0x000000ffff065224 */ /* 0x000fe200078e002a */
[----:B------:R-:W-:Y:S02]  /*6d00*/  @P5 IADD3 R42, P2, R42, 0x200, RZ ;  /* 0x000002002a2a5810 */ /* 0x000fe40007f5e0ff */
[----:B0-----:R-:W-:Y:S02]  /*6d10*/  @P1 MOV R2, R44 ;  /* 0x0000002c00021202 */ /* 0x001fe40000000f00 */
[----:B------:R-:W-:Y:S02]  /*6d20*/  @P1 IADD3 R44, P0, R44, 0x200, RZ ;  /* 0x000002002c2c1810 */ /* 0x000fe40007f1e0ff */
[-C--:B------:R-:W-:Y:S02]  /*6d30*/  @P1 MOV R3, R47.reuse ;  /* 0x0000002f00031202 */ /* 0x080fe40000000f00 */
[----:B------:R-:W-:-:S02]  /*6d40*/  @P1 IADD3.X R47, RZ, R47, RZ, P0, !PT ;  /* 0x0000002fff2f1210 */ /* 0x000fc400007fe4ff */
[-C--:B------:R-:W-:Y:S01]  /*6d50*/  @P5 MOV R7, R43.reuse ;  /* 0x0000002b00075202 */ /* 0x080fe20000000f00 */
[----:B------:R0:W-:Y:S01]  /*6d60*/  @P1 STG.E [R2.64], R29 ;  /* 0x0000001d02001986 */ /* 0x0001e2000c101904 */
[----:B------:R-:W-:-:S03]  /*6d70*/  @P5 IADD3.X R43, RZ, R43, RZ, P2, !PT ;  /* 0x0000002bff2b5210 */ /* 0x000fc600017fe4ff */
[----:B------:R1:W-:Y:S01]  /*6d80*/  @P1 STG.E [R4.64], R51 ;  /* 0x0000003304001986 */ /* 0x0003e2000c101904 */
[----:B0-----:R-:W-:Y:S02]  /*6d90*/  @P5 MOV R2, R44 ;  /* 0x0000002c00025202 */ /* 0x001fe40000000f00 */
[-C--:B------:R-:W-:Y:S02]  /*6da0*/  @P5 MOV R3, R47.reuse ;  /* 0x0000002f00035202 */ /* 0x080fe40000000f00 */
[----:B------:R-:W-:Y:S02]  /*6db0*/  @P5 IADD3 R44, P0, R44, 0x200, RZ ;  /* 0x000002002c2c5810 */ /* 0x000fe40007f1e0ff */
[----:B-1----:R-:W-:Y:S01]  /*6dc0*/  MOV R4, R42 ;  /* 0x0000002a00047202 */ /* 0x002fe20000000f00 */
[----:B------:R0:W-:Y:S01]  /*6dd0*/  @P5 STG.E [R2.64], R31 ;  /* 0x0000001f02005986 */ /* 0x0001e2000c101904 */
[----:B------:R-:W-:Y:S02]  /*6de0*/  @P5 IADD3.X R47, RZ, R47, RZ, P0, !PT ;  /* 0x0000002fff2f5210 */ /* 0x000fe400007fe4ff */
[----:B------:R-:W-:Y:S01]  /*6df0*/  MOV R5, R43 ;  /* 0x0000002b00057202 */ /* 0x000fe20000000f00 */
[----:B------:R1:W-:Y:S01]  /*6e00*/  @P5 STG.E [R6.64], R11 ;  /* 0x0000000b06005986 */ /* 0x0003e2000c101904 */
[----:B0-----:R-:W-:Y:S01]  /*6e10*/  MOV R2, R44 ;  /* 0x0000002c00027202 */ /* 0x001fe20000000f00 */
[----:B------:R-:W-:Y:S01]  /*6e20*/  IMAD.MOV.U32 R3, RZ, RZ, R47 ;  /* 0x000000ffff037224 */ /* 0x000fe200078e002f */
[----:B------:R-:W-:Y:S06]  /*6e30*/  @!P6 EXIT ;  /* 0x000000000000e94d */ /* 0x000fec0003800000 */
[----:B------:R-:W-:Y:S04]  /*6e40*/  STG.E [R2.64], R33 ;  /* 0x0000002102007986 */ /* 0x000fe8000c101904 */
[----:B------:R-:W-:Y:S01]  /*6e50*/  STG.E [R4.64], R53 ;  /* 0x0000003504007986 */ /* 0x000fe2000c101904 */
[----:B------:R-:W-:Y:S05]  /*6e60*/  EXIT ;  /* 0x000000000000794d */ /* 0x000fea0003800000 */
.L_x_64:
[----:B------:R-:W-:Y:S01]  /*6e70*/  HFMA2.MMA R149, -RZ, RZ, 0, 5.9604644775390625e-08 ;  /* 0x00000001ff957435 */ /* 0x000fe200000001ff */
[----:B------:R-:W-:Y:S01]  /*6e80*/  MOV R150, R249 ;  /* 0x000000f900967202 */ /* 0x000fe20000000f00 */
[----:B------:R-:W-:Y:S01]  /*6e90*/  IMAD.MOV.U32 R147, RZ, RZ, 0x1f ;  /* 0x0000001fff937424 */ /* 0x000fe200078e00ff */
[----:B------:R-:W-:-:S02]  /*6ea0*/  MOV R148, 0xffffffff ;  /* 0xffffffff00947802 */ /* 0x000fc40000000f00 */
[----:B------:R-:W-:Y:S02]  /*6eb0*/  MOV R144, 0x6ed0 ;  /* 0x00006ed000907802 */ /* 0x000fe40000000f00 */
[----:B0----5:R-:W-:Y:S05]  /*6ec0*/  CALL.REL.NOINC `($__internal_2_$__cuda_sm70_shflsync_bfly_p) ;  /* 0x0000046000007944 */ /* 0x021fea0003c00000 */
[----:B-1----:R-:W-:Y:S01]  /*6ed0*/  MOV R146, R148 ;  /* 0x0000009400927202 */ /* 0x002fe20000000f00 */
[----:B0-----:R-:W-:Y:S05]  /*6ee0*/  BRA `(.L_x_197) ;  /* 0xffffb8c000007947 */ /* 0x001fea000383ffff */
.L_x_65:
[----:B------:R-:W-:Y:S01]  /*6ef0*/  HFMA2.MMA R149, -RZ, RZ, 0, 5.9604644775390625e-08 ;  /* 0x00000001ff957435 */ /* 0x000fe200000001ff */
[----:B------:R-:W-:Y:S01]  /*6f00*/  MOV R150, R247 ;  /* 0x000000f700967202 */ /* 0x000fe20000000f00 */
[----:B------:R-:W-:Y:S01]  /*6f10*/  IMAD.MOV.U32 R147, RZ, RZ, 0x1f ;  /* 0x0000001fff937424 */ /* 0x000fe200078e00ff */
[----:B------:R-:W-:Y:S02]  /*6f20*/  MOV R148, 0xffffffff ;  /* 0xffffffff00947802 */ /* 0x000fe40000000f00 */
[----:B------:R-:W-:Y:S02]  /*6f30*/  MOV R144, 0x6f50 ;  /* 0x00006f5000907802 */ /* 0x000fe40000000f00 */
[----:B012--5:R-:W-:Y:S05]  /*6f40*/  CALL.REL.NOINC `($__internal_2_$__cuda_sm70_shflsync_bfly_p) ;  /* 0x000003e000007944 */ /* 0x027fea0003c00000 */
[----:B------:R-:W-:Y:S01]  /*6f50*/  FADD.FTZ R249, R146, R249 ;  /* 0x000000f992f97221 */ /* 0x000fe20000010000 */
[----:B0-----:R-:W-:Y:S01]  /*6f60*/  HFMA2.MMA R149, -RZ, RZ, 0, 1.1920928955078125e-07 ;  /* 0x00000002ff957435 */ /* 0x001fe200000001ff */
[----:B-1----:R-:W-:Y:S01]  /*6f70*/  FADD.FTZ R247, R247, R148 ;  /* 0x00000094f7f77221 */ /* 0x002fe20000010000 */
[----:B------:R-:W-:Y:S01]  /*6f80*/  MOV R147, 0x1f ;  /* 0x0000001f00937802 */ /* 0x000fe20000000f00 */
[----:B------:R-:W-:Y:S01]  /*6f90*/  IMAD.MOV.U32 R150, RZ, RZ, R249 ;  /* 0x000000ffff967224 */ /* 0x000fe200078e00f9 */
[----:B------:R-:W-:-:S02]  /*6fa0*/  MOV R148, 0xffffffff ;  /* 0xffffffff00947802 */ /* 0x000fc40000000f00 */
[----:B------:R-:W-:Y:S02]  /*6fb0*/  MOV R144, 0x6fd0 ;  /* 0x00006fd000907802 */ /* 0x000fe40000000f00 */
[----:B------:R-:W-:Y:S05]  /*6fc0*/  CALL.REL.NOINC `($__internal_2_$__cuda_sm70_shflsync_bfly_p) ;  /* 0x0000036000007944 */ /* 0x000fea0003c00000 */
[----:B0-----:R-:W-:Y:S01]  /*6fd0*/  HFMA2.MMA R149, -RZ, RZ, 0, 1.1920928955078125e-07 ;  /* 0x00000002ff957435 */ /* 0x001fe200000001ff */
[----:B-1----:R-:W-:Y:S01]  /*6fe0*/  MOV R146, R148 ;  /* 0x0000009400927202 */ /* 0x002fe20000000f00 */
[----:B------:R-:W-:Y:S01]  /*6ff0*/  IMAD.MOV.U32 R148, RZ, RZ, -0x1 ;  /* 0xffffffffff947424 */ /* 0x000fe200078e00ff */
[----:B------:R-:W-:Y:S02]  /*7000*/  MOV R150, R247 ;  /* 0x000000f700967202 */ /* 0x000fe40000000f00 */
[----:B------:R-:W-:Y:S02]  /*7010*/  MOV R147, 0x1f ;  /* 0x0000001f00937802 */ /* 0x000fe40000000f00 */
[----:B------:R-:W-:Y:S02]  /*7020*/  MOV R144, 0x7040 ;  /* 0x0000704000907802 */ /* 0x000fe40000000f00 */
[----:B------:R-:W-:Y:S05]  /*7030*/  CALL.REL.NOINC `($__internal_2_$__cuda_sm70_shflsync_bfly_p) ;  /* 0x000002f000007944 */ /* 0x000fea0003c00000 */
[----:B------:R-:W-:Y:S01]  /*7040*/  FADD.FTZ R249, R146, R249 ;  /* 0x000000f992f97221 */ /* 0x000fe20000010000 */
[----:B0-----:R-:W-:Y:S01]  /*7050*/  HFMA2.MMA R149, -RZ, RZ, 0, 2.384185791015625e-07 ;  /* 0x00000004ff957435 */ /* 0x001fe200000001ff */
[----:B-1----:R-:W-:Y:S01]  /*7060*/  FADD.FTZ R247, R247, R148 ;  /* 0x00000094f7f77221 */ /* 0x002fe20000010000 */
[----:B------:R-:W-:-:S02]  /*7070*/  MOV R147, 0x1f ;  /* 0x0000001f00937802 */ /* 0x000fc40000000f00 */
[----:B------:R-:W-:Y:S02]  /*7080*/  MOV R148, 0xffffffff ;  /* 0xffffffff00947802 */ /* 0x000fe40000000f00 */
[----:B------:R-:W-:Y:S02]  /*7090*/  MOV R150, R249 ;  /* 0x000000f900967202 */ /* 0x000fe40000000f00 */
[----:B------:R-:W-:Y:S02]  /*70a0*/  MOV R144, 0x70c0 ;  /* 0x000070c000907802 */ /* 0x000fe40000000f00 */
[----:B------:R-:W-:Y:S05]  /*70b0*/  CALL.REL.NOINC `($__internal_2_$__cuda_sm70_shflsync_bfly_p) ;  /* 0x0000027000007944 */ /* 0x000fea0003c00000 */
[----:B0-----:R-:W-:Y:S01]  /*70c0*/  HFMA2.MMA R149, -RZ, RZ, 0, 2.384185791015625e-07 ;  /* 0x00000004ff957435 */ /* 0x001fe200000001ff */
[----:B-1----:R-:W-:Y:S01]  /*70d0*/  IMAD.MOV.U32 R146, RZ, RZ, R148 ;  /* 0x000000ffff927224 */ /* 0x002fe200078e0094 */
[----:B------:R-:W-:Y:S02]  /*70e0*/  MOV R150, R247 ;  /* 0x000000f700967202 */ /* 0x000fe40000000f00 */
[----:B------:R-:W-:Y:S02]  /*70f0*/  MOV R147, 0x1f ;  /* 0x0000001f00937802 */ /* 0x000fe40000000f00 */
[----:B------:R-:W-:-:S02]  /*7100*/  MOV R148, 0xffffffff ;  /* 0xffffffff00947802 */ /* 0x000fc40000000f00 */
[----:B------:R-:W-:Y:S02]  /*7110*/  MOV R144, 0x7130 ;  /* 0x0000713000907802 */ /* 0x000fe40000000f00 */
[----:B------:R-:W-:Y:S05]  /*7120*/  CALL.REL.NOINC `($__internal_2_$__cuda_sm70_shflsync_bfly_p) ;  /* 0x0000020000007944 */ /* 0x000fea0003c00000 */
[----:B------:R-:W-:Y:S01]  /*7130*/  FADD.FTZ R151, R146, R249 ;  /* 0x000000f992977221 */ /* 0x000fe20000010000 */
[----:B0-----:R-:W-:Y:S01]  /*7140*/  HFMA2.MMA R147, -RZ, RZ, 0, 1.847743988037109375e-06 ;  /* 0x0000001fff937435 */ /* 0x001fe200000001ff */
[----:B-1----:R-:W-:Y:S01]  /*7150*/  FADD.FTZ R247, R247, R148 ;  /* 0x00000094f7f77221 */ /* 0x002fe20000010000 */
[----:B------:R-:W-:Y:S01]  /*7160*/  MOV R148, 0xffffffff ;  /* 0xffffffff00947802 */ /* 0x000fe20000000f00 */
[----:B------:R-:W-:Y:S01]  /*7170*/  IMAD.MOV.U32 R149, RZ, RZ, 0x8 ;  /* 0x00000008ff957424 */ /* 0x000fe200078e00ff */
[----:B------:R-:W-:Y:S02]  /*7180*/  MOV R150, R151 ;  /* 0x0000009700967202 */ /* 0x000fe40000000f00 */
[----:B------:R-:W-:Y:S02]  /*7190*/  MOV R144, 0x71b0 ;  /* 0x000071b000907802 */ /* 0x000fe40000000f00 */
[----:B------:R-:W-:Y:S05]  /*71a0*/  CALL.REL.NOINC `($__internal_2_$__cuda_sm70_shflsync_bfly_p) ;  /* 0x0000018000007944 */ /* 0x000fea0003c00000 */
[----:B0-----:R-:W-:Y:S01]  /*71b0*/  HFMA2.MMA R149, -RZ, RZ, 0, 4.76837158203125e-07 ;  /* 0x00000008ff957435 */ /* 0x001fe200000001ff */
[----:B-1----:R-:W-:Y:S01]  /*71c0*/  MOV R146, R148 ;  /* 0x0000009400927202 */ /* 0x002fe20000000f00 */
[----:B------:R-:W-:Y:S01]  /*71d0*/  IMAD.MOV.U32 R150, RZ, RZ, R247 ;  /* 0x000000ffff967224 */ /* 0x000fe200078e00f7 */
[----:B------:R-:W-:-:S02]  /*71e0*/  MOV R147, 0x1f ;  /* 0x0000001f00937802 */ /* 0x000fc40000000f00 */
[----:B------:R-:W-:Y:S02]  /*71f0*/  MOV R148, 0xffffffff ;  /* 0xffffffff00947802 */ /* 0x000fe40000000f00 */
[----:B------:R-:W-:Y:S02]  /*7200*/  MOV R144, 0x7220 ;  /* 0x0000722000907802 */ /* 0x000fe40000000f00 */
[----:B------:R-:W-:Y:S05]  /*7210*/  CALL.REL.NOINC `($__internal_2_$__cuda_sm70_shflsync_bfly_p) ;  /* 0x0000011000007944 */ /* 0x000fea0003c00000 */
[----:B------:R-:W-:Y:S01]  /*7220*/  FADD.FTZ R151, R146, R151 ;  /* 0x0000009792977221 */ /* 0x000fe20000010000 */
[----:B0-----:R-:W-:Y:S01]  /*7230*/  HFMA2.MMA R149, -RZ, RZ, 0, 9.5367431640625e-07 ;  /* 0x00000010ff957435 */ /* 0x001fe200000001ff */
[----:B-1----:R-:W-:Y:S01]  /*7240*/  FADD.FTZ R146, R247, R148 ;  /* 0x00000094f7927221 */ /* 0x002fe20000010000 */
[----:B------:R-:W-:Y:S01]  /*7250*/  MOV R148, 0xffffffff ;  /* 0xffffffff00947802 */ /* 0x000fe20000000f00 */
[----:B------:R-:W-:Y:S01]  /*7260*/  IMAD.MOV.U32 R147, RZ, RZ, 0x1f ;  /* 0x0000001fff937424 */ /* 0x000fe200078e00ff */
[----:B------:R-:W-:Y:S02]  /*7270*/  MOV R150, R151 ;  /* 0x0000009700967202 */ /* 0x000fe40000000f00 */
[----:B------:R-:W-:Y:S02]  /*7280*/  MOV R144, 0x72a0 ;  /* 0x000072a000907802 */ /* 0x000fe40000000f00 */
[----:B------:R-:W-:Y:S05]  /*7290*/  CALL.REL.NOINC `($__internal_2_$__cuda_sm70_shflsync_bfly_p) ;  /* 0x0000009000007944 */ /* 0x000fea0003c00000 */
[----:B0-----:R-:W-:Y:S01]  /*72a0*/  HFMA2.MMA R147, -RZ, RZ, 0, 1.847743988037109375e-06 ;  /* 0x0000001fff937435 */ /* 0x001fe200000001ff */
[----:B-1----:R-:W-:Y:S01]  /*72b0*/  MOV R166, R148 ;  /* 0x0000009400a67202 */ /* 0x002fe20000000f00 */
[----:B------:R-:W-:Y:S01]  /*72c0*/  IMAD.MOV.U32 R149, RZ, RZ, 0x10 ;  /* 0x00000010ff957424 */ /* 0x000fe200078e00ff */
[----:B------:R-:W-:-:S02]  /*72d0*/  MOV R150, R146 ;  /* 0x0000009200967202 */ /* 0x000fc40000000f00 */
[----:B------:R-:W-:Y:S02]  /*72e0*/  MOV R148, 0xffffffff ;  /* 0xffffffff00947802 */ /* 0x000fe40000000f00 */
[----:B------:R-:W-:Y:S02]  /*72f0*/  MOV R144, 0x7310 ;  /* 0x0000731000907802 */ /* 0x000fe40000000f00 */
[----:B------:R-:W-:Y:S05]  /*7300*/  CALL.REL.NOINC `($__internal_2_$__cuda_sm70_shflsync_bfly_p) ;  /* 0x0000002000007944 */ /* 0x000fea0003c00000 */
[----:B-1----:R-:W-:Y:S01]  /*7310*/  MOV R159, R148 ;  /* 0x00000094009f7202 */ /* 0x002fe20000000f00 */
[----:B0-----:R-:W-:Y:S05]  /*7320*/  BRA `(.L_x_198) ;  /* 0xffffb5a000007947 */ /* 0x001fea000383ffff */
        .weak           $__internal_2_$__cuda_sm70_shflsync_bfly_p
        .type           $__internal_2_$__cuda_sm70_shflsync_bfly_p,@function
        .size           $__internal_2_$__cuda_sm70_shflsync_bfly_p,(.L_x_14884 - $__internal_2_$__cuda_sm70_shflsync_bfly_p)
$__internal_2_$__cuda_sm70_shflsync_bfly_p:
[----:B------:R-:W-:Y:S01]  /*7330*/  HFMA2.MMA R145, -RZ, RZ, 0, 0 ;  /* 0x00000000ff917435 */ /* 0x000fe200000001ff */
[----:B------:R-:W-:Y:S04]  /*7340*/  WARPSYNC R148 ;  /* 0x0000009400007348 */ /* 0x000fe80003800000 */
[----:B------:R0:W1:Y:S01]  /*7350*/  SHFL.BFLY PT, R148, R150, R149, R147 ;  /* 0x0c00009596947389 */ /* 0x00006200000e0093 */
[----:B------:R-:W-:Y:S05]  /*7360*/  RET.REL.NODEC R144 `(_ZN10layer_norm13ln_bwd_kernelINS_13Kernel_traitsI13__nv_bfloat16S2_S2_S2_fjLj1280ELj1ELj4ELj1ELj16ENS_18Kernel_traits_baseILj1280ES2_S2_S2_S2_fjLj128EEEEELb0ELb0ELb1ELb0EEEvNS_9BwdParamsE) ;  /* 0xffff8c9090007950 */ /* 0x000fea0003c3ffff */
.L_x_199:
        /* <DEDUP_REMOVED lines=9> */
.L_x_14884:


//--------------------- .text._ZN10layer_norm13ln_bwd_kernelINS_13Kernel_traitsI13__nv_bfloat16S2_S2_S2_fjLj1280ELj1ELj4ELj1ELj16ENS_18Kernel_traits_baseILj1280ES2_S2_S2_S2_fjLj128EEEEELb0ELb0ELb1ELb1EEEvNS_9BwdParamsE --------------------------
	.section	.text._ZN10layer_norm13ln_bwd_kernelINS_13Kernel_traitsI13__nv_bfloat16S2_S2_S2_fjLj1280ELj1ELj4ELj1ELj16ENS_18Kernel_traits_baseILj1280ES2_S2_S2_S2_fjLj128EEEEELb0ELb0ELb1ELb1EEEvNS_9BwdParamsE,"ax",@progbits
	.sectioninfo	@"SHI_REGISTERS=254"
	.align	128
        .global         _ZN10layer_norm13ln_bwd_kernelINS_13Kernel_traitsI13__nv_bfloat16S2_S2_S2_fjLj1280ELj1ELj4ELj1ELj16ENS_18Kernel_traits_baseILj1280ES2_S2_S2_S2_fjLj128EEEEELb0ELb0ELb1ELb1EEEvNS_9BwdParamsE
        .type           _ZN10layer_norm13ln_bwd_kernelINS_13Kernel_traitsI13__nv_bfloat16S2_S2_S2_fjLj1280ELj1ELj4ELj1ELj16ENS_18Kernel_traits_baseILj1280ES2_S2_S2_S2_fjLj128EEEEELb0ELb0ELb1ELb1EEEvNS_9BwdParamsE,@function
        .size           _ZN10layer_norm13ln_bwd_kernelINS_13Kernel_traitsI13__nv_bfloat16S2_S2_S2_fjLj1280ELj1ELj4ELj1ELj16ENS_18Kernel_traits_baseILj1280ES2_S2_S2_S2_fjLj128EEEEELb0ELb0ELb1ELb1EEEvNS_9BwdParamsE,(.L_x_14885 - _ZN10layer_norm13ln_bwd_kernelINS_13Kernel_traitsI13__nv_bfloat16S2_S2_S2_fjLj1280ELj1ELj4ELj1ELj16ENS_18Kernel_traits_baseILj1280ES2_S2_S2_S2_fjLj128EEEEELb0ELb0ELb1ELb1EEEvNS_9BwdParamsE)
        .other          _ZN10layer_norm13ln_bwd_kernelINS_13Kernel_traitsI13__nv_bfloat16S2_S2_S2_fjLj1280ELj1ELj4ELj1ELj16ENS_18Kernel_traits_baseILj1280ES2_S2_S2_S2_fjLj128EEEEELb0ELb0ELb1ELb1EEEvNS_9BwdParamsE,@"STO_CUDA_ENTRY STV_DEFAULT"
_ZN10layer_norm13ln_bwd_kernelINS_13Kernel_traitsI13__nv_bfloat16S2_S2_S2_fjLj1280ELj1ELj4ELj1ELj16ENS_18Kernel_traits_baseILj1280ES2_S2_S2_S2_fjLj128EEEEELb0ELb0ELb1ELb1EEEvNS_9BwdParamsE:
.text._ZN10layer_norm13ln_bwd_kernelINS_13Kernel_traitsI13__nv_bfloat16S2_S2_S2_fjLj1280ELj1ELj4ELj1ELj16ENS_18Kernel_traits_baseILj1280ES2_S2_S2_S2_fjLj128EEEEELb0ELb0ELb1ELb1EEEvNS_9BwdParamsE:
        /* <DEDUP_REMOVED lines=50> */
.L_x_201:
[----:B------:R-:W-:-:S04]  /*0320*/  SHF.L.U32 R3, R0, 0x4, RZ ;  /* 0x0000000400037819 */ /* 0x000fc800000006ff */
[----:B------:R-:W-:-:S04]  /*0330*/  LOP3.LUT R3, R3, 0x1f0, RZ, 0xc0, !PT ;  /* 0x000001f003037812 */ /* 0x000fc800078ec0ff */
[----:B------:R-:W-:-:S04]  /*0340*/  IADD3 R4, P0, R3, c[0x0][0x1b0], RZ ;  /* 0x00006c0003047a10 */ /* 0x000fc80007f1e0ff */
[----:B------:R-:W-:-:S05]  /*0350*/  IADD3.X R5, RZ, c[0x0][0x1b4], RZ, P0, !PT ;  /* 0x00006d00ff057a10 */ /* 0x000fca00007fe4ff */
[----:B------:R-:W2:Y:S04]  /*0360*/  LDG.E.128 R8, [R4.64] ;  /* 0x0000000404087981 */ /* 0x000ea8000c1e1d00 */
[----:B------:R0:W3:Y:S04]  /*0370*/  LDG.E.128 R16, [R4.64+0x200] ;  /* 0x0002000404107981 */ /* 0x0000e8000c1e1d00 */
[----:B------:R0:W4:Y:S04]  /*0380*/  LDG.E.128 R24, [R4.64+0x400] ;  /* 0x0004000404187981 */ /* 0x000128000c1e1d00 */
[----:B------:R0:W5:Y:S04]  /*0390*/  LDG.E.128 R28, [R4.64+0x600] ;  /* 0x00060004041c7981 */ /* 0x000168000c1e1d00 */
[----:B------:R0:W3:Y:S01]  /*03a0*/  LDG.E.128 R108, [R4.64+0x800] ;  /* 0x00080004046c7981 */ /* 0x0000e2000c1e1d00 */
[----:B------:R-:W1:Y:S01]  /*03b0*/  LDC.U8 R183, c[0x0][0x1f0] ;  /* 0x00007c00ffb77b82 */ /* 0x000e620000000000 */
        /* <DEDUP_REMOVED lines=38> */
[----:B--2---:R-:W-:-:S02]  /*0620*/  PRMT R3, RZ, 0x5410, R8 ;  /* 0x00005410ff037816 */ /* 0x004fc40000000008 */
[----:B0-----:R-:W-:Y:S02]  /*0630*/  PRMT R4, RZ, 0x7610, R8 ;  /* 0x00007610ff047816 */ /* 0x001fe40000000008 */
[--C-:B------:R-:W-:Y:S02]  /*0640*/  PRMT R5, RZ, 0x5410, R9.reuse ;  /* 0x00005410ff057816 */ /* 0x100fe40000000009 */
[----:B------:R-:W-:Y:S02]  /*0650*/  PRMT R6, RZ, 0x7610, R9 ;  /* 0x00007610ff067816 */ /* 0x000fe40000000009 */
[--C-:B------:R-:W-:Y:S02]  /*0660*/  PRMT R7, RZ, 0x5410, R10.reuse ;  /* 0x00005410ff077816 */ /* 0x100fe4000000000a */
[----:B------:R-:W-:Y:S02]  /*0670*/  PRMT R8, RZ, 0x7610, R10 ;  /* 0x00007610ff087816 */ /* 0x000fe4000000000a */
[----:B------:R-:W-:-:S02]  /*0680*/  PRMT R9, RZ, 0x5410, R11 ;  /* 0x00005410ff097816 */ /* 0x000fc4000000000b */
[----:B------:R-:W-:Y:S02]  /*0690*/  PRMT R10, RZ, 0x7610, R11 ;  /* 0x00007610ff0a7816 */ /* 0x000fe4000000000b */
[--C-:B---3--:R-:W-:Y:S02]  /*06a0*/  PRMT R11, RZ, 0x5410, R16.reuse ;  /* 0x00005410ff0b7816 */ /* 0x108fe40000000010 */
[----:B------:R-:W-:Y:S02]  /*06b0*/  PRMT R12, RZ, 0x7610, R16 ;  /* 0x00007610ff0c7816 */ /* 0x000fe40000000010 */
[--C-:B------:R-:W-:Y:S02]  /*06c0*/  PRMT R13, RZ, 0x5410, R17.reuse ;  /* 0x00005410ff0d7816 */ /* 0x100fe40000000011 */
[----:B------:R-:W-:Y:S02]  /*06d0*/  PRMT R14, RZ, 0x7610, R17 ;  /* 0x00007610ff0e7816 */ /* 0x000fe40000000011 */
[----:B------:R-:W-:-:S02]  /*06e0*/  PRMT R15, RZ, 0x5410, R18 ;  /* 0x00005410ff0f7816 */ /* 0x000fc40000000012 */
[----:B------:R-:W-:Y:S02]  /*06f0*/  PRMT R16, RZ, 0x7610, R18 ;  /* 0x00007610ff107816 */ /* 0x000fe40000000012 */
[--C-:B------:R-:W-:Y:S02]  /*0700*/  PRMT R17, RZ, 0x5410, R19.reuse ;  /* 0x00005410ff117816 */ /* 0x100fe40000000013 */
[----:B------:R-:W-:Y:S02]  /*0710*/  PRMT R18, RZ, 0x7610, R19 ;  /* 0x00007610ff127816 */ /* 0x000fe40000000013 */
[--C-:B----4-:R-:W-:Y:S02]  /*0720*/  PRMT R19, RZ, 0x5410, R24.reuse ;  /* 0x00005410ff137816 */ /* 0x110fe40000000018 */
[----:B------:R-:W-:Y:S02]  /*0730*/  PRMT R20, RZ, 0x7610, R24 ;  /* 0x00007610ff147816 */ /* 0x000fe40000000018 */
[----:B------:R-:W-:-:S02]  /*0740*/  PRMT R21, RZ, 0x5410, R25 ;  /* 0x00005410ff157816 */ /* 0x000fc40000000019 */
[----:B------:R-:W-:Y:S02]  /*0750*/  PRMT R22, RZ, 0x7610, R25 ;  /* 0x00007610ff167816 */ /* 0x000fe40000000019 */
[--C-:B------:R-:W-:Y:S02]  /*0760*/  PRMT R23, RZ, 0x5410, R26.reuse ;  /* 0x00005410ff177816 */ /* 0x100fe4000000001a */
[----:B------:R-:W-:Y:S02]  /*0770*/  PRMT R24, RZ, 0x7610, R26 ;  /* 0x00007610ff187816 */ /* 0x000fe4000000001a */
[--C-:B------:R-:W-:Y:S02]  /*0780*/  PRMT R25, RZ, 0x5410, R27.reuse ;  /* 0x00005410ff197816 */ /* 0x100fe4000000001b */
[----:B------:R-:W-:Y:S02]  /*0790*/  PRMT R26, RZ, 0x7610, R27 ;  /* 0x00007610ff1a7816 */ /* 0x000fe4000000001b */
[----:B-----5:R-:W-:-:S02]  /*07a0*/  PRMT R27, RZ, 0x5410, R28 ;  /* 0x00005410ff1b7816 */ /* 0x020fc4000000001c */
[----:B------:R-:W-:Y:S02]  /*07b0*/  PRMT R176, RZ, 0x7610, R28 ;  /* 0x00007610ffb07816 */ /* 0x000fe4000000001c */
[--C-:B------:R-:W-:Y:S02]  /*07c0*/  PRMT R177, RZ, 0x5410, R29.reuse ;  /* 0x00005410ffb17816 */ /* 0x100fe4000000001d */
[----:B------:R-:W-:Y:S02]  /*07d0*/  PRMT R178, RZ, 0x7610, R29 ;  /* 0x00007610ffb27816 */ /* 0x000fe4000000001d */
[--C-:B------:R-:W-:Y:S01]  /*07e0*/  PRMT R179, RZ, 0x5410, R30.reuse ;  /* 0x00005410ffb37816 */ /* 0x100fe2000000001e */
[----:B------:R-:W-:Y:S01]  /*07f0*/  CS2R R28, SRZ ;  /* 0x00000000001c7805 */ /* 0x000fe2000001ff00 */
[----:B------:R-:W-:Y:S02]  /*0800*/  PRMT R180, RZ, 0x7610, R30 ;  /* 0x00007610ffb47816 */ /* 0x000fe4000000001e */
[----:B------:R-:W-:-:S02]  /*0810*/  PRMT R181, RZ, 0x5410, R31 ;  /* 0x00005410ffb57816 */ /* 0x000fc4000000001f */
[----:B------:R-:W-:Y:S02]  /*0820*/  PRMT R182, RZ, 0x7610, R31 ;  /* 0x00007610ffb67816 */ /* 0x000fe4000000001f */
[----:B------:R-:W-:Y:S01]  /*0830*/  CS2R R30, SRZ ;  /* 0x00000000001e7805 */ /* 0x000fe2000001ff00 */
[--C-:B------:R-:W-:Y:S02]  /*0840*/  PRMT R184, RZ, 0x5410, R108.reuse ;  /* 0x00005410ffb87816 */ /* 0x100fe4000000006c */
[----:B------:R-:W-:Y:S02]  /*0850*/  PRMT R185, RZ, 0x7610, R108 ;  /* 0x00007610ffb97816 */ /* 0x000fe4000000006c */
[--C-:B------:R-:W-:Y:S02]  /*0860*/  PRMT R186, RZ, 0x5410, R109.reuse ;  /* 0x00005410ffba7816 */ /* 0x100fe4000000006d */
[----:B------:R-:W-:Y:S02]  /*0870*/  PRMT R187, RZ, 0x7610, R109 ;  /* 0x00007610ffbb7816 */ /* 0x000fe4000000006d */
[----:B------:R-:W-:-:S02]  /*0880*/  PRMT R188, RZ, 0x5410, R110 ;  /* 0x00005410ffbc7816 */ /* 0x000fc4000000006e */
[----:B------:R-:W-:Y:S02]  /*0890*/  PRMT R189, RZ, 0x7610, R110 ;  /* 0x00007610ffbd7816 */ /* 0x000fe4000000006e */
[--C-:B------:R-:W-:Y:S02]  /*08a0*/  PRMT R190, RZ, 0x5410, R111.reuse ;  /* 0x00005410ffbe7816 */ /* 0x100fe4000000006f */
[----:B-1----:R-:W-:Y:S02]  /*08b0*/  PRMT R193, RZ, 0x7610, R111 ;  /* 0x00007610ffc17816 */ /* 0x002fe4000000006f */
.L_x_328:
[----:B------:R-:W-:-:S10]  /*08c0*/  HFMA2.MMA R173, -RZ, RZ, 0, 2.384185791015625e-07 ;  /* 0x00000004ffad7435 */ /* 0x000fd400000001ff */
[----:B------:R-:W-:-:S05]  /*08d0*/  IMAD.WIDE R198, R2, R173, c[0x0][0x1d8] ;  /* 0x0000760002c67625 */ /* 0x000fca00078e02ad */
[----:B------:R0:W2:Y:S01]  /*08e0*/  LDG.E R144, [R198.64] ;  /* 0x00000004c6907981 */ /* 0x0000a2000c1e1900 */
[----:B------:R-:W-:-:S04]  /*08f0*/  IMAD.WIDE R138, R2, R173, c[0x0][0x1d0] ;  /* 0x00007400028a7625 */ /* 0x000fc800078e02ad */
[C---:B------:R-:W-:Y:S01]  /*0900*/  IMAD R146, R2.reuse, c[0x0][0x168], RZ ;  /* 0x00005a0002927a24 */ /* 0x040fe200078e02ff */
[----:B------:R1:W5:Y:S01]  /*0910*/  LDG.E R195, [R138.64] ;  /* 0x000000048ac37981 */ /* 0x000362000c1e1900 */
[----:B------:R-:W-:-:S03]  /*0920*/  IMAD.WIDE R200, R2, R173, c[0x0][0x1a8] ;  /* 0x00006a0002c87625 */ /* 0x000fc600078e02ad */
[----:B------:R-:W-:Y:S02]  /*0930*/  SHF.R.S32.HI R197, RZ, 0x1f, R146 ;  /* 0x0000001fffc57819 */ /* 0x000fe40000011492 */
[----:B------:R-:W-:Y:S01]  /*0940*/  MOV R192, 0x10 ;  /* 0x0000001000c07802 */ /* 0x000fe20000000f00 */
[----:B------:R-:W-:Y:S01]  /*0950*/  BSSY B1, `(.L_x_203) ;  /* 0x00001b1000017945 */ /* 0x000fe20003800000 */
[----:B------:R-:W-:Y:S01]  /*0960*/  LEA.HI R197, R197, R146, RZ, 0x3 ;  /* 0x00000092c5c57211 */ /* 0x000fe200078f18ff */
[----:B------:R3:W5:Y:S01]  /*0970*/  LDG.E R194, [R200.64] ;  /* 0x00000004c8c27981 */ /* 0x000762000c1e1900 */
[----:B------:R-:W-:-:S04]  /*0980*/  LOP3.LUT R146, R0, 0x1f, RZ, 0xc0, !PT ;  /* 0x0000001f00927812 */ /* 0x000fc800078ec0ff */
[----:B------:R-:W-:-:S04]  /*0990*/  LEA.HI.SX32 R197, R197, R146, 0x1d ;  /* 0x00000092c5c57211 */ /* 0x000fc800078feaff */
[C---:B------:R-:W-:Y:S02]  /*09a0*/  IADD3 R205, R197.reuse, 0x20, RZ ;  /* 0x00000020c5cd7810 */ /* 0x040fe40007ffe0ff */
[C---:B------:R-:W-:Y:S01]  /*09b0*/  IADD3 R207, R197.reuse, 0x40, RZ ;  /* 0x00000040c5cf7810 */ /* 0x040fe20007ffe0ff */
[----:B0-----:R-:W-:-:S04]  /*09c0*/  IMAD.WIDE.U32 R198, R197, R192, c[0x0][0x218] ;  /* 0x00008600c5c67625 */ /* 0x001fc800078e00c0 */
[----:B---3--:R-:W-:-:S04]  /*09d0*/  IMAD.WIDE.U32 R200, R205, R192, c[0x0][0x218] ;  /* 0x00008600cdc87625 */ /* 0x008fc800078e00c0 */
[----:B------:R-:W-:Y:S01]  /*09e0*/  IMAD.WIDE.U32 R202, R207, R192, c[0x0][0x218] ;  /* 0x00008600cfca7625 */ /* 0x000fe200078e00c0 */
[----:B--2---:R-:W-:-:S13]  /*09f0*/  ISETP.GT.AND P1, PT, R144, RZ, PT ;  /* 0x000000ff9000720c */ /* 0x004fda0003f24270 */
[----:B------:R-:W-:Y:S05]  /*0a00*/  @P1 BRA `(.L_x_204) ;  /* 0x0000011000001947 */ /* 0x000fea0003800000 */
[----:B-1----:R-:W-:Y:S02]  /*0a10*/  ISETP.NE.U32.AND P0, PT, RZ, c[0x0][0x218], PT ;  /* 0x00008600ff007a0c */ /* 0x002fe40003f05070 */
[----:B------:R-:W-:Y:S02]  /*0a20*/  MOV R146, RZ ;  /* 0x000000ff00927202 */ /* 0x000fe40000000f00 */
[----:B------:R-:W-:Y:S02]  /*0a30*/  ISETP.NE.AND.EX P0, PT, RZ, c[0x0][0x21c], PT, P0 ;  /* 0x00008700ff007a0c */ /* 0x000fe40003f05300 */
[----:B------:R-:W-:-:S11]  /*0a40*/  MOV R144, RZ ;  /* 0x000000ff00907202 */ /* 0x000fd60000000f00 */
[----:B------:R-:W-:Y:S05]  /*0a50*/  @!P0 BRA `(.L_x_205) ;  /* 0x00001a0000008947 */ /* 0x000fea0003800000 */
[C---:B------:R-:W-:Y:S01]  /*0a60*/  IADD3 R121, R197.reuse, 0x60, RZ ;  /* 0x00000060c5797810 */ /* 0x040fe20007ffe0ff */
[----:B------:R0:W5:Y:S01]  /*0a70*/  LDG.E.128 R108, [R198.64] ;  /* 0x00000004c66c7981 */ /* 0x000162000c1e1d00 */
[----:B------:R-:W-:-:S03]  /*0a80*/  IADD3 R125, R197, 0x80, RZ ;  /* 0x00000080c57d7810 */ /* 0x000fc60007ffe0ff */
[-C--:B------:R-:W-:Y:S01]  /*0a90*/  IMAD.WIDE.U32 R120, R121, R192.reuse, c[0x0][0x218] ;  /* 0x0000860079787625 */ /* 0x080fe200078e00c0 */
[----:B------:R0:W5:Y:S03]  /*0aa0*/  LDG.E.128 R112, [R200.64] ;  /* 0x00000004c8707981 */ /* 0x000166000c1e1d00 */
[----:B------:R-:W-:Y:S01]  /*0ab0*/  IMAD.WIDE.U32 R124, R125, R192, c[0x0][0x218] ;  /* 0x000086007d7c7625 */ /* 0x000fe200078e00c0 */
[----:B------:R0:W5:Y:S04]  /*0ac0*/  LDG.E.128 R116, [R202.64] ;  /* 0x00000004ca747981 */ /* 0x000168000c1e1d00 */
[----:B------:R-:W5:Y:S04]  /*0ad0*/  LDG.E.128 R120, [R120.64] ;  /* 0x0000000478787981 */ /* 0x000f68000c1e1d00 */
[----:B------:R-:W5:Y:S01]  /*0ae0*/  LDG.E.128 R124, [R124.64] ;  /* 0x000000047c7c7981 */ /* 0x000f62000c1e1d00 */
[----:B------:R-:W-:Y:S01]  /*0af0*/  HFMA2.MMA R146, -RZ, RZ, 0, 0 ;  /* 0x00000000ff927435 */ /* 0x000fe200000001ff */
[----:B------:R-:W-:Y:S01]  /*0b00*/  MOV R144, RZ ;  /* 0x000000ff00907202 */ /* 0x000fe20000000f00 */
[----:B------:R-:W-:Y:S05]  /*0b10*/  BRA `(.L_x_205) ;  /* 0x0000194000007947 */ /* 0x000fea0003800000 */
.L_x_204:
[----:B-1----:R-:W-:-:S05]  /*0b20*/  IADD3 R144, R144, -0x1, RZ ;  /* 0xffffffff90907810 */ /* 0x002fca0007ffe0ff */
[----:B------:R-:W-:-:S05]  /*0b30*/  IMAD R144, R144, c[0x0][0x168], RZ ;  /* 0x00005a0090907a24 */ /* 0x000fca00078e02ff */
[----:B------:R-:W-:-:S04]  /*0b40*/  SHF.R.S32.HI R137, RZ, 0x1f, R144 ;  /* 0x0000001fff897819 */ /* 0x000fc80000011490 */
[----:B------:R-:W-:Y:S01]  /*0b50*/  LEA.HI R139, R137, R144, RZ, 0x3 ;  /* 0x00000090898b7211 */ /* 0x000fe200078f18ff */
[C---:B------:R-:W-:Y:S01]  /*0b60*/  IMAD.WIDE.U32 R136, R197.reuse, R192, c[0x0][0x188] ;  /* 0x00006200c5887625 */ /* 0x040fe200078e00c0 */
[----:B------:R-:W-:Y:S02]  /*0b70*/  IADD3 R209, R197, 0x80, RZ ;  /* 0x00000080c5d17810 */ /* 0x000fe40007ffe0ff */
[----:B------:R-:W-:Y:S01]  /*0b80*/  LEA.HI.SX32 R175, R139, R146, 0x1d ;  /* 0x000000928baf7211 */ /* 0x000fe200078feaff */
[----:B------:R-:W-:Y:S02]  /*0b90*/  IMAD.WIDE R212, R2, R173, c[0x0][0x1a0] ;  /* 0x0000680002d47625 */ /* 0x000fe400078e02ad */
[----:B------:R-:W2:Y:S02]  /*0ba0*/  LDG.E.128 R136, [R136.64] ;  /* 0x0000000488887981 */ /* 0x000ea4000c1e1d00 */
[-C--:B------:R-:W-:Y:S02]  /*0bb0*/  IMAD.WIDE.U32 R168, R209, R192.reuse, c[0x0][0x188] ;  /* 0x00006200d1a87625 */ /* 0x080fe400078e00c0 */
[----:B------:R-:W3:Y:S02]  /*0bc0*/  LDG.E R191, [R212.64] ;  /* 0x00000004d4bf7981 */ /* 0x000ee4000c1e1900 */
[----:B------:R-:W-:-:S02]  /*0bd0*/  IMAD.WIDE.U32 R140, R175, R192, c[0x0][0x208] ;  /* 0x00008200af8c7625 */ /* 0x000fc400078e00c0 */
[----:B------:R-:W4:Y:S04]  /*0be0*/  LDG.E.128 R168, [R168.64] ;  /* 0x00000004a8a87981 */ /* 0x000f28000c1e1d00 */
[----:B------:R-:W4:Y:S01]  /*0bf0*/  LDG.E.128 R140, [R140.64] ;  /* 0x000000048c8c7981 */ /* 0x000f22000c1e1d00 */
[----:B------:R-:W-:Y:S01]  /*0c00*/  IMAD.WIDE.U32 R144, R205, R192, c[0x0][0x188] ;  /* 0x00006200cd907625 */ /* 0x000fe200078e00c0 */
[----:B------:R-:W-:-:S05]  /*0c10*/  IADD3 R149, R175, 0x20, RZ ;  /* 0x00000020af957810 */ /* 0x000fca0007ffe0ff */
[----:B------:R-:W4:Y:S01]  /*0c20*/  LDG.E.128 R144, [R144.64] ;  /* 0x0000000490907981 */ /* 0x000f22000c1e1d00 */
[-C--:B------:R-:W-:Y:S01]  /*0c30*/  IMAD.WIDE.U32 R148, R149, R192.reuse, c[0x0][0x208] ;  /* 0x0000820095947625 */ /* 0x080fe200078e00c0 */
[C---:B------:R-:W-:Y:S02]  /*0c40*/  IADD3 R157, R175.reuse, 0x40, RZ ;  /* 0x00000040af9d7810 */ /* 0x040fe40007ffe0ff */
[----:B------:R-:W-:Y:S01]  /*0c50*/  IADD3 R165, R175, 0x60, RZ ;  /* 0x00000060afa57810 */ /* 0x000fe20007ffe0ff */
[-C--:B------:R-:W-:Y:S02]  /*0c60*/  IMAD.WIDE.U32 R152, R207, R192.reuse, c[0x0][0x188] ;  /* 0x00006200cf987625 */ /* 0x080fe400078e00c0 */
[----:B------:R-:W4:Y:S01]  /*0c70*/  LDG.E.128 R148, [R148.64] ;  /* 0x0000000494947981 */ /* 0x000f22000c1e1d00 */
[----:B------:R-:W-:Y:S01]  /*0c80*/  IADD3 R211, R197, 0x60, RZ ;  /* 0x00000060c5d37810 */ /* 0x000fe20007ffe0ff */
[-C--:B------:R-:W-:Y:S02]  /*0c90*/  IMAD.WIDE.U32 R156, R157, R192.reuse, c[0x0][0x208] ;  /* 0x000082009d9c7625 */ /* 0x080fe400078e00c0 */
[----:B------:R-:W4:Y:S02]  /*0ca0*/  LDG.E.128 R152, [R152.64] ;  /* 0x0000000498987981 */ /* 0x000f24000c1e1d00 */
[----:B------:R-:W-:-:S02]  /*0cb0*/  IMAD.WIDE.U32 R164, R165, R192, c[0x0][0x208] ;  /* 0x00008200a5a47625 */ /* 0x000fc400078e00c0 */
[----:B------:R-:W4:Y:S02]  /*0cc0*/  LDG.E.128 R156, [R156.64] ;  /* 0x000000049c9c7981 */ /* 0x000f24000c1e1d00 */
[----:B------:R-:W-:Y:S02]  /*0cd0*/  IMAD.WIDE.U32 R160, R211, R192, c[0x0][0x188] ;  /* 0x00006200d3a07625 */ /* 0x000fe400078e00c0 */
[----:B------:R-:W4:Y:S04]  /*0ce0*/  LDG.E.128 R164, [R164.64] ;  /* 0x00000004a4a47981 */ /* 0x000f28000c1e1d00 */
[----:B------:R-:W4:Y:S01]  /*0cf0*/  LDG.E.128 R160, [R160.64] ;  /* 0x00000004a0a07981 */ /* 0x000f22000c1e1d00 */
[----:B------:R-:W-:-:S05]  /*0d00*/  IADD3 R173, R175, 0x80, RZ ;  /* 0x00000080afad7810 */ /* 0x000fca0007ffe0ff */
[----:B------:R-:W-:-:S06]  /*0d10*/  IMAD.WIDE.U32 R172, R173, R192, c[0x0][0x208] ;  /* 0x00008200adac7625 */ /* 0x000fcc00078e00c0 */
[----:B------:R-:W4:Y:S01]  /*0d20*/  LDG.E.128 R172, [R172.64] ;  /* 0x00000004acac7981 */ /* 0x000f22000c1e1d00 */
[----:B------:R-:W-:-:S04]  /*0d30*/  ISETP.NE.U32.AND P0, PT, RZ, c[0x0][0x218], PT ;  /* 0x00008600ff007a0c */ /* 0x000fc80003f05070 */
[----:B------:R-:W-:Y:S02]  /*0d40*/  ISETP.NE.AND.EX P0, PT, RZ, c[0x0][0x21c], PT, P0 ;  /* 0x00008700ff007a0c */ /* 0x000fe40003f05300 */
[----:B------:R-:W-:-:S11]  /*0d50*/  ISETP.NE.AND P2, PT, R183, RZ, PT ;  /* 0x000000ffb700720c */ /* 0x000fd60003f45270 */
[-C--:B------:R-:W-:Y:S01]  /*0d60*/  @P0 IMAD.WIDE.U32 R234, R211, R192.reuse, c[0x0][0x218] ;  /* 0x00008600d3ea0625 */ /* 0x080fe200078e00c0 */
[----:B------:R4:W5:Y:S04]  /*0d70*/  @P0 LDG.E.128 R116, [R202.64] ;  /* 0x00000004ca740981 */ /* 0x000968000c1e1d00 */
[----:B------:R0:W5:Y:S01]  /*0d80*/  @P0 LDG.E.128 R120, [R234.64] ;  /* 0x00000004ea780981 */ /* 0x000162000c1e1d00 */
[----:B------:R-:W-:-:S03]  /*0d90*/  @P0 IMAD.WIDE.U32 R236, R209, R192, c[0x0][0x218] ;  /* 0x00008600d1ec0625 */ /* 0x000fc600078e00c0 */
[----:B------:R1:W5:Y:S04]  /*0da0*/  @P0 LDG.E.128 R112, [R200.64] ;  /* 0x00000004c8700981 */ /* 0x000368000c1e1d00 */
[----:B------:R0:W5:Y:S04]  /*0db0*/  @P0 LDG.E.128 R124, [R236.64] ;  /* 0x00000004ec7c0981 */ /* 0x000168000c1e1d00 */
[----:B------:R0:W5:Y:S01]  /*0dc0*/  @P0 LDG.E.128 R108, [R198.64] ;  /* 0x00000004c66c0981 */ /* 0x000162000c1e1d00 */
[--C-:B--2---:R-:W-:Y:S02]  /*0dd0*/  PRMT R196, RZ, 0x5410, R136.reuse ;  /* 0x00005410ffc47816 */ /* 0x104fe40000000088 */
[----:B------:R-:W-:-:S02]  /*0de0*/  PRMT R136, RZ, 0x7610, R136 ;  /* 0x00007610ff887816 */ /* 0x000fc40000000088 */
[----:B---3--:R-:W-:Y:S02]  /*0df0*/  FSEL R191, R191, RZ, !P2 ;  /* 0x000000ffbfbf7208 */ /* 0x008fe40005000000 */
[----:B------:R-:W-:Y:S02]  /*0e00*/  PRMT R206, RZ, 0x5410, R138 ;  /* 0x00005410ffce7816 */ /* 0x000fe4000000008a */
[--C-:B------:R-:W-:Y:S02]  /*0e10*/  PRMT R208, RZ, 0x5410, R139.reuse ;  /* 0x00005410ffd07816 */ /* 0x100fe4000000008b */
[----:B------:R-:W-:Y:S02]  /*0e20*/  PRMT R210, RZ, 0x7610, R139 ;  /* 0x00007610ffd27816 */ /* 0x000fe4000000008b */
[--C-:B----4-:R-:W-:Y:S02]  /*0e30*/  PRMT R202, RZ, 0x5410, R169.reuse ;  /* 0x00005410ffca7816 */ /* 0x110fe400000000a9 */
[----:B0-----:R-:W-:Y:S01]  /*0e40*/  PRMT R234, RZ, 0x7610, R169 ;  /* 0x00007610ffea7816 */ /* 0x001fe200000000a9 */
[----:B------:R-:W-:Y:S01]  /*0e50*/  FADD.FTZ R169, -R191, R196 ;  /* 0x000000c4bfa97221 */ /* 0x000fe20000010100 */
[----:B------:R-:W-:-:S02]  /*0e60*/  PRMT R238, RZ, 0x5410, R171 ;  /* 0x00005410ffee7816 */ /* 0x000fc400000000ab */
[----:B------:R-:W-:Y:S01]  /*0e70*/  PRMT R240, RZ, 0x7610, R171 ;  /* 0x00007610fff07816 */ /* 0x000fe200000000ab */
[C---:B------:R-:W-:Y:S01]  /*0e80*/  FADD.FTZ R171, -R191.reuse, R136 ;  /* 0x00000088bfab7221 */ /* 0x040fe20000010100 */
[----:B------:R-:W-:Y:S01]  /*0e90*/  PRMT R139, RZ, 0x5410, R140 ;  /* 0x00005410ff8b7816 */ /* 0x000fe2000000008c */
[----:B------:R-:W-:Y:S01]  /*0ea0*/  FADD.FTZ R233, -R191, R206 ;  /* 0x000000cebfe97221 */ /* 0x000fe20000010100 */
[--C-:B------:R-:W-:Y:S01]  /*0eb0*/  PRMT R204, RZ, 0x5410, R137.reuse ;  /* 0x00005410ffcc7816 */ /* 0x100fe20000000089 */
[C---:B-----5:R-:W-:Y:S01]  /*0ec0*/  FMUL.FTZ R169, R194.reuse, R169 ;  /* 0x000000a9c2a97220 */ /* 0x060fe20000410000 */
[----:B------:R-:W-:Y:S01]  /*0ed0*/  PRMT R137, RZ, 0x7610, R137 ;  /* 0x00007610ff897816 */ /* 0x000fe20000000089 */
[----:B------:R-:W-:Y:S01]  /*0ee0*/  FMUL.FTZ R171, R194, R171 ;  /* 0x000000abc2ab7220 */ /* 0x000fe20000410000 */
[----:B------:R-:W-:Y:S02]  /*0ef0*/  PRMT R140, RZ, 0x7610, R140 ;  /* 0x00007610ff8c7816 */ /* 0x000fe4000000008c */
[----:B------:R-:W-:-:S02]  /*0f00*/  PRMT R213, RZ, 0x5410, R141 ;  /* 0x00005410ffd57816 */ /* 0x000fc4000000008d */
[----:B------:R-:W-:Y:S01]  /*0f10*/  PRMT R212, RZ, 0x7610, R141 ;  /* 0x00007610ffd47816 */ /* 0x000fe2000000008d */
[----:B------:R-:W-:Y:S01]  /*0f20*/  FMUL.FTZ R233, R194, R233 ;  /* 0x000000e9c2e97220 */ /* 0x000fe20000410000 */
[----:B------:R-:W-:Y:S01]  /*0f30*/  PRMT R141, RZ, 0x5410, R142 ;  /* 0x00005410ff8d7816 */ /* 0x000fe2000000008e */
[-C--:B------:R-:W-:Y:S02]  /*0f40*/  FMUL.FTZ R206, R3, R139.reuse ;  /* 0x0000008b03ce7220 */ /* 0x080fe40000410000 */
[C---:B------:R-:W-:Y:S02]  /*0f50*/  FADD.FTZ R137, -R191.reuse, R137 ;  /* 0x00000089bf897221 */ /* 0x040fe40000010100 */
[----:B------:R-:W-:Y:S02]  /*0f60*/  FADD.FTZ R239, -R191, R210 ;  /* 0x000000d2bfef7221 */ /* 0x000fe40000010100 */
[----:B------:R-:W-:Y:S02]  /*0f70*/  FFMA.FTZ R28, R169, R139, R28 ;  /* 0x0000008ba91c7223 */ /* 0x000fe4000001001c */
[----:B------:R-:W-:-:S02]  /*0f80*/  FADD.FTZ R104, R104, R139 ;  /* 0x0000008b68687221 */ /* 0x000fc40000010000 */
[-C--:B------:R-:W-:Y:S02]  /*0f90*/  FFMA.FTZ R29, R171, R140.reuse, R29 ;  /* 0x0000008cab1d7223 */ /* 0x080fe4000001001d */
[----:B------:R-:W-:Y:S02]  /*0fa0*/  FADD.FTZ R105, R105, R140 ;  /* 0x0000008c69697221 */ /* 0x000fe40000010000 */
[----:B------:R-:W-:Y:S02]  /*0fb0*/  FMUL.FTZ R140, R4, R140 ;  /* 0x0000008c048c7220 */ /* 0x000fe40000410000 */
[-C--:B------:R-:W-:Y:S02]  /*0fc0*/  FFMA.FTZ R32, R233, R141.reuse, R32 ;  /* 0x0000008de9207223 */ /* 0x080fe40000010020 */
[----:B------:R-:W-:Y:S02]  /*0fd0*/  FADD.FTZ R100, R100, R141 ;  /* 0x0000008d64647221 */ /* 0x000fe40000010000 */
[----:B------:R-:W-:-:S02]  /*0fe0*/  FMUL.FTZ R210, R7, R141 ;  /* 0x0000008d07d27220 */ /* 0x000fc40000410000 */
[----:B------:R-:W-:Y:S01]  /*0ff0*/  FADD.FTZ R139, RZ, R206 ;  /* 0x000000ceff8b7221 */ /* 0x000fe20000010000 */
[----:B------:R-:W-:Y:S01]  /*1000*/  PRMT R138, RZ, 0x7610, R138 ;  /* 0x00007610ff8a7816 */ /* 0x000fe2000000008a */
[----:B------:R-:W-:Y:S02]  /*1010*/  FADD.FTZ R211, -R191, R204 ;  /* 0x000000ccbfd37221 */ /* 0x000fe40000010100 */
[----:B------:R-:W-:Y:S02]  /*1020*/  FFMA.FTZ R141, R169, R206, RZ ;  /* 0x000000cea98d7223 */ /* 0x000fe400000100ff */
[----:B------:R-:W-:Y:S02]  /*1030*/  FADD.FTZ R237, -R191, R208 ;  /* 0x000000d0bfed7221 */ /* 0x000fe40000010100 */
[----:B------:R-:W-:Y:S02]  /*1040*/  FMUL.FTZ R137, R194, R137 ;  /* 0x00000089c2897220 */ /* 0x000fe40000410000 */
[----:B------:R-:W-:-:S02]  /*1050*/  FMUL.FTZ R208, R5, R213 ;  /* 0x000000d505d07220 */ /* 0x000fc40000410000 */
[----:B------:R-:W-:Y:S02]  /*1060*/  FADD.FTZ R139, R139, R140 ;  /* 0x0000008c8b8b7221 */ /* 0x000fe40000010000 */
[----:B------:R-:W-:Y:S02]  /*1070*/  FMUL.FTZ R211, R194, R211 ;  /* 0x000000d3c2d37220 */ /* 0x000fe40000410000 */
[----:B------:R-:W-:Y:S02]  /*1080*/  FFMA.FTZ R141, R171, R140, R141 ;  /* 0x0000008cab8d7223 */ /* 0x000fe4000001008d */
[----:B------:R-:W-:Y:S02]  /*1090*/  FADD.FTZ R235, -R191, R138 ;  /* 0x0000008abfeb7221 */ /* 0x000fe40000010100 */
[----:B------:R-:W-:Y:S02]  /*10a0*/  FFMA.FTZ R31, R137, R212, R31 ;  /* 0x000000d4891f7223 */ /* 0x000fe4000001001f */
[----:B------:R-:W-:-:S02]  /*10b0*/  FADD.FTZ R107, R107, R212 ;  /* 0x000000d46b6b7221 */ /* 0x000fc40000010000 */
[----:B------:R-:W-:Y:S02]  /*10c0*/  FMUL.FTZ R212, R6, R212 ;  /* 0x000000d406d47220 */ /* 0x000fe40000410000 */
[----:B------:R-:W-:Y:S01]  /*10d0*/  FADD.FTZ R139, R139, R208 ;  /* 0x000000d08b8b7221 */ /* 0x000fe20000010000 */
[----:B------:R-:W-:Y:S01]  /*10e0*/  PRMT R142, RZ, 0x7610, R142 ;  /* 0x00007610ff8e7816 */ /* 0x000fe2000000008e */
[----:B------:R-:W-:Y:S02]  /*10f0*/  FFMA.FTZ R141, R211, R208, R141 ;  /* 0x000000d0d38d7223 */ /* 0x000fe4000001008d */
[----:B------:R-:W-:Y:S02]  /*1100*/  FMUL.FTZ R235, R194, R235 ;  /* 0x000000ebc2eb7220 */ /* 0x000fe40000410000 */
[----:B------:R-:W-:Y:S01]  /*1110*/  FADD.FTZ R139, R139, R212 ;  /* 0x000000d48b8b7221 */ /* 0x000fe20000010000 */
[----:B------:R-:W-:Y:S01]  /*1120*/  PRMT R216, RZ, 0x5410, R145 ;  /* 0x00005410ffd87816 */ /* 0x000fe20000000091 */
[----:B------:R-:W-:Y:S01]  /*1130*/  FFMA.FTZ R141, R137, R212, R141 ;  /* 0x000000d4898d7223 */ /* 0x000fe2000001008d */
[----:B------:R-:W-:Y:S01]  /*1140*/  PRMT R215, RZ, 0x5410, R143 ;  /* 0x00005410ffd77816 */ /* 0x000fe2000000008f */
[-C--:B------:R-:W-:Y:S01]  /*1150*/  FFMA.FTZ R33, R235, R142.reuse, R33 ;  /* 0x0000008eeb217223 */ /* 0x080fe20000010021 */
[----:B------:R-:W-:Y:S01]  /*1160*/  PRMT R214, RZ, 0x7610, R143 ;  /* 0x00007610ffd67816 */ /* 0x000fe2000000008f */
[----:B------:R-:W-:Y:S01]  /*1170*/  FADD.FTZ R101, R101, R142 ;  /* 0x0000008e65657221 */ /* 0x000fe20000010000 */
[----:B------:R-:W-:Y:S01]  /*1180*/  PRMT R143, RZ, 0x5410, R144 ;  /* 0x00005410ff8f7816 */ /* 0x000fe20000000090 */
[----:B------:R-:W-:-:S02]  /*1190*/  FMUL.FTZ R142, R8, R142 ;  /* 0x0000008e088e7220 */ /* 0x000fc40000410000 */
[----:B------:R-:W-:Y:S01]  /*11a0*/  FADD.FTZ R139, R139, R210 ;  /* 0x000000d28b8b7221 */ /* 0x000fe20000010000 */
[----:B------:R-:W-:Y:S01]  /*11b0*/  PRMT R144, RZ, 0x7610, R144 ;  /* 0x00007610ff907816 */ /* 0x000fe20000000090 */
[----:B------:R-:W-:Y:S02]  /*11c0*/  FFMA.FTZ R141, R233, R210, R141 ;  /* 0x000000d2e98d7223 */ /* 0x000fe4000001008d */
[----:B------:R-:W-:Y:S02]  /*11d0*/  FADD.FTZ R243, -R191, R216 ;  /* 0x000000d8bff37221 */ /* 0x000fe40000010100 */
[C---:B------:R-:W-:Y:S02]  /*11e0*/  FMUL.FTZ R239, R194.reuse, R239 ;  /* 0x000000efc2ef7220 */ /* 0x040fe40000410000 */
[----:B------:R-:W-:Y:S02]  /*11f0*/  FMUL.FTZ R216, R9, R215 ;  /* 0x000000d709d87220 */ /* 0x000fe40000410000 */
[----:B------:R-:W-:Y:S01]  /*1200*/  FADD.FTZ R139, R139, R142 ;  /* 0x0000008e8b8b7221 */ /* 0x000fe20000010000 */
[--C-:B------:R-:W-:Y:S01]  /*1210*/  PRMT R218, RZ, 0x5410, R147.reuse ;  /* 0x00005410ffda7816 */ /* 0x100fe20000000093 */
[----:B------:R-:W-:Y:S01]  /*1220*/  FMUL.FTZ R237, R194, R237 ;  /* 0x000000edc2ed7220 */ /* 0x000fe20000410000 */
[----:B------:R-:W-:Y:S01]  /*1230*/  PRMT R219, RZ, 0x7610, R147 ;  /* 0x00007610ffdb7816 */ /* 0x000fe20000000093 */
[----:B------:R-:W-:Y:S01]  /*1240*/  FFMA.FTZ R141, R235, R142, R141 ;  /* 0x0000008eeb8d7223 */ /* 0x000fe2000001008d */
[----:B------:R-:W-:Y:S01]  /*1250*/  PRMT R147, RZ, 0x5410, R148 ;  /* 0x00005410ff937816 */ /* 0x000fe20000000094 */
[----:B------:R-:W-:-:S02]  /*1260*/  FADD.FTZ R241, -R191, R144 ;  /* 0x00000090bff17221 */ /* 0x000fc40000010100 */
[-C--:B------:R-:W-:Y:S02]  /*1270*/  FFMA.FTZ R35, R239, R214.reuse, R35 ;  /* 0x000000d6ef237223 */ /* 0x080fe40000010023 */
[----:B------:R-:W-:Y:S02]  /*1280*/  FADD.FTZ R103, R103, R214 ;  /* 0x000000d667677221 */ /* 0x000fe40000010000 */
[----:B------:R-:W-:Y:S02]  /*1290*/  FMUL.FTZ R214, R10, R214 ;  /* 0x000000d60ad67220 */ /* 0x000fe40000410000 */
[----:B------:R-:W-:Y:S01]  /*12a0*/  FADD.FTZ R139, R139, R216 ;  /* 0x000000d88b8b7221 */ /* 0x000fe20000010000 */
[----:B------:R-:W-:Y:S01]  /*12b0*/  PRMT R145, RZ, 0x7610, R145 ;  /* 0x00007610ff917816 */ /* 0x000fe20000000091 */
[----:B------:R-:W-:Y:S01]  /*12c0*/  FADD.FTZ R143, -R191, R143 ;  /* 0x0000008fbf8f7221 */ /* 0x000fe20000010100 */
[----:B------:R-:W-:Y:S01]  /*12d0*/  PRMT R148, RZ, 0x7610, R148 ;  /* 0x00007610ff947816 */ /* 0x000fe20000000094 */
[----:B------:R-:W-:-:S02]  /*12e0*/  FFMA.FTZ R141, R237, R216, R141 ;  /* 0x000000d8ed8d7223 */ /* 0x000fc4000001008d */
[----:B------:R-:W-:Y:S02]  /*12f0*/  FADD.FTZ R247, -R191, R218 ;  /* 0x000000dabff77221 */ /* 0x000fe40000010100 */
[C---:B------:R-:W-:Y:S02]  /*1300*/  FMUL.FTZ R241, R194.reuse, R241 ;  /* 0x000000f1c2f17220 */ /* 0x040fe40000410000 */
[----:B------:R-:W-:Y:S02]  /*1310*/  FMUL.FTZ R218, R11, R147 ;  /* 0x000000930bda7220 */ /* 0x000fe40000410000 */
[----:B------:R-:W-:Y:S01]  /*1320*/  FADD.FTZ R139, R139, R214 ;  /* 0x000000d68b8b7221 */ /* 0x000fe20000010000 */
[----:B------:R-:W-:Y:S01]  /*1330*/  PRMT R224, RZ, 0x5410, R153 ;  /* 0x00005410ffe07816 */ /* 0x000fe20000000099 */
[----:B------:R-:W-:Y:S02]  /*1340*/  FMUL.FTZ R143, R194, R143 ;  /* 0x0000008fc28f7220 */ /* 0x000fe40000410000 */
[----:B------:R-:W-:Y:S01]  /*1350*/  FFMA.FTZ R141, R239, R214, R141 ;  /* 0x000000d6ef8d7223 */ /* 0x000fe2000001008d */
[----:B------:R-:W-:Y:S01]  /*1360*/  PRMT R221, RZ, 0x5410, R149 ;  /* 0x00005410ffdd7816 */ /* 0x000fe20000000095 */
[----:B------:R-:W-:-:S02]  /*1370*/  FADD.FTZ R145, -R191, R145 ;  /* 0x00000091bf917221 */ /* 0x000fc40000010100 */
[-C--:B------:R-:W-:Y:S02]  /*1380*/  FFMA.FTZ R37, R241, R148.reuse, R37 ;  /* 0x00000094f1257223 */ /* 0x080fe40000010025 */
[----:B------:R-:W-:Y:S01]  /*1390*/  FADD.FTZ R97, R97, R148 ;  /* 0x0000009461617221 */ /* 0x000fe20000010000 */
[----:B------:R-:W-:Y:S01]  /*13a0*/  PRMT R217, RZ, 0x5410, R146 ;  /* 0x00005410ffd97816 */ /* 0x000fe20000000092 */
[----:B------:R-:W-:Y:S02]  /*13b0*/  FMUL.FTZ R148, R12, R148 ;  /* 0x000000940c947220 */ /* 0x000fe40000410000 */
[----:B------:R-:W-:Y:S01]  /*13c0*/  FADD.FTZ R139, R139, R218 ;  /* 0x000000da8b8b7221 */ /* 0x000fe20000010000 */
[----:B------:R-:W-:Y:S01]  /*13d0*/  PRMT R146, RZ, 0x7610, R146 ;  /* 0x00007610ff927816 */ /* 0x000fe20000000092 */
[----:B------:R-:W-:Y:S01]  /*13e0*/  FFMA.FTZ R141, R143, R218, R141 ;  /* 0x000000da8f8d7223 */ /* 0x000fe2000001008d */
[----:B------:R-:W-:Y:S01]  /*13f0*/  PRMT R220, RZ, 0x7610, R149 ;  /* 0x00007610ffdc7816 */ /* 0x000fe20000000095 */
[----:B------:R-:W-:Y:S01]  /*1400*/  FADD.FTZ R251, -R191, R224 ;  /* 0x000000e0bffb7221 */ /* 0x000fe20000010100 */
[--C-:B------:R-:W-:Y:S01]  /*1410*/  PRMT R223, RZ, 0x5410, R151.reuse ;  /* 0x00005410ffdf7816 */ /* 0x100fe20000000097 */
[----:B------:R-:W-:Y:S01]  /*1420*/  FMUL.FTZ R145, R194, R145 ;  /* 0x00000091c2917220 */ /* 0x000fe20000410000 */
[----:B------:R-:W-:Y:S01]  /*1430*/  PRMT R222, RZ, 0x7610, R151 ;  /* 0x00007610ffde7816 */ /* 0x000fe20000000097 */
[----:B------:R-:W-:Y:S01]  /*1440*/  FMUL.FTZ R224, R13, R221 ;  /* 0x000000dd0de07220 */ /* 0x000fe20000410000 */
[--C-:B------:R-:W-:Y:S01]  /*1450*/  PRMT R231, RZ, 0x5410, R159.reuse ;  /* 0x00005410ffe77816 */ /* 0x100fe2000000009f */
[----:B------:R-:W-:Y:S01]  /*1460*/  FADD.FTZ R139, R139, R148 ;  /* 0x000000948b8b7221 */ /* 0x000fe20000010000 */
[----:B------:R-:W-:-:S02]  /*1470*/  PRMT R230, RZ, 0x7610, R159 ;  /* 0x00007610ffe67816 */ /* 0x000fc4000000009f */
[--C-:B------:R-:W-:Y:S02]  /*1480*/  PRMT R209, RZ, 0x5410, R167.reuse ;  /* 0x00005410ffd17816 */ /* 0x100fe400000000a7 */
[----:B-1----:R-:W-:Y:S01]  /*1490*/  PRMT R200, RZ, 0x7610, R167 ;  /* 0x00007610ffc87816 */ /* 0x002fe200000000a7 */
[----:B------:R-:W-:Y:S01]  /*14a0*/  FMUL.FTZ R243, R194, R243 ;  /* 0x000000f3c2f37220 */ /* 0x000fe20000410000 */
[----:B------:R-:W-:Y:S01]  /*14b0*/  PRMT R151, RZ, 0x5410, R152 ;  /* 0x00005410ff977816 */ /* 0x000fe20000000098 */
[----:B------:R-:W-:Y:S01]  /*14c0*/  FFMA.FTZ R141, R241, R148, R141 ;  /* 0x00000094f18d7223 */ /* 0x000fe2000001008d */
[----:B------:R-:W-:Y:S02]  /*14d0*/  PRMT R225, RZ, 0x5410, R154 ;  /* 0x00005410ffe17816 */ /* 0x000fe4000000009a */
[----:B------:R-:W-:Y:S02]  /*14e0*/  PRMT R226, RZ, 0x5410, R155 ;  /* 0x00005410ffe27816 */ /* 0x000fe4000000009b */
[----:B------:R-:W-:-:S02]  /*14f0*/  PRMT R159, RZ, 0x5410, R160 ;  /* 0x00005410ff9f7816 */ /* 0x000fc400000000a0 */
[----:B------:R-:W-:Y:S02]  /*1500*/  PRMT R198, RZ, 0x5410, R161 ;  /* 0x00005410ffc67816 */ /* 0x000fe400000000a1 */
        /* <DEDUP_REMOVED lines=13> */
[----:B------:R-:W-:Y:S01]  /*15e0*/  PRMT R170, RZ, 0x7610, R170 ;  /* 0x00007610ffaa7816 */ /* 0x000fe200000000aa */
[----:B------:R-:W-:Y:S01]  /*15f0*/  FADD.FTZ R245, -R191, R146 ;  /* 0x00000092bff57221 */ /* 0x000fe20000010100 */
[----:B------:R-:W-:Y:S01]  /*1600*/  PRMT R149, RZ, 0x5410, R150 ;  /* 0x00005410ff957816 */ /* 0x000fe20000000096 */
[----:B------:R-:W-:Y:S02]  /*1610*/  FFMA.FTZ R39, R145, R220, R39 ;  /* 0x000000dc91277223 */ /* 0x000fe40000010027 */
[----:B------:R-:W-:Y:S02]  /*1620*/  FADD.FTZ R99, R99, R220 ;  /* 0x000000dc63637221 */ /* 0x000fe40000010000 */
[----:B------:R-:W-:-:S02]  /*1630*/  FFMA.FTZ R36, R143, R147, R36 ;  /* 0x000000938f247223 */ /* 0x000fc40000010024 */
[----:B------:R-:W-:Y:S02]  /*1640*/  FADD.FTZ R96, R96, R147 ;  /* 0x0000009360607221 */ /* 0x000fe40000010000 */
[----:B------:R-:W-:Y:S02]  /*1650*/  FMUL.FTZ R220, R14, R220 ;  /* 0x000000dc0edc7220 */ /* 0x000fe40000410000 */
[----:B------:R-:W-:Y:S01]  /*1660*/  FADD.FTZ R139, R139, R224 ;  /* 0x000000e08b8b7221 */ /* 0x000fe20000010000 */
[----:B------:R-:W-:Y:S01]  /*1670*/  PRMT R150, RZ, 0x7610, R150 ;  /* 0x00007610ff967816 */ /* 0x000fe20000000096 */
[----:B------:R-:W-:Y:S02]  /*1680*/  FADD.FTZ R217, -R191, R217 ;  /* 0x000000d9bfd97221 */ /* 0x000fe40000010100 */
[----:B------:R-:W-:Y:S02]  /*1690*/  FFMA.FTZ R147, R243, R224, R141 ;  /* 0x000000e0f3937223 */ /* 0x000fe4000001008d */
        /* <DEDUP_REMOVED lines=23> */
[----:B------:R-:W-:Y:S02]  /*1810*/  FADD.FTZ R191, -R191, R240 ;  /* 0x000000f0bfbf7221 */ /* 0x000fe40000010100 */
[----:B------:R-:W-:-:S02]  /*1820*/  FMUL.FTZ R245, R194, R245 ;  /* 0x000000f5c2f57220 */ /* 0x000fc40000410000 */
[----:B------:R-:W-:Y:S02]  /*1830*/  FMUL.FTZ R240, R15, R149 ;  /* 0x000000950ff07220 */ /* 0x000fe40000410000 */
[----:B------:R-:W-:Y:S02]  /*1840*/  FADD.FTZ R139, R139, R220 ;  /* 0x000000dc8b8b7221 */ /* 0x000fe40000010000 */
[----:B------:R-:W-:Y:S02]  /*1850*/  FMUL.FTZ R217, R194, R217 ;  /* 0x000000d9c2d97220 */ /* 0x000fe40000410000 */
[----:B------:R-:W-:Y:S02]  /*1860*/  FFMA.FTZ R147, R145, R220, R147 ;  /* 0x000000dc91937223 */ /* 0x000fe40000010093 */
[----:B------:R-:W-:Y:S02]  /*1870*/  FFMA.FTZ R41, R245, R150, R41 ;  /* 0x00000096f5297223 */ /* 0x000fe40000010029 */
[----:B------:R-:W-:-:S02]  /*1880*/  FADD.FTZ R93, R93, R150 ;  /* 0x000000965d5d7221 */ /* 0x000fc40000010000 */
[----:B------:R-:W-:Y:S02]  /*1890*/  FMUL.FTZ R150, R16, R150 ;  /* 0x0000009610967220 */ /* 0x000fe40000410000 */
[----:B------:R-:W-:Y:S02]  /*18a0*/  FADD.FTZ R139, R139, R240 ;  /* 0x000000f08b8b7221 */ /* 0x000fe40000010000 */
[----:B------:R-:W-:Y:S02]  /*18b0*/  FFMA.FTZ R147, R217, R240, R147 ;  /* 0x000000f0d9937223 */ /* 0x000fe40000010093 */
[----:B------:R-:W-:Y:S02]  /*18c0*/  FMUL.FTZ R219, R194, R219 ;  /* 0x000000dbc2db7220 */ /* 0x000fe40000410000 */
[----:B------:R-:W-:Y:S02]  /*18d0*/  FMUL.FTZ R242, R17, R223 ;  /* 0x000000df11f27220 */ /* 0x000fe40000410000 */
[----:B------:R-:W-:-:S02]  /*18e0*/  FADD.FTZ R139, R139, R150 ;  /* 0x000000968b8b7221 */ /* 0x000fc40000010000 */
[----:B------:R-:W-:Y:S02]  /*18f0*/  FMUL.FTZ R247, R194, R247 ;  /* 0x000000f7c2f77220 */ /* 0x000fe40000410000 */
[----:B------:R-:W-:Y:S01]  /*1900*/  FFMA.FTZ R147, R245, R150, R147 ;  /* 0x00000096f5937223 */ /* 0x000fe20000010093 */
[----:B------:R-:W-:Y:S01]  /*1910*/  PRMT R227, RZ, 0x5410, R156 ;  /* 0x00005410ffe37816 */ /* 0x000fe2000000009c */
[-C--:B------:R-:W-:Y:S02]  /*1920*/  FFMA.FTZ R43, R219, R222.reuse, R43 ;  /* 0x000000dedb2b7223 */ /* 0x080fe4000001002b */
[----:B------:R-:W-:Y:S02]  /*1930*/  FADD.FTZ R95, R95, R222 ;  /* 0x000000de5f5f7221 */ /* 0x000fe40000010000 */
[----:B------:R-:W-:Y:S02]  /*1940*/  FMUL.FTZ R222, R18, R222 ;  /* 0x000000de12de7220 */ /* 0x000fe40000410000 */
[----:B------:R-:W-:Y:S01]  /*1950*/  FADD.FTZ R139, R139, R242 ;  /* 0x000000f28b8b7221 */ /* 0x000fe20000010000 */
[----:B------:R-:W-:Y:S01]  /*1960*/  PRMT R156, RZ, 0x7610, R156 ;  /* 0x00007610ff9c7816 */ /* 0x000fe2000000009c */
[----:B------:R-:W-:-:S02]  /*1970*/  FFMA.FTZ R147, R247, R242, R147 ;  /* 0x000000f2f7937223 */ /* 0x000fc40000010093 */
[C---:B------:R-:W-:Y:S02]  /*1980*/  FMUL.FTZ R249, R194.reuse, R249 ;  /* 0x000000f9c2f97220 */ /* 0x040fe40000410000 */
[----:B------:R-:W-:Y:S02]  /*1990*/  FMUL.FTZ R244, R19, R227 ;  /* 0x000000e313f47220 */ /* 0x000fe40000410000 */
[----:B------:R-:W-:Y:S02]  /*19a0*/  FADD.FTZ R139, R139, R222 ;  /* 0x000000de8b8b7221 */ /* 0x000fe40000010000 */
[----:B------:R-:W-:Y:S02]  /*19b0*/  FMUL.FTZ R151, R194, R151 ;  /* 0x00000097c2977220 */ /* 0x000fe40000410000 */
[----:B------:R-:W-:Y:S01]  /*19c0*/  FFMA.FTZ R147, R219, R222, R147 ;  /* 0x000000dedb937223 */ /* 0x000fe20000010093 */
[----:B------:R-:W-:Y:S01]  /*19d0*/  PRMT R229, RZ, 0x5410, R157 ;  /* 0x00005410ffe57816 */ /* 0x000fe2000000009d */
[----:B------:R-:W-:-:S02]  /*19e0*/  FFMA.FTZ R45, R249, R156, R45 ;  /* 0x0000009cf92d7223 */ /* 0x000fc4000001002d */
[----:B------:R-:W-:Y:S02]  /*19f0*/  FADD.FTZ R89, R89, R156 ;  /* 0x0000009c59597221 */ /* 0x000fe40000010000 */
[----:B------:R-:W-:Y:S02]  /*1a00*/  FFMA.FTZ R40, R217, R149, R40 ;  /* 0x00000095d9287223 */ /* 0x000fe40000010028 */
        /* <DEDUP_REMOVED lines=13> */
[----:B------:R-:W-:Y:S02]  /*1ae0*/  FMUL.FTZ R228, R22, R228 ;  /* 0x000000e416e47220 */ /* 0x000fe40000410000 */
[----:B------:R-:W-:Y:S01]  /*1af0*/  FADD.FTZ R139, R139, R246 ;  /* 0x000000f68b8b7221 */ /* 0x000fe20000010000 */
[----:B------:R-:W-:Y:S01]  /*1b00*/  PRMT R192, RZ, 0x7610, R165 ;  /* 0x00007610ffc07816 */ /* 0x000fe200000000a5 */
[----:B------:R-:W-:Y:S01]  /*1b10*/  FFMA.FTZ R149, R251, R246, R149 ;  /* 0x000000f6fb957223 */ /* 0x000fe20000010095 */
[----:B------:R-:W-:Y:S01]  /*1b20*/  PRMT R158, RZ, 0x7610, R158 ;  /* 0x00007610ff9e7816 */ /* 0x000fe2000000009e */
[----:B------:R-:W-:Y:S02]  /*1b30*/  FMUL.FTZ R161, R194, R161 ;  /* 0x000000a1c2a17220 */ /* 0x000fe40000410000 */
[----:B------:R-:W-:-:S02]  /*1b40*/  FMUL.FTZ R248, R23, R157 ;  /* 0x0000009d17f87220 */ /* 0x000fc40000410000 */
[----:B------:R-:W-:Y:S02]  /*1b50*/  FADD.FTZ R139, R139, R228 ;  /* 0x000000e48b8b7221 */ /* 0x000fe40000010000 */
[C---:B------:R-:W-:Y:S02]  /*1b60*/  FMUL.FTZ R225, R194.reuse, R225 ;  /* 0x000000e1c2e17220 */ /* 0x040fe40000410000 */
[----:B------:R-:W-:Y:S02]  /*1b70*/  FFMA.FTZ R149, R153, R228, R149 ;  /* 0x000000e499957223 */ /* 0x000fe40000010095 */
[----:B------:R-:W-:Y:S02]  /*1b80*/  FMUL.FTZ R226, R194, R226 ;  /* 0x000000e2c2e27220 */ /* 0x000fe40000410000 */
[----:B------:R-:W-:Y:S02]  /*1b90*/  FFMA.FTZ R55, R161, R192, R55 ;  /* 0x000000c0a1377223 */ /* 0x000fe40000010037 */
[----:B------:R-:W-:-:S02]  /*1ba0*/  FADD.FTZ R83, R83, R192 ;  /* 0x000000c053537221 */ /* 0x000fc40000010000 */
[----:B------:R-:W-:Y:S02]  /*1bb0*/  FMUL.FTZ R250, R178, R192 ;  /* 0x000000c0b2fa7220 */ /* 0x000fe40000410000 */
[----:B------:R-:W-:Y:S02]  /*1bc0*/  FMUL.FTZ R141, R24, R158 ;  /* 0x0000009e188d7220 */ /* 0x000fe40000410000 */
[----:B------:R-:W-:Y:S02]  /*1bd0*/  FADD.FTZ R192, R139, R248 ;  /* 0x000000f88bc07221 */ /* 0x000fe40000010000 */
[C---:B------:R-:W-:Y:S02]  /*1be0*/  FMUL.FTZ R154, R194.reuse, R154 ;  /* 0x0000009ac29a7220 */ /* 0x040fe40000410000 */
[----:B------:R-:W-:Y:S02]  /*1bf0*/  FFMA.FTZ R149, R225, R248, R149 ;  /* 0x000000f8e1957223 */ /* 0x000fe40000010095 */
[----:B------:R-:W-:-:S02]  /*1c00*/  FMUL.FTZ R155, R194, R155 ;  /* 0x0000009bc29b7220 */ /* 0x000fc40000410000 */
[-C--:B------:R-:W-:Y:S02]  /*1c10*/  FFMA.FTZ R50, R226, R231.reuse, R50 ;  /* 0x000000e7e2327223 */ /* 0x080fe40000010032 */
[----:B------:R-:W-:Y:S02]  /*1c20*/  FADD.FTZ R86, R86, R231 ;  /* 0x000000e756567221 */ /* 0x000fe40000010000 */
[----:B------:R-:W-:Y:S02]  /*1c30*/  FMUL.FTZ R231, R25, R231 ;  /* 0x000000e719e77220 */ /* 0x000fe40000410000 */
[----:B------:R-:W-:Y:S02]  /*1c40*/  FADD.FTZ R192, R192, R141 ;  /* 0x0000008dc0c07221 */ /* 0x000fe40000010000 */
[----:B------:R-:W-:Y:S01]  /*1c50*/  FFMA.FTZ R149, R154, R141, R149 ;  /* 0x0000008d9a957223 */ /* 0x000fe20000010095 */
[----:B------:R-:W-:Y:S01]  /*1c60*/  PRMT R201, RZ, 0x5410, R164 ;  /* 0x00005410ffc97816 */ /* 0x000fe200000000a4 */
[----:B------:R-:W-:Y:S01]  /*1c70*/  FFMA.FTZ R51, R155, R230, R51 ;  /* 0x000000e69b337223 */ /* 0x000fe20000010033 */
[----:B------:R-:W-:Y:S01]  /*1c80*/  PRMT R203, RZ, 0x5410, R165 ;  /* 0x00005410ffcb7816 */ /* 0x000fe200000000a5 */
[----:B------:R-:W-:Y:S01]  /*1c90*/  FADD.FTZ R87, R87, R230 ;  /* 0x000000e657577221 */ /* 0x000fe20000010000 */
        /* <DEDUP_REMOVED lines=9> */
[----:B------:R-:W-:-:S02]  /*1d30*/  FFMA.FTZ R49, R154, R158, R49 ;  /* 0x0000009e9a317223 */ /* 0x000fc40000010031 */
[----:B------:R-:W-:Y:S02]  /*1d40*/  FADD.FTZ R85, R85, R158 ;  /* 0x0000009e55557221 */ /* 0x000fe40000010000 */
[----:B------:R-:W-:Y:S02]  /*1d50*/  FMUL.FTZ R158, R27, R201 ;  /* 0x000000c91b9e7220 */ /* 0x000fe40000410000 */
[----:B------:R-:W-:Y:S02]  /*1d60*/  FADD.FTZ R139, R139, R230 ;  /* 0x000000e68b8b7221 */ /* 0x000fe40000010000 */
[----:B------:R-:W-:Y:S02]  /*1d70*/  FMUL.FTZ R159, R194, R159 ;  /* 0x0000009fc29f7220 */ /* 0x000fe40000410000 */
[----:B------:R-:W-:Y:S02]  /*1d80*/  FFMA.FTZ R157, R155, R230, R157 ;  /* 0x000000e69b9d7223 */ /* 0x000fe4000001009d */
[----:B------:R-:W-:-:S02]  /*1d90*/  FFMA.FTZ R57, R162, R166, R57 ;  /* 0x000000a6a2397223 */ /* 0x000fc40000010039 */
[----:B------:R-:W-:Y:S02]  /*1da0*/  FADD.FTZ R77, R77, R166 ;  /* 0x000000a64d4d7221 */ /* 0x000fe40000010000 */
[----:B------:R-:W-:Y:S02]  /*1db0*/  FMUL.FTZ R149, R180, R166 ;  /* 0x000000a6b4957220 */ /* 0x000fe40000410000 */
[----:B------:R-:W-:Y:S02]  /*1dc0*/  FMUL.FTZ R160, R194, R160 ;  /* 0x000000a0c2a07220 */ /* 0x000fe40000410000 */
[----:B------:R-:W-:Y:S02]  /*1dd0*/  FADD.FTZ R166, R139, R158 ;  /* 0x0000009e8ba67221 */ /* 0x000fe40000010000 */
[----:B------:R-:W-:Y:S02]  /*1de0*/  FMUL.FTZ R147, R176, R164 ;  /* 0x000000a4b0937220 */ /* 0x000fe40000410000 */
[----:B------:R-:W-:Y:S01]  /*1df0*/  FFMA.FTZ R139, R159, R158, R157 ;  /* 0x0000009e9f8b7223 */ /* 0x000fe2000001009d */
[----:B------:R-:W-:Y:S01]  /*1e00*/  PRMT R146, RZ, 0x5410, R175 ;  /* 0x00005410ff927816 */ /* 0x000fe200000000af */
[----:B------:R-:W-:Y:S01]  /*1e10*/  FFMA.FTZ R53, R160, R164, R53 ;  /* 0x000000a4a0357223 */ /* 0x000fe20000010035 */
[----:B------:R-:W-:Y:S01]  /*1e20*/  PRMT R152, RZ, 0x7610, R175 ;  /* 0x00007610ff987816 */ /* 0x000fe200000000af */
[----:B------:R-:W-:-:S02]  /*1e30*/  FADD.FTZ R81, R81, R164 ;  /* 0x000000a451517221 */ /* 0x000fc40000010000 */
[----:B------:R-:W-:Y:S02]  /*1e40*/  FMUL.FTZ R175, R194, R198 ;  /* 0x000000c6c2af7220 */ /* 0x000fe40000410000 */
[----:B------:R-:W-:Y:S02]  /*1e50*/  FMUL.FTZ R164, R177, R203 ;  /* 0x000000cbb1a47220 */ /* 0x000fe40000410000 */
[----:B------:R-:W-:Y:S02]  /*1e60*/  FADD.FTZ R157, R166, R147 ;  /* 0x00000093a69d7221 */ /* 0x000fe40000010000 */
[----:B------:R-:W-:Y:S02]  /*1e70*/  FFMA.FTZ R139, R160, R147, R139 ;  /* 0x00000093a08b7223 */ /* 0x000fe4000001008b */
[----:B------:R-:W-:Y:S02]  /*1e80*/  FMUL.FTZ R196, R194, R199 ;  /* 0x000000c7c2c47220 */ /* 0x000fe40000410000 */
[----:B------:R-:W-:-:S02]  /*1e90*/  FADD.FTZ R157, R157, R164 ;  /* 0x000000a49d9d7221 */ /* 0x000fc40000010000 */
[----:B------:R-:W-:Y:S02]  /*1ea0*/  FFMA.FTZ R139, R175, R164, R139 ;  /* 0x000000a4af8b7223 */ /* 0x000fe4000001008b */
[-C--:B------:R-:W-:Y:S02]  /*1eb0*/  FFMA.FTZ R56, R196, R165.reuse, R56 ;  /* 0x000000a5c4387223 */ /* 0x080fe40000010038 */
[----:B------:R-:W-:Y:S02]  /*1ec0*/  FADD.FTZ R76, R76, R165 ;  /* 0x000000a54c4c7221 */ /* 0x000fe40000010000 */
[----:B------:R-:W-:Y:S02]  /*1ed0*/  FMUL.FTZ R165, R179, R165 ;  /* 0x000000a5b3a57220 */ /* 0x000fe40000410000 */
[----:B------:R-:W-:Y:S02]  /*1ee0*/  FADD.FTZ R192, R157, R250 ;  /* 0x000000fa9dc07221 */ /* 0x000fe40000010000 */
[----:B------:R-:W-:-:S02]  /*1ef0*/  FFMA.FTZ R139, R161, R250, R139 ;  /* 0x000000faa18b7223 */ /* 0x000fc4000001008b */
[----:B------:R-:W-:Y:S02]  /*1f00*/  FMUL.FTZ R232, R194, R232 ;  /* 0x000000e8c2e87220 */ /* 0x000fe40000410000 */
[----:B------:R-:W-:Y:S02]  /*1f10*/  FADD.FTZ R192, R192, R165 ;  /* 0x000000a5c0c07221 */ /* 0x000fe40000010000 */
[----:B------:R-:W-:Y:S02]  /*1f20*/  FFMA.FTZ R139, R196, R165, R139 ;  /* 0x000000a5c48b7223 */ /* 0x000fe4000001008b */
[-C--:B------:R-:W-:Y:S02]  /*1f30*/  FFMA.FTZ R58, R232, R209.reuse, R58 ;  /* 0x000000d1e83a7223 */ /* 0x080fe4000001003a */
[----:B------:R-:W-:Y:S02]  /*1f40*/  FADD.FTZ R78, R78, R209 ;  /* 0x000000d14e4e7221 */ /* 0x000fe40000010000 */
        /* <DEDUP_REMOVED lines=10> */
[----:B------:R-:W-:Y:S01]  /*1ff0*/  FMUL.FTZ R204, R194, R202 ;  /* 0x000000cac2cc7220 */ /* 0x000fe20000410000 */
[----:B------:R-:W-:Y:S01]  /*2000*/  PRMT R172, RZ, 0x7610, R172 ;  /* 0x00007610ffac7816 */ /* 0x000fe200000000ac */
[-C--:B------:R-:W-:Y:S02]  /*2010*/  FFMA.FTZ R60, R167, R136.reuse, R60 ;  /* 0x00000088a73c7223 */ /* 0x080fe4000001003c */
[----:B------:R-:W-:Y:S02]  /*2020*/  FADD.FTZ R72, R72, R136 ;  /* 0x0000008848487221 */ /* 0x000fe40000010000 */
[----:B------:R-:W-:Y:S02]  /*2030*/  FMUL.FTZ R136, R184, R136 ;  /* 0x00000088b8887220 */ /* 0x000fe40000410000 */
[----:B------:R-:W-:-:S02]  /*2040*/  FADD.FTZ R199, R199, R166 ;  /* 0x000000a6c7c77221 */ /* 0x000fc40000010000 */
[----:B------:R-:W-:Y:S02]  /*2050*/  FFMA.FTZ R139, R163, R166, R139 ;  /* 0x000000a6a38b7223 */ /* 0x000fe4000001008b */
[----:B------:R-:W-:Y:S02]  /*2060*/  FFMA.FTZ R30, R211, R213, R30 ;  /* 0x000000d5d31e7223 */ /* 0x000fe4000001001e */
[----:B------:R-:W-:Y:S02]  /*2070*/  FADD.FTZ R106, R106, R213 ;  /* 0x000000d56a6a7221 */ /* 0x000fe40000010000 */
[-C--:B------:R-:W-:Y:S02]  /*2080*/  FFMA.FTZ R62, R204, R138.reuse, R62 ;  /* 0x0000008acc3e7223 */ /* 0x080fe4000001003e */
[----:B------:R-:W-:Y:S02]  /*2090*/  FADD.FTZ R74, R74, R138 ;  /* 0x0000008a4a4a7221 */ /* 0x000fe40000010000 */
[----:B------:R-:W-:-:S02]  /*20a0*/  FMUL.FTZ R213, R186, R138 ;  /* 0x0000008abad57220 */ /* 0x000fc40000410000 */
[----:B------:R-:W-:Y:S02]  /*20b0*/  FMUL.FTZ R168, R194, R168 ;  /* 0x000000a8c2a87220 */ /* 0x000fe40000410000 */
[----:B------:R-:W-:Y:S02]  /*20c0*/  FMUL.FTZ R157, R185, R172 ;  /* 0x000000acb99d7220 */ /* 0x000fe40000410000 */
[----:B------:R-:W-:Y:S02]  /*20d0*/  FADD.FTZ R138, R199, R136 ;  /* 0x00000088c78a7221 */ /* 0x000fe40000010000 */
[----:B------:R-:W-:Y:S01]  /*20e0*/  FFMA.FTZ R139, R167, R136, R139 ;  /* 0x00000088a78b7223 */ /* 0x000fe2000001008b */
[----:B------:R-:W-:Y:S01]  /*20f0*/  PRMT R144, RZ, 0x7610, R173 ;  /* 0x00007610ff907816 */ /* 0x000fe200000000ad */
[----:B------:R-:W-:Y:S02]  /*2100*/  FADD.FTZ R138, R138, R157 ;  /* 0x0000009d8a8a7221 */ /* 0x000fe40000010000 */
[----:B------:R-:W-:Y:S01]  /*2110*/  FFMA.FTZ R139, R168, R157, R139 ;  /* 0x0000009da88b7223 */ /* 0x000fe2000001008b */
[----:B------:R-:W-:Y:S01]  /*2120*/  PRMT R173, RZ, 0x5410, R174 ;  /* 0x00005410ffad7816 */ /* 0x000fe200000000ae */
[----:B------:R-:W-:-:S02]  /*2130*/  FFMA.FTZ R34, R237, R215, R34 ;  /* 0x000000d7ed227223 */ /* 0x000fc40000010022 */
[----:B------:R-:W-:Y:S02]  /*2140*/  FADD.FTZ R102, R102, R215 ;  /* 0x000000d766667221 */ /* 0x000fe40000010000 */
[----:B------:R-:W-:Y:S02]  /*2150*/  FMUL.FTZ R234, R194, R234 ;  /* 0x000000eac2ea7220 */ /* 0x000fe40000410000 */
[----:B------:R-:W-:Y:S02]  /*2160*/  FMUL.FTZ R215, R187, R144 ;  /* 0x00000090bbd77220 */ /* 0x000fe40000410000 */
        /* <DEDUP_REMOVED lines=8> */
[----:B------:R-:W-:Y:S02]  /*21f0*/  FFMA.FTZ R139, R234, R215, R139 ;  /* 0x000000d7ea8b7223 */ /* 0x000fe4000001008b */
[----:B------:R-:W-:-:S02]  /*2200*/  FFMA.FTZ R42, R247, R223, R42 ;  /* 0x000000dff72a7223 */ /* 0x000fc4000001002a */
[----:B------:R-:W-:Y:S02]  /*2210*/  FADD.FTZ R94, R94, R223 ;  /* 0x000000df5e5e7221 */ /* 0x000fe40000010000 */
[----:B------:R-:W-:Y:S02]  /*2220*/  FMUL.FTZ R170, R194, R170 ;  /* 0x000000aac2aa7220 */ /* 0x000fe40000410000 */
[----:B------:R-:W-:Y:S02]  /*2230*/  FMUL.FTZ R223, R189, R174 ;  /* 0x000000aebddf7220 */ /* 0x000fe40000410000 */
[----:B------:R-:W-:Y:S02]  /*2240*/  FADD.FTZ R138, R138, R221 ;  /* 0x000000dd8a8a7221 */ /* 0x000fe40000010000 */
[----:B------:R-:W-:Y:S02]  /*2250*/  FFMA.FTZ R139, R236, R221, R139 ;  /* 0x000000ddec8b7223 */ /* 0x000fe4000001008b */
[----:B------:R-:W-:-:S02]  /*2260*/  FMUL.FTZ R191, R194, R191 ;  /* 0x000000bfc2bf7220 */ /* 0x000fc40000410000 */
[----:B------:R-:W-:Y:S02]  /*2270*/  FFMA.FTZ R44, R151, R227, R44 ;  /* 0x000000e3972c7223 */ /* 0x000fe4000001002c */
[----:B------:R-:W-:Y:S02]  /*2280*/  FADD.FTZ R88, R88, R227 ;  /* 0x000000e358587221 */ /* 0x000fe40000010000 */
[----:B------:R-:W-:Y:S02]  /*2290*/  FMUL.FTZ R238, R194, R238 ;  /* 0x000000eec2ee7220 */ /* 0x000fe40000410000 */
[----:B------:R-:W-:Y:S02]  /*22a0*/  FMUL.FTZ R227, R190, R146 ;  /* 0x00000092bee37220 */ /* 0x000fe40000410000 */
[----:B------:R-:W-:Y:S02]  /*22b0*/  FADD.FTZ R138, R138, R223 ;  /* 0x000000df8a8a7221 */ /* 0x000fe40000010000 */
[----:B------:R-:W-:-:S02]  /*22c0*/  FFMA.FTZ R139, R170, R223, R139 ;  /* 0x000000dfaa8b7223 */ /* 0x000fc4000001008b */
[----:B------:R-:W-:Y:S02]  /*22d0*/  FFMA.FTZ R64, R236, R173, R64 ;  /* 0x000000adec407223 */ /* 0x000fe40000010040 */
[----:B------:R-:W-:Y:S02]  /*22e0*/  FADD.FTZ R68, R68, R173 ;  /* 0x000000ad44447221 */ /* 0x000fe40000010000 */
[-C--:B------:R-:W-:Y:S02]  /*22f0*/  FFMA.FTZ R67, R191, R152.reuse, R67 ;  /* 0x00000098bf437223 */ /* 0x080fe40000010043 */
[----:B------:R-:W-:Y:S02]  /*2300*/  FADD.FTZ R71, R71, R152 ;  /* 0x0000009847477221 */ /* 0x000fe40000010000 */
[----:B------:R-:W-:Y:S02]  /*2310*/  FMUL.FTZ R152, R193, R152 ;  /* 0x00000098c1987220 */ /* 0x000fe40000410000 */
[----:B------:R-:W-:-:S02]  /*2320*/  FADD.FTZ R173, R138, R227 ;  /* 0x000000e38aad7221 */ /* 0x000fc40000010000 */
[----:B------:R-:W-:Y:S02]  /*2330*/  FFMA.FTZ R139, R238, R227, R139 ;  /* 0x000000e3ee8b7223 */ /* 0x000fe4000001008b */
        /* <DEDUP_REMOVED lines=16> */
[----:B------:R-:W-:-:S02]  /*2440*/  FADD.FTZ R144, R173, R152 ;  /* 0x00000098ad907221 */ /* 0x000fc40000010000 */
[----:B------:R-:W-:Y:S02]  /*2450*/  FFMA.FTZ R146, R191, R152, R139 ;  /* 0x00000098bf927223 */ /* 0x000fe4000001008b */
.L_x_205:
[----:B0-----:R-:W-:Y:S05]  /*2460*/  BSYNC B1 ;  /* 0x0000000000017941 */ /* 0x001fea0003800000 */
.L_x_203:
[----:B------:R-:W-:Y:S05]  /*2470*/  BRA.DIV ~URZ, `(.L_x_206) ;  /* 0x00003d827f007947 */ /* 0x000fea000b800000 */
[----:B------:R0:W1:Y:S02]  /*2480*/  SHFL.BFLY PT, R173, R144, 0x1, 0x1f ;  /* 0x0c201f0090ad7f89 */ /* 0x00006400000e0000 */
.L_x_329:
[----:B------:R-:W-:Y:S05]  /*2490*/  BRA.DIV ~URZ, `(.L_x_207) ;  /* 0x00003de27f007947 */ /* 0x000fea000b800000 */
[----:B------:R-:W2:Y:S01]  /*24a0*/  SHFL.BFLY PT, R139, R146, 0x1, 0x1f ;  /* 0x0c201f00928b7f89 */ /* 0x000ea200000e0000 */
[----:B-1----:R-:W-:-:S05]  /*24b0*/  FADD.FTZ R201, R173, R144 ;  /* 0x00000090adc97221 */ /* 0x002fca0000010000 */
[----:B------:R-:W1:Y:S01]  /*24c0*/  SHFL.BFLY PT, R138, R201, 0x2, 0x1f ;  /* 0x0c401f00c98a7f89 */ /* 0x000e6200000e0000 */
[----:B--2---:R-:W-:-:S05]  /*24d0*/  FADD.FTZ R139, R139, R146 ;  /* 0x000000928b8b7221 */ /* 0x004fca0000010000 */
[----:B0-----:R-:W0:Y:S01]  /*24e0*/  SHFL.BFLY PT, R144, R139, 0x2, 0x1f ;  /* 0x0c401f008b907f89 */ /* 0x001e2200000e0000 */
[----:B-1----:R-:W-:-:S05]  /*24f0*/  FADD.FTZ R138, R138, R201 ;  /* 0x000000c98a8a7221 */ /* 0x002fca0000010000 */
        /* <DEDUP_REMOVED lines=8> */
[----:B------:R1:W2:Y:S01]  /*2580*/  SHFL.BFLY PT, R173, R146, 0x10, 0x1f ;  /* 0x0e001f0092ad7f89 */ /* 0x0002a200000e0000 */
[----:B0-----:R-:W-:-:S05]  /*2590*/  FADD.FTZ R172, R199, R172 ;  /* 0x000000acc7ac7221 */ /* 0x001fca0000010000 */
[----:B------:R1:W0:Y:S02]  /*25a0*/  SHFL.BFLY PT, R139, R172, 0x10, 0x1f ;  /* 0x0e001f00ac8b7f89 */ /* 0x00022400000e0000 */
.L_x_330:
[----:B-----5:R-:W-:Y:S01]  /*25b0*/  ISETP.GE.AND P2, PT, R195, 0x1, PT ;  /* 0x00000001c300780c */ /* 0x020fe20003f46270 */
[----:B--2---:R-:W-:Y:S01]  /*25c0*/  FADD.FTZ R173, R173, R146 ;  /* 0x00000092adad7221 */ /* 0x004fe20000010000 */
[----:B------:R-:W-:Y:S01]  /*25d0*/  HFMA2.MMA R144, -RZ, RZ, 0, 0 ;  /* 0x00000000ff907435 */ /* 0x000fe200000001ff */
[----:B0-----:R-:W-:Y:S01]  /*25e0*/  FADD.FTZ R139, R139, R172 ;  /* 0x000000ac8b8b7221 */ /* 0x001fe20000010000 */
[----:B------:R-:W-:Y:S01]  /*25f0*/  ISETP.NE.AND P0, PT, R183, RZ, PT ;  /* 0x000000ffb700720c */ /* 0x000fe20003f05270 */
[----:B------:R-:W-:Y:S01]  /*2600*/  FMUL.FTZ R173, R173, c[0x0][0x1e0] ;  /* 0x00007800adad7a20 */ /* 0x000fe20000410000 */
[----:B------:R-:W-:Y:S01]  /*2610*/  BSSY B1, `(.L_x_208) ;  /* 0x000001b000017945 */ /* 0x000fe20003800000 */
[----:B-1----:R-:W-:-:S06]  /*2620*/  FMUL.FTZ R146, R139, c[0x0][0x1e0] ;  /* 0x000078008b927a20 */ /* 0x002fcc0000410000 */
[----:B------:R-:W-:-:S05]  /*2630*/  @P2 IADD3 R195, R195, -0x1, RZ ;  /* 0xffffffffc3c32810 */ /* 0x000fca0007ffe0ff */
[----:B------:R-:W-:-:S05]  /*2640*/  @P2 IMAD R195, R195, c[0x0][0x168], RZ ;  /* 0x00005a00c3c32a24 */ /* 0x000fca00078e02ff */
[----:B------:R-:W-:-:S04]  /*2650*/  @P2 SHF.R.S32.HI R138, RZ, 0x1f, R195 ;  /* 0x0000001fff8a2819 */ /* 0x000fc800000114c3 */
[----:B------:R-:W-:Y:S02]  /*2660*/  @P2 LEA.HI R138, R138, R195, RZ, 0x3 ;  /* 0x000000c38a8a2211 */ /* 0x000fe400078f18ff */
[----:B------:R-:W-:-:S04]  /*2670*/  @P2 LOP3.LUT R195, R0, 0x1f, RZ, 0xc0, !PT ;  /* 0x0000001f00c32812 */ /* 0x000fc800078ec0ff */
[----:B------:R-:W-:Y:S02]  /*2680*/  @P2 LEA.HI.SX32 R144, R138, R195, 0x1d ;  /* 0x000000c38a902211 */ /* 0x000fe400078feaff */
[----:B------:R-:W-:Y:S01]  /*2690*/  FSEL R195, R173, RZ, !P0 ;  /* 0x000000ffadc37208 */ /* 0x000fe20004000000 */
[----:B------:R-:W-:Y:S05]  /*26a0*/  @P1 BRA `(.L_x_209) ;  /* 0x0000008000001947 */ /* 0x000fea0003800000 */
[----:B------:R-:W-:Y:S01]  /*26b0*/  ULDC.64 UR6, c[0x0][0x218] ;  /* 0x0000860000067ab9 */ /* 0x000fe20000000a00 */
[----:B------:R-:W-:Y:S01]  /*26c0*/  MOV R139, RZ ;  /* 0x000000ff008b7202 */ /* 0x000fe20000000f00 */
[----:B------:R-:W-:-:S04]  /*26d0*/  UISETP.NE.U32.AND UP0, UPT, URZ, UR6, UPT ;  /* 0x000000063f00728c */ /* 0x000fc8000bf05070 */
[----:B------:R-:W-:-:S06]  /*26e0*/  UISETP.NE.AND.EX UP0, UPT, URZ, UR7, UPT, UP0 ;  /* 0x000000073f00728c */ /* 0x000fcc000bf05300 */
[----:B------:R-:W-:-:S13]  /*26f0*/  PLOP3.LUT P3, PT, PT, PT, UP0, 0x80, 0x0 ;  /* 0x000000000000781c */ /* 0x000fda0003f6f008 */
[----:B------:R-:W-:Y:S05]  /*2700*/  @!P3 BRA `(.L_x_210) ;  /* 0x000000b00000b947 */ /* 0x000fea0003800000 */
[----:B------:R-:W-:Y:S01]  /*2710*/  PRMT R139, RZ, 0x5410, R108 ;  /* 0x00005410ff8b7816 */ /* 0x000fe2000000006c */
[----:B------:R-:W-:Y:S05]  /*2720*/  BRA `(.L_x_210) ;  /* 0x0000009000007947 */ /* 0x000fea0003800000 */
.L_x_209:
        /* <DEDUP_REMOVED lines=9> */
.L_x_210:
[----:B------:R-:W-:Y:S05]  /*27c0*/  BSYNC B1 ;  /* 0x0000000000017941 */ /* 0x000fea0003800000 */
.L_x_208:
        /* <DEDUP_REMOVED lines=13> */
.L_x_212:
[----:B------:R-:W-:Y:S01]  /*28a0*/  FFMA.FTZ R139, R171, R146, R195 ;  /* 0x00000092ab8b7223 */ /* 0x000fe200000100c3 */
[----:B------:R-:W-:-:S03]  /*28b0*/  @P3 PRMT R138, RZ, 0x7610, R108 ;  /* 0x00007610ff8a3816 */ /* 0x000fc6000000006c */
[----:B------:R-:W-:-:S04]  /*28c0*/  FADD.FTZ R139, R140, -R139 ;  /* 0x8000008b8c8b7221 */ /* 0x000fc80000010000 */
[----:B------:R-:W-:-:S04]  /*28d0*/  FMUL.FTZ R139, R194, R139 ;  /* 0x0000008bc28b7220 */ /* 0x000fc80000410000 */
[----:B------:R-:W-:Y:S02]  /*28e0*/  @P3 FADD.FTZ R139, R139, R138 ;  /* 0x0000008a8b8b3221 */ /* 0x000fe40000010000 */
.L_x_213:
[----:B------:R-:W-:Y:S05]  /*28f0*/  BSYNC B1 ;  /* 0x0000000000017941 */ /* 0x000fea0003800000 */
.L_x_211:
        /* <DEDUP_REMOVED lines=11> */
.L_x_215:
[----:B------:R-:W-:Y:S01]  /*29b0*/  FFMA.FTZ R139, R211, R146, R195 ;  /* 0x00000092d38b7223 */ /* 0x000fe200000100c3 */
[----:B------:R-:W-:-:S03]  /*29c0*/  @P3 PRMT R138, RZ, 0x5410, R109 ;  /* 0x00005410ff8a3816 */ /* 0x000fc6000000006d */
[----:B------:R-:W-:-:S04]  /*29d0*/  FADD.FTZ R139, R208, -R139 ;  /* 0x8000008bd08b7221 */ /* 0x000fc80000010000 */
[----:B------:R-:W-:-:S04]  /*29e0*/  FMUL.FTZ R139, R194, R139 ;  /* 0x0000008bc28b7220 */ /* 0x000fc80000410000 */
[----:B------:R-:W-:Y:S02]  /*29f0*/  @P3 FADD.FTZ R139, R139, R138 ;  /* 0x0000008a8b8b3221 */ /* 0x000fe40000010000 */
.L_x_216:
[----:B------:R-:W-:Y:S05]  /*2a00*/  BSYNC B1 ;  /* 0x0000000000017941 */ /* 0x000fea0003800000 */
.L_x_214:
        /* <DEDUP_REMOVED lines=11> */
.L_x_218:
[----:B------:R-:W-:Y:S01]  /*2ac0*/  FFMA.FTZ R139, R137, R146, R195 ;  /* 0x00000092898b7223 */ /* 0x000fe200000100c3 */
[----:B------:R-:W-:-:S03]  /*2ad0*/  @P3 PRMT R138, RZ, 0x7610, R109 ;  /* 0x00007610ff8a3816 */ /* 0x000fc6000000006d */
[----:B------:R-:W-:-:S04]  /*2ae0*/  FADD.FTZ R139, R212, -R139 ;  /* 0x8000008bd48b7221 */ /* 0x000fc80000010000 */
[----:B------:R-:W-:-:S04]  /*2af0*/  FMUL.FTZ R139, R194, R139 ;  /* 0x0000008bc28b7220 */ /* 0x000fc80000410000 */
[----:B------:R-:W-:Y:S02]  /*2b00*/  @P3 FADD.FTZ R139, R139, R138 ;  /* 0x0000008a8b8b3221 */ /* 0x000fe40000010000 */
.L_x_219:
[----:B------:R-:W-:Y:S05]  /*2b10*/  BSYNC B1 ;  /* 0x0000000000017941 */ /* 0x000fea0003800000 */
.L_x_217:
        /* <DEDUP_REMOVED lines=11> */
.L_x_221:
[----:B------:R-:W-:Y:S01]  /*2bd0*/  FFMA.FTZ R139, R233, R146, R195 ;  /* 0x00000092e98b7223 */ /* 0x000fe200000100c3 */
[----:B------:R-:W-:-:S03]  /*2be0*/  @P3 PRMT R138, RZ, 0x5410, R110 ;  /* 0x00005410ff8a3816 */ /* 0x000fc6000000006e */
[----:B------:R-:W-:-:S04]  /*2bf0*/  FADD.FTZ R139, R210, -R139 ;  /* 0x8000008bd28b7221 */ /* 0x000fc80000010000 */
[----:B------:R-:W-:-:S04]  /*2c00*/  FMUL.FTZ R139, R194, R139 ;  /* 0x0000008bc28b7220 */ /* 0x000fc80000410000 */
[----:B------:R-:W-:Y:S02]  /*2c10*/  @P3 FADD.FTZ R139, R139, R138 ;  /* 0x0000008a8b8b3221 */ /* 0x000fe40000010000 */
.L_x_222:
[----:B------:R-:W-:Y:S05]  /*2c20*/  BSYNC B1 ;  /* 0x0000000000017941 */ /* 0x000fea0003800000 */
.L_x_220:
        /* <DEDUP_REMOVED lines=11> */
.L_x_224:
[----:B------:R-:W-:Y:S01]  /*2ce0*/  FFMA.FTZ R139, R235, R146, R195 ;  /* 0x00000092eb8b7223 */ /* 0x000fe200000100c3 */
[----:B------:R-:W-:-:S03]  /*2cf0*/  @P3 PRMT R138, RZ, 0x7610, R110 ;  /* 0x00007610ff8a3816 */ /* 0x000fc6000000006e */
[----:B------:R-:W-:-:S04]  /*2d00*/  FADD.FTZ R139, R142, -R139 ;  /* 0x8000008b8e8b7221 */ /* 0x000fc80000010000 */
[----:B------:R-:W-:-:S04]  /*2d10*/  FMUL.FTZ R139, R194, R139 ;  /* 0x0000008bc28b7220 */ /* 0x000fc80000410000 */
[----:B------:R-:W-:Y:S02]  /*2d20*/  @P3 FADD.FTZ R139, R139, R138 ;  /* 0x0000008a8b8b3221 */ /* 0x000fe40000010000 */
.L_x_225:
[----:B------:R-:W-:Y:S05]  /*2d30*/  BSYNC B1 ;  /* 0x0000000000017941 */ /* 0x000fea0003800000 */
.L_x_223:
        /* <DEDUP_REMOVED lines=11> */
.L_x_227:
[----:B------:R-:W-:Y:S01]  /*2df0*/  FFMA.FTZ R139, R237, R146, R195 ;  /* 0x00000092ed8b7223 */ /* 0x000fe200000100c3 */
[----:B------:R-:W-:-:S03]  /*2e00*/  @P3 PRMT R138, RZ, 0x5410, R111 ;  /* 0x00005410ff8a3816 */ /* 0x000fc6000000006f */
[----:B------:R-:W-:-:S04]  /*2e10*/  FADD.FTZ R139, R216, -R139 ;  /* 0x8000008bd88b7221 */ /* 0x000fc80000010000 */
[----:B------:R-:W-:-:S04]  /*2e20*/  FMUL.FTZ R139, R194, R139 ;  /* 0x0000008bc28b7220 */ /* 0x000fc80000410000 */
[----:B------:R-:W-:Y:S02]  /*2e30*/  @P3 FADD.FTZ R139, R139, R138 ;  /* 0x0000008a8b8b3221 */ /* 0x000fe40000010000 */
.L_x_228:
[----:B------:R-:W-:Y:S05]  /*2e40*/  BSYNC B1 ;  /* 0x0000000000017941 */ /* 0x000fea0003800000 */
.L_x_226:
        /* <DEDUP_REMOVED lines=11> */
.L_x_230:
[----:B------:R-:W-:Y:S01]  /*2f00*/  FFMA.FTZ R139, R239, R146, R195 ;  /* 0x00000092ef8b7223 */ /* 0x000fe200000100c3 */
[----:B------:R-:W-:-:S03]  /*2f10*/  @P3 PRMT R138, RZ, 0x7610, R111 ;  /* 0x00007610ff8a3816 */ /* 0x000fc6000000006f */
[----:B------:R-:W-:-:S04]  /*2f20*/  FADD.FTZ R139, R214, -R139 ;  /* 0x8000008bd68b7221 */ /* 0x000fc80000010000 */
[----:B------:R-:W-:-:S04]  /*2f30*/  FMUL.FTZ R139, R194, R139 ;  /* 0x0000008bc28b7220 */ /* 0x000fc80000410000 */
[----:B------:R-:W-:Y:S02]  /*2f40*/  @P3 FADD.FTZ R139, R139, R138 ;  /* 0x0000008a8b8b3221 */ /* 0x000fe40000010000 */
.L_x_231:
[----:B------:R-:W-:Y:S05]  /*2f50*/  BSYNC B1 ;  /* 0x0000000000017941 */ /* 0x000fea0003800000 */
.L_x_229:
[----:B------:R-:W-:Y:S01]  /*2f60*/  @P2 FMUL.FTZ R138, R139, c[0x0][0x1ec] ;  /* 0x00007b008b8a2a20 */ /* 0x000fe20000410000 */
[----:B------:R-:W-:Y:S01]  /*2f70*/  @P0 F2FP.BF16.PACK_AB R139, RZ, R139 ;  /* 0x0000008bff8b023e */ /* 0x000fe200000010ff */
[----:B------:R-:W-:Y:S01]  /*2f80*/  BSSY B1, `(.L_x_232) ;  /* 0x0000014000017945 */ /* 0x000fe20003800000 */
[----:B------:R-:W-:Y:S02]  /*2f90*/  @P0 MOV R172, 0x10 ;  /* 0x0000001000ac0802 */ /* 0x000fe40000000f00 */
[----:B------:R-:W-:Y:S02]  /*2fa0*/  @P0 PRMT R131, R131, 0x5410, R139 ;  /* 0x0000541083830816 */ /* 0x000fe4000000008b */
[----:B------:R-:W-:Y:S01]  /*2fb0*/  @P2 F2FP.BF16.PACK_AB R138, RZ, R138 ;  /* 0x0000008aff8a223e */ /* 0x000fe200000010ff */
[----:B------:R-:W-:Y:S01]  /*2fc0*/  @P0 IMAD.WIDE.U32 R172, R197, R172, c[0x0][0x258] ;  /* 0x00009600c5ac0625 */ /* 0x000fe200078e00ac */
[----:B------:R-:W-:Y:S02]  /*2fd0*/  @P2 MOV R139, 0x10 ;  /* 0x00000010008b2802 */ /* 0x000fe40000000f00 */
[----:B------:R-:W-:-:S02]  /*2fe0*/  @P2 PRMT R135, R135, 0x5410, R138 ;  /* 0x0000541087872816 */ /* 0x000fc4000000008a */
[----:B------:R0:W-:Y:S01]  /*2ff0*/  @P0 STG.E.128 [R172.64], R128 ;  /* 0x00000080ac000986 */ /* 0x0001e2000c101d04 */
[----:B------:R-:W-:-:S05]  /*3000*/  @P2 IMAD.WIDE.U32 R138, R144, R139, c[0x0][0x248] ;  /* 0x00009200908a2625 */ /* 0x000fca00078e008b */
[----:B------:R0:W-:Y:S01]  /*3010*/  @P2 STG.E.128 [R138.64], R132 ;  /* 0x000000848a002986 */ /* 0x0001e2000c101d04 */
[----:B------:R-:W-:Y:S05]  /*3020*/  @P1 BRA `(.L_x_233) ;  /* 0x0000004000001947 */ /* 0x000fea0003800000 */
[----:B0-----:R-:W-:Y:S01]  /*3030*/  HFMA2.MMA R139, -RZ, RZ, 0, 0 ;  /* 0x00000000ff8b7435 */ /* 0x001fe200000001ff */
[----:B------:R-:W-:Y:S05]  /*3040*/  @!P3 BRA `(.L_x_234) ;  /* 0x000000700000b947 */ /* 0x000fea0003800000 */
[----:B------:R-:W-:Y:S01]  /*3050*/  PRMT R139, RZ, 0x5410, R112 ;  /* 0x00005410ff8b7816 */ /* 0x000fe20000000070 */
[----:B------:R-:W-:Y:S05]  /*3060*/  BRA `(.L_x_234) ;  /* 0x0000005000007947 */ /* 0x000fea0003800000 */
.L_x_233:
[----:B0-----:R-:W-:Y:S01]  /*3070*/  FFMA.FTZ R139, R143, R146, R195 ;  /* 0x000000928f8b7223 */ /* 0x001fe200000100c3 */
[----:B------:R-:W-:-:S03]  /*3080*/  @P3 PRMT R138, RZ, 0x5410, R112 ;  /* 0x00005410ff8a3816 */ /* 0x000fc60000000070 */
[----:B------:R-:W-:-:S04]  /*3090*/  FADD.FTZ R139, R218, -R139 ;  /* 0x8000008bda8b7221 */ /* 0x000fc80000010000 */
[----:B------:R-:W-:-:S04]  /*30a0*/  FMUL.FTZ R139, R194, R139 ;  /* 0x0000008bc28b7220 */ /* 0x000fc80000410000 */
[----:B------:R-:W-:Y:S02]  /*30b0*/  @P3 FADD.FTZ R139, R139, R138 ;  /* 0x0000008a8b8b3221 */ /* 0x000fe40000010000 */
.L_x_234:
[----:B------:R-:W-:Y:S05]  /*30c0*/  BSYNC B1 ;  /* 0x0000000000017941 */ /* 0x000fea0003800000 */
.L_x_232:
        /* <DEDUP_REMOVED lines=11> */
.L_x_236:
[----:B------:R-:W-:Y:S01]  /*3180*/  FFMA.FTZ R139, R241, R146, R195 ;  /* 0x00000092f18b7223 */ /* 0x000fe200000100c3 */
[----:B------:R-:W-:-:S03]  /*3190*/  @P3 PRMT R138, RZ, 0x7610, R112 ;  /* 0x00007610ff8a3816 */ /* 0x000fc60000000070 */
[----:B------:R-:W-:-:S04]  /*31a0*/  FADD.FTZ R139, R148, -R139 ;  /* 0x8000008b948b7221 */ /* 0x000fc80000010000 */
[----:B------:R-:W-:-:S04]  /*31b0*/  FMUL.FTZ R139, R194, R139 ;  /* 0x0000008bc28b7220 */ /* 0x000fc80000410000 */
[----:B------:R-:W-:Y:S02]  /*31c0*/  @P3 FADD.FTZ R139, R139, R138 ;  /* 0x0000008a8b8b3221 */ /* 0x000fe40000010000 */
.L_x_237:
[----:B------:R-:W-:Y:S05]  /*31d0*/  BSYNC B1 ;  /* 0x0000000000017941 */ /* 0x000fea0003800000 */
.L_x_235:
        /* <DEDUP_REMOVED lines=11> */
.L_x_239:
[----:B------:R-:W-:Y:S01]  /*3290*/  FFMA.FTZ R139, R243, R146, R195 ;  /* 0x00000092f38b7223 */ /* 0x000fe200000100c3 */
[----:B------:R-:W-:-:S03]  /*32a0*/  @P3 PRMT R138, RZ, 0x5410, R113 ;  /* 0x00005410ff8a3816 */ /* 0x000fc60000000071 */
[----:B------:R-:W-:-:S04]  /*32b0*/  FADD.FTZ R139, R224, -R139 ;  /* 0x8000008be08b7221 */ /* 0x000fc80000010000 */
[----:B------:R-:W-:-:S04]  /*32c0*/  FMUL.FTZ R139, R194, R139 ;  /* 0x0000008bc28b7220 */ /* 0x000fc80000410000 */
[----:B------:R-:W-:Y:S02]  /*32d0*/  @P3 FADD.FTZ R139, R139, R138 ;  /* 0x0000008a8b8b3221 */ /* 0x000fe40000010000 */
.L_x_240:
[----:B------:R-:W-:Y:S05]  /*32e0*/  BSYNC B1 ;  /* 0x0000000000017941 */ /* 0x000fea0003800000 */
.L_x_238:
        /* <DEDUP_REMOVED lines=11> */
.L_x_242:
[----:B------:R-:W-:Y:S01]  /*33a0*/  FFMA.FTZ R139, R145, R146, R195 ;  /* 0x00000092918b7223 */ /* 0x000fe200000100c3 */
[----:B------:R-:W-:-:S03]  /*33b0*/  @P3 PRMT R138, RZ, 0x7610, R113 ;  /* 0x00007610ff8a3816 */ /* 0x000fc60000000071 */
[----:B------:R-:W-:-:S04]  /*33c0*/  FADD.FTZ R139, R220, -R139 ;  /* 0x8000008bdc8b7221 */ /* 0x000fc80000010000 */
[----:B------:R-:W-:-:S04]  /*33d0*/  FMUL.FTZ R139, R194, R139 ;  /* 0x0000008bc28b7220 */ /* 0x000fc80000410000 */
[----:B------:R-:W-:Y:S02]  /*33e0*/  @P3 FADD.FTZ R139, R139, R138 ;  /* 0x0000008a8b8b3221 */ /* 0x000fe40000010000 */
.L_x_243:
[----:B------:R-:W-:Y:S05]  /*33f0*/  BSYNC B1 ;  /* 0x0000000000017941 */ /* 0x000fea0003800000 */
.L_x_241:
        /* <DEDUP_REMOVED lines=11> */
.L_x_245:
[----:B------:R-:W-:Y:S01]  /*34b0*/  FFMA.FTZ R139, R217, R146, R195 ;  /* 0x00000092d98b7223 */ /* 0x000fe200000100c3 */
[----:B------:R-:W-:-:S03]  /*34c0*/  @P3 PRMT R138, RZ, 0x5410, R114 ;  /* 0x00005410ff8a3816 */ /* 0x000fc60000000072 */
[----:B------:R-:W-:-:S04]  /*34d0*/  FADD.FTZ R139, R240, -R139 ;  /* 0x8000008bf08b7221 */ /* 0x000fc80000010000 */
[----:B------:R-:W-:-:S04]  /*34e0*/  FMUL.FTZ R139, R194, R139 ;  /* 0x0000008bc28b7220 */ /* 0x000fc80000410000 */
[----:B------:R-:W-:Y:S02]  /*34f0*/  @P3 FADD.FTZ R139, R139, R138 ;  /* 0x0000008a8b8b3221 */ /* 0x000fe40000010000 */
.L_x_246:
[----:B------:R-:W-:Y:S05]  /*3500*/  BSYNC B1 ;  /* 0x0000000000017941 */ /* 0x000fea0003800000 */
.L_x_244:
        /* <DEDUP_REMOVED lines=11> */
.L_x_248:
[----:B------:R-:W-:Y:S01]  /*35c0*/  FFMA.FTZ R139, R245, R146, R195 ;  /* 0x00000092f58b7223 */ /* 0x000fe200000100c3 */
[----:B------:R-:W-:-:S03]  /*35d0*/  @P3 PRMT R138, RZ, 0x7610, R114 ;  /* 0x00007610ff8a3816 */ /* 0x000fc60000000072 */
[----:B------:R-:W-:-:S04]  /*35e0*/  FADD.FTZ R139, R150, -R139 ;  /* 0x8000008b968b7221 */ /* 0x000fc80000010000 */
[----:B------:R-:W-:-:S04]  /*35f0*/  FMUL.FTZ R139, R194, R139 ;  /* 0x0000008bc28b7220 */ /* 0x000fc80000410000 */
[----:B------:R-:W-:Y:S02]  /*3600*/  @P3 FADD.FTZ R139, R139, R138 ;  /* 0x0000008a8b8b3221 */ /* 0x000fe40000010000 */
.L_x_249:
[----:B------:R-:W-:Y:S05]  /*3610*/  BSYNC B1 ;  /* 0x0000000000017941 */ /* 0x000fea0003800000 */
.L_x_247:
        /* <DEDUP_REMOVED lines=11> */
.L_x_251:
[----:B------:R-:W-:Y:S01]  /*36d0*/  FFMA.FTZ R139, R247, R146, R195 ;  /* 0x00000092f78b7223 */ /* 0x000fe200000100c3 */
[----:B------:R-:W-:-:S03]  /*36e0*/  @P3 PRMT R138, RZ, 0x5410, R115 ;  /* 0x00005410ff8a3816 */ /* 0x000fc60000000073 */
[----:B------:R-:W-:-:S04]  /*36f0*/  FADD.FTZ R139, R242, -R139 ;  /* 0x8000008bf28b7221 */ /* 0x000fc80000010000 */
[----:B------:R-:W-:-:S04]  /*3700*/  FMUL.FTZ R139, R194, R139 ;  /* 0x0000008bc28b7220 */ /* 0x000fc80000410000 */
[----:B------:R-:W-:Y:S02]  /*3710*/  @P3 FADD.FTZ R139, R139, R138 ;  /* 0x0000008a8b8b3221 */ /* 0x000fe40000010000 */
.L_x_252:
[----:B------:R-:W-:Y:S05]  /*3720*/  BSYNC B1 ;  /* 0x0000000000017941 */ /* 0x000fea0003800000 */
.L_x_250:
        /* <DEDUP_REMOVED lines=11> */
.L_x_254:
[----:B------:R-:W-:Y:S01]  /*37e0*/  FFMA.FTZ R139, R219, R146, R195 ;  /* 0x00000092db8b7223 */ /* 0x000fe200000100c3 */
[----:B------:R-:W-:-:S03]  /*37f0*/  @P3 PRMT R138, RZ, 0x7610, R115 ;  /* 0x00007610ff8a3816 */ /* 0x000fc60000000073 */
[----:B------:R-:W-:-:S04]  /*3800*/  FADD.FTZ R139, R222, -R139 ;  /* 0x8000008bde8b7221 */ /* 0x000fc80000010000 */
[----:B------:R-:W-:-:S04]  /*3810*/  FMUL.FTZ R139, R194, R139 ;  /* 0x0000008bc28b7220 */ /* 0x000fc80000410000 */
[----:B------:R-:W-:Y:S02]  /*3820*/  @P3 FADD.FTZ R139, R139, R138 ;  /* 0x0000008a8b8b3221 */ /* 0x000fe40000010000 */
.L_x_255:
[----:B------:R-:W-:Y:S05]  /*3830*/  BSYNC B1 ;  /* 0x0000000000017941 */ /* 0x000fea0003800000 */
.L_x_253:
[----:B------:R-:W-:Y:S01]  /*3840*/  @P0 MOV R172, 0x10 ;  /* 0x0000001000ac0802 */ /* 0x000fe20000000f00 */
[----:B------:R-:W-:Y:S01]  /*3850*/  BSSY B1, `(.L_x_256) ;  /* 0x0000016000017945 */ /* 0x000fe20003800000 */
[----:B------:R-:W-:Y:S01]  /*3860*/  @P0 F2FP.BF16.PACK_AB R138, RZ, R139 ;  /* 0x0000008bff8a023e */ /* 0x000fe200000010ff */
[----:B------:R-:W-:Y:S01]  /*3870*/  @P2 FMUL.FTZ R139, R139, c[0x0][0x1ec] ;  /* 0x00007b008b8b2a20 */ /* 0x000fe20000410000 */
[----:B------:R-:W-:Y:S01]  /*3880*/  @P2 MOV R199, 0x10 ;  /* 0x0000001000c72802 */ /* 0x000fe20000000f00 */
[----:B------:R-:W-:Y:S01]  /*3890*/  @P0 IMAD.WIDE.U32 R172, R205, R172, c[0x0][0x258] ;  /* 0x00009600cdac0625 */ /* 0x000fe200078e00ac */
[----:B------:R-:W-:Y:S02]  /*38a0*/  @P0 PRMT R131, R131, 0x5410, R138 ;  /* 0x0000541083830816 */ /* 0x000fe4000000008a */
[----:B------:R-:W-:-:S03]  /*38b0*/  @P2 IADD3 R138, R144, 0x20, RZ ;  /* 0x00000020908a2810 */ /* 0x000fc60007ffe0ff */
[----:B------:R0:W-:Y:S02]  /*38c0*/  @P0 STG.E.128 [R172.64], R128 ;  /* 0x00000080ac000986 */ /* 0x0001e4000c101d04 */
[----:B0-----:R-:W-:Y:S01]  /*38d0*/  @P2 F2FP.BF16.PACK_AB R173, RZ, R139 ;  /* 0x0000008bffad223e */ /* 0x001fe200000010ff */
[----:B------:R-:W-:-:S03]  /*38e0*/  @P2 IMAD.WIDE.U32 R138, R138, R199, c[0x0][0x248] ;  /* 0x000092008a8a2625 */ /* 0x000fc600078e00c7 */
[----:B------:R-:W-:-:S05]  /*38f0*/  @P2 PRMT R135, R135, 0x5410, R173 ;  /* 0x0000541087872816 */ /* 0x000fca00000000ad */
[----:B------:R0:W-:Y:S01]  /*3900*/  @P2 STG.E.128 [R138.64], R132 ;  /* 0x000000848a002986 */ /* 0x0001e2000c101d04 */
[----:B------:R-:W-:Y:S05]  /*3910*/  @P1 BRA `(.L_x_257) ;  /* 0x0000004000001947 */ /* 0x000fea0003800000 */
[----:B0-----:R-:W-:Y:S01]  /*3920*/  HFMA2.MMA R139, -RZ, RZ, 0, 0 ;  /* 0x00000000ff8b7435 */ /* 0x001fe200000001ff */
[----:B------:R-:W-:Y:S05]  /*3930*/  @!P3 BRA `(.L_x_258) ;  /* 0x000000700000b947 */ /* 0x000fea0003800000 */
[----:B------:R-:W-:Y:S01]  /*3940*/  PRMT R139, RZ, 0x5410, R116 ;  /* 0x00005410ff8b7816 */ /* 0x000fe20000000074 */
[----:B------:R-:W-:Y:S05]  /*3950*/  BRA `(.L_x_258) ;  /* 0x0000005000007947 */ /* 0x000fea0003800000 */
.L_x_257:
[----:B0-----:R-:W-:Y:S01]  /*3960*/  FFMA.FTZ R139, R151, R146, R195 ;  /* 0x00000092978b7223 */ /* 0x001fe200000100c3 */
[----:B------:R-:W-:-:S03]  /*3970*/  @P3 PRMT R138, RZ, 0x5410, R116 ;  /* 0x00005410ff8a3816 */ /* 0x000fc60000000074 */
[----:B------:R-:W-:-:S04]  /*3980*/  FADD.FTZ R139, R244, -R139 ;  /* 0x8000008bf48b7221 */ /* 0x000fc80000010000 */
[----:B------:R-:W-:-:S04]  /*3990*/  FMUL.FTZ R139, R194, R139 ;  /* 0x0000008bc28b7220 */ /* 0x000fc80000410000 */
[----:B------:R-:W-:Y:S02]  /*39a0*/  @P3 FADD.FTZ R139, R139, R138 ;  /* 0x0000008a8b8b3221 */ /* 0x000fe40000010000 */
.L_x_258:
[----:B------:R-:W-:Y:S05]  /*39b0*/  BSYNC B1 ;  /* 0x0000000000017941 */ /* 0x000fea0003800000 */
.L_x_256:
        /* <DEDUP_REMOVED lines=11> */
.L_x_260:
[----:B------:R-:W-:Y:S01]  /*3a70*/  FFMA.FTZ R139, R249, R146, R195 ;  /* 0x00000092f98b7223 */ /* 0x000fe200000100c3 */
[----:B------:R-:W-:-:S03]  /*3a80*/  @P3 PRMT R138, RZ, 0x7610, R116 ;  /* 0x00007610ff8a3816 */ /* 0x000fc60000000074 */
[----:B------:R-:W-:-:S04]  /*3a90*/  FADD.FTZ R139, R156, -R139 ;  /* 0x8000008b9c8b7221 */ /* 0x000fc80000010000 */
[----:B------:R-:W-:-:S04]  /*3aa0*/  FMUL.FTZ R139, R194, R139 ;  /* 0x0000008bc28b7220 */ /* 0x000fc80000410000 */
[----:B------:R-:W-:Y:S02]  /*3ab0*/  @P3 FADD.FTZ R139, R139, R138 ;  /* 0x0000008a8b8b3221 */ /* 0x000fe40000010000 */
.L_x_261:
[----:B------:R-:W-:Y:S05]  /*3ac0*/  BSYNC B1 ;  /* 0x0000000000017941 */ /* 0x000fea0003800000 */
.L_x_259:
        /* <DEDUP_REMOVED lines=11> */
.L_x_263:
[----:B------:R-:W-:Y:S01]  /*3b80*/  FFMA.FTZ R139, R251, R146, R195 ;  /* 0x00000092fb8b7223 */ /* 0x000fe200000100c3 */
[----:B------:R-:W-:-:S03]  /*3b90*/  @P3 PRMT R138, RZ, 0x5410, R117 ;  /* 0x00005410ff8a3816 */ /* 0x000fc60000000075 */
[----:B------:R-:W-:-:S04]  /*3ba0*/  FADD.FTZ R139, R246, -R139 ;  /* 0x8000008bf68b7221 */ /* 0x000fc80000010000 */
[----:B------:R-:W-:-:S04]  /*3bb0*/  FMUL.FTZ R139, R194, R139 ;  /* 0x0000008bc28b7220 */ /* 0x000fc80000410000 */
[----:B------:R-:W-:Y:S02]  /*3bc0*/  @P3 FADD.FTZ R139, R139, R138 ;  /* 0x0000008a8b8b3221 */ /* 0x000fe40000010000 */
.L_x_264:
[----:B------:R-:W-:Y:S05]  /*3bd0*/  BSYNC B1 ;  /* 0x0000000000017941 */ /* 0x000fea0003800000 */
.L_x_262:
        /* <DEDUP_REMOVED lines=11> */
.L_x_266:
[----:B------:R-:W-:Y:S01]  /*3c90*/  FFMA.FTZ R139, R153, R146, R195 ;  /* 0x00000092998b7223 */ /* 0x000fe200000100c3 */
[----:B------:R-:W-:-:S03]  /*3ca0*/  @P3 PRMT R138, RZ, 0x7610, R117 ;  /* 0x00007610ff8a3816 */ /* 0x000fc60000000075 */
[----:B------:R-:W-:-:S04]  /*3cb0*/  FADD.FTZ R139, R228, -R139 ;  /* 0x8000008be48b7221 */ /* 0x000fc80000010000 */
[----:B------:R-:W-:-:S04]  /*3cc0*/  FMUL.FTZ R139, R194, R139 ;  /* 0x0000008bc28b7220 */ /* 0x000fc80000410000 */
[----:B------:R-:W-:Y:S02]  /*3cd0*/  @P3 FADD.FTZ R139, R139, R138 ;  /* 0x0000008a8b8b3221 */ /* 0x000fe40000010000 */
.L_x_267:
[----:B------:R-:W-:Y:S05]  /*3ce0*/  BSYNC B1 ;  /* 0x0000000000017941 */ /* 0x000fea0003800000 */
.L_x_265:
        /* <DEDUP_REMOVED lines=11> */
.L_x_269:
[----:B------:R-:W-:Y:S01]  /*3da0*/  FFMA.FTZ R139, R225, R146, R195 ;  /* 0x00000092e18b7223 */ /* 0x000fe200000100c3 */
[----:B------:R-:W-:-:S03]  /*3db0*/  @P3 PRMT R138, RZ, 0x5410, R118 ;  /* 0x00005410ff8a3816 */ /* 0x000fc60000000076 */
[----:B------:R-:W-:-:S04]  /*3dc0*/  FADD.FTZ R139, R248, -R139 ;  /* 0x8000008bf88b7221 */ /* 0x000fc80000010000 */
[----:B------:R-:W-:-:S04]  /*3dd0*/  FMUL.FTZ R139, R194, R139 ;  /* 0x0000008bc28b7220 */ /* 0x000fc80000410000 */
[----:B------:R-:W-:Y:S02]  /*3de0*/  @P3 FADD.FTZ R139, R139, R138 ;  /* 0x0000008a8b8b3221 */ /* 0x000fe40000010000 */
.L_x_270:
[----:B------:R-:W-:Y:S05]  /*3df0*/  BSYNC B1 ;  /* 0x0000000000017941 */ /* 0x000fea0003800000 */
.L_x_268:
        /* <DEDUP_REMOVED lines=11> */
.L_x_272:
[----:B------:R-:W-:-:S04]  /*3eb0*/  FFMA.FTZ R138, R154, R146, R195 ;  /* 0x000000929a8a7223 */ /* 0x000fc800000100c3 */
[----:B------:R-:W-:Y:S01]  /*3ec0*/  FADD.FTZ R139, R141, -R138 ;  /* 0x8000008a8d8b7221 */ /* 0x000fe20000010000 */
[----:B------:R-:W-:-:S03]  /*3ed0*/  @P3 PRMT R138, RZ, 0x7610, R118 ;  /* 0x00007610ff8a3816 */ /* 0x000fc60000000076 */
[----:B------:R-:W-:-:S04]  /*3ee0*/  FMUL.FTZ R139, R194, R139 ;  /* 0x0000008bc28b7220 */ /* 0x000fc80000410000 */
[----:B------:R-:W-:Y:S02]  /*3ef0*/  @P3 FADD.FTZ R139, R139, R138 ;  /* 0x0000008a8b8b3221 */ /* 0x000fe40000010000 */
.L_x_273:
[----:B------:R-:W-:Y:S05]  /*3f00*/  BSYNC B1 ;  /* 0x0000000000017941 */ /* 0x000fea0003800000 */
.L_x_271:
        /* <DEDUP_REMOVED lines=11> */
.L_x_275:
[----:B------:R-:W-:-:S04]  /*3fc0*/  FFMA.FTZ R138, R226, R146, R195 ;  /* 0x00000092e28a7223 */ /* 0x000fc800000100c3 */
[----:B------:R-:W-:Y:S01]  /*3fd0*/  FADD.FTZ R139, R231, -R138 ;  /* 0x8000008ae78b7221 */ /* 0x000fe20000010000 */
[----:B------:R-:W-:-:S03]  /*3fe0*/  @P3 PRMT R138, RZ, 0x5410, R119 ;  /* 0x00005410ff8a3816 */ /* 0x000fc60000000077 */
[----:B------:R-:W-:-:S04]  /*3ff0*/  FMUL.FTZ R139, R194, R139 ;  /* 0x0000008bc28b7220 */ /* 0x000fc80000410000 */
[----:B------:R-:W-:Y:S02]  /*4000*/  @P3 FADD.FTZ R139, R139, R138 ;  /* 0x0000008a8b8b3221 */ /* 0x000fe40000010000 */
.L_x_276:
[----:B------:R-:W-:Y:S05]  /*4010*/  BSYNC B1 ;  /* 0x0000000000017941 */ /* 0x000fea0003800000 */
.L_x_274:
        /* <DEDUP_REMOVED lines=11> */
.L_x_278:
[----:B------:R-:W-:Y:S01]  /*40d0*/  FFMA.FTZ R139, R155, R146, R195 ;  /* 0x000000929b8b7223 */ /* 0x000fe200000100c3 */
[----:B------:R-:W-:-:S03]  /*40e0*/  @P3 PRMT R138, RZ, 0x7610, R119 ;  /* 0x00007610ff8a3816 */ /* 0x000fc60000000077 */
[----:B------:R-:W-:-:S04]  /*40f0*/  FADD.FTZ R139, R230, -R139 ;  /* 0x8000008be68b7221 */ /* 0x000fc80000010000 */
[----:B------:R-:W-:-:S04]  /*4100*/  FMUL.FTZ R139, R194, R139 ;  /* 0x0000008bc28b7220 */ /* 0x000fc80000410000 */
[----:B------:R-:W-:Y:S02]  /*4110*/  @P3 FADD.FTZ R139, R139, R138 ;  /* 0x0000008a8b8b3221 */ /* 0x000fe40000010000 */
.L_x_279:
[----:B------:R-:W-:Y:S05]  /*4120*/  BSYNC B1 ;  /* 0x0000000000017941 */ /* 0x000fea0003800000 */
.L_x_277:
        /* <DEDUP_REMOVED lines=18> */
.L_x_281:
[----:B0-----:R-:W-:Y:S01]  /*4250*/  FFMA.FTZ R139, R159, R146, R195 ;  /* 0x000000929f8b7223 */ /* 0x001fe200000100c3 */
[----:B------:R-:W-:-:S03]  /*4260*/  @P3 PRMT R138, RZ, 0x5410, R120 ;  /* 0x00005410ff8a3816 */ /* 0x000fc60000000078 */
[----:B------:R-:W-:-:S04]  /*4270*/  FADD.FTZ R139, R158, -R139 ;  /* 0x8000008b9e8b7221 */ /* 0x000fc80000010000 */
[----:B------:R-:W-:-:S04]  /*4280*/  FMUL.FTZ R139, R194, R139 ;  /* 0x0000008bc28b7220 */ /* 0x000fc80000410000 */
[----:B------:R-:W-:Y:S02]  /*4290*/  @P3 FADD.FTZ R139, R139, R138 ;  /* 0x0000008a8b8b3221 */ /* 0x000fe40000010000 */
.L_x_282:
[----:B------:R-:W-:Y:S05]  /*42a0*/  BSYNC B1 ;  /* 0x0000000000017941 */ /* 0x000fea0003800000 */
.L_x_280:
        /* <DEDUP_REMOVED lines=11> */
.L_x_284:
[----:B------:R-:W-:-:S04]  /*4360*/  FFMA.FTZ R138, R160, R146, R195 ;  /* 0x00000092a08a7223 */ /* 0x000fc800000100c3 */
[----:B------:R-:W-:Y:S01]  /*4370*/  FADD.FTZ R139, R147, -R138 ;  /* 0x8000008a938b7221 */ /* 0x000fe20000010000 */
[----:B------:R-:W-:-:S03]  /*4380*/  @P3 PRMT R138, RZ, 0x7610, R120 ;  /* 0x00007610ff8a3816 */ /* 0x000fc60000000078 */
[----:B------:R-:W-:-:S04]  /*4390*/  FMUL.FTZ R139, R194, R139 ;  /* 0x0000008bc28b7220 */ /* 0x000fc80000410000 */
[----:B------:R-:W-:Y:S02]  /*43a0*/  @P3 FADD.FTZ R139, R139, R138 ;  /* 0x0000008a8b8b3221 */ /* 0x000fe40000010000 */
.L_x_285:
[----:B------:R-:W-:Y:S05]  /*43b0*/  BSYNC B1 ;  /* 0x0000000000017941 */ /* 0x000fea0003800000 */
.L_x_283:
        /* <DEDUP_REMOVED lines=11> */
.L_x_287:
[----:B------:R-:W-:Y:S01]  /*4470*/  FFMA.FTZ R139, R175, R146, R195 ;  /* 0x00000092af8b7223 */ /* 0x000fe200000100c3 */
[----:B------:R-:W-:-:S03]  /*4480*/  @P3 PRMT R138, RZ, 0x5410, R121 ;  /* 0x00005410ff8a3816 */ /* 0x000fc60000000079 */
[----:B------:R-:W-:-:S04]  /*4490*/  FADD.FTZ R139, R164, -R139 ;  /* 0x8000008ba48b7221 */ /* 0x000fc80000010000 */
[----:B------:R-:W-:-:S04]  /*44a0*/  FMUL.FTZ R139, R194, R139 ;  /* 0x0000008bc28b7220 */ /* 0x000fc80000410000 */
[----:B------:R-:W-:Y:S02]  /*44b0*/  @P3 FADD.FTZ R139, R139, R138 ;  /* 0x0000008a8b8b3221 */ /* 0x000fe40000010000 */
.L_x_288:
[----:B------:R-:W-:Y:S05]  /*44c0*/  BSYNC B1 ;  /* 0x0000000000017941 */ /* 0x000fea0003800000 */
.L_x_286:
        /* <DEDUP_REMOVED lines=11> */
.L_x_290:
[----:B------:R-:W-:Y:S01]  /*4580*/  FFMA.FTZ R139, R161, R146, R195 ;  /* 0x00000092a18b7223 */ /* 0x000fe200000100c3 */
[----:B------:R-:W-:-:S03]  /*4590*/  @P3 PRMT R138, RZ, 0x7610, R121 ;  /* 0x00007610ff8a3816 */ /* 0x000fc60000000079 */
[----:B------:R-:W-:-:S04]  /*45a0*/  FADD.FTZ R139, R250, -R139 ;  /* 0x8000008bfa8b7221 */ /* 0x000fc80000010000 */
[----:B------:R-:W-:-:S04]  /*45b0*/  FMUL.FTZ R139, R194, R139 ;  /* 0x0000008bc28b7220 */ /* 0x000fc80000410000 */
[----:B------:R-:W-:Y:S02]  /*45c0*/  @P3 FADD.FTZ R139, R139, R138 ;  /* 0x0000008a8b8b3221 */ /* 0x000fe40000010000 */
.L_x_291:
[----:B------:R-:W-:Y:S05]  /*45d0*/  BSYNC B1 ;  /* 0x0000000000017941 */ /* 0x000fea0003800000 */
.L_x_289:
        /* <DEDUP_REMOVED lines=11> */
.L_x_293:
[----:B------:R-:W-:-:S04]  /*4690*/  FFMA.FTZ R138, R196, R146, R195 ;  /* 0x00000092c48a7223 */ /* 0x000fc800000100c3 */
[----:B------:R-:W-:Y:S01]  /*46a0*/  FADD.FTZ R139, R165, -R138 ;  /* 0x8000008aa58b7221 */ /* 0x000fe20000010000 */
[----:B------:R-:W-:-:S03]  /*46b0*/  @P3 PRMT R138, RZ, 0x5410, R122 ;  /* 0x00005410ff8a3816 */ /* 0x000fc6000000007a */
[----:B------:R-:W-:-:S04]  /*46c0*/  FMUL.FTZ R139, R194, R139 ;  /* 0x0000008bc28b7220 */ /* 0x000fc80000410000 */
[----:B------:R-:W-:Y:S02]  /*46d0*/  @P3 FADD.FTZ R139, R139, R138 ;  /* 0x0000008a8b8b3221 */ /* 0x000fe40000010000 */
.L_x_294:
[----:B------:R-:W-:Y:S05]  /*46e0*/  BSYNC B1 ;  /* 0x0000000000017941 */ /* 0x000fea0003800000 */
.L_x_292:
        /* <DEDUP_REMOVED lines=11> */
.L_x_296:
[----:B------:R-:W-:-:S04]  /*47a0*/  FFMA.FTZ R138, R162, R146, R195 ;  /* 0x00000092a28a7223 */ /* 0x000fc800000100c3 */
[----:B------:R-:W-:Y:S01]  /*47b0*/  FADD.FTZ R139, R149, -R138 ;  /* 0x8000008a958b7221 */ /* 0x000fe20000010000 */
[----:B------:R-:W-:-:S03]  /*47c0*/  @P3 PRMT R138, RZ, 0x7610, R122 ;  /* 0x00007610ff8a3816 */ /* 0x000fc6000000007a */
[----:B------:R-:W-:-:S04]  /*47d0*/  FMUL.FTZ R139, R194, R139 ;  /* 0x0000008bc28b7220 */ /* 0x000fc80000410000 */
[----:B------:R-:W-:Y:S02]  /*47e0*/  @P3 FADD.FTZ R139, R139, R138 ;  /* 0x0000008a8b8b3221 */ /* 0x000fe40000010000 */
.L_x_297:
[----:B------:R-:W-:Y:S05]  /*47f0*/  BSYNC B1 ;  /* 0x0000000000017941 */ /* 0x000fea0003800000 */
.L_x_295:
        /* <DEDUP_REMOVED lines=11> */
.L_x_299:
[----:B------:R-:W-:-:S04]  /*48b0*/  FFMA.FTZ R138, R232, R146, R195 ;  /* 0x00000092e88a7223 */ /* 0x000fc800000100c3 */
[----:B------:R-:W-:Y:S01]  /*48c0*/  FADD.FTZ R139, R209, -R138 ;  /* 0x8000008ad18b7221 */ /* 0x000fe20000010000 */
[----:B------:R-:W-:-:S03]  /*48d0*/  @P3 PRMT R138, RZ, 0x5410, R123 ;  /* 0x00005410ff8a3816 */ /* 0x000fc6000000007b */
[----:B------:R-:W-:-:S04]  /*48e0*/  FMUL.FTZ R139, R194, R139 ;  /* 0x0000008bc28b7220 */ /* 0x000fc80000410000 */
[----:B------:R-:W-:Y:S02]  /*48f0*/  @P3 FADD.FTZ R139, R139, R138 ;  /* 0x0000008a8b8b3221 */ /* 0x000fe40000010000 */
.L_x_300:
[----:B------:R-:W-:Y:S05]  /*4900*/  BSYNC B1 ;  /* 0x0000000000017941 */ /* 0x000fea0003800000 */
.L_x_298:
        /* <DEDUP_REMOVED lines=11> */
.L_x_302:
[----:B------:R-:W-:Y:S01]  /*49c0*/  FFMA.FTZ R139, R163, R146, R195 ;  /* 0x00000092a38b7223 */ /* 0x000fe200000100c3 */
[----:B------:R-:W-:-:S03]  /*49d0*/  @P3 PRMT R138, RZ, 0x7610, R123 ;  /* 0x00007610ff8a3816 */ /* 0x000fc6000000007b */
[----:B------:R-:W-:-:S04]  /*49e0*/  FADD.FTZ R139, R166, -R139 ;  /* 0x8000008ba68b7221 */ /* 0x000fc80000010000 */
[----:B------:R-:W-:-:S04]  /*49f0*/  FMUL.FTZ R139, R194, R139 ;  /* 0x0000008bc28b7220 */ /* 0x000fc80000410000 */
[----:B------:R-:W-:Y:S02]  /*4a00*/  @P3 FADD.FTZ R139, R139, R138 ;  /* 0x0000008a8b8b3221 */ /* 0x000fe40000010000 */
.L_x_303:
[----:B------:R-:W-:Y:S05]  /*4a10*/  BSYNC B1 ;  /* 0x0000000000017941 */ /* 0x000fea0003800000 */
.L_x_301:
[----:B------:R-:W-:Y:S01]  /*4a20*/  @P0 IADD3 R172, R197, 0x60, RZ ;  /* 0x00000060c5ac0810 */ /* 0x000fe20007ffe0ff */
[----:B------:R-:W-:Y:S01]  /*4a30*/  BSSY B1, `(.L_x_304) ;  /* 0x0000017000017945 */ /* 0x000fe20003800000 */
[----:B------:R-:W-:Y:S02]  /*4a40*/  @P0 MOV R173, 0x10 ;  /* 0x0000001000ad0802 */ /* 0x000fe40000000f00 */
        /* <DEDUP_REMOVED lines=16> */
.L_x_305:
[----:B0-----:R-:W-:Y:S01]  /*4b50*/  FFMA.FTZ R139, R167, R146, R195 ;  /* 0x00000092a78b7223 */ /* 0x001fe200000100c3 */
[----:B------:R-:W-:-:S03]  /*4b60*/  @P3 PRMT R138, RZ, 0x5410, R124 ;  /* 0x00005410ff8a3816 */ /* 0x000fc6000000007c */
[----:B------:R-:W-:-:S04]  /*4b70*/  FADD.FTZ R139, R136, -R139 ;  /* 0x8000008b888b7221 */ /* 0x000fc80000010000 */
[----:B------:R-:W-:-:S04]  /*4b80*/  FMUL.FTZ R139, R194, R139 ;  /* 0x0000008bc28b7220 */ /* 0x000fc80000410000 */
[----:B------:R-:W-:Y:S02]  /*4b90*/  @P3 FADD.FTZ R139, R139, R138 ;  /* 0x0000008a8b8b3221 */ /* 0x000fe40000010000 */
.L_x_306:
[----:B------:R-:W-:Y:S05]  /*4ba0*/  BSYNC B1 ;  /* 0x0000000000017941 */ /* 0x000fea0003800000 */
.L_x_304:
        /* <DEDUP_REMOVED lines=11> */
.L_x_308:
[----:B------:R-:W-:-:S04]  /*4c60*/  FFMA.FTZ R138, R168, R146, R195 ;  /* 0x00000092a88a7223 */ /* 0x000fc800000100c3 */
[----:B------:R-:W-:Y:S01]  /*4c70*/  FADD.FTZ R139, R157, -R138 ;  /* 0x8000008a9d8b7221 */ /* 0x000fe20000010000 */
[----:B------:R-:W-:-:S03]  /*4c80*/  @P3 PRMT R138, RZ, 0x7610, R124 ;  /* 0x00007610ff8a3816 */ /* 0x000fc6000000007c */
[----:B------:R-:W-:-:S04]  /*4c90*/  FMUL.FTZ R139, R194, R139 ;  /* 0x0000008bc28b7220 */ /* 0x000fc80000410000 */
[----:B------:R-:W-:Y:S02]  /*4ca0*/  @P3 FADD.FTZ R139, R139, R138 ;  /* 0x0000008a8b8b3221 */ /* 0x000fe40000010000 */
.L_x_309:
[----:B------:R-:W-:Y:S05]  /*4cb0*/  BSYNC B1 ;  /* 0x0000000000017941 */ /* 0x000fea0003800000 */
.L_x_307:
        /* <DEDUP_REMOVED lines=11> */
.L_x_311:
[----:B------:R-:W-:-:S04]  /*4d70*/  FFMA.FTZ R138, R204, R146, R195 ;  /* 0x00000092cc8a7223 */ /* 0x000fc800000100c3 */
[----:B------:R-:W-:Y:S01]  /*4d80*/  FADD.FTZ R139, R213, -R138 ;  /* 0x8000008ad58b7221 */ /* 0x000fe20000010000 */
[----:B------:R-:W-:-:S03]  /*4d90*/  @P3 PRMT R138, RZ, 0x5410, R125 ;  /* 0x00005410ff8a3816 */ /* 0x000fc6000000007d */
[----:B------:R-:W-:-:S04]  /*4da0*/  FMUL.FTZ R139, R194, R139 ;  /* 0x0000008bc28b7220 */ /* 0x000fc80000410000 */
[----:B------:R-:W-:Y:S02]  /*4db0*/  @P3 FADD.FTZ R139, R139, R138 ;  /* 0x0000008a8b8b3221 */ /* 0x000fe40000010000 */
.L_x_312:
[----:B------:R-:W-:Y:S05]  /*4dc0*/  BSYNC B1 ;  /* 0x0000000000017941 */ /* 0x000fea0003800000 */
.L_x_310:
        /* <DEDUP_REMOVED lines=11> */
.L_x_314:
[----:B------:R-:W-:-:S04]  /*4e80*/  FFMA.FTZ R138, R234, R146, R195 ;  /* 0x00000092ea8a7223 */ /* 0x000fc800000100c3 */
[----:B------:R-:W-:Y:S01]  /*4e90*/  FADD.FTZ R139, R215, -R138 ;  /* 0x8000008ad78b7221 */ /* 0x000fe20000010000 */
[----:B------:R-:W-:-:S03]  /*4ea0*/  @P3 PRMT R138, RZ, 0x7610, R125 ;  /* 0x00007610ff8a3816 */ /* 0x000fc6000000007d */
[----:B------:R-:W-:-:S04]  /*4eb0*/  FMUL.FTZ R139, R194, R139 ;  /* 0x0000008bc28b7220 */ /* 0x000fc80000410000 */
[----:B------:R-:W-:Y:S02]  /*4ec0*/  @P3 FADD.FTZ R139, R139, R138 ;  /* 0x0000008a8b8b3221 */ /* 0x000fe40000010000 */
.L_x_315:
[----:B------:R-:W-:Y:S05]  /*4ed0*/  BSYNC B1 ;  /* 0x0000000000017941 */ /* 0x000fea0003800000 */
.L_x_313:
        /* <DEDUP_REMOVED lines=11> */
.L_x_317:
[----:B------:R-:W-:-:S04]  /*4f90*/  FFMA.FTZ R138, R236, R146, R195 ;  /* 0x00000092ec8a7223 */ /* 0x000fc800000100c3 */
[----:B------:R-:W-:Y:S01]  /*4fa0*/  FADD.FTZ R139, R221, -R138 ;  /* 0x8000008add8b7221 */ /* 0x000fe20000010000 */
[----:B------:R-:W-:-:S03]  /*4fb0*/  @P3 PRMT R138, RZ, 0x5410, R126 ;  /* 0x00005410ff8a3816 */ /* 0x000fc6000000007e */
[----:B------:R-:W-:-:S04]  /*4fc0*/  FMUL.FTZ R139, R194, R139 ;  /* 0x0000008bc28b7220 */ /* 0x000fc80000410000 */
[----:B------:R-:W-:Y:S02]  /*4fd0*/  @P3 FADD.FTZ R139, R139, R138 ;  /* 0x0000008a8b8b3221 */ /* 0x000fe40000010000 */
.L_x_318:
[----:B------:R-:W-:Y:S05]  /*4fe0*/  BSYNC B1 ;  /* 0x0000000000017941 */ /* 0x000fea0003800000 */
.L_x_316:
        /* <DEDUP_REMOVED lines=11> */
.L_x_320:
[----:B------:R-:W-:-:S04]  /*50a0*/  FFMA.FTZ R138, R170, R146, R195 ;  /* 0x00000092aa8a7223 */ /* 0x000fc800000100c3 */
[----:B------:R-:W-:Y:S01]  /*50b0*/  FADD.FTZ R139, R223, -R138 ;  /* 0x8000008adf8b7221 */ /* 0x000fe20000010000 */
[----:B------:R-:W-:-:S03]  /*50c0*/  @P3 PRMT R138, RZ, 0x7610, R126 ;  /* 0x00007610ff8a3816 */ /* 0x000fc6000000007e */
[----:B------:R-:W-:-:S04]  /*50d0*/  FMUL.FTZ R139, R194, R139 ;  /* 0x0000008bc28b7220 */ /* 0x000fc80000410000 */
[----:B------:R-:W-:Y:S02]  /*50e0*/  @P3 FADD.FTZ R139, R139, R138 ;  /* 0x0000008a8b8b3221 */ /* 0x000fe40000010000 */
.L_x_321:
[----:B------:R-:W-:Y:S05]  /*50f0*/  BSYNC B1 ;  /* 0x0000000000017941 */ /* 0x000fea0003800000 */
.L_x_319:
        /* <DEDUP_REMOVED lines=11> */
.L_x_323:
[----:B------:R-:W-:-:S04]  /*51b0*/  FFMA.FTZ R138, R238, R146, R195 ;  /* 0x00000092ee8a7223 */ /* 0x000fc800000100c3 */
[----:B------:R-:W-:Y:S01]  /*51c0*/  FADD.FTZ R139, R227, -R138 ;  /* 0x8000008ae38b7221 */ /* 0x000fe20000010000 */
[----:B------:R-:W-:-:S03]  /*51d0*/  @P3 PRMT R138, RZ, 0x5410, R127 ;  /* 0x00005410ff8a3816 */ /* 0x000fc6000000007f */
[----:B------:R-:W-:-:S04]  /*51e0*/  FMUL.FTZ R139, R194, R139 ;  /* 0x0000008bc28b7220 */ /* 0x000fc80000410000 */
[----:B------:R-:W-:Y:S02]  /*51f0*/  @P3 FADD.FTZ R139, R139, R138 ;  /* 0x0000008a8b8b3221 */ /* 0x000fe40000010000 */
.L_x_324:
[----:B------:R-:W-:Y:S05]  /*5200*/  BSYNC B1 ;  /* 0x0000000000017941 */ /* 0x000fea0003800000 */
.L_x_322:
        /* <DEDUP_REMOVED lines=11> */
.L_x_326:
[----:B------:R-:W-:Y:S01]  /*52c0*/  FFMA.FTZ R195, R191, R146, R195 ;  /* 0x00000092bfc37223 */ /* 0x000fe200000100c3 */
[----:B------:R-:W-:-:S03]  /*52d0*/  @P3 PRMT R139, RZ, 0x7610, R127 ;  /* 0x00007610ff8b3816 */ /* 0x000fc6000000007f */
[----:B------:R-:W-:-:S04]  /*52e0*/  FADD.FTZ R195, R152, -R195 ;  /* 0x800000c398c37221 */ /* 0x000fc80000010000 */
[----:B------:R-:W-:-:S04]  /*52f0*/  FMUL.FTZ R194, R194, R195 ;  /* 0x000000c3c2c27220 */ /* 0x000fc80000410000 */
[----:B------:R-:W-:Y:S02]  /*5300*/  @P3 FADD.FTZ R194, R194, R139 ;  /* 0x0000008bc2c23221 */ /* 0x000fe40000010000 */
.L_x_327:
[----:B------:R-:W-:Y:S05]  /*5310*/  BSYNC B1 ;  /* 0x0000000000017941 */ /* 0x000fea0003800000 */
.L_x_325:
[----:B------:R-:W-:Y:S01]  /*5320*/  @P0 F2FP.BF16.PACK_AB R146, RZ, R194 ;  /* 0x000000c2ff92023e */ /* 0x000fe200000010ff */
[----:B------:R-:W-:Y:S01]  /*5330*/  @P2 FMUL.FTZ R194, R194, c[0x0][0x1ec] ;  /* 0x00007b00c2c22a20 */ /* 0x000fe20000410000 */
[----:B------:R-:W-:Y:S02]  /*5340*/  @P0 IADD3 R138, R197, 0x80, RZ ;  /* 0x00000080c58a0810 */ /* 0x000fe40007ffe0ff */
[----:B------:R-:W-:Y:S02]  /*5350*/  @P0 MOV R139, 0x10 ;  /* 0x00000010008b0802 */ /* 0x000fe40000000f00 */
[----:B------:R-:W-:Y:S02]  /*5360*/  @P2 IADD3 R172, R144, 0x80, RZ ;  /* 0x0000008090ac2810 */ /* 0x000fe40007ffe0ff */
[----:B------:R-:W-:Y:S01]  /*5370*/  @P2 MOV R173, 0x10 ;  /* 0x0000001000ad2802 */ /* 0x000fe20000000f00 */
[----:B------:R-:W-:Y:S01]  /*5380*/  @P0 IMAD.WIDE.U32 R138, R138, R139, c[0x0][0x258] ;  /* 0x000096008a8a0625 */ /* 0x000fe200078e008b */
[----:B------:R-:W-:-:S02]  /*5390*/  @P2 F2FP.BF16.PACK_AB R194, RZ, R194 ;  /* 0x000000c2ffc2223e */ /* 0x000fc400000010ff */
[----:B------:R-:W-:Y:S01]  /*53a0*/  @P0 PRMT R131, R131, 0x5410, R146 ;  /* 0x0000541083830816 */ /* 0x000fe20000000092 */
[----:B------:R-:W-:Y:S01]  /*53b0*/  @P2 IMAD.WIDE.U32 R172, R172, R173, c[0x0][0x248] ;  /* 0x00009200acac2625 */ /* 0x000fe200078e00ad */
[----:B------:R-:W-:Y:S02]  /*53c0*/  @P2 PRMT R135, R135, 0x5410, R194 ;  /* 0x0000541087872816 */ /* 0x000fe400000000c2 */
[----:B------:R-:W-:Y:S01]  /*53d0*/  MOV R195, c[0x0][0x160] ;  /* 0x0000580000c37a02 */ /* 0x000fe20000000f00 */
[----:B------:R0:W-:Y:S03]  /*53e0*/  @P0 STG.E.128 [R138.64], R128 ;  /* 0x000000808a000986 */ /* 0x0001e6000c101d04 */
[----:B------:R-:W-:Y:S01]  /*53f0*/  LEA R2, R195, R2, 0x2 ;  /* 0x00000002c3027211 */ /* 0x000fe200078e10ff */
[----:B------:R0:W-:Y:S03]  /*5400*/  @P2 STG.E.128 [R172.64], R132 ;  /* 0x00000084ac002986 */ /* 0x0001e6000c101d04 */
[----:B------:R-:W-:-:S13]  /*5410*/  ISETP.GE.AND P0, PT, R2, c[0x0][0x164], PT ;  /* 0x0000590002007a0c */ /* 0x000fda0003f06270 */
[----:B0-----:R-:W-:Y:S01]  /*5420*/  @P0 CALL.REL.NOINC `(.L_x_202) ;  /* 0x0000001000000944 */ /* 0x001fe20003c00000 */
[----:B------:R-:W-:Y:S05]  /*5430*/  BRA `(.L_x_328) ;  /* 0xffffb48000007947 */ /* 0x000fea000383ffff */
.L_x_202:
[----:B------:R-:W-:Y:S05]  /*5440*/  BSYNC B0 ;  /* 0x0000000000007941 */ /* 0x000fea0003800000 */
.L_x_200:
        /* <DEDUP_REMOVED lines=12> */
[----:B------:R0:W-:Y:S04]  /*5510*/  STS.128 [R2+0xc10], R76 ;  /* 0x000c104c02007388 */ /* 0x0001e80000000c00 */
        /* <DEDUP_REMOVED lines=12> */
[----:B------:R-:W-:Y:S04]  /*55e0*/  LDS R13, [R0.X4+0x1c00] ;  /* 0x001c0000000d7984 */ /* 0x000fe80000004800 */
[----:B------:R-:W-:Y:S04]  /*55f0*/  LDS R16, [R0.X4+0x1e00] ;  /* 0x001e000000107984 */ /* 0x000fe80000004800 */
[----:B------:R-:W-:Y:S01]  /*5600*/  LDS R15, [R0.X4+0x2000] ;  /* 0x00200000000f7984 */ /* 0x000fe20000004800 */
[----:B-1----:R-:W-:-:S03]  /*5610*/  FADD.FTZ R3, RZ, R3 ;  /* 0x00000003ff037221 */ /* 0x002fc60000010000 */
[----:B------:R-:W-:Y:S01]  /*5620*/  LDS R18, [R0.X4+0x2200] ;  /* 0x0022000000127984 */ /* 0x000fe20000004800 */
[----:B--2---:R-:W-:-:S03]  /*5630*/  FADD.FTZ R4, RZ, R4 ;  /* 0x00000004ff047221 */ /* 0x004fc60000010000 */
[----:B------:R-:W-:Y:S01]  /*5640*/  LDS R17, [R0.X4+0x2400] ;  /* 0x0024000000117984 */ /* 0x000fe20000004800 */
[----:B0-----:R-:W-:-:S03]  /*5650*/  FADD.FTZ R5, RZ, R5 ;  /* 0x00000005ff057221 */ /* 0x001fc60000010000 */
[----:B------:R-:W0:Y:S01]  /*5660*/  LDS R9, [R0.X4+0x1200] ;  /* 0x0012000000097984 */ /* 0x000e220000004800 */
[----:B---3--:R-:W-:-:S03]  /*5670*/  FADD.FTZ R10, R3, R6 ;  /* 0x00000006030a7221 */ /* 0x008fc60000010000 */
[----:B------:R-:W1:Y:S01]  /*5680*/  LDS R20, [R0.X4+0x2600] ;  /* 0x0026000000147984 */ /* 0x000e620000004800 */
[----:B----4-:R-:W-:-:S03]  /*5690*/  FADD.FTZ R11, R4, R7 ;  /* 0x00000007040b7221 */ /* 0x010fc60000010000 */
[----:B------:R-:W2:Y:S01]  /*56a0*/  LDS R3, [R0.X4+0x600] ;  /* 0x0006000000037984 */ /* 0x000ea20000004800 */
[----:B-----5:R-:W-:-:S03]  /*56b0*/  FADD.FTZ R12, R5, R8 ;  /* 0x00000008050c7221 */ /* 0x020fc60000010000 */
        /* <DEDUP_REMOVED lines=10> */
[----:B-1----:R-:W-:-:S03]  /*5760*/  FADD.FTZ R9, R9, R20 ;  /* 0x0000001409097221 */ /* 0x002fc60000010000 */
[----:B------:R-:W1:Y:S01]  /*5770*/  LDS R23, [R0.X4+0x3000] ;  /* 0x0030000000177984 */ /* 0x000e620000004800 */
[----:B--2---:R-:W-:-:S03]  /*5780*/  FADD.FTZ R3, RZ, R3 ;  /* 0x00000003ff037221 */ /* 0x004fc60000010000 */
[----:B------:R-:W2:Y:S01]  /*5790*/  LDS R26, [R0.X4+0x3200] ;  /* 0x00320000001a7984 */ /* 0x000ea20000004800 */
[----:B------:R-:W-:Y:S02]  /*57a0*/  FADD.FTZ R3, R3, R14 ;  /* 0x0000000e03037221 */ /* 0x000fe40000010000 */
[----:B---3--:R-:W-:Y:S01]  /*57b0*/  FADD.FTZ R4, RZ, R4 ;  /* 0x00000004ff047221 */ /* 0x008fe20000010000 */
[----:B------:R-:W3:Y:S01]  /*57c0*/  LDS R25, [R0.X4+0x3400] ;  /* 0x0034000000197984 */ /* 0x000ee20000004800 */
[----:B----4-:R-:W-:Y:S02]  /*57d0*/  FADD.FTZ R5, RZ, R5 ;  /* 0x00000005ff057221 */ /* 0x010fe40000010000 */
[----:B------:R-:W-:Y:S01]  /*57e0*/  FADD.FTZ R4, R4, R13 ;  /* 0x0000000d04047221 */ /* 0x000fe20000010000 */
[----:B------:R-:W4:Y:S01]  /*57f0*/  LDS R68, [R0.X4+0x3600] ;  /* 0x0036000000447984 */ /* 0x000f220000004800 */
[----:B-----5:R-:W-:Y:S02]  /*5800*/  FADD.FTZ R6, RZ, R6 ;  /* 0x00000006ff067221 */ /* 0x020fe40000010000 */
[----:B------:R-:W-:Y:S01]  /*5810*/  FADD.FTZ R5, R5, R16 ;  /* 0x0000001005057221 */ /* 0x000fe20000010000 */
[----:B------:R-:W5:Y:S01]  /*5820*/  LDS R27, [R0.X4+0x3800] ;  /* 0x00380000001b7984 */ /* 0x000f620000004800 */
[----:B------:R-:W-:-:S02]  /*5830*/  FADD.FTZ R6, R6, R15 ;  /* 0x0000000f06067221 */ /* 0x000fc40000010000 */
[----:B------:R-:W-:Y:S01]  /*5840*/  FADD.FTZ R7, RZ, R7 ;  /* 0x00000007ff077221 */ /* 0x000fe20000010000 */
[----:B------:R-:W5:Y:S01]  /*5850*/  LDS R70, [R0.X4+0x3a00] ;  /* 0x003a000000467984 */ /* 0x000f620000004800 */
[----:B------:R-:W-:Y:S02]  /*5860*/  FADD.FTZ R8, RZ, R8 ;  /* 0x00000008ff087221 */ /* 0x000fe40000010000 */
[----:B------:R-:W-:Y:S01]  /*5870*/  FADD.FTZ R7, R7, R18 ;  /* 0x0000001207077221 */ /* 0x000fe20000010000 */
[----:B------:R-:W5:Y:S01]  /*5880*/  LDS R69, [R0.X4+0x3c00] ;  /* 0x003c000000457984 */ /* 0x000f620000004800 */
[----:B------:R-:W-:Y:S02]  /*5890*/  FADD.FTZ R8, R8, R17 ;  /* 0x0000001108087221 */ /* 0x000fe40000010000 */
[----:B------:R-:W-:Y:S01]  /*58a0*/  FADD.FTZ R10, R10, R19 ;  /* 0x000000130a0a7221 */ /* 0x000fe20000010000 */
[----:B------:R-:W5:Y:S01]  /*58b0*/  LDS R72, [R0.X4+0x3e00] ;  /* 0x003e000000487984 */ /* 0x000f620000004800 */
[----:B------:R-:W-:-:S03]  /*58c0*/  FADD.FTZ R11, R11, R22 ;  /* 0x000000160b0b7221 */ /* 0x000fc60000010000 */
[----:B------:R-:W5:Y:S01]  /*58d0*/  LDS R71, [R0.X4+0x4000] ;  /* 0x0040000000477984 */ /* 0x000f620000004800 */
[----:B------:R-:W-:-:S03]  /*58e0*/  FADD.FTZ R12, R12, R21 ;  /* 0x000000150c0c7221 */ /* 0x000fc60000010000 */
[----:B------:R-:W5:Y:S01]  /*58f0*/  LDS R74, [R0.X4+0x4200] ;  /* 0x00420000004a7984 */ /* 0x000f620000004800 */
[----:B0-----:R-:W-:-:S03]  /*5900*/  FADD.FTZ R3, R3, R24 ;  /* 0x0000001803037221 */ /* 0x001fc60000010000 */
[----:B------:R-:W0:Y:S01]  /*5910*/  LDS R73, [R0.X4+0x4400] ;  /* 0x0044000000497984 */ /* 0x000e220000004800 */
[----:B-1----:R-:W-:-:S03]  /*5920*/  FADD.FTZ R4, R4, R23 ;  /* 0x0000001704047221 */ /* 0x002fc60000010000 */
[----:B------:R-:W-:Y:S01]  /*5930*/  LDS R76, [R0.X4+0x4600] ;  /* 0x00460000004c7984 */ /* 0x000fe20000004800 */
[----:B--2---:R-:W-:-:S03]  /*5940*/  FADD.FTZ R5, R5, R26 ;  /* 0x0000001a05057221 */ /* 0x004fc60000010000 */
[----:B------:R-:W1:Y:S01]  /*5950*/  LDS R75, [R0.X4+0x4800] ;  /* 0x00480000004b7984 */ /* 0x000e620000004800 */
[----:B---3--:R-:W-:-:S03]  /*5960*/  FADD.FTZ R6, R6, R25 ;  /* 0x0000001906067221 */ /* 0x008fc60000010000 */
[----:B------:R-:W2:Y:S01]  /*5970*/  LDS R78, [R0.X4+0x4a00] ;  /* 0x004a0000004e7984 */ /* 0x000ea20000004800 */
[----:B----4-:R-:W-:-:S03]  /*5980*/  FADD.FTZ R7, R7, R68 ;  /* 0x0000004407077221 */ /* 0x010fc60000010000 */
[----:B------:R-:W3:Y:S01]  /*5990*/  LDS R77, [R0.X4+0x4c00] ;  /* 0x004c0000004d7984 */ /* 0x000ee20000004800 */
[----:B-----5:R-:W-:-:S03]  /*59a0*/  FADD.FTZ R8, R8, R27 ;  /* 0x0000001b08087221 */ /* 0x020fc60000010000 */
[----:B------:R-:W4:Y:S01]  /*59b0*/  LDS R80, [R0.X4+0x4e00] ;  /* 0x004e000000507984 */ /* 0x000f220000004800 */
[----:B------:R-:W-:-:S03]  /*59c0*/  FADD.FTZ R9, R9, R70 ;  /* 0x0000004609097221 */ /* 0x000fc60000010000 */
[----:B------:R-:W-:Y:S01]  /*59d0*/  BAR.SYNC.DEFER_BLOCKING 0x0 ;  /* 0x0000000000007b1d */ /* 0x000fe20000010000 */
[----:B------:R-:W-:Y:S02]  /*59e0*/  FADD.FTZ R69, R10, R69 ;  /* 0x000000450a457221 */ /* 0x000fe40000010000 */
[----:B------:R-:W-:Y:S02]  /*59f0*/  FADD.FTZ R11, R11, R72 ;  /* 0x000000480b0b7221 */ /* 0x000fe40000010000 */
[----:B------:R-:W-:Y:S02]  /*5a00*/  FADD.FTZ R71, R12, R71 ;  /* 0x000000470c477221 */ /* 0x000fe40000010000 */
[----:B------:R-:W-:Y:S02]  /*5a10*/  FADD.FTZ R13, R3, R74 ;  /* 0x0000004a030d7221 */ /* 0x000fe40000010000 */
[----:B0-----:R-:W-:Y:S01]  /*5a20*/  FADD.FTZ R73, R4, R73 ;  /* 0x0000004904497221 */ /* 0x001fe20000010000 */
[----:B------:R-:W-:Y:S01]  /*5a30*/  STS.128 [R2], R28 ;  /* 0x0000001c02007388 */ /* 0x000fe20000000c00 */
[----:B-1----:R-:W-:-:S03]  /*5a40*/  FADD.FTZ R75, R6, R75 ;  /* 0x0000004b064b7221 */ /* 0x002fc60000010000 */
[----:B------:R-:W-:Y:S01]  /*5a50*/  STS.128 [R2+0x10], R32 ;  /* 0x0000102002007388 */ /* 0x000fe20000000c00 */
[----:B--2---:R-:W-:-:S03]  /*5a60*/  FADD.FTZ R7, R7, R78 ;  /* 0x0000004e07077221 */ /* 0x004fc60000010000 */
[----:B------:R-:W-:Y:S01]  /*5a70*/  STS.128 [R2+0x400], R36 ;  /* 0x0004002402007388 */ /* 0x000fe20000000c00 */
[----:B---3--:R-:W-:-:S03]  /*5a80*/  FADD.FTZ R77, R8, R77 ;  /* 0x0000004d084d7221 */ /* 0x008fc60000010000 */
[----:B------:R-:W-:Y:S01]  /*5a90*/  STS.128 [R2+0x410], R40 ;  /* 0x0004102802007388 */ /* 0x000fe20000000c00 */
[----:B----4-:R-:W-:-:S03]  /*5aa0*/  FADD.FTZ R9, R9, R80 ;  /* 0x0000005009097221 */ /* 0x010fc60000010000 */
[----:B------:R-:W-:Y:S04]  /*5ab0*/  STS.128 [R2+0x800], R44 ;  /* 0x0008002c02007388 */ /* 0x000fe80000000c00 */
[----:B------:R-:W-:Y:S04]  /*5ac0*/  STS.128 [R2+0x810], R48 ;  /* 0x0008103002007388 */ /* 0x000fe80000000c00 */
[----:B------:R-:W-:Y:S04]  /*5ad0*/  STS.128 [R2+0xc00], R52 ;  /* 0x000c003402007388 */ /* 0x000fe80000000c00 */
[----:B------:R-:W-:Y:S04]  /*5ae0*/  STS.128 [R2+0xc10], R56 ;  /* 0x000c103802007388 */ /* 0x000fe80000000c00 */
[----:B------:R-:W-:Y:S04]  /*5af0*/  STS.128 [R2+0x1000], R60 ;  /* 0x0010003c02007388 */ /* 0x000fe80000000c00 */
[----:B------:R0:W-:Y:S04]  /*5b00*/  STS.128 [R2+0x1010], R64 ;  /* 0x0010104002007388 */ /* 0x0001e80000000c00 */
[----:B------:R-:W-:Y:S01]  /*5b10*/  BAR.SYNC.DEFER_BLOCKING 0x0 ;  /* 0x0000000000007b1d */ /* 0x000fe20000010000 */
[----:B0-----:R-:W-:-:S04]  /*5b20*/  IADD3 R2, P0, R79, R0, RZ ;  /* 0x000000004f027210 */ /* 0x001fc80007f1e0ff */
[----:B------:R-:W-:Y:S02]  /*5b30*/  IADD3.X R15, RZ, RZ, RZ, P0, !PT ;  /* 0x000000ffff0f7210 */ /* 0x000fe400007fe4ff */
[C---:B------:R-:W-:Y:S02]  /*5b40*/  SHF.L.U32 R4, R2.reuse, 0x2, RZ ;  /* 0x0000000202047819 */ /* 0x040fe400000006ff */
[----:B------:R-:W-:Y:S01]  /*5b50*/  SHF.L.U64.HI R16, R2, 0x2, R15 ;  /* 0x0000000202107819 */ /* 0x000fe2000001020f */
[----:B------:R-:W-:Y:S01]  /*5b60*/  FADD.FTZ R15, R5, R76 ;  /* 0x0000004c050f7221 */ /* 0x000fe20000010000 */
[----:B------:R-:W-:Y:S01]  /*5b70*/  IADD3 R2, P0, R4, c[0x0][0x228], RZ ;  /* 0x00008a0004027a10 */ /* 0x000fe20007f1e0ff */
[----:B------:R-:W0:Y:S03]  /*5b80*/  LDS R28, [R0.X4] ;  /* 0x00000000001c7984 */ /* 0x000e260000004800 */
[----:B------:R-:W-:Y:S01]  /*5b90*/  IADD3.X R3, R16, c[0x0][0x22c], RZ, P0, !PT ;  /* 0x00008b0010037a10 */ /* 0x000fe200007fe4ff */
[----:B------:R-:W1:Y:S01]  /*5ba0*/  LDS R29, [R0.X4+0x1400] ;  /* 0x00140000001d7984 */ /* 0x000e620000004800 */
[----:B------:R-:W-:-:S03]  /*5bb0*/  IADD3 R4, P0, R4, c[0x0][0x220], RZ ;  /* 0x0000880004047a10 */ /* 0x000fc60007f1e0ff */
[----:B------:R-:W2:Y:S01]  /*5bc0*/  LDS R31, [R0.X4+0x2800] ;  /* 0x00280000001f7984 */ /* 0x000ea20000004800 */
[----:B------:R-:W-:-:S03]  /*5bd0*/  IADD3.X R5, R16, c[0x0][0x224], RZ, P0, !PT ;  /* 0x0000890010057a10 */ /* 0x000fc600007fe4ff */
[----:B------:R-:W3:Y:S04]  /*5be0*/  LDS R33, [R0.X4+0x3c00] ;  /* 0x003c000000217984 */ /* 0x000ee80000004800 */
[----:B------:R-:W4:Y:S04]  /*5bf0*/  LDS R14, [R0.X4+0x200] ;  /* 0x00020000000e7984 */ /* 0x000f280000004800 */
        /* <DEDUP_REMOVED lines=20> */
[----:B------:R-:W5:Y:S01]  /*5d40*/  LDS R14, [R0.X4+0xc00] ;  /* 0x000c0000000e7984 */ /* 0x000f620000004800 */
[----:B------:R-:W-:-:S03]  /*5d50*/  FADD.FTZ R6, RZ, R6 ;  /* 0x00000006ff067221 */ /* 0x000fc60000010000 */
[----:B------:R-:W5:Y:S01]  /*5d60*/  LDS R35, [R0.X4+0x2e00] ;  /* 0x002e000000237984 */ /* 0x000f620000004800 */
[----:B------:R-:W-:-:S03]  /*5d70*/  FADD.FTZ R6, R6, R19 ;  /* 0x0000001306067221 */ /* 0x000fc60000010000 */
[----:B------:R-:W5:Y:S04]  /*5d80*/  LDS R25, [R0.X4+0x1e00] ;  /* 0x001e000000197984 */ /* 0x000f680000004800 */
[----:B------:R-:W5:Y:S01]  /*5d90*/  LDS R16, [R0.X4+0xe00] ;  /* 0x000e000000107984 */ /* 0x000f620000004800 */
[----:B0-----:R-:W-:-:S03]  /*5da0*/  FADD.FTZ R8, RZ, R8 ;  /* 0x00000008ff087221 */ /* 0x001fc60000010000 */
        /* <DEDUP_REMOVED lines=16> */
[----:B------:R-:W-:-:S03]  /*5eb0*/  FADD.FTZ R12, R12, R25 ;  /* 0x000000190c0c7221 */ /* 0x000fc60000010000 */
[----:B------:R-:W5:Y:S01]  /*5ec0*/  LDS R41, [R0.X4+0x3400] ;  /* 0x0034000000297984 */ /* 0x000f620000004800 */
[----:B------:R-:W-:-:S03]  /*5ed0*/  FADD.FTZ R16, RZ, R16 ;  /* 0x00000010ff107221 */ /* 0x000fc60000010000 */
[----:B------:R-:W5:Y:S01]  /*5ee0*/  LDS R20, [R0.X4+0x2400] ;  /* 0x0024000000147984 */ /* 0x000f620000004800 */
[----:B0-----:R-:W-:-:S03]  /*5ef0*/  FADD.FTZ R47, R6, R47 ;  /* 0x0000002f062f7221 */ /* 0x001fc60000010000 */
[----:B------:R-:W0:Y:S01]  /*5f00*/  LDS R53, [R0.X4+0x4600] ;  /* 0x0046000000357984 */ /* 0x000e220000004800 */
[----:B-1----:R-:W-:-:S03]  /*5f10*/  FADD.FTZ R10, R10, R37 ;  /* 0x000000250a0a7221 */ /* 0x002fc60000010000 */
        /* <DEDUP_REMOVED lines=16> */
[----:B------:R-:W-:Y:S01]  /*6020*/  STG.E [R4.64], R69 ;  /* 0x0000004504007986 */ /* 0x000fe2000c101904 */
[----:B------:R-:W-:-:S03]  /*6030*/  FADD.FTZ R17, R17, R20 ;  /* 0x0000001411117221 */ /* 0x000fc60000010000 */
[----:B------:R-:W-:Y:S01]  /*6040*/  STG.E [R2.64+0x200], R45 ;  /* 0x0002002d02007986 */ /* 0x000fe2000c101904 */
[----:B0-----:R-:W-:-:S03]  /*6050*/  FADD.FTZ R53, R12, R53 ;  /* 0x000000350c357221 */ /* 0x001fc60000010000 */
[----:B------:R-:W-:Y:S01]  /*6060*/  STG.E [R4.64+0x200], R11 ;  /* 0x0002000b04007986 */ /* 0x000fe2000c101904 */
[----:B-1----:R-:W-:-:S03]  /*6070*/  FADD.FTZ R16, R16, R43 ;  /* 0x0000002b10107221 */ /* 0x002fc60000010000 */
        /* <DEDUP_REMOVED lines=8> */
[----:B------:R-:W-:Y:S01]  /*6100*/  STG.E [R2.64+0x800], R51 ;  /* 0x0008003302007986 */ /* 0x000fe2000c101904 */
[----:B------:R-:W-:-:S03]  /*6110*/  FADD.FTZ R18, R18, R19 ;  /* 0x0000001312127221 */ /* 0x000fc60000010000 */
[----:B------:R-:W-:Y:S01]  /*6120*/  STG.E [R4.64+0x800], R73 ;  /* 0x0008004904007986 */ /* 0x000fe2000c101904 */
[----:B------:R-:W-:-:S03]  /*6130*/  FADD.FTZ R17, R17, R24 ;  /* 0x0000001811117221 */ /* 0x000fc60000010000 */
[----:B------:R-:W-:Y:S01]  /*6140*/  STG.E [R2.64+0xa00], R53 ;  /* 0x000a003502007986 */ /* 0x000fe2000c101904 */
[----:B------:R-:W-:-:S03]  /*6150*/  FADD.FTZ R33, R18, R33 ;  /* 0x0000002112217221 */ /* 0x000fc60000010000 */
        /* <DEDUP_REMOVED lines=10> */
.L_x_206:
[----:B------:R-:W-:Y:S01]  /*6200*/  HFMA2.MMA R192, -RZ, RZ, 0, 5.9604644775390625e-08 ;  /* 0x00000001ffc07435 */ /* 0x000fe200000001ff */
[----:B------:R-:W-:-:S02]  /*6210*/  MOV R201, R144 ;  /* 0x0000009000c97202 */ /* 0x000fc40000000f00 */
[----:B------:R-:W-:Y:S02]  /*6220*/  MOV R174, 0x1f ;  /* 0x0000001f00ae7802 */ /* 0x000fe40000000f00 */
[----:B------:R-:W-:Y:S02]  /*6230*/  MOV R199, 0xffffffff ;  /* 0xffffffff00c77802 */ /* 0x000fe40000000f00 */
[----:B------:R-:W-:Y:S02]  /*6240*/  MOV R138, 0x6260 ;  /* 0x00006260008a7802 */ /* 0x000fe40000000f00 */
[----:B-----5:R-:W-:Y:S05]  /*6250*/  CALL.REL.NOINC `($__internal_3_$__cuda_sm70_shflsync_bfly_p) ;  /* 0x0000046000007944 */ /* 0x020fea0003c00000 */
[----:B-1----:R-:W-:Y:S01]  /*6260*/  MOV R173, R199 ;  /* 0x000000c700ad7202 */ /* 0x002fe20000000f00 */
[----:B0-----:R-:W-:Y:S05]  /*6270*/  BRA `(.L_x_329) ;  /* 0xffffc21000007947 */ /* 0x001fea000383ffff */
.L_x_207:
[----:B------:R-:W-:Y:S01]  /*6280*/  HFMA2.MMA R192, -RZ, RZ, 0, 5.9604644775390625e-08 ;  /* 0x00000001ffc07435 */ /* 0x000fe200000001ff */
[----:B------:R-:W-:Y:S02]  /*6290*/  MOV R201, R146 ;  /* 0x0000009200c97202 */ /* 0x000fe40000000f00 */
[----:B------:R-:W-:Y:S02]  /*62a0*/  MOV R174, 0x1f ;  /* 0x0000001f00ae7802 */ /* 0x000fe40000000f00 */
[----:B------:R-:W-:-:S02]  /*62b0*/  MOV R199, 0xffffffff ;  /* 0xffffffff00c77802 */ /* 0x000fc40000000f00 */
[----:B------:R-:W-:Y:S02]  /*62c0*/  MOV R138, 0x62e0 ;  /* 0x000062e0008a7802 */ /* 0x000fe40000000f00 */
[----:B01---5:R-:W-:Y:S05]  /*62d0*/  CALL.REL.NOINC `($__internal_3_$__cuda_sm70_shflsync_bfly_p) ;  /* 0x000003e000007944 */ /* 0x023fea0003c00000 */
[----:B------:R-:W-:Y:S01]  /*62e0*/  FADD.FTZ R173, R173, R144 ;  /* 0x00000090adad7221 */ /* 0x000fe20000010000 */
[----:B0-----:R-:W-:Y:S01]  /*62f0*/  HFMA2.MMA R192, -RZ, RZ, 0, 1.1920928955078125e-07 ;  /* 0x00000002ffc07435 */ /* 0x001fe200000001ff */
[----:B-1----:R-:W-:Y:S01]  /*6300*/  FADD.FTZ R146, R146, R199 ;  /* 0x000000c792927221 */ /* 0x002fe20000010000 */
[----:B------:R-:W-:Y:S02]  /*6310*/  MOV R174, 0x1f ;  /* 0x0000001f00ae7802 */ /* 0x000fe40000000f00 */
[----:B------:R-:W-:Y:S02]  /*6320*/  MOV R199, 0xffffffff ;  /* 0xffffffff00c77802 */ /* 0x000fe40000000f00 */
[----:B------:R-:W-:Y:S02]  /*6330*/  MOV R201, R173 ;  /* 0x000000ad00c97202 */ /* 0x000fe40000000f00 */
[----:B------:R-:W-:Y:S02]  /*6340*/  MOV R138, 0x6360 ;  /* 0x00006360008a7802 */ /* 0x000fe40000000f00 */
[----:B------:R-:W-:Y:S05]  /*6350*/  CALL.REL.NOINC `($__internal_3_$__cuda_sm70_shflsync_bfly_p) ;  /* 0x0000036000007944 */ /* 0x000fea0003c00000 */
[----:B0-----:R-:W-:Y:S01]  /*6360*/  HFMA2.MMA R192, -RZ, RZ, 0, 1.1920928955078125e-07 ;  /* 0x00000002ffc07435 */ /* 0x001fe200000001ff */
[----:B-1----:R-:W-:-:S02]  /*6370*/  MOV R144, R199 ;  /* 0x000000c700907202 */ /* 0x002fc40000000f00 */
[----:B------:R-:W-:Y:S02]  /*6380*/  MOV R201, R146 ;  /* 0x0000009200c97202 */ /* 0x000fe40000000f00 */
[----:B------:R-:W-:Y:S02]  /*6390*/  MOV R174, 0x1f ;  /* 0x0000001f00ae7802 */ /* 0x000fe40000000f00 */
[----:B------:R-:W-:Y:S02]  /*63a0*/  MOV R199, 0xffffffff ;  /* 0xffffffff00c77802 */ /* 0x000fe40000000f00 */
[----:B------:R-:W-:Y:S02]  /*63b0*/  MOV R138, 0x63d0 ;  /* 0x000063d0008a7802 */ /* 0x000fe40000000f00 */
[----:B------:R-:W-:Y:S05]  /*63c0*/  CALL.REL.NOINC `($__internal_3_$__cuda_sm70_shflsync_bfly_p) ;  /* 0x000002f000007944 */ /* 0x000fea0003c00000 */
[----:B------:R-:W-:Y:S01]  /*63d0*/  FADD.FTZ R173, R144, R173 ;  /* 0x000000ad90ad7221 */ /* 0x000fe20000010000 */
[----:B0-----:R-:W-:Y:S01]  /*63e0*/  HFMA2.MMA R192, -RZ, RZ, 0, 2.384185791015625e-07 ;  /* 0x00000004ffc07435 */ /* 0x001fe200000001ff */
[----:B-1----:R-:W-:Y:S01]  /*63f0*/  FADD.FTZ R146, R146, R199 ;  /* 0x000000c792927221 */ /* 0x002fe20000010000 */
[----:B------:R-:W-:Y:S02]  /*6400*/  MOV R174, 0x1f ;  /* 0x0000001f00ae7802 */ /* 0x000fe40000000f00 */
[----:B------:R-:W-:-:S02]  /*6410*/  MOV R199, 0xffffffff ;  /* 0xffffffff00c77802 */ /* 0x000fc40000000f00 */
[----:B------:R-:W-:Y:S02]  /*6420*/  MOV R201, R173 ;  /* 0x000000ad00c97202 */ /* 0x000fe40000000f00 */
[----:B------:R-:W-:Y:S02]  /*6430*/  MOV R138, 0x6450 ;  /* 0x00006450008a7802 */ /* 0x000fe40000000f00 */
[----:B------:R-:W-:Y:S05]  /*6440*/  CALL.REL.NOINC `($__internal_3_$__cuda_sm70_shflsync_bfly_p) ;  /* 0x0000027000007944 */ /* 0x000fea0003c00000 */
[----:B0-----:R-:W-:Y:S01]  /*6450*/  HFMA2.MMA R192, -RZ, RZ, 0, 2.384185791015625e-07 ;  /* 0x00000004ffc07435 */ /* 0x001fe200000001ff */
[----:B-1----:R-:W-:Y:S02]  /*6460*/  MOV R144, R199 ;  /* 0x000000c700907202 */ /* 0x002fe40000000f00 */
[----:B------:R-:W-:Y:S02]  /*6470*/  MOV R201, R146 ;  /* 0x0000009200c97202 */ /* 0x000fe40000000f00 */
[----:B------:R-:W-:Y:S02]  /*6480*/  MOV R174, 0x1f ;  /* 0x0000001f00ae7802 */ /* 0x000fe40000000f00 */
[----:B------:R-:W-:Y:S02]  /*6490*/  MOV R199, 0xffffffff ;  /* 0xffffffff00c77802 */ /* 0x000fe40000000f00 */
[----:B------:R-:W-:-:S02]  /*64a0*/  MOV R138, 0x64c0 ;  /* 0x000064c0008a7802 */ /* 0x000fc40000000f00 */
[----:B------:R-:W-:Y:S05]  /*64b0*/  CALL.REL.NOINC `($__internal_3_$__cuda_sm70_shflsync_bfly_p) ;  /* 0x0000020000007944 */ /* 0x000fea0003c00000 */
[----:B------:R-:W-:Y:S01]  /*64c0*/  FADD.FTZ R173, R144, R173 ;  /* 0x000000ad90ad7221 */ /* 0x000fe20000010000 */
[----:B0-----:R-:W-:Y:S01]  /*64d0*/  HFMA2.MMA R192, -RZ, RZ, 0, 4.76837158203125e-07 ;  /* 0x00000008ffc07435 */ /* 0x001fe200000001ff */
[----:B-1----:R-:W-:Y:S01]  /*64e0*/  FADD.FTZ R172, R146, R199 ;  /* 0x000000c792ac7221 */ /* 0x002fe20000010000 */
[----:B------:R-:W-:-:S02]  /*64f0*/  MOV R174, 0x1f ;  /* 0x0000001f00ae7802 */ /* 0x000fc40000000f00 */
[----:B------:R-:W-:Y:S02]  /*6500*/  MOV R199, 0xffffffff ;  /* 0xffffffff00c77802 */ /* 0x000fe40000000f00 */
[----:B------:R-:W-:Y:S02]  /*6510*/  MOV R201, R173 ;  /* 0x000000ad00c97202 */ /* 0x000fe40000000f00 */
[----:B------:R-:W-:Y:S02]  /*6520*/  MOV R138, 0x6540 ;  /* 0x00006540008a7802 */ /* 0x000fe40000000f00 */
[----:B------:R-:W-:Y:S05]  /*6530*/  CALL.REL.NOINC `($__internal_3_$__cuda_sm70_shflsync_bfly_p) ;  /* 0x0000018000007944 */ /* 0x000fea0003c00000 */
[----:B0-----:R-:W-:Y:S01]  /*6540*/  HFMA2.MMA R192, -RZ, RZ, 0, 4.76837158203125e-07 ;  /* 0x00000008ffc07435 */ /* 0x001fe200000001ff */
[----:B-1----:R-:W-:Y:S02]  /*6550*/  MOV R144, R199 ;  /* 0x000000c700907202 */ /* 0x002fe40000000f00 */
[----:B------:R-:W-:Y:S02]  /*6560*/  MOV R201, R172 ;  /* 0x000000ac00c97202 */ /* 0x000fe40000000f00 */
[----:B------:R-:W-:Y:S02]  /*6570*/  MOV R174, 0x1f ;  /* 0x0000001f00ae7802 */ /* 0x000fe40000000f00 */
[----:B------:R-:W-:-:S02]  /*6580*/  MOV R199, 0xffffffff ;  /* 0xffffffff00c77802 */ /* 0x000fc40000000f00 */
[----:B------:R-:W-:Y:S02]  /*6590*/  MOV R138, 0x65b0 ;  /* 0x000065b0008a7802 */ /* 0x000fe40000000f00 */
[----:B------:R-:W-:Y:S05]  /*65a0*/  CALL.REL.NOINC `($__internal_3_$__cuda_sm70_shflsync_bfly_p) ;  /* 0x0000011000007944 */ /* 0x000fea0003c00000 */
[----:B------:R-:W-:Y:S01]  /*65b0*/  FADD.FTZ R146, R144, R173 ;  /* 0x000000ad90927221 */ /* 0x000fe20000010000 */
[----:B0-----:R-:W-:Y:S01]  /*65c0*/  HFMA2.MMA R192, -RZ, RZ, 0, 9.5367431640625e-07 ;  /* 0x00000010ffc07435 */ /* 0x001fe200000001ff */
[----:B-1----:R-:W-:Y:S01]  /*65d0*/  FADD.FTZ R172, R172, R199 ;  /* 0x000000c7acac7221 */ /* 0x002fe20000010000 */
[----:B------:R-:W-:Y:S02]  /*65e0*/  MOV R174, 0x1f ;  /* 0x0000001f00ae7802 */ /* 0x000fe40000000f00 */
[----:B------:R-:W-:Y:S02]  /*65f0*/  MOV R199, 0xffffffff ;  /* 0xffffffff00c77802 */ /* 0x000fe40000000f00 */
[----:B------:R-:W-:Y:S02]  /*6600*/  MOV R201, R146 ;  /* 0x0000009200c97202 */ /* 0x000fe40000000f00 */
[----:B------:R-:W-:Y:S02]  /*6610*/  MOV R138, 0x6630 ;  /* 0x00006630008a7802 */ /* 0x000fe40000000f00 */
[----:B------:R-:W-:Y:S05]  /*6620*/  CALL.REL.NOINC `($__internal_3_$__cuda_sm70_shflsync_bfly_p) ;  /* 0x0000009000007944 */ /* 0x000fea0003c00000 */
[----:B0-----:R-:W-:Y:S01]  /*6630*/  HFMA2.MMA R192, -RZ, RZ, 0, 9.5367431640625e-07 ;  /* 0x00000010ffc07435 */ /* 0x001fe200000001ff */
[----:B-1----:R-:W-:-:S02]  /*6640*/  MOV R173, R199 ;  /* 0x000000c700ad7202 */ /* 0x002fc40000000f00 */
[----:B------:R-:W-:Y:S02]  /*6650*/  MOV R201, R172 ;  /* 0x000000ac00c97202 */ /* 0x000fe40000000f00 */
[----:B------:R-:W-:Y:S02]  /*6660*/  MOV R174, 0x1f ;  /* 0x0000001f00ae7802 */ /* 0x000fe40000000f00 */
[----:B------:R-:W-:Y:S02]  /*6670*/  MOV R199, 0xffffffff ;  /* 0xffffffff00c77802 */ /* 0x000fe40000000f00 */
[----:B------:R-:W-:Y:S02]  /*6680*/  MOV R138, 0x66a0 ;  /* 0x000066a0008a7802 */ /* 0x000fe40000000f00 */
[----:B------:R-:W-:Y:S05]  /*6690*/  CALL.REL.NOINC `($__internal_3_$__cuda_sm70_shflsync_bfly_p) ;  /* 0x0000002000007944 */ /* 0x000fea0003c00000 */
[----:B-1----:R-:W-:Y:S01]  /*66a0*/  MOV R139, R199 ;  /* 0x000000c7008b7202 */ /* 0x002fe20000000f00 */
[----:B0-----:R-:W-:Y:S05]  /*66b0*/  BRA `(.L_x_330) ;  /* 0xffffbef000007947 */ /* 0x001fea000383ffff */
        .weak           $__internal_3_$__cuda_sm70_shflsync_bfly_p
        .type           $__internal_3_$__cuda_sm70_shflsync_bfly_p,@function
        .size           $__internal_3_$__cuda_sm70_shflsync_bfly_p,(.L_x_14885 - $__internal_3_$__cuda_sm70_shflsync_bfly_p)
$__internal_3_$__cuda_sm70_shflsync_bfly_p:
[----:B------:R-:W-:Y:S01]  /*66c0*/  HFMA2.MMA R139, -RZ, RZ, 0, 0 ;  /* 0x00000000ff8b7435 */ /* 0x000fe200000001ff */
[----:B------:R-:W-:Y:S04]  /*66d0*/  WARPSYNC R199 ;  /* 0x000000c700007348 */ /* 0x000fe80003800000 */
[----:B------:R0:W1:Y:S01]  /*66e0*/  SHFL.BFLY PT, R199, R201, R192, R174 ;  /* 0x0c0000c0c9c77389 */ /* 0x00006200000e00ae */
[----:B------:R-:W-:Y:S05]  /*66f0*/  RET.REL.NODEC R138 `(_ZN10layer_norm13ln_bwd_kernelINS_13Kernel_traitsI13__nv_bfloat16S2_S2_S2_fjLj1280ELj1ELj4ELj1ELj16ENS_18Kernel_traits_baseILj1280ES2_S2_S2_S2_fjLj128EEEEELb0ELb0ELb1ELb1EEEvNS_9BwdParamsE) ;  /* 0xffff99008a007950 */ /* 0x000fea0003c3ffff */
.L_x_331:
        /* <DEDUP_REMOVED lines=16> */
.L_x_14885:


//--------------------- .text._ZN10layer_norm13ln_bwd_kernelINS_13Kernel_traitsI13__nv_bfloat16S2_S2_S2_fjLj1280ELj1ELj4ELj1ELj16ENS_18Kernel_traits_baseILj1280ES2_S2_S2_S2_fjLj128EEEEELb0ELb1ELb0ELb0EEEvNS_9BwdParamsE --------------------------
	.section	.text._ZN10layer_norm13ln_bwd_kernelINS_13Kernel_traitsI13__nv_bfloat16S2_S2_S2_fjLj1280ELj1ELj4ELj1ELj16ENS_18Kernel_traits_baseILj1280ES2_S2_S2_S2_fjLj128EEEEELb0ELb1ELb0ELb0EEEvNS_9BwdParamsE,"ax",@progbits
	.sectioninfo	@"SHI_REGISTERS=255"
	.align	128
        .global         _ZN10layer_norm13ln_bwd_kernelINS_13Kernel_traitsI13__nv_bfloat16S2_S2_S2_fjLj1280ELj1ELj4ELj1ELj16ENS_18Kernel_traits_baseILj1280ES2_S2_S2_S2_fjLj128EEEEELb0ELb1ELb0ELb0EEEvNS_9BwdParamsE
        .type           _ZN10layer_norm13ln_bwd_kernelINS_13Kernel_traitsI13__nv_bfloat16S2_S2_S2_fjLj1280ELj1ELj4ELj1ELj16ENS_18Kernel_traits_baseILj1280ES2_S2_S2_S2_fjLj128EEEEELb0ELb1ELb0ELb0EEEvNS_9BwdParamsE,@function
        .size           _ZN10layer_norm13ln_bwd_kernelINS_13Kernel_traitsI13__nv_bfloat16S2_S2_S2_fjLj1280ELj1ELj4ELj1ELj16ENS_18Kernel_traits_baseILj1280ES2_S2_S2_S2_fjLj128EEEEELb0ELb1ELb0ELb0EEEvNS_9BwdParamsE,(.L_x_14886 - _ZN10layer_norm13ln_bwd_kernelINS_13Kernel_traitsI13__nv_bfloat16S2_S2_S2_fjLj1280ELj1ELj4ELj1ELj16ENS_18Kernel_traits_baseILj1280ES2_S2_S2_S2_fjLj128EEEEELb0ELb1ELb0ELb0EEEvNS_9BwdParamsE)
        .other          _ZN10layer_norm13ln_bwd_kernelINS_13Kernel_traitsI13__nv_bfloat16S2_S2_S2_fjLj1280ELj1ELj4ELj1ELj16ENS_18Kernel_traits_baseILj1280ES2_S2_S2_S2_fjLj128EEEEELb0ELb1ELb0ELb0EEEvNS_9BwdParamsE,@"STO_CUDA_ENTRY STV_DEFAULT"
_ZN10layer_norm13ln_bwd_kernelINS_13Kernel_traitsI13__nv_bfloat16S2_S2_S2_fjLj1280ELj1ELj4ELj1ELj16ENS_18Kernel_traits_baseILj1280ES2_S2_S2_S2_fjLj128EEEEELb0ELb1ELb0ELb0EEEvNS_9BwdParamsE:
.text._ZN10layer_norm13ln_bwd_kernelINS_13Kernel_traitsI13__nv_bfloat16S2_S2_S2_fjLj1280ELj1ELj4ELj1ELj16ENS_18Kernel_traits_baseILj1280ES2_S2_S2_S2_fjLj128EEEEELb0ELb1ELb0ELb0EEEvNS_9BwdParamsE:
[----:B------:R-:W-:Y:S02]  /*0000*/  MOV R1, c[0x0][0x28] ;  /* 0x00000a0000017a02 */ /* 0x000fe40000000f00 */
[----:B------:R-:W0:Y:S01]  /*0010*/  S2R R50, SR_TID.X ;  /* 0x0000000000327919 */ /* 0x000e220000002100 */
[----:B------:R-:W-:Y:S01]  /*0020*/  MOV R0, c[0x0][0x168] ;  /* 0x00005a0000007a02 */ /* 0x000fe20000000f00 */
[----:B------:R-:W-:Y:S01]  /*0030*/  ULDC.64 UR4, c[0x0][0x118] ;  /* 0x0000460000047ab9 */ /* 0x000fe20000000a00 */
[----:B------:R-:W-:Y:S02]  /*0040*/  IADD3 R1, R1, -0x118, RZ ;  /* 0xfffffee801017810 */ /* 0x000fe40007ffe0ff */
        /* <DEDUP_REMOVED lines=13> */
[----:B------:R-:W-:Y:S01]  /*0120*/  @P1 IMAD.WIDE.U32 R2, R40, R33, c[0x0][0x1b0] ;  /* 0x00006c0028021625 */ /* 0x000fe200078e0021 */
[----:B------:R-:W-:-:S03]  /*0130*/  @P4 MOV R49, 0x10 ;  /* 0x0000001000314802 */ /* 0x000fc60000000f00 */
[C---:B------:R-:W-:Y:S01]  /*0140*/  @P1 IMAD.WIDE.U32 R32, R40.reuse, R33, c[0x0][0x1c8] ;  /* 0x0000720028201625 */ /* 0x040fe200078e0021 */
[----:B------:R0:W5:Y:S01]  /*0150*/  @P1 LDG.E.128 R152, [R2.64] ;  /* 0x0000000402981981 */ /* 0x000162000c1e1d00 */
[----:B------:R-:W-:Y:S02]  /*0160*/  @P1 LOP3.LUT R40, R40, 0x20, RZ, 0xfc, !PT ;  /* 0x0000002028281812 */ /* 0x000fe400078efcff */
[----:B------:R-:W-:Y:S01]  /*0170*/  SHF.R.U32.HI R0, RZ, 0x5, R50 ;  /* 0x00000005ff007819 */ /* 0x000fe20000011632 */
[----:B------:R-:W-:Y:S01]  /*0180*/  BSSY B0, `(.L_x_332) ;  /* 0x000053a000007945 */ /* 0x000fe20003800000 */
[----:B------:R-:W-:Y:S01]  /*0190*/  @P5 MOV R41, 0x10 ;  /* 0x0000001000295802 */ /* 0x000fe20000000f00 */
[CC--:B------:R-:W-:Y:S01]  /*01a0*/  @P2 IMAD.WIDE.U32 R34, R40.reuse, R37.reuse, c[0x0][0x1b0] ;  /* 0x00006c0028222625 */ /* 0x0c0fe200078e0025 */
[----:B------:R1:W5:Y:S03]  /*01b0*/  @P1 LDG.E.128 R20, [R32.64] ;  /* 0x0000000420141981 */ /* 0x000366000c1e1d00 */
[C---:B------:R-:W-:Y:S01]  /*01c0*/  @P2 IMAD.WIDE.U32 R36, R40.reuse, R37, c[0x0][0x1c8] ;  /* 0x0000720028242625 */ /* 0x040fe200078e0025 */
[----:B0-----:R-:W0:Y:S01]  /*01d0*/  S2R R3, SR_CTAID.X ;  /* 0x0000000000037919 */ /* 0x001e220000002500 */
[----:B------:R-:W-:Y:S01]  /*01e0*/  @P2 IADD3 R40, R40, 0x20, RZ ;  /* 0x0000002028282810 */ /* 0x000fe20007ffe0ff */
[----:B------:R-:W-:Y:S01]  /*01f0*/  CS2R R50, SRZ ;  /* 0x0000000000327805 */ /* 0x000fe2000001ff00 */
[----:B------:R-:W-:Y:S01]  /*0200*/  CS2R R52, SRZ ;  /* 0x0000000000347805 */ /* 0x000fe2000001ff00 */
[----:B------:R2:W5:Y:S02]  /*0210*/  @P2 LDG.E.128 R148, [R34.64] ;  /* 0x0000000422942981 */ /* 0x000564000c1e1d00 */
[CC--:B------:R-:W-:Y:S01]  /*0220*/  @P3 IMAD.WIDE.U32 R42, R40.reuse, R45.reuse, c[0x0][0x1b0] ;  /* 0x00006c00282a3625 */ /* 0x0c0fe200078e002d */
[----:B-1----:R-:W-:Y:S01]  /*0230*/  CS2R R32, SRZ ;  /* 0x0000000000207805 */ /* 0x002fe2000001ff00 */
[----:B------:R1:W5:Y:S02]  /*0240*/  @P2 LDG.E.128 R16, [R36.64] ;  /* 0x0000000424102981 */ /* 0x000364000c1e1d00 */
[C---:B------:R-:W-:Y:S01]  /*0250*/  @P3 IMAD.WIDE.U32 R44, R40.reuse, R45, c[0x0][0x1c8] ;  /* 0x00007200282c3625 */ /* 0x040fe200078e002d */
[----:B------:R-:W-:Y:S01]  /*0260*/  @P3 IADD3 R40, R40, 0x20, RZ ;  /* 0x0000002028283810 */ /* 0x000fe20007ffe0ff */
[----:B------:R3:W5:Y:S04]  /*0270*/  @P3 LDG.E.128 R144, [R42.64] ;  /* 0x000000042a903981 */ /* 0x000768000c1e1d00 */
[----:B------:R-:W-:Y:S01]  /*0280*/  @P4 IMAD.WIDE.U32 R46, R40, R49, c[0x0][0x1b0] ;  /* 0x00006c00282e4625 */ /* 0x000fe200078e0031 */
[----:B------:R4:W5:Y:S01]  /*0290*/  @P3 LDG.E.128 R12, [R44.64] ;  /* 0x000000042c0c3981 */ /* 0x000962000c1e1d00 */
[----:B0-----:R-:W-:-:S02]  /*02a0*/  LEA R0, R3, R0, 0x2 ;  /* 0x0000000003007211 */ /* 0x001fc400078e10ff */
[----:B------:R-:W-:Y:S01]  /*02b0*/  @P4 IMAD.WIDE.U32 R48, R40, R49, c[0x0][0x1c8] ;  /* 0x0000720028304625 */ /* 0x000fe200078e0031 */
[----:B------:R0:W5:Y:S01]  /*02c0*/  @P4 LDG.E.128 R28, [R46.64] ;  /* 0x000000042e1c4981 */ /* 0x000162000c1e1d00 */
[----:B------:R-:W-:Y:S02]  /*02d0*/  ISETP.GE.AND P0, PT, R0, c[0x0][0x164], PT ;  /* 0x0000590000007a0c */ /* 0x000fe40003f06270 */
[----:B------:R-:W-:Y:S01]  /*02e0*/  @P4 IADD3 R40, R40, 0x20, RZ ;  /* 0x0000002028284810 */ /* 0x000fe20007ffe0ff */
[----:B------:R0:W5:Y:S04]  /*02f0*/  @P4 LDG.E.128 R8, [R48.64] ;  /* 0x0000000430084981 */ /* 0x000168000c1e1d00 */
[----:B------:R-:W-:-:S04]  /*0300*/  @P5 IMAD.WIDE.U32 R38, R40, R41, c[0x0][0x1b0] ;  /* 0x00006c0028265625 */ /* 0x000fc800078e0029 */
[----:B------:R-:W-:Y:S01]  /*0310*/  @P5 IMAD.WIDE.U32 R40, R40, R41, c[0x0][0x1c8] ;  /* 0x0000720028285625 */ /* 0x000fe200078e0029 */
[----:B------:R0:W5:Y:S01]  /*0320*/  @P5 LDG.E.128 R24, [R38.64] ;  /* 0x0000000426185981 */ /* 0x000162000c1e1d00 */
[----:B--2---:R-:W-:Y:S01]  /*0330*/  CS2R R34, SRZ ;  /* 0x0000000000227805 */ /* 0x004fe2000001ff00 */
[----:B-1----:R-:W-:Y:S01]  /*0340*/  CS2R R36, SRZ ;  /* 0x0000000000247805 */ /* 0x002fe2000001ff00 */
[----:B---3--:R-:W-:Y:S01]  /*0350*/  CS2R R42, SRZ ;  /* 0x00000000002a7805 */ /* 0x008fe2000001ff00 */
[----:B------:R1:W5:Y:S01]  /*0360*/  @P5 LDG.E.128 R4, [R40.64] ;  /* 0x0000000428045981 */ /* 0x000362000c1e1d00 */
[----:B----4-:R-:W-:Y:S01]  /*0370*/  CS2R R44, SRZ ;  /* 0x00000000002c7805 */ /* 0x010fe2000001ff00 */
[----:B0-----:R-:W-:Y:S01]  /*0380*/  CS2R R46, SRZ ;  /* 0x00000000002e7805 */ /* 0x001fe2000001ff00 */
[----:B------:R-:W-:Y:S01]  /*0390*/  CS2R R48, SRZ ;  /* 0x0000000000307805 */ /* 0x000fe2000001ff00 */
[----:B------:R-:W-:Y:S01]  /*03a0*/  CS2R R54, SRZ ;  /* 0x0000000000367805 */ /* 0x000fe2000001ff00 */
[----:B------:R-:W-:Y:S01]  /*03b0*/  CS2R R56, SRZ ;  /* 0x0000000000387805 */ /* 0x000fe2000001ff00 */
[----:B------:R-:W-:Y:S01]  /*03c0*/  CS2R R38, SRZ ;  /* 0x0000000000267805 */ /* 0x000fe2000001ff00 */
[----:B------:R-:W-:Y:S01]  /*03d0*/  CS2R R58, SRZ ;  /* 0x00000000003a7805 */ /* 0x000fe2000001ff00 */
[----:B------:R-:W-:Y:S01]  /*03e0*/  CS2R R60, SRZ ;  /* 0x00000000003c7805 */ /* 0x000fe2000001ff00 */
[----:B------:R-:W-:Y:S01]  /*03f0*/  CS2R R62, SRZ ;  /* 0x00000000003e7805 */ /* 0x000fe2000001ff00 */
[----:B-1----:R-:W-:Y:S01]  /*0400*/  CS2R R40, SRZ ;  /* 0x0000000000287805 */ /* 0x002fe2000001ff00 */
        /* <DEDUP_REMOVED lines=45> */
[--C-:B-----5:R-:W-:Y:S02]  /*06e0*/  PRMT R33, RZ, 0x5410, R152.reuse ;  /* 0x00005410ff217816 */ /* 0x120fe40000000098 */
[----:B------:R-:W-:-:S02]  /*06f0*/  PRMT R3, RZ, 0x7610, R152 ;  /* 0x00007610ff037816 */ /* 0x000fc40000000098 */
[----:B------:R-:W-:Y:S01]  /*0700*/  PRMT R2, RZ, 0x5410, R153 ;  /* 0x00005410ff027816 */ /* 0x000fe20000000099 */
[----:B------:R0:W-:Y:S01]  /*0710*/  STL [R1+0x110], R33 ;  /* 0x0001102101007387 */ /* 0x0001e20000100800 */
[----:B------:R-:W-:Y:S02]  /*0720*/  PRMT R251, RZ, 0x7610, R10 ;  /* 0x00007610fffb7816 */ /* 0x000fe4000000000a */
[--C-:B------:R-:W-:Y:S01]  /*0730*/  PRMT R250, RZ, 0x5410, R11.reuse ;  /* 0x00005410fffa7816 */ /* 0x100fe2000000000b */
[----:B------:R1:W-:Y:S01]  /*0740*/  STL [R1+0x10c], R3 ;  /* 0x00010c0301007387 */ /* 0x0003e20000100800 */
[----:B------:R-:W-:Y:S02]  /*0750*/  PRMT R249, RZ, 0x7610, R11 ;  /* 0x00007610fff97816 */ /* 0x000fe4000000000b */
[--C-:B------:R-:W-:Y:S01]  /*0760*/  PRMT R248, RZ, 0x5410, R4.reuse ;  /* 0x00005410fff87816 */ /* 0x100fe20000000004 */
[----:B------:R2:W-:Y:S01]  /*0770*/  STL [R1+0x108], R2 ;  /* 0x0001080201007387 */ /* 0x0005e20000100800 */
[----:B------:R-:W-:-:S02]  /*0780*/  PRMT R247, RZ, 0x7610, R4 ;  /* 0x00007610fff77816 */ /* 0x000fc40000000004 */
[----:B0-----:R-:W-:Y:S02]  /*0790*/  PRMT R33, RZ, 0x7610, R153 ;  /* 0x00007610ff217816 */ /* 0x001fe40000000099 */
[--C-:B------:R-:W-:Y:S02]  /*07a0*/  PRMT R246, RZ, 0x5410, R5.reuse ;  /* 0x00005410fff67816 */ /* 0x100fe40000000005 */
[--C-:B-1----:R-:W-:Y:S01]  /*07b0*/  PRMT R3, RZ, 0x5410, R154.reuse ;  /* 0x00005410ff037816 */ /* 0x102fe2000000009a */
[----:B------:R0:W-:Y:S01]  /*07c0*/  STL [R1+0x104], R33 ;  /* 0x0001042101007387 */ /* 0x0001e20000100800 */
[----:B------:R-:W-:Y:S02]  /*07d0*/  PRMT R245, RZ, 0x7610, R5 ;  /* 0x00007610fff57816 */ /* 0x000fe40000000005 */
[----:B--2---:R-:W-:Y:S01]  /*07e0*/  PRMT R2, RZ, 0x7610, R154 ;  /* 0x00007610ff027816 */ /* 0x004fe2000000009a */
[----:B------:R1:W-:Y:S01]  /*07f0*/  STL [R1+0x100], R3 ;  /* 0x0001000301007387 */ /* 0x0003e20000100800 */
[----:B------:R-:W-:-:S02]  /*0800*/  PRMT R244, RZ, 0x5410, R6 ;  /* 0x00005410fff47816 */ /* 0x000fc40000000006 */
[----:B------:R-:W-:Y:S01]  /*0810*/  PRMT R243, RZ, 0x7610, R6 ;  /* 0x00007610fff37816 */ /* 0x000fe20000000006 */
[----:B------:R2:W-:Y:S01]  /*0820*/  STL [R1+0xfc], R2 ;  /* 0x0000fc0201007387 */ /* 0x0005e20000100800 */
[----:B------:R-:W-:Y:S02]  /*0830*/  PRMT R242, RZ, 0x5410, R7 ;  /* 0x00005410fff27816 */ /* 0x000fe40000000007 */
[----:B0-----:R-:W-:Y:S02]  /*0840*/  PRMT R33, RZ, 0x5410, R155 ;  /* 0x00005410ff217816 */ /* 0x001fe4000000009b */
[----:B------:R-:W-:Y:S02]  /*0850*/  PRMT R241, RZ, 0x7610, R7 ;  /* 0x00007610fff17816 */ /* 0x000fe40000000007 */
[----:B-1----:R-:W-:Y:S01]  /*0860*/  PRMT R3, RZ, 0x7610, R155 ;  /* 0x00007610ff037816 */ /* 0x002fe2000000009b */
[----:B------:R0:W-:Y:S01]  /*0870*/  STL [R1+0xf8], R33 ;  /* 0x0000f82101007387 */ /* 0x0001e20000100800 */
[----:B--2---:R-:W-:-:S03]  /*0880*/  PRMT R2, RZ, 0x5410, R148 ;  /* 0x00005410ff027816 */ /* 0x004fc60000000094 */
[----:B------:R1:W-:Y:S04]  /*0890*/  STL [R1+0xf4], R3 ;  /* 0x0000f40301007387 */ /* 0x0003e80000100800 */
[----:B------:R2:W-:Y:S01]  /*08a0*/  STL [R1+0xf0], R2 ;  /* 0x0000f00201007387 */ /* 0x0005e20000100800 */
[----:B0-----:R-:W-:Y:S02]  /*08b0*/  PRMT R33, RZ, 0x7610, R148 ;  /* 0x00007610ff217816 */ /* 0x001fe40000000094 */
[----:B-1----:R-:W-:-:S03]  /*08c0*/  PRMT R3, RZ, 0x5410, R149 ;  /* 0x00005410ff037816 */ /* 0x002fc60000000095 */
[----:B------:R0:W-:Y:S01]  /*08d0*/  STL [R1+0xec], R33 ;  /* 0x0000ec2101007387 */ /* 0x0001e20000100800 */
[----:B--2---:R-:W-:-:S03]  /*08e0*/  PRMT R2, RZ, 0x7610, R149 ;  /* 0x00007610ff027816 */ /* 0x004fc60000000095 */
[----:B------:R1:W-:Y:S04]  /*08f0*/  STL [R1+0xe8], R3 ;  /* 0x0000e80301007387 */ /* 0x0003e80000100800 */
[----:B------:R2:W-:Y:S01]  /*0900*/  STL [R1+0xe4], R2 ;  /* 0x0000e40201007387 */ /* 0x0005e20000100800 */
[--C-:B0-----:R-:W-:Y:S02]  /*0910*/  PRMT R33, RZ, 0x5410, R150.reuse ;  /* 0x00005410ff217816 */ /* 0x101fe40000000096 */
[----:B-1----:R-:W-:-:S03]  /*0920*/  PRMT R3, RZ, 0x7610, R150 ;  /* 0x00007610ff037816 */ /* 0x002fc60000000096 */
        /* <DEDUP_REMOVED lines=25> */
[--C-:B------:R-:W-:Y:S02]  /*0ac0*/  PRMT R28, RZ, 0x7610, R29.reuse ;  /* 0x00007610ff1c7816 */ /* 0x100fe4000000001d */
[----:B--2---:R-:W-:Y:S01]  /*0ad0*/  PRMT R2, RZ, 0x5410, R29 ;  /* 0x00005410ff027816 */ /* 0x004fe2000000001d */
[----:B------:R1:W-:Y:S04]  /*0ae0*/  STL [R1+0xac], R3 ;  /* 0x0000ac0301007387 */ /* 0x0003e80000100800 */
[----:B------:R2:W-:Y:S01]  /*0af0*/  STL [R1+0xa8], R2 ;  /* 0x0000a80201007387 */ /* 0x0005e20000100800 */
[----:B0-----:R-:W-:-:S03]  /*0b00*/  HFMA2.MMA R33, -RZ, RZ, 0, 0 ;  /* 0x00000000ff217435 */ /* 0x001fc600000001ff */
[----:B------:R0:W-:Y:S01]  /*0b10*/  STL [R1+0xa4], R28 ;  /* 0x0000a41c01007387 */ /* 0x0001e20000100800 */
[--C-:B-1----:R-:W-:Y:S02]  /*0b20*/  PRMT R3, RZ, 0x5410, R30.reuse ;  /* 0x00005410ff037816 */ /* 0x102fe4000000001e */
[----:B--2---:R-:W-:-:S03]  /*0b30*/  PRMT R2, RZ, 0x7610, R30 ;  /* 0x00007610ff027816 */ /* 0x004fc6000000001e */
[----:B------:R1:W-:Y:S01]  /*0b40*/  STL [R1+0xa0], R3 ;  /* 0x0000a00301007387 */ /* 0x0003e20000100800 */
[----:B0-----:R-:W-:-:S03]  /*0b50*/  PRMT R28, RZ, 0x5410, R31 ;  /* 0x00005410ff1c7816 */ /* 0x001fc6000000001f */
[----:B------:R0:W-:Y:S04]  /*0b60*/  STL [R1+0x9c], R2 ;  /* 0x00009c0201007387 */ /* 0x0001e80000100800 */
[----:B------:R-:W-:Y:S01]  /*0b70*/  STL [R1+0x98], R28 ;  /* 0x0000981c01007387 */ /* 0x000fe20000100800 */
[----:B-1----:R-:W-:Y:S02]  /*0b80*/  PRMT R3, RZ, 0x7610, R31 ;  /* 0x00007610ff037816 */ /* 0x002fe4000000001f */
[----:B0-----:R-:W-:-:S03]  /*0b90*/  PRMT R2, RZ, 0x5410, R24 ;  /* 0x00005410ff027816 */ /* 0x001fc60000000018 */
[----:B------:R0:W-:Y:S01]  /*0ba0*/  STL [R1+0x94], R3 ;  /* 0x0000940301007387 */ /* 0x0001e20000100800 */
[----:B------:R-:W-:-:S03]  /*0bb0*/  PRMT R24, RZ, 0x7610, R24 ;  /* 0x00007610ff187816 */ /* 0x000fc60000000018 */
        /* <DEDUP_REMOVED lines=13> */
[----:B------:R-:W-:Y:S01]  /*0c90*/  STL [R1+0x74], R24 ;  /* 0x0000741801007387 */ /* 0x000fe20000100800 */
[--C-:B0-----:R-:W-:Y:S02]  /*0ca0*/  PRMT R3, RZ, 0x5410, R20.reuse ;  /* 0x00005410ff037816 */ /* 0x101fe40000000014 */
[----:B-1----:R-:W-:-:S03]  /*0cb0*/  PRMT R2, RZ, 0x7610, R20 ;  /* 0x00007610ff027816 */ /* 0x002fc60000000014 */
[----:B------:R0:W-:Y:S01]  /*0cc0*/  STL [R1+0x70], R3 ;  /* 0x0000700301007387 */ /* 0x0001e20000100800 */
[----:B------:R-:W-:-:S03]  /*0cd0*/  PRMT R20, RZ, 0x5410, R21 ;  /* 0x00005410ff147816 */ /* 0x000fc60000000015 */
        /* <DEDUP_REMOVED lines=13> */
[----:B------:R-:W-:Y:S01]  /*0db0*/  STL [R1+0x50], R20 ;  /* 0x0000501401007387 */ /* 0x000fe20000100800 */
[----:B0-----:R-:W-:Y:S02]  /*0dc0*/  PRMT R3, RZ, 0x7610, R16 ;  /* 0x00007610ff037816 */ /* 0x001fe40000000010 */
[--C-:B------:R-:W-:Y:S02]  /*0dd0*/  PRMT R16, RZ, 0x7610, R17.reuse ;  /* 0x00007610ff107816 */ /* 0x100fe40000000011 */
[----:B-1----:R-:W-:Y:S01]  /*0de0*/  PRMT R2, RZ, 0x5410, R17 ;  /* 0x00005410ff027816 */ /* 0x002fe20000000011 */
[----:B------:R0:W-:Y:S04]  /*0df0*/  STL [R1+0x4c], R3 ;  /* 0x00004c0301007387 */ /* 0x0001e80000100800 */
[----:B------:R1:W-:Y:S04]  /*0e00*/  STL [R1+0x48], R2 ;  /* 0x0000480201007387 */ /* 0x0003e80000100800 */
[----:B------:R2:W-:Y:S01]  /*0e10*/  STL [R1+0x44], R16 ;  /* 0x0000441001007387 */ /* 0x0005e20000100800 */
[----:B0-----:R-:W-:-:S02]  /*0e20*/  PRMT R3, RZ, 0x5410, R18 ;  /* 0x00005410ff037816 */ /* 0x001fc40000000012 */
[----:B-1----:R-:W-:-:S03]  /*0e30*/  PRMT R2, RZ, 0x7610, R18 ;  /* 0x00007610ff027816 */ /* 0x002fc60000000012 */
[----:B------:R0:W-:Y:S01]  /*0e40*/  STL [R1+0x40], R3 ;  /* 0x0000400301007387 */ /* 0x0001e20000100800 */
[----:B--2---:R-:W-:-:S03]  /*0e50*/  PRMT R16, RZ, 0x5410, R19 ;  /* 0x00005410ff107816 */ /* 0x004fc60000000013 */
[----:B------:R1:W-:Y:S04]  /*0e60*/  STL [R1+0x3c], R2 ;  /* 0x00003c0201007387 */ /* 0x0003e80000100800 */
[----:B------:R-:W-:Y:S01]  /*0e70*/  STL [R1+0x38], R16 ;  /* 0x0000381001007387 */ /* 0x000fe20000100800 */
[----:B0-----:R-:W-:Y:S02]  /*0e80*/  PRMT R3, RZ, 0x7610, R19 ;  /* 0x00007610ff037816 */ /* 0x001fe40000000013 */
[----:B-1----:R-:W-:-:S03]  /*0e90*/  PRMT R2, RZ, 0x5410, R12 ;  /* 0x00005410ff027816 */ /* 0x002fc6000000000c */
        /* <DEDUP_REMOVED lines=24> */
[----:B------:R2:W-:Y:S04]  /*1020*/  STL [R1+0x4], R3 ;  /* 0x0000040301007387 */ /* 0x0005e80000100800 */
[----:B------:R2:W-:Y:S02]  /*1030*/  STL [R1], R2 ;  /* 0x0000000201007387 */ /* 0x0005e40000100800 */
.L_x_356:
[----:B------:R-:W-:Y:S02]  /*1040*/  ISETP.NE.U32.AND P0, PT, RZ, c[0x0][0x1c0], PT ;  /* 0x00007000ff007a0c */ /* 0x000fe40003f05070 */
[----:B--2---:R-:W-:Y:S02]  /*1050*/  SHF.R.S32.HI R2, RZ, 0x1f, R0 ;  /* 0x0000001fff027819 */ /* 0x004fe40000011400 */
[----:B------:R-:W-:-:S13]  /*1060*/  ISETP.NE.AND.EX P0, PT, RZ, c[0x0][0x1c4], PT, P0 ;  /* 0x00007100ff007a0c */ /* 0x000fda0003f05300 */
[----:B------:R-:W-:-:S04]  /*1070*/  @P0 LEA R172, P6, R0, c[0x0][0x1c0], 0x1 ;  /* 0x0000700000ac0a11 */ /* 0x000fc800078c08ff */
[----:B------:R-:W-:-:S05]  /*1080*/  @P0 LEA.HI.X R173, R0, c[0x0][0x1c4], R2, 0x1, P6 ;  /* 0x0000710000ad0a11 */ /* 0x000fca00030f0c02 */
[----:B------:R0:W2:Y:S01]  /*1090*/  @P0 LDG.E.U16 R2, [R172.64] ;  /* 0x00000004ac020981 */ /* 0x0000a2000c1e1500 */
[----:B------:R-:W-:-:S05]  /*10a0*/  MOV R26, 0x4 ;  /* 0x00000004001a7802 */ /* 0x000fca0000000f00 */
[----:B0-----:R-:W-:-:S05]  /*10b0*/  IMAD.WIDE R172, R0, R26, c[0x0][0x1a0] ;  /* 0x0000680000ac7625 */ /* 0x001fca00078e021a */
[----:B------:R0:W3:Y:S04]  /*10c0*/  LDG.E R204, [R172.64] ;  /* 0x00000004accc7981 */ /* 0x0000e8000c1e1900 */
[----:B------:R-:W1:Y:S01]  /*10d0*/  S2R R174, SR_TID.X ;  /* 0x0000000000ae7919 */ /* 0x000e620000002100 */
[----:B------:R-:W4:Y:S01]  /*10e0*/  LDC.U8 R175, c[0x0][0x1f0] ;  /* 0x00007c00ffaf7b82 */ /* 0x000f220000000000 */
[----:B0-----:R-:W-:Y:S01]  /*10f0*/  IMAD.WIDE R172, R0, R26, c[0x0][0x1a8] ;  /* 0x00006a0000ac7625 */ /* 0x001fe200078e021a */
[----:B------:R-:W-:-:S04]  /*1100*/  MOV R26, 0x3f800000 ;  /* 0x3f800000001a7802 */ /* 0x000fc80000000f00 */
[----:B------:R0:W5:Y:S01]  /*1110*/  LDG.E R180, [R172.64] ;  /* 0x00000004acb47981 */ /* 0x000162000c1e1900 */
[----:B------:R-:W-:Y:S01]  /*1120*/  BSSY B1, `(.L_x_334) ;  /* 0x0000069000017945 */ /* 0x000fe20003800000 */
[----:B------:R-:W-:Y:S02]  /*1130*/  MOV R205, RZ ;  /* 0x000000ff00cd7202 */ /* 0x000fe40000000f00 */
[----:B------:R-:W-:Y:S02]  /*1140*/  MOV R213, RZ ;  /* 0x000000ff00d57202 */ /* 0x000fe40000000f00 */
[----:B----4-:R-:W-:Y:S02]  /*1150*/  ISETP.NE.AND P6, PT, R175, RZ, PT ;  /* 0x000000ffaf00720c */ /* 0x010fe40003fc5270 */
[----:B--2---:R-:W-:Y:S01]  /*1160*/  @P0 PRMT R26, RZ, 0x5410, R2 ;  /* 0x00005410ff1a0816 */ /* 0x004fe20000000002 */
[----:B------:R-:W-:-:S05]  /*1170*/  IMAD R2, R0, c[0x0][0x168], RZ ;  /* 0x00005a0000027a24 */ /* 0x000fca00078e02ff */
[----:B0-----:R-:W-:-:S04]  /*1180*/  SHF.R.S32.HI R172, RZ, 0x1f, R2 ;  /* 0x0000001fffac7819 */ /* 0x001fc80000011402 */
[----:B------:R-:W-:Y:S02]  /*1190*/  LEA.HI R2, R172, R2, RZ, 0x3 ;  /* 0x00000002ac027211 */ /* 0x000fe400078f18ff */
[----:B-1----:R-:W-:Y:S02]  /*11a0*/  LOP3.LUT R172, R174, 0x1f, RZ, 0xc0, !PT ;  /* 0x0000001faeac7812 */ /* 0x002fe400078ec0ff */
[----:B---3--:R-:W-:Y:S02]  /*11b0*/  FSEL R204, R204, RZ, !P6 ;  /* 0x000000ffcccc7208 */ /* 0x008fe40007000000 */
[----:B------:R-:W-:-:S04]  /*11c0*/  LEA.HI.SX32 R2, R2, R172, 0x1d ;  /* 0x000000ac02027211 */ /* 0x000fc800078feaff */
[----:B------:R-:W-:Y:S01]  /*11d0*/  MOV R216, R2 ;  /* 0x0000000200d87202 */ /* 0x000fe20000000f00 */
[----:B------:R-:W-:Y:S05]  /*11e0*/  @!P1 BRA `(.L_x_335) ;  /* 0x000005c000009947 */ /* 0x000fea0003800000 */
[C---:B------:R-:W-:Y:S01]  /*11f0*/  LEA R20, P0, R2.reuse, c[0x0][0x188], 0x4 ;  /* 0x0000620002147a11 */ /* 0x040fe200078020ff */
[----:B------:R-:W2:Y:S01]  /*1200*/  LDL R178, [R1+0x10c] ;  /* 0x00010c0001b27983 */ /* 0x000ea20000100800 */
[----:B------:R-:W-:Y:S02]  /*1210*/  MOV R172, 0x10 ;  /* 0x0000001000ac7802 */ /* 0x000fe40000000f00 */
[C---:B------:R-:W-:Y:S01]  /*1220*/  LEA.HI.X R21, R2.reuse, c[0x0][0x18c], RZ, 0x4, P0 ;  /* 0x0000630002157a11 */ /* 0x040fe200000f24ff */
[----:B------:R-:W3:Y:S02]  /*1230*/  LDL R177, [R1+0x108] ;  /* 0x0001080001b17983 */ /* 0x000ee40000100800 */
[----:B------:R-:W-:Y:S02]  /*1240*/  IMAD.WIDE.U32 R172, R2, R172, c[0x0][0x208] ;  /* 0x0000820002ac7625 */ /* 0x000fe400078e00ac */
[----:B------:R-:W4:Y:S04]  /*1250*/  LDL R236, [R1+0x110] ;  /* 0x0001100001ec7983 */ /* 0x000f280000100800 */
[----:B------:R-:W2:Y:S04]  /*1260*/  LDG.E.128 R20, [R20.64] ;  /* 0x0000000414147981 */ /* 0x000ea8000c1e1d00 */
[----:B------:R-:W3:Y:S01]  /*1270*/  LDG.E.128 R172, [R172.64] ;  /* 0x00000004acac7981 */ /* 0x000ee2000c1e1d00 */
[----:B------:R-:W-:-:S03]  /*1280*/  ISETP.NE.U32.AND P0, PT, RZ, c[0x0][0x218], PT ;  /* 0x00008600ff007a0c */ /* 0x000fc60003f05070 */
[----:B------:R-:W3:Y:S01]  /*1290*/  LDL R234, [R1+0x104] ;  /* 0x0001040001ea7983 */ /* 0x000ee20000100800 */
[----:B------:R-:W-:-:S03]  /*12a0*/  ISETP.NE.AND.EX P0, PT, RZ, c[0x0][0x21c], PT, P0 ;  /* 0x00008700ff007a0c */ /* 0x000fc60003f05300 */
[----:B------:R-:W4:Y:S04]  /*12b0*/  LDL R252, [R1+0x100] ;  /* 0x0001000001fc7983 */ /* 0x000f280000100800 */
[----:B------:R-:W4:Y:S06]  /*12c0*/  LDL R179, [R1+0xfc] ;  /* 0x0000fc0001b37983 */ /* 0x000f2c0000100800 */
[----:B------:R-:W-:-:S04]  /*12d0*/  @P0 LEA R18, P6, R2, c[0x0][0x218], 0x4 ;  /* 0x0000860002120a11 */ /* 0x000fc800078c20ff */
[----:B------:R-:W-:-:S05]  /*12e0*/  @P0 LEA.HI.X R19, R2, c[0x0][0x21c], RZ, 0x4, P6 ;  /* 0x0000870002130a11 */ /* 0x000fca00030f24ff */
[----:B------:R0:W5:Y:S01]  /*12f0*/  @P0 LDG.E.128 R144, [R18.64] ;  /* 0x0000000412900981 */ /* 0x000162000c1e1d00 */
[--C-:B--2---:R-:W-:Y:S02]  /*1300*/  PRMT R25, RZ, 0x5410, R20.reuse ;  /* 0x00005410ff197816 */ /* 0x104fe40000000014 */
[----:B------:R-:W-:Y:S02]  /*1310*/  PRMT R24, RZ, 0x7610, R20 ;  /* 0x00007610ff187816 */ /* 0x000fe40000000014 */
[----:B------:R-:W-:Y:S02]  /*1320*/  PRMT R20, RZ, 0x5410, R21 ;  /* 0x00005410ff147816 */ /* 0x000fe40000000015 */
[--C-:B------:R-:W-:Y:S02]  /*1330*/  PRMT R17, RZ, 0x5410, R23.reuse ;  /* 0x00005410ff117816 */ /* 0x100fe40000000017 */
[----:B------:R-:W-:Y:S01]  /*1340*/  PRMT R176, RZ, 0x7610, R23 ;  /* 0x00007610ffb07816 */ /* 0x000fe20000000017 */
[----:B------:R-:W-:Y:S01]  /*1350*/  FADD.FTZ R20, -R204, R20 ;  /* 0x00000014cc147221 */ /* 0x000fe20000010100 */
[----:B---3--:R-:W-:-:S02]  /*1360*/  PRMT R23, RZ, 0x5410, R172 ;  /* 0x00005410ff177816 */ /* 0x008fc400000000ac */
[----:B------:R-:W-:Y:S02]  /*1370*/  PRMT R172, RZ, 0x7610, R172 ;  /* 0x00007610ffac7816 */ /* 0x000fe400000000ac */
[--C-:B0-----:R-:W-:Y:S02]  /*1380*/  PRMT R18, RZ, 0x5410, R22.reuse ;  /* 0x00005410ff127816 */ /* 0x101fe40000000016 */
[----:B------:R-:W-:Y:S01]  /*1390*/  PRMT R19, RZ, 0x7610, R22 ;  /* 0x00007610ff137816 */ /* 0x000fe20000000016 */
[----:B-----5:R-:W-:Y:S01]  /*13a0*/  FMUL.FTZ R22, R180, R20 ;  /* 0x00000014b4167220 */ /* 0x020fe20000410000 */
[----:B------:R-:W-:Y:S01]  /*13b0*/  PRMT R239, RZ, 0x5410, R173 ;  /* 0x00005410ffef7816 */ /* 0x000fe200000000ad */
[----:B------:R-:W-:Y:S02]  /*13c0*/  FMUL.FTZ R240, R178, R172 ;  /* 0x000000acb2f07220 */ /* 0x000fe40000410000 */
[----:B------:R-:W2:Y:S02]  /*13d0*/  LDL R178, [R1+0xf8] ;  /* 0x0000f80001b27983 */ /* 0x000ea40000100800 */
[----:B------:R-:W-:-:S02]  /*13e0*/  FADD.FTZ R70, R70, R239 ;  /* 0x000000ef46467221 */ /* 0x000fc40000010000 */
[-C--:B------:R-:W-:Y:S02]  /*13f0*/  FFMA.FTZ R34, R22, R239.reuse, R34 ;  /* 0x000000ef16227223 */ /* 0x080fe40000010022 */
[----:B------:R-:W-:Y:S02]  /*1400*/  FMUL.FTZ R239, R177, R239 ;  /* 0x000000efb1ef7220 */ /* 0x000fe40000410000 */
[----:B------:R-:W3:Y:S01]  /*1410*/  LDL R177, [R1+0xf4] ;  /* 0x0000f40001b17983 */ /* 0x000ee20000100800 */
[----:B------:R-:W-:Y:S01]  /*1420*/  PRMT R21, RZ, 0x7610, R21 ;  /* 0x00007610ff157816 */ /* 0x000fe20000000015 */
[C---:B------:R-:W-:Y:S02]  /*1430*/  FADD.FTZ R25, -R204.reuse, R25 ;  /* 0x00000019cc197221 */ /* 0x040fe40000010100 */
[----:B------:R-:W-:Y:S02]  /*1440*/  FADD.FTZ R24, -R204, R24 ;  /* 0x00000018cc187221 */ /* 0x000fe40000010100 */
[----:B------:R-:W-:-:S02]  /*1450*/  FMUL.FTZ R25, R180, R25 ;  /* 0x00000019b4197220 */ /* 0x000fc40000410000 */
[----:B------:R-:W-:Y:S01]  /*1460*/  FADD.FTZ R21, -R204, R21 ;  /* 0x00000015cc157221 */ /* 0x000fe20000010100 */
[----:B------:R-:W-:Y:S01]  /*1470*/  PRMT R173, RZ, 0x7610, R173 ;  /* 0x00007610ffad7816 */ /* 0x000fe200000000ad */
[----:B------:R-:W-:Y:S02]  /*1480*/  FADD.FTZ R68, R68, R23 ;  /* 0x0000001744447221 */ /* 0x000fe40000010000 */
[C---:B------:R-:W-:Y:S02]  /*1490*/  FMUL.FTZ R24, R180.reuse, R24 ;  /* 0x00000018b4187220 */ /* 0x040fe40000410000 */
[----:B------:R-:W-:Y:S02]  /*14a0*/  FFMA.FTZ R32, R25, R23, R32 ;  /* 0x0000001719207223 */ /* 0x000fe40000010020 */
[----:B------:R-:W-:Y:S02]  /*14b0*/  FMUL.FTZ R21, R180, R21 ;  /* 0x00000015b4157220 */ /* 0x000fe40000410000 */
[----:B----4-:R-:W-:-:S02]  /*14c0*/  FMUL.FTZ R23, R236, R23 ;  /* 0x00000017ec177220 */ /* 0x010fc40000410000 */
[----:B------:R-:W-:Y:S02]  /*14d0*/  FADD.FTZ R69, R69, R172 ;  /* 0x000000ac45457221 */ /* 0x000fe40000010000 */
[----:B------:R-:W-:Y:S02]  /*14e0*/  FFMA.FTZ R33, R24, R172, R33 ;  /* 0x000000ac18217223 */ /* 0x000fe40000010021 */
[----:B------:R-:W-:Y:S02]  /*14f0*/  FADD.FTZ R71, R71, R173 ;  /* 0x000000ad47477221 */ /* 0x000fe40000010000 */
[-C--:B------:R-:W-:Y:S02]  /*1500*/  FFMA.FTZ R35, R21, R173.reuse, R35 ;  /* 0x000000ad15237223 */ /* 0x080fe40000010023 */
[----:B------:R-:W-:Y:S02]  /*1510*/  FMUL.FTZ R238, R234, R173 ;  /* 0x000000adeaee7220 */ /* 0x000fe40000410000 */
[----:B------:R-:W-:-:S02]  /*1520*/  FADD.FTZ R173, RZ, R23 ;  /* 0x00000017ffad7221 */ /* 0x000fc40000010000 */
[----:B------:R-:W-:Y:S02]  /*1530*/  FFMA.FTZ R172, R25, R23, RZ ;  /* 0x0000001719ac7223 */ /* 0x000fe400000100ff */
[----:B------:R-:W-:Y:S02]  /*1540*/  FADD.FTZ R18, -R204, R18 ;  /* 0x00000012cc127221 */ /* 0x000fe40000010100 */
[----:B------:R-:W-:Y:S02]  /*1550*/  FADD.FTZ R173, R173, R240 ;  /* 0x000000f0adad7221 */ /* 0x000fe40000010000 */
[----:B------:R-:W-:Y:S01]  /*1560*/  FFMA.FTZ R172, R24, R240, R172 ;  /* 0x000000f018ac7223 */ /* 0x000fe200000100ac */
[----:B------:R-:W-:Y:S01]  /*1570*/  PRMT R237, RZ, 0x5410, R174 ;  /* 0x00005410ffed7816 */ /* 0x000fe200000000ae */
[----:B------:R-:W-:Y:S02]  /*1580*/  FMUL.FTZ R20, R180, R18 ;  /* 0x00000012b4147220 */ /* 0x000fe40000410000 */
[----:B------:R-:W-:-:S02]  /*1590*/  FADD.FTZ R18, -R204, R17 ;  /* 0x00000011cc127221 */ /* 0x000fc40000010100 */
[----:B------:R-:W-:Y:S02]  /*15a0*/  FADD.FTZ R17, R173, R239 ;  /* 0x000000efad117221 */ /* 0x000fe40000010000 */
[----:B------:R-:W-:Y:S01]  /*15b0*/  FFMA.FTZ R172, R22, R239, R172 ;  /* 0x000000ef16ac7223 */ /* 0x000fe200000100ac */
[----:B------:R-:W-:Y:S01]  /*15c0*/  PRMT R174, RZ, 0x7610, R174 ;  /* 0x00007610ffae7816 */ /* 0x000fe200000000ae */
[----:B------:R-:W-:Y:S02]  /*15d0*/  FADD.FTZ R72, R72, R237 ;  /* 0x000000ed48487221 */ /* 0x000fe40000010000 */
[-C--:B------:R-:W-:Y:S02]  /*15e0*/  FFMA.FTZ R36, R20, R237.reuse, R36 ;  /* 0x000000ed14247223 */ /* 0x080fe40000010024 */
[----:B------:R-:W-:Y:S02]  /*15f0*/  FADD.FTZ R19, -R204, R19 ;  /* 0x00000013cc137221 */ /* 0x000fe40000010100 */
        /* <DEDUP_REMOVED lines=11> */
[----:B------:R-:W-:Y:S02]  /*16b0*/  FFMA.FTZ R38, R18, R235, R38 ;  /* 0x000000eb12267223 */ /* 0x000fe40000010026 */
[----:B------:R-:W-:Y:S02]  /*16c0*/  FADD.FTZ R176, -R204, R176 ;  /* 0x000000b0ccb07221 */ /* 0x000fe40000010100 */
[----:B------:R-:W-:Y:S02]  /*16d0*/  FADD.FTZ R173, R173, R236 ;  /* 0x000000ecadad7221 */ /* 0x000fe40000010000 */
[----:B------:R-:W-:-:S02]  /*16e0*/  FFMA.FTZ R172, R19, R236, R172 ;  /* 0x000000ec13ac7223 */ /* 0x000fc400000100ac */
[----:B------:R-:W-:Y:S01]  /*16f0*/  FMUL.FTZ R17, R180, R176 ;  /* 0x000000b0b4117220 */ /* 0x000fe20000410000 */
[----:B------:R-:W-:Y:S01]  /*1700*/  IADD3 R216, R2, 0x20, RZ ;  /* 0x0000002002d87810 */ /* 0x000fe20007ffe0ff */
[----:B------:R-:W-:Y:S02]  /*1710*/  FADD.FTZ R73, R73, R174 ;  /* 0x000000ae49497221 */ /* 0x000fe40000010000 */
[----:B------:R-:W-:Y:S02]  /*1720*/  FFMA.FTZ R37, R19, R174, R37 ;  /* 0x000000ae13257223 */ /* 0x000fe40000010025 */
[----:B------:R-:W-:Y:S02]  /*1730*/  FADD.FTZ R75, R75, R175 ;  /* 0x000000af4b4b7221 */ /* 0x000fe40000010000 */
[----:B------:R-:W-:Y:S02]  /*1740*/  FFMA.FTZ R39, R17, R175, R39 ;  /* 0x000000af11277223 */ /* 0x000fe40000010027 */
[----:B--2---:R-:W-:-:S04]  /*1750*/  FMUL.FTZ R235, R178, R235 ;  /* 0x000000ebb2eb7220 */ /* 0x004fc80000410000 */
[----:B------:R-:W-:Y:S02]  /*1760*/  FADD.FTZ R173, R173, R235 ;  /* 0x000000ebadad7221 */ /* 0x000fe40000010000 */
[----:B------:R-:W-:Y:S02]  /*1770*/  FFMA.FTZ R172, R18, R235, R172 ;  /* 0x000000eb12ac7223 */ /* 0x000fe400000100ac */
[----:B---3--:R-:W-:-:S04]  /*1780*/  FMUL.FTZ R234, R177, R175 ;  /* 0x000000afb1ea7220 */ /* 0x008fc80000410000 */
[----:B------:R-:W-:Y:S02]  /*1790*/  FADD.FTZ R205, R173, R234 ;  /* 0x000000eaadcd7221 */ /* 0x000fe40000010000 */
[----:B------:R-:W-:Y:S02]  /*17a0*/  FFMA.FTZ R213, R17, R234, R172 ;  /* 0x000000ea11d57223 */ /* 0x000fe400000100ac */
.L_x_335:
[----:B------:R-:W-:Y:S05]  /*17b0*/  BSYNC B1 ;  /* 0x0000000000017941 */ /* 0x000fea0003800000 */
.L_x_334:
[----:B------:R-:W-:Y:S01]  /*17c0*/  BSSY B1, `(.L_x_336) ;  /* 0x000005e000017945 */ /* 0x000fe20003800000 */
[----:B------:R-:W-:Y:S05]  /*17d0*/  @!P2 BRA `(.L_x_337) ;  /* 0x000005c00000a947 */ /* 0x000fea0003800000 */
[C---:B------:R-:W-:Y:S01]  /*17e0*/  LEA R12, P0, R216.reuse, c[0x0][0x188], 0x4 ;  /* 0x00006200d80c7a11 */ /* 0x040fe200078020ff */
[----:B------:R-:W-:Y:S01]  /*17f0*/  HFMA2.MMA R172, -RZ, RZ, 0, 9.5367431640625e-07 ;  /* 0x00000010ffac7435 */ /* 0x000fe200000001ff */
[----:B------:R-:W2:Y:S02]  /*1800*/  LDL R179, [R1+0xf0] ;  /* 0x0000f00001b37983 */ /* 0x000ea40000100800 */
[C---:B------:R-:W-:Y:S02]  /*1810*/  LEA.HI.X R13, R216.reuse, c[0x0][0x18c], RZ, 0x4, P0 ;  /* 0x00006300d80d7a11 */ /* 0x040fe400000f24ff */
[----:B------:R-:W3:Y:S04]  /*1820*/  LDL R228, [R1+0xec] ;  /* 0x0000ec0001e47983 */ /* 0x000ee80000100800 */
[----:B------:R-:W4:Y:S01]  /*1830*/  LDG.E.128 R12, [R12.64] ;  /* 0x000000040c0c7981 */ /* 0x000f22000c1e1d00 */
[----:B------:R-:W-:-:S03]  /*1840*/  IMAD.WIDE.U32 R172, R216, R172, c[0x0][0x208] ;  /* 0x00008200d8ac7625 */ /* 0x000fc600078e00ac */
[----:B------:R-:W2:Y:S04]  /*1850*/  LDL R226, [R1+0xe8] ;  /* 0x0000e80001e27983 */ /* 0x000ea80000100800 */
[----:B------:R-:W2:Y:S01]  /*1860*/  LDG.E.128 R172, [R172.64] ;  /* 0x00000004acac7981 */ /* 0x000ea2000c1e1d00 */
[----:B------:R-:W-:-:S03]  /*1870*/  ISETP.NE.U32.AND P0, PT, RZ, c[0x0][0x218], PT ;  /* 0x00008600ff007a0c */ /* 0x000fc60003f05070 */
[----:B------:R-:W3:Y:S01]  /*1880*/  LDL R252, [R1+0xe4] ;  /* 0x0000e40001fc7983 */ /* 0x000ee20000100800 */
[----:B------:R-:W-:-:S13]  /*1890*/  ISETP.NE.AND.EX P0, PT, RZ, c[0x0][0x21c], PT, P0 ;  /* 0x00008700ff007a0c */ /* 0x000fda0003f05300 */
[----:B------:R-:W-:-:S04]  /*18a0*/  @P0 LEA R10, P6, R216, c[0x0][0x218], 0x4 ;  /* 0x00008600d80a0a11 */ /* 0x000fc800078c20ff */
[----:B------:R-:W-:-:S05]  /*18b0*/  @P0 LEA.HI.X R11, R216, c[0x0][0x21c], RZ, 0x4, P6 ;  /* 0x00008700d80b0a11 */ /* 0x000fca00030f24ff */
[----:B------:R0:W5:Y:S01]  /*18c0*/  @P0 LDG.E.128 R148, [R10.64] ;  /* 0x000000040a940981 */ /* 0x000162000c1e1d00 */
[----:B----4-:R-:W-:-:S05]  /*18d0*/  PRMT R178, RZ, 0x5410, R12 ;  /* 0x00005410ffb27816 */ /* 0x010fca000000000c */
[----:B------:R-:W-:Y:S01]  /*18e0*/  FADD.FTZ R178, -R204, R178 ;  /* 0x000000b2ccb27221 */ /* 0x000fe20000010100 */
[----:B--2---:R-:W-:-:S03]  /*18f0*/  PRMT R233, RZ, 0x5410, R172 ;  /* 0x00005410ffe97816 */ /* 0x004fc600000000ac */
[----:B-----5:R-:W-:Y:S01]  /*1900*/  FMUL.FTZ R191, R180, R178 ;  /* 0x000000b2b4bf7220 */ /* 0x020fe20000410000 */
[----:B------:R-:W-:Y:S01]  /*1910*/  PRMT R16, RZ, 0x7610, R12 ;  /* 0x00007610ff107816 */ /* 0x000fe2000000000c */
[----:B------:R-:W2:Y:S01]  /*1920*/  LDL R178, [R1+0xdc] ;  /* 0x0000dc0001b27983 */ /* 0x000ea20000100800 */
[----:B------:R-:W-:Y:S02]  /*1930*/  FADD.FTZ R76, R76, R233 ;  /* 0x000000e94c4c7221 */ /* 0x000fe40000010000 */
[-C--:B------:R-:W-:Y:S02]  /*1940*/  FFMA.FTZ R40, R191, R233.reuse, R40 ;  /* 0x000000e9bf287223 */ /* 0x080fe40000010028 */
[----:B------:R-:W-:Y:S02]  /*1950*/  FMUL.FTZ R233, R179, R233 ;  /* 0x000000e9b3e97220 */ /* 0x000fe40000410000 */
[----:B------:R-:W4:Y:S01]  /*1960*/  LDL R179, [R1+0xe0] ;  /* 0x0000e00001b37983 */ /* 0x000f220000100800 */
[----:B------:R-:W-:Y:S01]  /*1970*/  PRMT R176, RZ, 0x5410, R13 ;  /* 0x00005410ffb07816 */ /* 0x000fe2000000000d */
[----:B------:R-:W-:Y:S01]  /*1980*/  FADD.FTZ R16, -R204, R16 ;  /* 0x00000010cc107221 */ /* 0x000fe20000010100 */
[----:B0-----:R-:W-:-:S02]  /*1990*/  PRMT R11, RZ, 0x5410, R15 ;  /* 0x00005410ff0b7816 */ /* 0x001fc4000000000f */
[----:B------:R-:W-:Y:S01]  /*19a0*/  PRMT R10, RZ, 0x7610, R15 ;  /* 0x00007610ff0a7816 */ /* 0x000fe2000000000f */
[----:B------:R-:W-:Y:S01]  /*19b0*/  FMUL.FTZ R16, R180, R16 ;  /* 0x00000010b4107220 */ /* 0x000fe20000410000 */
[----:B------:R-:W-:Y:S01]  /*19c0*/  PRMT R172, RZ, 0x7610, R172 ;  /* 0x00007610ffac7816 */ /* 0x000fe200000000ac */
[----:B------:R-:W-:Y:S02]  /*19d0*/  FADD.FTZ R15, -R204, R176 ;  /* 0x000000b0cc0f7221 */ /* 0x000fe40000010100 */
[----:B------:R-:W4:Y:S02]  /*19e0*/  LDL R176, [R1+0xd8] ;  /* 0x0000d80001b07983 */ /* 0x000f240000100800 */
[----:B------:R-:W-:Y:S02]  /*19f0*/  FADD.FTZ R77, R77, R172 ;  /* 0x000000ac4d4d7221 */ /* 0x000fe40000010000 */
[-C--:B------:R-:W-:Y:S02]  /*1a00*/  FFMA.FTZ R41, R16, R172.reuse, R41 ;  /* 0x000000ac10297223 */ /* 0x080fe40000010029 */
[----:B---3--:R-:W-:-:S02]  /*1a10*/  FMUL.FTZ R232, R228, R172 ;  /* 0x000000ace4e87220 */ /* 0x008fc40000410000 */
[----:B------:R-:W3:Y:S01]  /*1a20*/  LDL R172, [R1+0xd4] ;  /* 0x0000d40001ac7983 */ /* 0x000ee20000100800 */
[----:B------:R-:W-:Y:S01]  /*1a30*/  PRMT R177, RZ, 0x7610, R13 ;  /* 0x00007610ffb17816 */ /* 0x000fe2000000000d */
[----:B------:R-:W-:Y:S01]  /*1a40*/  FMUL.FTZ R15, R180, R15 ;  /* 0x0000000fb40f7220 */ /* 0x000fe20000410000 */
[--C-:B------:R-:W-:Y:S02]  /*1a50*/  PRMT R13, RZ, 0x5410, R14.reuse ;  /* 0x00005410ff0d7816 */ /* 0x100fe4000000000e */
[----:B------:R-:W-:Y:S01]  /*1a60*/  PRMT R231, RZ, 0x5410, R173 ;  /* 0x00005410ffe77816 */ /* 0x000fe200000000ad */
[----:B------:R-:W-:Y:S02]  /*1a70*/  FADD.FTZ R205, R205, R233 ;  /* 0x000000e9cdcd7221 */ /* 0x000fe40000010000 */
[----:B------:R-:W-:Y:S01]  /*1a80*/  FFMA.FTZ R213, R191, R233, R213 ;  /* 0x000000e9bfd57223 */ /* 0x000fe200000100d5 */
[----:B------:R-:W-:Y:S01]  /*1a90*/  PRMT R12, RZ, 0x7610, R14 ;  /* 0x00007610ff0c7816 */ /* 0x000fe2000000000e */
[----:B------:R-:W-:Y:S01]  /*1aa0*/  FADD.FTZ R78, R78, R231 ;  /* 0x000000e74e4e7221 */ /* 0x000fe20000010000 */
[----:B------:R-:W-:Y:S01]  /*1ab0*/  PRMT R173, RZ, 0x7610, R173 ;  /* 0x00007610ffad7816 */ /* 0x000fe200000000ad */
[----:B------:R-:W-:-:S02]  /*1ac0*/  FADD.FTZ R13, -R204, R13 ;  /* 0x0000000dcc0d7221 */ /* 0x000fc40000010100 */
[-C--:B------:R-:W-:Y:S02]  /*1ad0*/  FFMA.FTZ R42, R15, R231.reuse, R42 ;  /* 0x000000e70f2a7223 */ /* 0x080fe4000001002a */
[----:B------:R-:W-:Y:S02]  /*1ae0*/  FADD.FTZ R14, -R204, R177 ;  /* 0x000000b1cc0e7221 */ /* 0x000fe40000010100 */
[----:B------:R-:W-:Y:S02]  /*1af0*/  FMUL.FTZ R231, R226, R231 ;  /* 0x000000e7e2e77220 */ /* 0x000fe40000410000 */
[----:B------:R-:W-:Y:S02]  /*1b00*/  FADD.FTZ R205, R205, R232 ;  /* 0x000000e8cdcd7221 */ /* 0x000fe40000010000 */
[----:B------:R-:W-:Y:S01]  /*1b10*/  FFMA.FTZ R213, R16, R232, R213 ;  /* 0x000000e810d57223 */ /* 0x000fe200000100d5 */
[----:B------:R-:W-:Y:S01]  /*1b20*/  PRMT R229, RZ, 0x5410, R174 ;  /* 0x00005410ffe57816 */ /* 0x000fe200000000ae */
        /* <DEDUP_REMOVED lines=8> */
[C---:B------:R-:W-:Y:S02]  /*1bb0*/  FADD.FTZ R11, -R204.reuse, R11 ;  /* 0x0000000bcc0b7221 */ /* 0x040fe40000010100 */
[----:B------:R-:W-:Y:S02]  /*1bc0*/  FADD.FTZ R12, -R204, R12 ;  /* 0x0000000ccc0c7221 */ /* 0x000fe40000010100 */
[----:B------:R-:W-:Y:S02]  /*1bd0*/  FADD.FTZ R205, R205, R230 ;  /* 0x000000e6cdcd7221 */ /* 0x000fe40000010000 */
[----:B------:R-:W-:Y:S01]  /*1be0*/  FFMA.FTZ R213, R14, R230, R213 ;  /* 0x000000e60ed57223 */ /* 0x000fe200000100d5 */
[--C-:B------:R-:W-:Y:S01]  /*1bf0*/  PRMT R227, RZ, 0x5410, R175.reuse ;  /* 0x00005410ffe37816 */ /* 0x100fe200000000af */
[C---:B------:R-:W-:Y:S02]  /*1c00*/  FMUL.FTZ R11, R180.reuse, R11 ;  /* 0x0000000bb40b7220 */ /* 0x040fe40000410000 */
[----:B------:R-:W-:Y:S01]  /*1c10*/  FMUL.FTZ R12, R180, R12 ;  /* 0x0000000cb40c7220 */ /* 0x000fe20000410000 */
[----:B------:R-:W-:Y:S01]  /*1c20*/  PRMT R175, RZ, 0x7610, R175 ;  /* 0x00007610ffaf7816 */ /* 0x000fe200000000af */
[----:B------:R-:W-:-:S02]  /*1c30*/  FADD.FTZ R82, R82, R227 ;  /* 0x000000e352527221 */ /* 0x000fc40000010000 */
[----:B------:R-:W-:Y:S02]  /*1c40*/  FFMA.FTZ R46, R11, R227, R46 ;  /* 0x000000e30b2e7223 */ /* 0x000fe4000001002e */
[----:B------:R-:W-:-:S04]  /*1c50*/  FADD.FTZ R10, -R204, R10 ;  /* 0x0000000acc0a7221 */ /* 0x000fc80000010100 */
[----:B------:R-:W-:Y:S01]  /*1c60*/  FMUL.FTZ R10, R180, R10 ;  /* 0x0000000ab40a7220 */ /* 0x000fe20000410000 */
[----:B------:R-:W-:Y:S01]  /*1c70*/  IADD3 R216, R216, 0x20, RZ ;  /* 0x00000020d8d87810 */ /* 0x000fe20007ffe0ff */
[----:B------:R-:W-:Y:S02]  /*1c80*/  FADD.FTZ R79, R79, R173 ;  /* 0x000000ad4f4f7221 */ /* 0x000fe40000010000 */
[----:B------:R-:W-:Y:S02]  /*1c90*/  FFMA.FTZ R43, R14, R173, R43 ;  /* 0x000000ad0e2b7223 */ /* 0x000fe4000001002b */
[----:B------:R-:W-:Y:S02]  /*1ca0*/  FADD.FTZ R81, R81, R174 ;  /* 0x000000ae51517221 */ /* 0x000fe40000010000 */
[----:B------:R-:W-:Y:S02]  /*1cb0*/  FFMA.FTZ R45, R12, R174, R45 ;  /* 0x000000ae0c2d7223 */ /* 0x000fe4000001002d */
[----:B------:R-:W-:-:S02]  /*1cc0*/  FADD.FTZ R83, R83, R175 ;  /* 0x000000af53537221 */ /* 0x000fc40000010000 */
[----:B------:R-:W-:Y:S02]  /*1cd0*/  FFMA.FTZ R47, R10, R175, R47 ;  /* 0x000000af0a2f7223 */ /* 0x000fe4000001002f */
[----:B--2---:R-:W-:Y:S02]  /*1ce0*/  FMUL.FTZ R228, R178, R174 ;  /* 0x000000aeb2e47220 */ /* 0x004fe40000410000 */
[----:B----4-:R-:W-:-:S04]  /*1cf0*/  FMUL.FTZ R229, R179, R229 ;  /* 0x000000e5b3e57220 */ /* 0x010fc80000410000 */
[----:B------:R-:W-:Y:S02]  /*1d00*/  FADD.FTZ R205, R205, R229 ;  /* 0x000000e5cdcd7221 */ /* 0x000fe40000010000 */
[----:B------:R-:W-:Y:S02]  /*1d10*/  FFMA.FTZ R213, R13, R229, R213 ;  /* 0x000000e50dd57223 */ /* 0x000fe400000100d5 */
[----:B------:R-:W-:Y:S02]  /*1d20*/  FADD.FTZ R205, R205, R228 ;  /* 0x000000e4cdcd7221 */ /* 0x000fe40000010000 */
[----:B------:R-:W-:Y:S02]  /*1d30*/  FMUL.FTZ R227, R176, R227 ;  /* 0x000000e3b0e37220 */ /* 0x000fe40000410000 */
[----:B------:R-:W-:Y:S02]  /*1d40*/  FFMA.FTZ R213, R12, R228, R213 ;  /* 0x000000e40cd57223 */ /* 0x000fe400000100d5 */
[----:B------:R-:W-:-:S02]  /*1d50*/  FADD.FTZ R205, R205, R227 ;  /* 0x000000e3cdcd7221 */ /* 0x000fc40000010000 */
[----:B------:R-:W-:Y:S02]  /*1d60*/  FFMA.FTZ R213, R11, R227, R213 ;  /* 0x000000e30bd57223 */ /* 0x000fe400000100d5 */
[----:B---3--:R-:W-:-:S04]  /*1d70*/  FMUL.FTZ R226, R172, R175 ;  /* 0x000000aface27220 */ /* 0x008fc80000410000 */
[----:B------:R-:W-:Y:S02]  /*1d80*/  FADD.FTZ R205, R205, R226 ;  /* 0x000000e2cdcd7221 */ /* 0x000fe40000010000 */
[----:B------:R-:W-:Y:S02]  /*1d90*/  FFMA.FTZ R213, R10, R226, R213 ;  /* 0x000000e20ad57223 */ /* 0x000fe400000100d5 */
.L_x_337:
[----:B------:R-:W-:Y:S05]  /*1da0*/  BSYNC B1 ;  /* 0x0000000000017941 */ /* 0x000fea0003800000 */
.L_x_336:
[----:B------:R-:W-:Y:S01]  /*1db0*/  BSSY B1, `(.L_x_338) ;  /* 0x000005e000017945 */ /* 0x000fe20003800000 */
[----:B------:R-:W-:Y:S05]  /*1dc0*/  @!P3 BRA `(.L_x_339) ;  /* 0x000005c00000b947 */ /* 0x000fea0003800000 */
[C---:B------:R-:W-:Y:S01]  /*1dd0*/  LEA R4, P0, R216.reuse, c[0x0][0x188], 0x4 ;  /* 0x00006200d8047a11 */ /* 0x040fe200078020ff */
[----:B------:R-:W2:Y:S03]  /*1de0*/  LDL R210, [R1+0xd0] ;  /* 0x0000d00001d27983 */ /* 0x000ea60000100800 */
[----:B------:R-:W-:Y:S01]  /*1df0*/  LEA.HI.X R5, R216, c[0x0][0x18c], RZ, 0x4, P0 ;  /* 0x00006300d8057a11 */ /* 0x000fe200000f24ff */
[----:B------:R-:W3:Y:S01]  /*1e00*/  LDL R179, [R1+0xcc] ;  /* 0x0000cc0001b37983 */ /* 0x000ee20000100800 */
[----:B------:R-:W-:-:S03]  /*1e10*/  MOV R172, 0x10 ;  /* 0x0000001000ac7802 */ /* 0x000fc60000000f00 */
[----:B------:R-:W4:Y:S01]  /*1e20*/  LDL R252, [R1+0xc8] ;  /* 0x0000c80001fc7983 */ /* 0x000f220000100800 */
[----:B------:R-:W-:Y:S01]  /*1e30*/  ISETP.NE.U32.AND P0, PT, RZ, c[0x0][0x218], PT ;  /* 0x00008600ff007a0c */ /* 0x000fe20003f05070 */
[----:B------:R-:W-:Y:S02]  /*1e40*/  IMAD.WIDE.U32 R172, R216, R172, c[0x0][0x208] ;  /* 0x00008200d8ac7625 */ /* 0x000fe400078e00ac */
[----:B------:R-:W2:Y:S01]  /*1e50*/  LDG.E.128 R4, [R4.64] ;  /* 0x0000000404047981 */ /* 0x000ea2000c1e1d00 */
[----:B------:R-:W-:-:S03]  /*1e60*/  ISETP.NE.AND.EX P0, PT, RZ, c[0x0][0x21c], PT, P0 ;  /* 0x00008700ff007a0c */ /* 0x000fc60003f05300 */
[----:B------:R-:W3:Y:S04]  /*1e70*/  LDG.E.128 R172, [R172.64] ;  /* 0x00000004acac7981 */ /* 0x000ee8000c1e1d00 */
[----:B------:R-:W4:Y:S06]  /*1e80*/  LDL R220, [R1+0xc4] ;  /* 0x0000c40001dc7983 */ /* 0x000f2c0000100800 */
[----:B------:R-:W-:-:S04]  /*1e90*/  @P0 LEA R8, P6, R216, c[0x0][0x218], 0x4 ;  /* 0x00008600d8080a11 */ /* 0x000fc800078c20ff */
[----:B------:R-:W-:-:S05]  /*1ea0*/  @P0 LEA.HI.X R9, R216, c[0x0][0x21c], RZ, 0x4, P6 ;  /* 0x00008700d8090a11 */ /* 0x000fca00030f24ff */
[----:B------:R0:W5:Y:S01]  /*1eb0*/  @P0 LDG.E.128 R152, [R8.64] ;  /* 0x0000000408980981 */ /* 0x000162000c1e1d00 */
[----:B--2---:R-:W-:-:S05]  /*1ec0*/  PRMT R178, RZ, 0x5410, R4 ;  /* 0x00005410ffb27816 */ /* 0x004fca0000000004 */
[----:B------:R-:W-:Y:S01]  /*1ed0*/  FADD.FTZ R178, -R204, R178 ;  /* 0x000000b2ccb27221 */ /* 0x000fe20000010100 */
[----:B---3--:R-:W-:-:S03]  /*1ee0*/  PRMT R225, RZ, 0x5410, R172 ;  /* 0x00005410ffe17816 */ /* 0x008fc600000000ac */
[----:B-----5:R-:W-:Y:S01]  /*1ef0*/  FMUL.FTZ R190, R180, R178 ;  /* 0x000000b2b4be7220 */ /* 0x020fe20000410000 */
[----:B0-----:R-:W-:Y:S01]  /*1f00*/  PRMT R9, RZ, 0x7610, R4 ;  /* 0x00007610ff097816 */ /* 0x001fe20000000004 */
[----:B------:R-:W-:Y:S01]  /*1f10*/  FADD.FTZ R84, R84, R225 ;  /* 0x000000e154547221 */ /* 0x000fe20000010000 */
[----:B------:R-:W-:Y:S01]  /*1f20*/  PRMT R172, RZ, 0x7610, R172 ;  /* 0x00007610ffac7816 */ /* 0x000fe200000000ac */
[-C--:B------:R-:W-:Y:S01]  /*1f30*/  FFMA.FTZ R48, R190, R225.reuse, R48 ;  /* 0x000000e1be307223 */ /* 0x080fe20000010030 */
[----:B------:R-:W2:Y:S01]  /*1f40*/  LDL R178, [R1+0xb8] ;  /* 0x0000b80001b27983 */ /* 0x000ea20000100800 */
[----:B------:R-:W-:-:S03]  /*1f50*/  FMUL.FTZ R225, R210, R225 ;  /* 0x000000e1d2e17220 */ /* 0x000fc60000410000 */
[----:B------:R-:W3:Y:S01]  /*1f60*/  LDL R210, [R1+0xc0] ;  /* 0x0000c00001d27983 */ /* 0x000ee20000100800 */
[----:B------:R-:W-:Y:S02]  /*1f70*/  FADD.FTZ R9, -R204, R9 ;  /* 0x00000009cc097221 */ /* 0x000fe40000010100 */
[-C--:B------:R-:W-:Y:S02]  /*1f80*/  FMUL.FTZ R224, R179, R172.reuse ;  /* 0x000000acb3e07220 */ /* 0x080fe40000410000 */
[----:B------:R-:W2:Y:S01]  /*1f90*/  LDL R179, [R1+0xbc] ;  /* 0x0000bc0001b37983 */ /* 0x000ea20000100800 */
[----:B------:R-:W-:Y:S02]  /*1fa0*/  FMUL.FTZ R9, R180, R9 ;  /* 0x00000009b4097220 */ /* 0x000fe40000410000 */
[----:B------:R-:W-:Y:S02]  /*1fb0*/  FADD.FTZ R85, R85, R172 ;  /* 0x000000ac55557221 */ /* 0x000fe40000010000 */
[----:B------:R-:W-:-:S02]  /*1fc0*/  FFMA.FTZ R49, R9, R172, R49 ;  /* 0x000000ac09317223 */ /* 0x000fc40000010031 */
[----:B------:R-:W2:Y:S01]  /*1fd0*/  LDL R172, [R1+0xb4] ;  /* 0x0000b40001ac7983 */ /* 0x000ea20000100800 */
[----:B------:R-:W-:Y:S02]  /*1fe0*/  PRMT R8, RZ, 0x5410, R5 ;  /* 0x00005410ff087816 */ /* 0x000fe40000000005 */
[----:B------:R-:W-:-:S03]  /*1ff0*/  PRMT R176, RZ, 0x5410, R6 ;  /* 0x00005410ffb07816 */ /* 0x000fc60000000006 */
[----:B------:R-:W-:Y:S01]  /*2000*/  FADD.FTZ R8, -R204, R8 ;  /* 0x00000008cc087221 */ /* 0x000fe20000010100 */
[----:B------:R-:W-:Y:S01]  /*2010*/  PRMT R223, RZ, 0x5410, R173 ;  /* 0x00005410ffdf7816 */ /* 0x000fe200000000ad */
[----:B------:R-:W-:Y:S01]  /*2020*/  FADD.FTZ R205, R205, R225 ;  /* 0x000000e1cdcd7221 */ /* 0x000fe20000010000 */
[----:B------:R-:W-:Y:S01]  /*2030*/  PRMT R177, RZ, 0x7610, R5 ;  /* 0x00007610ffb17816 */ /* 0x000fe20000000005 */
[----:B------:R-:W-:Y:S02]  /*2040*/  FMUL.FTZ R8, R180, R8 ;  /* 0x00000008b4087220 */ /* 0x000fe40000410000 */
[----:B------:R-:W-:Y:S01]  /*2050*/  FFMA.FTZ R213, R190, R225, R213 ;  /* 0x000000e1bed57223 */ /* 0x000fe200000100d5 */
[----:B------:R-:W-:Y:S01]  /*2060*/  PRMT R5, RZ, 0x7610, R6 ;  /* 0x00007610ff057816 */ /* 0x000fe20000000006 */
[----:B------:R-:W-:Y:S01]  /*2070*/  FADD.FTZ R86, R86, R223 ;  /* 0x000000df56567221 */ /* 0x000fe20000010000 */
[--C-:B------:R-:W-:Y:S01]  /*2080*/  PRMT R4, RZ, 0x5410, R7.reuse ;  /* 0x00005410ff047816 */ /* 0x100fe20000000007 */
[----:B------:R-:W-:Y:S01]  /*2090*/  FADD.FTZ R6, -R204, R176 ;  /* 0x000000b0cc067221 */ /* 0x000fe20000010100 */
[----:B------:R-:W-:Y:S01]  /*20a0*/  PRMT R3, RZ, 0x7610, R7 ;  /* 0x00007610ff037816 */ /* 0x000fe20000000007 */
[----:B------:R-:W-:Y:S01]  /*20b0*/  FFMA.FTZ R50, R8, R223, R50 ;  /* 0x000000df08327223 */ /* 0x000fe20000010032 */
[----:B------:R-:W-:Y:S01]  /*20c0*/  PRMT R173, RZ, 0x7610, R173 ;  /* 0x00007610ffad7816 */ /* 0x000fe200000000ad */
[----:B------:R-:W-:-:S02]  /*20d0*/  FADD.FTZ R7, -R204, R177 ;  /* 0x000000b1cc077221 */ /* 0x000fc40000010100 */
[----:B----4-:R-:W-:Y:S02]  /*20e0*/  FMUL.FTZ R223, R252, R223 ;  /* 0x000000dffcdf7220 */ /* 0x010fe40000410000 */
[----:B------:R-:W-:Y:S02]  /*20f0*/  FADD.FTZ R205, R205, R224 ;  /* 0x000000e0cdcd7221 */ /* 0x000fe40000010000 */
[----:B------:R-:W-:Y:S01]  /*2100*/  FFMA.FTZ R213, R9, R224, R213 ;  /* 0x000000e009d57223 */ /* 0x000fe200000100d5 */
[----:B------:R-:W-:Y:S01]  /*2110*/  PRMT R221, RZ, 0x5410, R174 ;  /* 0x00005410ffdd7816 */ /* 0x000fe200000000ae */
        /* <DEDUP_REMOVED lines=8> */
[C---:B------:R-:W-:Y:S02]  /*21a0*/  FADD.FTZ R4, -R204.reuse, R4 ;  /* 0x00000004cc047221 */ /* 0x040fe40000010100 */
[----:B------:R-:W-:-:S02]  /*21b0*/  FADD.FTZ R5, -R204, R5 ;  /* 0x00000005cc057221 */ /* 0x000fc40000010100 */
[----:B------:R-:W-:Y:S02]  /*21c0*/  FADD.FTZ R205, R205, R222 ;  /* 0x000000decdcd7221 */ /* 0x000fe40000010000 */
[----:B------:R-:W-:Y:S01]  /*21d0*/  FFMA.FTZ R213, R7, R222, R213 ;  /* 0x000000de07d57223 */ /* 0x000fe200000100d5 */
[--C-:B------:R-:W-:Y:S01]  /*21e0*/  PRMT R211, RZ, 0x5410, R175.reuse ;  /* 0x00005410ffd37816 */ /* 0x100fe200000000af */
[C---:B------:R-:W-:Y:S02]  /*21f0*/  FMUL.FTZ R4, R180.reuse, R4 ;  /* 0x00000004b4047220 */ /* 0x040fe40000410000 */
[----:B------:R-:W-:Y:S01]  /*2200*/  FMUL.FTZ R5, R180, R5 ;  /* 0x00000005b4057220 */ /* 0x000fe20000410000 */
[----:B------:R-:W-:Y:S01]  /*2210*/  PRMT R175, RZ, 0x7610, R175 ;  /* 0x00007610ffaf7816 */ /* 0x000fe200000000af */
[----:B------:R-:W-:Y:S02]  /*2220*/  FADD.FTZ R90, R90, R211 ;  /* 0x000000d35a5a7221 */ /* 0x000fe40000010000 */
[----:B------:R-:W-:-:S02]  /*2230*/  FFMA.FTZ R54, R4, R211, R54 ;  /* 0x000000d304367223 */ /* 0x000fc40000010036 */
        /* <DEDUP_REMOVED lines=9> */
[----:B---3--:R-:W-:-:S04]  /*22d0*/  FMUL.FTZ R221, R210, R221 ;  /* 0x000000ddd2dd7220 */ /* 0x008fc80000410000 */
[----:B------:R-:W-:Y:S02]  /*22e0*/  FADD.FTZ R205, R205, R221 ;  /* 0x000000ddcdcd7221 */ /* 0x000fe40000010000 */
[----:B--2---:R-:W-:Y:S02]  /*22f0*/  FMUL.FTZ R220, R179, R174 ;  /* 0x000000aeb3dc7220 */ /* 0x004fe40000410000 */
[----:B------:R-:W-:Y:S02]  /*2300*/  FFMA.FTZ R213, R6, R221, R213 ;  /* 0x000000dd06d57223 */ /* 0x000fe400000100d5 */
        /* <DEDUP_REMOVED lines=8> */
.L_x_339:
[----:B------:R-:W-:Y:S05]  /*2390*/  BSYNC B1 ;  /* 0x0000000000017941 */ /* 0x000fea0003800000 */
.L_x_338:
[----:B------:R-:W-:Y:S01]  /*23a0*/  BSSY B1, `(.L_x_340) ;  /* 0x000005e000017945 */ /* 0x000fe20003800000 */
[----:B------:R-:W-:Y:S05]  /*23b0*/  @!P4 BRA `(.L_x_341) ;  /* 0x000005c00000c947 */ /* 0x000fea0003800000 */
[C---:B------:R-:W-:Y:S01]  /*23c0*/  LEA R172, P0, R216.reuse, c[0x0][0x188], 0x4 ;  /* 0x00006200d8ac7a11 */ /* 0x040fe200078020ff */
[----:B------:R-:W-:Y:S01]  /*23d0*/  HFMA2.MMA R176, -RZ, RZ, 0, 9.5367431640625e-07 ;  /* 0x00000010ffb07435 */ /* 0x000fe200000001ff */
[----:B------:R-:W2:Y:S02]  /*23e0*/  LDL R186, [R1+0xb0] ;  /* 0x0000b00001ba7983 */ /* 0x000ea40000100800 */
[----:B------:R-:W-:-:S02]  /*23f0*/  LEA.HI.X R173, R216, c[0x0][0x18c], RZ, 0x4, P0 ;  /* 0x00006300d8ad7a11 */ /* 0x000fc400000f24ff */
[----:B------:R-:W3:Y:S04]  /*2400*/  LDL R208, [R1+0xac] ;  /* 0x0000ac0001d07983 */ /* 0x000ee80000100800 */
[----:B------:R-:W4:Y:S01]  /*2410*/  LDG.E.128 R172, [R172.64] ;  /* 0x00000004acac7981 */ /* 0x000f22000c1e1d00 */
[----:B------:R-:W-:-:S03]  /*2420*/  IMAD.WIDE.U32 R176, R216, R176, c[0x0][0x208] ;  /* 0x00008200d8b07625 */ /* 0x000fc600078e00b0 */
[----:B------:R-:W2:Y:S04]  /*2430*/  LDL R187, [R1+0xa8] ;  /* 0x0000a80001bb7983 */ /* 0x000ea80000100800 */
[----:B------:R-:W2:Y:S01]  /*2440*/  LDG.E.128 R176, [R176.64] ;  /* 0x00000004b0b07981 */ /* 0x000ea2000c1e1d00 */
[----:B------:R-:W-:-:S03]  /*2450*/  ISETP.NE.U32.AND P0, PT, RZ, c[0x0][0x218], PT ;  /* 0x00008600ff007a0c */ /* 0x000fc60003f05070 */
[----:B------:R-:W3:Y:S01]  /*2460*/  LDL R206, [R1+0xa4] ;  /* 0x0000a40001ce7983 */ /* 0x000ee20000100800 */
[----:B------:R-:W-:-:S03]  /*2470*/  ISETP.NE.AND.EX P0, PT, RZ, c[0x0][0x21c], PT, P0 ;  /* 0x00008700ff007a0c */ /* 0x000fc60003f05300 */
[----:B------:R-:W3:Y:S10]  /*2480*/  LDL R252, [R1+0xa0] ;  /* 0x0000a00001fc7983 */ /* 0x000ef40000100800 */
[----:B------:R-:W-:-:S04]  /*2490*/  @P0 LEA R182, P6, R216, c[0x0][0x218], 0x4 ;  /* 0x00008600d8b60a11 */ /* 0x000fc800078c20ff */
[----:B------:R-:W-:-:S05]  /*24a0*/  @P0 LEA.HI.X R183, R216, c[0x0][0x21c], RZ, 0x4, P6 ;  /* 0x00008700d8b70a11 */ /* 0x000fca00030f24ff */
[----:B------:R0:W5:Y:S01]  /*24b0*/  @P0 LDG.E.128 R156, [R182.64] ;  /* 0x00000004b69c0981 */ /* 0x000162000c1e1d00 */
[--C-:B----4-:R-:W-:Y:S02]  /*24c0*/  PRMT R184, RZ, 0x5410, R172.reuse ;  /* 0x00005410ffb87816 */ /* 0x110fe400000000ac */
[----:B------:R-:W-:-:S03]  /*24d0*/  PRMT R181, RZ, 0x7610, R172 ;  /* 0x00007610ffb57816 */ /* 0x000fc600000000ac */
[----:B------:R-:W-:Y:S01]  /*24e0*/  FADD.FTZ R184, -R204, R184 ;  /* 0x000000b8ccb87221 */ /* 0x000fe20000010100 */
[----:B--2---:R-:W-:-:S03]  /*24f0*/  PRMT R219, RZ, 0x5410, R176 ;  /* 0x00005410ffdb7816 */ /* 0x004fc600000000b0 */
[----:B-----5:R-:W-:Y:S01]  /*2500*/  FMUL.FTZ R189, R180, R184 ;  /* 0x000000b8b4bd7220 */ /* 0x020fe20000410000 */
[----:B0-----:R-:W-:Y:S01]  /*2510*/  PRMT R182, RZ, 0x5410, R173 ;  /* 0x00005410ffb67816 */ /* 0x001fe200000000ad */
[----:B------:R-:W-:Y:S01]  /*2520*/  FADD.FTZ R181, -R204, R181 ;  /* 0x000000b5ccb57221 */ /* 0x000fe20000010100 */
[----:B------:R-:W-:Y:S01]  /*2530*/  PRMT R183, RZ, 0x7610, R173 ;  /* 0x00007610ffb77816 */ /* 0x000fe200000000ad */
[----:B------:R-:W-:Y:S01]  /*2540*/  FADD.FTZ R92, R92, R219 ;  /* 0x000000db5c5c7221 */ /* 0x000fe20000010000 */
[----:B------:R-:W-:Y:S01]  /*2550*/  PRMT R173, RZ, 0x5410, R174 ;  /* 0x00005410ffad7816 */ /* 0x000fe200000000ae */
[-C--:B------:R-:W-:Y:S01]  /*2560*/  FFMA.FTZ R56, R189, R219.reuse, R56 ;  /* 0x000000dbbd387223 */ /* 0x080fe20000010038 */
[----:B------:R-:W-:Y:S01]  /*2570*/  PRMT R176, RZ, 0x7610, R176 ;  /* 0x00007610ffb07816 */ /* 0x000fe200000000b0 */
[----:B------:R-:W-:Y:S02]  /*2580*/  FMUL.FTZ R219, R186, R219 ;  /* 0x000000dbbadb7220 */ /* 0x000fe40000410000 */
[----:B------:R-:W2:Y:S01]  /*2590*/  LDL R186, [R1+0x9c] ;  /* 0x00009c0001ba7983 */ /* 0x000ea20000100800 */
[----:B------:R-:W-:-:S02]  /*25a0*/  FMUL.FTZ R181, R180, R181 ;  /* 0x000000b5b4b57220 */ /* 0x000fc40000410000 */
[----:B------:R-:W-:Y:S02]  /*25b0*/  FADD.FTZ R173, -R204, R173 ;  /* 0x000000adccad7221 */ /* 0x000fe40000010100 */
[----:B------:R-:W-:Y:S02]  /*25c0*/  FADD.FTZ R93, R93, R176 ;  /* 0x000000b05d5d7221 */ /* 0x000fe40000010000 */
[-C--:B------:R-:W-:Y:S02]  /*25d0*/  FFMA.FTZ R57, R181, R176.reuse, R57 ;  /* 0x000000b0b5397223 */ /* 0x080fe40000010039 */
[----:B---3--:R-:W-:Y:S02]  /*25e0*/  FMUL.FTZ R215, R208, R176 ;  /* 0x000000b0d0d77220 */ /* 0x008fe40000410000 */
[----:B------:R-:W3:Y:S01]  /*25f0*/  LDL R176, [R1+0x98] ;  /* 0x0000980001b07983 */ /* 0x000ee20000100800 */
[----:B------:R-:W-:-:S03]  /*2600*/  FMUL.FTZ R184, R180, R173 ;  /* 0x000000adb4b87220 */ /* 0x000fc60000410000 */
[----:B------:R-:W4:Y:S01]  /*2610*/  LDL R173, [R1+0x94] ;  /* 0x0000940001ad7983 */ /* 0x000f220000100800 */
[----:B------:R-:W-:Y:S01]  /*2620*/  FADD.FTZ R182, -R204, R182 ;  /* 0x000000b6ccb67221 */ /* 0x000fe20000010100 */
[----:B------:R-:W-:Y:S01]  /*2630*/  PRMT R214, RZ, 0x5410, R177 ;  /* 0x00005410ffd67816 */ /* 0x000fe200000000b1 */
[----:B------:R-:W-:Y:S02]  /*2640*/  FADD.FTZ R205, R205, R219 ;  /* 0x000000dbcdcd7221 */ /* 0x000fe40000010000 */
[----:B------:R-:W-:Y:S02]  /*2650*/  FMUL.FTZ R182, R180, R182 ;  /* 0x000000b6b4b67220 */ /* 0x000fe40000410000 */
[----:B------:R-:W-:Y:S01]  /*2660*/  FFMA.FTZ R213, R189, R219, R213 ;  /* 0x000000dbbdd57223 */ /* 0x000fe200000100d5 */
[----:B------:R-:W-:Y:S01]  /*2670*/  PRMT R177, RZ, 0x7610, R177 ;  /* 0x00007610ffb17816 */ /* 0x000fe200000000b1 */
[----:B------:R-:W-:Y:S02]  /*2680*/  FADD.FTZ R94, R94, R214 ;  /* 0x000000d65e5e7221 */ /* 0x000fe40000010000 */
[----:B------:R-:W-:-:S02]  /*2690*/  FFMA.FTZ R58, R182, R214, R58 ;  /* 0x000000d6b63a7223 */ /* 0x000fc4000001003a */
[----:B------:R-:W-:Y:S02]  /*26a0*/  FADD.FTZ R183, -R204, R183 ;  /* 0x000000b7ccb77221 */ /* 0x000fe40000010100 */
[----:B------:R-:W-:Y:S02]  /*26b0*/  FMUL.FTZ R214, R187, R214 ;  /* 0x000000d6bbd67220 */ /* 0x000fe40000410000 */
[----:B------:R-:W-:Y:S02]  /*26c0*/  FADD.FTZ R205, R205, R215 ;  /* 0x000000d7cdcd7221 */ /* 0x000fe40000010000 */
[----:B------:R-:W-:Y:S01]  /*26d0*/  FFMA.FTZ R213, R181, R215, R213 ;  /* 0x000000d7b5d57223 */ /* 0x000fe200000100d5 */
[----:B------:R-:W-:Y:S02]  /*26e0*/  PRMT R172, RZ, 0x5410, R175 ;  /* 0x00005410ffac7816 */ /* 0x000fe400000000af */
[----:B------:R-:W-:Y:S01]  /*26f0*/  PRMT R209, RZ, 0x5410, R178 ;  /* 0x00005410ffd17816 */ /* 0x000fe200000000b2 */
[----:B------:R-:W-:Y:S01]  /*2700*/  FMUL.FTZ R183, R180, R183 ;  /* 0x000000b7b4b77220 */ /* 0x000fe20000410000 */
[----:B------:R-:W-:Y:S01]  /*2710*/  PRMT R174, RZ, 0x7610, R174 ;  /* 0x00007610ffae7816 */ /* 0x000fe200000000ae */
[----:B------:R-:W-:Y:S01]  /*2720*/  FMUL.FTZ R212, R206, R177 ;  /* 0x000000b1ced47220 */ /* 0x000fe20000410000 */
[----:B------:R-:W-:Y:S01]  /*2730*/  PRMT R178, RZ, 0x7610, R178 ;  /* 0x00007610ffb27816 */ /* 0x000fe200000000b2 */
[----:B------:R-:W-:-:S02]  /*2740*/  FADD.FTZ R205, R205, R214 ;  /* 0x000000d6cdcd7221 */ /* 0x000fc40000010000 */
[----:B------:R-:W-:Y:S02]  /*2750*/  FFMA.FTZ R213, R182, R214, R213 ;  /* 0x000000d6b6d57223 */ /* 0x000fe400000100d5 */
[----:B------:R-:W-:Y:S02]  /*2760*/  FADD.FTZ R96, R96, R209 ;  /* 0x000000d160607221 */ /* 0x000fe40000010000 */
[-C--:B------:R-:W-:Y:S02]  /*2770*/  FFMA.FTZ R60, R184, R209.reuse, R60 ;  /* 0x000000d1b83c7223 */ /* 0x080fe4000001003c */
[C---:B------:R-:W-:Y:S02]  /*2780*/  FADD.FTZ R172, -R204.reuse, R172 ;  /* 0x000000acccac7221 */ /* 0x040fe40000010100 */
[----:B------:R-:W-:Y:S02]  /*2790*/  FADD.FTZ R174, -R204, R174 ;  /* 0x000000aeccae7221 */ /* 0x000fe40000010100 */
[----:B------:R-:W-:-:S02]  /*27a0*/  FMUL.FTZ R209, R252, R209 ;  /* 0x000000d1fcd17220 */ /* 0x000fc40000410000 */
[----:B------:R-:W-:Y:S02]  /*27b0*/  FADD.FTZ R205, R205, R212 ;  /* 0x000000d4cdcd7221 */ /* 0x000fe40000010000 */
[----:B------:R-:W-:Y:S01]  /*27c0*/  FFMA.FTZ R213, R183, R212, R213 ;  /* 0x000000d4b7d57223 */ /* 0x000fe200000100d5 */
[----:B------:R-:W-:Y:S01]  /*27d0*/  PRMT R207, RZ, 0x5410, R179 ;  /* 0x00005410ffcf7816 */ /* 0x000fe200000000b3 */
[----:B------:R-:W-:Y:S01]  /*27e0*/  FMUL.FTZ R185, R180, R174 ;  /* 0x000000aeb4b97220 */ /* 0x000fe20000410000 */
[----:B------:R-:W-:Y:S01]  /*27f0*/  PRMT R175, RZ, 0x7610, R175 ;  /* 0x00007610ffaf7816 */ /* 0x000fe200000000af */
[----:B------:R-:W-:Y:S02]  /*2800*/  FADD.FTZ R205, R205, R209 ;  /* 0x000000d1cdcd7221 */ /* 0x000fe40000010000 */
[----:B------:R-:W-:Y:S01]  /*2810*/  FFMA.FTZ R213, R184, R209, R213 ;  /* 0x000000d1b8d57223 */ /* 0x000fe200000100d5 */
[----:B------:R-:W-:Y:S01]  /*2820*/  PRMT R179, RZ, 0x7610, R179 ;  /* 0x00007610ffb37816 */ /* 0x000fe200000000b3 */
[----:B------:R-:W-:-:S02]  /*2830*/  FADD.FTZ R98, R98, R207 ;  /* 0x000000cf62627221 */ /* 0x000fc40000010000 */
        /* <DEDUP_REMOVED lines=10> */
[----:B------:R-:W-:Y:S02]  /*28e0*/  FMUL.FTZ R186, R180, R172 ;  /* 0x000000acb4ba7220 */ /* 0x000fe40000410000 */
[----:B------:R-:W-:Y:S02]  /*28f0*/  FADD.FTZ R205, R205, R208 ;  /* 0x000000d0cdcd7221 */ /* 0x000fe40000010000 */
[----:B------:R-:W-:Y:S02]  /*2900*/  FFMA.FTZ R62, R186, R207, R62 ;  /* 0x000000cfba3e7223 */ /* 0x000fe4000001003e */
[----:B------:R-:W-:-:S02]  /*2910*/  FFMA.FTZ R213, R185, R208, R213 ;  /* 0x000000d0b9d57223 */ /* 0x000fc400000100d5 */
[----:B---3--:R-:W-:Y:S02]  /*2920*/  FMUL.FTZ R207, R176, R207 ;  /* 0x000000cfb0cf7220 */ /* 0x008fe40000410000 */
[----:B----4-:R-:W-:Y:S02]  /*2930*/  FMUL.FTZ R206, R173, R179 ;  /* 0x000000b3adce7220 */ /* 0x010fe40000410000 */
[----:B------:R-:W-:Y:S02]  /*2940*/  FADD.FTZ R205, R205, R207 ;  /* 0x000000cfcdcd7221 */ /* 0x000fe40000010000 */
[----:B------:R-:W-:Y:S02]  /*2950*/  FFMA.FTZ R213, R186, R207, R213 ;  /* 0x000000cfbad57223 */ /* 0x000fe400000100d5 */
[----:B------:R-:W-:Y:S02]  /*2960*/  FADD.FTZ R205, R205, R206 ;  /* 0x000000cecdcd7221 */ /* 0x000fe40000010000 */
[----:B------:R-:W-:-:S02]  /*2970*/  FFMA.FTZ R213, R187, R206, R213 ;  /* 0x000000cebbd57223 */ /* 0x000fc400000100d5 */
.L_x_341:
[----:B------:R-:W-:Y:S05]  /*2980*/  BSYNC B1 ;  /* 0x0000000000017941 */ /* 0x000fea0003800000 */
.L_x_340:
[----:B------:R-:W-:Y:S01]  /*2990*/  BSSY B1, `(.L_x_342) ;  /* 0x000005d000017945 */ /* 0x000fe20003800000 */
[----:B------:R-:W-:Y:S05]  /*29a0*/  @!P5 BRA `(.L_x_343) ;  /* 0x000005b00000d947 */ /* 0x000fea0003800000 */
[C---:B------:R-:W-:Y:S01]  /*29b0*/  LEA R172, P0, R216.reuse, c[0x0][0x188], 0x4 ;  /* 0x00006200d8ac7a11 */ /* 0x040fe200078020ff */
[----:B------:R-:W2:Y:S03]  /*29c0*/  LDL R217, [R1+0x8c] ;  /* 0x00008c0001d97983 */ /* 0x000ea60000100800 */
[----:B------:R-:W-:Y:S01]  /*29d0*/  LEA.HI.X R173, R216, c[0x0][0x18c], RZ, 0x4, P0 ;  /* 0x00006300d8ad7a11 */ /* 0x000fe200000f24ff */
[----:B------:R-:W3:Y:S04]  /*29e0*/  LDL R200, [R1+0x84] ;  /* 0x0000840001c87983 */ /* 0x000ee80000100800 */
[----:B------:R-:W4:Y:S04]  /*29f0*/  LDL R196, [R1+0x80] ;  /* 0x0000800001c47983 */ /* 0x000f280000100800 */
[----:B------:R-:W2:Y:S01]  /*2a00*/  LDG.E.128 R172, [R172.64] ;  /* 0x00000004acac7981 */ /* 0x000ea2000c1e1d00 */
[----:B------:R-:W-:-:S03]  /*2a10*/  ISETP.NE.U32.AND P0, PT, RZ, c[0x0][0x218], PT ;  /* 0x00008600ff007a0c */ /* 0x000fc60003f05070 */
[----:B------:R-:W3:Y:S01]  /*2a20*/  LDL R252, [R1+0x7c] ;  /* 0x00007c0001fc7983 */ /* 0x000ee20000100800 */
[----:B------:R-:W-:Y:S02]  /*2a30*/  ISETP.NE.AND.EX P0, PT, RZ, c[0x0][0x21c], PT, P0 ;  /* 0x00008700ff007a0c */ /* 0x000fe40003f05300 */
[----:B------:R-:W-:-:S05]  /*2a40*/  MOV R176, 0x10 ;  /* 0x0000001000b07802 */ /* 0x000fca0000000f00 */
[----:B------:R-:W-:-:S06]  /*2a50*/  IMAD.WIDE.U32 R176, R216, R176, c[0x0][0x208] ;  /* 0x00008200d8b07625 */ /* 0x000fcc00078e00b0 */
[C---:B------:R-:W-:Y:S01]  /*2a60*/  @P0 LEA R192, P6, R216.reuse, c[0x0][0x218], 0x4 ;  /* 0x00008600d8c00a11 */ /* 0x040fe200078c20ff */
[----:B------:R-:W3:Y:S03]  /*2a70*/  LDG.E.128 R176, [R176.64] ;  /* 0x00000004b0b07981 */ /* 0x000ee6000c1e1d00 */
[----:B------:R-:W-:Y:S02]  /*2a80*/  @P0 LEA.HI.X R193, R216, c[0x0][0x21c], RZ, 0x4, P6 ;  /* 0x00008700d8c10a11 */ /* 0x000fe400030f24ff */
[----:B------:R-:W4:Y:S04]  /*2a90*/  LDL R216, [R1+0x88] ;  /* 0x0000880001d87983 */ /* 0x000f280000100800 */
[----:B------:R0:W5:Y:S04]  /*2aa0*/  @P0 LDG.E.128 R28, [R192.64] ;  /* 0x00000004c01c0981 */ /* 0x000168000c1e1d00 */
[----:B0-----:R-:W4:Y:S01]  /*2ab0*/  LDL R192, [R1+0x90] ;  /* 0x0000900001c07983 */ /* 0x001f220000100800 */
[----:B--2---:R-:W-:-:S02]  /*2ac0*/  PRMT R203, RZ, 0x5410, R173 ;  /* 0x00005410ffcb7816 */ /* 0x004fc400000000ad */
[----:B------:R-:W-:Y:S02]  /*2ad0*/  PRMT R201, RZ, 0x7610, R173 ;  /* 0x00007610ffc97816 */ /* 0x000fe400000000ad */
[----:B------:R-:W2:Y:S01]  /*2ae0*/  LDL R173, [R1+0x78] ;  /* 0x0000780001ad7983 */ /* 0x000ea20000100800 */
[--C-:B------:R-:W-:Y:S02]  /*2af0*/  PRMT R27, RZ, 0x5410, R172.reuse ;  /* 0x00005410ff1b7816 */ /* 0x100fe400000000ac */
[----:B------:R-:W-:Y:S02]  /*2b00*/  PRMT R188, RZ, 0x7610, R172 ;  /* 0x00007610ffbc7816 */ /* 0x000fe400000000ac */
[----:B------:R-:W2:Y:S01]  /*2b10*/  LDL R172, [R1+0x74] ;  /* 0x0000740001ac7983 */ /* 0x000ea20000100800 */
[----:B------:R-:W-:-:S04]  /*2b20*/  FADD.FTZ R27, -R204, R27 ;  /* 0x0000001bcc1b7221 */ /* 0x000fc80000010100 */
[----:B-----5:R-:W-:Y:S01]  /*2b30*/  FMUL.FTZ R27, R180, R27 ;  /* 0x0000001bb41b7220 */ /* 0x020fe20000410000 */
[--C-:B---3--:R-:W-:Y:S01]  /*2b40*/  PRMT R218, RZ, 0x5410, R176.reuse ;  /* 0x00005410ffda7816 */ /* 0x108fe200000000b0 */
[C---:B------:R-:W-:Y:S01]  /*2b50*/  FADD.FTZ R203, -R204.reuse, R203 ;  /* 0x000000cbcccb7221 */ /* 0x040fe20000010100 */
[----:B------:R-:W-:Y:S01]  /*2b60*/  PRMT R176, RZ, 0x7610, R176 ;  /* 0x00007610ffb07816 */ /* 0x000fe200000000b0 */
[----:B------:R-:W-:Y:S02]  /*2b70*/  FADD.FTZ R188, -R204, R188 ;  /* 0x000000bcccbc7221 */ /* 0x000fe40000010100 */
[----:B------:R-:W-:Y:S02]  /*2b80*/  FADD.FTZ R64, R64, R218 ;  /* 0x000000da40407221 */ /* 0x000fe40000010000 */
[----:B------:R-:W-:Y:S01]  /*2b90*/  FFMA.FTZ R164, R27, R218, R164 ;  /* 0x000000da1ba47223 */ /* 0x000fe200000100a4 */
[----:B------:R-:W-:Y:S01]  /*2ba0*/  PRMT R199, RZ, 0x5410, R174 ;  /* 0x00005410ffc77816 */ /* 0x000fe200000000ae */
[C---:B------:R-:W-:Y:S01]  /*2bb0*/  FMUL.FTZ R203, R180.reuse, R203 ;  /* 0x000000cbb4cb7220 */ /* 0x040fe20000410000 */
[----:B------:R-:W-:Y:S01]  /*2bc0*/  PRMT R202, RZ, 0x5410, R177 ;  /* 0x00005410ffca7816 */ /* 0x000fe200000000b1 */
[----:B------:R-:W-:-:S02]  /*2bd0*/  FMUL.FTZ R188, R180, R188 ;  /* 0x000000bcb4bc7220 */ /* 0x000fc40000410000 */
[----:B------:R-:W-:Y:S02]  /*2be0*/  FMUL.FTZ R217, R217, R176 ;  /* 0x000000b0d9d97220 */ /* 0x000fe40000410000 */
[----:B----4-:R-:W-:Y:S01]  /*2bf0*/  FMUL.FTZ R218, R192, R218 ;  /* 0x000000dac0da7220 */ /* 0x010fe20000410000 */
[----:B------:R-:W-:-:S03]  /*2c00*/  PRMT R177, RZ, 0x7610, R177 ;  /* 0x00007610ffb17816 */ /* 0x000fc600000000b1 */
[----:B------:R-:W-:Y:S02]  /*2c10*/  FADD.FTZ R205, R205, R218 ;  /* 0x000000dacdcd7221 */ /* 0x000fe40000010000 */
[----:B------:R-:W-:Y:S02]  /*2c20*/  FFMA.FTZ R213, R27, R218, R213 ;  /* 0x000000da1bd57223 */ /* 0x000fe400000100d5 */
[----:B------:R-:W-:Y:S02]  /*2c30*/  FADD.FTZ R199, -R204, R199 ;  /* 0x000000c7ccc77221 */ /* 0x000fe40000010100 */
[----:B------:R-:W-:Y:S02]  /*2c40*/  FADD.FTZ R66, R66, R202 ;  /* 0x000000ca42427221 */ /* 0x000fe40000010000 */
[----:B------:R-:W-:Y:S02]  /*2c50*/  FFMA.FTZ R166, R203, R202, R166 ;  /* 0x000000cacba67223 */ /* 0x000fe400000100a6 */
[----:B------:R-:W-:-:S02]  /*2c60*/  FADD.FTZ R201, -R204, R201 ;  /* 0x000000c9ccc97221 */ /* 0x000fc40000010100 */
[----:B------:R-:W-:Y:S02]  /*2c70*/  FMUL.FTZ R202, R216, R202 ;  /* 0x000000cad8ca7220 */ /* 0x000fe40000410000 */
[----:B------:R-:W-:Y:S02]  /*2c80*/  FADD.FTZ R205, R205, R217 ;  /* 0x000000d9cdcd7221 */ /* 0x000fe40000010000 */
[----:B------:R-:W-:Y:S01]  /*2c90*/  FFMA.FTZ R213, R188, R217, R213 ;  /* 0x000000d9bcd57223 */ /* 0x000fe200000100d5 */
[----:B------:R-:W-:Y:S01]  /*2ca0*/  PRMT R195, RZ, 0x5410, R175 ;  /* 0x00005410ffc37816 */ /* 0x000fe200000000af */
[C---:B------:R-:W-:Y:S01]  /*2cb0*/  FMUL.FTZ R199, R180.reuse, R199 ;  /* 0x000000c7b4c77220 */ /* 0x040fe20000410000 */
[----:B------:R-:W-:Y:S01]  /*2cc0*/  PRMT R198, RZ, 0x5410, R178 ;  /* 0x00005410ffc67816 */ /* 0x000fe200000000b2 */
[----:B------:R-:W-:Y:S01]  /*2cd0*/  FMUL.FTZ R201, R180, R201 ;  /* 0x000000c9b4c97220 */ /* 0x000fe20000410000 */
[----:B------:R-:W-:Y:S01]  /*2ce0*/  PRMT R197, RZ, 0x7610, R174 ;  /* 0x00007610ffc57816 */ /* 0x000fe200000000ae */
[----:B------:R-:W-:-:S02]  /*2cf0*/  FMUL.FTZ R200, R200, R177 ;  /* 0x000000b1c8c87220 */ /* 0x000fc40000410000 */
[----:B------:R-:W-:Y:S02]  /*2d00*/  FADD.FTZ R205, R205, R202 ;  /* 0x000000cacdcd7221 */ /* 0x000fe40000010000 */
[----:B------:R-:W-:Y:S01]  /*2d10*/  FFMA.FTZ R213, R203, R202, R213 ;  /* 0x000000cacbd57223 */ /* 0x000fe200000100d5 */
[----:B------:R-:W-:Y:S01]  /*2d20*/  PRMT R178, RZ, 0x7610, R178 ;  /* 0x00007610ffb27816 */ /* 0x000fe200000000b2 */
        /* <DEDUP_REMOVED lines=10> */
[----:B------:R-:W-:Y:S02]  /*2dd0*/  FMUL.FTZ R197, R180, R197 ;  /* 0x000000c5b4c57220 */ /* 0x000fe40000410000 */
[----:B------:R-:W-:-:S02]  /*2de0*/  FMUL.FTZ R196, R252, R178 ;  /* 0x000000b2fcc47220 */ /* 0x000fc40000410000 */
[----:B------:R-:W-:Y:S02]  /*2df0*/  FADD.FTZ R205, R205, R198 ;  /* 0x000000c6cdcd7221 */ /* 0x000fe40000010000 */
[----:B------:R-:W-:Y:S01]  /*2e00*/  FFMA.FTZ R213, R199, R198, R213 ;  /* 0x000000c6c7d57223 */ /* 0x000fe200000100d5 */
[----:B------:R-:W-:Y:S01]  /*2e10*/  PRMT R179, RZ, 0x7610, R179 ;  /* 0x00007610ffb37816 */ /* 0x000fe200000000b3 */
[----:B------:R-:W-:Y:S02]  /*2e20*/  FADD.FTZ R170, R170, R194 ;  /* 0x000000c2aaaa7221 */ /* 0x000fe40000010000 */
[----:B------:R-:W-:Y:S02]  /*2e30*/  FFMA.FTZ R102, R195, R194, R102 ;  /* 0x000000c2c3667223 */ /* 0x000fe40000010066 */
[----:B------:R-:W-:Y:S02]  /*2e40*/  FADD.FTZ R193, -R204, R193 ;  /* 0x000000c1ccc17221 */ /* 0x000fe40000010100 */
[----:B------:R-:W-:-:S02]  /*2e50*/  FADD.FTZ R205, R205, R196 ;  /* 0x000000c4cdcd7221 */ /* 0x000fc40000010000 */
[----:B------:R-:W-:Y:S02]  /*2e60*/  FFMA.FTZ R213, R197, R196, R213 ;  /* 0x000000c4c5d57223 */ /* 0x000fe400000100d5 */
        /* <DEDUP_REMOVED lines=9> */
[----:B--2---:R-:W-:-:S04]  /*2f00*/  FMUL.FTZ R194, R173, R194 ;  /* 0x000000c2adc27220 */ /* 0x004fc80000410000 */
[----:B------:R-:W-:Y:S02]  /*2f10*/  FADD.FTZ R205, R205, R194 ;  /* 0x000000c2cdcd7221 */ /* 0x000fe40000010000 */
[----:B------:R-:W-:Y:S02]  /*2f20*/  FMUL.FTZ R192, R172, R179 ;  /* 0x000000b3acc07220 */ /* 0x000fe40000410000 */
[----:B------:R-:W-:Y:S02]  /*2f30*/  FFMA.FTZ R213, R195, R194, R213 ;  /* 0x000000c2c3d57223 */ /* 0x000fe400000100d5 */
[----:B------:R-:W-:Y:S02]  /*2f40*/  FADD.FTZ R205, R205, R192 ;  /* 0x000000c0cdcd7221 */ /* 0x000fe40000010000 */
[----:B------:R-:W-:Y:S02]  /*2f50*/  FFMA.FTZ R213, R193, R192, R213 ;  /* 0x000000c0c1d57223 */ /* 0x000fe400000100d5 */
.L_x_343:
[----:B------:R-:W-:Y:S05]  /*2f60*/  BSYNC B1 ;  /* 0x0000000000017941 */ /* 0x000fea0003800000 */
.L_x_342:
[----:B------:R-:W-:Y:S05]  /*2f70*/  BRA.DIV ~URZ, `(.L_x_344) ;  /* 0x000043927f007947 */ /* 0x000fea000b800000 */
[----:B------:R0:W1:Y:S02]  /*2f80*/  SHFL.BFLY PT, R175, R205, 0x1, 0x1f ;  /* 0x0c201f00cdaf7f89 */ /* 0x00006400000e0000 */
.L_x_375:
[----:B------:R-:W-:Y:S05]  /*2f90*/  BRA.DIV ~URZ, `(.L_x_345) ;  /* 0x000043f27f007947 */ /* 0x000fea000b800000 */
[----:B------:R-:W2:Y:S01]  /*2fa0*/  SHFL.BFLY PT, R172, R213, 0x1, 0x1f ;  /* 0x0c201f00d5ac7f89 */ /* 0x000ea200000e0000 */
[----:B-1----:R-:W-:Y:S02]  /*2fb0*/  FADD.FTZ R175, R175, R205 ;  /* 0x000000cdafaf7221 */ /* 0x002fe40000010000 */
[----:B--2---:R-:W-:-:S03]  /*2fc0*/  FADD.FTZ R213, R172, R213 ;  /* 0x000000d5acd57221 */ /* 0x004fc60000010000 */
[----:B------:R-:W1:Y:S02]  /*2fd0*/  SHFL.BFLY PT, R172, R175, 0x2, 0x1f ;  /* 0x0c401f00afac7f89 */ /* 0x000e6400000e0000 */
[----:B-1----:R-:W-:Y:S02]  /*2fe0*/  FADD.FTZ R175, R172, R175 ;  /* 0x000000afacaf7221 */ /* 0x002fe40000010000 */
[----:B------:R-:W1:Y:S02]  /*2ff0*/  SHFL.BFLY PT, R172, R213, 0x2, 0x1f ;  /* 0x0c401f00d5ac7f89 */ /* 0x000e6400000e0000 */
[----:B-1----:R-:W-:Y:S02]  /*3000*/  FADD.FTZ R213, R213, R172 ;  /* 0x000000acd5d57221 */ /* 0x002fe40000010000 */
[----:B------:R-:W1:Y:S02]  /*3010*/  SHFL.BFLY PT, R172, R175, 0x4, 0x1f ;  /* 0x0c801f00afac7f89 */ /* 0x000e6400000e0000 */
[----:B-1----:R-:W-:-:S02]  /*3020*/  FADD.FTZ R175, R175, R172 ;  /* 0x000000acafaf7221 */ /* 0x002fc40000010000 */
[----:B------:R-:W1:Y:S04]  /*3030*/  SHFL.BFLY PT, R172, R213, 0x4, 0x1f ;  /* 0x0c801f00d5ac7f89 */ /* 0x000e6800000e0000 */
[----:B0-----:R-:W0:Y:S01]  /*3040*/  SHFL.BFLY PT, R205, R175, 0x8, 0x1f ;  /* 0x0d001f00afcd7f89 */ /* 0x001e2200000e0000 */
[----:B-1----:R-:W-:Y:S02]  /*3050*/  FADD.FTZ R213, R213, R172 ;  /* 0x000000acd5d57221 */ /* 0x002fe40000010000 */
[----:B0-----:R-:W-:-:S03]  /*3060*/  FADD.FTZ R205, R175, R205 ;  /* 0x000000cdafcd7221 */ /* 0x001fc60000010000 */
[----:B------:R-:W0:Y:S04]  /*3070*/  SHFL.BFLY PT, R172, R213, 0x8, 0x1f ;  /* 0x0d001f00d5ac7f89 */ /* 0x000e2800000e0000 */
[----:B------:R1:W2:Y:S01]  /*3080*/  SHFL.BFLY PT, R175, R205, 0x10, 0x1f ;  /* 0x0e001f00cdaf7f89 */ /* 0x0002a200000e0000 */
[----:B0-----:R-:W-:-:S05]  /*3090*/  FADD.FTZ R213, R213, R172 ;  /* 0x000000acd5d57221 */ /* 0x001fca0000010000 */
[----:B------:R1:W0:Y:S02]  /*30a0*/  SHFL.BFLY PT, R172, R213, 0x10, 0x1f ;  /* 0x0e001f00d5ac7f89 */ /* 0x00022400000e0000 */
.L_x_376:
[----:B--2---:R-:W2:Y:S01]  /*30b0*/  LDC.U8 R174, c[0x0][0x1f0] ;  /* 0x00007c00ffae7b82 */ /* 0x004ea20000000000 */
[----:B------:R-:W-:Y:S01]  /*30c0*/  FADD.FTZ R175, R175, R205 ;  /* 0x000000cdafaf7221 */ /* 0x000fe20000010000 */
[----:B------:R-:W-:Y:S01]  /*30d0*/  BSSY B1, `(.L_x_346) ;  /* 0x0000077000017945 */ /* 0x000fe20003800000 */
[----:B0-----:R-:W-:Y:S02]  /*30e0*/  FADD.FTZ R172, R172, R213 ;  /* 0x000000d5acac7221 */ /* 0x001fe40000010000 */
[----:B------:R-:W-:Y:S02]  /*30f0*/  FMUL.FTZ R175, R175, c[0x0][0x1e0] ;  /* 0x00007800afaf7a20 */ /* 0x000fe40000410000 */
[----:B------:R-:W-:Y:S01]  /*3100*/  FMUL.FTZ R178, R172, c[0x0][0x1e0] ;  /* 0x00007800acb27a20 */ /* 0x000fe20000410000 */
[----:B--2---:R-:W-:-:S04]  /*3110*/  ISETP.NE.AND P0, PT, R174, RZ, PT ;  /* 0x000000ffae00720c */ /* 0x004fc80003f05270 */
        /* <DEDUP_REMOVED lines=10> */
[----:B-1----:R-:W-:Y:S01]  /*31c0*/  HFMA2.MMA R205, -RZ, RZ, 0, 9.5367431640625e-07 ;  /* 0x00000010ffcd7435 */ /* 0x002fe200000001ff */
[C---:B-----5:R-:W-:Y:S01]  /*31d0*/  FMUL.FTZ R176, R180.reuse, R176 ;  /* 0x000000b0b4b07220 */ /* 0x060fe20000410000 */
[----:B------:R-:W2:Y:S04]  /*31e0*/  LDL R252, [R1+0x68] ;  /* 0x0000680001fc7983 */ /* 0x000ea80000100800 */
[----:B------:R-:W3:Y:S01]  /*31f0*/  LDL R216, [R1+0x64] ;  /* 0x0000640001d87983 */ /* 0x000ee20000100800 */
[----:B------:R-:W-:-:S02]  /*3200*/  FMUL.FTZ R177, R180, R177 ;  /* 0x000000b1b4b17220 */ /* 0x000fc40000410000 */
[--C-:B------:R-:W-:Y:S01]  /*3210*/  @P0 PRMT R172, RZ, 0x5410, R145.reuse ;  /* 0x00005410ffac0816 */ /* 0x100fe20000000091 */
[----:B------:R-:W4:Y:S04]  /*3220*/  LDL R213, [R1+0x60] ;  /* 0x0000600001d57983 */ /* 0x000f280000100800 */
[----:B------:R-:W-:Y:S01]  /*3230*/  @P0 FADD.FTZ R176, R176, R172 ;  /* 0x000000acb0b00221 */ /* 0x000fe20000010000 */
[----:B------:R-:W-:-:S05]  /*3240*/  @P0 PRMT R172, RZ, 0x7610, R145 ;  /* 0x00007610ffac0816 */ /* 0x000fca0000000091 */
[----:B------:R-:W-:Y:S01]  /*3250*/  @P0 FADD.FTZ R177, R177, R172 ;  /* 0x000000acb1b10221 */ /* 0x000fe20000010000 */
[----:B------:R-:W-:-:S04]  /*3260*/  @P6 F2FP.BF16.PACK_AB R172, RZ, R176 ;  /* 0x000000b0ffac623e */ /* 0x000fc800000010ff */
[----:B------:R-:W-:Y:S02]  /*3270*/  @P6 F2FP.BF16.PACK_AB R173, RZ, R177 ;  /* 0x000000b1ffad623e */ /* 0x000fe400000010ff */
[----:B------:R-:W-:-:S04]  /*3280*/  @P6 PRMT R161, R172, 0x7610, R161 ;  /* 0x00007610aca16816 */ /* 0x000fc800000000a1 */
[----:B------:R-:W-:Y:S01]  /*3290*/  @P6 PRMT R161, R161, 0x5410, R173 ;  /* 0x00005410a1a16816 */ /* 0x000fe200000000ad */
[----:B------:R-:W-:-:S06]  /*32a0*/  IMAD.WIDE.U32 R172, R2, R205, c[0x0][0x170] ;  /* 0x00005c0002ac7625 */ /* 0x000fcc00078e00cd */
[----:B------:R-:W2:Y:S01]  /*32b0*/  LDG.E.128 R172, [R172.64] ;  /* 0x00000004acac7981 */ /* 0x000ea2000c1e1d00 */
[-C--:B------:R-:W-:Y:S02]  /*32c0*/  FMUL.FTZ R177, R177, R26.reuse ;  /* 0x0000001ab1b17220 */ /* 0x080fe40000410000 */
[----:B------:R-:W-:Y:S01]  /*32d0*/  FMUL.FTZ R176, R176, R26 ;  /* 0x0000001ab0b07220 */ /* 0x000fe20000410000 */
[--C-:B--2---:R-:W-:Y:S02]  /*32e0*/  PRMT R204, RZ, 0x5410, R173.reuse ;  /* 0x00005410ffcc7816 */ /* 0x104fe400000000ad */
[----:B------:R-:W-:-:S03]  /*32f0*/  PRMT R173, RZ, 0x7610, R173 ;  /* 0x00007610ffad7816 */ /* 0x000fc600000000ad */
[-C--:B------:R-:W-:Y:S02]  /*3300*/  FFMA.FTZ R106, R204, R176.reuse, R106 ;  /* 0x000000b0cc6a7223 */ /* 0x080fe4000001006a */
[----:B------:R-:W-:Y:S02]  /*3310*/  FFMA.FTZ R107, R173, R177, R107 ;  /* 0x000000b1ad6b7223 */ /* 0x000fe4000001006b */
[----:B------:R-:W-:Y:S02]  /*3320*/  FMUL.FTZ R173, R252, R176 ;  /* 0x000000b0fcad7220 */ /* 0x000fe40000410000 */
[----:B------:R-:W-:Y:S01]  /*3330*/  FFMA.FTZ R176, R20, R178, R179 ;  /* 0x000000b214b07223 */ /* 0x000fe200000100b3 */
[----:B------:R-:W2:Y:S03]  /*3340*/  LDL R252, [R1+0x6c] ;  /* 0x00006c0001fc7983 */ /* 0x000ea60000100800 */
[----:B------:R-:W-:-:S04]  /*3350*/  FADD.FTZ R176, R237, -R176 ;  /* 0x800000b0edb07221 */ /* 0x000fc80000010000 */
[----:B------:R-:W-:Y:S01]  /*3360*/  FMUL.FTZ R204, R180, R176 ;  /* 0x000000b0b4cc7220 */ /* 0x000fe20000410000 */
[----:B------:R-:W-:-:S05]  /*3370*/  @P0 PRMT R176, RZ, 0x5410, R146 ;  /* 0x00005410ffb00816 */ /* 0x000fca0000000092 */
[----:B------:R-:W-:-:S05]  /*3380*/  @P0 FADD.FTZ R204, R204, R176 ;  /* 0x000000b0cccc0221 */ /* 0x000fca0000010000 */
[----:B------:R-:W-:Y:S01]  /*3390*/  @P6 F2FP.BF16.PACK_AB R176, RZ, R204 ;  /* 0x000000ccffb0623e */ /* 0x000fe200000010ff */
[----:B---3--:R-:W-:Y:S02]  /*33a0*/  FMUL.FTZ R177, R216, R177 ;  /* 0x000000b1d8b17220 */ /* 0x008fe40000410000 */
[----:B------:R-:W3:Y:S01]  /*33b0*/  LDL R216, [R1+0x5c] ;  /* 0x00005c0001d87983 */ /* 0x000ee20000100800 */
[----:B------:R-:W-:Y:S01]  /*33c0*/  @P6 PRMT R162, R176, 0x7610, R162 ;  /* 0x00007610b0a26816 */ /* 0x000fe200000000a2 */
[----:B------:R-:W-:Y:S01]  /*33d0*/  FFMA.FTZ R176, R19, R178, R179 ;  /* 0x000000b213b07223 */ /* 0x000fe200000100b3 */
[----:B------:R-:W-:-:S03]  /*33e0*/  F2FP.BF16.PACK_AB R173, R177, R173 ;  /* 0x000000adb1ad723e */ /* 0x000fc600000010ff */
[----:B------:R-:W-:-:S04]  /*33f0*/  FADD.FTZ R176, R236, -R176 ;  /* 0x800000b0ecb07221 */ /* 0x000fc80000010000 */
[----:B------:R-:W-:Y:S01]  /*3400*/  FMUL.FTZ R177, R180, R176 ;  /* 0x000000b0b4b17220 */ /* 0x000fe20000410000 */
[----:B------:R-:W-:-:S05]  /*3410*/  @P0 PRMT R176, RZ, 0x7610, R146 ;  /* 0x00007610ffb00816 */ /* 0x000fca0000000092 */
[----:B------:R-:W-:-:S05]  /*3420*/  @P0 FADD.FTZ R177, R177, R176 ;  /* 0x000000b0b1b10221 */ /* 0x000fca0000010000 */
[----:B------:R-:W-:Y:S01]  /*3430*/  @P6 F2FP.BF16.PACK_AB R176, RZ, R177 ;  /* 0x000000b1ffb0623e */ /* 0x000fe200000010ff */
[----:B------:R-:W-:-:S03]  /*3440*/  FMUL.FTZ R177, R177, R26 ;  /* 0x0000001ab1b17220 */ /* 0x000fc60000410000 */
[----:B------:R-:W-:Y:S02]  /*3450*/  @P6 PRMT R162, R162, 0x5410, R176 ;  /* 0x00005410a2a26816 */ /* 0x000fe400000000b0 */
[--C-:B------:R-:W-:Y:S02]  /*3460*/  PRMT R176, RZ, 0x5410, R174.reuse ;  /* 0x00005410ffb07816 */ /* 0x100fe400000000ae */
[----:B------:R-:W-:Y:S01]  /*3470*/  PRMT R174, RZ, 0x7610, R174 ;  /* 0x00007610ffae7816 */ /* 0x000fe200000000ae */
[----:B------:R-:W-:-:S04]  /*3480*/  FMUL.FTZ R204, R204, R26 ;  /* 0x0000001acccc7220 */ /* 0x000fc80000410000 */
[----:B------:R-:W-:Y:S02]  /*3490*/  FFMA.FTZ R109, R174, R177, R109 ;  /* 0x000000b1ae6d7223 */ /* 0x000fe4000001006d */
[-C--:B----4-:R-:W-:Y:S02]  /*34a0*/  FMUL.FTZ R174, R213, R204.reuse ;  /* 0x000000ccd5ae7220 */ /* 0x090fe40000410000 */
[----:B------:R-:W4:Y:S01]  /*34b0*/  LDL R213, [R1+0x70] ;  /* 0x0000700001d57983 */ /* 0x000f220000100800 */
[----:B------:R-:W-:Y:S02]  /*34c0*/  FFMA.FTZ R108, R176, R204, R108 ;  /* 0x000000ccb06c7223 */ /* 0x000fe4000001006c */
[----:B------:R-:W-:-:S04]  /*34d0*/  FFMA.FTZ R176, R25, R178, R179 ;  /* 0x000000b219b07223 */ /* 0x000fc800000100b3 */
[----:B------:R-:W-:-:S04]  /*34e0*/  FADD.FTZ R176, R23, -R176 ;  /* 0x800000b017b07221 */ /* 0x000fc80000010000 */
[----:B------:R-:W-:Y:S01]  /*34f0*/  FMUL.FTZ R204, R180, R176 ;  /* 0x000000b0b4cc7220 */ /* 0x000fe20000410000 */
[----:B------:R-:W-:-:S05]  /*3500*/  @P0 PRMT R176, RZ, 0x5410, R144 ;  /* 0x00005410ffb00816 */ /* 0x000fca0000000090 */
[----:B------:R-:W-:-:S05]  /*3510*/  @P0 FADD.FTZ R204, R204, R176 ;  /* 0x000000b0cccc0221 */ /* 0x000fca0000010000 */
[----:B------:R-:W-:-:S04]  /*3520*/  @P6 F2FP.BF16.PACK_AB R176, RZ, R204 ;  /* 0x000000ccffb0623e */ /* 0x000fc800000010ff */
[----:B------:R-:W-:Y:S01]  /*3530*/  @P6 PRMT R160, R176, 0x7610, R160 ;  /* 0x00007610b0a06816 */ /* 0x000fe200000000a0 */
[----:B------:R-:W-:-:S04]  /*3540*/  FFMA.FTZ R176, R24, R178, R179 ;  /* 0x000000b218b07223 */ /* 0x000fc800000100b3 */
[----:B------:R-:W-:Y:S02]  /*3550*/  FADD.FTZ R176, R240, -R176 ;  /* 0x800000b0f0b07221 */ /* 0x000fe40000010000 */
[----:B------:R-:W-:Y:S02]  /*3560*/  FMUL.FTZ R204, R204, R26 ;  /* 0x0000001acccc7220 */ /* 0x000fe40000410000 */
[----:B---3--:R-:W-:Y:S02]  /*3570*/  FMUL.FTZ R177, R216, R177 ;  /* 0x000000b1d8b17220 */ /* 0x008fe40000410000 */
[----:B------:R-:W3:Y:S03]  /*3580*/  LDL R216, [R1+0x58] ;  /* 0x0000580001d87983 */ /* 0x000ee60000100800 */
[----:B------:R-:W-:Y:S01]  /*3590*/  F2FP.BF16.PACK_AB R174, R177, R174 ;  /* 0x000000aeb1ae723e */ /* 0x000fe200000010ff */
[----:B------:R-:W-:Y:S01]  /*35a0*/  FMUL.FTZ R177, R180, R176 ;  /* 0x000000b0b4b17220 */ /* 0x000fe20000410000 */
[----:B------:R-:W-:-:S05]  /*35b0*/  @P0 PRMT R176, RZ, 0x7610, R144 ;  /* 0x00007610ffb00816 */ /* 0x000fca0000000090 */
[----:B------:R-:W-:-:S05]  /*35c0*/  @P0 FADD.FTZ R177, R177, R176 ;  /* 0x000000b0b1b10221 */ /* 0x000fca0000010000 */
[----:B------:R-:W-:Y:S01]  /*35d0*/  @P6 F2FP.BF16.PACK_AB R176, RZ, R177 ;  /* 0x000000b1ffb0623e */ /* 0x000fe200000010ff */
[----:B------:R-:W-:-:S03]  /*35e0*/  FMUL.FTZ R177, R177, R26 ;  /* 0x0000001ab1b17220 */ /* 0x000fc60000410000 */
[----:B------:R-:W-:Y:S02]  /*35f0*/  @P6 PRMT R160, R160, 0x5410, R176 ;  /* 0x00005410a0a06816 */ /* 0x000fe400000000b0 */
[--C-:B------:R-:W-:Y:S02]  /*3600*/  PRMT R176, RZ, 0x5410, R172.reuse ;  /* 0x00005410ffb07816 */ /* 0x100fe400000000ac */
[----:B------:R-:W-:-:S05]  /*3610*/  PRMT R172, RZ, 0x7610, R172 ;  /* 0x00007610ffac7816 */ /* 0x000fca00000000ac */
[-C--:B------:R-:W-:Y:S02]  /*3620*/  FFMA.FTZ R105, R172, R177.reuse, R105 ;  /* 0x000000b1ac697223 */ /* 0x080fe40000010069 */
[-C--:B----4-:R-:W-:Y:S02]  /*3630*/  FMUL.FTZ R172, R213, R204.reuse ;  /* 0x000000ccd5ac7220 */ /* 0x090fe40000410000 */
[----:B------:R-:W4:Y:S01]  /*3640*/  LDL R213, [R1+0x54] ;  /* 0x0000540001d57983 */ /* 0x000f220000100800 */
[----:B------:R-:W-:Y:S02]  /*3650*/  FFMA.FTZ R104, R176, R204, R104 ;  /* 0x000000ccb0687223 */ /* 0x000fe40000010068 */
[----:B------:R-:W-:Y:S02]  /*3660*/  FFMA.FTZ R176, R18, R178, R179 ;  /* 0x000000b212b07223 */ /* 0x000fe400000100b3 */
[----:B--2---:R-:W-:Y:S02]  /*3670*/  FMUL.FTZ R177, R252, R177 ;  /* 0x000000b1fcb17220 */ /* 0x004fe40000410000 */
[----:B------:R-:W-:-:S03]  /*3680*/  FADD.FTZ R176, R235, -R176 ;  /* 0x800000b0ebb07221 */ /* 0x000fc60000010000 */
[----:B------:R-:W-:Y:S01]  /*3690*/  F2FP.BF16.PACK_AB R172, R177, R172 ;  /* 0x000000acb1ac723e */ /* 0x000fe200000010ff */
[----:B------:R-:W-:Y:S01]  /*36a0*/  FMUL.FTZ R177, R180, R176 ;  /* 0x000000b0b4b17220 */ /* 0x000fe20000410000 */
[----:B------:R-:W-:-:S05]  /*36b0*/  @P0 PRMT R176, RZ, 0x5410, R147 ;  /* 0x00005410ffb00816 */ /* 0x000fca0000000093 */
[----:B------:R-:W-:-:S05]  /*36c0*/  @P0 FADD.FTZ R177, R177, R176 ;  /* 0x000000b0b1b10221 */ /* 0x000fca0000010000 */
[----:B------:R-:W-:Y:S01]  /*36d0*/  @P6 F2FP.BF16.PACK_AB R176, RZ, R177 ;  /* 0x000000b1ffb0623e */ /* 0x000fe200000010ff */
[----:B------:R-:W-:-:S03]  /*36e0*/  FMUL.FTZ R177, R177, R26 ;  /* 0x0000001ab1b17220 */ /* 0x000fc60000410000 */
[----:B------:R-:W-:Y:S02]  /*36f0*/  @P6 PRMT R163, R176, 0x7610, R163 ;  /* 0x00007610b0a36816 */ /* 0x000fe400000000a3 */
[----:B------:R-:W-:-:S05]  /*3700*/  PRMT R176, RZ, 0x5410, R175 ;  /* 0x00005410ffb07816 */ /* 0x000fca00000000af */
[----:B------:R-:W-:Y:S02]  /*3710*/  FFMA.FTZ R110, R176, R177, R110 ;  /* 0x000000b1b06e7223 */ /* 0x000fe4000001006e */
[----:B------:R-:W-:-:S04]  /*3720*/  FFMA.FTZ R176, R17, R178, R179 ;  /* 0x000000b211b07223 */ /* 0x000fc800000100b3 */
[----:B------:R-:W-:-:S04]  /*3730*/  FADD.FTZ R176, R234, -R176 ;  /* 0x800000b0eab07221 */ /* 0x000fc80000010000 */
[----:B------:R-:W-:Y:S01]  /*3740*/  FMUL.FTZ R204, R180, R176 ;  /* 0x000000b0b4cc7220 */ /* 0x000fe20000410000 */
[----:B------:R-:W-:-:S05]  /*3750*/  @P0 PRMT R176, RZ, 0x7610, R147 ;  /* 0x00007610ffb00816 */ /* 0x000fca0000000093 */
[----:B------:R-:W-:Y:S01]  /*3760*/  @P0 FADD.FTZ R204, R204, R176 ;  /* 0x000000b0cccc0221 */ /* 0x000fe20000010000 */
[----:B------:R-:W-:-:S04]  /*3770*/  PRMT R175, RZ, 0x7610, R175 ;  /* 0x00007610ffaf7816 */ /* 0x000fc800000000af */
[----:B------:R-:W-:Y:S01]  /*3780*/  @P6 F2FP.BF16.PACK_AB R176, RZ, R204 ;  /* 0x000000ccffb0623e */ /* 0x000fe200000010ff */
[----:B------:R-:W-:-:S03]  /*3790*/  FMUL.FTZ R204, R204, R26 ;  /* 0x0000001acccc7220 */ /* 0x000fc60000410000 */
[----:B------:R-:W-:Y:S01]  /*37a0*/  @P6 PRMT R163, R163, 0x5410, R176 ;  /* 0x00005410a3a36816 */ /* 0x000fe200000000b0 */
[----:B------:R-:W-:Y:S02]  /*37b0*/  FFMA.FTZ R111, R175, R204, R111 ;  /* 0x000000ccaf6f7223 */ /* 0x000fe4000001006f */
[----:B---3--:R-:W-:Y:S02]  /*37c0*/  FMUL.FTZ R175, R216, R177 ;  /* 0x000000b1d8af7220 */ /* 0x008fe40000410000 */
[----:B------:R-:W-:-:S05]  /*37d0*/  @P6 IMAD.WIDE.U32 R176, R2, R205, c[0x0][0x258] ;  /* 0x0000960002b06625 */ /* 0x000fca00078e00cd */
[----:B------:R0:W-:Y:S02]  /*37e0*/  @P6 STG.E.128 [R176.64], R160 ;  /* 0x000000a0b0006986 */ /* 0x0001e4000c101d04 */
[----:B0-----:R-:W-:-:S04]  /*37f0*/  IMAD.WIDE.U32 R176, R2, R205, c[0x0][0x248] ;  /* 0x0000920002b07625 */ /* 0x001fc800078e00cd */
[----:B----4-:R-:W-:-:S05]  /*3800*/  FMUL.FTZ R204, R213, R204 ;  /* 0x000000ccd5cc7220 */ /* 0x010fca0000410000 */
[----:B------:R-:W-:-:S05]  /*3810*/  F2FP.BF16.PACK_AB R175, R204, R175 ;  /* 0x000000afccaf723e */ /* 0x000fca00000010ff */
[----:B------:R0:W-:Y:S01]  /*3820*/  STG.E.128 [R176.64], R172 ;  /* 0x000000acb0007986 */ /* 0x0001e2000c101d04 */
[----:B------:R-:W-:-:S03]  /*3830*/  IADD3 R2, R2, 0x20, RZ ;  /* 0x0000002002027810 */ /* 0x000fc60007ffe0ff */
.L_x_347:
[----:B------:R-:W-:Y:S05]  /*3840*/  BSYNC B1 ;  /* 0x0000000000017941 */ /* 0x000fea0003800000 */
.L_x_346:
        /* <DEDUP_REMOVED lines=10> */
[----:B-1----:R-:W2:Y:S01]  /*38f0*/  LDL R213, [R1+0x40] ;  /* 0x0000400001d57983 */ /* 0x002ea20000100800 */
[----:B-----5:R-:W-:-:S03]  /*3900*/  FMUL.FTZ R177, R180, R177 ;  /* 0x000000b1b4b17220 */ /* 0x020fc60000410000 */
[----:B------:R-:W3:Y:S01]  /*3910*/  LDL R205, [R1+0x3c] ;  /* 0x00003c0001cd7983 */ /* 0x000ee20000100800 */
[----:B------:R-:W-:-:S03]  /*3920*/  FMUL.FTZ R176, R180, R176 ;  /* 0x000000b0b4b07220 */ /* 0x000fc60000410000 */
[----:B------:R-:W4:Y:S01]  /*3930*/  LDL R216, [R1+0x44] ;  /* 0x0000440001d87983 */ /* 0x000f220000100800 */
[----:B------:R-:W-:-:S03]  /*3940*/  @P0 PRMT R172, RZ, 0x5410, R150 ;  /* 0x00005410ffac0816 */ /* 0x000fc60000000096 */
[----:B------:R-:W2:Y:S02]  /*3950*/  LDL R252, [R1+0x4c] ;  /* 0x00004c0001fc7983 */ /* 0x000ea40000100800 */
[----:B------:R-:W-:Y:S01]  /*3960*/  @P0 FADD.FTZ R177, R177, R172 ;  /* 0x000000acb1b10221 */ /* 0x000fe20000010000 */
[----:B------:R-:W-:-:S05]  /*3970*/  @P0 PRMT R172, RZ, 0x7610, R150 ;  /* 0x00007610ffac0816 */ /* 0x000fca0000000096 */
[----:B------:R-:W-:Y:S01]  /*3980*/  @P0 FADD.FTZ R176, R176, R172 ;  /* 0x000000acb0b00221 */ /* 0x000fe20000010000 */
[----:B------:R-:W-:-:S04]  /*3990*/  @P6 F2FP.BF16.PACK_AB R172, RZ, R177 ;  /* 0x000000b1ffac623e */ /* 0x000fc800000010ff */
[----:B------:R-:W-:Y:S02]  /*39a0*/  @P6 PRMT R162, R172, 0x7610, R162 ;  /* 0x00007610aca26816 */ /* 0x000fe400000000a2 */
[----:B------:R-:W-:Y:S02]  /*39b0*/  @P6 F2FP.BF16.PACK_AB R173, RZ, R176 ;  /* 0x000000b0ffad623e */ /* 0x000fe400000010ff */
[----:B------:R-:W-:Y:S02]  /*39c0*/  MOV R172, 0x10 ;  /* 0x0000001000ac7802 */ /* 0x000fe40000000f00 */
[----:B------:R-:W-:-:S03]  /*39d0*/  @P6 PRMT R162, R162, 0x5410, R173 ;  /* 0x00005410a2a26816 */ /* 0x000fc600000000ad */
[----:B------:R-:W-:-:S06]  /*39e0*/  IMAD.WIDE.U32 R172, R2, R172, c[0x0][0x170] ;  /* 0x00005c0002ac7625 */ /* 0x000fcc00078e00ac */
[----:B------:R-:W2:Y:S01]  /*39f0*/  LDG.E.128 R172, [R172.64] ;  /* 0x00000004acac7981 */ /* 0x000ea2000c1e1d00 */
[-C--:B------:R-:W-:Y:S02]  /*3a00*/  FMUL.FTZ R204, R176, R26.reuse ;  /* 0x0000001ab0cc7220 */ /* 0x080fe40000410000 */
[----:B------:R-:W-:Y:S01]  /*3a10*/  FMUL.FTZ R177, R177, R26 ;  /* 0x0000001ab1b17220 */ /* 0x000fe20000410000 */
[--C-:B--2---:R-:W-:Y:S02]  /*3a20*/  PRMT R176, RZ, 0x5410, R174.reuse ;  /* 0x00005410ffb07816 */ /* 0x104fe400000000ae */
[----:B------:R-:W-:-:S03]  /*3a30*/  PRMT R174, RZ, 0x7610, R174 ;  /* 0x00007610ffae7816 */ /* 0x000fc600000000ae */
[-C--:B------:R-:W-:Y:S02]  /*3a40*/  FFMA.FTZ R116, R176, R177.reuse, R116 ;  /* 0x000000b1b0747223 */ /* 0x080fe40000010074 */
[----:B------:R-:W-:Y:S02]  /*3a50*/  FMUL.FTZ R177, R213, R177 ;  /* 0x000000b1d5b17220 */ /* 0x000fe40000410000 */
[----:B------:R-:W2:Y:S01]  /*3a60*/  LDL R213, [R1+0x50] ;  /* 0x0000500001d57983 */ /* 0x000ea20000100800 */
[----:B------:R-:W-:Y:S02]  /*3a70*/  FFMA.FTZ R117, R174, R204, R117 ;  /* 0x000000ccae757223 */ /* 0x000fe40000010075 */
[----:B------:R-:W-:Y:S02]  /*3a80*/  FFMA.FTZ R174, R191, R178, R179 ;  /* 0x000000b2bfae7223 */ /* 0x000fe400000100b3 */
[----:B---3--:R-:W-:Y:S02]  /*3a90*/  FMUL.FTZ R204, R205, R204 ;  /* 0x000000cccdcc7220 */ /* 0x008fe40000410000 */
[----:B------:R-:W-:-:S04]  /*3aa0*/  FADD.FTZ R174, R233, -R174 ;  /* 0x800000aee9ae7221 */ /* 0x000fc80000010000 */
[----:B------:R-:W-:Y:S01]  /*3ab0*/  FMUL.FTZ R176, R180, R174 ;  /* 0x000000aeb4b07220 */ /* 0x000fe20000410000 */
[----:B------:R-:W-:-:S05]  /*3ac0*/  @P0 PRMT R174, RZ, 0x5410, R148 ;  /* 0x00005410ffae0816 */ /* 0x000fca0000000094 */
[----:B------:R-:W-:-:S05]  /*3ad0*/  @P0 FADD.FTZ R176, R176, R174 ;  /* 0x000000aeb0b00221 */ /* 0x000fca0000010000 */
[----:B------:R-:W-:-:S04]  /*3ae0*/  @P6 F2FP.BF16.PACK_AB R174, RZ, R176 ;  /* 0x000000b0ffae623e */ /* 0x000fc800000010ff */
[----:B------:R-:W-:Y:S02]  /*3af0*/  @P6 PRMT R160, R174, 0x7610, R160 ;  /* 0x00007610aea06816 */ /* 0x000fe400000000a0 */
[----:B------:R-:W-:Y:S01]  /*3b00*/  F2FP.BF16.PACK_AB R174, R204, R177 ;  /* 0x000000b1ccae723e */ /* 0x000fe200000010ff */
[----:B------:R-:W-:Y:S01]  /*3b10*/  FFMA.FTZ R177, R16, R178, R179 ;  /* 0x000000b210b17223 */ /* 0x000fe200000100b3 */
[----:B------:R-:W-:-:S03]  /*3b20*/  @P0 PRMT R204, RZ, 0x7610, R148 ;  /* 0x00007610ffcc0816 */ /* 0x000fc60000000094 */
[----:B------:R-:W-:-:S04]  /*3b30*/  FADD.FTZ R177, R232, -R177 ;  /* 0x800000b1e8b17221 */ /* 0x000fc80000010000 */
[----:B------:R-:W-:-:S04]  /*3b40*/  FMUL.FTZ R177, R180, R177 ;  /* 0x000000b1b4b17220 */ /* 0x000fc80000410000 */
[----:B------:R-:W-:-:S05]  /*3b50*/  @P0 FADD.FTZ R177, R177, R204 ;  /* 0x000000ccb1b10221 */ /* 0x000fca0000010000 */
[----:B------:R-:W-:Y:S01]  /*3b60*/  @P6 F2FP.BF16.PACK_AB R204, RZ, R177 ;  /* 0x000000b1ffcc623e */ /* 0x000fe200000010ff */
[----:B------:R-:W-:-:S03]  /*3b70*/  FMUL.FTZ R177, R177, R26 ;  /* 0x0000001ab1b17220 */ /* 0x000fc60000410000 */
[----:B------:R-:W-:Y:S02]  /*3b80*/  @P6 PRMT R160, R160, 0x5410, R204 ;  /* 0x00005410a0a06816 */ /* 0x000fe400000000cc */
[--C-:B------:R-:W-:Y:S02]  /*3b90*/  PRMT R204, RZ, 0x5410, R172.reuse ;  /* 0x00005410ffcc7816 */ /* 0x100fe400000000ac */
[----:B------:R-:W-:-:S05]  /*3ba0*/  PRMT R172, RZ, 0x7610, R172 ;  /* 0x00007610ffac7816 */ /* 0x000fca00000000ac */
        /* <DEDUP_REMOVED lines=8> */
[----:B------:R-:W-:Y:S02]  /*3c30*/  FFMA.FTZ R172, R14, R178, R179 ;  /* 0x000000b20eac7223 */ /* 0x000fe400000100b3 */
[----:B------:R-:W-:Y:S02]  /*3c40*/  FMUL.FTZ R176, R176, R26 ;  /* 0x0000001ab0b07220 */ /* 0x000fe40000410000 */
[----:B------:R-:W-:Y:S02]  /*3c50*/  FADD.FTZ R172, R230, -R172 ;  /* 0x800000ace6ac7221 */ /* 0x000fe40000010000 */
[----:B------:R-:W-:Y:S02]  /*3c60*/  FFMA.FTZ R112, R204, R176, R112 ;  /* 0x000000b0cc707223 */ /* 0x000fe40000010070 */
        /* <DEDUP_REMOVED lines=8> */
[----:B------:R-:W3:Y:S01]  /*3cf0*/  LDL R172, [R1+0x48] ;  /* 0x0000480001ac7983 */ /* 0x000ee20000100800 */
[----:B------:R-:W-:Y:S01]  /*3d00*/  PRMT R173, RZ, 0x7610, R173 ;  /* 0x00007610ffad7816 */ /* 0x000fe200000000ad */
[----:B------:R-:W-:-:S04]  /*3d10*/  FMUL.FTZ R204, R204, R26 ;  /* 0x0000001acccc7220 */ /* 0x000fc80000410000 */
[-C--:B------:R-:W-:Y:S02]  /*3d20*/  FFMA.FTZ R115, R173, R204.reuse, R115 ;  /* 0x000000ccad737223 */ /* 0x080fe40000010073 */
[----:B----4-:R-:W-:Y:S02]  /*3d30*/  FMUL.FTZ R204, R216, R204 ;  /* 0x000000ccd8cc7220 */ /* 0x010fe40000410000 */
[----:B------:R-:W4:Y:S01]  /*3d40*/  LDL R216, [R1+0x38] ;  /* 0x0000380001d87983 */ /* 0x000f220000100800 */
[----:B--2---:R-:W-:-:S03]  /*3d50*/  FMUL.FTZ R176, R213, R176 ;  /* 0x000000b0d5b07220 */ /* 0x004fc60000410000 */
[----:B------:R-:W2:Y:S01]  /*3d60*/  LDL R213, [R1+0x34] ;  /* 0x0000340001d57983 */ /* 0x000ea20000100800 */
[----:B------:R-:W-:Y:S02]  /*3d70*/  FMUL.FTZ R177, R252, R177 ;  /* 0x000000b1fcb17220 */ /* 0x000fe40000410000 */
[----:B---3--:R-:W-:Y:S02]  /*3d80*/  FMUL.FTZ R173, R172, R205 ;  /* 0x000000cdacad7220 */ /* 0x008fe40000410000 */
[----:B------:R-:W-:-:S04]  /*3d90*/  FFMA.FTZ R172, R11, R178, R179 ;  /* 0x000000b20bac7223 */ /* 0x000fc800000100b3 */
[----:B------:R-:W-:Y:S01]  /*3da0*/  FADD.FTZ R172, R227, -R172 ;  /* 0x800000ace3ac7221 */ /* 0x000fe20000010000 */
[----:B------:R-:W-:-:S03]  /*3db0*/  F2FP.BF16.PACK_AB R173, R204, R173 ;  /* 0x000000adccad723e */ /* 0x000fc600000010ff */
[----:B------:R-:W-:Y:S01]  /*3dc0*/  FMUL.FTZ R204, R180, R172 ;  /* 0x000000acb4cc7220 */ /* 0x000fe20000410000 */
[----:B------:R-:W-:-:S05]  /*3dd0*/  @P0 PRMT R172, RZ, 0x5410, R151 ;  /* 0x00005410ffac0816 */ /* 0x000fca0000000097 */
[----:B------:R-:W-:-:S05]  /*3de0*/  @P0 FADD.FTZ R204, R204, R172 ;  /* 0x000000accccc0221 */ /* 0x000fca0000010000 */
[----:B------:R-:W-:Y:S01]  /*3df0*/  @P6 F2FP.BF16.PACK_AB R172, RZ, R204 ;  /* 0x000000ccffac623e */ /* 0x000fe200000010ff */
[----:B------:R-:W-:-:S03]  /*3e00*/  FMUL.FTZ R204, R204, R26 ;  /* 0x0000001acccc7220 */ /* 0x000fc60000410000 */
[----:B------:R-:W-:Y:S02]  /*3e10*/  @P6 PRMT R163, R172, 0x7610, R163 ;  /* 0x00007610aca36816 */ /* 0x000fe400000000a3 */
[----:B------:R-:W-:Y:S02]  /*3e20*/  F2FP.BF16.PACK_AB R172, R177, R176 ;  /* 0x000000b0b1ac723e */ /* 0x000fe400000010ff */
        /* <DEDUP_REMOVED lines=8> */
[----:B------:R-:W-:Y:S02]  /*3eb0*/  @P6 PRMT R163, R163, 0x5410, R176 ;  /* 0x00005410a3a36816 */ /* 0x000fe400000000b0 */
[C---:B------:R-:W-:Y:S01]  /*3ec0*/  @P6 LEA R176, P0, R2.reuse, c[0x0][0x258], 0x4 ;  /* 0x0000960002b06a11 */ /* 0x040fe200078020ff */
[----:B------:R-:W-:Y:S01]  /*3ed0*/  FMUL.FTZ R205, R205, R26 ;  /* 0x0000001acdcd7220 */ /* 0x000fe20000410000 */
[----:B------:R-:W-:Y:S02]  /*3ee0*/  PRMT R175, RZ, 0x7610, R175 ;  /* 0x00007610ffaf7816 */ /* 0x000fe400000000af */
[----:B------:R-:W-:-:S03]  /*3ef0*/  @P6 LEA.HI.X R177, R2, c[0x0][0x25c], RZ, 0x4, P0 ;  /* 0x0000970002b16a11 */ /* 0x000fc600000f24ff */
[----:B------:R-:W-:Y:S02]  /*3f00*/  FFMA.FTZ R119, R175, R205, R119 ;  /* 0x000000cdaf777223 */ /* 0x000fe40000010077 */
[----:B------:R0:W-:Y:S01]  /*3f10*/  @P6 STG.E.128 [R176.64], R160 ;  /* 0x000000a0b0006986 */ /* 0x0001e2000c101d04 */
[----:B----4-:R-:W-:Y:S01]  /*3f20*/  FMUL.FTZ R175, R216, R204 ;  /* 0x000000ccd8af7220 */ /* 0x010fe20000410000 */
[----:B0-----:R-:W-:-:S04]  /*3f30*/  LEA R176, P0, R2, c[0x0][0x248], 0x4 ;  /* 0x0000920002b07a11 */ /* 0x001fc800078020ff */
[C---:B------:R-:W-:Y:S02]  /*3f40*/  LEA.HI.X R177, R2.reuse, c[0x0][0x24c], RZ, 0x4, P0 ;  /* 0x0000930002b17a11 */ /* 0x040fe400000f24ff */
[----:B------:R-:W-:Y:S01]  /*3f50*/  IADD3 R2, R2, 0x20, RZ ;  /* 0x0000002002027810 */ /* 0x000fe20007ffe0ff */
[----:B--2---:R-:W-:-:S05]  /*3f60*/  FMUL.FTZ R205, R213, R205 ;  /* 0x000000cdd5cd7220 */ /* 0x004fca0000410000 */
[----:B------:R-:W-:-:S05]  /*3f70*/  F2FP.BF16.PACK_AB R175, R205, R175 ;  /* 0x000000afcdaf723e */ /* 0x000fca00000010ff */
[----:B------:R0:W-:Y:S02]  /*3f80*/  STG.E.128 [R176.64], R172 ;  /* 0x000000acb0007986 */ /* 0x0001e4000c101d04 */
.L_x_349:
[----:B------:R-:W-:Y:S05]  /*3f90*/  BSYNC B1 ;  /* 0x0000000000017941 */ /* 0x000fea0003800000 */
.L_x_348:
        /* <DEDUP_REMOVED lines=21> */
[----:B------:R-:W-:Y:S01]  /*40f0*/  @P6 PRMT R162, R172, 0x7610, R162 ;  /* 0x00007610aca26816 */ /* 0x000fe200000000a2 */
[----:B------:R-:W-:Y:S01]  /*4100*/  HFMA2.MMA R172, -RZ, RZ, 0, 9.5367431640625e-07 ;  /* 0x00000010ffac7435 */ /* 0x000fe200000001ff */
[----:B------:R-:W-:-:S04]  /*4110*/  @P6 F2FP.BF16.PACK_AB R173, RZ, R176 ;  /* 0x000000b0ffad623e */ /* 0x000fc800000010ff */
[----:B------:R-:W-:-:S05]  /*4120*/  @P6 PRMT R162, R162, 0x5410, R173 ;  /* 0x00005410a2a26816 */ /* 0x000fca00000000ad */
        /* <DEDUP_REMOVED lines=91> */
.L_x_351:
[----:B------:R-:W-:Y:S05]  /*46e0*/  BSYNC B1 ;  /* 0x0000000000017941 */ /* 0x000fea0003800000 */
.L_x_350:
        /* <DEDUP_REMOVED lines=10> */
[----:B-1----:R-:W2:Y:S01]  /*4790*/  LDL R205, [R1] ;  /* 0x0000000001cd7983 */ /* 0x002ea20000100800 */
[----:B-----5:R-:W-:-:S02]  /*47a0*/  FMUL.FTZ R177, R180, R177 ;  /* 0x000000b1b4b17220 */ /* 0x020fc40000410000 */
[----:B------:R-:W-:Y:S01]  /*47b0*/  FMUL.FTZ R176, R180, R176 ;  /* 0x000000b0b4b07220 */ /* 0x000fe20000410000 */
[----:B------:R-:W3:Y:S04]  /*47c0*/  LDL R252, [R1+0x4] ;  /* 0x0000040001fc7983 */ /* 0x000ee80000100800 */
        /* <DEDUP_REMOVED lines=19> */
[----:B------:R-:W-:Y:S02]  /*4900*/  FFMA.FTZ R174, R189, R178, R179 ;  /* 0x000000b2bdae7223 */ /* 0x000fe400000100b3 */
[----:B------:R-:W-:Y:S02]  /*4910*/  FMUL.FTZ R177, R205, R177 ;  /* 0x000000b1cdb17220 */ /* 0x000fe40000410000 */
[----:B------:R-:W-:-:S04]  /*4920*/  FADD.FTZ R174, R219, -R174 ;  /* 0x800000aedbae7221 */ /* 0x000fc80000010000 */
[----:B------:R-:W-:Y:S01]  /*4930*/  FMUL.FTZ R176, R180, R174 ;  /* 0x000000aeb4b07220 */ /* 0x000fe20000410000 */
[----:B------:R-:W-:-:S05]  /*4940*/  @P0 PRMT R174, RZ, 0x5410, R156 ;  /* 0x00005410ffae0816 */ /* 0x000fca000000009c */
[----:B------:R-:W-:Y:S02]  /*4950*/  @P0 FADD.FTZ R176, R176, R174 ;  /* 0x000000aeb0b00221 */ /* 0x000fe40000010000 */
[----:B------:R-:W-:-:S03]  /*4960*/  FMUL.FTZ R204, R251, R204 ;  /* 0x000000ccfbcc7220 */ /* 0x000fc60000410000 */
        /* <DEDUP_REMOVED lines=33> */
[----:B------:R-:W2:Y:S01]  /*4b80*/  LDL R172, [R1+0x8] ;  /* 0x0000080001ac7983 */ /* 0x000ea20000100800 */
[----:B------:R-:W-:Y:S01]  /*4b90*/  PRMT R173, RZ, 0x7610, R173 ;  /* 0x00007610ffad7816 */ /* 0x000fe200000000ad */
[----:B------:R-:W-:-:S04]  /*4ba0*/  FMUL.FTZ R204, R204, R26 ;  /* 0x0000001acccc7220 */ /* 0x000fc80000410000 */
[-C--:B------:R-:W-:Y:S02]  /*4bb0*/  FFMA.FTZ R131, R173, R204.reuse, R131 ;  /* 0x000000ccad837223 */ /* 0x080fe40000010083 */
[----:B---3--:R-:W-:Y:S02]  /*4bc0*/  FMUL.FTZ R204, R252, R204 ;  /* 0x000000ccfccc7220 */ /* 0x008fe40000410000 */
[----:B----4-:R-:W-:Y:S02]  /*4bd0*/  FMUL.FTZ R176, R216, R176 ;  /* 0x000000b0d8b07220 */ /* 0x010fe40000410000 */
[----:B------:R-:W-:Y:S02]  /*4be0*/  FMUL.FTZ R177, R213, R177 ;  /* 0x000000b1d5b17220 */ /* 0x000fe40000410000 */
[----:B--2---:R-:W-:Y:S02]  /*4bf0*/  FMUL.FTZ R173, R172, R205 ;  /* 0x000000cdacad7220 */ /* 0x004fe40000410000 */
        /* <DEDUP_REMOVED lines=23> */
[-C--:B------:R-:W-:Y:S02]  /*4d70*/  FFMA.FTZ R135, R175, R205.reuse, R135 ;  /* 0x000000cdaf877223 */ /* 0x080fe40000010087 */
[----:B------:R0:W-:Y:S01]  /*4d80*/  @P6 STG.E.128 [R176.64], R160 ;  /* 0x000000a0b0006986 */ /* 0x0001e2000c101d04 */
[----:B------:R-:W-:Y:S02]  /*4d90*/  FMUL.FTZ R175, R250, R204 ;  /* 0x000000ccfaaf7220 */ /* 0x000fe40000410000 */
[----:B------:R-:W-:-:S05]  /*4da0*/  FMUL.FTZ R205, R249, R205 ;  /* 0x000000cdf9cd7220 */ /* 0x000fca0000410000 */
[----:B------:R-:W-:Y:S02]  /*4db0*/  F2FP.BF16.PACK_AB R175, R205, R175 ;  /* 0x000000afcdaf723e */ /* 0x000fe400000010ff */
[----:B0-----:R-:W-:-:S04]  /*4dc0*/  LEA R176, P0, R2, c[0x0][0x248], 0x4 ;  /* 0x0000920002b07a11 */ /* 0x001fc800078020ff */
[----:B------:R-:W-:-:S05]  /*4dd0*/  LEA.HI.X R177, R2, c[0x0][0x24c], RZ, 0x4, P0 ;  /* 0x0000930002b17a11 */ /* 0x000fca00000f24ff */
[----:B------:R0:W-:Y:S01]  /*4de0*/  STG.E.128 [R176.64], R172 ;  /* 0x000000acb0007986 */ /* 0x0001e2000c101d04 */
[----:B------:R-:W-:-:S03]  /*4df0*/  IADD3 R2, R2, 0x20, RZ ;  /* 0x0000002002027810 */ /* 0x000fc60007ffe0ff */
.L_x_353:
[----:B------:R-:W-:Y:S05]  /*4e00*/  BSYNC B1 ;  /* 0x0000000000017941 */ /* 0x000fea0003800000 */
.L_x_352:
        /* <DEDUP_REMOVED lines=9> */
[----:B------:R-:W-:Y:S02]  /*4ea0*/  FADD.FTZ R177, R217, -R177 ;  /* 0x800000b1d9b17221 */ /* 0x000fe40000010000 */
[----:B-----5:R-:W-:-:S02]  /*4eb0*/  FMUL.FTZ R176, R180, R176 ;  /* 0x000000b0b4b07220 */ /* 0x020fc40000410000 */
[----:B------:R-:W-:Y:S02]  /*4ec0*/  FMUL.FTZ R177, R180, R177 ;  /* 0x000000b1b4b17220 */ /* 0x000fe40000410000 */
[-CC-:B------:R-:W-:Y:S02]  /*4ed0*/  FFMA.FTZ R174, R195, R178.reuse, R179.reuse ;  /* 0x000000b2c3ae7223 */ /* 0x180fe400000100b3 */
[-CC-:B------:R-:W-:Y:S02]  /*4ee0*/  FFMA.FTZ R216, R203, R178.reuse, R179.reuse ;  /* 0x000000b2cbd87223 */ /* 0x180fe400000100b3 */
[----:B------:R-:W-:Y:S01]  /*4ef0*/  @P0 PRMT R172, RZ, 0x5410, R28 ;  /* 0x00005410ffac0816 */ /* 0x000fe2000000001c */
[-CC-:B------:R-:W-:Y:S02]  /*4f00*/  FFMA.FTZ R204, R201, R178.reuse, R179.reuse ;  /* 0x000000b2c9cc7223 */ /* 0x180fe400000100b3 */
[-CC-:B-1----:R-:W-:Y:S02]  /*4f10*/  FFMA.FTZ R213, R199, R178.reuse, R179.reuse ;  /* 0x000000b2c7d57223 */ /* 0x182fe400000100b3 */
[----:B------:R-:W-:Y:S01]  /*4f20*/  @P0 FADD.FTZ R176, R176, R172 ;  /* 0x000000acb0b00221 */ /* 0x000fe20000010000 */
[----:B------:R-:W-:Y:S01]  /*4f30*/  @P0 PRMT R172, RZ, 0x7610, R28 ;  /* 0x00007610ffac0816 */ /* 0x000fe2000000001c */
[----:B------:R-:W-:-:S02]  /*4f40*/  FFMA.FTZ R205, R197, R178, R179 ;  /* 0x000000b2c5cd7223 */ /* 0x000fc400000100b3 */
[----:B------:R-:W-:Y:S02]  /*4f50*/  FFMA.FTZ R175, R193, R178, R179 ;  /* 0x000000b2c1af7223 */ /* 0x000fe400000100b3 */
[----:B------:R-:W-:Y:S01]  /*4f60*/  @P0 FADD.FTZ R177, R177, R172 ;  /* 0x000000acb1b10221 */ /* 0x000fe20000010000 */
[----:B------:R-:W-:Y:S01]  /*4f70*/  @P6 F2FP.BF16.PACK_AB R172, RZ, R176 ;  /* 0x000000b0ffac623e */ /* 0x000fe200000010ff */
[----:B------:R-:W-:Y:S02]  /*4f80*/  FADD.FTZ R179, R194, -R174 ;  /* 0x800000aec2b37221 */ /* 0x000fe40000010000 */
[----:B------:R-:W-:Y:S01]  /*4f90*/  FADD.FTZ R178, R202, -R216 ;  /* 0x800000d8cab27221 */ /* 0x000fe20000010000 */
[----:B------:R-:W-:Y:S01]  /*4fa0*/  @P6 PRMT R160, R172, 0x7610, R160 ;  /* 0x00007610aca06816 */ /* 0x000fe200000000a0 */
[----:B------:R-:W-:Y:S01]  /*4fb0*/  HFMA2.MMA R172, -RZ, RZ, 0, 9.5367431640625e-07 ;  /* 0x00000010ffac7435 */ /* 0x000fe200000001ff */
[----:B------:R-:W-:Y:S01]  /*4fc0*/  @P6 F2FP.BF16.PACK_AB R173, RZ, R177 ;  /* 0x000000b1ffad623e */ /* 0x000fe200000010ff */
[----:B------:R-:W-:-:S02]  /*4fd0*/  FADD.FTZ R204, R200, -R204 ;  /* 0x800000ccc8cc7221 */ /* 0x000fc40000010000 */
[----:B------:R-:W-:Y:S01]  /*4fe0*/  FADD.FTZ R213, R198, -R213 ;  /* 0x800000d5c6d57221 */ /* 0x000fe20000010000 */
[----:B------:R-:W-:Y:S01]  /*4ff0*/  @P6 PRMT R160, R160, 0x5410, R173 ;  /* 0x00005410a0a06816 */ /* 0x000fe200000000ad */
[----:B------:R-:W-:Y:S02]  /*5000*/  FADD.FTZ R205, R196, -R205 ;  /* 0x800000cdc4cd7221 */ /* 0x000fe40000010000 */
[----:B------:R-:W-:Y:S02]  /*5010*/  FADD.FTZ R174, R192, -R175 ;  /* 0x800000afc0ae7221 */ /* 0x000fe40000010000 */
[----:B------:R-:W-:-:S04]  /*5020*/  IMAD.WIDE.U32 R172, R2, R172, c[0x0][0x170] ;  /* 0x00005c0002ac7625 */ /* 0x000fc800078e00ac */
[C---:B------:R-:W-:Y:S02]  /*5030*/  FMUL.FTZ R178, R180.reuse, R178 ;  /* 0x000000b2b4b27220 */ /* 0x040fe40000410000 */
[C---:B------:R-:W-:Y:S02]  /*5040*/  FMUL.FTZ R204, R180.reuse, R204 ;  /* 0x000000ccb4cc7220 */ /* 0x040fe40000410000 */
[C---:B------:R-:W-:Y:S02]  /*5050*/  FMUL.FTZ R213, R180.reuse, R213 ;  /* 0x000000d5b4d57220 */ /* 0x040fe40000410000 */
[C---:B------:R-:W-:Y:S02]  /*5060*/  FMUL.FTZ R205, R180.reuse, R205 ;  /* 0x000000cdb4cd7220 */ /* 0x040fe40000410000 */
[C---:B------:R-:W-:Y:S02]  /*5070*/  FMUL.FTZ R179, R180.reuse, R179 ;  /* 0x000000b3b4b37220 */ /* 0x040fe40000410000 */
[----:B------:R-:W-:-:S02]  /*5080*/  FMUL.FTZ R180, R180, R174 ;  /* 0x000000aeb4b47220 */ /* 0x000fc40000410000 */
[----:B------:R-:W2:Y:S01]  /*5090*/  LDG.E.128 R172, [R172.64] ;  /* 0x00000004acac7981 */ /* 0x000ea2000c1e1d00 */
[-C--:B------:R-:W-:Y:S02]  /*50a0*/  FMUL.FTZ R216, R176, R26.reuse ;  /* 0x0000001ab0d87220 */ /* 0x080fe40000410000 */
[----:B------:R-:W-:Y:S01]  /*50b0*/  FMUL.FTZ R252, R177, R26 ;  /* 0x0000001ab1fc7220 */ /* 0x000fe20000410000 */
[--C-:B--2---:R-:W-:Y:S02]  /*50c0*/  PRMT R176, RZ, 0x5410, R172.reuse ;  /* 0x00005410ffb07816 */ /* 0x104fe400000000ac */
[----:B------:R-:W-:-:S03]  /*50d0*/  PRMT R172, RZ, 0x7610, R172 ;  /* 0x00007610ffac7816 */ /* 0x000fc600000000ac */
[----:B------:R-:W-:Y:S02]  /*50e0*/  FFMA.FTZ R136, R176, R216, R136 ;  /* 0x000000d8b0887223 */ /* 0x000fe40000010088 */
[-C--:B------:R-:W-:Y:S01]  /*50f0*/  FFMA.FTZ R137, R172, R252.reuse, R137 ;  /* 0x000000fcac897223 */ /* 0x080fe20000010089 */
[----:B------:R-:W-:Y:S01]  /*5100*/  @P0 PRMT R172, RZ, 0x5410, R30 ;  /* 0x00005410ffac0816 */ /* 0x000fe2000000001e */
[----:B------:R-:W-:-:S04]  /*5110*/  FMUL.FTZ R252, R247, R252 ;  /* 0x000000fcf7fc7220 */ /* 0x000fc80000410000 */
[----:B------:R-:W-:-:S05]  /*5120*/  @P0 FADD.FTZ R213, R213, R172 ;  /* 0x000000acd5d50221 */ /* 0x000fca0000010000 */
[----:B------:R-:W-:Y:S01]  /*5130*/  @P6 F2FP.BF16.PACK_AB R172, RZ, R213 ;  /* 0x000000d5ffac623e */ /* 0x000fe200000010ff */
[----:B------:R-:W-:-:S03]  /*5140*/  FMUL.FTZ R213, R213, R26 ;  /* 0x0000001ad5d57220 */ /* 0x000fc60000410000 */
[----:B------:R-:W-:Y:S02]  /*5150*/  @P6 PRMT R162, R172, 0x7610, R162 ;  /* 0x00007610aca26816 */ /* 0x000fe400000000a2 */
[----:B------:R-:W-:-:S05]  /*5160*/  @P0 PRMT R172, RZ, 0x7610, R30 ;  /* 0x00007610ffac0816 */ /* 0x000fca000000001e */
[----:B------:R-:W-:-:S05]  /*5170*/  @P0 FADD.FTZ R205, R205, R172 ;  /* 0x000000accdcd0221 */ /* 0x000fca0000010000 */
[----:B------:R-:W-:Y:S01]  /*5180*/  @P6 F2FP.BF16.PACK_AB R172, RZ, R205 ;  /* 0x000000cdffac623e */ /* 0x000fe200000010ff */
[----:B------:R-:W-:-:S03]  /*5190*/  FMUL.FTZ R205, R205, R26 ;  /* 0x0000001acdcd7220 */ /* 0x000fc60000410000 */
[----:B------:R-:W-:Y:S02]  /*51a0*/  @P6 PRMT R162, R162, 0x5410, R172 ;  /* 0x00005410a2a26816 */ /* 0x000fe400000000ac */
[--C-:B------:R-:W-:Y:S02]  /*51b0*/  PRMT R172, RZ, 0x5410, R174.reuse ;  /* 0x00005410ffac7816 */ /* 0x100fe400000000ae */
[----:B------:R-:W-:-:S03]  /*51c0*/  PRMT R174, RZ, 0x7610, R174 ;  /* 0x00007610ffae7816 */ /* 0x000fc600000000ae */
[----:B------:R-:W-:Y:S01]  /*51d0*/  FFMA.FTZ R140, R172, R213, R140 ;  /* 0x000000d5ac8c7223 */ /* 0x000fe2000001008c */
[----:B------:R-:W-:Y:S01]  /*51e0*/  @P0 PRMT R172, RZ, 0x5410, R29 ;  /* 0x00005410ffac0816 */ /* 0x000fe2000000001d */
[-C--:B------:R-:W-:Y:S02]  /*51f0*/  FFMA.FTZ R141, R174, R205.reuse, R141 ;  /* 0x000000cdae8d7223 */ /* 0x080fe4000001008d */
[----:B------:R-:W-:Y:S02]  /*5200*/  FMUL.FTZ R205, R243, R205 ;  /* 0x000000cdf3cd7220 */ /* 0x000fe40000410000 */
[----:B------:R-:W-:-:S05]  /*5210*/  @P0 FADD.FTZ R178, R178, R172 ;  /* 0x000000acb2b20221 */ /* 0x000fca0000010000 */
[----:B------:R-:W-:-:S04]  /*5220*/  @P6 F2FP.BF16.PACK_AB R172, RZ, R178 ;  /* 0x000000b2ffac623e */ /* 0x000fc800000010ff */
[----:B------:R-:W-:Y:S02]  /*5230*/  @P6 PRMT R161, R172, 0x7610, R161 ;  /* 0x00007610aca16816 */ /* 0x000fe400000000a1 */
[----:B------:R-:W-:-:S05]  /*5240*/  @P0 PRMT R172, RZ, 0x7610, R29 ;  /* 0x00007610ffac0816 */ /* 0x000fca000000001d */
[----:B------:R-:W-:-:S04]  /*5250*/  @P0 FADD.FTZ R204, R204, R172 ;  /* 0x000000accccc0221 */ /* 0x000fc80000010000 */
[----:B------:R-:W-:Y:S01]  /*5260*/  FMUL.FTZ R174, R204, R26 ;  /* 0x0000001accae7220 */ /* 0x000fe20000410000 */
[----:B------:R-:W-:-:S04]  /*5270*/  @P6 F2FP.BF16.PACK_AB R172, RZ, R204 ;  /* 0x000000ccffac623e */ /* 0x000fc800000010ff */
[----:B------:R-:W-:Y:S02]  /*5280*/  @P6 PRMT R161, R161, 0x5410, R172 ;  /* 0x00005410a1a16816 */ /* 0x000fe400000000ac */
[----:B------:R-:W-:-:S05]  /*5290*/  @P0 PRMT R172, RZ, 0x5410, R31 ;  /* 0x00005410ffac0816 */ /* 0x000fca000000001f */
[----:B------:R-:W-:-:S05]  /*52a0*/  @P0 FADD.FTZ R179, R179, R172 ;  /* 0x000000acb3b30221 */ /* 0x000fca0000010000 */
[----:B------:R-:W-:-:S04]  /*52b0*/  @P6 F2FP.BF16.PACK_AB R172, RZ, R179 ;  /* 0x000000b3ffac623e */ /* 0x000fc800000010ff */
[----:B------:R-:W-:Y:S02]  /*52c0*/  @P6 PRMT R163, R172, 0x7610, R163 ;  /* 0x00007610aca36816 */ /* 0x000fe400000000a3 */
[----:B------:R-:W-:-:S05]  /*52d0*/  @P0 PRMT R172, RZ, 0x7610, R31 ;  /* 0x00007610ffac0816 */ /* 0x000fca000000001f */
[----:B------:R-:W-:Y:S01]  /*52e0*/  @P0 FADD.FTZ R180, R180, R172 ;  /* 0x000000acb4b40221 */ /* 0x000fe20000010000 */
[----:B------:R-:W-:-:S04]  /*52f0*/  @P6 LEA R176, P0, R2, c[0x0][0x258], 0x4 ;  /* 0x0000960002b06a11 */ /* 0x000fc800078020ff */
[----:B------:R-:W-:Y:S02]  /*5300*/  @P6 F2FP.BF16.PACK_AB R172, RZ, R180 ;  /* 0x000000b4ffac623e */ /* 0x000fe400000010ff */
[----:B------:R-:W-:Y:S02]  /*5310*/  @P6 LEA.HI.X R177, R2, c[0x0][0x25c], RZ, 0x4, P0 ;  /* 0x0000970002b16a11 */ /* 0x000fe400000f24ff */
[----:B------:R-:W-:Y:S01]  /*5320*/  @P6 PRMT R163, R163, 0x5410, R172 ;  /* 0x00005410a3a36816 */ /* 0x000fe200000000ac */
[-C--:B------:R-:W-:Y:S01]  /*5330*/  FMUL.FTZ R172, R178, R26.reuse ;  /* 0x0000001ab2ac7220 */ /* 0x080fe20000410000 */
[----:B------:R-:W-:Y:S01]  /*5340*/  LEA R204, P0, R2, c[0x0][0x248], 0x4 ;  /* 0x0000920002cc7a11 */ /* 0x000fe200078020ff */
[----:B------:R-:W-:Y:S02]  /*5350*/  FMUL.FTZ R178, R244, R213 ;  /* 0x000000d5f4b27220 */ /* 0x000fe40000410000 */
[----:B------:R0:W-:Y:S01]  /*5360*/  @P6 STG.E.128 [R176.64], R160 ;  /* 0x000000a0b0006986 */ /* 0x0001e2000c101d04 */
[----:B------:R-:W-:-:S02]  /*5370*/  FMUL.FTZ R213, R179, R26 ;  /* 0x0000001ab3d57220 */ /* 0x000fc40000410000 */
[----:B------:R-:W-:Y:S01]  /*5380*/  FMUL.FTZ R26, R180, R26 ;  /* 0x0000001ab41a7220 */ /* 0x000fe20000410000 */
[----:B------:R-:W-:Y:S01]  /*5390*/  F2FP.BF16.PACK_AB R178, R205, R178 ;  /* 0x000000b2cdb2723e */ /* 0x000fe200000010ff */
[----:B------:R-:W-:Y:S01]  /*53a0*/  FMUL.FTZ R180, R245, R174 ;  /* 0x000000aef5b47220 */ /* 0x000fe20000410000 */
[----:B------:R-:W-:Y:S01]  /*53b0*/  LEA.HI.X R205, R2, c[0x0][0x24c], RZ, 0x4, P0 ;  /* 0x0000930002cd7a11 */ /* 0x000fe200000f24ff */
[----:B------:R-:W-:Y:S01]  /*53c0*/  FMUL.FTZ R179, R242, R213 ;  /* 0x000000d5f2b37220 */ /* 0x000fe20000410000 */
[--C-:B------:R-:W-:Y:S02]  /*53d0*/  PRMT R2, RZ, 0x5410, R175.reuse ;  /* 0x00005410ff027816 */ /* 0x100fe400000000af */
[----:B------:R-:W-:-:S03]  /*53e0*/  PRMT R175, RZ, 0x7610, R175 ;  /* 0x00007610ffaf7816 */ /* 0x000fc600000000af */
[----:B------:R-:W-:Y:S02]  /*53f0*/  FFMA.FTZ R142, R2, R213, R142 ;  /* 0x000000d5028e7223 */ /* 0x000fe4000001008e */
[----:B------:R-:W-:Y:S01]  /*5400*/  FFMA.FTZ R143, R175, R26, R143 ;  /* 0x0000001aaf8f7223 */ /* 0x000fe2000001008f */
[--C-:B0-----:R-:W-:Y:S01]  /*5410*/  PRMT R177, RZ, 0x5410, R173.reuse ;  /* 0x00005410ffb17816 */ /* 0x101fe200000000ad */
[----:B------:R-:W-:Y:S01]  /*5420*/  FMUL.FTZ R176, R248, R216 ;  /* 0x000000d8f8b07220 */ /* 0x000fe20000410000 */
[----:B------:R-:W-:-:S03]  /*5430*/  PRMT R173, RZ, 0x7610, R173 ;  /* 0x00007610ffad7816 */ /* 0x000fc600000000ad */
[----:B------:R-:W-:Y:S01]  /*5440*/  FFMA.FTZ R138, R177, R172, R138 ;  /* 0x000000acb18a7223 */ /* 0x000fe2000001008a */
[----:B------:R-:W-:Y:S01]  /*5450*/  F2FP.BF16.PACK_AB R176, R252, R176 ;  /* 0x000000b0fcb0723e */ /* 0x000fe200000010ff */
[----:B------:R-:W-:Y:S02]  /*5460*/  FMUL.FTZ R177, R246, R172 ;  /* 0x000000acf6b17220 */ /* 0x000fe40000410000 */
[----:B------:R-:W-:Y:S02]  /*5470*/  FMUL.FTZ R172, R241, R26 ;  /* 0x0000001af1ac7220 */ /* 0x000fe40000410000 */
[----:B------:R-:W-:Y:S01]  /*5480*/  FFMA.FTZ R139, R173, R174, R139 ;  /* 0x000000aead8b7223 */ /* 0x000fe2000001008b */
[----:B------:R-:W-:Y:S02]  /*5490*/  F2FP.BF16.PACK_AB R177, R180, R177 ;  /* 0x000000b1b4b1723e */ /* 0x000fe400000010ff */
[----:B------:R-:W-:-:S05]  /*54a0*/  F2FP.BF16.PACK_AB R179, R172, R179 ;  /* 0x000000b3acb3723e */ /* 0x000fca00000010ff */
[----:B------:R0:W-:Y:S02]  /*54b0*/  STG.E.128 [R204.64], R176 ;  /* 0x000000b0cc007986 */ /* 0x0001e4000c101d04 */
.L_x_355:
[----:B------:R-:W-:Y:S05]  /*54c0*/  BSYNC B1 ;  /* 0x0000000000017941 */ /* 0x000fea0003800000 */
.L_x_354:
[----:B------:R-:W-:-:S04]  /*54d0*/  MOV R2, c[0x0][0x160] ;  /* 0x0000580000027a02 */ /* 0x000fc80000000f00 */
[----:B------:R-:W-:-:S04]  /*54e0*/  LEA R0, R2, R0, 0x2 ;  /* 0x0000000002007211 */ /* 0x000fc800078e10ff */
[----:B------:R-:W-:-:S13]  /*54f0*/  ISETP.GE.AND P0, PT, R0, c[0x0][0x164], PT ;  /* 0x0000590000007a0c */ /* 0x000fda0003f06270 */
[----:B01---5:R-:W-:Y:S01]  /*5500*/  @P0 CALL.REL.NOINC `(.L_x_333) ;  /* 0x0000001000000944 */ /* 0x023fe20003c00000 */
[----:B------:R-:W-:Y:S05]  /*5510*/  BRA `(.L_x_356) ;  /* 0xffffbb2000007947 */ /* 0x000fea000383ffff */
.L_x_333:
[----:B------:R-:W-:Y:S05]  /*5520*/  BSYNC B0 ;  /* 0x0000000000007941 */ /* 0x000fea0003800000 */
.L_x_332:
[----:B------:R-:W0:Y:S01]  /*5530*/  S2R R172, SR_TID.X ;  /* 0x0000000000ac7919 */ /* 0x000e220000002100 */
[----:B------:R-:W-:Y:S01]  /*5540*/  WARPSYNC 0xffffffff ;  /* 0xffffffff00007948 */ /* 0x000fe20003800000 */
[----:B------:R-:W-:Y:S01]  /*5550*/  BSSY B0, `(.L_x_357) ;  /* 0x00000c9000007945 */ /* 0x000fe20003800000 */
[----:B0-----:R-:W-:Y:S02]  /*5560*/  SHF.R.U32.HI R0, RZ, 0x5, R172 ;  /* 0x00000005ff007819 */ /* 0x001fe400000116ac */
[----:B------:R-:W-:-:S05]  /*5570*/  LOP3.LUT R3, R172, 0x1f, RZ, 0xc0, !PT ;  /* 0x0000001fac037812 */ /* 0x000fca00078ec0ff */
[----:B------:R-:W-:-:S05]  /*5580*/  IMAD R0, R0, 0xa0, R3 ;  /* 0x000000a000007824 */ /* 0x000fca00078e0203 */
[----:B-----5:R-:W-:-:S05]  /*5590*/  SHF.L.U32 R30, R0, 0x5, RZ ;  /* 0x00000005001e7819 */ /* 0x020fca00000006ff */
        /* <DEDUP_REMOVED lines=17> */
[----:B------:R-:W-:Y:S04]  /*56b0*/  LDS R70, [R172.X4+0x600] ;  /* 0x00060000ac467984 */ /* 0x000fe80000004800 */
[----:B------:R-:W-:Y:S04]  /*56c0*/  LDS R75, [R172.X4+0x1a00] ;  /* 0x001a0000ac4b7984 */ /* 0x000fe80000004800 */
[----:B------:R-:W-:Y:S04]  /*56d0*/  LDS R64, [R172.X4+0x800] ;  /* 0x00080000ac407984 */ /* 0x000fe80000004800 */
[----:B------:R-:W-:Y:S04]  /*56e0*/  LDS R77, [R172.X4+0x1c00] ;  /* 0x001c0000ac4d7984 */ /* 0x000fe80000004800 */
[----:B------:R-:W-:Y:S01]  /*56f0*/  LDS R65, [R172.X4+0xa00] ;  /* 0x000a0000ac417984 */ /* 0x000fe20000004800 */
[----:B0-----:R-:W-:-:S03]  /*5700*/  FADD.FTZ R31, RZ, R31 ;  /* 0x0000001fff1f7221 */ /* 0x001fc60000010000 */
[----:B------:R-:W-:Y:S01]  /*5710*/  LDS R78, [R172.X4+0x1e00] ;  /* 0x001e0000ac4e7984 */ /* 0x000fe20000004800 */
[----:B-1----:R-:W-:-:S03]  /*5720*/  FADD.FTZ R31, R31, R74 ;  /* 0x0000004a1f1f7221 */ /* 0x002fc60000010000 */
[----:B------:R-:W-:Y:S01]  /*5730*/  LDS R66, [R172.X4+0xc00] ;  /* 0x000c0000ac427984 */ /* 0x000fe20000004800 */
[----:B--2---:R-:W-:-:S03]  /*5740*/  FADD.FTZ R68, RZ, R68 ;  /* 0x00000044ff447221 */ /* 0x004fc60000010000 */
[----:B------:R-:W-:Y:S01]  /*5750*/  LDS R79, [R172.X4+0x2000] ;  /* 0x00200000ac4f7984 */ /* 0x000fe20000004800 */
[----:B---3--:R-:W-:-:S03]  /*5760*/  FADD.FTZ R68, R68, R73 ;  /* 0x0000004944447221 */ /* 0x008fc60000010000 */
[----:B------:R-:W-:Y:S01]  /*5770*/  LDS R67, [R172.X4+0xe00] ;  /* 0x000e0000ac437984 */ /* 0x000fe20000004800 */
[----:B----4-:R-:W-:-:S03]  /*5780*/  FADD.FTZ R69, RZ, R69 ;  /* 0x00000045ff457221 */ /* 0x010fc60000010000 */
[----:B------:R-:W-:Y:S01]  /*5790*/  LDS R29, [R172.X4+0x2200] ;  /* 0x00220000ac1d7984 */ /* 0x000fe20000004800 */
[----:B------:R-:W-:-:S03]  /*57a0*/  FADD.FTZ R69, R69, R76 ;  /* 0x0000004c45457221 */ /* 0x000fc60000010000 */
[----:B------:R-:W-:Y:S04]  /*57b0*/  LDS R71, [R172.X4+0x1000] ;  /* 0x00100000ac477984 */ /* 0x000fe80000004800 */
[----:B------:R-:W-:Y:S04]  /*57c0*/  LDS R28, [R172.X4+0x2400] ;  /* 0x00240000ac1c7984 */ /* 0x000fe80000004800 */
[----:B------:R-:W-:Y:S04]  /*57d0*/  LDS R72, [R172.X4+0x1200] ;  /* 0x00120000ac487984 */ /* 0x000fe80000004800 */
[----:B------:R-:W-:Y:S04]  /*57e0*/  LDS R27, [R172.X4+0x2600] ;  /* 0x00260000ac1b7984 */ /* 0x000fe80000004800 */
[----:B------:R-:W0:Y:S04]  /*57f0*/  LDS R80, [R172.X4+0x2800] ;  /* 0x00280000ac507984 */ /* 0x000e280000004800 */
[----:B------:R-:W1:Y:S04]  /*5800*/  LDS R81, [R172.X4+0x2a00] ;  /* 0x002a0000ac517984 */ /* 0x000e680000004800 */
[----:B------:R-:W2:Y:S04]  /*5810*/  LDS R82, [R172.X4+0x2c00] ;  /* 0x002c0000ac527984 */ /* 0x000ea80000004800 */
[----:B------:R-:W-:Y:S04]  /*5820*/  LDS R26, [R172.X4+0x2e00] ;  /* 0x002e0000ac1a7984 */ /* 0x000fe80000004800 */
[----:B------:R-:W-:Y:S04]  /*5830*/  LDS R25, [R172.X4+0x3000] ;  /* 0x00300000ac197984 */ /* 0x000fe80000004800 */
[----:B------:R-:W-:Y:S04]  /*5840*/  LDS R24, [R172.X4+0x3200] ;  /* 0x00320000ac187984 */ /* 0x000fe80000004800 */
[----:B------:R-:W-:Y:S04]  /*5850*/  LDS R23, [R172.X4+0x3400] ;  /* 0x00340000ac177984 */ /* 0x000fe80000004800 */
[----:B------:R-:W-:Y:S04]  /*5860*/  LDS R22, [R172.X4+0x3600] ;  /* 0x00360000ac167984 */ /* 0x000fe80000004800 */
[----:B------:R-:W-:Y:S04]  /*5870*/  LDS R21, [R172.X4+0x3800] ;  /* 0x00380000ac157984 */ /* 0x000fe80000004800 */
[----:B------:R-:W-:Y:S04]  /*5880*/  LDS R20, [R172.X4+0x3a00] ;  /* 0x003a0000ac147984 */ /* 0x000fe80000004800 */
[----:B------:R-:W-:Y:S01]  /*5890*/  LDS R84, [R172.X4+0x3c00] ;  /* 0x003c0000ac547984 */ /* 0x000fe20000004800 */
[----:B0-----:R-:W-:-:S03]  /*58a0*/  FADD.FTZ R31, R31, R80 ;  /* 0x000000501f1f7221 */ /* 0x001fc60000010000 */
[----:B------:R-:W0:Y:S01]  /*58b0*/  LDS R83, [R172.X4+0x3e00] ;  /* 0x003e0000ac537984 */ /* 0x000e220000004800 */
[----:B-1----:R-:W-:-:S03]  /*58c0*/  FADD.FTZ R68, R68, R81 ;  /* 0x0000005144447221 */ /* 0x002fc60000010000 */
[----:B------:R-:W1:Y:S01]  /*58d0*/  LDS R86, [R172.X4+0x4000] ;  /* 0x00400000ac567984 */ /* 0x000e620000004800 */
[----:B--2---:R-:W-:-:S03]  /*58e0*/  FADD.FTZ R69, R69, R82 ;  /* 0x0000005245457221 */ /* 0x004fc60000010000 */
[----:B------:R-:W-:Y:S04]  /*58f0*/  LDS R19, [R172.X4+0x4200] ;  /* 0x00420000ac137984 */ /* 0x000fe80000004800 */
[----:B------:R-:W-:Y:S04]  /*5900*/  LDS R18, [R172.X4+0x4400] ;  /* 0x00440000ac127984 */ /* 0x000fe80000004800 */
[----:B------:R-:W-:Y:S04]  /*5910*/  LDS R17, [R172.X4+0x4600] ;  /* 0x00460000ac117984 */ /* 0x000fe80000004800 */
[----:B------:R-:W-:Y:S04]  /*5920*/  LDS R16, [R172.X4+0x4800] ;  /* 0x00480000ac107984 */ /* 0x000fe80000004800 */
[----:B------:R-:W-:Y:S04]  /*5930*/  LDS R15, [R172.X4+0x4a00] ;  /* 0x004a0000ac0f7984 */ /* 0x000fe80000004800 */
[----:B------:R-:W-:Y:S04]  /*5940*/  LDS R13, [R172.X4+0x4c00] ;  /* 0x004c0000ac0d7984 */ /* 0x000fe80000004800 */
[----:B------:R-:W-:Y:S04]  /*5950*/  LDS R7, [R172.X4+0x4e00] ;  /* 0x004e0000ac077984 */ /* 0x000fe80000004800 */
[----:B------:R-:W-:Y:S01]  /*5960*/  BAR.SYNC.DEFER_BLOCKING 0x0 ;  /* 0x0000000000007b1d */ /* 0x000fe20000010000 */
[----:B0-----:R-:W-:-:S02]  /*5970*/  FADD.FTZ R83, R68, R83 ;  /* 0x0000005344537221 */ /* 0x001fc40000010000 */
[----:B-1----:R-:W-:-:S03]  /*5980*/  FADD.FTZ R69, R69, R86 ;  /* 0x0000005645457221 */ /* 0x002fc60000010000 */
[----:B------:R-:W-:Y:S04]  /*5990*/  STS.128 [R30], R32 ;  /* 0x000000201e007388 */ /* 0x000fe80000000c00 */
[----:B------:R0:W-:Y:S04]  /*59a0*/  STS.128 [R30+0x10], R36 ;  /* 0x000010241e007388 */ /* 0x0001e80000000c00 */
[----:B------:R-:W-:Y:S04]  /*59b0*/  STS.128 [R30+0x400], R40 ;  /* 0x000400281e007388 */ /* 0x000fe80000000c00 */
[----:B------:R-:W-:Y:S04]  /*59c0*/  STS.128 [R30+0x410], R44 ;  /* 0x0004102c1e007388 */ /* 0x000fe80000000c00 */
[----:B------:R-:W-:Y:S04]  /*59d0*/  STS.128 [R30+0x800], R48 ;  /* 0x000800301e007388 */ /* 0x000fe80000000c00 */
[----:B------:R-:W-:Y:S01]  /*59e0*/  STS.128 [R30+0x810], R52 ;  /* 0x000810341e007388 */ /* 0x000fe20000000c00 */
[----:B0-----:R-:W-:-:S03]  /*59f0*/  FADD.FTZ R37, R31, R84 ;  /* 0x000000541f257221 */ /* 0x001fc60000010000 */
        /* <DEDUP_REMOVED lines=41> */
[----:B------:R-:W3:Y:S01]  /*5c90*/  LDS R63, [R172.X4+0x3c00] ;  /* 0x003c0000ac3f7984 */ /* 0x000ee20000004800 */
        /* <DEDUP_REMOVED lines=13> */
[----:B---3--:R-:W-:-:S02]  /*5d70*/  FADD.FTZ R63, R32, R63 ;  /* 0x0000003f203f7221 */ /* 0x008fc40000010000 */
[----:B0-----:R-:W-:Y:S02]  /*5d80*/  FADD.FTZ R45, R33, R54 ;  /* 0x00000036212d7221 */ /* 0x001fe40000010000 */
[----:B-1----:R-:W-:Y:S01]  /*5d90*/  FADD.FTZ R85, R34, R85 ;  /* 0x0000005522557221 */ /* 0x002fe20000010000 */
        /* <DEDUP_REMOVED lines=9> */
[----:B------:R0:W-:Y:S04]  /*5e30*/  STS.128 [R30+0x1010], R140 ;  /* 0x0010108c1e007388 */ /* 0x0001e80000000c00 */
[----:B------:R-:W-:Y:S06]  /*5e40*/  BAR.SYNC.DEFER_BLOCKING 0x0 ;  /* 0x0000000000007b1d */ /* 0x000fec0000010000 */
[----:B0-----:R-:W0:Y:S04]  /*5e50*/  S2R R30, SR_CTAID.X ;  /* 0x00000000001e7919 */ /* 0x001e280000002500 */
[----:B------:R-:W1:Y:S04]  /*5e60*/  LDS R56, [R172.X4] ;  /* 0x00000000ac387984 */ /* 0x000e680000004800 */
[----:B------:R-:W2:Y:S04]  /*5e70*/  LDS R87, [R172.X4+0x1400] ;  /* 0x00140000ac577984 */ /* 0x000ea80000004800 */
[----:B------:R-:W3:Y:S04]  /*5e80*/  LDS R60, [R172.X4+0x400] ;  /* 0x00040000ac3c7984 */ /* 0x000ee80000004800 */
[----:B------:R-:W4:Y:S01]  /*5e90*/  LDS R58, [R172.X4+0x200] ;  /* 0x00020000ac3a7984 */ /* 0x000f220000004800 */
[----:B0-----:R-:W-:-:S03]  /*5ea0*/  IMAD R30, R30, c[0x0][0x168], RZ ;  /* 0x00005a001e1e7a24 */ /* 0x001fc600078e02ff */
[----:B------:R-:W0:Y:S02]  /*5eb0*/  LDS R91, [R172.X4+0x1800] ;  /* 0x00180000ac5b7984 */ /* 0x000e240000004800 */
[----:B------:R-:W-:Y:S02]  /*5ec0*/  IADD3 R52, P0, R30, R172, RZ ;  /* 0x000000ac1e347210 */ /* 0x000fe40007f1e0ff */
[----:B------:R-:W0:Y:S01]  /*5ed0*/  LDS R89, [R172.X4+0x1600] ;  /* 0x00160000ac597984 */ /* 0x000e220000004800 */
[----:B------:R-:W-:-:S03]  /*5ee0*/  IADD3 R30, -R172, 0x7f, RZ ;  /* 0x0000007fac1e7810 */ /* 0x000fc60007ffe1ff */
[----:B------:R-:W0:Y:S01]  /*5ef0*/  LDS R93, [R172.X4+0x2800] ;  /* 0x00280000ac5d7984 */ /* 0x000e220000004800 */
[----:B------:R-:W-:-:S03]  /*5f00*/  IADD3 R44, R30, c[0x0][0x168], RZ ;  /* 0x00005a001e2c7a10 */ /* 0x000fc60007ffe0ff */
[----:B------:R-:W0:Y:S01]  /*5f10*/  LDS R95, [R172.X4+0x2a00] ;  /* 0x002a0000ac5f7984 */ /* 0x000e220000004800 */
[C---:B------:R-:W-:Y:S02]  /*5f20*/  LOP3.LUT P4, RZ, R44.reuse, 0xffffff80, RZ, 0xc0, !PT ;  /* 0xffffff802cff7812 */ /* 0x040fe4000788c0ff */
[C---:B------:R-:W-:Y:S01]  /*5f30*/  ISETP.GE.U32.AND P2, PT, R44.reuse, 0x100, PT ;  /* 0x000001002c00780c */ /* 0x040fe20003f46070 */
[----:B------:R-:W0:Y:S01]  /*5f40*/  LDS R31, [R172.X4+0x2c00] ;  /* 0x002c0000ac1f7984 */ /* 0x000e220000004800 */
[C---:B------:R-:W-:Y:S02]  /*5f50*/  ISETP.GE.U32.AND P3, PT, R44.reuse, 0x180, PT ;  /* 0x000001802c00780c */ /* 0x040fe40003f66070 */
[----:B------:R-:W-:Y:S01]  /*5f60*/  ISETP.GE.U32.AND P1, PT, R44, 0x280, PT ;  /* 0x000002802c00780c */ /* 0x000fe20003f26070 */
[----:B------:R-:W0:Y:S04]  /*5f70*/  LDS R73, [R172.X4+0x3c00] ;  /* 0x003c0000ac497984 */ /* 0x000e280000004800 */
[----:B------:R0:W0:Y:S01]  /*5f80*/  LDS R55, [R172.X4+0x3e00] ;  /* 0x003e0000ac377984 */ /* 0x0000220000004800 */
[----:B-1----:R-:W-:-:S03]  /*5f90*/  FADD.FTZ R56, RZ, R56 ;  /* 0x00000038ff387221 */ /* 0x002fc60000010000 */
[----:B------:R1:W1:Y:S01]  /*5fa0*/  LDS R81, [R172.X4+0x4000] ;  /* 0x00400000ac517984 */ /* 0x0002620000004800 */
[----:B--2---:R-:W-:Y:S01]  /*5fb0*/  FADD.FTZ R56, R56, R87 ;  /* 0x0000005738387221 */ /* 0x004fe20000010000 */
[----:B------:R-:W-:Y:S01]  /*5fc0*/  IADD3.X R87, RZ, RZ, RZ, P0, !PT ;  /* 0x000000ffff577210 */ /* 0x000fe200007fe4ff */
[----:B---3--:R-:W-:Y:S01]  /*5fd0*/  FADD.FTZ R60, RZ, R60 ;  /* 0x0000003cff3c7221 */ /* 0x008fe20000010000 */
[----:B------:R-:W-:Y:S02]  /*5fe0*/  ISETP.GE.U32.AND P0, PT, R44, 0x200, PT ;  /* 0x000002002c00780c */ /* 0x000fe40003f06070 */
[C---:B------:R-:W-:Y:S01]  /*5ff0*/  SHF.L.U64.HI R87, R52.reuse, 0x2, R87 ;  /* 0x0000000234577819 */ /* 0x040fe20000010257 */
[----:B----4-:R-:W-:Y:S01]  /*6000*/  FADD.FTZ R58, RZ, R58 ;  /* 0x0000003aff3a7221 */ /* 0x010fe20000010000 */
[----:B------:R-:W-:Y:S01]  /*6010*/  SHF.L.U32 R52, R52, 0x2, RZ ;  /* 0x0000000234347819 */ /* 0x000fe200000006ff */
[----:B0-----:R-:W-:-:S03]  /*6020*/  FADD.FTZ R60, R60, R91 ;  /* 0x0000005b3c3c7221 */ /* 0x001fc60000010000 */
[C---:B------:R-:W-:Y:S02]  /*6030*/  IADD3 R62, P6, R52.reuse, c[0x0][0x228], RZ ;  /* 0x00008a00343e7a10 */ /* 0x040fe40007fde0ff */
[----:B------:R-:W-:Y:S01]  /*6040*/  IADD3 R54, P5, R52, c[0x0][0x220], RZ ;  /* 0x0000880034367a10 */ /* 0x000fe20007fbe0ff */
[----:B------:R-:W-:Y:S01]  /*6050*/  FADD.FTZ R58, R58, R89 ;  /* 0x000000593a3a7221 */ /* 0x000fe20000010000 */
[C---:B------:R-:W-:Y:S02]  /*6060*/  IADD3.X R91, R87.reuse, c[0x0][0x22c], RZ, P6, !PT ;  /* 0x00008b00575b7a10 */ /* 0x040fe400037fe4ff */
[----:B------:R-:W-:Y:S01]  /*6070*/  IADD3 R52, P6, R52, c[0x0][0x240], RZ ;  /* 0x0000900034347a10 */ /* 0x000fe20007fde0ff */
[----:B------:R-:W-:Y:S01]  /*6080*/  FADD.FTZ R56, R56, R93 ;  /* 0x0000005d38387221 */ /* 0x000fe20000010000 */
[C---:B------:R-:W-:Y:S02]  /*6090*/  IADD3.X R89, R87.reuse, c[0x0][0x224], RZ, P5, !PT ;  /* 0x0000890057597a10 */ /* 0x040fe40002ffe4ff */
[----:B------:R-:W-:Y:S01]  /*60a0*/  IADD3.X R87, R87, c[0x0][0x244], RZ, P6, !PT ;  /* 0x0000910057577a10 */ /* 0x000fe200037fe4ff */
[----:B------:R-:W-:-:S02]  /*60b0*/  FADD.FTZ R58, R58, R95 ;  /* 0x0000005f3a3a7221 */ /* 0x000fc40000010000 */
[----:B------:R-:W-:Y:S02]  /*60c0*/  FADD.FTZ R60, R60, R31 ;  /* 0x0000001f3c3c7221 */ /* 0x000fe40000010000 */
[----:B------:R-:W-:Y:S01]  /*60d0*/  FADD.FTZ R73, R56, R73 ;  /* 0x0000004938497221 */ /* 0x000fe20000010000 */
[----:B------:R-:W-:Y:S05]  /*60e0*/  @!P4 BRA `(.L_x_358) ;  /* 0x000000f00000c947 */ /* 0x000fea0003800000 */
[----:B------:R-:W-:Y:S02]  /*60f0*/  MOV R30, R62 ;  /* 0x0000003e001e7202 */ /* 0x000fe40000000f00 */
[----:B------:R-:W-:Y:S02]  /*6100*/  MOV R31, R91 ;  /* 0x0000005b001f7202 */ /* 0x000fe40000000f00 */
[----:B------:R-:W-:Y:S02]  /*6110*/  MOV R32, R54 ;  /* 0x0000003600207202 */ /* 0x000fe40000000f00 */
[----:B------:R-:W-:Y:S01]  /*6120*/  MOV R33, R89 ;  /* 0x0000005900217202 */ /* 0x000fe20000000f00 */
[----:B------:R0:W-:Y:S01]  /*6130*/  STG.E [R30.64], R63 ;  /* 0x0000003f1e007986 */ /* 0x0001e2000c101904 */
[----:B------:R-:W-:-:S02]  /*6140*/  MOV R34, R52 ;  /* 0x0000003400227202 */ /* 0x000fc40000000f00 */
[----:B------:R-:W-:Y:S01]  /*6150*/  MOV R35, R87 ;  /* 0x0000005700237202 */ /* 0x000fe20000000f00 */
[----:B------:R0:W-:Y:S01]  /*6160*/  STG.E [R32.64], R37 ;  /* 0x0000002520007986 */ /* 0x0001e2000c101904 */
[----:B------:R-:W-:Y:S02]  /*6170*/  IADD3 R62, P4, R62, 0x200, RZ ;  /* 0x000002003e3e7810 */ /* 0x000fe40007f9e0ff */
[----:B------:R-:W-:Y:S01]  /*6180*/  IADD3 R54, P5, R54, 0x200, RZ ;  /* 0x0000020036367810 */ /* 0x000fe20007fbe0ff */
[----:B------:R0:W-:Y:S01]  /*6190*/  STG.E [R34.64], R73 ;  /* 0x0000004922007986 */ /* 0x0001e2000c101904 */
[----:B------:R-:W-:Y:S02]  /*61a0*/  IADD3 R52, P6, R52, 0x200, RZ ;  /* 0x0000020034347810 */ /* 0x000fe40007fde0ff */
[----:B------:R-:W-:Y:S02]  /*61b0*/  IADD3.X R91, RZ, R91, RZ, P4, !PT ;  /* 0x0000005bff5b7210 */ /* 0x000fe400027fe4ff */
[----:B------:R-:W-:-:S02]  /*61c0*/  IADD3.X R89, RZ, R89, RZ, P5, !PT ;  /* 0x00000059ff597210 */ /* 0x000fc40002ffe4ff */
[----:B------:R-:W-:Y:S02]  /*61d0*/  IADD3.X R87, RZ, R87, RZ, P6, !PT ;  /* 0x00000057ff577210 */ /* 0x000fe400037fe4ff */
.L_x_358:
[----:B------:R-:W-:Y:S05]  /*61e0*/  BSYNC B0 ;  /* 0x0000000000007941 */ /* 0x000fea0003800000 */
.L_x_357:
[----:B------:R-:W-:Y:S01]  /*61f0*/  BSSY B0, `(.L_x_359) ;  /* 0x0000012000007945 */ /* 0x000fe20003800000 */
[----:B------:R-:W-:Y:S01]  /*6200*/  FADD.FTZ R55, R58, R55 ;  /* 0x000000373a377221 */ /* 0x000fe20000010000 */
[----:B------:R-:W-:Y:S05]  /*6210*/  @!P2 BRA `(.L_x_360) ;  /* 0x000000f00000a947 */ /* 0x000fea0003800000 */
[----:B0-----:R-:W-:Y:S02]  /*6220*/  MOV R30, R62 ;  /* 0x0000003e001e7202 */ /* 0x001fe40000000f00 */
        /* <DEDUP_REMOVED lines=14> */
.L_x_360:
[----:B------:R-:W-:Y:S05]  /*6310*/  BSYNC B0 ;  /* 0x0000000000007941 */ /* 0x000fea0003800000 */
.L_x_359:
[----:B------:R-:W-:Y:S01]  /*6320*/  BSSY B0, `(.L_x_361) ;  /* 0x0000012000007945 */ /* 0x000fe20003800000 */
[----:B-1----:R-:W-:Y:S01]  /*6330*/  FADD.FTZ R81, R60, R81 ;  /* 0x000000513c517221 */ /* 0x002fe20000010000 */
        /* <DEDUP_REMOVED lines=16> */
.L_x_362:
[----:B------:R-:W-:Y:S05]  /*6440*/  BSYNC B0 ;  /* 0x0000000000007941 */ /* 0x000fea0003800000 */
.L_x_361:
[----:B------:R-:W-:Y:S01]  /*6450*/  FADD.FTZ R72, RZ, R72 ;  /* 0x00000048ff487221 */ /* 0x000fe20000010000 */
[----:B0-----:R-:W-:Y:S01]  /*6460*/  LDS R31, [R172.X4+0x1e00] ;  /* 0x001e0000ac1f7984 */ /* 0x001fe20000004800 */
[----:B------:R-:W-:Y:S01]  /*6470*/  FADD.FTZ R70, RZ, R70 ;  /* 0x00000046ff467221 */ /* 0x000fe20000010000 */
[----:B------:R-:W-:Y:S01]  /*6480*/  BSSY B0, `(.L_x_363) ;  /* 0x000007d000007945 */ /* 0x000fe20003800000 */
[----:B------:R-:W-:Y:S01]  /*6490*/  FADD.FTZ R65, RZ, R65 ;  /* 0x00000041ff417221 */ /* 0x000fe20000010000 */
[----:B------:R-:W-:Y:S01]  /*64a0*/  LDS R33, [R172.X4+0x2000] ;  /* 0x00200000ac217984 */ /* 0x000fe20000004800 */
[----:B------:R-:W-:Y:S01]  /*64b0*/  FADD.FTZ R30, RZ, R67 ;  /* 0x00000043ff1e7221 */ /* 0x000fe20000010000 */
[C---:B------:R-:W-:Y:S01]  /*64c0*/  ISETP.GE.U32.AND P2, PT, R44.reuse, 0x300, PT ;  /* 0x000003002c00780c */ /* 0x040fe20003f46070 */
[----:B------:R-:W-:Y:S01]  /*64d0*/  FADD.FTZ R71, RZ, R71 ;  /* 0x00000047ff477221 */ /* 0x000fe20000010000 */
[----:B------:R-:W-:Y:S01]  /*64e0*/  LDS R35, [R172.X4+0x2200] ;  /* 0x00220000ac237984 */ /* 0x000fe20000004800 */
[----:B------:R-:W-:Y:S01]  /*64f0*/  FADD.FTZ R64, RZ, R64 ;  /* 0x00000040ff407221 */ /* 0x000fe20000010000 */
[----:B------:R-:W-:Y:S01]  /*6500*/  ISETP.GE.U32.AND P3, PT, R44, 0x380, PT ;  /* 0x000003802c00780c */ /* 0x000fe20003f66070 */
[----:B------:R-:W-:Y:S01]  /*6510*/  FADD.FTZ R66, RZ, R66 ;  /* 0x00000042ff427221 */ /* 0x000fe20000010000 */
[----:B------:R-:W-:Y:S01]  /*6520*/  LDS R37, [R172.X4+0x2400] ;  /* 0x00240000ac257984 */ /* 0x000fe20000004800 */
[----:B------:R-:W-:Y:S01]  /*6530*/  FADD.FTZ R27, R72, R27 ;  /* 0x0000001b481b7221 */ /* 0x000fe20000010000 */
[----:B------:R-:W-:Y:S01]  /*6540*/  ISETP.GE.U32.AND P4, PT, R44, 0x400, PT ;  /* 0x000004002c00780c */ /* 0x000fe20003f86070 */
[----:B------:R-:W-:Y:S01]  /*6550*/  FADD.FTZ R75, R70, R75 ;  /* 0x0000004b464b7221 */ /* 0x000fe20000010000 */
        /* <DEDUP_REMOVED lines=9> */
[----:B------:R-:W-:-:S02]  /*65f0*/  FADD.FTZ R66, R66, R79 ;  /* 0x0000004f42427221 */ /* 0x000fc40000010000 */
[----:B------:R-:W-:Y:S01]  /*6600*/  FADD.FTZ R20, R27, R20 ;  /* 0x000000141b147221 */ /* 0x000fe20000010000 */
[----:B------:R-:W-:Y:S01]  /*6610*/  LDS R57, [R172.X4+0x3a00] ;  /* 0x003a0000ac397984 */ /* 0x000fe20000004800 */
[----:B------:R-:W-:Y:S02]  /*6620*/  FADD.FTZ R26, R75, R26 ;  /* 0x0000001a4b1a7221 */ /* 0x000fe40000010000 */
[----:B------:R-:W-:Y:S01]  /*6630*/  FADD.FTZ R24, R65, R24 ;  /* 0x0000001841187221 */ /* 0x000fe20000010000 */
[----:B------:R-:W-:Y:S01]  /*6640*/  LDS R32, [R172.X4+0x4200] ;  /* 0x00420000ac207984 */ /* 0x000fe20000004800 */
[----:B------:R-:W-:Y:S02]  /*6650*/  FADD.FTZ R22, R29, R22 ;  /* 0x000000161d167221 */ /* 0x000fe40000010000 */
[----:B------:R-:W-:Y:S01]  /*6660*/  FADD.FTZ R28, R28, R21 ;  /* 0x000000151c1c7221 */ /* 0x000fe20000010000 */
[----:B------:R-:W-:Y:S01]  /*6670*/  LDS R29, [R172.X4+0x1c00] ;  /* 0x001c0000ac1d7984 */ /* 0x000fe20000004800 */
[----:B------:R-:W-:-:S02]  /*6680*/  FADD.FTZ R25, R64, R25 ;  /* 0x0000001940197221 */ /* 0x000fc40000010000 */
[----:B------:R-:W-:Y:S01]  /*6690*/  FADD.FTZ R23, R66, R23 ;  /* 0x0000001742177221 */ /* 0x000fe20000010000 */
[----:B------:R-:W-:Y:S01]  /*66a0*/  LDS R63, [R172.X4+0x4400] ;  /* 0x00440000ac3f7984 */ /* 0x000fe20000004800 */
[----:B------:R-:W-:Y:S02]  /*66b0*/  FADD.FTZ R21, R20, R7 ;  /* 0x0000000714157221 */ /* 0x000fe40000010000 */
[----:B------:R-:W-:Y:S01]  /*66c0*/  FADD.FTZ R41, RZ, R41 ;  /* 0x00000029ff297221 */ /* 0x000fe20000010000 */
[----:B------:R-:W0:Y:S01]  /*66d0*/  LDS R7, [R172.X4+0x600] ;  /* 0x00060000ac077984 */ /* 0x000e220000004800 */
[----:B------:R-:W-:Y:S02]  /*66e0*/  FADD.FTZ R19, R26, R19 ;  /* 0x000000131a137221 */ /* 0x000fe40000010000 */
[----:B------:R-:W-:Y:S01]  /*66f0*/  FADD.FTZ R25, R25, R18 ;  /* 0x0000001219197221 */ /* 0x000fe20000010000 */
[----:B------:R-:W1:Y:S01]  /*6700*/  LDS R20, [R172.X4+0xc00] ;  /* 0x000c0000ac147984 */ /* 0x000e620000004800 */
[----:B------:R-:W-:-:S02]  /*6710*/  FADD.FTZ R17, R24, R17 ;  /* 0x0000001118117221 */ /* 0x000fc40000010000 */
[----:B------:R-:W-:Y:S01]  /*6720*/  FADD.FTZ R23, R23, R16 ;  /* 0x0000001017177221 */ /* 0x000fe20000010000 */
[----:B------:R-:W2:Y:S01]  /*6730*/  LDS R18, [R172.X4+0xa00] ;  /* 0x000a0000ac127984 */ /* 0x000ea20000004800 */
[----:B------:R-:W-:Y:S02]  /*6740*/  FADD.FTZ R15, R22, R15 ;  /* 0x0000000f160f7221 */ /* 0x000fe40000010000 */
[----:B------:R-:W-:Y:S01]  /*6750*/  FADD.FTZ R13, R28, R13 ;  /* 0x0000000d1c0d7221 */ /* 0x000fe20000010000 */
[----:B------:R-:W3:Y:S01]  /*6760*/  LDS R16, [R172.X4+0x800] ;  /* 0x00080000ac107984 */ /* 0x000ee20000004800 */
[----:B------:R-:W-:Y:S02]  /*6770*/  FADD.FTZ R43, RZ, R43 ;  /* 0x0000002bff2b7221 */ /* 0x000fe40000010000 */
[----:B------:R-:W-:Y:S01]  /*6780*/  FADD.FTZ R36, RZ, R36 ;  /* 0x00000024ff247221 */ /* 0x000fe20000010000 */
[----:B------:R-:W4:Y:S01]  /*6790*/  LDS R28, [R172.X4+0x1a00] ;  /* 0x001a0000ac1c7984 */ /* 0x000f220000004800 */
[----:B------:R-:W-:-:S02]  /*67a0*/  FADD.FTZ R38, RZ, R38 ;  /* 0x00000026ff267221 */ /* 0x000fc40000010000 */
[----:B------:R-:W-:Y:S01]  /*67b0*/  FADD.FTZ R48, R41, R48 ;  /* 0x0000003029307221 */ /* 0x000fe20000010000 */
[----:B------:R-:W5:Y:S01]  /*67c0*/  LDS R22, [R172.X4+0xe00] ;  /* 0x000e0000ac167984 */ /* 0x000f620000004800 */
[----:B------:R-:W-:Y:S02]  /*67d0*/  FADD.FTZ R36, R36, R47 ;  /* 0x0000002f24247221 */ /* 0x000fe40000010000 */
[----:B------:R-:W-:Y:S01]  /*67e0*/  FADD.FTZ R38, R38, R49 ;  /* 0x0000003126267221 */ /* 0x000fe20000010000 */
[----:B------:R-:W5:Y:S01]  /*67f0*/  LDS R24, [R172.X4+0x1000] ;  /* 0x00100000ac187984 */ /* 0x000f620000004800 */
[----:B------:R-:W-:Y:S02]  /*6800*/  FADD.FTZ R50, R43, R50 ;  /* 0x000000322b327221 */ /* 0x000fe40000010000 */
[----:B------:R-:W-:Y:S01]  /*6810*/  FADD.FTZ R39, RZ, R39 ;  /* 0x00000027ff277221 */ /* 0x000fe20000010000 */
[----:B------:R-:W5:Y:S01]  /*6820*/  LDS R26, [R172.X4+0x1200] ;  /* 0x00120000ac1a7984 */ /* 0x000f620000004800 */
[----:B------:R-:W-:-:S02]  /*6830*/  FADD.FTZ R40, RZ, R40 ;  /* 0x00000028ff287221 */ /* 0x000fc40000010000 */
[----:B------:R-:W-:Y:S01]  /*6840*/  FADD.FTZ R42, RZ, R42 ;  /* 0x0000002aff2a7221 */ /* 0x000fe20000010000 */
[----:B------:R-:W5:Y:S01]  /*6850*/  LDS R41, [R172.X4+0x2600] ;  /* 0x00260000ac297984 */ /* 0x000f620000004800 */
[----:B------:R-:W-:Y:S02]  /*6860*/  FADD.FTZ R39, R39, R46 ;  /* 0x0000002e27277221 */ /* 0x000fe40000010000 */
[----:B------:R-:W-:Y:S01]  /*6870*/  FADD.FTZ R51, R40, R51 ;  /* 0x0000003328337221 */ /* 0x000fe20000010000 */
[----:B------:R-:W5:Y:S01]  /*6880*/  LDS R43, [R172.X4+0x3000] ;  /* 0x00300000ac2b7984 */ /* 0x000f620000004800 */
[----:B------:R-:W-:Y:S02]  /*6890*/  FADD.FTZ R53, R42, R53 ;  /* 0x000000352a357221 */ /* 0x000fe40000010000 */
[----:B------:R-:W-:Y:S01]  /*68a0*/  FADD.FTZ R59, R36, R59 ;  /* 0x0000003b243b7221 */ /* 0x000fe20000010000 */
[----:B------:R-:W5:Y:S01]  /*68b0*/  LDS R47, [R172.X4+0x3400] ;  /* 0x00340000ac2f7984 */ /* 0x000f620000004800 */
[----:B0-----:R-:W-:-:S02]  /*68c0*/  FADD.FTZ R7, RZ, R7 ;  /* 0x00000007ff077221 */ /* 0x001fc40000010000 */
[----:B------:R-:W-:Y:S01]  /*68d0*/  FADD.FTZ R61, R38, R61 ;  /* 0x0000003d263d7221 */ /* 0x000fe20000010000 */
[----:B------:R-:W0:Y:S01]  /*68e0*/  LDS R49, [R172.X4+0x3600] ;  /* 0x00360000ac317984 */ /* 0x000e220000004800 */
[----:B-1----:R-:W-:Y:S02]  /*68f0*/  FADD.FTZ R20, RZ, R20 ;  /* 0x00000014ff147221 */ /* 0x002fe40000010000 */
[----:B------:R-:W-:Y:S01]  /*6900*/  FADD.FTZ R14, R39, R14 ;  /* 0x0000000e270e7221 */ /* 0x000fe20000010000 */
[----:B------:R1:W0:Y:S01]  /*6910*/  LDS R65, [R172.X4+0x4600] ;  /* 0x00460000ac417984 */ /* 0x0002220000004800 */
[----:B--2---:R-:W-:Y:S02]  /*6920*/  FADD.FTZ R18, RZ, R18 ;  /* 0x00000012ff127221 */ /* 0x004fe40000010000 */
[----:B------:R-:W-:Y:S01]  /*6930*/  FADD.FTZ R51, R51, R12 ;  /* 0x0000000c33337221 */ /* 0x000fe20000010000 */
[----:B------:R1:W2:Y:S01]  /*6940*/  LDS R67, [R172.X4+0x4800] ;  /* 0x00480000ac437984 */ /* 0x0002a20000004800 */
[----:B---3--:R-:W-:-:S02]  /*6950*/  FADD.FTZ R16, RZ, R16 ;  /* 0x00000010ff107221 */ /* 0x008fc40000010000 */
[----:B------:R-:W-:Y:S01]  /*6960*/  FADD.FTZ R48, R48, R11 ;  /* 0x0000000b30307221 */ /* 0x000fe20000010000 */
[----:B------:R1:W3:Y:S01]  /*6970*/  LDS R69, [R172.X4+0x4a00] ;  /* 0x004a0000ac457984 */ /* 0x0002e20000004800 */
[----:B----4-:R-:W-:Y:S02]  /*6980*/  FADD.FTZ R7, R7, R28 ;  /* 0x0000001c07077221 */ /* 0x010fe40000010000 */
[----:B------:R-:W-:Y:S01]  /*6990*/  FADD.FTZ R53, R53, R10 ;  /* 0x0000000a35357221 */ /* 0x000fe20000010000 */
[----:B------:R1:W4:Y:S01]  /*69a0*/  LDS R71, [R172.X4+0x4c00] ;  /* 0x004c0000ac477984 */ /* 0x0003220000004800 */
[----:B-----5:R-:W-:Y:S02]  /*69b0*/  FADD.FTZ R22, RZ, R22 ;  /* 0x00000016ff167221 */ /* 0x020fe40000010000 */
[----:B------:R-:W-:Y:S01]  /*69c0*/  FADD.FTZ R9, R50, R9 ;  /* 0x0000000932097221 */ /* 0x000fe20000010000 */
[----:B------:R1:W1:Y:S01]  /*69d0*/  LDS R73, [R172.X4+0x4e00] ;  /* 0x004e0000ac497984 */ /* 0x0002620000004800 */
[----:B------:R-:W-:-:S02]  /*69e0*/  FADD.FTZ R24, RZ, R24 ;  /* 0x00000018ff187221 */ /* 0x000fc40000010000 */
[----:B------:R-:W-:Y:S02]  /*69f0*/  FADD.FTZ R16, R16, R29 ;  /* 0x0000001d10107221 */ /* 0x000fe40000010000 */
[----:B------:R-:W-:Y:S02]  /*6a00*/  FADD.FTZ R26, RZ, R26 ;  /* 0x0000001aff1a7221 */ /* 0x000fe40000010000 */
[----:B------:R-:W-:Y:S02]  /*6a10*/  FADD.FTZ R18, R18, R31 ;  /* 0x0000001f12127221 */ /* 0x000fe40000010000 */
[----:B------:R-:W-:Y:S02]  /*6a20*/  FADD.FTZ R20, R20, R33 ;  /* 0x0000002114147221 */ /* 0x000fe40000010000 */
[----:B------:R-:W-:Y:S02]  /*6a30*/  FADD.FTZ R22, R22, R35 ;  /* 0x0000002316167221 */ /* 0x000fe40000010000 */
[----:B------:R-:W-:-:S02]  /*6a40*/  FADD.FTZ R24, R24, R37 ;  /* 0x0000002518187221 */ /* 0x000fc40000010000 */
[----:B------:R-:W-:Y:S02]  /*6a50*/  FADD.FTZ R26, R26, R41 ;  /* 0x000000291a1a7221 */ /* 0x000fe40000010000 */
[----:B------:R-:W-:Y:S02]  /*6a60*/  FADD.FTZ R7, R7, R30 ;  /* 0x0000001e07077221 */ /* 0x000fe40000010000 */
        /* <DEDUP_REMOVED lines=10> */
[----:B0-----:R-:W-:Y:S02]  /*6b10*/  FADD.FTZ R22, R22, R49 ;  /* 0x0000003116167221 */ /* 0x001fe40000010000 */
[----:B------:R-:W-:Y:S02]  /*6b20*/  FADD.FTZ R24, R24, R55 ;  /* 0x0000003718187221 */ /* 0x000fe40000010000 */
[----:B------:R-:W-:Y:S02]  /*6b30*/  FADD.FTZ R26, R26, R57 ;  /* 0x000000391a1a7221 */ /* 0x000fe40000010000 */
[----:B------:R-:W-:Y:S01]  /*6b40*/  FADD.FTZ R29, R7, R32 ;  /* 0x00000020071d7221 */ /* 0x000fe20000010000 */
[----:B------:R-:W-:Y:S05]  /*6b50*/  @!P0 BRA `(.L_x_364) ;  /* 0x000000f000008947 */ /* 0x000fea0003800000 */
[----:B-1234-:R-:W-:Y:S02]  /*6b60*/  MOV R2, R62 ;  /* 0x0000003e00027202 */ /* 0x01efe40000000f00 */
[----:B------:R-:W-:Y:S02]  /*6b70*/  MOV R3, R91 ;  /* 0x0000005b00037202 */ /* 0x000fe40000000f00 */
[----:B------:R-:W-:-:S02]  /*6b80*/  MOV R4, R54 ;  /* 0x0000003600047202 */ /* 0x000fc40000000f00 */
[----:B------:R-:W-:Y:S01]  /*6b90*/  MOV R5, R89 ;  /* 0x0000005900057202 */ /* 0x000fe20000000f00 */
[----:B------:R0:W-:Y:S01]  /*6ba0*/  STG.E [R2.64], R59 ;  /* 0x0000003b02007986 */ /* 0x0001e2000c101904 */
[----:B------:R-:W-:Y:S02]  /*6bb0*/  MOV R6, R52 ;  /* 0x0000003400067202 */ /* 0x000fe40000000f00 */
[----:B------:R-:W-:Y:S01]  /*6bc0*/  MOV R7, R87 ;  /* 0x0000005700077202 */ /* 0x000fe20000000f00 */
[----:B------:R0:W-:Y:S01]  /*6bd0*/  STG.E [R4.64], R19 ;  /* 0x0000001304007986 */ /* 0x0001e2000c101904 */
[----:B------:R-:W-:-:S03]  /*6be0*/  IADD3 R62, P0, R62, 0x200, RZ ;  /* 0x000002003e3e7810 */ /* 0x000fc60007f1e0ff */
[----:B------:R0:W-:Y:S01]  /*6bf0*/  STG.E [R6.64], R29 ;  /* 0x0000001d06007986 */ /* 0x0001e2000c101904 */
[----:B------:R-:W-:Y:S02]  /*6c00*/  IADD3.X R91, RZ, R91, RZ, P0, !PT ;  /* 0x0000005bff5b7210 */ /* 0x000fe400007fe4ff */
[----:B------:R-:W-:-:S04]  /*6c10*/  IADD3 R54, P0, R54, 0x200, RZ ;  /* 0x0000020036367810 */ /* 0x000fc80007f1e0ff */
[----:B------:R-:W-:Y:S02]  /*6c20*/  IADD3.X R89, RZ, R89, RZ, P0, !PT ;  /* 0x00000059ff597210 */ /* 0x000fe400007fe4ff */
[----:B------:R-:W-:-:S04]  /*6c30*/  IADD3 R52, P0, R52, 0x200, RZ ;  /* 0x0000020034347810 */ /* 0x000fc80007f1e0ff */
[----:B------:R-:W-:-:S04]  /*6c40*/  IADD3.X R87, RZ, R87, RZ, P0, !PT ;  /* 0x00000057ff577210 */ /* 0x000fc800007fe4ff */
.L_x_364:
[----:B01234-:R-:W-:Y:S05]  /*6c50*/  BSYNC B0 ;  /* 0x0000000000007941 */ /* 0x01ffea0003800000 */
.L_x_363:
[----:B------:R-:W-:Y:S01]  /*6c60*/  BSSY B0, `(.L_x_365) ;  /* 0x0000012000007945 */ /* 0x000fe20003800000 */
        /* <DEDUP_REMOVED lines=13> */
[----:B------:R-:W-:Y:S02]  /*6d40*/  IADD3.X R91, RZ, R91, RZ, P1, !PT ;  /* 0x0000005bff5b7210 */ /* 0x000fe40000ffe4ff */
[----:B------:R-:W-:Y:S02]  /*6d50*/  IADD3 R52, P1, R52, 0x200, RZ ;  /* 0x0000020034347810 */ /* 0x000fe40007f3e0ff */
[----:B------:R-:W-:-:S02]  /*6d60*/  IADD3.X R89, RZ, R89, RZ, P0, !PT ;  /* 0x00000059ff597210 */ /* 0x000fc400007fe4ff */
[----:B------:R-:W-:-:S04]  /*6d70*/  IADD3.X R87, RZ, R87, RZ, P1, !PT ;  /* 0x00000057ff577210 */ /* 0x000fc80000ffe4ff */
.L_x_366:
[----:B------:R-:W-:Y:S05]  /*6d80*/  BSYNC B0 ;  /* 0x0000000000007941 */ /* 0x000fea0003800000 */
.L_x_365:
        /* <DEDUP_REMOVED lines=18> */
.L_x_368:
[----:B------:R-:W-:Y:S05]  /*6eb0*/  BSYNC B0 ;  /* 0x0000000000007941 */ /* 0x000fea0003800000 */
.L_x_367:
        /* <DEDUP_REMOVED lines=18> */
.L_x_370:
[----:B------:R-:W-:Y:S05]  /*6fe0*/  BSYNC B0 ;  /* 0x0000000000007941 */ /* 0x000fea0003800000 */
.L_x_369:
        /* <DEDUP_REMOVED lines=18> */
.L_x_372:
[----:B------:R-:W-:Y:S05]  /*7110*/  BSYNC B0 ;  /* 0x0000000000007941 */ /* 0x000fea0003800000 */
.L_x_371:
        /* <DEDUP_REMOVED lines=18> */
.L_x_374:
[----:B------:R-:W-:Y:S05]  /*7240*/  BSYNC B0 ;  /* 0x0000000000007941 */ /* 0x000fea0003800000 */
.L_x_373:
[----:B------:R-:W-:Y:S01]  /*7250*/  FADD.FTZ R73, R26, R73 ;  /* 0x000000491a497221 */ /* 0x000fe20000010000 */
[----:B0-----:R-:W-:Y:S02]  /*7260*/  MOV R2, R62 ;  /* 0x0000003e00027202 */ /* 0x001fe40000000f00 */
[----:B------:R-:W-:Y:S01]  /*7270*/  MOV R3, R91 ;  /* 0x0000005b00037202 */ /* 0x000fe20000000f00 */
[----:B------:R-:W-:Y:S06]  /*7280*/  @!P6 EXIT ;  /* 0x000000000000e94d */ /* 0x000fec0003800000 */
[----:B------:R0:W-:Y:S01]  /*7290*/  STG.E [R2.64], R9 ;  /* 0x0000000902007986 */ /* 0x0001e2000c101904 */
[----:B------:R-:W-:Y:S02]  /*72a0*/  MOV R4, R52 ;  /* 0x0000003400047202 */ /* 0x000fe40000000f00 */
[----:B------:R-:W-:Y:S02]  /*72b0*/  MOV R5, R87 ;  /* 0x0000005700057202 */ /* 0x000fe40000000f00 */
[----:B0-----:R-:W-:Y:S02]  /*72c0*/  MOV R2, R54 ;  /* 0x0000003600027202 */ /* 0x001fe40000000f00 */
[----:B------:R-:W-:-:S05]  /*72d0*/  MOV R3, R89 ;  /* 0x0000005900037202 */ /* 0x000fca0000000f00 */
[----:B------:R-:W-:Y:S04]  /*72e0*/  STG.E [R2.64], R21 ;  /* 0x0000001502007986 */ /* 0x000fe8000c101904 */
[----:B------:R-:W-:Y:S01]  /*72f0*/  STG.E [R4.64], R73 ;  /* 0x0000004904007986 */ /* 0x000fe2000c101904 */
[----:B------:R-:W-:Y:S05]  /*7300*/  EXIT ;  /* 0x000000000000794d */ /* 0x000fea0003800000 */
.L_x_344:
[----:B------:R-:W-:Y:S01]  /*7310*/  HFMA2.MMA R174, -RZ, RZ, 0, 5.9604644775390625e-08 ;  /* 0x00000001ffae7435 */ /* 0x000fe200000001ff */
[----:B------:R-:W-:Y:S02]  /*7320*/  MOV R173, R205 ;  /* 0x000000cd00ad7202 */ /* 0x000fe40000000f00 */
[----:B------:R-:W-:Y:S02]  /*7330*/  MOV R177, 0x1f ;  /* 0x0000001f00b17802 */ /* 0x000fe40000000f00 */
[----:B------:R-:W-:-:S02]  /*7340*/  MOV R176, 0xffffffff ;  /* 0xffffffff00b07802 */ /* 0x000fc40000000f00 */
[----:B------:R-:W-:Y:S02]  /*7350*/  MOV R172, 0x7370 ;  /* 0x0000737000ac7802 */ /* 0x000fe40000000f00 */
[----:B-----5:R-:W-:Y:S05]  /*7360*/  CALL.REL.NOINC `($__internal_4_$__cuda_sm70_shflsync_bfly_p) ;  /* 0x0000046000007944 */ /* 0x020fea0003c00000 */
[----:B-1----:R-:W-:Y:S01]  /*7370*/  MOV R175, R174 ;  /* 0x000000ae00af7202 */ /* 0x002fe20000000f00 */
[----:B------:R-:W-:Y:S05]  /*7380*/  BRA `(.L_x_375) ;  /* 0xffffbc0000007947 */ /* 0x000fea000383ffff */
.L_x_345:
[----:B------:R-:W-:Y:S01]  /*7390*/  HFMA2.MMA R174, -RZ, RZ, 0, 5.9604644775390625e-08 ;  /* 0x00000001ffae7435 */ /* 0x000fe200000001ff */
[----:B------:R-:W-:Y:S02]  /*73a0*/  MOV R173, R213 ;  /* 0x000000d500ad7202 */ /* 0x000fe40000000f00 */
[----:B------:R-:W-:Y:S02]  /*73b0*/  MOV R177, 0x1f ;  /* 0x0000001f00b17802 */ /* 0x000fe40000000f00 */
[----:B------:R-:W-:Y:S02]  /*73c0*/  MOV R176, 0xffffffff ;  /* 0xffffffff00b07802 */ /* 0x000fe40000000f00 */
[----:B------:R-:W-:Y:S02]  /*73d0*/  MOV R172, 0x73f0 ;  /* 0x000073f000ac7802 */ /* 0x000fe40000000f00 */
[----:B01---5:R-:W-:Y:S05]  /*73e0*/  CALL.REL.NOINC `($__internal_4_$__cuda_sm70_shflsync_bfly_p) ;  /* 0x000003e000007944 */ /* 0x023fea0003c00000 */
[----:B------:R-:W-:Y:S01]  /*73f0*/  FADD.FTZ R205, R175, R205 ;  /* 0x000000cdafcd7221 */ /* 0x000fe20000010000 */
[----:B------:R-:W-:Y:S01]  /*7400*/  MOV R177, 0x1f ;  /* 0x0000001f00b17802 */ /* 0x000fe20000000f00 */
[----:B-1----:R-:W-:Y:S01]  /*7410*/  FADD.FTZ R213, R213, R174 ;  /* 0x000000aed5d57221 */ /* 0x002fe20000010000 */
[----:B------:R-:W-:Y:S01]  /*7420*/  HFMA2.MMA R174, -RZ, RZ, 0, 1.1920928955078125e-07 ;  /* 0x00000002ffae7435 */ /* 0x000fe200000001ff */
[----:B------:R-:W-:-:S02]  /*7430*/  MOV R176, 0xffffffff ;  /* 0xffffffff00b07802 */ /* 0x000fc40000000f00 */
[----:B------:R-:W-:Y:S02]  /*7440*/  MOV R173, R205 ;  /* 0x000000cd00ad7202 */ /* 0x000fe40000000f00 */
[----:B------:R-:W-:Y:S02]  /*7450*/  MOV R172, 0x7470 ;  /* 0x0000747000ac7802 */ /* 0x000fe40000000f00 */
[----:B------:R-:W-:Y:S05]  /*7460*/  CALL.REL.NOINC `($__internal_4_$__cuda_sm70_shflsync_bfly_p) ;  /* 0x0000036000007944 */ /* 0x000fea0003c00000 */
[----:B-1----:R-:W-:Y:S01]  /*7470*/  MOV R175, R174 ;  /* 0x000000ae00af7202 */ /* 0x002fe20000000f00 */
[----:B------:R-:W-:Y:S01]  /*7480*/  HFMA2.MMA R174, -RZ, RZ, 0, 1.1920928955078125e-07 ;  /* 0x00000002ffae7435 */ /* 0x000fe200000001ff */
[----:B------:R-:W-:Y:S02]  /*7490*/  MOV R173, R213 ;  /* 0x000000d500ad7202 */ /* 0x000fe40000000f00 */
[----:B------:R-:W-:Y:S02]  /*74a0*/  MOV R177, 0x1f ;  /* 0x0000001f00b17802 */ /* 0x000fe40000000f00 */
[----:B------:R-:W-:Y:S02]  /*74b0*/  MOV R176, 0xffffffff ;  /* 0xffffffff00b07802 */ /* 0x000fe40000000f00 */
[----:B------:R-:W-:-:S02]  /*74c0*/  MOV R172, 0x74e0 ;  /* 0x000074e000ac7802 */ /* 0x000fc40000000f00 */
[----:B------:R-:W-:Y:S05]  /*74d0*/  CALL.REL.NOINC `($__internal_4_$__cuda_sm70_shflsync_bfly_p) ;  /* 0x000002f000007944 */ /* 0x000fea0003c00000 */
[----:B------:R-:W-:Y:S01]  /*74e0*/  FADD.FTZ R205, R175, R205 ;  /* 0x000000cdafcd7221 */ /* 0x000fe20000010000 */
[----:B------:R-:W-:Y:S01]  /*74f0*/  MOV R177, 0x1f ;  /* 0x0000001f00b17802 */ /* 0x000fe20000000f00 */
[----:B-1----:R-:W-:Y:S01]  /*7500*/  FADD.FTZ R213, R213, R174 ;  /* 0x000000aed5d57221 */ /* 0x002fe20000010000 */
[----:B------:R-:W-:Y:S01]  /*7510*/  HFMA2.MMA R174, -RZ, RZ, 0, 2.384185791015625e-07 ;  /* 0x00000004ffae7435 */ /* 0x000fe200000001ff */
[----:B------:R-:W-:-:S02]  /*7520*/  MOV R176, 0xffffffff ;  /* 0xffffffff00b07802 */ /* 0x000fc40000000f00 */
[----:B------:R-:W-:Y:S02]  /*7530*/  MOV R173, R205 ;  /* 0x000000cd00ad7202 */ /* 0x000fe40000000f00 */
[----:B------:R-:W-:Y:S02]  /*7540*/  MOV R172, 0x7560 ;  /* 0x0000756000ac7802 */ /* 0x000fe40000000f00 */
[----:B------:R-:W-:Y:S05]  /*7550*/  CALL.REL.NOINC `($__internal_4_$__cuda_sm70_shflsync_bfly_p) ;  /* 0x0000027000007944 */ /* 0x000fea0003c00000 */
[----:B-1----:R-:W-:Y:S01]  /*7560*/  MOV R175, R174 ;  /* 0x000000ae00af7202 */ /* 0x002fe20000000f00 */
[----:B------:R-:W-:Y:S01]  /*7570*/  HFMA2.MMA R174, -RZ, RZ, 0, 2.384185791015625e-07 ;  /* 0x00000004ffae7435 */ /* 0x000fe200000001ff */
        /* <DEDUP_REMOVED lines=8> */
[----:B------:R-:W-:Y:S01]  /*7600*/  HFMA2.MMA R174, -RZ, RZ, 0, 4.76837158203125e-07 ;  /* 0x00000008ffae7435 */ /* 0x000fe200000001ff */
[----:B------:R-:W-:-:S02]  /*7610*/  MOV R176, 0xffffffff ;  /* 0xffffffff00b07802 */ /* 0x000fc40000000f00 */
[----:B------:R-:W-:Y:S02]  /*7620*/  MOV R173, R205 ;  /* 0x000000cd00ad7202 */ /* 0x000fe40000000f00 */
[----:B------:R-:W-:Y:S02]  /*7630*/  MOV R172, 0x7650 ;  /* 0x0000765000ac7802 */ /* 0x000fe40000000f00 */
[----:B------:R-:W-:Y:S05]  /*7640*/  CALL.REL.NOINC `($__internal_4_$__cuda_sm70_shflsync_bfly_p) ;  /* 0x0000018000007944 */ /* 0x000fea0003c00000 */
[----:B-1----:R-:W-:Y:S01]  /*7650*/  MOV R175, R174 ;  /* 0x000000ae00af7202 */ /* 0x002fe20000000f00 */
[----:B------:R-:W-:Y:S01]  /*7660*/  HFMA2.MMA R174, -RZ, RZ, 0, 4.76837158203125e-07 ;  /* 0x00000008ffae7435 */ /* 0x000fe200000001ff */
        /* <DEDUP_REMOVED lines=8> */
[----:B------:R-:W-:Y:S01]  /*76f0*/  HFMA2.MMA R174, -RZ, RZ, 0, 9.5367431640625e-07 ;  /* 0x00000010ffae7435 */ /* 0x000fe200000001ff */
[----:B------:R-:W-:-:S02]  /*7700*/  MOV R176, 0xffffffff ;  /* 0xffffffff00b07802 */ /* 0x000fc40000000f00 */
[----:B------:R-:W-:Y:S02]  /*7710*/  MOV R173, R205 ;  /* 0x000000cd00ad7202 */ /* 0x000fe40000000f00 */
[----:B------:R-:W-:Y:S02]  /*7720*/  MOV R172, 0x7740 ;  /* 0x0000774000ac7802 */ /* 0x000fe40000000f00 */
[----:B------:R-:W-:Y:S05]  /*7730*/  CALL.REL.NOINC `($__internal_4_$__cuda_sm70_shflsync_bfly_p) ;  /* 0x0000009000007944 */ /* 0x000fea0003c00000 */
[----:B-1----:R-:W-:Y:S01]  /*7740*/  MOV R175, R174 ;  /* 0x000000ae00af7202 */ /* 0x002fe20000000f00 */
[----:B------:R-:W-:Y:S01]  /*7750*/  HFMA2.MMA R174, -RZ, RZ, 0, 9.5367431640625e-07 ;  /* 0x00000010ffae7435 */ /* 0x000fe200000001ff */
[----:B------:R-:W-:Y:S02]  /*7760*/  MOV R173, R213 ;  /* 0x000000d500ad7202 */ /* 0x000fe40000000f00 */
[----:B------:R-:W-:Y:S02]  /*7770*/  MOV R177, 0x1f ;  /* 0x0000001f00b17802 */ /* 0x000fe40000000f00 */
[----:B------:R-:W-:Y:S02]  /*7780*/  MOV R176, 0xffffffff ;  /* 0xffffffff00b07802 */ /* 0x000fe40000000f00 */
[----:B------:R-:W-:-:S02]  /*7790*/  MOV R172, 0x77b0 ;  /* 0x000077b000ac7802 */ /* 0x000fc40000000f00 */
[----:B------:R-:W-:Y:S05]  /*77a0*/  CALL.REL.NOINC `($__internal_4_$__cuda_sm70_shflsync_bfly_p) ;  /* 0x0000002000007944 */ /* 0x000fea0003c00000 */
[----:B-1----:R-:W-:Y:S01]  /*77b0*/  MOV R172, R174 ;  /* 0x000000ae00ac7202 */ /* 0x002fe20000000f00 */
[----:B------:R-:W-:Y:S05]  /*77c0*/  BRA `(.L_x_376) ;  /* 0xffffb8e000007947 */ /* 0x000fea000383ffff */
        .weak           $__internal_4_$__cuda_sm70_shflsync_bfly_p
        .type           $__internal_4_$__cuda_sm70_shflsync_bfly_p,@function
        .size           $__internal_4_$__cuda_sm70_shflsync_bfly_p,(.L_x_14886 - $__internal_4_$__cuda_sm70_shflsync_bfly_p)
$__internal_4_$__cuda_sm70_shflsync_bfly_p:
[----:B------:R-:W-:Y:S04]  /*77d0*/  WARPSYNC R176 ;  /* 0x000000b000007348 */ /* 0x000fe80003800000 */
[----:B------:R0:W1:Y:S02]  /*77e0*/  SHFL.BFLY PT, R174, R173, R174, R177 ;  /* 0x0c0000aeadae7389 */ /* 0x00006400000e00b1 */
[----:B0-----:R-:W-:-:S06]  /*77f0*/  HFMA2.MMA R173, -RZ, RZ, 0, 0 ;  /* 0x00000000ffad7435 */ /* 0x001fcc00000001ff */
[----:B------:R-:W-:Y:S05]  /*7800*/  RET.REL.NODEC R172 `(_ZN10layer_norm13ln_bwd_kernelINS_13Kernel_traitsI13__nv_bfloat16S2_S2_S2_fjLj1280ELj1ELj4ELj1ELj16ENS_18Kernel_traits_baseILj1280ES2_S2_S2_S2_fjLj128EEEEELb0ELb1ELb0ELb0EEEvNS_9BwdParamsE) ;  /* 0xffff87f0ac007950 */ /* 0x000fea0003c3ffff */
.L_x_377:
        /* <DEDUP_REMOVED lines=15> */
.L_x_14886:


//--------------------- .text._ZN10layer_norm13ln_bwd_kernelINS_13Kernel_traitsI13__nv_bfloat16S2_S2_S2_fjLj1280ELj1ELj4ELj1ELj16ENS_18Kernel_traits_baseILj1280ES2_S2_S2_S2_fjLj128EEEEELb0ELb1ELb0ELb1EEEvNS_9BwdParamsE --------------------------
	.section	.text._ZN10layer_norm13ln_bwd_kernelINS_13Kernel_traitsI13__nv_bfloat16S2_S2_S2_fjLj1280ELj1ELj4ELj1ELj16ENS_18Kernel_traits_baseILj1280ES2_S2_S2_S2_fjLj128EEEEELb0ELb1ELb0ELb1EEEvNS_9BwdParamsE,"ax",@progbits
	.sectioninfo	@"SHI_REGISTERS=255"
	.align	128
        .global         _ZN10layer_norm13ln_bwd_kernelINS_13Kernel_traitsI13__nv_bfloat16S2_S2_S2_fjLj1280ELj1ELj4ELj1ELj16ENS_18Kernel_traits_baseILj1280ES2_S2_S2_S2_fjLj128EEEEELb0ELb1ELb0ELb1EEEvNS_9BwdParamsE
        .type           _ZN10layer_norm13ln_bwd_kernelINS_13Kernel_traitsI13__nv_bfloat16S2_S2_S2_fjLj1280ELj1ELj4ELj1ELj16ENS_18Kernel_traits_baseILj1280ES2_S2_S2_S2_fjLj128EEEEELb0ELb1ELb0ELb1EEEvNS_9BwdParamsE,@function
        .size           _ZN10layer_norm13ln_bwd_kernelINS_13Kernel_traitsI13__nv_bfloat16S2_S2_S2_fjLj1280ELj1ELj4ELj1ELj16ENS_18Kernel_traits_baseILj1280ES2_S2_S2_S2_fjLj128EEEEELb0ELb1ELb0ELb1EEEvNS_9BwdParamsE,(.L_x_14887 - _ZN10layer_norm13ln_bwd_kernelINS_13Kernel_traitsI13__nv_bfloat16S2_S2_S2_fjLj1280ELj1ELj4ELj1ELj16ENS_18Kernel_traits_baseILj1280ES2_S2_S2_S2_fjLj128EEEEELb0ELb1ELb0ELb1EEEvNS_9BwdParamsE)
        .other          _ZN10layer_norm13ln_bwd_kernelINS_13Kernel_traitsI13__nv_bfloat16S2_S2_S2_fjLj1280ELj1ELj4ELj1ELj16ENS_18Kernel_traits_baseILj1280ES2_S2_S2_S2_fjLj128EEEEELb0ELb1ELb0ELb1EEEvNS_9BwdParamsE,@"STO_CUDA_ENTRY STV_DEFAULT"
_ZN10layer_norm13ln_bwd_kernelINS_13Kernel_traitsI13__nv_bfloat16S2_S2_S2_fjLj1280ELj1ELj4ELj1ELj16ENS_18Kernel_traits_baseILj1280ES2_S2_S2_S2_fjLj128EEEEELb0ELb1ELb0ELb1EEEvNS_9BwdParamsE:
.text._ZN10layer_norm13ln_bwd_kernelINS_13Kernel_traitsI13__nv_bfloat16S2_S2_S2_fjLj1280ELj1ELj4ELj1ELj16ENS_18Kernel_traits_baseILj1280ES2_S2_S2_S2_fjLj128EEEEELb0ELb1ELb0ELb1EEEvNS_9BwdParamsE:
[----:B------:R-:W-:Y:S02]  /*0000*/  MOV R1, c[0x0][0x28] ;  /* 0x00000a0000017a02 */ /* 0x000fe40000000f00 */
[----:B------:R-:W0:Y:S01]  /*0010*/  S2R R2, SR_TID.X ;  /* 0x0000000000027919 */ /* 0x000e220000002100 */
[----:B------:R-:W-:Y:S01]  /*0020*/  ULDC.64 UR4, c[0x0][0x118] ;  /* 0x0000460000047ab9 */ /* 0x000fe20000000a00 */
[----:B------:R-:W-:Y:S01]  /*0030*/  BSSY B0, `(.L_x_378) ;  /* 0x0000573000007945 */ /* 0x000fe20003800000 */
[----:B------:R-:W-:Y:S01]  /*0040*/  IADD3 R1, R1, -0x110, RZ ;  /* 0xfffffef001017810 */ /* 0x000fe20007ffe0ff */
        /* <DEDUP_REMOVED lines=66> */
.L_x_379:
[----:B------:R-:W-:-:S04]  /*0470*/  SHF.L.U32 R2, R2, 0x4, RZ ;  /* 0x0000000402027819 */ /* 0x000fc800000006ff */
[----:B------:R-:W-:-:S04]  /*0480*/  LOP3.LUT R16, R2, 0x1f0, RZ, 0xc0, !PT ;  /* 0x000001f002107812 */ /* 0x000fc800078ec0ff */
[----:B------:R-:W-:-:S04]  /*0490*/  IADD3 R2, P0, R16, c[0x0][0x1b0], RZ ;  /* 0x00006c0010027a10 */ /* 0x000fc80007f1e0ff */
[----:B------:R-:W-:-:S05]  /*04a0*/  IADD3.X R3, RZ, c[0x0][0x1b4], RZ, P0, !PT ;  /* 0x00006d00ff037a10 */ /* 0x000fca00007fe4ff */
[----:B------:R-:W2:Y:S04]  /*04b0*/  LDG.E.128 R20, [R2.64] ;  /* 0x0000000402147981 */ /* 0x000ea8000c1e1d00 */
[----:B------:R2:W3:Y:S04]  /*04c0*/  LDG.E.128 R28, [R2.64+0x200] ;  /* 0x00020004021c7981 */ /* 0x0004e8000c1e1d00 */
[----:B------:R2:W4:Y:S04]  /*04d0*/  LDG.E.128 R32, [R2.64+0x400] ;  /* 0x0004000402207981 */ /* 0x000528000c1e1d00 */
[----:B------:R2:W5:Y:S01]  /*04e0*/  LDG.E.128 R36, [R2.64+0x600] ;  /* 0x0006000402247981 */ /* 0x000562000c1e1d00 */
[----:B------:R-:W-:-:S03]  /*04f0*/  IADD3 R16, P0, R16, c[0x0][0x1c8], RZ ;  /* 0x0000720010107a10 */ /* 0x000fc60007f1e0ff */
[----:B------:R2:W3:Y:S01]  /*0500*/  LDG.E.128 R40, [R2.64+0x800] ;  /* 0x0008000402287981 */ /* 0x0004e2000c1e1d00 */
[----:B------:R-:W-:-:S05]  /*0510*/  IADD3.X R17, RZ, c[0x0][0x1cc], RZ, P0, !PT ;  /* 0x00007300ff117a10 */ /* 0x000fca00007fe4ff */
[----:B------:R0:W3:Y:S04]  /*0520*/  LDG.E.128 R24, [R16.64] ;  /* 0x0000000410187981 */ /* 0x0000e8000c1e1d00 */
[----:B------:R0:W3:Y:S04]  /*0530*/  LDG.E.128 R12, [R16.64+0x200] ;  /* 0x00020004100c7981 */ /* 0x0000e8000c1e1d00 */
[----:B------:R0:W3:Y:S04]  /*0540*/  LDG.E.128 R8, [R16.64+0x400] ;  /* 0x0004000410087981 */ /* 0x0000e8000c1e1d00 */
[----:B------:R0:W3:Y:S04]  /*0550*/  LDG.E.128 R4, [R16.64+0x600] ;  /* 0x0006000410047981 */ /* 0x0000e8000c1e1d00 */
[----:B------:R0:W4:Y:S01]  /*0560*/  LDG.E.128 R48, [R16.64+0x800] ;  /* 0x0008000410307981 */ /* 0x000122000c1e1d00 */
[----:B------:R-:W-:Y:S01]  /*0570*/  HFMA2.MMA R240, -RZ, RZ, 0, 0 ;  /* 0x00000000fff07435 */ /* 0x000fe200000001ff */
[----:B------:R-:W-:Y:S01]  /*0580*/  BSSY B1, `(.L_x_381) ;  /* 0x00004d3000017945 */ /* 0x000fe20003800000 */
[----:B------:R-:W-:Y:S01]  /*0590*/  HFMA2.MMA R174, -RZ, RZ, 0, 0 ;  /* 0x00000000ffae7435 */ /* 0x000fe200000001ff */
[----:B------:R-:W-:Y:S01]  /*05a0*/  CS2R R238, SRZ ;  /* 0x0000000000ee7805 */ /* 0x000fe2000001ff00 */
[----:B------:R-:W-:Y:S01]  /*05b0*/  CS2R R186, SRZ ;  /* 0x0000000000ba7805 */ /* 0x000fe2000001ff00 */
[----:B------:R-:W-:Y:S01]  /*05c0*/  CS2R R184, SRZ ;  /* 0x0000000000b87805 */ /* 0x000fe2000001ff00 */
[----:B------:R-:W-:Y:S01]  /*05d0*/  CS2R R182, SRZ ;  /* 0x0000000000b67805 */ /* 0x000fe2000001ff00 */
[----:B------:R-:W-:Y:S01]  /*05e0*/  CS2R R180, SRZ ;  /* 0x0000000000b47805 */ /* 0x000fe2000001ff00 */
[----:B------:R-:W-:Y:S01]  /*05f0*/  CS2R R178, SRZ ;  /* 0x0000000000b27805 */ /* 0x000fe2000001ff00 */
[----:B------:R-:W-:Y:S01]  /*0600*/  MOV R177, RZ ;  /* 0x000000ff00b17202 */ /* 0x000fe20000000f00 */
[----:B------:R-:W-:Y:S01]  /*0610*/  CS2R R18, SRZ ;  /* 0x0000000000127805 */ /* 0x000fe2000001ff00 */
[----:B------:R-:W-:Y:S01]  /*0620*/  MOV R173, RZ ;  /* 0x000000ff00ad7202 */ /* 0x000fe20000000f00 */
        /* <DEDUP_REMOVED lines=32> */
[----:B------:R-:W-:Y:S02]  /*0830*/  PRMT R2, RZ, 0x7610, R20 ;  /* 0x00007610ff027816 */ /* 0x000fe40000000014 */
[--C-:B0-----:R-:W-:Y:S01]  /*0840*/  PRMT R16, RZ, 0x5410, R21.reuse ;  /* 0x00005410ff107816 */ /* 0x101fe20000000015 */
[----:B------:R0:W-:Y:S04]  /*0850*/  STL [R1+0x10c], R3 ;  /* 0x00010c0301007387 */ /* 0x0001e80000100800 */
[----:B------:R1:W-:Y:S04]  /*0860*/  STL [R1+0x108], R2 ;  /* 0x0001080201007387 */ /* 0x0003e80000100800 */
[----:B------:R2:W-:Y:S01]  /*0870*/  STL [R1+0x104], R16 ;  /* 0x0001041001007387 */ /* 0x0005e20000100800 */
[----:B0-----:R-:W-:-:S02]  /*0880*/  PRMT R3, RZ, 0x7610, R21 ;  /* 0x00007610ff037816 */ /* 0x001fc40000000015 */
[----:B------:R-:W-:Y:S01]  /*0890*/  CS2R R20, SRZ ;  /* 0x0000000000147805 */ /* 0x000fe2000001ff00 */
[--C-:B-1----:R-:W-:Y:S02]  /*08a0*/  PRMT R2, RZ, 0x5410, R22.reuse ;  /* 0x00005410ff027816 */ /* 0x102fe40000000016 */
[----:B------:R0:W-:Y:S01]  /*08b0*/  STL [R1+0x100], R3 ;  /* 0x0001000301007387 */ /* 0x0001e20000100800 */
[----:B--2---:R-:W-:-:S03]  /*08c0*/  PRMT R16, RZ, 0x7610, R22 ;  /* 0x00007610ff107816 */ /* 0x004fc60000000016 */
[----:B------:R1:W-:Y:S04]  /*08d0*/  STL [R1+0xfc], R2 ;  /* 0x0000fc0201007387 */ /* 0x0003e80000100800 */
[----:B------:R2:W-:Y:S01]  /*08e0*/  STL [R1+0xf8], R16 ;  /* 0x0000f81001007387 */ /* 0x0005e20000100800 */
[--C-:B0-----:R-:W-:Y:S02]  /*08f0*/  PRMT R3, RZ, 0x5410, R23.reuse ;  /* 0x00005410ff037816 */ /* 0x101fe40000000017 */
[----:B-1----:R-:W-:-:S03]  /*0900*/  PRMT R2, RZ, 0x7610, R23 ;  /* 0x00007610ff027816 */ /* 0x002fc60000000017 */
[----:B------:R0:W-:Y:S01]  /*0910*/  STL [R1+0xf4], R3 ;  /* 0x0000f40301007387 */ /* 0x0001e20000100800 */
[----:B---3--:R-:W-:Y:S01]  /*0920*/  PRMT R252, RZ, 0x5410, R6 ;  /* 0x00005410fffc7816 */ /* 0x008fe20000000006 */
[----:B------:R-:W-:Y:S01]  /*0930*/  CS2R R22, SRZ ;  /* 0x0000000000167805 */ /* 0x000fe2000001ff00 */
[----:B--2---:R-:W-:Y:S01]  /*0940*/  PRMT R16, RZ, 0x5410, R28 ;  /* 0x00005410ff107816 */ /* 0x004fe2000000001c */
[----:B------:R1:W-:Y:S01]  /*0950*/  STL [R1+0xf0], R2 ;  /* 0x0000f00201007387 */ /* 0x0003e20000100800 */
[----:B------:R-:W-:Y:S02]  /*0960*/  PRMT R251, RZ, 0x7610, R6 ;  /* 0x00007610fffb7816 */ /* 0x000fe40000000006 */
[--C-:B------:R-:W-:Y:S01]  /*0970*/  PRMT R250, RZ, 0x5410, R7.reuse ;  /* 0x00005410fffa7816 */ /* 0x100fe20000000007 */
[----:B------:R2:W-:Y:S01]  /*0980*/  STL [R1+0xec], R16 ;  /* 0x0000ec1001007387 */ /* 0x0005e20000100800 */
[----:B------:R-:W-:Y:S02]  /*0990*/  PRMT R249, RZ, 0x7610, R7 ;  /* 0x00007610fff97816 */ /* 0x000fe40000000007 */
[----:B0-----:R-:W-:Y:S01]  /*09a0*/  PRMT R3, RZ, 0x7610, R28 ;  /* 0x00007610ff037816 */ /* 0x001fe2000000001c */
[----:B------:R-:W-:Y:S01]  /*09b0*/  CS2R R6, SRZ ;  /* 0x0000000000067805 */ /* 0x000fe2000001ff00 */
[----:B----4-:R-:W-:-:S02]  /*09c0*/  PRMT R248, RZ, 0x5410, R48 ;  /* 0x00005410fff87816 */ /* 0x010fc40000000030 */
[--C-:B-1----:R-:W-:Y:S01]  /*09d0*/  PRMT R2, RZ, 0x5410, R29.reuse ;  /* 0x00005410ff027816 */ /* 0x102fe2000000001d */
[----:B------:R0:W-:Y:S01]  /*09e0*/  STL [R1+0xe8], R3 ;  /* 0x0000e80301007387 */ /* 0x0001e20000100800 */
[----:B------:R-:W-:Y:S02]  /*09f0*/  PRMT R247, RZ, 0x7610, R48 ;  /* 0x00007610fff77816 */ /* 0x000fe40000000030 */
[----:B--2---:R-:W-:Y:S01]  /*0a00*/  PRMT R16, RZ, 0x7610, R29 ;  /* 0x00007610ff107816 */ /* 0x004fe2000000001d */
[----:B------:R1:W-:Y:S01]  /*0a10*/  STL [R1+0xe4], R2 ;  /* 0x0000e40201007387 */ /* 0x0003e20000100800 */
[----:B------:R-:W-:Y:S01]  /*0a20*/  CS2R R28, SRZ ;  /* 0x00000000001c7805 */ /* 0x000fe2000001ff00 */
[--C-:B------:R-:W-:Y:S02]  /*0a30*/  PRMT R246, RZ, 0x5410, R49.reuse ;  /* 0x00005410fff67816 */ /* 0x100fe40000000031 */
[----:B------:R2:W-:Y:S01]  /*0a40*/  STL [R1+0xe0], R16 ;  /* 0x0000e01001007387 */ /* 0x0005e20000100800 */
[----:B------:R-:W-:-:S02]  /*0a50*/  PRMT R245, RZ, 0x7610, R49 ;  /* 0x00007610fff57816 */ /* 0x000fc40000000031 */
[----:B0-----:R-:W-:Y:S02]  /*0a60*/  PRMT R3, RZ, 0x5410, R30 ;  /* 0x00005410ff037816 */ /* 0x001fe4000000001e */
[----:B------:R-:W-:Y:S02]  /*0a70*/  PRMT R244, RZ, 0x5410, R50 ;  /* 0x00005410fff47816 */ /* 0x000fe40000000032 */
[----:B-1----:R-:W-:Y:S01]  /*0a80*/  PRMT R2, RZ, 0x7610, R30 ;  /* 0x00007610ff027816 */ /* 0x002fe2000000001e */
[----:B------:R0:W-:Y:S01]  /*0a90*/  STL [R1+0xdc], R3 ;  /* 0x0000dc0301007387 */ /* 0x0001e20000100800 */
[----:B------:R-:W-:Y:S02]  /*0aa0*/  PRMT R243, RZ, 0x7610, R50 ;  /* 0x00007610fff37816 */ /* 0x000fe40000000032 */
[----:B--2---:R-:W-:Y:S01]  /*0ab0*/  PRMT R16, RZ, 0x5410, R31 ;  /* 0x00005410ff107816 */ /* 0x004fe2000000001f */
[----:B------:R1:W-:Y:S01]  /*0ac0*/  STL [R1+0xd8], R2 ;  /* 0x0000d80201007387 */ /* 0x0003e20000100800 */
[----:B------:R-:W-:-:S02]  /*0ad0*/  PRMT R242, RZ, 0x5410, R51 ;  /* 0x00005410fff27816 */ /* 0x000fc40000000033 */
[----:B------:R-:W-:Y:S01]  /*0ae0*/  PRMT R241, RZ, 0x7610, R51 ;  /* 0x00007610fff17816 */ /* 0x000fe20000000033 */
[----:B------:R2:W-:Y:S01]  /*0af0*/  STL [R1+0xd4], R16 ;  /* 0x0000d41001007387 */ /* 0x0005e20000100800 */
[----:B0-----:R-:W-:Y:S02]  /*0b00*/  PRMT R3, RZ, 0x7610, R31 ;  /* 0x00007610ff037816 */ /* 0x001fe4000000001f */
        /* <DEDUP_REMOVED lines=9> */
[----:B------:R-:W-:Y:S01]  /*0ba0*/  CS2R R32, SRZ ;  /* 0x0000000000207805 */ /* 0x000fe2000001ff00 */
[--C-:B--2---:R-:W-:Y:S02]  /*0bb0*/  PRMT R16, RZ, 0x5410, R34.reuse ;  /* 0x00005410ff107816 */ /* 0x104fe40000000022 */
[----:B------:R1:W-:Y:S04]  /*0bc0*/  STL [R1+0xc0], R2 ;  /* 0x0000c00201007387 */ /* 0x0003e80000100800 */
[----:B------:R2:W-:Y:S01]  /*0bd0*/  STL [R1+0xbc], R16 ;  /* 0x0000bc1001007387 */ /* 0x0005e20000100800 */
[----:B0-----:R-:W-:Y:S02]  /*0be0*/  PRMT R3, RZ, 0x7610, R34 ;  /* 0x00007610ff037816 */ /* 0x001fe40000000022 */
[----:B-1----:R-:W-:-:S03]  /*0bf0*/  PRMT R2, RZ, 0x5410, R35 ;  /* 0x00005410ff027816 */ /* 0x002fc60000000023 */
[----:B------:R5:W-:Y:S01]  /*0c00*/  STL [R1+0xb8], R3 ;  /* 0x0000b80301007387 */ /* 0x000be20000100800 */
[----:B--2---:R-:W-:-:S03]  /*0c10*/  PRMT R16, RZ, 0x7610, R35 ;  /* 0x00007610ff107816 */ /* 0x004fc60000000023 */
[----:B------:R0:W-:Y:S01]  /*0c20*/  STL [R1+0xb4], R2 ;  /* 0x0000b40201007387 */ /* 0x0001e20000100800 */
[----:B------:R-:W-:-:S03]  /*0c30*/  CS2R R34, SRZ ;  /* 0x0000000000227805 */ /* 0x000fc6000001ff00 */
[----:B------:R1:W-:Y:S01]  /*0c40*/  STL [R1+0xb0], R16 ;  /* 0x0000b01001007387 */ /* 0x0003e20000100800 */
[--C-:B-----5:R-:W-:Y:S02]  /*0c50*/  PRMT R3, RZ, 0x5410, R36.reuse ;  /* 0x00005410ff037816 */ /* 0x120fe40000000024 */
[----:B0-----:R-:W-:-:S03]  /*0c60*/  PRMT R2, RZ, 0x7610, R36 ;  /* 0x00007610ff027816 */ /* 0x001fc60000000024 */
[----:B------:R0:W-:Y:S01]  /*0c70*/  STL [R1+0xac], R3 ;  /* 0x0000ac0301007387 */ /* 0x0001e20000100800 */
[----:B-1----:R-:W-:-:S03]  /*0c80*/  PRMT R16, RZ, 0x5410, R37 ;  /* 0x00005410ff107816 */ /* 0x002fc60000000025 */
[----:B------:R1:W-:Y:S04]  /*0c90*/  STL [R1+0xa8], R2 ;  /* 0x0000a80201007387 */ /* 0x0003e80000100800 */
        /* <DEDUP_REMOVED lines=52> */
[--C-:B------:R-:W-:Y:S01]  /*0fe0*/  PRMT R12, RZ, 0x5410, R13.reuse ;  /* 0x00005410ff0c7816 */ /* 0x100fe2000000000d */
[----:B--2---:R-:W-:Y:S02]  /*0ff0*/  CS2R R16, SRZ ;  /* 0x0000000000107805 */ /* 0x004fe4000001ff00 */
        /* <DEDUP_REMOVED lines=16> */
[----:B------:R-:W-:-:S02]  /*1100*/  PRMT R8, RZ, 0x7610, R9 ;  /* 0x00007610ff087816 */ /* 0x000fc40000000009 */
[----:B-1----:R-:W-:Y:S01]  /*1110*/  PRMT R2, RZ, 0x5410, R9 ;  /* 0x00005410ff027816 */ /* 0x002fe20000000009 */
[----:B------:R0:W-:Y:S01]  /*1120*/  STL [R1+0x28], R3 ;  /* 0x0000280301007387 */ /* 0x0001e20000100800 */
[----:B--2---:R-:W-:-:S03]  /*1130*/  CS2R R12, SRZ ;  /* 0x00000000000c7805 */ /* 0x004fc6000001ff00 */
        /* <DEDUP_REMOVED lines=12> */
[----:B------:R-:W-:Y:S01]  /*1200*/  PRMT R4, RZ, 0x7610, R4 ;  /* 0x00007610ff047816 */ /* 0x000fe20000000004 */
[----:B--2---:R-:W-:-:S02]  /*1210*/  CS2R R8, SRZ ;  /* 0x0000000000087805 */ /* 0x004fc4000001ff00 */
[----:B------:R1:W-:Y:S04]  /*1220*/  STL [R1+0xc], R2 ;  /* 0x00000c0201007387 */ /* 0x0003e80000100800 */
[----:B------:R2:W-:Y:S01]  /*1230*/  STL [R1+0x8], R4 ;  /* 0x0000080401007387 */ /* 0x0005e20000100800 */
[--C-:B0-----:R-:W-:Y:S02]  /*1240*/  PRMT R3, RZ, 0x5410, R5.reuse ;  /* 0x00005410ff037816 */ /* 0x101fe40000000005 */
[----:B-1----:R-:W-:-:S03]  /*1250*/  PRMT R2, RZ, 0x7610, R5 ;  /* 0x00007610ff027816 */ /* 0x002fc60000000005 */
[----:B------:R-:W-:Y:S01]  /*1260*/  STL [R1+0x4], R3 ;  /* 0x0000040301007387 */ /* 0x000fe20000100800 */
[----:B--2---:R-:W-:-:S03]  /*1270*/  CS2R R4, SRZ ;  /* 0x0000000000047805 */ /* 0x004fc6000001ff00 */
[----:B------:R0:W-:Y:S02]  /*1280*/  STL [R1], R2 ;  /* 0x0000000201007387 */ /* 0x0001e40000100800 */
[----:B0-----:R-:W-:Y:S02]  /*1290*/  CS2R R2, SRZ ;  /* 0x0000000000027805 */ /* 0x001fe4000001ff00 */
.L_x_385:
[----:B------:R-:W0:Y:S01]  /*12a0*/  S2R R74, SR_TID.X ;  /* 0x00000000004a7919 */ /* 0x000e220000002100 */
[----:B------:R-:W-:Y:S01]  /*12b0*/  ISETP.NE.U32.AND P0, PT, RZ, c[0x0][0x1c0], PT ;  /* 0x00007000ff007a0c */ /* 0x000fe20003f05070 */
[----:B------:R-:W-:Y:S01]  /*12c0*/  IMAD R72, R0, c[0x0][0x168], RZ ;  /* 0x00005a0000487a24 */ /* 0x000fe200078e02ff */
[----:B------:R-:W-:Y:S02]  /*12d0*/  SHF.R.S32.HI R75, RZ, 0x1f, R0 ;  /* 0x0000001fff4b7819 */ /* 0x000fe40000011400 */
[----:B------:R-:W-:Y:S02]  /*12e0*/  MOV R207, 0x10 ;  /* 0x0000001000cf7802 */ /* 0x000fe40000000f00 */
[----:B------:R-:W-:Y:S01]  /*12f0*/  MOV R158, 0x4 ;  /* 0x00000004009e7802 */ /* 0x000fe20000000f00 */
[----:B------:R-:W1:Y:S01]  /*1300*/  LDC.U8 R204, c[0x0][0x1f0] ;  /* 0x00007c00ffcc7b82 */ /* 0x000e620000000000 */
[----:B------:R-:W-:Y:S01]  /*1310*/  ISETP.NE.AND.EX P0, PT, RZ, c[0x0][0x1c4], PT, P0 ;  /* 0x00007100ff007a0c */ /* 0x000fe20003f05300 */
[----:B------:R-:W2:Y:S01]  /*1320*/  LDL R216, [R1+0xfc] ;  /* 0x0000fc0001d87983 */ /* 0x000ea20000100800 */
[----:B------:R-:W-:-:S03]  /*1330*/  SHF.R.S32.HI R73, RZ, 0x1f, R72 ;  /* 0x0000001fff497819 */ /* 0x000fc60000011448 */
[----:B------:R-:W3:Y:S01]  /*1340*/  LDL R223, [R1+0x100] ;  /* 0x0001000001df7983 */ /* 0x000ee20000100800 */
[----:B------:R-:W-:-:S07]  /*1350*/  LEA.HI R73, R73, R72, RZ, 0x3 ;  /* 0x0000004849497211 */ /* 0x000fce00078f18ff */
[----:B------:R-:W-:Y:S02]  /*1360*/  @P0 LEA R72, P1, R0, c[0x0][0x1c0], 0x1 ;  /* 0x0000700000480a11 */ /* 0x000fe400078208ff */
[----:B0-----:R-:W-:-:S04]  /*1370*/  LOP3.LUT R172, R74, 0x1f, RZ, 0xc0, !PT ;  /* 0x0000001f4aac7812 */ /* 0x001fc800078ec0ff */
[----:B------:R-:W-:Y:S02]  /*1380*/  LEA.HI.SX32 R172, R73, R172, 0x1d ;  /* 0x000000ac49ac7211 */ /* 0x000fe400078feaff */
[----:B------:R-:W-:-:S03]  /*1390*/  @P0 LEA.HI.X R73, R0, c[0x0][0x1c4], R75, 0x1, P1 ;  /* 0x0000710000490a11 */ /* 0x000fc600008f0c4b */
[CC--:B------:R-:W-:Y:S02]  /*13a0*/  IMAD.WIDE.U32 R74, R172.reuse, R207.reuse, c[0x0][0x188] ;  /* 0x00006200ac4a7625 */ /* 0x0c0fe400078e00cf */
[----:B------:R0:W4:Y:S01]  /*13b0*/  @P0 LDG.E.U16 R189, [R72.64] ;  /* 0x0000000448bd0981 */ /* 0x000122000c1e1500 */
[C---:B------:R-:W-:Y:S02]  /*13c0*/  IADD3 R175, R172.reuse, 0x60, RZ ;  /* 0x00000060acaf7810 */ /* 0x040fe40007ffe0ff */
[C---:B------:R-:W-:Y:S01]  /*13d0*/  IADD3 R94, R172.reuse, 0x80, RZ ;  /* 0x00000080ac5e7810 */ /* 0x040fe20007ffe0ff */
[C---:B------:R-:W-:Y:S01]  /*13e0*/  IMAD.WIDE.U32 R76, R172.reuse, R207, c[0x0][0x208] ;  /* 0x00008200ac4c7625 */ /* 0x040fe200078e00cf */
[----:B------:R-:W-:-:S03]  /*13f0*/  IADD3 R104, R172, 0x60, RZ ;  /* 0x00000060ac687810 */ /* 0x000fc60007ffe0ff */
[-C--:B------:R-:W-:Y:S01]  /*1400*/  IMAD.WIDE.U32 R88, R175, R207.reuse, c[0x0][0x188] ;  /* 0x00006200af587625 */ /* 0x080fe200078e00cf */
[----:B0-----:R-:W2:Y:S01]  /*1410*/  LDG.E.128 R72, [R74.64] ;  /* 0x000000044a487981 */ /* 0x001ea2000c1e1d00 */
[----:B------:R-:W-:Y:S02]  /*1420*/  IADD3 R188, R172, 0x20, RZ ;  /* 0x00000020acbc7810 */ /* 0x000fe40007ffe0ff */
[----:B------:R-:W-:Y:S01]  /*1430*/  IMAD.WIDE R92, R0, R158, c[0x0][0x1a0] ;  /* 0x00006800005c7625 */ /* 0x000fe200078e029e */
[----:B------:R-:W3:Y:S01]  /*1440*/  LDG.E.128 R76, [R76.64] ;  /* 0x000000044c4c7981 */ /* 0x000ee2000c1e1d00 */
[----:B------:R-:W-:Y:S02]  /*1450*/  IADD3 R176, R172, 0x40, RZ ;  /* 0x00000040acb07810 */ /* 0x000fe40007ffe0ff */
[-C--:B------:R-:W-:Y:S01]  /*1460*/  IMAD.WIDE.U32 R94, R94, R207.reuse, c[0x0][0x188] ;  /* 0x000062005e5e7625 */ /* 0x080fe200078e00cf */
[----:B------:R-:W3:Y:S03]  /*1470*/  LDG.E.128 R88, [R88.64] ;  /* 0x0000000458587981 */ /* 0x000ee6000c1e1d00 */
[----:B------:R-:W-:Y:S01]  /*1480*/  IMAD.WIDE.U32 R104, R104, R207, c[0x0][0x208] ;  /* 0x0000820068687625 */ /* 0x000fe200078e00cf */
[----:B------:R0:W3:Y:S03]  /*1490*/  LDG.E R195, [R92.64] ;  /* 0x000000045cc37981 */ /* 0x0000e6000c1e1900 */
[----:B------:R-:W-:-:S02]  /*14a0*/  IMAD.WIDE.U32 R80, R207, R188, c[0x0][0x188] ;  /* 0x00006200cf507625 */ /* 0x000fc400078e00bc */
[----:B------:R-:W3:Y:S02]  /*14b0*/  LDG.E.128 R104, [R104.64] ;  /* 0x0000000468687981 */ /* 0x000ee4000c1e1d00 */
[----:B------:R-:W-:Y:S02]  /*14c0*/  IMAD.WIDE R158, R0, R158, c[0x0][0x1a8] ;  /* 0x00006a00009e7625 */ /* 0x000fe400078e029e */
[----:B------:R-:W3:Y:S01]  /*14d0*/  LDG.E.128 R80, [R80.64] ;  /* 0x0000000450507981 */ /* 0x000ee2000c1e1d00 */
[----:B-1----:R-:W-:Y:S01]  /*14e0*/  ISETP.NE.AND P1, PT, R204, RZ, PT ;  /* 0x000000ffcc00720c */ /* 0x002fe20003f25270 */
[-C--:B------:R-:W-:Y:S02]  /*14f0*/  IMAD.WIDE.U32 R96, R188, R207.reuse, c[0x0][0x208] ;  /* 0x00008200bc607625 */ /* 0x080fe400078e00cf */
[----:B0-----:R-:W3:Y:S02]  /*1500*/  LDG.E.128 R92, [R94.64] ;  /* 0x000000045e5c7981 */ /* 0x001ee4000c1e1d00 */
[----:B------:R-:W-:-:S02]  /*1510*/  IMAD.WIDE.U32 R84, R176, R207, c[0x0][0x188] ;  /* 0x00006200b0547625 */ /* 0x000fc400078e00cf */
[----:B------:R0:W3:Y:S04]  /*1520*/  LDG.E R158, [R158.64] ;  /* 0x000000049e9e7981 */ /* 0x0000e8000c1e1900 */
[----:B------:R-:W3:Y:S01]  /*1530*/  LDG.E.128 R96, [R96.64] ;  /* 0x0000000460607981 */ /* 0x000ee2000c1e1d00 */
[----:B------:R-:W-:-:S03]  /*1540*/  IADD3 R205, R172, 0x80, RZ ;  /* 0x00000080accd7810 */ /* 0x000fc60007ffe0ff */
[----:B------:R-:W3:Y:S01]  /*1550*/  LDG.E.128 R84, [R84.64] ;  /* 0x0000000454547981 */ /* 0x000ee2000c1e1d00 */
[----:B0-----:R-:W-:Y:S01]  /*1560*/  MOV R159, 0x3f800000 ;  /* 0x3f800000009f7802 */ /* 0x001fe20000000f00 */
[----:B------:R-:W-:-:S04]  /*1570*/  IMAD.WIDE.U32 R100, R176, R207, c[0x0][0x208] ;  /* 0x00008200b0647625 */ /* 0x000fc800078e00cf */
[----:B------:R-:W-:Y:S02]  /*1580*/  IMAD.WIDE.U32 R108, R205, R207, c[0x0][0x208] ;  /* 0x00008200cd6c7625 */ /* 0x000fe400078e00cf */
[----:B------:R-:W3:Y:S04]  /*1590*/  LDG.E.128 R100, [R100.64] ;  /* 0x0000000464647981 */ /* 0x000ee8000c1e1d00 */
[----:B------:R-:W3:Y:S01]  /*15a0*/  LDG.E.128 R108, [R108.64] ;  /* 0x000000046c6c7981 */ /* 0x000ee2000c1e1d00 */
[----:B----4-:R-:W-:Y:S02]  /*15b0*/  @P0 PRMT R159, RZ, 0x5410, R189 ;  /* 0x00005410ff9f0816 */ /* 0x010fe400000000bd */
[----:B------:R-:W-:-:S04]  /*15c0*/  ISETP.NE.U32.AND P0, PT, RZ, c[0x0][0x218], PT ;  /* 0x00008600ff007a0c */ /* 0x000fc80003f05070 */
[----:B------:R-:W-:Y:S02]  /*15d0*/  ISETP.NE.AND.EX P0, PT, RZ, c[0x0][0x21c], PT, P0 ;  /* 0x00008700ff007a0c */ /* 0x000fe40003f05300 */
[--C-:B--2---:R-:W-:Y:S02]  /*15e0*/  PRMT R191, RZ, 0x5410, R74.reuse ;  /* 0x00005410ffbf7816 */ /* 0x104fe4000000004a */
[----:B------:R-:W-:Y:S02]  /*15f0*/  PRMT R189, RZ, 0x7610, R74 ;  /* 0x00007610ffbd7816 */ /* 0x000fe4000000004a */
[--C-:B------:R-:W-:Y:S02]  /*1600*/  PRMT R197, RZ, 0x5410, R75.reuse ;  /* 0x00005410ffc57816 */ /* 0x100fe4000000004b */
[----:B------:R-:W-:-:S05]  /*1610*/  PRMT R211, RZ, 0x7610, R75 ;  /* 0x00007610ffd37816 */ /* 0x000fca000000004b */
[----:B------:R-:W-:Y:S01]  /*1620*/  @P0 IMAD.WIDE.U32 R74, R207, R188, c[0x0][0x218] ;  /* 0x00008600cf4a0625 */ /* 0x000fe200078e00bc */
[--C-:B---3--:R-:W-:Y:S02]  /*1630*/  PRMT R233, RZ, 0x5410, R76.reuse ;  /* 0x00005410ffe97816 */ /* 0x108fe4000000004c */
[----:B------:R-:W-:Y:S02]  /*1640*/  PRMT R232, RZ, 0x7610, R76 ;  /* 0x00007610ffe87816 */ /* 0x000fe4000000004c */
[----:B------:R0:W5:Y:S01]  /*1650*/  @P0 LDG.E.128 R52, [R74.64] ;  /* 0x000000044a340981 */ /* 0x000162000c1e1d00 */
[--C-:B------:R-:W-:Y:S02]  /*1660*/  PRMT R192, RZ, 0x5410, R77.reuse ;  /* 0x00005410ffc07816 */ /* 0x100fe4000000004d */
[----:B------:R-:W-:Y:S02]  /*1670*/  PRMT R190, RZ, 0x7610, R77 ;  /* 0x00007610ffbe7816 */ /* 0x000fe4000000004d */
[----:B------:R-:W-:-:S02]  /*1680*/  PRMT R77, RZ, 0x5410, R79 ;  /* 0x00005410ff4d7816 */ /* 0x000fc4000000004f */
[----:B------:R-:W-:Y:S02]  /*1690*/  PRMT R76, RZ, 0x7610, R79 ;  /* 0x00007610ff4c7816 */ /* 0x000fe4000000004f */
[--C-:B------:R-:W-:Y:S01]  /*16a0*/  PRMT R212, RZ, 0x5410, R91.reuse ;  /* 0x00005410ffd47816 */ /* 0x100fe2000000005b */
[----:B0-----:R-:W-:Y:S01]  /*16b0*/  @P0 IMAD.WIDE.U32 R74, R175, R207, c[0x0][0x218] ;  /* 0x00008600af4a0625 */ /* 0x001fe200078e00cf */
[----:B------:R-:W-:Y:S02]  /*16c0*/  PRMT R214, RZ, 0x7610, R91 ;  /* 0x00007610ffd67816 */ /* 0x000fe4000000005b */
[----:B------:R-:W-:Y:S02]  /*16d0*/  FSEL R79, R195, RZ, !P1 ;  /* 0x000000ffc34f7208 */ /* 0x000fe40004800000 */
[----:B------:R-:W-:Y:S01]  /*16e0*/  PRMT R91, RZ, 0x5410, R92 ;  /* 0x00005410ff5b7816 */ /* 0x000fe2000000005c */
[----:B------:R0:W5:Y:S01]  /*16f0*/  @P0 LDG.E.128 R60, [R74.64] ;  /* 0x000000044a3c0981 */ /* 0x000162000c1e1d00 */
[----:B------:R-:W-:-:S02]  /*1700*/  PRMT R236, RZ, 0x5410, R93 ;  /* 0x00005410ffec7816 */ /* 0x000fc4000000005d */
[----:B------:R-:W-:Y:S02]  /*1710*/  PRMT R235, RZ, 0x7610, R93 ;  /* 0x00007610ffeb7816 */ /* 0x000fe4000000005d */
[----:B------:R-:W-:Y:S02]  /*1720*/  PRMT R93, RZ, 0x7610, R104 ;  /* 0x00007610ff5d7816 */ /* 0x000fe40000000068 */
[--C-:B0-----:R-:W-:Y:S02]  /*1730*/  PRMT R75, RZ, 0x5410, R94.reuse ;  /* 0x00005410ff4b7816 */ /* 0x101fe4000000005e */
[----:B------:R-:W-:Y:S01]  /*1740*/  PRMT R74, RZ, 0x7610, R94 ;  /* 0x00007610ff4a7816 */ /* 0x000fe2000000005e */
[----:B------:R-:W-:Y:S01]  /*1750*/  FADD.FTZ R94, -R79, R91 ;  /* 0x0000005b4f5e7221 */ /* 0x000fe20000010100 */
[----:B------:R-:W-:Y:S02]  /*1760*/  PRMT R91, RZ, 0x5410, R104 ;  /* 0x00005410ff5b7816 */ /* 0x000fe40000000068 */
[----:B------:R-:W2:Y:S01]  /*1770*/  LDL R104, [R1+0xec] ;  /* 0x0000ec0001687983 */ /* 0x000ea20000100800 */
[----:B------:R-:W-:-:S02]  /*1780*/  PRMT R231, RZ, 0x5410, R80 ;  /* 0x00005410ffe77816 */ /* 0x000fc40000000050 */
[----:B------:R-:W-:-:S03]  /*1790*/  PRMT R203, RZ, 0x5410, R72 ;  /* 0x00005410ffcb7816 */ /* 0x000fc60000000048 */
[----:B------:R-:W-:Y:S01]  /*17a0*/  FADD.FTZ R231, -R79, R231 ;  /* 0x000000e74fe77221 */ /* 0x000fe20000010100 */
[----:B------:R-:W-:Y:S02]  /*17b0*/  PRMT R234, RZ, 0x7610, R72 ;  /* 0x00007610ffea7816 */ /* 0x000fe40000000048 */
[--C-:B------:R-:W-:Y:S01]  /*17c0*/  PRMT R194, RZ, 0x5410, R73.reuse ;  /* 0x00005410ffc27816 */ /* 0x100fe20000000049 */
[----:B------:R-:W-:Y:S01]  /*17d0*/  FMUL.FTZ R231, R158, R231 ;  /* 0x000000e79ee77220 */ /* 0x000fe20000410000 */
[----:B------:R-:W-:Y:S01]  /*17e0*/  PRMT R193, RZ, 0x7610, R73 ;  /* 0x00007610ffc17816 */ /* 0x000fe20000000049 */
[----:B------:R-:W-:Y:S01]  /*17f0*/  @P0 IMAD.WIDE.U32 R72, R172, R207, c[0x0][0x218] ;  /* 0x00008600ac480625 */ /* 0x000fe200078e00cf */
[----:B------:R-:W-:-:S04]  /*1800*/  PRMT R229, RZ, 0x5410, R96 ;  /* 0x00005410ffe57816 */ /* 0x000fc80000000060 */
[----:B------:R0:W5:Y:S01]  /*1810*/  @P0 LDG.E.128 R48, [R72.64] ;  /* 0x0000000448300981 */ /* 0x000162000c1e1d00 */
[----:B------:R-:W-:Y:S02]  /*1820*/  FADD.FTZ R120, R229, R120 ;  /* 0x00000078e5787221 */ /* 0x000fe40000010000 */
[----:B------:R-:W-:Y:S01]  /*1830*/  FFMA.FTZ R162, R231, R229, R162 ;  /* 0x000000e5e7a27223 */ /* 0x000fe200000100a2 */
[--C-:B------:R-:W-:Y:S01]  /*1840*/  PRMT R228, RZ, 0x5410, R81.reuse ;  /* 0x00005410ffe47816 */ /* 0x100fe20000000051 */
[----:B0-----:R-:W-:Y:S01]  /*1850*/  @P0 IMAD.WIDE.U32 R72, R207, R176, c[0x0][0x218] ;  /* 0x00008600cf480625 */ /* 0x001fe200078e00b0 */
[----:B------:R-:W-:Y:S02]  /*1860*/  PRMT R202, RZ, 0x7610, R81 ;  /* 0x00007610ffca7816 */ /* 0x000fe40000000051 */
[--C-:B------:R-:W-:Y:S02]  /*1870*/  PRMT R200, RZ, 0x5410, R82.reuse ;  /* 0x00005410ffc87816 */ /* 0x100fe40000000052 */
[----:B------:R-:W-:Y:S01]  /*1880*/  PRMT R198, RZ, 0x7610, R82 ;  /* 0x00007610ffc67816 */ /* 0x000fe20000000052 */
[----:B------:R0:W5:Y:S01]  /*1890*/  @P0 LDG.E.128 R56, [R72.64] ;  /* 0x0000000448380981 */ /* 0x000162000c1e1d00 */
[----:B------:R-:W-:-:S02]  /*18a0*/  PRMT R199, RZ, 0x5410, R83 ;  /* 0x00005410ffc77816 */ /* 0x000fc40000000053 */
[----:B------:R-:W-:Y:S02]  /*18b0*/  PRMT R201, RZ, 0x7610, R83 ;  /* 0x00007610ffc97816 */ /* 0x000fe40000000053 */
[--C-:B------:R-:W-:Y:S02]  /*18c0*/  PRMT R224, RZ, 0x5410, R87.reuse ;  /* 0x00005410ffe07816 */ /* 0x100fe40000000057 */
[----:B------:R-:W-:Y:S02]  /*18d0*/  PRMT R226, RZ, 0x7610, R87 ;  /* 0x00007610ffe27816 */ /* 0x000fe40000000057 */
[--C-:B------:R-:W-:Y:S01]  /*18e0*/  PRMT R82, RZ, 0x5410, R84.reuse ;  /* 0x00005410ff527816 */ /* 0x100fe20000000054 */
[----:B0-----:R-:W-:Y:S01]  /*18f0*/  @P0 IMAD.WIDE.U32 R72, R205, R207, c[0x0][0x218] ;  /* 0x00008600cd480625 */ /* 0x001fe200078e00cf */
[----:B------:R-:W-:Y:S02]  /*1900*/  PRMT R83, RZ, 0x7610, R84 ;  /* 0x00007610ff537816 */ /* 0x000fe40000000054 */
[----:B------:R-:W-:-:S02]  /*1910*/  PRMT R87, RZ, 0x5410, R88 ;  /* 0x00005410ff577816 */ /* 0x000fc40000000058 */
[----:B------:R-:W-:Y:S01]  /*1920*/  PRMT R81, RZ, 0x5410, R95 ;  /* 0x00005410ff517816 */ /* 0x000fe2000000005f */
[----:B------:R0:W5:Y:S01]  /*1930*/  @P0 LDG.E.128 R64, [R72.64] ;  /* 0x0000000448400981 */ /* 0x000162000c1e1d00 */
[----:B------:R-:W-:Y:S02]  /*1940*/  PRMT R230, RZ, 0x7610, R80 ;  /* 0x00007610ffe67816 */ /* 0x000fe40000000050 */
[--C-:B------:R-:W-:Y:S02]  /*1950*/  PRMT R84, RZ, 0x5410, R85.reuse ;  /* 0x00005410ff547816 */ /* 0x100fe40000000055 */
[----:B------:R-:W-:Y:S02]  /*1960*/  PRMT R217, RZ, 0x7610, R85 ;  /* 0x00007610ffd97816 */ /* 0x000fe40000000055 */
[--C-:B------:R-:W-:Y:S02]  /*1970*/  PRMT R219, RZ, 0x5410, R86.reuse ;  /* 0x00005410ffdb7816 */ /* 0x100fe40000000056 */
[----:B------:R-:W-:-:S02]  /*1980*/  PRMT R222, RZ, 0x7610, R86 ;  /* 0x00007610ffde7816 */ /* 0x000fc40000000056 */
[----:B------:R-:W-:Y:S02]  /*1990*/  PRMT R88, RZ, 0x7610, R88 ;  /* 0x00007610ff587816 */ /* 0x000fe40000000058 */
[--C-:B------:R-:W-:Y:S02]  /*19a0*/  PRMT R204, RZ, 0x5410, R89.reuse ;  /* 0x00005410ffcc7816 */ /* 0x100fe40000000059 */
[----:B------:R-:W-:Y:S02]  /*19b0*/  PRMT R206, RZ, 0x7610, R89 ;  /* 0x00007610ffce7816 */ /* 0x000fe40000000059 */
[--C-:B------:R-:W-:Y:S02]  /*19c0*/  PRMT R208, RZ, 0x5410, R90.reuse ;  /* 0x00005410ffd07816 */ /* 0x100fe4000000005a */
[----:B------:R-:W-:Y:S02]  /*19d0*/  PRMT R210, RZ, 0x7610, R90 ;  /* 0x00007610ffd27816 */ /* 0x000fe4000000005a */
[----:B------:R-:W-:-:S02]  /*19e0*/  PRMT R237, RZ, 0x7610, R92 ;  /* 0x00007610ffed7816 */ /* 0x000fc4000000005c */
[----:B------:R-:W-:Y:S01]  /*19f0*/  PRMT R95, RZ, 0x7610, R95 ;  /* 0x00007610ff5f7816 */ /* 0x000fe2000000005f */
        /* <DEDUP_REMOVED lines=36> */
[C---:B0-----:R-:W-:Y:S02]  /*1c40*/  FADD.FTZ R73, -R79.reuse, R81 ;  /* 0x000000514f497221 */ /* 0x041fe40000010100 */
[----:B------:R-:W-:Y:S01]  /*1c50*/  FADD.FTZ R72, -R79, R95 ;  /* 0x0000005f4f487221 */ /* 0x000fe20000010100 */
[----:B------:R-:W3:Y:S04]  /*1c60*/  LDL R81, [R1+0x104] ;  /* 0x0001040001517983 */ /* 0x000ee80000100800 */
[----:B------:R-:W4:Y:S01]  /*1c70*/  LDL R79, [R1+0x108] ;  /* 0x00010800014f7983 */ /* 0x000f220000100800 */
[--C-:B------:R-:W-:Y:S02]  /*1c80*/  PRMT R225, RZ, 0x5410, R103.reuse ;  /* 0x00005410ffe17816 */ /* 0x100fe40000000067 */
[----:B------:R-:W-:-:S02]  /*1c90*/  PRMT R227, RZ, 0x7610, R103 ;  /* 0x00007610ffe37816 */ /* 0x000fc40000000067 */
[--C-:B------:R-:W-:Y:S02]  /*1ca0*/  PRMT R205, RZ, 0x5410, R105.reuse ;  /* 0x00005410ffcd7816 */ /* 0x100fe40000000069 */
[----:B------:R-:W-:Y:S02]  /*1cb0*/  PRMT R207, RZ, 0x7610, R105 ;  /* 0x00007610ffcf7816 */ /* 0x000fe40000000069 */
[--C-:B------:R-:W-:Y:S02]  /*1cc0*/  PRMT R103, RZ, 0x5410, R110.reuse ;  /* 0x00005410ff677816 */ /* 0x100fe4000000006e */
[----:B------:R-:W-:Y:S02]  /*1cd0*/  PRMT R105, RZ, 0x7610, R110 ;  /* 0x00007610ff697816 */ /* 0x000fe4000000006e */
[----:B------:R-:W3:Y:S01]  /*1ce0*/  LDL R110, [R1+0xe0] ;  /* 0x0000e000016e7983 */ /* 0x000ee20000100800 */
[--C-:B------:R-:W-:Y:S02]  /*1cf0*/  PRMT R201, RZ, 0x5410, R97.reuse ;  /* 0x00005410ffc97816 */ /* 0x100fe40000000061 */
[----:B------:R-:W-:-:S02]  /*1d00*/  PRMT R199, RZ, 0x7610, R97 ;  /* 0x00007610ffc77816 */ /* 0x000fc40000000061 */
[--C-:B------:R-:W-:Y:S02]  /*1d10*/  PRMT R95, RZ, 0x5410, R108.reuse ;  /* 0x00005410ff5f7816 */ /* 0x100fe4000000006c */
[----:B------:R-:W-:Y:S02]  /*1d20*/  PRMT R97, RZ, 0x7610, R108 ;  /* 0x00007610ff617816 */ /* 0x000fe4000000006c */
[----:B------:R-:W3:Y:S01]  /*1d30*/  LDL R108, [R1+0xdc] ;  /* 0x0000dc00016c7983 */ /* 0x000ee20000100800 */
[----:B--2---:R-:W-:-:S03]  /*1d40*/  FMUL.FTZ R229, R104, R229 ;  /* 0x000000e568e57220 */ /* 0x004fc60000410000 */
[----:B------:R-:W2:Y:S01]  /*1d50*/  LDL R104, [R1+0xd8] ;  /* 0x0000d80001687983 */ /* 0x000ea20000100800 */
[--C-:B------:R-:W-:Y:S02]  /*1d60*/  PRMT R197, RZ, 0x5410, R98.reuse ;  /* 0x00005410ffc57816 */ /* 0x100fe40000000062 */
[----:B------:R-:W-:Y:S02]  /*1d70*/  PRMT R87, RZ, 0x7610, R98 ;  /* 0x00007610ff577816 */ /* 0x000fe40000000062 */
[----:B------:R-:W2:Y:S01]  /*1d80*/  LDL R98, [R1+0x10c] ;  /* 0x00010c0001627983 */ /* 0x000ea20000100800 */
[----:B------:R-:W-:Y:S02]  /*1d90*/  FMUL.FTZ R198, R158, R198 ;  /* 0x000000c69ec67220 */ /* 0x000fe40000410000 */
[----:B------:R-:W-:Y:S02]  /*1da0*/  FADD.FTZ R117, R87, R117 ;  /* 0x0000007557757221 */ /* 0x000fe40000010000 */
[----:B------:R-:W-:-:S02]  /*1db0*/  FFMA.FTZ R157, R198, R87, R157 ;  /* 0x00000057c69d7223 */ /* 0x000fc4000001009d */
[----:B------:R-:W-:Y:S02]  /*1dc0*/  FMUL.FTZ R234, R158, R234 ;  /* 0x000000ea9eea7220 */ /* 0x000fe40000410000 */
[----:B------:R-:W-:Y:S02]  /*1dd0*/  FADD.FTZ R129, R232, R129 ;  /* 0x00000081e8817221 */ /* 0x000fe40000010000 */
[----:B------:R-:W-:Y:S01]  /*1de0*/  FFMA.FTZ R171, R234, R232, R171 ;  /* 0x000000e8eaab7223 */ /* 0x000fe200000100ab */
[----:B------:R-:W-:Y:S01]  /*1df0*/  PRMT R196, RZ, 0x5410, R78 ;  /* 0x00005410ffc47816 */ /* 0x000fe2000000004e */
[C---:B------:R-:W-:Y:S02]  /*1e00*/  FMUL.FTZ R194, R158.reuse, R194 ;  /* 0x000000c29ec27220 */ /* 0x040fe40000410000 */
[----:B------:R-:W-:Y:S02]  /*1e10*/  FMUL.FTZ R202, R158, R202 ;  /* 0x000000ca9eca7220 */ /* 0x000fe40000410000 */
[----:B------:R-:W-:-:S02]  /*1e20*/  FADD.FTZ R126, R192, R126 ;  /* 0x0000007ec07e7221 */ /* 0x000fc40000010000 */
[----:B------:R-:W-:Y:S02]  /*1e30*/  FFMA.FTZ R168, R194, R192, R168 ;  /* 0x000000c0c2a87223 */ /* 0x000fe400000100a8 */
[----:B------:R-:W-:Y:S02]  /*1e40*/  FADD.FTZ R119, R199, R119 ;  /* 0x00000077c7777221 */ /* 0x000fe40000010000 */
[----:B------:R-:W-:Y:S02]  /*1e50*/  FFMA.FTZ R161, R202, R199, R161 ;  /* 0x000000c7caa17223 */ /* 0x000fe400000100a1 */
[----:B------:R-:W-:Y:S02]  /*1e60*/  FMUL.FTZ R200, R158, R200 ;  /* 0x000000c89ec87220 */ /* 0x000fe40000410000 */
[----:B------:R-:W-:Y:S02]  /*1e70*/  FADD.FTZ R116, R197, R116 ;  /* 0x00000074c5747221 */ /* 0x000fe40000010000 */
[----:B------:R-:W-:-:S02]  /*1e80*/  FFMA.FTZ R156, R200, R197, R156 ;  /* 0x000000c5c89c7223 */ /* 0x000fc4000001009c */
[----:B----4-:R-:W-:Y:S02]  /*1e90*/  FMUL.FTZ R232, R79, R232 ;  /* 0x000000e84fe87220 */ /* 0x010fe40000410000 */
[----:B------:R-:W4:Y:S01]  /*1ea0*/  LDL R79, [R1+0xf8] ;  /* 0x0000f800014f7983 */ /* 0x000f220000100800 */
[----:B---3--:R-:W-:Y:S02]  /*1eb0*/  FMUL.FTZ R192, R81, R192 ;  /* 0x000000c051c07220 */ /* 0x008fe40000410000 */
[----:B------:R-:W-:Y:S02]  /*1ec0*/  FMUL.FTZ R81, R216, R196 ;  /* 0x000000c4d8517220 */ /* 0x000fe40000410000 */
[----:B------:R-:W3:Y:S01]  /*1ed0*/  LDL R216, [R1+0xf0] ;  /* 0x0000f00001d87983 */ /* 0x000ee20000100800 */
[----:B------:R-:W-:-:S03]  /*1ee0*/  FMUL.FTZ R199, R110, R199 ;  /* 0x000000c76ec77220 */ /* 0x000fc60000410000 */
[----:B------:R-:W3:Y:S01]  /*1ef0*/  LDL R110, [R1+0xc8] ;  /* 0x0000c800016e7983 */ /* 0x000ee20000100800 */
[----:B------:R-:W-:-:S03]  /*1f00*/  FMUL.FTZ R197, R108, R197 ;  /* 0x000000c56cc57220 */ /* 0x000fc60000410000 */
[----:B------:R-:W3:Y:S01]  /*1f10*/  LDL R108, [R1+0xc4] ;  /* 0x0000c400016c7983 */ /* 0x000ee20000100800 */
[----:B--2---:R-:W-:-:S03]  /*1f20*/  FMUL.FTZ R87, R104, R87 ;  /* 0x0000005768577220 */ /* 0x004fc60000410000 */
[----:B------:R-:W2:Y:S01]  /*1f30*/  LDL R104, [R1+0xc0] ;  /* 0x0000c00001687983 */ /* 0x000ea20000100800 */
[----:B------:R-:W-:Y:S02]  /*1f40*/  FMUL.FTZ R195, R158, R195 ;  /* 0x000000c39ec37220 */ /* 0x000fe40000410000 */
[----:B------:R-:W-:Y:S02]  /*1f50*/  FADD.FTZ R128, R233, R128 ;  /* 0x00000080e9807221 */ /* 0x000fe40000010000 */
[-C--:B------:R-:W-:Y:S02]  /*1f60*/  FFMA.FTZ R170, R195, R233.reuse, R170 ;  /* 0x000000e9c3aa7223 */ /* 0x080fe400000100aa */
[----:B------:R-:W-:Y:S02]  /*1f70*/  FMUL.FTZ R233, R98, R233 ;  /* 0x000000e962e97220 */ /* 0x000fe40000410000 */
[----:B------:R-:W3:Y:S01]  /*1f80*/  LDL R98, [R1+0xe8] ;  /* 0x0000e80001627983 */ /* 0x000ee20000100800 */
[----:B------:R-:W-:Y:S01]  /*1f90*/  PRMT R220, RZ, 0x7610, R101 ;  /* 0x00007610ffdc7816 */ /* 0x000fe20000000065 */
[----:B------:R-:W-:-:S04]  /*1fa0*/  FMUL.FTZ R217, R158, R217 ;  /* 0x000000d99ed97220 */ /* 0x000fc80000410000 */
[----:B------:R-:W-:Y:S02]  /*1fb0*/  FADD.FTZ R47, R220, R47 ;  /* 0x0000002fdc2f7221 */ /* 0x000fe40000010000 */
[----:B------:R-:W-:Y:S01]  /*1fc0*/  FFMA.FTZ R151, R217, R220, R151 ;  /* 0x000000dcd9977223 */ /* 0x000fe20000010097 */
[----:B------:R-:W-:Y:S01]  /*1fd0*/  PRMT R78, RZ, 0x7610, R78 ;  /* 0x00007610ff4e7816 */ /* 0x000fe2000000004e */
[----:B------:R-:W-:Y:S01]  /*1fe0*/  FMUL.FTZ R189, R158, R189 ;  /* 0x000000bd9ebd7220 */ /* 0x000fe20000410000 */
[----:B------:R-:W-:-:S03]  /*1ff0*/  PRMT R88, RZ, 0x5410, R100 ;  /* 0x00005410ff587816 */ /* 0x000fc60000000064 */
[----:B------:R-:W-:Y:S02]  /*2000*/  FADD.FTZ R125, R78, R125 ;  /* 0x0000007d4e7d7221 */ /* 0x000fe40000010000 */
[----:B------:R-:W-:Y:S01]  /*2010*/  FFMA.FTZ R167, R189, R78, R167 ;  /* 0x0000004ebda77223 */ /* 0x000fe200000100a7 */
[----:B------:R-:W-:Y:S01]  /*2020*/  PRMT R100, RZ, 0x7610, R100 ;  /* 0x00007610ff647816 */ /* 0x000fe20000000064 */
[----:B------:R-:W-:Y:S02]  /*2030*/  FMUL.FTZ R83, R158, R83 ;  /* 0x000000539e537220 */ /* 0x000fe40000410000 */
[----:B------:R-:W-:Y:S02]  /*2040*/  FADD.FTZ R123, R76, R123 ;  /* 0x0000007b4c7b7221 */ /* 0x000fe40000010000 */
[----:B------:R-:W-:Y:S02]  /*2050*/  FADD.FTZ R113, R100, R113 ;  /* 0x0000007164717221 */ /* 0x000fe40000010000 */
[----:B------:R-:W-:-:S02]  /*2060*/  FFMA.FTZ R153, R83, R100, R153 ;  /* 0x0000006453997223 */ /* 0x000fc40000010099 */
        /* <DEDUP_REMOVED lines=8> */
[----:B------:R-:W-:Y:S02]  /*20f0*/  FFMA.FTZ R150, R89, R218, R150 ;  /* 0x000000da59967223 */ /* 0x000fe40000010096 */
[----:B----4-:R-:W-:Y:S02]  /*2100*/  FMUL.FTZ R79, R79, R78 ;  /* 0x0000004e4f4f7220 */ /* 0x010fe40000410000 */
[----:B------:R-:W-:Y:S02]  /*2110*/  FMUL.FTZ R78, R158, R211 ;  /* 0x000000d39e4e7220 */ /* 0x000fe40000410000 */
[----:B--2---:R-:W-:Y:S01]  /*2120*/  FMUL.FTZ R220, R104, R220 ;  /* 0x000000dc68dc7220 */ /* 0x004fe20000410000 */
[----:B------:R-:W-:Y:S01]  /*2130*/  PRMT R203, RZ, 0x7610, R96 ;  /* 0x00007610ffcb7816 */ /* 0x000fe20000000060 */
[----:B------:R-:W2:Y:S01]  /*2140*/  LDL R104, [R1+0xb0] ;  /* 0x0000b00001687983 */ /* 0x000ea20000100800 */
[----:B------:R-:W-:-:S02]  /*2150*/  FFMA.FTZ R165, R78, R76, R165 ;  /* 0x0000004c4ea57223 */ /* 0x000fc400000100a5 */
[----:B---3--:R-:W-:Y:S02]  /*2160*/  FMUL.FTZ R76, R216, R76 ;  /* 0x0000004cd84c7220 */ /* 0x008fe40000410000 */
[----:B------:R-:W-:Y:S01]  /*2170*/  FMUL.FTZ R230, R158, R230 ;  /* 0x000000e69ee67220 */ /* 0x000fe20000410000 */
[----:B------:R-:W-:Y:S01]  /*2180*/  PRMT R84, RZ, 0x7610, R99 ;  /* 0x00007610ff547816 */ /* 0x000fe20000000063 */
[----:B------:R-:W-:Y:S01]  /*2190*/  FMUL.FTZ R216, R110, R100 ;  /* 0x000000646ed87220 */ /* 0x000fe20000410000 */
[----:B------:R-:W-:Y:S01]  /*21a0*/  PRMT R213, RZ, 0x5410, R107 ;  /* 0x00005410ffd57816 */ /* 0x000fe2000000006b */
[----:B------:R-:W3:Y:S04]  /*21b0*/  LDL R100, [R1+0xac] ;  /* 0x0000ac0001647983 */ /* 0x000ee80000100800 */
[----:B------:R-:W4:Y:S01]  /*21c0*/  LDL R110, [R1+0xb8] ;  /* 0x0000b800016e7983 */ /* 0x000f220000100800 */
[----:B------:R-:W-:-:S03]  /*21d0*/  FMUL.FTZ R218, R108, R218 ;  /* 0x000000da6cda7220 */ /* 0x000fc60000410000 */
[----:B------:R-:W4:Y:S01]  /*21e0*/  LDL R108, [R1+0xb4] ;  /* 0x0000b400016c7983 */ /* 0x000f220000100800 */
[----:B------:R-:W-:Y:S02]  /*21f0*/  FADD.FTZ R121, R203, R121 ;  /* 0x00000079cb797221 */ /* 0x000fe40000010000 */
[-C--:B------:R-:W-:Y:S01]  /*2200*/  FFMA.FTZ R163, R230, R203.reuse, R163 ;  /* 0x000000cbe6a37223 */ /* 0x080fe200000100a3 */
[----:B------:R-:W-:Y:S01]  /*2210*/  PRMT R215, RZ, 0x7610, R107 ;  /* 0x00007610ffd77816 */ /* 0x000fe2000000006b */
[----:B------:R-:W-:Y:S01]  /*2220*/  FMUL.FTZ R203, R98, R203 ;  /* 0x000000cb62cb7220 */ /* 0x000fe20000410000 */
[----:B------:R-:W-:Y:S01]  /*2230*/  PRMT R101, RZ, 0x7610, R109 ;  /* 0x00007610ff657816 */ /* 0x000fe2000000006d */
[----:B------:R-:W4:Y:S01]  /*2240*/  LDL R98, [R1+0xd4] ;  /* 0x0000d40001627983 */ /* 0x000f220000100800 */
[----:B------:R-:W-:Y:S02]  /*2250*/  PRMT R96, RZ, 0x5410, R99 ;  /* 0x00005410ff607816 */ /* 0x000fe40000000063 */
[----:B------:R-:W-:Y:S01]  /*2260*/  PRMT R99, RZ, 0x5410, R109 ;  /* 0x00005410ff637816 */ /* 0x000fe2000000006d */
[C---:B------:R-:W-:Y:S01]  /*2270*/  FMUL.FTZ R226, R158.reuse, R226 ;  /* 0x000000e29ee27220 */ /* 0x040fe20000410000 */
[----:B------:R-:W-:Y:S01]  /*2280*/  PRMT R107, RZ, 0x5410, R111 ;  /* 0x00005410ff6b7816 */ /* 0x000fe2000000006f */
[----:B------:R-:W-:Y:S01]  /*2290*/  FADD.FTZ R43, R227, R43 ;  /* 0x0000002be32b7221 */ /* 0x000fe20000010000 */
[----:B------:R-:W-:Y:S01]  /*22a0*/  PRMT R109, RZ, 0x7610, R111 ;  /* 0x00007610ff6d7816 */ /* 0x000fe2000000006f */
[----:B------:R-:W-:Y:S01]  /*22b0*/  FMUL.FTZ R90, R158, R90 ;  /* 0x0000005a9e5a7220 */ /* 0x000fe20000410000 */
[----:B------:R-:W4:Y:S01]  /*22c0*/  LDL R111, [R1+0xe4] ;  /* 0x0000e400016f7983 */ /* 0x000f220000100800 */
[----:B------:R-:W-:-:S02]  /*22d0*/  FFMA.FTZ R147, R226, R227, R147 ;  /* 0x000000e3e2937223 */ /* 0x000fc40000010093 */
[----:B------:R-:W-:Y:S01]  /*22e0*/  FADD.FTZ R40, R91, R40 ;  /* 0x000000285b287221 */ /* 0x000fe20000010000 */
[----:B------:R-:W-:Y:S01]  /*22f0*/  PRMT R221, RZ, 0x5410, R102 ;  /* 0x00005410ffdd7816 */ /* 0x000fe20000000066 */
[----:B------:R-:W-:Y:S01]  /*2300*/  FFMA.FTZ R144, R90, R91, R144 ;  /* 0x0000005b5a907223 */ /* 0x000fe20000010090 */
[----:B------:R-:W-:Y:S01]  /*2310*/  PRMT R102, RZ, 0x7610, R102 ;  /* 0x00007610ff667816 */ /* 0x000fe20000000066 */
[C---:B------:R-:W-:Y:S01]  /*2320*/  FMUL.FTZ R80, R158.reuse, R80 ;  /* 0x000000509e507220 */ /* 0x040fe20000410000 */
[----:B------:R-:W4:Y:S01]  /*2330*/  LDL R211, [R1+0xd0] ;  /* 0x0000d00001d37983 */ /* 0x000f220000100800 */
[----:B------:R-:W-:Y:S02]  /*2340*/  FMUL.FTZ R222, R158, R222 ;  /* 0x000000de9ede7220 */ /* 0x000fe40000410000 */
[----:B------:R-:W-:Y:S02]  /*2350*/  FADD.FTZ R122, R77, R122 ;  /* 0x0000007a4d7a7221 */ /* 0x000fe40000010000 */
[----:B------:R-:W-:-:S02]  /*2360*/  FFMA.FTZ R164, R80, R77, R164 ;  /* 0x0000004d50a47223 */ /* 0x000fc400000100a4 */
[----:B------:R-:W-:Y:S02]  /*2370*/  FMUL.FTZ R77, R223, R77 ;  /* 0x0000004ddf4d7220 */ /* 0x000fe40000410000 */
[----:B------:R-:W-:Y:S02]  /*2380*/  FADD.FTZ R45, R102, R45 ;  /* 0x0000002d662d7221 */ /* 0x000fe40000010000 */
[----:B------:R-:W-:Y:S02]  /*2390*/  FFMA.FTZ R149, R222, R102, R149 ;  /* 0x00000066de957223 */ /* 0x000fe40000010095 */
[----:B------:R-:W-:Y:S02]  /*23a0*/  FMUL.FTZ R224, R158, R224 ;  /* 0x000000e09ee07220 */ /* 0x000fe40000410000 */
[----:B------:R-:W-:Y:S02]  /*23b0*/  FADD.FTZ R42, R225, R42 ;  /* 0x0000002ae12a7221 */ /* 0x000fe40000010000 */
[----:B------:R-:W-:-:S02]  /*23c0*/  FFMA.FTZ R146, R224, R225, R146 ;  /* 0x000000e1e0927223 */ /* 0x000fc40000010092 */
[----:B------:R-:W-:Y:S02]  /*23d0*/  FMUL.FTZ R191, R158, R191 ;  /* 0x000000bf9ebf7220 */ /* 0x000fe40000410000 */
[----:B------:R-:W-:Y:S02]  /*23e0*/  FADD.FTZ R124, R196, R124 ;  /* 0x0000007cc47c7221 */ /* 0x000fe40000010000 */
[----:B------:R-:W-:Y:S02]  /*23f0*/  FFMA.FTZ R166, R191, R196, R166 ;  /* 0x000000c4bfa67223 */ /* 0x000fe400000100a6 */
[----:B------:R-:W-:Y:S02]  /*2400*/  FMUL.FTZ R196, R158, R85 ;  /* 0x000000559ec47220 */ /* 0x000fe40000410000 */
[----:B--2---:R-:W-:Y:S02]  /*2410*/  FMUL.FTZ R227, R104, R227 ;  /* 0x000000e368e37220 */ /* 0x004fe40000410000 */
[----:B------:R-:W2:Y:S01]  /*2420*/  LDL R104, [R1+0xa0] ;  /* 0x0000a00001687983 */ /* 0x000ea20000100800 */
[----:B---3--:R-:W-:-:S03]  /*2430*/  FMUL.FTZ R91, R100, R91 ;  /* 0x0000005b645b7220 */ /* 0x008fc60000410000 */
[----:B------:R-:W3:Y:S01]  /*2440*/  LDL R100, [R1+0x9c] ;  /* 0x00009c0001647983 */ /* 0x000ee20000100800 */
[----:B----4-:R-:W-:-:S03]  /*2450*/  FMUL.FTZ R223, R110, R102 ;  /* 0x000000666edf7220 */ /* 0x010fc60000410000 */
[----:B------:R-:W4:Y:S01]  /*2460*/  LDL R102, [R1+0x98] ;  /* 0x0000980001667983 */ /* 0x000f220000100800 */
[----:B------:R-:W-:-:S03]  /*2470*/  FMUL.FTZ R225, R108, R225 ;  /* 0x000000e16ce17220 */ /* 0x000fc60000410000 */
[----:B------:R-:W4:Y:S01]  /*2480*/  LDL R108, [R1+0xa4] ;  /* 0x0000a400016c7983 */ /* 0x000f220000100800 */
[----:B------:R-:W-:Y:S02]  /*2490*/  FMUL.FTZ R228, R158, R228 ;  /* 0x000000e49ee47220 */ /* 0x000fe40000410000 */
[----:B------:R-:W-:Y:S01]  /*24a0*/  FADD.FTZ R118, R201, R118 ;  /* 0x00000076c9767221 */ /* 0x000fe20000010000 */
[----:B------:R-:W-:Y:S01]  /*24b0*/  PRMT R209, RZ, 0x5410, R106 ;  /* 0x00005410ffd17816 */ /* 0x000fe2000000006a */
[----:B------:R-:W-:Y:S01]  /*24c0*/  FMUL.FTZ R85, R98, R96 ;  /* 0x0000006062557220 */ /* 0x000fe20000410000 */
[----:B------:R-:W4:Y:S04]  /*24d0*/  LDL R110, [R1+0xa8] ;  /* 0x0000a800016e7983 */ /* 0x000f280000100800 */
[----:B------:R-:W4:Y:S01]  /*24e0*/  LDL R98, [R1+0xbc] ;  /* 0x0000bc0001627983 */ /* 0x000f220000100800 */
[----:B------:R-:W-:-:S02]  /*24f0*/  FFMA.FTZ R160, R228, R201, R160 ;  /* 0x000000c9e4a07223 */ /* 0x000fc400000100a0 */
[----:B------:R-:W-:Y:S02]  /*2500*/  FMUL.FTZ R201, R111, R201 ;  /* 0x000000c96fc97220 */ /* 0x000fe40000410000 */
[----:B------:R-:W4:Y:S01]  /*2510*/  LDL R111, [R1+0xcc] ;  /* 0x0000cc00016f7983 */ /* 0x000f220000100800 */
[----:B------:R-:W-:Y:S02]  /*2520*/  FMUL.FTZ R206, R158, R206 ;  /* 0x000000ce9ece7220 */ /* 0x000fe40000410000 */
[----:B------:R-:W-:Y:S02]  /*2530*/  FADD.FTZ R39, R207, R39 ;  /* 0x00000027cf277221 */ /* 0x000fe40000010000 */
[----:B------:R-:W-:Y:S02]  /*2540*/  FFMA.FTZ R143, R206, R207, R143 ;  /* 0x000000cfce8f7223 */ /* 0x000fe4000001008f */
[----:B------:R-:W-:Y:S02]  /*2550*/  FMUL.FTZ R208, R158, R208 ;  /* 0x000000d09ed07220 */ /* 0x000fe40000410000 */
[----:B------:R-:W-:-:S02]  /*2560*/  FADD.FTZ R36, R209, R36 ;  /* 0x00000024d1247221 */ /* 0x000fc40000010000 */
[----:B------:R-:W-:Y:S01]  /*2570*/  FFMA.FTZ R140, R208, R209, R140 ;  /* 0x000000d1d08c7223 */ /* 0x000fe2000001008c */
[----:B------:R-:W-:Y:S01]  /*2580*/  PRMT R106, RZ, 0x7610, R106 ;  /* 0x00007610ff6a7816 */ /* 0x000fe2000000006a */
[----:B------:R-:W-:Y:S02]  /*2590*/  FMUL.FTZ R86, R158, R86 ;  /* 0x000000569e567220 */ /* 0x000fe40000410000 */
[----:B------:R-:W-:Y:S02]  /*25a0*/  FADD.FTZ R115, R84, R115 ;  /* 0x0000007354737221 */ /* 0x000fe40000010000 */
[-C--:B------:R-:W-:Y:S02]  /*25b0*/  FFMA.FTZ R155, R86, R84.reuse, R155 ;  /* 0x00000054569b7223 */ /* 0x080fe4000001009b */
[----:B------:R-:W-:Y:S02]  /*25c0*/  FMUL.FTZ R84, R211, R84 ;  /* 0x00000054d3547220 */ /* 0x000fe40000410000 */
[----:B------:R-:W-:-:S02]  /*25d0*/  FMUL.FTZ R204, R158, R204 ;  /* 0x000000cc9ecc7220 */ /* 0x000fc40000410000 */
[----:B------:R-:W-:Y:S02]  /*25e0*/  FADD.FTZ R38, R205, R38 ;  /* 0x00000026cd267221 */ /* 0x000fe40000010000 */
[----:B------:R-:W-:Y:S02]  /*25f0*/  FFMA.FTZ R142, R204, R205, R142 ;  /* 0x000000cdcc8e7223 */ /* 0x000fe4000001008e */
[----:B------:R-:W-:Y:S02]  /*2600*/  FMUL.FTZ R219, R158, R219 ;  /* 0x000000db9edb7220 */ /* 0x000fe40000410000 */
[----:B------:R-:W-:Y:S02]  /*2610*/  FADD.FTZ R44, R221, R44 ;  /* 0x0000002cdd2c7221 */ /* 0x000fe40000010000 */
[----:B------:R-:W-:Y:S02]  /*2620*/  FFMA.FTZ R148, R219, R221, R148 ;  /* 0x000000dddb947223 */ /* 0x000fe40000010094 */
[----:B------:R-:W-:-:S02]  /*2630*/  FADD.FTZ R114, R96, R114 ;  /* 0x0000007260727221 */ /* 0x000fc40000010000 */
[----:B------:R-:W-:Y:S02]  /*2640*/  FFMA.FTZ R154, R196, R96, R154 ;  /* 0x00000060c49a7223 */ /* 0x000fe4000001009a */
[----:B------:R-:W-:Y:S02]  /*2650*/  FFMA.FTZ R96, R195, R233, RZ ;  /* 0x000000e9c3607223 */ /* 0x000fe400000100ff */
        /* <DEDUP_REMOVED lines=8> */
[----:B------:R-:W-:Y:S02]  /*26e0*/  FFMA.FTZ R96, R234, R232, R96 ;  /* 0x000000e8ea607223 */ /* 0x000fe40000010060 */
[----:B------:R-:W-:Y:S02]  /*26f0*/  FMUL.FTZ R221, R98, R221 ;  /* 0x000000dd62dd7220 */ /* 0x000fe40000410000 */
[----:B------:R-:W-:-:S04]  /*2700*/  FADD.FTZ R98, RZ, R233 ;  /* 0x000000e9ff627221 */ /* 0x000fc80000010000 */
        /* <DEDUP_REMOVED lines=25> */
[----:B------:R-:W-:Y:S02]  /*28a0*/  FMUL.FTZ R82, R158, R82 ;  /* 0x000000529e527220 */ /* 0x000fe40000410000 */
[----:B------:R-:W-:Y:S02]  /*28b0*/  FADD.FTZ R98, R98, R85 ;  /* 0x0000005562627221 */ /* 0x000fe40000010000 */
[----:B------:R-:W-:Y:S02]  /*28c0*/  FFMA.FTZ R96, R196, R85, R96 ;  /* 0x00000055c4607223 */ /* 0x000fe40000010060 */
[----:B------:R-:W-:Y:S02]  /*28d0*/  FADD.FTZ R112, R88, R112 ;  /* 0x0000007058707221 */ /* 0x000fe40000010000 */
[----:B------:R-:W-:-:S02]  /*28e0*/  FFMA.FTZ R152, R82, R88, R152 ;  /* 0x0000005852987223 */ /* 0x000fc40000010098 */
[----:B------:R-:W-:Y:S02]  /*28f0*/  FMUL.FTZ R88, R111, R88 ;  /* 0x000000586f587220 */ /* 0x000fe40000410000 */
[----:B------:R-:W-:Y:S01]  /*2900*/  FADD.FTZ R98, R98, R84 ;  /* 0x0000005462627221 */ /* 0x000fe20000010000 */
[----:B------:R-:W4:Y:S01]  /*2910*/  LDL R111, [R1+0x78] ;  /* 0x00007800016f7983 */ /* 0x000f220000100800 */
[----:B------:R-:W-:Y:S02]  /*2920*/  FFMA.FTZ R96, R86, R84, R96 ;  /* 0x0000005456607223 */ /* 0x000fe40000010060 */
[----:B------:R-:W-:Y:S02]  /*2930*/  FADD.FTZ R98, R98, R88 ;  /* 0x0000005862627221 */ /* 0x000fe40000010000 */
[----:B------:R-:W-:Y:S02]  /*2940*/  FFMA.FTZ R96, R82, R88, R96 ;  /* 0x0000005852607223 */ /* 0x000fe40000010060 */
        /* <DEDUP_REMOVED lines=9> */
[----:B------:R-:W-:Y:S02]  /*29e0*/  FMUL.FTZ R210, R158, R210 ;  /* 0x000000d29ed27220 */ /* 0x000fe40000410000 */
[----:B------:R-:W-:Y:S02]  /*29f0*/  FADD.FTZ R98, R98, R221 ;  /* 0x000000dd62627221 */ /* 0x000fe40000010000 */
[----:B------:R-:W-:Y:S02]  /*2a00*/  FFMA.FTZ R96, R219, R221, R96 ;  /* 0x000000dddb607223 */ /* 0x000fe40000010060 */
[----:B------:R-:W-:-:S02]  /*2a10*/  FADD.FTZ R37, R106, R37 ;  /* 0x000000256a257221 */ /* 0x000fc40000010000 */
[----:B------:R-:W-:Y:S02]  /*2a20*/  FFMA.FTZ R141, R210, R106, R141 ;  /* 0x0000006ad28d7223 */ /* 0x000fe4000001008d */
[----:B------:R-:W-:Y:S01]  /*2a30*/  FADD.FTZ R98, R98, R223 ;  /* 0x000000df62627221 */ /* 0x000fe20000010000 */
[----:B------:R-:W4:Y:S01]  /*2a40*/  LDL R106, [R1+0x80] ;  /* 0x00008000016a7983 */ /* 0x000f220000100800 */
[----:B------:R-:W-:Y:S02]  /*2a50*/  FFMA.FTZ R96, R222, R223, R96 ;  /* 0x000000dfde607223 */ /* 0x000fe40000010060 */
        /* <DEDUP_REMOVED lines=10> */
[----:B------:R-:W-:Y:S02]  /*2b00*/  FMUL.FTZ R93, R110, R93 ;  /* 0x0000005d6e5d7220 */ /* 0x000fe40000410000 */
[----:B------:R-:W-:Y:S01]  /*2b10*/  FADD.FTZ R98, R98, R91 ;  /* 0x0000005b62627221 */ /* 0x000fe20000010000 */
[----:B------:R-:W4:Y:S01]  /*2b20*/  LDL R110, [R1+0x70] ;  /* 0x00007000016e7983 */ /* 0x000f220000100800 */
[----:B------:R-:W-:Y:S02]  /*2b30*/  FADD.FTZ R33, R97, R33 ;  /* 0x0000002161217221 */ /* 0x000fe40000010000 */
[----:B------:R-:W-:Y:S02]  /*2b40*/  FADD.FTZ R98, R98, R93 ;  /* 0x0000005d62627221 */ /* 0x000fe40000010000 */
[----:B------:R-:W-:-:S02]  /*2b50*/  FMUL.FTZ R214, R158, R214 ;  /* 0x000000d69ed67220 */ /* 0x000fc40000410000 */
[----:B------:R-:W-:Y:S02]  /*2b60*/  FADD.FTZ R35, R215, R35 ;  /* 0x00000023d7237221 */ /* 0x000fe40000010000 */
[----:B------:R-:W-:Y:S02]  /*2b70*/  FFMA.FTZ R139, R214, R215, R139 ;  /* 0x000000d7d68b7223 */ /* 0x000fe4000001008b */
[----:B--2---:R-:W-:Y:S02]  /*2b80*/  FMUL.FTZ R213, R104, R213 ;  /* 0x000000d568d57220 */ /* 0x004fe40000410000 */
[----:B------:R-:W2:Y:S01]  /*2b90*/  LDL R104, [R1+0x84] ;  /* 0x0000840001687983 */ /* 0x000ea20000100800 */
[----:B---3--:R-:W-:Y:S02]  /*2ba0*/  FMUL.FTZ R95, R100, R95 ;  /* 0x0000005f645f7220 */ /* 0x008fe40000410000 */
[----:B------:R-:W-:Y:S02]  /*2bb0*/  FFMA.FTZ R100, R90, R91, R96 ;  /* 0x0000005b5a647223 */ /* 0x000fe40000010060 */
[----:B------:R-:W-:-:S04]  /*2bc0*/  FMUL.FTZ R96, R158, R237 ;  /* 0x000000ed9e607220 */ /* 0x000fc80000410000 */
[-C--:B------:R-:W-:Y:S02]  /*2bd0*/  FFMA.FTZ R137, R96, R97.reuse, R137 ;  /* 0x0000006160897223 */ /* 0x080fe40000010089 */
[----:B----4-:R-:W-:Y:S02]  /*2be0*/  FMUL.FTZ R97, R102, R97 ;  /* 0x0000006166617220 */ /* 0x010fe40000410000 */
[----:B------:R-:W-:Y:S02]  /*2bf0*/  FADD.FTZ R102, R98, R205 ;  /* 0x000000cd62667221 */ /* 0x000fe40000010000 */
[----:B------:R-:W-:Y:S02]  /*2c00*/  FMUL.FTZ R98, R158, R236 ;  /* 0x000000ec9e627220 */ /* 0x000fe40000410000 */
[----:B------:R-:W3:Y:S01]  /*2c10*/  LDL R236, [R1+0x7c] ;  /* 0x00007c0001ec7983 */ /* 0x000ee20000100800 */
[----:B------:R-:W-:-:S03]  /*2c20*/  FMUL.FTZ R215, R108, R215 ;  /* 0x000000d76cd77220 */ /* 0x000fc60000410000 */
[----:B------:R-:W4:Y:S01]  /*2c30*/  LDL R108, [R1+0x74] ;  /* 0x00007400016c7983 */ /* 0x000f220000100800 */
[----:B------:R-:W-:-:S04]  /*2c40*/  FFMA.FTZ R100, R92, R93, R100 ;  /* 0x0000005d5c647223 */ /* 0x000fc80000010064 */
[----:B------:R-:W-:Y:S02]  /*2c50*/  FFMA.FTZ R100, R204, R205, R100 ;  /* 0x000000cdcc647223 */ /* 0x000fe40000010064 */
[----:B------:R-:W-:Y:S02]  /*2c60*/  FADD.FTZ R102, R102, R207 ;  /* 0x000000cf66667221 */ /* 0x000fe40000010000 */
[----:B------:R-:W-:Y:S02]  /*2c70*/  FFMA.FTZ R100, R206, R207, R100 ;  /* 0x000000cfce647223 */ /* 0x000fe40000010064 */
[----:B------:R-:W-:Y:S02]  /*2c80*/  FADD.FTZ R30, R99, R30 ;  /* 0x0000001e631e7221 */ /* 0x000fe40000010000 */
[----:B------:R-:W-:Y:S02]  /*2c90*/  FFMA.FTZ R134, R98, R99, R134 ;  /* 0x0000006362867223 */ /* 0x000fe40000010086 */
[----:B------:R-:W-:-:S02]  /*2ca0*/  FADD.FTZ R102, R102, R209 ;  /* 0x000000d166667221 */ /* 0x000fc40000010000 */
[----:B------:R-:W-:Y:S02]  /*2cb0*/  FADD.FTZ R31, R101, R31 ;  /* 0x0000001f651f7221 */ /* 0x000fe40000010000 */
[----:B------:R-:W-:Y:S02]  /*2cc0*/  FADD.FTZ R102, R102, R211 ;  /* 0x000000d366667221 */ /* 0x000fe40000010000 */
[----:B------:R-:W-:Y:S02]  /*2cd0*/  FADD.FTZ R28, R103, R28 ;  /* 0x0000001c671c7221 */ /* 0x000fe40000010000 */
[----:B------:R-:W-:Y:S02]  /*2ce0*/  FADD.FTZ R29, R105, R29 ;  /* 0x0000001d691d7221 */ /* 0x000fe40000010000 */
[----:B------:R-:W-:Y:S02]  /*2cf0*/  FADD.FTZ R26, R107, R26 ;  /* 0x0000001a6b1a7221 */ /* 0x000fe40000010000 */
[----:B------:R-:W-:-:S02]  /*2d00*/  FADD.FTZ R27, R109, R27 ;  /* 0x0000001b6d1b7221 */ /* 0x000fc40000010000 */
[----:B--2---:R-:W-:Y:S02]  /*2d10*/  FMUL.FTZ R99, R104, R99 ;  /* 0x0000006368637220 */ /* 0x004fe40000410000 */
[----:B------:R-:W-:Y:S02]  /*2d20*/  FFMA.FTZ R104, R208, R209, R100 ;  /* 0x000000d1d0687223 */ /* 0x000fe40000010064 */
[----:B------:R-:W-:Y:S02]  /*2d30*/  FMUL.FTZ R100, R158, R235 ;  /* 0x000000eb9e647220 */ /* 0x000fe40000410000 */
[----:B------:R-:W-:Y:S02]  /*2d40*/  FFMA.FTZ R104, R210, R211, R104 ;  /* 0x000000d3d2687223 */ /* 0x000fe40000010068 */
[-C--:B------:R-:W-:Y:S02]  /*2d50*/  FFMA.FTZ R135, R100, R101.reuse, R135 ;  /* 0x0000006564877223 */ /* 0x080fe40000010087 */
[----:B------:R-:W-:-:S02]  /*2d60*/  FMUL.FTZ R101, R106, R101 ;  /* 0x000000656a657220 */ /* 0x000fc40000410000 */
[----:B------:R-:W-:Y:S02]  /*2d70*/  FADD.FTZ R106, R102, R213 ;  /* 0x000000d5666a7221 */ /* 0x000fe40000010000 */
[----:B------:R-:W-:Y:S02]  /*2d80*/  FFMA.FTZ R104, R212, R213, R104 ;  /* 0x000000d5d4687223 */ /* 0x000fe40000010068 */
[----:B------:R-:W-:Y:S02]  /*2d90*/  FADD.FTZ R106, R106, R215 ;  /* 0x000000d76a6a7221 */ /* 0x000fe40000010000 */
[----:B------:R-:W-:Y:S02]  /*2da0*/  FFMA.FTZ R104, R214, R215, R104 ;  /* 0x000000d7d6687223 */ /* 0x000fe40000010068 */
        /* <DEDUP_REMOVED lines=8> */
[-C--:B------:R-:W-:Y:S02]  /*2e30*/  FFMA.FTZ R132, R102, R103.reuse, R132 ;  /* 0x0000006766847223 */ /* 0x080fe40000010084 */
[----:B---3--:R-:W-:Y:S02]  /*2e40*/  FMUL.FTZ R103, R236, R103 ;  /* 0x00000067ec677220 */ /* 0x008fe40000410000 */
[----:B------:R-:W-:Y:S02]  /*2e50*/  FADD.FTZ R74, R74, R101 ;  /* 0x000000654a4a7221 */ /* 0x000fe40000010000 */
[----:B------:R-:W-:Y:S02]  /*2e60*/  FFMA.FTZ R75, R100, R101, R75 ;  /* 0x00000065644b7223 */ /* 0x000fe4000001004b */
[----:B------:R-:W-:Y:S02]  /*2e70*/  FMUL.FTZ R106, R158, R73 ;  /* 0x000000499e6a7220 */ /* 0x000fe40000410000 */
[----:B------:R-:W-:-:S02]  /*2e80*/  FFMA.FTZ R133, R104, R105, R133 ;  /* 0x0000006968857223 */ /* 0x000fc40000010085 */
[----:B------:R-:W-:Y:S02]  /*2e90*/  FMUL.FTZ R105, R111, R105 ;  /* 0x000000696f697220 */ /* 0x000fe40000410000 */
[----:B------:R-:W-:Y:S02]  /*2ea0*/  FADD.FTZ R74, R74, R103 ;  /* 0x000000674a4a7221 */ /* 0x000fe40000010000 */
[----:B------:R-:W-:Y:S02]  /*2eb0*/  FFMA.FTZ R75, R102, R103, R75 ;  /* 0x00000067664b7223 */ /* 0x000fe4000001004b */
[-C--:B------:R-:W-:Y:S02]  /*2ec0*/  FFMA.FTZ R130, R106, R107.reuse, R130 ;  /* 0x0000006b6a827223 */ /* 0x080fe40000010082 */
[----:B----4-:R-:W-:Y:S02]  /*2ed0*/  FMUL.FTZ R107, R108, R107 ;  /* 0x0000006b6c6b7220 */ /* 0x010fe40000410000 */
[----:B------:R-:W-:-:S02]  /*2ee0*/  FMUL.FTZ R108, R158, R72 ;  /* 0x000000489e6c7220 */ /* 0x000fc40000410000 */
[----:B------:R-:W-:Y:S02]  /*2ef0*/  FADD.FTZ R74, R74, R105 ;  /* 0x000000694a4a7221 */ /* 0x000fe40000010000 */
[----:B------:R-:W-:Y:S02]  /*2f00*/  FFMA.FTZ R75, R104, R105, R75 ;  /* 0x00000069684b7223 */ /* 0x000fe4000001004b */
[-C--:B------:R-:W-:Y:S02]  /*2f10*/  FFMA.FTZ R131, R108, R109.reuse, R131 ;  /* 0x0000006d6c837223 */ /* 0x080fe40000010083 */
[----:B------:R-:W-:Y:S02]  /*2f20*/  FMUL.FTZ R109, R110, R109 ;  /* 0x0000006d6e6d7220 */ /* 0x000fe40000410000 */
[----:B------:R-:W-:Y:S02]  /*2f30*/  FADD.FTZ R74, R74, R107 ;  /* 0x0000006b4a4a7221 */ /* 0x000fe40000010000 */
[----:B------:R-:W-:-:S02]  /*2f40*/  FFMA.FTZ R75, R106, R107, R75 ;  /* 0x0000006b6a4b7223 */ /* 0x000fc4000001004b */
[----:B------:R-:W-:Y:S02]  /*2f50*/  FADD.FTZ R110, R74, R109 ;  /* 0x0000006d4a6e7221 */ /* 0x000fe40000010000 */
[----:B------:R-:W-:Y:S01]  /*2f60*/  FFMA.FTZ R75, R108, R109, R75 ;  /* 0x0000006d6c4b7223 */ /* 0x000fe2000001004b */
[----:B------:R-:W-:Y:S05]  /*2f70*/  BRA.DIV ~URZ, `(.L_x_382) ;  /* 0x00003c327f007947 */ /* 0x000fea000b800000 */
[----:B------:R0:W1:Y:S02]  /*2f80*/  SHFL.BFLY PT, R111, R110, 0x1, 0x1f ;  /* 0x0c201f006e6f7f89 */ /* 0x00006400000e0000 */
.L_x_386:
[----:B------:R-:W-:Y:S05]  /*2f90*/  BRA.DIV ~URZ, `(.L_x_383) ;  /* 0x00003c927f007947 */ /* 0x000fea000b800000 */
[----:B------:R-:W2:Y:S01]  /*2fa0*/  SHFL.BFLY PT, R72, R75, 0x1, 0x1f ;  /* 0x0c201f004b487f89 */ /* 0x000ea200000e0000 */
[----:B01----:R-:W-:Y:S02]  /*2fb0*/  FADD.FTZ R110, R110, R111 ;  /* 0x0000006f6e6e7221 */ /* 0x003fe40000010000 */
[----:B--2---:R-:W-:-:S03]  /*2fc0*/  FADD.FTZ R75, R75, R72 ;  /* 0x000000484b4b7221 */ /* 0x004fc60000010000 */
[----:B------:R-:W0:Y:S02]  /*2fd0*/  SHFL.BFLY PT, R72, R110, 0x2, 0x1f ;  /* 0x0c401f006e487f89 */ /* 0x000e2400000e0000 */
[----:B0-----:R-:W-:Y:S02]  /*2fe0*/  FADD.FTZ R110, R72, R110 ;  /* 0x0000006e486e7221 */ /* 0x001fe40000010000 */
[----:B------:R-:W0:Y:S02]  /*2ff0*/  SHFL.BFLY PT, R72, R75, 0x2, 0x1f ;  /* 0x0c401f004b487f89 */ /* 0x000e2400000e0000 */
[----:B0-----:R-:W-:Y:S02]  /*3000*/  FADD.FTZ R75, R75, R72 ;  /* 0x000000484b4b7221 */ /* 0x001fe40000010000 */
[----:B------:R-:W0:Y:S02]  /*3010*/  SHFL.BFLY PT, R72, R110, 0x4, 0x1f ;  /* 0x0c801f006e487f89 */ /* 0x000e2400000e0000 */
[----:B0-----:R-:W-:-:S02]  /*3020*/  FADD.FTZ R110, R110, R72 ;  /* 0x000000486e6e7221 */ /* 0x001fc40000010000 */
[----:B------:R-:W0:Y:S02]  /*3030*/  SHFL.BFLY PT, R72, R75, 0x4, 0x1f ;  /* 0x0c801f004b487f89 */ /* 0x000e2400000e0000 */
[----:B0-----:R-:W-:Y:S02]  /*3040*/  FADD.FTZ R75, R75, R72 ;  /* 0x000000484b4b7221 */ /* 0x001fe40000010000 */
[----:B------:R-:W0:Y:S02]  /*3050*/  SHFL.BFLY PT, R72, R110, 0x8, 0x1f ;  /* 0x0d001f006e487f89 */ /* 0x000e2400000e0000 */
[----:B0-----:R-:W-:Y:S02]  /*3060*/  FADD.FTZ R110, R110, R72 ;  /* 0x000000486e6e7221 */ /* 0x001fe40000010000 */
[----:B------:R-:W0:Y:S04]  /*3070*/  SHFL.BFLY PT, R72, R75, 0x8, 0x1f ;  /* 0x0d001f004b487f89 */ /* 0x000e2800000e0000 */
[----:B------:R1:W2:Y:S01]  /*3080*/  SHFL.BFLY PT, R111, R110, 0x10, 0x1f ;  /* 0x0e001f006e6f7f89 */ /* 0x0002a200000e0000 */
[----:B0-----:R-:W-:-:S05]  /*3090*/  FADD.FTZ R75, R75, R72 ;  /* 0x000000484b4b7221 */ /* 0x001fca0000010000 */
[----:B------:R1:W0:Y:S02]  /*30a0*/  SHFL.BFLY PT, R72, R75, 0x10, 0x1f ;  /* 0x0e001f004b487f89 */ /* 0x00022400000e0000 */
.L_x_387:
[----:B--2---:R-:W-:Y:S01]  /*30b0*/  FADD.FTZ R111, R111, R110 ;  /* 0x0000006e6f6f7221 */ /* 0x004fe20000010000 */
[----:B------:R-:W2:Y:S01]  /*30c0*/  LDL R237, [R1+0x58] ;  /* 0x0000580001ed7983 */ /* 0x000ea20000100800 */
[----:B0-----:R-:W-:Y:S02]  /*30d0*/  FADD.FTZ R72, R72, R75 ;  /* 0x0000004b48487221 */ /* 0x001fe40000010000 */
[----:B-1----:R-:W-:Y:S01]  /*30e0*/  FMUL.FTZ R110, R111, c[0x0][0x1e0] ;  /* 0x000078006f6e7a20 */ /* 0x002fe20000410000 */
[----:B------:R-:W3:Y:S01]  /*30f0*/  LDL R236, [R1+0x54] ;  /* 0x0000540001ec7983 */ /* 0x000ee20000100800 */
[----:B------:R-:W-:-:S03]  /*3100*/  FMUL.FTZ R111, R72, c[0x0][0x1e0] ;  /* 0x00007800486f7a20 */ /* 0x000fc60000410000 */
[----:B------:R-:W-:Y:S01]  /*3110*/  FSEL R110, R110, RZ, !P1 ;  /* 0x000000ff6e6e7208 */ /* 0x000fe20004800000 */
[----:B------:R-:W4:Y:S01]  /*3120*/  LDL R235, [R1+0x50] ;  /* 0x0000500001eb7983 */ /* 0x000f220000100800 */
[----:B------:R-:W-:-:S03]  /*3130*/  ISETP.NE.U32.AND P1, PT, RZ, c[0x0][0x258], PT ;  /* 0x00009600ff007a0c */ /* 0x000fc60003f25070 */
[-CC-:B------:R-:W-:Y:S02]  /*3140*/  FFMA.FTZ R195, R195, R111.reuse, R110.reuse ;  /* 0x0000006fc3c37223 */ /* 0x180fe4000001006e */
[-C--:B------:R-:W-:Y:S01]  /*3150*/  FFMA.FTZ R189, R189, R111.reuse, R110 ;  /* 0x0000006fbdbd7223 */ /* 0x080fe2000001006e */
[----:B------:R-:W-:Y:S01]  /*3160*/  ISETP.NE.AND.EX P1, PT, RZ, c[0x0][0x25c], PT, P1 ;  /* 0x00009700ff007a0c */ /* 0x000fe20003f25310 */
[----:B------:R-:W-:Y:S02]  /*3170*/  FADD.FTZ R233, R233, -R195 ;  /* 0x800000c3e9e97221 */ /* 0x000fe40000010000 */
[----:B------:R-:W-:Y:S01]  /*3180*/  FADD.FTZ R79, R79, -R189 ;  /* 0x800000bd4f4f7221 */ /* 0x000fe20000010000 */
[----:B-----5:R-:W-:Y:S01]  /*3190*/  @P0 PRMT R189, RZ, 0x5410, R48 ;  /* 0x00005410ffbd0816 */ /* 0x020fe20000000030 */
[----:B------:R-:W-:Y:S02]  /*31a0*/  FFMA.FTZ R194, R194, R111, R110 ;  /* 0x0000006fc2c27223 */ /* 0x000fe4000001006e */
[----:B------:R-:W-:-:S02]  /*31b0*/  FMUL.FTZ R233, R158, R233 ;  /* 0x000000e99ee97220 */ /* 0x000fc40000410000 */
[-CC-:B------:R-:W-:Y:S02]  /*31c0*/  FFMA.FTZ R80, R80, R111.reuse, R110.reuse ;  /* 0x0000006f50507223 */ /* 0x180fe4000001006e */
[-C--:B------:R-:W-:Y:S02]  /*31d0*/  FFMA.FTZ R193, R193, R111.reuse, R110 ;  /* 0x0000006fc1c17223 */ /* 0x080fe4000001006e */
[----:B------:R-:W-:Y:S02]  /*31e0*/  FADD.FTZ R194, R192, -R194 ;  /* 0x800000c2c0c27221 */ /* 0x000fe40000010000 */
[----:B------:R-:W-:Y:S02]  /*31f0*/  FFMA.FTZ R78, R78, R111, R110 ;  /* 0x0000006f4e4e7223 */ /* 0x000fe4000001006e */
[----:B------:R-:W-:Y:S02]  /*3200*/  @P0 FADD.FTZ R233, R233, R189 ;  /* 0x000000bde9e90221 */ /* 0x000fe40000010000 */
[----:B------:R-:W-:-:S02]  /*3210*/  FADD.FTZ R77, R77, -R80 ;  /* 0x800000504d4d7221 */ /* 0x000fc40000010000 */
[-CC-:B------:R-:W-:Y:S01]  /*3220*/  FFMA.FTZ R191, R191, R111.reuse, R110.reuse ;  /* 0x0000006fbfbf7223 */ /* 0x180fe2000001006e */
[----:B------:R-:W-:Y:S01]  /*3230*/  @P0 PRMT R189, RZ, 0x5410, R49 ;  /* 0x00005410ffbd0816 */ /* 0x000fe20000000031 */
[----:B------:R-:W-:Y:S02]  /*3240*/  FADD.FTZ R193, R190, -R193 ;  /* 0x800000c1bec17221 */ /* 0x000fe40000010000 */
[----:B------:R-:W-:Y:S02]  /*3250*/  FFMA.FTZ R234, R234, R111, R110 ;  /* 0x0000006feaea7223 */ /* 0x000fe4000001006e */
[----:B------:R-:W-:Y:S02]  /*3260*/  FMUL.FTZ R190, R158, R194 ;  /* 0x000000c29ebe7220 */ /* 0x000fe40000410000 */
[----:B------:R-:W-:Y:S01]  /*3270*/  FADD.FTZ R76, R76, -R78 ;  /* 0x8000004e4c4c7221 */ /* 0x000fe20000010000 */
[----:B------:R-:W-:Y:S01]  /*3280*/  @P1 F2FP.BF16.PACK_AB R78, RZ, R233 ;  /* 0x000000e9ff4e123e */ /* 0x000fe200000010ff */
[----:B------:R-:W-:Y:S01]  /*3290*/  FMUL.FTZ R194, R158, R77 ;  /* 0x0000004d9ec27220 */ /* 0x000fe20000410000 */
[----:B------:R-:W-:Y:S01]  /*32a0*/  @P0 PRMT R77, RZ, 0x7610, R49 ;  /* 0x00007610ff4d0816 */ /* 0x000fe20000000031 */
[----:B------:R-:W-:-:S02]  /*32b0*/  FADD.FTZ R81, R81, -R191 ;  /* 0x800000bf51517221 */ /* 0x000fc40000010000 */
[----:B------:R-:W-:Y:S02]  /*32c0*/  FMUL.FTZ R191, R158, R193 ;  /* 0x000000c19ebf7220 */ /* 0x000fe40000410000 */
[----:B------:R-:W-:Y:S01]  /*32d0*/  FADD.FTZ R232, R232, -R234 ;  /* 0x800000eae8e87221 */ /* 0x000fe20000010000 */
[----:B------:R-:W-:Y:S01]  /*32e0*/  HFMA2.MMA R234, -RZ, RZ, 0, 9.5367431640625e-07 ;  /* 0x00000010ffea7435 */ /* 0x000fe200000001ff */
[----:B------:R-:W-:Y:S01]  /*32f0*/  FMUL.FTZ R195, R158, R76 ;  /* 0x0000004c9ec37220 */ /* 0x000fe20000410000 */
[----:B------:R-:W-:Y:S01]  /*3300*/  @P0 PRMT R76, RZ, 0x7610, R50 ;  /* 0x00007610ff4c0816 */ /* 0x000fe20000000032 */
[----:B------:R-:W-:Y:S01]  /*3310*/  @P0 FADD.FTZ R190, R190, R189 ;  /* 0x000000bdbebe0221 */ /* 0x000fe20000010000 */
[----:B------:R-:W-:Y:S01]  /*3320*/  @P1 PRMT R68, R78, 0x7610, R68 ;  /* 0x000076104e441816 */ /* 0x000fe20000000044 */
[C---:B------:R-:W-:Y:S01]  /*3330*/  FMUL.FTZ R193, R158.reuse, R79 ;  /* 0x0000004f9ec17220 */ /* 0x040fe20000410000 */
[----:B------:R-:W-:Y:S01]  /*3340*/  @P0 PRMT R78, RZ, 0x7610, R48 ;  /* 0x00007610ff4e0816 */ /* 0x000fe20000000030 */
[C---:B------:R-:W-:Y:S01]  /*3350*/  FMUL.FTZ R192, R158.reuse, R81 ;  /* 0x000000519ec07220 */ /* 0x040fe20000410000 */
[----:B------:R-:W-:Y:S01]  /*3360*/  @P0 PRMT R81, RZ, 0x5410, R50 ;  /* 0x00005410ff510816 */ /* 0x000fe20000000032 */
[----:B------:R-:W-:Y:S01]  /*3370*/  @P0 FADD.FTZ R191, R191, R77 ;  /* 0x0000004dbfbf0221 */ /* 0x000fe20000010000 */
[--C-:B------:R-:W-:Y:S01]  /*3380*/  @P0 PRMT R77, RZ, 0x5410, R51.reuse ;  /* 0x00005410ff4d0816 */ /* 0x100fe20000000033 */
[----:B------:R-:W-:Y:S01]  /*3390*/  FMUL.FTZ R189, R158, R232 ;  /* 0x000000e89ebd7220 */ /* 0x000fe20000410000 */
[----:B------:R-:W-:Y:S01]  /*33a0*/  @P1 F2FP.BF16.PACK_AB R80, RZ, R190 ;  /* 0x000000beff50123e */ /* 0x000fe200000010ff */
[----:B------:R-:W-:Y:S01]  /*33b0*/  @P0 FADD.FTZ R193, R193, R76 ;  /* 0x0000004cc1c10221 */ /* 0x000fe20000010000 */
[----:B------:R-:W-:Y:S01]  /*33c0*/  @P0 PRMT R76, RZ, 0x7610, R51 ;  /* 0x00007610ff4c0816 */ /* 0x000fe20000000033 */
[----:B------:R-:W-:Y:S01]  /*33d0*/  @P0 FADD.FTZ R189, R189, R78 ;  /* 0x0000004ebdbd0221 */ /* 0x000fe20000010000 */
[----:B------:R-:W-:Y:S01]  /*33e0*/  @P1 F2FP.BF16.PACK_AB R78, RZ, R191 ;  /* 0x000000bfff4e123e */ /* 0x000fe200000010ff */
[----:B------:R-:W-:Y:S01]  /*33f0*/  @P0 FADD.FTZ R192, R192, R81 ;  /* 0x00000051c0c00221 */ /* 0x000fe20000010000 */
[----:B------:R-:W-:Y:S01]  /*3400*/  @P1 PRMT R69, R80, 0x7610, R69 ;  /* 0x0000761050451816 */ /* 0x000fe20000000045 */
[----:B------:R-:W-:Y:S01]  /*3410*/  @P0 FADD.FTZ R194, R194, R77 ;  /* 0x0000004dc2c20221 */ /* 0x000fe20000010000 */
[----:B------:R-:W2:Y:S01]  /*3420*/  LDL R232, [R1+0x60] ;  /* 0x0000600001e87983 */ /* 0x000ea20000100800 */
[----:B------:R-:W-:Y:S01]  /*3430*/  IMAD.WIDE.U32 R72, R172, R234, c[0x0][0x170] ;  /* 0x00005c00ac487625 */ /* 0x000fe200078e00ea */
[----:B------:R-:W-:-:S03]  /*3440*/  @P1 F2FP.BF16.PACK_AB R81, RZ, R192 ;  /* 0x000000c0ff51123e */ /* 0x000fc600000010ff */
[----:B------:R-:W-:Y:S01]  /*3450*/  @P0 FADD.FTZ R195, R195, R76 ;  /* 0x0000004cc3c30221 */ /* 0x000fe20000010000 */
[----:B------:R-:W-:Y:S01]  /*3460*/  @P1 F2FP.BF16.PACK_AB R76, RZ, R194 ;  /* 0x000000c2ff4c123e */ /* 0x000fe200000010ff */
[----:B------:R-:W2:Y:S01]  /*3470*/  LDG.E.128 R72, [R72.64] ;  /* 0x0000000448487981 */ /* 0x000ea2000c1e1d00 */
[----:B------:R-:W-:Y:S02]  /*3480*/  @P1 PRMT R69, R69, 0x5410, R78 ;  /* 0x0000541045451816 */ /* 0x000fe4000000004e */
[----:B------:R-:W-:Y:S01]  /*3490*/  @P1 F2FP.BF16.PACK_AB R79, RZ, R193 ;  /* 0x000000c1ff4f123e */ /* 0x000fe200000010ff */
[----:B------:R-:W3:Y:S01]  /*34a0*/  LDL R78, [R1+0x64] ;  /* 0x00006400014e7983 */ /* 0x000ee20000100800 */
[----:B------:R-:W-:Y:S02]  /*34b0*/  @P1 F2FP.BF16.PACK_AB R80, RZ, R195 ;  /* 0x000000c3ff50123e */ /* 0x000fe400000010ff */
[----:B------:R-:W-:Y:S02]  /*34c0*/  @P1 PRMT R70, R81, 0x7610, R70 ;  /* 0x0000761051461816 */ /* 0x000fe40000000046 */
[----:B------:R-:W-:Y:S01]  /*34d0*/  @P1 PRMT R71, R76, 0x7610, R71 ;  /* 0x000076104c471816 */ /* 0x000fe20000000047 */
[----:B------:R-:W4:Y:S01]  /*34e0*/  LDL R81, [R1+0x5c] ;  /* 0x00005c0001517983 */ /* 0x000f220000100800 */
[----:B------:R-:W-:-:S02]  /*34f0*/  @P1 PRMT R70, R70, 0x5410, R79 ;  /* 0x0000541046461816 */ /* 0x000fc4000000004f */
[----:B------:R-:W-:Y:S01]  /*3500*/  @P1 PRMT R71, R71, 0x5410, R80 ;  /* 0x0000541047471816 */ /* 0x000fe20000000050 */
[----:B------:R-:W4:Y:S04]  /*3510*/  LDL R79, [R1+0x68] ;  /* 0x00006800014f7983 */ /* 0x000f280000100800 */
[----:B------:R-:W4:Y:S01]  /*3520*/  LDL R80, [R1+0x6c] ;  /* 0x00006c0001507983 */ /* 0x000f220000100800 */
[----:B------:R-:W-:Y:S01]  /*3530*/  @P1 F2FP.BF16.PACK_AB R77, RZ, R189 ;  /* 0x000000bdff4d123e */ /* 0x000fe200000010ff */
[----:B------:R-:W-:-:S03]  /*3540*/  FMUL.FTZ R190, R190, R159 ;  /* 0x0000009fbebe7220 */ /* 0x000fc60000410000 */
[----:B------:R-:W-:Y:S01]  /*3550*/  @P1 PRMT R68, R68, 0x5410, R77 ;  /* 0x0000541044441816 */ /* 0x000fe2000000004d */
[----:B------:R-:W-:-:S04]  /*3560*/  @P1 IMAD.WIDE.U32 R76, R172, R234, c[0x0][0x258] ;  /* 0x00009600ac4c1625 */ /* 0x000fc800078e00ea */
[-C--:B------:R-:W-:Y:S01]  /*3570*/  FMUL.FTZ R191, R191, R159.reuse ;  /* 0x0000009fbfbf7220 */ /* 0x080fe20000410000 */
[----:B------:R2:W-:Y:S01]  /*3580*/  @P1 STG.E.128 [R76.64], R68 ;  /* 0x000000444c001986 */ /* 0x0005e2000c101d04 */
[-C--:B------:R-:W-:Y:S02]  /*3590*/  FMUL.FTZ R233, R233, R159.reuse ;  /* 0x0000009fe9e97220 */ /* 0x080fe40000410000 */
[----:B------:R-:W-:Y:S02]  /*35a0*/  FMUL.FTZ R192, R192, R159 ;  /* 0x0000009fc0c07220 */ /* 0x000fe40000410000 */
[----:B------:R-:W-:Y:S02]  /*35b0*/  FFMA.FTZ R228, R228, R111, R110 ;  /* 0x0000006fe4e47223 */ /* 0x000fe4000001006e */
[-C--:B------:R-:W-:Y:S02]  /*35c0*/  FMUL.FTZ R189, R189, R159.reuse ;  /* 0x0000009fbdbd7220 */ /* 0x080fe40000410000 */
[----:B------:R-:W-:-:S02]  /*35d0*/  FMUL.FTZ R193, R193, R159 ;  /* 0x0000009fc1c17220 */ /* 0x000fc40000410000 */
[-CC-:B------:R-:W-:Y:S02]  /*35e0*/  FFMA.FTZ R230, R230, R111.reuse, R110.reuse ;  /* 0x0000006fe6e67223 */ /* 0x180fe4000001006e */
[----:B------:R-:W-:Y:S02]  /*35f0*/  FFMA.FTZ R231, R231, R111, R110 ;  /* 0x0000006fe7e77223 */ /* 0x000fe4000001006e */
[----:B------:R-:W-:Y:S02]  /*3600*/  FADD.FTZ R201, R201, -R228 ;  /* 0x800000e4c9c97221 */ /* 0x000fe40000010000 */
[----:B------:R-:W4:Y:S01]  /*3610*/  LDL R228, [R1+0x3c] ;  /* 0x00003c0001e47983 */ /* 0x000f220000100800 */
[-C--:B------:R-:W-:Y:S02]  /*3620*/  FMUL.FTZ R194, R194, R159.reuse ;  /* 0x0000009fc2c27220 */ /* 0x080fe40000410000 */
[----:B------:R-:W-:Y:S02]  /*3630*/  FADD.FTZ R231, R229, -R231 ;  /* 0x800000e7e5e77221 */ /* 0x000fe40000010000 */
[----:B------:R-:W-:Y:S01]  /*3640*/  FADD.FTZ R203, R203, -R230 ;  /* 0x800000e6cbcb7221 */ /* 0x000fe20000010000 */
[----:B------:R-:W4:Y:S01]  /*3650*/  LDL R229, [R1+0x30] ;  /* 0x0000300001e57983 */ /* 0x000f220000100800 */
[----:B------:R-:W-:-:S03]  /*3660*/  FMUL.FTZ R195, R195, R159 ;  /* 0x0000009fc3c37220 */ /* 0x000fc60000410000 */
[----:B------:R-:W4:Y:S01]  /*3670*/  LDL R230, [R1+0x34] ;  /* 0x0000340001e67983 */ /* 0x000f220000100800 */
[----:B--2---:R-:W-:Y:S01]  /*3680*/  PRMT R76, RZ, 0x5410, R72 ;  /* 0x00005410ff4c7816 */ /* 0x004fe20000000048 */
[----:B---3--:R-:W-:Y:S02]  /*3690*/  FMUL.FTZ R77, R78, R190 ;  /* 0x000000be4e4d7220 */ /* 0x008fe40000410000 */
[----:B------:R-:W-:Y:S02]  /*36a0*/  FMUL.FTZ R78, R232, R191 ;  /* 0x000000bfe84e7220 */ /* 0x000fe40000410000 */
[----:B------:R-:W-:Y:S01]  /*36b0*/  FFMA.FTZ R24, R76, R233, R24 ;  /* 0x000000e94c187223 */ /* 0x000fe20000010018 */
[----:B------:R-:W2:Y:S02]  /*36c0*/  LDL R232, [R1+0x48] ;  /* 0x0000480001e87983 */ /* 0x000ea40000100800 */
[----:B------:R-:W-:Y:S01]  /*36d0*/  F2FP.BF16.PACK_AB R77, R78, R77 ;  /* 0x0000004d4e4d723e */ /* 0x000fe200000010ff */
[----:B----4-:R-:W-:-:S02]  /*36e0*/  FMUL.FTZ R78, R81, R192 ;  /* 0x000000c0514e7220 */ /* 0x010fc40000410000 */
[----:B------:R-:W-:Y:S02]  /*36f0*/  FMUL.FTZ R79, R79, R189 ;  /* 0x000000bd4f4f7220 */ /* 0x000fe40000410000 */
[----:B------:R-:W-:Y:S02]  /*3700*/  FMUL.FTZ R81, R237, R193 ;  /* 0x000000c1ed517220 */ /* 0x000fe40000410000 */
[----:B------:R-:W-:Y:S01]  /*3710*/  FMUL.FTZ R76, R80, R233 ;  /* 0x000000e9504c7220 */ /* 0x000fe20000410000 */
[----:B------:R-:W3:Y:S04]  /*3720*/  LDL R237, [R1+0x38] ;  /* 0x0000380001ed7983 */ /* 0x000ee80000100800 */
[----:B------:R-:W-:Y:S01]  /*3730*/  F2FP.BF16.PACK_AB R76, R79, R76 ;  /* 0x0000004c4f4c723e */ /* 0x000fe200000010ff */
[----:B------:R-:W-:Y:S01]  /*3740*/  FMUL.FTZ R79, R236, R194 ;  /* 0x000000c2ec4f7220 */ /* 0x000fe20000410000 */
[----:B------:R-:W4:Y:S01]  /*3750*/  LDL R233, [R1+0x40] ;  /* 0x0000400001e97983 */ /* 0x000f220000100800 */
[----:B------:R-:W-:-:S03]  /*3760*/  FMUL.FTZ R80, R235, R195 ;  /* 0x000000c3eb507220 */ /* 0x000fc60000410000 */
[----:B------:R-:W4:Y:S04]  /*3770*/  LDL R236, [R1+0x4c] ;  /* 0x00004c0001ec7983 */ /* 0x000f280000100800 */
[----:B------:R-:W4:Y:S01]  /*3780*/  LDL R235, [R1+0x44] ;  /* 0x0000440001eb7983 */ /* 0x000f220000100800 */
[----:B------:R-:W-:Y:S02]  /*3790*/  F2FP.BF16.PACK_AB R78, R81, R78 ;  /* 0x0000004e514e723e */ /* 0x000fe400000010ff */
[----:B------:R-:W-:Y:S01]  /*37a0*/  F2FP.BF16.PACK_AB R79, R80, R79 ;  /* 0x0000004f504f723e */ /* 0x000fe200000010ff */
[----:B------:R-:W-:-:S05]  /*37b0*/  IMAD.WIDE.U32 R80, R172, R234, c[0x0][0x248] ;  /* 0x00009200ac507625 */ /* 0x000fca00078e00ea */
[----:B------:R0:W-:Y:S01]  /*37c0*/  STG.E.128 [R80.64], R76 ;  /* 0x0000004c50007986 */ /* 0x0001e2000c101d04 */
[----:B------:R-:W-:Y:S02]  /*37d0*/  FMUL.FTZ R201, R158, R201 ;  /* 0x000000c99ec97220 */ /* 0x000fe40000410000 */
[----:B0-----:R-:W-:Y:S01]  /*37e0*/  FFMA.FTZ R78, R200, R111, R110 ;  /* 0x0000006fc84e7223 */ /* 0x001fe2000001006e */
[----:B------:R-:W-:Y:S01]  /*37f0*/  @P0 PRMT R76, RZ, 0x5410, R52 ;  /* 0x00005410ff4c0816 */ /* 0x000fe20000000034 */
[----:B------:R-:W-:Y:S02]  /*3800*/  FMUL.FTZ R200, R158, R231 ;  /* 0x000000e79ec87220 */ /* 0x000fe40000410000 */
[----:B------:R-:W-:Y:S01]  /*3810*/  FADD.FTZ R78, R197, -R78 ;  /* 0x8000004ec54e7221 */ /* 0x000fe20000010000 */
[----:B------:R-:W4:Y:S01]  /*3820*/  LDL R231, [R1+0x2c] ;  /* 0x00002c0001e77983 */ /* 0x000f220000100800 */
[----:B------:R-:W-:Y:S01]  /*3830*/  @P0 FADD.FTZ R200, R200, R76 ;  /* 0x0000004cc8c80221 */ /* 0x000fe20000010000 */
[----:B------:R-:W-:Y:S01]  /*3840*/  @P0 PRMT R76, RZ, 0x5410, R53 ;  /* 0x00005410ff4c0816 */ /* 0x000fe20000000035 */
[----:B------:R-:W-:-:S04]  /*3850*/  FMUL.FTZ R78, R158, R78 ;  /* 0x0000004e9e4e7220 */ /* 0x000fc80000410000 */
[----:B------:R-:W-:Y:S01]  /*3860*/  @P0 FADD.FTZ R201, R201, R76 ;  /* 0x0000004cc9c90221 */ /* 0x000fe20000010000 */
[----:B------:R-:W-:-:S05]  /*3870*/  @P0 PRMT R76, RZ, 0x5410, R54 ;  /* 0x00005410ff4c0816 */ /* 0x000fca0000000036 */
[----:B------:R-:W-:Y:S01]  /*3880*/  @P0 FADD.FTZ R78, R78, R76 ;  /* 0x0000004c4e4e0221 */ /* 0x000fe20000010000 */
[----:B------:R-:W-:Y:S01]  /*3890*/  @P1 F2FP.BF16.PACK_AB R76, RZ, R200 ;  /* 0x000000c8ff4c123e */ /* 0x000fe200000010ff */
[----:B------:R-:W-:-:S03]  /*38a0*/  FFMA.FTZ R202, R202, R111, R110 ;  /* 0x0000006fcaca7223 */ /* 0x000fc6000001006e */
[----:B------:R-:W-:Y:S01]  /*38b0*/  @P1 PRMT R68, R76, 0x7610, R68 ;  /* 0x000076104c441816 */ /* 0x000fe20000000044 */
[----:B------:R-:W-:Y:S01]  /*38c0*/  FMUL.FTZ R203, R158, R203 ;  /* 0x000000cb9ecb7220 */ /* 0x000fe20000410000 */
[----:B------:R-:W-:Y:S01]  /*38d0*/  @P0 PRMT R76, RZ, 0x7610, R52 ;  /* 0x00007610ff4c0816 */ /* 0x000fe20000000034 */
[----:B------:R-:W-:Y:S02]  /*38e0*/  FADD.FTZ R199, R199, -R202 ;  /* 0x800000cac7c77221 */ /* 0x000fe40000010000 */
[----:B------:R-:W-:Y:S02]  /*38f0*/  FFMA.FTZ R196, R196, R111, R110 ;  /* 0x0000006fc4c47223 */ /* 0x000fe4000001006e */
[----:B------:R-:W-:Y:S01]  /*3900*/  @P0 FADD.FTZ R203, R203, R76 ;  /* 0x0000004ccbcb0221 */ /* 0x000fe20000010000 */
[----:B------:R-:W-:Y:S01]  /*3910*/  @P0 PRMT R76, RZ, 0x7610, R53 ;  /* 0x00007610ff4c0816 */ /* 0x000fe20000000035 */
[----:B------:R-:W-:Y:S02]  /*3920*/  FMUL.FTZ R202, R158, R199 ;  /* 0x000000c79eca7220 */ /* 0x000fe40000410000 */
[----:B------:R-:W-:-:S02]  /*3930*/  FADD.FTZ R85, R85, -R196 ;  /* 0x800000c455557221 */ /* 0x000fc40000010000 */
[----:B------:R-:W-:Y:S02]  /*3940*/  FFMA.FTZ R198, R198, R111, R110 ;  /* 0x0000006fc6c67223 */ /* 0x000fe4000001006e */
[----:B------:R-:W-:Y:S01]  /*3950*/  @P0 FADD.FTZ R202, R202, R76 ;  /* 0x0000004ccaca0221 */ /* 0x000fe20000010000 */
[----:B------:R-:W-:Y:S01]  /*3960*/  @P0 PRMT R76, RZ, 0x5410, R55 ;  /* 0x00005410ff4c0816 */ /* 0x000fe20000000037 */
[----:B------:R-:W-:Y:S02]  /*3970*/  FMUL.FTZ R197, R158, R85 ;  /* 0x000000559ec57220 */ /* 0x000fe40000410000 */
[----:B------:R-:W-:Y:S02]  /*3980*/  FADD.FTZ R87, R87, -R198 ;  /* 0x800000c657577221 */ /* 0x000fe40000010000 */
[----:B------:R-:W-:Y:S02]  /*3990*/  FFMA.FTZ R86, R86, R111, R110 ;  /* 0x0000006f56567223 */ /* 0x000fe4000001006e */
[----:B------:R-:W-:Y:S01]  /*39a0*/  @P0 FADD.FTZ R197, R197, R76 ;  /* 0x0000004cc5c50221 */ /* 0x000fe20000010000 */
[----:B------:R-:W-:Y:S01]  /*39b0*/  @P0 PRMT R76, RZ, 0x7610, R54 ;  /* 0x00007610ff4c0816 */ /* 0x000fe20000000036 */
[----:B------:R-:W-:-:S02]  /*39c0*/  FMUL.FTZ R199, R158, R87 ;  /* 0x000000579ec77220 */ /* 0x000fc40000410000 */
[----:B------:R-:W-:Y:S02]  /*39d0*/  FADD.FTZ R84, R84, -R86 ;  /* 0x8000005654547221 */ /* 0x000fe40000010000 */
[----:B------:R-:W-:Y:S01]  /*39e0*/  @P0 FADD.FTZ R199, R199, R76 ;  /* 0x0000004cc7c70221 */ /* 0x000fe20000010000 */
[----:B------:R-:W-:Y:S01]  /*39f0*/  @P0 PRMT R76, RZ, 0x7610, R55 ;  /* 0x00007610ff4c0816 */ /* 0x000fe20000000037 */
[----:B------:R-:W-:Y:S01]  /*3a00*/  FMUL.FTZ R198, R158, R84 ;  /* 0x000000549ec67220 */ /* 0x000fe20000410000 */
[----:B------:R-:W-:Y:S02]  /*3a10*/  @P1 F2FP.BF16.PACK_AB R77, RZ, R201 ;  /* 0x000000c9ff4d123e */ /* 0x000fe400000010ff */
[----:B------:R-:W-:Y:S01]  /*3a20*/  @P1 F2FP.BF16.PACK_AB R79, RZ, R78 ;  /* 0x0000004eff4f123e */ /* 0x000fe200000010ff */
[----:B------:R-:W-:Y:S01]  /*3a30*/  @P0 FADD.FTZ R198, R198, R76 ;  /* 0x0000004cc6c60221 */ /* 0x000fe20000010000 */
[----:B------:R-:W-:Y:S02]  /*3a40*/  @P1 F2FP.BF16.PACK_AB R76, RZ, R197 ;  /* 0x000000c5ff4c123e */ /* 0x000fe400000010ff */
[----:B------:R-:W-:-:S02]  /*3a50*/  @P1 PRMT R69, R77, 0x7610, R69 ;  /* 0x000076104d451816 */ /* 0x000fc40000000045 */
[----:B------:R-:W-:Y:S02]  /*3a60*/  @P1 PRMT R70, R79, 0x7610, R70 ;  /* 0x000076104f461816 */ /* 0x000fe40000000046 */
[----:B------:R-:W-:Y:S02]  /*3a70*/  @P1 F2FP.BF16.PACK_AB R77, RZ, R203 ;  /* 0x000000cbff4d123e */ /* 0x000fe400000010ff */
[----:B------:R-:W-:Y:S02]  /*3a80*/  @P1 F2FP.BF16.PACK_AB R79, RZ, R202 ;  /* 0x000000caff4f123e */ /* 0x000fe400000010ff */
[----:B------:R-:W-:Y:S02]  /*3a90*/  @P1 F2FP.BF16.PACK_AB R80, RZ, R199 ;  /* 0x000000c7ff50123e */ /* 0x000fe400000010ff */
[----:B------:R-:W-:Y:S02]  /*3aa0*/  @P1 F2FP.BF16.PACK_AB R81, RZ, R198 ;  /* 0x000000c6ff51123e */ /* 0x000fe400000010ff */
[----:B------:R-:W-:Y:S01]  /*3ab0*/  @P1 PRMT R71, R76, 0x7610, R71 ;  /* 0x000076104c471816 */ /* 0x000fe20000000047 */
[----:B------:R-:W-:Y:S01]  /*3ac0*/  IMAD.WIDE.U32 R84, R188, R234, c[0x0][0x170] ;  /* 0x00005c00bc547625 */ /* 0x000fe200078e00ea */
[----:B------:R-:W-:-:S02]  /*3ad0*/  @P1 PRMT R68, R68, 0x5410, R77 ;  /* 0x0000541044441816 */ /* 0x000fc4000000004d */
[----:B------:R-:W-:Y:S01]  /*3ae0*/  @P1 PRMT R69, R69, 0x5410, R79 ;  /* 0x0000541045451816 */ /* 0x000fe2000000004f */
[----:B------:R-:W-:Y:S01]  /*3af0*/  @P1 IMAD.WIDE.U32 R76, R188, R234, c[0x0][0x258] ;  /* 0x00009600bc4c1625 */ /* 0x000fe200078e00ea */
[----:B------:R-:W-:Y:S01]  /*3b00*/  @P1 PRMT R70, R70, 0x5410, R80 ;  /* 0x0000541046461816 */ /* 0x000fe20000000050 */
[----:B------:R-:W4:Y:S01]  /*3b10*/  LDG.E.128 R84, [R84.64] ;  /* 0x0000000454547981 */ /* 0x000f22000c1e1d00 */
[----:B------:R-:W-:Y:S01]  /*3b20*/  @P1 PRMT R71, R71, 0x5410, R81 ;  /* 0x0000541047471816 */ /* 0x000fe20000000051 */
[-C--:B------:R-:W-:Y:S02]  /*3b30*/  FMUL.FTZ R196, R78, R159.reuse ;  /* 0x0000009f4ec47220 */ /* 0x080fe40000410000 */
[-C--:B------:R-:W-:Y:S02]  /*3b40*/  FMUL.FTZ R199, R199, R159.reuse ;  /* 0x0000009fc7c77220 */ /* 0x080fe40000410000 */
[----:B------:R0:W-:Y:S01]  /*3b50*/  @P1 STG.E.128 [R76.64], R68 ;  /* 0x000000444c001986 */ /* 0x0001e2000c101d04 */
[----:B------:R-:W-:-:S02]  /*3b60*/  FMUL.FTZ R197, R197, R159 ;  /* 0x0000009fc5c57220 */ /* 0x000fc40000410000 */
[-C--:B------:R-:W-:Y:S02]  /*3b70*/  FMUL.FTZ R198, R198, R159.reuse ;  /* 0x0000009fc6c67220 */ /* 0x080fe40000410000 */
[----:B------:R-:W-:Y:S02]  /*3b80*/  FMUL.FTZ R78, R228, R196 ;  /* 0x000000c4e44e7220 */ /* 0x000fe40000410000 */
[-C--:B------:R-:W-:Y:S01]  /*3b90*/  FMUL.FTZ R200, R200, R159.reuse ;  /* 0x0000009fc8c87220 */ /* 0x080fe20000410000 */
[----:B------:R-:W4:Y:S01]  /*3ba0*/  LDL R228, [R1+0x28] ;  /* 0x0000280001e47983 */ /* 0x000f220000100800 */
[----:B------:R-:W-:Y:S02]  /*3bb0*/  FMUL.FTZ R203, R203, R159 ;  /* 0x0000009fcbcb7220 */ /* 0x000fe40000410000 */
[----:B------:R-:W-:Y:S02]  /*3bc0*/  FMUL.FTZ R79, R230, R197 ;  /* 0x000000c5e64f7220 */ /* 0x000fe40000410000 */
[-C--:B------:R-:W-:Y:S01]  /*3bd0*/  FMUL.FTZ R201, R201, R159.reuse ;  /* 0x0000009fc9c97220 */ /* 0x080fe20000410000 */
[----:B------:R-:W4:Y:S01]  /*3be0*/  LDL R230, [R1+0x24] ;  /* 0x0000240001e67983 */ /* 0x000f220000100800 */
[----:B------:R-:W-:-:S02]  /*3bf0*/  FMUL.FTZ R202, R202, R159 ;  /* 0x0000009fcaca7220 */ /* 0x000fc40000410000 */
[----:B0-----:R-:W-:Y:S02]  /*3c00*/  FMUL.FTZ R77, R229, R198 ;  /* 0x000000c6e54d7220 */ /* 0x001fe40000410000 */
[----:B------:R-:W4:Y:S03]  /*3c10*/  LDL R229, [R1+0x20] ;  /* 0x0000200001e57983 */ /* 0x000f260000100800 */
[----:B------:R-:W-:Y:S01]  /*3c20*/  F2FP.BF16.PACK_AB R79, R77, R79 ;  /* 0x0000004f4d4f723e */ /* 0x000fe200000010ff */
[-CC-:B------:R-:W-:Y:S02]  /*3c30*/  FFMA.FTZ R89, R89, R111.reuse, R110.reuse ;  /* 0x0000006f59597223 */ /* 0x180fe4000001006e */
[-CC-:B------:R-:W-:Y:S02]  /*3c40*/  FFMA.FTZ R222, R222, R111.reuse, R110.reuse ;  /* 0x0000006fdede7223 */ /* 0x180fe4000001006e */
[----:B------:R-:W-:-:S02]  /*3c50*/  FFMA.FTZ R83, R83, R111, R110 ;  /* 0x0000006f53537223 */ /* 0x000fc4000001006e */
[----:B------:R-:W-:Y:S02]  /*3c60*/  FADD.FTZ R218, R218, -R89 ;  /* 0x80000059dada7221 */ /* 0x000fe40000010000 */
[----:B------:R-:W-:Y:S02]  /*3c70*/  FADD.FTZ R223, R223, -R222 ;  /* 0x800000dedfdf7221 */ /* 0x000fe40000010000 */
[----:B------:R-:W-:Y:S02]  /*3c80*/  FADD.FTZ R83, R216, -R83 ;  /* 0x80000053d8537221 */ /* 0x000fe40000010000 */
[----:B------:R-:W-:Y:S02]  /*3c90*/  FFMA.FTZ R216, R224, R111, R110 ;  /* 0x0000006fe0d87223 */ /* 0x000fe4000001006e */
[----:B------:R-:W4:Y:S02]  /*3ca0*/  LDL R224, [R1] ;  /* 0x0000000001e07983 */ /* 0x000f240000100800 */
[----:B------:R-:W-:-:S02]  /*3cb0*/  FADD.FTZ R216, R225, -R216 ;  /* 0x800000d8e1d87221 */ /* 0x000fc40000010000 */
[----:B------:R-:W4:Y:S01]  /*3cc0*/  LDL R225, [R1+0x4] ;  /* 0x0000040001e17983 */ /* 0x000f220000100800 */
[----:B--2---:R-:W-:-:S03]  /*3cd0*/  FMUL.FTZ R80, R232, R203 ;  /* 0x000000cbe8507220 */ /* 0x004fc60000410000 */
[----:B------:R-:W2:Y:S01]  /*3ce0*/  LDL R232, [R1+0x18] ;  /* 0x0000180001e87983 */ /* 0x000ea20000100800 */
[----:B---3--:R-:W-:-:S05]  /*3cf0*/  FMUL.FTZ R76, R237, R199 ;  /* 0x000000c7ed4c7220 */ /* 0x008fca0000410000 */
[----:B------:R-:W-:Y:S01]  /*3d00*/  F2FP.BF16.PACK_AB R78, R76, R78 ;  /* 0x0000004e4c4e723e */ /* 0x000fe200000010ff */
[----:B----4-:R-:W-:Y:S02]  /*3d10*/  FMUL.FTZ R81, R233, R202 ;  /* 0x000000cae9517220 */ /* 0x010fe40000410000 */
[----:B------:R-:W3:Y:S01]  /*3d20*/  LDL R233, [R1+0x10] ;  /* 0x0000100001e97983 */ /* 0x000ee20000100800 */
[----:B------:R-:W-:-:S03]  /*3d30*/  FMUL.FTZ R76, R236, R200 ;  /* 0x000000c8ec4c7220 */ /* 0x000fc60000410000 */
[----:B------:R-:W4:Y:S01]  /*3d40*/  LDL R236, [R1+0x1c] ;  /* 0x00001c0001ec7983 */ /* 0x000f220000100800 */
[----:B------:R-:W-:-:S03]  /*3d50*/  FMUL.FTZ R77, R235, R201 ;  /* 0x000000c9eb4d7220 */ /* 0x000fc60000410000 */
[----:B------:R-:W4:Y:S01]  /*3d60*/  LDL R235, [R1+0x14] ;  /* 0x0000140001eb7983 */ /* 0x000f220000100800 */
[----:B------:R-:W-:Y:S02]  /*3d70*/  F2FP.BF16.PACK_AB R76, R80, R76 ;  /* 0x0000004c504c723e */ /* 0x000fe400000010ff */
[C---:B------:R-:W-:Y:S02]  /*3d80*/  LEA R80, P2, R188.reuse, c[0x0][0x248], 0x4 ;  /* 0x00009200bc507a11 */ /* 0x040fe400078420ff */
[----:B------:R-:W-:Y:S02]  /*3d90*/  F2FP.BF16.PACK_AB R77, R81, R77 ;  /* 0x0000004d514d723e */ /* 0x000fe400000010ff */
[----:B------:R-:W-:-:S05]  /*3da0*/  LEA.HI.X R81, R188, c[0x0][0x24c], RZ, 0x4, P2 ;  /* 0x00009300bc517a11 */ /* 0x000fca00010f24ff */
[----:B------:R0:W-:Y:S02]  /*3db0*/  STG.E.128 [R80.64], R76 ;  /* 0x0000004c50007986 */ /* 0x0001e4000c101d04 */
[-CC-:B0-----:R-:W-:Y:S02]  /*3dc0*/  FFMA.FTZ R76, R217, R111.reuse, R110.reuse ;  /* 0x0000006fd94c7223 */ /* 0x181fe4000001006e */
[----:B------:R-:W-:Y:S02]  /*3dd0*/  FFMA.FTZ R217, R226, R111, R110 ;  /* 0x0000006fe2d97223 */ /* 0x000fe4000001006e */
[----:B------:R-:W-:Y:S01]  /*3de0*/  FADD.FTZ R76, R220, -R76 ;  /* 0x8000004cdc4c7221 */ /* 0x000fe20000010000 */
[----:B------:R-:W4:Y:S01]  /*3df0*/  LDL R226, [R1+0xc] ;  /* 0x00000c0001e27983 */ /* 0x000f220000100800 */
[C---:B------:R-:W-:Y:S02]  /*3e00*/  FMUL.FTZ R220, R158.reuse, R218 ;  /* 0x000000da9edc7220 */ /* 0x040fe40000410000 */
[----:B------:R-:W-:-:S02]  /*3e10*/  FMUL.FTZ R218, R158, R223 ;  /* 0x000000df9eda7220 */ /* 0x000fc40000410000 */
[----:B------:R-:W4:Y:S01]  /*3e20*/  LDL R223, [R1+0x8] ;  /* 0x0000080001df7983 */ /* 0x000f220000100800 */
[-CC-:B------:R-:W-:Y:S02]  /*3e30*/  FFMA.FTZ R82, R82, R111.reuse, R110.reuse ;  /* 0x0000006f52527223 */ /* 0x180fe4000001006e */
[----:B------:R-:W-:Y:S02]  /*3e40*/  FFMA.FTZ R188, R219, R111, R110 ;  /* 0x0000006fdbbc7223 */ /* 0x000fe4000001006e */
[----:B------:R-:W-:Y:S01]  /*3e50*/  FADD.FTZ R82, R88, -R82 ;  /* 0x8000005258527221 */ /* 0x000fe20000010000 */
[----:B------:R-:W-:Y:S01]  /*3e60*/  @P0 PRMT R77, RZ, 0x5410, R56 ;  /* 0x00005410ff4d0816 */ /* 0x000fe20000000038 */
[----:B------:R-:W-:Y:S02]  /*3e70*/  FADD.FTZ R188, R221, -R188 ;  /* 0x800000bcddbc7221 */ /* 0x000fe40000010000 */
[C---:B------:R-:W-:Y:S02]  /*3e80*/  FMUL.FTZ R219, R158.reuse, R82 ;  /* 0x000000529edb7220 */ /* 0x040fe40000410000 */
[C---:B------:R-:W-:Y:S01]  /*3e90*/  FMUL.FTZ R221, R158.reuse, R76 ;  /* 0x0000004c9edd7220 */ /* 0x040fe20000410000 */
[----:B------:R-:W-:Y:S01]  /*3ea0*/  @P0 PRMT R76, RZ, 0x7610, R57 ;  /* 0x00007610ff4c0816 */ /* 0x000fe20000000039 */
[----:B------:R-:W-:Y:S01]  /*3eb0*/  @P0 FADD.FTZ R219, R219, R77 ;  /* 0x0000004ddbdb0221 */ /* 0x000fe20000010000 */
[----:B------:R-:W-:Y:S01]  /*3ec0*/  @P0 PRMT R77, RZ, 0x5410, R57 ;  /* 0x00005410ff4d0816 */ /* 0x000fe20000000039 */
[----:B------:R-:W-:-:S02]  /*3ed0*/  FMUL.FTZ R216, R158, R216 ;  /* 0x000000d89ed87220 */ /* 0x000fc40000410000 */
[----:B------:R-:W-:Y:S01]  /*3ee0*/  @P0 FADD.FTZ R221, R221, R76 ;  /* 0x0000004cdddd0221 */ /* 0x000fe20000010000 */
[----:B------:R-:W-:Y:S01]  /*3ef0*/  @P0 PRMT R76, RZ, 0x5410, R59 ;  /* 0x00005410ff4c0816 */ /* 0x000fe2000000003b */
[----:B------:R-:W-:Y:S01]  /*3f00*/  @P0 FADD.FTZ R220, R220, R77 ;  /* 0x0000004ddcdc0221 */ /* 0x000fe20000010000 */
[----:B------:R-:W-:Y:S01]  /*3f10*/  @P0 PRMT R77, RZ, 0x5410, R58 ;  /* 0x00005410ff4d0816 */ /* 0x000fe2000000003a */
[----:B------:R-:W-:Y:S02]  /*3f20*/  FMUL.FTZ R188, R158, R188 ;  /* 0x000000bc9ebc7220 */ /* 0x000fe40000410000 */
[----:B------:R-:W-:Y:S01]  /*3f30*/  @P0 FADD.FTZ R216, R216, R76 ;  /* 0x0000004cd8d80221 */ /* 0x000fe20000010000 */
[----:B------:R-:W-:Y:S01]  /*3f40*/  @P0 PRMT R76, RZ, 0x7610, R58 ;  /* 0x00007610ff4c0816 */ /* 0x000fe2000000003a */
[----:B------:R-:W-:Y:S01]  /*3f50*/  @P0 FADD.FTZ R188, R188, R77 ;  /* 0x0000004dbcbc0221 */ /* 0x000fe20000010000 */
[----:B------:R-:W-:Y:S01]  /*3f60*/  @P1 F2FP.BF16.PACK_AB R77, RZ, R219 ;  /* 0x000000dbff4d123e */ /* 0x000fe200000010ff */
[----:B------:R-:W-:-:S02]  /*3f70*/  FADD.FTZ R217, R227, -R217 ;  /* 0x800000d9e3d97221 */ /* 0x000fc40000010000 */
[----:B------:R-:W-:Y:S01]  /*3f80*/  @P0 FADD.FTZ R218, R218, R76 ;  /* 0x0000004cdada0221 */ /* 0x000fe20000010000 */
[----:B------:R-:W-:Y:S01]  /*3f90*/  @P0 PRMT R76, RZ, 0x7610, R59 ;  /* 0x00007610ff4c0816 */ /* 0x000fe2000000003b */
[C---:B------:R-:W-:Y:S01]  /*3fa0*/  FMUL.FTZ R217, R158.reuse, R217 ;  /* 0x000000d99ed97220 */ /* 0x040fe20000410000 */
[----:B------:R-:W-:Y:S01]  /*3fb0*/  @P1 PRMT R68, R77, 0x7610, R68 ;  /* 0x000076104d441816 */ /* 0x000fe20000000044 */
[----:B------:R-:W-:Y:S01]  /*3fc0*/  FMUL.FTZ R222, R158, R83 ;  /* 0x000000539ede7220 */ /* 0x000fe20000410000 */
[----:B------:R-:W-:Y:S01]  /*3fd0*/  @P0 PRMT R77, RZ, 0x7610, R56 ;  /* 0x00007610ff4d0816 */ /* 0x000fe20000000038 */
[----:B------:R-:W-:Y:S01]  /*3fe0*/  @P0 FADD.FTZ R217, R217, R76 ;  /* 0x0000004cd9d90221 */ /* 0x000fe20000010000 */
[----:B------:R-:W-:Y:S02]  /*3ff0*/  @P1 F2FP.BF16.PACK_AB R76, RZ, R216 ;  /* 0x000000d8ff4c123e */ /* 0x000fe400000010ff */
[----:B------:R-:W-:Y:S01]  /*4000*/  @P1 F2FP.BF16.PACK_AB R78, RZ, R220 ;  /* 0x000000dcff4e123e */ /* 0x000fe200000010ff */
[----:B------:R-:W-:Y:S01]  /*4010*/  @P0 FADD.FTZ R222, R222, R77 ;  /* 0x0000004ddede0221 */ /* 0x000fe20000010000 */
[----:B------:R-:W-:-:S02]  /*4020*/  @P1 F2FP.BF16.PACK_AB R79, RZ, R188 ;  /* 0x000000bcff4f123e */ /* 0x000fc400000010ff */
[----:B------:R-:W-:Y:S02]  /*4030*/  @P1 F2FP.BF16.PACK_AB R80, RZ, R217 ;  /* 0x000000d9ff50123e */ /* 0x000fe400000010ff */
[----:B------:R-:W-:Y:S02]  /*4040*/  @P1 PRMT R71, R76, 0x7610, R71 ;  /* 0x000076104c471816 */ /* 0x000fe40000000047 */
[----:B------:R-:W-:Y:S02]  /*4050*/  @P1 PRMT R69, R78, 0x7610, R69 ;  /* 0x000076104e451816 */ /* 0x000fe40000000045 */
[----:B------:R-:W-:Y:S02]  /*4060*/  @P1 PRMT R70, R79, 0x7610, R70 ;  /* 0x000076104f461816 */ /* 0x000fe40000000046 */
[----:B------:R-:W-:Y:S02]  /*4070*/  @P1 F2FP.BF16.PACK_AB R77, RZ, R222 ;  /* 0x000000deff4d123e */ /* 0x000fe400000010ff */
[----:B------:R-:W-:-:S02]  /*4080*/  @P1 F2FP.BF16.PACK_AB R78, RZ, R221 ;  /* 0x000000ddff4e123e */ /* 0x000fc400000010ff */
[----:B------:R-:W-:Y:S02]  /*4090*/  @P1 F2FP.BF16.PACK_AB R79, RZ, R218 ;  /* 0x000000daff4f123e */ /* 0x000fe400000010ff */
[----:B------:R-:W-:Y:S01]  /*40a0*/  @P1 PRMT R71, R71, 0x5410, R80 ;  /* 0x0000541047471816 */ /* 0x000fe20000000050 */
[-C--:B------:R-:W-:Y:S01]  /*40b0*/  IMAD.WIDE.U32 R80, R176, R234.reuse, c[0x0][0x170] ;  /* 0x00005c00b0507625 */ /* 0x080fe200078e00ea */
[----:B------:R-:W-:Y:S02]  /*40c0*/  @P1 PRMT R68, R68, 0x5410, R77 ;  /* 0x0000541044441816 */ /* 0x000fe4000000004d */
[----:B------:R-:W-:Y:S01]  /*40d0*/  @P1 PRMT R69, R69, 0x5410, R78 ;  /* 0x0000541045451816 */ /* 0x000fe2000000004e */
[----:B------:R-:W-:Y:S01]  /*40e0*/  @P1 IMAD.WIDE.U32 R76, R176, R234, c[0x0][0x258] ;  /* 0x00009600b04c1625 */ /* 0x000fe200078e00ea */
[----:B------:R-:W-:Y:S01]  /*40f0*/  @P1 PRMT R70, R70, 0x5410, R79 ;  /* 0x0000541046461816 */ /* 0x000fe2000000004f */
[----:B------:R-:W4:Y:S02]  /*4100*/  LDG.E.128 R80, [R80.64] ;  /* 0x0000000450507981 */ /* 0x000f24000c1e1d00 */
[----:B------:R-:W-:-:S02]  /*4110*/  FMUL.FTZ R188, R188, R159 ;  /* 0x0000009fbcbc7220 */ /* 0x000fc40000410000 */
[-C--:B------:R-:W-:Y:S01]  /*4120*/  FMUL.FTZ R218, R218, R159.reuse ;  /* 0x0000009fdada7220 */ /* 0x080fe20000410000 */
[----:B------:R2:W-:Y:S01]  /*4130*/  @P1 STG.E.128 [R76.64], R68 ;  /* 0x000000444c001986 */ /* 0x0005e2000c101d04 */
[-C--:B------:R-:W-:Y:S02]  /*4140*/  FMUL.FTZ R216, R216, R159.reuse ;  /* 0x0000009fd8d87220 */ /* 0x080fe40000410000 */
[-C--:B------:R-:W-:Y:S02]  /*4150*/  FMUL.FTZ R217, R217, R159.reuse ;  /* 0x0000009fd9d97220 */ /* 0x080fe40000410000 */
[-C--:B------:R-:W-:Y:S02]  /*4160*/  FMUL.FTZ R219, R219, R159.reuse ;  /* 0x0000009fdbdb7220 */ /* 0x080fe40000410000 */
[-C--:B------:R-:W-:Y:S02]  /*4170*/  FMUL.FTZ R222, R222, R159.reuse ;  /* 0x0000009fdede7220 */ /* 0x080fe40000410000 */
[----:B------:R-:W-:-:S02]  /*4180*/  FMUL.FTZ R220, R220, R159 ;  /* 0x0000009fdcdc7220 */ /* 0x000fc40000410000 */
[----:B------:R-:W-:Y:S02]  /*4190*/  FMUL.FTZ R221, R221, R159 ;  /* 0x0000009fdddd7220 */ /* 0x000fe40000410000 */
[----:B------:R-:W-:Y:S02]  /*41a0*/  FMUL.FTZ R88, R228, R222 ;  /* 0x000000dee4587220 */ /* 0x000fe40000410000 */
[--C-:B------:R-:W-:Y:S02]  /*41b0*/  FFMA.FTZ R90, R90, R111, R110.reuse ;  /* 0x0000006f5a5a7223 */ /* 0x100fe4000001006e */
[----:B------:R-:W-:Y:S02]  /*41c0*/  FMUL.FTZ R89, R229, R221 ;  /* 0x000000dde5597220 */ /* 0x000fe40000410000 */
[----:B------:R-:W-:Y:S02]  /*41d0*/  FFMA.FTZ R206, R206, R111, R110 ;  /* 0x0000006fcece7223 */ /* 0x000fe4000001006e */
[----:B------:R-:W-:-:S02]  /*41e0*/  FADD.FTZ R90, R91, -R90 ;  /* 0x8000005a5b5a7221 */ /* 0x000fc40000010000 */
[-C--:B------:R-:W-:Y:S02]  /*41f0*/  FFMA.FTZ R92, R92, R111.reuse, R110 ;  /* 0x0000006f5c5c7223 */ /* 0x080fe4000001006e */
[----:B------:R-:W-:Y:S02]  /*4200*/  FADD.FTZ R206, R207, -R206 ;  /* 0x800000cecfce7221 */ /* 0x000fe40000010000 */
[----:B------:R-:W-:Y:S02]  /*4210*/  FMUL.FTZ R207, R158, R90 ;  /* 0x0000005a9ecf7220 */ /* 0x000fe40000410000 */
[-C--:B------:R-:W-:Y:S02]  /*4220*/  FFMA.FTZ R210, R210, R111.reuse, R110 ;  /* 0x0000006fd2d27223 */ /* 0x080fe4000001006e */
[----:B------:R-:W-:Y:S02]  /*4230*/  FADD.FTZ R92, R93, -R92 ;  /* 0x8000005c5d5c7221 */ /* 0x000fe40000010000 */
[----:B------:R-:W-:-:S02]  /*4240*/  FFMA.FTZ R204, R204, R111, R110 ;  /* 0x0000006fcccc7223 */ /* 0x000fc4000001006e */
[----:B------:R-:W-:Y:S02]  /*4250*/  FADD.FTZ R211, R211, -R210 ;  /* 0x800000d2d3d37221 */ /* 0x000fe40000010000 */
[----:B------:R-:W-:Y:S02]  /*4260*/  FMUL.FTZ R210, R158, R92 ;  /* 0x0000005c9ed27220 */ /* 0x000fe40000410000 */
[----:B------:R-:W-:Y:S02]  /*4270*/  FADD.FTZ R205, R205, -R204 ;  /* 0x800000cccdcd7221 */ /* 0x000fe40000010000 */
[-CC-:B------:R-:W-:Y:S02]  /*4280*/  FFMA.FTZ R204, R212, R111.reuse, R110.reuse ;  /* 0x0000006fd4cc7223 */ /* 0x180fe4000001006e */
[----:B------:R-:W-:Y:S02]  /*4290*/  FFMA.FTZ R214, R214, R111, R110 ;  /* 0x0000006fd6d67223 */ /* 0x000fe4000001006e */
[----:B------:R-:W-:-:S02]  /*42a0*/  FADD.FTZ R204, R213, -R204 ;  /* 0x800000ccd5cc7221 */ /* 0x000fc40000010000 */
[----:B------:R-:W-:Y:S02]  /*42b0*/  FADD.FTZ R214, R215, -R214 ;  /* 0x800000d6d7d67221 */ /* 0x000fe40000010000 */
[----:B------:R-:W-:Y:S02]  /*42c0*/  FMUL.FTZ R204, R158, R204 ;  /* 0x000000cc9ecc7220 */ /* 0x000fe40000410000 */
[----:B--2---:R-:W-:Y:S02]  /*42d0*/  FMUL.FTZ R76, R232, R218 ;  /* 0x000000dae84c7220 */ /* 0x004fe40000410000 */
[----:B---3--:R-:W-:Y:S02]  /*42e0*/  FMUL.FTZ R77, R233, R217 ;  /* 0x000000d9e94d7220 */ /* 0x008fe40000410000 */
[----:B----4-:R-:W-:Y:S02]  /*42f0*/  FMUL.FTZ R78, R236, R188 ;  /* 0x000000bcec4e7220 */ /* 0x010fe40000410000 */
[----:B------:R-:W-:-:S03]  /*4300*/  FMUL.FTZ R79, R235, R216 ;  /* 0x000000d8eb4f7220 */ /* 0x000fc60000410000 */
[----:B------:R-:W-:Y:S01]  /*4310*/  F2FP.BF16.PACK_AB R78, R76, R78 ;  /* 0x0000004e4c4e723e */ /* 0x000fe200000010ff */
[----:B------:R-:W-:Y:S01]  /*4320*/  FMUL.FTZ R76, R231, R219 ;  /* 0x000000dbe74c7220 */ /* 0x000fe20000410000 */
[----:B------:R-:W-:Y:S01]  /*4330*/  F2FP.BF16.PACK_AB R79, R77, R79 ;  /* 0x0000004f4d4f723e */ /* 0x000fe200000010ff */
[----:B------:R-:W-:-:S03]  /*4340*/  FMUL.FTZ R77, R230, R220 ;  /* 0x000000dce64d7220 */ /* 0x000fc60000410000 */
[----:B------:R-:W-:Y:S02]  /*4350*/  F2FP.BF16.PACK_AB R76, R88, R76 ;  /* 0x0000004c584c723e */ /* 0x000fe400000010ff */
[C---:B------:R-:W-:Y:S02]  /*4360*/  LEA R88, P2, R176.reuse, c[0x0][0x248], 0x4 ;  /* 0x00009200b0587a11 */ /* 0x040fe400078420ff */
[----:B------:R-:W-:Y:S02]  /*4370*/  F2FP.BF16.PACK_AB R77, R89, R77 ;  /* 0x0000004d594d723e */ /* 0x000fe400000010ff */
[----:B------:R-:W-:-:S05]  /*4380*/  LEA.HI.X R89, R176, c[0x0][0x24c], RZ, 0x4, P2 ;  /* 0x00009300b0597a11 */ /* 0x000fca00010f24ff */
[----:B------:R0:W-:Y:S01]  /*4390*/  STG.E.128 [R88.64], R76 ;  /* 0x0000004c58007986 */ /* 0x0001e2000c101d04 */
[----:B------:R-:W-:Y:S02]  /*43a0*/  FFMA.FTZ R176, R208, R111, R110 ;  /* 0x0000006fd0b07223 */ /* 0x000fe4000001006e */
[----:B------:R-:W-:Y:S01]  /*43b0*/  FMUL.FTZ R208, R158, R205 ;  /* 0x000000cd9ed07220 */ /* 0x000fe20000410000 */
[----:B0-----:R-:W-:-:S05]  /*43c0*/  @P0 PRMT R76, RZ, 0x5410, R60 ;  /* 0x00005410ff4c0816 */ /* 0x001fca000000003c */
[----:B------:R-:W-:Y:S01]  /*43d0*/  @P0 FADD.FTZ R207, R207, R76 ;  /* 0x0000004ccfcf0221 */ /* 0x000fe20000010000 */
[----:B------:R-:W-:-:S05]  /*43e0*/  @P0 PRMT R76, RZ, 0x7610, R60 ;  /* 0x00007610ff4c0816 */ /* 0x000fca000000003c */
[----:B------:R-:W-:Y:S01]  /*43f0*/  @P0 FADD.FTZ R210, R210, R76 ;  /* 0x0000004cd2d20221 */ /* 0x000fe20000010000 */
[--C-:B------:R-:W-:Y:S01]  /*4400*/  @P0 PRMT R76, RZ, 0x5410, R61.reuse ;  /* 0x00005410ff4c0816 */ /* 0x100fe2000000003d */
[----:B------:R-:W-:Y:S02]  /*4410*/  FADD.FTZ R176, R209, -R176 ;  /* 0x800000b0d1b07221 */ /* 0x000fe40000010000 */
[----:B------:R-:W-:Y:S02]  /*4420*/  FMUL.FTZ R209, R158, R206 ;  /* 0x000000ce9ed17220 */ /* 0x000fe40000410000 */
[----:B------:R-:W-:Y:S01]  /*4430*/  @P0 FADD.FTZ R208, R208, R76 ;  /* 0x0000004cd0d00221 */ /* 0x000fe20000010000 */
[----:B------:R-:W-:Y:S01]  /*4440*/  @P0 PRMT R76, RZ, 0x7610, R61 ;  /* 0x00007610ff4c0816 */ /* 0x000fe2000000003d */
[----:B------:R-:W-:-:S04]  /*4450*/  FMUL.FTZ R176, R158, R176 ;  /* 0x000000b09eb07220 */ /* 0x000fc80000410000 */
[----:B------:R-:W-:Y:S01]  /*4460*/  @P0 FADD.FTZ R209, R209, R76 ;  /* 0x0000004cd1d10221 */ /* 0x000fe20000010000 */
[----:B------:R-:W-:Y:S01]  /*4470*/  @P0 PRMT R76, RZ, 0x5410, R62 ;  /* 0x00005410ff4c0816 */ /* 0x000fe2000000003e */
[----:B------:R-:W-:-:S04]  /*4480*/  FMUL.FTZ R206, R158, R211 ;  /* 0x000000d39ece7220 */ /* 0x000fc80000410000 */
[----:B------:R-:W-:Y:S01]  /*4490*/  @P0 FADD.FTZ R176, R176, R76 ;  /* 0x0000004cb0b00221 */ /* 0x000fe20000010000 */
[----:B------:R-:W-:-:S05]  /*44a0*/  @P0 PRMT R76, RZ, 0x7610, R62 ;  /* 0x00007610ff4c0816 */ /* 0x000fca000000003e */
[----:B------:R-:W-:Y:S01]  /*44b0*/  @P0 FADD.FTZ R206, R206, R76 ;  /* 0x0000004ccece0221 */ /* 0x000fe20000010000 */
[----:B------:R-:W-:Y:S01]  /*44c0*/  @P0 PRMT R76, RZ, 0x5410, R63 ;  /* 0x00005410ff4c0816 */ /* 0x000fe2000000003f */
[----:B------:R-:W-:-:S04]  /*44d0*/  FMUL.FTZ R205, R158, R214 ;  /* 0x000000d69ecd7220 */ /* 0x000fc80000410000 */
[----:B------:R-:W-:Y:S01]  /*44e0*/  @P0 FADD.FTZ R204, R204, R76 ;  /* 0x0000004ccccc0221 */ /* 0x000fe20000010000 */
[----:B------:R-:W-:Y:S02]  /*44f0*/  @P0 PRMT R76, RZ, 0x7610, R63 ;  /* 0x00007610ff4c0816 */ /* 0x000fe4000000003f */
[----:B------:R-:W-:-:S03]  /*4500*/  @P1 F2FP.BF16.PACK_AB R88, RZ, R208 ;  /* 0x000000d0ff58123e */ /* 0x000fc600000010ff */
[----:B------:R-:W-:Y:S01]  /*4510*/  @P0 FADD.FTZ R205, R205, R76 ;  /* 0x0000004ccdcd0221 */ /* 0x000fe20000010000 */
[----:B------:R-:W-:Y:S02]  /*4520*/  @P1 F2FP.BF16.PACK_AB R76, RZ, R207 ;  /* 0x000000cfff4c123e */ /* 0x000fe400000010ff */
[----:B------:R-:W-:Y:S02]  /*4530*/  @P1 F2FP.BF16.PACK_AB R90, RZ, R176 ;  /* 0x000000b0ff5a123e */ /* 0x000fe400000010ff */
[----:B------:R-:W-:Y:S02]  /*4540*/  @P1 F2FP.BF16.PACK_AB R91, RZ, R204 ;  /* 0x000000ccff5b123e */ /* 0x000fe400000010ff */
[----:B------:R-:W-:Y:S02]  /*4550*/  @P1 F2FP.BF16.PACK_AB R77, RZ, R210 ;  /* 0x000000d2ff4d123e */ /* 0x000fe400000010ff */
[----:B------:R-:W-:Y:S02]  /*4560*/  @P1 PRMT R68, R76, 0x7610, R68 ;  /* 0x000076104c441816 */ /* 0x000fe40000000044 */
[----:B------:R-:W-:-:S02]  /*4570*/  @P1 PRMT R69, R88, 0x7610, R69 ;  /* 0x0000761058451816 */ /* 0x000fc40000000045 */
[----:B------:R-:W-:Y:S02]  /*4580*/  @P1 F2FP.BF16.PACK_AB R89, RZ, R209 ;  /* 0x000000d1ff59123e */ /* 0x000fe400000010ff */
[----:B------:R-:W-:Y:S02]  /*4590*/  @P1 IADD3 R88, R172, 0x60, RZ ;  /* 0x00000060ac581810 */ /* 0x000fe40007ffe0ff */
[----:B------:R-:W-:Y:S02]  /*45a0*/  @P1 F2FP.BF16.PACK_AB R78, RZ, R206 ;  /* 0x000000ceff4e123e */ /* 0x000fe400000010ff */
[----:B------:R-:W-:Y:S02]  /*45b0*/  @P1 F2FP.BF16.PACK_AB R79, RZ, R205 ;  /* 0x000000cdff4f123e */ /* 0x000fe400000010ff */
[----:B------:R-:W-:Y:S02]  /*45c0*/  @P1 PRMT R70, R90, 0x7610, R70 ;  /* 0x000076105a461816 */ /* 0x000fe40000000046 */
[----:B------:R-:W-:-:S02]  /*45d0*/  @P1 PRMT R71, R91, 0x7610, R71 ;  /* 0x000076105b471816 */ /* 0x000fc40000000047 */
[----:B------:R-:W-:Y:S01]  /*45e0*/  @P1 PRMT R68, R68, 0x5410, R77 ;  /* 0x0000541044441816 */ /* 0x000fe2000000004d */
[-C--:B------:R-:W-:Y:S01]  /*45f0*/  IMAD.WIDE.U32 R76, R175, R234.reuse, c[0x0][0x170] ;  /* 0x00005c00af4c7625 */ /* 0x080fe200078e00ea */
[----:B------:R-:W-:Y:S02]  /*4600*/  @P1 PRMT R69, R69, 0x5410, R89 ;  /* 0x0000541045451816 */ /* 0x000fe40000000059 */
[----:B------:R-:W-:Y:S01]  /*4610*/  @P1 PRMT R70, R70, 0x5410, R78 ;  /* 0x0000541046461816 */ /* 0x000fe2000000004e */
[----:B------:R-:W-:Y:S01]  /*4620*/  @P1 IMAD.WIDE.U32 R88, R88, R234, c[0x0][0x258] ;  /* 0x0000960058581625 */ /* 0x000fe200078e00ea */
[----:B------:R-:W-:Y:S02]  /*4630*/  @P1 PRMT R71, R71, 0x5410, R79 ;  /* 0x0000541047471816 */ /* 0x000fe4000000004f */
[----:B------:R-:W2:Y:S01]  /*4640*/  LDG.E.128 R76, [R76.64] ;  /* 0x000000044c4c7981 */ /* 0x000ea2000c1e1d00 */
[-C--:B------:R-:W-:Y:S02]  /*4650*/  FMUL.FTZ R176, R176, R159.reuse ;  /* 0x0000009fb0b07220 */ /* 0x080fe40000410000 */
[-C--:B------:R-:W-:Y:S01]  /*4660*/  FMUL.FTZ R206, R206, R159.reuse ;  /* 0x0000009fcece7220 */ /* 0x080fe20000410000 */
[----:B------:R0:W-:Y:S01]  /*4670*/  @P1 STG.E.128 [R88.64], R68 ;  /* 0x0000004458001986 */ /* 0x0001e2000c101d04 */
[----:B------:R-:W-:-:S02]  /*4680*/  FMUL.FTZ R204, R204, R159 ;  /* 0x0000009fcccc7220 */ /* 0x000fc40000410000 */
[-C--:B------:R-:W-:Y:S02]  /*4690*/  FMUL.FTZ R205, R205, R159.reuse ;  /* 0x0000009fcdcd7220 */ /* 0x080fe40000410000 */
[----:B------:R-:W-:Y:S02]  /*46a0*/  FMUL.FTZ R90, R252, R176 ;  /* 0x000000b0fc5a7220 */ /* 0x000fe40000410000 */
[-C--:B------:R-:W-:Y:S02]  /*46b0*/  FMUL.FTZ R207, R207, R159.reuse ;  /* 0x0000009fcfcf7220 */ /* 0x080fe40000410000 */
[----:B------:R-:W-:Y:S02]  /*46c0*/  FMUL.FTZ R210, R210, R159 ;  /* 0x0000009fd2d27220 */ /* 0x000fe40000410000 */
[----:B------:R-:W-:Y:S02]  /*46d0*/  FMUL.FTZ R91, R250, R204 ;  /* 0x000000ccfa5b7220 */ /* 0x000fe40000410000 */
[----:B0-----:R-:W-:-:S02]  /*46e0*/  FMUL.FTZ R88, R251, R206 ;  /* 0x000000cefb587220 */ /* 0x001fc40000410000 */
[----:B------:R-:W-:Y:S02]  /*46f0*/  FMUL.FTZ R89, R249, R205 ;  /* 0x000000cdf9597220 */ /* 0x000fe40000410000 */
[-C--:B------:R-:W-:Y:S01]  /*4700*/  FMUL.FTZ R208, R208, R159.reuse ;  /* 0x0000009fd0d07220 */ /* 0x080fe20000410000 */
[----:B------:R-:W-:Y:S01]  /*4710*/  F2FP.BF16.PACK_AB R90, R88, R90 ;  /* 0x0000005a585a723e */ /* 0x000fe200000010ff */
[----:B------:R-:W-:Y:S02]  /*4720*/  FMUL.FTZ R209, R209, R159 ;  /* 0x0000009fd1d17220 */ /* 0x000fe40000410000 */
[----:B------:R-:W-:Y:S02]  /*4730*/  FMUL.FTZ R88, R226, R207 ;  /* 0x000000cfe2587220 */ /* 0x000fe40000410000 */
[----:B------:R-:W-:Y:S01]  /*4740*/  FMUL.FTZ R92, R223, R210 ;  /* 0x000000d2df5c7220 */ /* 0x000fe20000410000 */
[----:B------:R-:W-:Y:S01]  /*4750*/  F2FP.BF16.PACK_AB R91, R89, R91 ;  /* 0x0000005b595b723e */ /* 0x000fe200000010ff */
[----:B------:R-:W0:Y:S01]  /*4760*/  S2R R223, SR_TID.X ;  /* 0x0000000000df7919 */ /* 0x000e220000002100 */
[----:B------:R-:W-:-:S02]  /*4770*/  FMUL.FTZ R89, R225, R208 ;  /* 0x000000d0e1597220 */ /* 0x000fc40000410000 */
[----:B------:R-:W-:Y:S01]  /*4780*/  FMUL.FTZ R93, R224, R209 ;  /* 0x000000d1e05d7220 */ /* 0x000fe20000410000 */
[----:B------:R-:W-:Y:S02]  /*4790*/  F2FP.BF16.PACK_AB R88, R92, R88 ;  /* 0x000000585c58723e */ /* 0x000fe400000010ff */
[----:B------:R-:W-:Y:S02]  /*47a0*/  LEA R92, P2, R175, c[0x0][0x248], 0x4 ;  /* 0x00009200af5c7a11 */ /* 0x000fe400078420ff */
[----:B------:R-:W-:Y:S02]  /*47b0*/  F2FP.BF16.PACK_AB R89, R93, R89 ;  /* 0x000000595d59723e */ /* 0x000fe400000010ff */
[----:B------:R-:W-:-:S05]  /*47c0*/  LEA.HI.X R93, R175, c[0x0][0x24c], RZ, 0x4, P2 ;  /* 0x00009300af5d7a11 */ /* 0x000fca00010f24ff */
[----:B------:R1:W-:Y:S02]  /*47d0*/  STG.E.128 [R92.64], R88 ;  /* 0x000000585c007986 */ /* 0x0003e4000c101d04 */
[----:B-1----:R-:W-:-:S05]  /*47e0*/  IMAD R88, R0, c[0x0][0x168], RZ ;  /* 0x00005a0000587a24 */ /* 0x002fca00078e02ff */
[----:B------:R-:W-:-:S04]  /*47f0*/  SHF.R.S32.HI R89, RZ, 0x1f, R88 ;  /* 0x0000001fff597819 */ /* 0x000fc80000011458 */
[----:B------:R-:W-:Y:S02]  /*4800*/  LEA.HI R89, R89, R88, RZ, 0x3 ;  /* 0x0000005859597211 */ /* 0x000fe400078f18ff */
[----:B0-----:R-:W-:-:S04]  /*4810*/  LOP3.LUT R88, R223, 0x1f, RZ, 0xc0, !PT ;  /* 0x0000001fdf587812 */ /* 0x001fc800078ec0ff */
[----:B------:R-:W-:-:S04]  /*4820*/  LEA.HI.SX32 R89, R89, R88, 0x1d ;  /* 0x0000005859597211 */ /* 0x000fc800078feaff */
[----:B------:R-:W-:-:S05]  /*4830*/  IADD3 R92, R89, 0x80, RZ ;  /* 0x00000080595c7810 */ /* 0x000fca0007ffe0ff */
[----:B------:R-:W-:-:S06]  /*4840*/  IMAD.WIDE.U32 R88, R92, R234, c[0x0][0x170] ;  /* 0x00005c005c587625 */ /* 0x000fcc00078e00ea */
[----:B------:R-:W3:Y:S01]  /*4850*/  LDG.E.128 R88, [R88.64] ;  /* 0x0000000458587981 */ /* 0x000ee2000c1e1d00 */
[-CC-:B------:R-:W-:Y:S01]  /*4860*/  FFMA.FTZ R94, R94, R111.reuse, R110.reuse ;  /* 0x0000006f5e5e7223 */ /* 0x180fe2000001006e */
[----:B------:R-:W-:Y:S01]  /*4870*/  MOV R93, c[0x0][0x160] ;  /* 0x00005800005d7a02 */ /* 0x000fe20000000f00 */
[----:B------:R-:W-:Y:S02]  /*4880*/  FFMA.FTZ R96, R96, R111, R110 ;  /* 0x0000006f60607223 */ /* 0x000fe4000001006e */
[----:B------:R-:W-:Y:S01]  /*4890*/  FADD.FTZ R94, R95, -R94 ;  /* 0x8000005e5f5e7221 */ /* 0x000fe20000010000 */
[----:B------:R-:W-:Y:S02]  /*48a0*/  LEA R0, R93, R0, 0x2 ;  /* 0x000000005d007211 */ /* 0x000fe400078e10ff */
[----:B------:R-:W-:Y:S01]  /*48b0*/  @P0 PRMT R93, RZ, 0x5410, R64 ;  /* 0x00005410ff5d0816 */ /* 0x000fe20000000040 */
[----:B------:R-:W-:Y:S02]  /*48c0*/  FMUL.FTZ R94, R158, R94 ;  /* 0x0000005e9e5e7220 */ /* 0x000fe40000410000 */
[----:B------:R-:W-:-:S02]  /*48d0*/  FADD.FTZ R96, R97, -R96 ;  /* 0x8000006061607221 */ /* 0x000fc40000010000 */
[-C--:B------:R-:W-:Y:S02]  /*48e0*/  FFMA.FTZ R98, R98, R111.reuse, R110 ;  /* 0x0000006f62627223 */ /* 0x080fe4000001006e */
        /* <DEDUP_REMOVED lines=9> */
[-C--:B------:R-:W-:Y:S02]  /*4980*/  FFMA.FTZ R102, R102, R111.reuse, R110 ;  /* 0x0000006f66667223 */ /* 0x080fe4000001006e */
[----:B------:R-:W-:Y:S01]  /*4990*/  @P0 FADD.FTZ R98, R98, R93 ;  /* 0x0000005d62620221 */ /* 0x000fe20000010000 */
        /* <DEDUP_REMOVED lines=13> */
[----:B------:R-:W-:Y:S02]  /*4a70*/  FFMA.FTZ R108, R108, R111, R110 ;  /* 0x0000006f6c6c7223 */ /* 0x000fe4000001006e */
[----:B------:R-:W-:Y:S01]  /*4a80*/  @P0 FADD.FTZ R104, R104, R93 ;  /* 0x0000005d68680221 */ /* 0x000fe20000010000 */
[----:B------:R-:W-:Y:S01]  /*4a90*/  @P0 PRMT R93, RZ, 0x5410, R67 ;  /* 0x00005410ff5d0816 */ /* 0x000fe20000000043 */
[----:B------:R-:W-:Y:S02]  /*4aa0*/  FMUL.FTZ R106, R158, R106 ;  /* 0x0000006a9e6a7220 */ /* 0x000fe40000410000 */
[----:B------:R-:W-:Y:S01]  /*4ab0*/  FADD.FTZ R108, R109, -R108 ;  /* 0x8000006c6d6c7221 */ /* 0x000fe20000010000 */
[----:B------:R-:W-:Y:S01]  /*4ac0*/  PRMT R72, RZ, 0x7610, R72 ;  /* 0x00007610ff487816 */ /* 0x000fe20000000048 */
[----:B------:R-:W-:Y:S01]  /*4ad0*/  @P0 FADD.FTZ R106, R106, R93 ;  /* 0x0000005d6a6a0221 */ /* 0x000fe20000010000 */
[----:B------:R-:W-:Y:S01]  /*4ae0*/  @P0 PRMT R93, RZ, 0x7610, R67 ;  /* 0x00007610ff5d0816 */ /* 0x000fe20000000043 */
[----:B------:R-:W-:-:S02]  /*4af0*/  FMUL.FTZ R108, R158, R108 ;  /* 0x0000006c9e6c7220 */ /* 0x000fc40000410000 */
[----:B------:R-:W-:Y:S01]  /*4b00*/  FFMA.FTZ R25, R72, R189, R25 ;  /* 0x000000bd48197223 */ /* 0x000fe20000010019 */
[----:B------:R-:W-:Y:S01]  /*4b10*/  PRMT R72, RZ, 0x5410, R73 ;  /* 0x00005410ff487816 */ /* 0x000fe20000000049 */
[----:B------:R-:W-:Y:S01]  /*4b20*/  @P0 FADD.FTZ R108, R108, R93 ;  /* 0x0000005d6c6c0221 */ /* 0x000fe20000010000 */
[----:B------:R-:W-:Y:S02]  /*4b30*/  PRMT R93, RZ, 0x7610, R73 ;  /* 0x00007610ff5d7816 */ /* 0x000fe40000000049 */
[--C-:B------:R-:W-:Y:S02]  /*4b40*/  PRMT R73, RZ, 0x5410, R74.reuse ;  /* 0x00005410ff497816 */ /* 0x100fe4000000004a */
[----:B------:R-:W-:Y:S02]  /*4b50*/  PRMT R95, RZ, 0x7610, R74 ;  /* 0x00007610ff5f7816 */ /* 0x000fe4000000004a */
[--C-:B------:R-:W-:Y:S02]  /*4b60*/  PRMT R74, RZ, 0x5410, R75.reuse ;  /* 0x00005410ff4a7816 */ /* 0x100fe4000000004b */
[----:B------:R-:W-:Y:S01]  /*4b70*/  PRMT R75, RZ, 0x7610, R75 ;  /* 0x00007610ff4b7816 */ /* 0x000fe2000000004b */
[----:B------:R-:W-:Y:S01]  /*4b80*/  FFMA.FTZ R22, R72, R190, R22 ;  /* 0x000000be48167223 */ /* 0x000fe20000010016 */
        /* <DEDUP_REMOVED lines=15> */
[----:B------:R-:W-:-:S02]  /*4c80*/  FFMA.FTZ R8, R72, R219, R8 ;  /* 0x000000db48087223 */ /* 0x000fc40000010008 */
[----:B------:R-:W-:Y:S02]  /*4c90*/  FFMA.FTZ R6, R73, R220, R6 ;  /* 0x000000dc49067223 */ /* 0x000fe40000010006 */
[----:B------:R-:W-:Y:S02]  /*4ca0*/  FFMA.FTZ R4, R74, R188, R4 ;  /* 0x000000bc4a047223 */ /* 0x000fe40000010004 */
[----:B------:R-:W-:Y:S01]  /*4cb0*/  FFMA.FTZ R2, R75, R216, R2 ;  /* 0x000000d84b027223 */ /* 0x000fe20000010002 */
[----:B------:R-:W-:Y:S02]  /*4cc0*/  PRMT R80, RZ, 0x7610, R80 ;  /* 0x00007610ff507816 */ /* 0x000fe40000000050 */
[----:B------:R-:W-:Y:S02]  /*4cd0*/  PRMT R81, RZ, 0x7610, R81 ;  /* 0x00007610ff517816 */ /* 0x000fe40000000051 */
[----:B------:R-:W-:Y:S01]  /*4ce0*/  PRMT R82, RZ, 0x7610, R82 ;  /* 0x00007610ff527816 */ /* 0x000fe20000000052 */
[----:B------:R-:W-:Y:S01]  /*4cf0*/  FFMA.FTZ R9, R80, R222, R9 ;  /* 0x000000de50097223 */ /* 0x000fe20000010009 */
[----:B------:R-:W-:Y:S01]  /*4d00*/  PRMT R84, RZ, 0x7610, R84 ;  /* 0x00007610ff547816 */ /* 0x000fe20000000054 */
[----:B------:R-:W-:Y:S01]  /*4d10*/  FFMA.FTZ R7, R81, R221, R7 ;  /* 0x000000dd51077223 */ /* 0x000fe20000010007 */
[----:B------:R-:W-:Y:S01]  /*4d20*/  PRMT R85, RZ, 0x7610, R85 ;  /* 0x00007610ff557816 */ /* 0x000fe20000000055 */
[----:B------:R-:W-:Y:S01]  /*4d30*/  FFMA.FTZ R5, R82, R218, R5 ;  /* 0x000000da52057223 */ /* 0x000fe20000010005 */
[----:B------:R-:W-:-:S02]  /*4d40*/  PRMT R86, RZ, 0x7610, R86 ;  /* 0x00007610ff567816 */ /* 0x000fc40000000056 */
[----:B------:R-:W-:Y:S02]  /*4d50*/  PRMT R83, RZ, 0x7610, R83 ;  /* 0x00007610ff537816 */ /* 0x000fe40000000053 */
[----:B------:R-:W-:Y:S01]  /*4d60*/  @P1 F2FP.BF16.PACK_AB R80, RZ, R100 ;  /* 0x00000064ff50123e */ /* 0x000fe200000010ff */
[-C--:B------:R-:W-:Y:S01]  /*4d70*/  FMUL.FTZ R100, R100, R159.reuse ;  /* 0x0000009f64647220 */ /* 0x080fe20000410000 */
[----:B------:R-:W-:Y:S01]  /*4d80*/  @P1 F2FP.BF16.PACK_AB R82, RZ, R102 ;  /* 0x00000066ff52123e */ /* 0x000fe200000010ff */
[-C--:B------:R-:W-:Y:S01]  /*4d90*/  FMUL.FTZ R102, R102, R159.reuse ;  /* 0x0000009f66667220 */ /* 0x080fe20000410000 */
[----:B------:R-:W-:Y:S01]  /*4da0*/  @P1 F2FP.BF16.PACK_AB R81, RZ, R104 ;  /* 0x00000068ff51123e */ /* 0x000fe200000010ff */
[----:B------:R-:W-:Y:S01]  /*4db0*/  FMUL.FTZ R104, R104, R159 ;  /* 0x0000009f68687220 */ /* 0x000fe20000410000 */
[----:B------:R-:W-:Y:S01]  /*4dc0*/  @P1 PRMT R70, R82, 0x7610, R70 ;  /* 0x0000761052461816 */ /* 0x000fe20000000046 */
[----:B------:R-:W-:Y:S02]  /*4dd0*/  FFMA.FTZ R17, R84, R203, R17 ;  /* 0x000000cb54117223 */ /* 0x000fe40000010011 */
[----:B------:R-:W-:-:S02]  /*4de0*/  FFMA.FTZ R15, R85, R202, R15 ;  /* 0x000000ca550f7223 */ /* 0x000fc4000001000f */
[----:B------:R-:W-:Y:S02]  /*4df0*/  FFMA.FTZ R13, R86, R199, R13 ;  /* 0x000000c7560d7223 */ /* 0x000fe4000001000d */
[----:B------:R-:W-:Y:S02]  /*4e00*/  FFMA.FTZ R3, R83, R217, R3 ;  /* 0x000000d953037223 */ /* 0x000fe40000010003 */
[----:B------:R-:W-:Y:S02]  /*4e10*/  FMUL.FTZ R85, R243, R104 ;  /* 0x00000068f3557220 */ /* 0x000fe40000410000 */
[----:B------:R-:W-:Y:S01]  /*4e20*/  FMUL.FTZ R84, R245, R100 ;  /* 0x00000064f5547220 */ /* 0x000fe20000410000 */
[----:B------:R-:W-:Y:S02]  /*4e30*/  @P1 PRMT R70, R70, 0x5410, R81 ;  /* 0x0000541046461816 */ /* 0x000fe40000000051 */
[----:B------:R-:W-:Y:S01]  /*4e40*/  PRMT R87, RZ, 0x7610, R87 ;  /* 0x00007610ff577816 */ /* 0x000fe20000000057 */
[----:B------:R-:W-:-:S02]  /*4e50*/  FFMA.FTZ R23, R93, R191, R23 ;  /* 0x000000bf5d177223 */ /* 0x000fc40000010017 */
[----:B------:R-:W-:Y:S02]  /*4e60*/  FFMA.FTZ R21, R95, R193, R21 ;  /* 0x000000c15f157223 */ /* 0x000fe40000010015 */
[----:B------:R-:W-:Y:S01]  /*4e70*/  FFMA.FTZ R11, R87, R198, R11 ;  /* 0x000000c6570b7223 */ /* 0x000fe2000001000b */
[--C-:B--2---:R-:W-:Y:S02]  /*4e80*/  PRMT R72, RZ, 0x5410, R76.reuse ;  /* 0x00005410ff487816 */ /* 0x104fe4000000004c */
[----:B------:R-:W-:Y:S02]  /*4e90*/  PRMT R76, RZ, 0x7610, R76 ;  /* 0x00007610ff4c7816 */ /* 0x000fe4000000004c */
[----:B------:R-:W-:Y:S02]  /*4ea0*/  PRMT R73, RZ, 0x5410, R77 ;  /* 0x00005410ff497816 */ /* 0x000fe4000000004d */
[----:B------:R-:W-:Y:S02]  /*4eb0*/  PRMT R74, RZ, 0x5410, R78 ;  /* 0x00005410ff4a7816 */ /* 0x000fe4000000004e */
[----:B------:R-:W-:-:S02]  /*4ec0*/  PRMT R75, RZ, 0x5410, R79 ;  /* 0x00005410ff4b7816 */ /* 0x000fc4000000004f */
[----:B------:R-:W-:Y:S02]  /*4ed0*/  PRMT R77, RZ, 0x7610, R77 ;  /* 0x00007610ff4d7816 */ /* 0x000fe4000000004d */
[----:B------:R-:W-:Y:S02]  /*4ee0*/  PRMT R78, RZ, 0x7610, R78 ;  /* 0x00007610ff4e7816 */ /* 0x000fe4000000004e */
[----:B------:R-:W-:Y:S01]  /*4ef0*/  PRMT R79, RZ, 0x7610, R79 ;  /* 0x00007610ff4f7816 */ /* 0x000fe2000000004f */
[----:B------:R-:W-:Y:S01]  /*4f00*/  FFMA.FTZ R173, R76, R210, R173 ;  /* 0x000000d24cad7223 */ /* 0x000fe200000100ad */
[----:B------:R-:W-:Y:S01]  /*4f10*/  @P1 F2FP.BF16.PACK_AB R76, RZ, R94 ;  /* 0x0000005eff4c123e */ /* 0x000fe200000010ff */
[----:B------:R-:W-:Y:S01]  /*4f20*/  FFMA.FTZ R177, R77, R209, R177 ;  /* 0x000000d14db17223 */ /* 0x000fe200000100b1 */
[----:B------:R-:W-:Y:S01]  /*4f30*/  @P1 F2FP.BF16.PACK_AB R77, RZ, R96 ;  /* 0x00000060ff4d123e */ /* 0x000fe200000010ff */
[----:B------:R-:W-:Y:S01]  /*4f40*/  FFMA.FTZ R179, R78, R206, R179 ;  /* 0x000000ce4eb37223 */ /* 0x000fe200000100b3 */
[----:B------:R-:W-:Y:S01]  /*4f50*/  @P1 F2FP.BF16.PACK_AB R78, RZ, R106 ;  /* 0x0000006aff4e123e */ /* 0x000fe200000010ff */
[----:B------:R-:W-:Y:S01]  /*4f60*/  FFMA.FTZ R181, R79, R205, R181 ;  /* 0x000000cd4fb57223 */ /* 0x000fe200000100b5 */
[----:B------:R-:W-:Y:S01]  /*4f70*/  @P1 F2FP.BF16.PACK_AB R79, RZ, R98 ;  /* 0x00000062ff4f123e */ /* 0x000fe200000010ff */
[-C--:B------:R-:W-:Y:S01]  /*4f80*/  FMUL.FTZ R94, R94, R159.reuse ;  /* 0x0000009f5e5e7220 */ /* 0x080fe20000410000 */
[----:B------:R-:W-:Y:S01]  /*4f90*/  @P1 PRMT R68, R76, 0x7610, R68 ;  /* 0x000076104c441816 */ /* 0x000fe20000000044 */
[----:B------:R-:W-:-:S02]  /*4fa0*/  FMUL.FTZ R96, R96, R159 ;  /* 0x0000009f60607220 */ /* 0x000fc40000410000 */
[-C--:B------:R-:W-:Y:S02]  /*4fb0*/  FMUL.FTZ R98, R98, R159.reuse ;  /* 0x0000009f62627220 */ /* 0x080fe40000410000 */
[-C--:B------:R-:W-:Y:S01]  /*4fc0*/  FMUL.FTZ R106, R106, R159.reuse ;  /* 0x0000009f6a6a7220 */ /* 0x080fe20000410000 */
[----:B------:R-:W-:Y:S01]  /*4fd0*/  LEA R76, P0, R92, c[0x0][0x248], 0x4 ;  /* 0x000092005c4c7a11 */ /* 0x000fe200078020ff */
[----:B------:R-:W-:Y:S01]  /*4fe0*/  FMUL.FTZ R159, R108, R159 ;  /* 0x0000009f6c9f7220 */ /* 0x000fe20000410000 */
[----:B------:R-:W-:Y:S01]  /*4ff0*/  @P1 PRMT R69, R79, 0x7610, R69 ;  /* 0x000076104f451816 */ /* 0x000fe20000000045 */
[----:B------:R-:W-:Y:S01]  /*5000*/  FFMA.FTZ R174, R72, R207, R174 ;  /* 0x000000cf48ae7223 */ /* 0x000fe200000100ae */
[----:B------:R-:W-:Y:S01]  /*5010*/  @P1 IADD3 R79, R172, 0x80, RZ ;  /* 0x00000080ac4f1810 */ /* 0x000fe20007ffe0ff */
[----:B------:R-:W-:Y:S01]  /*5020*/  FFMA.FTZ R178, R73, R208, R178 ;  /* 0x000000d049b27223 */ /* 0x000fe200000100b2 */
[----:B------:R-:W-:Y:S01]  /*5030*/  @P1 F2FP.BF16.PACK_AB R108, RZ, R108 ;  /* 0x0000006cff6c123e */ /* 0x000fe200000010ff */
[----:B------:R-:W-:Y:S01]  /*5040*/  FFMA.FTZ R180, R74, R176, R180 ;  /* 0x000000b04ab47223 */ /* 0x000fe200000100b4 */
[----:B------:R-:W-:Y:S01]  /*5050*/  @P1 PRMT R71, R78, 0x7610, R71 ;  /* 0x000076104e471816 */ /* 0x000fe20000000047 */
[----:B------:R-:W-:Y:S01]  /*5060*/  FFMA.FTZ R182, R75, R204, R182 ;  /* 0x000000cc4bb67223 */ /* 0x000fe200000100b6 */
[----:B------:R-:W-:Y:S01]  /*5070*/  @P1 PRMT R68, R68, 0x5410, R77 ;  /* 0x0000541044441816 */ /* 0x000fe2000000004d */
[----:B------:R-:W-:Y:S01]  /*5080*/  FMUL.FTZ R72, R248, R94 ;  /* 0x0000005ef8487220 */ /* 0x000fe20000410000 */
[----:B------:R-:W-:Y:S01]  /*5090*/  LEA.HI.X R77, R92, c[0x0][0x24c], RZ, 0x4, P0 ;  /* 0x000093005c4d7a11 */ /* 0x000fe200000f24ff */
[----:B------:R-:W-:-:S02]  /*50a0*/  FMUL.FTZ R73, R246, R98 ;  /* 0x00000062f6497220 */ /* 0x000fc40000410000 */
[----:B------:R-:W-:Y:S02]  /*50b0*/  FMUL.FTZ R74, R244, R102 ;  /* 0x00000066f44a7220 */ /* 0x000fe40000410000 */
[----:B------:R-:W-:Y:S02]  /*50c0*/  FMUL.FTZ R75, R242, R106 ;  /* 0x0000006af24b7220 */ /* 0x000fe40000410000 */
[----:B------:R-:W-:Y:S02]  /*50d0*/  FMUL.FTZ R86, R241, R159 ;  /* 0x0000009ff1567220 */ /* 0x000fe40000410000 */
[----:B------:R-:W-:Y:S01]  /*50e0*/  FMUL.FTZ R83, R247, R96 ;  /* 0x00000060f7537220 */ /* 0x000fe20000410000 */
[----:B------:R-:W-:Y:S01]  /*50f0*/  ISETP.GE.AND P0, PT, R0, c[0x0][0x164], PT ;  /* 0x0000590000007a0c */ /* 0x000fe20003f06270 */
[----:B------:R-:W-:Y:S01]  /*5100*/  @P1 IMAD.WIDE.U32 R78, R79, R234, c[0x0][0x258] ;  /* 0x000096004f4e1625 */ /* 0x000fe200078e00ea */
[----:B------:R-:W-:Y:S02]  /*5110*/  @P1 PRMT R69, R69, 0x5410, R80 ;  /* 0x0000541045451816 */ /* 0x000fe40000000050 */
[----:B------:R-:W-:-:S02]  /*5120*/  @P1 PRMT R71, R71, 0x5410, R108 ;  /* 0x0000541047471816 */ /* 0x000fc4000000006c */
[----:B------:R-:W-:Y:S02]  /*5130*/  F2FP.BF16.PACK_AB R75, R86, R75 ;  /* 0x0000004b564b723e */ /* 0x000fe400000010ff */
[----:B------:R-:W-:Y:S02]  /*5140*/  F2FP.BF16.PACK_AB R74, R85, R74 ;  /* 0x0000004a554a723e */ /* 0x000fe400000010ff */
[----:B------:R-:W-:Y:S02]  /*5150*/  F2FP.BF16.PACK_AB R73, R84, R73 ;  /* 0x000000495449723e */ /* 0x000fe400000010ff */
[----:B------:R-:W-:Y:S01]  /*5160*/  F2FP.BF16.PACK_AB R72, R83, R72 ;  /* 0x000000485348723e */ /* 0x000fe200000010ff */
[----:B------:R-:W-:Y:S04]  /*5170*/  @P1 STG.E.128 [R78.64], R68 ;  /* 0x000000444e001986 */ /* 0x000fe8000c101d04 */
[----:B------:R3:W-:Y:S02]  /*5180*/  STG.E.128 [R76.64], R72 ;  /* 0x000000484c007986 */ /* 0x0007e4000c101d04 */
[----:B---3--:R-:W-:-:S02]  /*5190*/  PRMT R73, RZ, 0x5410, R88 ;  /* 0x00005410ff497816 */ /* 0x008fc40000000058 */
[--C-:B------:R-:W-:Y:S02]  /*51a0*/  PRMT R75, RZ, 0x5410, R89.reuse ;  /* 0x00005410ff4b7816 */ /* 0x100fe40000000059 */
[----:B------:R-:W-:Y:S02]  /*51b0*/  PRMT R77, RZ, 0x5410, R90 ;  /* 0x00005410ff4d7816 */ /* 0x000fe4000000005a */
[----:B------:R-:W-:Y:S02]  /*51c0*/  PRMT R88, RZ, 0x7610, R88 ;  /* 0x00007610ff587816 */ /* 0x000fe40000000058 */
[----:B------:R-:W-:Y:S02]  /*51d0*/  PRMT R89, RZ, 0x7610, R89 ;  /* 0x00007610ff597816 */ /* 0x000fe40000000059 */
[----:B------:R-:W-:Y:S02]  /*51e0*/  PRMT R90, RZ, 0x7610, R90 ;  /* 0x00007610ff5a7816 */ /* 0x000fe4000000005a */
[----:B------:R-:W-:-:S02]  /*51f0*/  PRMT R79, RZ, 0x5410, R91 ;  /* 0x00005410ff4f7816 */ /* 0x000fc4000000005b */
[----:B------:R-:W-:Y:S01]  /*5200*/  PRMT R72, RZ, 0x7610, R91 ;  /* 0x00007610ff487816 */ /* 0x000fe2000000005b */
[----:B------:R-:W-:Y:S02]  /*5210*/  FFMA.FTZ R184, R73, R94, R184 ;  /* 0x0000005e49b87223 */ /* 0x000fe400000100b8 */
[----:B------:R-:W-:Y:S02]  /*5220*/  FFMA.FTZ R183, R88, R96, R183 ;  /* 0x0000006058b77223 */ /* 0x000fe400000100b7 */
[----:B------:R-:W-:Y:S02]  /*5230*/  FFMA.FTZ R186, R75, R98, R186 ;  /* 0x000000624bba7223 */ /* 0x000fe400000100ba */
[----:B------:R-:W-:Y:S02]  /*5240*/  FFMA.FTZ R185, R89, R100, R185 ;  /* 0x0000006459b97223 */ /* 0x000fe400000100b9 */
[----:B------:R-:W-:Y:S02]  /*5250*/  FFMA.FTZ R238, R77, R102, R238 ;  /* 0x000000664dee7223 */ /* 0x000fe400000100ee */
[----:B------:R-:W-:-:S02]  /*5260*/  FFMA.FTZ R187, R90, R104, R187 ;  /* 0x000000685abb7223 */ /* 0x000fc400000100bb */
[----:B------:R-:W-:Y:S02]  /*5270*/  FFMA.FTZ R240, R79, R106, R240 ;  /* 0x0000006a4ff07223 */ /* 0x000fe400000100f0 */
[----:B------:R-:W-:Y:S01]  /*5280*/  FFMA.FTZ R239, R72, R159, R239 ;  /* 0x0000009f48ef7223 */ /* 0x000fe200000100ef */
[----:B------:R-:W-:Y:S01]  /*5290*/  @P0 CALL.REL.NOINC `(.L_x_384) ;  /* 0x0000001000000944 */ /* 0x000fe20003c00000 */
[----:B------:R-:W-:Y:S05]  /*52a0*/  BRA `(.L_x_385) ;  /* 0xffffbff000007947 */ /* 0x000fea000383ffff */
.L_x_384:
[----:B------:R-:W-:Y:S05]  /*52b0*/  BSYNC B1 ;  /* 0x0000000000017941 */ /* 0x000fea0003800000 */
.L_x_381:
        /* <DEDUP_REMOVED lines=74> */
.L_x_380:
[----:B------:R-:W-:Y:S05]  /*5760*/  BSYNC B0 ;  /* 0x0000000000007941 */ /* 0x000fea0003800000 */
.L_x_378:
[----:B------:R-:W0:Y:S01]  /*5770*/  S2R R84, SR_TID.X ;  /* 0x0000000000547919 */ /* 0x000e220000002100 */
[----:B------:R-:W-:Y:S01]  /*5780*/  WARPSYNC 0xffffffff ;  /* 0xffffffff00007948 */ /* 0x000fe20003800000 */
[----:B0-----:R-:W-:Y:S02]  /*5790*/  SHF.R.U32.HI R0, RZ, 0x5, R84 ;  /* 0x00000005ff007819 */ /* 0x001fe40000011654 */
        /* <DEDUP_REMOVED lines=27> */
[----:B-1----:R-:W-:Y:S02]  /*5950*/  FADD.FTZ R3, RZ, R3 ;  /* 0x00000003ff037221 */ /* 0x002fe40000010000 */
[----:B--2---:R-:W-:Y:S01]  /*5960*/  FADD.FTZ R56, RZ, R56 ;  /* 0x00000038ff387221 */ /* 0x004fe20000010000 */
[----:B------:R-:W-:Y:S01]  /*5970*/  LDS R37, [R84.X4+0x2000] ;  /* 0x0020000054257984 */ /* 0x000fe20000004800 */
[----:B---3--:R-:W-:-:S03]  /*5980*/  FADD.FTZ R36, RZ, R36 ;  /* 0x00000024ff247221 */ /* 0x008fc60000010000 */
[----:B------:R-:W-:Y:S01]  /*5990*/  LDS R30, [R84.X4+0x2200] ;  /* 0x00220000541e7984 */ /* 0x000fe20000004800 */
[----:B----4-:R-:W-:-:S03]  /*59a0*/  FADD.FTZ R28, RZ, R28 ;  /* 0x0000001cff1c7221 */ /* 0x010fc60000010000 */
[----:B------:R-:W-:Y:S01]  /*59b0*/  LDS R39, [R84.X4+0x2400] ;  /* 0x0024000054277984 */ /* 0x000fe20000004800 */
[----:B-----5:R-:W-:-:S03]  /*59c0*/  FADD.FTZ R40, RZ, R40 ;  /* 0x00000028ff287221 */ /* 0x020fc60000010000 */
[----:B------:R-:W-:Y:S01]  /*59d0*/  LDS R32, [R84.X4+0x2600] ;  /* 0x0026000054207984 */ /* 0x000fe20000004800 */
[----:B------:R-:W-:-:S03]  /*59e0*/  FADD.FTZ R57, R2, R57 ;  /* 0x0000003902397221 */ /* 0x000fc60000010000 */
[----:B------:R-:W1:Y:S01]  /*59f0*/  LDS R34, [R84.X4+0x2800] ;  /* 0x0028000054227984 */ /* 0x000e620000004800 */
[----:B------:R-:W-:-:S03]  /*5a00*/  FADD.FTZ R44, R3, R44 ;  /* 0x0000002c032c7221 */ /* 0x000fc60000010000 */
[----:B------:R-:W2:Y:S01]  /*5a10*/  LDS R2, [R84.X4+0xc00] ;  /* 0x000c000054027984 */ /* 0x000ea20000004800 */
[----:B------:R-:W-:-:S03]  /*5a20*/  FADD.FTZ R33, R56, R33 ;  /* 0x0000002138217221 */ /* 0x000fc60000010000 */
[----:B------:R-:W3:Y:S01]  /*5a30*/  LDS R3, [R84.X4+0xe00] ;  /* 0x000e000054037984 */ /* 0x000ee20000004800 */
[----:B------:R-:W-:-:S03]  /*5a40*/  FADD.FTZ R40, R40, R29 ;  /* 0x0000001d28287221 */ /* 0x000fc60000010000 */
[----:B------:R-:W4:Y:S01]  /*5a50*/  LDS R41, [R84.X4+0x2a00] ;  /* 0x002a000054297984 */ /* 0x000f220000004800 */
[----:B------:R-:W-:-:S03]  /*5a60*/  FADD.FTZ R31, R36, R31 ;  /* 0x0000001f241f7221 */ /* 0x000fc60000010000 */
[----:B------:R-:W5:Y:S01]  /*5a70*/  LDS R29, [R84.X4+0x1200] ;  /* 0x00120000541d7984 */ /* 0x000f620000004800 */
[----:B0-----:R-:W-:-:S03]  /*5a80*/  FADD.FTZ R35, R28, R35 ;  /* 0x000000231c237221 */ /* 0x001fc60000010000 */
[----:B------:R-:W0:Y:S04]  /*5a90*/  LDS R36, [R84.X4+0x2c00] ;  /* 0x002c000054247984 */ /* 0x000e280000004800 */
[----:B------:R-:W0:Y:S04]  /*5aa0*/  LDS R28, [R84.X4+0x1000] ;  /* 0x00100000541c7984 */ /* 0x000e280000004800 */
[----:B------:R-:W0:Y:S04]  /*5ab0*/  LDS R43, [R84.X4+0x2e00] ;  /* 0x002e0000542b7984 */ /* 0x000e280000004800 */
[----:B------:R-:W0:Y:S04]  /*5ac0*/  LDS R38, [R84.X4+0x3000] ;  /* 0x0030000054267984 */ /* 0x000e280000004800 */
[----:B------:R-:W0:Y:S04]  /*5ad0*/  LDS R42, [R84.X4+0x3200] ;  /* 0x00320000542a7984 */ /* 0x000e280000004800 */
[----:B------:R-:W0:Y:S01]  /*5ae0*/  LDS R45, [R84.X4+0x3400] ;  /* 0x00340000542d7984 */ /* 0x000e220000004800 */
[----:B-1----:R-:W-:-:S03]  /*5af0*/  FADD.FTZ R34, R57, R34 ;  /* 0x0000002239227221 */ /* 0x002fc60000010000 */
[----:B------:R-:W1:Y:S01]  /*5b00*/  LDS R46, [R84.X4+0x3600] ;  /* 0x00360000542e7984 */ /* 0x000e620000004800 */
[----:B--2---:R-:W-:-:S03]  /*5b10*/  FADD.FTZ R2, RZ, R2 ;  /* 0x00000002ff027221 */ /* 0x004fc60000010000 */
[----:B------:R-:W2:Y:S01]  /*5b20*/  LDS R47, [R84.X4+0x3800] ;  /* 0x00380000542f7984 */ /* 0x000ea20000004800 */
[----:B---3--:R-:W-:Y:S02]  /*5b30*/  FADD.FTZ R3, RZ, R3 ;  /* 0x00000003ff037221 */ /* 0x008fe40000010000 */
[----:B------:R-:W-:Y:S01]  /*5b40*/  FADD.FTZ R2, R2, R37 ;  /* 0x0000002502027221 */ /* 0x000fe20000010000 */
[----:B------:R-:W3:Y:S01]  /*5b50*/  LDS R56, [R84.X4+0x3a00] ;  /* 0x003a000054387984 */ /* 0x000ee20000004800 */
[----:B------:R-:W-:Y:S02]  /*5b60*/  FADD.FTZ R3, R3, R30 ;  /* 0x0000001e03037221 */ /* 0x000fe40000010000 */
[----:B----4-:R-:W-:Y:S01]  /*5b70*/  FADD.FTZ R41, R44, R41 ;  /* 0x000000292c297221 */ /* 0x010fe20000010000 */
[----:B------:R-:W4:Y:S01]  /*5b80*/  LDS R59, [R84.X4+0x3c00] ;  /* 0x003c0000543b7984 */ /* 0x000f220000004800 */
[----:B-----5:R-:W-:-:S03]  /*5b90*/  FADD.FTZ R29, RZ, R29 ;  /* 0x0000001dff1d7221 */ /* 0x020fc60000010000 */
[----:B------:R-:W5:Y:S01]  /*5ba0*/  LDS R58, [R84.X4+0x3e00] ;  /* 0x003e0000543a7984 */ /* 0x000f620000004800 */
[----:B------:R-:W-:Y:S02]  /*5bb0*/  FADD.FTZ R29, R29, R32 ;  /* 0x000000201d1d7221 */ /* 0x000fe40000010000 */
[----:B0-----:R-:W-:Y:S01]  /*5bc0*/  FADD.FTZ R33, R33, R36 ;  /* 0x0000002421217221 */ /* 0x001fe20000010000 */
[----:B------:R-:W0:Y:S01]  /*5bd0*/  LDS R72, [R84.X4+0x4000] ;  /* 0x0040000054487984 */ /* 0x000e220000004800 */
[----:B------:R-:W-:-:S03]  /*5be0*/  FADD.FTZ R28, RZ, R28 ;  /* 0x0000001cff1c7221 */ /* 0x000fc60000010000 */
[----:B------:R-:W0:Y:S01]  /*5bf0*/  LDS R73, [R84.X4+0x4200] ;  /* 0x0042000054497984 */ /* 0x000e220000004800 */
[----:B------:R-:W-:Y:S02]  /*5c00*/  FADD.FTZ R28, R28, R39 ;  /* 0x000000271c1c7221 */ /* 0x000fe40000010000 */
[----:B------:R-:W-:Y:S01]  /*5c10*/  FADD.FTZ R40, R40, R43 ;  /* 0x0000002b28287221 */ /* 0x000fe20000010000 */
[----:B------:R-:W0:Y:S01]  /*5c20*/  LDS R74, [R84.X4+0x4400] ;  /* 0x00440000544a7984 */ /* 0x000e220000004800 */
[----:B------:R-:W-:-:S03]  /*5c30*/  FADD.FTZ R31, R31, R38 ;  /* 0x000000261f1f7221 */ /* 0x000fc60000010000 */
[----:B------:R-:W0:Y:S01]  /*5c40*/  LDS R76, [R84.X4+0x4600] ;  /* 0x00460000544c7984 */ /* 0x000e220000004800 */
[----:B------:R-:W-:-:S03]  /*5c50*/  FADD.FTZ R35, R35, R42 ;  /* 0x0000002a23237221 */ /* 0x000fc60000010000 */
[----:B------:R-:W0:Y:S01]  /*5c60*/  LDS R75, [R84.X4+0x4800] ;  /* 0x00480000544b7984 */ /* 0x000e220000004800 */
[----:B------:R-:W-:-:S03]  /*5c70*/  FADD.FTZ R2, R2, R45 ;  /* 0x0000002d02027221 */ /* 0x000fc60000010000 */
[----:B------:R-:W0:Y:S01]  /*5c80*/  LDS R78, [R84.X4+0x4a00] ;  /* 0x004a0000544e7984 */ /* 0x000e220000004800 */
[----:B-1----:R-:W-:-:S03]  /*5c90*/  FADD.FTZ R3, R3, R46 ;  /* 0x0000002e03037221 */ /* 0x002fc60000010000 */
[----:B------:R-:W1:Y:S01]  /*5ca0*/  LDS R77, [R84.X4+0x4c00] ;  /* 0x004c0000544d7984 */ /* 0x000e620000004800 */
[----:B--2---:R-:W-:-:S03]  /*5cb0*/  FADD.FTZ R28, R28, R47 ;  /* 0x0000002f1c1c7221 */ /* 0x004fc60000010000 */
[----:B------:R-:W2:Y:S01]  /*5cc0*/  LDS R80, [R84.X4+0x4e00] ;  /* 0x004e000054507984 */ /* 0x000ea20000004800 */
[----:B---3--:R-:W-:-:S03]  /*5cd0*/  FADD.FTZ R29, R29, R56 ;  /* 0x000000381d1d7221 */ /* 0x008fc60000010000 */
[----:B------:R-:W-:Y:S01]  /*5ce0*/  BAR.SYNC.DEFER_BLOCKING 0x0 ;  /* 0x0000000000007b1d */ /* 0x000fe20000010000 */
[----:B----4-:R-:W-:Y:S02]  /*5cf0*/  FADD.FTZ R59, R34, R59 ;  /* 0x0000003b223b7221 */ /* 0x010fe40000010000 */
[----:B-----5:R-:W-:-:S03]  /*5d00*/  FADD.FTZ R41, R41, R58 ;  /* 0x0000003a29297221 */ /* 0x020fc60000010000 */
[----:B------:R-:W3:Y:S01]  /*5d10*/  S2R R46, SR_CTAID.X ;  /* 0x00000000002e7919 */ /* 0x000ee20000002500 */
[----:B0-----:R-:W-:Y:S02]  /*5d20*/  FADD.FTZ R33, R33, R72 ;  /* 0x0000004821217221 */ /* 0x001fe40000010000 */
[----:B------:R-:W-:Y:S02]  /*5d30*/  FADD.FTZ R73, R40, R73 ;  /* 0x0000004928497221 */ /* 0x000fe40000010000 */
[----:B------:R-:W-:Y:S02]  /*5d40*/  FADD.FTZ R31, R31, R74 ;  /* 0x0000004a1f1f7221 */ /* 0x000fe40000010000 */
[----:B------:R-:W-:Y:S01]  /*5d50*/  FADD.FTZ R35, R35, R76 ;  /* 0x0000004c23237221 */ /* 0x000fe20000010000 */
[----:B------:R-:W-:Y:S01]  /*5d60*/  STS.128 [R0], R60 ;  /* 0x0000003c00007388 */ /* 0x000fe20000000c00 */
[----:B------:R-:W-:-:S03]  /*5d70*/  FADD.FTZ R75, R2, R75 ;  /* 0x0000004b024b7221 */ /* 0x000fc60000010000 */
[----:B------:R-:W-:Y:S01]  /*5d80*/  STS.128 [R0+0x10], R52 ;  /* 0x0000103400007388 */ /* 0x000fe20000000c00 */
[----:B------:R-:W-:-:S03]  /*5d90*/  FADD.FTZ R37, R3, R78 ;  /* 0x0000004e03257221 */ /* 0x000fc60000010000 */
[----:B------:R-:W-:Y:S01]  /*5da0*/  STS.128 [R0+0x400], R48 ;  /* 0x0004003000007388 */ /* 0x000fe20000000c00 */
[----:B-1----:R-:W-:-:S03]  /*5db0*/  FADD.FTZ R77, R28, R77 ;  /* 0x0000004d1c4d7221 */ /* 0x002fc60000010000 */
[----:B------:R-:W-:Y:S01]  /*5dc0*/  STS.128 [R0+0x410], R156 ;  /* 0x0004109c00007388 */ /* 0x000fe20000000c00 */
[----:B--2---:R-:W-:-:S03]  /*5dd0*/  FADD.FTZ R29, R29, R80 ;  /* 0x000000501d1d7221 */ /* 0x004fc60000010000 */
        /* <DEDUP_REMOVED lines=10> */
[----:B------:R-:W4:Y:S04]  /*5e80*/  LDS R54, [R84.X4+0xc00] ;  /* 0x000c000054367984 */ /* 0x000f280000004800 */
[----:B------:R-:W5:Y:S04]  /*5e90*/  LDS R55, [R84.X4+0x1400] ;  /* 0x0014000054377984 */ /* 0x000f680000004800 */
[----:B------:R-:W3:Y:S04]  /*5ea0*/  LDS R61, [R84.X4+0x1600] ;  /* 0x00160000543d7984 */ /* 0x000ee80000004800 */
[----:B------:R-:W3:Y:S04]  /*5eb0*/  LDS R63, [R84.X4+0x1a00] ;  /* 0x001a0000543f7984 */ /* 0x000ee80000004800 */
[----:B------:R-:W3:Y:S04]  /*5ec0*/  LDS R79, [R84.X4+0x2000] ;  /* 0x00200000544f7984 */ /* 0x000ee80000004800 */
[----:B------:R-:W3:Y:S04]  /*5ed0*/  LDS R49, [R84.X4+0x400] ;  /* 0x0004000054317984 */ /* 0x000ee80000004800 */
[----:B------:R-:W3:Y:S01]  /*5ee0*/  LDS R60, [R84.X4+0x1800] ;  /* 0x00180000543c7984 */ /* 0x000ee20000004800 */
[----:B0-----:R-:W-:-:S03]  /*5ef0*/  FADD.FTZ R52, RZ, R52 ;  /* 0x00000034ff347221 */ /* 0x001fc60000010000 */
[----:B------:R-:W0:Y:S01]  /*5f00*/  LDS R51, [R84.X4+0x800] ;  /* 0x0008000054337984 */ /* 0x000e220000004800 */
[----:B-1----:R-:W-:-:S03]  /*5f10*/  FADD.FTZ R48, RZ, R48 ;  /* 0x00000030ff307221 */ /* 0x002fc60000010000 */
[----:B------:R-:W1:Y:S01]  /*5f20*/  LDS R53, [R84.X4+0xa00] ;  /* 0x000a000054357984 */ /* 0x000e620000004800 */
[----:B--2---:R-:W-:-:S03]  /*5f30*/  FADD.FTZ R50, RZ, R50 ;  /* 0x00000032ff327221 */ /* 0x004fc60000010000 */
[----:B------:R-:W2:Y:S01]  /*5f40*/  LDS R62, [R84.X4+0x1c00] ;  /* 0x001c0000543e7984 */ /* 0x000ea20000004800 */
[----:B----4-:R-:W-:-:S03]  /*5f50*/  FADD.FTZ R54, RZ, R54 ;  /* 0x00000036ff367221 */ /* 0x010fc60000010000 */
[----:B------:R-:W4:Y:S01]  /*5f60*/  LDS R82, [R84.X4+0x1e00] ;  /* 0x001e000054527984 */ /* 0x000f220000004800 */
[----:B-----5:R-:W-:-:S03]  /*5f70*/  FADD.FTZ R52, R52, R55 ;  /* 0x0000003734347221 */ /* 0x020fc60000010000 */
[----:B------:R-:W5:Y:S01]  /*5f80*/  LDS R2, [R84.X4+0xe00] ;  /* 0x000e000054027984 */ /* 0x000f620000004800 */
[----:B---3--:R-:W-:-:S03]  /*5f90*/  FADD.FTZ R48, R48, R61 ;  /* 0x0000003d30307221 */ /* 0x008fc60000010000 */
[----:B------:R-:W3:Y:S01]  /*5fa0*/  LDS R3, [R84.X4+0x1000] ;  /* 0x0010000054037984 */ /* 0x000ee20000004800 */
[----:B------:R-:W-:-:S03]  /*5fb0*/  FADD.FTZ R50, R50, R63 ;  /* 0x0000003f32327221 */ /* 0x000fc60000010000 */
[----:B------:R-:W3:Y:S01]  /*5fc0*/  LDS R28, [R84.X4+0x1200] ;  /* 0x00120000541c7984 */ /* 0x000ee20000004800 */
[----:B------:R-:W-:-:S03]  /*5fd0*/  FADD.FTZ R54, R54, R79 ;  /* 0x0000004f36367221 */ /* 0x000fc60000010000 */
[----:B------:R-:W3:Y:S01]  /*5fe0*/  LDS R39, [R84.X4+0x2200] ;  /* 0x0022000054277984 */ /* 0x000ee20000004800 */
[----:B------:R-:W-:-:S03]  /*5ff0*/  FADD.FTZ R49, RZ, R49 ;  /* 0x00000031ff317221 */ /* 0x000fc60000010000 */
[----:B------:R-:W3:Y:S01]  /*6000*/  LDS R30, [R84.X4+0x2400] ;  /* 0x00240000541e7984 */ /* 0x000ee20000004800 */
[----:B------:R-:W-:-:S03]  /*6010*/  FADD.FTZ R49, R49, R60 ;  /* 0x0000003c31317221 */ /* 0x000fc60000010000 */
[----:B------:R-:W3:Y:S04]  /*6020*/  LDS R43, [R84.X4+0x2600] ;  /* 0x00260000542b7984 */ /* 0x000ee80000004800 */
[----:B------:R-:W3:Y:S01]  /*6030*/  LDS R45, [R84.X4+0x2800] ;  /* 0x00280000542d7984 */ /* 0x000ee20000004800 */
[----:B0-----:R-:W-:-:S03]  /*6040*/  FADD.FTZ R51, RZ, R51 ;  /* 0x00000033ff337221 */ /* 0x001fc60000010000 */
[----:B------:R-:W0:Y:S01]  /*6050*/  LDS R47, [R84.X4+0x2a00] ;  /* 0x002a0000542f7984 */ /* 0x000e220000004800 */
[----:B-1----:R-:W-:-:S03]  /*6060*/  FADD.FTZ R53, RZ, R53 ;  /* 0x00000035ff357221 */ /* 0x002fc60000010000 */
[----:B------:R-:W1:Y:S01]  /*6070*/  LDS R32, [R84.X4+0x2c00] ;  /* 0x002c000054207984 */ /* 0x000e620000004800 */
[----:B--2---:R-:W-:-:S03]  /*6080*/  FADD.FTZ R51, R51, R62 ;  /* 0x0000003e33337221 */ /* 0x004fc60000010000 */
[----:B------:R-:W2:Y:S01]  /*6090*/  LDS R55, [R84.X4+0x2e00] ;  /* 0x002e000054377984 */ /* 0x000ea20000004800 */
[----:B----4-:R-:W-:-:S03]  /*60a0*/  FADD.FTZ R53, R53, R82 ;  /* 0x0000005235357221 */ /* 0x010fc60000010000 */
[----:B------:R-:W4:Y:S01]  /*60b0*/  LDS R34, [R84.X4+0x3000] ;  /* 0x0030000054227984 */ /* 0x000f220000004800 */
[----:B-----5:R-:W-:-:S03]  /*60c0*/  FADD.FTZ R2, RZ, R2 ;  /* 0x00000002ff027221 */ /* 0x020fc60000010000 */
[----:B------:R-:W5:Y:S01]  /*60d0*/  LDS R36, [R84.X4+0x3200] ;  /* 0x0032000054247984 */ /* 0x000f620000004800 */
[----:B---3--:R-:W-:-:S03]  /*60e0*/  FADD.FTZ R3, RZ, R3 ;  /* 0x00000003ff037221 */ /* 0x008fc60000010000 */
[----:B------:R-:W3:Y:S01]  /*60f0*/  LDS R57, [R84.X4+0x3400] ;  /* 0x0034000054397984 */ /* 0x000ee20000004800 */
[----:B------:R-:W-:-:S03]  /*6100*/  FADD.FTZ R28, RZ, R28 ;  /* 0x0000001cff1c7221 */ /* 0x000fc60000010000 */
[----:B------:R-:W3:Y:S01]  /*6110*/  LDS R61, [R84.X4+0x3600] ;  /* 0x00360000543d7984 */ /* 0x000ee20000004800 */
[----:B------:R-:W-:-:S03]  /*6120*/  FADD.FTZ R2, R2, R39 ;  /* 0x0000002702027221 */ /* 0x000fc60000010000 */
[----:B------:R-:W3:Y:S01]  /*6130*/  LDS R38, [R84.X4+0x3800] ;  /* 0x0038000054267984 */ /* 0x000ee20000004800 */
[----:B------:R-:W-:-:S03]  /*6140*/  FADD.FTZ R3, R3, R30 ;  /* 0x0000001e03037221 */ /* 0x000fc60000010000 */
[----:B------:R-:W3:Y:S01]  /*6150*/  LDS R63, [R84.X4+0x3a00] ;  /* 0x003a0000543f7984 */ /* 0x000ee20000004800 */
[----:B------:R-:W-:-:S03]  /*6160*/  FADD.FTZ R28, R28, R43 ;  /* 0x0000002b1c1c7221 */ /* 0x000fc60000010000 */
[----:B------:R-:W3:Y:S01]  /*6170*/  LDS R40, [R84.X4+0x3c00] ;  /* 0x003c000054287984 */ /* 0x000ee20000004800 */
[----:B------:R-:W-:-:S03]  /*6180*/  FADD.FTZ R45, R52, R45 ;  /* 0x0000002d342d7221 */ /* 0x000fc60000010000 */
[----:B------:R-:W3:Y:S01]  /*6190*/  LDS R42, [R84.X4+0x3e00] ;  /* 0x003e0000542a7984 */ /* 0x000ee20000004800 */
[----:B0-----:R-:W-:-:S03]  /*61a0*/  FADD.FTZ R47, R48, R47 ;  /* 0x0000002f302f7221 */ /* 0x001fc60000010000 */
[----:B------:R-:W0:Y:S01]  /*61b0*/  LDS R79, [R84.X4+0x4000] ;  /* 0x00400000544f7984 */ /* 0x000e220000004800 */
[----:B-1----:R-:W-:-:S03]  /*61c0*/  FADD.FTZ R32, R49, R32 ;  /* 0x0000002031207221 */ /* 0x002fc60000010000 */
[----:B------:R-:W1:Y:S01]  /*61d0*/  LDS R81, [R84.X4+0x4200] ;  /* 0x0042000054517984 */ /* 0x000e620000004800 */
[----:B--2---:R-:W-:-:S03]  /*61e0*/  FADD.FTZ R50, R50, R55 ;  /* 0x0000003732327221 */ /* 0x004fc60000010000 */
[----:B------:R-:W2:Y:S01]  /*61f0*/  LDS R83, [R84.X4+0x4400] ;  /* 0x0044000054537984 */ /* 0x000ea20000004800 */
[----:B----4-:R-:W-:-:S03]  /*6200*/  FADD.FTZ R34, R51, R34 ;  /* 0x0000002233227221 */ /* 0x010fc60000010000 */
[----:B------:R-:W4:Y:S01]  /*6210*/  LDS R85, [R84.X4+0x4600] ;  /* 0x0046000054557984 */ /* 0x000f220000004800 */
[----:B-----5:R-:W-:-:S03]  /*6220*/  FADD.FTZ R36, R53, R36 ;  /* 0x0000002435247221 */ /* 0x020fc60000010000 */
[----:B------:R-:W5:Y:S01]  /*6230*/  LDS R87, [R84.X4+0x4800] ;  /* 0x0048000054577984 */ /* 0x000f620000004800 */
[----:B---3--:R-:W-:-:S03]  /*6240*/  FADD.FTZ R54, R54, R57 ;  /* 0x0000003936367221 */ /* 0x008fc60000010000 */
[----:B------:R-:W3:Y:S01]  /*6250*/  LDS R89, [R84.X4+0x4a00] ;  /* 0x004a000054597984 */ /* 0x000ee20000004800 */
[----:B------:R-:W-:-:S03]  /*6260*/  FADD.FTZ R2, R2, R61 ;  /* 0x0000003d02027221 */ /* 0x000fc60000010000 */
[----:B------:R-:W-:Y:S01]  /*6270*/  LDS R44, [R84.X4+0x4c00] ;  /* 0x004c0000542c7984 */ /* 0x000fe20000004800 */
[----:B------:R-:W-:-:S03]  /*6280*/  FADD.FTZ R3, R3, R38 ;  /* 0x0000002603037221 */ /* 0x000fc60000010000 */
[----:B------:R-:W3:Y:S01]  /*6290*/  LDS R91, [R84.X4+0x4e00] ;  /* 0x004e0000545b7984 */ /* 0x000ee20000004800 */
[----:B------:R-:W-:-:S03]  /*62a0*/  FADD.FTZ R28, R28, R63 ;  /* 0x0000003f1c1c7221 */ /* 0x000fc60000010000 */
[----:B------:R-:W-:Y:S01]  /*62b0*/  BAR.SYNC.DEFER_BLOCKING 0x0 ;  /* 0x0000000000007b1d */ /* 0x000fe20000010000 */
[----:B------:R-:W-:Y:S02]  /*62c0*/  FADD.FTZ R45, R45, R40 ;  /* 0x000000282d2d7221 */ /* 0x000fe40000010000 */
[----:B------:R-:W-:Y:S02]  /*62d0*/  FADD.FTZ R47, R47, R42 ;  /* 0x0000002a2f2f7221 */ /* 0x000fe40000010000 */
[----:B0-----:R-:W-:Y:S02]  /*62e0*/  FADD.FTZ R79, R32, R79 ;  /* 0x0000004f204f7221 */ /* 0x001fe40000010000 */
[----:B-1----:R-:W-:Y:S02]  /*62f0*/  FADD.FTZ R81, R50, R81 ;  /* 0x0000005132517221 */ /* 0x002fe40000010000 */
[----:B--2---:R-:W-:Y:S02]  /*6300*/  FADD.FTZ R83, R34, R83 ;  /* 0x0000005322537221 */ /* 0x004fe40000010000 */
[----:B----4-:R-:W-:Y:S01]  /*6310*/  FADD.FTZ R85, R36, R85 ;  /* 0x0000005524557221 */ /* 0x010fe20000010000 */
[----:B------:R-:W-:Y:S01]  /*6320*/  STS.128 [R0], R24 ;  /* 0x0000001800007388 */ /* 0x000fe20000000c00 */
[----:B-----5:R-:W-:-:S03]  /*6330*/  FADD.FTZ R87, R54, R87 ;  /* 0x0000005736577221 */ /* 0x020fc60000010000 */
[----:B------:R-:W-:Y:S01]  /*6340*/  STS.128 [R0+0x10], R20 ;  /* 0x0000101400007388 */ /* 0x000fe20000000c00 */
[----:B---3--:R-:W-:-:S03]  /*6350*/  FADD.FTZ R89, R2, R89 ;  /* 0x0000005902597221 */ /* 0x008fc60000010000 */
[----:B------:R-:W-:Y:S04]  /*6360*/  STS.128 [R0+0x400], R16 ;  /* 0x0004001000007388 */ /* 0x000fe80000000c00 */
[----:B------:R-:W-:Y:S01]  /*6370*/  STS.128 [R0+0x410], R12 ;  /* 0x0004100c00007388 */ /* 0x000fe20000000c00 */
[----:B------:R-:W-:-:S03]  /*6380*/  FADD.FTZ R91, R28, R91 ;  /* 0x0000005b1c5b7221 */ /* 0x000fc60000010000 */
[----:B------:R-:W-:Y:S04]  /*6390*/  STS.128 [R0+0x800], R8 ;  /* 0x0008000800007388 */ /* 0x000fe80000000c00 */
[----:B------:R0:W-:Y:S04]  /*63a0*/  STS.128 [R0+0x810], R4 ;  /* 0x0008100400007388 */ /* 0x0001e80000000c00 */
[----:B------:R-:W-:Y:S04]  /*63b0*/  STS.128 [R0+0xc00], R172 ;  /* 0x000c00ac00007388 */ /* 0x000fe80000000c00 */
[----:B------:R-:W-:Y:S04]  /*63c0*/  STS.128 [R0+0xc10], R64 ;  /* 0x000c104000007388 */ /* 0x000fe80000000c00 */
[----:B------:R-:W-:Y:S04]  /*63d0*/  STS.128 [R0+0x1000], R68 ;  /* 0x0010004400007388 */ /* 0x000fe80000000c00 */
[----:B------:R-:W-:Y:S01]  /*63e0*/  STS.128 [R0+0x1010], R236 ;  /* 0x001010ec00007388 */ /* 0x000fe20000000c00 */
[----:B0-----:R-:W-:-:S03]  /*63f0*/  IMAD R6, R46, c[0x0][0x168], RZ ;  /* 0x00005a002e067a24 */ /* 0x001fc600078e02ff */
[----:B------:R-:W-:Y:S02]  /*6400*/  BAR.SYNC.DEFER_BLOCKING 0x0 ;  /* 0x0000000000007b1d */ /* 0x000fe40000010000 */
[----:B------:R-:W-:-:S04]  /*6410*/  IADD3 R6, P0, R6, R84, RZ ;  /* 0x0000005406067210 */ /* 0x000fc80007f1e0ff */
[----:B------:R-:W-:-:S04]  /*6420*/  IADD3.X R9, RZ, RZ, RZ, P0, !PT ;  /* 0x000000ffff097210 */ /* 0x000fc800007fe4ff */
[C---:B------:R-:W-:Y:S01]  /*6430*/  SHF.L.U64.HI R10, R6.reuse, 0x2, R9 ;  /* 0x00000002060a7819 */ /* 0x040fe20000010209 */
[----:B------:R-:W-:Y:S01]  /*6440*/  FADD.FTZ R9, R3, R44 ;  /* 0x0000002c03097221 */ /* 0x000fe20000010000 */
[----:B------:R-:W-:-:S04]  /*6450*/  SHF.L.U32 R6, R6, 0x2, RZ ;  /* 0x0000000206067819 */ /* 0x000fc800000006ff */
[C---:B------:R-:W-:Y:S02]  /*6460*/  IADD3 R2, P0, R6.reuse, c[0x0][0x228], RZ ;  /* 0x00008a0006027a10 */ /* 0x040fe40007f1e0ff */
[----:B------:R-:W-:Y:S02]  /*6470*/  IADD3 R4, P1, R6, c[0x0][0x220], RZ ;  /* 0x0000880006047a10 */ /* 0x000fe40007f3e0ff */
[----:B------:R-:W-:Y:S02]  /*6480*/  IADD3.X R3, R10, c[0x0][0x22c], RZ, P0, !PT ;  /* 0x00008b000a037a10 */ /* 0x000fe400007fe4ff */
[----:B------:R-:W-:Y:S01]  /*6490*/  IADD3 R6, P0, R6, c[0x0][0x240], RZ ;  /* 0x0000900006067a10 */ /* 0x000fe20007f1e0ff */
        /* <DEDUP_REMOVED lines=14> */
[----:B------:R-:W-:Y:S01]  /*6580*/  IADD3.X R5, R10, c[0x0][0x224], RZ, P1, !PT ;  /* 0x000089000a057a10 */ /* 0x000fe20000ffe4ff */
[----:B--2---:R-:W-:Y:S01]  /*6590*/  FADD.FTZ R16, R16, R7 ;  /* 0x0000000710107221 */ /* 0x004fe20000010000 */
[----:B------:R-:W-:Y:S01]  /*65a0*/  IADD3.X R7, R10, c[0x0][0x244], RZ, P0, !PT ;  /* 0x000091000a077a10 */ /* 0x000fe200007fe4ff */
[----:B------:R-:W-:Y:S01]  /*65b0*/  LDS R17, [R84.X4+0x1a00] ;  /* 0x001a000054117984 */ /* 0x000fe20000004800 */
[----:B---3--:R-:W-:-:S03]  /*65c0*/  FADD.FTZ R0, RZ, R0 ;  /* 0x00000000ff007221 */ /* 0x008fc60000010000 */
[----:B------:R-:W2:Y:S01]  /*65d0*/  LDS R10, [R84.X4+0x600] ;  /* 0x00060000540a7984 */ /* 0x000ea20000004800 */
[----:B----4-:R-:W-:-:S03]  /*65e0*/  FADD.FTZ R13, R0, R13 ;  /* 0x0000000d000d7221 */ /* 0x010fc60000010000 */
[----:B------:R-:W3:Y:S01]  /*65f0*/  LDS R25, [R84.X4+0x2e00] ;  /* 0x002e000054197984 */ /* 0x000ee20000004800 */
[----:B-----5:R-:W-:-:S03]  /*6600*/  FADD.FTZ R21, R16, R11 ;  /* 0x0000000b10157221 */ /* 0x020fc60000010000 */
[----:B------:R-:W4:Y:S01]  /*6610*/  LDS R11, [R84.X4+0x800] ;  /* 0x00080000540b7984 */ /* 0x000f220000004800 */
        /* <DEDUP_REMOVED lines=8> */
[----:B0-----:R-:W-:-:S03]  /*66a0*/  FADD.FTZ R14, R15, R14 ;  /* 0x0000000e0f0e7221 */ /* 0x001fc60000010000 */
[----:B------:R-:W0:Y:S01]  /*66b0*/  LDS R19, [R84.X4+0x1e00] ;  /* 0x001e000054137984 */ /* 0x000e220000004800 */
[----:B-1----:R-:W-:-:S03]  /*66c0*/  FADD.FTZ R43, R14, R43 ;  /* 0x0000002b0e2b7221 */ /* 0x002fc60000010000 */
[----:B------:R-:W-:Y:S04]  /*66d0*/  STG.E [R4.64], R59 ;  /* 0x0000003b04007986 */ /* 0x000fe8000c101904 */
[----:B------:R-:W1:Y:S04]  /*66e0*/  LDS R20, [R84.X4+0x3000] ;  /* 0x0030000054147984 */ /* 0x000e680000004800 */
[----:B------:R-:W-:Y:S01]  /*66f0*/  STG.E [R6.64], R21 ;  /* 0x0000001506007986 */ /* 0x000fe2000c101904 */
[----:B--2---:R-:W-:-:S03]  /*6700*/  FADD.FTZ R10, RZ, R10 ;  /* 0x0000000aff0a7221 */ /* 0x004fc60000010000 */
[----:B------:R-:W2:Y:S01]  /*6710*/  LDS R45, [R84.X4+0x4200] ;  /* 0x00420000542d7984 */ /* 0x000ea20000004800 */
[----:B------:R-:W-:-:S03]  /*6720*/  FADD.FTZ R10, R10, R17 ;  /* 0x000000110a0a7221 */ /* 0x000fc60000010000 */
[----:B------:R-:W2:Y:S01]  /*6730*/  LDS R8, [R84.X4+0xe00] ;  /* 0x000e000054087984 */ /* 0x000ea20000004800 */
[----:B---3--:R-:W-:Y:S02]  /*6740*/  FADD.FTZ R10, R10, R25 ;  /* 0x000000190a0a7221 */ /* 0x008fe40000010000 */
[----:B----4-:R-:W-:Y:S01]  /*6750*/  FADD.FTZ R11, RZ, R11 ;  /* 0x0000000bff0b7221 */ /* 0x010fe20000010000 */
[----:B------:R-:W3:Y:S01]  /*6760*/  LDS R21, [R84.X4+0x2000] ;  /* 0x0020000054157984 */ /* 0x000ee20000004800 */
[----:B-----5:R-:W-:-:S03]  /*6770*/  FADD.FTZ R0, RZ, R0 ;  /* 0x00000000ff007221 */ /* 0x020fc60000010000 */
[----:B------:R-:W4:Y:S01]  /*6780*/  LDS R27, [R84.X4+0x3200] ;  /* 0x00320000541b7984 */ /* 0x000f220000004800 */
[----:B------:R-:W-:-:S03]  /*6790*/  FADD.FTZ R11, R11, R16 ;  /* 0x000000100b0b7221 */ /* 0x000fc60000010000 */
[----:B------:R-:W5:Y:S01]  /*67a0*/  LDS R24, [R84.X4+0x4400] ;  /* 0x0044000054187984 */ /* 0x000f620000004800 */
[----:B------:R-:W-:-:S03]  /*67b0*/  FADD.FTZ R12, RZ, R12 ;  /* 0x0000000cff0c7221 */ /* 0x000fc60000010000 */
[----:B------:R-:W5:Y:S04]  /*67c0*/  LDS R13, [R84.X4+0x1000] ;  /* 0x00100000540d7984 */ /* 0x000f680000004800 */
[----:B------:R-:W5:Y:S01]  /*67d0*/  LDS R15, [R84.X4+0x2200] ;  /* 0x00220000540f7984 */ /* 0x000f620000004800 */
[----:B0-----:R-:W-:-:S03]  /*67e0*/  FADD.FTZ R0, R0, R19 ;  /* 0x0000001300007221 */ /* 0x001fc60000010000 */
[----:B------:R-:W0:Y:S04]  /*67f0*/  LDS R39, [R84.X4+0x3400] ;  /* 0x0034000054277984 */ /* 0x000e280000004800 */
[----:B------:R-:W-:Y:S01]  /*6800*/  STG.E [R2.64+0x200], R47 ;  /* 0x0002002f02007986 */ /* 0x000fe2000c101904 */
[----:B-1----:R-:W-:-:S03]  /*6810*/  FADD.FTZ R11, R11, R20 ;  /* 0x000000140b0b7221 */ /* 0x002fc60000010000 */
[----:B------:R-:W1:Y:S04]  /*6820*/  LDS R49, [R84.X4+0x4600] ;  /* 0x0046000054317984 */ /* 0x000e680000004800 */
[----:B------:R-:W1:Y:S01]  /*6830*/  LDS R14, [R84.X4+0x1200] ;  /* 0x00120000540e7984 */ /* 0x000e620000004800 */
[----:B--2---:R-:W-:-:S03]  /*6840*/  FADD.FTZ R45, R10, R45 ;  /* 0x0000002d0a2d7221 */ /* 0x004fc60000010000 */
[----:B------:R-:W-:Y:S01]  /*6850*/  STG.E [R4.64+0x200], R41 ;  /* 0x0002002904007986 */ /* 0x000fe2000c101904 */
[----:B------:R-:W-:-:S03]  /*6860*/  FADD.FTZ R8, RZ, R8 ;  /* 0x00000008ff087221 */ /* 0x000fc60000010000 */
[----:B------:R-:W2:Y:S01]  /*6870*/  LDS R18, [R84.X4+0x2400] ;  /* 0x0024000054127984 */ /* 0x000ea20000004800 */
[----:B---3--:R-:W-:-:S03]  /*6880*/  FADD.FTZ R12, R12, R21 ;  /* 0x000000150c0c7221 */ /* 0x008fc60000010000 */
[----:B------:R-:W3:Y:S01]  /*6890*/  LDS R41, [R84.X4+0x3600] ;  /* 0x0036000054297984 */ /* 0x000ee20000004800 */
[----:B----4-:R-:W-:-:S03]  /*68a0*/  FADD.FTZ R0, R0, R27 ;  /* 0x0000001b00007221 */ /* 0x010fc60000010000 */
[----:B------:R-:W-:Y:S01]  /*68b0*/  STG.E [R6.64+0x200], R23 ;  /* 0x0002001706007986 */ /* 0x000fe2000c101904 */
[----:B-----5:R-:W-:-:S03]  /*68c0*/  FADD.FTZ R11, R11, R24 ;  /* 0x000000180b0b7221 */ /* 0x020fc60000010000 */
[----:B------:R-:W4:Y:S01]  /*68d0*/  LDS R47, [R84.X4+0x4800] ;  /* 0x00480000542f7984 */ /* 0x000f220000004800 */
[----:B------:R-:W-:-:S03]  /*68e0*/  FADD.FTZ R13, RZ, R13 ;  /* 0x0000000dff0d7221 */ /* 0x000fc60000010000 */
[----:B------:R-:W5:Y:S01]  /*68f0*/  LDS R23, [R84.X4+0x2600] ;  /* 0x0026000054177984 */ /* 0x000f620000004800 */
[----:B------:R-:W-:-:S03]  /*6900*/  FADD.FTZ R8, R8, R15 ;  /* 0x0000000f08087221 */ /* 0x000fc60000010000 */
[----:B------:R-:W5:Y:S01]  /*6910*/  LDS R22, [R84.X4+0x3800] ;  /* 0x0038000054167984 */ /* 0x000f620000004800 */
[----:B0-----:R-:W-:-:S03]  /*6920*/  FADD.FTZ R12, R12, R39 ;  /* 0x000000270c0c7221 */ /* 0x001fc60000010000 */
[----:B------:R-:W0:Y:S04]  /*6930*/  LDS R51, [R84.X4+0x4a00] ;  /* 0x004a000054337984 */ /* 0x000e280000004800 */
[----:B------:R-:W0:Y:S01]  /*6940*/  LDS R17, [R84.X4+0x3a00] ;  /* 0x003a000054117984 */ /* 0x000e220000004800 */
[----:B-1----:R-:W-:-:S03]  /*6950*/  FADD.FTZ R49, R0, R49 ;  /* 0x0000003100317221 */ /* 0x002fc60000010000 */
[----:B------:R-:W1:Y:S01]  /*6960*/  LDS R26, [R84.X4+0x4c00] ;  /* 0x004c0000541a7984 */ /* 0x000e620000004800 */
[----:B------:R-:W-:-:S03]  /*6970*/  FADD.FTZ R14, RZ, R14 ;  /* 0x0000000eff0e7221 */ /* 0x000fc60000010000 */
[----:B------:R-:W1:Y:S04]  /*6980*/  LDS R25, [R84.X4+0x4e00] ;  /* 0x004e000054197984 */ /* 0x000e680000004800 */
[----:B------:R-:W-:Y:S01]  /*6990*/  STG.E [R2.64+0x400], R79 ;  /* 0x0004004f02007986 */ /* 0x000fe2000c101904 */
[----:B--2---:R-:W-:-:S03]  /*69a0*/  FADD.FTZ R13, R13, R18 ;  /* 0x000000120d0d7221 */ /* 0x004fc60000010000 */
[----:B------:R-:W-:Y:S01]  /*69b0*/  STG.E [R4.64+0x400], R33 ;  /* 0x0004002104007986 */ /* 0x000fe2000c101904 */
[----:B---3--:R-:W-:-:S03]  /*69c0*/  FADD.FTZ R8, R8, R41 ;  /* 0x0000002908087221 */ /* 0x008fc60000010000 */
[----:B------:R-:W-:Y:S04]  /*69d0*/  STG.E [R6.64+0x400], R43 ;  /* 0x0004002b06007986 */ /* 0x000fe8000c101904 */
[----:B------:R-:W-:Y:S01]  /*69e0*/  STG.E [R2.64+0x600], R81 ;  /* 0x0006005102007986 */ /* 0x000fe2000c101904 */
[----:B----4-:R-:W-:-:S03]  /*69f0*/  FADD.FTZ R47, R12, R47 ;  /* 0x0000002f0c2f7221 */ /* 0x010fc60000010000 */
[----:B------:R-:W-:Y:S01]  /*6a00*/  STG.E [R4.64+0x600], R73 ;  /* 0x0006004904007986 */ /* 0x000fe2000c101904 */
[----:B-----5:R-:W-:-:S03]  /*6a10*/  FADD.FTZ R14, R14, R23 ;  /* 0x000000170e0e7221 */ /* 0x020fc60000010000 */
[----:B------:R-:W-:Y:S01]  /*6a20*/  STG.E [R6.64+0x600], R45 ;  /* 0x0006002d06007986 */ /* 0x000fe2000c101904 */
[----:B------:R-:W-:-:S03]  /*6a30*/  FADD.FTZ R13, R13, R22 ;  /* 0x000000160d0d7221 */ /* 0x000fc60000010000 */
[----:B------:R-:W-:Y:S01]  /*6a40*/  STG.E [R2.64+0x800], R83 ;  /* 0x0008005302007986 */ /* 0x000fe2000c101904 */
[----:B0-----:R-:W-:-:S03]  /*6a50*/  FADD.FTZ R51, R8, R51 ;  /* 0x0000003308337221 */ /* 0x001fc60000010000 */
[----:B------:R-:W-:Y:S01]  /*6a60*/  STG.E [R4.64+0x800], R31 ;  /* 0x0008001f04007986 */ /* 0x000fe2000c101904 */
[----:B------:R-:W-:-:S03]  /*6a70*/  FADD.FTZ R14, R14, R17 ;  /* 0x000000110e0e7221 */ /* 0x000fc60000010000 */
[----:B------:R-:W-:Y:S01]  /*6a80*/  STG.E [R6.64+0x800], R11 ;  /* 0x0008000b06007986 */ /* 0x000fe2000c101904 */
[----:B-1----:R-:W-:-:S03]  /*6a90*/  FADD.FTZ R13, R13, R26 ;  /* 0x0000001a0d0d7221 */ /* 0x002fc60000010000 */
        /* <DEDUP_REMOVED lines=17> */
.L_x_382:
[----:B------:R-:W-:Y:S01]  /*6bb0*/  HFMA2.MMA R74, -RZ, RZ, 0, 5.9604644775390625e-08 ;  /* 0x00000001ff4a7435 */ /* 0x000fe200000001ff */
[----:B------:R-:W-:-:S02]  /*6bc0*/  MOV R73, R110 ;  /* 0x0000006e00497202 */ /* 0x000fc40000000f00 */
[----:B------:R-:W-:Y:S02]  /*6bd0*/  MOV R236, 0x1f ;  /* 0x0000001f00ec7802 */ /* 0x000fe40000000f00 */
[----:B------:R-:W-:Y:S02]  /*6be0*/  MOV R235, 0xffffffff ;  /* 0xffffffff00eb7802 */ /* 0x000fe40000000f00 */
[----:B------:R-:W-:Y:S02]  /*6bf0*/  MOV R72, 0x6c10 ;  /* 0x00006c1000487802 */ /* 0x000fe40000000f00 */
[----:B-----5:R-:W-:Y:S05]  /*6c00*/  CALL.REL.NOINC `($__internal_5_$__cuda_sm70_shflsync_bfly_p) ;  /* 0x0000046000007944 */ /* 0x020fea0003c00000 */
[----:B-1----:R-:W-:Y:S01]  /*6c10*/  MOV R111, R74 ;  /* 0x0000004a006f7202 */ /* 0x002fe20000000f00 */
[----:B------:R-:W-:Y:S05]  /*6c20*/  BRA `(.L_x_386) ;  /* 0xffffc36000007947 */ /* 0x000fea000383ffff */
.L_x_383:
[----:B------:R-:W-:Y:S01]  /*6c30*/  HFMA2.MMA R74, -RZ, RZ, 0, 5.9604644775390625e-08 ;  /* 0x00000001ff4a7435 */ /* 0x000fe200000001ff */
[----:B------:R-:W-:Y:S02]  /*6c40*/  MOV R73, R75 ;  /* 0x0000004b00497202 */ /* 0x000fe40000000f00 */
[----:B------:R-:W-:Y:S02]  /*6c50*/  MOV R236, 0x1f ;  /* 0x0000001f00ec7802 */ /* 0x000fe40000000f00 */
[----:B------:R-:W-:-:S02]  /*6c60*/  MOV R235, 0xffffffff ;  /* 0xffffffff00eb7802 */ /* 0x000fc40000000f00 */
[----:B------:R-:W-:Y:S02]  /*6c70*/  MOV R72, 0x6c90 ;  /* 0x00006c9000487802 */ /* 0x000fe40000000f00 */
[----:B01---5:R-:W-:Y:S05]  /*6c80*/  CALL.REL.NOINC `($__internal_5_$__cuda_sm70_shflsync_bfly_p) ;  /* 0x000003e000007944 */ /* 0x023fea0003c00000 */
[----:B------:R-:W-:Y:S01]  /*6c90*/  FADD.FTZ R110, R110, R111 ;  /* 0x0000006f6e6e7221 */ /* 0x000fe20000010000 */
[----:B------:R-:W-:Y:S01]  /*6ca0*/  MOV R236, 0x1f ;  /* 0x0000001f00ec7802 */ /* 0x000fe20000000f00 */
[----:B-1----:R-:W-:Y:S01]  /*6cb0*/  FADD.FTZ R75, R75, R74 ;  /* 0x0000004a4b4b7221 */ /* 0x002fe20000010000 */
[----:B------:R-:W-:Y:S01]  /*6cc0*/  HFMA2.MMA R74, -RZ, RZ, 0, 1.1920928955078125e-07 ;  /* 0x00000002ff4a7435 */ /* 0x000fe200000001ff */
[----:B------:R-:W-:Y:S02]  /*6cd0*/  MOV R235, 0xffffffff ;  /* 0xffffffff00eb7802 */ /* 0x000fe40000000f00 */
[----:B------:R-:W-:Y:S02]  /*6ce0*/  MOV R73, R110 ;  /* 0x0000006e00497202 */ /* 0x000fe40000000f00 */
[----:B------:R-:W-:Y:S02]  /*6cf0*/  MOV R72, 0x6d10 ;  /* 0x00006d1000487802 */ /* 0x000fe40000000f00 */
[----:B------:R-:W-:Y:S05]  /*6d00*/  CALL.REL.NOINC `($__internal_5_$__cuda_sm70_shflsync_bfly_p) ;  /* 0x0000036000007944 */ /* 0x000fea0003c00000 */
[----:B-1----:R-:W-:Y:S01]  /*6d10*/  MOV R111, R74 ;  /* 0x0000004a006f7202 */ /* 0x002fe20000000f00 */
[----:B------:R-:W-:Y:S01]  /*6d20*/  HFMA2.MMA R74, -RZ, RZ, 0, 1.1920928955078125e-07 ;  /* 0x00000002ff4a7435 */ /* 0x000fe200000001ff */
[----:B------:R-:W-:-:S02]  /*6d30*/  MOV R73, R75 ;  /* 0x0000004b00497202 */ /* 0x000fc40000000f00 */
[----:B------:R-:W-:Y:S02]  /*6d40*/  MOV R236, 0x1f ;  /* 0x0000001f00ec7802 */ /* 0x000fe40000000f00 */
[----:B------:R-:W-:Y:S02]  /*6d50*/  MOV R235, 0xffffffff ;  /* 0xffffffff00eb7802 */ /* 0x000fe40000000f00 */
[----:B------:R-:W-:Y:S02]  /*6d60*/  MOV R72, 0x6d80 ;  /* 0x00006d8000487802 */ /* 0x000fe40000000f00 */
[----:B------:R-:W-:Y:S05]  /*6d70*/  CALL.REL.NOINC `($__internal_5_$__cuda_sm70_shflsync_bfly_p) ;  /* 0x000002f000007944 */ /* 0x000fea0003c00000 */
[----:B------:R-:W-:Y:S01]  /*6d80*/  FADD.FTZ R110, R111, R110 ;  /* 0x0000006e6f6e7221 */ /* 0x000fe20000010000 */
[----:B------:R-:W-:Y:S01]  /*6d90*/  MOV R236, 0x1f ;  /* 0x0000001f00ec7802 */ /* 0x000fe20000000f00 */
[----:B-1----:R-:W-:Y:S01]  /*6da0*/  FADD.FTZ R75, R75, R74 ;  /* 0x0000004a4b4b7221 */ /* 0x002fe20000010000 */
[----:B------:R-:W-:Y:S01]  /*6db0*/  HFMA2.MMA R74, -RZ, RZ, 0, 2.384185791015625e-07 ;  /* 0x00000004ff4a7435 */ /* 0x000fe200000001ff */
[----:B------:R-:W-:Y:S02]  /*6dc0*/  MOV R235, 0xffffffff ;  /* 0xffffffff00eb7802 */ /* 0x000fe40000000f00 */
[----:B------:R-:W-:-:S02]  /*6dd0*/  MOV R73, R110 ;  /* 0x0000006e00497202 */ /* 0x000fc40000000f00 */
[----:B------:R-:W-:Y:S02]  /*6de0*/  MOV R72, 0x6e00 ;  /* 0x00006e0000487802 */ /* 0x000fe40000000f00 */
[----:B------:R-:W-:Y:S05]  /*6df0*/  CALL.REL.NOINC `($__internal_5_$__cuda_sm70_shflsync_bfly_p) ;  /* 0x0000027000007944 */ /* 0x000fea0003c00000 */
[----:B-1----:R-:W-:Y:S01]  /*6e00*/  MOV R111, R74 ;  /* 0x0000004a006f7202 */ /* 0x002fe20000000f00 */
[----:B------:R-:W-:Y:S01]  /*6e10*/  HFMA2.MMA R74, -RZ, RZ, 0, 2.384185791015625e-07 ;  /* 0x00000004ff4a7435 */ /* 0x000fe200000001ff */
[----:B------:R-:W-:Y:S02]  /*6e20*/  MOV R73, R75 ;  /* 0x0000004b00497202 */ /* 0x000fe40000000f00 */
[----:B------:R-:W-:Y:S02]  /*6e30*/  MOV R236, 0x1f ;  /* 0x0000001f00ec7802 */ /* 0x000fe40000000f00 */
[----:B------:R-:W-:Y:S02]  /*6e40*/  MOV R235, 0xffffffff ;  /* 0xffffffff00eb7802 */ /* 0x000fe40000000f00 */
[----:B------:R-:W-:Y:S02]  /*6e50*/  MOV R72, 0x6e70 ;  /* 0x00006e7000487802 */ /* 0x000fe40000000f00 */
[----:B------:R-:W-:Y:S05]  /*6e60*/  CALL.REL.NOINC `($__internal_5_$__cuda_sm70_shflsync_bfly_p) ;  /* 0x0000020000007944 */ /* 0x000fea0003c00000 */
[----:B------:R-:W-:Y:S01]  /*6e70*/  FADD.FTZ R110, R111, R110 ;  /* 0x0000006e6f6e7221 */ /* 0x000fe20000010000 */
[----:B------:R-:W-:Y:S01]  /*6e80*/  MOV R236, 0x1f ;  /* 0x0000001f00ec7802 */ /* 0x000fe20000000f00 */
[----:B-1----:R-:W-:Y:S01]  /*6e90*/  FADD.FTZ R75, R75, R74 ;  /* 0x0000004a4b4b7221 */ /* 0x002fe20000010000 */
[----:B------:R-:W-:Y:S01]  /*6ea0*/  HFMA2.MMA R74, -RZ, RZ, 0, 4.76837158203125e-07 ;  /* 0x00000008ff4a7435 */ /* 0x000fe200000001ff */
[----:B------:R-:W-:-:S02]  /*6eb0*/  MOV R235, 0xffffffff ;  /* 0xffffffff00eb7802 */ /* 0x000fc40000000f00 */
[----:B------:R-:W-:Y:S02]  /*6ec0*/  MOV R73, R110 ;  /* 0x0000006e00497202 */ /* 0x000fe40000000f00 */
[----:B------:R-:W-:Y:S02]  /*6ed0*/  MOV R72, 0x6ef0 ;  /* 0x00006ef000487802 */ /* 0x000fe40000000f00 */
[----:B------:R-:W-:Y:S05]  /*6ee0*/  CALL.REL.NOINC `($__internal_5_$__cuda_sm70_shflsync_bfly_p) ;  /* 0x0000018000007944 */ /* 0x000fea0003c00000 */
[----:B-1----:R-:W-:Y:S01]  /*6ef0*/  MOV R111, R74 ;  /* 0x0000004a006f7202 */ /* 0x002fe20000000f00 */
[----:B------:R-:W-:Y:S01]  /*6f00*/  HFMA2.MMA R74, -RZ, RZ, 0, 4.76837158203125e-07 ;  /* 0x00000008ff4a7435 */ /* 0x000fe200000001ff */
[----:B------:R-:W-:Y:S02]  /*6f10*/  MOV R73, R75 ;  /* 0x0000004b00497202 */ /* 0x000fe40000000f00 */
[----:B------:R-:W-:Y:S02]  /*6f20*/  MOV R236, 0x1f ;  /* 0x0000001f00ec7802 */ /* 0x000fe40000000f00 */
[----:B------:R-:W-:Y:S02]  /*6f30*/  MOV R235, 0xffffffff ;  /* 0xffffffff00eb7802 */ /* 0x000fe40000000f00 */
[----:B------:R-:W-:-:S02]  /*6f40*/  MOV R72, 0x6f60 ;  /* 0x00006f6000487802 */ /* 0x000fc40000000f00 */
[----:B------:R-:W-:Y:S05]  /*6f50*/  CALL.REL.NOINC `($__internal_5_$__cuda_sm70_shflsync_bfly_p) ;  /* 0x0000011000007944 */ /* 0x000fea0003c00000 */
[----:B------:R-:W-:Y:S01]  /*6f60*/  FADD.FTZ R110, R111, R110 ;  /* 0x0000006e6f6e7221 */ /* 0x000fe20000010000 */
[----:B------:R-:W-:Y:S01]  /*6f70*/  MOV R236, 0x1f ;  /* 0x0000001f00ec7802 */ /* 0x000fe20000000f00 */
[----:B-1----:R-:W-:Y:S01]  /*6f80*/  FADD.FTZ R75, R75, R74 ;  /* 0x0000004a4b4b7221 */ /* 0x002fe20000010000 */
[----:B------:R-:W-:Y:S01]  /*6f90*/  HFMA2.MMA R74, -RZ, RZ, 0, 9.5367431640625e-07 ;  /* 0x00000010ff4a7435 */ /* 0x000fe200000001ff */
[----:B------:R-:W-:-:S02]  /*6fa0*/  MOV R235, 0xffffffff ;  /* 0xffffffff00eb7802 */ /* 0x000fc40000000f00 */
[----:B------:R-:W-:Y:S02]  /*6fb0*/  MOV R73, R110 ;  /* 0x0000006e00497202 */ /* 0x000fe40000000f00 */
[----:B------:R-:W-:Y:S02]  /*6fc0*/  MOV R72, 0x6fe0 ;  /* 0x00006fe000487802 */ /* 0x000fe40000000f00 */
[----:B------:R-:W-:Y:S05]  /*6fd0*/  CALL.REL.NOINC `($__internal_5_$__cuda_sm70_shflsync_bfly_p) ;  /* 0x0000009000007944 */ /* 0x000fea0003c00000 */
[----:B-1----:R-:W-:Y:S01]  /*6fe0*/  MOV R111, R74 ;  /* 0x0000004a006f7202 */ /* 0x002fe20000000f00 */
[----:B------:R-:W-:Y:S01]  /*6ff0*/  HFMA2.MMA R74, -RZ, RZ, 0, 9.5367431640625e-07 ;  /* 0x00000010ff4a7435 */ /* 0x000fe200000001ff */
[----:B------:R-:W-:Y:S02]  /*7000*/  MOV R73, R75 ;  /* 0x0000004b00497202 */ /* 0x000fe40000000f00 */
[----:B------:R-:W-:Y:S02]  /*7010*/  MOV R236, 0x1f ;  /* 0x0000001f00ec7802 */ /* 0x000fe40000000f00 */
[----:B------:R-:W-:Y:S02]  /*7020*/  MOV R235, 0xffffffff ;  /* 0xffffffff00eb7802 */ /* 0x000fe40000000f00 */
[----:B------:R-:W-:-:S02]  /*7030*/  MOV R72, 0x7050 ;  /* 0x0000705000487802 */ /* 0x000fc40000000f00 */
[----:B------:R-:W-:Y:S05]  /*7040*/  CALL.REL.NOINC `($__internal_5_$__cuda_sm70_shflsync_bfly_p) ;  /* 0x0000002000007944 */ /* 0x000fea0003c00000 */
[----:B-1----:R-:W-:Y:S01]  /*7050*/  MOV R72, R74 ;  /* 0x0000004a00487202 */ /* 0x002fe20000000f00 */
[----:B------:R-:W-:Y:S05]  /*7060*/  BRA `(.L_x_387) ;  /* 0xffffc04000007947 */ /* 0x000fea000383ffff */
        .weak           $__internal_5_$__cuda_sm70_shflsync_bfly_p
        .type           $__internal_5_$__cuda_sm70_shflsync_bfly_p,@function
        .size           $__internal_5_$__cuda_sm70_shflsync_bfly_p,(.L_x_14887 - $__internal_5_$__cuda_sm70_shflsync_bfly_p)
$__internal_5_$__cuda_sm70_shflsync_bfly_p:
[----:B------:R-:W-:Y:S04]  /*7070*/  WARPSYNC R235 ;  /* 0x000000eb00007348 */ /* 0x000fe80003800000 */
[----:B------:R0:W1:Y:S02]  /*7080*/  SHFL.BFLY PT, R74, R73, R74, R236 ;  /* 0x0c00004a494a7389 */ /* 0x00006400000e00ec */
[----:B0-----:R-:W-:-:S06]  /*7090*/  HFMA2.MMA R73, -RZ, RZ, 0, 0 ;  /* 0x00000000ff497435 */ /* 0x001fcc00000001ff */
[----:B------:R-:W-:Y:S05]  /*70a0*/  RET.REL.NODEC R72 `(_ZN10layer_norm13ln_bwd_kernelINS_13Kernel_traitsI13__nv_bfloat16S2_S2_S2_fjLj1280ELj1ELj4ELj1ELj16ENS_18Kernel_traits_baseILj1280ES2_S2_S2_S2_fjLj128EEEEELb0ELb1ELb0ELb1EEEvNS_9BwdParamsE) ;  /* 0xffff8f5048007950 */ /* 0x000fea0003c3ffff */
.L_x_388:
        /* <DEDUP_REMOVED lines=13> */
.L_x_14887:


//--------------------- .text._ZN10layer_norm13ln_bwd_kernelINS_13Kernel_traitsI13__nv_bfloat16S2_S2_S2_fjLj1280ELj1ELj4ELj1ELj16ENS_18Kernel_traits_baseILj1280ES2_S2_S2_S2_fjLj128EEEEELb0ELb1ELb1ELb0EEEvNS_9BwdParamsE --------------------------
	.section	.text._ZN10layer_norm13ln_bwd_kernelINS_13Kernel_traitsI13__nv_bfloat16S2_S2_S2_fjLj1280ELj1ELj4ELj1ELj16ENS_18Kernel_traits_baseILj1280ES2_S2_S2_S2_fjLj128EEEEELb0ELb1ELb1ELb0EEEvNS_9BwdParamsE,"ax",@progbits
	.sectioninfo	@"SHI_REGISTERS=255"
	.align	128
        .global         _ZN10layer_norm13ln_bwd_kernelINS_13Kernel_traitsI13__nv_bfloat16S2_S2_S2_fjLj1280ELj1ELj4ELj1ELj16ENS_18Kernel_traits_baseILj1280ES2_S2_S2_S2_fjLj128EEEEELb0ELb1ELb1ELb0EEEvNS_9BwdParamsE
        .type           _ZN10layer_norm13ln_bwd_kernelINS_13Kernel_traitsI13__nv_bfloat16S2_S2_S2_fjLj1280ELj1ELj4ELj1ELj16ENS_18Kernel_traits_baseILj1280ES2_S2_S2_S2_fjLj128EEEEELb0ELb1ELb1ELb0EEEvNS_9BwdParamsE,@function
        .size           _ZN10layer_norm13ln_bwd_kernelINS_13Kernel_traitsI13__nv_bfloat16S2_S2_S2_fjLj1280ELj1ELj4ELj1ELj16ENS_18Kernel_traits_baseILj1280ES2_S2_S2_S2_fjLj128EEEEELb0ELb1ELb1ELb0EEEvNS_9BwdParamsE,(.L_x_14888 - _ZN10layer_norm13ln_bwd_kernelINS_13Kernel_traitsI13__nv_bfloat16S2_S2_S2_fjLj1280ELj1ELj4ELj1ELj16ENS_18Kernel_traits_baseILj1280ES2_S2_S2_S2_fjLj128EEEEELb0ELb1ELb1ELb0EEEvNS_9BwdParamsE)
        .other          _ZN10layer_norm13ln_bwd_kernelINS_13Kernel_traitsI13__nv_bfloat16S2_S2_S2_fjLj1280ELj1ELj4ELj1ELj16ENS_18Kernel_traits_baseILj1280ES2_S2_S2_S2_fjLj128EEEEELb0ELb1ELb1ELb0EEEvNS_9BwdParamsE,@"STO_CUDA_ENTRY STV_DEFAULT"
_ZN10layer_norm13ln_bwd_kernelINS_13Kernel_traitsI13__nv_bfloat16S2_S2_S2_fjLj1280ELj1ELj4ELj1ELj16ENS_18Kernel_traits_baseILj1280ES2_S2_S2_S2_fjLj128EEEEELb0ELb1ELb1ELb0EEEvNS_9BwdParamsE:
.text._ZN10layer_norm13ln_bwd_kernelINS_13Kernel_traitsI13__nv_bfloat16S2_S2_S2_fjLj1280ELj1ELj4ELj1ELj16ENS_18Kernel_traits_baseILj1280ES2_S2_S2_S2_fjLj128EEEEELb0ELb1ELb1ELb0EEEvNS_9BwdParamsE:
[----:B------:R-:W-:Y:S02]  /*0000*/  MOV R1, c[0x0][0x28] ;  /* 0x00000a0000017a02 */ /* 0x000fe40000000f00 */
[----:B------:R-:W0:Y:S01]  /*0010*/  S2R R56, SR_TID.X ;  /* 0x0000000000387919 */ /* 0x000e220000002100 */
[----:B------:R-:W-:Y:S01]  /*0020*/  IMAD.MOV.U32 R0, RZ, RZ, c[0x0][0x168] ;  /* 0x00005a00ff007624 */ /* 0x000fe200078e00ff */
[----:B------:R-:W-:Y:S01]  /*0030*/  ULDC.64 UR4, c[0x0][0x118] ;  /* 0x0000460000047ab9 */ /* 0x000fe20000000a00 */
[----:B------:R-:W-:-:S03]  /*0040*/  IADD3 R1, R1, -0x140, RZ ;  /* 0xfffffec001017810 */ /* 0x000fc60007ffe0ff */
        /* <DEDUP_REMOVED lines=10> */
[----:B------:R-:W-:-:S05]  /*00f0*/  ISETP.GE.U32.AND P2, PT, R2, 0xa0, PT ;  /* 0x000000a00200780c */ /* 0x000fca0003f46070 */
[----:B------:R-:W-:Y:S02]  /*0100*/  @P4 MOV R31, 0x10 ;  /* 0x00000010001f4802 */ /* 0x000fe40000000f00 */
[----:B------:R-:W-:Y:S02]  /*0110*/  @P3 IMAD.MOV.U32 R43, RZ, RZ, 0x10 ;  /* 0x00000010ff2b3424 */ /* 0x000fe400078e00ff */
[----:B------:R-:W-:Y:S01]  /*0120*/  @P0 MOV R51, 0x10 ;  /* 0x0000001000330802 */ /* 0x000fe20000000f00 */
[----:B------:R-:W-:-:S04]  /*0130*/  @P4 IMAD.WIDE.U32 R28, R40, R31, c[0x0][0x1b0] ;  /* 0x00006c00281c4625 */ /* 0x000fc800078e001f */
[C---:B------:R-:W-:Y:S01]  /*0140*/  @P4 IMAD.WIDE.U32 R30, R40.reuse, R31, c[0x0][0x1c8] ;  /* 0x00007200281e4625 */ /* 0x040fe200078e001f */
[----:B------:R-:W-:Y:S01]  /*0150*/  @P4 LOP3.LUT R40, R40, 0x20, RZ, 0xfc, !PT ;  /* 0x0000002028284812 */ /* 0x000fe200078efcff */
[----:B------:R-:W-:Y:S02]  /*0160*/  BSSY B0, `(.L_x_389) ;  /* 0x000078d000007945 */ /* 0x000fe40003800000 */
[----:B------:R-:W-:Y:S01]  /*0170*/  @P1 IMAD.MOV.U32 R55, RZ, RZ, 0x10 ;  /* 0x00000010ff371424 */ /* 0x000fe200078e00ff */
[----:B------:R-:W-:Y:S01]  /*0180*/  @P2 MOV R41, 0x10 ;  /* 0x0000001000292802 */ /* 0x000fe20000000f00 */
[CC--:B------:R-:W-:Y:S01]  /*0190*/  @P3 IMAD.WIDE.U32 R32, R40.reuse, R43.reuse, c[0x0][0x1b0] ;  /* 0x00006c0028203625 */ /* 0x0c0fe200078e002b */
[----:B------:R-:W-:Y:S01]  /*01a0*/  SHF.R.U32.HI R0, RZ, 0x5, R56 ;  /* 0x00000005ff007819 */ /* 0x000fe20000011638 */
[----:B------:R1:W5:Y:S02]  /*01b0*/  @P4 LDG.E.128 R152, [R28.64] ;  /* 0x000000041c984981 */ /* 0x000364000c1e1d00 */
[C---:B------:R-:W-:Y:S01]  /*01c0*/  @P3 IMAD.WIDE.U32 R42, R40.reuse, R43, c[0x0][0x1c8] ;  /* 0x00007200282a3625 */ /* 0x040fe200078e002b */
[----:B------:R-:W-:Y:S01]  /*01d0*/  @P3 IADD3 R40, R40, 0x20, RZ ;  /* 0x0000002028283810 */ /* 0x000fe20007ffe0ff */
[----:B------:R2:W5:Y:S04]  /*01e0*/  @P4 LDG.E.128 R20, [R30.64] ;  /* 0x000000041e144981 */ /* 0x000568000c1e1d00 */
[CC--:B------:R-:W-:Y:S01]  /*01f0*/  @P0 IMAD.WIDE.U32 R48, R40.reuse, R51.reuse, c[0x0][0x1b0] ;  /* 0x00006c0028300625 */ /* 0x0c0fe200078e0033 */
[----:B------:R3:W5:Y:S03]  /*0200*/  @P3 LDG.E.128 R80, [R32.64] ;  /* 0x0000000420503981 */ /* 0x000766000c1e1d00 */
[C---:B------:R-:W-:Y:S01]  /*0210*/  @P0 IMAD.WIDE.U32 R50, R40.reuse, R51, c[0x0][0x1c8] ;  /* 0x0000720028320625 */ /* 0x040fe200078e0033 */
[----:B------:R-:W-:Y:S01]  /*0220*/  @P0 IADD3 R40, R40, 0x20, RZ ;  /* 0x0000002028280810 */ /* 0x000fe20007ffe0ff */
[----:B------:R4:W5:Y:S04]  /*0230*/  @P3 LDG.E.128 R16, [R42.64] ;  /* 0x000000042a103981 */ /* 0x000968000c1e1d00 */
[CC--:B------:R-:W-:Y:S01]  /*0240*/  @P1 IMAD.WIDE.U32 R52, R40.reuse, R55.reuse, c[0x0][0x1b0] ;  /* 0x00006c0028341625 */ /* 0x0c0fe200078e0037 */
[----:B------:R1:W5:Y:S03]  /*0250*/  @P0 LDG.E.128 R44, [R48.64] ;  /* 0x00000004302c0981 */ /* 0x000366000c1e1d00 */
[C---:B------:R-:W-:Y:S01]  /*0260*/  @P1 IMAD.WIDE.U32 R54, R40.reuse, R55, c[0x0][0x1c8] ;  /* 0x0000720028361625 */ /* 0x040fe200078e0037 */
[----:B------:R-:W-:Y:S01]  /*0270*/  @P1 IADD3 R40, R40, 0x20, RZ ;  /* 0x0000002028281810 */ /* 0x000fe20007ffe0ff */
[----:B------:R1:W5:Y:S02]  /*0280*/  @P0 LDG.E.128 R12, [R50.64] ;  /* 0x00000004320c0981 */ /* 0x000364000c1e1d00 */
[----:B0-----:R-:W-:-:S02]  /*0290*/  IMAD R3, R3, 0x4, R0 ;  /* 0x0000000403037824 */ /* 0x001fc400078e0200 */
[CC--:B------:R-:W-:Y:S01]  /*02a0*/  @P2 IMAD.WIDE.U32 R34, R40.reuse, R41.reuse, c[0x0][0x1b0] ;  /* 0x00006c0028222625 */ /* 0x0c0fe200078e0029 */
[----:B------:R0:W5:Y:S03]  /*02b0*/  @P1 LDG.E.128 R36, [R52.64] ;  /* 0x0000000434241981 */ /* 0x000166000c1e1d00 */
[----:B------:R-:W-:Y:S01]  /*02c0*/  @P2 IMAD.WIDE.U32 R40, R40, R41, c[0x0][0x1c8] ;  /* 0x0000720028282625 */ /* 0x000fe200078e0029 */
[----:B------:R0:W5:Y:S04]  /*02d0*/  @P2 LDG.E.128 R24, [R34.64] ;  /* 0x0000000422182981 */ /* 0x000168000c1e1d00 */
[----:B------:R4:W5:Y:S01]  /*02e0*/  @P2 LDG.E.128 R4, [R40.64] ;  /* 0x0000000428042981 */ /* 0x000962000c1e1d00 */
[----:B------:R-:W-:Y:S01]  /*02f0*/  ISETP.GE.AND P2, PT, R3, c[0x0][0x164], PT ;  /* 0x0000590003007a0c */ /* 0x000fe20003f46270 */
[----:B-1----:R-:W-:Y:S01]  /*0300*/  CS2R R28, SRZ ;  /* 0x00000000001c7805 */ /* 0x002fe2000001ff00 */
[----:B--2---:R-:W-:Y:S01]  /*0310*/  CS2R R30, SRZ ;  /* 0x00000000001e7805 */ /* 0x004fe2000001ff00 */
[----:B------:R1:W5:Y:S01]  /*0320*/  @P1 LDG.E.128 R8, [R54.64] ;  /* 0x0000000436081981 */ /* 0x000362000c1e1d00 */
[----:B---3--:R-:W-:Y:S01]  /*0330*/  CS2R R32, SRZ ;  /* 0x0000000000207805 */ /* 0x008fe2000001ff00 */
        /* <DEDUP_REMOVED lines=21> */
[----:B----4-:R-:W-:Y:S01]  /*0490*/  CS2R R40, SRZ ;  /* 0x0000000000287805 */ /* 0x010fe2000001ff00 */
        /* <DEDUP_REMOVED lines=38> */
[--C-:B------:R-:W-:Y:S01]  /*0700*/  PRMT R0, RZ, 0x5410, R153.reuse ;  /* 0x00005410ff007816 */ /* 0x100fe20000000099 */
        /* <DEDUP_REMOVED lines=13> */
[----:B------:R-:W-:Y:S04]  /*07e0*/  STL [R1+0x120], R152 ;  /* 0x0001209801007387 */ /* 0x000fe80000100800 */
[----:B------:R1:W-:Y:S01]  /*07f0*/  STL [R1+0x11c], R0 ;  /* 0x00011c0001007387 */ /* 0x0003e20000100800 */
[----:B0-----:R-:W-:Y:S02]  /*0800*/  PRMT R29, RZ, 0x7610, R80 ;  /* 0x00007610ff1d7816 */ /* 0x001fe40000000050 */
[----:B------:R-:W-:-:S03]  /*0810*/  PRMT R80, RZ, 0x5410, R81 ;  /* 0x00005410ff507816 */ /* 0x000fc60000000051 */
[----:B------:R0:W-:Y:S01]  /*0820*/  STL [R1+0x118], R29 ;  /* 0x0001181d01007387 */ /* 0x0001e20000100800 */
[----:B-1----:R-:W-:-:S03]  /*0830*/  PRMT R0, RZ, 0x7610, R81 ;  /* 0x00007610ff007816 */ /* 0x002fc60000000051 */
        /* <DEDUP_REMOVED lines=12> */
[----:B------:R-:W-:Y:S01]  /*0900*/  STL [R1+0xfc], R80 ;  /* 0x0000fc5001007387 */ /* 0x000fe20000100800 */
[----:B------:R-:W-:-:S03]  /*0910*/  PRMT R44, RZ, 0x7610, R45 ;  /* 0x00007610ff2c7816 */ /* 0x000fc6000000002d */
[----:B------:R1:W-:Y:S01]  /*0920*/  STL [R1+0xf8], R0 ;  /* 0x0000f80001007387 */ /* 0x0003e20000100800 */
[----:B0-----:R-:W-:-:S05]  /*0930*/  PRMT R29, RZ, 0x5410, R45 ;  /* 0x00005410ff1d7816 */ /* 0x001fca000000002d */
[----:B------:R0:W-:Y:S01]  /*0940*/  STL [R1+0xf4], R29 ;  /* 0x0000f41d01007387 */ /* 0x0001e20000100800 */
[----:B-1----:R-:W-:-:S03]  /*0950*/  PRMT R0, RZ, 0x5410, R46 ;  /* 0x00005410ff007816 */ /* 0x002fc6000000002e */
[----:B------:R1:W-:Y:S04]  /*0960*/  STL [R1+0xf0], R44 ;  /* 0x0000f02c01007387 */ /* 0x0003e80000100800 */
[----:B------:R2:W-:Y:S01]  /*0970*/  STL [R1+0xec], R0 ;  /* 0x0000ec0001007387 */ /* 0x0005e20000100800 */
[----:B0-----:R-:W-:Y:S02]  /*0980*/  PRMT R29, RZ, 0x7610, R46 ;  /* 0x00007610ff1d7816 */ /* 0x001fe4000000002e */
[----:B-1----:R-:W-:-:S03]  /*0990*/  PRMT R44, RZ, 0x5410, R47 ;  /* 0x00005410ff2c7816 */ /* 0x002fc6000000002f */
[----:B------:R0:W-:Y:S01]  /*09a0*/  STL [R1+0xe8], R29 ;  /* 0x0000e81d01007387 */ /* 0x0001e20000100800 */
[----:B--2---:R-:W-:-:S03]  /*09b0*/  PRMT R0, RZ, 0x7610, R47 ;  /* 0x00007610ff007816 */ /* 0x004fc6000000002f */
[----:B------:R-:W-:Y:S04]  /*09c0*/  STL [R1+0xe4], R44 ;  /* 0x0000e42c01007387 */ /* 0x000fe80000100800 */
[----:B------:R1:W-:Y:S01]  /*09d0*/  STL [R1+0xe0], R0 ;  /* 0x0000e00001007387 */ /* 0x0003e20000100800 */
[--C-:B0-----:R-:W-:Y:S02]  /*09e0*/  PRMT R29, RZ, 0x5410, R36.reuse ;  /* 0x00005410ff1d7816 */ /* 0x101fe40000000024 */
[----:B------:R-:W-:-:S03]  /*09f0*/  PRMT R36, RZ, 0x7610, R36 ;  /* 0x00007610ff247816 */ /* 0x000fc60000000024 */
        /* <DEDUP_REMOVED lines=20> */
[----:B------:R1:W-:Y:S01]  /*0b40*/  STL [R1+0xb4], R24 ;  /* 0x0000b41801007387 */ /* 0x0003e20000100800 */
[----:B------:R-:W-:-:S03]  /*0b50*/  PRMT R25, RZ, 0x5410, R26 ;  /* 0x00005410ff197816 */ /* 0x000fc6000000001a */
[----:B------:R2:W-:Y:S01]  /*0b60*/  STL [R1+0xb0], R0 ;  /* 0x0000b00001007387 */ /* 0x0005e20000100800 */
[----:B0-----:R-:W-:-:S03]  /*0b70*/  HFMA2.MMA R29, -RZ, RZ, 0, 0 ;  /* 0x00000000ff1d7435 */ /* 0x001fc600000001ff */
[----:B------:R0:W-:Y:S01]  /*0b80*/  STL [R1+0xac], R25 ;  /* 0x0000ac1901007387 */ /* 0x0001e20000100800 */
[----:B-1----:R-:W-:Y:S02]  /*0b90*/  PRMT R24, RZ, 0x7610, R26 ;  /* 0x00007610ff187816 */ /* 0x002fe4000000001a */
[----:B--2---:R-:W-:-:S03]  /*0ba0*/  PRMT R0, RZ, 0x5410, R27 ;  /* 0x00005410ff007816 */ /* 0x004fc6000000001b */
[----:B------:R1:W-:Y:S01]  /*0bb0*/  STL [R1+0xa8], R24 ;  /* 0x0000a81801007387 */ /* 0x0003e20000100800 */
[----:B0-----:R-:W-:-:S03]  /*0bc0*/  PRMT R25, RZ, 0x7610, R27 ;  /* 0x00007610ff197816 */ /* 0x001fc6000000001b */
[----:B------:R0:W-:Y:S04]  /*0bd0*/  STL [R1+0xa4], R0 ;  /* 0x0000a40001007387 */ /* 0x0001e80000100800 */
[----:B------:R-:W-:Y:S01]  /*0be0*/  STL [R1+0xa0], R25 ;  /* 0x0000a01901007387 */ /* 0x000fe20000100800 */
[--C-:B-1----:R-:W-:Y:S02]  /*0bf0*/  PRMT R24, RZ, 0x5410, R20.reuse ;  /* 0x00005410ff187816 */ /* 0x102fe40000000014 */
[----:B0-----:R-:W-:-:S03]  /*0c00*/  PRMT R0, RZ, 0x7610, R20 ;  /* 0x00007610ff007816 */ /* 0x001fc60000000014 */
[----:B------:R-:W-:Y:S01]  /*0c10*/  STL [R1+0x9c], R24 ;  /* 0x00009c1801007387 */ /* 0x000fe20000100800 */
[--C-:B------:R-:W-:Y:S02]  /*0c20*/  PRMT R20, RZ, 0x5410, R21.reuse ;  /* 0x00005410ff147816 */ /* 0x100fe40000000015 */
[----:B------:R-:W-:Y:S01]  /*0c30*/  PRMT R21, RZ, 0x7610, R21 ;  /* 0x00007610ff157816 */ /* 0x000fe20000000015 */
        /* <DEDUP_REMOVED lines=48> */
[----:B------:R0:W-:Y:S01]  /*0f40*/  STL [R1+0x38], R0 ;  /* 0x0000380001007387 */ /* 0x0001e20000100800 */
[----:B------:R-:W-:-:S03]  /*0f50*/  PRMT R9, RZ, 0x7610, R10 ;  /* 0x00007610ff097816 */ /* 0x000fc6000000000a */
[----:B------:R-:W-:Y:S04]  /*0f60*/  STL [R1+0x34], R12 ;  /* 0x0000340c01007387 */ /* 0x000fe80000100800 */
[----:B------:R1:W-:Y:S01]  /*0f70*/  STL [R1+0x30], R8 ;  /* 0x0000300801007387 */ /* 0x0003e20000100800 */
[----:B0-----:R-:W-:-:S05]  /*0f80*/  PRMT R0, RZ, 0x5410, R10 ;  /* 0x00005410ff007816 */ /* 0x001fca000000000a */
[----:B------:R0:W-:Y:S01]  /*0f90*/  STL [R1+0x2c], R0 ;  /* 0x00002c0001007387 */ /* 0x0001e20000100800 */
[----:B-1----:R-:W-:-:S03]  /*0fa0*/  PRMT R8, RZ, 0x5410, R11 ;  /* 0x00005410ff087816 */ /* 0x002fc6000000000b */
[----:B------:R-:W-:Y:S04]  /*0fb0*/  STL [R1+0x28], R9 ;  /* 0x0000280901007387 */ /* 0x000fe80000100800 */
[----:B------:R1:W-:Y:S01]  /*0fc0*/  STL [R1+0x24], R8 ;  /* 0x0000240801007387 */ /* 0x0003e20000100800 */
[----:B0-----:R-:W-:-:S05]  /*0fd0*/  PRMT R0, RZ, 0x7610, R11 ;  /* 0x00007610ff007816 */ /* 0x001fca000000000b */
[----:B------:R0:W-:Y:S01]  /*0fe0*/  STL [R1+0x20], R0 ;  /* 0x0000200001007387 */ /* 0x0001e20000100800 */
[----:B-1----:R-:W-:-:S05]  /*0ff0*/  PRMT R8, RZ, 0x5410, R4 ;  /* 0x00005410ff087816 */ /* 0x002fca0000000004 */
[----:B------:R1:W-:Y:S01]  /*1000*/  STL [R1+0x1c], R8 ;  /* 0x00001c0801007387 */ /* 0x0003e20000100800 */
[----:B0-----:R-:W-:Y:S02]  /*1010*/  PRMT R0, RZ, 0x7610, R4 ;  /* 0x00007610ff007816 */ /* 0x001fe40000000004 */
[----:B------:R-:W-:-:S03]  /*1020*/  PRMT R4, RZ, 0x7610, R5 ;  /* 0x00007610ff047816 */ /* 0x000fc60000000005 */
[----:B------:R0:W-:Y:S01]  /*1030*/  STL [R1+0x18], R0 ;  /* 0x0000180001007387 */ /* 0x0001e20000100800 */
[----:B-1----:R-:W-:Y:S02]  /*1040*/  PRMT R8, RZ, 0x5410, R5 ;  /* 0x00005410ff087816 */ /* 0x002fe40000000005 */
[----:B------:R-:W-:-:S03]  /*1050*/  PRMT R5, RZ, 0x7610, R6 ;  /* 0x00007610ff057816 */ /* 0x000fc60000000006 */
[----:B------:R-:W-:Y:S01]  /*1060*/  STL [R1+0x14], R8 ;  /* 0x0000140801007387 */ /* 0x000fe20000100800 */
[----:B0-----:R-:W-:-:S03]  /*1070*/  PRMT R0, RZ, 0x5410, R6 ;  /* 0x00005410ff007816 */ /* 0x001fc60000000006 */
[----:B------:R0:W-:Y:S04]  /*1080*/  STL [R1+0x10], R4 ;  /* 0x0000100401007387 */ /* 0x0001e80000100800 */
[----:B------:R1:W-:Y:S04]  /*1090*/  STL [R1+0xc], R0 ;  /* 0x00000c0001007387 */ /* 0x0003e80000100800 */
[----:B------:R2:W-:Y:S01]  /*10a0*/  STL [R1+0x8], R5 ;  /* 0x0000080501007387 */ /* 0x0005e20000100800 */
[--C-:B0-----:R-:W-:Y:S02]  /*10b0*/  PRMT R4, RZ, 0x5410, R7.reuse ;  /* 0x00005410ff047816 */ /* 0x101fe40000000007 */
[----:B-1----:R-:W-:-:S05]  /*10c0*/  PRMT R0, RZ, 0x7610, R7 ;  /* 0x00007610ff007816 */ /* 0x002fca0000000007 */
[----:B------:R2:W-:Y:S04]  /*10d0*/  STL [R1], R0 ;  /* 0x0000000001007387 */ /* 0x0005e80000100800 */
[----:B------:R2:W-:Y:S02]  /*10e0*/  STL [R1+0x4], R4 ;  /* 0x0000040401007387 */ /* 0x0005e40000100800 */
.L_x_556:
[----:B------:R-:W-:-:S04]  /*10f0*/  IMAD.MOV.U32 R176, RZ, RZ, 0x4 ;  /* 0x00000004ffb07424 */ /* 0x000fc800078e00ff */
[----:B--2---:R-:W-:-:S05]  /*1100*/  IMAD.WIDE R4, R3, R176, c[0x0][0x1d8] ;  /* 0x0000760003047625 */ /* 0x004fca00078e02b0 */
[----:B------:R0:W2:Y:S01]  /*1110*/  LDG.E R180, [R4.64] ;  /* 0x0000000404b47981 */ /* 0x0000a2000c1e1900 */
[----:B------:R-:W-:-:S05]  /*1120*/  IMAD.WIDE R178, R3, R176, c[0x0][0x1a8] ;  /* 0x00006a0003b27625 */ /* 0x000fca00078e02b0 */
[----:B------:R1:W5:Y:S04]  /*1130*/  LDG.E R0, [R178.64] ;  /* 0x00000004b2007981 */ /* 0x000368000c1e1900 */
[----:B------:R-:W3:Y:S01]  /*1140*/  S2R R181, SR_TID.X ;  /* 0x0000000000b57919 */ /* 0x000ee20000002100 */
[----:B0-----:R-:W-:-:S04]  /*1150*/  IMAD.WIDE R4, R3, R176, c[0x0][0x1a0] ;  /* 0x0000680003047625 */ /* 0x001fc800078e02b0 */
[C---:B------:R-:W-:Y:S02]  /*1160*/  IMAD.WIDE R176, R3.reuse, R176, c[0x0][0x1d0] ;  /* 0x0000740003b07625 */ /* 0x040fe400078e02b0 */
[----:B------:R0:W5:Y:S04]  /*1170*/  LDG.E R4, [R4.64] ;  /* 0x0000000404047981 */ /* 0x000168000c1e1900 */
[----:B------:R4:W5:Y:S01]  /*1180*/  LDG.E R252, [R176.64] ;  /* 0x00000004b0fc7981 */ /* 0x000962000c1e1900 */
[----:B0-----:R-:W-:-:S05]  /*1190*/  IMAD R5, R3, c[0x0][0x168], RZ ;  /* 0x00005a0003057a24 */ /* 0x001fca00078e02ff */
[----:B----4-:R-:W-:Y:S02]  /*11a0*/  SHF.R.S32.HI R176, RZ, 0x1f, R5 ;  /* 0x0000001fffb07819 */ /* 0x010fe40000011405 */
[----:B---3--:R-:W-:Y:S02]  /*11b0*/  LOP3.LUT R213, R181, 0x1f, RZ, 0xc0, !PT ;  /* 0x0000001fb5d57812 */ /* 0x008fe400078ec0ff */
[----:B------:R-:W-:Y:S02]  /*11c0*/  LEA.HI R5, R176, R5, RZ, 0x3 ;  /* 0x00000005b0057211 */ /* 0x000fe400078f18ff */
[----:B------:R-:W-:Y:S02]  /*11d0*/  MOV R181, 0x10 ;  /* 0x0000001000b57802 */ /* 0x000fe40000000f00 */
[----:B------:R-:W-:Y:S01]  /*11e0*/  LEA.HI.SX32 R5, R5, R213, 0x1d ;  /* 0x000000d505057211 */ /* 0x000fe200078feaff */
[----:B------:R-:W-:Y:S04]  /*11f0*/  BSSY B1, `(.L_x_391) ;  /* 0x0000215000017945 */ /* 0x000fe80003800000 */
[----:B------:R-:W-:Y:S01]  /*1200*/  IMAD.WIDE.U32 R204, R5, R181, c[0x0][0x218] ;  /* 0x0000860005cc7625 */ /* 0x000fe200078e00b5 */
[----:B--2---:R-:W-:-:S13]  /*1210*/  ISETP.GT.AND P2, PT, R180, RZ, PT ;  /* 0x000000ffb400720c */ /* 0x004fda0003f44270 */
[----:B------:R-:W-:Y:S05]  /*1220*/  @P2 BRA `(.L_x_392) ;  /* 0x000002e000002947 */ /* 0x000fea0003800000 */
[----:B-1----:R-:W-:Y:S01]  /*1230*/  LOP3.LUT P3, RZ, R2, 0xffffffe0, RZ, 0xc0, !PT ;  /* 0xffffffe002ff7812 */ /* 0x002fe2000786c0ff */
[----:B------:R-:W-:Y:S01]  /*1240*/  BSSY B2, `(.L_x_393) ;  /* 0x0000008000027945 */ /* 0x000fe20003800000 */
[----:B-----5:R-:W-:-:S11]  /*1250*/  IMAD.MOV.U32 R4, RZ, RZ, R5 ;  /* 0x000000ffff047224 */ /* 0x020fd600078e0005 */
[----:B------:R-:W-:Y:S05]  /*1260*/  @!P3 BRA `(.L_x_394) ;  /* 0x000000500000b947 */ /* 0x000fea0003800000 */
[----:B------:R-:W-:-:S04]  /*1270*/  ISETP.NE.U32.AND P3, PT, RZ, c[0x0][0x218], PT ;  /* 0x00008600ff007a0c */ /* 0x000fc80003f65070 */
[----:B------:R-:W-:-:S13]  /*1280*/  ISETP.NE.AND.EX P3, PT, RZ, c[0x0][0x21c], PT, P3 ;  /* 0x00008700ff007a0c */ /* 0x000fda0003f65330 */
[----:B------:R-:W-:Y:S05]  /*1290*/  @!P3 BRA `(.L_x_395) ;  /* 0x000000100000b947 */ /* 0x000fea0003800000 */
[----:B------:R0:W5:Y:S02]  /*12a0*/  LDG.E.128 R152, [R204.64] ;  /* 0x00000004cc987981 */ /* 0x000164000c1e1d00 */
.L_x_395:
[----:B------:R-:W-:Y:S02]  /*12b0*/  IADD3 R4, R5, 0x20, RZ ;  /* 0x0000002005047810 */ /* 0x000fe40007ffe0ff */
.L_x_394:
[----:B------:R-:W-:Y:S05]  /*12c0*/  BSYNC B2 ;  /* 0x0000000000027941 */ /* 0x000fea0003800000 */
.L_x_393:
        /* <DEDUP_REMOVED lines=8> */
.L_x_398:
[----:B------:R-:W-:Y:S02]  /*1350*/  IADD3 R4, R4, 0x20, RZ ;  /* 0x0000002004047810 */ /* 0x000fe40007ffe0ff */
.L_x_397:
[----:B------:R-:W-:Y:S05]  /*1360*/  BSYNC B2 ;  /* 0x0000000000027941 */ /* 0x000fea0003800000 */
.L_x_396:
[----:B------:R-:W-:Y:S01]  /*1370*/  BSSY B2, `(.L_x_399) ;  /* 0x0000008000027945 */ /* 0x000fe20003800000 */
[----:B------:R-:W-:Y:S05]  /*1380*/  @!P0 BRA `(.L_x_400) ;  /* 0x0000006000008947 */ /* 0x000fea0003800000 */
[----:B------:R-:W-:-:S04]  /*1390*/  ISETP.NE.U32.AND P3, PT, RZ, c[0x0][0x218], PT ;  /* 0x00008600ff007a0c */ /* 0x000fc80003f65070 */
[----:B------:R-:W-:-:S13]  /*13a0*/  ISETP.NE.AND.EX P3, PT, RZ, c[0x0][0x21c], PT, P3 ;  /* 0x00008700ff007a0c */ /* 0x000fda0003f65330 */
[----:B------:R-:W-:Y:S05]  /*13b0*/  @!P3 BRA `(.L_x_401) ;  /* 0x000000200000b947 */ /* 0x000fea0003800000 */
[----:B------:R-:W-:-:S06]  /*13c0*/  IMAD.WIDE.U32 R156, R4, R181, c[0x0][0x218] ;  /* 0x00008600049c7625 */ /* 0x000fcc00078e00b5 */
[----:B------:R-:W5:Y:S02]  /*13d0*/  LDG.E.128 R156, [R156.64] ;  /* 0x000000049c9c7981 */ /* 0x000f64000c1e1d00 */
.L_x_401:
[----:B------:R-:W-:Y:S02]  /*13e0*/  IADD3 R4, R4, 0x20, RZ ;  /* 0x0000002004047810 */ /* 0x000fe40007ffe0ff */
.L_x_400:
[----:B------:R-:W-:Y:S05]  /*13f0*/  BSYNC B2 ;  /* 0x0000000000027941 */ /* 0x000fea0003800000 */
.L_x_399:
[----:B------:R-:W-:Y:S01]  /*1400*/  BSSY B2, `(.L_x_402) ;  /* 0x0000008000027945 */ /* 0x000fe20003800000 */
[----:B------:R-:W-:Y:S05]  /*1410*/  @!P1 BRA `(.L_x_403) ;  /* 0x0000006000009947 */ /* 0x000fea0003800000 */
[----:B------:R-:W-:-:S04]  /*1420*/  ISETP.NE.U32.AND P3, PT, RZ, c[0x0][0x218], PT ;  /* 0x00008600ff007a0c */ /* 0x000fc80003f65070 */
[----:B------:R-:W-:-:S13]  /*1430*/  ISETP.NE.AND.EX P3, PT, RZ, c[0x0][0x21c], PT, P3 ;  /* 0x00008700ff007a0c */ /* 0x000fda0003f65330 */
[----:B------:R-:W-:Y:S05]  /*1440*/  @!P3 BRA `(.L_x_404) ;  /* 0x000000200000b947 */ /* 0x000fea0003800000 */
[----:B------:R-:W-:-:S06]  /*1450*/  IMAD.WIDE.U32 R160, R4, R181, c[0x0][0x218] ;  /* 0x0000860004a07625 */ /* 0x000fcc00078e00b5 */
[----:B------:R-:W5:Y:S02]  /*1460*/  LDG.E.128 R160, [R160.64] ;  /* 0x00000004a0a07981 */ /* 0x000f64000c1e1d00 */
.L_x_404:
[----:B------:R-:W-:Y:S02]  /*1470*/  IADD3 R4, R4, 0x20, RZ ;  /* 0x0000002004047810 */ /* 0x000fe40007ffe0ff */
.L_x_403:
[----:B------:R-:W-:Y:S05]  /*1480*/  BSYNC B2 ;  /* 0x0000000000027941 */ /* 0x000fea0003800000 */
.L_x_402:
[----:B------:R-:W-:Y:S01]  /*1490*/  ISETP.NE.U32.AND P3, PT, RZ, c[0x0][0x218], PT ;  /* 0x00008600ff007a0c */ /* 0x000fe20003f65070 */
[----:B------:R-:W-:-:S03]  /*14a0*/  CS2R R214, SRZ ;  /* 0x0000000000d67805 */ /* 0x000fc6000001ff00 */
[----:B------:R-:W-:-:S04]  /*14b0*/  ISETP.NE.AND.EX P3, PT, RZ, c[0x0][0x21c], PT, P3 ;  /* 0x00008700ff007a0c */ /* 0x000fc80003f65330 */
[----:B------:R-:W-:-:S13]  /*14c0*/  ISETP.LT.U32.OR P3, PT, R2, 0xa0, !P3 ;  /* 0x000000a00200780c */ /* 0x000fda0005f61470 */
[----:B------:R-:W-:Y:S05]  /*14d0*/  @P3 BRA `(.L_x_405) ;  /* 0x00001e6000003947 */ /* 0x000fea0003800000 */
[----:B------:R-:W-:-:S06]  /*14e0*/  IMAD.WIDE.U32 R164, R4, R181, c[0x0][0x218] ;  /* 0x0000860004a47625 */ /* 0x000fcc00078e00b5 */
[----:B------:R-:W5:Y:S01]  /*14f0*/  LDG.E.128 R164, [R164.64] ;  /* 0x00000004a4a47981 */ /* 0x000f62000c1e1d00 */
[----:B------:R-:W-:Y:S05]  /*1500*/  BRA `(.L_x_405) ;  /* 0x00001e3000007947 */ /* 0x000fea0003800000 */
.L_x_392:
[----:B-1----:R-:W-:Y:S01]  /*1510*/  IADD3 R176, R180, -0x1, RZ ;  /* 0xffffffffb4b07810 */ /* 0x002fe20007ffe0ff */
[----:B------:R-:W-:Y:S01]  /*1520*/  BSSY B2, `(.L_x_406) ;  /* 0x0000065000027945 */ /* 0x000fe20003800000 */
[----:B------:R-:W-:Y:S01]  /*1530*/  LOP3.LUT P3, RZ, R2, 0xffffffe0, RZ, 0xc0, !PT ;  /* 0xffffffe002ff7812 */ /* 0x000fe2000786c0ff */
[----:B------:R-:W-:Y:S01]  /*1540*/  CS2R R214, SRZ ;  /* 0x0000000000d67805 */ /* 0x000fe2000001ff00 */
[----:B------:R-:W-:Y:S01]  /*1550*/  MOV R219, R5 ;  /* 0x0000000500db7202 */ /* 0x000fe20000000f00 */
[----:B------:R-:W-:-:S05]  /*1560*/  IMAD R176, R176, c[0x0][0x168], RZ ;  /* 0x00005a00b0b07a24 */ /* 0x000fca00078e02ff */
[----:B------:R-:W-:-:S04]  /*1570*/  SHF.R.S32.HI R177, RZ, 0x1f, R176 ;  /* 0x0000001fffb17819 */ /* 0x000fc800000114b0 */
[----:B------:R-:W-:-:S04]  /*1580*/  LEA.HI R177, R177, R176, RZ, 0x3 ;  /* 0x000000b0b1b17211 */ /* 0x000fc800078f18ff */
[----:B------:R-:W-:Y:S01]  /*1590*/  LEA.HI.SX32 R213, R177, R213, 0x1d ;  /* 0x000000d5b1d57211 */ /* 0x000fe200078feaff */
[----:B------:R-:W-:Y:S05]  /*15a0*/  @!P3 BRA `(.L_x_407) ;  /* 0x000005c00000b947 */ /* 0x000fea0003800000 */
[-C--:B------:R-:W-:Y:S01]  /*15b0*/  IMAD.WIDE.U32 R176, R5, R181.reuse, c[0x0][0x188] ;  /* 0x0000620005b07625 */ /* 0x080fe200078e00b5 */
[----:B------:R-:W0:Y:S01]  /*15c0*/  LDC.U8 R238, c[0x0][0x1f0] ;  /* 0x00007c00ffee7b82 */ /* 0x000e220000000000 */
[----:B------:R-:W-:Y:S01]  /*15d0*/  ISETP.NE.U32.AND P3, PT, RZ, c[0x0][0x218], PT ;  /* 0x00008600ff007a0c */ /* 0x000fe20003f65070 */
[----:B------:R-:W2:Y:S04]  /*15e0*/  LDL R219, [R1+0x138] ;  /* 0x0001380001db7983 */ /* 0x000ea80000100800 */
[----:B------:R-:W3:Y:S01]  /*15f0*/  LDG.E.128 R176, [R176.64] ;  /* 0x00000004b0b07981 */ /* 0x000ee2000c1e1d00 */
[----:B------:R-:W-:Y:S01]  /*1600*/  ISETP.NE.AND.EX P3, PT, RZ, c[0x0][0x21c], PT, P3 ;  /* 0x00008700ff007a0c */ /* 0x000fe20003f65330 */
[----:B------:R-:W-:-:S02]  /*1610*/  IMAD.WIDE.U32 R180, R213, R181, c[0x0][0x208] ;  /* 0x00008200d5b47625 */ /* 0x000fc400078e00b5 */
[----:B------:R-:W4:Y:S04]  /*1620*/  LDL R215, [R1+0x134] ;  /* 0x0001340001d77983 */ /* 0x000f280000100800 */
[----:B------:R-:W2:Y:S04]  /*1630*/  LDG.E.128 R180, [R180.64] ;  /* 0x00000004b4b47981 */ /* 0x000ea8000c1e1d00 */
[----:B------:R-:W2:Y:S04]  /*1640*/  LDL R214, [R1+0x130] ;  /* 0x0001300001d67983 */ /* 0x000ea80000100800 */
[----:B------:R1:W5:Y:S01]  /*1650*/  @P3 LDG.E.128 R152, [R204.64] ;  /* 0x00000004cc983981 */ /* 0x000362000c1e1d00 */
[----:B0-----:R-:W-:-:S03]  /*1660*/  ISETP.NE.AND P3, PT, R238, RZ, PT ;  /* 0x000000ffee00720c */ /* 0x001fc60003f65270 */
[----:B------:R-:W2:Y:S01]  /*1670*/  LDL R238, [R1+0x13c] ;  /* 0x00013c0001ee7983 */ /* 0x000ea20000100800 */
[----:B-----5:R-:W-:-:S03]  /*1680*/  FSEL R239, R4, RZ, !P3 ;  /* 0x000000ff04ef7208 */ /* 0x020fc60005800000 */
[----:B-1----:R-:W2:Y:S04]  /*1690*/  LDL R205, [R1+0x12c] ;  /* 0x00012c0001cd7983 */ /* 0x002ea80000100800 */
[----:B------:R-:W2:Y:S01]  /*16a0*/  LDL R204, [R1+0x128] ;  /* 0x0001280001cc7983 */ /* 0x000ea20000100800 */
[--C-:B---3--:R-:W-:Y:S02]  /*16b0*/  PRMT R210, RZ, 0x5410, R176.reuse ;  /* 0x00005410ffd27816 */ /* 0x108fe400000000b0 */
[----:B------:R-:W-:Y:S02]  /*16c0*/  PRMT R251, RZ, 0x7610, R176 ;  /* 0x00007610fffb7816 */ /* 0x000fe400000000b0 */
[--C-:B------:R-:W-:Y:S02]  /*16d0*/  PRMT R249, RZ, 0x5410, R177.reuse ;  /* 0x00005410fff97816 */ /* 0x100fe400000000b1 */
[----:B------:R-:W-:-:S02]  /*16e0*/  PRMT R247, RZ, 0x7610, R177 ;  /* 0x00007610fff77816 */ /* 0x000fc400000000b1 */
[--C-:B------:R-:W-:Y:S02]  /*16f0*/  PRMT R245, RZ, 0x5410, R178.reuse ;  /* 0x00005410fff57816 */ /* 0x100fe400000000b2 */
[----:B------:R-:W-:Y:S02]  /*1700*/  PRMT R243, RZ, 0x7610, R178 ;  /* 0x00007610fff37816 */ /* 0x000fe400000000b2 */
[--C-:B------:R-:W-:Y:S01]  /*1710*/  PRMT R241, RZ, 0x5410, R179.reuse ;  /* 0x00005410fff17816 */ /* 0x100fe200000000b3 */
[C---:B------:R-:W-:Y:S01]  /*1720*/  FADD.FTZ R210, -R239.reuse, R210 ;  /* 0x000000d2efd27221 */ /* 0x040fe20000010100 */
[----:B------:R-:W-:Y:S01]  /*1730*/  PRMT R179, RZ, 0x7610, R179 ;  /* 0x00007610ffb37816 */ /* 0x000fe200000000b3 */
[C---:B------:R-:W-:Y:S01]  /*1740*/  FADD.FTZ R251, -R239.reuse, R251 ;  /* 0x000000fbeffb7221 */ /* 0x040fe20000010100 */
[----:B------:R-:W3:Y:S01]  /*1750*/  LDL R178, [R1+0x120] ;  /* 0x0001200001b27983 */ /* 0x000ee20000100800 */
[C---:B------:R-:W-:Y:S02]  /*1760*/  FADD.FTZ R249, -R239.reuse, R249 ;  /* 0x000000f9eff97221 */ /* 0x040fe40000010100 */
[----:B------:R-:W-:-:S02]  /*1770*/  FADD.FTZ R247, -R239, R247 ;  /* 0x000000f7eff77221 */ /* 0x000fc40000010100 */
[C---:B------:R-:W-:Y:S02]  /*1780*/  FADD.FTZ R245, -R239.reuse, R245 ;  /* 0x000000f5eff57221 */ /* 0x040fe40000010100 */
[C---:B------:R-:W-:Y:S02]  /*1790*/  FADD.FTZ R243, -R239.reuse, R243 ;  /* 0x000000f3eff37221 */ /* 0x040fe40000010100 */
[C---:B------:R-:W-:Y:S02]  /*17a0*/  FADD.FTZ R241, -R239.reuse, R241 ;  /* 0x000000f1eff17221 */ /* 0x040fe40000010100 */
[----:B------:R-:W-:Y:S02]  /*17b0*/  FADD.FTZ R239, -R239, R179 ;  /* 0x000000b3efef7221 */ /* 0x000fe40000010100 */
[----:B------:R-:W3:Y:S01]  /*17c0*/  LDL R179, [R1+0x124] ;  /* 0x0001240001b37983 */ /* 0x000ee20000100800 */
[--C-:B--2---:R-:W-:Y:S01]  /*17d0*/  PRMT R211, RZ, 0x5410, R180.reuse ;  /* 0x00005410ffd37816 */ /* 0x104fe200000000b4 */
[----:B------:R-:W-:Y:S01]  /*17e0*/  FMUL.FTZ R210, R0, R210 ;  /* 0x000000d200d27220 */ /* 0x000fe20000410000 */
[----:B------:R-:W-:-:S03]  /*17f0*/  PRMT R180, RZ, 0x7610, R180 ;  /* 0x00007610ffb47816 */ /* 0x000fc600000000b4 */
[----:B------:R-:W-:Y:S02]  /*1800*/  FADD.FTZ R72, R72, R211 ;  /* 0x000000d348487221 */ /* 0x000fe40000010000 */
[-C--:B------:R-:W-:Y:S02]  /*1810*/  FFMA.FTZ R28, R210, R211.reuse, R28 ;  /* 0x000000d3d21c7223 */ /* 0x080fe4000001001c */
[----:B------:R-:W-:Y:S01]  /*1820*/  FMUL.FTZ R211, R238, R211 ;  /* 0x000000d3eed37220 */ /* 0x000fe20000410000 */
[----:B------:R-:W-:Y:S01]  /*1830*/  PRMT R248, RZ, 0x5410, R181 ;  /* 0x00005410fff87816 */ /* 0x000fe200000000b5 */
[C---:B------:R-:W-:Y:S02]  /*1840*/  FMUL.FTZ R249, R0.reuse, R249 ;  /* 0x000000f900f97220 */ /* 0x040fe40000410000 */
[----:B------:R-:W-:Y:S02]  /*1850*/  FMUL.FTZ R251, R0, R251 ;  /* 0x000000fb00fb7220 */ /* 0x000fe40000410000 */
[----:B------:R-:W-:-:S02]  /*1860*/  FMUL.FTZ R250, R219, R180 ;  /* 0x000000b4dbfa7220 */ /* 0x000fc40000410000 */
[----:B------:R-:W-:Y:S02]  /*1870*/  FADD.FTZ R177, RZ, R211 ;  /* 0x000000d3ffb17221 */ /* 0x000fe40000010000 */
[----:B------:R-:W-:Y:S01]  /*1880*/  FFMA.FTZ R176, R210, R211, RZ ;  /* 0x000000d3d2b07223 */ /* 0x000fe200000100ff */
[----:B------:R-:W-:Y:S01]  /*1890*/  PRMT R181, RZ, 0x7610, R181 ;  /* 0x00007610ffb57816 */ /* 0x000fe200000000b5 */
[----:B------:R-:W-:Y:S02]  /*18a0*/  FADD.FTZ R74, R74, R248 ;  /* 0x000000f84a4a7221 */ /* 0x000fe40000010000 */
[-C--:B------:R-:W-:Y:S02]  /*18b0*/  FFMA.FTZ R30, R249, R248.reuse, R30 ;  /* 0x000000f8f91e7223 */ /* 0x080fe4000001001e */
[----:B----4-:R-:W-:Y:S02]  /*18c0*/  FMUL.FTZ R248, R215, R248 ;  /* 0x000000f8d7f87220 */ /* 0x010fe40000410000 */
[----:B------:R-:W-:-:S02]  /*18d0*/  FADD.FTZ R177, R177, R250 ;  /* 0x000000fab1b17221 */ /* 0x000fc40000010000 */
[----:B------:R-:W-:Y:S01]  /*18e0*/  FFMA.FTZ R176, R251, R250, R176 ;  /* 0x000000fafbb07223 */ /* 0x000fe200000100b0 */
[----:B------:R-:W-:Y:S01]  /*18f0*/  PRMT R244, RZ, 0x5410, R182 ;  /* 0x00005410fff47816 */ /* 0x000fe200000000b6 */
[C---:B------:R-:W-:Y:S02]  /*1900*/  FMUL.FTZ R245, R0.reuse, R245 ;  /* 0x000000f500f57220 */ /* 0x040fe40000410000 */
        /* <DEDUP_REMOVED lines=18> */
[----:B------:R-:W-:Y:S02]  /*1a30*/  FFMA.FTZ R34, R241, R240, R34 ;  /* 0x000000f0f1227223 */ /* 0x000fe40000010022 */
[----:B------:R-:W-:-:S02]  /*1a40*/  FADD.FTZ R177, R177, R242 ;  /* 0x000000f2b1b17221 */ /* 0x000fc40000010000 */
[----:B------:R-:W-:Y:S02]  /*1a50*/  FFMA.FTZ R176, R243, R242, R176 ;  /* 0x000000f2f3b07223 */ /* 0x000fe400000100b0 */
[----:B------:R-:W-:Y:S01]  /*1a60*/  FMUL.FTZ R239, R0, R239 ;  /* 0x000000ef00ef7220 */ /* 0x000fe20000410000 */
[----:B------:R-:W-:Y:S01]  /*1a70*/  IADD3 R213, R213, 0x20, RZ ;  /* 0x00000020d5d57810 */ /* 0x000fe20007ffe0ff */
[----:B------:R-:W-:Y:S01]  /*1a80*/  FADD.FTZ R73, R73, R180 ;  /* 0x000000b449497221 */ /* 0x000fe20000010000 */
[----:B------:R-:W-:Y:S01]  /*1a90*/  IADD3 R219, R5, 0x20, RZ ;  /* 0x0000002005db7810 */ /* 0x000fe20007ffe0ff */
[----:B------:R-:W-:Y:S02]  /*1aa0*/  FFMA.FTZ R29, R251, R180, R29 ;  /* 0x000000b4fb1d7223 */ /* 0x000fe4000001001d */
[----:B------:R-:W-:Y:S02]  /*1ab0*/  FADD.FTZ R75, R75, R181 ;  /* 0x000000b54b4b7221 */ /* 0x000fe40000010000 */
[----:B------:R-:W-:-:S02]  /*1ac0*/  FFMA.FTZ R31, R247, R181, R31 ;  /* 0x000000b5f71f7223 */ /* 0x000fc4000001001f */
[----:B------:R-:W-:Y:S02]  /*1ad0*/  FADD.FTZ R77, R77, R182 ;  /* 0x000000b64d4d7221 */ /* 0x000fe40000010000 */
[----:B------:R-:W-:Y:S02]  /*1ae0*/  FFMA.FTZ R33, R243, R182, R33 ;  /* 0x000000b6f3217223 */ /* 0x000fe40000010021 */
[----:B------:R-:W-:Y:S02]  /*1af0*/  FADD.FTZ R79, R79, R183 ;  /* 0x000000b74f4f7221 */ /* 0x000fe40000010000 */
[-C--:B------:R-:W-:Y:S02]  /*1b00*/  FFMA.FTZ R35, R239, R183.reuse, R35 ;  /* 0x000000b7ef237223 */ /* 0x080fe40000010023 */
[----:B---3--:R-:W-:Y:S02]  /*1b10*/  FMUL.FTZ R238, R178, R183 ;  /* 0x000000b7b2ee7220 */ /* 0x008fe40000410000 */
[----:B------:R-:W-:-:S04]  /*1b20*/  FMUL.FTZ R240, R179, R240 ;  /* 0x000000f0b3f07220 */ /* 0x000fc80000410000 */
[----:B------:R-:W-:Y:S02]  /*1b30*/  FADD.FTZ R177, R177, R240 ;  /* 0x000000f0b1b17221 */ /* 0x000fe40000010000 */
[----:B------:R-:W-:Y:S02]  /*1b40*/  FFMA.FTZ R176, R241, R240, R176 ;  /* 0x000000f0f1b07223 */ /* 0x000fe400000100b0 */
[----:B------:R-:W-:Y:S02]  /*1b50*/  FADD.FTZ R215, R177, R238 ;  /* 0x000000eeb1d77221 */ /* 0x000fe40000010000 */
[----:B------:R-:W-:Y:S02]  /*1b60*/  FFMA.FTZ R214, R239, R238, R176 ;  /* 0x000000eeefd67223 */ /* 0x000fe400000100b0 */
.L_x_407:
[----:B------:R-:W-:Y:S05]  /*1b70*/  BSYNC B2 ;  /* 0x0000000000027941 */ /* 0x000fea0003800000 */
.L_x_406:
[----:B------:R-:W0:Y:S01]  /*1b80*/  LDC.U8 R205, c[0x0][0x1f0] ;  /* 0x00007c00ffcd7b82 */ /* 0x000e220000000000 */
[----:B------:R-:W-:Y:S01]  /*1b90*/  ISETP.GE.U32.AND P3, PT, R2, 0x40, PT ;  /* 0x000000400200780c */ /* 0x000fe20003f66070 */
[----:B------:R-:W-:Y:S01]  /*1ba0*/  BSSY B2, `(.L_x_408) ;  /* 0x000005f000027945 */ /* 0x000fe20003800000 */
[----:B------:R-:W-:-:S11]  /*1bb0*/  IMAD.MOV.U32 R204, RZ, RZ, 0x10 ;  /* 0x00000010ffcc7424 */ /* 0x000fd600078e00ff */
[----:B------:R-:W-:Y:S05]  /*1bc0*/  @!P3 BRA `(.L_x_409) ;  /* 0x000005c00000b947 */ /* 0x000fea0003800000 */
[----:B------:R-:W-:Y:S01]  /*1bd0*/  IMAD.WIDE.U32 R176, R219, R204, c[0x0][0x188] ;  /* 0x00006200dbb07625 */ /* 0x000fe200078e00cc */
[----:B------:R-:W2:Y:S04]  /*1be0*/  LDL R231, [R1+0x118] ;  /* 0x0001180001e77983 */ /* 0x000ea80000100800 */
[----:B------:R-:W3:Y:S04]  /*1bf0*/  LDL R227, [R1+0x114] ;  /* 0x0001140001e37983 */ /* 0x000ee80000100800 */
[----:B------:R-:W4:Y:S01]  /*1c00*/  LDG.E.128 R176, [R176.64] ;  /* 0x00000004b0b07981 */ /* 0x000f22000c1e1d00 */
[----:B------:R-:W-:-:S03]  /*1c10*/  ISETP.NE.U32.AND P3, PT, RZ, c[0x0][0x218], PT ;  /* 0x00008600ff007a0c */ /* 0x000fc60003f65070 */
[----:B------:R-:W2:Y:S01]  /*1c20*/  LDL R209, [R1+0x110] ;  /* 0x0001100001d17983 */ /* 0x000ea20000100800 */
[----:B------:R-:W-:Y:S01]  /*1c30*/  ISETP.NE.AND.EX P3, PT, RZ, c[0x0][0x21c], PT, P3 ;  /* 0x00008700ff007a0c */ /* 0x000fe20003f65330 */
[----:B------:R-:W-:-:S06]  /*1c40*/  IMAD.WIDE.U32 R180, R213, R204, c[0x0][0x208] ;  /* 0x00008200d5b47625 */ /* 0x000fcc00078e00cc */
[----:B------:R-:W2:Y:S06]  /*1c50*/  LDG.E.128 R180, [R180.64] ;  /* 0x00000004b4b47981 */ /* 0x000eac000c1e1d00 */
[----:B------:R-:W-:-:S05]  /*1c60*/  @P3 IMAD.WIDE.U32 R202, R219, R204, c[0x0][0x218] ;  /* 0x00008600dbca3625 */ /* 0x000fca00078e00cc */
[----:B------:R1:W5:Y:S01]  /*1c70*/  @P3 LDG.E.128 R24, [R202.64] ;  /* 0x00000004ca183981 */ /* 0x000362000c1e1d00 */
[----:B0-----:R-:W-:-:S03]  /*1c80*/  ISETP.NE.AND P3, PT, R205, RZ, PT ;  /* 0x000000ffcd00720c */ /* 0x001fc60003f65270 */
[----:B-1----:R-:W3:Y:S01]  /*1c90*/  LDL R203, [R1+0x11c] ;  /* 0x00011c0001cb7983 */ /* 0x002ee20000100800 */
[----:B-----5:R-:W-:Y:S02]  /*1ca0*/  FSEL R208, R4, RZ, !P3 ;  /* 0x000000ff04d07208 */ /* 0x020fe40005800000 */
[--C-:B----4-:R-:W-:Y:S02]  /*1cb0*/  PRMT R237, RZ, 0x5410, R176.reuse ;  /* 0x00005410ffed7816 */ /* 0x110fe400000000b0 */
[----:B------:R-:W-:Y:S02]  /*1cc0*/  PRMT R232, RZ, 0x7610, R176 ;  /* 0x00007610ffe87816 */ /* 0x000fe400000000b0 */
[--C-:B------:R-:W-:Y:S02]  /*1cd0*/  PRMT R230, RZ, 0x5410, R177.reuse ;  /* 0x00005410ffe67816 */ /* 0x100fe400000000b1 */
[----:B------:R-:W-:Y:S02]  /*1ce0*/  PRMT R228, RZ, 0x7610, R177 ;  /* 0x00007610ffe47816 */ /* 0x000fe400000000b1 */
[----:B------:R-:W-:-:S02]  /*1cf0*/  PRMT R226, RZ, 0x5410, R178 ;  /* 0x00005410ffe27816 */ /* 0x000fc400000000b2 */
[----:B------:R-:W-:Y:S02]  /*1d00*/  PRMT R202, RZ, 0x7610, R178 ;  /* 0x00007610ffca7816 */ /* 0x000fe400000000b2 */
[----:B------:R-:W-:Y:S01]  /*1d10*/  PRMT R206, RZ, 0x5410, R179 ;  /* 0x00005410ffce7816 */ /* 0x000fe200000000b3 */
[C---:B------:R-:W-:Y:S01]  /*1d20*/  FADD.FTZ R237, -R208.reuse, R237 ;  /* 0x000000edd0ed7221 */ /* 0x040fe20000010100 */
[----:B------:R-:W-:Y:S01]  /*1d30*/  PRMT R179, RZ, 0x7610, R179 ;  /* 0x00007610ffb37816 */ /* 0x000fe200000000b3 */
[C---:B------:R-:W-:Y:S01]  /*1d40*/  FADD.FTZ R232, -R208.reuse, R232 ;  /* 0x000000e8d0e87221 */ /* 0x040fe20000010100 */
[----:B------:R-:W4:Y:S01]  /*1d50*/  LDL R178, [R1+0x108] ;  /* 0x0001080001b27983 */ /* 0x000f220000100800 */
[C---:B------:R-:W-:Y:S02]  /*1d60*/  FADD.FTZ R230, -R208.reuse, R230 ;  /* 0x000000e6d0e67221 */ /* 0x040fe40000010100 */
[C---:B------:R-:W-:Y:S01]  /*1d70*/  FADD.FTZ R228, -R208.reuse, R228 ;  /* 0x000000e4d0e47221 */ /* 0x040fe20000010100 */
[----:B------:R-:W4:Y:S01]  /*1d80*/  LDL R177, [R1+0x104] ;  /* 0x0001040001b17983 */ /* 0x000f220000100800 */
[----:B------:R-:W-:-:S02]  /*1d90*/  FADD.FTZ R226, -R208, R226 ;  /* 0x000000e2d0e27221 */ /* 0x000fc40000010100 */
[C---:B------:R-:W-:Y:S01]  /*1da0*/  FADD.FTZ R202, -R208.reuse, R202 ;  /* 0x000000cad0ca7221 */ /* 0x040fe20000010100 */
[----:B------:R-:W4:Y:S01]  /*1db0*/  LDL R176, [R1+0x100] ;  /* 0x0001000001b07983 */ /* 0x000f220000100800 */
[C---:B------:R-:W-:Y:S02]  /*1dc0*/  FADD.FTZ R206, -R208.reuse, R206 ;  /* 0x000000ced0ce7221 */ /* 0x040fe40000010100 */
[----:B------:R-:W-:Y:S02]  /*1dd0*/  FADD.FTZ R208, -R208, R179 ;  /* 0x000000b3d0d07221 */ /* 0x000fe40000010100 */
[----:B------:R-:W4:Y:S01]  /*1de0*/  LDL R179, [R1+0x10c] ;  /* 0x00010c0001b37983 */ /* 0x000f220000100800 */
[--C-:B--2---:R-:W-:Y:S01]  /*1df0*/  PRMT R233, RZ, 0x5410, R180.reuse ;  /* 0x00005410ffe97816 */ /* 0x104fe200000000b4 */
[----:B------:R-:W-:Y:S01]  /*1e00*/  FMUL.FTZ R237, R0, R237 ;  /* 0x000000ed00ed7220 */ /* 0x000fe20000410000 */
[----:B------:R-:W-:-:S03]  /*1e10*/  PRMT R180, RZ, 0x7610, R180 ;  /* 0x00007610ffb47816 */ /* 0x000fc600000000b4 */
[----:B------:R-:W-:Y:S02]  /*1e20*/  FADD.FTZ R40, R40, R233 ;  /* 0x000000e928287221 */ /* 0x000fe40000010000 */
[-C--:B------:R-:W-:Y:S02]  /*1e30*/  FFMA.FTZ R168, R237, R233.reuse, R168 ;  /* 0x000000e9eda87223 */ /* 0x080fe400000100a8 */
[----:B---3--:R-:W-:Y:S01]  /*1e40*/  FMUL.FTZ R233, R203, R233 ;  /* 0x000000e9cbe97220 */ /* 0x008fe20000410000 */
        /* <DEDUP_REMOVED lines=8> */
[-C--:B------:R-:W-:Y:S02]  /*1ed0*/  FFMA.FTZ R170, R230, R229.reuse, R170 ;  /* 0x000000e5e6aa7223 */ /* 0x080fe400000100aa */
[----:B------:R-:W-:Y:S02]  /*1ee0*/  FMUL.FTZ R229, R227, R229 ;  /* 0x000000e5e3e57220 */ /* 0x000fe40000410000 */
        /* <DEDUP_REMOVED lines=10> */
[----:B------:R-:W-:Y:S02]  /*1f90*/  FFMA.FTZ R84, R226, R225, R84 ;  /* 0x000000e1e2547223 */ /* 0x000fe40000010054 */
        /* <DEDUP_REMOVED lines=16> */
[-C--:B------:R-:W-:Y:S02]  /*20a0*/  FFMA.FTZ R85, R202, R182.reuse, R85 ;  /* 0x000000b6ca557223 */ /* 0x080fe40000010055 */
[----:B------:R-:W-:Y:S02]  /*20b0*/  FADD.FTZ R175, R175, R183 ;  /* 0x000000b7afaf7221 */ /* 0x000fe40000010000 */
[----:B------:R-:W-:Y:S02]  /*20c0*/  FFMA.FTZ R87, R208, R183, R87 ;  /* 0x000000b7d0577223 */ /* 0x000fe40000010057 */
[----:B----4-:R-:W-:Y:S02]  /*20d0*/  FMUL.FTZ R203, R178, R182 ;  /* 0x000000b6b2cb7220 */ /* 0x010fe40000410000 */
[----:B------:R-:W-:-:S02]  /*20e0*/  FMUL.FTZ R207, R177, R207 ;  /* 0x000000cfb1cf7220 */ /* 0x000fc40000410000 */
[----:B------:R-:W-:-:S04]  /*20f0*/  FMUL.FTZ R225, R179, R225 ;  /* 0x000000e1b3e17220 */ /* 0x000fc80000410000 */
        /* <DEDUP_REMOVED lines=9> */
.L_x_409:
[----:B------:R-:W-:Y:S05]  /*2190*/  BSYNC B2 ;  /* 0x0000000000027941 */ /* 0x000fea0003800000 */
.L_x_408:
[----:B------:R-:W-:Y:S01]  /*21a0*/  BSSY B2, `(.L_x_410) ;  /* 0x000005e000027945 */ /* 0x000fe20003800000 */
[----:B------:R-:W-:Y:S05]  /*21b0*/  @!P0 BRA `(.L_x_411) ;  /* 0x000005c000008947 */ /* 0x000fea0003800000 */
[-C--:B------:R-:W-:Y:S01]  /*21c0*/  IMAD.WIDE.U32 R8, R219, R204.reuse, c[0x0][0x188] ;  /* 0x00006200db087625 */ /* 0x080fe200078e00cc */
[----:B------:R-:W2:Y:S03]  /*21d0*/  LDL R179, [R1+0xfc] ;  /* 0x0000fc0001b37983 */ /* 0x000ea60000100800 */
[----:B------:R-:W-:Y:S01]  /*21e0*/  IMAD.WIDE.U32 R12, R213, R204, c[0x0][0x208] ;  /* 0x00008200d50c7625 */ /* 0x000fe200078e00cc */
[----:B------:R-:W3:Y:S04]  /*21f0*/  LDL R178, [R1+0xf4] ;  /* 0x0000f40001b27983 */ /* 0x000ee80000100800 */
[----:B------:R-:W4:Y:S04]  /*2200*/  LDG.E.128 R8, [R8.64] ;  /* 0x0000000408087981 */ /* 0x000f28000c1e1d00 */
[----:B------:R-:W2:Y:S01]  /*2210*/  LDG.E.128 R12, [R12.64] ;  /* 0x000000040c0c7981 */ /* 0x000ea2000c1e1d00 */
[----:B------:R-:W-:-:S03]  /*2220*/  ISETP.NE.U32.AND P3, PT, RZ, c[0x0][0x218], PT ;  /* 0x00008600ff007a0c */ /* 0x000fc60003f65070 */
[----:B------:R-:W2:Y:S01]  /*2230*/  LDL R182, [R1+0xf8] ;  /* 0x0000f80001b67983 */ /* 0x000ea20000100800 */
[----:B------:R-:W-:-:S03]  /*2240*/  ISETP.NE.AND.EX P3, PT, RZ, c[0x0][0x21c], PT, P3 ;  /* 0x00008700ff007a0c */ /* 0x000fc60003f65330 */
[----:B------:R-:W2:Y:S04]  /*2250*/  LDL R181, [R1+0xf0] ;  /* 0x0000f00001b57983 */ /* 0x000ea80000100800 */
[----:B------:R-:W3:Y:S06]  /*2260*/  LDL R180, [R1+0xec] ;  /* 0x0000ec0001b47983 */ /* 0x000eec0000100800 */
[----:B------:R-:W-:-:S05]  /*2270*/  @P3 IMAD.WIDE.U32 R6, R219, R204, c[0x0][0x218] ;  /* 0x00008600db063625 */ /* 0x000fca00078e00cc */
[----:B------:R1:W5:Y:S01]  /*2280*/  @P3 LDG.E.128 R156, [R6.64] ;  /* 0x00000004069c3981 */ /* 0x000362000c1e1d00 */
[----:B0-----:R-:W-:-:S04]  /*2290*/  ISETP.NE.AND P3, PT, R205, RZ, PT ;  /* 0x000000ffcd00720c */ /* 0x001fc80003f65270 */
[----:B-----5:R-:W-:Y:S02]  /*22a0*/  FSEL R176, R4, RZ, !P3 ;  /* 0x000000ff04b07208 */ /* 0x020fe40005800000 */
[--C-:B----4-:R-:W-:Y:S02]  /*22b0*/  PRMT R235, RZ, 0x5410, R8.reuse ;  /* 0x00005410ffeb7816 */ /* 0x110fe40000000008 */
[----:B-1----:R-:W-:-:S03]  /*22c0*/  PRMT R6, RZ, 0x7610, R8 ;  /* 0x00007610ff067816 */ /* 0x002fc60000000008 */
[----:B------:R-:W-:Y:S01]  /*22d0*/  FADD.FTZ R235, -R176, R235 ;  /* 0x000000ebb0eb7221 */ /* 0x000fe20000010100 */
[--C-:B------:R-:W-:Y:S02]  /*22e0*/  PRMT R7, RZ, 0x5410, R9.reuse ;  /* 0x00005410ff077816 */ /* 0x100fe40000000009 */
[----:B------:R-:W-:Y:S01]  /*22f0*/  PRMT R8, RZ, 0x7610, R9 ;  /* 0x00007610ff087816 */ /* 0x000fe20000000009 */
[----:B------:R-:W-:Y:S01]  /*2300*/  FMUL.FTZ R235, R0, R235 ;  /* 0x000000eb00eb7220 */ /* 0x000fe20000410000 */
[----:B------:R-:W-:Y:S02]  /*2310*/  PRMT R9, RZ, 0x5410, R10 ;  /* 0x00005410ff097816 */ /* 0x000fe4000000000a */
[----:B--2---:R-:W-:Y:S02]  /*2320*/  PRMT R224, RZ, 0x5410, R12 ;  /* 0x00005410ffe07816 */ /* 0x004fe4000000000c */
[----:B------:R-:W-:Y:S02]  /*2330*/  PRMT R10, RZ, 0x7610, R10 ;  /* 0x00007610ff0a7816 */ /* 0x000fe4000000000a */
[----:B------:R-:W-:-:S02]  /*2340*/  PRMT R177, RZ, 0x5410, R11 ;  /* 0x00005410ffb17816 */ /* 0x000fc4000000000b */
[----:B------:R-:W-:Y:S01]  /*2350*/  PRMT R11, RZ, 0x7610, R11 ;  /* 0x00007610ff0b7816 */ /* 0x000fe2000000000b */
[----:B------:R-:W-:Y:S02]  /*2360*/  FADD.FTZ R7, -R176, R7 ;  /* 0x00000007b0077221 */ /* 0x000fe40000010100 */
[----:B------:R-:W-:Y:S02]  /*2370*/  FADD.FTZ R88, R88, R224 ;  /* 0x000000e058587221 */ /* 0x000fe40000010000 */
[----:B------:R-:W-:Y:S02]  /*2380*/  FFMA.FTZ R48, R235, R224, R48 ;  /* 0x000000e0eb307223 */ /* 0x000fe40000010030 */
[C---:B------:R-:W-:Y:S02]  /*2390*/  FADD.FTZ R6, -R176.reuse, R6 ;  /* 0x00000006b0067221 */ /* 0x040fe40000010100 */
[C---:B------:R-:W-:Y:S02]  /*23a0*/  FADD.FTZ R8, -R176.reuse, R8 ;  /* 0x00000008b0087221 */ /* 0x040fe40000010100 */
[----:B------:R-:W-:-:S02]  /*23b0*/  FADD.FTZ R9, -R176, R9 ;  /* 0x00000009b0097221 */ /* 0x000fc40000010100 */
[C---:B------:R-:W-:Y:S02]  /*23c0*/  FADD.FTZ R10, -R176.reuse, R10 ;  /* 0x0000000ab00a7221 */ /* 0x040fe40000010100 */
[C---:B------:R-:W-:Y:S02]  /*23d0*/  FADD.FTZ R177, -R176.reuse, R177 ;  /* 0x000000b1b0b17221 */ /* 0x040fe40000010100 */
[----:B------:R-:W-:Y:S01]  /*23e0*/  FMUL.FTZ R224, R179, R224 ;  /* 0x000000e0b3e07220 */ /* 0x000fe20000410000 */
[----:B------:R-:W-:Y:S01]  /*23f0*/  PRMT R217, RZ, 0x5410, R13 ;  /* 0x00005410ffd97816 */ /* 0x000fe2000000000d */
[----:B------:R-:W-:Y:S01]  /*2400*/  FADD.FTZ R176, -R176, R11 ;  /* 0x0000000bb0b07221 */ /* 0x000fe20000010100 */
[----:B------:R-:W2:Y:S01]  /*2410*/  LDL R179, [R1+0xe8] ;  /* 0x0000e80001b37983 */ /* 0x000ea20000100800 */
[--C-:B------:R-:W-:Y:S01]  /*2420*/  PRMT R212, RZ, 0x5410, R14.reuse ;  /* 0x00005410ffd47816 */ /* 0x100fe2000000000e */
[----:B------:R-:W-:Y:S01]  /*2430*/  FMUL.FTZ R7, R0, R7 ;  /* 0x0000000700077220 */ /* 0x000fe20000410000 */
[----:B------:R-:W-:-:S02]  /*2440*/  PRMT R11, RZ, 0x7610, R14 ;  /* 0x00007610ff0b7816 */ /* 0x000fc4000000000e */
[----:B------:R-:W4:Y:S01]  /*2450*/  LDL R14, [R1+0xe4] ;  /* 0x0000e400010e7983 */ /* 0x000f220000100800 */
[----:B------:R-:W-:Y:S02]  /*2460*/  FADD.FTZ R90, R90, R217 ;  /* 0x000000d95a5a7221 */ /* 0x000fe40000010000 */
[-C--:B------:R-:W-:Y:S02]  /*2470*/  FFMA.FTZ R50, R7, R217.reuse, R50 ;  /* 0x000000d907327223 */ /* 0x080fe40000010032 */
[----:B---3--:R-:W-:Y:S02]  /*2480*/  FMUL.FTZ R217, R178, R217 ;  /* 0x000000d9b2d97220 */ /* 0x008fe40000410000 */
[----:B------:R-:W3:Y:S01]  /*2490*/  LDL R178, [R1+0xe0] ;  /* 0x0000e00001b27983 */ /* 0x000ee20000100800 */
[----:B------:R-:W-:Y:S01]  /*24a0*/  PRMT R12, RZ, 0x7610, R12 ;  /* 0x00007610ff0c7816 */ /* 0x000fe2000000000c */
[----:B------:R-:W-:Y:S02]  /*24b0*/  FMUL.FTZ R6, R0, R6 ;  /* 0x0000000600067220 */ /* 0x000fe40000410000 */
[----:B------:R-:W-:-:S02]  /*24c0*/  FADD.FTZ R215, R215, R224 ;  /* 0x000000e0d7d77221 */ /* 0x000fc40000010000 */
[----:B------:R-:W-:Y:S02]  /*24d0*/  FMUL.FTZ R218, R182, R12 ;  /* 0x0000000cb6da7220 */ /* 0x000fe40000410000 */
[----:B------:R-:W-:Y:S01]  /*24e0*/  FFMA.FTZ R214, R235, R224, R214 ;  /* 0x000000e0ebd67223 */ /* 0x000fe200000100d6 */
[----:B------:R-:W-:Y:S01]  /*24f0*/  PRMT R216, RZ, 0x7610, R13 ;  /* 0x00007610ffd87816 */ /* 0x000fe2000000000d */
        /* <DEDUP_REMOVED lines=11> */
[----:B------:R-:W-:Y:S02]  /*25b0*/  FFMA.FTZ R52, R9, R212, R52 ;  /* 0x000000d409347223 */ /* 0x000fe40000010034 */
[----:B------:R-:W-:Y:S02]  /*25c0*/  FMUL.FTZ R10, R0, R10 ;  /* 0x0000000a000a7220 */ /* 0x000fe40000410000 */
[----:B------:R-:W-:Y:S02]  /*25d0*/  FADD.FTZ R89, R89, R12 ;  /* 0x0000000c59597221 */ /* 0x000fe40000010000 */
[----:B------:R-:W-:Y:S02]  /*25e0*/  FFMA.FTZ R49, R6, R12, R49 ;  /* 0x0000000c06317223 */ /* 0x000fe40000010031 */
[----:B------:R-:W-:Y:S02]  /*25f0*/  FMUL.FTZ R212, R180, R212 ;  /* 0x000000d4b4d47220 */ /* 0x000fe40000410000 */
[----:B------:R-:W-:-:S02]  /*2600*/  FADD.FTZ R215, R215, R216 ;  /* 0x000000d8d7d77221 */ /* 0x000fc40000010000 */
[----:B------:R-:W-:Y:S02]  /*2610*/  FFMA.FTZ R214, R8, R216, R214 ;  /* 0x000000d808d67223 */ /* 0x000fe400000100d6 */
[----:B------:R-:W-:Y:S02]  /*2620*/  FMUL.FTZ R12, R0, R177 ;  /* 0x000000b1000c7220 */ /* 0x000fe40000410000 */
[----:B------:R-:W-:Y:S02]  /*2630*/  FADD.FTZ R93, R93, R11 ;  /* 0x0000000b5d5d7221 */ /* 0x000fe40000010000 */
[----:B------:R-:W-:Y:S02]  /*2640*/  FFMA.FTZ R53, R10, R11, R53 ;  /* 0x0000000b0a357223 */ /* 0x000fe40000010035 */
[----:B------:R-:W-:Y:S02]  /*2650*/  FADD.FTZ R215, R215, R212 ;  /* 0x000000d4d7d77221 */ /* 0x000fe40000010000 */
[----:B------:R-:W-:Y:S01]  /*2660*/  FFMA.FTZ R214, R9, R212, R214 ;  /* 0x000000d409d67223 */ /* 0x000fe200000100d6 */
[----:B------:R-:W-:Y:S01]  /*2670*/  PRMT R15, RZ, 0x7610, R15 ;  /* 0x00007610ff0f7816 */ /* 0x000fe2000000000f */
[----:B------:R-:W-:-:S02]  /*2680*/  FADD.FTZ R94, R94, R13 ;  /* 0x0000000d5e5e7221 */ /* 0x000fc40000010000 */
[----:B------:R-:W-:Y:S02]  /*2690*/  FFMA.FTZ R54, R12, R13, R54 ;  /* 0x0000000d0c367223 */ /* 0x000fe40000010036 */
[----:B------:R-:W-:Y:S01]  /*26a0*/  FADD.FTZ R95, R95, R15 ;  /* 0x0000000f5f5f7221 */ /* 0x000fe20000010000 */
[----:B------:R-:W-:Y:S02]  /*26b0*/  IADD3 R213, R213, 0x20, RZ ;  /* 0x00000020d5d57810 */ /* 0x000fe40007ffe0ff */
[----:B------:R-:W-:Y:S01]  /*26c0*/  IADD3 R219, R219, 0x20, RZ ;  /* 0x00000020dbdb7810 */ /* 0x000fe20007ffe0ff */
[----:B--2---:R-:W-:Y:S02]  /*26d0*/  FMUL.FTZ R11, R179, R11 ;  /* 0x0000000bb30b7220 */ /* 0x004fe40000410000 */
[----:B----4-:R-:W-:Y:S02]  /*26e0*/  FMUL.FTZ R13, R14, R13 ;  /* 0x0000000d0e0d7220 */ /* 0x010fe40000410000 */
[----:B------:R-:W-:-:S02]  /*26f0*/  FMUL.FTZ R14, R0, R176 ;  /* 0x000000b0000e7220 */ /* 0x000fc40000410000 */
[----:B------:R-:W-:Y:S02]  /*2700*/  FADD.FTZ R215, R215, R11 ;  /* 0x0000000bd7d77221 */ /* 0x000fe40000010000 */
[----:B------:R-:W-:Y:S02]  /*2710*/  FFMA.FTZ R214, R10, R11, R214 ;  /* 0x0000000b0ad67223 */ /* 0x000fe400000100d6 */
[-C--:B------:R-:W-:Y:S02]  /*2720*/  FFMA.FTZ R55, R14, R15.reuse, R55 ;  /* 0x0000000f0e377223 */ /* 0x080fe40000010037 */
[----:B---3--:R-:W-:Y:S02]  /*2730*/  FMUL.FTZ R15, R178, R15 ;  /* 0x0000000fb20f7220 */ /* 0x008fe40000410000 */
[----:B------:R-:W-:Y:S02]  /*2740*/  FADD.FTZ R215, R215, R13 ;  /* 0x0000000dd7d77221 */ /* 0x000fe40000010000 */
[----:B------:R-:W-:-:S02]  /*2750*/  FFMA.FTZ R214, R12, R13, R214 ;  /* 0x0000000d0cd67223 */ /* 0x000fc400000100d6 */
[----:B------:R-:W-:Y:S02]  /*2760*/  FADD.FTZ R215, R215, R15 ;  /* 0x0000000fd7d77221 */ /* 0x000fe40000010000 */
[----:B------:R-:W-:Y:S02]  /*2770*/  FFMA.FTZ R214, R14, R15, R214 ;  /* 0x0000000f0ed67223 */ /* 0x000fe400000100d6 */
.L_x_411:
[----:B------:R-:W-:Y:S05]  /*2780*/  BSYNC B2 ;  /* 0x0000000000027941 */ /* 0x000fea0003800000 */
.L_x_410:
[----:B------:R-:W-:Y:S01]  /*2790*/  BSSY B2, `(.L_x_412) ;  /* 0x000005e000027945 */ /* 0x000fe20003800000 */
[----:B------:R-:W-:Y:S05]  /*27a0*/  @!P1 BRA `(.L_x_413) ;  /* 0x000005c000009947 */ /* 0x000fea0003800000 */
[-C--:B------:R-:W-:Y:S01]  /*27b0*/  IMAD.WIDE.U32 R16, R219, R204.reuse, c[0x0][0x188] ;  /* 0x00006200db107625 */ /* 0x080fe200078e00cc */
[----:B------:R-:W2:Y:S03]  /*27c0*/  LDL R181, [R1+0xdc] ;  /* 0x0000dc0001b57983 */ /* 0x000ea60000100800 */
[----:B------:R-:W-:Y:S01]  /*27d0*/  IMAD.WIDE.U32 R20, R213, R204, c[0x0][0x208] ;  /* 0x00008200d5147625 */ /* 0x000fe200078e00cc */
[----:B------:R-:W3:Y:S04]  /*27e0*/  LDL R180, [R1+0xd8] ;  /* 0x0000d80001b47983 */ /* 0x000ee80000100800 */
[----:B------:R-:W4:Y:S04]  /*27f0*/  LDG.E.128 R16, [R16.64] ;  /* 0x0000000410107981 */ /* 0x000f28000c1e1d00 */
[----:B------:R-:W2:Y:S04]  /*2800*/  LDG.E.128 R20, [R20.64] ;  /* 0x0000000414147981 */ /* 0x000ea8000c1e1d00 */
[----:B------:R-:W2:Y:S01]  /*2810*/  LDL R179, [R1+0xd4] ;  /* 0x0000d40001b37983 */ /* 0x000ea20000100800 */
[----:B------:R-:W-:-:S03]  /*2820*/  ISETP.NE.U32.AND P3, PT, RZ, c[0x0][0x218], PT ;  /* 0x00008600ff007a0c */ /* 0x000fc60003f65070 */
[----:B------:R-:W2:Y:S01]  /*2830*/  LDL R182, [R1+0xd0] ;  /* 0x0000d00001b67983 */ /* 0x000ea20000100800 */
[----:B------:R-:W-:-:S13]  /*2840*/  ISETP.NE.AND.EX P3, PT, RZ, c[0x0][0x21c], PT, P3 ;  /* 0x00008700ff007a0c */ /* 0x000fda0003f65330 */
[----:B------:R-:W-:-:S05]  /*2850*/  @P3 IMAD.WIDE.U32 R176, R219, R204, c[0x0][0x218] ;  /* 0x00008600dbb03625 */ /* 0x000fca00078e00cc */
[----:B------:R1:W5:Y:S01]  /*2860*/  @P3 LDG.E.128 R160, [R176.64] ;  /* 0x00000004b0a03981 */ /* 0x000362000c1e1d00 */
[----:B0-----:R-:W-:-:S04]  /*2870*/  ISETP.NE.AND P3, PT, R205, RZ, PT ;  /* 0x000000ffcd00720c */ /* 0x001fc80003f65270 */
[----:B-----5:R-:W-:Y:S02]  /*2880*/  FSEL R188, R4, RZ, !P3 ;  /* 0x000000ff04bc7208 */ /* 0x020fe40005800000 */
[--C-:B----4-:R-:W-:Y:S02]  /*2890*/  PRMT R234, RZ, 0x5410, R16.reuse ;  /* 0x00005410ffea7816 */ /* 0x110fe40000000010 */
[----:B------:R-:W-:Y:S02]  /*28a0*/  PRMT R16, RZ, 0x7610, R16 ;  /* 0x00007610ff107816 */ /* 0x000fe40000000010 */
[--C-:B-1----:R-:W-:Y:S01]  /*28b0*/  PRMT R177, RZ, 0x5410, R17.reuse ;  /* 0x00005410ffb17816 */ /* 0x102fe20000000011 */
[----:B------:R-:W-:Y:S01]  /*28c0*/  FADD.FTZ R234, -R188, R234 ;  /* 0x000000eabcea7221 */ /* 0x000fe20000010100 */
[----:B------:R-:W-:Y:S02]  /*28d0*/  PRMT R178, RZ, 0x7610, R17 ;  /* 0x00007610ffb27816 */ /* 0x000fe40000000011 */
[----:B------:R-:W-:-:S02]  /*28e0*/  PRMT R176, RZ, 0x5410, R18 ;  /* 0x00005410ffb07816 */ /* 0x000fc40000000012 */
[----:B------:R-:W-:Y:S02]  /*28f0*/  PRMT R184, RZ, 0x7610, R18 ;  /* 0x00007610ffb87816 */ /* 0x000fe40000000012 */
[--C-:B------:R-:W-:Y:S02]  /*2900*/  PRMT R186, RZ, 0x5410, R19.reuse ;  /* 0x00005410ffba7816 */ /* 0x100fe40000000013 */
[----:B------:R-:W-:Y:S01]  /*2910*/  PRMT R18, RZ, 0x7610, R19 ;  /* 0x00007610ff127816 */ /* 0x000fe20000000013 */
[----:B------:R-:W-:Y:S01]  /*2920*/  FADD.FTZ R16, -R188, R16 ;  /* 0x00000010bc107221 */ /* 0x000fe20000010100 */
[----:B--2---:R-:W-:Y:S01]  /*2930*/  PRMT R220, RZ, 0x5410, R20 ;  /* 0x00005410ffdc7816 */ /* 0x004fe20000000014 */
[----:B------:R-:W-:Y:S01]  /*2940*/  FMUL.FTZ R234, R0, R234 ;  /* 0x000000ea00ea7220 */ /* 0x000fe20000410000 */
[----:B------:R-:W-:Y:S01]  /*2950*/  PRMT R187, RZ, 0x5410, R23 ;  /* 0x00005410ffbb7816 */ /* 0x000fe20000000017 */
[C---:B------:R-:W-:Y:S01]  /*2960*/  FADD.FTZ R17, -R188.reuse, R177 ;  /* 0x000000b1bc117221 */ /* 0x040fe20000010100 */
[----:B------:R-:W-:Y:S01]  /*2970*/  PRMT R189, RZ, 0x7610, R23 ;  /* 0x00007610ffbd7816 */ /* 0x000fe20000000017 */
[C---:B------:R-:W-:Y:S01]  /*2980*/  FADD.FTZ R19, -R188.reuse, R178 ;  /* 0x000000b2bc137221 */ /* 0x040fe20000010100 */
[----:B------:R-:W2:Y:S01]  /*2990*/  LDL R23, [R1+0xcc] ;  /* 0x0000cc0001177983 */ /* 0x000ea20000100800 */
[----:B------:R-:W-:-:S02]  /*29a0*/  FADD.FTZ R176, -R188, R176 ;  /* 0x000000b0bcb07221 */ /* 0x000fc40000010100 */
[C---:B------:R-:W-:Y:S02]  /*29b0*/  FADD.FTZ R184, -R188.reuse, R184 ;  /* 0x000000b8bcb87221 */ /* 0x040fe40000010100 */
[C---:B------:R-:W-:Y:S02]  /*29c0*/  FADD.FTZ R186, -R188.reuse, R186 ;  /* 0x000000babcba7221 */ /* 0x040fe40000010100 */
[----:B------:R-:W-:Y:S01]  /*29d0*/  FADD.FTZ R188, -R188, R18 ;  /* 0x00000012bcbc7221 */ /* 0x000fe20000010100 */
[----:B------:R-:W-:Y:S01]  /*29e0*/  PRMT R18, RZ, 0x7610, R20 ;  /* 0x00007610ff127816 */ /* 0x000fe20000000014 */
[----:B------:R-:W-:Y:S02]  /*29f0*/  FADD.FTZ R96, R96, R220 ;  /* 0x000000dc60607221 */ /* 0x000fe40000010000 */
[----:B------:R-:W-:Y:S02]  /*2a00*/  FMUL.FTZ R16, R0, R16 ;  /* 0x0000001000107220 */ /* 0x000fe40000410000 */
[----:B------:R-:W-:-:S02]  /*2a10*/  FFMA.FTZ R56, R234, R220, R56 ;  /* 0x000000dcea387223 */ /* 0x000fc40000010038 */
[----:B------:R-:W-:Y:S01]  /*2a20*/  FMUL.FTZ R220, R181, R220 ;  /* 0x000000dcb5dc7220 */ /* 0x000fe20000410000 */
[----:B------:R-:W-:Y:S01]  /*2a30*/  PRMT R20, RZ, 0x5410, R21 ;  /* 0x00005410ff147816 */ /* 0x000fe20000000015 */
[----:B------:R-:W4:Y:S01]  /*2a40*/  LDL R181, [R1+0xc8] ;  /* 0x0000c80001b57983 */ /* 0x000f220000100800 */
[----:B------:R-:W-:Y:S02]  /*2a50*/  FADD.FTZ R97, R97, R18 ;  /* 0x0000001261617221 */ /* 0x000fe40000010000 */
[----:B------:R-:W-:Y:S02]  /*2a60*/  FMUL.FTZ R17, R0, R17 ;  /* 0x0000001100117220 */ /* 0x000fe40000410000 */
[-C--:B------:R-:W-:Y:S02]  /*2a70*/  FFMA.FTZ R57, R16, R18.reuse, R57 ;  /* 0x0000001210397223 */ /* 0x080fe40000010039 */
[----:B---3--:R-:W-:Y:S02]  /*2a80*/  FMUL.FTZ R18, R180, R18 ;  /* 0x00000012b4127220 */ /* 0x008fe40000410000 */
[----:B------:R-:W3:Y:S01]  /*2a90*/  LDL R180, [R1+0xc4] ;  /* 0x0000c40001b47983 */ /* 0x000ee20000100800 */
[----:B------:R-:W-:-:S02]  /*2aa0*/  FADD.FTZ R98, R98, R20 ;  /* 0x0000001462627221 */ /* 0x000fc40000010000 */
[-C--:B------:R-:W-:Y:S02]  /*2ab0*/  FFMA.FTZ R58, R17, R20.reuse, R58 ;  /* 0x00000014113a7223 */ /* 0x080fe4000001003a */
[----:B------:R-:W-:Y:S02]  /*2ac0*/  FMUL.FTZ R20, R179, R20 ;  /* 0x00000014b3147220 */ /* 0x000fe40000410000 */
[----:B------:R-:W3:Y:S01]  /*2ad0*/  LDL R179, [R1+0xc0] ;  /* 0x0000c00001b37983 */ /* 0x000ee20000100800 */
[----:B------:R-:W-:Y:S02]  /*2ae0*/  FADD.FTZ R215, R215, R220 ;  /* 0x000000dcd7d77221 */ /* 0x000fe40000010000 */
[----:B------:R-:W-:Y:S01]  /*2af0*/  FFMA.FTZ R214, R234, R220, R214 ;  /* 0x000000dcead67223 */ /* 0x000fe200000100d6 */
[----:B------:R-:W-:Y:S01]  /*2b00*/  PRMT R178, RZ, 0x7610, R21 ;  /* 0x00007610ffb27816 */ /* 0x000fe20000000015 */
[----:B------:R-:W-:Y:S02]  /*2b10*/  FADD.FTZ R215, R215, R18 ;  /* 0x00000012d7d77221 */ /* 0x000fe40000010000 */
[----:B------:R-:W-:Y:S01]  /*2b20*/  FFMA.FTZ R214, R16, R18, R214 ;  /* 0x0000001210d67223 */ /* 0x000fe200000100d6 */
[--C-:B------:R-:W-:Y:S01]  /*2b30*/  PRMT R177, RZ, 0x5410, R22.reuse ;  /* 0x00005410ffb17816 */ /* 0x100fe20000000016 */
[----:B------:R-:W-:Y:S01]  /*2b40*/  FMUL.FTZ R19, R0, R19 ;  /* 0x0000001300137220 */ /* 0x000fe20000410000 */
[----:B------:R-:W-:Y:S01]  /*2b50*/  PRMT R185, RZ, 0x7610, R22 ;  /* 0x00007610ffb97816 */ /* 0x000fe20000000016 */
[----:B------:R-:W-:-:S02]  /*2b60*/  FMUL.FTZ R22, R182, R178 ;  /* 0x000000b2b6167220 */ /* 0x000fc40000410000 */
[----:B------:R-:W-:Y:S02]  /*2b70*/  FADD.FTZ R215, R215, R20 ;  /* 0x00000014d7d77221 */ /* 0x000fe40000010000 */
[----:B------:R-:W-:Y:S02]  /*2b80*/  FFMA.FTZ R214, R17, R20, R214 ;  /* 0x0000001411d67223 */ /* 0x000fe400000100d6 */
[C---:B------:R-:W-:Y:S02]  /*2b90*/  FMUL.FTZ R184, R0.reuse, R184 ;  /* 0x000000b800b87220 */ /* 0x040fe40000410000 */
[----:B------:R-:W-:Y:S02]  /*2ba0*/  FMUL.FTZ R21, R0, R176 ;  /* 0x000000b000157220 */ /* 0x000fe40000410000 */
[----:B------:R-:W-:Y:S02]  /*2bb0*/  FADD.FTZ R215, R215, R22 ;  /* 0x00000016d7d77221 */ /* 0x000fe40000010000 */
[----:B------:R-:W-:-:S02]  /*2bc0*/  FFMA.FTZ R214, R19, R22, R214 ;  /* 0x0000001613d67223 */ /* 0x000fc400000100d6 */
[----:B------:R-:W-:Y:S02]  /*2bd0*/  FADD.FTZ R101, R101, R185 ;  /* 0x000000b965657221 */ /* 0x000fe40000010000 */
[----:B------:R-:W-:Y:S02]  /*2be0*/  FFMA.FTZ R61, R184, R185, R61 ;  /* 0x000000b9b83d7223 */ /* 0x000fe4000001003d */
[----:B------:R-:W-:Y:S02]  /*2bf0*/  FMUL.FTZ R186, R0, R186 ;  /* 0x000000ba00ba7220 */ /* 0x000fe40000410000 */
[----:B------:R-:W-:Y:S02]  /*2c00*/  FADD.FTZ R102, R102, R187 ;  /* 0x000000bb66667221 */ /* 0x000fe40000010000 */
[----:B------:R-:W-:Y:S02]  /*2c10*/  FFMA.FTZ R62, R186, R187, R62 ;  /* 0x000000bbba3e7223 */ /* 0x000fe4000001003e */
[----:B------:R-:W-:-:S02]  /*2c20*/  FMUL.FTZ R188, R0, R188 ;  /* 0x000000bc00bc7220 */ /* 0x000fc40000410000 */
[----:B------:R-:W-:Y:S02]  /*2c30*/  FADD.FTZ R103, R103, R189 ;  /* 0x000000bd67677221 */ /* 0x000fe40000010000 */
[----:B------:R-:W-:Y:S01]  /*2c40*/  FFMA.FTZ R63, R188, R189, R63 ;  /* 0x000000bdbc3f7223 */ /* 0x000fe2000001003f */
[----:B------:R-:W-:Y:S01]  /*2c50*/  IADD3 R213, R213, 0x20, RZ ;  /* 0x00000020d5d57810 */ /* 0x000fe20007ffe0ff */
[----:B------:R-:W-:Y:S01]  /*2c60*/  FADD.FTZ R99, R99, R178 ;  /* 0x000000b263637221 */ /* 0x000fe20000010000 */
[----:B------:R-:W-:Y:S01]  /*2c70*/  IADD3 R219, R219, 0x20, RZ ;  /* 0x00000020dbdb7810 */ /* 0x000fe20007ffe0ff */
[----:B------:R-:W-:Y:S02]  /*2c80*/  FFMA.FTZ R59, R19, R178, R59 ;  /* 0x000000b2133b7223 */ /* 0x000fe4000001003b */
[----:B------:R-:W-:Y:S02]  /*2c90*/  FADD.FTZ R100, R100, R177 ;  /* 0x000000b164647221 */ /* 0x000fe40000010000 */
[----:B------:R-:W-:-:S02]  /*2ca0*/  FFMA.FTZ R60, R21, R177, R60 ;  /* 0x000000b1153c7223 */ /* 0x000fc4000001003c */
[----:B--2---:R-:W-:-:S04]  /*2cb0*/  FMUL.FTZ R23, R23, R177 ;  /* 0x000000b117177220 */ /* 0x004fc80000410000 */
[----:B------:R-:W-:Y:S02]  /*2cc0*/  FADD.FTZ R215, R215, R23 ;  /* 0x00000017d7d77221 */ /* 0x000fe40000010000 */
[----:B------:R-:W-:Y:S02]  /*2cd0*/  FFMA.FTZ R214, R21, R23, R214 ;  /* 0x0000001715d67223 */ /* 0x000fe400000100d6 */
[----:B----4-:R-:W-:-:S04]  /*2ce0*/  FMUL.FTZ R185, R181, R185 ;  /* 0x000000b9b5b97220 */ /* 0x010fc80000410000 */
[----:B------:R-:W-:Y:S02]  /*2cf0*/  FADD.FTZ R215, R215, R185 ;  /* 0x000000b9d7d77221 */ /* 0x000fe40000010000 */
[----:B------:R-:W-:Y:S02]  /*2d00*/  FFMA.FTZ R214, R184, R185, R214 ;  /* 0x000000b9b8d67223 */ /* 0x000fe400000100d6 */
[----:B---3--:R-:W-:-:S04]  /*2d10*/  FMUL.FTZ R187, R180, R187 ;  /* 0x000000bbb4bb7220 */ /* 0x008fc80000410000 */
[----:B------:R-:W-:Y:S02]  /*2d20*/  FADD.FTZ R215, R215, R187 ;  /* 0x000000bbd7d77221 */ /* 0x000fe40000010000 */
[----:B------:R-:W-:Y:S02]  /*2d30*/  FFMA.FTZ R214, R186, R187, R214 ;  /* 0x000000bbbad67223 */ /* 0x000fe400000100d6 */
[----:B------:R-:W-:-:S04]  /*2d40*/  FMUL.FTZ R189, R179, R189 ;  /* 0x000000bdb3bd7220 */ /* 0x000fc80000410000 */
[----:B------:R-:W-:Y:S02]  /*2d50*/  FADD.FTZ R215, R215, R189 ;  /* 0x000000bdd7d77221 */ /* 0x000fe40000010000 */
[----:B------:R-:W-:Y:S02]  /*2d60*/  FFMA.FTZ R214, R188, R189, R214 ;  /* 0x000000bdbcd67223 */ /* 0x000fe400000100d6 */
.L_x_413:
[----:B------:R-:W-:Y:S05]  /*2d70*/  BSYNC B2 ;  /* 0x0000000000027941 */ /* 0x000fea0003800000 */
.L_x_412:
[----:B------:R-:W-:-:S13]  /*2d80*/  ISETP.GE.U32.AND P3, PT, R2, 0xa0, PT ;  /* 0x000000a00200780c */ /* 0x000fda0003f66070 */
[----:B------:R-:W-:Y:S05]  /*2d90*/  @!P3 BRA `(.L_x_405) ;  /* 0x000005a00000b947 */ /* 0x000fea0003800000 */
[-C--:B------:R-:W-:Y:S01]  /*2da0*/  IMAD.WIDE.U32 R176, R219, R204.reuse, c[0x0][0x188] ;  /* 0x00006200dbb07625 */ /* 0x080fe200078e00cc */
[----:B0-----:R-:W-:Y:S01]  /*2db0*/  ISETP.NE.AND P3, PT, R205, RZ, PT ;  /* 0x000000ffcd00720c */ /* 0x001fe20003f65270 */
[----:B------:R-:W2:Y:S04]  /*2dc0*/  LDL R194, [R1+0xb0] ;  /* 0x0000b00001c27983 */ /* 0x000ea80000100800 */
[----:B------:R-:W3:Y:S01]  /*2dd0*/  LDG.E.128 R176, [R176.64] ;  /* 0x00000004b0b07981 */ /* 0x000ee2000c1e1d00 */
[-C--:B------:R-:W-:Y:S01]  /*2de0*/  IMAD.WIDE.U32 R180, R213, R204.reuse, c[0x0][0x208] ;  /* 0x00008200d5b47625 */ /* 0x080fe200078e00cc */
[----:B-----5:R-:W-:Y:S02]  /*2df0*/  FSEL R4, R4, RZ, !P3 ;  /* 0x000000ff04047208 */ /* 0x020fe40005800000 */
[----:B------:R-:W-:Y:S01]  /*2e00*/  ISETP.NE.U32.AND P3, PT, RZ, c[0x0][0x218], PT ;  /* 0x00008600ff007a0c */ /* 0x000fe20003f65070 */
[----:B------:R-:W4:Y:S03]  /*2e10*/  LDL R213, [R1+0xbc] ;  /* 0x0000bc0001d57983 */ /* 0x000f260000100800 */
[----:B------:R-:W-:Y:S01]  /*2e20*/  ISETP.NE.AND.EX P3, PT, RZ, c[0x0][0x21c], PT, P3 ;  /* 0x00008700ff007a0c */ /* 0x000fe20003f65330 */
[----:B------:R-:W2:Y:S04]  /*2e30*/  LDG.E.128 R180, [R180.64] ;  /* 0x00000004b4b47981 */ /* 0x000ea8000c1e1d00 */
[----:B------:R-:W2:Y:S04]  /*2e40*/  LDL R205, [R1+0xb8] ;  /* 0x0000b80001cd7983 */ /* 0x000ea80000100800 */
[----:B------:R-:W2:Y:S04]  /*2e50*/  LDL R201, [R1+0xac] ;  /* 0x0000ac0001c97983 */ /* 0x000ea80000100800 */
[----:B------:R-:W-:Y:S01]  /*2e60*/  @P3 IMAD.WIDE.U32 R190, R219, R204, c[0x0][0x218] ;  /* 0x00008600dbbe3625 */ /* 0x000fe200078e00cc */
[----:B------:R-:W2:Y:S04]  /*2e70*/  LDL R197, [R1+0xa8] ;  /* 0x0000a80001c57983 */ /* 0x000ea80000100800 */
[----:B------:R-:W2:Y:S04]  /*2e80*/  LDL R204, [R1+0xb4] ;  /* 0x0000b40001cc7983 */ /* 0x000ea80000100800 */
[----:B------:R0:W5:Y:S01]  /*2e90*/  @P3 LDG.E.128 R164, [R190.64] ;  /* 0x00000004bea43981 */ /* 0x000162000c1e1d00 */
[----:B---3--:R-:W-:-:S02]  /*2ea0*/  PRMT R236, RZ, 0x5410, R176 ;  /* 0x00005410ffec7816 */ /* 0x008fc400000000b0 */
[----:B------:R-:W-:Y:S02]  /*2eb0*/  PRMT R222, RZ, 0x7610, R176 ;  /* 0x00007610ffde7816 */ /* 0x000fe400000000b0 */
[--C-:B0-----:R-:W-:Y:S01]  /*2ec0*/  PRMT R190, RZ, 0x5410, R177.reuse ;  /* 0x00005410ffbe7816 */ /* 0x101fe200000000b1 */
[----:B------:R-:W3:Y:S01]  /*2ed0*/  LDL R176, [R1+0xa4] ;  /* 0x0000a40001b07983 */ /* 0x000ee20000100800 */
        /* <DEDUP_REMOVED lines=19> */
[----:B----4-:R-:W-:Y:S01]  /*3010*/  FMUL.FTZ R223, R213, R223 ;  /* 0x000000dfd5df7220 */ /* 0x010fe20000410000 */
        /* <DEDUP_REMOVED lines=50> */
.L_x_405:
[----:B------:R-:W-:Y:S05]  /*3340*/  BSYNC B1 ;  /* 0x0000000000017941 */ /* 0x000fea0003800000 */
.L_x_391:
[----:B------:R-:W-:Y:S05]  /*3350*/  BRA.DIV ~URZ, `(.L_x_414) ;  /* 0x000064c27f007947 */ /* 0x000fea000b800000 */
[----:B------:R1:W2:Y:S02]  /*3360*/  SHFL.BFLY PT, R178, R215, 0x1, 0x1f ;  /* 0x0c201f00d7b27f89 */ /* 0x0002a400000e0000 */
.L_x_575:
[----:B------:R-:W-:Y:S05]  /*3370*/  BRA.DIV ~URZ, `(.L_x_415) ;  /* 0x000065227f007947 */ /* 0x000fea000b800000 */
[----:B-----5:R-:W3:Y:S01]  /*3380*/  SHFL.BFLY PT, R4, R214, 0x1, 0x1f ;  /* 0x0c201f00d6047f89 */ /* 0x020ee200000e0000 */
[----:B--2---:R-:W-:Y:S02]  /*3390*/  FADD.FTZ R178, R178, R215 ;  /* 0x000000d7b2b27221 */ /* 0x004fe40000010000 */
[----:B---3--:R-:W-:-:S03]  /*33a0*/  FADD.FTZ R214, R4, R214 ;  /* 0x000000d604d67221 */ /* 0x008fc60000010000 */
[----:B------:R-:W2:Y:S02]  /*33b0*/  SHFL.BFLY PT, R4, R178, 0x2, 0x1f ;  /* 0x0c401f00b2047f89 */ /* 0x000ea400000e0000 */
[----:B--2---:R-:W-:Y:S02]  /*33c0*/  FADD.FTZ R178, R4, R178 ;  /* 0x000000b204b27221 */ /* 0x004fe40000010000 */
[----:B------:R-:W2:Y:S02]  /*33d0*/  SHFL.BFLY PT, R4, R214, 0x2, 0x1f ;  /* 0x0c401f00d6047f89 */ /* 0x000ea400000e0000 */
[----:B--2---:R-:W-:Y:S02]  /*33e0*/  FADD.FTZ R214, R214, R4 ;  /* 0x00000004d6d67221 */ /* 0x004fe40000010000 */
[----:B------:R-:W2:Y:S02]  /*33f0*/  SHFL.BFLY PT, R4, R178, 0x4, 0x1f ;  /* 0x0c801f00b2047f89 */ /* 0x000ea400000e0000 */
[----:B--2---:R-:W-:-:S02]  /*3400*/  FADD.FTZ R178, R178, R4 ;  /* 0x00000004b2b27221 */ /* 0x004fc40000010000 */
[----:B------:R-:W2:Y:S04]  /*3410*/  SHFL.BFLY PT, R4, R214, 0x4, 0x1f ;  /* 0x0c801f00d6047f89 */ /* 0x000ea800000e0000 */
[----:B-1----:R-:W1:Y:S01]  /*3420*/  SHFL.BFLY PT, R215, R178, 0x8, 0x1f ;  /* 0x0d001f00b2d77f89 */ /* 0x002e6200000e0000 */
[----:B--2---:R-:W-:Y:S02]  /*3430*/  FADD.FTZ R214, R214, R4 ;  /* 0x00000004d6d67221 */ /* 0x004fe40000010000 */
[----:B-1----:R-:W-:-:S03]  /*3440*/  FADD.FTZ R215, R178, R215 ;  /* 0x000000d7b2d77221 */ /* 0x002fc60000010000 */
[----:B------:R-:W1:Y:S04]  /*3450*/  SHFL.BFLY PT, R4, R214, 0x8, 0x1f ;  /* 0x0d001f00d6047f89 */ /* 0x000e6800000e0000 */
[----:B------:R2:W3:Y:S01]  /*3460*/  SHFL.BFLY PT, R178, R215, 0x10, 0x1f ;  /* 0x0e001f00d7b27f89 */ /* 0x0004e200000e0000 */
[----:B-1----:R-:W-:-:S05]  /*3470*/  FADD.FTZ R214, R214, R4 ;  /* 0x00000004d6d67221 */ /* 0x002fca0000010000 */
[----:B------:R2:W1:Y:S02]  /*3480*/  SHFL.BFLY PT, R4, R214, 0x10, 0x1f ;  /* 0x0e001f00d6047f89 */ /* 0x00046400000e0000 */
.L_x_576:
[----:B---3--:R-:W-:Y:S01]  /*3490*/  ISETP.GE.AND P3, PT, R252, 0x1, PT ;  /* 0x00000001fc00780c */ /* 0x008fe20003f66270 */
[----:B------:R-:W3:Y:S01]  /*34a0*/  S2R R177, SR_TID.X ;  /* 0x0000000000b17919 */ /* 0x000ee20000002100 */
[----:B-1----:R-:W-:Y:S01]  /*34b0*/  FADD.FTZ R179, R4, R214 ;  /* 0x000000d604b37221 */ /* 0x002fe20000010000 */
[----:B------:R-:W-:Y:S01]  /*34c0*/  LOP3.LUT P4, RZ, R2, 0xffffffe0, RZ, 0xc0, !PT ;  /* 0xffffffe002ff7812 */ /* 0x000fe2000788c0ff */
[----:B--2---:R-:W-:Y:S01]  /*34d0*/  FADD.FTZ R215, R178, R215 ;  /* 0x000000d7b2d77221 */ /* 0x004fe20000010000 */
[----:B------:R-:W-:Y:S01]  /*34e0*/  HFMA2.MMA R178, -RZ, RZ, 0, 0 ;  /* 0x00000000ffb27435 */ /* 0x000fe200000001ff */
[----:B------:R-:W-:Y:S01]  /*34f0*/  BSSY B1, `(.L_x_416) ;  /* 0x00000e2000017945 */ /* 0x000fe20003800000 */
[----:B------:R-:W-:-:S06]  /*3500*/  FMUL.FTZ R179, R179, c[0x0][0x1e0] ;  /* 0x00007800b3b37a20 */ /* 0x000fcc0000410000 */
[----:B------:R-:W-:-:S05]  /*3510*/  @P3 IADD3 R4, R252, -0x1, RZ ;  /* 0xfffffffffc043810 */ /* 0x000fca0007ffe0ff */
[----:B------:R-:W-:-:S05]  /*3520*/  @P3 IMAD R4, R4, c[0x0][0x168], RZ ;  /* 0x00005a0004043a24 */ /* 0x000fca00078e02ff */
[----:B------:R-:W-:-:S04]  /*3530*/  @P3 SHF.R.S32.HI R176, RZ, 0x1f, R4 ;  /* 0x0000001fffb03819 */ /* 0x000fc80000011404 */
[----:B------:R-:W-:Y:S02]  /*3540*/  @P3 LEA.HI R4, R176, R4, RZ, 0x3 ;  /* 0x00000004b0043211 */ /* 0x000fe400078f18ff */
[----:B---3--:R-:W-:-:S04]  /*3550*/  @P3 LOP3.LUT R176, R177, 0x1f, RZ, 0xc0, !PT ;  /* 0x0000001fb1b03812 */ /* 0x008fc800078ec0ff */
[----:B------:R-:W-:Y:S01]  /*3560*/  @P3 LEA.HI.SX32 R178, R4, R176, 0x1d ;  /* 0x000000b004b23211 */ /* 0x000fe200078feaff */
[----:B------:R-:W-:Y:S01]  /*3570*/  FMUL.FTZ R4, R215, c[0x0][0x1e0] ;  /* 0x00007800d7047a20 */ /* 0x000fe20000410000 */
[----:B------:R-:W-:Y:S05]  /*3580*/  @!P4 BRA `(.L_x_417) ;  /* 0x00000d800000c947 */ /* 0x000fea0003800000 */
[----:B------:R-:W-:Y:S01]  /*3590*/  BSSY B2, `(.L_x_418) ;  /* 0x0000005000027945 */ /* 0x000fe20003800000 */
[----:B------:R-:W-:Y:S05]  /*35a0*/  @!P3 BRA `(.L_x_419) ;  /* 0x000000300000b947 */ /* 0x000fea0003800000 */
[----:B------:R-:W-:-:S04]  /*35b0*/  IMAD.MOV.U32 R44, RZ, RZ, 0x10 ;  /* 0x00000010ff2c7424 */ /* 0x000fc800078e00ff */
[----:B------:R-:W-:-:S06]  /*35c0*/  IMAD.WIDE.U32 R44, R178, R44, c[0x0][0x170] ;  /* 0x00005c00b22c7625 */ /* 0x000fcc00078e002c */
[----:B------:R-:W5:Y:S02]  /*35d0*/  LDG.E.128 R44, [R44.64] ;  /* 0x000000042c2c7981 */ /* 0x000f64000c1e1d00 */
.L_x_419:
[----:B------:R-:W-:Y:S05]  /*35e0*/  BSYNC B2 ;  /* 0x0000000000027941 */ /* 0x000fea0003800000 */
.L_x_418:
[----:B------:R-:W-:Y:S01]  /*35f0*/  BSSY B2, `(.L_x_420) ;  /* 0x0000016000027945 */ /* 0x000fe20003800000 */
        /* <DEDUP_REMOVED lines=9> */
.L_x_421:
[----:B------:R-:W1:Y:S01]  /*3690*/  LDC.U8 R176, c[0x0][0x1f0] ;  /* 0x00007c00ffb07b82 */ /* 0x000e620000000000 */
[----:B------:R-:W-:Y:S02]  /*36a0*/  ULDC.64 UR6, c[0x0][0x218] ;  /* 0x0000860000067ab9 */ /* 0x000fe40000000a00 */
[----:B------:R-:W-:-:S04]  /*36b0*/  UISETP.NE.U32.AND UP0, UPT, URZ, UR6, UPT ;  /* 0x000000063f00728c */ /* 0x000fc8000bf05070 */
[----:B------:R-:W-:Y:S01]  /*36c0*/  UISETP.NE.AND.EX UP0, UPT, URZ, UR7, UPT, UP0 ;  /* 0x000000073f00728c */ /* 0x000fe2000bf05300 */
[----:B-1----:R-:W-:-:S04]  /*36d0*/  ISETP.NE.AND P4, PT, R176, RZ, PT ;  /* 0x000000ffb000720c */ /* 0x002fc80003f85270 */
[----:B------:R-:W-:Y:S02]  /*36e0*/  FSEL R176, R4, RZ, !P4 ;  /* 0x000000ff04b07208 */ /* 0x000fe40006000000 */
[----:B------:R-:W-:-:S03]  /*36f0*/  PLOP3.LUT P4, PT, PT, PT, UP0, 0x80, 0x0 ;  /* 0x000000000000781c */ /* 0x000fc60003f8f008 */
[----:B------:R-:W-:-:S04]  /*3700*/  FFMA.FTZ R176, R210, R179, R176 ;  /* 0x000000b3d2b07223 */ /* 0x000fc800000100b0 */
[----:B------:R-:W-:-:S04]  /*3710*/  FADD.FTZ R176, R211, -R176 ;  /* 0x800000b0d3b07221 */ /* 0x000fc80000010000 */
[----:B------:R-:W-:Y:S02]  /*3720*/  FMUL.FTZ R177, R0, R176 ;  /* 0x000000b000b17220 */ /* 0x000fe40000410000 */
[----:B------:R-:W-:-:S05]  /*3730*/  @P4 PRMT R176, RZ, 0x5410, R152 ;  /* 0x00005410ffb04816 */ /* 0x000fca0000000098 */
[----:B------:R-:W-:Y:S02]  /*3740*/  @P4 FADD.FTZ R177, R177, R176 ;  /* 0x000000b0b1b14221 */ /* 0x000fe40000010000 */
.L_x_422:
[----:B------:R-:W-:Y:S05]  /*3750*/  BSYNC B2 ;  /* 0x0000000000027941 */ /* 0x000fea0003800000 */
.L_x_420:
[----:B------:R-:W2:Y:S01]  /*3760*/  LDL R180, [R1+0x9c] ;  /* 0x00009c0001b47983 */ /* 0x000ea20000100800 */
[----:B------:R-:W-:Y:S01]  /*3770*/  ISETP.NE.U32.AND P5, PT, RZ, c[0x0][0x258], PT ;  /* 0x00009600ff007a0c */ /* 0x000fe20003fa5070 */
[----:B------:R-:W-:Y:S03]  /*3780*/  BSSY B2, `(.L_x_423) ;  /* 0x0000017000027945 */ /* 0x000fe60003800000 */
[----:B------:R-:W-:-:S13]  /*3790*/  ISETP.NE.AND.EX P5, PT, RZ, c[0x0][0x25c], PT, P5 ;  /* 0x00009700ff007a0c */ /* 0x000fda0003fa5350 */
[----:B------:R-:W-:Y:S01]  /*37a0*/  @P5 F2FP.BF16.PACK_AB R176, RZ, R177 ;  /* 0x000000b1ffb0523e */ /* 0x000fe200000010ff */
[----:B------:R-:W-:-:S03]  /*37b0*/  @P3 FMUL.FTZ R177, R177, c[0x0][0x1ec] ;  /* 0x00007b00b1b13a20 */ /* 0x000fc60000410000 */
[----:B------:R-:W-:Y:S02]  /*37c0*/  @P5 PRMT R36, R176, 0x7610, R36 ;  /* 0x00007610b0245816 */ /* 0x000fe40000000024 */
[----:B-----5:R-:W-:-:S05]  /*37d0*/  @P3 PRMT R176, RZ, 0x5410, R44 ;  /* 0x00005410ffb03816 */ /* 0x020fca000000002c */
[----:B------:R-:W-:Y:S02]  /*37e0*/  @P3 FFMA.FTZ R112, R177, R176, R112 ;  /* 0x000000b0b1703223 */ /* 0x000fe40000010070 */
[----:B--2---:R-:W-:-:S05]  /*37f0*/  @P3 FMUL.FTZ R176, R180, R177 ;  /* 0x000000b1b4b03220 */ /* 0x004fca0000410000 */
[----:B------:R-:W-:-:S04]  /*3800*/  @P3 F2FP.BF16.PACK_AB R176, RZ, R176 ;  /* 0x000000b0ffb0323e */ /* 0x000fc800000010ff */
[----:B------:R-:W-:Y:S01]  /*3810*/  @P3 PRMT R80, R176, 0x7610, R80 ;  /* 0x00007610b0503816 */ /* 0x000fe20000000050 */
[----:B------:R-:W-:Y:S05]  /*3820*/  @P2 BRA `(.L_x_424) ;  /* 0x0000004000002947 */ /* 0x000fea0003800000 */
[----:B------:R-:W-:Y:S01]  /*3830*/  IMAD.MOV.U32 R177, RZ, RZ, RZ ;  /* 0x000000ffffb17224 */ /* 0x000fe200078e00ff */
[----:B------:R-:W-:Y:S05]  /*3840*/  @!P4 BRA `(.L_x_425) ;  /* 0x000000a00000c947 */ /* 0x000fea0003800000 */
[----:B------:R-:W-:Y:S01]  /*3850*/  PRMT R177, RZ, 0x7610, R152 ;  /* 0x00007610ffb17816 */ /* 0x000fe20000000098 */
[----:B------:R-:W-:Y:S05]  /*3860*/  BRA `(.L_x_425) ;  /* 0x0000008000007947 */ /* 0x000fea0003800000 */
.L_x_424:
[----:B------:R-:W1:Y:S02]  /*3870*/  LDC.U8 R176, c[0x0][0x1f0] ;  /* 0x00007c00ffb07b82 */ /* 0x000e640000000000 */
[----:B-1----:R-:W-:-:S04]  /*3880*/  ISETP.NE.AND P6, PT, R176, RZ, PT ;  /* 0x000000ffb000720c */ /* 0x002fc80003fc5270 */
[----:B------:R-:W-:-:S05]  /*3890*/  FSEL R176, R4, RZ, !P6 ;  /* 0x000000ff04b07208 */ /* 0x000fca0007000000 */
[----:B------:R-:W-:-:S04]  /*38a0*/  FFMA.FTZ R176, R251, R179, R176 ;  /* 0x000000b3fbb07223 */ /* 0x000fc800000100b0 */
[----:B------:R-:W-:-:S04]  /*38b0*/  FADD.FTZ R176, R250, -R176 ;  /* 0x800000b0fab07221 */ /* 0x000fc80000010000 */
[----:B------:R-:W-:Y:S01]  /*38c0*/  FMUL.FTZ R177, R0, R176 ;  /* 0x000000b000b17220 */ /* 0x000fe20000410000 */
[----:B------:R-:W-:-:S05]  /*38d0*/  @P4 PRMT R176, RZ, 0x7610, R152 ;  /* 0x00007610ffb04816 */ /* 0x000fca0000000098 */
[----:B------:R-:W-:Y:S02]  /*38e0*/  @P4 FADD.FTZ R177, R177, R176 ;  /* 0x000000b0b1b14221 */ /* 0x000fe40000010000 */
.L_x_425:
[----:B------:R-:W-:Y:S05]  /*38f0*/  BSYNC B2 ;  /* 0x0000000000027941 */ /* 0x000fea0003800000 */
.L_x_423:
[----:B------:R-:W2:Y:S01]  /*3900*/  LDL R180, [R1+0x98] ;  /* 0x0000980001b47983 */ /* 0x000ea20000100800 */
[----:B------:R-:W-:Y:S01]  /*3910*/  @P5 F2FP.BF16.PACK_AB R176, RZ, R177 ;  /* 0x000000b1ffb0523e */ /* 0x000fe200000010ff */
[----:B------:R-:W-:Y:S01]  /*3920*/  @P3 FMUL.FTZ R177, R177, c[0x0][0x1ec] ;  /* 0x00007b00b1b13a20 */ /* 0x000fe20000410000 */
[----:B------:R-:W-:Y:S02]  /*3930*/  BSSY B2, `(.L_x_426) ;  /* 0x0000014000027945 */ /* 0x000fe40003800000 */
[----:B------:R-:W-:Y:S02]  /*3940*/  @P5 PRMT R36, R36, 0x5410, R176 ;  /* 0x0000541024245816 */ /* 0x000fe400000000b0 */
[----:B------:R-:W-:-:S05]  /*3950*/  @P3 PRMT R176, RZ, 0x7610, R44 ;  /* 0x00007610ffb03816 */ /* 0x000fca000000002c */
[----:B------:R-:W-:Y:S02]  /*3960*/  @P3 FFMA.FTZ R113, R177, R176, R113 ;  /* 0x000000b0b1713223 */ /* 0x000fe40000010071 */
[----:B--2---:R-:W-:-:S05]  /*3970*/  @P3 FMUL.FTZ R176, R180, R177 ;  /* 0x000000b1b4b03220 */ /* 0x004fca0000410000 */
[----:B------:R-:W-:-:S04]  /*3980*/  @P3 F2FP.BF16.PACK_AB R176, RZ, R176 ;  /* 0x000000b0ffb0323e */ /* 0x000fc800000010ff */
[----:B------:R-:W-:Y:S01]  /*3990*/  @P3 PRMT R80, R80, 0x5410, R176 ;  /* 0x0000541050503816 */ /* 0x000fe200000000b0 */
[----:B------:R-:W-:Y:S05]  /*39a0*/  @P2 BRA `(.L_x_427) ;  /* 0x0000004000002947 */ /* 0x000fea0003800000 */
[----:B------:R-:W-:Y:S01]  /*39b0*/  HFMA2.MMA R177, -RZ, RZ, 0, 0 ;  /* 0x00000000ffb17435 */ /* 0x000fe200000001ff */
[----:B------:R-:W-:Y:S05]  /*39c0*/  @!P4 BRA `(.L_x_428) ;  /* 0x000000a00000c947 */ /* 0x000fea0003800000 */
[----:B------:R-:W-:Y:S01]  /*39d0*/  PRMT R177, RZ, 0x5410, R153 ;  /* 0x00005410ffb17816 */ /* 0x000fe20000000099 */
[----:B------:R-:W-:Y:S05]  /*39e0*/  BRA `(.L_x_428) ;  /* 0x0000008000007947 */ /* 0x000fea0003800000 */
.L_x_427:
        /* <DEDUP_REMOVED lines=8> */
.L_x_428:
[----:B------:R-:W-:Y:S05]  /*3a70*/  BSYNC B2 ;  /* 0x0000000000027941 */ /* 0x000fea0003800000 */
.L_x_426:
        /* <DEDUP_REMOVED lines=15> */
.L_x_430:
        /* <DEDUP_REMOVED lines=8> */
.L_x_431:
[----:B------:R-:W-:Y:S05]  /*3bf0*/  BSYNC B2 ;  /* 0x0000000000027941 */ /* 0x000fea0003800000 */
.L_x_429:
        /* <DEDUP_REMOVED lines=15> */
.L_x_433:
        /* <DEDUP_REMOVED lines=8> */
.L_x_434:
[----:B------:R-:W-:Y:S05]  /*3d70*/  BSYNC B2 ;  /* 0x0000000000027941 */ /* 0x000fea0003800000 */
.L_x_432:
        /* <DEDUP_REMOVED lines=15> */
.L_x_436:
        /* <DEDUP_REMOVED lines=8> */
.L_x_437:
[----:B------:R-:W-:Y:S05]  /*3ef0*/  BSYNC B2 ;  /* 0x0000000000027941 */ /* 0x000fea0003800000 */
.L_x_435:
        /* <DEDUP_REMOVED lines=15> */
.L_x_439:
        /* <DEDUP_REMOVED lines=8> */
.L_x_440:
[----:B------:R-:W-:Y:S05]  /*4070*/  BSYNC B2 ;  /* 0x0000000000027941 */ /* 0x000fea0003800000 */
.L_x_438:
        /* <DEDUP_REMOVED lines=15> */
.L_x_442:
        /* <DEDUP_REMOVED lines=8> */
.L_x_443:
[----:B------:R-:W-:Y:S05]  /*41f0*/  BSYNC B2 ;  /* 0x0000000000027941 */ /* 0x000fea0003800000 */
.L_x_441:
[----:B------:R-:W2:Y:S01]  /*4200*/  LDL R181, [R1+0x80] ;  /* 0x0000800001b57983 */ /* 0x000ea20000100800 */
[----:B------:R-:W-:Y:S01]  /*4210*/  @P5 F2FP.BF16.PACK_AB R176, RZ, R180 ;  /* 0x000000b4ffb0523e */ /* 0x000fe200000010ff */
[----:B------:R-:W-:-:S03]  /*4220*/  @P3 FMUL.FTZ R180, R180, c[0x0][0x1ec] ;  /* 0x00007b00b4b43a20 */ /* 0x000fc60000410000 */
[----:B------:R-:W-:Y:S02]  /*4230*/  @P5 PRMT R39, R39, 0x5410, R176 ;  /* 0x0000541027275816 */ /* 0x000fe400000000b0 */
[----:B------:R-:W-:-:S05]  /*4240*/  @P3 PRMT R176, RZ, 0x7610, R47 ;  /* 0x00007610ffb03816 */ /* 0x000fca000000002f */
[----:B------:R-:W-:Y:S01]  /*4250*/  @P3 FFMA.FTZ R119, R180, R176, R119 ;  /* 0x000000b0b4773223 */ /* 0x000fe20000010077 */
[----:B------:R-:W-:-:S05]  /*4260*/  @P5 MOV R176, 0x10 ;  /* 0x0000001000b05802 */ /* 0x000fca0000000f00 */
[C---:B------:R-:W-:Y:S01]  /*4270*/  @P5 IMAD.WIDE.U32 R176, R5.reuse, R176, c[0x0][0x258] ;  /* 0x0000960005b05625 */ /* 0x040fe200078e00b0 */
[----:B------:R-:W-:-:S04]  /*4280*/  IADD3 R5, R5, 0x20, RZ ;  /* 0x0000002005057810 */ /* 0x000fc80007ffe0ff */
[----:B------:R2:W-:Y:S02]  /*4290*/  @P5 STG.E.128 [R176.64], R36 ;  /* 0x00000024b0005986 */ /* 0x0005e4000c101d04 */
[----:B--2---:R-:W-:-:S05]  /*42a0*/  @P3 FMUL.FTZ R176, R181, R180 ;  /* 0x000000b4b5b03220 */ /* 0x004fca0000410000 */
[----:B------:R-:W-:-:S04]  /*42b0*/  @P3 F2FP.BF16.PACK_AB R176, RZ, R176 ;  /* 0x000000b0ffb0323e */ /* 0x000fc800000010ff */
[----:B------:R-:W-:Y:S01]  /*42c0*/  @P3 PRMT R83, R83, 0x5410, R176 ;  /* 0x0000541053533816 */ /* 0x000fe200000000b0 */
[----:B------:R-:W-:-:S04]  /*42d0*/  @P3 IMAD.MOV.U32 R176, RZ, RZ, 0x10 ;  /* 0x00000010ffb03424 */ /* 0x000fc800078e00ff */
[C---:B------:R-:W-:Y:S01]  /*42e0*/  @P3 IMAD.WIDE.U32 R176, R178.reuse, R176, c[0x0][0x248] ;  /* 0x00009200b2b03625 */ /* 0x040fe200078e00b0 */
[----:B------:R-:W-:-:S04]  /*42f0*/  IADD3 R178, R178, 0x20, RZ ;  /* 0x00000020b2b27810 */ /* 0x000fc80007ffe0ff */
[----:B------:R1:W-:Y:S03]  /*4300*/  @P3 STG.E.128 [R176.64], R80 ;  /* 0x00000050b0003986 */ /* 0x0003e6000c101d04 */
.L_x_417:
[----:B------:R-:W-:Y:S05]  /*4310*/  BSYNC B1 ;  /* 0x0000000000017941 */ /* 0x000fea0003800000 */
.L_x_416:
[----:B------:R-:W-:Y:S01]  /*4320*/  ISETP.GE.U32.AND P4, PT, R2, 0x40, PT ;  /* 0x000000400200780c */ /* 0x000fe20003f86070 */
[----:B------:R-:W-:-:S12]  /*4330*/  BSSY B1, `(.L_x_444) ;  /* 0x00000da000017945 */ /* 0x000fd80003800000 */
[----:B------:R-:W-:Y:S05]  /*4340*/  @!P4 BRA `(.L_x_445) ;  /* 0x00000d800000c947 */ /* 0x000fea0003800000 */
[----:B------:R-:W-:Y:S01]  /*4350*/  BSSY B2, `(.L_x_446) ;  /* 0x0000005000027945 */ /* 0x000fe20003800000 */
[----:B------:R-:W-:Y:S05]  /*4360*/  @!P3 BRA `(.L_x_447) ;  /* 0x000000300000b947 */ /* 0x000fea0003800000 */
[----:B------:R-:W-:-:S10]  /*4370*/  HFMA2.MMA R44, -RZ, RZ, 0, 9.5367431640625e-07 ;  /* 0x00000010ff2c7435 */ /* 0x000fd400000001ff */
[----:B------:R-:W-:-:S06]  /*4380*/  IMAD.WIDE.U32 R44, R178, R44, c[0x0][0x170] ;  /* 0x00005c00b22c7625 */ /* 0x000fcc00078e002c */
[----:B------:R-:W5:Y:S02]  /*4390*/  LDG.E.128 R44, [R44.64] ;  /* 0x000000042c2c7981 */ /* 0x000f64000c1e1d00 */
.L_x_447:
[----:B------:R-:W-:Y:S05]  /*43a0*/  BSYNC B2 ;  /* 0x0000000000027941 */ /* 0x000fea0003800000 */
.L_x_446:
[----:B------:R-:W-:Y:S01]  /*43b0*/  BSSY B2, `(.L_x_448) ;  /* 0x0000016000027945 */ /* 0x000fe20003800000 */
[----:B------:R-:W-:Y:S05]  /*43c0*/  @P2 BRA `(.L_x_449) ;  /* 0x0000008000002947 */ /* 0x000fea0003800000 */
[----:B------:R-:W-:Y:S01]  /*43d0*/  ULDC.64 UR6, c[0x0][0x218] ;  /* 0x0000860000067ab9 */ /* 0x000fe20000000a00 */
[----:B-1----:R-:W-:Y:S01]  /*43e0*/  MOV R177, RZ ;  /* 0x000000ff00b17202 */ /* 0x002fe20000000f00 */
[----:B------:R-:W-:-:S04]  /*43f0*/  UISETP.NE.U32.AND UP0, UPT, URZ, UR6, UPT ;  /* 0x000000063f00728c */ /* 0x000fc8000bf05070 */
[----:B------:R-:W-:-:S06]  /*4400*/  UISETP.NE.AND.EX UP0, UPT, URZ, UR7, UPT, UP0 ;  /* 0x000000073f00728c */ /* 0x000fcc000bf05300 */
[----:B------:R-:W-:-:S13]  /*4410*/  PLOP3.LUT P4, PT, PT, PT, UP0, 0x80, 0x0 ;  /* 0x000000000000781c */ /* 0x000fda0003f8f008 */
[----:B------:R-:W-:Y:S05]  /*4420*/  @!P4 BRA `(.L_x_450) ;  /* 0x000000e00000c947 */ /* 0x000fea0003800000 */
[----:B------:R-:W-:Y:S01]  /*4430*/  PRMT R177, RZ, 0x5410, R24 ;  /* 0x00005410ffb17816 */ /* 0x000fe20000000018 */
[----:B------:R-:W-:Y:S05]  /*4440*/  BRA `(.L_x_450) ;  /* 0x000000c000007947 */ /* 0x000fea0003800000 */
.L_x_449:
[----:B-1----:R-:W1:Y:S01]  /*4450*/  LDC.U8 R176, c[0x0][0x1f0] ;  /* 0x00007c00ffb07b82 */ /* 0x002e620000000000 */
        /* <DEDUP_REMOVED lines=11> */
.L_x_450:
[----:B------:R-:W-:Y:S05]  /*4510*/  BSYNC B2 ;  /* 0x0000000000027941 */ /* 0x000fea0003800000 */
.L_x_448:
        /* <DEDUP_REMOVED lines=8> */
[-C--:B------:R-:W-:Y:S02]  /*45a0*/  @P3 FFMA.FTZ R120, R176, R177.reuse, R120 ;  /* 0x000000b1b0783223 */ /* 0x080fe40000010078 */
        /* <DEDUP_REMOVED lines=8> */
.L_x_452:
        /* <DEDUP_REMOVED lines=8> */
.L_x_453:
[----:B------:R-:W-:Y:S05]  /*46b0*/  BSYNC B2 ;  /* 0x0000000000027941 */ /* 0x000fea0003800000 */
.L_x_451:
[----:B------:R-:W2:Y:S01]  /*46c0*/  LDL R180, [R1+0x78] ;  /* 0x0000780001b47983 */ /* 0x000ea20000100800 */
[----:B------:R-:W-:Y:S01]  /*46d0*/  @P5 F2FP.BF16.PACK_AB R176, RZ, R177 ;  /* 0x000000b1ffb0523e */ /* 0x000fe200000010ff */
[----:B------:R-:W-:Y:S01]  /*46e0*/  @P3 FMUL.FTZ R177, R177, c[0x0][0x1ec] ;  /* 0x00007b00b1b13a20 */ /* 0x000fe20000410000 */
[----:B------:R-:W-:Y:S02]  /*46f0*/  BSSY B2, `(.L_x_454) ;  /* 0x0000014000027945 */ /* 0x000fe40003800000 */
[----:B------:R-:W-:Y:S02]  /*4700*/  @P5 PRMT R36, R36, 0x5410, R176 ;  /* 0x0000541024245816 */ /* 0x000fe400000000b0 */
[----:B------:R-:W-:-:S05]  /*4710*/  @P3 PRMT R176, RZ, 0x7610, R44 ;  /* 0x00007610ffb03816 */ /* 0x000fca000000002c */
[-C--:B------:R-:W-:Y:S02]  /*4720*/  @P3 FFMA.FTZ R121, R176, R177.reuse, R121 ;  /* 0x000000b1b0793223 */ /* 0x080fe40000010079 */
        /* <DEDUP_REMOVED lines=8> */
.L_x_455:
        /* <DEDUP_REMOVED lines=8> */
.L_x_456:
[----:B------:R-:W-:Y:S05]  /*4830*/  BSYNC B2 ;  /* 0x0000000000027941 */ /* 0x000fea0003800000 */
.L_x_454:
        /* <DEDUP_REMOVED lines=15> */
.L_x_458:
        /* <DEDUP_REMOVED lines=8> */
.L_x_459:
[----:B------:R-:W-:Y:S05]  /*49b0*/  BSYNC B2 ;  /* 0x0000000000027941 */ /* 0x000fea0003800000 */
.L_x_457:
        /* <DEDUP_REMOVED lines=15> */
.L_x_461:
        /* <DEDUP_REMOVED lines=8> */
.L_x_462:
[----:B------:R-:W-:Y:S05]  /*4b30*/  BSYNC B2 ;  /* 0x0000000000027941 */ /* 0x000fea0003800000 */
.L_x_460:
        /* <DEDUP_REMOVED lines=15> */
.L_x_464:
        /* <DEDUP_REMOVED lines=8> */
.L_x_465:
[----:B------:R-:W-:Y:S05]  /*4cb0*/  BSYNC B2 ;  /* 0x0000000000027941 */ /* 0x000fea0003800000 */
.L_x_463:
        /* <DEDUP_REMOVED lines=15> */
.L_x_467:
        /* <DEDUP_REMOVED lines=8> */
.L_x_468:
[----:B------:R-:W-:Y:S05]  /*4e30*/  BSYNC B2 ;  /* 0x0000000000027941 */ /* 0x000fea0003800000 */
.L_x_466:
        /* <DEDUP_REMOVED lines=15> */
.L_x_470:
        /* <DEDUP_REMOVED lines=8> */
.L_x_471:
[----:B------:R-:W-:Y:S05]  /*4fb0*/  BSYNC B2 ;  /* 0x0000000000027941 */ /* 0x000fea0003800000 */
.L_x_469:
[----:B------:R-:W2:Y:S01]  /*4fc0*/  LDL R180, [R1+0x60] ;  /* 0x0000600001b47983 */ /* 0x000ea20000100800 */
[----:B------:R-:W-:Y:S01]  /*4fd0*/  @P5 F2FP.BF16.PACK_AB R176, RZ, R177 ;  /* 0x000000b1ffb0523e */ /* 0x000fe200000010ff */
[----:B------:R-:W-:-:S03]  /*4fe0*/  @P3 FMUL.FTZ R177, R177, c[0x0][0x1ec] ;  /* 0x00007b00b1b13a20 */ /* 0x000fc60000410000 */
[----:B------:R-:W-:Y:S02]  /*4ff0*/  @P5 PRMT R39, R39, 0x5410, R176 ;  /* 0x0000541027275816 */ /* 0x000fe400000000b0 */
[----:B------:R-:W-:-:S05]  /*5000*/  @P3 PRMT R176, RZ, 0x7610, R47 ;  /* 0x00007610ffb03816 */ /* 0x000fca000000002f */
[-C--:B------:R-:W-:Y:S02]  /*5010*/  @P3 FFMA.FTZ R127, R176, R177.reuse, R127 ;  /* 0x000000b1b07f3223 */ /* 0x080fe4000001007f */
[----:B--2---:R-:W-:-:S05]  /*5020*/  @P3 FMUL.FTZ R176, R180, R177 ;  /* 0x000000b1b4b03220 */ /* 0x004fca0000410000 */
[----:B------:R-:W-:-:S04]  /*5030*/  @P3 F2FP.BF16.PACK_AB R176, RZ, R176 ;  /* 0x000000b0ffb0323e */ /* 0x000fc800000010ff */
[----:B------:R-:W-:Y:S02]  /*5040*/  @P3 PRMT R83, R83, 0x5410, R176 ;  /* 0x0000541053533816 */ /* 0x000fe400000000b0 */
[----:B------:R-:W-:-:S05]  /*5050*/  @P5 MOV R176, 0x10 ;  /* 0x0000001000b05802 */ /* 0x000fca0000000f00 */
[C---:B------:R-:W-:Y:S01]  /*5060*/  @P5 IMAD.WIDE.U32 R176, R5.reuse, R176, c[0x0][0x258] ;  /* 0x0000960005b05625 */ /* 0x040fe200078e00b0 */
[----:B------:R-:W-:-:S04]  /*5070*/  IADD3 R5, R5, 0x20, RZ ;  /* 0x0000002005057810 */ /* 0x000fc80007ffe0ff */
[----:B------:R1:W-:Y:S02]  /*5080*/  @P5 STG.E.128 [R176.64], R36 ;  /* 0x00000024b0005986 */ /* 0x0003e4000c101d04 */
[----:B-1----:R-:W-:-:S05]  /*5090*/  @P3 MOV R176, 0x10 ;  /* 0x0000001000b03802 */ /* 0x002fca0000000f00 */
[C---:B------:R-:W-:Y:S01]  /*50a0*/  @P3 IMAD.WIDE.U32 R176, R178.reuse, R176, c[0x0][0x248] ;  /* 0x00009200b2b03625 */ /* 0x040fe200078e00b0 */
[----:B------:R-:W-:-:S04]  /*50b0*/  IADD3 R178, R178, 0x20, RZ ;  /* 0x00000020b2b27810 */ /* 0x000fc80007ffe0ff */
[----:B------:R1:W-:Y:S03]  /*50c0*/  @P3 STG.E.128 [R176.64], R80 ;  /* 0x00000050b0003986 */ /* 0x0003e6000c101d04 */
.L_x_445:
[----:B------:R-:W-:Y:S05]  /*50d0*/  BSYNC B1 ;  /* 0x0000000000017941 */ /* 0x000fea0003800000 */
.L_x_444:
[----:B------:R-:W-:Y:S01]  /*50e0*/  BSSY B1, `(.L_x_472) ;  /* 0x00000da000017945 */ /* 0x000fe20003800000 */
[----:B------:R-:W-:Y:S05]  /*50f0*/  @!P0 BRA `(.L_x_473) ;  /* 0x00000d8000008947 */ /* 0x000fea0003800000 */
[----:B------:R-:W-:Y:S01]  /*5100*/  BSSY B2, `(.L_x_474) ;  /* 0x0000005000027945 */ /* 0x000fe20003800000 */
[----:B------:R-:W-:Y:S05]  /*5110*/  @!P3 BRA `(.L_x_475) ;  /* 0x000000300000b947 */ /* 0x000fea0003800000 */
[----:B------:R-:W-:-:S04]  /*5120*/  IMAD.MOV.U32 R44, RZ, RZ, 0x10 ;  /* 0x00000010ff2c7424 */ /* 0x000fc800078e00ff */
[----:B------:R-:W-:-:S06]  /*5130*/  IMAD.WIDE.U32 R44, R178, R44, c[0x0][0x170] ;  /* 0x00005c00b22c7625 */ /* 0x000fcc00078e002c */
[----:B------:R-:W5:Y:S02]  /*5140*/  LDG.E.128 R44, [R44.64] ;  /* 0x000000042c2c7981 */ /* 0x000f64000c1e1d00 */
.L_x_475:
[----:B------:R-:W-:Y:S05]  /*5150*/  BSYNC B2 ;  /* 0x0000000000027941 */ /* 0x000fea0003800000 */
.L_x_474:
[----:B------:R-:W-:Y:S01]  /*5160*/  BSSY B2, `(.L_x_476) ;  /* 0x0000016000027945 */ /* 0x000fe20003800000 */
[----:B------:R-:W-:Y:S05]  /*5170*/  @P2 BRA `(.L_x_477) ;  /* 0x0000008000002947 */ /* 0x000fea0003800000 */
[----:B------:R-:W-:Y:S01]  /*5180*/  ULDC.64 UR6, c[0x0][0x218] ;  /* 0x0000860000067ab9 */ /* 0x000fe20000000a00 */
[----:B-1----:R-:W-:Y:S01]  /*5190*/  HFMA2.MMA R177, -RZ, RZ, 0, 0 ;  /* 0x00000000ffb17435 */ /* 0x002fe200000001ff */
[----:B------:R-:W-:-:S04]  /*51a0*/  UISETP.NE.U32.AND UP0, UPT, URZ, UR6, UPT ;  /* 0x000000063f00728c */ /* 0x000fc8000bf05070 */
[----:B------:R-:W-:-:S06]  /*51b0*/  UISETP.NE.AND.EX UP0, UPT, URZ, UR7, UPT, UP0 ;  /* 0x000000073f00728c */ /* 0x000fcc000bf05300 */
[----:B------:R-:W-:-:S13]  /*51c0*/  PLOP3.LUT P4, PT, PT, PT, UP0, 0x80, 0x0 ;  /* 0x000000000000781c */ /* 0x000fda0003f8f008 */
[----:B------:R-:W-:Y:S05]  /*51d0*/  @!P4 BRA `(.L_x_478) ;  /* 0x000000e00000c947 */ /* 0x000fea0003800000 */
[----:B------:R-:W-:Y:S01]  /*51e0*/  PRMT R177, RZ, 0x5410, R156 ;  /* 0x00005410ffb17816 */ /* 0x000fe2000000009c */
[----:B------:R-:W-:Y:S05]  /*51f0*/  BRA `(.L_x_478) ;  /* 0x000000c000007947 */ /* 0x000fea0003800000 */
.L_x_477:
        /* <DEDUP_REMOVED lines=12> */
.L_x_478:
[----:B------:R-:W-:Y:S05]  /*52c0*/  BSYNC B2 ;  /* 0x0000000000027941 */ /* 0x000fea0003800000 */
.L_x_476:
        /* <DEDUP_REMOVED lines=17> */
.L_x_480:
        /* <DEDUP_REMOVED lines=8> */
.L_x_481:
[----:B------:R-:W-:Y:S05]  /*5460*/  BSYNC B2 ;  /* 0x0000000000027941 */ /* 0x000fea0003800000 */
.L_x_479:
        /* <DEDUP_REMOVED lines=15> */
.L_x_483:
        /* <DEDUP_REMOVED lines=8> */
.L_x_484:
[----:B------:R-:W-:Y:S05]  /*55e0*/  BSYNC B2 ;  /* 0x0000000000027941 */ /* 0x000fea0003800000 */
.L_x_482:
        /* <DEDUP_REMOVED lines=15> */
.L_x_486:
        /* <DEDUP_REMOVED lines=8> */
.L_x_487:
[----:B------:R-:W-:Y:S05]  /*5760*/  BSYNC B2 ;  /* 0x0000000000027941 */ /* 0x000fea0003800000 */
.L_x_485:
        /* <DEDUP_REMOVED lines=15> */
.L_x_489:
        /* <DEDUP_REMOVED lines=8> */
.L_x_490:
[----:B------:R-:W-:Y:S05]  /*58e0*/  BSYNC B2 ;  /* 0x0000000000027941 */ /* 0x000fea0003800000 */
.L_x_488:
        /* <DEDUP_REMOVED lines=15> */
.L_x_492:
        /* <DEDUP_REMOVED lines=8> */
.L_x_493:
[----:B------:R-:W-:Y:S05]  /*5a60*/  BSYNC B2 ;  /* 0x0000000000027941 */ /* 0x000fea0003800000 */
.L_x_491:
        /* <DEDUP_REMOVED lines=15> */
.L_x_495:
        /* <DEDUP_REMOVED lines=8> */
.L_x_496:
[----:B------:R-:W-:Y:S05]  /*5be0*/  BSYNC B2 ;  /* 0x0000000000027941 */ /* 0x000fea0003800000 */
.L_x_494:
        /* <DEDUP_REMOVED lines=15> */
.L_x_498:
        /* <DEDUP_REMOVED lines=8> */
.L_x_499:
[----:B------:R-:W-:Y:S05]  /*5d60*/  BSYNC B2 ;  /* 0x0000000000027941 */ /* 0x000fea0003800000 */
.L_x_497:
        /* <DEDUP_REMOVED lines=8> */
[----:B------:R-:W-:Y:S01]  /*5df0*/  @P3 PRMT R83, R83, 0x5410, R176 ;  /* 0x0000541053533816 */ /* 0x000fe200000000b0 */
[----:B------:R-:W-:-:S04]  /*5e00*/  @P5 IMAD.MOV.U32 R176, RZ, RZ, 0x10 ;  /* 0x00000010ffb05424 */ /* 0x000fc800078e00ff */
[C---:B------:R-:W-:Y:S01]  /*5e10*/  @P5 IMAD.WIDE.U32 R176, R5.reuse, R176, c[0x0][0x258] ;  /* 0x0000960005b05625 */ /* 0x040fe200078e00b0 */
[----:B------:R-:W-:-:S04]  /*5e20*/  IADD3 R5, R5, 0x20, RZ ;  /* 0x0000002005057810 */ /* 0x000fc80007ffe0ff */
[----:B------:R1:W-:Y:S02]  /*5e30*/  @P5 STG.E.128 [R176.64], R36 ;  /* 0x00000024b0005986 */ /* 0x0003e4000c101d04 */
[----:B-1----:R-:W-:-:S05]  /*5e40*/  @P3 MOV R176, 0x10 ;  /* 0x0000001000b03802 */ /* 0x002fca0000000f00 */
[C---:B------:R-:W-:Y:S01]  /*5e50*/  @P3 IMAD.WIDE.U32 R176, R178.reuse, R176, c[0x0][0x248] ;  /* 0x00009200b2b03625 */ /* 0x040fe200078e00b0 */
[----:B------:R-:W-:-:S04]  /*5e60*/  IADD3 R178, R178, 0x20, RZ ;  /* 0x00000020b2b27810 */ /* 0x000fc80007ffe0ff */
[----:B------:R1:W-:Y:S03]  /*5e70*/  @P3 STG.E.128 [R176.64], R80 ;  /* 0x00000050b0003986 */ /* 0x0003e6000c101d04 */
.L_x_473:
[----:B------:R-:W-:Y:S05]  /*5e80*/  BSYNC B1 ;  /* 0x0000000000017941 */ /* 0x000fea0003800000 */
.L_x_472:
[----:B------:R-:W-:Y:S01]  /*5e90*/  BSSY B1, `(.L_x_500) ;  /* 0x00000da000017945 */ /* 0x000fe20003800000 */
[----:B------:R-:W-:Y:S05]  /*5ea0*/  @!P1 BRA `(.L_x_501) ;  /* 0x00000d8000009947 */ /* 0x000fea0003800000 */
[----:B------:R-:W-:Y:S01]  /*5eb0*/  BSSY B2, `(.L_x_502) ;  /* 0x0000005000027945 */ /* 0x000fe20003800000 */
[----:B------:R-:W-:Y:S05]  /*5ec0*/  @!P3 BRA `(.L_x_503) ;  /* 0x000000300000b947 */ /* 0x000fea0003800000 */
[----:B------:R-:W-:-:S10]  /*5ed0*/  HFMA2.MMA R44, -RZ, RZ, 0, 9.5367431640625e-07 ;  /* 0x00000010ff2c7435 */ /* 0x000fd400000001ff */
[----:B------:R-:W-:-:S06]  /*5ee0*/  IMAD.WIDE.U32 R44, R178, R44, c[0x0][0x170] ;  /* 0x00005c00b22c7625 */ /* 0x000fcc00078e002c */
[----:B------:R-:W5:Y:S02]  /*5ef0*/  LDG.E.128 R44, [R44.64] ;  /* 0x000000042c2c7981 */ /* 0x000f64000c1e1d00 */
.L_x_503:
[----:B------:R-:W-:Y:S05]  /*5f00*/  BSYNC B2 ;  /* 0x0000000000027941 */ /* 0x000fea0003800000 */
.L_x_502:
[----:B------:R-:W-:Y:S01]  /*5f10*/  BSSY B2, `(.L_x_504) ;  /* 0x0000016000027945 */ /* 0x000fe20003800000 */
[----:B------:R-:W-:Y:S05]  /*5f20*/  @P2 BRA `(.L_x_505) ;  /* 0x0000008000002947 */ /* 0x000fea0003800000 */
[----:B------:R-:W-:Y:S01]  /*5f30*/  ULDC.64 UR6, c[0x0][0x218] ;  /* 0x0000860000067ab9 */ /* 0x000fe20000000a00 */
[----:B-1----:R-:W-:Y:S01]  /*5f40*/  IMAD.MOV.U32 R177, RZ, RZ, RZ ;  /* 0x000000ffffb17224 */ /* 0x002fe200078e00ff */
[----:B------:R-:W-:-:S04]  /*5f50*/  UISETP.NE.U32.AND UP0, UPT, URZ, UR6, UPT ;  /* 0x000000063f00728c */ /* 0x000fc8000bf05070 */
[----:B------:R-:W-:-:S06]  /*5f60*/  UISETP.NE.AND.EX UP0, UPT, URZ, UR7, UPT, UP0 ;  /* 0x000000073f00728c */ /* 0x000fcc000bf05300 */
[----:B------:R-:W-:-:S13]  /*5f70*/  PLOP3.LUT P4, PT, PT, PT, UP0, 0x80, 0x0 ;  /* 0x000000000000781c */ /* 0x000fda0003f8f008 */
[----:B------:R-:W-:Y:S05]  /*5f80*/  @!P4 BRA `(.L_x_506) ;  /* 0x000000e00000c947 */ /* 0x000fea0003800000 */
[----:B------:R-:W-:Y:S01]  /*5f90*/  PRMT R177, RZ, 0x5410, R160 ;  /* 0x00005410ffb17816 */ /* 0x000fe200000000a0 */
[----:B------:R-:W-:Y:S05]  /*5fa0*/  BRA `(.L_x_506) ;  /* 0x000000c000007947 */ /* 0x000fea0003800000 */
.L_x_505:
        /* <DEDUP_REMOVED lines=12> */
.L_x_506:
[----:B------:R-:W-:Y:S05]  /*6070*/  BSYNC B2 ;  /* 0x0000000000027941 */ /* 0x000fea0003800000 */
.L_x_504:
        /* <DEDUP_REMOVED lines=17> */
.L_x_508:
        /* <DEDUP_REMOVED lines=8> */
.L_x_509:
[----:B------:R-:W-:Y:S05]  /*6210*/  BSYNC B2 ;  /* 0x0000000000027941 */ /* 0x000fea0003800000 */
.L_x_507:
        /* <DEDUP_REMOVED lines=15> */
.L_x_511:
        /* <DEDUP_REMOVED lines=8> */
.L_x_512:
[----:B------:R-:W-:Y:S05]  /*6390*/  BSYNC B2 ;  /* 0x0000000000027941 */ /* 0x000fea0003800000 */
.L_x_510:
        /* <DEDUP_REMOVED lines=15> */
.L_x_514:
        /* <DEDUP_REMOVED lines=8> */
.L_x_515:
[----:B------:R-:W-:Y:S05]  /*6510*/  BSYNC B2 ;  /* 0x0000000000027941 */ /* 0x000fea0003800000 */
.L_x_513:
        /* <DEDUP_REMOVED lines=15> */
.L_x_517:
        /* <DEDUP_REMOVED lines=8> */
.L_x_518:
[----:B------:R-:W-:Y:S05]  /*6690*/  BSYNC B2 ;  /* 0x0000000000027941 */ /* 0x000fea0003800000 */
.L_x_516:
        /* <DEDUP_REMOVED lines=15> */
.L_x_520:
        /* <DEDUP_REMOVED lines=8> */
.L_x_521:
[----:B------:R-:W-:Y:S05]  /*6810*/  BSYNC B2 ;  /* 0x0000000000027941 */ /* 0x000fea0003800000 */
.L_x_519:
        /* <DEDUP_REMOVED lines=15> */
.L_x_523:
        /* <DEDUP_REMOVED lines=8> */
.L_x_524:
[----:B------:R-:W-:Y:S05]  /*6990*/  BSYNC B2 ;  /* 0x0000000000027941 */ /* 0x000fea0003800000 */
.L_x_522:
        /* <DEDUP_REMOVED lines=15> */
.L_x_526:
        /* <DEDUP_REMOVED lines=8> */
.L_x_527:
[----:B------:R-:W-:Y:S05]  /*6b10*/  BSYNC B2 ;  /* 0x0000000000027941 */ /* 0x000fea0003800000 */
.L_x_525:
        /* <DEDUP_REMOVED lines=13> */
[----:B-1----:R-:W-:-:S04]  /*6bf0*/  @P3 IMAD.MOV.U32 R176, RZ, RZ, 0x10 ;  /* 0x00000010ffb03424 */ /* 0x002fc800078e00ff */
[C---:B------:R-:W-:Y:S01]  /*6c00*/  @P3 IMAD.WIDE.U32 R176, R178.reuse, R176, c[0x0][0x248] ;  /* 0x00009200b2b03625 */ /* 0x040fe200078e00b0 */
[----:B------:R-:W-:-:S04]  /*6c10*/  IADD3 R178, R178, 0x20, RZ ;  /* 0x00000020b2b27810 */ /* 0x000fc80007ffe0ff */
[----:B------:R1:W-:Y:S03]  /*6c20*/  @P3 STG.E.128 [R176.64], R80 ;  /* 0x00000050b0003986 */ /* 0x0003e6000c101d04 */
.L_x_501:
[----:B------:R-:W-:Y:S05]  /*6c30*/  BSYNC B1 ;  /* 0x0000000000017941 */ /* 0x000fea0003800000 */
.L_x_500:
        /* <DEDUP_REMOVED lines=8> */
.L_x_531:
[----:B------:R-:W-:Y:S05]  /*6cc0*/  BSYNC B2 ;  /* 0x0000000000027941 */ /* 0x000fea0003800000 */
.L_x_530:
        /* <DEDUP_REMOVED lines=10> */
.L_x_533:
        /* <DEDUP_REMOVED lines=12> */
.L_x_534:
[----:B------:R-:W-:Y:S05]  /*6e30*/  BSYNC B2 ;  /* 0x0000000000027941 */ /* 0x000fea0003800000 */
.L_x_532:
        /* <DEDUP_REMOVED lines=17> */
.L_x_536:
        /* <DEDUP_REMOVED lines=8> */
.L_x_537:
[----:B------:R-:W-:Y:S05]  /*6fd0*/  BSYNC B2 ;  /* 0x0000000000027941 */ /* 0x000fea0003800000 */
.L_x_535:
        /* <DEDUP_REMOVED lines=15> */
.L_x_539:
        /* <DEDUP_REMOVED lines=8> */
.L_x_540:
[----:B------:R-:W-:Y:S05]  /*7150*/  BSYNC B2 ;  /* 0x0000000000027941 */ /* 0x000fea0003800000 */
.L_x_538:
        /* <DEDUP_REMOVED lines=15> */
.L_x_542:
        /* <DEDUP_REMOVED lines=8> */
.L_x_543:
[----:B------:R-:W-:Y:S05]  /*72d0*/  BSYNC B2 ;  /* 0x0000000000027941 */ /* 0x000fea0003800000 */
.L_x_541:
        /* <DEDUP_REMOVED lines=15> */
.L_x_545:
        /* <DEDUP_REMOVED lines=8> */
.L_x_546:
[----:B------:R-:W-:Y:S05]  /*7450*/  BSYNC B2 ;  /* 0x0000000000027941 */ /* 0x000fea0003800000 */
.L_x_544:
        /* <DEDUP_REMOVED lines=15> */
.L_x_548:
        /* <DEDUP_REMOVED lines=8> */
.L_x_549:
[----:B------:R-:W-:Y:S05]  /*75d0*/  BSYNC B2 ;  /* 0x0000000000027941 */ /* 0x000fea0003800000 */
.L_x_547:
        /* <DEDUP_REMOVED lines=15> */
.L_x_551:
        /* <DEDUP_REMOVED lines=8> */
.L_x_552:
[----:B------:R-:W-:Y:S05]  /*7750*/  BSYNC B2 ;  /* 0x0000000000027941 */ /* 0x000fea0003800000 */
.L_x_550:
        /* <DEDUP_REMOVED lines=15> */
.L_x_554:
        /* <DEDUP_REMOVED lines=8> */
.L_x_555:
[----:B------:R-:W-:Y:S05]  /*78d0*/  BSYNC B2 ;  /* 0x0000000000027941 */ /* 0x000fea0003800000 */
.L_x_553:
[----:B------:R-:W2:Y:S01]  /*78e0*/  LDL R176, [R1] ;  /* 0x0000000001b07983 */ /* 0x000ea20000100800 */
[----:B------:R-:W-:Y:S01]  /*78f0*/  @P5 F2FP.BF16.PACK_AB R0, RZ, R4 ;  /* 0x00000004ff00523e */ /* 0x000fe200000010ff */
[----:B------:R-:W-:-:S03]  /*7900*/  @P3 FMUL.FTZ R4, R4, c[0x0][0x1ec] ;  /* 0x00007b0004043a20 */ /* 0x000fc60000410000 */
[----:B------:R-:W-:Y:S02]  /*7910*/  @P5 PRMT R39, R39, 0x5410, R0 ;  /* 0x0000541027275816 */ /* 0x000fe40000000000 */
[----:B------:R-:W-:-:S05]  /*7920*/  @P3 PRMT R0, RZ, 0x7610, R47 ;  /* 0x00007610ff003816 */ /* 0x000fca000000002f */
[-C--:B------:R-:W-:Y:S02]  /*7930*/  @P3 FFMA.FTZ R151, R0, R4.reuse, R151 ;  /* 0x0000000400973223 */ /* 0x080fe40000010097 */
[----:B--2---:R-:W-:Y:S01]  /*7940*/  @P3 FMUL.FTZ R0, R176, R4 ;  /* 0x00000004b0003220 */ /* 0x004fe20000410000 */
[----:B------:R-:W-:-:S04]  /*7950*/  @P5 MOV R4, 0x10 ;  /* 0x0000001000045802 */ /* 0x000fc80000000f00 */
[----:B------:R-:W-:Y:S01]  /*7960*/  @P3 F2FP.BF16.PACK_AB R0, RZ, R0 ;  /* 0x00000000ff00323e */ /* 0x000fe200000010ff */
[----:B------:R-:W-:-:S03]  /*7970*/  @P5 IMAD.WIDE.U32 R4, R5, R4, c[0x0][0x258] ;  /* 0x0000960005045625 */ /* 0x000fc600078e0004 */
[----:B------:R-:W-:Y:S02]  /*7980*/  @P3 PRMT R83, R83, 0x5410, R0 ;  /* 0x0000541053533816 */ /* 0x000fe40000000000 */
[----:B------:R1:W-:Y:S02]  /*7990*/  @P5 STG.E.128 [R4.64], R36 ;  /* 0x0000002404005986 */ /* 0x0003e4000c101d04 */
[----:B-1----:R-:W-:-:S05]  /*79a0*/  @P3 MOV R4, 0x10 ;  /* 0x0000001000043802 */ /* 0x002fca0000000f00 */
[----:B------:R-:W-:-:S05]  /*79b0*/  @P3 IMAD.WIDE.U32 R4, R178, R4, c[0x0][0x248] ;  /* 0x00009200b2043625 */ /* 0x000fca00078e0004 */
[----:B------:R1:W-:Y:S02]  /*79c0*/  @P3 STG.E.128 [R4.64], R80 ;  /* 0x0000005004003986 */ /* 0x0003e4000c101d04 */
.L_x_529:
[----:B------:R-:W-:Y:S05]  /*79d0*/  BSYNC B1 ;  /* 0x0000000000017941 */ /* 0x000fea0003800000 */
.L_x_528:
[----:B------:R-:W-:-:S05]  /*79e0*/  IMAD.MOV.U32 R0, RZ, RZ, c[0x0][0x160] ;  /* 0x00005800ff007624 */ /* 0x000fca00078e00ff */
[----:B------:R-:W-:-:S04]  /*79f0*/  LEA R3, R0, R3, 0x2 ;  /* 0x0000000300037211 */ /* 0x000fc800078e10ff */
[----:B------:R-:W-:-:S13]  /*7a00*/  ISETP.GE.AND P2, PT, R3, c[0x0][0x164], PT ;  /* 0x0000590003007a0c */ /* 0x000fda0003f46270 */
[----:B01----:R-:W-:Y:S01]  /*7a10*/  @P2 CALL.REL.NOINC `(.L_x_390) ;  /* 0x0000001000002944 */ /* 0x003fe20003c00000 */
[----:B------:R-:W-:Y:S05]  /*7a20*/  BRA `(.L_x_556) ;  /* 0xffff96c000007947 */ /* 0x000fea000383ffff */
.L_x_390:
[----:B------:R-:W-:Y:S05]  /*7a30*/  BSYNC B0 ;  /* 0x0000000000007941 */ /* 0x000fea0003800000 */
.L_x_389:
        /* <DEDUP_REMOVED lines=132> */
[----:B---3--:R-:W-:Y:S01]  /*8280*/  FADD.FTZ R67, R28, R67 ;  /* 0x000000431c437221 */ /* 0x008fe20000010000 */
[----:B------:R-:W-:Y:S01]  /*8290*/  IADD3 R28, -R176, 0x7f, RZ ;  /* 0x0000007fb01c7810 */ /* 0x000fe20007ffe1ff */
[----:B0-----:R-:W-:-:S02]  /*82a0*/  FADD.FTZ R61, R29, R64 ;  /* 0x000000401d3d7221 */ /* 0x001fc40000010000 */
        /* <DEDUP_REMOVED lines=13> */
[----:B------:R-:W1:Y:S04]  /*8380*/  LDS R68, [R176.X4+0x200] ;  /* 0x00020000b0447984 */ /* 0x000e680000004800 */
[----:B------:R-:W2:Y:S04]  /*8390*/  LDS R83, [R176.X4+0x1600] ;  /* 0x00160000b0537984 */ /* 0x000ea80000004800 */
[----:B------:R-:W3:Y:S04]  /*83a0*/  LDS R66, [R176.X4] ;  /* 0x00000000b0427984 */ /* 0x000ee80000004800 */
[----:B------:R-:W4:Y:S01]  /*83b0*/  LDS R71, [R176.X4+0x1400] ;  /* 0x00140000b0477984 */ /* 0x000f220000004800 */
[----:B0-----:R-:W-:-:S03]  /*83c0*/  IMAD R38, R38, c[0x0][0x168], RZ ;  /* 0x00005a0026267a24 */ /* 0x001fc600078e02ff */
[----:B------:R-:W0:Y:S02]  /*83d0*/  LDS R70, [R176.X4+0x400] ;  /* 0x00040000b0467984 */ /* 0x000e240000004800 */
[----:B------:R-:W-:Y:S02]  /*83e0*/  IADD3 R40, P0, R38, R176, RZ ;  /* 0x000000b026287210 */ /* 0x000fe40007f1e0ff */
        /* <DEDUP_REMOVED lines=9> */
[----:B------:R-:W0:Y:S04]  /*8480*/  LDS R79, [R176.X4+0x3c00] ;  /* 0x003c0000b04f7984 */ /* 0x000e280000004800 */
[----:B------:R0:W0:Y:S01]  /*8490*/  LDS R91, [R176.X4+0x3e00] ;  /* 0x003e0000b05b7984 */ /* 0x0000220000004800 */
[----:B-1----:R-:W-:-:S03]  /*84a0*/  FADD.FTZ R68, RZ, R68 ;  /* 0x00000044ff447221 */ /* 0x002fc60000010000 */
[----:B------:R1:W1:Y:S01]  /*84b0*/  LDS R93, [R176.X4+0x4000] ;  /* 0x00400000b05d7984 */ /* 0x0002620000004800 */
[----:B--2---:R-:W-:Y:S02]  /*84c0*/  FADD.FTZ R68, R68, R83 ;  /* 0x0000005344447221 */ /* 0x004fe40000010000 */
[----:B------:R-:W-:Y:S01]  /*84d0*/  IMAD.X R83, RZ, RZ, RZ, P0 ;  /* 0x000000ffff537224 */ /* 0x000fe200000e06ff */
[----:B------:R-:W-:Y:S01]  /*84e0*/  ISETP.GE.U32.AND P0, PT, R38, 0x200, PT ;  /* 0x000002002600780c */ /* 0x000fe20003f06070 */
[----:B---3--:R-:W-:-:S03]  /*84f0*/  FADD.FTZ R66, RZ, R66 ;  /* 0x00000042ff427221 */ /* 0x008fc60000010000 */
[----:B------:R-:W-:Y:S01]  /*8500*/  SHF.L.U64.HI R83, R40, 0x2, R83 ;  /* 0x0000000228537819 */ /* 0x000fe20000010253 */
[----:B----4-:R-:W-:Y:S01]  /*8510*/  FADD.FTZ R66, R66, R71 ;  /* 0x0000004742427221 */ /* 0x010fe20000010000 */
[----:B------:R-:W-:Y:S01]  /*8520*/  SHF.L.U32 R40, R40, 0x2, RZ ;  /* 0x0000000228287819 */ /* 0x000fe200000006ff */
[----:B0-----:R-:W-:-:S03]  /*8530*/  FADD.FTZ R70, RZ, R70 ;  /* 0x00000046ff467221 */ /* 0x001fc60000010000 */
[----:B------:R-:W-:Y:S01]  /*8540*/  IADD3 R64, P6, R40, c[0x0][0x228], RZ ;  /* 0x00008a0028407a10 */ /* 0x000fe20007fde0ff */
[----:B------:R-:W-:Y:S01]  /*8550*/  FADD.FTZ R66, R66, R87 ;  /* 0x0000005742427221 */ /* 0x000fe20000010000 */
[----:B------:R-:W-:Y:S02]  /*8560*/  IADD3 R60, P5, R40, c[0x0][0x220], RZ ;  /* 0x00008800283c7a10 */ /* 0x000fe40007fbe0ff */
[C---:B------:R-:W-:Y:S01]  /*8570*/  IADD3.X R87, R83.reuse, c[0x0][0x22c], RZ, P6, !PT ;  /* 0x00008b0053577a10 */ /* 0x040fe200037fe4ff */
[----:B------:R-:W-:Y:S01]  /*8580*/  FADD.FTZ R70, R70, R85 ;  /* 0x0000005546467221 */ /* 0x000fe20000010000 */
[----:B------:R-:W-:Y:S02]  /*8590*/  IADD3 R40, P6, R40, c[0x0][0x240], RZ ;  /* 0x0000900028287a10 */ /* 0x000fe40007fde0ff */
[C---:B------:R-:W-:Y:S01]  /*85a0*/  IADD3.X R85, R83.reuse, c[0x0][0x224], RZ, P5, !PT ;  /* 0x0000890053557a10 */ /* 0x040fe20002ffe4ff */
[----:B------:R-:W-:Y:S01]  /*85b0*/  FADD.FTZ R68, R68, R89 ;  /* 0x0000005944447221 */ /* 0x000fe20000010000 */
[----:B------:R-:W-:Y:S01]  /*85c0*/  IADD3.X R83, R83, c[0x0][0x244], RZ, P6, !PT ;  /* 0x0000910053537a10 */ /* 0x000fe200037fe4ff */
[----:B------:R-:W-:-:S02]  /*85d0*/  FADD.FTZ R70, R70, R73 ;  /* 0x0000004946467221 */ /* 0x000fc40000010000 */
[----:B------:R-:W-:Y:S01]  /*85e0*/  FADD.FTZ R79, R66, R79 ;  /* 0x0000004f424f7221 */ /* 0x000fe20000010000 */
[----:B------:R-:W-:Y:S05]  /*85f0*/  @!P4 BRA `(.L_x_558) ;  /* 0x000000f00000c947 */ /* 0x000fea0003800000 */
[----:B------:R-:W-:Y:S01]  /*8600*/  MOV R28, R64 ;  /* 0x00000040001c7202 */ /* 0x000fe20000000f00 */
[----:B------:R-:W-:Y:S01]  /*8610*/  IMAD.MOV.U32 R29, RZ, RZ, R87 ;  /* 0x000000ffff1d7224 */ /* 0x000fe200078e0057 */
[----:B------:R-:W-:Y:S01]  /*8620*/  MOV R30, R60 ;  /* 0x0000003c001e7202 */ /* 0x000fe20000000f00 */
[----:B------:R-:W-:Y:S01]  /*8630*/  IMAD.MOV.U32 R32, RZ, RZ, R40 ;  /* 0x000000ffff207224 */ /* 0x000fe200078e0028 */
[----:B------:R-:W-:Y:S02]  /*8640*/  MOV R31, R85 ;  /* 0x00000055001f7202 */ /* 0x000fe40000000f00 */
[----:B------:R-:W-:Y:S01]  /*8650*/  MOV R33, R83 ;  /* 0x0000005300217202 */ /* 0x000fe20000000f00 */
[----:B------:R0:W-:Y:S01]  /*8660*/  STG.E [R28.64], R67 ;  /* 0x000000431c007986 */ /* 0x0001e2000c101904 */
[----:B------:R-:W-:Y:S02]  /*8670*/  IADD3 R60, P5, R60, 0x200, RZ ;  /* 0x000002003c3c7810 */ /* 0x000fe40007fbe0ff */
[----:B------:R-:W-:Y:S01]  /*8680*/  IADD3 R64, P4, R64, 0x200, RZ ;  /* 0x0000020040407810 */ /* 0x000fe20007f9e0ff */
[----:B------:R0:W-:Y:S01]  /*8690*/  STG.E [R30.64], R39 ;  /* 0x000000271e007986 */ /* 0x0001e2000c101904 */
[----:B------:R-:W-:Y:S01]  /*86a0*/  IADD3 R40, P6, R40, 0x200, RZ ;  /* 0x0000020028287810 */ /* 0x000fe20007fde0ff */
[----:B------:R-:W-:Y:S01]  /*86b0*/  IMAD.X R85, RZ, RZ, R85, P5 ;  /* 0x000000ffff557224 */ /* 0x000fe200028e0655 */
[----:B------:R-:W-:Y:S01]  /*86c0*/  IADD3.X R87, RZ, R87, RZ, P4, !PT ;  /* 0x00000057ff577210 */ /* 0x000fe200027fe4ff */
[----:B------:R0:W-:Y:S01]  /*86d0*/  STG.E [R32.64], R79 ;  /* 0x0000004f20007986 */ /* 0x0001e2000c101904 */
[----:B------:R-:W-:-:S04]  /*86e0*/  IADD3.X R83, RZ, R83, RZ, P6, !PT ;  /* 0x00000053ff537210 */ /* 0x000fc800037fe4ff */
.L_x_558:
[----:B------:R-:W-:Y:S05]  /*86f0*/  BSYNC B0 ;  /* 0x0000000000007941 */ /* 0x000fea0003800000 */
.L_x_557:
[----:B------:R-:W-:Y:S01]  /*8700*/  BSSY B0, `(.L_x_559) ;  /* 0x0000012000007945 */ /* 0x000fe20003800000 */
[----:B------:R-:W-:Y:S01]  /*8710*/  FADD.FTZ R91, R68, R91 ;  /* 0x0000005b445b7221 */ /* 0x000fe20000010000 */
[----:B------:R-:W-:Y:S05]  /*8720*/  @!P2 BRA `(.L_x_560) ;  /* 0x000000f00000a947 */ /* 0x000fea0003800000 */
[----:B0-----:R-:W-:Y:S01]  /*8730*/  MOV R28, R64 ;  /* 0x00000040001c7202 */ /* 0x001fe20000000f00 */
[----:B------:R-:W-:Y:S01]  /*8740*/  IMAD.MOV.U32 R29, RZ, RZ, R87 ;  /* 0x000000ffff1d7224 */ /* 0x000fe200078e0057 */
[----:B------:R-:W-:Y:S01]  /*8750*/  MOV R30, R60 ;  /* 0x0000003c001e7202 */ /* 0x000fe20000000f00 */
[----:B------:R-:W-:Y:S01]  /*8760*/  IMAD.MOV.U32 R32, RZ, RZ, R40 ;  /* 0x000000ffff207224 */ /* 0x000fe200078e0028 */
[----:B------:R-:W-:-:S02]  /*8770*/  MOV R31, R85 ;  /* 0x00000055001f7202 */ /* 0x000fc40000000f00 */
        /* <DEDUP_REMOVED lines=10> */
.L_x_560:
[----:B------:R-:W-:Y:S05]  /*8820*/  BSYNC B0 ;  /* 0x0000000000007941 */ /* 0x000fea0003800000 */
.L_x_559:
[----:B------:R-:W-:Y:S01]  /*8830*/  BSSY B0, `(.L_x_561) ;  /* 0x0000012000007945 */ /* 0x000fe20003800000 */
[----:B-1----:R-:W-:Y:S01]  /*8840*/  FADD.FTZ R93, R70, R93 ;  /* 0x0000005d465d7221 */ /* 0x002fe20000010000 */
        /* <DEDUP_REMOVED lines=16> */
.L_x_562:
[----:B------:R-:W-:Y:S05]  /*8950*/  BSYNC B0 ;  /* 0x0000000000007941 */ /* 0x000fea0003800000 */
.L_x_561:
        /* <DEDUP_REMOVED lines=39> */
[----:B------:R-:W-:Y:S01]  /*8bd0*/  FADD.FTZ R19, R26, R19 ;  /* 0x000000131a137221 */ /* 0x000fe20000010000 */
[----:B------:R-:W0:Y:S01]  /*8be0*/  LDS R7, [R176.X4+0x600] ;  /* 0x00060000b0077984 */ /* 0x000e220000004800 */
[----:B------:R-:W-:Y:S02]  /*8bf0*/  FADD.FTZ R25, R25, R18 ;  /* 0x0000001219197221 */ /* 0x000fe40000010000 */
[----:B------:R-:W-:Y:S01]  /*8c00*/  FADD.FTZ R17, R24, R17 ;  /* 0x0000001118117221 */ /* 0x000fe20000010000 */
[----:B------:R-:W1:Y:S01]  /*8c10*/  LDS R18, [R176.X4+0xa00] ;  /* 0x000a0000b0127984 */ /* 0x000e620000004800 */
[----:B------:R-:W-:-:S02]  /*8c20*/  FADD.FTZ R23, R23, R16 ;  /* 0x0000001017177221 */ /* 0x000fc40000010000 */
[----:B------:R-:W-:Y:S01]  /*8c30*/  FADD.FTZ R15, R22, R15 ;  /* 0x0000000f160f7221 */ /* 0x000fe20000010000 */
[----:B------:R-:W2:Y:S01]  /*8c40*/  LDS R16, [R176.X4+0x800] ;  /* 0x00080000b0107984 */ /* 0x000ea20000004800 */
[----:B------:R-:W-:Y:S02]  /*8c50*/  FADD.FTZ R34, RZ, R34 ;  /* 0x00000022ff227221 */ /* 0x000fe40000010000 */
[----:B------:R-:W-:Y:S01]  /*8c60*/  FADD.FTZ R50, RZ, R50 ;  /* 0x00000032ff327221 */ /* 0x000fe20000010000 */
[----:B------:R-:W3:Y:S01]  /*8c70*/  LDS R20, [R176.X4+0xc00] ;  /* 0x000c0000b0147984 */ /* 0x000ee20000004800 */
[----:B------:R-:W-:Y:S02]  /*8c80*/  FADD.FTZ R52, RZ, R52 ;  /* 0x00000034ff347221 */ /* 0x000fe40000010000 */
[----:B------:R-:W-:Y:S01]  /*8c90*/  FADD.FTZ R34, R34, R53 ;  /* 0x0000003522227221 */ /* 0x000fe20000010000 */
[----:B------:R-:W4:Y:S01]  /*8ca0*/  LDS R22, [R176.X4+0xe00] ;  /* 0x000e0000b0167984 */ /* 0x000f220000004800 */
[----:B------:R-:W-:-:S02]  /*8cb0*/  FADD.FTZ R50, R50, R57 ;  /* 0x0000003932327221 */ /* 0x000fc40000010000 */
[----:B------:R-:W-:Y:S01]  /*8cc0*/  FADD.FTZ R52, R52, R59 ;  /* 0x0000003b34347221 */ /* 0x000fe20000010000 */
[----:B------:R-:W5:Y:S01]  /*8cd0*/  LDS R24, [R176.X4+0x1000] ;  /* 0x00100000b0187984 */ /* 0x000f620000004800 */
[----:B------:R-:W-:Y:S02]  /*8ce0*/  FADD.FTZ R35, RZ, R35 ;  /* 0x00000023ff237221 */ /* 0x000fe40000010000 */
[----:B------:R-:W-:Y:S01]  /*8cf0*/  FADD.FTZ R48, RZ, R48 ;  /* 0x00000030ff307221 */ /* 0x000fe20000010000 */
[----:B------:R-:W5:Y:S01]  /*8d00*/  LDS R26, [R176.X4+0x1200] ;  /* 0x00120000b01a7984 */ /* 0x000f620000004800 */
[----:B------:R-:W-:Y:S02]  /*8d10*/  FADD.FTZ R49, RZ, R49 ;  /* 0x00000031ff317221 */ /* 0x000fe40000010000 */
[----:B------:R-:W-:Y:S01]  /*8d20*/  FADD.FTZ R51, RZ, R51 ;  /* 0x00000033ff337221 */ /* 0x000fe20000010000 */
[----:B------:R-:W5:Y:S01]  /*8d30*/  LDS R53, [R176.X4+0x3600] ;  /* 0x00360000b0357984 */ /* 0x000f620000004800 */
[----:B------:R-:W-:-:S02]  /*8d40*/  FADD.FTZ R35, R35, R54 ;  /* 0x0000003623237221 */ /* 0x000fc40000010000 */
[----:B------:R-:W-:Y:S01]  /*8d50*/  FADD.FTZ R55, R48, R55 ;  /* 0x0000003730377221 */ /* 0x000fe20000010000 */
        /* <DEDUP_REMOVED lines=9> */
[----:B------:R0:W0:Y:S01]  /*8df0*/  LDS R61, [R176.X4+0x4400] ;  /* 0x00440000b03d7984 */ /* 0x0000220000004800 */
        /* <DEDUP_REMOVED lines=9> */
[----:B----4-:R-:W-:Y:S02]  /*8e90*/  FADD.FTZ R22, RZ, R22 ;  /* 0x00000016ff167221 */ /* 0x010fe40000010000 */
[----:B------:R-:W-:Y:S01]  /*8ea0*/  FADD.FTZ R51, R51, R10 ;  /* 0x0000000a33337221 */ /* 0x000fe20000010000 */
[----:B------:R1:W4:Y:S01]  /*8eb0*/  LDS R71, [R176.X4+0x4c00] ;  /* 0x004c0000b0477984 */ /* 0x0003220000004800 */
[----:B-----5:R-:W-:Y:S02]  /*8ec0*/  FADD.FTZ R24, RZ, R24 ;  /* 0x00000018ff187221 */ /* 0x020fe40000010000 */
[----:B------:R-:W-:Y:S01]  /*8ed0*/  FADD.FTZ R9, R52, R9 ;  /* 0x0000000934097221 */ /* 0x000fe20000010000 */
[----:B------:R1:W0:Y:S01]  /*8ee0*/  LDS R73, [R176.X4+0x4e00] ;  /* 0x004e0000b0497984 */ /* 0x0002220000004800 */
[----:B------:R-:W-:-:S02]  /*8ef0*/  FADD.FTZ R26, RZ, R26 ;  /* 0x0000001aff1a7221 */ /* 0x000fc40000010000 */
        /* <DEDUP_REMOVED lines=21> */
[----:B------:R-:W-:Y:S01]  /*9050*/  FADD.FTZ R29, R7, R32 ;  /* 0x00000020071d7221 */ /* 0x000fe20000010000 */
[----:B------:R-:W-:Y:S05]  /*9060*/  @!P0 BRA `(.L_x_564) ;  /* 0x000000f000008947 */ /* 0x000fea0003800000 */
[----:B01234-:R-:W-:Y:S01]  /*9070*/  MOV R2, R64 ;  /* 0x0000004000027202 */ /* 0x01ffe20000000f00 */
[----:B------:R-:W-:Y:S01]  /*9080*/  IMAD.MOV.U32 R3, RZ, RZ, R87 ;  /* 0x000000ffff037224 */ /* 0x000fe200078e0057 */
[----:B------:R-:W-:Y:S01]  /*9090*/  MOV R4, R60 ;  /* 0x0000003c00047202 */ /* 0x000fe20000000f00 */
[----:B------:R-:W-:Y:S01]  /*90a0*/  IMAD.MOV.U32 R6, RZ, RZ, R40 ;  /* 0x000000ffff067224 */ /* 0x000fe200078e0028 */
[----:B------:R-:W-:-:S02]  /*90b0*/  MOV R5, R85 ;  /* 0x0000005500057202 */ /* 0x000fc40000000f00 */
[----:B------:R-:W-:Y:S01]  /*90c0*/  MOV R7, R83 ;  /* 0x0000005300077202 */ /* 0x000fe20000000f00 */
[----:B------:R0:W-:Y:S01]  /*90d0*/  STG.E [R2.64], R65 ;  /* 0x0000004102007986 */ /* 0x0001e2000c101904 */
[----:B------:R-:W-:-:S03]  /*90e0*/  IADD3 R64, P0, R64, 0x200, RZ ;  /* 0x0000020040407810 */ /* 0x000fc60007f1e0ff */
[----:B------:R0:W-:Y:S01]  /*90f0*/  STG.E [R4.64], R19 ;  /* 0x0000001304007986 */ /* 0x0001e2000c101904 */
[----:B------:R-:W-:Y:S02]  /*9100*/  IADD3.X R87, RZ, R87, RZ, P0, !PT ;  /* 0x00000057ff577210 */ /* 0x000fe400007fe4ff */
[----:B------:R-:W-:Y:S01]  /*9110*/  IADD3 R60, P0, R60, 0x200, RZ ;  /* 0x000002003c3c7810 */ /* 0x000fe20007f1e0ff */
[----:B------:R0:W-:Y:S04]  /*9120*/  STG.E [R6.64], R29 ;  /* 0x0000001d06007986 */ /* 0x0001e8000c101904 */
[----:B------:R-:W-:Y:S01]  /*9130*/  IMAD.X R85, RZ, RZ, R85, P0 ;  /* 0x000000ffff557224 */ /* 0x000fe200000e0655 */
[----:B------:R-:W-:-:S04]  /*9140*/  IADD3 R40, P0, R40, 0x200, RZ ;  /* 0x0000020028287810 */ /* 0x000fc80007f1e0ff */
[----:B------:R-:W-:-:S04]  /*9150*/  IADD3.X R83, RZ, R83, RZ, P0, !PT ;  /* 0x00000053ff537210 */ /* 0x000fc800007fe4ff */
.L_x_564:
[----:B01234-:R-:W-:Y:S05]  /*9160*/  BSYNC B0 ;  /* 0x0000000000007941 */ /* 0x01ffea0003800000 */
.L_x_563:
[----:B------:R-:W-:Y:S01]  /*9170*/  BSSY B0, `(.L_x_565) ;  /* 0x0000012000007945 */ /* 0x000fe20003800000 */
        /* <DEDUP_REMOVED lines=9> */
[----:B------:R-:W-:-:S02]  /*9210*/  IADD3 R64, P1, R64, 0x200, RZ ;  /* 0x0000020040407810 */ /* 0x000fc40007f3e0ff */
[----:B------:R-:W-:Y:S01]  /*9220*/  IADD3 R60, P0, R60, 0x200, RZ ;  /* 0x000002003c3c7810 */ /* 0x000fe20007f1e0ff */
[----:B------:R0:W-:Y:S01]  /*9230*/  STG.E [R4.64], R25 ;  /* 0x0000001904007986 */ /* 0x0001e2000c101904 */
[----:B------:R-:W-:Y:S02]  /*9240*/  IADD3.X R87, RZ, R87, RZ, P1, !PT ;  /* 0x00000057ff577210 */ /* 0x000fe40000ffe4ff */
[----:B------:R-:W-:Y:S01]  /*9250*/  IADD3 R40, P1, R40, 0x200, RZ ;  /* 0x0000020028287810 */ /* 0x000fe20007f3e0ff */
[----:B------:R0:W-:Y:S01]  /*9260*/  STG.E [R6.64], R61 ;  /* 0x0000003d06007986 */ /* 0x0001e2000c101904 */
[----:B------:R-:W-:Y:S02]  /*9270*/  IMAD.X R85, RZ, RZ, R85, P0 ;  /* 0x000000ffff557224 */ /* 0x000fe400000e0655 */
[----:B------:R-:W-:-:S04]  /*9280*/  IADD3.X R83, RZ, R83, RZ, P1, !PT ;  /* 0x00000053ff537210 */ /* 0x000fc80000ffe4ff */
.L_x_566:
[----:B------:R-:W-:Y:S05]  /*9290*/  BSYNC B0 ;  /* 0x0000000000007941 */ /* 0x000fea0003800000 */
.L_x_565:
        /* <DEDUP_REMOVED lines=18> */
.L_x_568:
[----:B------:R-:W-:Y:S05]  /*93c0*/  BSYNC B0 ;  /* 0x0000000000007941 */ /* 0x000fea0003800000 */
.L_x_567:
        /* <DEDUP_REMOVED lines=18> */
.L_x_570:
[----:B------:R-:W-:Y:S05]  /*94f0*/  BSYNC B0 ;  /* 0x0000000000007941 */ /* 0x000fea0003800000 */
.L_x_569:
        /* <DEDUP_REMOVED lines=18> */
.L_x_572:
[----:B------:R-:W-:Y:S05]  /*9620*/  BSYNC B0 ;  /* 0x0000000000007941 */ /* 0x000fea0003800000 */
.L_x_571:
        /* <DEDUP_REMOVED lines=18> */
.L_x_574:
[----:B------:R-:W-:Y:S05]  /*9750*/  BSYNC B0 ;  /* 0x0000000000007941 */ /* 0x000fea0003800000 */
.L_x_573:
[----:B------:R-:W-:Y:S01]  /*9760*/  FADD.FTZ R73, R26, R73 ;  /* 0x000000491a497221 */ /* 0x000fe20000010000 */
[----:B0-----:R-:W-:Y:S01]  /*9770*/  MOV R2, R64 ;  /* 0x0000004000027202 */ /* 0x001fe20000000f00 */
[----:B------:R-:W-:Y:S01]  /*9780*/  IMAD.MOV.U32 R3, RZ, RZ, R87 ;  /* 0x000000ffff037224 */ /* 0x000fe200078e0057 */
[----:B------:R-:W-:Y:S06]  /*9790*/  @!P6 EXIT ;  /* 0x000000000000e94d */ /* 0x000fec0003800000 */
[----:B------:R0:W-:Y:S01]  /*97a0*/  STG.E [R2.64], R9 ;  /* 0x0000000902007986 */ /* 0x0001e2000c101904 */
[----:B------:R-:W-:Y:S01]  /*97b0*/  IMAD.MOV.U32 R4, RZ, RZ, R40 ;  /* 0x000000ffff047224 */ /* 0x000fe200078e0028 */
[----:B------:R-:W-:-:S02]  /*97c0*/  MOV R5, R83 ;  /* 0x0000005300057202 */ /* 0x000fc40000000f00 */
[----:B0-----:R-:W-:Y:S02]  /*97d0*/  MOV R2, R60 ;  /* 0x0000003c00027202 */ /* 0x001fe40000000f00 */
[----:B------:R-:W-:-:S05]  /*97e0*/  MOV R3, R85 ;  /* 0x0000005500037202 */ /* 0x000fca0000000f00 */
[----:B------:R-:W-:Y:S04]  /*97f0*/  STG.E [R2.64], R21 ;  /* 0x0000001502007986 */ /* 0x000fe8000c101904 */
[----:B------:R-:W-:Y:S01]  /*9800*/  STG.E [R4.64], R73 ;  /* 0x0000004904007986 */ /* 0x000fe2000c101904 */
[----:B------:R-:W-:Y:S05]  /*9810*/  EXIT ;  /* 0x000000000000794d */ /* 0x000fea0003800000 */
.L_x_414:
[----:B------:R-:W-:Y:S01]  /*9820*/  HFMA2.MMA R180, -RZ, RZ, 0, 1.847743988037109375e-06 ;  /* 0x0000001fffb47435 */ /* 0x000fe200000001ff */
[----:B------:R-:W-:Y:S01]  /*9830*/  MOV R177, R215 ;  /* 0x000000d700b17202 */ /* 0x000fe20000000f00 */
[----:B-----5:R-:W-:Y:S01]  /*9840*/  IMAD.MOV.U32 R4, RZ, RZ, 0x1 ;  /* 0x00000001ff047424 */ /* 0x020fe200078e00ff */
[----:B------:R-:W-:Y:S02]  /*9850*/  MOV R179, 0xffffffff ;  /* 0xffffffff00b37802 */ /* 0x000fe40000000f00 */
[----:B------:R-:W-:-:S02]  /*9860*/  MOV R176, 0x9880 ;  /* 0x0000988000b07802 */ /* 0x000fc40000000f00 */
[----:B0-----:R-:W-:Y:S05]  /*9870*/  CALL.REL.NOINC `($__internal_6_$__cuda_sm70_shflsync_bfly_p) ;  /* 0x0000045000007944 */ /* 0x001fea0003c00000 */
[----:B-1----:R-:W-:Y:S01]  /*9880*/  IMAD.MOV.U32 R178, RZ, RZ, R4 ;  /* 0x000000ffffb27224 */ /* 0x002fe200078e0004 */
[----:B------:R-:W-:Y:S05]  /*9890*/  BRA `(.L_x_575) ;  /* 0xffff9ad000007947 */ /* 0x000fea000383ffff */
.L_x_415:
[----:B-----5:R-:W-:Y:S01]  /*98a0*/  HFMA2.MMA R4, -RZ, RZ, 0, 5.9604644775390625e-08 ;  /* 0x00000001ff047435 */ /* 0x020fe200000001ff */
[----:B------:R-:W-:Y:S01]  /*98b0*/  MOV R177, R214 ;  /* 0x000000d600b17202 */ /* 0x000fe20000000f00 */
[----:B------:R-:W-:Y:S01]  /*98c0*/  IMAD.MOV.U32 R180, RZ, RZ, 0x1f ;  /* 0x0000001fffb47424 */ /* 0x000fe200078e00ff */
[----:B------:R-:W-:-:S02]  /*98d0*/  MOV R179, 0xffffffff ;  /* 0xffffffff00b37802 */ /* 0x000fc40000000f00 */
[----:B------:R-:W-:Y:S02]  /*98e0*/  MOV R176, 0x9900 ;  /* 0x0000990000b07802 */ /* 0x000fe40000000f00 */
[----:B012---:R-:W-:Y:S05]  /*98f0*/  CALL.REL.NOINC `($__internal_6_$__cuda_sm70_shflsync_bfly_p) ;  /* 0x000003d000007944 */ /* 0x007fea0003c00000 */
[----:B------:R-:W-:Y:S01]  /*9900*/  FADD.FTZ R215, R178, R215 ;  /* 0x000000d7b2d77221 */ /* 0x000fe20000010000 */
[----:B------:R-:W-:Y:S01]  /*9910*/  MOV R179, 0xffffffff ;  /* 0xffffffff00b37802 */ /* 0x000fe20000000f00 */
[----:B-1----:R-:W-:Y:S01]  /*9920*/  FADD.FTZ R214, R214, R4 ;  /* 0x00000004d6d67221 */ /* 0x002fe20000010000 */
[----:B------:R-:W-:Y:S01]  /*9930*/  HFMA2.MMA R4, -RZ, RZ, 0, 1.1920928955078125e-07 ;  /* 0x00000002ff047435 */ /* 0x000fe200000001ff */
[----:B------:R-:W-:Y:S01]  /*9940*/  IMAD.MOV.U32 R180, RZ, RZ, 0x1f ;  /* 0x0000001fffb47424 */ /* 0x000fe200078e00ff */
[----:B------:R-:W-:Y:S02]  /*9950*/  MOV R177, R215 ;  /* 0x000000d700b17202 */ /* 0x000fe40000000f00 */
[----:B------:R-:W-:Y:S02]  /*9960*/  MOV R176, 0x9980 ;  /* 0x0000998000b07802 */ /* 0x000fe40000000f00 */
[----:B------:R-:W-:Y:S05]  /*9970*/  CALL.REL.NOINC `($__internal_6_$__cuda_sm70_shflsync_bfly_p) ;  /* 0x0000035000007944 */ /* 0x000fea0003c00000 */
[----:B-1----:R-:W-:Y:S01]  /*9980*/  IMAD.MOV.U32 R178, RZ, RZ, R4 ;  /* 0x000000ffffb27224 */ /* 0x002fe200078e0004 */
[----:B------:R-:W-:Y:S01]  /*9990*/  HFMA2.MMA R4, -RZ, RZ, 0, 1.1920928955078125e-07 ;  /* 0x00000002ff047435 */ /* 0x000fe200000001ff */
[----:B------:R-:W-:Y:S01]  /*99a0*/  MOV R177, R214 ;  /* 0x000000d600b17202 */ /* 0x000fe20000000f00 */
[----:B------:R-:W-:Y:S01]  /*99b0*/  IMAD.MOV.U32 R180, RZ, RZ, 0x1f ;  /* 0x0000001fffb47424 */ /* 0x000fe200078e00ff */
[----:B------:R-:W-:-:S02]  /*99c0*/  MOV R179, 0xffffffff ;  /* 0xffffffff00b37802 */ /* 0x000fc40000000f00 */
[----:B------:R-:W-:Y:S02]  /*99d0*/  MOV R176, 0x99f0 ;  /* 0x000099f000b07802 */ /* 0x000fe40000000f00 */
[----:B------:R-:W-:Y:S05]  /*99e0*/  CALL.REL.NOINC `($__internal_6_$__cuda_sm70_shflsync_bfly_p) ;  /* 0x000002e000007944 */ /* 0x000fea0003c00000 */
[----:B------:R-:W-:Y:S01]  /*99f0*/  FADD.FTZ R215, R178, R215 ;  /* 0x000000d7b2d77221 */ /* 0x000fe20000010000 */
[----:B------:R-:W-:Y:S01]  /*9a00*/  MOV R179, 0xffffffff ;  /* 0xffffffff00b37802 */ /* 0x000fe20000000f00 */
[----:B-1----:R-:W-:Y:S01]  /*9a10*/  FADD.FTZ R214, R214, R4 ;  /* 0x00000004d6d67221 */ /* 0x002fe20000010000 */
[----:B------:R-:W-:Y:S01]  /*9a20*/  HFMA2.MMA R4, -RZ, RZ, 0, 2.384185791015625e-07 ;  /* 0x00000004ff047435 */ /* 0x000fe200000001ff */
[----:B------:R-:W-:Y:S01]  /*9a30*/  IMAD.MOV.U32 R180, RZ, RZ, 0x1f ;  /* 0x0000001fffb47424 */ /* 0x000fe200078e00ff */
[----:B------:R-:W-:Y:S02]  /*9a40*/  MOV R177, R215 ;  /* 0x000000d700b17202 */ /* 0x000fe40000000f00 */
[----:B------:R-:W-:Y:S02]  /*9a50*/  MOV R176, 0x9a70 ;  /* 0x00009a7000b07802 */ /* 0x000fe40000000f00 */
[----:B------:R-:W-:Y:S05]  /*9a60*/  CALL.REL.NOINC `($__internal_6_$__cuda_sm70_shflsync_bfly_p) ;  /* 0x0000026000007944 */ /* 0x000fea0003c00000 */
[----:B-1----:R-:W-:Y:S01]  /*9a70*/  IMAD.MOV.U32 R178, RZ, RZ, R4 ;  /* 0x000000ffffb27224 */ /* 0x002fe200078e0004 */
[----:B------:R-:W-:Y:S01]  /*9a80*/  HFMA2.MMA R4, -RZ, RZ, 0, 2.384185791015625e-07 ;  /* 0x00000004ff047435 */ /* 0x000fe200000001ff */
        /* <DEDUP_REMOVED lines=8> */
[----:B------:R-:W-:Y:S01]  /*9b10*/  HFMA2.MMA R4, -RZ, RZ, 0, 4.76837158203125e-07 ;  /* 0x00000008ff047435 */ /* 0x000fe200000001ff */
[----:B------:R-:W-:Y:S01]  /*9b20*/  IMAD.MOV.U32 R180, RZ, RZ, 0x1f ;  /* 0x0000001fffb47424 */ /* 0x000fe200078e00ff */
[----:B------:R-:W-:Y:S02]  /*9b30*/  MOV R177, R215 ;  /* 0x000000d700b17202 */ /* 0x000fe40000000f00 */
[----:B------:R-:W-:Y:S02]  /*9b40*/  MOV R176, 0x9b60 ;  /* 0x00009b6000b07802 */ /* 0x000fe40000000f00 */
[----:B------:R-:W-:Y:S05]  /*9b50*/  CALL.REL.NOINC `($__internal_6_$__cuda_sm70_shflsync_bfly_p) ;  /* 0x0000017000007944 */ /* 0x000fea0003c00000 */
[----:B-1----:R-:W-:Y:S01]  /*9b60*/  IMAD.MOV.U32 R178, RZ, RZ, R4 ;  /* 0x000000ffffb27224 */ /* 0x002fe200078e0004 */
[----:B------:R-:W-:Y:S01]  /*9b70*/  HFMA2.MMA R4, -RZ, RZ, 0, 4.76837158203125e-07 ;  /* 0x00000008ff047435 */ /* 0x000fe200000001ff */
        /* <DEDUP_REMOVED lines=8> */
[----:B------:R-:W-:Y:S01]  /*9c00*/  HFMA2.MMA R4, -RZ, RZ, 0, 9.5367431640625e-07 ;  /* 0x00000010ff047435 */ /* 0x000fe200000001ff */
[----:B------:R-:W-:Y:S01]  /*9c10*/  IMAD.MOV.U32 R180, RZ, RZ, 0x1f ;  /* 0x0000001fffb47424 */ /* 0x000fe200078e00ff */
[----:B------:R-:W-:Y:S02]  /*9c20*/  MOV R177, R215 ;  /* 0x000000d700b17202 */ /* 0x000fe40000000f00 */
[----:B------:R-:W-:Y:S02]  /*9c30*/  MOV R176, 0x9c50 ;  /* 0x00009c5000b07802 */ /* 0x000fe40000000f00 */
[----:B------:R-:W-:Y:S05]  /*9c40*/  CALL.REL.NOINC `($__internal_6_$__cuda_sm70_shflsync_bfly_p) ;  /* 0x0000008000007944 */ /* 0x000fea0003c00000 */
[----:B-1----:R-:W-:Y:S01]  /*9c50*/  IMAD.MOV.U32 R178, RZ, RZ, R4 ;  /* 0x000000ffffb27224 */ /* 0x002fe200078e0004 */
[----:B------:R-:W-:Y:S01]  /*9c60*/  HFMA2.MMA R4, -RZ, RZ, 0, 9.5367431640625e-07 ;  /* 0x00000010ff047435 */ /* 0x000fe200000001ff */
[----:B------:R-:W-:Y:S01]  /*9c70*/  MOV R177, R214 ;  /* 0x000000d600b17202 */ /* 0x000fe20000000f00 */
[----:B------:R-:W-:Y:S01]  /*9c80*/  IMAD.MOV.U32 R180, RZ, RZ, 0x1f ;  /* 0x0000001fffb47424 */ /* 0x000fe200078e00ff */
[----:B------:R-:W-:-:S02]  /*9c90*/  MOV R179, 0xffffffff ;  /* 0xffffffff00b37802 */ /* 0x000fc40000000f00 */
[----:B------:R-:W-:Y:S02]  /*9ca0*/  MOV R176, 0x9cc0 ;  /* 0x00009cc000b07802 */ /* 0x000fe40000000f00 */
[----:B------:R-:W-:Y:S05]  /*9cb0*/  CALL.REL.NOINC `($__internal_6_$__cuda_sm70_shflsync_bfly_p) ;  /* 0x0000001000007944 */ /* 0x000fea0003c00000 */
[----:B-1----:R-:W-:Y:S05]  /*9cc0*/  BRA `(.L_x_576) ;  /* 0xffff97c000007947 */ /* 0x002fea000383ffff */
        .weak           $__internal_6_$__cuda_sm70_shflsync_bfly_p
        .type           $__internal_6_$__cuda_sm70_shflsync_bfly_p,@function
        .size           $__internal_6_$__cuda_sm70_shflsync_bfly_p,(.L_x_14888 - $__internal_6_$__cuda_sm70_shflsync_bfly_p)
$__internal_6_$__cuda_sm70_shflsync_bfly_p:
[----:B------:R-:W-:Y:S04]  /*9cd0*/  WARPSYNC R179 ;  /* 0x000000b300007348 */ /* 0x000fe80003800000 */
[----:B------:R0:W1:Y:S02]  /*9ce0*/  SHFL.BFLY PT, R4, R177, R4, R180 ;  /* 0x0c000004b1047389 */ /* 0x00006400000e00b4 */
[----:B0-----:R-:W-:-:S06]  /*9cf0*/  HFMA2.MMA R177, -RZ, RZ, 0, 0 ;  /* 0x00000000ffb17435 */ /* 0x001fcc00000001ff */
[----:B------:R-:W-:Y:S05]  /*9d00*/  RET.REL.NODEC R176 `(_ZN10layer_norm13ln_bwd_kernelINS_13Kernel_traitsI13__nv_bfloat16S2_S2_S2_fjLj1280ELj1ELj4ELj1ELj16ENS_18Kernel_traits_baseILj1280ES2_S2_S2_S2_fjLj128EEEEELb0ELb1ELb1ELb0EEEvNS_9BwdParamsE) ;  /* 0xffff62f0b0007950 */ /* 0x000fea0003c3ffff */
.L_x_577:
        /* <DEDUP_REMOVED lines=15> */
.L_x_14888:


//--------------------- .text._ZN10layer_norm13ln_bwd_kernelINS_13Kernel_traitsI13__nv_bfloat16S2_S2_S2_fjLj1280ELj1ELj4ELj1ELj16ENS_18Kernel_traits_baseILj1280ES2_S2_S2_S2_fjLj128EEEEELb0ELb1ELb1ELb1EEEvNS_9BwdParamsE --------------------------
	.section	.text._ZN10layer_norm13ln_bwd_kernelINS_13Kernel_traitsI13__nv_bfloat16S2_S2_S2_fjLj1280ELj1ELj4ELj1ELj16ENS_18Kernel_traits_baseILj1280ES2_S2_S2_S2_fjLj128EEEEELb0ELb1ELb1ELb1EEEvNS_9BwdParamsE,"ax",@progbits
	.sectioninfo	@"SHI_REGISTERS=255"
	.align	128
        .global         _ZN10layer_norm13ln_bwd_kernelINS_13Kernel_traitsI13__nv_bfloat16S2_S2_S2_fjLj1280ELj1ELj4ELj1ELj16ENS_18Kernel_traits_baseILj1280ES2_S2_S2_S2_fjLj128EEEEELb0ELb1ELb1ELb1EEEvNS_9BwdParamsE
        .type           _ZN10layer_norm13ln_bwd_kernelINS_13Kernel_traitsI13__nv_bfloat16S2_S2_S2_fjLj1280ELj1ELj4ELj1ELj16ENS_18Kernel_traits_baseILj1280ES2_S2_S2_S2_fjLj128EEEEELb0ELb1ELb1ELb1EEEvNS_9BwdParamsE,@function
        .size           _ZN10layer_norm13ln_bwd_kernelINS_13Kernel_traitsI13__nv_bfloat16S2_S2_S2_fjLj1280ELj1ELj4ELj1ELj16ENS_18Kernel_traits_baseILj1280ES2_S2_S2_S2_fjLj128EEEEELb0ELb1ELb1ELb1EEEvNS_9BwdParamsE,(.L_x_14889 - _ZN10layer_norm13ln_bwd_kernelINS_13Kernel_traitsI13__nv_bfloat16S2_S2_S2_fjLj1280ELj1ELj4ELj1ELj16ENS_18Kernel_traits_baseILj1280ES2_S2_S2_S2_fjLj128EEEEELb0ELb1ELb1ELb1EEEvNS_9BwdParamsE)
        .other          _ZN10layer_norm13ln_bwd_kernelINS_13Kernel_traitsI13__nv_bfloat16S2_S2_S2_fjLj1280ELj1ELj4ELj1ELj16ENS_18Kernel_traits_baseILj1280ES2_S2_S2_S2_fjLj128EEEEELb0ELb1ELb1ELb1EEEvNS_9BwdParamsE,@"STO_CUDA_ENTRY STV_DEFAULT"
_ZN10layer_norm13ln_bwd_kernelINS_13Kernel_traitsI13__nv_bfloat16S2_S2_S2_fjLj1280ELj1ELj4ELj1ELj16ENS_18Kernel_traits_baseILj1280ES2_S2_S2_S2_fjLj128EEEEELb0ELb1ELb1ELb1EEEvNS_9BwdParamsE:
.text._ZN10layer_norm13ln_bwd_kernelINS_13Kernel_traitsI13__nv_bfloat16S2_S2_S2_fjLj1280ELj1ELj4ELj1ELj16ENS_18Kernel_traits_baseILj1280ES2_S2_S2_S2_fjLj128EEEEELb0ELb1ELb1ELb1EEEvNS_9BwdParamsE:
[----:B------:R-:W-:Y:S02]  /*0000*/  MOV R1, c[0x0][0x28] ;  /* 0x00000a0000017a02 */ /* 0x000fe40000000f00 */
[----:B------:R-:W0:Y:S01]  /*0010*/  S2R R4, SR_TID.X ;  /* 0x0000000000047919 */ /* 0x000e220000002100 */
[----:B------:R-:W-:Y:S01]  /*0020*/  ULDC.64 UR4, c[0x0][0x118] ;  /* 0x0000460000047ab9 */ /* 0x000fe20000000a00 */
[----:B------:R-:W-:Y:S02]  /*0030*/  IADD3 R1, R1, -0x130, RZ ;  /* 0xfffffed001017810 */ /* 0x000fe40007ffe0ff */
[----:B0-----:R-:W-:-:S04]  /*0040*/  SHF.L.U32 R0, R4, 0x4, RZ ;  /* 0x0000000404007819 */ /* 0x001fc800000006ff */
[----:B------:R-:W-:-:S04]  /*0050*/  LOP3.LUT R0, R0, 0x1f0, RZ, 0xc0, !PT ;  /* 0x000001f000007812 */ /* 0x000fc800078ec0ff */
[----:B------:R-:W-:-:S04]  /*0060*/  IADD3 R2, P0, R0, c[0x0][0x1c8], RZ ;  /* 0x0000720000027a10 */ /* 0x000fc80007f1e0ff */
[----:B------:R-:W-:-:S05]  /*0070*/  IADD3.X R3, RZ, c[0x0][0x1cc], RZ, P0, !PT ;  /* 0x00007300ff037a10 */ /* 0x000fca00007fe4ff */
[----:B------:R0:W5:Y:S04]  /*0080*/  LDG.E.128 R176, [R2.64] ;  /* 0x0000000402b07981 */ /* 0x000168000c1e1d00 */
[----:B------:R0:W5:Y:S04]  /*0090*/  LDG.E.128 R172, [R2.64+0x200] ;  /* 0x0002000402ac7981 */ /* 0x000168000c1e1d00 */
[----:B------:R0:W5:Y:S04]  /*00a0*/  LDG.E.128 R168, [R2.64+0x400] ;  /* 0x0004000402a87981 */ /* 0x000168000c1e1d00 */
[----:B------:R0:W5:Y:S04]  /*00b0*/  LDG.E.128 R164, [R2.64+0x600] ;  /* 0x0006000402a47981 */ /* 0x000168000c1e1d00 */
[----:B------:R0:W5:Y:S01]  /*00c0*/  LDG.E.128 R160, [R2.64+0x800] ;  /* 0x0008000402a07981 */ /* 0x000162000c1e1d00 */
[----:B------:R-:W-:Y:S01]  /*00d0*/  SHF.R.U32.HI R8, RZ, 0x5, R4 ;  /* 0x00000005ff087819 */ /* 0x000fe20000011604 */
[----:B------:R-:W-:Y:S01]  /*00e0*/  BSSY B0, `(.L_x_578) ;  /* 0x0000737000007945 */ /* 0x000fe20003800000 */
[----:B------:R-:W-:Y:S01]  /*00f0*/  LOP3.LUT R6, R4, 0x1f, RZ, 0xc0, !PT ;  /* 0x0000001f04067812 */ /* 0x000fe200078ec0ff */
[----:B------:R-:W1:Y:S02]  /*0100*/  S2R R5, SR_CTAID.X ;  /* 0x0000000000057919 */ /* 0x000e640000002500 */
[----:B-1----:R-:W-:-:S04]  /*0110*/  LEA R8, R5, R8, 0x2 ;  /* 0x0000000805087211 */ /* 0x002fc800078e10ff */
[----:B------:R-:W-:-:S13]  /*0120*/  ISETP.GE.AND P0, PT, R8, c[0x0][0x164], PT ;  /* 0x0000590008007a0c */ /* 0x000fda0003f06270 */
[----:B------:R-:W-:Y:S05]  /*0130*/  @!P0 BRA `(.L_x_579) ;  /* 0x000003d000008947 */ /* 0x000fea0003800000 */
        /* <DEDUP_REMOVED lines=61> */
.L_x_579:
[----:B0-----:R-:W-:-:S04]  /*0510*/  LEA R2, P0, R6, c[0x0][0x1b0], 0x4 ;  /* 0x00006c0006027a11 */ /* 0x001fc800078020ff */
[----:B------:R-:W-:-:S05]  /*0520*/  IADD3.X R3, RZ, c[0x0][0x1b4], RZ, P0, !PT ;  /* 0x00006d00ff037a10 */ /* 0x000fca00007fe4ff */
[----:B------:R-:W2:Y:S04]  /*0530*/  LDG.E.128 R12, [R2.64] ;  /* 0x00000004020c7981 */ /* 0x000ea8000c1e1d00 */
[----:B------:R2:W3:Y:S04]  /*0540*/  LDG.E.128 R16, [R2.64+0x200] ;  /* 0x0002000402107981 */ /* 0x0004e8000c1e1d00 */
[----:B------:R2:W4:Y:S04]  /*0550*/  LDG.E.128 R20, [R2.64+0x400] ;  /* 0x0004000402147981 */ /* 0x000528000c1e1d00 */
[----:B------:R2:W3:Y:S04]  /*0560*/  LDG.E.128 R24, [R2.64+0x600] ;  /* 0x0006000402187981 */ /* 0x0004e8000c1e1d00 */
[----:B------:R2:W3:Y:S01]  /*0570*/  LDG.E.128 R4, [R2.64+0x800] ;  /* 0x0008000402047981 */ /* 0x0004e2000c1e1d00 */
        /* <DEDUP_REMOVED lines=75> */
[----:B---3--:R-:W-:-:S03]  /*0a30*/  PRMT R3, RZ, 0x5410, R16 ;  /* 0x00005410ff037816 */ /* 0x008fc60000000010 */
        /* <DEDUP_REMOVED lines=15> */
[----:B----4-:R-:W-:-:S03]  /*0b30*/  PRMT R0, RZ, 0x5410, R20 ;  /* 0x00005410ff007816 */ /* 0x010fc60000000014 */
        /* <DEDUP_REMOVED lines=32> */
[----:B------:R1:W-:Y:S01]  /*0d40*/  STL [R1+0x5c], R0 ;  /* 0x00005c0001007387 */ /* 0x0003e20000100800 */
[--C-:B0-----:R-:W-:Y:S02]  /*0d50*/  PRMT R2, RZ, 0x5410, R4.reuse ;  /* 0x00005410ff027816 */ /* 0x101fe40000000004 */
[----:B-1----:R-:W-:-:S03]  /*0d60*/  PRMT R0, RZ, 0x7610, R4 ;  /* 0x00007610ff007816 */ /* 0x002fc60000000004 */
[----:B------:R0:W-:Y:S04]  /*0d70*/  STL [R1+0x58], R2 ;  /* 0x0000580201007387 */ /* 0x0001e80000100800 */
        /* <DEDUP_REMOVED lines=9> */
[----:B-1----:R-:W-:-:S05]  /*0e10*/  PRMT R0, RZ, 0x7610, R7 ;  /* 0x00007610ff007816 */ /* 0x002fca0000000007 */
[----:B------:R2:W-:Y:S04]  /*0e20*/  STL [R1+0x3c], R0 ;  /* 0x00003c0001007387 */ /* 0x0005e80000100800 */
[----:B------:R2:W-:Y:S02]  /*0e30*/  STL [R1+0x40], R2 ;  /* 0x0000400201007387 */ /* 0x0005e40000100800 */
.L_x_714:
[----:B------:R-:W-:-:S10]  /*0e40*/  HFMA2.MMA R5, -RZ, RZ, 0, 2.384185791015625e-07 ;  /* 0x00000004ff057435 */ /* 0x000fd400000001ff */
[----:B--2---:R-:W-:-:S05]  /*0e50*/  IMAD.WIDE R2, R8, R5, c[0x0][0x1d8] ;  /* 0x0000760008027625 */ /* 0x004fca00078e0205 */
[----:B------:R0:W2:Y:S02]  /*0e60*/  LDG.E R4, [R2.64] ;  /* 0x0000000402047981 */ /* 0x0000a4000c1e1900 */
[----:B0-----:R-:W-:-:S05]  /*0e70*/  IMAD.WIDE R2, R8, R5, c[0x0][0x1a8] ;  /* 0x00006a0008027625 */ /* 0x001fca00078e0205 */
[----:B-----5:R0:W5:Y:S02]  /*0e80*/  LDG.E R7, [R2.64] ;  /* 0x0000000402077981 */ /* 0x020164000c1e1900 */
[----:B0-----:R-:W-:-:S05]  /*0e90*/  IMAD.WIDE R2, R8, R5, c[0x0][0x1d0] ;  /* 0x0000740008027625 */ /* 0x001fca00078e0205 */
[----:B------:R0:W3:Y:S01]  /*0ea0*/  LDG.E R211, [R2.64] ;  /* 0x0000000402d37981 */ /* 0x0000e2000c1e1900 */
[----:B------:R-:W-:Y:S03]  /*0eb0*/  BSSY B1, `(.L_x_581) ;  /* 0x000021c000017945 */ /* 0x000fe60003800000 */
[----:B------:R-:W1:Y:S01]  /*0ec0*/  S2R R5, SR_TID.X ;  /* 0x0000000000057919 */ /* 0x000e620000002100 */
[----:B0-----:R-:W-:-:S05]  /*0ed0*/  IMAD R2, R8, c[0x0][0x168], RZ ;  /* 0x00005a0008027a24 */ /* 0x001fca00078e02ff */
[----:B------:R-:W-:-:S04]  /*0ee0*/  SHF.R.S32.HI R3, RZ, 0x1f, R2 ;  /* 0x0000001fff037819 */ /* 0x000fc80000011402 */
[----:B------:R-:W-:Y:S02]  /*0ef0*/  LEA.HI R3, R3, R2, RZ, 0x3 ;  /* 0x0000000203037211 */ /* 0x000fe400078f18ff */
[----:B------:R-:W-:Y:S02]  /*0f00*/  MOV R2, 0x10 ;  /* 0x0000001000027802 */ /* 0x000fe40000000f00 */
[----:B-1----:R-:W-:-:S04]  /*0f10*/  LOP3.LUT R5, R5, 0x1f, RZ, 0xc0, !PT ;  /* 0x0000001f05057812 */ /* 0x002fc800078ec0ff */
[----:B------:R-:W-:-:S04]  /*0f20*/  LEA.HI.SX32 R6, R3, R5, 0x1d ;  /* 0x0000000503067211 */ /* 0x000fc800078feaff */
[C---:B------:R-:W-:Y:S01]  /*0f30*/  IADD3 R5, R6.reuse, 0x20, RZ ;  /* 0x0000002006057810 */ /* 0x040fe20007ffe0ff */
[----:B------:R-:W-:-:S04]  /*0f40*/  IMAD.WIDE.U32 R214, R6, R2, c[0x0][0x218] ;  /* 0x0000860006d67625 */ /* 0x000fc800078e0002 */
[-C--:B------:R-:W-:Y:S01]  /*0f50*/  IMAD.WIDE.U32 R212, R5, R2.reuse, c[0x0][0x218] ;  /* 0x0000860005d47625 */ /* 0x080fe200078e0002 */
[----:B--2---:R-:W-:Y:S01]  /*0f60*/  ISETP.GT.AND P1, PT, R4, RZ, PT ;  /* 0x000000ff0400720c */ /* 0x004fe20003f24270 */
[----:B------:R0:W-:Y:S02]  /*0f70*/  STL [R1+0xc], R4 ;  /* 0x00000c0401007387 */ /* 0x0001e40000100800 */
[----:B0-----:R-:W-:Y:S02]  /*0f80*/  IADD3 R4, R6, 0x40, RZ ;  /* 0x0000004006047810 */ /* 0x001fe40007ffe0ff */
[----:B---3--:R0:W-:Y:S03]  /*0f90*/  STL [R1+0x10], R211 ;  /* 0x000010d301007387 */ /* 0x0081e60000100800 */
[----:B0-----:R-:W-:-:S05]  /*0fa0*/  IMAD.WIDE.U32 R210, R4, R2, c[0x0][0x218] ;  /* 0x0000860004d27625 */ /* 0x001fca00078e0002 */
[----:B------:R-:W-:Y:S05]  /*0fb0*/  @P1 BRA `(.L_x_582) ;  /* 0x0000010000001947 */ /* 0x000fea0003800000 */
[----:B------:R-:W-:Y:S01]  /*0fc0*/  ISETP.NE.U32.AND P0, PT, RZ, c[0x0][0x218], PT ;  /* 0x00008600ff007a0c */ /* 0x000fe20003f05070 */
[----:B------:R-:W-:-:S03]  /*0fd0*/  CS2R R2, SRZ ;  /* 0x0000000000027805 */ /* 0x000fc6000001ff00 */
[----:B------:R-:W-:-:S13]  /*0fe0*/  ISETP.NE.AND.EX P0, PT, RZ, c[0x0][0x21c], PT, P0 ;  /* 0x00008700ff007a0c */ /* 0x000fda0003f05300 */
[----:B------:R-:W-:Y:S05]  /*0ff0*/  @!P0 BRA `(.L_x_583) ;  /* 0x0000207000008947 */ /* 0x000fea0003800000 */
[----:B------:R-:W-:Y:S01]  /*1000*/  HFMA2.MMA R23, -RZ, RZ, 0, 9.5367431640625e-07 ;  /* 0x00000010ff177435 */ /* 0x000fe200000001ff */
[C---:B------:R-:W-:Y:S01]  /*1010*/  IADD3 R24, R6.reuse, 0x60, RZ ;  /* 0x0000006006187810 */ /* 0x040fe20007ffe0ff */
[----:B------:R0:W5:Y:S01]  /*1020*/  LDG.E.128 R36, [R214.64] ;  /* 0x00000004d6247981 */ /* 0x000162000c1e1d00 */
[----:B------:R-:W-:-:S03]  /*1030*/  IADD3 R20, R6, 0x80, RZ ;  /* 0x0000008006147810 */ /* 0x000fc60007ffe0ff */
[----:B------:R0:W5:Y:S04]  /*1040*/  LDG.E.128 R32, [R212.64] ;  /* 0x00000004d4207981 */ /* 0x000168000c1e1d00 */
[-C--:B------:R-:W-:Y:S01]  /*1050*/  IMAD.WIDE.U32 R24, R24, R23.reuse, c[0x0][0x218] ;  /* 0x0000860018187625 */ /* 0x080fe200078e0017 */
[----:B------:R0:W5:Y:S03]  /*1060*/  LDG.E.128 R28, [R210.64] ;  /* 0x00000004d21c7981 */ /* 0x000166000c1e1d00 */
[----:B------:R-:W-:Y:S02]  /*1070*/  IMAD.WIDE.U32 R20, R20, R23, c[0x0][0x218] ;  /* 0x0000860014147625 */ /* 0x000fe400078e0017 */
[----:B------:R-:W5:Y:S04]  /*1080*/  LDG.E.128 R24, [R24.64] ;  /* 0x0000000418187981 */ /* 0x000f68000c1e1d00 */
[----:B------:R-:W5:Y:S01]  /*1090*/  LDG.E.128 R20, [R20.64] ;  /* 0x0000000414147981 */ /* 0x000f62000c1e1d00 */
[----:B------:R-:W-:Y:S01]  /*10a0*/  CS2R R2, SRZ ;  /* 0x0000000000027805 */ /* 0x000fe2000001ff00 */
[----:B------:R-:W-:Y:S05]  /*10b0*/  BRA `(.L_x_583) ;  /* 0x00001fb000007947 */ /* 0x000fea0003800000 */
.L_x_582:
[----:B------:R-:W2:Y:S01]  /*10c0*/  LDL.LU R250, [R1+0xc] ;  /* 0x00000c0001fa7983 */ /* 0x000ea20000300800 */
[----:B------:R-:W-:-:S02]  /*10d0*/  MOV R246, 0x10 ;  /* 0x0000001000f67802 */ /* 0x000fc40000000f00 */
[C---:B------:R-:W-:Y:S01]  /*10e0*/  IADD3 R209, R6.reuse, 0x80, RZ ;  /* 0x0000008006d17810 */ /* 0x040fe20007ffe0ff */
[----:B------:R-:W-:Y:S02]  /*10f0*/  STL [R1+0x12c], R128 ;  /* 0x00012c8001007387 */ /* 0x000fe40000100800 */
[-C--:B------:R-:W-:Y:S02]  /*1100*/  IMAD.WIDE.U32 R204, R5, R246.reuse, c[0x0][0x188] ;  /* 0x0000620005cc7625 */ /* 0x080fe400078e00f6 */
[----:B------:R-:W-:Y:S02]  /*1110*/  STL [R1+0x128], R127 ;  /* 0x0001287f01007387 */ /* 0x000fe40000100800 */
[-C--:B------:R-:W-:Y:S02]  /*1120*/  IMAD.WIDE.U32 R228, R6, R246.reuse, c[0x0][0x188] ;  /* 0x0000620006e47625 */ /* 0x080fe400078e00f6 */
[----:B------:R-:W3:Y:S02]  /*1130*/  LDG.E.128 R204, [R204.64] ;  /* 0x00000004cccc7981 */ /* 0x000ee4000c1e1d00 */
[----:B------:R-:W-:-:S02]  /*1140*/  IMAD.WIDE.U32 R224, R209, R246, c[0x0][0x188] ;  /* 0x00006200d1e07625 */ /* 0x000fc400078e00f6 */
[----:B------:R-:W4:Y:S04]  /*1150*/  LDG.E.128 R228, [R228.64] ;  /* 0x00000004e4e47981 */ /* 0x000f28000c1e1d00 */
[----:B------:R-:W3:Y:S04]  /*1160*/  LDG.E.128 R224, [R224.64] ;  /* 0x00000004e0e07981 */ /* 0x000ee8000c1e1d00 */
[----:B------:R-:W-:Y:S04]  /*1170*/  STL [R1+0x124], R126 ;  /* 0x0001247e01007387 */ /* 0x000fe80000100800 */
        /* <DEDUP_REMOVED lines=16> */
[----:B------:R0:W-:Y:S01]  /*1280*/  STL [R1+0xe0], R109 ;  /* 0x0000e06d01007387 */ /* 0x0001e20000100800 */
[----:B--2---:R-:W-:Y:S01]  /*1290*/  IADD3 R0, R250, -0x1, RZ ;  /* 0xfffffffffa007810 */ /* 0x004fe20007ffe0ff */
[----:B0-----:R-:W0:Y:S02]  /*12a0*/  LDC.U8 R109, c[0x0][0x1f0] ;  /* 0x00007c00ff6d7b82 */ /* 0x001e240000000000 */
[----:B------:R-:W1:Y:S02]  /*12b0*/  S2R R250, SR_TID.X ;  /* 0x0000000000fa7919 */ /* 0x000e640000002100 */
[----:B------:R-:W-:Y:S01]  /*12c0*/  IMAD R0, R0, c[0x0][0x168], RZ ;  /* 0x00005a0000007a24 */ /* 0x000fe200078e02ff */
[----:B------:R-:W-:Y:S01]  /*12d0*/  ISETP.NE.U32.AND P0, PT, RZ, c[0x0][0x218], PT ;  /* 0x00008600ff007a0c */ /* 0x000fe20003f05070 */
[----:B------:R2:W-:Y:S03]  /*12e0*/  STL [R1+0xdc], R108 ;  /* 0x0000dc6c01007387 */ /* 0x0005e60000100800 */
[----:B------:R-:W-:-:S04]  /*12f0*/  SHF.R.S32.HI R3, RZ, 0x1f, R0 ;  /* 0x0000001fff037819 */ /* 0x000fc80000011400 */
[----:B------:R-:W-:Y:S02]  /*1300*/  LEA.HI R0, R3, R0, RZ, 0x3 ;  /* 0x0000000003007211 */ /* 0x000fe400078f18ff */
[----:B-1----:R-:W-:-:S04]  /*1310*/  LOP3.LUT R250, R250, 0x1f, RZ, 0xc0, !PT ;  /* 0x0000001ffafa7812 */ /* 0x002fc800078ec0ff */
[----:B------:R-:W-:Y:S02]  /*1320*/  LEA.HI.SX32 R0, R0, R250, 0x1d ;  /* 0x000000fa00007211 */ /* 0x000fe400078feaff */
[----:B------:R-:W-:Y:S02]  /*1330*/  MOV R250, 0x4 ;  /* 0x0000000400fa7802 */ /* 0x000fe40000000f00 */
[C---:B------:R-:W-:Y:S01]  /*1340*/  IADD3 R216, R0.reuse, 0x20, RZ ;  /* 0x0000002000d87810 */ /* 0x040fe20007ffe0ff */
[----:B------:R-:W-:-:S04]  /*1350*/  IMAD.WIDE.U32 R220, R0, R246, c[0x0][0x208] ;  /* 0x0000820000dc7625 */ /* 0x000fc800078e00f6 */
[----:B------:R-:W-:Y:S02]  /*1360*/  IMAD.WIDE.U32 R216, R216, R246, c[0x0][0x208] ;  /* 0x00008200d8d87625 */ /* 0x000fe400078e00f6 */
[----:B------:R-:W2:Y:S02]  /*1370*/  LDG.E.128 R220, [R220.64] ;  /* 0x00000004dcdc7981 */ /* 0x000ea4000c1e1d00 */
[----:B------:R-:W-:Y:S02]  /*1380*/  IMAD.WIDE R2, R8, R250, c[0x0][0x1a0] ;  /* 0x0000680008027625 */ /* 0x000fe400078e02fa */
[----:B------:R-:W2:Y:S04]  /*1390*/  LDG.E.128 R216, [R216.64] ;  /* 0x00000004d8d87981 */ /* 0x000ea8000c1e1d00 */
[----:B------:R-:W2:Y:S01]  /*13a0*/  LDG.E R208, [R2.64] ;  /* 0x0000000402d07981 */ /* 0x000ea2000c1e1900 */
[----:B------:R-:W-:-:S05]  /*13b0*/  IADD3 R12, R0, 0x60, RZ ;  /* 0x00000060000c7810 */ /* 0x000fca0007ffe0ff */
[----:B------:R-:W-:-:S06]  /*13c0*/  IMAD.WIDE.U32 R12, R12, R246, c[0x0][0x208] ;  /* 0x000082000c0c7625 */ /* 0x000fcc00078e00f6 */
[----:B------:R-:W2:Y:S01]  /*13d0*/  LDG.E.128 R12, [R12.64] ;  /* 0x000000040c0c7981 */ /* 0x000ea2000c1e1d00 */
[----:B------:R-:W-:Y:S02]  /*13e0*/  ISETP.NE.AND.EX P0, PT, RZ, c[0x0][0x21c], PT, P0 ;  /* 0x00008700ff007a0c */ /* 0x000fe40003f05300 */
[----:B------:R-:W-:Y:S02]  /*13f0*/  IADD3 R239, R6, 0x60, RZ ;  /* 0x0000006006ef7810 */ /* 0x000fe40007ffe0ff */
[----:B0-----:R-:W-:Y:S01]  /*1400*/  ISETP.NE.AND P2, PT, R109, RZ, PT ;  /* 0x000000ff6d00720c */ /* 0x001fe20003f45270 */
[-C--:B------:R-:W-:Y:S01]  /*1410*/  IMAD.WIDE.U32 R196, R4, R246.reuse, c[0x0][0x188] ;  /* 0x0000620004c47625 */ /* 0x080fe200078e00f6 */
[--C-:B---3--:R-:W-:Y:S02]  /*1420*/  PRMT R236, RZ, 0x5410, R207.reuse ;  /* 0x00005410ffec7816 */ /* 0x108fe400000000cf */
[----:B------:R-:W-:Y:S01]  /*1430*/  PRMT R235, RZ, 0x7610, R207 ;  /* 0x00007610ffeb7816 */ /* 0x000fe200000000cf */
[----:B------:R-:W-:Y:S01]  /*1440*/  IMAD.WIDE.U32 R200, R239, R246, c[0x0][0x188] ;  /* 0x00006200efc87625 */ /* 0x000fe200078e00f6 */
[----:B----4-:R-:W-:Y:S01]  /*1450*/  PRMT R243, RZ, 0x7610, R228 ;  /* 0x00007610fff37816 */ /* 0x010fe200000000e4 */
[----:B------:R-:W3:Y:S01]  /*1460*/  LDG.E.128 R196, [R196.64] ;  /* 0x00000004c4c47981 */ /* 0x000ee2000c1e1d00 */
[----:B------:R-:W-:-:S02]  /*1470*/  PRMT R251, RZ, 0x5410, R204 ;  /* 0x00005410fffb7816 */ /* 0x000fc400000000cc */
[----:B------:R-:W-:Y:S01]  /*1480*/  PRMT R9, RZ, 0x7610, R204 ;  /* 0x00007610ff097816 */ /* 0x000fe200000000cc */
[----:B------:R-:W4:Y:S01]  /*1490*/  LDG.E.128 R200, [R200.64] ;  /* 0x00000004c8c87981 */ /* 0x000f22000c1e1d00 */
        /* <DEDUP_REMOVED lines=8> */
[----:B------:R-:W-:-:S02]  /*1520*/  PRMT R233, RZ, 0x7610, R230 ;  /* 0x00007610ffe97816 */ /* 0x000fc400000000e6 */
[----:B------:R-:W-:Y:S01]  /*1530*/  IADD3 R192, R0, 0x40, RZ ;  /* 0x0000004000c07810 */ /* 0x000fe20007ffe0ff */
[----:B------:R1:W5:Y:S01]  /*1540*/  @P0 LDG.E.128 R28, [R210.64] ;  /* 0x00000004d21c0981 */ /* 0x000362000c1e1d00 */
[--C-:B------:R-:W-:Y:S02]  /*1550*/  PRMT R238, RZ, 0x5410, R231.reuse ;  /* 0x00005410ffee7816 */ /* 0x100fe400000000e7 */
[----:B------:R-:W-:Y:S01]  /*1560*/  PRMT R237, RZ, 0x7610, R231 ;  /* 0x00007610ffed7816 */ /* 0x000fe200000000e7 */
[-C--:B------:R-:W-:Y:S01]  /*1570*/  IMAD.WIDE.U32 R192, R192, R246.reuse, c[0x0][0x208] ;  /* 0x00008200c0c07625 */ /* 0x080fe200078e00f6 */
[----:B------:R-:W-:Y:S01]  /*1580*/  IADD3 R16, R0, 0x80, RZ ;  /* 0x0000008000107810 */ /* 0x000fe20007ffe0ff */
[----:B------:R1:W5:Y:S01]  /*1590*/  @P0 LDG.E.128 R32, [R212.64] ;  /* 0x00000004d4200981 */ /* 0x000362000c1e1d00 */
[--C-:B0-----:R-:W-:Y:S02]  /*15a0*/  PRMT R204, RZ, 0x5410, R224.reuse ;  /* 0x00005410ffcc7816 */ /* 0x101fe400000000e0 */
[----:B------:R-:W-:Y:S01]  /*15b0*/  PRMT R205, RZ, 0x7610, R224 ;  /* 0x00007610ffcd7816 */ /* 0x000fe200000000e0 */
[----:B------:R-:W3:Y:S01]  /*15c0*/  LDG.E.128 R192, [R192.64] ;  /* 0x00000004c0c07981 */ /* 0x000ee2000c1e1d00 */
[----:B------:R-:W-:-:S06]  /*15d0*/  IMAD.WIDE.U32 R16, R16, R246, c[0x0][0x208] ;  /* 0x0000820010107625 */ /* 0x000fcc00078e00f6 */
[----:B------:R-:W3:Y:S01]  /*15e0*/  LDG.E.128 R16, [R16.64] ;  /* 0x0000000410107981 */ /* 0x000ee2000c1e1d00 */
[--C-:B--2---:R-:W-:Y:S02]  /*15f0*/  PRMT R249, RZ, 0x5410, R220.reuse ;  /* 0x00005410fff97816 */ /* 0x104fe400000000dc */
[----:B------:R-:W-:Y:S02]  /*1600*/  PRMT R248, RZ, 0x7610, R220 ;  /* 0x00007610fff87816 */ /* 0x000fe400000000dc */
[--C-:B------:R-:W-:Y:S02]  /*1610*/  PRMT R108, RZ, 0x5410, R221.reuse ;  /* 0x00005410ff6c7816 */ /* 0x100fe400000000dd */
[----:B------:R-:W-:Y:S02]  /*1620*/  PRMT R252, RZ, 0x7610, R221 ;  /* 0x00007610fffc7816 */ /* 0x000fe400000000dd */
[--C-:B------:R-:W-:Y:S02]  /*1630*/  PRMT R221, RZ, 0x5410, R206.reuse ;  /* 0x00005410ffdd7816 */ /* 0x100fe400000000ce */
[----:B------:R-:W-:Y:S01]  /*1640*/  PRMT R220, RZ, 0x7610, R206 ;  /* 0x00007610ffdc7816 */ /* 0x000fe200000000ce */
[----:B------:R-:W-:Y:S01]  /*1650*/  @P0 IMAD.WIDE.U32 R206, R209, R246, c[0x0][0x218] ;  /* 0x00008600d1ce0625 */ /* 0x000fe200078e00f6 */
[----:B------:R-:W-:-:S02]  /*1660*/  PRMT R124, RZ, 0x5410, R217 ;  /* 0x00005410ff7c7816 */ /* 0x000fc400000000d9 */
[----:B------:R-:W-:Y:S02]  /*1670*/  PRMT R250, RZ, 0x7610, R217 ;  /* 0x00007610fffa7816 */ /* 0x000fe400000000d9 */
[----:B------:R-:W-:Y:S01]  /*1680*/  FSEL R217, R208, RZ, !P2 ;  /* 0x000000ffd0d97208 */ /* 0x000fe20005000000 */
[----:B------:R0:W5:Y:S01]  /*1690*/  @P0 LDG.E.128 R20, [R206.64] ;  /* 0x00000004ce140981 */ /* 0x000162000c1e1d00 */
[--C-:B------:R-:W-:Y:S02]  /*16a0*/  PRMT R208, RZ, 0x5410, R226.reuse ;  /* 0x00005410ffd07816 */ /* 0x100fe400000000e2 */
[----:B------:R-:W-:Y:S01]  /*16b0*/  PRMT R209, RZ, 0x7610, R226 ;  /* 0x00007610ffd17816 */ /* 0x000fe200000000e2 */
[C---:B------:R-:W-:Y:S02]  /*16c0*/  FADD.FTZ R243, -R217.reuse, R243 ;  /* 0x000000f3d9f37221 */ /* 0x040fe40000010100 */
[C---:B------:R-:W-:Y:S02]  /*16d0*/  FADD.FTZ R242, -R217.reuse, R242 ;  /* 0x000000f2d9f27221 */ /* 0x040fe40000010100 */
[----:B------:R-:W-:Y:S01]  /*16e0*/  FADD.FTZ R226, -R217, R232 ;  /* 0x000000e8d9e27221 */ /* 0x000fe20000010100 */
[----:B0-----:R-:W-:-:S02]  /*16f0*/  PRMT R206, RZ, 0x5410, R225 ;  /* 0x00005410ffce7816 */ /* 0x001fc400000000e1 */
[----:B------:R-:W-:Y:S01]  /*1700*/  PRMT R207, RZ, 0x7610, R225 ;  /* 0x00007610ffcf7816 */ /* 0x000fe200000000e1 */
[C---:B------:R-:W-:Y:S01]  /*1710*/  FADD.FTZ R225, -R217.reuse, R234 ;  /* 0x000000ead9e17221 */ /* 0x040fe20000010100 */
[----:B------:R-:W-:Y:S01]  /*1720*/  PRMT R126, RZ, 0x5410, R223 ;  /* 0x00005410ff7e7816 */ /* 0x000fe200000000df */
[----:B------:R-:W-:Y:S01]  /*1730*/  FADD.FTZ R224, -R217, R233 ;  /* 0x000000e9d9e07221 */ /* 0x000fe20000010100 */
[----:B------:R-:W-:Y:S01]  /*1740*/  PRMT R125, RZ, 0x7610, R223 ;  /* 0x00007610ff7d7816 */ /* 0x000fe200000000df */
[----:B-----5:R-:W-:Y:S01]  /*1750*/  FMUL.FTZ R120, R7, R243 ;  /* 0x000000f307787220 */ /* 0x020fe20000410000 */
[----:B------:R-:W-:Y:S01]  /*1760*/  PRMT R128, RZ, 0x5410, R222 ;  /* 0x00005410ff807816 */ /* 0x000fe200000000de */
[----:B------:R-:W-:Y:S01]  /*1770*/  FADD.FTZ R223, -R217, R238 ;  /* 0x000000eed9df7221 */ /* 0x000fe20000010100 */
[----:B------:R-:W-:Y:S01]  /*1780*/  PRMT R127, RZ, 0x7610, R222 ;  /* 0x00007610ff7f7816 */ /* 0x000fe200000000de */
[C---:B------:R-:W-:Y:S02]  /*1790*/  FMUL.FTZ R118, R7.reuse, R242 ;  /* 0x000000f207767220 */ /* 0x040fe40000410000 */
[----:B------:R-:W-:-:S02]  /*17a0*/  FMUL.FTZ R117, R7, R226 ;  /* 0x000000e207757220 */ /* 0x000fc40000410000 */
[----:B------:R-:W-:Y:S01]  /*17b0*/  FMUL.FTZ R116, R7, R225 ;  /* 0x000000e107747220 */ /* 0x000fe20000410000 */
[----:B------:R-:W2:Y:S01]  /*17c0*/  LDL R226, [R1+0xc4] ;  /* 0x0000c40001e27983 */ /* 0x000ea20000100800 */
[----:B------:R-:W-:Y:S02]  /*17d0*/  FADD.FTZ R222, -R217, R237 ;  /* 0x000000edd9de7221 */ /* 0x000fe40000010100 */
[C---:B------:R-:W-:Y:S01]  /*17e0*/  FMUL.FTZ R115, R7.reuse, R224 ;  /* 0x000000e007737220 */ /* 0x040fe20000410000 */
[----:B------:R-:W2:Y:S01]  /*17f0*/  LDL R225, [R1+0xc8] ;  /* 0x0000c80001e17983 */ /* 0x000ea20000100800 */
[----:B------:R-:W-:-:S03]  /*1800*/  FMUL.FTZ R242, R7, R223 ;  /* 0x000000df07f27220 */ /* 0x000fc60000410000 */
[----:B------:R0:W-:Y:S01]  /*1810*/  STL [R1+0x38], R120 ;  /* 0x0000387801007387 */ /* 0x0001e20000100800 */
[----:B------:R-:W-:-:S03]  /*1820*/  FADD.FTZ R220, -R217, R220 ;  /* 0x000000dcd9dc7221 */ /* 0x000fc60000010100 */
[----:B------:R-:W2:Y:S01]  /*1830*/  LDL R224, [R1+0xcc] ;  /* 0x0000cc0001e07983 */ /* 0x000ea20000100800 */
[----:B------:R-:W-:-:S03]  /*1840*/  FMUL.FTZ R243, R7, R222 ;  /* 0x000000de07f37220 */ /* 0x000fc60000410000 */
[----:B------:R-:W-:Y:S01]  /*1850*/  STL [R1+0x30], R118 ;  /* 0x0000307601007387 */ /* 0x000fe20000100800 */
[----:B------:R-:W-:-:S03]  /*1860*/  FADD.FTZ R221, -R217, R221 ;  /* 0x000000ddd9dd7221 */ /* 0x000fc60000010100 */
[----:B------:R-:W2:Y:S01]  /*1870*/  LDL R223, [R1+0xd0] ;  /* 0x0000d00001df7983 */ /* 0x000ea20000100800 */
[----:B------:R-:W-:-:S03]  /*1880*/  PRMT R123, RZ, 0x5410, R218 ;  /* 0x00005410ff7b7816 */ /* 0x000fc600000000da */
[----:B------:R-:W-:Y:S01]  /*1890*/  STL [R1+0x28], R117 ;  /* 0x0000287501007387 */ /* 0x000fe20000100800 */
[----:B------:R-:W-:Y:S01]  /*18a0*/  PRMT R122, RZ, 0x7610, R218 ;  /* 0x00007610ff7a7816 */ /* 0x000fe200000000da */
[C---:B------:R-:W-:Y:S01]  /*18b0*/  FADD.FTZ R218, -R217.reuse, R235 ;  /* 0x000000ebd9da7221 */ /* 0x040fe20000010100 */
[--C-:B------:R-:W-:Y:S01]  /*18c0*/  PRMT R121, RZ, 0x5410, R219.reuse ;  /* 0x00005410ff797816 */ /* 0x100fe200000000db */
[----:B------:R-:W-:Y:S01]  /*18d0*/  STL [R1+0x20], R116 ;  /* 0x0000207401007387 */ /* 0x000fe20000100800 */
[----:B------:R-:W-:Y:S01]  /*18e0*/  PRMT R119, RZ, 0x7610, R219 ;  /* 0x00007610ff777816 */ /* 0x000fe200000000db */
[----:B------:R-:W-:Y:S01]  /*18f0*/  FADD.FTZ R219, -R217, R236 ;  /* 0x000000ecd9db7221 */ /* 0x000fe20000010100 */
[--C-:B------:R-:W-:Y:S01]  /*1900*/  PRMT R237, RZ, 0x5410, R13.reuse ;  /* 0x00005410ffed7816 */ /* 0x100fe2000000000d */
[----:B------:R-:W-:Y:S01]  /*1910*/  STL [R1+0x18], R115 ;  /* 0x0000187301007387 */ /* 0x000fe20000100800 */
[----:B------:R-:W-:Y:S01]  /*1920*/  PRMT R238, RZ, 0x7610, R13 ;  /* 0x00007610ffee7816 */ /* 0x000fe2000000000d */
[C---:B------:R-:W-:Y:S01]  /*1930*/  FMUL.FTZ R13, R7.reuse, R220 ;  /* 0x000000dc070d7220 */ /* 0x040fe20000410000 */
[--C-:B------:R-:W-:Y:S01]  /*1940*/  PRMT R235, RZ, 0x5410, R12.reuse ;  /* 0x00005410ffeb7816 */ /* 0x100fe2000000000c */
[----:B------:R-:W-:Y:S01]  /*1950*/  STL [R1+0x8], R242 ;  /* 0x000008f201007387 */ /* 0x000fe20000100800 */
[----:B------:R-:W-:Y:S01]  /*1960*/  PRMT R236, RZ, 0x7610, R12 ;  /* 0x00007610ffec7816 */ /* 0x000fe2000000000c */
[----:B------:R-:W-:-:S02]  /*1970*/  FMUL.FTZ R12, R7, R221 ;  /* 0x000000dd070c7220 */ /* 0x000fc40000410000 */
[----:B------:R-:W-:Y:S04]  /*1980*/  STL [R1], R243 ;  /* 0x000000f301007387 */ /* 0x000fe80000100800 */
[----:B------:R-:W2:Y:S04]  /*1990*/  LDL R220, [R1+0xd8] ;  /* 0x0000d80001dc7983 */ /* 0x000ea80000100800 */
[----:B------:R-:W2:Y:S01]  /*19a0*/  LDL R221, [R1+0xd4] ;  /* 0x0000d40001dd7983 */ /* 0x000ea20000100800 */
[--C-:B---3--:R-:W-:Y:S02]  /*19b0*/  PRMT R215, RZ, 0x5410, R196.reuse ;  /* 0x00005410ffd77816 */ /* 0x108fe400000000c4 */
[----:B------:R-:W-:-:S02]  /*19c0*/  PRMT R214, RZ, 0x7610, R196 ;  /* 0x00007610ffd67816 */ /* 0x000fc400000000c4 */
[--C-:B------:R-:W-:Y:S02]  /*19d0*/  PRMT R3, RZ, 0x5410, R199.reuse ;  /* 0x00005410ff037816 */ /* 0x100fe400000000c7 */
[----:B------:R-:W-:Y:S02]  /*19e0*/  PRMT R2, RZ, 0x7610, R199 ;  /* 0x00007610ff027816 */ /* 0x000fe400000000c7 */
[----:B------:R-:W-:Y:S02]  /*19f0*/  PRMT R0, RZ, 0x5410, R228 ;  /* 0x00005410ff007816 */ /* 0x000fe400000000e4 */
[----:B------:R-:W-:Y:S02]  /*1a00*/  PRMT R196, RZ, 0x5410, R198 ;  /* 0x00005410ffc47816 */ /* 0x000fe400000000c6 */
[--C-:B----4-:R-:W-:Y:S02]  /*1a10*/  PRMT R230, RZ, 0x5410, R200.reuse ;  /* 0x00005410ffe67816 */ /* 0x110fe400000000c8 */
[----:B------:R-:W-:-:S02]  /*1a20*/  PRMT R231, RZ, 0x7610, R200 ;  /* 0x00007610ffe77816 */ /* 0x000fc400000000c8 */
[--C-:B------:R-:W-:Y:S02]  /*1a30*/  PRMT R199, RZ, 0x5410, R201.reuse ;  /* 0x00005410ffc77816 */ /* 0x100fe400000000c9 */
[----:B------:R-:W-:Y:S02]  /*1a40*/  PRMT R229, RZ, 0x7610, R201 ;  /* 0x00007610ffe57816 */ /* 0x000fe400000000c9 */
[----:B------:R-:W-:Y:S02]  /*1a50*/  PRMT R228, RZ, 0x5410, R197 ;  /* 0x00005410ffe47816 */ /* 0x000fe400000000c5 */
[----:B------:R-:W-:Y:S02]  /*1a60*/  PRMT R198, RZ, 0x7610, R198 ;  /* 0x00007610ffc67816 */ /* 0x000fe400000000c6 */
[--C-:B------:R-:W-:Y:S02]  /*1a70*/  PRMT R200, RZ, 0x5410, R202.reuse ;  /* 0x00005410ffc87816 */ /* 0x100fe400000000ca */
[----:B------:R-:W-:-:S02]  /*1a80*/  PRMT R201, RZ, 0x7610, R202 ;  /* 0x00007610ffc97816 */ /* 0x000fc400000000ca */
[--C-:B------:R-:W-:Y:S02]  /*1a90*/  PRMT R247, RZ, 0x5410, R216.reuse ;  /* 0x00005410fff77816 */ /* 0x100fe400000000d8 */
[----:B------:R-:W-:Y:S02]  /*1aa0*/  PRMT R245, RZ, 0x7610, R216 ;  /* 0x00007610fff57816 */ /* 0x000fe400000000d8 */
[----:B------:R-:W-:Y:S02]  /*1ab0*/  PRMT R197, RZ, 0x7610, R197 ;  /* 0x00007610ffc57816 */ /* 0x000fe400000000c5 */
[--C-:B------:R-:W-:Y:S02]  /*1ac0*/  PRMT R202, RZ, 0x5410, R203.reuse ;  /* 0x00005410ffca7816 */ /* 0x100fe400000000cb */
[----:B------:R-:W-:Y:S02]  /*1ad0*/  PRMT R203, RZ, 0x7610, R203 ;  /* 0x00007610ffcb7816 */ /* 0x000fe400000000cb */
[----:B------:R-:W-:-:S02]  /*1ae0*/  PRMT R216, RZ, 0x5410, R227 ;  /* 0x00005410ffd87816 */ /* 0x000fc400000000e3 */
[----:B------:R-:W-:Y:S01]  /*1af0*/  PRMT R227, RZ, 0x7610, R227 ;  /* 0x00007610ffe37816 */ /* 0x000fe200000000e3 */
[C---:B-1----:R-:W-:Y:S02]  /*1b00*/  FADD.FTZ R210, -R217.reuse, R198 ;  /* 0x000000c6d9d27221 */ /* 0x042fe40000010100 */
        /* <DEDUP_REMOVED lines=27> */
[--C-:B------:R-:W-:Y:S01]  /*1cc0*/  PRMT R228, RZ, 0x7610, R192.reuse ;  /* 0x00007610ffe47816 */ /* 0x100fe200000000c0 */
[----:B------:R-:W-:Y:S01]  /*1cd0*/  FADD.FTZ R217, -R217, R227 ;  /* 0x000000e3d9d97221 */ /* 0x000fe20000010100 */
[----:B------:R-:W-:Y:S02]  /*1ce0*/  PRMT R227, RZ, 0x5410, R192 ;  /* 0x00005410ffe37816 */ /* 0x000fe400000000c0 */
[----:B------:R-:W-:Y:S01]  /*1cf0*/  MOV R192, R108 ;  /* 0x0000006c00c07202 */ /* 0x000fe20000000f00 */
[----:B------:R-:W-:Y:S01]  /*1d00*/  FMUL.FTZ R0, R7, R0 ;  /* 0x0000000007007220 */ /* 0x000fe20000410000 */
[----:B------:R-:W-:-:S02]  /*1d10*/  PRMT R241, RZ, 0x5410, R15 ;  /* 0x00005410fff17816 */ /* 0x000fc4000000000f */
[----:B------:R-:W-:Y:S01]  /*1d20*/  PRMT R244, RZ, 0x7610, R15 ;  /* 0x00007610fff47816 */ /* 0x000fe2000000000f */
[----:B------:R-:W-:Y:S01]  /*1d30*/  FMUL.FTZ R15, R7, R218 ;  /* 0x000000da070f7220 */ /* 0x000fe20000410000 */
[----:B------:R-:W-:Y:S01]  /*1d40*/  MOV R222, R192 ;  /* 0x000000c000de7202 */ /* 0x000fe20000000f00 */
[----:B------:R-:W-:Y:S02]  /*1d50*/  FFMA.FTZ R40, R0, R249, R40 ;  /* 0x000000f900287223 */ /* 0x000fe40000010028 */
[----:B------:R-:W-:Y:S02]  /*1d60*/  FADD.FTZ R80, R80, R249 ;  /* 0x000000f950507221 */ /* 0x000fe40000010000 */
[----:B------:R-:W-:Y:S02]  /*1d70*/  FFMA.FTZ R41, R120, R248, R41 ;  /* 0x000000f878297223 */ /* 0x000fe40000010029 */
[----:B------:R-:W-:Y:S01]  /*1d80*/  FADD.FTZ R81, R81, R248 ;  /* 0x000000f851517221 */ /* 0x000fe20000010000 */
[--C-:B------:R-:W-:Y:S01]  /*1d90*/  PRMT R109, RZ, 0x5410, R19.reuse ;  /* 0x00005410ff6d7816 */ /* 0x100fe20000000013 */
[C---:B------:R-:W-:Y:S01]  /*1da0*/  FMUL.FTZ R192, R7.reuse, R211 ;  /* 0x000000d307c07220 */ /* 0x040fe20000410000 */
[----:B------:R-:W-:Y:S01]  /*1db0*/  PRMT R108, RZ, 0x7610, R19 ;  /* 0x00007610ff6c7816 */ /* 0x000fe20000000013 */
[----:B------:R-:W3:Y:S01]  /*1dc0*/  LDL R211, [R1+0xc0] ;  /* 0x0000c00001d37983 */ /* 0x000ee20000100800 */
[--C-:B------:R-:W-:Y:S01]  /*1dd0*/  PRMT R111, RZ, 0x5410, R18.reuse ;  /* 0x00005410ff6f7816 */ /* 0x100fe20000000012 */
[C---:B------:R-:W-:Y:S01]  /*1de0*/  FMUL.FTZ R19, R7.reuse, R212 ;  /* 0x000000d407137220 */ /* 0x040fe20000410000 */
[----:B------:R-:W-:Y:S01]  /*1df0*/  PRMT R110, RZ, 0x7610, R18 ;  /* 0x00007610ff6e7816 */ /* 0x000fe20000000012 */
[----:B------:R-:W-:Y:S01]  /*1e00*/  FMUL.FTZ R18, R7, R213 ;  /* 0x000000d507127220 */ /* 0x000fe20000410000 */
[----:B------:R-:W-:-:S02]  /*1e10*/  PRMT R113, RZ, 0x5410, R17 ;  /* 0x00005410ff717816 */ /* 0x000fc40000000011 */
[----:B------:R-:W-:Y:S01]  /*1e20*/  PRMT R112, RZ, 0x7610, R17 ;  /* 0x00007610ff707816 */ /* 0x000fe20000000011 */
[C---:B------:R-:W-:Y:S01]  /*1e30*/  FMUL.FTZ R17, R7.reuse, R214 ;  /* 0x000000d607117220 */ /* 0x040fe20000410000 */
[----:B------:R-:W-:Y:S01]  /*1e40*/  PRMT R231, RZ, 0x5410, R194 ;  /* 0x00005410ffe77816 */ /* 0x000fe200000000c2 */
[----:B------:R-:W-:Y:S01]  /*1e50*/  FFMA.FTZ R44, R116, R128, R44 ;  /* 0x00000080742c7223 */ /* 0x000fe2000001002c */
[----:B------:R-:W-:Y:S01]  /*1e60*/  PRMT R232, RZ, 0x7610, R194 ;  /* 0x00007610ffe87816 */ /* 0x000fe200000000c2 */
[----:B------:R-:W-:Y:S01]  /*1e70*/  FADD.FTZ R84, R84, R128 ;  /* 0x0000008054547221 */ /* 0x000fe20000010000 */
[--C-:B------:R-:W-:Y:S01]  /*1e80*/  PRMT R229, RZ, 0x5410, R193.reuse ;  /* 0x00005410ffe57816 */ /* 0x100fe200000000c1 */
[C---:B------:R-:W-:Y:S01]  /*1e90*/  FMUL.FTZ R194, R7.reuse, R3 ;  /* 0x0000000307c27220 */ /* 0x040fe20000410000 */
[----:B------:R-:W-:Y:S01]  /*1ea0*/  PRMT R230, RZ, 0x7610, R193 ;  /* 0x00007610ffe67816 */ /* 0x000fe200000000c1 */
[----:B------:R-:W-:Y:S01]  /*1eb0*/  FMUL.FTZ R193, R7, R210 ;  /* 0x000000d207c17220 */ /* 0x000fe20000410000 */
[----:B------:R-:W-:Y:S01]  /*1ec0*/  PRMT R233, RZ, 0x5410, R195 ;  /* 0x00005410ffe97816 */ /* 0x000fe200000000c3 */
[----:B------:R-:W-:Y:S01]  /*1ed0*/  FFMA.FTZ R45, R115, R127, R45 ;  /* 0x0000007f732d7223 */ /* 0x000fe2000001002d */
[----:B------:R-:W-:Y:S01]  /*1ee0*/  PRMT R234, RZ, 0x7610, R195 ;  /* 0x00007610ffea7816 */ /* 0x000fe200000000c3 */
[----:B------:R-:W-:-:S02]  /*1ef0*/  FADD.FTZ R85, R85, R127 ;  /* 0x0000007f55557221 */ /* 0x000fc40000010000 */
[----:B------:R-:W-:Y:S02]  /*1f00*/  FMUL.FTZ R195, R7, R2 ;  /* 0x0000000207c37220 */ /* 0x000fe40000410000 */
[----:B--2---:R-:W-:Y:S02]  /*1f10*/  FMUL.FTZ R210, R226, R127 ;  /* 0x0000007fe2d27220 */ /* 0x004fe40000410000 */
[----:B------:R-:W-:Y:S02]  /*1f20*/  FMUL.FTZ R214, R225, R128 ;  /* 0x00000080e1d67220 */ /* 0x000fe40000410000 */
[----:B------:R-:W-:Y:S02]  /*1f30*/  FMUL.FTZ R212, R224, R252 ;  /* 0x000000fce0d47220 */ /* 0x000fe40000410000 */
[----:B------:R-:W-:Y:S02]  /*1f40*/  FMUL.FTZ R218, R220, R249 ;  /* 0x000000f9dcda7220 */ /* 0x000fe40000410000 */
[----:B------:R-:W-:-:S02]  /*1f50*/  FMUL.FTZ R249, R221, R248 ;  /* 0x000000f8ddf97220 */ /* 0x000fc40000410000 */
[----:B------:R-:W-:-:S03]  /*1f60*/  FMUL.FTZ R248, R223, R222 ;  /* 0x000000dedff87220 */ /* 0x000fc60000410000 */
[----:B------:R-:W-:Y:S04]  /*1f70*/  STL [R1+0x34], R249 ;  /* 0x000034f901007387 */ /* 0x000fe80000100800 */
[----:B------:R-:W2:Y:S04]  /*1f80*/  LDL R213, [R1+0xbc] ;  /* 0x0000bc0001d57983 */ /* 0x000ea80000100800 */
[----:B------:R-:W-:Y:S04]  /*1f90*/  STL [R1+0x2c], R248 ;  /* 0x00002cf801007387 */ /* 0x000fe80000100800 */
[----:B------:R1:W5:Y:S04]  /*1fa0*/  LDL.LU R128, [R1+0x12c] ;  /* 0x00012c0001807983 */ /* 0x0003680000300800 */
[----:B------:R-:W4:Y:S04]  /*1fb0*/  LDL R3, [R1+0xb8] ;  /* 0x0000b80001037983 */ /* 0x000f280000100800 */
[----:B------:R-:W-:Y:S04]  /*1fc0*/  STL [R1+0x24], R212 ;  /* 0x000024d401007387 */ /* 0x000fe80000100800 */
[----:B------:R1:W5:Y:S04]  /*1fd0*/  LDL.LU R127, [R1+0x128] ;  /* 0x00012800017f7983 */ /* 0x0003680000300800 */
[----:B------:R-:W4:Y:S01]  /*1fe0*/  LDL R2, [R1+0xb4] ;  /* 0x0000b40001027983 */ /* 0x000f220000100800 */
[----:B------:R-:W-:Y:S01]  /*1ff0*/  PRMT R246, RZ, 0x5410, R16 ;  /* 0x00005410fff67816 */ /* 0x000fe20000000010 */
[----:B------:R-:W-:Y:S01]  /*2000*/  FFMA.FTZ R46, R242, R126, R46 ;  /* 0x0000007ef22e7223 */ /* 0x000fe2000001002e */
[----:B------:R-:W-:Y:S01]  /*2010*/  PRMT R114, RZ, 0x7610, R16 ;  /* 0x00007610ff727816 */ /* 0x000fe20000000010 */
[----:B------:R-:W-:Y:S01]  /*2020*/  STL [R1+0x1c], R214 ;  /* 0x00001cd601007387 */ /* 0x000fe20000100800 */
[----:B------:R-:W-:-:S02]  /*2030*/  FADD.FTZ R86, R86, R126 ;  /* 0x0000007e56567221 */ /* 0x000fc40000010000 */
[----:B------:R-:W-:Y:S02]  /*2040*/  FMUL.FTZ R16, R7, R215 ;  /* 0x000000d707107220 */ /* 0x000fe40000410000 */
[----:B------:R-:W-:Y:S02]  /*2050*/  FFMA.FTZ R43, R117, R252, R43 ;  /* 0x000000fc752b7223 */ /* 0x000fe4000001002b */
[----:B------:R-:W-:Y:S01]  /*2060*/  FADD.FTZ R83, R83, R252 ;  /* 0x000000fc53537221 */ /* 0x000fe20000010000 */
[--C-:B------:R-:W-:Y:S01]  /*2070*/  PRMT R239, RZ, 0x5410, R14.reuse ;  /* 0x00005410ffef7816 */ /* 0x100fe2000000000e */
[----:B------:R-:W-:Y:S01]  /*2080*/  FFMA.FTZ R47, R243, R125, R47 ;  /* 0x0000007df32f7223 */ /* 0x000fe2000001002f */
[----:B------:R-:W-:Y:S01]  /*2090*/  PRMT R240, RZ, 0x7610, R14 ;  /* 0x00007610fff07816 */ /* 0x000fe2000000000e */
[----:B------:R-:W-:Y:S02]  /*20a0*/  FADD.FTZ R87, R87, R125 ;  /* 0x0000007d57577221 */ /* 0x000fe40000010000 */
[----:B------:R-:W-:-:S02]  /*20b0*/  FMUL.FTZ R14, R7, R219 ;  /* 0x000000db070e7220 */ /* 0x000fc40000410000 */
[----:B---3--:R-:W-:Y:S02]  /*20c0*/  FMUL.FTZ R211, R211, R126 ;  /* 0x0000007ed3d37220 */ /* 0x008fe40000410000 */
[----:B------:R1:W5:Y:S04]  /*20d0*/  LDL.LU R126, [R1+0x124] ;  /* 0x00012400017e7983 */ /* 0x0003680000300800 */
[----:B------:R-:W3:Y:S04]  /*20e0*/  LDL R221, [R1+0xb0] ;  /* 0x0000b00001dd7983 */ /* 0x000ee80000100800 */
[----:B------:R-:W3:Y:S04]  /*20f0*/  LDL R215, [R1+0xac] ;  /* 0x0000ac0001d77983 */ /* 0x000ee80000100800 */
[----:B------:R0:W-:Y:S01]  /*2100*/  STL [R1+0x14], R210 ;  /* 0x000014d201007387 */ /* 0x0001e20000100800 */
[----:B--2---:R-:W-:-:S03]  /*2110*/  FMUL.FTZ R252, R213, R125 ;  /* 0x0000007dd5fc7220 */ /* 0x004fc60000410000 */
[----:B------:R1:W5:Y:S04]  /*2120*/  LDL.LU R125, [R1+0x120] ;  /* 0x00012000017d7983 */ /* 0x0003680000300800 */
[----:B------:R-:W2:Y:S04]  /*2130*/  LDL R213, [R1+0xa8] ;  /* 0x0000a80001d57983 */ /* 0x000ea80000100800 */
[----:B------:R0:W-:Y:S01]  /*2140*/  STL [R1+0x4], R211 ;  /* 0x000004d301007387 */ /* 0x0001e20000100800 */
[----:B----4-:R-:W-:-:S03]  /*2150*/  FMUL.FTZ R219, R3, R247 ;  /* 0x000000f703db7220 */ /* 0x010fc60000410000 */
[----:B------:R-:W4:Y:S01]  /*2160*/  LDL R3, [R1+0xa4] ;  /* 0x0000a40001037983 */ /* 0x000f220000100800 */
[----:B------:R-:W-:-:S03]  /*2170*/  FMUL.FTZ R220, R2, R245 ;  /* 0x000000f502dc7220 */ /* 0x000fc60000410000 */
[----:B------:R-:W4:Y:S01]  /*2180*/  LDL R2, [R1+0xa0] ;  /* 0x0000a00001027983 */ /* 0x000f220000100800 */
[----:B------:R-:W-:Y:S02]  /*2190*/  FMUL.FTZ R10, R7, R10 ;  /* 0x0000000a070a7220 */ /* 0x000fe40000410000 */
[----:B------:R-:W-:Y:S02]  /*21a0*/  FADD.FTZ R90, R90, R124 ;  /* 0x0000007c5a5a7221 */ /* 0x000fe40000010000 */
[----:B------:R-:W-:Y:S02]  /*21b0*/  FFMA.FTZ R50, R10, R124, R50 ;  /* 0x0000007c0a327223 */ /* 0x000fe40000010032 */
        /* <DEDUP_REMOVED lines=8> */
[----:B---3--:R-:W-:-:S02]  /*2240*/  FMUL.FTZ R221, R221, R124 ;  /* 0x0000007cdddd7220 */ /* 0x008fc40000410000 */
[----:B------:R1:W5:Y:S04]  /*2250*/  LDL.LU R124, [R1+0x11c] ;  /* 0x00011c00017c7983 */ /* 0x0003680000300800 */
[----:B------:R-:W3:Y:S01]  /*2260*/  LDL R226, [R1+0x9c] ;  /* 0x00009c0001e27983 */ /* 0x000ee20000100800 */
[----:B------:R-:W-:Y:S02]  /*2270*/  FMUL.FTZ R222, R215, R250 ;  /* 0x000000fad7de7220 */ /* 0x000fe40000410000 */
[----:B--2---:R-:W-:Y:S02]  /*2280*/  FMUL.FTZ R223, R213, R123 ;  /* 0x0000007bd5df7220 */ /* 0x004fe40000410000 */
[----:B------:R1:W5:Y:S01]  /*2290*/  LDL.LU R123, [R1+0x118] ;  /* 0x00011800017b7983 */ /* 0x0003620000300800 */
[----:B----4-:R-:W-:-:S03]  /*22a0*/  FMUL.FTZ R224, R3, R122 ;  /* 0x0000007a03e07220 */ /* 0x010fc60000410000 */
[----:B------:R1:W5:Y:S04]  /*22b0*/  LDL.LU R122, [R1+0x114] ;  /* 0x00011400017a7983 */ /* 0x0003680000300800 */
[----:B------:R-:W2:Y:S01]  /*22c0*/  LDL R215, [R1+0x98] ;  /* 0x0000980001d77983 */ /* 0x000ea20000100800 */
[----:B------:R-:W-:-:S03]  /*22d0*/  FMUL.FTZ R225, R2, R121 ;  /* 0x0000007902e17220 */ /* 0x000fc60000410000 */
[----:B------:R1:W5:Y:S04]  /*22e0*/  LDL.LU R121, [R1+0x110] ;  /* 0x0001100001797983 */ /* 0x0003680000300800 */
[----:B------:R-:W4:Y:S01]  /*22f0*/  LDL R213, [R1+0x94] ;  /* 0x0000940001d57983 */ /* 0x000f220000100800 */
[----:B------:R-:W-:Y:S02]  /*2300*/  FADD.FTZ R2, RZ, R218 ;  /* 0x000000daff027221 */ /* 0x000fe40000010000 */
[----:B------:R-:W-:Y:S02]  /*2310*/  FFMA.FTZ R3, R0, R218, RZ ;  /* 0x000000da00037223 */ /* 0x000fe400000100ff */
[----:B------:R-:W-:Y:S02]  /*2320*/  FADD.FTZ R2, R2, R249 ;  /* 0x000000f902027221 */ /* 0x000fe40000010000 */
[----:B------:R-:W-:-:S02]  /*2330*/  FFMA.FTZ R3, R120, R249, R3 ;  /* 0x000000f978037223 */ /* 0x000fc40000010003 */
[----:B------:R-:W-:Y:S01]  /*2340*/  FADD.FTZ R2, R2, R248 ;  /* 0x000000f802027221 */ /* 0x000fe20000010000 */
[----:B0-----:R1:W5:Y:S01]  /*2350*/  LDL.LU R120, [R1+0x10c] ;  /* 0x00010c0001787983 */ /* 0x0013620000300800 */
[----:B------:R-:W-:Y:S02]  /*2360*/  FFMA.FTZ R3, R118, R248, R3 ;  /* 0x000000f876037223 */ /* 0x000fe40000010003 */
[----:B------:R-:W-:Y:S02]  /*2370*/  FADD.FTZ R2, R2, R212 ;  /* 0x000000d402027221 */ /* 0x000fe40000010000 */
[----:B------:R-:W-:Y:S02]  /*2380*/  FFMA.FTZ R3, R117, R212, R3 ;  /* 0x000000d475037223 */ /* 0x000fe40000010003 */
[----:B------:R-:W-:Y:S02]  /*2390*/  FADD.FTZ R2, R2, R214 ;  /* 0x000000d602027221 */ /* 0x000fe40000010000 */
[----:B------:R-:W-:-:S02]  /*23a0*/  FFMA.FTZ R3, R116, R214, R3 ;  /* 0x000000d674037223 */ /* 0x000fc40000010003 */
[----:B------:R-:W-:Y:S02]  /*23b0*/  FFMA.FTZ R55, R15, R119, R55 ;  /* 0x000000770f377223 */ /* 0x000fe40000010037 */
[----:B------:R-:W-:Y:S02]  /*23c0*/  FADD.FTZ R95, R95, R119 ;  /* 0x000000775f5f7221 */ /* 0x000fe40000010000 */
[----:B------:R-:W-:Y:S02]  /*23d0*/  FADD.FTZ R2, R2, R210 ;  /* 0x000000d202027221 */ /* 0x000fe40000010000 */
[----:B------:R-:W-:Y:S02]  /*23e0*/  FFMA.FTZ R210, R115, R210, R3 ;  /* 0x000000d273d27223 */ /* 0x000fe40000010003 */
[----:B------:R-:W-:Y:S02]  /*23f0*/  FFMA.FTZ R56, R16, R227, R56 ;  /* 0x000000e310387223 */ /* 0x000fe40000010038 */
[----:B------:R-:W-:-:S02]  /*2400*/  FADD.FTZ R96, R96, R227 ;  /* 0x000000e360607221 */ /* 0x000fc40000010000 */
[----:B------:R-:W-:Y:S02]  /*2410*/  FADD.FTZ R3, R2, R211 ;  /* 0x000000d302037221 */ /* 0x000fe40000010000 */
[----:B------:R-:W-:Y:S02]  /*2420*/  FFMA.FTZ R57, R17, R228, R57 ;  /* 0x000000e411397223 */ /* 0x000fe40000010039 */
[----:B------:R-:W-:Y:S02]  /*2430*/  FADD.FTZ R97, R97, R228 ;  /* 0x000000e461617221 */ /* 0x000fe40000010000 */
[----:B------:R-:W-:Y:S02]  /*2440*/  FFMA.FTZ R2, R242, R211, R210 ;  /* 0x000000d3f2027223 */ /* 0x000fe400000100d2 */
[----:B---3--:R-:W-:Y:S02]  /*2450*/  FMUL.FTZ R226, R226, R119 ;  /* 0x00000077e2e27220 */ /* 0x008fe40000410000 */
[----:B------:R1:W5:Y:S04]  /*2460*/  LDL.LU R119, [R1+0x108] ;  /* 0x0001080001777983 */ /* 0x0003680000300800 */
[----:B------:R1:W5:Y:S04]  /*2470*/  LDL.LU R118, [R1+0x104] ;  /* 0x0001040001767983 */ /* 0x0003680000300800 */
[----:B------:R1:W5:Y:S04]  /*2480*/  LDL.LU R117, [R1+0x100] ;  /* 0x0001000001757983 */ /* 0x0003680000300800 */
[----:B------:R-:W3:Y:S04]  /*2490*/  LDL R212, [R1+0x90] ;  /* 0x0000900001d47983 */ /* 0x000ee80000100800 */
[----:B------:R1:W5:Y:S01]  /*24a0*/  LDL.LU R116, [R1+0xfc] ;  /* 0x0000fc0001747983 */ /* 0x0003620000300800 */
[----:B--2---:R-:W-:-:S03]  /*24b0*/  FMUL.FTZ R227, R215, R227 ;  /* 0x000000e3d7e37220 */ /* 0x004fc60000410000 */
[----:B------:R-:W2:Y:S04]  /*24c0*/  LDL R215, [R1+0x8c] ;  /* 0x00008c0001d77983 */ /* 0x000ea80000100800 */
[----:B------:R1:W5:Y:S04]  /*24d0*/  LDL.LU R115, [R1+0xf8] ;  /* 0x0000f80001737983 */ /* 0x0003680000300800 */
[----:B------:R-:W2:Y:S01]  /*24e0*/  LDL R211, [R1+0x88] ;  /* 0x0000880001d37983 */ /* 0x000ea20000100800 */
[----:B----4-:R-:W-:-:S03]  /*24f0*/  FMUL.FTZ R228, R213, R228 ;  /* 0x000000e4d5e47220 */ /* 0x010fc60000410000 */
[----:B------:R-:W4:Y:S01]  /*2500*/  LDL R213, [R1+0x80] ;  /* 0x0000800001d57983 */ /* 0x000f220000100800 */
[----:B------:R-:W-:Y:S02]  /*2510*/  FFMA.FTZ R58, R18, R229, R58 ;  /* 0x000000e5123a7223 */ /* 0x000fe4000001003a */
[----:B------:R-:W-:Y:S01]  /*2520*/  FADD.FTZ R98, R98, R229 ;  /* 0x000000e562627221 */ /* 0x000fe20000010000 */
[----:B------:R-:W4:Y:S01]  /*2530*/  LDL R210, [R1+0x78] ;  /* 0x0000780001d27983 */ /* 0x000f220000100800 */
[----:B------:R-:W-:Y:S02]  /*2540*/  FFMA.FTZ R60, R192, R231, R60 ;  /* 0x000000e7c03c7223 */ /* 0x000fe4000001003c */
[----:B------:R-:W-:Y:S01]  /*2550*/  FADD.FTZ R100, R100, R231 ;  /* 0x000000e764647221 */ /* 0x000fe20000010000 */
[----:B------:R-:W4:Y:S01]  /*2560*/  LDL R214, [R1+0x84] ;  /* 0x0000840001d67983 */ /* 0x000f220000100800 */
[----:B------:R-:W-:Y:S02]  /*2570*/  FFMA.FTZ R62, R194, R233, R62 ;  /* 0x000000e9c23e7223 */ /* 0x000fe4000001003e */
[----:B------:R-:W-:-:S02]  /*2580*/  FADD.FTZ R102, R102, R233 ;  /* 0x000000e966667221 */ /* 0x000fc40000010000 */
[----:B---3--:R-:W-:Y:S02]  /*2590*/  FMUL.FTZ R229, R212, R229 ;  /* 0x000000e5d4e57220 */ /* 0x008fe40000410000 */
[----:B------:R-:W3:Y:S01]  /*25a0*/  LDL R212, [R1+0x7c] ;  /* 0x00007c0001d47983 */ /* 0x000ee20000100800 */
[----:B--2---:R-:W-:-:S03]  /*25b0*/  FMUL.FTZ R231, R211, R231 ;  /* 0x000000e7d3e77220 */ /* 0x004fc60000410000 */
[----:B------:R-:W2:Y:S01]  /*25c0*/  LDL R211, [R1+0x74] ;  /* 0x0000740001d37983 */ /* 0x000ea20000100800 */
[----:B----4-:R-:W-:-:S03]  /*25d0*/  FMUL.FTZ R233, R213, R233 ;  /* 0x000000e9d5e97220 */ /* 0x010fc60000410000 */
[----:B------:R-:W4:Y:S01]  /*25e0*/  LDL R213, [R1+0x6c] ;  /* 0x00006c0001d57983 */ /* 0x000f220000100800 */
[C---:B------:R-:W-:Y:S02]  /*25f0*/  FMUL.FTZ R196, R7.reuse, R196 ;  /* 0x000000c407c47220 */ /* 0x040fe40000410000 */
[C---:B------:R-:W-:Y:S02]  /*2600*/  FMUL.FTZ R197, R7.reuse, R197 ;  /* 0x000000c507c57220 */ /* 0x040fe40000410000 */
[----:B------:R-:W-:Y:S02]  /*2610*/  FFMA.FTZ R64, R196, R235, R64 ;  /* 0x000000ebc4407223 */ /* 0x000fe40000010040 */
[----:B------:R-:W-:Y:S02]  /*2620*/  FADD.FTZ R104, R104, R235 ;  /* 0x000000eb68687221 */ /* 0x000fe40000010000 */
[----:B------:R-:W-:Y:S02]  /*2630*/  FMUL.FTZ R199, R7, R199 ;  /* 0x000000c707c77220 */ /* 0x000fe40000410000 */
[----:B------:R-:W-:-:S02]  /*2640*/  FMUL.FTZ R235, R210, R235 ;  /* 0x000000ebd2eb7220 */ /* 0x000fc40000410000 */
[----:B------:R-:W-:Y:S01]  /*2650*/  FFMA.FTZ R63, R195, R234, R63 ;  /* 0x000000eac33f7223 */ /* 0x000fe2000001003f */
[----:B------:R-:W4:Y:S01]  /*2660*/  LDL R210, [R1+0x64] ;  /* 0x0000640001d27983 */ /* 0x000f220000100800 */
[----:B------:R-:W-:Y:S02]  /*2670*/  FADD.FTZ R103, R103, R234 ;  /* 0x000000ea67677221 */ /* 0x000fe40000010000 */
[----:B------:R-:W-:Y:S02]  /*2680*/  FFMA.FTZ R61, R193, R232, R61 ;  /* 0x000000e8c13d7223 */ /* 0x000fe4000001003d */
[----:B------:R-:W-:Y:S02]  /*2690*/  FADD.FTZ R101, R101, R232 ;  /* 0x000000e865657221 */ /* 0x000fe40000010000 */
[----:B------:R-:W-:Y:S02]  /*26a0*/  FFMA.FTZ R59, R19, R230, R59 ;  /* 0x000000e6133b7223 */ /* 0x000fe4000001003b */
[----:B------:R-:W-:-:S02]  /*26b0*/  FADD.FTZ R99, R99, R230 ;  /* 0x000000e663637221 */ /* 0x000fc40000010000 */
[----:B------:R-:W-:Y:S02]  /*26c0*/  FMUL.FTZ R232, R214, R232 ;  /* 0x000000e8d6e87220 */ /* 0x000fe40000410000 */
[----:B------:R-:W-:Y:S01]  /*26d0*/  FFMA.FTZ R65, R197, R236, R65 ;  /* 0x000000ecc5417223 */ /* 0x000fe20000010041 */
[----:B------:R-:W4:Y:S01]  /*26e0*/  LDL R214, [R1+0x70] ;  /* 0x0000700001d67983 */ /* 0x000f220000100800 */
[----:B------:R-:W-:Y:S02]  /*26f0*/  FADD.FTZ R105, R105, R236 ;  /* 0x000000ec69697221 */ /* 0x000fe40000010000 */
[----:B------:R-:W-:Y:S02]  /*2700*/  FMUL.FTZ R230, R215, R230 ;  /* 0x000000e6d7e67220 */ /* 0x000fe40000410000 */
[----:B------:R-:W-:Y:S01]  /*2710*/  FFMA.FTZ R67, R199, R238, R67 ;  /* 0x000000eec7437223 */ /* 0x000fe20000010043 */
[----:B------:R-:W4:Y:S01]  /*2720*/  LDL R215, [R1+0x5c] ;  /* 0x00005c0001d77983 */ /* 0x000f220000100800 */
[----:B------:R-:W-:-:S02]  /*2730*/  FADD.FTZ R107, R107, R238 ;  /* 0x000000ee6b6b7221 */ /* 0x000fc40000010000 */
[----:B---3--:R-:W-:Y:S02]  /*2740*/  FMUL.FTZ R234, R212, R234 ;  /* 0x000000ead4ea7220 */ /* 0x008fe40000410000 */
[----:B------:R-:W3:Y:S01]  /*2750*/  LDL R212, [R1+0x68] ;  /* 0x0000680001d47983 */ /* 0x000ee20000100800 */
[----:B--2---:R-:W-:-:S03]  /*2760*/  FMUL.FTZ R236, R211, R236 ;  /* 0x000000ecd3ec7220 */ /* 0x004fc60000410000 */
[----:B------:R-:W2:Y:S01]  /*2770*/  LDL R211, [R1+0x60] ;  /* 0x0000600001d37983 */ /* 0x000ea20000100800 */
[----:B----4-:R-:W-:-:S03]  /*2780*/  FMUL.FTZ R238, R213, R238 ;  /* 0x000000eed5ee7220 */ /* 0x010fc60000410000 */
[----:B------:R-:W4:Y:S01]  /*2790*/  LDL R213, [R1+0x54] ;  /* 0x0000540001d57983 */ /* 0x000f220000100800 */
[----:B------:R-:W-:Y:S02]  /*27a0*/  FMUL.FTZ R251, R7, R251 ;  /* 0x000000fb07fb7220 */ /* 0x000fe40000410000 */
[----:B------:R-:W-:Y:S02]  /*27b0*/  FADD.FTZ R3, R3, R252 ;  /* 0x000000fc03037221 */ /* 0x000fe40000010000 */
[----:B------:R-:W-:Y:S02]  /*27c0*/  FFMA.FTZ R2, R243, R252, R2 ;  /* 0x000000fcf3027223 */ /* 0x000fe40000010002 */
        /* <DEDUP_REMOVED lines=30> */
[C---:B------:R-:W-:Y:S02]  /*29b0*/  FMUL.FTZ R201, R7.reuse, R201 ;  /* 0x000000c907c97220 */ /* 0x040fe40000410000 */
[----:B------:R-:W-:Y:S02]  /*29c0*/  FMUL.FTZ R200, R7, R200 ;  /* 0x000000c807c87220 */ /* 0x000fe40000410000 */
[----:B------:R-:W-:-:S02]  /*29d0*/  FADD.FTZ R3, R3, R233 ;  /* 0x000000e903037221 */ /* 0x000fc40000010000 */
[----:B------:R-:W-:Y:S02]  /*29e0*/  FFMA.FTZ R2, R194, R233, R2 ;  /* 0x000000e9c2027223 */ /* 0x000fe40000010002 */
[C---:B------:R-:W-:Y:S02]  /*29f0*/  FMUL.FTZ R198, R7.reuse, R198 ;  /* 0x000000c607c67220 */ /* 0x040fe40000410000 */
[----:B------:R-:W-:Y:S02]  /*2a00*/  FMUL.FTZ R202, R7, R202 ;  /* 0x000000ca07ca7220 */ /* 0x000fe40000410000 */
[----:B------:R-:W-:Y:S02]  /*2a10*/  FFMA.FTZ R69, R201, R240, R69 ;  /* 0x000000f0c9457223 */ /* 0x000fe40000010045 */
[----:B------:R-:W-:Y:S02]  /*2a20*/  FADD.FTZ R157, R157, R240 ;  /* 0x000000f09d9d7221 */ /* 0x000fe40000010000 */
[----:B------:R-:W-:-:S02]  /*2a30*/  FMUL.FTZ R203, R7, R203 ;  /* 0x000000cb07cb7220 */ /* 0x000fc40000410000 */
[----:B------:R-:W-:Y:S02]  /*2a40*/  FMUL.FTZ R240, R210, R240 ;  /* 0x000000f0d2f07220 */ /* 0x000fe40000410000 */
[----:B------:R-:W-:Y:S02]  /*2a50*/  FMUL.FTZ R205, R7, R205 ;  /* 0x000000cd07cd7220 */ /* 0x000fe40000410000 */
[----:B------:R-:W-:Y:S02]  /*2a60*/  FFMA.FTZ R68, R200, R239, R68 ;  /* 0x000000efc8447223 */ /* 0x000fe40000010044 */
[----:B------:R-:W-:Y:S02]  /*2a70*/  FADD.FTZ R156, R156, R239 ;  /* 0x000000ef9c9c7221 */ /* 0x000fe40000010000 */
[----:B------:R-:W-:Y:S02]  /*2a80*/  FADD.FTZ R3, R3, R234 ;  /* 0x000000ea03037221 */ /* 0x000fe40000010000 */
[----:B------:R-:W-:-:S02]  /*2a90*/  FFMA.FTZ R210, R195, R234, R2 ;  /* 0x000000eac3d27223 */ /* 0x000fc40000010002 */
[----:B------:R-:W-:Y:S02]  /*2aa0*/  FFMA.FTZ R66, R198, R237, R66 ;  /* 0x000000edc6427223 */ /* 0x000fe40000010042 */
[----:B------:R-:W-:Y:S02]  /*2ab0*/  FADD.FTZ R106, R106, R237 ;  /* 0x000000ed6a6a7221 */ /* 0x000fe40000010000 */
[----:B---3--:R-:W-:Y:S02]  /*2ac0*/  FMUL.FTZ R239, R212, R239 ;  /* 0x000000efd4ef7220 */ /* 0x008fe40000410000 */
[----:B------:R-:W-:Y:S01]  /*2ad0*/  FMUL.FTZ R237, R214, R237 ;  /* 0x000000edd6ed7220 */ /* 0x000fe20000410000 */
[----:B------:R-:W3:Y:S01]  /*2ae0*/  LDL R212, [R1+0x50] ;  /* 0x0000500001d47983 */ /* 0x000ee20000100800 */
[----:B------:R-:W-:Y:S02]  /*2af0*/  FFMA.FTZ R70, R202, R241, R70 ;  /* 0x000000f1ca467223 */ /* 0x000fe40000010046 */
[----:B------:R-:W-:Y:S01]  /*2b00*/  FADD.FTZ R158, R158, R241 ;  /* 0x000000f19e9e7221 */ /* 0x000fe20000010000 */
[----:B------:R-:W3:Y:S01]  /*2b10*/  LDL R214, [R1+0x58] ;  /* 0x0000580001d67983 */ /* 0x000ee20000100800 */
[----:B------:R-:W-:-:S02]  /*2b20*/  FFMA.FTZ R71, R203, R244, R71 ;  /* 0x000000f4cb477223 */ /* 0x000fc40000010047 */
[----:B------:R-:W-:Y:S02]  /*2b30*/  FADD.FTZ R159, R159, R244 ;  /* 0x000000f49f9f7221 */ /* 0x000fe40000010000 */
[----:B------:R-:W-:Y:S02]  /*2b40*/  FMUL.FTZ R242, R215, R244 ;  /* 0x000000f4d7f27220 */ /* 0x000fe40000410000 */
[----:B------:R-:W-:Y:S02]  /*2b50*/  FADD.FTZ R2, R3, R235 ;  /* 0x000000eb03027221 */ /* 0x000fe40000010000 */
[----:B------:R-:W-:Y:S02]  /*2b60*/  FFMA.FTZ R73, R205, R114, R73 ;  /* 0x00000072cd497223 */ /* 0x000fe40000010049 */
[----:B------:R-:W-:Y:S02]  /*2b70*/  FADD.FTZ R153, R153, R114 ;  /* 0x0000007299997221 */ /* 0x000fe40000010000 */
[----:B------:R-:W-:-:S02]  /*2b80*/  FFMA.FTZ R3, R196, R235, R210 ;  /* 0x000000ebc4037223 */ /* 0x000fc400000100d2 */
[----:B--2---:R-:W-:Y:S02]  /*2b90*/  FMUL.FTZ R241, R211, R241 ;  /* 0x000000f1d3f17220 */ /* 0x004fe40000410000 */
[----:B------:R-:W2:Y:S01]  /*2ba0*/  LDL R211, [R1+0x4c] ;  /* 0x00004c0001d37983 */ /* 0x000ea20000100800 */
[----:B----4-:R-:W-:-:S03]  /*2bb0*/  FMUL.FTZ R244, R213, R114 ;  /* 0x00000072d5f47220 */ /* 0x010fc60000410000 */
[----:B------:R1:W5:Y:S04]  /*2bc0*/  LDL.LU R114, [R1+0xf4] ;  /* 0x0000f40001727983 */ /* 0x0003680000300800 */
[----:B------:R-:W4:Y:S01]  /*2bd0*/  LDL R210, [R1+0x48] ;  /* 0x0000480001d27983 */ /* 0x000f220000100800 */
[C---:B------:R-:W-:Y:S02]  /*2be0*/  FMUL.FTZ R206, R7.reuse, R206 ;  /* 0x000000ce07ce7220 */ /* 0x040fe40000410000 */
[C---:B------:R-:W-:Y:S02]  /*2bf0*/  FMUL.FTZ R204, R7.reuse, R204 ;  /* 0x000000cc07cc7220 */ /* 0x040fe40000410000 */
[----:B------:R-:W-:Y:S02]  /*2c00*/  FMUL.FTZ R207, R7, R207 ;  /* 0x000000cf07cf7220 */ /* 0x000fe40000410000 */
[----:B------:R-:W-:-:S02]  /*2c10*/  FFMA.FTZ R49, R9, R245, R49 ;  /* 0x000000f509317223 */ /* 0x000fc40000010031 */
[----:B------:R-:W-:Y:S02]  /*2c20*/  FADD.FTZ R89, R89, R245 ;  /* 0x000000f559597221 */ /* 0x000fe40000010000 */
[----:B------:R-:W-:Y:S02]  /*2c30*/  FMUL.FTZ R208, R7, R208 ;  /* 0x000000d007d07220 */ /* 0x000fe40000410000 */
        /* <DEDUP_REMOVED lines=10> */
[----:B---3--:R-:W-:Y:S02]  /*2ce0*/  FMUL.FTZ R245, R212, R113 ;  /* 0x00000071d4f57220 */ /* 0x008fe40000410000 */
[----:B------:R1:W5:Y:S01]  /*2cf0*/  LDL.LU R113, [R1+0xf0] ;  /* 0x0000f00001717983 */ /* 0x0003620000300800 */
[----:B------:R-:W-:-:S03]  /*2d00*/  FMUL.FTZ R243, R214, R246 ;  /* 0x000000f6d6f37220 */ /* 0x000fc60000410000 */
[----:B------:R-:W3:Y:S01]  /*2d10*/  LDL R212, [R1+0x44] ;  /* 0x0000440001d47983 */ /* 0x000ee20000100800 */
[----:B--2---:R-:W-:-:S03]  /*2d20*/  FMUL.FTZ R246, R211, R112 ;  /* 0x00000070d3f67220 */ /* 0x004fc60000410000 */
[----:B------:R1:W5:Y:S04]  /*2d30*/  LDL.LU R112, [R1+0xec] ;  /* 0x0000ec0001707983 */ /* 0x0003680000300800 */
        /* <DEDUP_REMOVED lines=15> */
[----:B---3--:R-:W-:Y:S02]  /*2e30*/  FMUL.FTZ R248, R212, R110 ;  /* 0x0000006ed4f87220 */ /* 0x008fe40000410000 */
[----:B------:R1:W5:Y:S01]  /*2e40*/  LDL.LU R110, [R1+0xe4] ;  /* 0x0000e400016e7983 */ /* 0x0003620000300800 */
[----:B--2---:R-:W-:-:S03]  /*2e50*/  FMUL.FTZ R249, R211, R109 ;  /* 0x0000006dd3f97220 */ /* 0x004fc60000410000 */
[----:B------:R1:W5:Y:S01]  /*2e60*/  LDL.LU R109, [R1+0xe0] ;  /* 0x0000e000016d7983 */ /* 0x0003620000300800 */
[----:B----4-:R-:W-:-:S03]  /*2e70*/  FMUL.FTZ R250, R210, R108 ;  /* 0x0000006cd2fa7220 */ /* 0x010fc60000410000 */
[----:B------:R1:W5:Y:S01]  /*2e80*/  LDL.LU R108, [R1+0xdc] ;  /* 0x0000dc00016c7983 */ /* 0x0003620000300800 */
        /* <DEDUP_REMOVED lines=30> */
.L_x_583:
[----:B01----:R-:W-:Y:S05]  /*3070*/  BSYNC B1 ;  /* 0x0000000000017941 */ /* 0x003fea0003800000 */
.L_x_581:
[----:B------:R-:W-:Y:S05]  /*3080*/  BRA.DIV ~URZ, `(.L_x_584) ;  /* 0x000058227f007947 */ /* 0x000fea000b800000 */
[----:B------:R0:W1:Y:S02]  /*3090*/  SHFL.BFLY PT, R212, R2, 0x1, 0x1f ;  /* 0x0c201f0002d47f89 */ /* 0x00006400000e0000 */
.L_x_715:
[----:B------:R-:W-:Y:S05]  /*30a0*/  BRA.DIV ~URZ, `(.L_x_585) ;  /* 0x000058827f007947 */ /* 0x000fea000b800000 */
[----:B------:R-:W2:Y:S01]  /*30b0*/  SHFL.BFLY PT, R210, R3, 0x1, 0x1f ;  /* 0x0c201f0003d27f89 */ /* 0x000ea200000e0000 */
[----:B01----:R-:W-:-:S02]  /*30c0*/  FADD.FTZ R2, R212, R2 ;  /* 0x00000002d4027221 */ /* 0x003fc40000010000 */
        /* <DEDUP_REMOVED lines=15> */
.L_x_716:
[----:B--2---:R-:W2:Y:S01]  /*31c0*/  LDL.LU R210, [R1+0x10] ;  /* 0x0000100001d27983 */ /* 0x004ea20000300800 */
[----:B------:R-:W-:Y:S02]  /*31d0*/  FADD.FTZ R212, R212, R2 ;  /* 0x00000002d4d47221 */ /* 0x000fe40000010000 */
[----:B0-----:R-:W-:Y:S01]  /*31e0*/  FADD.FTZ R211, R211, R3 ;  /* 0x00000003d3d37221 */ /* 0x001fe20000010000 */
[----:B------:R-:W0:Y:S01]  /*31f0*/  S2R R213, SR_TID.X ;  /* 0x0000000000d57919 */ /* 0x000e220000002100 */
[----:B------:R-:W-:Y:S01]  /*3200*/  BSSY B1, `(.L_x_586) ;  /* 0x0000023000017945 */ /* 0x000fe20003800000 */
[----:B0-----:R-:W-:Y:S02]  /*3210*/  LOP3.LUT R213, R213, 0x1f, RZ, 0xc0, !PT ;  /* 0x0000001fd5d57812 */ /* 0x001fe400078ec0ff */
[----:B--2---:R-:W-:-:S13]  /*3220*/  ISETP.GE.AND P2, PT, R210, 0x1, PT ;  /* 0x00000001d200780c */ /* 0x004fda0003f46270 */
[----:B-1----:R-:W-:Y:S02]  /*3230*/  @P2 IADD3 R2, R210, -0x1, RZ ;  /* 0xffffffffd2022810 */ /* 0x002fe40007ffe0ff */
[----:B------:R-:W-:-:S03]  /*3240*/  MOV R210, RZ ;  /* 0x000000ff00d27202 */ /* 0x000fc60000000f00 */
[----:B------:R-:W-:-:S05]  /*3250*/  @P2 IMAD R2, R2, c[0x0][0x168], RZ ;  /* 0x00005a0002022a24 */ /* 0x000fca00078e02ff */
[----:B------:R-:W-:-:S04]  /*3260*/  @P2 SHF.R.S32.HI R3, RZ, 0x1f, R2 ;  /* 0x0000001fff032819 */ /* 0x000fc80000011402 */
[----:B------:R-:W-:Y:S02]  /*3270*/  @P2 LEA.HI R3, R3, R2, RZ, 0x3 ;  /* 0x0000000203032211 */ /* 0x000fe400078f18ff */
[----:B------:R-:W-:Y:S02]  /*3280*/  @P2 MOV R2, 0x10 ;  /* 0x0000001000022802 */ /* 0x000fe40000000f00 */
[----:B------:R-:W-:-:S05]  /*3290*/  @P2 LEA.HI.SX32 R210, R3, R213, 0x1d ;  /* 0x000000d503d22211 */ /* 0x000fca00078feaff */
[----:B------:R-:W-:-:S05]  /*32a0*/  @P2 IMAD.WIDE.U32 R2, R210, R2, c[0x0][0x170] ;  /* 0x00005c00d2022625 */ /* 0x000fca00078e0002 */
[----:B------:R0:W5:Y:S02]  /*32b0*/  @P2 LDG.E.128 R180, [R2.64] ;  /* 0x0000000402b42981 */ /* 0x000164000c1e1d00 */
[----:B0-----:R-:W-:Y:S02]  /*32c0*/  FMUL.FTZ R2, R212, c[0x0][0x1e0] ;  /* 0x00007800d4027a20 */ /* 0x001fe40000410000 */
[----:B------:R-:W-:Y:S01]  /*32d0*/  FMUL.FTZ R3, R211, c[0x0][0x1e0] ;  /* 0x00007800d3037a20 */ /* 0x000fe20000410000 */
[----:B------:R-:W-:Y:S05]  /*32e0*/  @P1 BRA `(.L_x_587) ;  /* 0x0000008000001947 */ /* 0x000fea0003800000 */
[----:B------:R-:W-:Y:S01]  /*32f0*/  ULDC.64 UR6, c[0x0][0x218] ;  /* 0x0000860000067ab9 */ /* 0x000fe20000000a00 */
[----:B------:R-:W-:Y:S01]  /*3300*/  HFMA2.MMA R212, -RZ, RZ, 0, 0 ;  /* 0x00000000ffd47435 */ /* 0x000fe200000001ff */
[----:B------:R-:W-:-:S04]  /*3310*/  UISETP.NE.U32.AND UP0, UPT, URZ, UR6, UPT ;  /* 0x000000063f00728c */ /* 0x000fc8000bf05070 */
[----:B------:R-:W-:-:S06]  /*3320*/  UISETP.NE.AND.EX UP0, UPT, URZ, UR7, UPT, UP0 ;  /* 0x000000073f00728c */ /* 0x000fcc000bf05300 */
[----:B------:R-:W-:-:S13]  /*3330*/  PLOP3.LUT P3, PT, PT, PT, UP0, 0x80, 0x0 ;  /* 0x000000000000781c */ /* 0x000fda0003f6f008 */
[----:B------:R-:W-:Y:S05]  /*3340*/  @!P3 BRA `(.L_x_588) ;  /* 0x000000e00000b947 */ /* 0x000fea0003800000 */
[----:B-----5:R-:W-:Y:S01]  /*3350*/  PRMT R212, RZ, 0x5410, R36 ;  /* 0x00005410ffd47816 */ /* 0x020fe20000000024 */
[----:B------:R-:W-:Y:S05]  /*3360*/  BRA `(.L_x_588) ;  /* 0x000000c000007947 */ /* 0x000fea0003800000 */
.L_x_587:
[----:B------:R-:W0:Y:S01]  /*3370*/  LDC.U8 R211, c[0x0][0x1f0] ;  /* 0x00007c00ffd37b82 */ /* 0x000e220000000000 */
[----:B------:R-:W-:Y:S02]  /*3380*/  ULDC.64 UR6, c[0x0][0x218] ;  /* 0x0000860000067ab9 */ /* 0x000fe40000000a00 */
[----:B------:R-:W-:-:S04]  /*3390*/  UISETP.NE.U32.AND UP0, UPT, URZ, UR6, UPT ;  /* 0x000000063f00728c */ /* 0x000fc8000bf05070 */
[----:B------:R-:W-:-:S06]  /*33a0*/  UISETP.NE.AND.EX UP0, UPT, URZ, UR7, UPT, UP0 ;  /* 0x000000073f00728c */ /* 0x000fcc000bf05300 */
[----:B------:R-:W-:Y:S02]  /*33b0*/  PLOP3.LUT P3, PT, PT, PT, UP0, 0x80, 0x0 ;  /* 0x000000000000781c */ /* 0x000fe40003f6f008 */
[----:B0-----:R-:W-:-:S04]  /*33c0*/  ISETP.NE.AND P0, PT, R211, RZ, PT ;  /* 0x000000ffd300720c */ /* 0x001fc80003f05270 */
[----:B------:R-:W-:-:S05]  /*33d0*/  FSEL R211, R2, RZ, !P0 ;  /* 0x000000ff02d37208 */ /* 0x000fca0004000000 */
[----:B------:R-:W-:-:S04]  /*33e0*/  FFMA.FTZ R211, R0, R3, R211 ;  /* 0x0000000300d37223 */ /* 0x000fc800000100d3 */
[----:B------:R-:W-:-:S04]  /*33f0*/  FADD.FTZ R211, R218, -R211 ;  /* 0x800000d3dad37221 */ /* 0x000fc80000010000 */
[----:B-----5:R-:W-:Y:S01]  /*3400*/  FMUL.FTZ R212, R7, R211 ;  /* 0x000000d307d47220 */ /* 0x020fe20000410000 */
[----:B------:R-:W-:-:S05]  /*3410*/  @P3 PRMT R211, RZ, 0x5410, R36 ;  /* 0x00005410ffd33816 */ /* 0x000fca0000000024 */
[----:B------:R-:W-:Y:S02]  /*3420*/  @P3 FADD.FTZ R212, R212, R211 ;  /* 0x000000d3d4d43221 */ /* 0x000fe40000010000 */
.L_x_588:
[----:B------:R-:W-:Y:S05]  /*3430*/  BSYNC B1 ;  /* 0x0000000000017941 */ /* 0x000fea0003800000 */
.L_x_586:
[----:B------:R-:W-:Y:S01]  /*3440*/  ISETP.NE.U32.AND P0, PT, RZ, c[0x0][0x258], PT ;  /* 0x00009600ff007a0c */ /* 0x000fe20003f05070 */
[----:B------:R-:W-:Y:S03]  /*3450*/  BSSY B1, `(.L_x_589) ;  /* 0x000001a000017945 */ /* 0x000fe60003800000 */
[----:B------:R-:W-:-:S13]  /*3460*/  ISETP.NE.AND.EX P0, PT, RZ, c[0x0][0x25c], PT, P0 ;  /* 0x00009700ff007a0c */ /* 0x000fda0003f05300 */
[----:B------:R-:W-:Y:S01]  /*3470*/  @P0 F2FP.BF16.PACK_AB R211, RZ, R212 ;  /* 0x000000d4ffd3023e */ /* 0x000fe200000010ff */
[----:B------:R-:W-:-:S03]  /*3480*/  @P2 FMUL.FTZ R212, R212, c[0x0][0x1ec] ;  /* 0x00007b00d4d42a20 */ /* 0x000fc60000410000 */
[----:B------:R-:W-:Y:S02]  /*3490*/  @P0 PRMT R184, R211, 0x7610, R184 ;  /* 0x00007610d3b80816 */ /* 0x000fe400000000b8 */
[----:B-----5:R-:W-:-:S05]  /*34a0*/  @P2 PRMT R211, RZ, 0x5410, R180 ;  /* 0x00005410ffd32816 */ /* 0x020fca00000000b4 */
[----:B------:R-:W-:Y:S01]  /*34b0*/  @P2 FFMA.FTZ R144, R212, R211, R144 ;  /* 0x000000d3d4902223 */ /* 0x000fe20000010090 */
[----:B------:R-:W-:-:S05]  /*34c0*/  @P2 PRMT R211, RZ, 0x5410, R176 ;  /* 0x00005410ffd32816 */ /* 0x000fca00000000b0 */
[----:B------:R-:W-:-:S05]  /*34d0*/  @P2 FMUL.FTZ R211, R212, R211 ;  /* 0x000000d3d4d32220 */ /* 0x000fca0000410000 */
[----:B------:R-:W-:-:S04]  /*34e0*/  @P2 F2FP.BF16.PACK_AB R211, RZ, R211 ;  /* 0x000000d3ffd3223e */ /* 0x000fc800000010ff */
[----:B------:R-:W-:Y:S01]  /*34f0*/  @P2 PRMT R188, R211, 0x7610, R188 ;  /* 0x00007610d3bc2816 */ /* 0x000fe200000000bc */
[----:B------:R-:W-:Y:S05]  /*3500*/  @P1 BRA `(.L_x_590) ;  /* 0x0000004000001947 */ /* 0x000fea0003800000 */
[----:B------:R-:W-:Y:S01]  /*3510*/  HFMA2.MMA R212, -RZ, RZ, 0, 0 ;  /* 0x00000000ffd47435 */ /* 0x000fe200000001ff */
[----:B------:R-:W-:Y:S05]  /*3520*/  @!P3 BRA `(.L_x_591) ;  /* 0x000000c00000b947 */ /* 0x000fea0003800000 */
[----:B------:R-:W-:Y:S01]  /*3530*/  PRMT R212, RZ, 0x7610, R36 ;  /* 0x00007610ffd47816 */ /* 0x000fe20000000024 */
[----:B------:R-:W-:Y:S05]  /*3540*/  BRA `(.L_x_591) ;  /* 0x000000a000007947 */ /* 0x000fea0003800000 */
.L_x_590:
[----:B------:R-:W2:Y:S01]  /*3550*/  LDL R214, [R1+0x38] ;  /* 0x0000380001d67983 */ /* 0x000ea20000100800 */
[----:B------:R-:W0:Y:S03]  /*3560*/  LDC.U8 R211, c[0x0][0x1f0] ;  /* 0x00007c00ffd37b82 */ /* 0x000e260000000000 */
[----:B------:R-:W3:Y:S01]  /*3570*/  LDL R213, [R1+0x34] ;  /* 0x0000340001d57983 */ /* 0x000ee20000100800 */
[----:B0-----:R-:W-:-:S04]  /*3580*/  ISETP.NE.AND P4, PT, R211, RZ, PT ;  /* 0x000000ffd300720c */ /* 0x001fc80003f85270 */
[----:B------:R-:W-:-:S05]  /*3590*/  FSEL R211, R2, RZ, !P4 ;  /* 0x000000ff02d37208 */ /* 0x000fca0006000000 */
[----:B--2---:R-:W-:-:S04]  /*35a0*/  FFMA.FTZ R211, R214, R3, R211 ;  /* 0x00000003d6d37223 */ /* 0x004fc800000100d3 */
[----:B---3--:R-:W-:-:S04]  /*35b0*/  FADD.FTZ R211, R213, -R211 ;  /* 0x800000d3d5d37221 */ /* 0x008fc80000010000 */
[----:B------:R-:W-:Y:S01]  /*35c0*/  FMUL.FTZ R212, R7, R211 ;  /* 0x000000d307d47220 */ /* 0x000fe20000410000 */
[----:B------:R-:W-:-:S05]  /*35d0*/  @P3 PRMT R211, RZ, 0x7610, R36 ;  /* 0x00007610ffd33816 */ /* 0x000fca0000000024 */
[----:B------:R-:W-:Y:S02]  /*35e0*/  @P3 FADD.FTZ R212, R212, R211 ;  /* 0x000000d3d4d43221 */ /* 0x000fe40000010000 */
.L_x_591:
[----:B------:R-:W-:Y:S05]  /*35f0*/  BSYNC B1 ;  /* 0x0000000000017941 */ /* 0x000fea0003800000 */
.L_x_589:
[----:B------:R-:W-:Y:S01]  /*3600*/  @P0 F2FP.BF16.PACK_AB R211, RZ, R212 ;  /* 0x000000d4ffd3023e */ /* 0x000fe200000010ff */
[----:B------:R-:W-:Y:S01]  /*3610*/  @P2 FMUL.FTZ R212, R212, c[0x0][0x1ec] ;  /* 0x00007b00d4d42a20 */ /* 0x000fe20000410000 */
[----:B------:R-:W-:Y:S02]  /*3620*/  BSSY B1, `(.L_x_592) ;  /* 0x0000017000017945 */ /* 0x000fe40003800000 */
[----:B------:R-:W-:Y:S02]  /*3630*/  @P0 PRMT R184, R184, 0x5410, R211 ;  /* 0x00005410b8b80816 */ /* 0x000fe400000000d3 */
[----:B------:R-:W-:-:S05]  /*3640*/  @P2 PRMT R211, RZ, 0x7610, R180 ;  /* 0x00007610ffd32816 */ /* 0x000fca00000000b4 */
        /* <DEDUP_REMOVED lines=10> */
.L_x_593:
        /* <DEDUP_REMOVED lines=10> */
.L_x_594:
[----:B------:R-:W-:Y:S05]  /*3790*/  BSYNC B1 ;  /* 0x0000000000017941 */ /* 0x000fea0003800000 */
.L_x_592:
        /* <DEDUP_REMOVED lines=15> */
.L_x_596:
        /* <DEDUP_REMOVED lines=10> */
.L_x_597:
[----:B------:R-:W-:Y:S05]  /*3930*/  BSYNC B1 ;  /* 0x0000000000017941 */ /* 0x000fea0003800000 */
.L_x_595:
        /* <DEDUP_REMOVED lines=15> */
.L_x_599:
        /* <DEDUP_REMOVED lines=10> */
.L_x_600:
[----:B------:R-:W-:Y:S05]  /*3ad0*/  BSYNC B1 ;  /* 0x0000000000017941 */ /* 0x000fea0003800000 */
.L_x_598:
        /* <DEDUP_REMOVED lines=15> */
.L_x_602:
        /* <DEDUP_REMOVED lines=10> */
.L_x_603:
[----:B------:R-:W-:Y:S05]  /*3c70*/  BSYNC B1 ;  /* 0x0000000000017941 */ /* 0x000fea0003800000 */
.L_x_601:
        /* <DEDUP_REMOVED lines=15> */
.L_x_605:
        /* <DEDUP_REMOVED lines=10> */
.L_x_606:
[----:B------:R-:W-:Y:S05]  /*3e10*/  BSYNC B1 ;  /* 0x0000000000017941 */ /* 0x000fea0003800000 */
.L_x_604:
        /* <DEDUP_REMOVED lines=15> */
.L_x_608:
[----:B------:R-:W2:Y:S01]  /*3f10*/  LDL R213, [R1] ;  /* 0x0000000001d57983 */ /* 0x000ea20000100800 */
[----:B------:R-:W0:Y:S02]  /*3f20*/  LDC.U8 R211, c[0x0][0x1f0] ;  /* 0x00007c00ffd37b82 */ /* 0x000e240000000000 */
[----:B0-----:R-:W-:-:S04]  /*3f30*/  ISETP.NE.AND P4, PT, R211, RZ, PT ;  /* 0x000000ffd300720c */ /* 0x001fc80003f85270 */
[----:B------:R-:W-:-:S05]  /*3f40*/  FSEL R211, R2, RZ, !P4 ;  /* 0x000000ff02d37208 */ /* 0x000fca0006000000 */
[----:B--2---:R-:W-:-:S04]  /*3f50*/  FFMA.FTZ R211, R213, R3, R211 ;  /* 0x00000003d5d37223 */ /* 0x004fc800000100d3 */
[----:B------:R-:W-:-:S04]  /*3f60*/  FADD.FTZ R211, R252, -R211 ;  /* 0x800000d3fcd37221 */ /* 0x000fc80000010000 */
[----:B------:R-:W-:Y:S01]  /*3f70*/  FMUL.FTZ R212, R7, R211 ;  /* 0x000000d307d47220 */ /* 0x000fe20000410000 */
[----:B------:R-:W-:-:S05]  /*3f80*/  @P3 PRMT R211, RZ, 0x7610, R39 ;  /* 0x00007610ffd33816 */ /* 0x000fca0000000027 */
[----:B------:R-:W-:Y:S02]  /*3f90*/  @P3 FADD.FTZ R212, R212, R211 ;  /* 0x000000d3d4d43221 */ /* 0x000fe40000010000 */
.L_x_609:
[----:B------:R-:W-:Y:S05]  /*3fa0*/  BSYNC B1 ;  /* 0x0000000000017941 */ /* 0x000fea0003800000 */
.L_x_607:
[----:B------:R-:W-:Y:S01]  /*3fb0*/  @P0 F2FP.BF16.PACK_AB R211, RZ, R212 ;  /* 0x000000d4ffd3023e */ /* 0x000fe200000010ff */
[----:B------:R-:W-:Y:S01]  /*3fc0*/  @P2 FMUL.FTZ R212, R212, c[0x0][0x1ec] ;  /* 0x00007b00d4d42a20 */ /* 0x000fe20000410000 */
[----:B------:R-:W-:Y:S02]  /*3fd0*/  BSSY B1, `(.L_x_610) ;  /* 0x0000013000017945 */ /* 0x000fe40003800000 */
[----:B------:R-:W-:Y:S02]  /*3fe0*/  @P0 PRMT R187, R187, 0x5410, R211 ;  /* 0x00005410bbbb0816 */ /* 0x000fe400000000d3 */
[----:B------:R-:W-:-:S05]  /*3ff0*/  @P2 PRMT R211, RZ, 0x7610, R183 ;  /* 0x00007610ffd32816 */ /* 0x000fca00000000b7 */
[----:B------:R-:W-:Y:S01]  /*4000*/  @P2 FFMA.FTZ R143, R212, R211, R143 ;  /* 0x000000d3d48f2223 */ /* 0x000fe2000001008f */
[----:B------:R-:W-:-:S05]  /*4010*/  @P2 PRMT R211, RZ, 0x7610, R179 ;  /* 0x00007610ffd32816 */ /* 0x000fca00000000b3 */
[----:B------:R-:W-:Y:S01]  /*4020*/  @P2 FMUL.FTZ R211, R212, R211 ;  /* 0x000000d3d4d32220 */ /* 0x000fe20000410000 */
[----:B------:R-:W-:-:S04]  /*4030*/  @P0 MOV R212, 0x10 ;  /* 0x0000001000d40802 */ /* 0x000fc80000000f00 */
[----:B------:R-:W-:Y:S01]  /*4040*/  @P2 F2FP.BF16.PACK_AB R211, RZ, R211 ;  /* 0x000000d3ffd3223e */ /* 0x000fe200000010ff */
[----:B------:R-:W-:-:S03]  /*4050*/  @P0 IMAD.WIDE.U32 R212, R6, R212, c[0x0][0x258] ;  /* 0x0000960006d40625 */ /* 0x000fc600078e00d4 */
[----:B------:R-:W-:Y:S02]  /*4060*/  @P2 PRMT R191, R191, 0x5410, R211 ;  /* 0x00005410bfbf2816 */ /* 0x000fe400000000d3 */
[----:B------:R0:W-:Y:S01]  /*4070*/  @P0 STG.E.128 [R212.64], R184 ;  /* 0x000000b8d4000986 */ /* 0x0001e2000c101d04 */
[----:B------:R-:W-:Y:S02]  /*4080*/  IADD3 R211, R210, 0x20, RZ ;  /* 0x00000020d2d37810 */ /* 0x000fe40007ffe0ff */
[----:B0-----:R-:W-:-:S05]  /*4090*/  @P2 MOV R212, 0x10 ;  /* 0x0000001000d42802 */ /* 0x001fca0000000f00 */
[----:B------:R-:W-:-:S05]  /*40a0*/  @P2 IMAD.WIDE.U32 R212, R210, R212, c[0x0][0x248] ;  /* 0x00009200d2d42625 */ /* 0x000fca00078e00d4 */
[----:B------:R0:W-:Y:S01]  /*40b0*/  @P2 STG.E.128 [R212.64], R188 ;  /* 0x000000bcd4002986 */ /* 0x0001e2000c101d04 */
[----:B------:R-:W-:Y:S05]  /*40c0*/  @!P2 BRA `(.L_x_611) ;  /* 0x000000300000a947 */ /* 0x000fea0003800000 */
[----:B------:R-:W-:-:S10]  /*40d0*/  HFMA2.MMA R180, -RZ, RZ, 0, 9.5367431640625e-07 ;  /* 0x00000010ffb47435 */ /* 0x000fd400000001ff */
[----:B------:R-:W-:-:S06]  /*40e0*/  IMAD.WIDE.U32 R180, R211, R180, c[0x0][0x170] ;  /* 0x00005c00d3b47625 */ /* 0x000fcc00078e00b4 */
[----:B------:R-:W5:Y:S02]  /*40f0*/  LDG.E.128 R180, [R180.64] ;  /* 0x00000004b4b47981 */ /* 0x000f64000c1e1d00 */
.L_x_611:
[----:B------:R-:W-:Y:S05]  /*4100*/  BSYNC B1 ;  /* 0x0000000000017941 */ /* 0x000fea0003800000 */
.L_x_610:
[----:B------:R-:W-:Y:S01]  /*4110*/  BSSY B1, `(.L_x_612) ;  /* 0x000000e000017945 */ /* 0x000fe20003800000 */
[----:B------:R-:W-:Y:S05]  /*4120*/  @P1 BRA `(.L_x_613) ;  /* 0x0000004000001947 */ /* 0x000fea0003800000 */
[----:B0-----:R-:W-:Y:S01]  /*4130*/  MOV R212, RZ ;  /* 0x000000ff00d47202 */ /* 0x001fe20000000f00 */
[----:B------:R-:W-:Y:S05]  /*4140*/  @!P3 BRA `(.L_x_614) ;  /* 0x000000a00000b947 */ /* 0x000fea0003800000 */
[----:B------:R-:W-:Y:S01]  /*4150*/  PRMT R212, RZ, 0x5410, R32 ;  /* 0x00005410ffd47816 */ /* 0x000fe20000000020 */
[----:B------:R-:W-:Y:S05]  /*4160*/  BRA `(.L_x_614) ;  /* 0x0000008000007947 */ /* 0x000fea0003800000 */
.L_x_613:
[----:B0-----:R-:W0:Y:S02]  /*4170*/  LDC.U8 R213, c[0x0][0x1f0] ;  /* 0x00007c00ffd57b82 */ /* 0x001e240000000000 */
[----:B0-----:R-:W-:Y:S02]  /*4180*/  ISETP.NE.AND P4, PT, R213, RZ, PT ;  /* 0x000000ffd500720c */ /* 0x001fe40003f85270 */
[----:B------:R-:W-:Y:S02]  /*4190*/  @P3 PRMT R213, RZ, 0x5410, R32 ;  /* 0x00005410ffd53816 */ /* 0x000fe40000000020 */
[----:B------:R-:W-:-:S05]  /*41a0*/  FSEL R212, R2, RZ, !P4 ;  /* 0x000000ff02d47208 */ /* 0x000fca0006000000 */
[----:B------:R-:W-:-:S04]  /*41b0*/  FFMA.FTZ R212, R251, R3, R212 ;  /* 0x00000003fbd47223 */ /* 0x000fc800000100d4 */
[----:B------:R-:W-:-:S04]  /*41c0*/  FADD.FTZ R212, R219, -R212 ;  /* 0x800000d4dbd47221 */ /* 0x000fc80000010000 */
[----:B------:R-:W-:-:S04]  /*41d0*/  FMUL.FTZ R212, R7, R212 ;  /* 0x000000d407d47220 */ /* 0x000fc80000410000 */
[----:B------:R-:W-:Y:S02]  /*41e0*/  @P3 FADD.FTZ R212, R212, R213 ;  /* 0x000000d5d4d43221 */ /* 0x000fe40000010000 */
.L_x_614:
[----:B------:R-:W-:Y:S05]  /*41f0*/  BSYNC B1 ;  /* 0x0000000000017941 */ /* 0x000fea0003800000 */
.L_x_612:
[----:B------:R-:W-:Y:S01]  /*4200*/  @P0 F2FP.BF16.PACK_AB R213, RZ, R212 ;  /* 0x000000d4ffd5023e */ /* 0x000fe200000010ff */
[----:B------:R-:W-:Y:S01]  /*4210*/  @P2 FMUL.FTZ R212, R212, c[0x0][0x1ec] ;  /* 0x00007b00d4d42a20 */ /* 0x000fe20000410000 */
[----:B------:R-:W-:Y:S02]  /*4220*/  BSSY B1, `(.L_x_615) ;  /* 0x0000015000017945 */ /* 0x000fe40003800000 */
        /* <DEDUP_REMOVED lines=12> */
.L_x_616:
[----:B------:R-:W0:Y:S02]  /*42f0*/  LDC.U8 R213, c[0x0][0x1f0] ;  /* 0x00007c00ffd57b82 */ /* 0x000e240000000000 */
[----:B0-----:R-:W-:Y:S02]  /*4300*/  ISETP.NE.AND P4, PT, R213, RZ, PT ;  /* 0x000000ffd500720c */ /* 0x001fe40003f85270 */
[----:B------:R-:W-:Y:S02]  /*4310*/  @P3 PRMT R213, RZ, 0x7610, R32 ;  /* 0x00007610ffd53816 */ /* 0x000fe40000000020 */
[----:B------:R-:W-:-:S05]  /*4320*/  FSEL R212, R2, RZ, !P4 ;  /* 0x000000ff02d47208 */ /* 0x000fca0006000000 */
[----:B------:R-:W-:-:S04]  /*4330*/  FFMA.FTZ R212, R9, R3, R212 ;  /* 0x0000000309d47223 */ /* 0x000fc800000100d4 */
[----:B------:R-:W-:-:S04]  /*4340*/  FADD.FTZ R212, R220, -R212 ;  /* 0x800000d4dcd47221 */ /* 0x000fc80000010000 */
[----:B------:R-:W-:-:S04]  /*4350*/  FMUL.FTZ R212, R7, R212 ;  /* 0x000000d407d47220 */ /* 0x000fc80000410000 */
[----:B------:R-:W-:Y:S02]  /*4360*/  @P3 FADD.FTZ R212, R212, R213 ;  /* 0x000000d5d4d43221 */ /* 0x000fe40000010000 */
.L_x_617:
[----:B------:R-:W-:Y:S05]  /*4370*/  BSYNC B1 ;  /* 0x0000000000017941 */ /* 0x000fea0003800000 */
.L_x_615:
        /* <DEDUP_REMOVED lines=15> */
.L_x_619:
        /* <DEDUP_REMOVED lines=8> */
.L_x_620:
[----:B------:R-:W-:Y:S05]  /*44f0*/  BSYNC B1 ;  /* 0x0000000000017941 */ /* 0x000fea0003800000 */
.L_x_618:
        /* <DEDUP_REMOVED lines=15> */
.L_x_622:
        /* <DEDUP_REMOVED lines=8> */
.L_x_623:
[----:B------:R-:W-:Y:S05]  /*4670*/  BSYNC B1 ;  /* 0x0000000000017941 */ /* 0x000fea0003800000 */
.L_x_621:
        /* <DEDUP_REMOVED lines=15> */
.L_x_625:
        /* <DEDUP_REMOVED lines=8> */
.L_x_626:
[----:B------:R-:W-:Y:S05]  /*47f0*/  BSYNC B1 ;  /* 0x0000000000017941 */ /* 0x000fea0003800000 */
.L_x_624:
        /* <DEDUP_REMOVED lines=15> */
.L_x_628:
        /* <DEDUP_REMOVED lines=8> */
.L_x_629:
[----:B------:R-:W-:Y:S05]  /*4970*/  BSYNC B1 ;  /* 0x0000000000017941 */ /* 0x000fea0003800000 */
.L_x_627:
        /* <DEDUP_REMOVED lines=15> */
.L_x_631:
        /* <DEDUP_REMOVED lines=8> */
.L_x_632:
[----:B------:R-:W-:Y:S05]  /*4af0*/  BSYNC B1 ;  /* 0x0000000000017941 */ /* 0x000fea0003800000 */
.L_x_630:
        /* <DEDUP_REMOVED lines=15> */
.L_x_634:
        /* <DEDUP_REMOVED lines=8> */
.L_x_635:
[----:B------:R-:W-:Y:S05]  /*4c70*/  BSYNC B1 ;  /* 0x0000000000017941 */ /* 0x000fea0003800000 */
.L_x_633:
        /* <DEDUP_REMOVED lines=9> */
[----:B------:R-:W-:Y:S02]  /*4d10*/  @P2 PRMT R191, R191, 0x5410, R212 ;  /* 0x00005410bfbf2816 */ /* 0x000fe400000000d4 */
[----:B------:R-:W-:-:S05]  /*4d20*/  @P0 MOV R212, 0x10 ;  /* 0x0000001000d40802 */ /* 0x000fca0000000f00 */
[----:B------:R-:W-:-:S05]  /*4d30*/  @P0 IMAD.WIDE.U32 R212, R5, R212, c[0x0][0x258] ;  /* 0x0000960005d40625 */ /* 0x000fca00078e00d4 */
[----:B------:R0:W-:Y:S02]  /*4d40*/  @P0 STG.E.128 [R212.64], R184 ;  /* 0x000000b8d4000986 */ /* 0x0001e4000c101d04 */
[----:B0-----:R-:W-:-:S05]  /*4d50*/  @P2 MOV R212, 0x10 ;  /* 0x0000001000d42802 */ /* 0x001fca0000000f00 */
[----:B------:R-:W-:Y:S01]  /*4d60*/  @P2 IMAD.WIDE.U32 R212, R211, R212, c[0x0][0x248] ;  /* 0x00009200d3d42625 */ /* 0x000fe200078e00d4 */
[----:B------:R-:W-:-:S04]  /*4d70*/  IADD3 R211, R210, 0x40, RZ ;  /* 0x00000040d2d37810 */ /* 0x000fc80007ffe0ff */
[----:B------:R0:W-:Y:S01]  /*4d80*/  @P2 STG.E.128 [R212.64], R188 ;  /* 0x000000bcd4002986 */ /* 0x0001e2000c101d04 */
[----:B------:R-:W-:Y:S05]  /*4d90*/  @!P2 BRA `(.L_x_637) ;  /* 0x000000300000a947 */ /* 0x000fea0003800000 */
[----:B------:R-:W-:-:S10]  /*4da0*/  HFMA2.MMA R180, -RZ, RZ, 0, 9.5367431640625e-07 ;  /* 0x00000010ffb47435 */ /* 0x000fd400000001ff */
[----:B------:R-:W-:-:S06]  /*4db0*/  IMAD.WIDE.U32 R180, R211, R180, c[0x0][0x170] ;  /* 0x00005c00d3b47625 */ /* 0x000fcc00078e00b4 */
[----:B------:R-:W5:Y:S02]  /*4dc0*/  LDG.E.128 R180, [R180.64] ;  /* 0x00000004b4b47981 */ /* 0x000f64000c1e1d00 */
.L_x_637:
[----:B------:R-:W-:Y:S05]  /*4dd0*/  BSYNC B1 ;  /* 0x0000000000017941 */ /* 0x000fea0003800000 */
.L_x_636:
[----:B------:R-:W-:Y:S01]  /*4de0*/  BSSY B1, `(.L_x_638) ;  /* 0x000000e000017945 */ /* 0x000fe20003800000 */
[----:B------:R-:W-:Y:S05]  /*4df0*/  @P1 BRA `(.L_x_639) ;  /* 0x0000004000001947 */ /* 0x000fea0003800000 */
[----:B0-----:R-:W-:Y:S01]  /*4e00*/  MOV R212, RZ ;  /* 0x000000ff00d47202 */ /* 0x001fe20000000f00 */
[----:B------:R-:W-:Y:S05]  /*4e10*/  @!P3 BRA `(.L_x_640) ;  /* 0x000000a00000b947 */ /* 0x000fea0003800000 */
[----:B------:R-:W-:Y:S01]  /*4e20*/  PRMT R212, RZ, 0x5410, R28 ;  /* 0x00005410ffd47816 */ /* 0x000fe2000000001c */
[----:B------:R-:W-:Y:S05]  /*4e30*/  BRA `(.L_x_640) ;  /* 0x0000008000007947 */ /* 0x000fea0003800000 */
.L_x_639:
[----:B------:R-:W1:Y:S02]  /*4e40*/  LDC.U8 R5, c[0x0][0x1f0] ;  /* 0x00007c00ff057b82 */ /* 0x000e640000000000 */
[----:B-1----:R-:W-:-:S04]  /*4e50*/  ISETP.NE.AND P4, PT, R5, RZ, PT ;  /* 0x000000ff0500720c */ /* 0x002fc80003f85270 */
[----:B------:R-:W-:-:S05]  /*4e60*/  FSEL R5, R2, RZ, !P4 ;  /* 0x000000ff02057208 */ /* 0x000fca0006000000 */
[----:B------:R-:W-:-:S04]  /*4e70*/  FFMA.FTZ R5, R16, R3, R5 ;  /* 0x0000000310057223 */ /* 0x000fc80000010005 */
[----:B------:R-:W-:-:S04]  /*4e80*/  FADD.FTZ R5, R227, -R5 ;  /* 0x80000005e3057221 */ /* 0x000fc80000010000 */
[----:B0-----:R-:W-:Y:S01]  /*4e90*/  FMUL.FTZ R212, R7, R5 ;  /* 0x0000000507d47220 */ /* 0x001fe20000410000 */
[----:B------:R-:W-:-:S05]  /*4ea0*/  @P3 PRMT R5, RZ, 0x5410, R28 ;  /* 0x00005410ff053816 */ /* 0x000fca000000001c */
[----:B------:R-:W-:Y:S02]  /*4eb0*/  @P3 FADD.FTZ R212, R212, R5 ;  /* 0x00000005d4d43221 */ /* 0x000fe40000010000 */
.L_x_640:
[----:B------:R-:W-:Y:S05]  /*4ec0*/  BSYNC B1 ;  /* 0x0000000000017941 */ /* 0x000fea0003800000 */
.L_x_638:
        /* <DEDUP_REMOVED lines=15> */
.L_x_642:
[----:B------:R-:W0:Y:S02]  /*4fc0*/  LDC.U8 R5, c[0x0][0x1f0] ;  /* 0x00007c00ff057b82 */ /* 0x000e240000000000 */
[----:B0-----:R-:W-:-:S04]  /*4fd0*/  ISETP.NE.AND P4, PT, R5, RZ, PT ;  /* 0x000000ff0500720c */ /* 0x001fc80003f85270 */
[----:B------:R-:W-:-:S05]  /*4fe0*/  FSEL R5, R2, RZ, !P4 ;  /* 0x000000ff02057208 */ /* 0x000fca0006000000 */
[----:B------:R-:W-:-:S04]  /*4ff0*/  FFMA.FTZ R5, R17, R3, R5 ;  /* 0x0000000311057223 */ /* 0x000fc80000010005 */
[----:B------:R-:W-:-:S04]  /*5000*/  FADD.FTZ R5, R228, -R5 ;  /* 0x80000005e4057221 */ /* 0x000fc80000010000 */
[----:B------:R-:W-:Y:S01]  /*5010*/  FMUL.FTZ R212, R7, R5 ;  /* 0x0000000507d47220 */ /* 0x000fe20000410000 */
[----:B------:R-:W-:-:S05]  /*5020*/  @P3 PRMT R5, RZ, 0x7610, R28 ;  /* 0x00007610ff053816 */ /* 0x000fca000000001c */
[----:B------:R-:W-:Y:S02]  /*5030*/  @P3 FADD.FTZ R212, R212, R5 ;  /* 0x00000005d4d43221 */ /* 0x000fe40000010000 */
.L_x_643:
[----:B------:R-:W-:Y:S05]  /*5040*/  BSYNC B1 ;  /* 0x0000000000017941 */ /* 0x000fea0003800000 */
.L_x_641:
        /* <DEDUP_REMOVED lines=15> */
.L_x_645:
        /* <DEDUP_REMOVED lines=8> */
.L_x_646:
[----:B------:R-:W-:Y:S05]  /*51c0*/  BSYNC B1 ;  /* 0x0000000000017941 */ /* 0x000fea0003800000 */
.L_x_644:
        /* <DEDUP_REMOVED lines=15> */
.L_x_648:
        /* <DEDUP_REMOVED lines=8> */
.L_x_649:
[----:B------:R-:W-:Y:S05]  /*5340*/  BSYNC B1 ;  /* 0x0000000000017941 */ /* 0x000fea0003800000 */
.L_x_647:
        /* <DEDUP_REMOVED lines=15> */
.L_x_651:
        /* <DEDUP_REMOVED lines=8> */
.L_x_652:
[----:B------:R-:W-:Y:S05]  /*54c0*/  BSYNC B1 ;  /* 0x0000000000017941 */ /* 0x000fea0003800000 */
.L_x_650:
        /* <DEDUP_REMOVED lines=15> */
.L_x_654:
        /* <DEDUP_REMOVED lines=8> */
.L_x_655:
[----:B------:R-:W-:Y:S05]  /*5640*/  BSYNC B1 ;  /* 0x0000000000017941 */ /* 0x000fea0003800000 */
.L_x_653:
        /* <DEDUP_REMOVED lines=15> */
.L_x_657:
        /* <DEDUP_REMOVED lines=8> */
.L_x_658:
[----:B------:R-:W-:Y:S05]  /*57c0*/  BSYNC B1 ;  /* 0x0000000000017941 */ /* 0x000fea0003800000 */
.L_x_656:
        /* <DEDUP_REMOVED lines=15> */
.L_x_660:
        /* <DEDUP_REMOVED lines=8> */
.L_x_661:
[----:B------:R-:W-:Y:S05]  /*5940*/  BSYNC B1 ;  /* 0x0000000000017941 */ /* 0x000fea0003800000 */
.L_x_659:
        /* <DEDUP_REMOVED lines=21> */
.L_x_663:
[----:B------:R-:W-:Y:S05]  /*5aa0*/  BSYNC B1 ;  /* 0x0000000000017941 */ /* 0x000fea0003800000 */
.L_x_662:
[----:B------:R-:W-:Y:S01]  /*5ab0*/  BSSY B1, `(.L_x_664) ;  /* 0x000000e000017945 */ /* 0x000fe20003800000 */
[----:B------:R-:W-:Y:S05]  /*5ac0*/  @P1 BRA `(.L_x_665) ;  /* 0x0000004000001947 */ /* 0x000fea0003800000 */
[----:B0-----:R-:W-:Y:S01]  /*5ad0*/  MOV R5, RZ ;  /* 0x000000ff00057202 */ /* 0x001fe20000000f00 */
[----:B------:R-:W-:Y:S05]  /*5ae0*/  @!P3 BRA `(.L_x_666) ;  /* 0x000000a00000b947 */ /* 0x000fea0003800000 */
[----:B------:R-:W-:Y:S01]  /*5af0*/  PRMT R5, RZ, 0x5410, R24 ;  /* 0x00005410ff057816 */ /* 0x000fe20000000018 */
[----:B------:R-:W-:Y:S05]  /*5b00*/  BRA `(.L_x_666) ;  /* 0x0000008000007947 */ /* 0x000fea0003800000 */
.L_x_665:
[----:B0-----:R-:W0:Y:S02]  /*5b10*/  LDC.U8 R4, c[0x0][0x1f0] ;  /* 0x00007c00ff047b82 */ /* 0x001e240000000000 */
[----:B0-----:R-:W-:-:S04]  /*5b20*/  ISETP.NE.AND P4, PT, R4, RZ, PT ;  /* 0x000000ff0400720c */ /* 0x001fc80003f85270 */
[----:B------:R-:W-:-:S05]  /*5b30*/  FSEL R4, R2, RZ, !P4 ;  /* 0x000000ff02047208 */ /* 0x000fca0006000000 */
[----:B------:R-:W-:-:S04]  /*5b40*/  FFMA.FTZ R4, R196, R3, R4 ;  /* 0x00000003c4047223 */ /* 0x000fc80000010004 */
[----:B------:R-:W-:-:S04]  /*5b50*/  FADD.FTZ R4, R235, -R4 ;  /* 0x80000004eb047221 */ /* 0x000fc80000010000 */
[----:B------:R-:W-:Y:S01]  /*5b60*/  FMUL.FTZ R5, R7, R4 ;  /* 0x0000000407057220 */ /* 0x000fe20000410000 */
[----:B------:R-:W-:-:S05]  /*5b70*/  @P3 PRMT R4, RZ, 0x5410, R24 ;  /* 0x00005410ff043816 */ /* 0x000fca0000000018 */
[----:B------:R-:W-:Y:S02]  /*5b80*/  @P3 FADD.FTZ R5, R5, R4 ;  /* 0x0000000405053221 */ /* 0x000fe40000010000 */
.L_x_666:
[----:B------:R-:W-:Y:S05]  /*5b90*/  BSYNC B1 ;  /* 0x0000000000017941 */ /* 0x000fea0003800000 */
.L_x_664:
        /* <DEDUP_REMOVED lines=15> */
.L_x_668:
        /* <DEDUP_REMOVED lines=8> */
.L_x_669:
[----:B------:R-:W-:Y:S05]  /*5d10*/  BSYNC B1 ;  /* 0x0000000000017941 */ /* 0x000fea0003800000 */
.L_x_667:
        /* <DEDUP_REMOVED lines=15> */
.L_x_671:
        /* <DEDUP_REMOVED lines=8> */
.L_x_672:
[----:B------:R-:W-:Y:S05]  /*5e90*/  BSYNC B1 ;  /* 0x0000000000017941 */ /* 0x000fea0003800000 */
.L_x_670:
        /* <DEDUP_REMOVED lines=15> */
.L_x_674:
        /* <DEDUP_REMOVED lines=8> */
.L_x_675:
[----:B------:R-:W-:Y:S05]  /*6010*/  BSYNC B1 ;  /* 0x0000000000017941 */ /* 0x000fea0003800000 */
.L_x_673:
        /* <DEDUP_REMOVED lines=15> */
.L_x_677:
        /* <DEDUP_REMOVED lines=8> */
.L_x_678:
[----:B------:R-:W-:Y:S05]  /*6190*/  BSYNC B1 ;  /* 0x0000000000017941 */ /* 0x000fea0003800000 */
.L_x_676:
        /* <DEDUP_REMOVED lines=15> */
.L_x_680:
        /* <DEDUP_REMOVED lines=8> */
.L_x_681:
[----:B------:R-:W-:Y:S05]  /*6310*/  BSYNC B1 ;  /* 0x0000000000017941 */ /* 0x000fea0003800000 */
.L_x_679:
        /* <DEDUP_REMOVED lines=15> */
.L_x_683:
        /* <DEDUP_REMOVED lines=8> */
.L_x_684:
[----:B------:R-:W-:Y:S05]  /*6490*/  BSYNC B1 ;  /* 0x0000000000017941 */ /* 0x000fea0003800000 */
.L_x_682:
        /* <DEDUP_REMOVED lines=15> */
.L_x_686:
        /* <DEDUP_REMOVED lines=8> */
.L_x_687:
[----:B------:R-:W-:Y:S05]  /*6610*/  BSYNC B1 ;  /* 0x0000000000017941 */ /* 0x000fea0003800000 */
.L_x_685:
[----:B------:R-:W-:Y:S01]  /*6620*/  @P0 F2FP.BF16.PACK_AB R4, RZ, R5 ;  /* 0x00000005ff04023e */ /* 0x000fe200000010ff */
[----:B------:R-:W-:Y:S01]  /*6630*/  @P2 FMUL.FTZ R5, R5, c[0x0][0x1ec] ;  /* 0x00007b0005052a20 */ /* 0x000fe20000410000 */
[----:B------:R-:W-:Y:S01]  /*6640*/  BSSY B1, `(.L_x_688) ;  /* 0x0000014000017945 */ /* 0x000fe20003800000 */
[----:B------:R-:W-:Y:S02]  /*6650*/  IADD3 R210, R210, 0x80, RZ ;  /* 0x00000080d2d27810 */ /* 0x000fe40007ffe0ff */
[----:B------:R-:W-:Y:S02]  /*6660*/  @P0 PRMT R187, R187, 0x5410, R4 ;  /* 0x00005410bbbb0816 */ /* 0x000fe40000000004 */
[----:B------:R-:W-:-:S05]  /*6670*/  @P2 PRMT R4, RZ, 0x7610, R183 ;  /* 0x00007610ff042816 */ /* 0x000fca00000000b7 */
[----:B------:R-:W-:Y:S01]  /*6680*/  @P2 FFMA.FTZ R119, R4, R5, R119 ;  /* 0x0000000504772223 */ /* 0x000fe20000010077 */
[----:B------:R-:W-:-:S05]  /*6690*/  @P2 PRMT R4, RZ, 0x7610, R167 ;  /* 0x00007610ff042816 */ /* 0x000fca00000000a7 */
[----:B------:R-:W-:Y:S01]  /*66a0*/  @P2 FMUL.FTZ R4, R5, R4 ;  /* 0x0000000405042220 */ /* 0x000fe20000410000 */
[----:B------:R-:W-:-:S04]  /*66b0*/  @P0 MOV R5, 0x10 ;  /* 0x0000001000050802 */ /* 0x000fc80000000f00 */
[----:B------:R-:W-:-:S04]  /*66c0*/  @P2 F2FP.BF16.PACK_AB R4, RZ, R4 ;  /* 0x00000004ff04223e */ /* 0x000fc800000010ff */
[----:B------:R-:W-:Y:S02]  /*66d0*/  @P2 PRMT R191, R191, 0x5410, R4 ;  /* 0x00005410bfbf2816 */ /* 0x000fe40000000004 */
[----:B------:R-:W-:-:S05]  /*66e0*/  @P0 IADD3 R4, R6, 0x60, RZ ;  /* 0x0000006006040810 */ /* 0x000fca0007ffe0ff */
[----:B------:R-:W-:-:S05]  /*66f0*/  @P0 IMAD.WIDE.U32 R4, R4, R5, c[0x0][0x258] ;  /* 0x0000960004040625 */ /* 0x000fca00078e0005 */
[----:B------:R0:W-:Y:S02]  /*6700*/  @P0 STG.E.128 [R4.64], R184 ;  /* 0x000000b804000986 */ /* 0x0001e4000c101d04 */
[----:B0-----:R-:W-:-:S05]  /*6710*/  @P2 MOV R4, 0x10 ;  /* 0x0000001000042802 */ /* 0x001fca0000000f00 */
[----:B------:R-:W-:-:S05]  /*6720*/  @P2 IMAD.WIDE.U32 R4, R211, R4, c[0x0][0x248] ;  /* 0x00009200d3042625 */ /* 0x000fca00078e0004 */
[----:B------:R0:W-:Y:S01]  /*6730*/  @P2 STG.E.128 [R4.64], R188 ;  /* 0x000000bc04002986 */ /* 0x0001e2000c101d04 */
[----:B------:R-:W-:Y:S05]  /*6740*/  @!P2 BRA `(.L_x_689) ;  /* 0x000000300000a947 */ /* 0x000fea0003800000 */
[----:B------:R-:W-:-:S10]  /*6750*/  HFMA2.MMA R180, -RZ, RZ, 0, 9.5367431640625e-07 ;  /* 0x00000010ffb47435 */ /* 0x000fd400000001ff */
[----:B------:R-:W-:-:S06]  /*6760*/  IMAD.WIDE.U32 R180, R210, R180, c[0x0][0x170] ;  /* 0x00005c00d2b47625 */ /* 0x000fcc00078e00b4 */
[----:B------:R-:W5:Y:S02]  /*6770*/  LDG.E.128 R180, [R180.64] ;  /* 0x00000004b4b47981 */ /* 0x000f64000c1e1d00 */
.L_x_689:
[----:B------:R-:W-:Y:S05]  /*6780*/  BSYNC B1 ;  /* 0x0000000000017941 */ /* 0x000fea0003800000 */
.L_x_688:
[----:B------:R-:W-:Y:S01]  /*6790*/  BSSY B1, `(.L_x_690) ;  /* 0x000000e000017945 */ /* 0x000fe20003800000 */
[----:B------:R-:W-:Y:S05]  /*67a0*/  @P1 BRA `(.L_x_691) ;  /* 0x0000004000001947 */ /* 0x000fea0003800000 */
[----:B0-----:R-:W-:Y:S01]  /*67b0*/  MOV R5, RZ ;  /* 0x000000ff00057202 */ /* 0x001fe20000000f00 */
[----:B------:R-:W-:Y:S05]  /*67c0*/  @!P3 BRA `(.L_x_692) ;  /* 0x000000a00000b947 */ /* 0x000fea0003800000 */
[----:B------:R-:W-:Y:S01]  /*67d0*/  PRMT R5, RZ, 0x5410, R20 ;  /* 0x00005410ff057816 */ /* 0x000fe20000000014 */
[----:B------:R-:W-:Y:S05]  /*67e0*/  BRA `(.L_x_692) ;  /* 0x0000008000007947 */ /* 0x000fea0003800000 */
.L_x_691:
        /* <DEDUP_REMOVED lines=8> */
.L_x_692:
[----:B------:R-:W-:Y:S05]  /*6870*/  BSYNC B1 ;  /* 0x0000000000017941 */ /* 0x000fea0003800000 */
.L_x_690:
        /* <DEDUP_REMOVED lines=15> */
.L_x_694:
        /* <DEDUP_REMOVED lines=8> */
.L_x_695:
[----:B------:R-:W-:Y:S05]  /*69f0*/  BSYNC B1 ;  /* 0x0000000000017941 */ /* 0x000fea0003800000 */
.L_x_693:
        /* <DEDUP_REMOVED lines=15> */
.L_x_697:
        /* <DEDUP_REMOVED lines=8> */
.L_x_698:
[----:B------:R-:W-:Y:S05]  /*6b70*/  BSYNC B1 ;  /* 0x0000000000017941 */ /* 0x000fea0003800000 */
.L_x_696:
        /* <DEDUP_REMOVED lines=15> */
.L_x_700:
        /* <DEDUP_REMOVED lines=8> */
.L_x_701:
[----:B------:R-:W-:Y:S05]  /*6cf0*/  BSYNC B1 ;  /* 0x0000000000017941 */ /* 0x000fea0003800000 */
.L_x_699:
        /* <DEDUP_REMOVED lines=15> */
.L_x_703:
        /* <DEDUP_REMOVED lines=8> */
.L_x_704:
[----:B------:R-:W-:Y:S05]  /*6e70*/  BSYNC B1 ;  /* 0x0000000000017941 */ /* 0x000fea0003800000 */
.L_x_702:
        /* <DEDUP_REMOVED lines=15> */
.L_x_706:
        /* <DEDUP_REMOVED lines=8> */
.L_x_707:
[----:B------:R-:W-:Y:S05]  /*6ff0*/  BSYNC B1 ;  /* 0x0000000000017941 */ /* 0x000fea0003800000 */
.L_x_705:
        /* <DEDUP_REMOVED lines=15> */
.L_x_709:
        /* <DEDUP_REMOVED lines=8> */
.L_x_710:
[----:B------:R-:W-:Y:S05]  /*7170*/  BSYNC B1 ;  /* 0x0000000000017941 */ /* 0x000fea0003800000 */
.L_x_708:
        /* <DEDUP_REMOVED lines=15> */
.L_x_712:
        /* <DEDUP_REMOVED lines=8> */
.L_x_713:
[----:B------:R-:W-:Y:S05]  /*72f0*/  BSYNC B1 ;  /* 0x0000000000017941 */ /* 0x000fea0003800000 */
.L_x_711:
[----:B------:R-:W-:Y:S01]  /*7300*/  @P0 F2FP.BF16.PACK_AB R2, RZ, R7 ;  /* 0x00000007ff02023e */ /* 0x000fe200000010ff */
[----:B------:R-:W-:Y:S01]  /*7310*/  @P2 FMUL.FTZ R7, R7, c[0x0][0x1ec] ;  /* 0x00007b0007072a20 */ /* 0x000fe20000410000 */
[----:B------:R-:W-:Y:S02]  /*7320*/  @P0 MOV R3, 0x10 ;  /* 0x0000001000030802 */ /* 0x000fe40000000f00 */
[----:B------:R-:W-:Y:S02]  /*7330*/  @P0 PRMT R187, R187, 0x5410, R2 ;  /* 0x00005410bbbb0816 */ /* 0x000fe40000000002 */
[----:B------:R-:W-:-:S05]  /*7340*/  @P2 PRMT R2, RZ, 0x7610, R183 ;  /* 0x00007610ff022816 */ /* 0x000fca00000000b7 */
[----:B------:R-:W-:Y:S01]  /*7350*/  @P2 FFMA.FTZ R111, R2, R7, R111 ;  /* 0x00000007026f2223 */ /* 0x000fe2000001006f */
[----:B------:R-:W-:-:S05]  /*7360*/  @P2 PRMT R2, RZ, 0x7610, R163 ;  /* 0x00007610ff022816 */ /* 0x000fca00000000a3 */
[----:B------:R-:W-:-:S05]  /*7370*/  @P2 FMUL.FTZ R2, R7, R2 ;  /* 0x0000000207022220 */ /* 0x000fca0000410000 */
[----:B------:R-:W-:-:S04]  /*7380*/  @P2 F2FP.BF16.PACK_AB R2, RZ, R2 ;  /* 0x00000002ff02223e */ /* 0x000fc800000010ff */
[----:B------:R-:W-:Y:S02]  /*7390*/  @P2 PRMT R191, R191, 0x5410, R2 ;  /* 0x00005410bfbf2816 */ /* 0x000fe40000000002 */
[----:B------:R-:W-:-:S05]  /*73a0*/  @P0 IADD3 R2, R6, 0x80, RZ ;  /* 0x0000008006020810 */ /* 0x000fca0007ffe0ff */
[----:B------:R-:W-:-:S05]  /*73b0*/  @P0 IMAD.WIDE.U32 R2, R2, R3, c[0x0][0x258] ;  /* 0x0000960002020625 */ /* 0x000fca00078e0003 */
[----:B------:R0:W-:Y:S02]  /*73c0*/  @P0 STG.E.128 [R2.64], R184 ;  /* 0x000000b802000986 */ /* 0x0001e4000c101d04 */
[----:B0-----:R-:W-:-:S05]  /*73d0*/  @P2 MOV R2, 0x10 ;  /* 0x0000001000022802 */ /* 0x001fca0000000f00 */
[----:B------:R-:W-:-:S05]  /*73e0*/  @P2 IMAD.WIDE.U32 R2, R210, R2, c[0x0][0x248] ;  /* 0x00009200d2022625 */ /* 0x000fca00078e0002 */
[----:B------:R0:W-:Y:S02]  /*73f0*/  @P2 STG.E.128 [R2.64], R188 ;  /* 0x000000bc02002986 */ /* 0x0001e4000c101d04 */
[----:B0-----:R-:W-:-:S04]  /*7400*/  MOV R2, c[0x0][0x160] ;  /* 0x0000580000027a02 */ /* 0x001fc80000000f00 */
[----:B------:R-:W-:-:S04]  /*7410*/  LEA R8, R2, R8, 0x2 ;  /* 0x0000000802087211 */ /* 0x000fc800078e10ff */
[----:B------:R-:W-:-:S13]  /*7420*/  ISETP.GE.AND P0, PT, R8, c[0x0][0x164], PT ;  /* 0x0000590008007a0c */ /* 0x000fda0003f06270 */
[----:B------:R-:W-:Y:S01]  /*7430*/  @P0 CALL.REL.NOINC `(.L_x_580) ;  /* 0x0000001000000944 */ /* 0x000fe20003c00000 */
[----:B------:R-:W-:Y:S05]  /*7440*/  BRA `(.L_x_714) ;  /* 0xffff99f000007947 */ /* 0x000fea000383ffff */
.L_x_580:
[----:B------:R-:W-:Y:S05]  /*7450*/  BSYNC B0 ;  /* 0x0000000000007941 */ /* 0x000fea0003800000 */
.L_x_578:
[----:B------:R-:W0:Y:S01]  /*7460*/  S2R R3, SR_TID.X ;  /* 0x0000000000037919 */ /* 0x000e220000002100 */
[----:B------:R-:W-:Y:S03]  /*7470*/  WARPSYNC 0xffffffff ;  /* 0xffffffff00007948 */ /* 0x000fe60003800000 */
[----:B------:R-:W1:Y:S01]  /*7480*/  S2R R0, SR_TID.X ;  /* 0x0000000000007919 */ /* 0x000e620000002100 */
[----:B0-----:R-:W-:Y:S02]  /*7490*/  LOP3.LUT R3, R3, 0x1f, RZ, 0xc0, !PT ;  /* 0x0000001f03037812 */ /* 0x001fe400078ec0ff */
[----:B-1----:R-:W-:-:S05]  /*74a0*/  SHF.R.U32.HI R2, RZ, 0x5, R0 ;  /* 0x00000005ff027819 */ /* 0x002fca0000011600 */
        /* <DEDUP_REMOVED lines=32> */
[----:B------:R-:W1:Y:S01]  /*76b0*/  LDS R17, [R0.X4+0x2800] ;  /* 0x0028000000117984 */ /* 0x000e620000004800 */
[----:B------:R-:W-:-:S03]  /*76c0*/  FADD.FTZ R8, RZ, R8 ;  /* 0x00000008ff087221 */ /* 0x000fc60000010000 */
[----:B------:R-:W2:Y:S01]  /*76d0*/  LDS R18, [R0.X4+0x2a00] ;  /* 0x002a000000127984 */ /* 0x000ea20000004800 */
[----:B------:R-:W-:-:S03]  /*76e0*/  FADD.FTZ R10, R3, R10 ;  /* 0x0000000a030a7221 */ /* 0x000fc60000010000 */
[----:B------:R-:W3:Y:S01]  /*76f0*/  LDS R19, [R0.X4+0x2c00] ;  /* 0x002c000000137984 */ /* 0x000ee20000004800 */
[----:B------:R-:W-:-:S03]  /*7700*/  FADD.FTZ R9, R4, R9 ;  /* 0x0000000904097221 */ /* 0x000fc60000010000 */
[----:B------:R-:W4:Y:S01]  /*7710*/  LDS R3, [R0.X4+0xc00] ;  /* 0x000c000000037984 */ /* 0x000f220000004800 */
[----:B------:R-:W-:-:S03]  /*7720*/  FADD.FTZ R12, R5, R12 ;  /* 0x0000000c050c7221 */ /* 0x000fc60000010000 */
[----:B------:R-:W4:Y:S01]  /*7730*/  LDS R4, [R0.X4+0xe00] ;  /* 0x000e000000047984 */ /* 0x000f220000004800 */
[----:B------:R-:W-:-:S03]  /*7740*/  FADD.FTZ R11, R6, R11 ;  /* 0x0000000b060b7221 */ /* 0x000fc60000010000 */
[----:B------:R-:W4:Y:S01]  /*7750*/  LDS R5, [R0.X4+0x1000] ;  /* 0x0010000000057984 */ /* 0x000f220000004800 */
[----:B------:R-:W-:-:S03]  /*7760*/  FADD.FTZ R7, R7, R14 ;  /* 0x0000000e07077221 */ /* 0x000fc60000010000 */
[----:B------:R-:W4:Y:S01]  /*7770*/  LDS R6, [R0.X4+0x1200] ;  /* 0x0012000000067984 */ /* 0x000f220000004800 */
[----:B0-----:R-:W-:-:S03]  /*7780*/  FADD.FTZ R8, R8, R13 ;  /* 0x0000000d08087221 */ /* 0x001fc60000010000 */
[----:B------:R-:W0:Y:S04]  /*7790*/  LDS R14, [R0.X4+0x2000] ;  /* 0x00200000000e7984 */ /* 0x000e280000004800 */
[----:B------:R-:W0:Y:S04]  /*77a0*/  LDS R13, [R0.X4+0x2200] ;  /* 0x00220000000d7984 */ /* 0x000e280000004800 */
[----:B------:R-:W0:Y:S04]  /*77b0*/  LDS R20, [R0.X4+0x2e00] ;  /* 0x002e000000147984 */ /* 0x000e280000004800 */
        /* <DEDUP_REMOVED lines=9> */
[----:B------:R-:W-:-:S03]  /*7850*/  FADD.FTZ R4, RZ, R4 ;  /* 0x00000004ff047221 */ /* 0x000fc60000010000 */
[----:B------:R-:W4:Y:S01]  /*7860*/  LDS R25, [R0.X4+0x3a00] ;  /* 0x003a000000197984 */ /* 0x000f220000004800 */
[----:B------:R-:W-:-:S03]  /*7870*/  FADD.FTZ R5, RZ, R5 ;  /* 0x00000005ff057221 */ /* 0x000fc60000010000 */
[----:B------:R-:W4:Y:S01]  /*7880*/  LDS R27, [R0.X4+0x3c00] ;  /* 0x003c0000001b7984 */ /* 0x000f220000004800 */
[----:B------:R-:W-:Y:S02]  /*7890*/  FADD.FTZ R6, RZ, R6 ;  /* 0x00000006ff067221 */ /* 0x000fe40000010000 */
[----:B------:R-:W-:Y:S01]  /*78a0*/  FADD.FTZ R5, R5, R16 ;  /* 0x0000001005057221 */ /* 0x000fe20000010000 */
[----:B------:R-:W4:Y:S01]  /*78b0*/  LDS R28, [R0.X4+0x3e00] ;  /* 0x003e0000001c7984 */ /* 0x000f220000004800 */
[----:B0-----:R-:W-:Y:S02]  /*78c0*/  FADD.FTZ R3, R3, R14 ;  /* 0x0000000e03037221 */ /* 0x001fe40000010000 */
        /* <DEDUP_REMOVED lines=17> */
[----:B------:R-:W-:Y:S01]  /*79e0*/  BAR.SYNC.DEFER_BLOCKING 0x0 ;  /* 0x0000000000007b1d */ /* 0x000fe20000010000 */
[----:B------:R-:W-:Y:S02]  /*79f0*/  FADD.FTZ R27, R10, R27 ;  /* 0x0000001b0a1b7221 */ /* 0x000fe40000010000 */
[----:B------:R-:W-:Y:S02]  /*7a00*/  FADD.FTZ R9, R9, R28 ;  /* 0x0000001c09097221 */ /* 0x000fe40000010000 */
[----:B0-----:R-:W-:Y:S02]  /*7a10*/  FADD.FTZ R29, R12, R29 ;  /* 0x0000001d0c1d7221 */ /* 0x001fe40000010000 */
[----:B------:R-:W-:Y:S02]  /*7a20*/  FADD.FTZ R11, R11, R30 ;  /* 0x0000001e0b0b7221 */ /* 0x000fe40000010000 */
[----:B------:R-:W-:Y:S02]  /*7a30*/  FADD.FTZ R13, R7, R32 ;  /* 0x00000020070d7221 */ /* 0x000fe40000010000 */
[----:B------:R-:W-:Y:S01]  /*7a40*/  FADD.FTZ R31, R8, R31 ;  /* 0x0000001f081f7221 */ /* 0x000fe20000010000 */
        /* <DEDUP_REMOVED lines=13> */
[----:B------:R-:W-:Y:S04]  /*7b20*/  STS.128 [R2+0x1010], R76 ;  /* 0x0010104c02007388 */ /* 0x000fe80000000c00 */
[----:B------:R-:W-:Y:S06]  /*7b30*/  BAR.SYNC.DEFER_BLOCKING 0x0 ;  /* 0x0000000000007b1d */ /* 0x000fec0000010000 */
[----:B------:R-:W0:Y:S04]  /*7b40*/  S2R R34, SR_CTAID.X ;  /* 0x0000000000227919 */ /* 0x000e280000002500 */
[----:B------:R-:W1:Y:S04]  /*7b50*/  LDS R38, [R0.X4+0x200] ;  /* 0x0002000000267984 */ /* 0x000e680000004800 */
[----:B------:R-:W2:Y:S04]  /*7b60*/  LDS R40, [R0.X4+0x600] ;  /* 0x0006000000287984 */ /* 0x000ea80000004800 */
[----:B------:R-:W3:Y:S04]  /*7b70*/  LDS R42, [R0.X4+0xa00] ;  /* 0x000a0000002a7984 */ /* 0x000ee80000004800 */
[----:B------:R-:W4:Y:S04]  /*7b80*/  LDS R45, [R0.X4+0x1600] ;  /* 0x00160000002d7984 */ /* 0x000f280000004800 */
[----:B------:R-:W0:Y:S04]  /*7b90*/  LDS R47, [R0.X4+0x1a00] ;  /* 0x001a0000002f7984 */ /* 0x000e280000004800 */
[----:B------:R-:W0:Y:S04]  /*7ba0*/  LDS R49, [R0.X4+0x1e00] ;  /* 0x001e000000317984 */ /* 0x000e280000004800 */
[----:B------:R-:W0:Y:S04]  /*7bb0*/  LDS R37, [R0.X4] ;  /* 0x0000000000257984 */ /* 0x000e280000004800 */
[----:B------:R-:W0:Y:S04]  /*7bc0*/  LDS R39, [R0.X4+0x400] ;  /* 0x0004000000277984 */ /* 0x000e280000004800 */
[----:B------:R-:W0:Y:S04]  /*7bd0*/  LDS R44, [R0.X4+0x1400] ;  /* 0x00140000002c7984 */ /* 0x000e280000004800 */
[----:B------:R-:W0:Y:S01]  /*7be0*/  LDS R46, [R0.X4+0x1800] ;  /* 0x00180000002e7984 */ /* 0x000e220000004800 */
[----:B-1----:R-:W-:-:S03]  /*7bf0*/  FADD.FTZ R38, RZ, R38 ;  /* 0x00000026ff267221 */ /* 0x002fc60000010000 */
[----:B------:R-:W1:Y:S01]  /*7c00*/  LDS R41, [R0.X4+0x800] ;  /* 0x0008000000297984 */ /* 0x000e620000004800 */
[----:B--2---:R-:W-:-:S03]  /*7c10*/  FADD.FTZ R40, RZ, R40 ;  /* 0x00000028ff287221 */ /* 0x004fc60000010000 */
[----:B------:R-:W2:Y:S01]  /*7c20*/  LDS R43, [R0.X4+0xc00] ;  /* 0x000c0000002b7984 */ /* 0x000ea20000004800 */
[----:B---3--:R-:W-:-:S03]  /*7c30*/  FADD.FTZ R42, RZ, R42 ;  /* 0x0000002aff2a7221 */ /* 0x008fc60000010000 */
[----:B------:R-:W3:Y:S01]  /*7c40*/  LDS R48, [R0.X4+0x1c00] ;  /* 0x001c000000307984 */ /* 0x000ee20000004800 */
[----:B----4-:R-:W-:-:S03]  /*7c50*/  FADD.FTZ R38, R38, R45 ;  /* 0x0000002d26267221 */ /* 0x010fc60000010000 */
[----:B------:R-:W4:Y:S01]  /*7c60*/  LDS R50, [R0.X4+0x2000] ;  /* 0x0020000000327984 */ /* 0x000f220000004800 */
[----:B0-----:R-:W-:-:S03]  /*7c70*/  FADD.FTZ R40, R40, R47 ;  /* 0x0000002f28287221 */ /* 0x001fc60000010000 */
[----:B------:R-:W0:Y:S01]  /*7c80*/  LDS R3, [R0.X4+0xe00] ;  /* 0x000e000000037984 */ /* 0x000e220000004800 */
[----:B------:R-:W-:-:S03]  /*7c90*/  FADD.FTZ R42, R42, R49 ;  /* 0x000000312a2a7221 */ /* 0x000fc60000010000 */
[----:B------:R-:W0:Y:S01]  /*7ca0*/  LDS R4, [R0.X4+0x1000] ;  /* 0x0010000000047984 */ /* 0x000e220000004800 */
[----:B------:R-:W-:-:S03]  /*7cb0*/  FADD.FTZ R37, RZ, R37 ;  /* 0x00000025ff257221 */ /* 0x000fc60000010000 */
[----:B------:R-:W0:Y:S01]  /*7cc0*/  LDS R5, [R0.X4+0x1200] ;  /* 0x0012000000057984 */ /* 0x000e220000004800 */
[----:B------:R-:W-:-:S03]  /*7cd0*/  FADD.FTZ R39, RZ, R39 ;  /* 0x00000027ff277221 */ /* 0x000fc60000010000 */
[----:B------:R-:W0:Y:S01]  /*7ce0*/  LDS R6, [R0.X4+0x2200] ;  /* 0x0022000000067984 */ /* 0x000e220000004800 */
[----:B------:R-:W-:-:S03]  /*7cf0*/  FADD.FTZ R37, R37, R44 ;  /* 0x0000002c25257221 */ /* 0x000fc60000010000 */
[----:B------:R-:W0:Y:S01]  /*7d00*/  LDS R7, [R0.X4+0x2400] ;  /* 0x0024000000077984 */ /* 0x000e220000004800 */
[----:B------:R-:W-:-:S03]  /*7d10*/  FADD.FTZ R39, R39, R46 ;  /* 0x0000002e27277221 */ /* 0x000fc60000010000 */
[----:B------:R-:W0:Y:S04]  /*7d20*/  LDS R8, [R0.X4+0x2600] ;  /* 0x0026000000087984 */ /* 0x000e280000004800 */
[----:B------:R-:W0:Y:S01]  /*7d30*/  LDS R10, [R0.X4+0x2800] ;  /* 0x00280000000a7984 */ /* 0x000e220000004800 */
[----:B-1----:R-:W-:-:S03]  /*7d40*/  FADD.FTZ R41, RZ, R41 ;  /* 0x00000029ff297221 */ /* 0x002fc60000010000 */
[----:B------:R-:W1:Y:S01]  /*7d50*/  LDS R19, [R0.X4+0x2a00] ;  /* 0x002a000000137984 */ /* 0x000e620000004800 */
[----:B--2---:R-:W-:-:S03]  /*7d60*/  FADD.FTZ R43, RZ, R43 ;  /* 0x0000002bff2b7221 */ /* 0x004fc60000010000 */
[----:B------:R-:W2:Y:S01]  /*7d70*/  LDS R12, [R0.X4+0x2c00] ;  /* 0x002c0000000c7984 */ /* 0x000ea20000004800 */
[----:B---3--:R-:W-:-:S03]  /*7d80*/  FADD.FTZ R41, R41, R48 ;  /* 0x0000003029297221 */ /* 0x008fc60000010000 */
[----:B------:R-:W3:Y:S01]  /*7d90*/  LDS R21, [R0.X4+0x2e00] ;  /* 0x002e000000157984 */ /* 0x000ee20000004800 */
[----:B----4-:R-:W-:-:S03]  /*7da0*/  FADD.FTZ R43, R43, R50 ;  /* 0x000000322b2b7221 */ /* 0x010fc60000010000 */
[----:B------:R-:W4:Y:S01]  /*7db0*/  LDS R14, [R0.X4+0x3000] ;  /* 0x00300000000e7984 */ /* 0x000f220000004800 */
[----:B0-----:R-:W-:-:S03]  /*7dc0*/  FADD.FTZ R3, RZ, R3 ;  /* 0x00000003ff037221 */ /* 0x001fc60000010000 */
        /* <DEDUP_REMOVED lines=21> */
[----:B0-----:R-:W-:-:S03]  /*7f20*/  FADD.FTZ R23, R42, R23 ;  /* 0x000000172a177221 */ /* 0x001fc60000010000 */
[----:B------:R-:W0:Y:S01]  /*7f30*/  LDS R51, [R0.X4+0x4800] ;  /* 0x0048000000337984 */ /* 0x000e220000004800 */
[----:B------:R-:W-:-:S03]  /*7f40*/  FADD.FTZ R16, R43, R16 ;  /* 0x000000102b107221 */ /* 0x000fc60000010000 */
[----:B------:R-:W0:Y:S01]  /*7f50*/  LDS R28, [R0.X4+0x4a00] ;  /* 0x004a0000001c7984 */ /* 0x000e220000004800 */
[----:B------:R-:W-:-:S03]  /*7f60*/  FADD.FTZ R3, R3, R18 ;  /* 0x0000001203037221 */ /* 0x000fc60000010000 */
[----:B------:R-:W0:Y:S01]  /*7f70*/  LDS R53, [R0.X4+0x4c00] ;  /* 0x004c000000357984 */ /* 0x000e220000004800 */
[----:B------:R-:W-:Y:S02]  /*7f80*/  FADD.FTZ R4, R4, R25 ;  /* 0x0000001904047221 */ /* 0x000fe40000010000 */
[----:B------:R-:W-:Y:S01]  /*7f90*/  IMAD R25, R34, c[0x0][0x168], RZ ;  /* 0x00005a0022197a24 */ /* 0x000fe200078e02ff */
[----:B------:R-:W0:Y:S01]  /*7fa0*/  LDS R30, [R0.X4+0x4e00] ;  /* 0x004e0000001e7984 */ /* 0x000e220000004800 */
[----:B------:R-:W-:-:S03]  /*7fb0*/  FADD.FTZ R5, R5, R20 ;  /* 0x0000001405057221 */ /* 0x000fc60000010000 */
[----:B------:R-:W-:Y:S01]  /*7fc0*/  BAR.SYNC.DEFER_BLOCKING 0x0 ;  /* 0x0000000000007b1d */ /* 0x000fe20000010000 */
[----:B------:R-:W-:Y:S01]  /*7fd0*/  IADD3 R6, P0, R25, R0, RZ ;  /* 0x0000000019067210 */ /* 0x000fe20007f1e0ff */
[----:B------:R-:W-:Y:S02]  /*7fe0*/  FADD.FTZ R45, R10, R45 ;  /* 0x0000002d0a2d7221 */ /* 0x000fe40000010000 */
[----:B------:R-:W-:Y:S01]  /*7ff0*/  FADD.FTZ R19, R19, R22 ;  /* 0x0000001613137221 */ /* 0x000fe20000010000 */
[----:B------:R-:W-:Y:S01]  /*8000*/  IADD3.X R37, RZ, RZ, RZ, P0, !PT ;  /* 0x000000ffff257210 */ /* 0x000fe200007fe4ff */
[----:B-1----:R-:W-:-:S03]  /*8010*/  FADD.FTZ R47, R12, R47 ;  /* 0x0000002f0c2f7221 */ /* 0x002fc60000010000 */
[C---:B------:R-:W-:Y:S02]  /*8020*/  SHF.L.U64.HI R12, R6.reuse, 0x2, R37 ;  /* 0x00000002060c7819 */ /* 0x040fe40000010225 */
[----:B------:R-:W-:Y:S01]  /*8030*/  SHF.L.U32 R6, R6, 0x2, RZ ;  /* 0x0000000206067819 */ /* 0x000fe200000006ff */
[----:B--2---:R-:W-:Y:S02]  /*8040*/  FADD.FTZ R21, R21, R24 ;  /* 0x0000001815157221 */ /* 0x004fe40000010000 */
[----:B---3--:R-:W-:Y:S02]  /*8050*/  FADD.FTZ R49, R14, R49 ;  /* 0x000000310e317221 */ /* 0x008fe40000010000 */
[----:B----4-:R-:W-:Y:S01]  /*8060*/  FADD.FTZ R23, R23, R26 ;  /* 0x0000001a17177221 */ /* 0x010fe20000010000 */
[----:B------:R-:W-:Y:S01]  /*8070*/  STS.128 [R2], R144 ;  /* 0x0000009002007388 */ /* 0x000fe20000000c00 */
[----:B0-----:R-:W-:-:S03]  /*8080*/  FADD.FTZ R51, R16, R51 ;  /* 0x0000003310337221 */ /* 0x001fc60000010000 */
[----:B------:R-:W-:Y:S01]  /*8090*/  STS.128 [R2+0x10], R140 ;  /* 0x0000108c02007388 */ /* 0x000fe20000000c00 */
[----:B------:R-:W-:-:S03]  /*80a0*/  FADD.FTZ R25, R3, R28 ;  /* 0x0000001c03197221 */ /* 0x000fc60000010000 */
[----:B------:R-:W-:Y:S01]  /*80b0*/  STS.128 [R2+0x400], R136 ;  /* 0x0004008802007388 */ /* 0x000fe20000000c00 */
[----:B------:R-:W-:Y:S01]  /*80c0*/  FADD.FTZ R53, R4, R53 ;  /* 0x0000003504357221 */ /* 0x000fe20000010000 */
[----:B------:R-:W-:Y:S02]  /*80d0*/  IADD3 R4, P1, R6, c[0x0][0x220], RZ ;  /* 0x0000880006047a10 */ /* 0x000fe40007f3e0ff */
[----:B------:R-:W-:Y:S01]  /*80e0*/  STS.128 [R2+0x410], R132 ;  /* 0x0004108402007388 */ /* 0x000fe20000000c00 */
[----:B------:R-:W-:Y:S01]  /*80f0*/  FADD.FTZ R37, R5, R30 ;  /* 0x0000001e05257221 */ /* 0x000fe20000010000 */
[----:B------:R-:W-:Y:S02]  /*8100*/  IADD3.X R5, R12, c[0x0][0x224], RZ, P1, !PT ;  /* 0x000089000c057a10 */ /* 0x000fe40000ffe4ff */
[----:B------:R-:W-:Y:S04]  /*8110*/  STS.128 [R2+0x800], R128 ;  /* 0x0008008002007388 */ /* 0x000fe80000000c00 */
[----:B------:R-:W-:Y:S04]  /*8120*/  STS.128 [R2+0x810], R124 ;  /* 0x0008107c02007388 */ /* 0x000fe80000000c00 */
[----:B------:R-:W-:Y:S04]  /*8130*/  STS.128 [R2+0xc00], R120 ;  /* 0x000c007802007388 */ /* 0x000fe80000000c00 */
[----:B------:R-:W-:Y:S04]  /*8140*/  STS.128 [R2+0xc10], R116 ;  /* 0x000c107402007388 */ /* 0x000fe80000000c00 */
[----:B------:R-:W-:Y:S04]  /*8150*/  STS.128 [R2+0x1000], R112 ;  /* 0x0010007002007388 */ /* 0x000fe80000000c00 */
[----:B------:R0:W-:Y:S04]  /*8160*/  STS.128 [R2+0x1010], R108 ;  /* 0x0010106c02007388 */ /* 0x0001e80000000c00 */
[----:B------:R-:W-:Y:S01]  /*8170*/  BAR.SYNC.DEFER_BLOCKING 0x0 ;  /* 0x0000000000007b1d */ /* 0x000fe20000010000 */
[----:B0-----:R-:W-:-:S04]  /*8180*/  IADD3 R2, P0, R6, c[0x0][0x228], RZ ;  /* 0x00008a0006027a10 */ /* 0x001fc80007f1e0ff */
[----:B------:R-:W-:Y:S02]  /*8190*/  IADD3.X R3, R12, c[0x0][0x22c], RZ, P0, !PT ;  /* 0x00008b000c037a10 */ /* 0x000fe400007fe4ff */
[----:B------:R-:W-:Y:S01]  /*81a0*/  IADD3 R6, P0, R6, c[0x0][0x240], RZ ;  /* 0x0000900006067a10 */ /* 0x000fe20007f1e0ff */
        /* <DEDUP_REMOVED lines=14> */
[----:B--2---:R-:W-:Y:S01]  /*8290*/  FADD.FTZ R32, R32, R7 ;  /* 0x0000000720207221 */ /* 0x004fe20000010000 */
[----:B------:R-:W-:Y:S02]  /*82a0*/  IADD3.X R7, R12, c[0x0][0x244], RZ, P0, !PT ;  /* 0x000091000c077a10 */ /* 0x000fe400007fe4ff */
[----:B------:R-:W-:Y:S01]  /*82b0*/  LDS R55, [R0.X4+0x2e00] ;  /* 0x002e000000377984 */ /* 0x000fe20000004800 */
[----:B---3--:R-:W-:-:S03]  /*82c0*/  FADD.FTZ R59, R32, R43 ;  /* 0x0000002b203b7221 */ /* 0x008fc60000010000 */
[----:B------:R-:W2:Y:S01]  /*82d0*/  LDS R12, [R0.X4+0x600] ;  /* 0x00060000000c7984 */ /* 0x000ea20000004800 */
[----:B----4-:R-:W-:-:S03]  /*82e0*/  FADD.FTZ R8, RZ, R8 ;  /* 0x00000008ff087221 */ /* 0x010fc60000010000 */
[----:B------:R-:W3:Y:S01]  /*82f0*/  LDS R43, [R0.X4+0x1a00] ;  /* 0x001a0000002b7984 */ /* 0x000ee20000004800 */
[----:B------:R-:W-:-:S03]  /*8300*/  FADD.FTZ R39, R8, R39 ;  /* 0x0000002708277221 */ /* 0x000fc60000010000 */
[----:B------:R-:W4:Y:S01]  /*8310*/  LDS R14, [R0.X4+0x800] ;  /* 0x00080000000e7984 */ /* 0x000f220000004800 */
[----:B------:R-:W-:-:S03]  /*8320*/  FADD.FTZ R10, RZ, R10 ;  /* 0x0000000aff0a7221 */ /* 0x000fc60000010000 */
[----:B------:R-:W-:Y:S01]  /*8330*/  STG.E [R2.64], R45 ;  /* 0x0000002d02007986 */ /* 0x000fe2000c101904 */
[----:B------:R-:W-:-:S03]  /*8340*/  FADD.FTZ R41, R10, R41 ;  /* 0x000000290a297221 */ /* 0x000fc60000010000 */
[----:B------:R-:W4:Y:S01]  /*8350*/  LDS R8, [R0.X4+0xa00] ;  /* 0x000a000000087984 */ /* 0x000f220000004800 */
[----:B------:R-:W-:-:S03]  /*8360*/  FADD.FTZ R18, R39, R18 ;  /* 0x0000001227127221 */ /* 0x000fc60000010000 */
[----:B------:R-:W4:Y:S01]  /*8370*/  LDS R45, [R0.X4+0x1c00] ;  /* 0x001c0000002d7984 */ /* 0x000f220000004800 */
[----:B------:R-:W-:-:S03]  /*8380*/  FADD.FTZ R20, R41, R20 ;  /* 0x0000001429147221 */ /* 0x000fc60000010000 */
[----:B------:R-:W-:Y:S01]  /*8390*/  STG.E [R4.64], R27 ;  /* 0x0000001b04007986 */ /* 0x000fe2000c101904 */
[----:B0-----:R-:W-:-:S03]  /*83a0*/  FADD.FTZ R63, R18, R61 ;  /* 0x0000003d123f7221 */ /* 0x001fc60000010000 */
[----:B------:R-:W0:Y:S01]  /*83b0*/  LDS R16, [R0.X4+0xc00] ;  /* 0x000c000000107984 */ /* 0x000e220000004800 */
[----:B-1----:R-:W-:-:S03]  /*83c0*/  FADD.FTZ R65, R20, R65 ;  /* 0x0000004114417221 */ /* 0x002fc60000010000 */
[----:B------:R-:W1:Y:S04]  /*83d0*/  LDS R27, [R0.X4+0x1e00] ;  /* 0x001e0000001b7984 */ /* 0x000e680000004800 */
[----:B------:R-:W1:Y:S04]  /*83e0*/  LDS R57, [R0.X4+0x3000] ;  /* 0x0030000000397984 */ /* 0x000e680000004800 */
[----:B------:R-:W-:Y:S01]  /*83f0*/  STG.E [R6.64], R59 ;  /* 0x0000003b06007986 */ /* 0x000fe2000c101904 */
[----:B--2---:R-:W-:-:S03]  /*8400*/  FADD.FTZ R12, RZ, R12 ;  /* 0x0000000cff0c7221 */ /* 0x004fc60000010000 */
[----:B------:R-:W2:Y:S01]  /*8410*/  LDS R67, [R0.X4+0x4200] ;  /* 0x0042000000437984 */ /* 0x000ea20000004800 */
[----:B---3--:R-:W-:-:S03]  /*8420*/  FADD.FTZ R12, R12, R43 ;  /* 0x0000002b0c0c7221 */ /* 0x008fc60000010000 */
[----:B------:R-:W3:Y:S01]  /*8430*/  LDS R10, [R0.X4+0xe00] ;  /* 0x000e0000000a7984 */ /* 0x000ee20000004800 */
[----:B------:R-:W-:Y:S02]  /*8440*/  FADD.FTZ R12, R12, R55 ;  /* 0x000000370c0c7221 */ /* 0x000fe40000010000 */
[----:B----4-:R-:W-:Y:S01]  /*8450*/  FADD.FTZ R14, RZ, R14 ;  /* 0x0000000eff0e7221 */ /* 0x010fe20000010000 */
[----:B------:R-:W-:Y:S04]  /*8460*/  STG.E [R2.64+0x200], R19 ;  /* 0x0002001302007986 */ /* 0x000fe8000c101904 */
[----:B------:R-:W4:Y:S01]  /*8470*/  LDS R39, [R0.X4+0x2000] ;  /* 0x0020000000277984 */ /* 0x000f220000004800 */
[----:B------:R-:W-:-:S03]  /*8480*/  FADD.FTZ R8, RZ, R8 ;  /* 0x00000008ff087221 */ /* 0x000fc60000010000 */
[----:B------:R-:W-:Y:S01]  /*8490*/  STG.E [R4.64+0x200], R9 ;  /* 0x0002000904007986 */ /* 0x000fe2000c101904 */
[----:B------:R-:W-:-:S03]  /*84a0*/  FADD.FTZ R14, R14, R45 ;  /* 0x0000002d0e0e7221 */ /* 0x000fc60000010000 */
[----:B------:R-:W4:Y:S04]  /*84b0*/  LDS R59, [R0.X4+0x3200] ;  /* 0x00320000003b7984 */ /* 0x000f280000004800 */
[----:B------:R-:W4:Y:S01]  /*84c0*/  LDS R69, [R0.X4+0x4400] ;  /* 0x0044000000457984 */ /* 0x000f220000004800 */
[----:B0-----:R-:W-:-:S03]  /*84d0*/  FADD.FTZ R16, RZ, R16 ;  /* 0x00000010ff107221 */ /* 0x001fc60000010000 */
[----:B------:R-:W0:Y:S01]  /*84e0*/  LDS R9, [R0.X4+0x1000] ;  /* 0x0010000000097984 */ /* 0x000e220000004800 */
[----:B-1----:R-:W-:-:S03]  /*84f0*/  FADD.FTZ R8, R8, R27 ;  /* 0x0000001b08087221 */ /* 0x002fc60000010000 */
[----:B------:R-:W1:Y:S01]  /*8500*/  LDS R19, [R0.X4+0x2200] ;  /* 0x0022000000137984 */ /* 0x000e620000004800 */
[----:B------:R-:W-:-:S03]  /*8510*/  FADD.FTZ R14, R14, R57 ;  /* 0x000000390e0e7221 */ /* 0x000fc60000010000 */
[----:B------:R-:W1:Y:S04]  /*8520*/  LDS R61, [R0.X4+0x3400] ;  /* 0x00340000003d7984 */ /* 0x000e680000004800 */
[----:B------:R-:W1:Y:S01]  /*8530*/  LDS R71, [R0.X4+0x4600] ;  /* 0x0046000000477984 */ /* 0x000e620000004800 */
[----:B--2---:R-:W-:-:S03]  /*8540*/  FADD.FTZ R67, R12, R67 ;  /* 0x000000430c437221 */ /* 0x004fc60000010000 */
[----:B------:R-:W2:Y:S01]  /*8550*/  LDS R18, [R0.X4+0x1200] ;  /* 0x0012000000127984 */ /* 0x000ea20000004800 */
[----:B---3--:R-:W-:-:S03]  /*8560*/  FADD.FTZ R10, RZ, R10 ;  /* 0x0000000aff0a7221 */ /* 0x008fc60000010000 */
[----:B------:R-:W-:Y:S04]  /*8570*/  STG.E [R6.64+0x200], R63 ;  /* 0x0002003f06007986 */ /* 0x000fe8000c101904 */
[----:B------:R-:W3:Y:S01]  /*8580*/  LDS R20, [R0.X4+0x2400] ;  /* 0x0024000000147984 */ /* 0x000ee20000004800 */
[----:B----4-:R-:W-:-:S03]  /*8590*/  FADD.FTZ R16, R16, R39 ;  /* 0x0000002710107221 */ /* 0x010fc60000010000 */
[----:B------:R-:W-:Y:S04]  /*85a0*/  STG.E [R2.64+0x400], R47 ;  /* 0x0004002f02007986 */ /* 0x000fe8000c101904 */
[----:B------:R-:W4:Y:S01]  /*85b0*/  LDS R41, [R0.X4+0x3600] ;  /* 0x0036000000297984 */ /* 0x000f220000004800 */
[----:B------:R-:W-:-:S03]  /*85c0*/  FADD.FTZ R8, R8, R59 ;  /* 0x0000003b08087221 */ /* 0x000fc60000010000 */
[----:B------:R-:W-:Y:S01]  /*85d0*/  STG.E [R4.64+0x400], R29 ;  /* 0x0004001d04007986 */ /* 0x000fe2000c101904 */
[----:B------:R-:W-:-:S03]  /*85e0*/  FADD.FTZ R69, R14, R69 ;  /* 0x000000450e457221 */ /* 0x000fc60000010000 */
[----:B------:R-:W4:Y:S01]  /*85f0*/  LDS R63, [R0.X4+0x4800] ;  /* 0x00480000003f7984 */ /* 0x000f220000004800 */
[----:B0-----:R-:W-:-:S03]  /*8600*/  FADD.FTZ R9, RZ, R9 ;  /* 0x00000009ff097221 */ /* 0x001fc60000010000 */
[----:B------:R-:W0:Y:S01]  /*8610*/  LDS R29, [R0.X4+0x2600] ;  /* 0x00260000001d7984 */ /* 0x000e220000004800 */
[----:B-1----:R-:W-:-:S03]  /*8620*/  FADD.FTZ R10, R10, R19 ;  /* 0x000000130a0a7221 */ /* 0x002fc60000010000 */
[----:B------:R-:W1:Y:S01]  /*8630*/  LDS R22, [R0.X4+0x3800] ;  /* 0x0038000000167984 */ /* 0x000e620000004800 */
[----:B------:R-:W-:-:S03]  /*8640*/  FADD.FTZ R16, R16, R61 ;  /* 0x0000003d10107221 */ /* 0x000fc60000010000 */
[----:B------:R-:W1:Y:S01]  /*8650*/  LDS R47, [R0.X4+0x4a00] ;  /* 0x004a0000002f7984 */ /* 0x000e620000004800 */
[----:B------:R-:W-:-:S03]  /*8660*/  FADD.FTZ R71, R8, R71 ;  /* 0x0000004708477221 */ /* 0x000fc60000010000 */
[----:B------:R-:W1:Y:S01]  /*8670*/  LDS R43, [R0.X4+0x3a00] ;  /* 0x003a0000002b7984 */ /* 0x000e620000004800 */
[----:B--2---:R-:W-:-:S03]  /*8680*/  FADD.FTZ R18, RZ, R18 ;  /* 0x00000012ff127221 */ /* 0x004fc60000010000 */
[----:B------:R-:W2:Y:S04]  /*8690*/  LDS R24, [R0.X4+0x4c00] ;  /* 0x004c000000187984 */ /* 0x000ea80000004800 */
[----:B------:R-:W2:Y:S01]  /*86a0*/  LDS R55, [R0.X4+0x4e00] ;  /* 0x004e000000377984 */ /* 0x000ea20000004800 */
[----:B---3--:R-:W-:-:S03]  /*86b0*/  FADD.FTZ R9, R9, R20 ;  /* 0x0000001409097221 */ /* 0x008fc60000010000 */
[----:B------:R-:W-:Y:S04]  /*86c0*/  STG.E [R6.64+0x400], R65 ;  /* 0x0004004106007986 */ /* 0x000fe8000c101904 */
[----:B------:R-:W-:Y:S01]  /*86d0*/  STG.E [R2.64+0x600], R21 ;  /* 0x0006001502007986 */ /* 0x000fe2000c101904 */
[----:B----4-:R-:W-:-:S03]  /*86e0*/  FADD.FTZ R10, R10, R41 ;  /* 0x000000290a0a7221 */ /* 0x010fc60000010000 */
[----:B------:R-:W-:Y:S04]  /*86f0*/  STG.E [R4.64+0x600], R11 ;  /* 0x0006000b04007986 */ /* 0x000fe8000c101904 */
[----:B------:R-:W-:Y:S01]  /*8700*/  STG.E [R6.64+0x600], R67 ;  /* 0x0006004306007986 */ /* 0x000fe2000c101904 */
[----:B------:R-:W-:-:S03]  /*8710*/  FADD.FTZ R63, R16, R63 ;  /* 0x0000003f103f7221 */ /* 0x000fc60000010000 */
[----:B------:R-:W-:Y:S01]  /*8720*/  STG.E [R2.64+0x800], R49 ;  /* 0x0008003102007986 */ /* 0x000fe2000c101904 */
[----:B0-----:R-:W-:-:S03]  /*8730*/  FADD.FTZ R18, R18, R29 ;  /* 0x0000001d12127221 */ /* 0x001fc60000010000 */
[----:B------:R-:W-:Y:S01]  /*8740*/  STG.E [R4.64+0x800], R13 ;  /* 0x0008000d04007986 */ /* 0x000fe2000c101904 */
[----:B-1----:R-:W-:-:S03]  /*8750*/  FADD.FTZ R9, R9, R22 ;  /* 0x0000001609097221 */ /* 0x002fc60000010000 */
[----:B------:R-:W-:Y:S01]  /*8760*/  STG.E [R6.64+0x800], R69 ;  /* 0x0008004506007986 */ /* 0x000fe2000c101904 */
[----:B------:R-:W-:-:S03]  /*8770*/  FADD.FTZ R47, R10, R47 ;  /* 0x0000002f0a2f7221 */ /* 0x000fc60000010000 */
[----:B------:R-:W-:Y:S01]  /*8780*/  STG.E [R2.64+0xa00], R23 ;  /* 0x000a001702007986 */ /* 0x000fe2000c101904 */
[----:B------:R-:W-:-:S03]  /*8790*/  FADD.FTZ R18, R18, R43 ;  /* 0x0000002b12127221 */ /* 0x000fc60000010000 */
[----:B------:R-:W-:Y:S01]  /*87a0*/  STG.E [R4.64+0xa00], R31 ;  /* 0x000a001f04007986 */ /* 0x000fe2000c101904 */
[----:B--2---:R-:W-:-:S03]  /*87b0*/  FADD.FTZ R9, R9, R24 ;  /* 0x0000001809097221 */ /* 0x004fc60000010000 */
        /* <DEDUP_REMOVED lines=15> */
.L_x_584:
[----:B------:R-:W-:Y:S01]  /*88b0*/  HFMA2.MMA R213, -RZ, RZ, 0, 5.9604644775390625e-08 ;  /* 0x00000001ffd57435 */ /* 0x000fe200000001ff */
[----:B------:R-:W-:-:S02]  /*88c0*/  MOV R211, R2 ;  /* 0x0000000200d37202 */ /* 0x000fc40000000f00 */
[----:B------:R-:W-:Y:S02]  /*88d0*/  MOV R215, 0x1f ;  /* 0x0000001f00d77802 */ /* 0x000fe40000000f00 */
[----:B------:R-:W-:Y:S02]  /*88e0*/  MOV R214, 0xffffffff ;  /* 0xffffffff00d67802 */ /* 0x000fe40000000f00 */
[----:B------:R-:W-:Y:S02]  /*88f0*/  MOV R210, 0x8910 ;  /* 0x0000891000d27802 */ /* 0x000fe40000000f00 */
[----:B-----5:R-:W-:Y:S05]  /*8900*/  CALL.REL.NOINC `($__internal_7_$__cuda_sm70_shflsync_bfly_p) ;  /* 0x0000046000007944 */ /* 0x020fea0003c00000 */
[----:B-1----:R-:W-:Y:S01]  /*8910*/  MOV R212, R213 ;  /* 0x000000d500d47202 */ /* 0x002fe20000000f00 */
[----:B------:R-:W-:Y:S05]  /*8920*/  BRA `(.L_x_715) ;  /* 0xffffa77000007947 */ /* 0x000fea000383ffff */
.L_x_585:
[----:B------:R-:W-:Y:S01]  /*8930*/  HFMA2.MMA R213, -RZ, RZ, 0, 5.9604644775390625e-08 ;  /* 0x00000001ffd57435 */ /* 0x000fe200000001ff */
[----:B------:R-:W-:Y:S02]  /*8940*/  MOV R211, R3 ;  /* 0x0000000300d37202 */ /* 0x000fe40000000f00 */
[----:B------:R-:W-:Y:S02]  /*8950*/  MOV R215, 0x1f ;  /* 0x0000001f00d77802 */ /* 0x000fe40000000f00 */
[----:B------:R-:W-:-:S02]  /*8960*/  MOV R214, 0xffffffff ;  /* 0xffffffff00d67802 */ /* 0x000fc40000000f00 */
[----:B------:R-:W-:Y:S02]  /*8970*/  MOV R210, 0x8990 ;  /* 0x0000899000d27802 */ /* 0x000fe40000000f00 */
[----:B01---5:R-:W-:Y:S05]  /*8980*/  CALL.REL.NOINC `($__internal_7_$__cuda_sm70_shflsync_bfly_p) ;  /* 0x000003e000007944 */ /* 0x023fea0003c00000 */
[----:B------:R-:W-:Y:S01]  /*8990*/  FADD.FTZ R212, R212, R2 ;  /* 0x00000002d4d47221 */ /* 0x000fe20000010000 */
[----:B------:R-:W-:Y:S01]  /*89a0*/  MOV R215, 0x1f ;  /* 0x0000001f00d77802 */ /* 0x000fe20000000f00 */
[----:B-1----:R-:W-:Y:S01]  /*89b0*/  FADD.FTZ R2, R3, R213 ;  /* 0x000000d503027221 */ /* 0x002fe20000010000 */
[----:B------:R-:W-:Y:S01]  /*89c0*/  HFMA2.MMA R213, -RZ, RZ, 0, 1.1920928955078125e-07 ;  /* 0x00000002ffd57435 */ /* 0x000fe200000001ff */
[----:B------:R-:W-:Y:S02]  /*89d0*/  MOV R214, 0xffffffff ;  /* 0xffffffff00d67802 */ /* 0x000fe40000000f00 */
[----:B------:R-:W-:Y:S02]  /*89e0*/  MOV R211, R212 ;  /* 0x000000d400d37202 */ /* 0x000fe40000000f00 */
[----:B------:R-:W-:Y:S02]  /*89f0*/  MOV R210, 0x8a10 ;  /* 0x00008a1000d27802 */ /* 0x000fe40000000f00 */
[----:B------:R-:W-:Y:S05]  /*8a00*/  CALL.REL.NOINC `($__internal_7_$__cuda_sm70_shflsync_bfly_p) ;  /* 0x0000036000007944 */ /* 0x000fea0003c00000 */
[----:B-1----:R-:W-:Y:S01]  /*8a10*/  MOV R3, R213 ;  /* 0x000000d500037202 */ /* 0x002fe20000000f00 */
[----:B------:R-:W-:Y:S01]  /*8a20*/  HFMA2.MMA R213, -RZ, RZ, 0, 1.1920928955078125e-07 ;  /* 0x00000002ffd57435 */ /* 0x000fe200000001ff */
[----:B------:R-:W-:-:S02]  /*8a30*/  MOV R211, R2 ;  /* 0x0000000200d37202 */ /* 0x000fc40000000f00 */
[----:B------:R-:W-:Y:S02]  /*8a40*/  MOV R215, 0x1f ;  /* 0x0000001f00d77802 */ /* 0x000fe40000000f00 */
[----:B------:R-:W-:Y:S02]  /*8a50*/  MOV R214, 0xffffffff ;  /* 0xffffffff00d67802 */ /* 0x000fe40000000f00 */
[----:B------:R-:W-:Y:S02]  /*8a60*/  MOV R210, 0x8a80 ;  /* 0x00008a8000d27802 */ /* 0x000fe40000000f00 */
[----:B------:R-:W-:Y:S05]  /*8a70*/  CALL.REL.NOINC `($__internal_7_$__cuda_sm70_shflsync_bfly_p) ;  /* 0x000002f000007944 */ /* 0x000fea0003c00000 */
[----:B------:R-:W-:Y:S01]  /*8a80*/  FADD.FTZ R212, R3, R212 ;  /* 0x000000d403d47221 */ /* 0x000fe20000010000 */
[----:B------:R-:W-:Y:S01]  /*8a90*/  MOV R215, 0x1f ;  /* 0x0000001f00d77802 */ /* 0x000fe20000000f00 */
[----:B-1----:R-:W-:Y:S01]  /*8aa0*/  FADD.FTZ R2, R2, R213 ;  /* 0x000000d502027221 */ /* 0x002fe20000010000 */
[----:B------:R-:W-:Y:S01]  /*8ab0*/  HFMA2.MMA R213, -RZ, RZ, 0, 2.384185791015625e-07 ;  /* 0x00000004ffd57435 */ /* 0x000fe200000001ff */
[----:B------:R-:W-:Y:S02]  /*8ac0*/  MOV R214, 0xffffffff ;  /* 0xffffffff00d67802 */ /* 0x000fe40000000f00 */
[----:B------:R-:W-:-:S02]  /*8ad0*/  MOV R211, R212 ;  /* 0x000000d400d37202 */ /* 0x000fc40000000f00 */
[----:B------:R-:W-:Y:S02]  /*8ae0*/  MOV R210, 0x8b00 ;  /* 0x00008b0000d27802 */ /* 0x000fe40000000f00 */
[----:B------:R-:W-:Y:S05]  /*8af0*/  CALL.REL.NOINC `($__internal_7_$__cuda_sm70_shflsync_bfly_p) ;  /* 0x0000027000007944 */ /* 0x000fea0003c00000 */
[----:B-1----:R-:W-:Y:S01]  /*8b00*/  MOV R3, R213 ;  /* 0x000000d500037202 */ /* 0x002fe20000000f00 */
[----:B------:R-:W-:Y:S01]  /*8b10*/  HFMA2.MMA R213, -RZ, RZ, 0, 2.384185791015625e-07 ;  /* 0x00000004ffd57435 */ /* 0x000fe200000001ff */
[----:B------:R-:W-:Y:S02]  /*8b20*/  MOV R211, R2 ;  /* 0x0000000200d37202 */ /* 0x000fe40000000f00 */
[----:B------:R-:W-:Y:S02]  /*8b30*/  MOV R215, 0x1f ;  /* 0x0000001f00d77802 */ /* 0x000fe40000000f00 */
[----:B------:R-:W-:Y:S02]  /*8b40*/  MOV R214, 0xffffffff ;  /* 0xffffffff00d67802 */ /* 0x000fe40000000f00 */
[----:B------:R-:W-:Y:S02]  /*8b50*/  MOV R210, 0x8b70 ;  /* 0x00008b7000d27802 */ /* 0x000fe40000000f00 */
[----:B------:R-:W-:Y:S05]  /*8b60*/  CALL.REL.NOINC `($__internal_7_$__cuda_sm70_shflsync_bfly_p) ;  /* 0x0000020000007944 */ /* 0x000fea0003c00000 */
[----:B------:R-:W-:Y:S01]  /*8b70*/  FADD.FTZ R212, R3, R212 ;  /* 0x000000d403d47221 */ /* 0x000fe20000010000 */
[----:B------:R-:W-:Y:S01]  /*8b80*/  MOV R215, 0x1f ;  /* 0x0000001f00d77802 */ /* 0x000fe20000000f00 */
[----:B-1----:R-:W-:Y:S01]  /*8b90*/  FADD.FTZ R3, R2, R213 ;  /* 0x000000d502037221 */ /* 0x002fe20000010000 */
[----:B------:R-:W-:Y:S01]  /*8ba0*/  HFMA2.MMA R213, -RZ, RZ, 0, 4.76837158203125e-07 ;  /* 0x00000008ffd57435 */ /* 0x000fe200000001ff */
[----:B------:R-:W-:-:S02]  /*8bb0*/  MOV R214, 0xffffffff ;  /* 0xffffffff00d67802 */ /* 0x000fc40000000f00 */
[----:B------:R-:W-:Y:S02]  /*8bc0*/  MOV R211, R212 ;  /* 0x000000d400d37202 */ /* 0x000fe40000000f00 */
[----:B------:R-:W-:Y:S02]  /*8bd0*/  MOV R210, 0x8bf0 ;  /* 0x00008bf000d27802 */ /* 0x000fe40000000f00 */
[----:B------:R-:W-:Y:S05]  /*8be0*/  CALL.REL.NOINC `($__internal_7_$__cuda_sm70_shflsync_bfly_p) ;  /* 0x0000018000007944 */ /* 0x000fea0003c00000 */
[----:B-1----:R-:W-:Y:S01]  /*8bf0*/  MOV R2, R213 ;  /* 0x000000d500027202 */ /* 0x002fe20000000f00 */
[----:B------:R-:W-:Y:S01]  /*8c00*/  HFMA2.MMA R213, -RZ, RZ, 0, 4.76837158203125e-07 ;  /* 0x00000008ffd57435 */ /* 0x000fe200000001ff */
[----:B------:R-:W-:Y:S02]  /*8c10*/  MOV R211, R3 ;  /* 0x0000000300d37202 */ /* 0x000fe40000000f00 */
[----:B------:R-:W-:Y:S02]  /*8c20*/  MOV R215, 0x1f ;  /* 0x0000001f00d77802 */ /* 0x000fe40000000f00 */
[----:B------:R-:W-:Y:S02]  /*8c30*/  MOV R214, 0xffffffff ;  /* 0xffffffff00d67802 */ /* 0x000fe40000000f00 */
[----:B------:R-:W-:-:S02]  /*8c40*/  MOV R210, 0x8c60 ;  /* 0x00008c6000d27802 */ /* 0x000fc40000000f00 */
[----:B------:R-:W-:Y:S05]  /*8c50*/  CALL.REL.NOINC `($__internal_7_$__cuda_sm70_shflsync_bfly_p) ;  /* 0x0000011000007944 */ /* 0x000fea0003c00000 */
[----:B------:R-:W-:Y:S01]  /*8c60*/  FADD.FTZ R2, R2, R212 ;  /* 0x000000d402027221 */ /* 0x000fe20000010000 */
[----:B------:R-:W-:Y:S01]  /*8c70*/  MOV R215, 0x1f ;  /* 0x0000001f00d77802 */ /* 0x000fe20000000f00 */
[----:B-1----:R-:W-:Y:S01]  /*8c80*/  FADD.FTZ R3, R3, R213 ;  /* 0x000000d503037221 */ /* 0x002fe20000010000 */
[----:B------:R-:W-:Y:S01]  /*8c90*/  HFMA2.MMA R213, -RZ, RZ, 0, 9.5367431640625e-07 ;  /* 0x00000010ffd57435 */ /* 0x000fe200000001ff */
[----:B------:R-:W-:-:S02]  /*8ca0*/  MOV R214, 0xffffffff ;  /* 0xffffffff00d67802 */ /* 0x000fc40000000f00 */
[----:B------:R-:W-:Y:S02]  /*8cb0*/  MOV R211, R2 ;  /* 0x0000000200d37202 */ /* 0x000fe40000000f00 */
[----:B------:R-:W-:Y:S02]  /*8cc0*/  MOV R210, 0x8ce0 ;  /* 0x00008ce000d27802 */ /* 0x000fe40000000f00 */
[----:B------:R-:W-:Y:S05]  /*8cd0*/  CALL.REL.NOINC `($__internal_7_$__cuda_sm70_shflsync_bfly_p) ;  /* 0x0000009000007944 */ /* 0x000fea0003c00000 */
[----:B-1----:R-:W-:Y:S01]  /*8ce0*/  MOV R212, R213 ;  /* 0x000000d500d47202 */ /* 0x002fe20000000f00 */
[----:B------:R-:W-:Y:S01]  /*8cf0*/  HFMA2.MMA R213, -RZ, RZ, 0, 9.5367431640625e-07 ;  /* 0x00000010ffd57435 */ /* 0x000fe200000001ff */
[----:B------:R-:W-:Y:S02]  /*8d00*/  MOV R211, R3 ;  /* 0x0000000300d37202 */ /* 0x000fe40000000f00 */
[----:B------:R-:W-:Y:S02]  /*8d10*/  MOV R215, 0x1f ;  /* 0x0000001f00d77802 */ /* 0x000fe40000000f00 */
[----:B------:R-:W-:Y:S02]  /*8d20*/  MOV R214, 0xffffffff ;  /* 0xffffffff00d67802 */ /* 0x000fe40000000f00 */
[----:B------:R-:W-:-:S02]  /*8d30*/  MOV R210, 0x8d50 ;  /* 0x00008d5000d27802 */ /* 0x000fc40000000f00 */
[----:B------:R-:W-:Y:S05]  /*8d40*/  CALL.REL.NOINC `($__internal_7_$__cuda_sm70_shflsync_bfly_p) ;  /* 0x0000002000007944 */ /* 0x000fea0003c00000 */
[----:B-1----:R-:W-:Y:S01]  /*8d50*/  MOV R211, R213 ;  /* 0x000000d500d37202 */ /* 0x002fe20000000f00 */
[----:B------:R-:W-:Y:S05]  /*8d60*/  BRA `(.L_x_716) ;  /* 0xffffa45000007947 */ /* 0x000fea000383ffff */
        .weak           $__internal_7_$__cuda_sm70_shflsync_bfly_p
        .type           $__internal_7_$__cuda_sm70_shflsync_bfly_p,@function
        .size           $__internal_7_$__cuda_sm70_shflsync_bfly_p,(.L_x_14889 - $__internal_7_$__cuda_sm70_shflsync_bfly_p)
$__internal_7_$__cuda_sm70_shflsync_bfly_p:
[----:B------:R-:W-:Y:S04]  /*8d70*/  WARPSYNC R214 ;  /* 0x000000d600007348 */ /* 0x000fe80003800000 */
[----:B------:R0:W1:Y:S02]  /*8d80*/  SHFL.BFLY PT, R213, R211, R213, R215 ;  /* 0x0c0000d5d3d57389 */ /* 0x00006400000e00d7 */
[----:B0-----:R-:W-:-:S06]  /*8d90*/  HFMA2.MMA R211, -RZ, RZ, 0, 0 ;  /* 0x00000000ffd37435 */ /* 0x001fcc00000001ff */
[----:B------:R-:W-:Y:S05]  /*8da0*/  RET.REL.NODEC R210 `(_ZN10layer_norm13ln_bwd_kernelINS_13Kernel_traitsI13__nv_bfloat16S2_S2_S2_fjLj1280ELj1ELj4ELj1ELj16ENS_18Kernel_traits_baseILj1280ES2_S2_S2_S2_fjLj128EEEEELb0ELb1ELb1ELb1EEEvNS_9BwdParamsE) ;  /* 0xffff7250d2007950 */ /* 0x000fea0003c3ffff */
.L_x_717:
        /* <DEDUP_REMOVED lines=13> */
.L_x_14889:


//--------------------- .text._ZN10layer_norm13ln_bwd_kernelINS_13Kernel_traitsI13__nv_bfloat16S2_S2_S2_fjLj1280ELj1ELj4ELj1ELj16ENS_18Kernel_traits_baseILj1280ES2_S2_S2_S2_fjLj128EEEEELb1ELb0ELb0ELb0EEEvNS_9BwdParamsE --------------------------
	.section	.text._ZN10layer_norm13ln_bwd_kernelINS_13Kernel_traitsI13__nv_bfloat16S2_S2_S2_fjLj1280ELj1ELj4ELj1ELj16ENS_18Kernel_traits_baseILj1280ES2_S2_S2_S2_fjLj128EEEEELb1ELb0ELb0ELb0EEEvNS_9BwdParamsE,"ax",@progbits
	.sectioninfo	@"SHI_REGISTERS=255"
	.align	128
        .global         _ZN10layer_norm13ln_bwd_kernelINS_13Kernel_traitsI13__nv_bfloat16S2_S2_S2_fjLj1280ELj1ELj4ELj1ELj16ENS_18Kernel_traits_baseILj1280ES2_S2_S2_S2_fjLj128EEEEELb1ELb0ELb0ELb0EEEvNS_9BwdParamsE
        .type           _ZN10layer_norm13ln_bwd_kernelINS_13Kernel_traitsI13__nv_bfloat16S2_S2_S2_fjLj1280ELj1ELj4ELj1ELj16ENS_18Kernel_traits_baseILj1280ES2_S2_S2_S2_fjLj128EEEEELb1ELb0ELb0ELb0EEEvNS_9BwdParamsE,@function
        .size           _ZN10layer_norm13ln_bwd_kernelINS_13Kernel_traitsI13__nv_bfloat16S2_S2_S2_fjLj1280ELj1ELj4ELj1ELj16ENS_18Kernel_traits_baseILj1280ES2_S2_S2_S2_fjLj128EEEEELb1ELb0ELb0ELb0EEEvNS_9BwdParamsE,(.L_x_14890 - _ZN10layer_norm13ln_bwd_kernelINS_13Kernel_traitsI13__nv_bfloat16S2_S2_S2_fjLj1280ELj1ELj4ELj1ELj16ENS_18Kernel_traits_baseILj1280ES2_S2_S2_S2_fjLj128EEEEELb1ELb0ELb0ELb0EEEvNS_9BwdParamsE)
        .other          _ZN10layer_norm13ln_bwd_kernelINS_13Kernel_traitsI13__nv_bfloat16S2_S2_S2_fjLj1280ELj1ELj4ELj1ELj16ENS_18Kernel_traits_baseILj1280ES2_S2_S2_S2_fjLj128EEEEELb1ELb0ELb0ELb0EEEvNS_9BwdParamsE,@"STO_CUDA_ENTRY STV_DEFAULT"
_ZN10layer_norm13ln_bwd_kernelINS_13Kernel_traitsI13__nv_bfloat16S2_S2_S2_fjLj1280ELj1ELj4ELj1ELj16ENS_18Kernel_traits_baseILj1280ES2_S2_S2_S2_fjLj128EEEEELb1ELb0ELb0ELb0EEEvNS_9BwdParamsE:
.text._ZN10layer_norm13ln_bwd_kernelINS_13Kernel_traitsI13__nv_bfloat16S2_S2_S2_fjLj1280ELj1ELj4ELj1ELj16ENS_18Kernel_traits_baseILj1280ES2_S2_S2_S2_fjLj128EEEEELb1ELb0ELb0ELb0EEEvNS_9BwdParamsE:
        /* <DEDUP_REMOVED lines=79> */
[----:B0-----:R-:W0:Y:S01]  /*04f0*/  LDC.U8 R252, c[0x0][0x1f0] ;  /* 0x00007c00fffc7b82 */ /* 0x001e220000000000 */
[--C-:B-----5:R-:W-:Y:S01]  /*0500*/  PRMT R250, RZ, 0x5410, R240.reuse ;  /* 0x00005410fffa7816 */ /* 0x120fe200000000f0 */
[----:B------:R-:W-:Y:S01]  /*0510*/  HFMA2.MMA R41, -RZ, RZ, 0, 0 ;  /* 0x00000000ff297435 */ /* 0x000fe200000001ff */
[----:B------:R-:W-:-:S02]  /*0520*/  PRMT R249, RZ, 0x7610, R240 ;  /* 0x00007610fff97816 */ /* 0x000fc400000000f0 */
        /* <DEDUP_REMOVED lines=37> */
[----:B0-----:R-:W-:Y:S02]  /*0780*/  PRMT R211, RZ, 0x7610, R211 ;  /* 0x00007610ffd37816 */ /* 0x001fe400000000d3 */
.L_x_742:
[----:B------:R-:W-:Y:S02]  /*0790*/  ISETP.NE.U32.AND P0, PT, RZ, c[0x0][0x1c0], PT ;  /* 0x00007000ff007a0c */ /* 0x000fe40003f05070 */
[----:B------:R-:W-:Y:S02]  /*07a0*/  SHF.R.S32.HI R3, RZ, 0x1f, R0 ;  /* 0x0000001fff037819 */ /* 0x000fe40000011400 */
[----:B------:R-:W-:Y:S02]  /*07b0*/  ISETP.NE.AND.EX P0, PT, RZ, c[0x0][0x1c4], PT, P0 ;  /* 0x00007100ff007a0c */ /* 0x000fe40003f05300 */
[----:B------:R-:W-:-:S11]  /*07c0*/  MOV R141, 0x4 ;  /* 0x00000004008d7802 */ /* 0x000fd60000000f00 */
[----:B------:R-:W-:-:S04]  /*07d0*/  @P0 LEA R2, P1, R0, c[0x0][0x1c0], 0x1 ;  /* 0x0000700000020a11 */ /* 0x000fc800078208ff */
[----:B------:R-:W-:-:S05]  /*07e0*/  @P0 LEA.HI.X R3, R0, c[0x0][0x1c4], R3, 0x1, P1 ;  /* 0x0000710000030a11 */ /* 0x000fca00008f0c03 */
[----:B------:R0:W2:Y:S02]  /*07f0*/  @P0 LDG.E.U16 R142, [R2.64] ;  /* 0x00000004028e0981 */ /* 0x0000a4000c1e1500 */
[----:B0-----:R-:W-:-:S04]  /*0800*/  IMAD.WIDE R2, R0, R141, c[0x0][0x1a0] ;  /* 0x0000680000027625 */ /* 0x001fc800078e028d */
[C---:B------:R-:W-:Y:S01]  /*0810*/  IMAD.WIDE R140, R0.reuse, R141, c[0x0][0x1a8] ;  /* 0x00006a00008c7625 */ /* 0x040fe200078e028d */
[----:B------:R0:W5:Y:S04]  /*0820*/  LDG.E R201, [R2.64] ;  /* 0x0000000402c97981 */ /* 0x000168000c1e1900 */
[----:B0-----:R0:W5:Y:S01]  /*0830*/  LDG.E R3, [R140.64] ;  /* 0x000000048c037981 */ /* 0x001162000c1e1900 */
[----:B------:R-:W-:Y:S01]  /*0840*/  IMAD R4, R0, c[0x0][0x168], RZ ;  /* 0x00005a0000047a24 */ /* 0x000fe200078e02ff */
[----:B------:R-:W-:Y:S01]  /*0850*/  LOP3.LUT R144, R251, 0x1f, RZ, 0xc0, !PT ;  /* 0x0000001ffb907812 */ /* 0x000fe200078ec0ff */
[----:B------:R-:W-:Y:S01]  /*0860*/  BSSY B1, `(.L_x_720) ;  /* 0x0000062000017945 */ /* 0x000fe20003800000 */
[----:B------:R-:W-:Y:S02]  /*0870*/  CS2R R202, SRZ ;  /* 0x0000000000ca7805 */ /* 0x000fe4000001ff00 */
[----:B------:R-:W-:-:S04]  /*0880*/  SHF.R.S32.HI R143, RZ, 0x1f, R4 ;  /* 0x0000001fff8f7819 */ /* 0x000fc80000011404 */
[----:B------:R-:W-:Y:S02]  /*0890*/  LEA.HI R143, R143, R4, RZ, 0x3 ;  /* 0x000000048f8f7211 */ /* 0x000fe400078f18ff */
[----:B------:R-:W-:Y:S02]  /*08a0*/  MOV R4, 0x3f800000 ;  /* 0x3f80000000047802 */ /* 0x000fe40000000f00 */
[----:B------:R-:W-:-:S04]  /*08b0*/  LEA.HI.SX32 R2, R143, R144, 0x1d ;  /* 0x000000908f027211 */ /* 0x000fc800078feaff */
[----:B------:R-:W-:Y:S02]  /*08c0*/  MOV R204, R2 ;  /* 0x0000000200cc7202 */ /* 0x000fe40000000f00 */
[----:B--2---:R-:W-:Y:S01]  /*08d0*/  @P0 PRMT R4, RZ, 0x5410, R142 ;  /* 0x00005410ff040816 */ /* 0x004fe2000000008e */
[----:B------:R-:W-:Y:S05]  /*08e0*/  @!P2 BRA `(.L_x_721) ;  /* 0x000005900000a947 */ /* 0x000fea0003800000 */
[C---:B0-----:R-:W-:Y:S02]  /*08f0*/  LEA R12, P0, R2.reuse, c[0x0][0x188], 0x4 ;  /* 0x00006200020c7a11 */ /* 0x041fe400078020ff */
[----:B------:R-:W-:Y:S02]  /*0900*/  MOV R9, 0x10 ;  /* 0x0000001000097802 */ /* 0x000fe40000000f00 */
[----:B------:R-:W-:-:S03]  /*0910*/  LEA.HI.X R13, R2, c[0x0][0x18c], RZ, 0x4, P0 ;  /* 0x00006300020d7a11 */ /* 0x000fc600000f24ff */
[----:B------:R-:W-:-:S03]  /*0920*/  IMAD.WIDE.U32 R8, R2, R9, c[0x0][0x208] ;  /* 0x0000820002087625 */ /* 0x000fc600078e0009 */
[----:B------:R-:W2:Y:S04]  /*0930*/  LDG.E.128 R12, [R12.64] ;  /* 0x000000040c0c7981 */ /* 0x000ea8000c1e1d00 */
[----:B------:R-:W3:Y:S01]  /*0940*/  LDG.E.128 R8, [R8.64] ;  /* 0x0000000408087981 */ /* 0x000ee2000c1e1d00 */
[----:B------:R-:W-:-:S04]  /*0950*/  ISETP.NE.U32.AND P0, PT, RZ, c[0x0][0x218], PT ;  /* 0x00008600ff007a0c */ /* 0x000fc80003f05070 */
[----:B------:R-:W-:-:S13]  /*0960*/  ISETP.NE.AND.EX P0, PT, RZ, c[0x0][0x21c], PT, P0 ;  /* 0x00008700ff007a0c */ /* 0x000fda0003f05300 */
[----:B------:R-:W-:-:S04]  /*0970*/  @P0 LEA R140, P1, R2, c[0x0][0x218], 0x4 ;  /* 0x00008600028c0a11 */ /* 0x000fc800078220ff */
[C---:B------:R-:W-:Y:S02]  /*0980*/  @P0 LEA.HI.X R141, R2.reuse, c[0x0][0x21c], RZ, 0x4, P1 ;  /* 0x00008700028d0a11 */ /* 0x040fe400008f24ff */
[----:B------:R-:W-:-:S03]  /*0990*/  LEA R162, P1, R2, c[0x0][0x190], 0x3 ;  /* 0x0000640002a27a11 */ /* 0x000fc600078218ff */
[----:B------:R2:W5:Y:S01]  /*09a0*/  @P0 LDG.E.128 R112, [R140.64] ;  /* 0x000000048c700981 */ /* 0x000562000c1e1d00 */
[----:B------:R-:W-:-:S06]  /*09b0*/  LEA.HI.X R163, R2, c[0x0][0x194], RZ, 0x3, P1 ;  /* 0x0000650002a37a11 */ /* 0x000fcc00008f1cff */
[----:B------:R-:W5:Y:S01]  /*09c0*/  LDG.E.64 R162, [R162.64] ;  /* 0x00000004a2a27981 */ /* 0x000f62000c1e1b00 */
[----:B------:R-:W-:-:S04]  /*09d0*/  ISETP.NE.AND P0, PT, R252, RZ, PT ;  /* 0x000000fffc00720c */ /* 0x000fc80003f05270 */
[----:B-----5:R-:W-:Y:S02]  /*09e0*/  FSEL R7, R201, RZ, !P0 ;  /* 0x000000ffc9077208 */ /* 0x020fe40004000000 */
[--C-:B--2---:R-:W-:Y:S02]  /*09f0*/  PRMT R140, RZ, 0x5410, R12.reuse ;  /* 0x00005410ff8c7816 */ /* 0x104fe4000000000c */
[----:B------:R-:W-:Y:S02]  /*0a00*/  PRMT R204, RZ, 0x7610, R12 ;  /* 0x00007610ffcc7816 */ /* 0x000fe4000000000c */
[----:B------:R-:W-:Y:S02]  /*0a10*/  PRMT R202, RZ, 0x5410, R13 ;  /* 0x00005410ffca7816 */ /* 0x000fe4000000000d */
[--C-:B------:R-:W-:Y:S02]  /*0a20*/  PRMT R12, RZ, 0x5410, R14.reuse ;  /* 0x00005410ff0c7816 */ /* 0x100fe4000000000e */
[----:B------:R-:W-:-:S02]  /*0a30*/  PRMT R144, RZ, 0x7610, R14 ;  /* 0x00007610ff907816 */ /* 0x000fc4000000000e */
[----:B------:R-:W-:Y:S02]  /*0a40*/  PRMT R196, RZ, 0x7610, R13 ;  /* 0x00007610ffc47816 */ /* 0x000fe4000000000d */
[--C-:B------:R-:W-:Y:S02]  /*0a50*/  PRMT R14, RZ, 0x5410, R15.reuse ;  /* 0x00005410ff0e7816 */ /* 0x100fe4000000000f */
[----:B------:R-:W-:Y:S01]  /*0a60*/  PRMT R146, RZ, 0x7610, R15 ;  /* 0x00007610ff927816 */ /* 0x000fe2000000000f */
[C---:B------:R-:W-:Y:S01]  /*0a70*/  FADD.FTZ R142, -R7.reuse, R140 ;  /* 0x0000008c078e7221 */ /* 0x040fe20000010100 */
[----:B---3--:R-:W-:Y:S01]  /*0a80*/  PRMT R13, RZ, 0x5410, R8 ;  /* 0x00005410ff0d7816 */ /* 0x008fe20000000008 */
[C---:B------:R-:W-:Y:S01]  /*0a90*/  FADD.FTZ R202, -R7.reuse, R202 ;  /* 0x000000ca07ca7221 */ /* 0x040fe20000010100 */
[----:B------:R-:W-:Y:S01]  /*0aa0*/  PRMT R141, RZ, 0x5410, R9 ;  /* 0x00005410ff8d7816 */ /* 0x000fe20000000009 */
[C---:B------:R-:W-:Y:S01]  /*0ab0*/  FADD.FTZ R204, -R7.reuse, R204 ;  /* 0x000000cc07cc7221 */ /* 0x040fe20000010100 */
[----:B------:R-:W-:Y:S01]  /*0ac0*/  PRMT R143, RZ, 0x5410, R10 ;  /* 0x00005410ff8f7816 */ /* 0x000fe2000000000a */
[----:B------:R-:W-:-:S02]  /*0ad0*/  FADD.FTZ R196, -R7, R196 ;  /* 0x000000c407c47221 */ /* 0x000fc40000010100 */
[C---:B------:R-:W-:Y:S02]  /*0ae0*/  FADD.FTZ R12, -R7.reuse, R12 ;  /* 0x0000000c070c7221 */ /* 0x040fe40000010100 */
[C---:B------:R-:W-:Y:S02]  /*0af0*/  FADD.FTZ R144, -R7.reuse, R144 ;  /* 0x0000009007907221 */ /* 0x040fe40000010100 */
[C---:B------:R-:W-:Y:S02]  /*0b00*/  FADD.FTZ R14, -R7.reuse, R14 ;  /* 0x0000000e070e7221 */ /* 0x040fe40000010100 */
[----:B------:R-:W-:Y:S01]  /*0b10*/  FADD.FTZ R140, -R7, R146 ;  /* 0x00000092078c7221 */ /* 0x000fe20000010100 */
[----:B------:R-:W-:Y:S01]  /*0b20*/  PRMT R146, RZ, 0x7610, R10 ;  /* 0x00007610ff927816 */ /* 0x000fe2000000000a */
[C---:B------:R-:W-:Y:S01]  /*0b30*/  FMUL.FTZ R7, R3.reuse, R142 ;  /* 0x0000008e03077220 */ /* 0x040fe20000410000 */
[----:B------:R-:W-:Y:S01]  /*0b40*/  PRMT R206, RZ, 0x7610, R8 ;  /* 0x00007610ffce7816 */ /* 0x000fe20000000008 */
[----:B------:R-:W-:Y:S01]  /*0b50*/  FMUL.FTZ R10, R3, R202 ;  /* 0x000000ca030a7220 */ /* 0x000fe20000410000 */
[----:B------:R-:W-:Y:S01]  /*0b60*/  PRMT R207, RZ, 0x7610, R9 ;  /* 0x00007610ffcf7816 */ /* 0x000fe20000000009 */
[----:B------:R-:W-:-:S02]  /*0b70*/  FMUL.FTZ R9, R250, R13 ;  /* 0x0000000dfa097220 */ /* 0x000fc40000410000 */
[----:B------:R-:W-:Y:S02]  /*0b80*/  FADD.FTZ R76, R76, R13 ;  /* 0x0000000d4c4c7221 */ /* 0x000fe40000010000 */
[----:B------:R-:W-:Y:S02]  /*0b90*/  FMUL.FTZ R8, R3, R204 ;  /* 0x000000cc03087220 */ /* 0x000fe40000410000 */
[----:B------:R-:W-:Y:S02]  /*0ba0*/  FFMA.FTZ R40, R7, R13, R40 ;  /* 0x0000000d07287223 */ /* 0x000fe40000010028 */
[----:B------:R-:W-:Y:S02]  /*0bb0*/  FADD.FTZ R78, R78, R141 ;  /* 0x0000008d4e4e7221 */ /* 0x000fe40000010000 */
[-C--:B------:R-:W-:Y:S02]  /*0bc0*/  FFMA.FTZ R42, R10, R141.reuse, R42 ;  /* 0x0000008d0a2a7223 */ /* 0x080fe4000001002a */
[----:B------:R-:W-:-:S02]  /*0bd0*/  FMUL.FTZ R208, R248, R141 ;  /* 0x0000008df8d07220 */ /* 0x000fc40000410000 */
[C---:B------:R-:W-:Y:S02]  /*0be0*/  FMUL.FTZ R12, R3.reuse, R12 ;  /* 0x0000000c030c7220 */ /* 0x040fe40000410000 */
[----:B------:R-:W-:Y:S02]  /*0bf0*/  FMUL.FTZ R13, R3, R144 ;  /* 0x00000090030d7220 */ /* 0x000fe40000410000 */
[-C--:B------:R-:W-:Y:S02]  /*0c00*/  FMUL.FTZ R209, R249, R206.reuse ;  /* 0x000000cef9d17220 */ /* 0x080fe40000410000 */
[----:B------:R-:W-:Y:S02]  /*0c10*/  FADD.FTZ R144, RZ, R9 ;  /* 0x00000009ff907221 */ /* 0x000fe40000010000 */
[----:B------:R-:W-:Y:S01]  /*0c20*/  FFMA.FTZ R141, R7, R9, RZ ;  /* 0x00000009078d7223 */ /* 0x000fe200000100ff */
[--C-:B------:R-:W-:Y:S01]  /*0c30*/  PRMT R15, RZ, 0x5410, R11.reuse ;  /* 0x00005410ff0f7816 */ /* 0x100fe2000000000b */
[----:B------:R-:W-:Y:S01]  /*0c40*/  FADD.FTZ R77, R77, R206 ;  /* 0x000000ce4d4d7221 */ /* 0x000fe20000010000 */
[----:B------:R-:W-:Y:S01]  /*0c50*/  PRMT R142, RZ, 0x7610, R11 ;  /* 0x00007610ff8e7816 */ /* 0x000fe2000000000b */
[----:B------:R-:W-:-:S02]  /*0c60*/  FFMA.FTZ R41, R8, R206, R41 ;  /* 0x000000ce08297223 */ /* 0x000fc40000010029 */
[----:B------:R-:W-:Y:S02]  /*0c70*/  FMUL.FTZ R11, R3, R196 ;  /* 0x000000c4030b7220 */ /* 0x000fe40000410000 */
[----:B------:R-:W-:Y:S02]  /*0c80*/  FADD.FTZ R80, R80, R143 ;  /* 0x0000008f50507221 */ /* 0x000fe40000010000 */
[-C--:B------:R-:W-:Y:S02]  /*0c90*/  FFMA.FTZ R44, R12, R143.reuse, R44 ;  /* 0x0000008f0c2c7223 */ /* 0x080fe4000001002c */
[----:B------:R-:W-:Y:S02]  /*0ca0*/  FMUL.FTZ R206, R246, R143 ;  /* 0x0000008ff6ce7220 */ /* 0x000fe40000410000 */
[----:B------:R-:W-:Y:S02]  /*0cb0*/  FADD.FTZ R143, R144, R209 ;  /* 0x000000d1908f7221 */ /* 0x000fe40000010000 */
[----:B------:R-:W-:-:S02]  /*0cc0*/  FFMA.FTZ R141, R8, R209, R141 ;  /* 0x000000d1088d7223 */ /* 0x000fc4000001008d */
[----:B------:R-:W-:Y:S02]  /*0cd0*/  FADD.FTZ R79, R79, R207 ;  /* 0x000000cf4f4f7221 */ /* 0x000fe40000010000 */
[-C--:B------:R-:W-:Y:S02]  /*0ce0*/  FFMA.FTZ R43, R11, R207.reuse, R43 ;  /* 0x000000cf0b2b7223 */ /* 0x080fe4000001002b */
[----:B------:R-:W-:Y:S02]  /*0cf0*/  FADD.FTZ R81, R81, R146 ;  /* 0x0000009251517221 */ /* 0x000fe40000010000 */
[-C--:B------:R-:W-:Y:S02]  /*0d00*/  FFMA.FTZ R45, R13, R146.reuse, R45 ;  /* 0x000000920d2d7223 */ /* 0x080fe4000001002d */
        /* <DEDUP_REMOVED lines=15> */
[----:B------:R-:W-:Y:S02]  /*0e00*/  FMUL.FTZ R195, R243, R142 ;  /* 0x0000008ef3c37220 */ /* 0x000fe40000410000 */
[----:B------:R-:W-:Y:S02]  /*0e10*/  FADD.FTZ R140, R141, R196 ;  /* 0x000000c48d8c7221 */ /* 0x000fe40000010000 */
[----:B------:R-:W-:Y:S01]  /*0e20*/  FFMA.FTZ R202, R14, R196, R143 ;  /* 0x000000c40eca7223 */ /* 0x000fe2000001008f */
[----:B------:R-:W-:Y:S01]  /*0e30*/  IADD3 R204, R2, 0x20, RZ ;  /* 0x0000002002cc7810 */ /* 0x000fe20007ffe0ff */
[----:B------:R-:W-:Y:S02]  /*0e40*/  FADD.FTZ R83, R83, R142 ;  /* 0x0000008e53537221 */ /* 0x000fe40000010000 */
[----:B------:R-:W-:-:S02]  /*0e50*/  FFMA.FTZ R47, R15, R142, R47 ;  /* 0x0000008e0f2f7223 */ /* 0x000fc4000001002f */
[----:B------:R-:W-:Y:S02]  /*0e60*/  FADD.FTZ R203, R140, R195 ;  /* 0x000000c38ccb7221 */ /* 0x000fe40000010000 */
[----:B------:R-:W-:Y:S02]  /*0e70*/  FFMA.FTZ R202, R15, R195, R202 ;  /* 0x000000c30fca7223 */ /* 0x000fe400000100ca */
.L_x_721:
[----:B0-----:R-:W-:Y:S05]  /*0e80*/  BSYNC B1 ;  /* 0x0000000000017941 */ /* 0x001fea0003800000 */
.L_x_720:
[----:B------:R-:W-:Y:S01]  /*0e90*/  BSSY B1, `(.L_x_722) ;  /* 0x000005b000017945 */ /* 0x000fe20003800000 */
[----:B------:R-:W-:Y:S05]  /*0ea0*/  @!P3 BRA `(.L_x_723) ;  /* 0x000005900000b947 */ /* 0x000fea0003800000 */
[----:B------:R-:W-:Y:S01]  /*0eb0*/  LEA R140, P0, R204, c[0x0][0x188], 0x4 ;  /* 0x00006200cc8c7a11 */ /* 0x000fe200078020ff */
[----:B------:R-:W-:-:S03]  /*0ec0*/  HFMA2.MMA R17, -RZ, RZ, 0, 9.5367431640625e-07 ;  /* 0x00000010ff117435 */ /* 0x000fc600000001ff */
[----:B------:R-:W-:-:S06]  /*0ed0*/  LEA.HI.X R141, R204, c[0x0][0x18c], RZ, 0x4, P0 ;  /* 0x00006300cc8d7a11 */ /* 0x000fcc00000f24ff */
[----:B------:R-:W2:Y:S01]  /*0ee0*/  LDG.E.128 R140, [R140.64] ;  /* 0x000000048c8c7981 */ /* 0x000ea2000c1e1d00 */
[----:B------:R-:W-:Y:S01]  /*0ef0*/  IMAD.WIDE.U32 R16, R204, R17, c[0x0][0x208] ;  /* 0x00008200cc107625 */ /* 0x000fe200078e0011 */
[----:B------:R-:W-:-:S05]  /*0f00*/  ISETP.NE.U32.AND P0, PT, RZ, c[0x0][0x218], PT ;  /* 0x00008600ff007a0c */ /* 0x000fca0003f05070 */
[----:B------:R-:W3:Y:S01]  /*0f10*/  LDG.E.128 R16, [R16.64] ;  /* 0x0000000410107981 */ /* 0x000ee2000c1e1d00 */
[----:B------:R-:W-:-:S13]  /*0f20*/  ISETP.NE.AND.EX P0, PT, RZ, c[0x0][0x21c], PT, P0 ;  /* 0x00008700ff007a0c */ /* 0x000fda0003f05300 */
[----:B------:R-:W-:-:S04]  /*0f30*/  @P0 LEA R20, P1, R204, c[0x0][0x218], 0x4 ;  /* 0x00008600cc140a11 */ /* 0x000fc800078220ff */
[----:B------:R-:W-:-:S05]  /*0f40*/  @P0 LEA.HI.X R21, R204, c[0x0][0x21c], RZ, 0x4, P1 ;  /* 0x00008700cc150a11 */ /* 0x000fca00008f24ff */
[----:B------:R0:W5:Y:S01]  /*0f50*/  @P0 LDG.E.128 R116, [R20.64] ;  /* 0x0000000414740981 */ /* 0x000162000c1e1d00 */
[----:B------:R-:W-:-:S04]  /*0f60*/  LEA R160, P0, R204, c[0x0][0x190], 0x3 ;  /* 0x00006400cca07a11 */ /* 0x000fc800078018ff */
[----:B------:R-:W-:-:S06]  /*0f70*/  LEA.HI.X R161, R204, c[0x0][0x194], RZ, 0x3, P0 ;  /* 0x00006500cca17a11 */ /* 0x000fcc00000f1cff */
[----:B------:R-:W5:Y:S01]  /*0f80*/  LDG.E.64 R160, [R160.64] ;  /* 0x00000004a0a07981 */ /* 0x000f62000c1e1b00 */
[----:B------:R-:W-:Y:S02]  /*0f90*/  ISETP.NE.AND P0, PT, R252, RZ, PT ;  /* 0x000000fffc00720c */ /* 0x000fe40003f05270 */
[----:B------:R-:W-:Y:S02]  /*0fa0*/  IADD3 R204, R204, 0x20, RZ ;  /* 0x00000020cccc7810 */ /* 0x000fe40007ffe0ff */
[--C-:B--2---:R-:W-:Y:S02]  /*0fb0*/  PRMT R198, RZ, 0x5410, R141.reuse ;  /* 0x00005410ffc67816 */ /* 0x104fe4000000008d */
[----:B------:R-:W-:Y:S02]  /*0fc0*/  PRMT R194, RZ, 0x7610, R141 ;  /* 0x00007610ffc27816 */ /* 0x000fe4000000008d */
[----:B------:R-:W-:Y:S02]  /*0fd0*/  PRMT R200, RZ, 0x7610, R140 ;  /* 0x00007610ffc87816 */ /* 0x000fe4000000008c */
[----:B-----5:R-:W-:-:S02]  /*0fe0*/  FSEL R141, R201, RZ, !P0 ;  /* 0x000000ffc98d7208 */ /* 0x020fc40004000000 */
[----:B------:R-:W-:Y:S02]  /*0ff0*/  PRMT R6, RZ, 0x5410, R140 ;  /* 0x00005410ff067816 */ /* 0x000fe4000000008c */
[----:B------:R-:W-:Y:S01]  /*1000*/  PRMT R146, RZ, 0x5410, R142 ;  /* 0x00005410ff927816 */ /* 0x000fe2000000008e */
[C---:B------:R-:W-:Y:S01]  /*1010*/  FADD.FTZ R200, -R141.reuse, R200 ;  /* 0x000000c88dc87221 */ /* 0x040fe20000010100 */
[----:B---3--:R-:W-:Y:S01]  /*1020*/  PRMT R145, RZ, 0x5410, R16 ;  /* 0x00005410ff917816 */ /* 0x008fe20000000010 */
[C---:B------:R-:W-:Y:S01]  /*1030*/  FADD.FTZ R6, -R141.reuse, R6 ;  /* 0x000000068d067221 */ /* 0x040fe20000010100 */
[----:B0-----:R-:W-:Y:S01]  /*1040*/  PRMT R20, RZ, 0x7610, R142 ;  /* 0x00007610ff147816 */ /* 0x001fe2000000008e */
[----:B------:R-:W-:Y:S01]  /*1050*/  FADD.FTZ R146, -R141, R146 ;  /* 0x000000928d927221 */ /* 0x000fe20000010100 */
[--C-:B------:R-:W-:Y:S01]  /*1060*/  PRMT R140, RZ, 0x5410, R143.reuse ;  /* 0x00005410ff8c7816 */ /* 0x100fe2000000008f */
[----:B------:R-:W-:Y:S01]  /*1070*/  FMUL.FTZ R6, R3, R6 ;  /* 0x0000000603067220 */ /* 0x000fe20000410000 */
[----:B------:R-:W-:Y:S01]  /*1080*/  PRMT R22, RZ, 0x7610, R143 ;  /* 0x00007610ff167816 */ /* 0x000fe2000000008f */
[----:B------:R-:W-:Y:S01]  /*1090*/  FADD.FTZ R198, -R141, R198 ;  /* 0x000000c68dc67221 */ /* 0x000fe20000010100 */
[----:B------:R-:W-:Y:S01]  /*10a0*/  PRMT R199, RZ, 0x7610, R16 ;  /* 0x00007610ffc77816 */ /* 0x000fe20000000010 */
[----:B------:R-:W-:Y:S01]  /*10b0*/  FMUL.FTZ R16, R3, R200 ;  /* 0x000000c803107220 */ /* 0x000fe20000410000 */
[----:B------:R-:W-:Y:S01]  /*10c0*/  PRMT R21, RZ, 0x5410, R18 ;  /* 0x00005410ff157816 */ /* 0x000fe20000000012 */
        /* <DEDUP_REMOVED lines=8> */
[----:B------:R-:W-:Y:S01]  /*1150*/  FADD.FTZ R22, -R141, R22 ;  /* 0x000000168d167221 */ /* 0x000fe20000010100 */
[----:B------:R-:W-:Y:S01]  /*1160*/  PRMT R141, RZ, 0x5410, R19 ;  /* 0x00005410ff8d7816 */ /* 0x000fe20000000013 */
[----:B------:R-:W-:-:S02]  /*1170*/  FADD.FTZ R85, R85, R199 ;  /* 0x000000c755557221 */ /* 0x000fc40000010000 */
[-C--:B------:R-:W-:Y:S02]  /*1180*/  FFMA.FTZ R49, R16, R199.reuse, R49 ;  /* 0x000000c710317223 */ /* 0x080fe40000010031 */
[----:B------:R-:W-:Y:S02]  /*1190*/  FMUL.FTZ R19, R3, R146 ;  /* 0x0000009203137220 */ /* 0x000fe40000410000 */
[----:B------:R-:W-:Y:S02]  /*11a0*/  FMUL.FTZ R199, R241, R199 ;  /* 0x000000c7f1c77220 */ /* 0x000fe40000410000 */
[----:B------:R-:W-:Y:S02]  /*11b0*/  FADD.FTZ R146, R203, R200 ;  /* 0x000000c8cb927221 */ /* 0x000fe40000010000 */
[----:B------:R-:W-:Y:S02]  /*11c0*/  FFMA.FTZ R202, R6, R200, R202 ;  /* 0x000000c806ca7223 */ /* 0x000fe400000100ca */
[----:B------:R-:W-:-:S02]  /*11d0*/  FMUL.FTZ R18, R3, R194 ;  /* 0x000000c203127220 */ /* 0x000fc40000410000 */
[----:B------:R-:W-:Y:S02]  /*11e0*/  FMUL.FTZ R17, R3, R198 ;  /* 0x000000c603117220 */ /* 0x000fe40000410000 */
[----:B------:R-:W-:Y:S02]  /*11f0*/  FADD.FTZ R88, R88, R21 ;  /* 0x0000001558587221 */ /* 0x000fe40000010000 */
[-C--:B------:R-:W-:Y:S02]  /*1200*/  FFMA.FTZ R52, R19, R21.reuse, R52 ;  /* 0x0000001513347223 */ /* 0x080fe40000010034 */
[----:B------:R-:W-:Y:S02]  /*1210*/  FMUL.FTZ R194, R238, R21 ;  /* 0x00000015eec27220 */ /* 0x000fe40000410000 */
        /* <DEDUP_REMOVED lines=9> */
[C---:B------:R-:W-:Y:S02]  /*12b0*/  FFMA.FTZ R202, R17.reuse, R198, R202 ;  /* 0x000000c611ca7223 */ /* 0x040fe400000100ca */
        /* <DEDUP_REMOVED lines=24> */
.L_x_723:
[----:B------:R-:W-:Y:S05]  /*1440*/  BSYNC B1 ;  /* 0x0000000000017941 */ /* 0x000fea0003800000 */
.L_x_722:
[----:B------:R-:W-:Y:S01]  /*1450*/  BSSY B1, `(.L_x_724) ;  /* 0x000005b000017945 */ /* 0x000fe20003800000 */
[----:B------:R-:W-:Y:S05]  /*1460*/  @!P4 BRA `(.L_x_725) ;  /* 0x000005900000c947 */ /* 0x000fea0003800000 */
[C---:B------:R-:W-:Y:S02]  /*1470*/  LEA R28, P0, R204.reuse, c[0x0][0x188], 0x4 ;  /* 0x00006200cc1c7a11 */ /* 0x040fe400078020ff */
        /* <DEDUP_REMOVED lines=17> */
[--C-:B------:R-:W-:Y:S02]  /*1590*/  PRMT R146, RZ, 0x5410, R29.reuse ;  /* 0x00005410ff927816 */ /* 0x100fe4000000001d */
[----:B------:R-:W-:-:S02]  /*15a0*/  PRMT R28, RZ, 0x7610, R29 ;  /* 0x00007610ff1c7816 */ /* 0x000fc4000000001d */
[----:B-----5:R-:W-:Y:S02]  /*15b0*/  FSEL R29, R201, RZ, !P0 ;  /* 0x000000ffc91d7208 */ /* 0x020fe40004000000 */
[----:B------:R-:W-:Y:S02]  /*15c0*/  PRMT R5, RZ, 0x5410, R30 ;  /* 0x00005410ff057816 */ /* 0x000fe4000000001e */
[----:B---3--:R-:W-:Y:S01]  /*15d0*/  PRMT R33, RZ, 0x5410, R24 ;  /* 0x00005410ff217816 */ /* 0x008fe20000000018 */
[C---:B------:R-:W-:Y:S01]  /*15e0*/  FADD.FTZ R140, -R29.reuse, R140 ;  /* 0x0000008c1d8c7221 */ /* 0x040fe20000010100 */
[----:B------:R-:W-:Y:S01]  /*15f0*/  PRMT R32, RZ, 0x7610, R30 ;  /* 0x00007610ff207816 */ /* 0x000fe2000000001e */
[C---:B------:R-:W-:Y:S01]  /*1600*/  FADD.FTZ R30, -R29.reuse, R5 ;  /* 0x000000051d1e7221 */ /* 0x040fe20000010100 */
        /* <DEDUP_REMOVED lines=8> */
[----:B------:R-:W-:Y:S01]  /*1690*/  PRMT R142, RZ, 0x7610, R26 ;  /* 0x00007610ff8e7816 */ /* 0x000fe2000000001a */
[C---:B------:R-:W-:Y:S01]  /*16a0*/  FADD.FTZ R28, -R29.reuse, R28 ;  /* 0x0000001c1d1c7221 */ /* 0x040fe20000010100 */
[----:B------:R-:W-:Y:S01]  /*16b0*/  PRMT R144, RZ, 0x7610, R25 ;  /* 0x00007610ff907816 */ /* 0x000fe20000000019 */
[C---:B------:R-:W-:Y:S01]  /*16c0*/  FADD.FTZ R32, -R29.reuse, R32 ;  /* 0x000000201d207221 */ /* 0x040fe20000010100 */
[--C-:B------:R-:W-:Y:S01]  /*16d0*/  PRMT R35, RZ, 0x5410, R27.reuse ;  /* 0x00005410ff237816 */ /* 0x100fe2000000001b */
[C---:B------:R-:W-:Y:S01]  /*16e0*/  FADD.FTZ R34, -R29.reuse, R34 ;  /* 0x000000221d227221 */ /* 0x040fe20000010100 */
[----:B------:R-:W-:Y:S01]  /*16f0*/  PRMT R140, RZ, 0x7610, R27 ;  /* 0x00007610ff8c7816 */ /* 0x000fe2000000001b */
[----:B------:R-:W-:Y:S01]  /*1700*/  FADD.FTZ R148, -R29, R148 ;  /* 0x000000941d947221 */ /* 0x000fe20000010100 */
[----:B------:R-:W-:Y:S01]  /*1710*/  PRMT R29, RZ, 0x5410, R25 ;  /* 0x00005410ff1d7816 */ /* 0x000fe20000000019 */
        /* <DEDUP_REMOVED lines=17> */
[----:B------:R-:W-:Y:S02]  /*1830*/  FFMA.FTZ R56, R5, R33, R56 ;  /* 0x0000002105387223 */ /* 0x000fe40000010038 */
[----:B------:R-:W-:-:S02]  /*1840*/  FADD.FTZ R96, R96, R31 ;  /* 0x0000001f60607221 */ /* 0x000fc40000010000 */
[-C--:B------:R-:W-:Y:S02]  /*1850*/  FFMA.FTZ R60, R29, R31.reuse, R60 ;  /* 0x0000001f1d3c7223 */ /* 0x080fe4000001003c */
[----:B------:R-:W-:Y:S02]  /*1860*/  FADD.FTZ R97, R97, R142 ;  /* 0x0000008e61617221 */ /* 0x000fe40000010000 */
[-C--:B------:R-:W-:Y:S02]  /*1870*/  FFMA.FTZ R61, R32, R142.reuse, R61 ;  /* 0x0000008e203d7223 */ /* 0x080fe4000001003d */
[----:B------:R-:W-:Y:S02]  /*1880*/  FMUL.FTZ R33, R229, R142 ;  /* 0x0000008ee5217220 */ /* 0x000fe40000410000 */
[----:B------:R-:W-:Y:S02]  /*1890*/  FMUL.FTZ R31, R230, R31 ;  /* 0x0000001fe61f7220 */ /* 0x000fe40000410000 */
[----:B------:R-:W-:-:S02]  /*18a0*/  FADD.FTZ R142, R203, R30 ;  /* 0x0000001ecb8e7221 */ /* 0x000fc40000010000 */
[----:B------:R-:W-:Y:S02]  /*18b0*/  FFMA.FTZ R202, R27, R30, R202 ;  /* 0x0000001e1bca7223 */ /* 0x000fe400000100ca */
        /* <DEDUP_REMOVED lines=8> */
[----:B------:R-:W-:Y:S02]  /*1940*/  FMUL.FTZ R148, R3, R148 ;  /* 0x0000009403947220 */ /* 0x000fe40000410000 */
[----:B------:R-:W-:Y:S02]  /*1950*/  FMUL.FTZ R149, R227, R140 ;  /* 0x0000008ce3957220 */ /* 0x000fe40000410000 */
        /* <DEDUP_REMOVED lines=10> */
.L_x_725:
[----:B------:R-:W-:Y:S05]  /*1a00*/  BSYNC B1 ;  /* 0x0000000000017941 */ /* 0x000fea0003800000 */
.L_x_724:
        /* <DEDUP_REMOVED lines=22> */
[----:B0-----:R-:W-:Y:S02]  /*1b70*/  PRMT R150, RZ, 0x5410, R140 ;  /* 0x00005410ff967816 */ /* 0x001fe4000000008c */
[--C-:B------:R-:W-:Y:S01]  /*1b80*/  PRMT R172, RZ, 0x5410, R143.reuse ;  /* 0x00005410ffac7816 */ /* 0x100fe2000000008f */
[C---:B------:R-:W-:Y:S01]  /*1b90*/  FADD.FTZ R152, -R141.reuse, R152 ;  /* 0x000000988d987221 */ /* 0x040fe20000010100 */
[----:B------:R-:W-:Y:S01]  /*1ba0*/  PRMT R174, RZ, 0x7610, R143 ;  /* 0x00007610ffae7816 */ /* 0x000fe2000000008f */
[C---:B------:R-:W-:Y:S01]  /*1bb0*/  FADD.FTZ R150, -R141.reuse, R150 ;  /* 0x000000968d967221 */ /* 0x040fe20000010100 */
[----:B---3--:R-:W-:Y:S01]  /*1bc0*/  PRMT R143, RZ, 0x5410, R144 ;  /* 0x00005410ff8f7816 */ /* 0x008fe20000000090 */
[----:B------:R-:W-:Y:S01]  /*1bd0*/  FADD.FTZ R154, -R141, R154 ;  /* 0x0000009a8d9a7221 */ /* 0x000fe20000010100 */
[--C-:B------:R-:W-:Y:S01]  /*1be0*/  PRMT R140, RZ, 0x5410, R142.reuse ;  /* 0x00005410ff8c7816 */ /* 0x100fe2000000008e */
[C---:B------:R-:W-:Y:S01]  /*1bf0*/  FMUL.FTZ R151, R3.reuse, R152 ;  /* 0x0000009803977220 */ /* 0x040fe20000410000 */
        /* <DEDUP_REMOVED lines=24> */
[----:B------:R-:W-:Y:S02]  /*1d80*/  FMUL.FTZ R167, R3, R142 ;  /* 0x0000008e03a77220 */ /* 0x000fe40000410000 */
[-C--:B------:R-:W-:Y:S02]  /*1d90*/  FFMA.FTZ R67, R155, R168.reuse, R67 ;  /* 0x000000a89b437223 */ /* 0x080fe40000010043 */
[----:B------:R-:W-:Y:S02]  /*1da0*/  FMUL.FTZ R168, R223, R168 ;  /* 0x000000a8dfa87220 */ /* 0x000fe40000410000 */
[----:B------:R-:W-:-:S02]  /*1db0*/  FADD.FTZ R203, R203, R166 ;  /* 0x000000a6cbcb7221 */ /* 0x000fc40000010000 */
[----:B------:R-:W-:Y:S02]  /*1dc0*/  FFMA.FTZ R202, R153, R166, R202 ;  /* 0x000000a699ca7223 */ /* 0x000fe400000100ca */
[----:B------:R-:W-:Y:S02]  /*1dd0*/  FADD.FTZ R104, R104, R169 ;  /* 0x000000a968687221 */ /* 0x000fe40000010000 */
[-C--:B------:R-:W-:Y:S02]  /*1de0*/  FFMA.FTZ R68, R167, R169.reuse, R68 ;  /* 0x000000a9a7447223 */ /* 0x080fe40000010044 */
        /* <DEDUP_REMOVED lines=29> */
.L_x_727:
[----:B------:R-:W-:Y:S05]  /*1fc0*/  BSYNC B1 ;  /* 0x0000000000017941 */ /* 0x000fea0003800000 */
.L_x_726:
[----:B------:R-:W-:Y:S01]  /*1fd0*/  BSSY B1, `(.L_x_728) ;  /* 0x000005a000017945 */ /* 0x000fe20003800000 */
[----:B------:R-:W-:Y:S05]  /*1fe0*/  @!P6 BRA `(.L_x_729) ;  /* 0x000005800000e947 */ /* 0x000fea0003800000 */
[----:B------:R-:W-:-:S04]  /*1ff0*/  LEA R140, P0, R204, c[0x0][0x188], 0x4 ;  /* 0x00006200cc8c7a11 */ /* 0x000fc800078020ff */
[----:B------:R-:W-:Y:S02]  /*2000*/  LEA.HI.X R141, R204, c[0x0][0x18c], RZ, 0x4, P0 ;  /* 0x00006300cc8d7a11 */ /* 0x000fe400000f24ff */
[----:B------:R-:W-:-:S04]  /*2010*/  MOV R145, 0x10 ;  /* 0x0000001000917802 */ /* 0x000fc80000000f00 */
[----:B------:R-:W2:Y:S01]  /*2020*/  LDG.E.128 R140, [R140.64] ;  /* 0x000000048c8c7981 */ /* 0x000ea2000c1e1d00 */
[----:B------:R-:W-:Y:S01]  /*2030*/  IMAD.WIDE.U32 R144, R204, R145, c[0x0][0x208] ;  /* 0x00008200cc907625 */ /* 0x000fe200078e0091 */
[----:B------:R-:W-:-:S05]  /*2040*/  ISETP.NE.U32.AND P0, PT, RZ, c[0x0][0x218], PT ;  /* 0x00008600ff007a0c */ /* 0x000fca0003f05070 */
[----:B------:R-:W3:Y:S01]  /*2050*/  LDG.E.128 R144, [R144.64] ;  /* 0x0000000490907981 */ /* 0x000ee2000c1e1d00 */
[----:B------:R-:W-:-:S13]  /*2060*/  ISETP.NE.AND.EX P0, PT, RZ, c[0x0][0x21c], PT, P0 ;  /* 0x00008700ff007a0c */ /* 0x000fda0003f05300 */
[----:B------:R-:W-:-:S04]  /*2070*/  @P0 LEA R164, P1, R204, c[0x0][0x218], 0x4 ;  /* 0x00008600cca40a11 */ /* 0x000fc800078220ff */
[----:B------:R-:W-:-:S05]  /*2080*/  @P0 LEA.HI.X R165, R204, c[0x0][0x21c], RZ, 0x4, P1 ;  /* 0x00008700cca50a11 */ /* 0x000fca00008f24ff */
[----:B------:R0:W5:Y:S02]  /*2090*/  @P0 LDG.E.128 R36, [R164.64] ;  /* 0x00000004a4240981 */ /* 0x000164000c1e1d00 */
[----:B0-----:R-:W-:-:S04]  /*20a0*/  LEA R164, P0, R204, c[0x0][0x190], 0x3 ;  /* 0x00006400cca47a11 */ /* 0x001fc800078018ff */
[----:B------:R-:W-:-:S06]  /*20b0*/  LEA.HI.X R165, R204, c[0x0][0x194], RZ, 0x3, P0 ;  /* 0x00006500cca57a11 */ /* 0x000fcc00000f1cff */
[----:B------:R-:W5:Y:S01]  /*20c0*/  LDG.E.64 R164, [R164.64] ;  /* 0x00000004a4a47981 */ /* 0x000f62000c1e1b00 */
[----:B------:R-:W-:-:S04]  /*20d0*/  ISETP.NE.AND P0, PT, R252, RZ, PT ;  /* 0x000000fffc00720c */ /* 0x000fc80003f05270 */
[----:B-----5:R-:W-:Y:S02]  /*20e0*/  FSEL R201, R201, RZ, !P0 ;  /* 0x000000ffc9c97208 */ /* 0x020fe40004000000 */
[--C-:B--2---:R-:W-:Y:S02]  /*20f0*/  PRMT R176, RZ, 0x5410, R140.reuse ;  /* 0x00005410ffb07816 */ /* 0x104fe4000000008c */
[----:B------:R-:W-:Y:S02]  /*2100*/  PRMT R140, RZ, 0x7610, R140 ;  /* 0x00007610ff8c7816 */ /* 0x000fe4000000008c */
[--C-:B------:R-:W-:Y:S01]  /*2110*/  PRMT R178, RZ, 0x5410, R141.reuse ;  /* 0x00005410ffb27816 */ /* 0x100fe2000000008d */
[C---:B------:R-:W-:Y:S01]  /*2120*/  FADD.FTZ R210, -R201.reuse, R176 ;  /* 0x000000b0c9d27221 */ /* 0x040fe20000010100 */
[----:B------:R-:W-:Y:S01]  /*2130*/  PRMT R180, RZ, 0x7610, R141 ;  /* 0x00007610ffb47816 */ /* 0x000fe2000000008d */
[----:B------:R-:W-:Y:S01]  /*2140*/  FADD.FTZ R176, -R201, R140 ;  /* 0x0000008cc9b07221 */ /* 0x000fe20000010100 */
[--C-:B---3--:R-:W-:Y:S01]  /*2150*/  PRMT R177, RZ, 0x5410, R144.reuse ;  /* 0x00005410ffb17816 */ /* 0x108fe20000000090 */
[----:B------:R-:W-:Y:S01]  /*2160*/  FMUL.FTZ R210, R3, R210 ;  /* 0x000000d203d27220 */ /* 0x000fe20000410000 */
[----:B------:R-:W-:Y:S01]  /*2170*/  PRMT R144, RZ, 0x7610, R144 ;  /* 0x00007610ff907816 */ /* 0x000fe20000000090 */
[----:B------:R-:W-:Y:S01]  /*2180*/  FADD.FTZ R178, -R201, R178 ;  /* 0x000000b2c9b27221 */ /* 0x000fe20000010100 */
[--C-:B------:R-:W-:Y:S01]  /*2190*/  PRMT R182, RZ, 0x5410, R142.reuse ;  /* 0x00005410ffb67816 */ /* 0x100fe2000000008e */
[----:B------:R-:W-:Y:S01]  /*21a0*/  FADD.FTZ R72, R72, R177 ;  /* 0x000000b148487221 */ /* 0x000fe20000010000 */
[----:B------:R-:W-:Y:S01]  /*21b0*/  PRMT R186, RZ, 0x7610, R142 ;  /* 0x00007610ffba7816 */ /* 0x000fe2000000008e */
[----:B------:R-:W-:Y:S01]  /*21c0*/  FMUL.FTZ R176, R3, R176 ;  /* 0x000000b003b07220 */ /* 0x000fe20000410000 */
[----:B------:R-:W-:Y:S01]  /*21d0*/  PRMT R181, RZ, 0x5410, R145 ;  /* 0x00005410ffb57816 */ /* 0x000fe20000000091 */
[-C--:B------:R-:W-:Y:S01]  /*21e0*/  FFMA.FTZ R132, R210, R177.reuse, R132 ;  /* 0x000000b1d2847223 */ /* 0x080fe20000010084 */
[--C-:B------:R-:W-:Y:S01]  /*21f0*/  PRMT R142, RZ, 0x5410, R143.reuse ;  /* 0x00005410ff8e7816 */ /* 0x100fe2000000008f */
[----:B------:R-:W-:Y:S01]  /*2200*/  FMUL.FTZ R177, R218, R177 ;  /* 0x000000b1dab17220 */ /* 0x000fe20000410000 */
[----:B------:R-:W-:Y:S01]  /*2210*/  PRMT R143, RZ, 0x7610, R143 ;  /* 0x00007610ff8f7816 */ /* 0x000fe2000000008f */
[----:B------:R-:W-:Y:S01]  /*2220*/  FADD.FTZ R73, R73, R144 ;  /* 0x0000009049497221 */ /* 0x000fe20000010000 */
[----:B------:R-:W-:Y:S01]  /*2230*/  PRMT R184, RZ, 0x7610, R145 ;  /* 0x00007610ffb87816 */ /* 0x000fe20000000091 */
[----:B------:R-:W-:Y:S01]  /*2240*/  FMUL.FTZ R178, R3, R178 ;  /* 0x000000b203b27220 */ /* 0x000fe20000410000 */
[----:B------:R-:W-:Y:S01]  /*2250*/  PRMT R141, RZ, 0x5410, R147 ;  /* 0x00005410ff8d7816 */ /* 0x000fe20000000093 */
[-C--:B------:R-:W-:Y:S01]  /*2260*/  FFMA.FTZ R133, R176, R144.reuse, R133 ;  /* 0x00000090b0857223 */ /* 0x080fe20000010085 */
[----:B------:R-:W-:Y:S01]  /*2270*/  PRMT R190, RZ, 0x7610, R147 ;  /* 0x00007610ffbe7816 */ /* 0x000fe20000000093 */
[----:B------:R-:W-:-:S02]  /*2280*/  FMUL.FTZ R179, R217, R144 ;  /* 0x00000090d9b37220 */ /* 0x000fc40000410000 */
[----:B------:R-:W-:Y:S02]  /*2290*/  FADD.FTZ R144, R203, R177 ;  /* 0x000000b1cb907221 */ /* 0x000fe40000010000 */
[----:B------:R-:W-:Y:S02]  /*22a0*/  FFMA.FTZ R202, R210, R177, R202 ;  /* 0x000000b1d2ca7223 */ /* 0x000fe400000100ca */
[C---:B------:R-:W-:Y:S02]  /*22b0*/  FADD.FTZ R180, -R201.reuse, R180 ;  /* 0x000000b4c9b47221 */ /* 0x040fe40000010100 */
[----:B------:R-:W-:Y:S02]  /*22c0*/  FADD.FTZ R182, -R201, R182 ;  /* 0x000000b6c9b67221 */ /* 0x000fe40000010100 */
[----:B------:R-:W-:Y:S02]  /*22d0*/  FADD.FTZ R74, R74, R181 ;  /* 0x000000b54a4a7221 */ /* 0x000fe40000010000 */
[----:B------:R-:W-:-:S02]  /*22e0*/  FFMA.FTZ R134, R178, R181, R134 ;  /* 0x000000b5b2867223 */ /* 0x000fc40000010086 */
[----:B------:R-:W-:Y:S02]  /*22f0*/  FMUL.FTZ R181, R216, R181 ;  /* 0x000000b5d8b57220 */ /* 0x000fe40000410000 */
[----:B------:R-:W-:Y:S02]  /*2300*/  FADD.FTZ R144, R144, R179 ;  /* 0x000000b390907221 */ /* 0x000fe40000010000 */
[----:B------:R-:W-:Y:S02]  /*2310*/  FFMA.FTZ R202, R176, R179, R202 ;  /* 0x000000b3b0ca7223 */ /* 0x000fe400000100ca */
[----:B------:R-:W-:Y:S01]  /*2320*/  FADD.FTZ R140, -R201, R143 ;  /* 0x0000008fc98c7221 */ /* 0x000fe20000010100 */
[--C-:B------:R-:W-:Y:S01]  /*2330*/  PRMT R143, RZ, 0x5410, R146.reuse ;  /* 0x00005410ff8f7816 */ /* 0x100fe20000000092 */
[C---:B------:R-:W-:Y:S01]  /*2340*/  FMUL.FTZ R180, R3.reuse, R180 ;  /* 0x000000b403b47220 */ /* 0x040fe20000410000 */
[----:B------:R-:W-:Y:S01]  /*2350*/  PRMT R146, RZ, 0x7610, R146 ;  /* 0x00007610ff927816 */ /* 0x000fe20000000092 */
[----:B------:R-:W-:-:S02]  /*2360*/  FMUL.FTZ R182, R3, R182 ;  /* 0x000000b603b67220 */ /* 0x000fc40000410000 */
[-C--:B------:R-:W-:Y:S02]  /*2370*/  FMUL.FTZ R183, R215, R184.reuse ;  /* 0x000000b8d7b77220 */ /* 0x080fe40000410000 */
[----:B------:R-:W-:Y:S02]  /*2380*/  FADD.FTZ R144, R144, R181 ;  /* 0x000000b590907221 */ /* 0x000fe40000010000 */
[----:B------:R-:W-:Y:S02]  /*2390*/  FFMA.FTZ R202, R178, R181, R202 ;  /* 0x000000b5b2ca7223 */ /* 0x000fe400000100ca */
[----:B------:R-:W-:Y:S02]  /*23a0*/  FADD.FTZ R75, R75, R184 ;  /* 0x000000b84b4b7221 */ /* 0x000fe40000010000 */
[----:B------:R-:W-:Y:S02]  /*23b0*/  FFMA.FTZ R135, R180, R184, R135 ;  /* 0x000000b8b4877223 */ /* 0x000fe40000010087 */
[----:B------:R-:W-:-:S02]  /*23c0*/  FADD.FTZ R186, -R201, R186 ;  /* 0x000000bac9ba7221 */ /* 0x000fc40000010100 */
[----:B------:R-:W-:Y:S02]  /*23d0*/  FADD.FTZ R136, R136, R143 ;  /* 0x0000008f88887221 */ /* 0x000fe40000010000 */
[-C--:B------:R-:W-:Y:S02]  /*23e0*/  FFMA.FTZ R108, R182, R143.reuse, R108 ;  /* 0x0000008fb66c7223 */ /* 0x080fe4000001006c */
[----:B------:R-:W-:Y:S02]  /*23f0*/  FMUL.FTZ R184, R214, R143 ;  /* 0x0000008fd6b87220 */ /* 0x000fe40000410000 */
[----:B------:R-:W-:Y:S02]  /*2400*/  FADD.FTZ R143, R144, R183 ;  /* 0x000000b7908f7221 */ /* 0x000fe40000010000 */
[----:B------:R-:W-:Y:S02]  /*2410*/  FFMA.FTZ R145, R180, R183, R202 ;  /* 0x000000b7b4917223 */ /* 0x000fe400000100ca */
[----:B------:R-:W-:-:S02]  /*2420*/  FMUL.FTZ R185, R3, R186 ;  /* 0x000000ba03b97220 */ /* 0x000fc40000410000 */
[----:B------:R-:W-:Y:S02]  /*2430*/  FADD.FTZ R142, -R201, R142 ;  /* 0x0000008ec98e7221 */ /* 0x000fe40000010100 */
        /* <DEDUP_REMOVED lines=19> */
.L_x_729:
[----:B------:R-:W-:Y:S05]  /*2570*/  BSYNC B1 ;  /* 0x0000000000017941 */ /* 0x000fea0003800000 */
.L_x_728:
[----:B------:R-:W-:Y:S05]  /*2580*/  BRA.DIV ~URZ, `(.L_x_730) ;  /* 0x000036e27f007947 */ /* 0x000fea000b800000 */
[----:B------:R0:W1:Y:S02]  /*2590*/  SHFL.BFLY PT, R142, R203, 0x1, 0x1f ;  /* 0x0c201f00cb8e7f89 */ /* 0x00006400000e0000 */
.L_x_743:
        /* <DEDUP_REMOVED lines=14> */
[----:B0-----:R-:W-:Y:S02]  /*2680*/  FADD.FTZ R203, R144, R203 ;  /* 0x000000cb90cb7221 */ /* 0x001fe40000010000 */
[----:B-1----:R-:W-:-:S03]  /*2690*/  FADD.FTZ R142, R146, R145 ;  /* 0x00000091928e7221 */ /* 0x002fc60000010000 */
[----:B------:R0:W1:Y:S04]  /*26a0*/  SHFL.BFLY PT, R145, R203, 0x10, 0x1f ;  /* 0x0e001f00cb917f89 */ /* 0x00006800000e0000 */
[----:B------:R0:W2:Y:S02]  /*26b0*/  SHFL.BFLY PT, R141, R142, 0x10, 0x1f ;  /* 0x0e001f008e8d7f89 */ /* 0x0000a400000e0000 */
.L_x_744:
[----:B-1----:R-:W-:Y:S01]  /*26c0*/  FADD.FTZ R145, R145, R203 ;  /* 0x000000cb91917221 */ /* 0x002fe20000010000 */
[----:B------:R-:W-:Y:S01]  /*26d0*/  ISETP.NE.AND P0, PT, R252, RZ, PT ;  /* 0x000000fffc00720c */ /* 0x000fe20003f05270 */
[----:B--2---:R-:W-:Y:S01]  /*26e0*/  FADD.FTZ R141, R141, R142 ;  /* 0x0000008e8d8d7221 */ /* 0x004fe20000010000 */
[----:B------:R-:W-:Y:S01]  /*26f0*/  BSSY B1, `(.L_x_732) ;  /* 0x000006e000017945 */ /* 0x000fe20003800000 */
[----:B------:R-:W-:Y:S02]  /*2700*/  FMUL.FTZ R145, R145, c[0x0][0x1e0] ;  /* 0x0000780091917a20 */ /* 0x000fe40000410000 */
[----:B------:R-:W-:-:S03]  /*2710*/  FMUL.FTZ R146, R141, c[0x0][0x1e0] ;  /* 0x000078008d927a20 */ /* 0x000fc60000410000 */
[----:B------:R-:W-:Y:S01]  /*2720*/  FSEL R147, R145, RZ, !P0 ;  /* 0x000000ff91937208 */ /* 0x000fe20004000000 */
[----:B------:R-:W-:Y:S05]  /*2730*/  @!P2 BRA `(.L_x_733) ;  /* 0x000006900000a947 */ /* 0x000fea0003800000 */
[----:B------:R-:W-:Y:S01]  /*2740*/  ISETP.NE.U32.AND P1, PT, RZ, c[0x0][0x218], PT ;  /* 0x00008600ff007a0c */ /* 0x000fe20003f25070 */
[-CC-:B------:R-:W-:Y:S01]  /*2750*/  FFMA.FTZ R141, R12, R146.reuse, R147.reuse ;  /* 0x000000920c8d7223 */ /* 0x180fe20000010093 */
[----:B------:R-:W-:Y:S01]  /*2760*/  LOP3.LUT P0, RZ, R163, 0xff, RZ, 0xc0, !PT ;  /* 0x000000ffa3ff7812 */ /* 0x000fe2000780c0ff */
[----:B0-----:R-:W-:Y:S01]  /*2770*/  FFMA.FTZ R142, R13, R146, R147 ;  /* 0x000000920d8e7223 */ /* 0x001fe20000010093 */
[----:B------:R-:W-:Y:S01]  /*2780*/  ISETP.NE.AND.EX P1, PT, RZ, c[0x0][0x21c], PT, P1 ;  /* 0x00008700ff007a0c */ /* 0x000fe20003f25310 */
[----:B------:R-:W-:Y:S02]  /*2790*/  FADD.FTZ R140, R206, -R141 ;  /* 0x8000008dce8c7221 */ /* 0x000fe40000010000 */
[----:B------:R-:W-:Y:S02]  /*27a0*/  FADD.FTZ R142, R205, -R142 ;  /* 0x8000008ecd8e7221 */ /* 0x000fe40000010000 */
[----:B-----5:R-:W-:-:S02]  /*27b0*/  FMUL.FTZ R141, R3, R140 ;  /* 0x0000008c038d7220 */ /* 0x020fc40000410000 */
[----:B------:R-:W-:-:S06]  /*27c0*/  FMUL.FTZ R143, R3, R142 ;  /* 0x0000008e038f7220 */ /* 0x000fcc0000410000 */
[----:B------:R-:W-:Y:S02]  /*27d0*/  @P1 PRMT R140, RZ, 0x5410, R114 ;  /* 0x00005410ff8c1816 */ /* 0x000fe40000000072 */
[----:B------:R-:W-:-:S03]  /*27e0*/  @P1 PRMT R201, RZ, 0x5410, R115 ;  /* 0x00005410ffc91816 */ /* 0x000fc60000000073 */
[----:B------:R-:W-:Y:S01]  /*27f0*/  @P1 FADD.FTZ R141, R141, R140 ;  /* 0x0000008c8d8d1221 */ /* 0x000fe20000010000 */
[----:B------:R-:W-:-:S05]  /*2800*/  @P1 PRMT R140, RZ, 0x7610, R114 ;  /* 0x00007610ff8c1816 */ /* 0x000fca0000000072 */
[----:B------:R-:W-:Y:S02]  /*2810*/  @P1 FADD.FTZ R143, R143, R140 ;  /* 0x0000008c8f8f1221 */ /* 0x000fe40000010000 */
[-C--:B------:R-:W-:Y:S02]  /*2820*/  FMUL.FTZ R140, R141, R4.reuse ;  /* 0x000000048d8c7220 */ /* 0x080fe40000410000 */
[----:B------:R-:W-:Y:S02]  /*2830*/  FMUL.FTZ R142, R143, R4 ;  /* 0x000000048f8e7220 */ /* 0x000fe40000410000 */
[----:B------:R-:W-:Y:S02]  /*2840*/  FMUL.FTZ R140, R140, c[0x0][0x1e8] ;  /* 0x00007a008c8c7a20 */ /* 0x000fe40000410000 */
[----:B------:R-:W-:-:S03]  /*2850*/  FMUL.FTZ R142, R142, c[0x0][0x1e8] ;  /* 0x00007a008e8e7a20 */ /* 0x000fc60000410000 */
[----:B------:R-:W-:Y:S01]  /*2860*/  FSEL R144, R140, RZ, P0 ;  /* 0x000000ff8c907208 */ /* 0x000fe20000000000 */
[----:B------:R-:W-:Y:S01]  /*2870*/  FFMA.FTZ R140, R7, R146, R147 ;  /* 0x00000092078c7223 */ /* 0x000fe20000010093 */
[----:B------:R-:W-:-:S03]  /*2880*/  LOP3.LUT P0, RZ, R163, 0xff00, RZ, 0xc0, !PT ;  /* 0x0000ff00a3ff7812 */ /* 0x000fc6000780c0ff */
[----:B------:R-:W-:Y:S01]  /*2890*/  FADD.FTZ R140, R9, -R140 ;  /* 0x8000008c098c7221 */ /* 0x000fe20000010000 */
[----:B------:R-:W-:Y:S02]  /*28a0*/  FSEL R145, R142, RZ, P0 ;  /* 0x000000ff8e917208 */ /* 0x000fe40000000000 */
[----:B------:R-:W-:Y:S01]  /*28b0*/  ISETP.NE.U32.AND P0, PT, RZ, c[0x0][0x258], PT ;  /* 0x00009600ff007a0c */ /* 0x000fe20003f05070 */
[----:B------:R-:W-:Y:S01]  /*28c0*/  FMUL.FTZ R203, R3, R140 ;  /* 0x0000008c03cb7220 */ /* 0x000fe20000410000 */
[----:B------:R-:W-:Y:S02]  /*28d0*/  @P1 PRMT R140, RZ, 0x5410, R112 ;  /* 0x00005410ff8c1816 */ /* 0x000fe40000000070 */
[----:B------:R-:W-:Y:S02]  /*28e0*/  ISETP.NE.AND.EX P0, PT, RZ, c[0x0][0x25c], PT, P0 ;  /* 0x00009700ff007a0c */ /* 0x000fe40003f05300 */
[----:B------:R-:W-:Y:S01]  /*28f0*/  F2FP.BF16.PACK_AB R142, R145, R144 ;  /* 0x00000090918e723e */ /* 0x000fe200000010ff */
[----:B------:R-:W-:-:S02]  /*2900*/  @P1 FADD.FTZ R203, R203, R140 ;  /* 0x0000008ccbcb1221 */ /* 0x000fc40000010000 */
[-CC-:B------:R-:W-:Y:S02]  /*2910*/  FFMA.FTZ R140, R8, R146.reuse, R147.reuse ;  /* 0x00000092088c7223 */ /* 0x180fe40000010093 */
[----:B------:R-:W-:Y:S02]  /*2920*/  FFMA.FTZ R145, R14, R146, R147 ;  /* 0x000000920e917223 */ /* 0x000fe40000010093 */
[----:B------:R-:W-:-:S04]  /*2930*/  FADD.FTZ R140, R209, -R140 ;  /* 0x8000008cd18c7221 */ /* 0x000fc80000010000 */
[----:B------:R-:W-:Y:S02]  /*2940*/  @P0 F2FP.BF16.PACK_AB R141, RZ, R141 ;  /* 0x0000008dff8d023e */ /* 0x000fe400000010ff */
[----:B------:R-:W-:Y:S02]  /*2950*/  @P0 F2FP.BF16.PACK_AB R143, RZ, R143 ;  /* 0x0000008fff8f023e */ /* 0x000fe400000010ff */
[----:B------:R-:W-:Y:S01]  /*2960*/  @P0 PRMT R130, R141, 0x7610, R130 ;  /* 0x000076108d820816 */ /* 0x000fe20000000082 */
[----:B------:R-:W-:-:S03]  /*2970*/  FFMA.FTZ R141, R10, R146, R147 ;  /* 0x000000920a8d7223 */ /* 0x000fc60000010093 */
[----:B------:R-:W-:Y:S01]  /*2980*/  @P0 PRMT R130, R130, 0x5410, R143 ;  /* 0x0000541082820816 */ /* 0x000fe2000000008f */
[----:B------:R-:W-:Y:S01]  /*2990*/  FMUL.FTZ R143, R3, R140 ;  /* 0x0000008c038f7220 */ /* 0x000fe20000410000 */
[----:B------:R-:W-:Y:S01]  /*29a0*/  @P1 PRMT R140, RZ, 0x7610, R112 ;  /* 0x00007610ff8c1816 */ /* 0x000fe20000000070 */
[----:B------:R-:W-:-:S04]  /*29b0*/  FADD.FTZ R144, R208, -R141 ;  /* 0x8000008dd0907221 */ /* 0x000fc80000010000 */
[----:B------:R-:W-:Y:S01]  /*29c0*/  @P1 FADD.FTZ R143, R143, R140 ;  /* 0x0000008c8f8f1221 */ /* 0x000fe20000010000 */
[----:B------:R-:W-:Y:S01]  /*29d0*/  @P1 PRMT R140, RZ, 0x5410, R113 ;  /* 0x00005410ff8c1816 */ /* 0x000fe20000000071 */
[----:B------:R-:W-:Y:S02]  /*29e0*/  FMUL.FTZ R141, R3, R144 ;  /* 0x00000090038d7220 */ /* 0x000fe40000410000 */
[----:B------:R-:W-:Y:S02]  /*29f0*/  FADD.FTZ R144, R196, -R145 ;  /* 0x80000091c4907221 */ /* 0x000fe40000010000 */
[----:B------:R-:W-:Y:S02]  /*2a00*/  @P1 FADD.FTZ R141, R141, R140 ;  /* 0x0000008c8d8d1221 */ /* 0x000fe40000010000 */
[----:B------:R-:W-:-:S04]  /*2a10*/  FFMA.FTZ R140, R11, R146, R147 ;  /* 0x000000920b8c7223 */ /* 0x000fc80000010093 */
[----:B------:R-:W-:-:S04]  /*2a20*/  FADD.FTZ R140, R207, -R140 ;  /* 0x8000008ccf8c7221 */ /* 0x000fc80000010000 */
[C---:B------:R-:W-:Y:S02]  /*2a30*/  FMUL.FTZ R145, R3.reuse, R140 ;  /* 0x0000008c03917220 */ /* 0x040fe40000410000 */
[----:B------:R-:W-:Y:S01]  /*2a40*/  FMUL.FTZ R140, R3, R144 ;  /* 0x00000090038c7220 */ /* 0x000fe20000410000 */
[----:B------:R-:W-:-:S03]  /*2a50*/  @P1 PRMT R144, RZ, 0x7610, R113 ;  /* 0x00007610ff901816 */ /* 0x000fc60000000071 */
[----:B------:R-:W-:Y:S01]  /*2a60*/  @P1 FADD.FTZ R140, R140, R201 ;  /* 0x000000c98c8c1221 */ /* 0x000fe20000010000 */
[----:B------:R-:W-:Y:S01]  /*2a70*/  @P1 PRMT R201, RZ, 0x7610, R115 ;  /* 0x00007610ffc91816 */ /* 0x000fe20000000073 */
[----:B------:R-:W-:Y:S02]  /*2a80*/  @P1 FADD.FTZ R145, R145, R144 ;  /* 0x0000009091911221 */ /* 0x000fe40000010000 */
[----:B------:R-:W-:Y:S02]  /*2a90*/  FFMA.FTZ R144, R15, R146, R147 ;  /* 0x000000920f907223 */ /* 0x000fe40000010093 */
[----:B------:R-:W-:Y:S02]  /*2aa0*/  FMUL.FTZ R204, R140, R4 ;  /* 0x000000048ccc7220 */ /* 0x000fe40000410000 */
[----:B------:R-:W-:Y:S02]  /*2ab0*/  FADD.FTZ R144, R195, -R144 ;  /* 0x80000090c3907221 */ /* 0x000fe40000010000 */
[----:B------:R-:W-:-:S02]  /*2ac0*/  FMUL.FTZ R204, R204, c[0x0][0x1e8] ;  /* 0x00007a00cccc7a20 */ /* 0x000fc40000410000 */
[----:B------:R-:W-:Y:S01]  /*2ad0*/  FMUL.FTZ R202, R3, R144 ;  /* 0x0000009003ca7220 */ /* 0x000fe20000410000 */
[----:B------:R-:W-:Y:S01]  /*2ae0*/  @P0 F2FP.BF16.PACK_AB R144, RZ, R141 ;  /* 0x0000008dff90023e */ /* 0x000fe200000010ff */
[-C--:B------:R-:W-:Y:S02]  /*2af0*/  FMUL.FTZ R141, R141, R4.reuse ;  /* 0x000000048d8d7220 */ /* 0x080fe40000410000 */
[----:B------:R-:W-:Y:S01]  /*2b00*/  @P1 FADD.FTZ R202, R202, R201 ;  /* 0x000000c9caca1221 */ /* 0x000fe20000010000 */
[----:B------:R-:W-:Y:S01]  /*2b10*/  @P0 PRMT R129, R144, 0x7610, R129 ;  /* 0x0000761090810816 */ /* 0x000fe20000000081 */
[----:B------:R-:W-:Y:S01]  /*2b20*/  FMUL.FTZ R141, R141, c[0x0][0x1e8] ;  /* 0x00007a008d8d7a20 */ /* 0x000fe20000410000 */
[----:B------:R-:W-:Y:S01]  /*2b30*/  @P0 F2FP.BF16.PACK_AB R144, RZ, R145 ;  /* 0x00000091ff90023e */ /* 0x000fe200000010ff */
[----:B------:R-:W-:Y:S01]  /*2b40*/  FMUL.FTZ R145, R145, R4 ;  /* 0x0000000491917220 */ /* 0x000fe20000410000 */
[----:B------:R-:W-:Y:S01]  /*2b50*/  LOP3.LUT P1, RZ, R162, 0xff0000, RZ, 0xc0, !PT ;  /* 0x00ff0000a2ff7812 */ /* 0x000fe2000782c0ff */
[----:B------:R-:W-:Y:S01]  /*2b60*/  HFMA2.MMA R201, -RZ, RZ, 0, 9.5367431640625e-07 ;  /* 0x00000010ffc97435 */ /* 0x000fe200000001ff */
[----:B------:R-:W-:-:S02]  /*2b70*/  @P0 PRMT R129, R129, 0x5410, R144 ;  /* 0x0000541081810816 */ /* 0x000fc40000000090 */
[----:B------:R-:W-:Y:S01]  /*2b80*/  @P0 F2FP.BF16.PACK_AB R144, RZ, R203 ;  /* 0x000000cbff90023e */ /* 0x000fe200000010ff */
[----:B------:R-:W-:Y:S01]  /*2b90*/  FMUL.FTZ R203, R203, R4 ;  /* 0x00000004cbcb7220 */ /* 0x000fe20000410000 */
[----:B------:R-:W-:Y:S02]  /*2ba0*/  FSEL R141, R141, RZ, P1 ;  /* 0x000000ff8d8d7208 */ /* 0x000fe40000800000 */
[----:B------:R-:W-:Y:S01]  /*2bb0*/  @P0 PRMT R128, R144, 0x7610, R128 ;  /* 0x0000761090800816 */ /* 0x000fe20000000080 */
[----:B------:R-:W-:Y:S01]  /*2bc0*/  FMUL.FTZ R144, R145, c[0x0][0x1e8] ;  /* 0x00007a0091907a20 */ /* 0x000fe20000410000 */
[----:B------:R-:W-:Y:S01]  /*2bd0*/  LOP3.LUT P1, RZ, R162, 0xff000000, RZ, 0xc0, !PT ;  /* 0xff000000a2ff7812 */ /* 0x000fe2000782c0ff */
[----:B------:R-:W-:Y:S01]  /*2be0*/  FMUL.FTZ R203, R203, c[0x0][0x1e8] ;  /* 0x00007a00cbcb7a20 */ /* 0x000fe20000410000 */
[----:B------:R-:W-:Y:S02]  /*2bf0*/  MOV R145, R162 ;  /* 0x000000a200917202 */ /* 0x000fe40000000f00 */
[----:B------:R-:W-:-:S02]  /*2c00*/  FSEL R144, R144, RZ, P1 ;  /* 0x000000ff90907208 */ /* 0x000fc40000800000 */
[----:B------:R-:W-:Y:S02]  /*2c10*/  LOP3.LUT P1, RZ, R145, 0xff, RZ, 0xc0, !PT ;  /* 0x000000ff91ff7812 */ /* 0x000fe4000782c0ff */
[----:B------:R-:W-:Y:S01]  /*2c20*/  @P0 F2FP.BF16.PACK_AB R145, RZ, R143 ;  /* 0x0000008fff91023e */ /* 0x000fe200000010ff */
[----:B------:R-:W-:Y:S01]  /*2c30*/  FMUL.FTZ R143, R143, R4 ;  /* 0x000000048f8f7220 */ /* 0x000fe20000410000 */
[----:B------:R-:W-:Y:S02]  /*2c40*/  F2FP.BF16.PACK_AB R141, R144, R141 ;  /* 0x0000008d908d723e */ /* 0x000fe400000010ff */
[----:B------:R-:W-:Y:S01]  /*2c50*/  @P0 PRMT R128, R128, 0x5410, R145 ;  /* 0x0000541080800816 */ /* 0x000fe20000000091 */
[----:B------:R-:W-:Y:S01]  /*2c60*/  FMUL.FTZ R143, R143, c[0x0][0x1e8] ;  /* 0x00007a008f8f7a20 */ /* 0x000fe20000410000 */
[----:B------:R-:W-:Y:S02]  /*2c70*/  @P0 F2FP.BF16.PACK_AB R145, RZ, R140 ;  /* 0x0000008cff91023e */ /* 0x000fe400000010ff */
[----:B------:R-:W-:-:S02]  /*2c80*/  FSEL R140, R203, RZ, P1 ;  /* 0x000000ffcb8c7208 */ /* 0x000fc40000800000 */
[----:B------:R-:W-:Y:S02]  /*2c90*/  @P0 PRMT R131, R145, 0x7610, R131 ;  /* 0x0000761091830816 */ /* 0x000fe40000000083 */
[----:B------:R-:W-:Y:S01]  /*2ca0*/  @P0 F2FP.BF16.PACK_AB R145, RZ, R202 ;  /* 0x000000caff91023e */ /* 0x000fe200000010ff */
[----:B------:R-:W-:-:S03]  /*2cb0*/  FMUL.FTZ R202, R202, R4 ;  /* 0x00000004caca7220 */ /* 0x000fc60000410000 */
[----:B------:R-:W-:Y:S01]  /*2cc0*/  @P0 PRMT R131, R131, 0x5410, R145 ;  /* 0x0000541083830816 */ /* 0x000fe20000000091 */
[----:B------:R-:W-:Y:S01]  /*2cd0*/  FMUL.FTZ R202, R202, c[0x0][0x1e8] ;  /* 0x00007a00caca7a20 */ /* 0x000fe20000410000 */
[----:B------:R-:W-:-:S04]  /*2ce0*/  ISETP.NE.U32.AND P0, PT, RZ, c[0x0][0x258], PT ;  /* 0x00009600ff007a0c */ /* 0x000fc80003f05070 */
[----:B------:R-:W-:-:S13]  /*2cf0*/  ISETP.NE.AND.EX P0, PT, RZ, c[0x0][0x25c], PT, P0 ;  /* 0x00009700ff007a0c */ /* 0x000fda0003f05300 */
[----:B------:R-:W-:-:S05]  /*2d00*/  @P0 IMAD.WIDE.U32 R144, R2, R201, c[0x0][0x258] ;  /* 0x0000960002900625 */ /* 0x000fca00078e00c9 */
[----:B------:R0:W-:Y:S01]  /*2d10*/  @P0 STG.E.128 [R144.64], R128 ;  /* 0x0000008090000986 */ /* 0x0001e2000c101d04 */
[----:B------:R-:W-:-:S04]  /*2d20*/  LOP3.LUT P0, RZ, R162, 0xff00, RZ, 0xc0, !PT ;  /* 0x0000ff00a2ff7812 */ /* 0x000fc8000780c0ff */
[----:B------:R-:W-:Y:S02]  /*2d30*/  FSEL R143, R143, RZ, P0 ;  /* 0x000000ff8f8f7208 */ /* 0x000fe40000000000 */
[----:B------:R-:W-:Y:S02]  /*2d40*/  LOP3.LUT P0, RZ, R163, 0xff0000, RZ, 0xc0, !PT ;  /* 0x00ff0000a3ff7812 */ /* 0x000fe4000780c0ff */
[----:B------:R-:W-:Y:S02]  /*2d50*/  F2FP.BF16.PACK_AB R140, R143, R140 ;  /* 0x0000008c8f8c723e */ /* 0x000fe400000010ff */
[----:B------:R-:W-:Y:S02]  /*2d60*/  FSEL R204, R204, RZ, P0 ;  /* 0x000000ffcccc7208 */ /* 0x000fe40000000000 */
[----:B------:R-:W-:-:S04]  /*2d70*/  LOP3.LUT P0, RZ, R163, 0xff000000, RZ, 0xc0, !PT ;  /* 0xff000000a3ff7812 */ /* 0x000fc8000780c0ff */
[----:B0-----:R-:W-:-:S04]  /*2d80*/  FSEL R145, R202, RZ, P0 ;  /* 0x000000ffca917208 */ /* 0x001fc80000000000 */
[----:B------:R-:W-:Y:S01]  /*2d90*/  F2FP.BF16.PACK_AB R143, R145, R204 ;  /* 0x000000cc918f723e */ /* 0x000fe200000010ff */
[C---:B------:R-:W-:Y:S01]  /*2da0*/  IMAD.WIDE.U32 R144, R2.reuse, R201, c[0x0][0x248] ;  /* 0x0000920002907625 */ /* 0x040fe200078e00c9 */
[----:B------:R-:W-:-:S04]  /*2db0*/  IADD3 R2, R2, 0x20, RZ ;  /* 0x0000002002027810 */ /* 0x000fc80007ffe0ff */
[----:B------:R0:W-:Y:S03]  /*2dc0*/  STG.E.128 [R144.64], R140 ;  /* 0x0000008c90007986 */ /* 0x0001e6000c101d04 */
.L_x_733:
[----:B------:R-:W-:Y:S05]  /*2dd0*/  BSYNC B1 ;  /* 0x0000000000017941 */ /* 0x000fea0003800000 */
.L_x_732:
[----:B------:R-:W-:Y:S01]  /*2de0*/  BSSY B1, `(.L_x_734) ;  /* 0x000006b000017945 */ /* 0x000fe20003800000 */
[----:B------:R-:W-:Y:S05]  /*2df0*/  @!P3 BRA `(.L_x_735) ;  /* 0x000006900000b947 */ /* 0x000fea0003800000 */
[----:B------:R-:W-:Y:S01]  /*2e00*/  ISETP.NE.U32.AND P0, PT, RZ, c[0x0][0x218], PT ;  /* 0x00008600ff007a0c */ /* 0x000fe20003f05070 */
[-CC-:B0-----:R-:W-:Y:S01]  /*2e10*/  FFMA.FTZ R141, R19, R146.reuse, R147.reuse ;  /* 0x00000092138d7223 */ /* 0x181fe20000010093 */
[----:B------:R-:W-:Y:S01]  /*2e20*/  LOP3.LUT P1, RZ, R161, 0xff, RZ, 0xc0, !PT ;  /* 0x000000ffa1ff7812 */ /* 0x000fe2000782c0ff */
[----:B------:R-:W-:Y:S01]  /*2e30*/  FFMA.FTZ R142, R20, R146, R147 ;  /* 0x00000092148e7223 */ /* 0x000fe20000010093 */
        /* <DEDUP_REMOVED lines=14> */
[----:B------:R-:W-:Y:S02]  /*2f20*/  FSEL R144, R140, RZ, P1 ;  /* 0x000000ff8c907208 */ /* 0x000fe40000800000 */
[----:B------:R-:W-:-:S04]  /*2f30*/  LOP3.LUT P1, RZ, R161, 0xff00, RZ, 0xc0, !PT ;  /* 0x0000ff00a1ff7812 */ /* 0x000fc8000782c0ff */
[----:B------:R-:W-:Y:S02]  /*2f40*/  FSEL R145, R142, RZ, P1 ;  /* 0x000000ff8e917208 */ /* 0x000fe40000800000 */
[----:B------:R-:W-:Y:S02]  /*2f50*/  ISETP.NE.U32.AND P1, PT, RZ, c[0x0][0x258], PT ;  /* 0x00009600ff007a0c */ /* 0x000fe40003f25070 */
[----:B------:R-:W-:Y:S01]  /*2f60*/  F2FP.BF16.PACK_AB R142, R145, R144 ;  /* 0x00000090918e723e */ /* 0x000fe200000010ff */
[----:B------:R-:W-:Y:S01]  /*2f70*/  FFMA.FTZ R145, R21, R146, R147 ;  /* 0x0000009215917223 */ /* 0x000fe20000010093 */
[----:B------:R-:W-:-:S13]  /*2f80*/  ISETP.NE.AND.EX P1, PT, RZ, c[0x0][0x25c], PT, P1 ;  /* 0x00009700ff007a0c */ /* 0x000fda0003f25310 */
[----:B------:R-:W-:Y:S02]  /*2f90*/  @P1 F2FP.BF16.PACK_AB R141, RZ, R141 ;  /* 0x0000008dff8d123e */ /* 0x000fe400000010ff */
[----:B------:R-:W-:Y:S02]  /*2fa0*/  @P1 F2FP.BF16.PACK_AB R143, RZ, R143 ;  /* 0x0000008fff8f123e */ /* 0x000fe400000010ff */
[----:B------:R-:W-:Y:S01]  /*2fb0*/  @P1 PRMT R130, R141, 0x7610, R130 ;  /* 0x000076108d821816 */ /* 0x000fe20000000082 */
[----:B------:R-:W-:-:S03]  /*2fc0*/  FFMA.FTZ R141, R6, R146, R147 ;  /* 0x00000092068d7223 */ /* 0x000fc60000010093 */
[----:B------:R-:W-:Y:S01]  /*2fd0*/  @P1 PRMT R130, R130, 0x5410, R143 ;  /* 0x0000541082821816 */ /* 0x000fe2000000008f */
[----:B------:R-:W-:Y:S02]  /*2fe0*/  FADD.FTZ R140, R200, -R141 ;  /* 0x8000008dc88c7221 */ /* 0x000fe40000010000 */
[----:B------:R-:W-:Y:S02]  /*2ff0*/  FFMA.FTZ R141, R17, R146, R147 ;  /* 0x00000092118d7223 */ /* 0x000fe40000010093 */
[----:B------:R-:W-:Y:S01]  /*3000*/  FMUL.FTZ R203, R3, R140 ;  /* 0x0000008c03cb7220 */ /* 0x000fe20000410000 */
[----:B------:R-:W-:Y:S01]  /*3010*/  @P0 PRMT R140, RZ, 0x5410, R116 ;  /* 0x00005410ff8c0816 */ /* 0x000fe20000000074 */
[----:B------:R-:W-:-:S04]  /*3020*/  FADD.FTZ R144, R198, -R141 ;  /* 0x8000008dc6907221 */ /* 0x000fc80000010000 */
[----:B------:R-:W-:Y:S02]  /*3030*/  @P0 FADD.FTZ R203, R203, R140 ;  /* 0x0000008ccbcb0221 */ /* 0x000fe40000010000 */
[----:B------:R-:W-:Y:S02]  /*3040*/  FFMA.FTZ R140, R16, R146, R147 ;  /* 0x00000092108c7223 */ /* 0x000fe40000010093 */
[----:B------:R-:W-:Y:S02]  /*3050*/  FMUL.FTZ R141, R3, R144 ;  /* 0x00000090038d7220 */ /* 0x000fe40000410000 */
[----:B------:R-:W-:Y:S02]  /*3060*/  FADD.FTZ R140, R199, -R140 ;  /* 0x8000008cc78c7221 */ /* 0x000fe40000010000 */
[----:B------:R-:W-:Y:S02]  /*3070*/  FADD.FTZ R144, R192, -R145 ;  /* 0x80000091c0907221 */ /* 0x000fe40000010000 */
[----:B------:R-:W-:Y:S01]  /*3080*/  FMUL.FTZ R143, R3, R140 ;  /* 0x0000008c038f7220 */ /* 0x000fe20000410000 */
[----:B------:R-:W-:-:S05]  /*3090*/  @P0 PRMT R140, RZ, 0x7610, R116 ;  /* 0x00007610ff8c0816 */ /* 0x000fca0000000074 */
[----:B------:R-:W-:Y:S01]  /*30a0*/  @P0 FADD.FTZ R143, R143, R140 ;  /* 0x0000008c8f8f0221 */ /* 0x000fe20000010000 */
[----:B------:R-:W-:-:S05]  /*30b0*/  @P0 PRMT R140, RZ, 0x5410, R117 ;  /* 0x00005410ff8c0816 */ /* 0x000fca0000000075 */
        /* <DEDUP_REMOVED lines=43> */
[----:B------:R-:W-:Y:S01]  /*3370*/  FMUL.FTZ R202, R202, R4 ;  /* 0x00000004caca7220 */ /* 0x000fe20000410000 */
[----:B------:R-:W-:Y:S02]  /*3380*/  LOP3.LUT P0, RZ, R160, 0xff00, RZ, 0xc0, !PT ;  /* 0x0000ff00a0ff7812 */ /* 0x000fe4000780c0ff */
[----:B------:R-:W-:Y:S01]  /*3390*/  @P1 PRMT R131, R131, 0x5410, R145 ;  /* 0x0000541083831816 */ /* 0x000fe20000000091 */
[----:B------:R-:W-:Y:S01]  /*33a0*/  FMUL.FTZ R202, R202, c[0x0][0x1e8] ;  /* 0x00007a00caca7a20 */ /* 0x000fe20000410000 */
[----:B------:R-:W-:Y:S02]  /*33b0*/  ISETP.NE.U32.AND P1, PT, RZ, c[0x0][0x258], PT ;  /* 0x00009600ff007a0c */ /* 0x000fe40003f25070 */
[----:B------:R-:W-:-:S02]  /*33c0*/  FSEL R143, R143, RZ, P0 ;  /* 0x000000ff8f8f7208 */ /* 0x000fc40000000000 */
[----:B------:R-:W-:Y:S02]  /*33d0*/  ISETP.NE.AND.EX P1, PT, RZ, c[0x0][0x25c], PT, P1 ;  /* 0x00009700ff007a0c */ /* 0x000fe40003f25310 */
[----:B------:R-:W-:Y:S02]  /*33e0*/  LOP3.LUT P0, RZ, R161, 0xff0000, RZ, 0xc0, !PT ;  /* 0x00ff0000a1ff7812 */ /* 0x000fe4000780c0ff */
[----:B------:R-:W-:Y:S02]  /*33f0*/  F2FP.BF16.PACK_AB R140, R143, R140 ;  /* 0x0000008c8f8c723e */ /* 0x000fe400000010ff */
[----:B------:R-:W-:Y:S02]  /*3400*/  FSEL R204, R204, RZ, P0 ;  /* 0x000000ffcccc7208 */ /* 0x000fe40000000000 */
[----:B------:R-:W-:-:S05]  /*3410*/  LOP3.LUT P0, RZ, R161, 0xff000000, RZ, 0xc0, !PT ;  /* 0xff000000a1ff7812 */ /* 0x000fca000780c0ff */
[----:B------:R-:W-:-:S05]  /*3420*/  @P1 IMAD.WIDE.U32 R144, R2, R201, c[0x0][0x258] ;  /* 0x0000960002901625 */ /* 0x000fca00078e00c9 */
[----:B------:R0:W-:Y:S02]  /*3430*/  @P1 STG.E.128 [R144.64], R128 ;  /* 0x0000008090001986 */ /* 0x0001e4000c101d04 */
[----:B0-----:R-:W-:-:S04]  /*3440*/  FSEL R145, R202, RZ, P0 ;  /* 0x000000ffca917208 */ /* 0x001fc80000000000 */
[----:B------:R-:W-:Y:S01]  /*3450*/  F2FP.BF16.PACK_AB R143, R145, R204 ;  /* 0x000000cc918f723e */ /* 0x000fe200000010ff */
[C---:B------:R-:W-:Y:S01]  /*3460*/  IMAD.WIDE.U32 R144, R2.reuse, R201, c[0x0][0x248] ;  /* 0x0000920002907625 */ /* 0x040fe200078e00c9 */
[----:B------:R-:W-:-:S04]  /*3470*/  IADD3 R2, R2, 0x20, RZ ;  /* 0x0000002002027810 */ /* 0x000fc80007ffe0ff */
[----:B------:R0:W-:Y:S03]  /*3480*/  STG.E.128 [R144.64], R140 ;  /* 0x0000008c90007986 */ /* 0x0001e6000c101d04 */
.L_x_735:
[----:B------:R-:W-:Y:S05]  /*3490*/  BSYNC B1 ;  /* 0x0000000000017941 */ /* 0x000fea0003800000 */
.L_x_734:
        /* <DEDUP_REMOVED lines=33> */
[--C-:B------:R-:W-:Y:S02]  /*36b0*/  FFMA.FTZ R141, R23, R146, R147.reuse ;  /* 0x00000092178d7223 */ /* 0x100fe40000010093 */
[----:B------:R-:W-:Y:S01]  /*36c0*/  FMUL.FTZ R203, R3, R140 ;  /* 0x0000008c03cb7220 */ /* 0x000fe20000410000 */
[----:B------:R-:W-:Y:S01]  /*36d0*/  @P0 PRMT R140, RZ, 0x5410, R120 ;  /* 0x00005410ff8c0816 */ /* 0x000fe20000000078 */
[----:B------:R-:W-:-:S04]  /*36e0*/  FFMA.FTZ R143, R25, R146, R147 ;  /* 0x00000092198f7223 */ /* 0x000fc80000010093 */
[----:B------:R-:W-:Y:S02]  /*36f0*/  @P0 FADD.FTZ R203, R203, R140 ;  /* 0x0000008ccbcb0221 */ /* 0x000fe40000010000 */
[----:B------:R-:W-:Y:S02]  /*3700*/  FADD.FTZ R140, R26, -R141 ;  /* 0x8000008d1a8c7221 */ /* 0x000fe40000010000 */
[----:B------:R-:W-:Y:S02]  /*3710*/  FADD.FTZ R144, R28, -R143 ;  /* 0x8000008f1c907221 */ /* 0x000fe40000010000 */
[C---:B------:R-:W-:Y:S01]  /*3720*/  FMUL.FTZ R143, R3.reuse, R140 ;  /* 0x0000008c038f7220 */ /* 0x040fe20000410000 */
[----:B------:R-:W-:Y:S01]  /*3730*/  @P0 PRMT R140, RZ, 0x7610, R120 ;  /* 0x00007610ff8c0816 */ /* 0x000fe20000000078 */
[----:B------:R-:W-:Y:S02]  /*3740*/  FMUL.FTZ R141, R3, R144 ;  /* 0x00000090038d7220 */ /* 0x000fe40000410000 */
[----:B------:R-:W-:-:S02]  /*3750*/  FFMA.FTZ R144, R34, R146, R147 ;  /* 0x0000009222907223 */ /* 0x000fc40000010093 */
[----:B------:R-:W-:Y:S01]  /*3760*/  @P0 FADD.FTZ R143, R143, R140 ;  /* 0x0000008c8f8f0221 */ /* 0x000fe20000010000 */
[----:B------:R-:W-:Y:S01]  /*3770*/  @P0 PRMT R140, RZ, 0x5410, R121 ;  /* 0x00005410ff8c0816 */ /* 0x000fe20000000079 */
[----:B------:R-:W-:-:S04]  /*3780*/  FADD.FTZ R144, R35, -R144 ;  /* 0x8000009023907221 */ /* 0x000fc80000010000 */
[----:B------:R-:W-:Y:S02]  /*3790*/  @P0 FADD.FTZ R141, R141, R140 ;  /* 0x0000008c8d8d0221 */ /* 0x000fe40000010000 */
        /* <DEDUP_REMOVED lines=59> */
.L_x_737:
[----:B------:R-:W-:Y:S05]  /*3b50*/  BSYNC B1 ;  /* 0x0000000000017941 */ /* 0x000fea0003800000 */
.L_x_736:
        /* <DEDUP_REMOVED lines=107> */
.L_x_739:
[----:B------:R-:W-:Y:S05]  /*4210*/  BSYNC B1 ;  /* 0x0000000000017941 */ /* 0x000fea0003800000 */
.L_x_738:
        /* <DEDUP_REMOVED lines=16> */
[-C--:B------:R-:W-:Y:S02]  /*4320*/  FFMA.FTZ R203, R185, R146.reuse, R147 ;  /* 0x00000092b9cb7223 */ /* 0x080fe40000010093 */
        /* <DEDUP_REMOVED lines=9> */
[----:B------:R-:W-:Y:S01]  /*43c0*/  FMUL.FTZ R147, R3, R147 ;  /* 0x0000009303937220 */ /* 0x000fe20000410000 */
[----:B------:R-:W-:Y:S01]  /*43d0*/  @P0 PRMT R140, RZ, 0x5410, R36 ;  /* 0x00005410ff8c0816 */ /* 0x000fe20000000024 */
[----:B------:R-:W-:Y:S01]  /*43e0*/  FADD.FTZ R144, R188, -R201 ;  /* 0x800000c9bc907221 */ /* 0x000fe20000010000 */
[----:B------:R-:W-:Y:S01]  /*43f0*/  @P1 F2FP.BF16.PACK_AB R141, RZ, R145 ;  /* 0x00000091ff8d123e */ /* 0x000fe200000010ff */
[----:B------:R-:W-:-:S02]  /*4400*/  FADD.FTZ R202, R183, -R202 ;  /* 0x800000cab7ca7221 */ /* 0x000fc40000010000 */
[----:B------:R-:W-:Y:S01]  /*4410*/  @P0 FADD.FTZ R147, R147, R140 ;  /* 0x0000008c93930221 */ /* 0x000fe20000010000 */
[----:B------:R-:W-:Y:S01]  /*4420*/  @P0 PRMT R140, RZ, 0x7610, R36 ;  /* 0x00007610ff8c0816 */ /* 0x000fe20000000024 */
[----:B------:R-:W-:Y:S01]  /*4430*/  FADD.FTZ R142, R186, -R203 ;  /* 0x800000cbba8e7221 */ /* 0x000fe20000010000 */
[----:B------:R-:W-:Y:S01]  /*4440*/  @P1 PRMT R129, R141, 0x7610, R129 ;  /* 0x000076108d811816 */ /* 0x000fe20000000081 */
[----:B------:R-:W-:Y:S02]  /*4450*/  FADD.FTZ R146, R190, -R146 ;  /* 0x80000092be927221 */ /* 0x000fe40000010000 */
[C---:B------:R-:W-:Y:S02]  /*4460*/  FMUL.FTZ R201, R3.reuse, R204 ;  /* 0x000000cc03c97220 */ /* 0x040fe40000410000 */
[C---:B------:R-:W-:Y:S02]  /*4470*/  FMUL.FTZ R203, R3.reuse, R202 ;  /* 0x000000ca03cb7220 */ /* 0x040fe40000410000 */
[----:B------:R-:W-:-:S02]  /*4480*/  FMUL.FTZ R142, R3, R142 ;  /* 0x0000008e038e7220 */ /* 0x000fc40000410000 */
[C---:B------:R-:W-:Y:S02]  /*4490*/  FMUL.FTZ R144, R3.reuse, R144 ;  /* 0x0000009003907220 */ /* 0x040fe40000410000 */
[----:B------:R-:W-:Y:S01]  /*44a0*/  FMUL.FTZ R146, R3, R146 ;  /* 0x0000009203927220 */ /* 0x000fe20000410000 */
[----:B------:R-:W-:Y:S01]  /*44b0*/  @P0 PRMT R3, RZ, 0x5410, R39 ;  /* 0x00005410ff030816 */ /* 0x000fe20000000027 */
[----:B------:R-:W-:Y:S01]  /*44c0*/  @P0 FADD.FTZ R201, R201, R140 ;  /* 0x0000008cc9c90221 */ /* 0x000fe20000010000 */
[----:B------:R-:W-:Y:S01]  /*44d0*/  @P0 PRMT R140, RZ, 0x7610, R37 ;  /* 0x00007610ff8c0816 */ /* 0x000fe20000000025 */
[----:B------:R-:W-:Y:S02]  /*44e0*/  FMUL.FTZ R143, R143, R4 ;  /* 0x000000048f8f7220 */ /* 0x000fe40000410000 */
[----:B------:R-:W-:Y:S01]  /*44f0*/  @P0 FADD.FTZ R144, R144, R3 ;  /* 0x0000000390900221 */ /* 0x000fe20000010000 */
[----:B------:R-:W-:Y:S01]  /*4500*/  @P0 PRMT R3, RZ, 0x7610, R38 ;  /* 0x00007610ff030816 */ /* 0x000fe20000000026 */
[----:B------:R-:W-:Y:S01]  /*4510*/  @P0 FADD.FTZ R203, R203, R140 ;  /* 0x0000008ccbcb0221 */ /* 0x000fe20000010000 */
[----:B------:R-:W-:Y:S01]  /*4520*/  @P0 PRMT R140, RZ, 0x7610, R39 ;  /* 0x00007610ff8c0816 */ /* 0x000fe20000000027 */
[----:B------:R-:W-:Y:S01]  /*4530*/  FMUL.FTZ R143, R143, c[0x0][0x1e8] ;  /* 0x00007a008f8f7a20 */ /* 0x000fe20000410000 */
[----:B------:R-:W-:Y:S01]  /*4540*/  @P1 F2FP.BF16.PACK_AB R141, RZ, R144 ;  /* 0x00000090ff8d123e */ /* 0x000fe200000010ff */
[----:B------:R-:W-:Y:S01]  /*4550*/  @P0 FADD.FTZ R142, R142, R3 ;  /* 0x000000038e8e0221 */ /* 0x000fe20000010000 */
[----:B------:R-:W-:Y:S01]  /*4560*/  @P1 F2FP.BF16.PACK_AB R3, RZ, R147 ;  /* 0x00000093ff03123e */ /* 0x000fe200000010ff */
[----:B------:R-:W-:Y:S01]  /*4570*/  @P0 FADD.FTZ R146, R146, R140 ;  /* 0x0000008c92920221 */ /* 0x000fe20000010000 */
[----:B------:R-:W-:Y:S01]  /*4580*/  ISETP.NE.U32.AND P0, PT, RZ, c[0x0][0x258], PT ;  /* 0x00009600ff007a0c */ /* 0x000fe20003f05070 */
[-C--:B------:R-:W-:Y:S01]  /*4590*/  FMUL.FTZ R145, R145, R4.reuse ;  /* 0x0000000491917220 */ /* 0x080fe20000410000 */
[----:B------:R-:W-:Y:S01]  /*45a0*/  @P1 PRMT R128, R3, 0x7610, R128 ;  /* 0x0000761003801816 */ /* 0x000fe20000000080 */
[-C--:B------:R-:W-:Y:S01]  /*45b0*/  FMUL.FTZ R147, R147, R4.reuse ;  /* 0x0000000493937220 */ /* 0x080fe20000410000 */
[----:B------:R-:W-:Y:S01]  /*45c0*/  ISETP.NE.AND.EX P0, PT, RZ, c[0x0][0x25c], PT, P0 ;  /* 0x00009700ff007a0c */ /* 0x000fe20003f05300 */
[-C--:B------:R-:W-:Y:S01]  /*45d0*/  FMUL.FTZ R144, R144, R4.reuse ;  /* 0x0000000490907220 */ /* 0x080fe20000410000 */
[----:B------:R-:W-:Y:S01]  /*45e0*/  @P1 F2FP.BF16.PACK_AB R3, RZ, R201 ;  /* 0x000000c9ff03123e */ /* 0x000fe200000010ff */
[----:B------:R-:W-:Y:S01]  /*45f0*/  FMUL.FTZ R147, R147, c[0x0][0x1e8] ;  /* 0x00007a0093937a20 */ /* 0x000fe20000410000 */
[----:B------:R-:W-:Y:S01]  /*4600*/  @P1 PRMT R131, R141, 0x7610, R131 ;  /* 0x000076108d831816 */ /* 0x000fe20000000083 */
[----:B------:R-:W-:Y:S01]  /*4610*/  FMUL.FTZ R201, R201, R4 ;  /* 0x00000004c9c97220 */ /* 0x000fe20000410000 */
[----:B------:R-:W-:Y:S01]  /*4620*/  @P1 PRMT R128, R128, 0x5410, R3 ;  /* 0x0000541080801816 */ /* 0x000fe20000000003 */
[----:B------:R-:W-:Y:S01]  /*4630*/  FMUL.FTZ R144, R144, c[0x0][0x1e8] ;  /* 0x00007a0090907a20 */ /* 0x000fe20000410000 */
[----:B------:R-:W-:Y:S01]  /*4640*/  @P1 F2FP.BF16.PACK_AB R141, RZ, R142 ;  /* 0x0000008eff8d123e */ /* 0x000fe200000010ff */
[-C--:B------:R-:W-:Y:S01]  /*4650*/  FMUL.FTZ R142, R142, R4.reuse ;  /* 0x000000048e8e7220 */ /* 0x080fe20000410000 */
[----:B------:R-:W-:Y:S01]  /*4660*/  @P1 F2FP.BF16.PACK_AB R140, RZ, R203 ;  /* 0x000000cbff8c123e */ /* 0x000fe200000010ff */
[----:B------:R-:W-:Y:S01]  /*4670*/  FMUL.FTZ R203, R203, R4 ;  /* 0x00000004cbcb7220 */ /* 0x000fe20000410000 */
[----:B------:R-:W-:Y:S01]  /*4680*/  MOV R3, 0x10 ;  /* 0x0000001000037802 */ /* 0x000fe20000000f00 */
[----:B------:R-:W-:Y:S01]  /*4690*/  FMUL.FTZ R201, R201, c[0x0][0x1e8] ;  /* 0x00007a00c9c97a20 */ /* 0x000fe20000410000 */
[----:B------:R-:W-:Y:S01]  /*46a0*/  @P1 F2FP.BF16.PACK_AB R202, RZ, R146 ;  /* 0x00000092ffca123e */ /* 0x000fe200000010ff */
[----:B------:R-:W-:Y:S01]  /*46b0*/  FMUL.FTZ R4, R146, R4 ;  /* 0x0000000492047220 */ /* 0x000fe20000410000 */
[----:B------:R-:W-:-:S02]  /*46c0*/  @P1 PRMT R130, R130, 0x5410, R141 ;  /* 0x0000541082821816 */ /* 0x000fc4000000008d */
[----:B------:R-:W-:Y:S01]  /*46d0*/  @P1 PRMT R129, R129, 0x5410, R140 ;  /* 0x0000541081811816 */ /* 0x000fe2000000008c */
[----:B------:R-:W-:Y:S01]  /*46e0*/  @P0 IMAD.WIDE.U32 R140, R2, R3, c[0x0][0x258] ;  /* 0x00009600028c0625 */ /* 0x000fe200078e0003 */
[----:B------:R-:W-:-:S03]  /*46f0*/  @P1 PRMT R131, R131, 0x5410, R202 ;  /* 0x0000541083831816 */ /* 0x000fc600000000ca */
[----:B------:R-:W-:Y:S02]  /*4700*/  FMUL.FTZ R4, R4, c[0x0][0x1e8] ;  /* 0x00007a0004047a20 */ /* 0x000fe40000410000 */
[----:B------:R0:W-:Y:S01]  /*4710*/  @P0 STG.E.128 [R140.64], R128 ;  /* 0x000000808c000986 */ /* 0x0001e2000c101d04 */
[----:B------:R-:W-:Y:S01]  /*4720*/  LOP3.LUT P0, RZ, R165, 0xff, RZ, 0xc0, !PT ;  /* 0x000000ffa5ff7812 */ /* 0x000fe2000780c0ff */
[----:B------:R-:W-:-:S04]  /*4730*/  IMAD.WIDE.U32 R2, R2, R3, c[0x0][0x248] ;  /* 0x0000920002027625 */ /* 0x000fc800078e0003 */
[----:B0-----:R-:W-:Y:S01]  /*4740*/  FMUL.FTZ R140, R142, c[0x0][0x1e8] ;  /* 0x00007a008e8c7a20 */ /* 0x001fe20000410000 */
[----:B------:R-:W-:Y:S01]  /*4750*/  FSEL R142, R143, RZ, P0 ;  /* 0x000000ff8f8e7208 */ /* 0x000fe20000000000 */
[----:B------:R-:W-:Y:S01]  /*4760*/  FMUL.FTZ R141, R145, c[0x0][0x1e8] ;  /* 0x00007a00918d7a20 */ /* 0x000fe20000410000 */
[----:B------:R-:W-:Y:S02]  /*4770*/  LOP3.LUT P0, RZ, R165, 0xff00, RZ, 0xc0, !PT ;  /* 0x0000ff00a5ff7812 */ /* 0x000fe4000780c0ff */
[----:B------:R-:W-:Y:S02]  /*4780*/  MOV R143, R164 ;  /* 0x000000a4008f7202 */ /* 0x000fe40000000f00 */
[----:B------:R-:W-:Y:S01]  /*4790*/  FSEL R145, R140, RZ, P0 ;  /* 0x000000ff8c917208 */ /* 0x000fe20000000000 */
[----:B------:R-:W-:Y:S01]  /*47a0*/  FMUL.FTZ R140, R203, c[0x0][0x1e8] ;  /* 0x00007a00cb8c7a20 */ /* 0x000fe20000410000 */
[----:B------:R-:W-:Y:S02]  /*47b0*/  LOP3.LUT P0, RZ, R164, 0xff0000, RZ, 0xc0, !PT ;  /* 0x00ff0000a4ff7812 */ /* 0x000fe4000780c0ff */
[----:B------:R-:W-:-:S02]  /*47c0*/  F2FP.BF16.PACK_AB R142, R145, R142 ;  /* 0x0000008e918e723e */ /* 0x000fc400000010ff */
[----:B------:R-:W-:Y:S02]  /*47d0*/  FSEL R141, R141, RZ, P0 ;  /* 0x000000ff8d8d7208 */ /* 0x000fe40000000000 */
[----:B------:R-:W-:-:S04]  /*47e0*/  LOP3.LUT P0, RZ, R164, 0xff000000, RZ, 0xc0, !PT ;  /* 0xff000000a4ff7812 */ /* 0x000fc8000780c0ff */
[----:B------:R-:W-:Y:S02]  /*47f0*/  FSEL R140, R140, RZ, P0 ;  /* 0x000000ff8c8c7208 */ /* 0x000fe40000000000 */
[----:B------:R-:W-:Y:S02]  /*4800*/  LOP3.LUT P0, RZ, R143, 0xff, RZ, 0xc0, !PT ;  /* 0x000000ff8fff7812 */ /* 0x000fe4000780c0ff */
[----:B------:R-:W-:Y:S02]  /*4810*/  F2FP.BF16.PACK_AB R141, R140, R141 ;  /* 0x0000008d8c8d723e */ /* 0x000fe400000010ff */
[----:B------:R-:W-:Y:S02]  /*4820*/  FSEL R147, R147, RZ, P0 ;  /* 0x000000ff93937208 */ /* 0x000fe40000000000 */
[----:B------:R-:W-:-:S04]  /*4830*/  LOP3.LUT P0, RZ, R164, 0xff00, RZ, 0xc0, !PT ;  /* 0x0000ff00a4ff7812 */ /* 0x000fc8000780c0ff */
[----:B------:R-:W-:Y:S02]  /*4840*/  FSEL R146, R201, RZ, P0 ;  /* 0x000000ffc9927208 */ /* 0x000fe40000000000 */
[C---:B------:R-:W-:Y:S02]  /*4850*/  LOP3.LUT P0, RZ, R165.reuse, 0xff0000, RZ, 0xc0, !PT ;  /* 0x00ff0000a5ff7812 */ /* 0x040fe4000780c0ff */
[----:B------:R-:W-:Y:S02]  /*4860*/  F2FP.BF16.PACK_AB R140, R146, R147 ;  /* 0x00000093928c723e */ /* 0x000fe400000010ff */
[----:B------:R-:W-:Y:S02]  /*4870*/  FSEL R143, R144, RZ, P0 ;  /* 0x000000ff908f7208 */ /* 0x000fe40000000000 */
[----:B------:R-:W-:-:S04]  /*4880*/  LOP3.LUT P0, RZ, R165, 0xff000000, RZ, 0xc0, !PT ;  /* 0xff000000a5ff7812 */ /* 0x000fc8000780c0ff */
[----:B------:R-:W-:-:S04]  /*4890*/  FSEL R4, R4, RZ, P0 ;  /* 0x000000ff04047208 */ /* 0x000fc80000000000 */
[----:B------:R-:W-:-:S05]  /*48a0*/  F2FP.BF16.PACK_AB R143, R4, R143 ;  /* 0x0000008f048f723e */ /* 0x000fca00000010ff */
[----:B------:R0:W-:Y:S02]  /*48b0*/  STG.E.128 [R2.64], R140 ;  /* 0x0000008c02007986 */ /* 0x0001e4000c101d04 */
.L_x_741:
[----:B------:R-:W-:Y:S05]  /*48c0*/  BSYNC B1 ;  /* 0x0000000000017941 */ /* 0x000fea0003800000 */
.L_x_740:
[----:B0----5:R-:W-:-:S04]  /*48d0*/  MOV R3, c[0x0][0x160] ;  /* 0x0000580000037a02 */ /* 0x021fc80000000f00 */
[----:B------:R-:W-:-:S04]  /*48e0*/  LEA R0, R3, R0, 0x2 ;  /* 0x0000000003007211 */ /* 0x000fc800078e10ff */
[----:B------:R-:W-:-:S13]  /*48f0*/  ISETP.GE.AND P0, PT, R0, c[0x0][0x164], PT ;  /* 0x0000590000007a0c */ /* 0x000fda0003f06270 */
[----:B------:R-:W-:Y:S01]  /*4900*/  @P0 CALL.REL.NOINC `(.L_x_719) ;  /* 0x0000001000000944 */ /* 0x000fe20003c00000 */
[----:B------:R-:W-:Y:S05]  /*4910*/  BRA `(.L_x_742) ;  /* 0xffffbe7000007947 */ /* 0x000fea000383ffff */
.L_x_719:
[----:B0-----:R-:W-:Y:S05]  /*4920*/  BSYNC B0 ;  /* 0x0000000000007941 */ /* 0x001fea0003800000 */
.L_x_718:
        /* <DEDUP_REMOVED lines=142> */
[----:B----4-:R-:W-:Y:S01]  /*5210*/  FADD.FTZ R51, R38, R51 ;  /* 0x0000003326337221 */ /* 0x010fe20000010000 */
[-C--:B------:R-:W-:Y:S01]  /*5220*/  @P0 MOV R3, R47.reuse ;  /* 0x0000002f00030202 */ /* 0x080fe20000000f00 */
[----:B------:R-:W-:Y:S01]  /*5230*/  LDS R22, [R251.X4+0x1c00] ;  /* 0x001c0000fb167984 */ /* 0x000fe20000004800 */
[----:B------:R-:W-:Y:S01]  /*5240*/  FADD.FTZ R40, RZ, R40 ;  /* 0x00000028ff287221 */ /* 0x000fe20000010000 */
[----:B------:R-:W-:-:S02]  /*5250*/  @P0 IADD3.X R47, RZ, R47, RZ, P2, !PT ;  /* 0x0000002fff2f0210 */ /* 0x000fc400017fe4ff */
[----:B------:R0:W-:Y:S01]  /*5260*/  @P0 STG.E [R2.64], R51 ;  /* 0x0000003302000986 */ /* 0x0001e2000c101904 */
[----:B------:R-:W-:-:S03]  /*5270*/  FADD.FTZ R40, R40, R45 ;  /* 0x0000002d28287221 */ /* 0x000fc60000010000 */
[----:B------:R-:W-:Y:S01]  /*5280*/  LDS R30, [R251.X4+0x3000] ;  /* 0x00300000fb1e7984 */ /* 0x000fe20000004800 */
[----:B------:R-:W-:-:S03]  /*5290*/  FADD.FTZ R41, RZ, R41 ;  /* 0x00000029ff297221 */ /* 0x000fc60000010000 */
[----:B------:R-:W-:Y:S01]  /*52a0*/  LDS R17, [R251.X4+0x1e00] ;  /* 0x001e0000fb117984 */ /* 0x000fe20000004800 */
[----:B-1----:R-:W-:Y:S01]  /*52b0*/  FADD.FTZ R40, R40, R49 ;  /* 0x0000003128287221 */ /* 0x002fe20000010000 */
[----:B0-----:R-:W-:Y:S01]  /*52c0*/  @P0 MOV R2, R42 ;  /* 0x0000002a00020202 */ /* 0x001fe20000000f00 */
        /* <DEDUP_REMOVED lines=11> */
[----:B--2---:R-:W-:Y:S01]  /*5380*/  FADD.FTZ R23, R0, R23 ;  /* 0x0000001700177221 */ /* 0x004fe20000010000 */
[-C--:B------:R-:W-:Y:S01]  /*5390*/  @P1 MOV R5, R43.reuse ;  /* 0x0000002b00051202 */ /* 0x080fe20000000f00 */
[----:B------:R-:W1:Y:S01]  /*53a0*/  LDS R0, [R251.X4+0x600] ;  /* 0x00060000fb007984 */ /* 0x000e620000004800 */
[----:B------:R-:W-:-:S02]  /*53b0*/  @P1 IADD3.X R43, RZ, R43, RZ, P2, !PT ;  /* 0x0000002bff2b1210 */ /* 0x000fc400017fe4ff */
[----:B------:R-:W-:Y:S01]  /*53c0*/  ISETP.GE.U32.AND P3, PT, R14, 0x300, PT ;  /* 0x000003000e00780c */ /* 0x000fe20003f66070 */
[----:B------:R-:W-:Y:S01]  /*53d0*/  LDS R27, [R251.X4+0x4600] ;  /* 0x00460000fb1b7984 */ /* 0x000fe20000004800 */
[----:B0-----:R-:W-:Y:S02]  /*53e0*/  @P1 MOV R2, R44 ;  /* 0x0000002c00021202 */ /* 0x001fe40000000f00 */
[----:B------:R-:W-:Y:S01]  /*53f0*/  @P1 IADD3 R44, P0, R44, 0x200, RZ ;  /* 0x000002002c2c1810 */ /* 0x000fe20007f1e0ff */
[----:B------:R-:W0:Y:S01]  /*5400*/  LDS R15, [R251.X4+0xc00] ;  /* 0x000c0000fb0f7984 */ /* 0x000e220000004800 */
        /* <DEDUP_REMOVED lines=16> */
[----:B-1----:R-:W-:-:S02]  /*5510*/  FADD.FTZ R0, RZ, R0 ;  /* 0x00000000ff007221 */ /* 0x002fc40000010000 */
[----:B------:R-:W1:Y:S04]  /*5520*/  LDS R23, [R251.X4+0x1a00] ;  /* 0x001a0000fb177984 */ /* 0x000e680000004800 */
[----:B------:R-:W1:Y:S01]  /*5530*/  LDS R6, [R251.X4+0x1000] ;  /* 0x00100000fb067984 */ /* 0x000e620000004800 */
[----:B0-----:R-:W-:Y:S01]  /*5540*/  FADD.FTZ R15, RZ, R15 ;  /* 0x0000000fff0f7221 */ /* 0x001fe20000010000 */
        /* <DEDUP_REMOVED lines=15> */
[----:B0-----:R-:W-:Y:S01]  /*5640*/  @P0 MOV R2, R44 ;  /* 0x0000002c00020202 */ /* 0x001fe20000000f00 */
        /* <DEDUP_REMOVED lines=9> */
[----:B-1----:R-:W-:-:S02]  /*56e0*/  FADD.FTZ R0, R0, R23 ;  /* 0x0000001700007221 */ /* 0x002fc40000010000 */
        /* <DEDUP_REMOVED lines=88> */
.L_x_730:
[----:B------:R-:W-:Y:S01]  /*5c70*/  HFMA2.MMA R141, -RZ, RZ, 0, 5.9604644775390625e-08 ;  /* 0x00000001ff8d7435 */ /* 0x000fe200000001ff */
[----:B------:R-:W-:-:S02]  /*5c80*/  MOV R144, R203 ;  /* 0x000000cb00907202 */ /* 0x000fc40000000f00 */
[----:B------:R-:W-:Y:S02]  /*5c90*/  MOV R146, 0x1f ;  /* 0x0000001f00927802 */ /* 0x000fe40000000f00 */
[----:B------:R-:W-:Y:S02]  /*5ca0*/  MOV R143, 0xffffffff ;  /* 0xffffffff008f7802 */ /* 0x000fe40000000f00 */
[----:B------:R-:W-:Y:S02]  /*5cb0*/  MOV R140, 0x5cd0 ;  /* 0x00005cd0008c7802 */ /* 0x000fe40000000f00 */
[----:B-----5:R-:W-:Y:S05]  /*5cc0*/  CALL.REL.NOINC `($__internal_8_$__cuda_sm70_shflsync_bfly_p) ;  /* 0x0000046000007944 */ /* 0x020fea0003c00000 */
[----:B-1----:R-:W-:Y:S01]  /*5cd0*/  MOV R142, R143 ;  /* 0x0000008f008e7202 */ /* 0x002fe20000000f00 */
[----:B------:R-:W-:Y:S05]  /*5ce0*/  BRA `(.L_x_743) ;  /* 0xffffc8b000007947 */ /* 0x000fea000383ffff */
.L_x_731:
[----:B------:R-:W-:Y:S01]  /*5cf0*/  HFMA2.MMA R141, -RZ, RZ, 0, 5.9604644775390625e-08 ;  /* 0x00000001ff8d7435 */ /* 0x000fe200000001ff */
[----:B------:R-:W-:Y:S02]  /*5d00*/  MOV R144, R202 ;  /* 0x000000ca00907202 */ /* 0x000fe40000000f00 */
[----:B------:R-:W-:Y:S02]  /*5d10*/  MOV R146, 0x1f ;  /* 0x0000001f00927802 */ /* 0x000fe40000000f00 */
[----:B------:R-:W-:-:S02]  /*5d20*/  MOV R143, 0xffffffff ;  /* 0xffffffff008f7802 */ /* 0x000fc40000000f00 */
[----:B------:R-:W-:Y:S02]  /*5d30*/  MOV R140, 0x5d50 ;  /* 0x00005d50008c7802 */ /* 0x000fe40000000f00 */
[----:B01---5:R-:W-:Y:S05]  /*5d40*/  CALL.REL.NOINC `($__internal_8_$__cuda_sm70_shflsync_bfly_p) ;  /* 0x000003e000007944 */ /* 0x023fea0003c00000 */
[----:B------:R-:W-:Y:S01]  /*5d50*/  FADD.FTZ R203, R142, R203 ;  /* 0x000000cb8ecb7221 */ /* 0x000fe20000010000 */
[----:B------:R-:W-:Y:S01]  /*5d60*/  HFMA2.MMA R141, -RZ, RZ, 0, 1.1920928955078125e-07 ;  /* 0x00000002ff8d7435 */ /* 0x000fe200000001ff */
[----:B-1----:R-:W-:Y:S01]  /*5d70*/  FADD.FTZ R202, R202, R143 ;  /* 0x0000008fcaca7221 */ /* 0x002fe20000010000 */
[----:B------:R-:W-:Y:S02]  /*5d80*/  MOV R146, 0x1f ;  /* 0x0000001f00927802 */ /* 0x000fe40000000f00 */
[----:B------:R-:W-:Y:S02]  /*5d90*/  MOV R143, 0xffffffff ;  /* 0xffffffff008f7802 */ /* 0x000fe40000000f00 */
[----:B------:R-:W-:Y:S02]  /*5da0*/  MOV R144, R203 ;  /* 0x000000cb00907202 */ /* 0x000fe40000000f00 */
[----:B------:R-:W-:Y:S02]  /*5db0*/  MOV R140, 0x5dd0 ;  /* 0x00005dd0008c7802 */ /* 0x000fe40000000f00 */
[----:B------:R-:W-:Y:S05]  /*5dc0*/  CALL.REL.NOINC `($__internal_8_$__cuda_sm70_shflsync_bfly_p) ;  /* 0x0000036000007944 */ /* 0x000fea0003c00000 */
[----:B------:R-:W-:Y:S01]  /*5dd0*/  HFMA2.MMA R141, -RZ, RZ, 0, 1.1920928955078125e-07 ;  /* 0x00000002ff8d7435 */ /* 0x000fe200000001ff */
[----:B-1----:R-:W-:-:S02]  /*5de0*/  MOV R142, R143 ;  /* 0x0000008f008e7202 */ /* 0x002fc40000000f00 */
[----:B------:R-:W-:Y:S02]  /*5df0*/  MOV R144, R202 ;  /* 0x000000ca00907202 */ /* 0x000fe40000000f00 */
[----:B------:R-:W-:Y:S02]  /*5e00*/  MOV R146, 0x1f ;  /* 0x0000001f00927802 */ /* 0x000fe40000000f00 */
[----:B------:R-:W-:Y:S02]  /*5e10*/  MOV R143, 0xffffffff ;  /* 0xffffffff008f7802 */ /* 0x000fe40000000f00 */
[----:B------:R-:W-:Y:S02]  /*5e20*/  MOV R140, 0x5e40 ;  /* 0x00005e40008c7802 */ /* 0x000fe40000000f00 */
[----:B------:R-:W-:Y:S05]  /*5e30*/  CALL.REL.NOINC `($__internal_8_$__cuda_sm70_shflsync_bfly_p) ;  /* 0x000002f000007944 */ /* 0x000fea0003c00000 */
[----:B------:R-:W-:Y:S01]  /*5e40*/  FADD.FTZ R203, R142, R203 ;  /* 0x000000cb8ecb7221 */ /* 0x000fe20000010000 */
[----:B------:R-:W-:Y:S01]  /*5e50*/  HFMA2.MMA R141, -RZ, RZ, 0, 2.384185791015625e-07 ;  /* 0x00000004ff8d7435 */ /* 0x000fe200000001ff */
[----:B-1----:R-:W-:Y:S01]  /*5e60*/  FADD.FTZ R202, R202, R143 ;  /* 0x0000008fcaca7221 */ /* 0x002fe20000010000 */
[----:B------:R-:W-:Y:S02]  /*5e70*/  MOV R146, 0x1f ;  /* 0x0000001f00927802 */ /* 0x000fe40000000f00 */
[----:B------:R-:W-:-:S02]  /*5e80*/  MOV R143, 0xffffffff ;  /* 0xffffffff008f7802 */ /* 0x000fc40000000f00 */
[----:B------:R-:W-:Y:S02]  /*5e90*/  MOV R144, R203 ;  /* 0x000000cb00907202 */ /* 0x000fe40000000f00 */
[----:B------:R-:W-:Y:S02]  /*5ea0*/  MOV R140, 0x5ec0 ;  /* 0x00005ec0008c7802 */ /* 0x000fe40000000f00 */
[----:B------:R-:W-:Y:S05]  /*5eb0*/  CALL.REL.NOINC `($__internal_8_$__cuda_sm70_shflsync_bfly_p) ;  /* 0x0000027000007944 */ /* 0x000fea0003c00000 */
[----:B------:R-:W-:Y:S01]  /*5ec0*/  HFMA2.MMA R141, -RZ, RZ, 0, 2.384185791015625e-07 ;  /* 0x00000004ff8d7435 */ /* 0x000fe200000001ff */
[----:B-1----:R-:W-:Y:S02]  /*5ed0*/  MOV R142, R143 ;  /* 0x0000008f008e7202 */ /* 0x002fe40000000f00 */
[----:B------:R-:W-:Y:S02]  /*5ee0*/  MOV R144, R202 ;  /* 0x000000ca00907202 */ /* 0x000fe40000000f00 */
[----:B------:R-:W-:Y:S02]  /*5ef0*/  MOV R146, 0x1f ;  /* 0x0000001f00927802 */ /* 0x000fe40000000f00 */
[----:B------:R-:W-:Y:S02]  /*5f00*/  MOV R143, 0xffffffff ;  /* 0xffffffff008f7802 */ /* 0x000fe40000000f00 */
[----:B------:R-:W-:-:S02]  /*5f10*/  MOV R140, 0x5f30 ;  /* 0x00005f30008c7802 */ /* 0x000fc40000000f00 */
[----:B------:R-:W-:Y:S05]  /*5f20*/  CALL.REL.NOINC `($__internal_8_$__cuda_sm70_shflsync_bfly_p) ;  /* 0x0000020000007944 */ /* 0x000fea0003c00000 */
[----:B------:R-:W-:Y:S01]  /*5f30*/  FADD.FTZ R203, R142, R203 ;  /* 0x000000cb8ecb7221 */ /* 0x000fe20000010000 */
[----:B------:R-:W-:Y:S01]  /*5f40*/  HFMA2.MMA R141, -RZ, RZ, 0, 4.76837158203125e-07 ;  /* 0x00000008ff8d7435 */ /* 0x000fe200000001ff */
[----:B-1----:R-:W-:Y:S01]  /*5f50*/  FADD.FTZ R202, R202, R143 ;  /* 0x0000008fcaca7221 */ /* 0x002fe20000010000 */
[----:B------:R-:W-:-:S02]  /*5f60*/  MOV R146, 0x1f ;  /* 0x0000001f00927802 */ /* 0x000fc40000000f00 */
[----:B------:R-:W-:Y:S02]  /*5f70*/  MOV R143, 0xffffffff ;  /* 0xffffffff008f7802 */ /* 0x000fe40000000f00 */
[----:B------:R-:W-:Y:S02]  /*5f80*/  MOV R144, R203 ;  /* 0x000000cb00907202 */ /* 0x000fe40000000f00 */
[----:B------:R-:W-:Y:S02]  /*5f90*/  MOV R140, 0x5fb0 ;  /* 0x00005fb0008c7802 */ /* 0x000fe40000000f00 */
[----:B------:R-:W-:Y:S05]  /*5fa0*/  CALL.REL.NOINC `($__internal_8_$__cuda_sm70_shflsync_bfly_p) ;  /* 0x0000018000007944 */ /* 0x000fea0003c00000 */
[----:B------:R-:W-:Y:S01]  /*5fb0*/  HFMA2.MMA R141, -RZ, RZ, 0, 4.76837158203125e-07 ;  /* 0x00000008ff8d7435 */ /* 0x000fe200000001ff */
[----:B-1----:R-:W-:Y:S02]  /*5fc0*/  MOV R142, R143 ;  /* 0x0000008f008e7202 */ /* 0x002fe40000000f00 */
[----:B------:R-:W-:Y:S02]  /*5fd0*/  MOV R144, R202 ;  /* 0x000000ca00907202 */ /* 0x000fe40000000f00 */
[----:B------:R-:W-:Y:S02]  /*5fe0*/  MOV R146, 0x1f ;  /* 0x0000001f00927802 */ /* 0x000fe40000000f00 */
[----:B------:R-:W-:-:S02]  /*5ff0*/  MOV R143, 0xffffffff ;  /* 0xffffffff008f7802 */ /* 0x000fc40000000f00 */
[----:B------:R-:W-:Y:S02]  /*6000*/  MOV R140, 0x6020 ;  /* 0x00006020008c7802 */ /* 0x000fe40000000f00 */
[----:B------:R-:W-:Y:S05]  /*6010*/  CALL.REL.NOINC `($__internal_8_$__cuda_sm70_shflsync_bfly_p) ;  /* 0x0000011000007944 */ /* 0x000fea0003c00000 */
[----:B------:R-:W-:Y:S01]  /*6020*/  FADD.FTZ R203, R142, R203 ;  /* 0x000000cb8ecb7221 */ /* 0x000fe20000010000 */
[----:B------:R-:W-:Y:S01]  /*6030*/  HFMA2.MMA R141, -RZ, RZ, 0, 9.5367431640625e-07 ;  /* 0x00000010ff8d7435 */ /* 0x000fe200000001ff */
[----:B-1----:R-:W-:Y:S01]  /*6040*/  FADD.FTZ R142, R202, R143 ;  /* 0x0000008fca8e7221 */ /* 0x002fe20000010000 */
[----:B------:R-:W-:Y:S02]  /*6050*/  MOV R146, 0x1f ;  /* 0x0000001f00927802 */ /* 0x000fe40000000f00 */
[----:B------:R-:W-:Y:S02]  /*6060*/  MOV R143, 0xffffffff ;  /* 0xffffffff008f7802 */ /* 0x000fe40000000f00 */
[----:B------:R-:W-:Y:S02]  /*6070*/  MOV R144, R203 ;  /* 0x000000cb00907202 */ /* 0x000fe40000000f00 */
[----:B------:R-:W-:Y:S02]  /*6080*/  MOV R140, 0x60a0 ;  /* 0x000060a0008c7802 */ /* 0x000fe40000000f00 */
[----:B------:R-:W-:Y:S05]  /*6090*/  CALL.REL.NOINC `($__internal_8_$__cuda_sm70_shflsync_bfly_p) ;  /* 0x0000009000007944 */ /* 0x000fea0003c00000 */
[----:B------:R-:W-:Y:S01]  /*60a0*/  HFMA2.MMA R141, -RZ, RZ, 0, 9.5367431640625e-07 ;  /* 0x00000010ff8d7435 */ /* 0x000fe200000001ff */
[----:B-1----:R-:W-:-:S02]  /*60b0*/  MOV R145, R143 ;  /* 0x0000008f00917202 */ /* 0x002fc40000000f00 */
[----:B------:R-:W-:Y:S02]  /*60c0*/  MOV R144, R142 ;  /* 0x0000008e00907202 */ /* 0x000fe40000000f00 */
[----:B------:R-:W-:Y:S02]  /*60d0*/  MOV R146, 0x1f ;  /* 0x0000001f00927802 */ /* 0x000fe40000000f00 */
[----:B------:R-:W-:Y:S02]  /*60e0*/  MOV R143, 0xffffffff ;  /* 0xffffffff008f7802 */ /* 0x000fe40000000f00 */
[----:B------:R-:W-:Y:S02]  /*60f0*/  MOV R140, 0x6110 ;  /* 0x00006110008c7802 */ /* 0x000fe40000000f00 */
[----:B------:R-:W-:Y:S05]  /*6100*/  CALL.REL.NOINC `($__internal_8_$__cuda_sm70_shflsync_bfly_p) ;  /* 0x0000002000007944 */ /* 0x000fea0003c00000 */
[----:B-1----:R-:W-:Y:S01]  /*6110*/  MOV R141, R143 ;  /* 0x0000008f008d7202 */ /* 0x002fe20000000f00 */
[----:B------:R-:W-:Y:S05]  /*6120*/  BRA `(.L_x_744) ;  /* 0xffffc59000007947 */ /* 0x000fea000383ffff */
        .weak           $__internal_8_$__cuda_sm70_shflsync_bfly_p
        .type           $__internal_8_$__cuda_sm70_shflsync_bfly_p,@function
        .size           $__internal_8_$__cuda_sm70_shflsync_bfly_p,(.L_x_14890 - $__internal_8_$__cuda_sm70_shflsync_bfly_p)
$__internal_8_$__cuda_sm70_shflsync_bfly_p:
[----:B------:R-:W-:Y:S04]  /*6130*/  WARPSYNC R143 ;  /* 0x0000008f00007348 */ /* 0x000fe80003800000 */
[----:B------:R0:W1:Y:S02]  /*6140*/  SHFL.BFLY PT, R143, R144, R141, R146 ;  /* 0x0c00008d908f7389 */ /* 0x00006400000e0092 */
[----:B0-----:R-:W-:-:S06]  /*6150*/  HFMA2.MMA R141, -RZ, RZ, 0, 0 ;  /* 0x00000000ff8d7435 */ /* 0x001fcc00000001ff */
[----:B------:R-:W-:Y:S05]  /*6160*/  RET.REL.NODEC R140 `(_ZN10layer_norm13ln_bwd_kernelINS_13Kernel_traitsI13__nv_bfloat16S2_S2_S2_fjLj1280ELj1ELj4ELj1ELj16ENS_18Kernel_traits_baseILj1280ES2_S2_S2_S2_fjLj128EEEEELb1ELb0ELb0ELb0EEEvNS_9BwdParamsE) ;  /* 0xffff9e908c007950 */ /* 0x000fea0003c3ffff */
.L_x_745:
        /* <DEDUP_REMOVED lines=9> */
.L_x_14890:


//--------------------- .text._ZN10layer_norm13ln_bwd_kernelINS_13Kernel_traitsI13__nv_bfloat16S2_S2_S2_fjLj1280ELj1ELj4ELj1ELj16ENS_18Kernel_traits_baseILj1280ES2_S2_S2_S2_fjLj128EEEEELb1ELb0ELb0ELb1EEEvNS_9BwdParamsE --------------------------
	.section	.text._ZN10layer_norm13ln_bwd_kernelINS_13Kernel_traitsI13__nv_bfloat16S2_S2_S2_fjLj1280ELj1ELj4ELj1ELj16ENS_18Kernel_traits_baseILj1280ES2_S2_S2_S2_fjLj128EEEEELb1ELb0ELb0ELb1EEEvNS_9BwdParamsE,"ax",@progbits
	.sectioninfo	@"SHI_REGISTERS=255"
	.align	128
        .global         _ZN10layer_norm13ln_bwd_kernelINS_13Kernel_traitsI13__nv_bfloat16S2_S2_S2_fjLj1280ELj1ELj4ELj1ELj16ENS_18Kernel_traits_baseILj1280ES2_S2_S2_S2_fjLj128EEEEELb1ELb0ELb0ELb1EEEvNS_9BwdParamsE
        .type           _ZN10layer_norm13ln_bwd_kernelINS_13Kernel_traitsI13__nv_bfloat16S2_S2_S2_fjLj1280ELj1ELj4ELj1ELj16ENS_18Kernel_traits_baseILj1280ES2_S2_S2_S2_fjLj128EEEEELb1ELb0ELb0ELb1EEEvNS_9BwdParamsE,@function
        .size           _ZN10layer_norm13ln_bwd_kernelINS_13Kernel_traitsI13__nv_bfloat16S2_S2_S2_fjLj1280ELj1ELj4ELj1ELj16ENS_18Kernel_traits_baseILj1280ES2_S2_S2_S2_fjLj128EEEEELb1ELb0ELb0ELb1EEEvNS_9BwdParamsE,(.L_x_14891 - _ZN10layer_norm13ln_bwd_kernelINS_13Kernel_traitsI13__nv_bfloat16S2_S2_S2_fjLj1280ELj1ELj4ELj1ELj16ENS_18Kernel_traits_baseILj1280ES2_S2_S2_S2_fjLj128EEEEELb1ELb0ELb0ELb1EEEvNS_9BwdParamsE)
        .other          _ZN10layer_norm13ln_bwd_kernelINS_13Kernel_traitsI13__nv_bfloat16S2_S2_S2_fjLj1280ELj1ELj4ELj1ELj16ENS_18Kernel_traits_baseILj1280ES2_S2_S2_S2_fjLj128EEEEELb1ELb0ELb0ELb1EEEvNS_9BwdParamsE,@"STO_CUDA_ENTRY STV_DEFAULT"
_ZN10layer_norm13ln_bwd_kernelINS_13Kernel_traitsI13__nv_bfloat16S2_S2_S2_fjLj1280ELj1ELj4ELj1ELj16ENS_18Kernel_traits_baseILj1280ES2_S2_S2_S2_fjLj128EEEEELb1ELb0ELb0ELb1EEEvNS_9BwdParamsE:
.text._ZN10layer_norm13ln_bwd_kernelINS_13Kernel_traitsI13__nv_bfloat16S2_S2_S2_fjLj1280ELj1ELj4ELj1ELj16ENS_18Kernel_traits_baseILj1280ES2_S2_S2_S2_fjLj128EEEEELb1ELb0ELb0ELb1EEEvNS_9BwdParamsE:
        /* <DEDUP_REMOVED lines=50> */
.L_x_747:
        /* <DEDUP_REMOVED lines=41> */
[----:B------:R-:W-:Y:S01]  /*05b0*/  CS2R R22, SRZ ;  /* 0x0000000000167805 */ /* 0x000fe2000001ff00 */
[----:B------:R-:W-:Y:S01]  /*05c0*/  CS2R R20, SRZ ;  /* 0x0000000000147805 */ /* 0x000fe2000001ff00 */
[----:B0-----:R-:W-:Y:S01]  /*05d0*/  CS2R R2, SRZ ;  /* 0x0000000000027805 */ /* 0x001fe2000001ff00 */
        /* <DEDUP_REMOVED lines=49> */
.L_x_753:
[----:B------:R-:W-:Y:S01]  /*08f0*/  ISETP.NE.U32.AND P0, PT, RZ, c[0x0][0x1c0], PT ;  /* 0x00007000ff007a0c */ /* 0x000fe20003f05070 */
[----:B------:R-:W-:Y:S01]  /*0900*/  IMAD R72, R145, c[0x0][0x168], RZ ;  /* 0x00005a0091487a24 */ /* 0x000fe200078e02ff */
[----:B------:R-:W-:Y:S02]  /*0910*/  LOP3.LUT R188, R113, 0x1f, RZ, 0xc0, !PT ;  /* 0x0000001f71bc7812 */ /* 0x000fe400078ec0ff */
[----:B------:R-:W-:-:S02]  /*0920*/  ISETP.NE.AND.EX P0, PT, RZ, c[0x0][0x1c4], PT, P0 ;  /* 0x00007100ff007a0c */ /* 0x000fc40003f05300 */
[----:B------:R-:W-:Y:S02]  /*0930*/  SHF.R.S32.HI R73, RZ, 0x1f, R72 ;  /* 0x0000001fff497819 */ /* 0x000fe40000011448 */
[----:B------:R-:W-:Y:S02]  /*0940*/  SHF.R.S32.HI R74, RZ, 0x1f, R145 ;  /* 0x0000001fff4a7819 */ /* 0x000fe40000011491 */
[----:B------:R-:W-:Y:S02]  /*0950*/  LEA.HI R73, R73, R72, RZ, 0x3 ;  /* 0x0000004849497211 */ /* 0x000fe400078f18ff */
[----:B------:R-:W-:Y:S02]  /*0960*/  MOV R218, 0x10 ;  /* 0x0000001000da7802 */ /* 0x000fe40000000f00 */
[----:B------:R-:W-:-:S03]  /*0970*/  LEA.HI.SX32 R188, R73, R188, 0x1d ;  /* 0x000000bc49bc7211 */ /* 0x000fc600078feaff */
[----:B------:R-:W-:-:S04]  /*0980*/  @P0 LEA R72, P1, R145, c[0x0][0x1c0], 0x1 ;  /* 0x0000700091480a11 */ /* 0x000fc800078208ff */
[----:B------:R-:W-:Y:S01]  /*0990*/  @P0 LEA.HI.X R73, R145, c[0x0][0x1c4], R74, 0x1, P1 ;  /* 0x0000710091490a11 */ /* 0x000fe200008f0c4a */
[----:B------:R-:W-:-:S04]  /*09a0*/  IMAD.WIDE.U32 R74, R188, R218, c[0x0][0x188] ;  /* 0x00006200bc4a7625 */ /* 0x000fc800078e00da */
[----:B------:R0:W2:Y:S01]  /*09b0*/  @P0 LDG.E.U16 R194, [R72.64] ;  /* 0x0000000448c20981 */ /* 0x0000a2000c1e1500 */
[----:B------:R-:W-:-:S05]  /*09c0*/  IADD3 R191, R188, 0x20, RZ ;  /* 0x00000020bcbf7810 */ /* 0x000fca0007ffe0ff */
[-C--:B------:R-:W-:Y:S01]  /*09d0*/  IMAD.WIDE.U32 R80, R191, R218.reuse, c[0x0][0x188] ;  /* 0x00006200bf507625 */ /* 0x080fe200078e00da */
[----:B0-----:R-:W3:Y:S03]  /*09e0*/  LDG.E.128 R72, [R74.64] ;  /* 0x000000044a487981 */ /* 0x001ee6000c1e1d00 */
[----:B------:R-:W-:Y:S02]  /*09f0*/  IMAD.WIDE.U32 R76, R188, R218, c[0x0][0x208] ;  /* 0x00008200bc4c7625 */ /* 0x000fe400078e00da */
[----:B------:R-:W4:Y:S04]  /*0a00*/  LDG.E.128 R80, [R80.64] ;  /* 0x0000000450507981 */ /* 0x000f28000c1e1d00 */
[----:B------:R-:W4:Y:S01]  /*0a10*/  LDG.E.128 R76, [R76.64] ;  /* 0x000000044c4c7981 */ /* 0x000f22000c1e1d00 */
[----:B------:R-:W-:-:S05]  /*0a20*/  MOV R192, 0x4 ;  /* 0x0000000400c07802 */ /* 0x000fca0000000f00 */
[----:B------:R-:W-:-:S05]  /*0a30*/  IMAD.WIDE R100, R145, R192, c[0x0][0x1a0] ;  /* 0x0000680091647625 */ /* 0x000fca00078e02c0 */
[----:B------:R0:W4:Y:S01]  /*0a40*/  LDG.E R217, [R100.64] ;  /* 0x0000000464d97981 */ /* 0x000122000c1e1900 */
[----:B------:R-:W-:-:S06]  /*0a50*/  IMAD.WIDE R192, R145, R192, c[0x0][0x1a8] ;  /* 0x00006a0091c07625 */ /* 0x000fcc00078e02c0 */
[----:B------:R3:W4:Y:S01]  /*0a60*/  LDG.E R192, [R192.64] ;  /* 0x00000004c0c07981 */ /* 0x000722000c1e1900 */
[----:B------:R-:W-:-:S06]  /*0a70*/  IMAD.WIDE.U32 R84, R191, R218, c[0x0][0x208] ;  /* 0x00008200bf547625 */ /* 0x000fcc00078e00da */
[----:B------:R-:W4:Y:S01]  /*0a80*/  LDG.E.128 R84, [R84.64] ;  /* 0x0000000454547981 */ /* 0x000f22000c1e1d00 */
[----:B------:R-:W-:-:S05]  /*0a90*/  IADD3 R190, R188, 0x40, RZ ;  /* 0x00000040bcbe7810 */ /* 0x000fca0007ffe0ff */
[----:B------:R-:W-:-:S04]  /*0aa0*/  IMAD.WIDE.U32 R88, R190, R218, c[0x0][0x188] ;  /* 0x00006200be587625 */ /* 0x000fc800078e00da */
[----:B0-----:R-:W-:Y:S02]  /*0ab0*/  IMAD.WIDE.U32 R100, R190, R218, c[0x0][0x208] ;  /* 0x00008200be647625 */ /* 0x001fe400078e00da */
[----:B------:R-:W4:Y:S04]  /*0ac0*/  LDG.E.128 R88, [R88.64] ;  /* 0x0000000458587981 */ /* 0x000f28000c1e1d00 */
[----:B------:R-:W4:Y:S01]  /*0ad0*/  LDG.E.128 R100, [R100.64] ;  /* 0x0000000464647981 */ /* 0x000f22000c1e1d00 */
[C---:B------:R-:W-:Y:S02]  /*0ae0*/  IADD3 R215, R188.reuse, 0x80, RZ ;  /* 0x00000080bcd77810 */ /* 0x040fe40007ffe0ff */
[----:B------:R-:W-:-:S03]  /*0af0*/  IADD3 R214, R188, 0x60, RZ ;  /* 0x00000060bcd67810 */ /* 0x000fc60007ffe0ff */
[----:B------:R-:W-:-:S04]  /*0b00*/  IMAD.WIDE.U32 R96, R215, R218, c[0x0][0x188] ;  /* 0x00006200d7607625 */ /* 0x000fc800078e00da */
[----:B------:R-:W-:Y:S02]  /*0b10*/  IMAD.WIDE.U32 R92, R214, R218, c[0x0][0x188] ;  /* 0x00006200d65c7625 */ /* 0x000fe400078e00da */
[----:B------:R-:W4:Y:S04]  /*0b20*/  LDG.E.128 R96, [R96.64] ;  /* 0x0000000460607981 */ /* 0x000f28000c1e1d00 */
[----:B------:R-:W4:Y:S01]  /*0b30*/  LDG.E.128 R92, [R92.64] ;  /* 0x000000045c5c7981 */ /* 0x000f22000c1e1d00 */
[----:B------:R-:W-:-:S05]  /*0b40*/  IADD3 R216, R188, 0x60, RZ ;  /* 0x00000060bcd87810 */ /* 0x000fca0007ffe0ff */
[----:B------:R-:W-:-:S06]  /*0b50*/  IMAD.WIDE.U32 R104, R216, R218, c[0x0][0x208] ;  /* 0x00008200d8687625 */ /* 0x000fcc00078e00da */
[----:B------:R-:W4:Y:S01]  /*0b60*/  LDG.E.128 R104, [R104.64] ;  /* 0x0000000468687981 */ /* 0x000f22000c1e1d00 */
[----:B------:R-:W-:-:S05]  /*0b70*/  IADD3 R219, R188, 0x80, RZ ;  /* 0x00000080bcdb7810 */ /* 0x000fca0007ffe0ff */
[----:B------:R-:W-:Y:S01]  /*0b80*/  IMAD.WIDE.U32 R108, R219, R218, c[0x0][0x208] ;  /* 0x00008200db6c7625 */ /* 0x000fe200078e00da */
[----:B------:R-:W-:-:S05]  /*0b90*/  MOV R189, 0x3f800000 ;  /* 0x3f80000000bd7802 */ /* 0x000fca0000000f00 */
[----:B------:R-:W4:Y:S01]  /*0ba0*/  LDG.E.128 R108, [R108.64] ;  /* 0x000000046c6c7981 */ /* 0x000f22000c1e1d00 */
[----:B------:R-:W-:Y:S02]  /*0bb0*/  ISETP.NE.AND P1, PT, R178, RZ, PT ;  /* 0x000000ffb200720c */ /* 0x000fe40003f25270 */
[----:B--2---:R-:W-:Y:S02]  /*0bc0*/  @P0 PRMT R189, RZ, 0x5410, R194 ;  /* 0x00005410ffbd0816 */ /* 0x004fe400000000c2 */
[----:B------:R-:W-:-:S04]  /*0bd0*/  ISETP.NE.U32.AND P0, PT, RZ, c[0x0][0x218], PT ;  /* 0x00008600ff007a0c */ /* 0x000fc80003f05070 */
[----:B------:R-:W-:Y:S02]  /*0be0*/  ISETP.NE.AND.EX P0, PT, RZ, c[0x0][0x21c], PT, P0 ;  /* 0x00008700ff007a0c */ /* 0x000fe40003f05300 */
[--C-:B---3--:R-:W-:Y:S02]  /*0bf0*/  PRMT R193, RZ, 0x5410, R72.reuse ;  /* 0x00005410ffc17816 */ /* 0x108fe40000000048 */
[----:B------:R-:W-:Y:S02]  /*0c00*/  PRMT R195, RZ, 0x7610, R72 ;  /* 0x00007610ffc37816 */ /* 0x000fe40000000048 */
[--C-:B------:R-:W-:Y:S02]  /*0c10*/  PRMT R194, RZ, 0x5410, R73.reuse ;  /* 0x00005410ffc27816 */ /* 0x100fe40000000049 */
[----:B------:R-:W-:Y:S02]  /*0c20*/  PRMT R197, RZ, 0x7610, R73 ;  /* 0x00007610ffc57816 */ /* 0x000fe40000000049 */
[----:B------:R-:W-:-:S03]  /*0c30*/  PRMT R196, RZ, 0x5410, R74 ;  /* 0x00005410ffc47816 */ /* 0x000fc6000000004a */
[----:B------:R-:W-:Y:S01]  /*0c40*/  @P0 IMAD.WIDE.U32 R72, R218, R191, c[0x0][0x218] ;  /* 0x00008600da480625 */ /* 0x000fe200078e00bf */
[----:B------:R-:W-:Y:S02]  /*0c50*/  PRMT R199, RZ, 0x7610, R74 ;  /* 0x00007610ffc77816 */ /* 0x000fe4000000004a */
[--C-:B------:R-:W-:Y:S02]  /*0c60*/  PRMT R198, RZ, 0x5410, R75.reuse ;  /* 0x00005410ffc67816 */ /* 0x100fe4000000004b */
[----:B------:R-:W-:Y:S01]  /*0c70*/  PRMT R200, RZ, 0x7610, R75 ;  /* 0x00007610ffc87816 */ /* 0x000fe2000000004b */
[----:B------:R-:W-:Y:S01]  /*0c80*/  @P0 IMAD.WIDE.U32 R74, R188, R218, c[0x0][0x218] ;  /* 0x00008600bc4a0625 */ /* 0x000fe200078e00da */
[----:B------:R0:W5:Y:S01]  /*0c90*/  @P0 LDG.E.128 R52, [R72.64] ;  /* 0x0000000448340981 */ /* 0x000162000c1e1d00 */
[--C-:B----4-:R-:W-:Y:S02]  /*0ca0*/  PRMT R210, RZ, 0x5410, R81.reuse ;  /* 0x00005410ffd27816 */ /* 0x110fe40000000051 */
[----:B------:R-:W-:Y:S01]  /*0cb0*/  PRMT R213, RZ, 0x7610, R81 ;  /* 0x00007610ffd57816 */ /* 0x000fe20000000051 */
[----:B------:R1:W5:Y:S01]  /*0cc0*/  @P0 LDG.E.128 R48, [R74.64] ;  /* 0x000000044a300981 */ /* 0x000362000c1e1d00 */
[----:B------:R-:W-:Y:S01]  /*0cd0*/  MOV R81, 0x8 ;  /* 0x0000000800517802 */ /* 0x000fe20000000f00 */
[----:B0-----:R-:W-:-:S04]  /*0ce0*/  @P0 IMAD.WIDE.U32 R72, R218, R190, c[0x0][0x218] ;  /* 0x00008600da480625 */ /* 0x001fc800078e00be */
[----:B-1----:R-:W-:Y:S01]  /*0cf0*/  @P0 IMAD.WIDE.U32 R74, R216, R218, c[0x0][0x218] ;  /* 0x00008600d84a0625 */ /* 0x002fe200078e00da */
[--C-:B------:R-:W-:Y:S01]  /*0d00*/  PRMT R201, RZ, 0x5410, R76.reuse ;  /* 0x00005410ffc97816 */ /* 0x100fe2000000004c */
[----:B------:R0:W5:Y:S01]  /*0d10*/  @P0 LDG.E.128 R56, [R72.64] ;  /* 0x0000000448380981 */ /* 0x000162000c1e1d00 */
[----:B------:R-:W-:Y:S02]  /*0d20*/  PRMT R203, RZ, 0x7610, R76 ;  /* 0x00007610ffcb7816 */ /* 0x000fe4000000004c */
[--C-:B------:R-:W-:Y:S01]  /*0d30*/  PRMT R202, RZ, 0x5410, R77.reuse ;  /* 0x00005410ffca7816 */ /* 0x100fe2000000004d */
[----:B------:R1:W5:Y:S01]  /*0d40*/  @P0 LDG.E.128 R60, [R74.64] ;  /* 0x000000044a3c0981 */ /* 0x000362000c1e1d00 */
[----:B------:R-:W-:Y:S01]  /*0d50*/  PRMT R205, RZ, 0x7610, R77 ;  /* 0x00007610ffcd7816 */ /* 0x000fe2000000004d */
[-C--:B------:R-:W-:Y:S01]  /*0d60*/  IMAD.WIDE.U32 R76, R214, R81.reuse, c[0x0][0x190] ;  /* 0x00006400d64c7625 */ /* 0x080fe200078e0051 */
[--C-:B------:R-:W-:Y:S02]  /*0d70*/  PRMT R204, RZ, 0x5410, R78.reuse ;  /* 0x00005410ffcc7816 */ /* 0x100fe4000000004e */
[----:B------:R-:W-:Y:S01]  /*0d80*/  PRMT R207, RZ, 0x7610, R78 ;  /* 0x00007610ffcf7816 */ /* 0x000fe2000000004e */
[-C--:B0-----:R-:W-:Y:S01]  /*0d90*/  IMAD.WIDE.U32 R72, R188, R81.reuse, c[0x0][0x190] ;  /* 0x00006400bc487625 */ /* 0x081fe200078e0051 */
[--C-:B------:R-:W-:Y:S01]  /*0da0*/  PRMT R206, RZ, 0x5410, R79.reuse ;  /* 0x00005410ffce7816 */ /* 0x100fe2000000004f */
[----:B------:R-:W5:Y:S01]  /*0db0*/  LDG.E.64 R76, [R76.64] ;  /* 0x000000044c4c7981 */ /* 0x000f62000c1e1b00 */
[----:B------:R-:W-:Y:S01]  /*0dc0*/  PRMT R209, RZ, 0x7610, R79 ;  /* 0x00007610ffd17816 */ /* 0x000fe2000000004f */
[-C--:B-1----:R-:W-:Y:S01]  /*0dd0*/  IMAD.WIDE.U32 R74, R191, R81.reuse, c[0x0][0x190] ;  /* 0x00006400bf4a7625 */ /* 0x082fe200078e0051 */
[--C-:B------:R-:W-:Y:S01]  /*0de0*/  PRMT R208, RZ, 0x5410, R80.reuse ;  /* 0x00005410ffd07816 */ /* 0x100fe20000000050 */
[----:B------:R-:W5:Y:S01]  /*0df0*/  LDG.E.64 R72, [R72.64] ;  /* 0x0000000448487981 */ /* 0x000f62000c1e1b00 */
[----:B------:R-:W-:Y:S01]  /*0e00*/  PRMT R211, RZ, 0x7610, R80 ;  /* 0x00007610ffd37816 */ /* 0x000fe20000000050 */
[----:B------:R-:W-:-:S02]  /*0e10*/  IMAD.WIDE.U32 R78, R215, R81, c[0x0][0x190] ;  /* 0x00006400d74e7625 */ /* 0x000fc400078e0051 */
[----:B------:R-:W5:Y:S02]  /*0e20*/  LDG.E.64 R74, [R74.64] ;  /* 0x000000044a4a7981 */ /* 0x000f64000c1e1b00 */
[----:B------:R-:W-:Y:S02]  /*0e30*/  IMAD.WIDE.U32 R80, R190, R81, c[0x0][0x190] ;  /* 0x00006400be507625 */ /* 0x000fe400078e0051 */
[----:B------:R-:W5:Y:S04]  /*0e40*/  LDG.E.64 R78, [R78.64] ;  /* 0x000000044e4e7981 */ /* 0x000f68000c1e1b00 */
[----:B------:R-:W5:Y:S01]  /*0e50*/  LDG.E.64 R80, [R80.64] ;  /* 0x0000000450507981 */ /* 0x000f62000c1e1b00 */
[----:B------:R-:W-:-:S05]  /*0e60*/  FSEL R217, R217, RZ, !P1 ;  /* 0x000000ffd9d97208 */ /* 0x000fca0004800000 */
[C---:B------:R-:W-:Y:S02]  /*0e70*/  FADD.FTZ R193, -R217.reuse, R193 ;  /* 0x000000c1d9c17221 */ /* 0x040fe40000010100 */
[C---:B------:R-:W-:Y:S02]  /*0e80*/  FADD.FTZ R195, -R217.reuse, R195 ;  /* 0x000000c3d9c37221 */ /* 0x040fe40000010100 */
[C---:B------:R-:W-:Y:S02]  /*0e90*/  FMUL.FTZ R193, R192.reuse, R193 ;  /* 0x000000c1c0c17220 */ /* 0x040fe40000410000 */
[----:B------:R-:W-:Y:S02]  /*0ea0*/  FADD.FTZ R194, -R217, R194 ;  /* 0x000000c2d9c27221 */ /* 0x000fe40000010100 */
[----:B------:R-:W-:Y:S02]  /*0eb0*/  FADD.FTZ R144, R201, R144 ;  /* 0x00000090c9907221 */ /* 0x000fe40000010000 */
[----:B------:R-:W-:-:S02]  /*0ec0*/  FMUL.FTZ R195, R192, R195 ;  /* 0x000000c3c0c37220 */ /* 0x000fc40000410000 */
[-C--:B------:R-:W-:Y:S02]  /*0ed0*/  FFMA.FTZ R180, R193, R201.reuse, R180 ;  /* 0x000000c9c1b47223 */ /* 0x080fe400000100b4 */
[----:B------:R-:W-:Y:S02]  /*0ee0*/  FMUL.FTZ R201, R146, R201 ;  /* 0x000000c992c97220 */ /* 0x000fe40000410000 */
[----:B------:R-:W-:Y:S02]  /*0ef0*/  FADD.FTZ R197, -R217, R197 ;  /* 0x000000c5d9c57221 */ /* 0x000fe40000010100 */
[----:B------:R-:W-:Y:S02]  /*0f00*/  FADD.FTZ R142, R203, R142 ;  /* 0x0000008ecb8e7221 */ /* 0x000fe40000010000 */
[----:B------:R-:W-:Y:S02]  /*0f10*/  FMUL.FTZ R194, R192, R194 ;  /* 0x000000c2c0c27220 */ /* 0x000fe40000410000 */
[----:B------:R-:W-:-:S02]  /*0f20*/  FFMA.FTZ R143, R195, R203, R143 ;  /* 0x000000cbc38f7223 */ /* 0x000fc4000001008f */
[----:B------:R-:W-:Y:S02]  /*0f30*/  FMUL.FTZ R203, R147, R203 ;  /* 0x000000cb93cb7220 */ /* 0x000fe40000410000 */
[----:B------:R-:W-:Y:S02]  /*0f40*/  FADD.FTZ R244, RZ, R201 ;  /* 0x000000c9fff47221 */ /* 0x000fe40000010000 */
[----:B------:R-:W-:Y:S02]  /*0f50*/  FFMA.FTZ R246, R193, R201, RZ ;  /* 0x000000c9c1f67223 */ /* 0x000fe400000100ff */
[----:B------:R-:W-:Y:S02]  /*0f60*/  FADD.FTZ R196, -R217, R196 ;  /* 0x000000c4d9c47221 */ /* 0x000fe40000010100 */
[----:B------:R-:W-:Y:S02]  /*0f70*/  FADD.FTZ R140, R202, R140 ;  /* 0x0000008cca8c7221 */ /* 0x000fe40000010000 */
[----:B------:R-:W-:-:S02]  /*0f80*/  FMUL.FTZ R197, R192, R197 ;  /* 0x000000c5c0c57220 */ /* 0x000fc40000410000 */
[-C--:B------:R-:W-:Y:S02]  /*0f90*/  FFMA.FTZ R141, R194, R202.reuse, R141 ;  /* 0x000000cac28d7223 */ /* 0x080fe4000001008d */
[----:B------:R-:W-:Y:S02]  /*0fa0*/  FMUL.FTZ R202, R148, R202 ;  /* 0x000000ca94ca7220 */ /* 0x000fe40000410000 */
[----:B------:R-:W-:Y:S02]  /*0fb0*/  FADD.FTZ R243, R244, R203 ;  /* 0x000000cbf4f37221 */ /* 0x000fe40000010000 */
[----:B------:R-:W-:Y:S02]  /*0fc0*/  FFMA.FTZ R245, R195, R203, R246 ;  /* 0x000000cbc3f57223 */ /* 0x000fe400000100f6 */
[----:B------:R-:W-:Y:S02]  /*0fd0*/  FADD.FTZ R199, -R217, R199 ;  /* 0x000000c7d9c77221 */ /* 0x000fe40000010100 */
[----:B------:R-:W-:-:S02]  /*0fe0*/  FADD.FTZ R138, R205, R138 ;  /* 0x0000008acd8a7221 */ /* 0x000fc40000010000 */
[----:B------:R-:W-:Y:S02]  /*0ff0*/  FMUL.FTZ R196, R192, R196 ;  /* 0x000000c4c0c47220 */ /* 0x000fe40000410000 */
[-C--:B------:R-:W-:Y:S02]  /*1000*/  FFMA.FTZ R139, R197, R205.reuse, R139 ;  /* 0x000000cdc58b7223 */ /* 0x080fe4000001008b */
[----:B------:R-:W-:Y:S02]  /*1010*/  FMUL.FTZ R205, R149, R205 ;  /* 0x000000cd95cd7220 */ /* 0x000fe40000410000 */
[----:B------:R-:W-:Y:S02]  /*1020*/  FADD.FTZ R244, R243, R202 ;  /* 0x000000caf3f47221 */ /* 0x000fe40000010000 */
[----:B------:R-:W-:Y:S02]  /*1030*/  FFMA.FTZ R246, R194, R202, R245 ;  /* 0x000000cac2f67223 */ /* 0x000fe400000100f5 */
[----:B------:R-:W-:-:S02]  /*1040*/  FADD.FTZ R198, -R217, R198 ;  /* 0x000000c6d9c67221 */ /* 0x000fc40000010100 */
[----:B------:R-:W-:Y:S02]  /*1050*/  FADD.FTZ R136, R204, R136 ;  /* 0x00000088cc887221 */ /* 0x000fe40000010000 */
[----:B------:R-:W-:Y:S02]  /*1060*/  FMUL.FTZ R199, R192, R199 ;  /* 0x000000c7c0c77220 */ /* 0x000fe40000410000 */
[-C--:B------:R-:W-:Y:S02]  /*1070*/  FFMA.FTZ R137, R196, R204.reuse, R137 ;  /* 0x000000ccc4897223 */ /* 0x080fe40000010089 */
[----:B------:R-:W-:Y:S02]  /*1080*/  FMUL.FTZ R204, R150, R204 ;  /* 0x000000cc96cc7220 */ /* 0x000fe40000410000 */
[----:B------:R-:W-:Y:S02]  /*1090*/  FADD.FTZ R243, R244, R205 ;  /* 0x000000cdf4f37221 */ /* 0x000fe40000010000 */
[----:B------:R-:W-:-:S02]  /*10a0*/  FFMA.FTZ R245, R197, R205, R246 ;  /* 0x000000cdc5f57223 */ /* 0x000fc400000100f6 */
[----:B------:R-:W-:Y:S02]  /*10b0*/  FADD.FTZ R200, -R217, R200 ;  /* 0x000000c8d9c87221 */ /* 0x000fe40000010100 */
[----:B------:R-:W-:Y:S02]  /*10c0*/  FADD.FTZ R134, R207, R134 ;  /* 0x00000086cf867221 */ /* 0x000fe40000010000 */
[----:B------:R-:W-:Y:S02]  /*10d0*/  FMUL.FTZ R198, R192, R198 ;  /* 0x000000c6c0c67220 */ /* 0x000fe40000410000 */
[-C--:B------:R-:W-:Y:S02]  /*10e0*/  FFMA.FTZ R135, R199, R207.reuse, R135 ;  /* 0x000000cfc7877223 */ /* 0x080fe40000010087 */
[----:B------:R-:W-:Y:S02]  /*10f0*/  FMUL.FTZ R207, R151, R207 ;  /* 0x000000cf97cf7220 */ /* 0x000fe40000410000 */
[----:B------:R-:W-:-:S02]  /*1100*/  FADD.FTZ R244, R243, R204 ;  /* 0x000000ccf3f47221 */ /* 0x000fc40000010000 */
[----:B------:R-:W-:Y:S02]  /*1110*/  FFMA.FTZ R246, R196, R204, R245 ;  /* 0x000000ccc4f67223 */ /* 0x000fe400000100f5 */
[----:B------:R-:W-:Y:S02]  /*1120*/  FADD.FTZ R208, -R217, R208 ;  /* 0x000000d0d9d07221 */ /* 0x000fe40000010100 */
[----:B------:R-:W-:Y:S02]  /*1130*/  FADD.FTZ R132, R206, R132 ;  /* 0x00000084ce847221 */ /* 0x000fe40000010000 */
[----:B------:R-:W-:Y:S02]  /*1140*/  FMUL.FTZ R200, R192, R200 ;  /* 0x000000c8c0c87220 */ /* 0x000fe40000410000 */
[-C--:B------:R-:W-:Y:S02]  /*1150*/  FFMA.FTZ R133, R198, R206.reuse, R133 ;  /* 0x000000cec6857223 */ /* 0x080fe40000010085 */
[----:B------:R-:W-:-:S02]  /*1160*/  FMUL.FTZ R206, R152, R206 ;  /* 0x000000ce98ce7220 */ /* 0x000fc40000410000 */
[----:B------:R-:W-:Y:S01]  /*1170*/  FADD.FTZ R243, R244, R207 ;  /* 0x000000cff4f37221 */ /* 0x000fe20000010000 */
[----:B------:R-:W-:Y:S01]  /*1180*/  PRMT R221, RZ, 0x5410, R84 ;  /* 0x00005410ffdd7816 */ /* 0x000fe20000000054 */
[----:B------:R-:W-:Y:S02]  /*1190*/  FFMA.FTZ R245, R199, R207, R246 ;  /* 0x000000cfc7f57223 */ /* 0x000fe400000100f6 */
[----:B------:R-:W-:Y:S02]  /*11a0*/  FADD.FTZ R211, -R217, R211 ;  /* 0x000000d3d9d37221 */ /* 0x000fe40000010100 */
[----:B------:R-:W-:Y:S02]  /*11b0*/  FADD.FTZ R130, R209, R130 ;  /* 0x00000082d1827221 */ /* 0x000fe40000010000 */
[----:B------:R-:W-:Y:S02]  /*11c0*/  FFMA.FTZ R131, R200, R209, R131 ;  /* 0x000000d1c8837223 */ /* 0x000fe40000010083 */
[----:B------:R-:W-:-:S02]  /*11d0*/  FMUL.FTZ R208, R192, R208 ;  /* 0x000000d0c0d07220 */ /* 0x000fc40000410000 */
[----:B------:R-:W-:Y:S02]  /*11e0*/  FMUL.FTZ R209, R153, R209 ;  /* 0x000000d199d17220 */ /* 0x000fe40000410000 */
[----:B------:R-:W-:Y:S01]  /*11f0*/  FADD.FTZ R244, R243, R206 ;  /* 0x000000cef3f47221 */ /* 0x000fe20000010000 */
[----:B------:R-:W-:Y:S01]  /*1200*/  PRMT R222, RZ, 0x7610, R84 ;  /* 0x00007610ffde7816 */ /* 0x000fe20000000054 */
[----:B------:R-:W-:Y:S02]  /*1210*/  FFMA.FTZ R245, R198, R206, R245 ;  /* 0x000000cec6f57223 */ /* 0x000fe400000100f5 */
[----:B------:R-:W-:Y:S02]  /*1220*/  FADD.FTZ R210, -R217, R210 ;  /* 0x000000d2d9d27221 */ /* 0x000fe40000010100 */
[----:B------:R-:W-:Y:S02]  /*1230*/  FADD.FTZ R128, R221, R128 ;  /* 0x00000080dd807221 */ /* 0x000fe40000010000 */
[----:B------:R-:W-:-:S02]  /*1240*/  FMUL.FTZ R211, R192, R211 ;  /* 0x000000d3c0d37220 */ /* 0x000fc40000410000 */
[-C--:B------:R-:W-:Y:S02]  /*1250*/  FFMA.FTZ R129, R208, R221.reuse, R129 ;  /* 0x000000ddd0817223 */ /* 0x080fe40000010081 */
[----:B------:R-:W-:Y:S02]  /*1260*/  FMUL.FTZ R221, R154, R221 ;  /* 0x000000dd9add7220 */ /* 0x000fe40000410000 */
[----:B------:R-:W-:Y:S01]  /*1270*/  FADD.FTZ R244, R244, R209 ;  /* 0x000000d1f4f47221 */ /* 0x000fe20000010000 */
[----:B------:R-:W-:Y:S01]  /*1280*/  PRMT R212, RZ, 0x5410, R82 ;  /* 0x00005410ffd47816 */ /* 0x000fe20000000052 */
[----:B------:R-:W-:Y:S01]  /*1290*/  FFMA.FTZ R245, R200, R209, R245 ;  /* 0x000000d1c8f57223 */ /* 0x000fe200000100f5 */
[----:B------:R-:W-:Y:S01]  /*12a0*/  PRMT R84, RZ, 0x5410, R85 ;  /* 0x00005410ff547816 */ /* 0x000fe20000000055 */
[----:B------:R-:W-:Y:S02]  /*12b0*/  FADD.FTZ R213, -R217, R213 ;  /* 0x000000d5d9d57221 */ /* 0x000fe40000010100 */
[----:B------:R-:W-:-:S02]  /*12c0*/  FADD.FTZ R126, R222, R126 ;  /* 0x0000007ede7e7221 */ /* 0x000fc40000010000 */
[----:B------:R-:W-:Y:S02]  /*12d0*/  FMUL.FTZ R210, R192, R210 ;  /* 0x000000d2c0d27220 */ /* 0x000fe40000410000 */
[-C--:B------:R-:W-:Y:S02]  /*12e0*/  FFMA.FTZ R127, R211, R222.reuse, R127 ;  /* 0x000000ded37f7223 */ /* 0x080fe4000001007f */
[----:B------:R-:W-:Y:S02]  /*12f0*/  FMUL.FTZ R222, R155, R222 ;  /* 0x000000de9bde7220 */ /* 0x000fe40000410000 */
[----:B------:R-:W-:Y:S01]  /*1300*/  FADD.FTZ R243, R244, R221 ;  /* 0x000000ddf4f37221 */ /* 0x000fe20000010000 */
[----:B------:R-:W-:Y:S01]  /*1310*/  PRMT R220, RZ, 0x7610, R82 ;  /* 0x00007610ffdc7816 */ /* 0x000fe20000000052 */
[----:B------:R-:W-:Y:S01]  /*1320*/  FFMA.FTZ R244, R208, R221, R245 ;  /* 0x000000ddd0f47223 */ /* 0x000fe200000100f5 */
[----:B------:R-:W-:Y:S01]  /*1330*/  PRMT R223, RZ, 0x7610, R85 ;  /* 0x00007610ffdf7816 */ /* 0x000fe20000000055 */
[----:B------:R-:W-:-:S02]  /*1340*/  FADD.FTZ R212, -R217, R212 ;  /* 0x000000d4d9d47221 */ /* 0x000fc40000010100 */
[----:B------:R-:W-:Y:S02]  /*1350*/  FADD.FTZ R124, R84, R124 ;  /* 0x0000007c547c7221 */ /* 0x000fe40000010000 */
        /* <DEDUP_REMOVED lines=19> */
[-C--:B------:R-:W-:Y:S01]  /*1490*/  FFMA.FTZ R121, R212, R85.reuse, R121 ;  /* 0x00000055d4797223 */ /* 0x080fe20000010079 */
[--C-:B------:R-:W-:Y:S01]  /*14a0*/  PRMT R86, RZ, 0x5410, R87.reuse ;  /* 0x00005410ff567816 */ /* 0x100fe20000000057 */
[----:B------:R-:W-:Y:S01]  /*14b0*/  FMUL.FTZ R85, R158, R85 ;  /* 0x000000559e557220 */ /* 0x000fe20000410000 */
[----:B------:R-:W-:Y:S01]  /*14c0*/  PRMT R225, RZ, 0x7610, R87 ;  /* 0x00007610ffe17816 */ /* 0x000fe20000000057 */
[----:B------:R-:W-:Y:S01]  /*14d0*/  FADD.FTZ R244, R244, R223 ;  /* 0x000000dff4f47221 */ /* 0x000fe20000010000 */
[----:B------:R-:W-:Y:S01]  /*14e0*/  PRMT R87, RZ, 0x5410, R88 ;  /* 0x00005410ff577816 */ /* 0x000fe20000000058 */
[----:B------:R-:W-:-:S02]  /*14f0*/  FFMA.FTZ R246, R213, R223, R246 ;  /* 0x000000dfd5f67223 */ /* 0x000fc400000100f6 */
[----:B------:R-:W-:Y:S02]  /*1500*/  FADD.FTZ R83, -R217, R83 ;  /* 0x00000053d9537221 */ /* 0x000fe40000010100 */
[----:B------:R-:W-:Y:S02]  /*1510*/  FADD.FTZ R118, R224, R118 ;  /* 0x00000076e0767221 */ /* 0x000fe40000010000 */
[----:B------:R-:W-:Y:S02]  /*1520*/  FMUL.FTZ R82, R192, R82 ;  /* 0x00000052c0527220 */ /* 0x000fe40000410000 */
[-C--:B------:R-:W-:Y:S02]  /*1530*/  FFMA.FTZ R119, R220, R224.reuse, R119 ;  /* 0x000000e0dc777223 */ /* 0x080fe40000010077 */
[----:B------:R-:W-:Y:S02]  /*1540*/  FMUL.FTZ R224, R159, R224 ;  /* 0x000000e09fe07220 */ /* 0x000fe40000410000 */
[----:B------:R-:W-:-:S02]  /*1550*/  FADD.FTZ R243, R244, R85 ;  /* 0x00000055f4f37221 */ /* 0x000fc40000010000 */
[----:B------:R-:W-:Y:S01]  /*1560*/  FFMA.FTZ R245, R212, R85, R246 ;  /* 0x00000055d4f57223 */ /* 0x000fe200000100f6 */
[----:B------:R-:W-:Y:S01]  /*1570*/  PRMT R226, RZ, 0x7610, R88 ;  /* 0x00007610ffe27816 */ /* 0x000fe20000000058 */
[----:B------:R-:W-:Y:S02]  /*1580*/  FADD.FTZ R87, -R217, R87 ;  /* 0x00000057d9577221 */ /* 0x000fe40000010100 */
[----:B------:R-:W-:Y:S02]  /*1590*/  FADD.FTZ R116, R86, R116 ;  /* 0x0000007456747221 */ /* 0x000fe40000010000 */
[----:B------:R-:W-:Y:S02]  /*15a0*/  FMUL.FTZ R83, R192, R83 ;  /* 0x00000053c0537220 */ /* 0x000fe40000410000 */
[-C--:B------:R-:W-:Y:S02]  /*15b0*/  FFMA.FTZ R117, R82, R86.reuse, R117 ;  /* 0x0000005652757223 */ /* 0x080fe40000010075 */
[----:B------:R-:W-:-:S02]  /*15c0*/  FMUL.FTZ R86, R160, R86 ;  /* 0x00000056a0567220 */ /* 0x000fc40000410000 */
[----:B------:R-:W-:Y:S01]  /*15d0*/  FADD.FTZ R243, R243, R224 ;  /* 0x000000e0f3f37221 */ /* 0x000fe20000010000 */
[----:B------:R-:W-:Y:S01]  /*15e0*/  PRMT R214, RZ, 0x5410, R100 ;  /* 0x00005410ffd67816 */ /* 0x000fe20000000064 */
[----:B------:R-:W-:Y:S01]  /*15f0*/  FFMA.FTZ R245, R220, R224, R245 ;  /* 0x000000e0dcf57223 */ /* 0x000fe200000100f5 */
[----:B------:R-:W-:Y:S01]  /*1600*/  PRMT R88, RZ, 0x5410, R89 ;  /* 0x00005410ff587816 */ /* 0x000fe20000000059 */
[----:B------:R-:W-:Y:S02]  /*1610*/  FADD.FTZ R114, R225, R114 ;  /* 0x00000072e1727221 */ /* 0x000fe40000010000 */
[----:B------:R-:W-:Y:S02]  /*1620*/  FMUL.FTZ R87, R192, R87 ;  /* 0x00000057c0577220 */ /* 0x000fe40000410000 */
[----:B------:R-:W-:Y:S02]  /*1630*/  FFMA.FTZ R115, R83, R225, R115 ;  /* 0x000000e153737223 */ /* 0x000fe40000010073 */
[----:B------:R-:W-:-:S02]  /*1640*/  FADD.FTZ R226, -R217, R226 ;  /* 0x000000e2d9e27221 */ /* 0x000fc40000010100 */
[----:B------:R-:W-:Y:S02]  /*1650*/  FMUL.FTZ R225, R161, R225 ;  /* 0x000000e1a1e17220 */ /* 0x000fe40000410000 */
[----:B------:R-:W-:Y:S02]  /*1660*/  FADD.FTZ R244, R243, R86 ;  /* 0x00000056f3f47221 */ /* 0x000fe40000010000 */
[----:B------:R-:W-:Y:S01]  /*1670*/  FFMA.FTZ R246, R82, R86, R245 ;  /* 0x0000005652f67223 */ /* 0x000fe200000100f5 */
[----:B------:R-:W-:Y:S01]  /*1680*/  PRMT R227, RZ, 0x7610, R89 ;  /* 0x00007610ffe37816 */ /* 0x000fe20000000059 */
[----:B------:R-:W-:Y:S01]  /*1690*/  FADD.FTZ R26, R214, R26 ;  /* 0x0000001ad61a7221 */ /* 0x000fe20000010000 */
[----:B------:R-:W-:Y:S01]  /*16a0*/  PRMT R215, RZ, 0x7610, R100 ;  /* 0x00007610ffd77816 */ /* 0x000fe20000000064 */
[----:B------:R-:W-:Y:S02]  /*16b0*/  FFMA.FTZ R2, R87, R214, R2 ;  /* 0x000000d657027223 */ /* 0x000fe40000010002 */
[----:B------:R-:W-:-:S02]  /*16c0*/  FADD.FTZ R88, -R217, R88 ;  /* 0x00000058d9587221 */ /* 0x000fc40000010100 */
        /* <DEDUP_REMOVED lines=8> */
[----:B------:R-:W-:Y:S02]  /*1750*/  FMUL.FTZ R88, R192, R88 ;  /* 0x00000058c0587220 */ /* 0x000fe40000410000 */
[-C--:B------:R-:W-:Y:S02]  /*1760*/  FFMA.FTZ R0, R226, R215.reuse, R0 ;  /* 0x000000d7e2007223 */ /* 0x080fe40000010000 */
[----:B------:R-:W-:Y:S02]  /*1770*/  FADD.FTZ R244, R243, R214 ;  /* 0x000000d6f3f47221 */ /* 0x000fe40000010000 */
[----:B------:R-:W-:Y:S02]  /*1780*/  FMUL.FTZ R215, R163, R215 ;  /* 0x000000d7a3d77220 */ /* 0x000fe40000410000 */
[----:B------:R-:W-:Y:S01]  /*1790*/  FFMA.FTZ R243, R87, R214, R246 ;  /* 0x000000d657f37223 */ /* 0x000fe200000100f6 */
[----:B------:R-:W-:Y:S01]  /*17a0*/  PRMT R90, RZ, 0x7610, R90 ;  /* 0x00007610ff5a7816 */ /* 0x000fe2000000005a */
[----:B------:R-:W-:Y:S01]  /*17b0*/  FADD.FTZ R89, -R217, R89 ;  /* 0x00000059d9597221 */ /* 0x000fe20000010100 */
[----:B------:R-:W-:Y:S01]  /*17c0*/  PRMT R216, RZ, 0x7610, R101 ;  /* 0x00007610ffd87816 */ /* 0x000fe20000000065 */
[----:B------:R-:W-:-:S02]  /*17d0*/  FADD.FTZ R28, R100, R28 ;  /* 0x0000001c641c7221 */ /* 0x000fc40000010000 */
[----:B------:R-:W-:Y:S02]  /*17e0*/  FMUL.FTZ R227, R192, R227 ;  /* 0x000000e3c0e37220 */ /* 0x000fe40000410000 */
[-C--:B------:R-:W-:Y:S01]  /*17f0*/  FFMA.FTZ R4, R88, R100.reuse, R4 ;  /* 0x0000006458047223 */ /* 0x080fe20000010004 */
[--C-:B------:R-:W-:Y:S01]  /*1800*/  PRMT R234, RZ, 0x5410, R97.reuse ;  /* 0x00005410ffea7816 */ /* 0x100fe20000000061 */
[----:B------:R-:W-:Y:S01]  /*1810*/  FMUL.FTZ R100, R164, R100 ;  /* 0x00000064a4647220 */ /* 0x000fe20000410000 */
[----:B------:R-:W-:Y:S01]  /*1820*/  PRMT R235, RZ, 0x7610, R97 ;  /* 0x00007610ffeb7816 */ /* 0x000fe20000000061 */
[----:B------:R-:W-:Y:S02]  /*1830*/  FADD.FTZ R245, R244, R215 ;  /* 0x000000d7f4f57221 */ /* 0x000fe40000010000 */
[----:B------:R-:W-:Y:S01]  /*1840*/  FFMA.FTZ R243, R226, R215, R243 ;  /* 0x000000d7e2f37223 */ /* 0x000fe200000100f3 */
        /* <DEDUP_REMOVED lines=8> */
[----:B------:R-:W-:Y:S01]  /*18d0*/  PRMT R229, RZ, 0x5410, R92 ;  /* 0x00005410ffe57816 */ /* 0x000fe2000000005c */
[----:B------:R-:W-:Y:S01]  /*18e0*/  FMUL.FTZ R216, R165, R216 ;  /* 0x000000d8a5d87220 */ /* 0x000fe20000410000 */
[----:B------:R-:W-:Y:S01]  /*18f0*/  PRMT R230, RZ, 0x5410, R93 ;  /* 0x00005410ffe67816 */ /* 0x000fe2000000005d */
[----:B------:R-:W-:Y:S01]  /*1900*/  FADD.FTZ R245, R245, R100 ;  /* 0x00000064f5f57221 */ /* 0x000fe20000010000 */
[----:B------:R-:W-:Y:S01]  /*1910*/  PRMT R231, RZ, 0x5410, R94 ;  /* 0x00005410ffe77816 */ /* 0x000fe2000000005e */
[----:B------:R-:W-:Y:S01]  /*1920*/  FFMA.FTZ R243, R88, R100, R243 ;  /* 0x0000006458f37223 */ /* 0x000fe200000100f3 */
        /* <DEDUP_REMOVED lines=12> */
[----:B------:R-:W-:Y:S02]  /*19f0*/  FADD.FTZ R30, R101, R30 ;  /* 0x0000001e651e7221 */ /* 0x000fe40000010000 */
[----:B------:R-:W-:Y:S02]  /*1a00*/  FFMA.FTZ R6, R89, R101, R6 ;  /* 0x0000006559067223 */ /* 0x000fe40000010006 */
[----:B------:R-:W-:-:S02]  /*1a10*/  FMUL.FTZ R90, R192, R90 ;  /* 0x0000005ac05a7220 */ /* 0x000fc40000410000 */
[----:B------:R-:W-:Y:S02]  /*1a20*/  FMUL.FTZ R101, R166, R101 ;  /* 0x00000065a6657220 */ /* 0x000fe40000410000 */
[----:B------:R-:W-:Y:S02]  /*1a30*/  FADD.FTZ R244, R245, R216 ;  /* 0x000000d8f5f47221 */ /* 0x000fe40000010000 */
[----:B------:R-:W-:Y:S02]  /*1a40*/  FFMA.FTZ R246, R227, R216, R243 ;  /* 0x000000d8e3f67223 */ /* 0x000fe400000100f3 */
        /* <DEDUP_REMOVED lines=16> */
[----:B------:R-:W-:Y:S01]  /*1b50*/  FADD.FTZ R99, -R217, R99 ;  /* 0x00000063d9637221 */ /* 0x000fe20000010100 */
[----:B------:R-:W-:Y:S01]  /*1b60*/  PRMT R217, RZ, 0x5410, R103 ;  /* 0x00005410ffd97816 */ /* 0x000fe20000000067 */
[----:B------:R-:W-:Y:S02]  /*1b70*/  FADD.FTZ R29, R102, R29 ;  /* 0x0000001d661d7221 */ /* 0x000fe40000010000 */
[----:B------:R-:W-:Y:S02]  /*1b80*/  FFMA.FTZ R5, R90, R102, R5 ;  /* 0x000000665a057223 */ /* 0x000fe40000010005 */
[----:B------:R-:W-:Y:S02]  /*1b90*/  FMUL.FTZ R228, R192, R228 ;  /* 0x000000e4c0e47220 */ /* 0x000fe40000410000 */
[----:B------:R-:W-:Y:S01]  /*1ba0*/  @P0 IMAD.WIDE.U32 R218, R219, R218, c[0x0][0x218] ;  /* 0x00008600dbda0625 */ /* 0x000fe200078e00da */
[----:B------:R-:W-:-:S03]  /*1bb0*/  PRMT R103, RZ, 0x7610, R103 ;  /* 0x00007610ff677816 */ /* 0x000fc60000000067 */
[----:B------:R-:W-:Y:S01]  /*1bc0*/  FMUL.FTZ R102, R167, R102 ;  /* 0x00000066a7667220 */ /* 0x000fe20000410000 */
[----:B------:R0:W5:Y:S01]  /*1bd0*/  @P0 LDG.E.128 R64, [R218.64] ;  /* 0x00000004da400981 */ /* 0x000162000c1e1d00 */
[----:B------:R-:W-:Y:S02]  /*1be0*/  FADD.FTZ R243, R244, R101 ;  /* 0x00000065f4f37221 */ /* 0x000fe40000010000 */
[----:B------:R-:W-:Y:S02]  /*1bf0*/  FFMA.FTZ R245, R89, R101, R246 ;  /* 0x0000006559f57223 */ /* 0x000fe400000100f6 */
[----:B------:R-:W-:Y:S02]  /*1c00*/  FADD.FTZ R32, R217, R32 ;  /* 0x00000020d9207221 */ /* 0x000fe40000010000 */
[----:B------:R-:W-:Y:S02]  /*1c10*/  FFMA.FTZ R8, R228, R217, R8 ;  /* 0x000000d9e4087223 */ /* 0x000fe40000010008 */
[----:B------:R-:W-:-:S02]  /*1c20*/  FMUL.FTZ R91, R192, R91 ;  /* 0x0000005bc05b7220 */ /* 0x000fc40000410000 */
[----:B------:R-:W-:Y:S02]  /*1c30*/  FMUL.FTZ R217, R168, R217 ;  /* 0x000000d9a8d97220 */ /* 0x000fe40000410000 */
[----:B------:R-:W-:Y:S02]  /*1c40*/  FADD.FTZ R244, R243, R102 ;  /* 0x00000066f3f47221 */ /* 0x000fe40000010000 */
[----:B------:R-:W-:Y:S01]  /*1c50*/  FFMA.FTZ R245, R90, R102, R245 ;  /* 0x000000665af57223 */ /* 0x000fe200000100f5 */
[----:B0-----:R-:W-:Y:S01]  /*1c60*/  PRMT R218, RZ, 0x5410, R104 ;  /* 0x00005410ffda7816 */ /* 0x001fe20000000068 */
        /* <DEDUP_REMOVED lines=117> */
[----:B------:R-:W-:Y:S01]  /*23c0*/  FFMA.FTZ R249, R99, R246, R245 ;  /* 0x000000f663f97223 */ /* 0x000fe200000100f5 */
[----:B------:R-:W-:Y:S05]  /*23d0*/  BRA.DIV ~URZ, `(.L_x_750) ;  /* 0x000032727f007947 */ /* 0x000fea000b800000 */
[----:B------:R0:W1:Y:S02]  /*23e0*/  SHFL.BFLY PT, R250, R248, 0x1, 0x1f ;  /* 0x0c201f00f8fa7f89 */ /* 0x00006400000e0000 */
.L_x_754:
[----:B------:R-:W-:Y:S05]  /*23f0*/  BRA.DIV ~URZ, `(.L_x_751) ;  /* 0x000032d27f007947 */ /* 0x000fea000b800000 */
        /* <DEDUP_REMOVED lines=10> */
[----:B------:R-:W0:Y:S01]  /*24a0*/  SHFL.BFLY PT, R248, R245, 0x8, 0x1f ;  /* 0x0d001f00f5f87f89 */ /* 0x000e2200000e0000 */
[----:B-1----:R-:W-:-:S05]  /*24b0*/  FADD.FTZ R247, R243, R250 ;  /* 0x000000faf3f77221 */ /* 0x002fca0000010000 */
[----:B------:R-:W1:Y:S01]  /*24c0*/  SHFL.BFLY PT, R250, R247, 0x8, 0x1f ;  /* 0x0d001f00f7fa7f89 */ /* 0x000e6200000e0000 */
[----:B0-----:R-:W-:Y:S02]  /*24d0*/  FADD.FTZ R248, R245, R248 ;  /* 0x000000f8f5f87221 */ /* 0x001fe40000010000 */
[----:B-1----:R-:W-:-:S03]  /*24e0*/  FADD.FTZ R249, R247, R250 ;  /* 0x000000faf7f97221 */ /* 0x002fc60000010000 */
[----:B------:R0:W1:Y:S04]  /*24f0*/  SHFL.BFLY PT, R250, R248, 0x10, 0x1f ;  /* 0x0e001f00f8fa7f89 */ /* 0x00006800000e0000 */
[----:B------:R0:W2:Y:S02]  /*2500*/  SHFL.BFLY PT, R244, R249, 0x10, 0x1f ;  /* 0x0e001f00f9f47f89 */ /* 0x0000a400000e0000 */
.L_x_755:
[----:B-1----:R-:W-:Y:S01]  /*2510*/  FADD.FTZ R250, R250, R248 ;  /* 0x000000f8fafa7221 */ /* 0x002fe20000010000 */
[----:B-----5:R-:W-:Y:S01]  /*2520*/  LOP3.LUT P2, RZ, R72, 0xff0000, RZ, 0xc0, !PT ;  /* 0x00ff000048ff7812 */ /* 0x020fe2000784c0ff */
[----:B--2---:R-:W-:Y:S01]  /*2530*/  FADD.FTZ R244, R244, R249 ;  /* 0x000000f9f4f47221 */ /* 0x004fe20000010000 */
[----:B------:R-:W-:Y:S01]  /*2540*/  LOP3.LUT P6, RZ, R72, 0xff000000, RZ, 0xc0, !PT ;  /* 0xff00000048ff7812 */ /* 0x000fe200078cc0ff */
[----:B------:R-:W-:Y:S01]  /*2550*/  FMUL.FTZ R111, R250, c[0x0][0x1e0] ;  /* 0x00007800fa6f7a20 */ /* 0x000fe20000410000 */
[C---:B------:R-:W-:Y:S01]  /*2560*/  LOP3.LUT P3, RZ, R73.reuse, 0xff, RZ, 0xc0, !PT ;  /* 0x000000ff49ff7812 */ /* 0x040fe2000786c0ff */
[----:B------:R-:W-:Y:S01]  /*2570*/  FMUL.FTZ R244, R244, c[0x0][0x1e0] ;  /* 0x00007800f4f47a20 */ /* 0x000fe20000410000 */
[----:B------:R-:W-:-:S02]  /*2580*/  LOP3.LUT P4, RZ, R73, 0xff00, RZ, 0xc0, !PT ;  /* 0x0000ff0049ff7812 */ /* 0x000fc4000788c0ff */
[----:B------:R-:W-:Y:S02]  /*2590*/  FSEL R111, R111, RZ, !P1 ;  /* 0x000000ff6f6f7208 */ /* 0x000fe40004800000 */
[----:B------:R-:W-:-:S03]  /*25a0*/  LOP3.LUT P1, RZ, R72, 0xff00, RZ, 0xc0, !PT ;  /* 0x0000ff0048ff7812 */ /* 0x000fc6000782c0ff */
[--C-:B0-----:R-:W-:Y:S01]  /*25b0*/  FFMA.FTZ R248, R193, R244, R111.reuse ;  /* 0x000000f4c1f87223 */ /* 0x101fe2000001006f */
[----:B------:R-:W-:Y:S01]  /*25c0*/  MOV R193, R72 ;  /* 0x0000004800c17202 */ /* 0x000fe20000000f00 */
[----:B------:R-:W-:Y:S02]  /*25d0*/  FFMA.FTZ R250, R195, R244, R111 ;  /* 0x000000f4c3fa7223 */ /* 0x000fe4000001006f */
[----:B------:R-:W-:Y:S01]  /*25e0*/  FADD.FTZ R195, R201, -R248 ;  /* 0x800000f8c9c37221 */ /* 0x000fe20000010000 */
[----:B------:R-:W-:Y:S01]  /*25f0*/  @P0 PRMT R248, RZ, 0x5410, R48 ;  /* 0x00005410fff80816 */ /* 0x000fe20000000030 */
[----:B------:R-:W-:Y:S01]  /*2600*/  FADD.FTZ R201, R203, -R250 ;  /* 0x800000facbc97221 */ /* 0x000fe20000010000 */
[----:B------:R-:W-:Y:S01]  /*2610*/  LOP3.LUT P5, RZ, R193, 0xff, RZ, 0xc0, !PT ;  /* 0x000000ffc1ff7812 */ /* 0x000fe200078ac0ff */
[C---:B------:R-:W-:Y:S02]  /*2620*/  FMUL.FTZ R195, R192.reuse, R195 ;  /* 0x000000c3c0c37220 */ /* 0x040fe40000410000 */
[----:B------:R-:W-:-:S02]  /*2630*/  FMUL.FTZ R201, R192, R201 ;  /* 0x000000c9c0c97220 */ /* 0x000fc40000410000 */
[----:B------:R-:W-:Y:S01]  /*2640*/  @P0 FADD.FTZ R195, R195, R248 ;  /* 0x000000f8c3c30221 */ /* 0x000fe20000010000 */
[----:B------:R-:W-:Y:S01]  /*2650*/  @P0 PRMT R248, RZ, 0x7610, R48 ;  /* 0x00007610fff80816 */ /* 0x000fe20000000030 */
[----:B------:R-:W-:Y:S02]  /*2660*/  FFMA.FTZ R200, R200, R244, R111 ;  /* 0x000000f4c8c87223 */ /* 0x000fe4000001006f */
[-C--:B------:R-:W-:Y:S02]  /*2670*/  FMUL.FTZ R193, R195, R189.reuse ;  /* 0x000000bdc3c17220 */ /* 0x080fe40000410000 */
[----:B------:R-:W-:Y:S02]  /*2680*/  @P0 FADD.FTZ R201, R201, R248 ;  /* 0x000000f8c9c90221 */ /* 0x000fe40000010000 */
[----:B------:R-:W-:Y:S02]  /*2690*/  FMUL.FTZ R193, R193, c[0x0][0x1e8] ;  /* 0x00007a00c1c17a20 */ /* 0x000fe40000410000 */
[----:B------:R-:W-:-:S02]  /*26a0*/  FMUL.FTZ R203, R201, R189 ;  /* 0x000000bdc9cb7220 */ /* 0x000fc40000410000 */
[-CC-:B------:R-:W-:Y:S01]  /*26b0*/  FFMA.FTZ R208, R208, R244.reuse, R111.reuse ;  /* 0x000000f4d0d07223 */ /* 0x180fe2000001006f */
[----:B------:R-:W-:Y:S01]  /*26c0*/  FSEL R193, R193, RZ, P5 ;  /* 0x000000ffc1c17208 */ /* 0x000fe20002800000 */
[----:B------:R-:W-:Y:S01]  /*26d0*/  FMUL.FTZ R72, R203, c[0x0][0x1e8] ;  /* 0x00007a00cb487a20 */ /* 0x000fe20000410000 */
[----:B------:R-:W-:Y:S01]  /*26e0*/  LOP3.LUT P5, RZ, R73, 0xff0000, RZ, 0xc0, !PT ;  /* 0x00ff000049ff7812 */ /* 0x000fe200078ac0ff */
[----:B------:R-:W-:Y:S02]  /*26f0*/  FADD.FTZ R203, R209, -R200 ;  /* 0x800000c8d1cb7221 */ /* 0x000fe40000010000 */
[----:B------:R-:W-:Y:S01]  /*2700*/  FADD.FTZ R221, R221, -R208 ;  /* 0x800000d0dddd7221 */ /* 0x000fe20000010000 */
[----:B------:R-:W-:Y:S01]  /*2710*/  FSEL R72, R72, RZ, P1 ;  /* 0x000000ff48487208 */ /* 0x000fe20000800000 */
[-CC-:B------:R-:W-:Y:S01]  /*2720*/  FFMA.FTZ R211, R211, R244.reuse, R111.reuse ;  /* 0x000000f4d3d37223 */ /* 0x180fe2000001006f */
[----:B------:R-:W-:Y:S01]  /*2730*/  LOP3.LUT P1, RZ, R73, 0xff000000, RZ, 0xc0, !PT ;  /* 0xff00000049ff7812 */ /* 0x000fe2000782c0ff */
[-CC-:B------:R-:W-:Y:S01]  /*2740*/  FFMA.FTZ R73, R194, R244.reuse, R111.reuse ;  /* 0x000000f4c2497223 */ /* 0x180fe2000001006f */
[----:B------:R-:W-:Y:S01]  /*2750*/  F2FP.BF16.PACK_AB R72, R72, R193 ;  /* 0x000000c14848723e */ /* 0x000fe200000010ff */
[----:B------:R-:W-:-:S02]  /*2760*/  FFMA.FTZ R194, R197, R244, R111 ;  /* 0x000000f4c5c27223 */ /* 0x000fc4000001006f */
[----:B------:R-:W-:Y:S02]  /*2770*/  FADD.FTZ R73, R202, -R73 ;  /* 0x80000049ca497221 */ /* 0x000fe40000010000 */
[----:B------:R-:W-:Y:S02]  /*2780*/  FADD.FTZ R205, R205, -R194 ;  /* 0x800000c2cdcd7221 */ /* 0x000fe40000010000 */
[-C--:B------:R-:W-:Y:S02]  /*2790*/  FFMA.FTZ R194, R199, R244.reuse, R111 ;  /* 0x000000f4c7c27223 */ /* 0x080fe4000001006f */
[----:B------:R-:W-:Y:S02]  /*27a0*/  FMUL.FTZ R73, R192, R73 ;  /* 0x00000049c0497220 */ /* 0x000fe40000410000 */
[----:B------:R-:W-:Y:S01]  /*27b0*/  FADD.FTZ R207, R207, -R194 ;  /* 0x800000c2cfcf7221 */ /* 0x000fe20000010000 */
[----:B------:R-:W-:Y:S01]  /*27c0*/  @P0 PRMT R194, RZ, 0x5410, R49 ;  /* 0x00005410ffc20816 */ /* 0x000fe20000000031 */
[----:B------:R-:W-:Y:S01]  /*27d0*/  FFMA.FTZ R197, R196, R244, R111 ;  /* 0x000000f4c4c57223 */ /* 0x000fe2000001006f */
[----:B------:R-:W-:Y:S01]  /*27e0*/  MOV R196, R74 ;  /* 0x0000004a00c47202 */ /* 0x000fe20000000f00 */
[----:B------:R-:W-:-:S02]  /*27f0*/  FMUL.FTZ R205, R192, R205 ;  /* 0x000000cdc0cd7220 */ /* 0x000fc40000410000 */
[----:B------:R-:W-:Y:S02]  /*2800*/  @P0 FADD.FTZ R73, R73, R194 ;  /* 0x000000c249490221 */ /* 0x000fe40000010000 */
[----:B------:R-:W-:Y:S02]  /*2810*/  FADD.FTZ R197, R204, -R197 ;  /* 0x800000c5ccc57221 */ /* 0x000fe40000010000 */
[----:B------:R-:W-:Y:S02]  /*2820*/  FMUL.FTZ R194, R73, R189 ;  /* 0x000000bd49c27220 */ /* 0x000fe40000410000 */
[----:B------:R-:W-:Y:S02]  /*2830*/  FFMA.FTZ R199, R198, R244, R111 ;  /* 0x000000f4c6c77223 */ /* 0x000fe4000001006f */
[----:B------:R-:W-:Y:S02]  /*2840*/  FMUL.FTZ R194, R194, c[0x0][0x1e8] ;  /* 0x00007a00c2c27a20 */ /* 0x000fe40000410000 */
[C---:B------:R-:W-:Y:S01]  /*2850*/  FMUL.FTZ R208, R192.reuse, R197 ;  /* 0x000000c5c0d07220 */ /* 0x040fe20000410000 */
[----:B------:R-:W-:Y:S01]  /*2860*/  @P0 PRMT R197, RZ, 0x5410, R50 ;  /* 0x00005410ffc50816 */ /* 0x000fe20000000032 */
[----:B------:R-:W-:Y:S01]  /*2870*/  FMUL.FTZ R207, R192, R207 ;  /* 0x000000cfc0cf7220 */ /* 0x000fe20000410000 */
[----:B------:R-:W-:Y:S01]  /*2880*/  FSEL R200, R194, RZ, P2 ;  /* 0x000000ffc2c87208 */ /* 0x000fe20001000000 */
[----:B------:R-:W-:Y:S01]  /*2890*/  FADD.FTZ R199, R206, -R199 ;  /* 0x800000c7cec77221 */ /* 0x000fe20000010000 */
[----:B------:R-:W-:Y:S01]  /*28a0*/  @P0 PRMT R194, RZ, 0x7610, R49 ;  /* 0x00007610ffc20816 */ /* 0x000fe20000000031 */
[----:B------:R-:W-:Y:S01]  /*28b0*/  @P0 FADD.FTZ R208, R208, R197 ;  /* 0x000000c5d0d00221 */ /* 0x000fe20000010000 */
[----:B------:R-:W-:Y:S01]  /*28c0*/  @P0 PRMT R197, RZ, 0x7610, R51 ;  /* 0x00007610ffc50816 */ /* 0x000fe20000000033 */
[C---:B------:R-:W-:Y:S01]  /*28d0*/  FMUL.FTZ R209, R192.reuse, R199 ;  /* 0x000000c7c0d17220 */ /* 0x040fe20000410000 */
[----:B------:R-:W-:Y:S01]  /*28e0*/  @P0 PRMT R199, RZ, 0x5410, R52 ;  /* 0x00005410ffc70816 */ /* 0x000fe20000000034 */
[----:B------:R-:W-:Y:S01]  /*28f0*/  @P0 FADD.FTZ R205, R205, R194 ;  /* 0x000000c2cdcd0221 */ /* 0x000fe20000010000 */
[----:B------:R-:W-:Y:S01]  /*2900*/  @P0 PRMT R194, RZ, 0x7610, R50 ;  /* 0x00007610ffc20816 */ /* 0x000fe20000000032 */
[----:B------:R-:W-:Y:S01]  /*2910*/  FMUL.FTZ R204, R192, R203 ;  /* 0x000000cbc0cc7220 */ /* 0x000fe20000410000 */
[----:B------:R-:W-:Y:S01]  /*2920*/  LOP3.LUT P2, RZ, R196, 0xff, RZ, 0xc0, !PT ;  /* 0x000000ffc4ff7812 */ /* 0x000fe2000784c0ff */
[----:B------:R-:W-:-:S02]  /*2930*/  FADD.FTZ R211, R222, -R211 ;  /* 0x800000d3ded37221 */ /* 0x000fc40000010000 */
[----:B------:R-:W-:Y:S01]  /*2940*/  @P0 FADD.FTZ R207, R207, R194 ;  /* 0x000000c2cfcf0221 */ /* 0x000fe20000010000 */
[----:B------:R-:W-:Y:S01]  /*2950*/  @P0 PRMT R194, RZ, 0x5410, R51 ;  /* 0x00005410ffc20816 */ /* 0x000fe20000000033 */
[----:B------:R-:W-:Y:S02]  /*2960*/  @P0 FADD.FTZ R204, R204, R197 ;  /* 0x000000c5cccc0221 */ /* 0x000fe40000010000 */
[C---:B------:R-:W-:Y:S02]  /*2970*/  FMUL.FTZ R198, R192.reuse, R221 ;  /* 0x000000ddc0c67220 */ /* 0x040fe40000410000 */
[----:B------:R-:W-:Y:S01]  /*2980*/  @P0 FADD.FTZ R209, R209, R194 ;  /* 0x000000c2d1d10221 */ /* 0x000fe20000010000 */
[----:B------:R-:W-:Y:S01]  /*2990*/  @P0 PRMT R194, RZ, 0x7610, R52 ;  /* 0x00007610ffc20816 */ /* 0x000fe20000000034 */
[----:B------:R-:W-:Y:S02]  /*29a0*/  FMUL.FTZ R197, R192, R211 ;  /* 0x000000d3c0c57220 */ /* 0x000fe40000410000 */
[----:B------:R-:W-:-:S02]  /*29b0*/  @P0 FADD.FTZ R198, R198, R199 ;  /* 0x000000c7c6c60221 */ /* 0x000fc40000010000 */
[----:B------:R-:W-:Y:S02]  /*29c0*/  @P0 FADD.FTZ R197, R197, R194 ;  /* 0x000000c2c5c50221 */ /* 0x000fe40000010000 */
[-C--:B------:R-:W-:Y:S02]  /*29d0*/  FMUL.FTZ R194, R205, R189.reuse ;  /* 0x000000bdcdc27220 */ /* 0x080fe40000410000 */
[-C--:B------:R-:W-:Y:S02]  /*29e0*/  FMUL.FTZ R196, R208, R189.reuse ;  /* 0x000000bdd0c47220 */ /* 0x080fe40000410000 */
[----:B------:R-:W-:Y:S02]  /*29f0*/  FMUL.FTZ R199, R207, R189 ;  /* 0x000000bdcfc77220 */ /* 0x000fe40000410000 */
[----:B------:R-:W-:Y:S02]  /*2a00*/  FMUL.FTZ R194, R194, c[0x0][0x1e8] ;  /* 0x00007a00c2c27a20 */ /* 0x000fe40000410000 */
[----:B------:R-:W-:-:S02]  /*2a10*/  FMUL.FTZ R196, R196, c[0x0][0x1e8] ;  /* 0x00007a00c4c47a20 */ /* 0x000fc40000410000 */
[----:B------:R-:W-:Y:S01]  /*2a20*/  FMUL.FTZ R203, R199, c[0x0][0x1e8] ;  /* 0x00007a00c7cb7a20 */ /* 0x000fe20000410000 */
[----:B------:R-:W-:Y:S01]  /*2a30*/  FSEL R199, R194, RZ, P6 ;  /* 0x000000ffc2c77208 */ /* 0x000fe20003000000 */
[-C--:B------:R-:W-:Y:S01]  /*2a40*/  FMUL.FTZ R194, R204, R189.reuse ;  /* 0x000000bdccc27220 */ /* 0x080fe20000410000 */
[----:B------:R-:W-:Y:S01]  /*2a50*/  FSEL R202, R196, RZ, P3 ;  /* 0x000000ffc4ca7208 */ /* 0x000fe20001800000 */
[-C--:B------:R-:W-:Y:S01]  /*2a60*/  FMUL.FTZ R196, R198, R189.reuse ;  /* 0x000000bdc6c47220 */ /* 0x080fe20000410000 */
[----:B------:R-:W-:Y:S01]  /*2a70*/  FSEL R203, R203, RZ, P4 ;  /* 0x000000ffcbcb7208 */ /* 0x000fe20002000000 */
[-C--:B------:R-:W-:Y:S01]  /*2a80*/  FMUL.FTZ R211, R197, R189.reuse ;  /* 0x000000bdc5d37220 */ /* 0x080fe20000410000 */
[----:B------:R-:W-:Y:S01]  /*2a90*/  LOP3.LUT P6, RZ, R74, 0xff00, RZ, 0xc0, !PT ;  /* 0x0000ff004aff7812 */ /* 0x000fe200078cc0ff */
[----:B------:R-:W-:Y:S01]  /*2aa0*/  FMUL.FTZ R194, R194, c[0x0][0x1e8] ;  /* 0x00007a00c2c27a20 */ /* 0x000fe20000410000 */
[----:B------:R-:W-:Y:S01]  /*2ab0*/  LOP3.LUT P3, RZ, R74, 0xff0000, RZ, 0xc0, !PT ;  /* 0x00ff00004aff7812 */ /* 0x000fe2000786c0ff */
[----:B------:R-:W-:Y:S01]  /*2ac0*/  FMUL.FTZ R196, R196, c[0x0][0x1e8] ;  /* 0x00007a00c4c47a20 */ /* 0x000fe20000410000 */
[----:B------:R-:W-:Y:S01]  /*2ad0*/  LOP3.LUT P4, RZ, R74, 0xff000000, RZ, 0xc0, !PT ;  /* 0xff0000004aff7812 */ /* 0x000fe2000788c0ff */
[----:B------:R-:W-:-:S02]  /*2ae0*/  FMUL.FTZ R74, R209, R189 ;  /* 0x000000bdd14a7220 */ /* 0x000fc40000410000 */
[----:B------:R-:W-:Y:S02]  /*2af0*/  FMUL.FTZ R211, R211, c[0x0][0x1e8] ;  /* 0x00007a00d3d37a20 */ /* 0x000fe40000410000 */
[----:B------:R-:W-:Y:S02]  /*2b00*/  FMUL.FTZ R74, R74, c[0x0][0x1e8] ;  /* 0x00007a004a4a7a20 */ /* 0x000fe40000410000 */
[-CC-:B------:R-:W-:Y:S02]  /*2b10*/  FFMA.FTZ R87, R87, R244.reuse, R111.reuse ;  /* 0x000000f457577223 */ /* 0x180fe4000001006f */
[-CC-:B------:R-:W-:Y:S01]  /*2b20*/  FFMA.FTZ R212, R212, R244.reuse, R111.reuse ;  /* 0x000000f4d4d47223 */ /* 0x180fe2000001006f */
[----:B------:R-:W-:Y:S01]  /*2b30*/  FSEL R206, R74, RZ, P5 ;  /* 0x000000ff4ace7208 */ /* 0x000fe20002800000 */
[-CC-:B------:R-:W-:Y:S01]  /*2b40*/  FFMA.FTZ R226, R226, R244.reuse, R111.reuse ;  /* 0x000000f4e2e27223 */ /* 0x180fe2000001006f */
[----:B------:R-:W-:Y:S01]  /*2b50*/  FSEL R74, R194, RZ, P1 ;  /* 0x000000ffc24a7208 */ /* 0x000fe20000800000 */
[----:B------:R-:W-:Y:S01]  /*2b60*/  FADD.FTZ R85, R85, -R212 ;  /* 0x800000d455557221 */ /* 0x000fe20000010000 */
[----:B------:R-:W-:Y:S01]  /*2b70*/  FSEL R194, R196, RZ, P2 ;  /* 0x000000ffc4c27208 */ /* 0x000fe20001000000 */
[-CC-:B------:R-:W-:Y:S01]  /*2b80*/  FFMA.FTZ R227, R227, R244.reuse, R111.reuse ;  /* 0x000000f4e3e37223 */ /* 0x180fe2000001006f */
[----:B------:R-:W-:Y:S01]  /*2b90*/  FSEL R196, R211, RZ, P6 ;  /* 0x000000ffd3c47208 */ /* 0x000fe20003000000 */
[-C--:B------:R-:W-:Y:S01]  /*2ba0*/  FFMA.FTZ R211, R220, R244.reuse, R111 ;  /* 0x000000f4dcd37223 */ /* 0x080fe2000001006f */
[C---:B------:R-:W-:Y:S01]  /*2bb0*/  LOP3.LUT P5, RZ, R75.reuse, 0xff, RZ, 0xc0, !PT ;  /* 0x000000ff4bff7812 */ /* 0x040fe200078ac0ff */
[----:B------:R-:W-:Y:S01]  /*2bc0*/  FMUL.FTZ R212, R192, R85 ;  /* 0x00000055c0d47220 */ /* 0x000fe20000410000 */
[C---:B------:R-:W-:Y:S01]  /*2bd0*/  LOP3.LUT P1, RZ, R75.reuse, 0xff00, RZ, 0xc0, !PT ;  /* 0x0000ff004bff7812 */ /* 0x040fe2000782c0ff */
[----:B------:R-:W-:Y:S01]  /*2be0*/  FADD.FTZ R211, R224, -R211 ;  /* 0x800000d3e0d37221 */ /* 0x000fe20000010000 */
[C---:B------:R-:W-:Y:S01]  /*2bf0*/  LOP3.LUT P2, RZ, R75.reuse, 0xff0000, RZ, 0xc0, !PT ;  /* 0x00ff00004bff7812 */ /* 0x040fe2000784c0ff */
[----:B------:R-:W-:Y:S01]  /*2c00*/  FADD.FTZ R227, R216, -R227 ;  /* 0x800000e3d8e37221 */ /* 0x000fe20000010000 */
[----:B------:R-:W-:Y:S01]  /*2c10*/  LOP3.LUT P6, RZ, R75, 0xff000000, RZ, 0xc0, !PT ;  /* 0xff0000004bff7812 */ /* 0x000fe200078cc0ff */
[----:B------:R-:W-:-:S02]  /*2c20*/  FFMA.FTZ R75, R210, R244, R111 ;  /* 0x000000f4d24b7223 */ /* 0x000fc4000001006f */
[----:B------:R-:W-:Y:S02]  /*2c30*/  FMUL.FTZ R220, R192, R211 ;  /* 0x000000d3c0dc7220 */ /* 0x000fe40000410000 */
[----:B------:R-:W-:Y:S02]  /*2c40*/  FADD.FTZ R75, R84, -R75 ;  /* 0x8000004b544b7221 */ /* 0x000fe40000010000 */
[-CC-:B------:R-:W-:Y:S02]  /*2c50*/  FFMA.FTZ R84, R213, R244.reuse, R111.reuse ;  /* 0x000000f4d5547223 */ /* 0x180fe4000001006f */
[-C--:B------:R-:W-:Y:S02]  /*2c60*/  FFMA.FTZ R213, R82, R244.reuse, R111 ;  /* 0x000000f452d57223 */ /* 0x080fe4000001006f */
[----:B------:R-:W-:Y:S02]  /*2c70*/  FADD.FTZ R221, R223, -R84 ;  /* 0x80000054dfdd7221 */ /* 0x000fe40000010000 */
[----:B------:R-:W-:Y:S01]  /*2c80*/  FMUL.FTZ R84, R192, R75 ;  /* 0x0000004bc0547220 */ /* 0x000fe20000410000 */
[----:B------:R-:W-:Y:S01]  /*2c90*/  @P0 PRMT R75, RZ, 0x5410, R53 ;  /* 0x00005410ff4b0816 */ /* 0x000fe20000000035 */
[----:B------:R-:W-:-:S02]  /*2ca0*/  FFMA.FTZ R82, R83, R244, R111 ;  /* 0x000000f453527223 */ /* 0x000fc4000001006f */
[----:B------:R-:W-:Y:S02]  /*2cb0*/  FADD.FTZ R83, R214, -R87 ;  /* 0x80000057d6537221 */ /* 0x000fe40000010000 */
[----:B------:R-:W-:Y:S02]  /*2cc0*/  @P0 FADD.FTZ R84, R84, R75 ;  /* 0x0000004b54540221 */ /* 0x000fe40000010000 */
[----:B------:R-:W-:Y:S01]  /*2cd0*/  FADD.FTZ R225, R225, -R82 ;  /* 0x80000052e1e17221 */ /* 0x000fe20000010000 */
[----:B------:R-:W-:Y:S01]  /*2ce0*/  MOV R82, R80 ;  /* 0x0000005000527202 */ /* 0x000fe20000000f00 */
[----:B------:R-:W-:Y:S02]  /*2cf0*/  FMUL.FTZ R75, R84, R189 ;  /* 0x000000bd544b7220 */ /* 0x000fe40000410000 */
[----:B------:R-:W-:Y:S02]  /*2d00*/  FMUL.FTZ R221, R192, R221 ;  /* 0x000000ddc0dd7220 */ /* 0x000fe40000410000 */
[----:B------:R-:W-:-:S02]  /*2d10*/  FMUL.FTZ R75, R75, c[0x0][0x1e8] ;  /* 0x00007a004b4b7a20 */ /* 0x000fc40000410000 */
[----:B------:R-:W-:Y:S02]  /*2d20*/  FADD.FTZ R223, R215, -R226 ;  /* 0x800000e2d7df7221 */ /* 0x000fe40000010000 */
[----:B------:R-:W-:Y:S01]  /*2d30*/  FMUL.FTZ R215, R192, R225 ;  /* 0x000000e1c0d77220 */ /* 0x000fe20000410000 */
[----:B------:R-:W-:Y:S01]  /*2d40*/  FSEL R87, R75, RZ, P3 ;  /* 0x000000ff4b577208 */ /* 0x000fe20001800000 */
[----:B------:R-:W-:Y:S01]  /*2d50*/  FADD.FTZ R213, R86, -R213 ;  /* 0x800000d556d57221 */ /* 0x000fe20000010000 */
[----:B------:R-:W-:Y:S01]  /*2d60*/  LOP3.LUT P3, RZ, R82, 0xff, RZ, 0xc0, !PT ;  /* 0x000000ff52ff7812 */ /* 0x000fe2000786c0ff */
[C---:B------:R-:W-:Y:S01]  /*2d70*/  FMUL.FTZ R83, R192.reuse, R83 ;  /* 0x00000053c0537220 */ /* 0x040fe20000410000 */
[----:B------:R-:W-:Y:S01]  /*2d80*/  @P0 PRMT R82, RZ, 0x7610, R53 ;  /* 0x00007610ff520816 */ /* 0x000fe20000000035 */
[C---:B------:R-:W-:Y:S01]  /*2d90*/  FMUL.FTZ R214, R192.reuse, R213 ;  /* 0x000000d5c0d67220 */ /* 0x040fe20000410000 */
[----:B------:R-:W-:Y:S01]  /*2da0*/  @P0 PRMT R75, RZ, 0x5410, R54 ;  /* 0x00005410ff4b0816 */ /* 0x000fe20000000036 */
[----:B------:R-:W-:-:S02]  /*2db0*/  FMUL.FTZ R85, R192, R223 ;  /* 0x000000dfc0557220 */ /* 0x000fc40000410000 */
[----:B------:R-:W-:Y:S01]  /*2dc0*/  @P0 FADD.FTZ R221, R221, R82 ;  /* 0x00000052dddd0221 */ /* 0x000fe20000010000 */
[----:B------:R-:W-:Y:S01]  /*2dd0*/  @P0 PRMT R82, RZ, 0x7610, R55 ;  /* 0x00007610ff520816 */ /* 0x000fe20000000037 */
[----:B------:R-:W-:Y:S01]  /*2de0*/  @P0 FADD.FTZ R212, R212, R75 ;  /* 0x0000004bd4d40221 */ /* 0x000fe20000010000 */
[----:B------:R-:W-:Y:S01]  /*2df0*/  @P0 PRMT R75, RZ, 0x7610, R54 ;  /* 0x00007610ff4b0816 */ /* 0x000fe20000000036 */
[-C--:B------:R-:W-:Y:S02]  /*2e00*/  FFMA.FTZ R229, R229, R244.reuse, R111 ;  /* 0x000000f4e5e57223 */ /* 0x080fe4000001006f */
[----:B------:R-:W-:Y:S01]  /*2e10*/  @P0 FADD.FTZ R215, R215, R82 ;  /* 0x00000052d7d70221 */ /* 0x000fe20000010000 */
[----:B------:R-:W-:Y:S01]  /*2e20*/  @P0 PRMT R82, RZ, 0x5410, R56 ;  /* 0x00005410ff520816 */ /* 0x000fe20000000038 */
[----:B------:R-:W-:Y:S01]  /*2e30*/  @P0 FADD.FTZ R220, R220, R75 ;  /* 0x0000004bdcdc0221 */ /* 0x000fe20000010000 */
[----:B------:R-:W-:Y:S01]  /*2e40*/  @P0 PRMT R75, RZ, 0x5410, R55 ;  /* 0x00005410ff4b0816 */ /* 0x000fe20000000037 */
[----:B------:R-:W-:-:S02]  /*2e50*/  FFMA.FTZ R228, R228, R244, R111 ;  /* 0x000000f4e4e47223 */ /* 0x000fc4000001006f */
[----:B------:R-:W-:Y:S01]  /*2e60*/  @P0 FADD.FTZ R83, R83, R82 ;  /* 0x0000005253530221 */ /* 0x000fe20000010000 */
[----:B------:R-:W-:Y:S01]  /*2e70*/  @P0 PRMT R82, RZ, 0x7610, R56 ;  /* 0x00007610ff520816 */ /* 0x000fe20000000038 */
[----:B------:R-:W-:Y:S02]  /*2e80*/  @P0 FADD.FTZ R214, R214, R75 ;  /* 0x0000004bd6d60221 */ /* 0x000fe40000010000 */
[-C--:B------:R-:W-:Y:S02]  /*2e90*/  FMUL.FTZ R75, R221, R189.reuse ;  /* 0x000000bddd4b7220 */ /* 0x080fe40000410000 */
[----:B------:R-:W-:Y:S02]  /*2ea0*/  @P0 FADD.FTZ R85, R85, R82 ;  /* 0x0000005255550221 */ /* 0x000fe40000010000 */
[-C--:B------:R-:W-:Y:S02]  /*2eb0*/  FMUL.FTZ R82, R212, R189.reuse ;  /* 0x000000bdd4527220 */ /* 0x080fe40000410000 */
[----:B------:R-:W-:-:S02]  /*2ec0*/  FMUL.FTZ R86, R220, R189 ;  /* 0x000000bddc567220 */ /* 0x000fc40000410000 */
[----:B------:R-:W-:Y:S02]  /*2ed0*/  FMUL.FTZ R75, R75, c[0x0][0x1e8] ;  /* 0x00007a004b4b7a20 */ /* 0x000fe40000410000 */
[----:B------:R-:W-:Y:S02]  /*2ee0*/  FMUL.FTZ R82, R82, c[0x0][0x1e8] ;  /* 0x00007a0052527a20 */ /* 0x000fe40000410000 */
[----:B------:R-:W-:Y:S01]  /*2ef0*/  FMUL.FTZ R210, R86, c[0x0][0x1e8] ;  /* 0x00007a0056d27a20 */ /* 0x000fe20000410000 */
[----:B------:R-:W-:Y:S01]  /*2f00*/  FSEL R86, R75, RZ, P4 ;  /* 0x000000ff4b567208 */ /* 0x000fe20002000000 */
[-C--:B------:R-:W-:Y:S01]  /*2f10*/  FMUL.FTZ R75, R214, R189.reuse ;  /* 0x000000bdd64b7220 */ /* 0x080fe20000410000 */
[----:B------:R-:W-:Y:S01]  /*2f20*/  FSEL R211, R82, RZ, P5 ;  /* 0x000000ff52d37208 */ /* 0x000fe20002800000 */
[-C--:B------:R-:W-:Y:S01]  /*2f30*/  FMUL.FTZ R82, R83, R189.reuse ;  /* 0x000000bd53527220 */ /* 0x080fe20000410000 */
[----:B------:R-:W-:Y:S01]  /*2f40*/  FSEL R210, R210, RZ, P1 ;  /* 0x000000ffd2d27208 */ /* 0x000fe20000800000 */
[----:B------:R-:W-:Y:S01]  /*2f50*/  FMUL.FTZ R75, R75, c[0x0][0x1e8] ;  /* 0x00007a004b4b7a20 */ /* 0x000fe20000410000 */
[C---:B------:R-:W-:Y:S01]  /*2f60*/  LOP3.LUT P4, RZ, R80.reuse, 0xff00, RZ, 0xc0, !PT ;  /* 0x0000ff0050ff7812 */ /* 0x040fe2000788c0ff */
[-C--:B------:R-:W-:Y:S01]  /*2f70*/  FMUL.FTZ R213, R85, R189.reuse ;  /* 0x000000bd55d57220 */ /* 0x080fe20000410000 */
[----:B------:R-:W-:Y:S01]  /*2f80*/  LOP3.LUT P5, RZ, R80, 0xff0000, RZ, 0xc0, !PT ;  /* 0x00ff000050ff7812 */ /* 0x000fe200078ac0ff */
[----:B------:R-:W-:Y:S01]  /*2f90*/  FMUL.FTZ R82, R82, c[0x0][0x1e8] ;  /* 0x00007a0052527a20 */ /* 0x000fe20000410000 */
[----:B------:R-:W-:Y:S01]  /*2fa0*/  LOP3.LUT P1, RZ, R80, 0xff000000, RZ, 0xc0, !PT ;  /* 0xff00000050ff7812 */ /* 0x000fe2000782c0ff */
[----:B------:R-:W-:Y:S01]  /*2fb0*/  FMUL.FTZ R80, R215, R189 ;  /* 0x000000bdd7507220 */ /* 0x000fe20000410000 */
[----:B------:R-:W-:Y:S01]  /*2fc0*/  FSEL R222, R75, RZ, P2 ;  /* 0x000000ff4bde7208 */ /* 0x000fe20001000000 */
[----:B------:R-:W-:Y:S01]  /*2fd0*/  FMUL.FTZ R75, R213, c[0x0][0x1e8] ;  /* 0x00007a00d54b7a20 */ /* 0x000fe20000410000 */
[----:B------:R-:W-:Y:S01]  /*2fe0*/  LOP3.LUT P2, RZ, R81, 0xff, RZ, 0xc0, !PT ;  /* 0x000000ff51ff7812 */ /* 0x000fe2000784c0ff */
[----:B------:R-:W-:-:S02]  /*2ff0*/  FMUL.FTZ R80, R80, c[0x0][0x1e8] ;  /* 0x00007a0050507a20 */ /* 0x000fc40000410000 */
[----:B------:R-:W-:Y:S02]  /*3000*/  FADD.FTZ R229, R218, -R229 ;  /* 0x800000e5dae57221 */ /* 0x000fe40000010000 */
[----:B------:R-:W-:Y:S01]  /*3010*/  FADD.FTZ R217, R217, -R228 ;  /* 0x800000e4d9d97221 */ /* 0x000fe20000010000 */
[----:B------:R-:W-:Y:S01]  /*3020*/  FSEL R213, R80, RZ, P6 ;  /* 0x000000ff50d57208 */ /* 0x000fe20003000000 */
[-CC-:B------:R-:W-:Y:S01]  /*3030*/  FFMA.FTZ R230, R230, R244.reuse, R111.reuse ;  /* 0x000000f4e6e67223 */ /* 0x180fe2000001006f */
[----:B------:R-:W-:Y:S01]  /*3040*/  FSEL R80, R82, RZ, P3 ;  /* 0x000000ff52507208 */ /* 0x000fe20001800000 */
[----:B------:R-:W-:Y:S01]  /*3050*/  FMUL.FTZ R217, R192, R217 ;  /* 0x000000d9c0d97220 */ /* 0x000fe20000410000 */
[----:B------:R-:W-:Y:S01]  /*3060*/  FSEL R82, R75, RZ, P4 ;  /* 0x000000ff4b527208 */ /* 0x000fe20002000000 */
[-CC-:B------:R-:W-:Y:S01]  /*3070*/  FFMA.FTZ R75, R88, R244.reuse, R111.reuse ;  /* 0x000000f4584b7223 */ /* 0x180fe2000001006f */
[----:B------:R-:W-:Y:S01]  /*3080*/  LOP3.LUT P6, RZ, R81, 0xff00, RZ, 0xc0, !PT ;  /* 0x0000ff0051ff7812 */ /* 0x000fe200078cc0ff */
[----:B------:R-:W-:Y:S01]  /*3090*/  FFMA.FTZ R88, R89, R244, R111 ;  /* 0x000000f459587223 */ /* 0x000fe2000001006f */
[C---:B------:R-:W-:Y:S01]  /*30a0*/  LOP3.LUT P3, RZ, R81.reuse, 0xff0000, RZ, 0xc0, !PT ;  /* 0x00ff000051ff7812 */ /* 0x040fe2000786c0ff */
[----:B------:R-:W-:Y:S01]  /*30b0*/  FADD.FTZ R75, R100, -R75 ;  /* 0x8000004b644b7221 */ /* 0x000fe20000010000 */
[----:B------:R-:W-:Y:S01]  /*30c0*/  LOP3.LUT P4, RZ, R81, 0xff000000, RZ, 0xc0, !PT ;  /* 0xff00000051ff7812 */ /* 0x000fe2000788c0ff */
[----:B------:R-:W-:Y:S01]  /*30d0*/  FADD.FTZ R101, R101, -R88 ;  /* 0x8000005865657221 */ /* 0x000fe20000010000 */
[----:B------:R-:W-:Y:S01]  /*30e0*/  @P0 PRMT R88, RZ, 0x5410, R57 ;  /* 0x00005410ff580816 */ /* 0x000fe20000000039 */
[----:B------:R-:W-:-:S02]  /*30f0*/  FMUL.FTZ R81, R192, R75 ;  /* 0x0000004bc0517220 */ /* 0x000fc40000410000 */
[----:B------:R-:W-:Y:S02]  /*3100*/  FFMA.FTZ R75, R90, R244, R111 ;  /* 0x000000f45a4b7223 */ /* 0x000fe4000001006f */
[----:B------:R-:W-:Y:S02]  /*3110*/  @P0 FADD.FTZ R81, R81, R88 ;  /* 0x0000005851510221 */ /* 0x000fe40000010000 */
[----:B------:R-:W-:Y:S02]  /*3120*/  FADD.FTZ R223, R102, -R75 ;  /* 0x8000004b66df7221 */ /* 0x000fe40000010000 */
[----:B------:R-:W-:Y:S02]  /*3130*/  FMUL.FTZ R75, R81, R189 ;  /* 0x000000bd514b7220 */ /* 0x000fe40000410000 */
[----:B------:R-:W-:Y:S02]  /*3140*/  FMUL.FTZ R102, R192, R227 ;  /* 0x000000e3c0667220 */ /* 0x000fe40000410000 */
[----:B------:R-:W-:-:S02]  /*3150*/  FMUL.FTZ R75, R75, c[0x0][0x1e8] ;  /* 0x00007a004b4b7a20 */ /* 0x000fc40000410000 */
[-CC-:B------:R-:W-:Y:S02]  /*3160*/  FFMA.FTZ R89, R92, R244.reuse, R111.reuse ;  /* 0x000000f45c597223 */ /* 0x180fe4000001006f */
[----:B------:R-:W-:Y:S01]  /*3170*/  FFMA.FTZ R88, R91, R244, R111 ;  /* 0x000000f45b587223 */ /* 0x000fe2000001006f */
[----:B------:R-:W-:Y:S01]  /*3180*/  FSEL R90, R75, RZ, P5 ;  /* 0x000000ff4b5a7208 */ /* 0x000fe20002800000 */
[----:B------:R-:W-:Y:S01]  /*3190*/  FADD.FTZ R89, R104, -R89 ;  /* 0x8000005968597221 */ /* 0x000fe20000010000 */
[----:B------:R-:W-:Y:S01]  /*31a0*/  @P0 PRMT R75, RZ, 0x7610, R57 ;  /* 0x00007610ff4b0816 */ /* 0x000fe20000000039 */
[----:B------:R-:W-:Y:S01]  /*31b0*/  FADD.FTZ R103, R103, -R88 ;  /* 0x8000005867677221 */ /* 0x000fe20000010000 */
[----:B------:R-:W-:Y:S01]  /*31c0*/  MOV R88, R76 ;  /* 0x0000004c00587202 */ /* 0x000fe20000000f00 */
[----:B------:R-:W-:Y:S02]  /*31d0*/  FMUL.FTZ R104, R192, R101 ;  /* 0x00000065c0687220 */ /* 0x000fe40000410000 */
[----:B------:R-:W-:Y:S01]  /*31e0*/  @P0 FADD.FTZ R102, R102, R75 ;  /* 0x0000004b66660221 */ /* 0x000fe20000010000 */
[--C-:B------:R-:W-:Y:S01]  /*31f0*/  @P0 PRMT R75, RZ, 0x5410, R58.reuse ;  /* 0x00005410ff4b0816 */ /* 0x100fe2000000003a */
[----:B------:R-:W-:Y:S01]  /*3200*/  FMUL.FTZ R218, R192, R103 ;  /* 0x00000067c0da7220 */ /* 0x000fe20000410000 */
[----:B------:R-:W-:Y:S01]  /*3210*/  LOP3.LUT P5, RZ, R88, 0xff, RZ, 0xc0, !PT ;  /* 0x000000ff58ff7812 */ /* 0x000fe200078ac0ff */
[----:B------:R-:W-:Y:S01]  /*3220*/  FMUL.FTZ R223, R192, R223 ;  /* 0x000000dfc0df7220 */ /* 0x000fe20000410000 */
[----:B------:R-:W-:Y:S01]  /*3230*/  @P0 PRMT R88, RZ, 0x7610, R58 ;  /* 0x00007610ff580816 */ /* 0x000fe2000000003a */
[----:B------:R-:W-:Y:S01]  /*3240*/  @P0 FADD.FTZ R104, R104, R75 ;  /* 0x0000004b68680221 */ /* 0x000fe20000010000 */
[--C-:B------:R-:W-:Y:S01]  /*3250*/  @P0 PRMT R75, RZ, 0x7610, R59.reuse ;  /* 0x00007610ff4b0816 */ /* 0x100fe2000000003b */
[----:B------:R-:W-:Y:S01]  /*3260*/  FMUL.FTZ R92, R192, R89 ;  /* 0x00000059c05c7220 */ /* 0x000fe20000410000 */
[----:B------:R-:W-:Y:S01]  /*3270*/  @P0 PRMT R89, RZ, 0x7610, R60 ;  /* 0x00007610ff590816 */ /* 0x000fe2000000003c */
[----:B------:R-:W-:Y:S01]  /*3280*/  @P0 FADD.FTZ R223, R223, R88 ;  /* 0x00000058dfdf0221 */ /* 0x000fe20000010000 */
[----:B------:R-:W-:Y:S01]  /*3290*/  @P0 PRMT R88, RZ, 0x5410, R59 ;  /* 0x00005410ff580816 */ /* 0x000fe2000000003b */
[----:B------:R-:W-:-:S02]  /*32a0*/  @P0 FADD.FTZ R218, R218, R75 ;  /* 0x0000004bdada0221 */ /* 0x000fc40000010000 */
[----:B------:R-:W-:Y:S02]  /*32b0*/  FMUL.FTZ R75, R102, R189 ;  /* 0x000000bd664b7220 */ /* 0x000fe40000410000 */
[----:B------:R-:W-:Y:S01]  /*32c0*/  @P0 FADD.FTZ R217, R217, R88 ;  /* 0x00000058d9d90221 */ /* 0x000fe20000010000 */
[----:B------:R-:W-:Y:S01]  /*32d0*/  @P0 PRMT R88, RZ, 0x5410, R60 ;  /* 0x00005410ff580816 */ /* 0x000fe2000000003c */
[----:B------:R-:W-:Y:S02]  /*32e0*/  FMUL.FTZ R75, R75, c[0x0][0x1e8] ;  /* 0x00007a004b4b7a20 */ /* 0x000fe40000410000 */
[----:B------:R-:W-:Y:S02]  /*32f0*/  FMUL.FTZ R91, R192, R229 ;  /* 0x000000e5c05b7220 */ /* 0x000fe40000410000 */
[----:B------:R-:W-:Y:S01]  /*3300*/  @P0 FADD.FTZ R92, R92, R89 ;  /* 0x000000595c5c0221 */ /* 0x000fe20000010000 */
[----:B------:R-:W-:Y:S01]  /*3310*/  FSEL R100, R75, RZ, P1 ;  /* 0x000000ff4b647208 */ /* 0x000fe20000800000 */
[----:B------:R-:W-:Y:S01]  /*3320*/  FMUL.FTZ R75, R217, R189 ;  /* 0x000000bdd94b7220 */ /* 0x000fe20000410000 */
[----:B------:R-:W-:Y:S01]  /*3330*/  LOP3.LUT P1, RZ, R76, 0xff00, RZ, 0xc0, !PT ;  /* 0x0000ff004cff7812 */ /* 0x000fe2000782c0ff */
[----:B------:R-:W-:-:S02]  /*3340*/  @P0 FADD.FTZ R91, R91, R88 ;  /* 0x000000585b5b0221 */ /* 0x000fc40000010000 */
[-C--:B------:R-:W-:Y:S02]  /*3350*/  FMUL.FTZ R88, R104, R189.reuse ;  /* 0x000000bd68587220 */ /* 0x080fe40000410000 */
[----:B------:R-:W-:Y:S02]  /*3360*/  FMUL.FTZ R89, R223, R189 ;  /* 0x000000bddf597220 */ /* 0x000fe40000410000 */
[----:B------:R-:W-:Y:S02]  /*3370*/  FMUL.FTZ R75, R75, c[0x0][0x1e8] ;  /* 0x00007a004b4b7a20 */ /* 0x000fe40000410000 */
[----:B------:R-:W-:Y:S02]  /*3380*/  FMUL.FTZ R88, R88, c[0x0][0x1e8] ;  /* 0x00007a0058587a20 */ /* 0x000fe40000410000 */
[----:B------:R-:W-:Y:S01]  /*3390*/  FMUL.FTZ R89, R89, c[0x0][0x1e8] ;  /* 0x00007a0059597a20 */ /* 0x000fe20000410000 */
[----:B------:R-:W-:Y:S01]  /*33a0*/  FSEL R224, R75, RZ, P3 ;  /* 0x000000ff4be07208 */ /* 0x000fe20001800000 */
[----:B------:R-:W-:Y:S01]  /*33b0*/  FADD.FTZ R229, R219, -R230 ;  /* 0x800000e6dbe57221 */ /* 0x000fe20000010000 */
[----:B------:R-:W-:Y:S01]  /*33c0*/  FSEL R103, R88, RZ, P2 ;  /* 0x000000ff58677208 */ /* 0x000fe20001000000 */
[-C--:B------:R-:W-:Y:S01]  /*33d0*/  FFMA.FTZ R75, R94, R244.reuse, R111 ;  /* 0x000000f45e4b7223 */ /* 0x080fe2000001006f */
[----:B------:R-:W-:Y:S01]  /*33e0*/  @P0 PRMT R94, RZ, 0x5410, R61 ;  /* 0x00005410ff5e0816 */ /* 0x000fe2000000003d */
[----:B------:R-:W-:Y:S01]  /*33f0*/  FFMA.FTZ R230, R93, R244, R111 ;  /* 0x000000f45de67223 */ /* 0x000fe2000001006f */
[----:B------:R-:W-:Y:S01]  /*3400*/  FSEL R101, R89, RZ, P6 ;  /* 0x000000ff59657208 */ /* 0x000fe20003000000 */
[----:B------:R-:W-:Y:S01]  /*3410*/  FMUL.FTZ R93, R192, R229 ;  /* 0x000000e5c05d7220 */ /* 0x000fe20000410000 */
[C---:B------:R-:W-:Y:S01]  /*3420*/  LOP3.LUT P2, RZ, R76.reuse, 0xff0000, RZ, 0xc0, !PT ;  /* 0x00ff00004cff7812 */ /* 0x040fe2000784c0ff */
[-C--:B------:R-:W-:Y:S01]  /*3430*/  FMUL.FTZ R88, R91, R189.reuse ;  /* 0x000000bd5b587220 */ /* 0x080fe20000410000 */
[----:B------:R-:W-:Y:S01]  /*3440*/  LOP3.LUT P6, RZ, R76, 0xff000000, RZ, 0xc0, !PT ;  /* 0xff0000004cff7812 */ /* 0x000fe200078cc0ff */
[-C--:B------:R-:W-:Y:S01]  /*3450*/  FMUL.FTZ R76, R218, R189.reuse ;  /* 0x000000bdda4c7220 */ /* 0x080fe20000410000 */
[----:B------:R-:W-:Y:S01]  /*3460*/  LOP3.LUT P3, RZ, R77, 0xff, RZ, 0xc0, !PT ;  /* 0x000000ff4dff7812 */ /* 0x000fe2000786c0ff */
[----:B------:R-:W-:-:S02]  /*3470*/  FMUL.FTZ R89, R92, R189 ;  /* 0x000000bd5c597220 */ /* 0x000fc40000410000 */
[----:B------:R-:W-:Y:S02]  /*3480*/  @P0 FADD.FTZ R93, R93, R94 ;  /* 0x0000005e5d5d0221 */ /* 0x000fe40000010000 */
[----:B------:R-:W-:Y:S02]  /*3490*/  FMUL.FTZ R76, R76, c[0x0][0x1e8] ;  /* 0x00007a004c4c7a20 */ /* 0x000fe40000410000 */
[----:B------:R-:W-:Y:S02]  /*34a0*/  FMUL.FTZ R88, R88, c[0x0][0x1e8] ;  /* 0x00007a0058587a20 */ /* 0x000fe40000410000 */
[----:B------:R-:W-:Y:S01]  /*34b0*/  FMUL.FTZ R89, R89, c[0x0][0x1e8] ;  /* 0x00007a0059597a20 */ /* 0x000fe20000410000 */
[----:B------:R-:W-:Y:S01]  /*34c0*/  FSEL R216, R76, RZ, P4 ;  /* 0x000000ff4cd87208 */ /* 0x000fe20002000000 */
[----:B------:R-:W-:Y:S01]  /*34d0*/  FMUL.FTZ R94, R93, R189 ;  /* 0x000000bd5d5e7220 */ /* 0x000fe20000410000 */
[----:B------:R-:W-:Y:S01]  /*34e0*/  FSEL R88, R88, RZ, P5 ;  /* 0x000000ff58587208 */ /* 0x000fe20002800000 */
[-CC-:B------:R-:W-:Y:S01]  /*34f0*/  FFMA.FTZ R227, R98, R244.reuse, R111.reuse ;  /* 0x000000f462e37223 */ /* 0x180fe2000001006f */
[----:B------:R-:W-:Y:S01]  /*3500*/  FSEL R89, R89, RZ, P1 ;  /* 0x000000ff59597208 */ /* 0x000fe20000800000 */
[----:B------:R-:W-:Y:S01]  /*3510*/  IMAD R98, R145, c[0x0][0x168], RZ ;  /* 0x00005a0091627a24 */ /* 0x000fe200078e02ff */
[----:B------:R-:W-:Y:S01]  /*3520*/  LOP3.LUT P4, RZ, R77, 0xff00, RZ, 0xc0, !PT ;  /* 0x0000ff004dff7812 */ /* 0x000fe2000788c0ff */
[-CC-:B------:R-:W-:Y:S01]  /*3530*/  FFMA.FTZ R76, R95, R244.reuse, R111.reuse ;  /* 0x000000f45f4c7223 */ /* 0x180fe2000001006f */
[C---:B------:R-:W-:Y:S01]  /*3540*/  LOP3.LUT P5, RZ, R77.reuse, 0xff0000, RZ, 0xc0, !PT ;  /* 0x00ff00004dff7812 */ /* 0x040fe200078ac0ff */
[----:B------:R-:W-:Y:S01]  /*3550*/  FMUL.FTZ R94, R94, c[0x0][0x1e8] ;  /* 0x00007a005e5e7a20 */ /* 0x000fe20000410000 */
[----:B------:R-:W-:Y:S01]  /*3560*/  LOP3.LUT P1, RZ, R77, 0xff000000, RZ, 0xc0, !PT ;  /* 0xff0000004dff7812 */ /* 0x000fe2000782c0ff */
[----:B------:R-:W-:-:S02]  /*3570*/  FFMA.FTZ R248, R231, R244, R111 ;  /* 0x000000f4e7f87223 */ /* 0x000fc4000001006f */
[-CC-:B------:R-:W-:Y:S01]  /*3580*/  FFMA.FTZ R95, R96, R244.reuse, R111.reuse ;  /* 0x000000f4605f7223 */ /* 0x180fe2000001006f */
[----:B------:R-:W-:Y:S01]  /*3590*/  FSEL R94, R94, RZ, P2 ;  /* 0x000000ff5e5e7208 */ /* 0x000fe20001000000 */
[--C-:B------:R-:W-:Y:S01]  /*35a0*/  FFMA.FTZ R228, R97, R244, R111.reuse ;  /* 0x000000f461e47223 */ /* 0x100fe2000001006f */
[----:B------:R-:W-:Y:S01]  /*35b0*/  MOV R97, R78 ;  /* 0x0000004e00617202 */ /* 0x000fe20000000f00 */
[-CC-:B------:R-:W-:Y:S02]  /*35c0*/  FFMA.FTZ R77, R232, R244.reuse, R111.reuse ;  /* 0x000000f4e84d7223 */ /* 0x180fe4000001006f */
[-CC-:B------:R-:W-:Y:S01]  /*35d0*/  FFMA.FTZ R226, R233, R244.reuse, R111.reuse ;  /* 0x000000f4e9e27223 */ /* 0x180fe2000001006f */
[----:B------:R-:W-:Y:S01]  /*35e0*/  LOP3.LUT P2, RZ, R97, 0xff, RZ, 0xc0, !PT ;  /* 0x000000ff61ff7812 */ /* 0x000fe2000784c0ff */
[-CC-:B------:R-:W-:Y:S02]  /*35f0*/  FFMA.FTZ R219, R234, R244.reuse, R111.reuse ;  /* 0x000000f4eadb7223 */ /* 0x180fe4000001006f */
[----:B------:R-:W-:-:S02]  /*3600*/  FFMA.FTZ R96, R235, R244, R111 ;  /* 0x000000f4eb607223 */ /* 0x000fc4000001006f */
[-CC-:B------:R-:W-:Y:S02]  /*3610*/  FFMA.FTZ R225, R236, R244.reuse, R111.reuse ;  /* 0x000000f4ece17223 */ /* 0x180fe4000001006f */
[----:B------:R-:W-:Y:S01]  /*3620*/  FFMA.FTZ R99, R99, R244, R111 ;  /* 0x000000f463637223 */ /* 0x000fe2000001006f */
[----:B------:R-:W-:Y:S01]  /*3630*/  SHF.R.S32.HI R111, RZ, 0x1f, R98 ;  /* 0x0000001fff6f7819 */ /* 0x000fe20000011462 */
[----:B------:R-:W-:Y:S02]  /*3640*/  FADD.FTZ R237, R237, -R248 ;  /* 0x800000f8eded7221 */ /* 0x000fe40000010000 */
[----:B------:R-:W-:Y:S01]  /*3650*/  FADD.FTZ R107, R107, -R76 ;  /* 0x8000004c6b6b7221 */ /* 0x000fe20000010000 */
[----:B------:R-:W-:Y:S01]  /*3660*/  LEA.HI R97, R111, R98, RZ, 0x3 ;  /* 0x000000626f617211 */ /* 0x000fe200078f18ff */
[----:B------:R-:W-:Y:S01]  /*3670*/  FADD.FTZ R111, R240, -R219 ;  /* 0x800000dbf06f7221 */ /* 0x000fe20000010000 */
[----:B------:R-:W-:Y:S01]  /*3680*/  @P0 PRMT R76, RZ, 0x5410, R62 ;  /* 0x00005410ff4c0816 */ /* 0x000fe2000000003e */
[----:B------:R-:W-:-:S02]  /*3690*/  FADD.FTZ R75, R106, -R75 ;  /* 0x8000004b6a4b7221 */ /* 0x000fc40000010000 */
[----:B------:R-:W-:Y:S02]  /*36a0*/  FMUL.FTZ R219, R192, R237 ;  /* 0x000000edc0db7220 */ /* 0x000fe40000410000 */
[----:B------:R-:W-:Y:S02]  /*36b0*/  FADD.FTZ R105, R105, -R230 ;  /* 0x800000e669697221 */ /* 0x000fe40000010000 */
[----:B------:R-:W-:Y:S02]  /*36c0*/  FADD.FTZ R229, R110, -R225 ;  /* 0x800000e16ee57221 */ /* 0x000fe40000010000 */
[----:B------:R-:W-:Y:S01]  /*36d0*/  FMUL.FTZ R225, R192, R75 ;  /* 0x0000004bc0e17220 */ /* 0x000fe20000410000 */
[----:B------:R-:W-:Y:S01]  /*36e0*/  @P0 PRMT R75, RZ, 0x7610, R61 ;  /* 0x00007610ff4b0816 */ /* 0x000fe2000000003d */
[----:B------:R-:W-:Y:S01]  /*36f0*/  @P0 FADD.FTZ R219, R219, R76 ;  /* 0x0000004cdbdb0221 */ /* 0x000fe20000010000 */
[----:B------:R-:W-:Y:S01]  /*3700*/  @P0 PRMT R76, RZ, 0x7610, R62 ;  /* 0x00007610ff4c0816 */ /* 0x000fe2000000003e */
[----:B------:R-:W-:-:S02]  /*3710*/  FADD.FTZ R241, R241, -R228 ;  /* 0x800000e4f1f17221 */ /* 0x000fc40000010000 */
[----:B------:R-:W-:Y:S02]  /*3720*/  FMUL.FTZ R228, R192, R105 ;  /* 0x00000069c0e47220 */ /* 0x000fe40000410000 */
[----:B------:R-:W-:Y:S02]  /*3730*/  FADD.FTZ R77, R238, -R77 ;  /* 0x8000004dee4d7221 */ /* 0x000fe40000010000 */
[----:B------:R-:W-:Y:S01]  /*3740*/  @P0 FADD.FTZ R228, R228, R75 ;  /* 0x0000004be4e40221 */ /* 0x000fe20000010000 */
[--C-:B------:R-:W-:Y:S01]  /*3750*/  @P0 PRMT R75, RZ, 0x5410, R63.reuse ;  /* 0x00005410ff4b0816 */ /* 0x100fe2000000003f */
[----:B------:R-:W-:Y:S01]  /*3760*/  @P0 FADD.FTZ R225, R225, R76 ;  /* 0x0000004ce1e10221 */ /* 0x000fe20000010000 */
[----:B------:R-:W-:Y:S01]  /*3770*/  @P0 PRMT R76, RZ, 0x7610, R63 ;  /* 0x00007610ff4c0816 */ /* 0x000fe2000000003f */
[----:B------:R-:W-:Y:S02]  /*3780*/  FADD.FTZ R239, R239, -R226 ;  /* 0x800000e2efef7221 */ /* 0x000fe40000010000 */
[----:B------:R-:W-:-:S02]  /*3790*/  FADD.FTZ R231, R242, -R227 ;  /* 0x800000e3f2e77221 */ /* 0x000fc40000010000 */
[----:B------:R-:W-:Y:S01]  /*37a0*/  FADD.FTZ R109, R109, -R96 ;  /* 0x800000606d6d7221 */ /* 0x000fe20000010000 */
[----:B------:R-:W-:Y:S01]  /*37b0*/  @P0 PRMT R96, RZ, 0x5410, R67 ;  /* 0x00005410ff600816 */ /* 0x000fe20000000043 */
[C---:B------:R-:W-:Y:S01]  /*37c0*/  FMUL.FTZ R226, R192.reuse, R77 ;  /* 0x0000004dc0e27220 */ /* 0x040fe20000410000 */
[----:B------:R-:W-:Y:S01]  /*37d0*/  @P0 PRMT R77, RZ, 0x7610, R66 ;  /* 0x00007610ff4d0816 */ /* 0x000fe20000000042 */
[----:B------:R-:W-:Y:S02]  /*37e0*/  FMUL.FTZ R227, R192, R107 ;  /* 0x0000006bc0e37220 */ /* 0x000fe40000410000 */
[----:B------:R-:W-:Y:S02]  /*37f0*/  FADD.FTZ R95, R108, -R95 ;  /* 0x8000005f6c5f7221 */ /* 0x000fe40000010000 */
[----:B------:R-:W-:Y:S02]  /*3800*/  FADD.FTZ R233, R246, -R99 ;  /* 0x80000063f6e97221 */ /* 0x000fe40000010000 */
[----:B------:R-:W-:-:S02]  /*3810*/  FMUL.FTZ R106, R192, R109 ;  /* 0x0000006dc06a7220 */ /* 0x000fc40000410000 */
[----:B------:R-:W-:Y:S01]  /*3820*/  @P0 FADD.FTZ R226, R226, R75 ;  /* 0x0000004be2e20221 */ /* 0x000fe20000010000 */
[----:B------:R-:W-:Y:S01]  /*3830*/  @P0 PRMT R75, RZ, 0x7610, R67 ;  /* 0x00007610ff4b0816 */ /* 0x000fe20000000043 */
[----:B------:R-:W-:Y:S01]  /*3840*/  @P0 FADD.FTZ R227, R227, R76 ;  /* 0x0000004ce3e30221 */ /* 0x000fe20000010000 */
[----:B------:R-:W-:Y:S01]  /*3850*/  @P0 PRMT R76, RZ, 0x7610, R64 ;  /* 0x00007610ff4c0816 */ /* 0x000fe20000000040 */
[C---:B------:R-:W-:Y:S02]  /*3860*/  FMUL.FTZ R98, R192.reuse, R239 ;  /* 0x000000efc0627220 */ /* 0x040fe40000410000 */
[C---:B------:R-:W-:Y:S02]  /*3870*/  FMUL.FTZ R99, R192.reuse, R95 ;  /* 0x0000005fc0637220 */ /* 0x040fe40000410000 */
[C---:B------:R-:W-:Y:S02]  /*3880*/  FMUL.FTZ R105, R192.reuse, R111 ;  /* 0x0000006fc0697220 */ /* 0x040fe40000410000 */
[----:B------:R-:W-:-:S02]  /*3890*/  FMUL.FTZ R107, R192, R241 ;  /* 0x000000f1c06b7220 */ /* 0x000fc40000410000 */
[C---:B------:R-:W-:Y:S02]  /*38a0*/  FMUL.FTZ R108, R192.reuse, R229 ;  /* 0x000000e5c06c7220 */ /* 0x040fe40000410000 */
[C---:B------:R-:W-:Y:S02]  /*38b0*/  FMUL.FTZ R109, R192.reuse, R231 ;  /* 0x000000e7c06d7220 */ /* 0x040fe40000410000 */
[----:B------:R-:W-:Y:S02]  /*38c0*/  FMUL.FTZ R192, R192, R233 ;  /* 0x000000e9c0c07220 */ /* 0x000fe40000410000 */
[----:B------:R-:W-:Y:S01]  /*38d0*/  @P0 FADD.FTZ R99, R99, R76 ;  /* 0x0000004c63630221 */ /* 0x000fe20000010000 */
[----:B------:R-:W-:Y:S01]  /*38e0*/  @P0 PRMT R76, RZ, 0x5410, R65 ;  /* 0x00005410ff4c0816 */ /* 0x000fe20000000041 */
[----:B------:R-:W-:Y:S01]  /*38f0*/  @P0 FADD.FTZ R192, R192, R75 ;  /* 0x0000004bc0c00221 */ /* 0x000fe20000010000 */
[----:B------:R-:W-:Y:S01]  /*3900*/  @P0 PRMT R75, RZ, 0x5410, R64 ;  /* 0x00005410ff4b0816 */ /* 0x000fe20000000040 */
[----:B------:R-:W-:-:S02]  /*3910*/  @P0 FADD.FTZ R108, R108, R77 ;  /* 0x0000004d6c6c0221 */ /* 0x000fc40000010000 */
[----:B------:R-:W-:Y:S01]  /*3920*/  @P0 FADD.FTZ R105, R105, R76 ;  /* 0x0000004c69690221 */ /* 0x000fe20000010000 */
[----:B------:R-:W-:Y:S01]  /*3930*/  @P0 PRMT R76, RZ, 0x5410, R66 ;  /* 0x00005410ff4c0816 */ /* 0x000fe20000000042 */
[----:B------:R-:W-:Y:S01]  /*3940*/  @P0 FADD.FTZ R98, R98, R75 ;  /* 0x0000004b62620221 */ /* 0x000fe20000010000 */
[----:B------:R-:W-:Y:S01]  /*3950*/  @P0 PRMT R75, RZ, 0x7610, R65 ;  /* 0x00007610ff4b0816 */ /* 0x000fe20000000041 */
[----:B------:R-:W-:Y:S02]  /*3960*/  @P0 FADD.FTZ R109, R109, R96 ;  /* 0x000000606d6d0221 */ /* 0x000fe40000010000 */
[----:B------:R-:W-:Y:S02]  /*3970*/  @P0 FADD.FTZ R107, R107, R76 ;  /* 0x0000004c6b6b0221 */ /* 0x000fe40000010000 */
[----:B------:R-:W-:Y:S01]  /*3980*/  @P0 FADD.FTZ R106, R106, R75 ;  /* 0x0000004b6a6a0221 */ /* 0x000fe20000010000 */
[----:B------:R-:W-:Y:S01]  /*3990*/  ISETP.NE.U32.AND P0, PT, RZ, c[0x0][0x258], PT ;  /* 0x00009600ff007a0c */ /* 0x000fe20003f05070 */
[----:B------:R-:W-:-:S02]  /*39a0*/  FMUL.FTZ R75, R228, R189 ;  /* 0x000000bde44b7220 */ /* 0x000fc40000410000 */
[-C--:B------:R-:W-:Y:S01]  /*39b0*/  FMUL.FTZ R76, R219, R189.reuse ;  /* 0x000000bddb4c7220 */ /* 0x080fe20000410000 */
[----:B------:R-:W-:Y:S01]  /*39c0*/  ISETP.NE.AND.EX P0, PT, RZ, c[0x0][0x25c], PT, P0 ;  /* 0x00009700ff007a0c */ /* 0x000fe20003f05300 */
[----:B------:R-:W-:Y:S02]  /*39d0*/  FMUL.FTZ R75, R75, c[0x0][0x1e8] ;  /* 0x00007a004b4b7a20 */ /* 0x000fe40000410000 */
[-C--:B------:R-:W-:Y:S02]  /*39e0*/  FMUL.FTZ R77, R225, R189.reuse ;  /* 0x000000bde14d7220 */ /* 0x080fe40000410000 */
[----:B------:R-:W-:Y:S01]  /*39f0*/  FMUL.FTZ R76, R76, c[0x0][0x1e8] ;  /* 0x00007a004c4c7a20 */ /* 0x000fe20000410000 */
[----:B------:R-:W-:Y:S01]  /*3a00*/  FSEL R110, R75, RZ, P6 ;  /* 0x000000ff4b6e7208 */ /* 0x000fe20003000000 */
[-C--:B------:R-:W-:Y:S01]  /*3a10*/  FMUL.FTZ R75, R226, R189.reuse ;  /* 0x000000bde24b7220 */ /* 0x080fe20000410000 */
[----:B------:R-:W-:Y:S01]  /*3a20*/  LOP3.LUT P6, RZ, R79, 0xff, RZ, 0xc0, !PT ;  /* 0x000000ff4fff7812 */ /* 0x000fe200078cc0ff */
[----:B------:R-:W-:Y:S01]  /*3a30*/  FMUL.FTZ R77, R77, c[0x0][0x1e8] ;  /* 0x00007a004d4d7a20 */ /* 0x000fe20000410000 */
[----:B------:R-:W-:Y:S01]  /*3a40*/  FSEL R229, R76, RZ, P3 ;  /* 0x000000ff4ce57208 */ /* 0x000fe20001800000 */
[----:B------:R-:W-:Y:S01]  /*3a50*/  FMUL.FTZ R75, R75, c[0x0][0x1e8] ;  /* 0x00007a004b4b7a20 */ /* 0x000fe20000410000 */
[----:B------:R-:W-:Y:S01]  /*3a60*/  LOP3.LUT P3, RZ, R78, 0xff00, RZ, 0xc0, !PT ;  /* 0x0000ff004eff7812 */ /* 0x000fe2000786c0ff */
[----:B------:R-:W-:Y:S01]  /*3a70*/  FMUL.FTZ R76, R227, R189 ;  /* 0x000000bde34c7220 */ /* 0x000fe20000410000 */
[----:B------:R-:W-:-:S02]  /*3a80*/  @P0 F2FP.BF16.PACK_AB R195, RZ, R195 ;  /* 0x000000c3ffc3023e */ /* 0x000fc400000010ff */
[----:B------:R-:W-:Y:S01]  /*3a90*/  FSEL R111, R77, RZ, P4 ;  /* 0x000000ff4d6f7208 */ /* 0x000fe20002000000 */
[-C--:B------:R-:W-:Y:S01]  /*3aa0*/  FMUL.FTZ R77, R98, R189.reuse ;  /* 0x000000bd624d7220 */ /* 0x080fe20000410000 */
[----:B------:R-:W-:Y:S01]  /*3ab0*/  FSEL R231, R75, RZ, P5 ;  /* 0x000000ff4be77208 */ /* 0x000fe20002800000 */
[----:B------:R-:W-:Y:S01]  /*3ac0*/  FMUL.FTZ R75, R105, R189 ;  /* 0x000000bd694b7220 */ /* 0x000fe20000410000 */
[----:B------:R-:W-:Y:S01]  /*3ad0*/  @P0 PRMT R68, R195, 0x7610, R68 ;  /* 0x00007610c3440816 */ /* 0x000fe20000000044 */
[----:B------:R-:W-:Y:S01]  /*3ae0*/  HFMA2.MMA R195, -RZ, RZ, 0, 9.5367431640625e-07 ;  /* 0x00000010ffc37435 */ /* 0x000fe200000001ff */
[----:B------:R-:W-:Y:S01]  /*3af0*/  @P0 F2FP.BF16.PACK_AB R73, RZ, R73 ;  /* 0x00000049ff49023e */ /* 0x000fe200000010ff */
[----:B------:R-:W-:Y:S01]  /*3b00*/  FMUL.FTZ R76, R76, c[0x0][0x1e8] ;  /* 0x00007a004c4c7a20 */ /* 0x000fe20000410000 */
[----:B------:R-:W-:Y:S01]  /*3b10*/  @P0 F2FP.BF16.PACK_AB R208, RZ, R208 ;  /* 0x000000d0ffd0023e */ /* 0x000fe200000010ff */
[----:B------:R-:W-:Y:S01]  /*3b20*/  FMUL.FTZ R77, R77, c[0x0][0x1e8] ;  /* 0x00007a004d4d7a20 */ /* 0x000fe20000410000 */
[----:B------:R-:W-:Y:S01]  /*3b30*/  @P0 F2FP.BF16.PACK_AB R209, RZ, R209 ;  /* 0x000000d1ffd1023e */ /* 0x000fe200000010ff */
[----:B------:R-:W-:Y:S01]  /*3b40*/  FMUL.FTZ R75, R75, c[0x0][0x1e8] ;  /* 0x00007a004b4b7a20 */ /* 0x000fe20000410000 */
[----:B------:R-:W-:-:S02]  /*3b50*/  LOP3.LUT P4, RZ, R78, 0xff0000, RZ, 0xc0, !PT ;  /* 0x00ff00004eff7812 */ /* 0x000fc4000788c0ff */
[----:B------:R-:W-:Y:S02]  /*3b60*/  @P0 F2FP.BF16.PACK_AB R201, RZ, R201 ;  /* 0x000000c9ffc9023e */ /* 0x000fe400000010ff */
[----:B------:R-:W-:Y:S02]  /*3b70*/  @P0 F2FP.BF16.PACK_AB R205, RZ, R205 ;  /* 0x000000cdffcd023e */ /* 0x000fe400000010ff */
[----:B------:R-:W-:Y:S02]  /*3b80*/  @P0 F2FP.BF16.PACK_AB R207, RZ, R207 ;  /* 0x000000cfffcf023e */ /* 0x000fe400000010ff */
[----:B------:R-:W-:Y:S02]  /*3b90*/  @P0 F2FP.BF16.PACK_AB R204, RZ, R204 ;  /* 0x000000ccffcc023e */ /* 0x000fe400000010ff */
[----:B------:R-:W-:Y:S02]  /*3ba0*/  @P0 PRMT R69, R73, 0x7610, R69 ;  /* 0x0000761049450816 */ /* 0x000fe40000000045 */
[----:B------:R-:W-:-:S02]  /*3bb0*/  @P0 PRMT R70, R208, 0x7610, R70 ;  /* 0x00007610d0460816 */ /* 0x000fc40000000046 */
[----:B------:R-:W-:Y:S02]  /*3bc0*/  @P0 PRMT R71, R209, 0x7610, R71 ;  /* 0x00007610d1470816 */ /* 0x000fe40000000047 */
[----:B------:R-:W-:Y:S02]  /*3bd0*/  FSEL R230, R76, RZ, P1 ;  /* 0x000000ff4ce67208 */ /* 0x000fe40000800000 */
[----:B------:R-:W-:Y:S02]  /*3be0*/  FSEL R95, R77, RZ, P2 ;  /* 0x000000ff4d5f7208 */ /* 0x000fe40001000000 */
[----:B------:R-:W-:Y:S02]  /*3bf0*/  FSEL R96, R75, RZ, P4 ;  /* 0x000000ff4b607208 */ /* 0x000fe40002000000 */
[----:B------:R-:W-:Y:S02]  /*3c00*/  LOP3.LUT P5, RZ, R78, 0xff000000, RZ, 0xc0, !PT ;  /* 0xff0000004eff7812 */ /* 0x000fe400078ac0ff */
[----:B------:R-:W-:-:S02]  /*3c10*/  LOP3.LUT P1, RZ, R79, 0xff00, RZ, 0xc0, !PT ;  /* 0x0000ff004fff7812 */ /* 0x000fc4000782c0ff */
[----:B------:R-:W-:Y:S02]  /*3c20*/  LOP3.LUT R76, R113, 0x1f, RZ, 0xc0, !PT ;  /* 0x0000001f714c7812 */ /* 0x000fe400078ec0ff */
[C---:B------:R-:W-:Y:S02]  /*3c30*/  LOP3.LUT P2, RZ, R79.reuse, 0xff0000, RZ, 0xc0, !PT ;  /* 0x00ff00004fff7812 */ /* 0x040fe4000784c0ff */
[----:B------:R-:W-:Y:S01]  /*3c40*/  LOP3.LUT P4, RZ, R79, 0xff000000, RZ, 0xc0, !PT ;  /* 0xff0000004fff7812 */ /* 0x000fe2000788c0ff */
[----:B------:R-:W-:Y:S01]  /*3c50*/  @P0 IMAD.WIDE.U32 R78, R188, R195, c[0x0][0x258] ;  /* 0x00009600bc4e0625 */ /* 0x000fe200078e00c3 */
[----:B------:R-:W-:Y:S02]  /*3c60*/  @P0 PRMT R68, R68, 0x5410, R201 ;  /* 0x0000541044440816 */ /* 0x000fe400000000c9 */
[----:B------:R-:W-:Y:S02]  /*3c70*/  @P0 PRMT R69, R69, 0x5410, R205 ;  /* 0x0000541045450816 */ /* 0x000fe400000000cd */
[----:B------:R-:W-:-:S02]  /*3c80*/  @P0 PRMT R70, R70, 0x5410, R207 ;  /* 0x0000541046460816 */ /* 0x000fc400000000cf */
[----:B------:R-:W-:Y:S02]  /*3c90*/  @P0 PRMT R71, R71, 0x5410, R204 ;  /* 0x0000541047470816 */ /* 0x000fe400000000cc */
[----:B------:R-:W-:Y:S02]  /*3ca0*/  @P0 F2FP.BF16.PACK_AB R198, RZ, R198 ;  /* 0x000000c6ffc6023e */ /* 0x000fe400000010ff */
[----:B------:R-:W-:Y:S01]  /*3cb0*/  @P0 F2FP.BF16.PACK_AB R84, RZ, R84 ;  /* 0x00000054ff54023e */ /* 0x000fe200000010ff */
[----:B------:R0:W-:Y:S01]  /*3cc0*/  @P0 STG.E.128 [R78.64], R68 ;  /* 0x000000444e000986 */ /* 0x0001e2000c101d04 */
[----:B------:R-:W-:Y:S02]  /*3cd0*/  @P0 F2FP.BF16.PACK_AB R212, RZ, R212 ;  /* 0x000000d4ffd4023e */ /* 0x000fe400000010ff */
[----:B------:R-:W-:Y:S02]  /*3ce0*/  @P0 F2FP.BF16.PACK_AB R214, RZ, R214 ;  /* 0x000000d6ffd6023e */ /* 0x000fe400000010ff */
[----:B------:R-:W-:Y:S01]  /*3cf0*/  LEA.HI.SX32 R97, R97, R76, 0x1d ;  /* 0x0000004c61617211 */ /* 0x000fe200078feaff */
[----:B------:R-:W-:Y:S01]  /*3d00*/  IMAD.WIDE.U32 R76, R188, R195, c[0x0][0x248] ;  /* 0x00009200bc4c7625 */ /* 0x000fe200078e00c3 */
[----:B------:R-:W-:-:S02]  /*3d10*/  F2FP.BF16.PACK_AB R75, R74, R206 ;  /* 0x000000ce4a4b723e */ /* 0x000fc400000010ff */
[----:B------:R-:W-:Y:S02]  /*3d20*/  F2FP.BF16.PACK_AB R74, R203, R202 ;  /* 0x000000cacb4a723e */ /* 0x000fe400000010ff */
[----:B------:R-:W-:Y:S02]  /*3d30*/  F2FP.BF16.PACK_AB R73, R199, R200 ;  /* 0x000000c8c749723e */ /* 0x000fe400000010ff */
[----:B------:R-:W-:Y:S02]  /*3d40*/  @P0 F2FP.BF16.PACK_AB R197, RZ, R197 ;  /* 0x000000c5ffc5023e */ /* 0x000fe400000010ff */
[----:B------:R-:W-:Y:S01]  /*3d50*/  @P0 F2FP.BF16.PACK_AB R221, RZ, R221 ;  /* 0x000000ddffdd023e */ /* 0x000fe200000010ff */
[----:B------:R1:W-:Y:S01]  /*3d60*/  STG.E.128 [R76.64], R72 ;  /* 0x000000484c007986 */ /* 0x0003e2000c101d04 */
[----:B------:R-:W-:Y:S01]  /*3d70*/  @P0 F2FP.BF16.PACK_AB R220, RZ, R220 ;  /* 0x000000dcffdc023e */ /* 0x000fe200000010ff */
[----:B0-----:R-:W-:Y:S01]  /*3d80*/  IMAD.WIDE.U32 R78, R191, R195, c[0x0][0x248] ;  /* 0x00009200bf4e7625 */ /* 0x001fe200078e00c3 */
[----:B------:R-:W-:-:S02]  /*3d90*/  @P0 F2FP.BF16.PACK_AB R215, RZ, R215 ;  /* 0x000000d7ffd7023e */ /* 0x000fc400000010ff */
[----:B------:R-:W-:Y:S02]  /*3da0*/  @P0 PRMT R68, R198, 0x7610, R68 ;  /* 0x00007610c6440816 */ /* 0x000fe40000000044 */
[----:B------:R-:W-:Y:S02]  /*3db0*/  @P0 PRMT R69, R84, 0x7610, R69 ;  /* 0x0000761054450816 */ /* 0x000fe40000000045 */
[----:B------:R-:W-:Y:S02]  /*3dc0*/  @P0 PRMT R70, R212, 0x7610, R70 ;  /* 0x00007610d4460816 */ /* 0x000fe40000000046 */
[----:B------:R-:W-:Y:S02]  /*3dd0*/  @P0 PRMT R71, R214, 0x7610, R71 ;  /* 0x00007610d6470816 */ /* 0x000fe40000000047 */
[----:B------:R-:W-:Y:S02]  /*3de0*/  @P0 PRMT R68, R68, 0x5410, R197 ;  /* 0x0000541044440816 */ /* 0x000fe400000000c5 */
[----:B------:R-:W-:-:S02]  /*3df0*/  @P0 PRMT R69, R69, 0x5410, R221 ;  /* 0x0000541045450816 */ /* 0x000fc400000000dd */
[----:B------:R-:W-:Y:S01]  /*3e00*/  @P0 PRMT R70, R70, 0x5410, R220 ;  /* 0x0000541046460816 */ /* 0x000fe200000000dc */
[----:B-1----:R-:W-:Y:S01]  /*3e10*/  @P0 IMAD.WIDE.U32 R76, R191, R195, c[0x0][0x258] ;  /* 0x00009600bf4c0625 */ /* 0x002fe200078e00c3 */
[----:B------:R-:W-:Y:S02]  /*3e20*/  @P0 PRMT R71, R71, 0x5410, R215 ;  /* 0x0000541047470816 */ /* 0x000fe400000000d7 */
[----:B------:R-:W-:Y:S02]  /*3e30*/  @P0 F2FP.BF16.PACK_AB R83, RZ, R83 ;  /* 0x00000053ff53023e */ /* 0x000fe400000010ff */
[----:B------:R-:W-:Y:S01]  /*3e40*/  @P0 F2FP.BF16.PACK_AB R81, RZ, R81 ;  /* 0x00000051ff51023e */ /* 0x000fe200000010ff */
[----:B------:R0:W-:Y:S01]  /*3e50*/  @P0 STG.E.128 [R76.64], R68 ;  /* 0x000000444c000986 */ /* 0x0001e2000c101d04 */
[----:B------:R-:W-:Y:S02]  /*3e60*/  @P0 F2FP.BF16.PACK_AB R104, RZ, R104 ;  /* 0x00000068ff68023e */ /* 0x000fe400000010ff */
[----:B------:R-:W-:-:S02]  /*3e70*/  @P0 F2FP.BF16.PACK_AB R217, RZ, R217 ;  /* 0x000000d9ffd9023e */ /* 0x000fc400000010ff */
[----:B------:R-:W-:Y:S02]  /*3e80*/  @P0 F2FP.BF16.PACK_AB R85, RZ, R85 ;  /* 0x00000055ff55023e */ /* 0x000fe400000010ff */
[----:B------:R-:W-:Y:S02]  /*3e90*/  @P0 F2FP.BF16.PACK_AB R102, RZ, R102 ;  /* 0x00000066ff66023e */ /* 0x000fe400000010ff */
[----:B------:R-:W-:Y:S02]  /*3ea0*/  @P0 F2FP.BF16.PACK_AB R223, RZ, R223 ;  /* 0x000000dfffdf023e */ /* 0x000fe400000010ff */
[----:B------:R-:W-:Y:S02]  /*3eb0*/  @P0 F2FP.BF16.PACK_AB R218, RZ, R218 ;  /* 0x000000daffda023e */ /* 0x000fe400000010ff */
[----:B------:R-:W-:Y:S02]  /*3ec0*/  F2FP.BF16.PACK_AB R75, R213, R222 ;  /* 0x000000ded54b723e */ /* 0x000fe400000010ff */
[----:B------:R-:W-:-:S02]  /*3ed0*/  F2FP.BF16.PACK_AB R74, R210, R211 ;  /* 0x000000d3d24a723e */ /* 0x000fc400000010ff */
[----:B------:R-:W-:Y:S01]  /*3ee0*/  F2FP.BF16.PACK_AB R73, R86, R87 ;  /* 0x000000575649723e */ /* 0x000fe200000010ff */
[CC--:B0-----:R-:W-:Y:S01]  /*3ef0*/  @P0 IMAD.WIDE.U32 R76, R190.reuse, R195.reuse, c[0x0][0x258] ;  /* 0x00009600be4c0625 */ /* 0x0c1fe200078e00c3 */
[----:B------:R-:W-:Y:S02]  /*3f00*/  @P0 PRMT R68, R83, 0x7610, R68 ;  /* 0x0000761053440816 */ /* 0x000fe40000000044 */
[----:B------:R-:W-:Y:S01]  /*3f10*/  @P0 PRMT R69, R81, 0x7610, R69 ;  /* 0x0000761051450816 */ /* 0x000fe20000000045 */
[----:B------:R-:W-:Y:S01]  /*3f20*/  IMAD.WIDE.U32 R190, R190, R195, c[0x0][0x248] ;  /* 0x00009200bebe7625 */ /* 0x000fe200078e00c3 */
[----:B------:R-:W-:Y:S02]  /*3f30*/  @P0 PRMT R70, R104, 0x7610, R70 ;  /* 0x0000761068460816 */ /* 0x000fe40000000046 */
[----:B------:R-:W-:Y:S02]  /*3f40*/  @P0 PRMT R71, R217, 0x7610, R71 ;  /* 0x00007610d9470816 */ /* 0x000fe40000000047 */
[----:B------:R-:W-:-:S02]  /*3f50*/  F2FP.BF16.PACK_AB R72, R196, R194 ;  /* 0x000000c2c448723e */ /* 0x000fc400000010ff */
[----:B------:R-:W-:Y:S02]  /*3f60*/  @P0 PRMT R68, R68, 0x5410, R85 ;  /* 0x0000541044440816 */ /* 0x000fe40000000055 */
[----:B------:R-:W-:Y:S01]  /*3f70*/  @P0 PRMT R69, R69, 0x5410, R102 ;  /* 0x0000541045450816 */ /* 0x000fe20000000066 */
[----:B------:R0:W-:Y:S01]  /*3f80*/  STG.E.128 [R78.64], R72 ;  /* 0x000000484e007986 */ /* 0x0001e2000c101d04 */
[----:B------:R-:W-:Y:S02]  /*3f90*/  @P0 PRMT R70, R70, 0x5410, R223 ;  /* 0x0000541046460816 */ /* 0x000fe400000000df */
[----:B------:R-:W-:Y:S02]  /*3fa0*/  @P0 PRMT R71, R71, 0x5410, R218 ;  /* 0x0000541047470816 */ /* 0x000fe400000000da */
[----:B------:R-:W-:Y:S02]  /*3fb0*/  @P0 F2FP.BF16.PACK_AB R91, RZ, R91 ;  /* 0x0000005bff5b023e */ /* 0x000fe400000010ff */
[----:B------:R-:W-:Y:S01]  /*3fc0*/  @P0 F2FP.BF16.PACK_AB R93, RZ, R93 ;  /* 0x0000005dff5d023e */ /* 0x000fe200000010ff */
[----:B------:R1:W-:Y:S01]  /*3fd0*/  @P0 STG.E.128 [R76.64], R68 ;  /* 0x000000444c000986 */ /* 0x0003e2000c101d04 */
[----:B------:R-:W-:-:S02]  /*3fe0*/  @P0 F2FP.BF16.PACK_AB R219, RZ, R219 ;  /* 0x000000dbffdb023e */ /* 0x000fc400000010ff */
[----:B------:R-:W-:Y:S02]  /*3ff0*/  @P0 F2FP.BF16.PACK_AB R226, RZ, R226 ;  /* 0x000000e2ffe2023e */ /* 0x000fe400000010ff */
[----:B------:R-:W-:Y:S02]  /*4000*/  @P0 F2FP.BF16.PACK_AB R92, RZ, R92 ;  /* 0x0000005cff5c023e */ /* 0x000fe400000010ff */
[----:B------:R-:W-:Y:S02]  /*4010*/  @P0 F2FP.BF16.PACK_AB R228, RZ, R228 ;  /* 0x000000e4ffe4023e */ /* 0x000fe400000010ff */
[----:B------:R-:W-:Y:S02]  /*4020*/  @P0 F2FP.BF16.PACK_AB R225, RZ, R225 ;  /* 0x000000e1ffe1023e */ /* 0x000fe400000010ff */
[----:B0-----:R-:W-:Y:S02]  /*4030*/  F2FP.BF16.PACK_AB R75, R216, R224 ;  /* 0x000000e0d84b723e */ /* 0x001fe400000010ff */
[----:B------:R-:W-:-:S02]  /*4040*/  F2FP.BF16.PACK_AB R74, R101, R103 ;  /* 0x00000067654a723e */ /* 0x000fc400000010ff */
[----:B------:R-:W-:Y:S02]  /*4050*/  F2FP.BF16.PACK_AB R73, R100, R90 ;  /* 0x0000005a6449723e */ /* 0x000fe400000010ff */
[----:B------:R-:W-:Y:S02]  /*4060*/  F2FP.BF16.PACK_AB R72, R82, R80 ;  /* 0x000000505248723e */ /* 0x000fe400000010ff */
[----:B------:R-:W-:Y:S02]  /*4070*/  @P0 IADD3 R78, R188, 0x60, RZ ;  /* 0x00000060bc4e0810 */ /* 0x000fe40007ffe0ff */
[----:B------:R-:W-:Y:S01]  /*4080*/  @P0 F2FP.BF16.PACK_AB R227, RZ, R227 ;  /* 0x000000e3ffe3023e */ /* 0x000fe200000010ff */
[----:B------:R0:W-:Y:S01]  /*4090*/  STG.E.128 [R190.64], R72 ;  /* 0x00000048be007986 */ /* 0x0001e2000c101d04 */
[----:B-1----:R-:W-:Y:S01]  /*40a0*/  @P0 PRMT R68, R91, 0x7610, R68 ;  /* 0x000076105b440816 */ /* 0x002fe20000000044 */
[----:B------:R-:W-:Y:S01]  /*40b0*/  @P0 IMAD.WIDE.U32 R78, R78, R195, c[0x0][0x258] ;  /* 0x000096004e4e0625 */ /* 0x000fe200078e00c3 */
[----:B------:R-:W-:-:S02]  /*40c0*/  @P0 PRMT R69, R93, 0x7610, R69 ;  /* 0x000076105d450816 */ /* 0x000fc40000000045 */
[----:B------:R-:W-:Y:S02]  /*40d0*/  IADD3 R76, R97, 0x60, RZ ;  /* 0x00000060614c7810 */ /* 0x000fe40007ffe0ff */
[----:B------:R-:W-:Y:S02]  /*40e0*/  @P0 PRMT R70, R219, 0x7610, R70 ;  /* 0x00007610db460816 */ /* 0x000fe40000000046 */
[----:B------:R-:W-:Y:S01]  /*40f0*/  @P0 PRMT R71, R226, 0x7610, R71 ;  /* 0x00007610e2470816 */ /* 0x000fe20000000047 */
[----:B------:R-:W-:Y:S01]  /*4100*/  IMAD.WIDE.U32 R76, R76, R195, c[0x0][0x248] ;  /* 0x000092004c4c7625 */ /* 0x000fe200078e00c3 */
[----:B------:R-:W-:Y:S02]  /*4110*/  @P0 PRMT R68, R68, 0x5410, R92 ;  /* 0x0000541044440816 */ /* 0x000fe4000000005c */
[----:B------:R-:W-:Y:S02]  /*4120*/  @P0 PRMT R69, R69, 0x5410, R228 ;  /* 0x0000541045450816 */ /* 0x000fe400000000e4 */
[----:B------:R-:W-:-:S02]  /*4130*/  @P0 PRMT R70, R70, 0x5410, R225 ;  /* 0x0000541046460816 */ /* 0x000fc400000000e1 */
[----:B------:R-:W-:Y:S02]  /*4140*/  @P0 PRMT R71, R71, 0x5410, R227 ;  /* 0x0000541047470816 */ /* 0x000fe400000000e3 */
[----:B0-----:R-:W-:Y:S02]  /*4150*/  F2FP.BF16.PACK_AB R75, R230, R231 ;  /* 0x000000e7e64b723e */ /* 0x001fe400000010ff */
[----:B------:R-:W-:Y:S01]  /*4160*/  F2FP.BF16.PACK_AB R74, R111, R229 ;  /* 0x000000e56f4a723e */ /* 0x000fe200000010ff */
[----:B------:R0:W-:Y:S01]  /*4170*/  @P0 STG.E.128 [R78.64], R68 ;  /* 0x000000444e000986 */ /* 0x0001e2000c101d04 */
[----:B------:R-:W-:Y:S02]  /*4180*/  F2FP.BF16.PACK_AB R73, R110, R94 ;  /* 0x0000005e6e49723e */ /* 0x000fe400000010ff */
[----:B------:R-:W-:Y:S02]  /*4190*/  F2FP.BF16.PACK_AB R72, R89, R88 ;  /* 0x000000585948723e */ /* 0x000fe400000010ff */
[----:B------:R-:W-:Y:S01]  /*41a0*/  @P0 F2FP.BF16.PACK_AB R80, RZ, R106 ;  /* 0x0000006aff50023e */ /* 0x000fe200000010ff */
[----:B------:R-:W-:Y:S01]  /*41b0*/  FMUL.FTZ R106, R106, R189 ;  /* 0x000000bd6a6a7220 */ /* 0x000fe20000410000 */
[----:B------:R-:W-:Y:S01]  /*41c0*/  @P0 F2FP.BF16.PACK_AB R81, RZ, R108 ;  /* 0x0000006cff51023e */ /* 0x000fe200000010ff */
[----:B------:R1:W-:Y:S01]  /*41d0*/  STG.E.128 [R76.64], R72 ;  /* 0x000000484c007986 */ /* 0x0003e2000c101d04 */
[----:B------:R-:W-:Y:S01]  /*41e0*/  @P0 F2FP.BF16.PACK_AB R82, RZ, R109 ;  /* 0x0000006dff52023e */ /* 0x000fe200000010ff */
[-C--:B------:R-:W-:Y:S01]  /*41f0*/  FMUL.FTZ R108, R108, R189.reuse ;  /* 0x000000bd6c6c7220 */ /* 0x080fe20000410000 */
[----:B------:R-:W-:Y:S01]  /*4200*/  @P0 F2FP.BF16.PACK_AB R98, RZ, R98 ;  /* 0x00000062ff62023e */ /* 0x000fe200000010ff */
[----:B------:R-:W-:Y:S01]  /*4210*/  FMUL.FTZ R109, R109, R189 ;  /* 0x000000bd6d6d7220 */ /* 0x000fe20000410000 */
[----:B------:R-:W-:Y:S01]  /*4220*/  @P0 F2FP.BF16.PACK_AB R105, RZ, R105 ;  /* 0x00000069ff69023e */ /* 0x000fe200000010ff */
[----:B------:R-:W-:-:S02]  /*4230*/  FMUL.FTZ R108, R108, c[0x0][0x1e8] ;  /* 0x00007a006c6c7a20 */ /* 0x000fc40000410000 */
[----:B------:R-:W-:Y:S01]  /*4240*/  FMUL.FTZ R109, R109, c[0x0][0x1e8] ;  /* 0x00007a006d6d7a20 */ /* 0x000fe20000410000 */
[----:B0-----:R-:W-:Y:S01]  /*4250*/  @P0 F2FP.BF16.PACK_AB R79, RZ, R107 ;  /* 0x0000006bff4f023e */ /* 0x001fe200000010ff */
[----:B------:R-:W-:Y:S01]  /*4260*/  FMUL.FTZ R107, R107, R189 ;  /* 0x000000bd6b6b7220 */ /* 0x000fe20000410000 */
[----:B------:R-:W-:Y:S01]  /*4270*/  @P0 PRMT R68, R98, 0x7610, R68 ;  /* 0x0000761062440816 */ /* 0x000fe20000000044 */
[----:B------:R-:W-:Y:S01]  /*4280*/  FMUL.FTZ R106, R106, c[0x0][0x1e8] ;  /* 0x00007a006a6a7a20 */ /* 0x000fe20000410000 */
[----:B------:R-:W-:Y:S01]  /*4290*/  @P0 PRMT R69, R105, 0x7610, R69 ;  /* 0x0000761069450816 */ /* 0x000fe20000000045 */
[----:B------:R-:W-:Y:S01]  /*42a0*/  FMUL.FTZ R107, R107, c[0x0][0x1e8] ;  /* 0x00007a006b6b7a20 */ /* 0x000fe20000410000 */
[----:B------:R-:W-:Y:S02]  /*42b0*/  IADD3 R78, R97, 0x80, RZ ;  /* 0x00000080614e7810 */ /* 0x000fe40007ffe0ff */
[----:B-1----:R-:W-:Y:S01]  /*42c0*/  @P0 F2FP.BF16.PACK_AB R77, RZ, R99 ;  /* 0x00000063ff4d023e */ /* 0x002fe200000010ff */
[-C--:B------:R-:W-:Y:S01]  /*42d0*/  FMUL.FTZ R99, R99, R189.reuse ;  /* 0x000000bd63637220 */ /* 0x080fe20000410000 */
[----:B------:R-:W-:Y:S01]  /*42e0*/  FSEL R75, R109, RZ, P2 ;  /* 0x000000ff6d4b7208 */ /* 0x000fe20001000000 */
[----:B------:R-:W-:Y:S01]  /*42f0*/  FMUL.FTZ R189, R192, R189 ;  /* 0x000000bdc0bd7220 */ /* 0x000fe20000410000 */
[----:B------:R-:W-:Y:S01]  /*4300*/  @P0 F2FP.BF16.PACK_AB R192, RZ, R192 ;  /* 0x000000c0ffc0023e */ /* 0x000fe200000010ff */
[----:B------:R-:W-:Y:S01]  /*4310*/  FMUL.FTZ R99, R99, c[0x0][0x1e8] ;  /* 0x00007a0063637a20 */ /* 0x000fe20000410000 */
[----:B------:R-:W-:Y:S01]  /*4320*/  @P0 PRMT R70, R79, 0x7610, R70 ;  /* 0x000076104f460816 */ /* 0x000fe20000000046 */
[----:B------:R-:W-:Y:S01]  /*4330*/  FMUL.FTZ R189, R189, c[0x0][0x1e8] ;  /* 0x00007a00bdbd7a20 */ /* 0x000fe20000410000 */
[----:B------:R-:W-:Y:S01]  /*4340*/  @P0 PRMT R71, R82, 0x7610, R71 ;  /* 0x0000761052470816 */ /* 0x000fe20000000047 */
[----:B------:R-:W-:Y:S01]  /*4350*/  IMAD.WIDE.U32 R78, R78, R195, c[0x0][0x248] ;  /* 0x000092004e4e7625 */ /* 0x000fe200078e00c3 */
[----:B------:R-:W-:-:S02]  /*4360*/  FSEL R74, R107, RZ, P6 ;  /* 0x000000ff6b4a7208 */ /* 0x000fc40003000000 */
[----:B------:R-:W-:Y:S02]  /*4370*/  FSEL R76, R189, RZ, P4 ;  /* 0x000000ffbd4c7208 */ /* 0x000fe40002000000 */
[----:B------:R-:W-:Y:S02]  /*4380*/  FSEL R83, R108, RZ, P1 ;  /* 0x000000ff6c537208 */ /* 0x000fe40000800000 */
[----:B------:R-:W-:Y:S02]  /*4390*/  F2FP.BF16.PACK_AB R75, R76, R75 ;  /* 0x0000004b4c4b723e */ /* 0x000fe400000010ff */
[----:B------:R-:W-:Y:S02]  /*43a0*/  @P0 IADD3 R76, R188, 0x80, RZ ;  /* 0x00000080bc4c0810 */ /* 0x000fe40007ffe0ff */
[----:B------:R-:W-:Y:S02]  /*43b0*/  FSEL R73, R106, RZ, P5 ;  /* 0x000000ff6a497208 */ /* 0x000fe40002800000 */
[----:B------:R-:W-:-:S02]  /*43c0*/  FSEL R72, R99, RZ, P3 ;  /* 0x000000ff63487208 */ /* 0x000fc40001800000 */
[----:B------:R-:W-:Y:S01]  /*43d0*/  @P0 PRMT R68, R68, 0x5410, R77 ;  /* 0x0000541044440816 */ /* 0x000fe2000000004d */
[----:B------:R-:W-:Y:S01]  /*43e0*/  @P0 IMAD.WIDE.U32 R76, R76, R195, c[0x0][0x258] ;  /* 0x000096004c4c0625 */ /* 0x000fe200078e00c3 */
[----:B------:R-:W-:Y:S02]  /*43f0*/  @P0 PRMT R69, R69, 0x5410, R80 ;  /* 0x0000541045450816 */ /* 0x000fe40000000050 */
[----:B------:R-:W-:Y:S02]  /*4400*/  @P0 PRMT R70, R70, 0x5410, R81 ;  /* 0x0000541046460816 */ /* 0x000fe40000000051 */
[----:B------:R-:W-:Y:S02]  /*4410*/  @P0 PRMT R71, R71, 0x5410, R192 ;  /* 0x0000541047470816 */ /* 0x000fe400000000c0 */
[----:B------:R-:W-:Y:S02]  /*4420*/  F2FP.BF16.PACK_AB R74, R83, R74 ;  /* 0x0000004a534a723e */ /* 0x000fe400000010ff */
[----:B------:R-:W-:Y:S01]  /*4430*/  F2FP.BF16.PACK_AB R73, R73, R96 ;  /* 0x000000604949723e */ /* 0x000fe200000010ff */
[----:B------:R0:W-:Y:S01]  /*4440*/  @P0 STG.E.128 [R76.64], R68 ;  /* 0x000000444c000986 */ /* 0x0001e2000c101d04 */
[----:B------:R-:W-:-:S02]  /*4450*/  F2FP.BF16.PACK_AB R72, R72, R95 ;  /* 0x0000005f4848723e */ /* 0x000fc400000010ff */
[----:B------:R-:W-:-:S03]  /*4460*/  MOV R80, c[0x0][0x160] ;  /* 0x0000580000507a02 */ /* 0x000fc60000000f00 */
[----:B------:R0:W-:Y:S01]  /*4470*/  STG.E.128 [R78.64], R72 ;  /* 0x000000484e007986 */ /* 0x0001e2000c101d04 */
[----:B------:R-:W-:-:S04]  /*4480*/  LEA R145, R80, R145, 0x2 ;  /* 0x0000009150917211 */ /* 0x000fc800078e10ff */
[----:B------:R-:W-:-:S13]  /*4490*/  ISETP.GE.AND P0, PT, R145, c[0x0][0x164], PT ;  /* 0x0000590091007a0c */ /* 0x000fda0003f06270 */
[----:B0-----:R-:W-:Y:S01]  /*44a0*/  @P0 CALL.REL.NOINC `(.L_x_752) ;  /* 0x0000001000000944 */ /* 0x001fe20003c00000 */
[----:B------:R-:W-:Y:S05]  /*44b0*/  BRA `(.L_x_753) ;  /* 0xffffc43000007947 */ /* 0x000fea000383ffff */
.L_x_752:
[----:B------:R-:W-:Y:S05]  /*44c0*/  BSYNC B1 ;  /* 0x0000000000017941 */ /* 0x000fea0003800000 */
.L_x_749:
        /* <DEDUP_REMOVED lines=60> */
.L_x_748:
[----:B------:R-:W-:Y:S05]  /*4890*/  BSYNC B0 ;  /* 0x0000000000007941 */ /* 0x000fea0003800000 */
.L_x_746:
        /* <DEDUP_REMOVED lines=18> */
[----:B------:R-:W2:Y:S04]  /*49c0*/  LDS R3, [R113.X4+0x200] ;  /* 0x0002000071037984 */ /* 0x000ea80000004800 */
[----:B------:R-:W3:Y:S04]  /*49d0*/  LDS R24, [R113.X4+0x400] ;  /* 0x0004000071187984 */ /* 0x000ee80000004800 */
[----:B------:R-:W4:Y:S04]  /*49e0*/  LDS R25, [R113.X4+0x1400] ;  /* 0x0014000071197984 */ /* 0x000f280000004800 */
[----:B------:R-:W5:Y:S04]  /*49f0*/  LDS R26, [R113.X4+0x1600] ;  /* 0x00160000711a7984 */ /* 0x000f680000004800 */
[----:B------:R-:W0:Y:S04]  /*4a00*/  LDS R27, [R113.X4+0x1800] ;  /* 0x00180000711b7984 */ /* 0x000e280000004800 */
        /* <DEDUP_REMOVED lines=8> */
[----:B---3--:R-:W-:-:S03]  /*4a90*/  FADD.FTZ R24, RZ, R24 ;  /* 0x00000018ff187221 */ /* 0x008fc60000010000 */
[----:B------:R-:W1:Y:S01]  /*4aa0*/  LDS R28, [R113.X4+0x1200] ;  /* 0x00120000711c7984 */ /* 0x000e620000004800 */
[----:B----4-:R-:W-:-:S03]  /*4ab0*/  FADD.FTZ R29, R2, R25 ;  /* 0x00000019021d7221 */ /* 0x010fc60000010000 */
[----:B------:R-:W2:Y:S01]  /*4ac0*/  LDS R39, [R113.X4+0x2600] ;  /* 0x0026000071277984 */ /* 0x000ea20000004800 */
[----:B-----5:R-:W-:-:S03]  /*4ad0*/  FADD.FTZ R30, R3, R26 ;  /* 0x0000001a031e7221 */ /* 0x020fc60000010000 */
[----:B------:R-:W3:Y:S01]  /*4ae0*/  LDS R2, [R113.X4+0x600] ;  /* 0x0006000071027984 */ /* 0x000ee20000004800 */
[----:B0-----:R-:W-:-:S03]  /*4af0*/  FADD.FTZ R31, R24, R27 ;  /* 0x0000001b181f7221 */ /* 0x001fc60000010000 */
[----:B------:R-:W0:Y:S04]  /*4b00*/  LDS R3, [R113.X4+0x800] ;  /* 0x0008000071037984 */ /* 0x000e280000004800 */
[----:B------:R-:W4:Y:S04]  /*4b10*/  LDS R24, [R113.X4+0xa00] ;  /* 0x000a000071187984 */ /* 0x000f280000004800 */
[----:B------:R-:W5:Y:S04]  /*4b20*/  LDS R25, [R113.X4+0xc00] ;  /* 0x000c000071197984 */ /* 0x000f680000004800 */
[----:B------:R-:W5:Y:S04]  /*4b30*/  LDS R26, [R113.X4+0xe00] ;  /* 0x000e0000711a7984 */ /* 0x000f680000004800 */
[----:B------:R-:W5:Y:S04]  /*4b40*/  LDS R27, [R113.X4+0x1000] ;  /* 0x00100000711b7984 */ /* 0x000f680000004800 */
[----:B------:R-:W5:Y:S04]  /*4b50*/  LDS R38, [R113.X4+0x2800] ;  /* 0x0028000071267984 */ /* 0x000f680000004800 */
[----:B------:R-:W5:Y:S04]  /*4b60*/  LDS R41, [R113.X4+0x2a00] ;  /* 0x002a000071297984 */ /* 0x000f680000004800 */
[----:B------:R-:W5:Y:S01]  /*4b70*/  LDS R40, [R113.X4+0x2c00] ;  /* 0x002c000071287984 */ /* 0x000f620000004800 */
[----:B-1----:R-:W-:-:S03]  /*4b80*/  FADD.FTZ R28, RZ, R28 ;  /* 0x0000001cff1c7221 */ /* 0x002fc60000010000 */
[----:B------:R-:W1:Y:S01]  /*4b90*/  LDS R43, [R113.X4+0x2e00] ;  /* 0x002e0000712b7984 */ /* 0x000e620000004800 */
[----:B--2---:R-:W-:-:S03]  /*4ba0*/  FADD.FTZ R28, R28, R39 ;  /* 0x000000271c1c7221 */ /* 0x004fc60000010000 */
[----:B------:R-:W2:Y:S01]  /*4bb0*/  LDS R42, [R113.X4+0x3000] ;  /* 0x00300000712a7984 */ /* 0x000ea20000004800 */
[----:B---3--:R-:W-:-:S03]  /*4bc0*/  FADD.FTZ R2, RZ, R2 ;  /* 0x00000002ff027221 */ /* 0x008fc60000010000 */
[----:B------:R-:W3:Y:S01]  /*4bd0*/  LDS R45, [R113.X4+0x3200] ;  /* 0x00320000712d7984 */ /* 0x000ee20000004800 */
[----:B0-----:R-:W-:Y:S02]  /*4be0*/  FADD.FTZ R3, RZ, R3 ;  /* 0x00000003ff037221 */ /* 0x001fe40000010000 */
[----:B------:R-:W-:Y:S01]  /*4bf0*/  FADD.FTZ R2, R2, R33 ;  /* 0x0000002102027221 */ /* 0x000fe20000010000 */
[----:B------:R-:W0:Y:S01]  /*4c00*/  LDS R44, [R113.X4+0x3400] ;  /* 0x00340000712c7984 */ /* 0x000e220000004800 */
[----:B------:R-:W-:Y:S02]  /*4c10*/  FADD.FTZ R3, R3, R32 ;  /* 0x0000002003037221 */ /* 0x000fe40000010000 */
[----:B----4-:R-:W-:Y:S01]  /*4c20*/  FADD.FTZ R24, RZ, R24 ;  /* 0x00000018ff187221 */ /* 0x010fe20000010000 */
[----:B------:R-:W4:Y:S01]  /*4c30*/  LDS R47, [R113.X4+0x3600] ;  /* 0x00360000712f7984 */ /* 0x000f220000004800 */
[----:B-----5:R-:W-:Y:S02]  /*4c40*/  FADD.FTZ R25, RZ, R25 ;  /* 0x00000019ff197221 */ /* 0x020fe40000010000 */
[----:B------:R-:W-:Y:S01]  /*4c50*/  FADD.FTZ R24, R24, R35 ;  /* 0x0000002318187221 */ /* 0x000fe20000010000 */
[----:B------:R-:W5:Y:S01]  /*4c60*/  LDS R46, [R113.X4+0x3800] ;  /* 0x00380000712e7984 */ /* 0x000f620000004800 */
[----:B------:R-:W-:-:S02]  /*4c70*/  FADD.FTZ R26, RZ, R26 ;  /* 0x0000001aff1a7221 */ /* 0x000fc40000010000 */
[----:B------:R-:W-:Y:S01]  /*4c80*/  FADD.FTZ R25, R25, R34 ;  /* 0x0000002219197221 */ /* 0x000fe20000010000 */
[----:B------:R-:W5:Y:S01]  /*4c90*/  LDS R65, [R113.X4+0x3a00] ;  /* 0x003a000071417984 */ /* 0x000f620000004800 */
[----:B------:R-:W-:Y:S02]  /*4ca0*/  FADD.FTZ R26, R26, R37 ;  /* 0x000000251a1a7221 */ /* 0x000fe40000010000 */
[----:B------:R-:W-:Y:S01]  /*4cb0*/  FADD.FTZ R27, RZ, R27 ;  /* 0x0000001bff1b7221 */ /* 0x000fe20000010000 */
        /* <DEDUP_REMOVED lines=8> */
[----:B-1----:R-:W-:-:S03]  /*4d40*/  FADD.FTZ R2, R2, R43 ;  /* 0x0000002b02027221 */ /* 0x002fc60000010000 */
[----:B------:R-:W-:Y:S01]  /*4d50*/  LDS R68, [R113.X4+0x4400] ;  /* 0x0044000071447984 */ /* 0x000fe20000004800 */
[----:B--2---:R-:W-:-:S03]  /*4d60*/  FADD.FTZ R3, R3, R42 ;  /* 0x0000002a03037221 */ /* 0x004fc60000010000 */
[----:B------:R-:W1:Y:S01]  /*4d70*/  LDS R71, [R113.X4+0x4600] ;  /* 0x0046000071477984 */ /* 0x000e620000004800 */
[----:B---3--:R-:W-:-:S03]  /*4d80*/  FADD.FTZ R24, R24, R45 ;  /* 0x0000002d18187221 */ /* 0x008fc60000010000 */
[----:B------:R-:W2:Y:S01]  /*4d90*/  LDS R70, [R113.X4+0x4800] ;  /* 0x0048000071467984 */ /* 0x000ea20000004800 */
[----:B0-----:R-:W-:-:S03]  /*4da0*/  FADD.FTZ R25, R25, R44 ;  /* 0x0000002c19197221 */ /* 0x001fc60000010000 */
[----:B------:R-:W0:Y:S01]  /*4db0*/  LDS R73, [R113.X4+0x4a00] ;  /* 0x004a000071497984 */ /* 0x000e220000004800 */
        /* <DEDUP_REMOVED lines=10> */
[----:B-1----:R-:W-:Y:S01]  /*4e60*/  FADD.FTZ R71, R24, R71 ;  /* 0x0000004718477221 */ /* 0x002fe20000010000 */
[----:B------:R-:W-:Y:S01]  /*4e70*/  STS.128 [R0], R48 ;  /* 0x0000003000007388 */ /* 0x000fe20000000c00 */
[----:B--2---:R-:W-:-:S03]  /*4e80*/  FADD.FTZ R25, R25, R70 ;  /* 0x0000004619197221 */ /* 0x004fc60000010000 */
[----:B------:R-:W-:Y:S01]  /*4e90*/  STS.128 [R0+0x10], R52 ;  /* 0x0000103400007388 */ /* 0x000fe20000000c00 */
[----:B0-----:R-:W-:-:S03]  /*4ea0*/  FADD.FTZ R73, R26, R73 ;  /* 0x000000491a497221 */ /* 0x001fc60000010000 */
[----:B------:R-:W-:Y:S01]  /*4eb0*/  STS.128 [R0+0x400], R56 ;  /* 0x0004003800007388 */ /* 0x000fe20000000c00 */
[----:B---3--:R-:W-:-:S03]  /*4ec0*/  FADD.FTZ R27, R27, R72 ;  /* 0x000000481b1b7221 */ /* 0x008fc60000010000 */
[----:B------:R-:W-:Y:S01]  /*4ed0*/  STS.128 [R0+0x410], R60 ;  /* 0x0004103c00007388 */ /* 0x000fe20000000c00 */
[----:B----4-:R-:W-:-:S03]  /*4ee0*/  FADD.FTZ R75, R28, R75 ;  /* 0x0000004b1c4b7221 */ /* 0x010fc60000010000 */
[----:B------:R-:W-:Y:S04]  /*4ef0*/  STS.128 [R0+0x800], R80 ;  /* 0x0008005000007388 */ /* 0x000fe80000000c00 */
[----:B------:R0:W-:Y:S04]  /*4f00*/  STS.128 [R0+0x810], R4 ;  /* 0x0008100400007388 */ /* 0x0001e80000000c00 */
[----:B------:R1:W-:Y:S04]  /*4f10*/  STS.128 [R0+0xc00], R8 ;  /* 0x000c000800007388 */ /* 0x0003e80000000c00 */
[----:B------:R2:W-:Y:S04]  /*4f20*/  STS.128 [R0+0xc10], R12 ;  /* 0x000c100c00007388 */ /* 0x0005e80000000c00 */
[----:B------:R3:W-:Y:S04]  /*4f30*/  STS.128 [R0+0x1000], R16 ;  /* 0x0010001000007388 */ /* 0x0007e80000000c00 */
[----:B------:R-:W-:Y:S01]  /*4f40*/  STS.128 [R0+0x1010], R20 ;  /* 0x0010101400007388 */ /* 0x000fe20000000c00 */
[----:B0-----:R-:W-:-:S03]  /*4f50*/  FADD.FTZ R7, R3, R68 ;  /* 0x0000004403077221 */ /* 0x001fc60000010000 */
[----:B------:R-:W-:Y:S01]  /*4f60*/  BAR.SYNC.DEFER_BLOCKING 0x0 ;  /* 0x0000000000007b1d */ /* 0x000fe20000010000 */
[----:B-1----:R-:W-:-:S05]  /*4f70*/  IMAD R10, R74, c[0x0][0x168], RZ ;  /* 0x00005a004a0a7a24 */ /* 0x002fca00078e02ff */
[----:B------:R-:W-:-:S04]  /*4f80*/  IADD3 R10, P0, R10, R113, RZ ;  /* 0x000000710a0a7210 */ /* 0x000fc80007f1e0ff */
[----:B--2---:R-:W-:-:S04]  /*4f90*/  IADD3.X R15, RZ, RZ, RZ, P0, !PT ;  /* 0x000000ffff0f7210 */ /* 0x004fc800007fe4ff */
[C---:B---3--:R-:W-:Y:S02]  /*4fa0*/  SHF.L.U64.HI R16, R10.reuse, 0x2, R15 ;  /* 0x000000020a107819 */ /* 0x048fe4000001020f */
        /* <DEDUP_REMOVED lines=19> */
[----:B---3--:R-:W-:-:S03]  /*50e0*/  FADD.FTZ R4, R5, R4 ;  /* 0x0000000405047221 */ /* 0x008fc60000010000 */
[----:B------:R-:W-:Y:S01]  /*50f0*/  LDS R14, [R113.X4+0x1c00] ;  /* 0x001c0000710e7984 */ /* 0x000fe20000004800 */
[----:B----4-:R-:W-:-:S03]  /*5100*/  FADD.FTZ R0, R0, R11 ;  /* 0x0000000b00007221 */ /* 0x010fc60000010000 */
[----:B------:R-:W3:Y:S01]  /*5110*/  LDS R35, [R113.X4+0x2e00] ;  /* 0x002e000071237984 */ /* 0x000ee20000004800 */
[----:B-----5:R-:W-:Y:S01]  /*5120*/  FADD.FTZ R19, R4, R9 ;  /* 0x0000000904137221 */ /* 0x020fe20000010000 */
[----:B------:R-:W-:Y:S02]  /*5130*/  IADD3 R4, P0, R10, c[0x0][0x220], RZ ;  /* 0x000088000a047a10 */ /* 0x000fe40007f1e0ff */
[----:B------:R-:W4:Y:S01]  /*5140*/  LDS R9, [R113.X4+0x800] ;  /* 0x0008000071097984 */ /* 0x000f220000004800 */
[----:B------:R-:W-:Y:S01]  /*5150*/  FADD.FTZ R13, R0, R13 ;  /* 0x0000000d000d7221 */ /* 0x000fe20000010000 */
[----:B------:R-:W-:Y:S02]  /*5160*/  IADD3.X R5, R16, c[0x0][0x224], RZ, P0, !PT ;  /* 0x0000890010057a10 */ /* 0x000fe400007fe4ff */
[----:B------:R-:W5:Y:S01]  /*5170*/  LDS R10, [R113.X4+0xa00] ;  /* 0x000a0000710a7984 */ /* 0x000f620000004800 */
[----:B------:R-:W-:-:S03]  /*5180*/  FADD.FTZ R41, R13, R12 ;  /* 0x0000000c0d297221 */ /* 0x000fc60000010000 */
[----:B------:R-:W5:Y:S01]  /*5190*/  LDS R0, [R113.X4+0xc00] ;  /* 0x000c000071007984 */ /* 0x000f620000004800 */
[----:B------:R-:W-:-:S03]  /*51a0*/  FADD.FTZ R6, RZ, R6 ;  /* 0x00000006ff067221 */ /* 0x000fc60000010000 */
[----:B------:R-:W-:Y:S01]  /*51b0*/  STG.E [R2.64], R19 ;  /* 0x0000001302007986 */ /* 0x000fe2000c101904 */
[----:B------:R-:W-:-:S03]  /*51c0*/  FADD.FTZ R6, R6, R15 ;  /* 0x0000000f06067221 */ /* 0x000fc60000010000 */
[----:B------:R-:W5:Y:S01]  /*51d0*/  LDS R19, [R113.X4+0x1e00] ;  /* 0x001e000071137984 */ /* 0x000f620000004800 */
[----:B0-----:R-:W-:-:S03]  /*51e0*/  FADD.FTZ R8, RZ, R8 ;  /* 0x00000008ff087221 */ /* 0x001fc60000010000 */
[----:B------:R-:W0:Y:S01]  /*51f0*/  LDS R11, [R113.X4+0xe00] ;  /* 0x000e0000710b7984 */ /* 0x000e220000004800 */
[----:B-1----:R-:W-:-:S03]  /*5200*/  FADD.FTZ R8, R8, R17 ;  /* 0x0000001108087221 */ /* 0x002fc60000010000 */
[----:B------:R-:W1:Y:S01]  /*5210*/  LDS R43, [R113.X4+0x4000] ;  /* 0x00400000712b7984 */ /* 0x000e620000004800 */
[----:B--2---:R-:W-:-:S03]  /*5220*/  FADD.FTZ R6, R6, R33 ;  /* 0x0000002106067221 */ /* 0x004fc60000010000 */
[----:B------:R-:W2:Y:S04]  /*5230*/  LDS R20, [R113.X4+0x3000] ;  /* 0x0030000071147984 */ /* 0x000ea80000004800 */
[----:B------:R-:W2:Y:S01]  /*5240*/  LDS R21, [R113.X4+0x2000] ;  /* 0x0020000071157984 */ /* 0x000ea20000004800 */
[----:B---3--:R-:W-:-:S03]  /*5250*/  FADD.FTZ R8, R8, R35 ;  /* 0x0000002308087221 */ /* 0x008fc60000010000 */
[----:B------:R-:W3:Y:S04]  /*5260*/  LDS R12, [R113.X4+0x1000] ;  /* 0x00100000710c7984 */ /* 0x000ee80000004800 */
[----:B------:R-:W3:Y:S01]  /*5270*/  LDS R45, [R113.X4+0x4200] ;  /* 0x00420000712d7984 */ /* 0x000ee20000004800 */
[----:B----4-:R-:W-:-:S03]  /*5280*/  FADD.FTZ R9, RZ, R9 ;  /* 0x00000009ff097221 */ /* 0x010fc60000010000 */
[----:B------:R-:W4:Y:S01]  /*5290*/  LDS R37, [R113.X4+0x3200] ;  /* 0x0032000071257984 */ /* 0x000f220000004800 */
[----:B-----5:R-:W-:Y:S02]  /*52a0*/  FADD.FTZ R10, RZ, R10 ;  /* 0x0000000aff0a7221 */ /* 0x020fe40000010000 */
[----:B------:R-:W-:Y:S01]  /*52b0*/  FADD.FTZ R9, R9, R14 ;  /* 0x0000000e09097221 */ /* 0x000fe20000010000 */
[----:B------:R-:W5:Y:S01]  /*52c0*/  LDS R16, [R113.X4+0x2200] ;  /* 0x0022000071107984 */ /* 0x000f620000004800 */
[----:B------:R-:W-:-:S03]  /*52d0*/  FADD.FTZ R0, RZ, R0 ;  /* 0x00000000ff007221 */ /* 0x000fc60000010000 */
[----:B------:R-:W5:Y:S04]  /*52e0*/  LDS R13, [R113.X4+0x1200] ;  /* 0x00120000710d7984 */ /* 0x000f680000004800 */
[----:B------:R-:W5:Y:S01]  /*52f0*/  LDS R26, [R113.X4+0x4400] ;  /* 0x00440000711a7984 */ /* 0x000f620000004800 */
[----:B------:R-:W-:-:S03]  /*5300*/  FADD.FTZ R10, R10, R19 ;  /* 0x000000130a0a7221 */ /* 0x000fc60000010000 */
[----:B------:R-:W5:Y:S01]  /*5310*/  LDS R39, [R113.X4+0x3400] ;  /* 0x0034000071277984 */ /* 0x000f620000004800 */
[----:B0-----:R-:W-:-:S03]  /*5320*/  FADD.FTZ R11, RZ, R11 ;  /* 0x0000000bff0b7221 */ /* 0x001fc60000010000 */
[----:B------:R-:W0:Y:S01]  /*5330*/  LDS R23, [R113.X4+0x2400] ;  /* 0x0024000071177984 */ /* 0x000e220000004800 */
[----:B-1----:R-:W-:-:S03]  /*5340*/  FADD.FTZ R43, R6, R43 ;  /* 0x0000002b062b7221 */ /* 0x002fc60000010000 */
[----:B------:R-:W1:Y:S01]  /*5350*/  LDS R47, [R113.X4+0x4600] ;  /* 0x00460000712f7984 */ /* 0x000e620000004800 */
[----:B--2---:R-:W-:-:S03]  /*5360*/  FADD.FTZ R9, R9, R20 ;  /* 0x0000001409097221 */ /* 0x004fc60000010000 */
[----:B------:R-:W2:Y:S01]  /*5370*/  LDS R22, [R113.X4+0x3600] ;  /* 0x0036000071167984 */ /* 0x000ea20000004800 */
[----:B------:R-:W-:-:S03]  /*5380*/  FADD.FTZ R0, R0, R21 ;  /* 0x0000001500007221 */ /* 0x000fc60000010000 */
[----:B------:R-:W2:Y:S01]  /*5390*/  LDS R18, [R113.X4+0x2600] ;  /* 0x0026000071127984 */ /* 0x000ea20000004800 */
[----:B---3--:R-:W-:-:S03]  /*53a0*/  FADD.FTZ R12, RZ, R12 ;  /* 0x0000000cff0c7221 */ /* 0x008fc60000010000 */
[----:B------:R-:W3:Y:S01]  /*53b0*/  LDS R49, [R113.X4+0x4800] ;  /* 0x0048000071317984 */ /* 0x000ee20000004800 */
[----:B------:R-:W-:-:S03]  /*53c0*/  FADD.FTZ R45, R8, R45 ;  /* 0x0000002d082d7221 */ /* 0x000fc60000010000 */
[----:B------:R-:W3:Y:S01]  /*53d0*/  LDS R15, [R113.X4+0x3800] ;  /* 0x00380000710f7984 */ /* 0x000ee20000004800 */
[----:B----4-:R-:W-:-:S03]  /*53e0*/  FADD.FTZ R10, R10, R37 ;  /* 0x000000250a0a7221 */ /* 0x010fc60000010000 */
[----:B------:R-:W4:Y:S01]  /*53f0*/  LDS R28, [R113.X4+0x4a00] ;  /* 0x004a0000711c7984 */ /* 0x000f220000004800 */
[----:B-----5:R-:W-:-:S03]  /*5400*/  FADD.FTZ R11, R11, R16 ;  /* 0x000000100b0b7221 */ /* 0x020fc60000010000 */
[----:B------:R-:W5:Y:S01]  /*5410*/  LDS R24, [R113.X4+0x3a00] ;  /* 0x003a000071187984 */ /* 0x000f620000004800 */
[----:B------:R-:W-:-:S03]  /*5420*/  FADD.FTZ R13, RZ, R13 ;  /* 0x0000000dff0d7221 */ /* 0x000fc60000010000 */
[----:B------:R-:W-:Y:S01]  /*5430*/  STG.E [R4.64], R29 ;  /* 0x0000001d04007986 */ /* 0x000fe2000c101904 */
[----:B------:R-:W-:-:S03]  /*5440*/  FADD.FTZ R9, R9, R26 ;  /* 0x0000001a09097221 */ /* 0x000fc60000010000 */
[----:B------:R-:W5:Y:S01]  /*5450*/  LDS R29, [R113.X4+0x4c00] ;  /* 0x004c0000711d7984 */ /* 0x000f620000004800 */
[----:B------:R-:W-:-:S03]  /*5460*/  FADD.FTZ R0, R0, R39 ;  /* 0x0000002700007221 */ /* 0x000fc60000010000 */
[----:B------:R-:W5:Y:S01]  /*5470*/  LDS R30, [R113.X4+0x4e00] ;  /* 0x004e0000711e7984 */ /* 0x000f620000004800 */
[----:B0-----:R-:W-:-:S03]  /*5480*/  FADD.FTZ R12, R12, R23 ;  /* 0x000000170c0c7221 */ /* 0x001fc60000010000 */
[----:B------:R-:W-:Y:S01]  /*5490*/  STG.E [R2.64+0x200], R41 ;  /* 0x0002002902007986 */ /* 0x000fe2000c101904 */
[----:B-1----:R-:W-:-:S03]  /*54a0*/  FADD.FTZ R47, R10, R47 ;  /* 0x0000002f0a2f7221 */ /* 0x002fc60000010000 */
[----:B------:R-:W-:Y:S01]  /*54b0*/  STG.E [R4.64+0x200], R67 ;  /* 0x0002004304007986 */ /* 0x000fe2000c101904 */
[----:B--2---:R-:W-:-:S03]  /*54c0*/  FADD.FTZ R11, R11, R22 ;  /* 0x000000160b0b7221 */ /* 0x004fc60000010000 */
[----:B------:R-:W-:Y:S01]  /*54d0*/  STG.E [R2.64+0x400], R43 ;  /* 0x0004002b02007986 */ /* 0x000fe2000c101904 */
[----:B------:R-:W-:-:S03]  /*54e0*/  FADD.FTZ R13, R13, R18 ;  /* 0x000000120d0d7221 */ /* 0x000fc60000010000 */
[----:B------:R-:W-:Y:S01]  /*54f0*/  STG.E [R4.64+0x400], R31 ;  /* 0x0004001f04007986 */ /* 0x000fe2000c101904 */
[----:B---3--:R-:W-:-:S03]  /*5500*/  FADD.FTZ R49, R0, R49 ;  /* 0x0000003100317221 */ /* 0x008fc60000010000 */
[----:B------:R-:W-:Y:S01]  /*5510*/  STG.E [R2.64+0x600], R45 ;  /* 0x0006002d02007986 */ /* 0x000fe2000c101904 */
[----:B------:R-:W-:-:S03]  /*5520*/  FADD.FTZ R12, R12, R15 ;  /* 0x0000000f0c0c7221 */ /* 0x000fc60000010000 */
[----:B------:R-:W-:Y:S01]  /*5530*/  STG.E [R4.64+0x600], R69 ;  /* 0x0006004504007986 */ /* 0x000fe2000c101904 */
[----:B----4-:R-:W-:-:S03]  /*5540*/  FADD.FTZ R11, R11, R28 ;  /* 0x0000001c0b0b7221 */ /* 0x010fc60000010000 */
[----:B------:R-:W-:Y:S01]  /*5550*/  STG.E [R2.64+0x800], R9 ;  /* 0x0008000902007986 */ /* 0x000fe2000c101904 */
[----:B-----5:R-:W-:-:S03]  /*5560*/  FADD.FTZ R13, R13, R24 ;  /* 0x000000180d0d7221 */ /* 0x020fc60000010000 */
[----:B------:R-:W-:Y:S04]  /*5570*/  STG.E [R4.64+0x800], R7 ;  /* 0x0008000704007986 */ /* 0x000fe8000c101904 */
        /* <DEDUP_REMOVED lines=13> */
.L_x_750:
[----:B------:R-:W-:Y:S01]  /*5650*/  HFMA2.MMA R244, -RZ, RZ, 0, 5.9604644775390625e-08 ;  /* 0x00000001fff47435 */ /* 0x000fe200000001ff */
[----:B------:R-:W-:-:S02]  /*5660*/  MOV R245, R248 ;  /* 0x000000f800f57202 */ /* 0x000fc40000000f00 */
[----:B------:R-:W-:Y:S02]  /*5670*/  MOV R243, 0x1f ;  /* 0x0000001f00f37802 */ /* 0x000fe40000000f00 */
[----:B------:R-:W-:Y:S02]  /*5680*/  MOV R111, 0xffffffff ;  /* 0xffffffff006f7802 */ /* 0x000fe40000000f00 */
[----:B------:R-:W-:Y:S02]  /*5690*/  MOV R247, 0x56b0 ;  /* 0x000056b000f77802 */ /* 0x000fe40000000f00 */
[----:B-----5:R-:W-:Y:S05]  /*56a0*/  CALL.REL.NOINC `($__internal_9_$__cuda_sm70_shflsync_bfly_p) ;  /* 0x0000046000007944 */ /* 0x020fea0003c00000 */
[----:B-1----:R-:W-:Y:S01]  /*56b0*/  MOV R250, R243 ;  /* 0x000000f300fa7202 */ /* 0x002fe20000000f00 */
[----:B------:R-:W-:Y:S05]  /*56c0*/  BRA `(.L_x_754) ;  /* 0xffffcd2000007947 */ /* 0x000fea000383ffff */
.L_x_751:
[----:B------:R-:W-:Y:S01]  /*56d0*/  HFMA2.MMA R244, -RZ, RZ, 0, 5.9604644775390625e-08 ;  /* 0x00000001fff47435 */ /* 0x000fe200000001ff */
[----:B------:R-:W-:Y:S02]  /*56e0*/  MOV R245, R249 ;  /* 0x000000f900f57202 */ /* 0x000fe40000000f00 */
[----:B------:R-:W-:Y:S02]  /*56f0*/  MOV R243, 0x1f ;  /* 0x0000001f00f37802 */ /* 0x000fe40000000f00 */
[----:B------:R-:W-:-:S02]  /*5700*/  MOV R111, 0xffffffff ;  /* 0xffffffff006f7802 */ /* 0x000fc40000000f00 */
[----:B------:R-:W-:Y:S02]  /*5710*/  MOV R247, 0x5730 ;  /* 0x0000573000f77802 */ /* 0x000fe40000000f00 */
[----:B01---5:R-:W-:Y:S05]  /*5720*/  CALL.REL.NOINC `($__internal_9_$__cuda_sm70_shflsync_bfly_p) ;  /* 0x000003e000007944 */ /* 0x023fea0003c00000 */
[----:B------:R-:W-:Y:S01]  /*5730*/  FADD.FTZ R248, R248, R250 ;  /* 0x000000faf8f87221 */ /* 0x000fe20000010000 */
[----:B------:R-:W-:Y:S01]  /*5740*/  HFMA2.MMA R244, -RZ, RZ, 0, 1.1920928955078125e-07 ;  /* 0x00000002fff47435 */ /* 0x000fe200000001ff */
[----:B-1----:R-:W-:Y:S01]  /*5750*/  FADD.FTZ R249, R249, R243 ;  /* 0x000000f3f9f97221 */ /* 0x002fe20000010000 */
[----:B------:R-:W-:Y:S02]  /*5760*/  MOV R243, 0x1f ;  /* 0x0000001f00f37802 */ /* 0x000fe40000000f00 */
[----:B------:R-:W-:Y:S02]  /*5770*/  MOV R111, 0xffffffff ;  /* 0xffffffff006f7802 */ /* 0x000fe40000000f00 */
[----:B------:R-:W-:Y:S02]  /*5780*/  MOV R245, R248 ;  /* 0x000000f800f57202 */ /* 0x000fe40000000f00 */
[----:B------:R-:W-:Y:S02]  /*5790*/  MOV R247, 0x57b0 ;  /* 0x000057b000f77802 */ /* 0x000fe40000000f00 */
[----:B------:R-:W-:Y:S05]  /*57a0*/  CALL.REL.NOINC `($__internal_9_$__cuda_sm70_shflsync_bfly_p) ;  /* 0x0000036000007944 */ /* 0x000fea0003c00000 */
[----:B------:R-:W-:Y:S01]  /*57b0*/  HFMA2.MMA R244, -RZ, RZ, 0, 1.1920928955078125e-07 ;  /* 0x00000002fff47435 */ /* 0x000fe200000001ff */
[----:B-1----:R-:W-:-:S02]  /*57c0*/  MOV R250, R243 ;  /* 0x000000f300fa7202 */ /* 0x002fc40000000f00 */
[----:B------:R-:W-:Y:S02]  /*57d0*/  MOV R245, R249 ;  /* 0x000000f900f57202 */ /* 0x000fe40000000f00 */
[----:B------:R-:W-:Y:S02]  /*57e0*/  MOV R243, 0x1f ;  /* 0x0000001f00f37802 */ /* 0x000fe40000000f00 */
[----:B------:R-:W-:Y:S02]  /*57f0*/  MOV R111, 0xffffffff ;  /* 0xffffffff006f7802 */ /* 0x000fe40000000f00 */
[----:B------:R-:W-:Y:S02]  /*5800*/  MOV R247, 0x5820 ;  /* 0x0000582000f77802 */ /* 0x000fe40000000f00 */
[----:B------:R-:W-:Y:S05]  /*5810*/  CALL.REL.NOINC `($__internal_9_$__cuda_sm70_shflsync_bfly_p) ;  /* 0x000002f000007944 */ /* 0x000fea0003c00000 */
[----:B------:R-:W-:Y:S01]  /*5820*/  FADD.FTZ R248, R250, R248 ;  /* 0x000000f8faf87221 */ /* 0x000fe20000010000 */
[----:B------:R-:W-:Y:S01]  /*5830*/  HFMA2.MMA R244, -RZ, RZ, 0, 2.384185791015625e-07 ;  /* 0x00000004fff47435 */ /* 0x000fe200000001ff */
[----:B-1----:R-:W-:Y:S01]  /*5840*/  FADD.FTZ R249, R249, R243 ;  /* 0x000000f3f9f97221 */ /* 0x002fe20000010000 */
[----:B------:R-:W-:Y:S02]  /*5850*/  MOV R243, 0x1f ;  /* 0x0000001f00f37802 */ /* 0x000fe40000000f00 */
[----:B------:R-:W-:-:S02]  /*5860*/  MOV R111, 0xffffffff ;  /* 0xffffffff006f7802 */ /* 0x000fc40000000f00 */
[----:B------:R-:W-:Y:S02]  /*5870*/  MOV R245, R248 ;  /* 0x000000f800f57202 */ /* 0x000fe40000000f00 */
[----:B------:R-:W-:Y:S02]  /*5880*/  MOV R247, 0x58a0 ;  /* 0x000058a000f77802 */ /* 0x000fe40000000f00 */
[----:B------:R-:W-:Y:S05]  /*5890*/  CALL.REL.NOINC `($__internal_9_$__cuda_sm70_shflsync_bfly_p) ;  /* 0x0000027000007944 */ /* 0x000fea0003c00000 */
[----:B------:R-:W-:Y:S01]  /*58a0*/  HFMA2.MMA R244, -RZ, RZ, 0, 2.384185791015625e-07 ;  /* 0x00000004fff47435 */ /* 0x000fe200000001ff */
[----:B-1----:R-:W-:Y:S02]  /*58b0*/  MOV R250, R243 ;  /* 0x000000f300fa7202 */ /* 0x002fe40000000f00 */
[----:B------:R-:W-:Y:S02]  /*58c0*/  MOV R245, R249 ;  /* 0x000000f900f57202 */ /* 0x000fe40000000f00 */
[----:B------:R-:W-:Y:S02]  /*58d0*/  MOV R243, 0x1f ;  /* 0x0000001f00f37802 */ /* 0x000fe40000000f00 */
[----:B------:R-:W-:Y:S02]  /*58e0*/  MOV R111, 0xffffffff ;  /* 0xffffffff006f7802 */ /* 0x000fe40000000f00 */
[----:B------:R-:W-:-:S02]  /*58f0*/  MOV R247, 0x5910 ;  /* 0x0000591000f77802 */ /* 0x000fc40000000f00 */
[----:B------:R-:W-:Y:S05]  /*5900*/  CALL.REL.NOINC `($__internal_9_$__cuda_sm70_shflsync_bfly_p) ;  /* 0x0000020000007944 */ /* 0x000fea0003c00000 */
[----:B------:R-:W-:Y:S01]  /*5910*/  FADD.FTZ R248, R250, R248 ;  /* 0x000000f8faf87221 */ /* 0x000fe20000010000 */
[----:B------:R-:W-:Y:S01]  /*5920*/  HFMA2.MMA R244, -RZ, RZ, 0, 4.76837158203125e-07 ;  /* 0x00000008fff47435 */ /* 0x000fe200000001ff */
[----:B-1----:R-:W-:Y:S01]  /*5930*/  FADD.FTZ R249, R249, R243 ;  /* 0x000000f3f9f97221 */ /* 0x002fe20000010000 */
[----:B------:R-:W-:-:S02]  /*5940*/  MOV R243, 0x1f ;  /* 0x0000001f00f37802 */ /* 0x000fc40000000f00 */
[----:B------:R-:W-:Y:S02]  /*5950*/  MOV R111, 0xffffffff ;  /* 0xffffffff006f7802 */ /* 0x000fe40000000f00 */
[----:B------:R-:W-:Y:S02]  /*5960*/  MOV R245, R248 ;  /* 0x000000f800f57202 */ /* 0x000fe40000000f00 */
[----:B------:R-:W-:Y:S02]  /*5970*/  MOV R247, 0x5990 ;  /* 0x0000599000f77802 */ /* 0x000fe40000000f00 */
[----:B------:R-:W-:Y:S05]  /*5980*/  CALL.REL.NOINC `($__internal_9_$__cuda_sm70_shflsync_bfly_p) ;  /* 0x0000018000007944 */ /* 0x000fea0003c00000 */
[----:B------:R-:W-:Y:S01]  /*5990*/  HFMA2.MMA R244, -RZ, RZ, 0, 4.76837158203125e-07 ;  /* 0x00000008fff47435 */ /* 0x000fe200000001ff */
[----:B-1----:R-:W-:Y:S02]  /*59a0*/  MOV R250, R243 ;  /* 0x000000f300fa7202 */ /* 0x002fe40000000f00 */
[----:B------:R-:W-:Y:S02]  /*59b0*/  MOV R245, R249 ;  /* 0x000000f900f57202 */ /* 0x000fe40000000f00 */
[----:B------:R-:W-:Y:S02]  /*59c0*/  MOV R243, 0x1f ;  /* 0x0000001f00f37802 */ /* 0x000fe40000000f00 */
[----:B------:R-:W-:-:S02]  /*59d0*/  MOV R111, 0xffffffff ;  /* 0xffffffff006f7802 */ /* 0x000fc40000000f00 */
[----:B------:R-:W-:Y:S02]  /*59e0*/  MOV R247, 0x5a00 ;  /* 0x00005a0000f77802 */ /* 0x000fe40000000f00 */
[----:B------:R-:W-:Y:S05]  /*59f0*/  CALL.REL.NOINC `($__internal_9_$__cuda_sm70_shflsync_bfly_p) ;  /* 0x0000011000007944 */ /* 0x000fea0003c00000 */
[----:B------:R-:W-:Y:S01]  /*5a00*/  FADD.FTZ R248, R250, R248 ;  /* 0x000000f8faf87221 */ /* 0x000fe20000010000 */
[----:B------:R-:W-:Y:S01]  /*5a10*/  HFMA2.MMA R244, -RZ, RZ, 0, 9.5367431640625e-07 ;  /* 0x00000010fff47435 */ /* 0x000fe200000001ff */
[----:B-1----:R-:W-:Y:S01]  /*5a20*/  FADD.FTZ R249, R249, R243 ;  /* 0x000000f3f9f97221 */ /* 0x002fe20000010000 */
[----:B------:R-:W-:Y:S02]  /*5a30*/  MOV R243, 0x1f ;  /* 0x0000001f00f37802 */ /* 0x000fe40000000f00 */
[----:B------:R-:W-:Y:S02]  /*5a40*/  MOV R111, 0xffffffff ;  /* 0xffffffff006f7802 */ /* 0x000fe40000000f00 */
[----:B------:R-:W-:Y:S02]  /*5a50*/  MOV R245, R248 ;  /* 0x000000f800f57202 */ /* 0x000fe40000000f00 */
[----:B------:R-:W-:Y:S02]  /*5a60*/  MOV R247, 0x5a80 ;  /* 0x00005a8000f77802 */ /* 0x000fe40000000f00 */
[----:B------:R-:W-:Y:S05]  /*5a70*/  CALL.REL.NOINC `($__internal_9_$__cuda_sm70_shflsync_bfly_p) ;  /* 0x0000009000007944 */ /* 0x000fea0003c00000 */
[----:B------:R-:W-:Y:S01]  /*5a80*/  HFMA2.MMA R244, -RZ, RZ, 0, 9.5367431640625e-07 ;  /* 0x00000010fff47435 */ /* 0x000fe200000001ff */
[----:B-1----:R-:W-:-:S02]  /*5a90*/  MOV R250, R243 ;  /* 0x000000f300fa7202 */ /* 0x002fc40000000f00 */
[----:B------:R-:W-:Y:S02]  /*5aa0*/  MOV R245, R249 ;  /* 0x000000f900f57202 */ /* 0x000fe40000000f00 */
[----:B------:R-:W-:Y:S02]  /*5ab0*/  MOV R243, 0x1f ;  /* 0x0000001f00f37802 */ /* 0x000fe40000000f00 */
[----:B------:R-:W-:Y:S02]  /*5ac0*/  MOV R111, 0xffffffff ;  /* 0xffffffff006f7802 */ /* 0x000fe40000000f00 */
[----:B------:R-:W-:Y:S02]  /*5ad0*/  MOV R247, 0x5af0 ;  /* 0x00005af000f77802 */ /* 0x000fe40000000f00 */
[----:B------:R-:W-:Y:S05]  /*5ae0*/  CALL.REL.NOINC `($__internal_9_$__cuda_sm70_shflsync_bfly_p) ;  /* 0x0000002000007944 */ /* 0x000fea0003c00000 */
[----:B-1----:R-:W-:Y:S01]  /*5af0*/  MOV R244, R243 ;  /* 0x000000f300f47202 */ /* 0x002fe20000000f00 */
[----:B------:R-:W-:Y:S05]  /*5b00*/  BRA `(.L_x_755) ;  /* 0xffffca0000007947 */ /* 0x000fea000383ffff */
        .weak           $__internal_9_$__cuda_sm70_shflsync_bfly_p
        .type           $__internal_9_$__cuda_sm70_shflsync_bfly_p,@function
        .size           $__internal_9_$__cuda_sm70_shflsync_bfly_p,(.L_x_14891 - $__internal_9_$__cuda_sm70_shflsync_bfly_p)
$__internal_9_$__cuda_sm70_shflsync_bfly_p:
[----:B------:R-:W-:Y:S04]  /*5b10*/  WARPSYNC R111 ;  /* 0x0000006f00007348 */ /* 0x000fe80003800000 */
[----:B------:R0:W1:Y:S02]  /*5b20*/  SHFL.BFLY PT, R243, R245, R244, R243 ;  /* 0x0c0000f4f5f37389 */ /* 0x00006400000e00f3 */
[----:B0-----:R-:W-:Y:S01]  /*5b30*/  HFMA2.MMA R245, -RZ, RZ, 0, 0 ;  /* 0x00000000fff57435 */ /* 0x001fe200000001ff */
[----:B------:R-:W-:-:S05]  /*5b40*/  MOV R244, R247 ;  /* 0x000000f700f47202 */ /* 0x000fca0000000f00 */
[----:B------:R-:W-:Y:S05]  /*5b50*/  RET.REL.NODEC R244 `(_ZN10layer_norm13ln_bwd_kernelINS_13Kernel_traitsI13__nv_bfloat16S2_S2_S2_fjLj1280ELj1ELj4ELj1ELj16ENS_18Kernel_traits_baseILj1280ES2_S2_S2_S2_fjLj128EEEEELb1ELb0ELb0ELb1EEEvNS_9BwdParamsE) ;  /* 0xffffa4a0f4007950 */ /* 0x000fea0003c3ffff */
.L_x_756:
        /* <DEDUP_REMOVED lines=10> */
.L_x_14891:


//--------------------- .text._ZN10layer_norm22ln_bwd_finalize_kernelINS_22Kernel_traits_finalizeILj1280E13__nv_bfloat16S2_S2_S2_fjLb0ELj1024ELj4ENS_18Kernel_traits_baseILj1280ES2_S2_S2_S2_fjLj1024EEEEELb0ELb0EEEvNS_9BwdParamsE --------------------------
	.section	.text._ZN10layer_norm22ln_bwd_finalize_kernelINS_22Kernel_traits_finalizeILj1280E13__nv_bfloat16S2_S2_S2_fjLb0ELj1024ELj4ENS_18Kernel_traits_baseILj1280ES2_S2_S2_S2_fjLj1024EEEEELb0ELb0EEEvNS_9BwdParamsE,"ax",@progbits
	.sectioninfo	@"SHI_REGISTERS=30"
	.align	128
        .global         _ZN10layer_norm22ln_bwd_finalize_kernelINS_22Kernel_traits_finalizeILj1280E13__nv_bfloat16S2_S2_S2_fjLb0ELj1024ELj4ENS_18Kernel_traits_baseILj1280ES2_S2_S2_S2_fjLj1024EEEEELb0ELb0EEEvNS_9BwdParamsE
        .type           _ZN10layer_norm22ln_bwd_finalize_kernelINS_22Kernel_traits_finalizeILj1280E13__nv_bfloat16S2_S2_S2_fjLb0ELj1024ELj4ENS_18Kernel_traits_baseILj1280ES2_S2_S2_S2_fjLj1024EEEEELb0ELb0EEEvNS_9BwdParamsE,@function
        .size           _ZN10layer_norm22ln_bwd_finalize_kernelINS_22Kernel_traits_finalizeILj1280E13__nv_bfloat16S2_S2_S2_fjLb0ELj1024ELj4ENS_18Kernel_traits_baseILj1280ES2_S2_S2_S2_fjLj1024EEEEELb0ELb0EEEvNS_9BwdParamsE,(.L_x_14892 - _ZN10layer_norm22ln_bwd_finalize_kernelINS_22Kernel_traits_finalizeILj1280E13__nv_bfloat16S2_S2_S2_fjLb0ELj1024ELj4ENS_18Kernel_traits_baseILj1280ES2_S2_S2_S2_fjLj1024EEEEELb0ELb0EEEvNS_9BwdParamsE)
        .other          _ZN10layer_norm22ln_bwd_finalize_kernelINS_22Kernel_traits_finalizeILj1280E13__nv_bfloat16S2_S2_S2_fjLb0ELj1024ELj4ENS_18Kernel_traits_baseILj1280ES2_S2_S2_S2_fjLj1024EEEEELb0ELb0EEEvNS_9BwdParamsE,@"STO_CUDA_ENTRY STV_DEFAULT"
_ZN10layer_norm22ln_bwd_finalize_kernelINS_22Kernel_traits_finalizeILj1280E13__nv_bfloat16S2_S2_S2_fjLb0ELj1024ELj4ENS_18Kernel_traits_baseILj1280ES2_S2_S2_S2_fjLj1024EEEEELb0ELb0EEEvNS_9BwdParamsE:
.text._ZN10layer_norm22ln_bwd_finalize_kernelINS_22Kernel_traits_finalizeILj1280E13__nv_bfloat16S2_S2_S2_fjLb0ELj1024ELj4ENS_18Kernel_traits_baseILj1280ES2_S2_S2_S2_fjLj1024EEEEELb0ELb0EEEvNS_9BwdParamsE:
[----:B------:R-:W-:Y:S02]  /*0000*/  MOV R1, c[0x0][0x28] ;  /* 0x00000a0000017a02 */ /* 0x000fe40000000f00 */
[----:B------:R-:W0:Y:S04]  /*0010*/  S2R R2, SR_CTAID.X ;  /* 0x0000000000027919 */ /* 0x000e280000002500 */
[----:B------:R-:W1:Y:S01]  /*0020*/  S2R R0, SR_TID.X ;  /* 0x0000000000007919 */ /* 0x000e620000002100 */
[----:B0-----:R-:W-:Y:S01]  /*0030*/  IMAD.SHL.U32 R3, R2, 0x20, RZ ;  /* 0x0000002002037824 */ /* 0x001fe200078e00ff */
[----:B-1----:R-:W-:-:S04]  /*0040*/  LOP3.LUT R16, R0, 0x1f, RZ, 0xc0, !PT ;  /* 0x0000001f00107812 */ /* 0x002fc800078ec0ff */
[----:B------:R-:W-:-:S04]  /*0050*/  LOP3.LUT R18, R3, 0xffffffe0, R16, 0xe2, !PT ;  /* 0xffffffe003127812 */ /* 0x000fc800078ee210 */
[----:B------:R-:W-:-:S13]  /*0060*/  ISETP.GT.U32.AND P0, PT, R18, 0x4ff, PT ;  /* 0x000004ff1200780c */ /* 0x000fda0003f04070 */
[----:B------:R-:W-:Y:S05]  /*0070*/  @P0 EXIT ;  /* 0x000000000000094d */ /* 0x000fea0003800000 */
[--C-:B------:R-:W-:Y:S01]  /*0080*/  SHF.R.U32.HI R17, RZ, 0x5, R0.reuse ;  /* 0x00000005ff117819 */ /* 0x100fe20000011600 */
[----:B------:R-:W-:Y:S01]  /*0090*/  ULDC.64 UR4, c[0x0][0x118] ;  /* 0x0000460000047ab9 */ /* 0x000fe20000000a00 */
[----:B------:R-:W-:Y:S02]  /*00a0*/  SHF.L.U32 R2, R2, 0x4, RZ ;  /* 0x0000000402027819 */ /* 0x000fe400000006ff */
[----:B------:R-:W-:Y:S02]  /*00b0*/  LOP3.LUT R20, R0, 0x3fffffe0, RZ, 0xc0, !PT ;  /* 0x3fffffe000147812 */ /* 0x000fe400078ec0ff */
[----:B------:R-:W-:Y:S02]  /*00c0*/  LOP3.LUT R19, R2, 0x7ffffff0, RZ, 0xc0, !PT ;  /* 0x7ffffff002137812 */ /* 0x000fe400078ec0ff */
[C---:B------:R-:W-:Y:S02]  /*00d0*/  LOP3.LUT R21, R17.reuse, 0x1f, R0, 0x78, !PT ;  /* 0x0000001f11157812 */ /* 0x040fe400078e7800 */
[----:B------:R-:W-:Y:S01]  /*00e0*/  ISETP.NE.AND P0, PT, R17, 0x1f, PT ;  /* 0x0000001f1100780c */ /* 0x000fe20003f05270 */
[----:B------:R-:W-:Y:S01]  /*00f0*/  IMAD.IADD R19, R16, 0x1, R19 ;  /* 0x0000000110137824 */ /* 0x000fe200078e0213 */
[----:B------:R-:W-:Y:S01]  /*0100*/  IADD3 R20, R20, R21, RZ ;  /* 0x0000001514147210 */ /* 0x000fe20007ffe0ff */
[C---:B------:R-:W-:Y:S01]  /*0110*/  IMAD R21, R16.reuse, 0x20, R21 ;  /* 0x0000002010157824 */ /* 0x040fe200078e0215 */
[----:B------:R-:W-:-:S02]  /*0120*/  ISETP.GT.U32.OR P0, PT, R16, 0xf, P0 ;  /* 0x0000000f1000780c */ /* 0x000fc40000704470 */
.L_x_770:
[----:B------:R-:W-:Y:S01]  /*0130*/  ISETP.GE.U32.AND P1, PT, R17, c[0x0][0x160], PT ;  /* 0x0000580011007a0c */ /* 0x000fe20003f26070 */
[----:B------:R-:W-:Y:S01]  /*0140*/  BSSY B0, `(.L_x_757) ;  /* 0x0000063000007945 */ /* 0x000fe20003800000 */
[----:B------:R-:W-:Y:S01]  /*0150*/  HFMA2.MMA R24, -RZ, RZ, 0, 0 ;  /* 0x00000000ff187435 */ /* 0x000fe200000001ff */
[----:B------:R-:W-:Y:S01]  /*0160*/  IMAD.MOV.U32 R23, RZ, RZ, RZ ;  /* 0x000000ffff177224 */ /* 0x000fe200078e00ff */
[----:B------:R-:W-:-:S13]  /*0170*/  ISETP.GE.U32.OR P1, PT, R18, c[0x0][0x168], P1 ;  /* 0x00005a0012007a0c */ /* 0x000fda0000f26470 */
[----:B------:R-:W-:Y:S05]  /*0180*/  @P1 BRA `(.L_x_758) ;  /* 0x000005e000001947 */ /* 0x000fea0003800000 */
[----:B------:R-:W-:Y:S02]  /*0190*/  ISETP.GE.U32.AND P2, PT, R17, c[0x0][0x160], PT ;  /* 0x0000580011007a0c */ /* 0x000fe40003f46070 */
[----:B------:R-:W-:-:S11]  /*01a0*/  MOV R25, R17 ;  /* 0x0000001100197202 */ /* 0x000fd60000000f00 */
[----:B------:R-:W-:Y:S02]  /*01b0*/  @P2 IMAD.MOV.U32 R3, RZ, RZ, 0x4 ;  /* 0x00000004ff032424 */ /* 0x000fe400078e00ff */
[----:B------:R-:W-:-:S04]  /*01c0*/  @P2 IMAD R2, R25, c[0x0][0x168], R18 ;  /* 0x00005a0019022a24 */ /* 0x000fc800078e0212 */
[----:B------:R-:W-:-:S04]  /*01d0*/  @P2 IMAD.WIDE.U32 R4, R2, R3, c[0x0][0x228] ;  /* 0x00008a0002042625 */ /* 0x000fc800078e0003 */
[----:B------:R-:W-:Y:S02]  /*01e0*/  @P2 IMAD.WIDE.U32 R2, R2, R3, c[0x0][0x220] ;  /* 0x0000880002022625 */ /* 0x000fe400078e0003 */
[----:B------:R-:W2:Y:S04]  /*01f0*/  @P2 LDG.E R5, [R4.64] ;  /* 0x0000000404052981 */ /* 0x000ea8000c1e1900 */
[----:B------:R-:W3:Y:S01]  /*0200*/  @P2 LDG.E R2, [R2.64] ;  /* 0x0000000402022981 */ /* 0x000ee2000c1e1900 */
[----:B------:R-:W-:Y:S01]  /*0210*/  @P2 IADD3 R25, R25, 0x20, RZ ;  /* 0x0000002019192810 */ /* 0x000fe20007ffe0ff */
[----:B------:R-:W-:Y:S01]  /*0220*/  IMAD.MOV.U32 R23, RZ, RZ, RZ ;  /* 0x000000ffff177224 */ /* 0x000fe200078e00ff */
[----:B------:R-:W-:Y:S01]  /*0230*/  MOV R24, RZ ;  /* 0x000000ff00187202 */ /* 0x000fe20000000f00 */
[----:B------:R-:W-:Y:S01]  /*0240*/  BSSY B1, `(.L_x_759) ;  /* 0x000002e000017945 */ /* 0x000fe20003800000 */
[----:B------:R-:W-:-:S02]  /*0250*/  ISETP.GE.U32.AND P1, PT, R25, c[0x0][0x160], PT ;  /* 0x0000580019007a0c */ /* 0x000fc40003f26070 */
[----:B------:R-:W-:-:S04]  /*0260*/  IADD3 R6, -R25, c[0x0][0x160], RZ ;  /* 0x0000580019067a10 */ /* 0x000fc80007ffe1ff */
[----:B------:R-:W-:Y:S01]  /*0270*/  ISETP.LE.U32.OR P1, PT, R6, 0x60, P1 ;  /* 0x000000600600780c */ /* 0x000fe20000f23470 */
[----:B--2---:R-:W-:Y:S02]  /*0280*/  @P2 FADD.FTZ R24, R24, R5 ;  /* 0x0000000518182221 */ /* 0x004fe40000010000 */
[----:B---3--:R-:W-:Y:S01]  /*0290*/  @P2 FADD.FTZ R23, R23, R2 ;  /* 0x0000000217172221 */ /* 0x008fe20000010000 */
[----:B------:R-:W-:-:S09]  /*02a0*/  PLOP3.LUT P2, PT, P2, PT, PT, 0x8, 0x0 ;  /* 0x000000000000781c */ /* 0x000fd2000174e170 */
[----:B------:R-:W-:Y:S05]  /*02b0*/  @P1 BRA `(.L_x_760) ;  /* 0x0000026000001947 */ /* 0x000fea0003800000 */
[----:B------:R-:W-:Y:S02]  /*02c0*/  MOV R22, c[0x0][0x160] ;  /* 0x0000580000167a02 */ /* 0x000fe40000000f00 */
[----:B------:R-:W-:Y:S02]  /*02d0*/  PLOP3.LUT P2, PT, PT, PT, PT, 0x8, 0x0 ;  /* 0x000000000000781c */ /* 0x000fe40003f4e170 */
[----:B------:R-:W-:Y:S02]  /*02e0*/  IADD3 R22, R22, -0x60, RZ ;  /* 0xffffffa016167810 */ /* 0x000fe40007ffe0ff */
.L_x_761:
[----:B------:R-:W-:Y:S01]  /*02f0*/  IMAD.MOV.U32 R14, RZ, RZ, 0x4 ;  /* 0x00000004ff0e7424 */ /* 0x000fe200078e00ff */
[C---:B------:R-:W-:Y:S01]  /*0300*/  IADD3 R3, R25.reuse, 0x20, RZ ;  /* 0x0000002019037810 */ /* 0x040fe20007ffe0ff */
[C---:B------:R-:W-:Y:S01]  /*0310*/  IMAD R13, R25.reuse, c[0x0][0x168], R18 ;  /* 0x00005a00190d7a24 */ /* 0x040fe200078e0212 */
[----:B------:R-:W-:-:S03]  /*0320*/  IADD3 R5, R25, 0x40, RZ ;  /* 0x0000004019057810 */ /* 0x000fc60007ffe0ff */
[----:B------:R-:W-:Y:S01]  /*0330*/  IMAD.WIDE.U32 R26, R13, R14, c[0x0][0x220] ;  /* 0x000088000d1a7625 */ /* 0x000fe200078e000e */
[----:B------:R-:W-:-:S03]  /*0340*/  IADD3 R15, R25, 0x60, RZ ;  /* 0x00000060190f7810 */ /* 0x000fc60007ffe0ff */
[--C-:B------:R-:W-:Y:S02]  /*0350*/  IMAD R3, R3, c[0x0][0x168], R18.reuse ;  /* 0x00005a0003037a24 */ /* 0x100fe400078e0212 */
[-C--:B------:R-:W-:Y:S01]  /*0360*/  IMAD.WIDE.U32 R12, R13, R14.reuse, c[0x0][0x228] ;  /* 0x00008a000d0c7625 */ /* 0x080fe200078e000e */
[----:B------:R-:W2:Y:S03]  /*0370*/  LDG.E R26, [R26.64] ;  /* 0x000000041a1a7981 */ /* 0x000ea6000c1e1900 */
[----:B------:R-:W-:Y:S02]  /*0380*/  IMAD R11, R5, c[0x0][0x168], R18 ;  /* 0x00005a00050b7a24 */ /* 0x000fe400078e0212 */
[CC--:B------:R-:W-:Y:S01]  /*0390*/  IMAD.WIDE.U32 R4, R3.reuse, R14.reuse, c[0x0][0x220] ;  /* 0x0000880003047625 */ /* 0x0c0fe200078e000e */
[----:B------:R-:W3:Y:S03]  /*03a0*/  LDG.E R13, [R12.64] ;  /* 0x000000040c0d7981 */ /* 0x000ee6000c1e1900 */
[----:B------:R-:W-:-:S02]  /*03b0*/  IMAD.WIDE.U32 R6, R3, R14, c[0x0][0x228] ;  /* 0x00008a0003067625 */ /* 0x000fc400078e000e */
[----:B------:R-:W4:Y:S02]  /*03c0*/  LDG.E R4, [R4.64] ;  /* 0x0000000404047981 */ /* 0x000f24000c1e1900 */
[----:B------:R-:W-:Y:S02]  /*03d0*/  IMAD R15, R15, c[0x0][0x168], R18 ;  /* 0x00005a000f0f7a24 */ /* 0x000fe400078e0212 */
[CC--:B------:R-:W-:Y:S01]  /*03e0*/  IMAD.WIDE.U32 R8, R11.reuse, R14.reuse, c[0x0][0x220] ;  /* 0x000088000b087625 */ /* 0x0c0fe200078e000e */
[----:B------:R-:W5:Y:S03]  /*03f0*/  LDG.E R6, [R6.64] ;  /* 0x0000000406067981 */ /* 0x000f66000c1e1900 */
[-C--:B------:R-:W-:Y:S02]  /*0400*/  IMAD.WIDE.U32 R2, R11, R14.reuse, c[0x0][0x228] ;  /* 0x00008a000b027625 */ /* 0x080fe400078e000e */
[----:B------:R-:W5:Y:S02]  /*0410*/  LDG.E R8, [R8.64] ;  /* 0x0000000408087981 */ /* 0x000f64000c1e1900 */
[----:B------:R-:W-:-:S02]  /*0420*/  IMAD.WIDE.U32 R10, R15, R14, c[0x0][0x220] ;  /* 0x000088000f0a7625 */ /* 0x000fc400078e000e */
[----:B------:R-:W5:Y:S02]  /*0430*/  LDG.E R3, [R2.64] ;  /* 0x0000000402037981 */ /* 0x000f64000c1e1900 */
[----:B------:R-:W-:Y:S02]  /*0440*/  IMAD.WIDE.U32 R14, R15, R14, c[0x0][0x228] ;  /* 0x00008a000f0e7625 */ /* 0x000fe400078e000e */
[----:B------:R-:W5:Y:S04]  /*0450*/  LDG.E R10, [R10.64] ;  /* 0x000000040a0a7981 */ /* 0x000f68000c1e1900 */
[----:B------:R-:W5:Y:S01]  /*0460*/  LDG.E R15, [R14.64] ;  /* 0x000000040e0f7981 */ /* 0x000f62000c1e1900 */
[----:B------:R-:W-:-:S04]  /*0470*/  IADD3 R25, R25, 0x80, RZ ;  /* 0x0000008019197810 */ /* 0x000fc80007ffe0ff */
[----:B------:R-:W-:Y:S01]  /*0480*/  ISETP.GE.U32.AND P1, PT, R25, R22, PT ;  /* 0x000000161900720c */ /* 0x000fe20003f26070 */
[----:B--2---:R-:W-:Y:S02]  /*0490*/  FADD.FTZ R23, R26, R23 ;  /* 0x000000171a177221 */ /* 0x004fe40000010000 */
[----:B---3--:R-:W-:Y:S02]  /*04a0*/  FADD.FTZ R13, R13, R24 ;  /* 0x000000180d0d7221 */ /* 0x008fe40000010000 */
[----:B----4-:R-:W-:Y:S02]  /*04b0*/  FADD.FTZ R23, R23, R4 ;  /* 0x0000000417177221 */ /* 0x010fe40000010000 */
[----:B-----5:R-:W-:Y:S02]  /*04c0*/  FADD.FTZ R6, R13, R6 ;  /* 0x000000060d067221 */ /* 0x020fe40000010000 */
[----:B------:R-:W-:Y:S02]  /*04d0*/  FADD.FTZ R23, R23, R8 ;  /* 0x0000000817177221 */ /* 0x000fe40000010000 */
[----:B------:R-:W-:-:S02]  /*04e0*/  FADD.FTZ R6, R6, R3 ;  /* 0x0000000306067221 */ /* 0x000fc40000010000 */
[----:B------:R-:W-:Y:S02]  /*04f0*/  FADD.FTZ R23, R23, R10 ;  /* 0x0000000a17177221 */ /* 0x000fe40000010000 */
[----:B------:R-:W-:Y:S01]  /*0500*/  FADD.FTZ R24, R6, R15 ;  /* 0x0000000f06187221 */ /* 0x000fe20000010000 */
[----:B------:R-:W-:Y:S05]  /*0510*/  @!P1 BRA `(.L_x_761) ;  /* 0xfffffdd000009947 */ /* 0x000fea000383ffff */
.L_x_760:
[----:B------:R-:W-:Y:S05]  /*0520*/  BSYNC B1 ;  /* 0x0000000000017941 */ /* 0x000fea0003800000 */
.L_x_759:
[C---:B------:R-:W-:Y:S01]  /*0530*/  ISETP.GE.U32.AND P1, PT, R25.reuse, c[0x0][0x160], PT ;  /* 0x0000580019007a0c */ /* 0x040fe20003f26070 */
[----:B------:R-:W-:Y:S01]  /*0540*/  BSSY B1, `(.L_x_762) ;  /* 0x0000016000017945 */ /* 0x000fe20003800000 */
[----:B------:R-:W-:-:S04]  /*0550*/  IADD3 R2, -R25, c[0x0][0x160], RZ ;  /* 0x0000580019027a10 */ /* 0x000fc80007ffe1ff */
[----:B------:R-:W-:-:S13]  /*0560*/  ISETP.LE.U32.OR P1, PT, R2, 0x20, P1 ;  /* 0x000000200200780c */ /* 0x000fda0000f23470 */
[----:B------:R-:W-:Y:S05]  /*0570*/  @P1 BRA `(.L_x_763) ;  /* 0x0000012000001947 */ /* 0x000fea0003800000 */
[----:B------:R-:W-:Y:S01]  /*0580*/  HFMA2.MMA R7, -RZ, RZ, 0, 2.384185791015625e-07 ;  /* 0x00000004ff077435 */ /* 0x000fe200000001ff */
[C---:B------:R-:W-:Y:S01]  /*0590*/  IADD3 R3, R25.reuse, 0x20, RZ ;  /* 0x0000002019037810 */ /* 0x040fe20007ffe0ff */
[----:B------:R-:W-:-:S04]  /*05a0*/  IMAD R2, R25, c[0x0][0x168], R18 ;  /* 0x00005a0019027a24 */ /* 0x000fc800078e0212 */
[----:B------:R-:W-:-:S04]  /*05b0*/  IMAD R6, R3, c[0x0][0x168], R18 ;  /* 0x00005a0003067a24 */ /* 0x000fc800078e0212 */
[----:B------:R-:W-:-:S04]  /*05c0*/  IMAD.WIDE.U32 R8, R2, R7, c[0x0][0x220] ;  /* 0x0000880002087625 */ /* 0x000fc800078e0007 */
[-C--:B------:R-:W-:Y:S02]  /*05d0*/  IMAD.WIDE.U32 R2, R2, R7.reuse, c[0x0][0x228] ;  /* 0x00008a0002027625 */ /* 0x080fe400078e0007 */
[----:B------:R-:W2:Y:S02]  /*05e0*/  LDG.E R8, [R8.64] ;  /* 0x0000000408087981 */ /* 0x000ea4000c1e1900 */
[CC--:B------:R-:W-:Y:S02]  /*05f0*/  IMAD.WIDE.U32 R4, R6.reuse, R7.reuse, c[0x0][0x220] ;  /* 0x0000880006047625 */ /* 0x0c0fe400078e0007 */
[----:B------:R-:W3:Y:S02]  /*0600*/  LDG.E R3, [R2.64] ;  /* 0x0000000402037981 */ /* 0x000ee4000c1e1900 */
[----:B------:R-:W-:Y:S02]  /*0610*/  IMAD.WIDE.U32 R6, R6, R7, c[0x0][0x228] ;  /* 0x00008a0006067625 */ /* 0x000fe400078e0007 */
[----:B------:R-:W4:Y:S04]  /*0620*/  LDG.E R4, [R4.64] ;  /* 0x0000000404047981 */ /* 0x000f28000c1e1900 */
[----:B------:R-:W5:Y:S01]  /*0630*/  LDG.E R7, [R6.64] ;  /* 0x0000000406077981 */ /* 0x000f62000c1e1900 */
[----:B------:R-:W-:-:S02]  /*0640*/  PLOP3.LUT P2, PT, PT, PT, PT, 0x8, 0x0 ;  /* 0x000000000000781c */ /* 0x000fc40003f4e170 */
[----:B------:R-:W-:Y:S01]  /*0650*/  IADD3 R25, R25, 0x40, RZ ;  /* 0x0000004019197810 */ /* 0x000fe20007ffe0ff */
[----:B--2---:R-:W-:Y:S02]  /*0660*/  FADD.FTZ R23, R23, R8 ;  /* 0x0000000817177221 */ /* 0x004fe40000010000 */
[----:B---3--:R-:W-:Y:S02]  /*0670*/  FADD.FTZ R24, R24, R3 ;  /* 0x0000000318187221 */ /* 0x008fe40000010000 */
[----:B----4-:R-:W-:Y:S02]  /*0680*/  FADD.FTZ R23, R23, R4 ;  /* 0x0000000417177221 */ /* 0x010fe40000010000 */
[----:B-----5:R-:W-:Y:S02]  /*0690*/  FADD.FTZ R24, R24, R7 ;  /* 0x0000000718187221 */ /* 0x020fe40000010000 */
.L_x_763:
[----:B------:R-:W-:Y:S05]  /*06a0*/  BSYNC B1 ;  /* 0x0000000000017941 */ /* 0x000fea0003800000 */
.L_x_762:
[----:B------:R-:W-:Y:S01]  /*06b0*/  ISETP.LT.U32.OR P2, PT, R25, c[0x0][0x160], P2 ;  /* 0x0000580019007a0c */ /* 0x000fe20001741470 */
[----:B------:R-:W-:-:S12]  /*06c0*/  BSSY B1, `(.L_x_758) ;  /* 0x000000a000017945 */ /* 0x000fd80003800000 */
[----:B------:R-:W-:Y:S05]  /*06d0*/  @!P2 BRA `(.L_x_764) ;  /* 0x000000800000a947 */ /* 0x000fea0003800000 */
[----:B------:R-:W-:Y:S02]  /*06e0*/  IMAD.MOV.U32 R3, RZ, RZ, 0x4 ;  /* 0x00000004ff037424 */ /* 0x000fe400078e00ff */
[----:B------:R-:W-:-:S04]  /*06f0*/  IMAD R2, R25, c[0x0][0x168], R18 ;  /* 0x00005a0019027a24 */ /* 0x000fc800078e0212 */
[----:B------:R-:W-:-:S04]  /*0700*/  IMAD.WIDE.U32 R4, R2, R3, c[0x0][0x228] ;  /* 0x00008a0002047625 */ /* 0x000fc800078e0003 */
[----:B------:R-:W-:Y:S02]  /*0710*/  IMAD.WIDE.U32 R2, R2, R3, c[0x0][0x220] ;  /* 0x0000880002027625 */ /* 0x000fe400078e0003 */
[----:B------:R-:W2:Y:S04]  /*0720*/  LDG.E R5, [R4.64] ;  /* 0x0000000404057981 */ /* 0x000ea8000c1e1900 */
[----:B------:R-:W3:Y:S01]  /*0730*/  LDG.E R2, [R2.64] ;  /* 0x0000000402027981 */ /* 0x000ee2000c1e1900 */
[----:B--2---:R-:W-:Y:S02]  /*0740*/  FADD.FTZ R24, R24, R5 ;  /* 0x0000000518187221 */ /* 0x004fe40000010000 */
[----:B---3--:R-:W-:Y:S02]  /*0750*/  FADD.FTZ R23, R23, R2 ;  /* 0x0000000217177221 */ /* 0x008fe40000010000 */
.L_x_764:
[----:B------:R-:W-:Y:S05]  /*0760*/  BSYNC B1 ;  /* 0x0000000000017941 */ /* 0x000fea0003800000 */
.L_x_758:
[----:B------:R-:W-:Y:S05]  /*0770*/  BSYNC B0 ;  /* 0x0000000000007941 */ /* 0x000fea0003800000 */
.L_x_757:
[----:B------:R-:W-:Y:S01]  /*0780*/  ISETP.GT.U32.AND P1, PT, R0, 0x3ff, PT ;  /* 0x000003ff0000780c */ /* 0x000fe20003f24070 */
[----:B------:R0:W-:Y:S01]  /*0790*/  STS [R20.X4], R24 ;  /* 0x0000001814007388 */ /* 0x0001e20000004800 */
[----:B------:R-:W-:Y:S03]  /*07a0*/  WARPSYNC 0xffffffff ;  /* 0xffffffff00007948 */ /* 0x000fe60003800000 */
[----:B------:R0:W-:Y:S04]  /*07b0*/  STS [R20.X4+0x1000], R23 ;  /* 0x0010001714007388 */ /* 0x0001e80000004800 */
[----:B------:R-:W-:Y:S06]  /*07c0*/  BAR.SYNC.DEFER_BLOCKING 0x0 ;  /* 0x0000000000007b1d */ /* 0x000fec0000010000 */
[----:B------:R-:W-:Y:S05]  /*07d0*/  @P1 BRA `(.L_x_765) ;  /* 0x000001b000001947 */ /* 0x000fea0003800000 */
[----:B0-----:R0:W1:Y:S01]  /*07e0*/  LDS R4, [R21.X4] ;  /* 0x0000000015047984 */ /* 0x0010620000004800 */
[----:B------:R-:W-:-:S03]  /*07f0*/  ISETP.NE.AND P1, PT, R16, RZ, PT ;  /* 0x000000ff1000720c */ /* 0x000fc60003f25270 */
[----:B------:R0:W2:Y:S01]  /*0800*/  LDS R5, [R21.X4+0x1000] ;  /* 0x0010000015057984 */ /* 0x0000a20000004800 */
[----:B------:R-:W-:Y:S07]  /*0810*/  BRA.DIV ~URZ, `(.L_x_766) ;  /* 0x000002e27f007947 */ /* 0x000fee000b800000 */
[----:B--2---:R2:W3:Y:S02]  /*0820*/  SHFL.BFLY PT, R2, R5, 0x1, 0x1f ;  /* 0x0c201f0005027f89 */ /* 0x0044e400000e0000 */
.L_x_771:
[----:B---3--:R-:W-:Y:S01]  /*0830*/  FADD.FTZ R9, R5, R2 ;  /* 0x0000000205097221 */ /* 0x008fe20000010000 */
[----:B------:R-:W-:Y:S05]  /*0840*/  BRA.DIV ~URZ, `(.L_x_767) ;  /* 0x000003327f007947 */ /* 0x000fea000b800000 */
[----:B-1----:R-:W1:Y:S04]  /*0850*/  SHFL.BFLY PT, R3, R4, 0x1, 0x1f ;  /* 0x0c201f0004037f89 */ /* 0x002e6800000e0000 */
[----:B------:R-:W3:Y:S01]  /*0860*/  SHFL.BFLY PT, R2, R9, 0x2, 0x1f ;  /* 0x0c401f0009027f89 */ /* 0x000ee200000e0000 */
[----:B-12---:R-:W-:Y:S02]  /*0870*/  FADD.FTZ R5, R4, R3 ;  /* 0x0000000304057221 */ /* 0x006fe40000010000 */
[----:B---3--:R-:W-:-:S03]  /*0880*/  FADD.FTZ R2, R9, R2 ;  /* 0x0000000209027221 */ /* 0x008fc60000010000 */
[----:B------:R-:W1:Y:S04]  /*0890*/  SHFL.BFLY PT, R6, R5, 0x2, 0x1f ;  /* 0x0c401f0005067f89 */ /* 0x000e6800000e0000 */
[----:B------:R-:W2:Y:S01]  /*08a0*/  SHFL.BFLY PT, R3, R2, 0x4, 0x1f ;  /* 0x0c801f0002037f89 */ /* 0x000ea200000e0000 */
[----:B-1----:R-:W-:Y:S02]  /*08b0*/  FADD.FTZ R7, R5, R6 ;  /* 0x0000000605077221 */ /* 0x002fe40000010000 */
[----:B--2---:R-:W-:-:S03]  /*08c0*/  FADD.FTZ R3, R2, R3 ;  /* 0x0000000302037221 */ /* 0x004fc60000010000 */
[----:B------:R-:W1:Y:S02]  /*08d0*/  SHFL.BFLY PT, R6, R7, 0x4, 0x1f ;  /* 0x0c801f0007067f89 */ /* 0x000e6400000e0000 */
[----:B-1----:R-:W-:Y:S02]  /*08e0*/  FADD.FTZ R8, R7, R6 ;  /* 0x0000000607087221 */ /* 0x002fe40000010000 */
[----:B------:R-:W1:Y:S04]  /*08f0*/  SHFL.BFLY PT, R6, R3, 0x8, 0x1f ;  /* 0x0d001f0003067f89 */ /* 0x000e6800000e0000 */
[----:B------:R-:W2:Y:S01]  /*0900*/  SHFL.BFLY PT, R9, R8, 0x8, 0x1f ;  /* 0x0d001f0008097f89 */ /* 0x000ea200000e0000 */
[----:B-1----:R-:W-:Y:S02]  /*0910*/  FADD.FTZ R6, R3, R6 ;  /* 0x0000000603067221 */ /* 0x002fe40000010000 */
[----:B--2---:R-:W-:-:S03]  /*0920*/  FADD.FTZ R9, R8, R9 ;  /* 0x0000000908097221 */ /* 0x004fc60000010000 */
[----:B------:R1:W2:Y:S04]  /*0930*/  SHFL.BFLY PT, R5, R6, 0x10, 0x1f ;  /* 0x0e001f0006057f89 */ /* 0x0002a800000e0000 */
[----:B------:R1:W3:Y:S02]  /*0940*/  SHFL.BFLY PT, R4, R9, 0x10, 0x1f ;  /* 0x0e001f0009047f89 */ /* 0x0002e400000e0000 */
.L_x_772:
[----:B---3--:R-:W-:Y:S02]  /*0950*/  FADD.FTZ R4, R4, R9 ;  /* 0x0000000904047221 */ /* 0x008fe40000010000 */
[----:B-12---:R-:W-:-:S03]  /*0960*/  FADD.FTZ R6, R5, R6 ;  /* 0x0000000605067221 */ /* 0x006fc60000010000 */
[----:B------:R1:W-:Y:S04]  /*0970*/  @!P1 STS [R17.X4+0x2000], R4 ;  /* 0x0020000411009388 */ /* 0x0003e80000004800 */
[----:B------:R1:W-:Y:S02]  /*0980*/  @!P1 STS [R17.X4+0x2080], R6 ;  /* 0x0020800611009388 */ /* 0x0003e40000004800 */
.L_x_765:
[----:B0-----:R-:W-:Y:S01]  /*0990*/  SHF.L.U32 R2, R19, 0x1, RZ ;  /* 0x0000000113027819 */ /* 0x001fe200000006ff */
[----:B------:R-:W-:Y:S01]  /*09a0*/  WARPSYNC 0xffffffff ;  /* 0xffffffff00007948 */ /* 0x000fe20003800000 */
[----:B------:R-:W-:Y:S02]  /*09b0*/  BAR.SYNC.DEFER_BLOCKING 0x0 ;  /* 0x0000000000007b1d */ /* 0x000fe40000010000 */
[----:B------:R-:W-:-:S04]  /*09c0*/  ISETP.GE.U32.OR P1, PT, R2, c[0x0][0x168], P0 ;  /* 0x00005a0002007a0c */ /* 0x000fc80000726470 */
[----:B------:R-:W-:Y:S09]  /*09d0*/  BSSY B0, `(.L_x_768) ;  /* 0x000000d000007945 */ /* 0x000ff20003800000 */
[----:B------:R-:W-:Y:S05]  /*09e0*/  @P1 BRA `(.L_x_769) ;  /* 0x000000b000001947 */ /* 0x000fea0003800000 */
[----:B------:R-:W-:Y:S01]  /*09f0*/  IMAD.SHL.U32 R2, R0, 0x8, RZ ;  /* 0x0000000800027824 */ /* 0x000fe200078e00ff */
[----:B------:R-:W-:-:S04]  /*0a00*/  HFMA2.MMA R10, -RZ, RZ, 0, 2.384185791015625e-07 ;  /* 0x00000004ff0a7435 */ /* 0x000fc800000001ff */
[----:B-1----:R-:W-:-:S05]  /*0a10*/  LOP3.LUT R6, R2, 0xf8, RZ, 0xc0, !PT ;  /* 0x000000f802067812 */ /* 0x002fca00078ec0ff */
[----:B------:R-:W0:Y:S01]  /*0a20*/  LDS.64 R4, [R6+0x2000] ;  /* 0x0020000006047984 */ /* 0x000e220000000a00 */
[----:B------:R-:W-:-:S03]  /*0a30*/  IMAD.WIDE.U32 R2, R19, R10, c[0x0][0x268] ;  /* 0x00009a0013027625 */ /* 0x000fc600078e000a */
[----:B------:R-:W1:Y:S01]  /*0a40*/  LDS.64 R8, [R6+0x2080] ;  /* 0x0020800006087984 */ /* 0x000e620000000a00 */
[----:B0-----:R-:W-:Y:S01]  /*0a50*/  F2FP.BF16.PACK_AB R7, R5, R4 ;  /* 0x000000040507723e */ /* 0x001fe200000010ff */
[----:B------:R-:W-:Y:S01]  /*0a60*/  IMAD.WIDE.U32 R4, R19, R10, c[0x0][0x260] ;  /* 0x0000980013047625 */ /* 0x000fe200078e000a */
[----:B-1----:R-:W-:-:S03]  /*0a70*/  F2FP.BF16.PACK_AB R9, R9, R8 ;  /* 0x000000080909723e */ /* 0x002fc600000010ff */
[----:B------:R0:W-:Y:S04]  /*0a80*/  STG.E [R2.64], R7 ;  /* 0x0000000702007986 */ /* 0x0001e8000c101904 */
[----:B------:R0:W-:Y:S02]  /*0a90*/  STG.E [R4.64], R9 ;  /* 0x0000000904007986 */ /* 0x0001e4000c101904 */
.L_x_769:
[----:B------:R-:W-:Y:S05]  /*0aa0*/  BSYNC B0 ;  /* 0x0000000000007941 */ /* 0x000fea0003800000 */
.L_x_768:
[C---:B------:R-:W-:Y:S02]  /*0ab0*/  ISETP.GT.U32.AND P1, PT, R18.reuse, -0x501, PT ;  /* 0xfffffaff1200780c */ /* 0x040fe40003f24070 */
[----:B------:R-:W-:Y:S02]  /*0ac0*/  IADD3 R18, R18, 0x500, RZ ;  /* 0x0000050012127810 */ /* 0x000fe40007ffe0ff */
[----:B------:R-:W-:-:S09]  /*0ad0*/  IADD3 R19, R19, 0x280, RZ ;  /* 0x0000028013137810 */ /* 0x000fd20007ffe0ff */
[----:B01----:R-:W-:Y:S05]  /*0ae0*/  @P1 BRA `(.L_x_770) ;  /* 0xfffff64000001947 */ /* 0x003fea000383ffff */
[----:B------:R-:W-:Y:S05]  /*0af0*/  EXIT ;  /* 0x000000000000794d */ /* 0x000fea0003800000 */
.L_x_766:
[----:B--2---:R-:W-:Y:S01]  /*0b00*/  IMAD.MOV.U32 R9, RZ, RZ, R5 ;  /* 0x000000ffff097224 */ /* 0x004fe200078e0005 */
[----:B------:R-:W-:Y:S01]  /*0b10*/  MOV R8, 0x1 ;  /* 0x0000000100087802 */ /* 0x000fe20000000f00 */
[----:B------:R-:W-:Y:S01]  /*0b20*/  IMAD.MOV.U32 R7, RZ, RZ, 0x1f ;  /* 0x0000001fff077424 */ /* 0x000fe200078e00ff */
[----:B------:R-:W-:Y:S02]  /*0b30*/  MOV R10, 0xffffffff ;  /* 0xffffffff000a7802 */ /* 0x000fe40000000f00 */
[----:B------:R-:W-:Y:S02]  /*0b40*/  MOV R2, 0xb60 ;  /* 0x00000b6000027802 */ /* 0x000fe40000000f00 */
[----:B01----:R-:W-:Y:S05]  /*0b50*/  CALL.REL.NOINC `($__internal_10_$__cuda_sm70_shflsync_bfly_p) ;  /* 0x000003b000007944 */ /* 0x003fea0003c00000 */
[----:B-1----:R-:W-:Y:S01]  /*0b60*/  IMAD.MOV.U32 R2, RZ, RZ, R7 ;  /* 0x000000ffff027224 */ /* 0x002fe200078e0007 */
[----:B0-----:R-:W-:Y:S05]  /*0b70*/  BRA `(.L_x_771) ;  /* 0xfffffcb000007947 */ /* 0x001fea000383ffff */
.L_x_767:
[----:B------:R-:W-:Y:S01]  /*0b80*/  HFMA2.MMA R8, -RZ, RZ, 0, 1.1920928955078125e-07 ;  /* 0x00000002ff087435 */ /* 0x000fe200000001ff */
[----:B------:R-:W-:Y:S01]  /*0b90*/  IMAD.MOV.U32 R7, RZ, RZ, 0x1f ;  /* 0x0000001fff077424 */ /* 0x000fe200078e00ff */
[----:B------:R-:W-:Y:S02]  /*0ba0*/  MOV R10, 0xffffffff ;  /* 0xffffffff000a7802 */ /* 0x000fe40000000f00 */
[----:B------:R-:W-:-:S02]  /*0bb0*/  MOV R2, 0xbd0 ;  /* 0x00000bd000027802 */ /* 0x000fc40000000f00 */
[----:B012---:R-:W-:Y:S05]  /*0bc0*/  CALL.REL.NOINC `($__internal_10_$__cuda_sm70_shflsync_bfly_p) ;  /* 0x0000034000007944 */ /* 0x007fea0003c00000 */
[----:B01----:R-:W-:Y:S01]  /*0bd0*/  FADD.FTZ R9, R9, R7 ;  /* 0x0000000709097221 */ /* 0x003fe20000010000 */
[----:B------:R-:W-:Y:S01]  /*0be0*/  HFMA2.MMA R7, -RZ, RZ, 0, 1.847743988037109375e-06 ;  /* 0x0000001fff077435 */ /* 0x000fe200000001ff */
[----:B------:R-:W-:Y:S01]  /*0bf0*/  IMAD.MOV.U32 R8, RZ, RZ, 0x4 ;  /* 0x00000004ff087424 */ /* 0x000fe200078e00ff */
[----:B------:R-:W-:Y:S01]  /*0c00*/  MOV R2, 0xc30 ;  /* 0x00000c3000027802 */ /* 0x000fe20000000f00 */
[----:B------:R-:W-:-:S03]  /*0c10*/  IMAD.MOV.U32 R10, RZ, RZ, -0x1 ;  /* 0xffffffffff0a7424 */ /* 0x000fc600078e00ff */
[----:B------:R-:W-:Y:S05]  /*0c20*/  CALL.REL.NOINC `($__internal_10_$__cuda_sm70_shflsync_bfly_p) ;  /* 0x000002e000007944 */ /* 0x000fea0003c00000 */
[----:B01----:R-:W-:Y:S01]  /*0c30*/  FADD.FTZ R9, R9, R7 ;  /* 0x0000000709097221 */ /* 0x003fe20000010000 */
[----:B------:R-:W-:Y:S01]  /*0c40*/  HFMA2.MMA R7, -RZ, RZ, 0, 1.847743988037109375e-06 ;  /* 0x0000001fff077435 */ /* 0x000fe200000001ff */
[----:B------:R-:W-:Y:S01]  /*0c50*/  MOV R8, 0x8 ;  /* 0x0000000800087802 */ /* 0x000fe20000000f00 */
[----:B------:R-:W-:Y:S01]  /*0c60*/  IMAD.MOV.U32 R10, RZ, RZ, -0x1 ;  /* 0xffffffffff0a7424 */ /* 0x000fe200078e00ff */
[----:B------:R-:W-:-:S03]  /*0c70*/  MOV R2, 0xc90 ;  /* 0x00000c9000027802 */ /* 0x000fc60000000f00 */
[----:B------:R-:W-:Y:S05]  /*0c80*/  CALL.REL.NOINC `($__internal_10_$__cuda_sm70_shflsync_bfly_p) ;  /* 0x0000028000007944 */ /* 0x000fea0003c00000 */
[----:B-1----:R-:W-:Y:S01]  /*0c90*/  FADD.FTZ R6, R9, R7 ;  /* 0x0000000709067221 */ /* 0x002fe20000010000 */
[----:B------:R-:W-:Y:S01]  /*0ca0*/  HFMA2.MMA R7, -RZ, RZ, 0, 1.847743988037109375e-06 ;  /* 0x0000001fff077435 */ /* 0x000fe200000001ff */
[----:B0-----:R-:W-:Y:S01]  /*0cb0*/  MOV R8, 0x10 ;  /* 0x0000001000087802 */ /* 0x001fe20000000f00 */
[----:B------:R-:W-:Y:S01]  /*0cc0*/  IMAD.MOV.U32 R10, RZ, RZ, -0x1 ;  /* 0xffffffffff0a7424 */ /* 0x000fe200078e00ff */
[----:B------:R-:W-:-:S02]  /*0cd0*/  MOV R2, 0xd00 ;  /* 0x00000d0000027802 */ /* 0x000fc40000000f00 */
[----:B------:R-:W-:Y:S02]  /*0ce0*/  MOV R9, R6 ;  /* 0x0000000600097202 */ /* 0x000fe40000000f00 */
[----:B------:R-:W-:Y:S05]  /*0cf0*/  CALL.REL.NOINC `($__internal_10_$__cuda_sm70_shflsync_bfly_p) ;  /* 0x0000021000007944 */ /* 0x000fea0003c00000 */
[----:B0-----:R-:W-:Y:S01]  /*0d00*/  HFMA2.MMA R8, -RZ, RZ, 0, 5.9604644775390625e-08 ;  /* 0x00000001ff087435 */ /* 0x001fe200000001ff */
[----:B-1----:R-:W-:Y:S01]  /*0d10*/  MOV R5, R7 ;  /* 0x0000000700057202 */ /* 0x002fe20000000f00 */
[----:B------:R-:W-:Y:S01]  /*0d20*/  IMAD.MOV.U32 R9, RZ, RZ, R4 ;  /* 0x000000ffff097224 */ /* 0x000fe200078e0004 */
[----:B------:R-:W-:Y:S01]  /*0d30*/  MOV R7, 0x1f ;  /* 0x0000001f00077802 */ /* 0x000fe20000000f00 */
[----:B------:R-:W-:Y:S01]  /*0d40*/  IMAD.MOV.U32 R10, RZ, RZ, -0x1 ;  /* 0xffffffffff0a7424 */ /* 0x000fe200078e00ff */
[----:B------:R-:W-:Y:S02]  /*0d50*/  MOV R2, 0xd70 ;  /* 0x00000d7000027802 */ /* 0x000fe40000000f00 */
[----:B------:R-:W-:Y:S05]  /*0d60*/  CALL.REL.NOINC `($__internal_10_$__cuda_sm70_shflsync_bfly_p) ;  /* 0x000001a000007944 */ /* 0x000fea0003c00000 */
[----:B0-----:R-:W-:Y:S01]  /*0d70*/  HFMA2.MMA R8, -RZ, RZ, 0, 1.1920928955078125e-07 ;  /* 0x00000002ff087435 */ /* 0x001fe200000001ff */
[----:B-1----:R-:W-:Y:S01]  /*0d80*/  FADD.FTZ R9, R4, R7 ;  /* 0x0000000704097221 */ /* 0x002fe20000010000 */
[----:B------:R-:W-:Y:S01]  /*0d90*/  MOV R7, 0x1f ;  /* 0x0000001f00077802 */ /* 0x000fe20000000f00 */
[----:B------:R-:W-:Y:S01]  /*0da0*/  IMAD.MOV.U32 R10, RZ, RZ, -0x1 ;  /* 0xffffffffff0a7424 */ /* 0x000fe200078e00ff */
[----:B------:R-:W-:Y:S02]  /*0db0*/  MOV R2, 0xdd0 ;  /* 0x00000dd000027802 */ /* 0x000fe40000000f00 */
[----:B------:R-:W-:Y:S05]  /*0dc0*/  CALL.REL.NOINC `($__internal_10_$__cuda_sm70_shflsync_bfly_p) ;  /* 0x0000014000007944 */ /* 0x000fea0003c00000 */
[----:B0-----:R-:W-:Y:S01]  /*0dd0*/  HFMA2.MMA R8, -RZ, RZ, 0, 2.384185791015625e-07 ;  /* 0x00000004ff087435 */ /* 0x001fe200000001ff */
[----:B-1----:R-:W-:Y:S01]  /*0de0*/  FADD.FTZ R9, R9, R7 ;  /* 0x0000000709097221 */ /* 0x002fe20000010000 */
[----:B------:R-:W-:Y:S01]  /*0df0*/  MOV R7, 0x1f ;  /* 0x0000001f00077802 */ /* 0x000fe20000000f00 */
[----:B------:R-:W-:Y:S01]  /*0e00*/  IMAD.MOV.U32 R10, RZ, RZ, -0x1 ;  /* 0xffffffffff0a7424 */ /* 0x000fe200078e00ff */
[----:B------:R-:W-:-:S02]  /*0e10*/  MOV R2, 0xe30 ;  /* 0x00000e3000027802 */ /* 0x000fc40000000f00 */
[----:B------:R-:W-:Y:S05]  /*0e20*/  CALL.REL.NOINC `($__internal_10_$__cuda_sm70_shflsync_bfly_p) ;  /* 0x000000e000007944 */ /* 0x000fea0003c00000 */
[----:B0-----:R-:W-:Y:S01]  /*0e30*/  HFMA2.MMA R8, -RZ, RZ, 0, 4.76837158203125e-07 ;  /* 0x00000008ff087435 */ /* 0x001fe200000001ff */
[----:B-1----:R-:W-:Y:S01]  /*0e40*/  FADD.FTZ R9, R9, R7 ;  /* 0x0000000709097221 */ /* 0x002fe20000010000 */
[----:B------:R-:W-:Y:S01]  /*0e50*/  MOV R7, 0x1f ;  /* 0x0000001f00077802 */ /* 0x000fe20000000f00 */
[----:B------:R-:W-:Y:S01]  /*0e60*/  IMAD.MOV.U32 R10, RZ, RZ, -0x1 ;  /* 0xffffffffff0a7424 */ /* 0x000fe200078e00ff */
[----:B------:R-:W-:-:S02]  /*0e70*/  MOV R2, 0xe90 ;  /* 0x00000e9000027802 */ /* 0x000fc40000000f00 */
[----:B------:R-:W-:Y:S05]  /*0e80*/  CALL.REL.NOINC `($__internal_10_$__cuda_sm70_shflsync_bfly_p) ;  /* 0x0000008000007944 */ /* 0x000fea0003c00000 */
[----:B0-----:R-:W-:Y:S01]  /*0e90*/  HFMA2.MMA R8, -RZ, RZ, 0, 9.5367431640625e-07 ;  /* 0x00000010ff087435 */ /* 0x001fe200000001ff */
[----:B-1----:R-:W-:Y:S01]  /*0ea0*/  FADD.FTZ R9, R9, R7 ;  /* 0x0000000709097221 */ /* 0x002fe20000010000 */
[----:B------:R-:W-:Y:S01]  /*0eb0*/  MOV R7, 0x1f ;  /* 0x0000001f00077802 */ /* 0x000fe20000000f00 */
[----:B------:R-:W-:Y:S01]  /*0ec0*/  IMAD.MOV.U32 R10, RZ, RZ, -0x1 ;  /* 0xffffffffff0a7424 */ /* 0x000fe200078e00ff */
[----:B------:R-:W-:-:S02]  /*0ed0*/  MOV R2, 0xef0 ;  /* 0x00000ef000027802 */ /* 0x000fc40000000f00 */
[----:B------:R-:W-:Y:S05]  /*0ee0*/  CALL.REL.NOINC `($__internal_10_$__cuda_sm70_shflsync_bfly_p) ;  /* 0x0000002000007944 */ /* 0x000fea0003c00000 */
[----:B-1----:R-:W-:Y:S01]  /*0ef0*/  MOV R4, R7 ;  /* 0x0000000700047202 */ /* 0x002fe20000000f00 */
[----:B0-----:R-:W-:Y:S05]  /*0f00*/  BRA `(.L_x_772) ;  /* 0xfffffa4000007947 */ /* 0x001fea000383ffff */
        .weak           $__internal_10_$__cuda_sm70_shflsync_bfly_p
        .type           $__internal_10_$__cuda_sm70_shflsync_bfly_p,@function
        .size           $__internal_10_$__cuda_sm70_shflsync_bfly_p,(.L_x_14892 - $__internal_10_$__cuda_sm70_shflsync_bfly_p)
$__internal_10_$__cuda_sm70_shflsync_bfly_p:
[----:B------:R-:W-:Y:S01]  /*0f10*/  HFMA2.MMA R3, -RZ, RZ, 0, 0 ;  /* 0x00000000ff037435 */ /* 0x000fe200000001ff */
[----:B------:R-:W-:Y:S04]  /*0f20*/  WARPSYNC R10 ;  /* 0x0000000a00007348 */ /* 0x000fe80003800000 */
[----:B------:R0:W1:Y:S01]  /*0f30*/  SHFL.BFLY PT, R7, R9, R8, R7 ;  /* 0x0c00000809077389 */ /* 0x00006200000e0007 */
[----:B------:R-:W-:Y:S05]  /*0f40*/  RET.REL.NODEC R2 `(_ZN10layer_norm22ln_bwd_finalize_kernelINS_22Kernel_traits_finalizeILj1280E13__nv_bfloat16S2_S2_S2_fjLb0ELj1024ELj4ENS_18Kernel_traits_baseILj1280ES2_S2_S2_S2_fjLj1024EEEEELb0ELb0EEEvNS_9BwdParamsE) ;  /* 0xfffff0b002007950 */ /* 0x000fea0003c3ffff */
.L_x_773:
        /* <DEDUP_REMOVED lines=11> */
.L_x_14892:


//--------------------- .text._ZN10layer_norm13ln_bwd_kernelINS_13Kernel_traitsI13__nv_bfloat16S2_S2_S2_fjLj1280ELj1ELj4ELj1ELj16ENS_18Kernel_traits_baseILj1280ES2_S2_S2_S2_fjLj128EEEEELb1ELb0ELb1ELb0EEEvNS_9BwdParamsE --------------------------
	.section	.text._ZN10layer_norm13ln_bwd_kernelINS_13Kernel_traitsI13__nv_bfloat16S2_S2_S2_fjLj1280ELj1ELj4ELj1ELj16ENS_18Kernel_traits_baseILj1280ES2_S2_S2_S2_fjLj128EEEEELb1ELb0ELb1ELb0EEEvNS_9BwdParamsE,"ax",@progbits
	.sectioninfo	@"SHI_REGISTERS=255"
	.align	128
        .global         _ZN10layer_norm13ln_bwd_kernelINS_13Kernel_traitsI13__nv_bfloat16S2_S2_S2_fjLj1280ELj1ELj4ELj1ELj16ENS_18Kernel_traits_baseILj1280ES2_S2_S2_S2_fjLj128EEEEELb1ELb0ELb1ELb0EEEvNS_9BwdParamsE
        .type           _ZN10layer_norm13ln_bwd_kernelINS_13Kernel_traitsI13__nv_bfloat16S2_S2_S2_fjLj1280ELj1ELj4ELj1ELj16ENS_18Kernel_traits_baseILj1280ES2_S2_S2_S2_fjLj128EEEEELb1ELb0ELb1ELb0EEEvNS_9BwdParamsE,@function
        .size           _ZN10layer_norm13ln_bwd_kernelINS_13Kernel_traitsI13__nv_bfloat16S2_S2_S2_fjLj1280ELj1ELj4ELj1ELj16ENS_18Kernel_traits_baseILj1280ES2_S2_S2_S2_fjLj128EEEEELb1ELb0ELb1ELb0EEEvNS_9BwdParamsE,(.L_x_14893 - _ZN10layer_norm13ln_bwd_kernelINS_13Kernel_traitsI13__nv_bfloat16S2_S2_S2_fjLj1280ELj1ELj4ELj1ELj16ENS_18Kernel_traits_baseILj1280ES2_S2_S2_S2_fjLj128EEEEELb1ELb0ELb1ELb0EEEvNS_9BwdParamsE)
        .other          _ZN10layer_norm13ln_bwd_kernelINS_13Kernel_traitsI13__nv_bfloat16S2_S2_S2_fjLj1280ELj1ELj4ELj1ELj16ENS_18Kernel_traits_baseILj1280ES2_S2_S2_S2_fjLj128EEEEELb1ELb0ELb1ELb0EEEvNS_9BwdParamsE,@"STO_CUDA_ENTRY STV_DEFAULT"
_ZN10layer_norm13ln_bwd_kernelINS_13Kernel_traitsI13__nv_bfloat16S2_S2_S2_fjLj1280ELj1ELj4ELj1ELj16ENS_18Kernel_traits_baseILj1280ES2_S2_S2_S2_fjLj128EEEEELb1ELb0ELb1ELb0EEEvNS_9BwdParamsE:
.text._ZN10layer_norm13ln_bwd_kernelINS_13Kernel_traitsI13__nv_bfloat16S2_S2_S2_fjLj1280ELj1ELj4ELj1ELj16ENS_18Kernel_traits_baseILj1280ES2_S2_S2_S2_fjLj128EEEEELb1ELb0ELb1ELb0EEEvNS_9BwdParamsE:
[----:B------:R-:W-:Y:S02]  /*0000*/  IMAD.MOV.U32 R1, RZ, RZ, c[0x0][0x28] ;  /* 0x00000a00ff017624 */ /* 0x000fe400078e00ff */
        /* <DEDUP_REMOVED lines=17> */
[----:B------:R-:W-:Y:S02]  /*0120*/  @P0 IMAD.MOV.U32 R27, RZ, RZ, 0x10 ;  /* 0x00000010ff1b0424 */ /* 0x000fe400078e00ff */
[C---:B------:R-:W-:Y:S01]  /*0130*/  @P4 IMAD.WIDE.U32 R20, R22.reuse, R21, c[0x0][0x1b0] ;  /* 0x00006c0016144625 */ /* 0x040fe200078e0015 */
[----:B------:R-:W-:Y:S02]  /*0140*/  @P4 LOP3.LUT R22, R22, 0x20, RZ, 0xfc, !PT ;  /* 0x0000002016164812 */ /* 0x000fe400078efcff */
[----:B------:R-:W-:Y:S01]  /*0150*/  @P1 MOV R29, 0x10 ;  /* 0x00000010001d1802 */ /* 0x000fe20000000f00 */
[----:B------:R-:W-:Y:S01]  /*0160*/  @P2 IMAD.MOV.U32 R23, RZ, RZ, 0x10 ;  /* 0x00000010ff172424 */ /* 0x000fe200078e00ff */
[----:B------:R1:W5:Y:S01]  /*0170*/  @P4 LDG.E.128 R32, [R20.64] ;  /* 0x0000000414204981 */ /* 0x000362000c1e1d00 */
[C---:B------:R-:W-:Y:S01]  /*0180*/  @P3 IMAD.WIDE.U32 R24, R22.reuse, R25, c[0x0][0x1b0] ;  /* 0x00006c0016183625 */ /* 0x040fe200078e0019 */
[----:B------:R-:W-:-:S04]  /*0190*/  @P3 IADD3 R22, R22, 0x20, RZ ;  /* 0x0000002016163810 */ /* 0x000fc80007ffe0ff */
        /* <DEDUP_REMOVED lines=54> */
[--C-:B-1---5:R-:W-:Y:S01]  /*0500*/  PRMT R20, RZ, 0x5410, R32.reuse ;  /* 0x00005410ff147816 */ /* 0x122fe20000000020 */
[----:B------:R-:W0:Y:S01]  /*0510*/  LDC.U8 R220, c[0x0][0x1f0] ;  /* 0x00007c00ffdc7b82 */ /* 0x000e220000000000 */
[----:B------:R-:W-:Y:S01]  /*0520*/  PRMT R3, RZ, 0x7610, R32 ;  /* 0x00007610ff037816 */ /* 0x000fe20000000020 */
[----:B------:R-:W-:Y:S01]  /*0530*/  HFMA2.MMA R41, -RZ, RZ, 0, 0 ;  /* 0x00000000ff297435 */ /* 0x000fe200000001ff */
[----:B------:R-:W-:Y:S01]  /*0540*/  PRMT R21, RZ, 0x5410, R33 ;  /* 0x00005410ff157816 */ /* 0x000fe20000000021 */
[----:B------:R1:W-:Y:S01]  /*0550*/  STL [R1+0x1c], R20 ;  /* 0x00001c1401007387 */ /* 0x0003e20000100800 */
[----:B------:R-:W-:-:S02]  /*0560*/  PRMT R252, RZ, 0x5410, R16 ;  /* 0x00005410fffc7816 */ /* 0x000fc40000000010 */
[----:B------:R-:W-:Y:S01]  /*0570*/  PRMT R251, RZ, 0x7610, R16 ;  /* 0x00007610fffb7816 */ /* 0x000fe20000000010 */
[----:B------:R2:W-:Y:S01]  /*0580*/  STL [R1+0x18], R3 ;  /* 0x0000180301007387 */ /* 0x0005e20000100800 */
[--C-:B------:R-:W-:Y:S02]  /*0590*/  PRMT R250, RZ, 0x5410, R17.reuse ;  /* 0x00005410fffa7816 */ /* 0x100fe40000000011 */
[----:B------:R-:W-:Y:S01]  /*05a0*/  PRMT R249, RZ, 0x7610, R17 ;  /* 0x00007610fff97816 */ /* 0x000fe20000000011 */
[----:B------:R3:W-:Y:S01]  /*05b0*/  STL [R1+0x14], R21 ;  /* 0x0000141501007387 */ /* 0x0007e20000100800 */
[--C-:B------:R-:W-:Y:S02]  /*05c0*/  PRMT R248, RZ, 0x5410, R18.reuse ;  /* 0x00005410fff87816 */ /* 0x100fe40000000012 */
[----:B-1----:R-:W-:Y:S02]  /*05d0*/  PRMT R20, RZ, 0x7610, R33 ;  /* 0x00007610ff147816 */ /* 0x002fe40000000021 */
[----:B------:R-:W-:-:S02]  /*05e0*/  PRMT R247, RZ, 0x7610, R18 ;  /* 0x00007610fff77816 */ /* 0x000fc40000000012 */
[--C-:B--2---:R-:W-:Y:S01]  /*05f0*/  PRMT R3, RZ, 0x5410, R34.reuse ;  /* 0x00005410ff037816 */ /* 0x104fe20000000022 */
[----:B------:R1:W-:Y:S01]  /*0600*/  STL [R1+0x10], R20 ;  /* 0x0000101401007387 */ /* 0x0003e20000100800 */
[--C-:B------:R-:W-:Y:S02]  /*0610*/  PRMT R246, RZ, 0x5410, R19.reuse ;  /* 0x00005410fff67816 */ /* 0x100fe40000000013 */
[----:B---3--:R-:W-:Y:S01]  /*0620*/  PRMT R21, RZ, 0x7610, R34 ;  /* 0x00007610ff157816 */ /* 0x008fe20000000022 */
[----:B------:R2:W-:Y:S01]  /*0630*/  STL [R1+0xc], R3 ;  /* 0x00000c0301007387 */ /* 0x0005e20000100800 */
[----:B------:R-:W-:Y:S02]  /*0640*/  PRMT R245, RZ, 0x7610, R19 ;  /* 0x00007610fff57816 */ /* 0x000fe40000000013 */
[--C-:B------:R-:W-:Y:S01]  /*0650*/  PRMT R244, RZ, 0x5410, R12.reuse ;  /* 0x00005410fff47816 */ /* 0x100fe2000000000c */
[----:B------:R3:W-:Y:S01]  /*0660*/  STL [R1+0x8], R21 ;  /* 0x0000081501007387 */ /* 0x0007e20000100800 */
[----:B------:R-:W-:-:S02]  /*0670*/  PRMT R243, RZ, 0x7610, R12 ;  /* 0x00007610fff37816 */ /* 0x000fc4000000000c */
[----:B-1----:R-:W-:Y:S02]  /*0680*/  PRMT R20, RZ, 0x5410, R35 ;  /* 0x00005410ff147816 */ /* 0x002fe40000000023 */
[----:B------:R-:W-:Y:S02]  /*0690*/  PRMT R242, RZ, 0x5410, R13 ;  /* 0x00005410fff27816 */ /* 0x000fe4000000000d */
[----:B--2---:R-:W-:Y:S01]  /*06a0*/  PRMT R3, RZ, 0x7610, R35 ;  /* 0x00007610ff037816 */ /* 0x004fe20000000023 */
[----:B------:R3:W-:Y:S01]  /*06b0*/  STL [R1+0x4], R20 ;  /* 0x0000041401007387 */ /* 0x0007e20000100800 */
[----:B------:R-:W-:Y:S02]  /*06c0*/  PRMT R241, RZ, 0x7610, R13 ;  /* 0x00007610fff17816 */ /* 0x000fe4000000000d */
[--C-:B------:R-:W-:Y:S01]  /*06d0*/  PRMT R240, RZ, 0x5410, R14.reuse ;  /* 0x00005410fff07816 */ /* 0x100fe2000000000e */
[----:B------:R3:W-:Y:S01]  /*06e0*/  STL [R1], R3 ;  /* 0x0000000301007387 */ /* 0x0007e20000100800 */
        /* <DEDUP_REMOVED lines=18> */
[----:B0--3--:R-:W-:-:S02]  /*0810*/  PRMT R221, RZ, 0x7610, R7 ;  /* 0x00007610ffdd7816 */ /* 0x009fc40000000007 */
.L_x_927:
[----:B------:R-:W-:-:S04]  /*0820*/  IMAD.MOV.U32 R3, RZ, RZ, 0x4 ;  /* 0x00000004ff037424 */ /* 0x000fc800078e00ff */
[----:B------:R-:W-:-:S05]  /*0830*/  IMAD.WIDE R144, R0, R3, c[0x0][0x1d8] ;  /* 0x0000760000907625 */ /* 0x000fca00078e0203 */
[----:B------:R0:W2:Y:S02]  /*0840*/  LDG.E R148, [R144.64] ;  /* 0x0000000490947981 */ /* 0x0000a4000c1e1900 */
[----:B0-----:R-:W-:-:S05]  /*0850*/  IMAD.WIDE R144, R0, R3, c[0x0][0x1a0] ;  /* 0x0000680000907625 */ /* 0x001fca00078e0203 */
[----:B------:R0:W5:Y:S04]  /*0860*/  LDG.E R202, [R144.64] ;  /* 0x0000000490ca7981 */ /* 0x000168000c1e1900 */
[----:B------:R-:W1:Y:S01]  /*0870*/  S2R R150, SR_TID.X ;  /* 0x0000000000967919 */ /* 0x000e620000002100 */
[C---:B------:R-:W-:Y:S02]  /*0880*/  IMAD R4, R0.reuse, c[0x0][0x168], RZ ;  /* 0x00005a0000047a24 */ /* 0x040fe400078e02ff */
[----:B------:R-:W-:-:S04]  /*0890*/  IMAD.WIDE R146, R0, R3, c[0x0][0x1a8] ;  /* 0x00006a0000927625 */ /* 0x000fc800078e0203 */
[----:B0-----:R-:W-:Y:S01]  /*08a0*/  IMAD.WIDE R144, R0, R3, c[0x0][0x1d0] ;  /* 0x0000740000907625 */ /* 0x001fe200078e0203 */
[----:B------:R-:W-:Y:S01]  /*08b0*/  SHF.R.S32.HI R149, RZ, 0x1f, R4 ;  /* 0x0000001fff957819 */ /* 0x000fe20000011404 */
[----:B------:R1:W5:Y:S04]  /*08c0*/  LDG.E R3, [R146.64] ;  /* 0x0000000492037981 */ /* 0x000368000c1e1900 */
[----:B------:R0:W5:Y:S01]  /*08d0*/  LDG.E R196, [R144.64] ;  /* 0x0000000490c47981 */ /* 0x000162000c1e1900 */
[----:B------:R-:W-:Y:S01]  /*08e0*/  LEA.HI R4, R149, R4, RZ, 0x3 ;  /* 0x0000000495047211 */ /* 0x000fe200078f18ff */
[----:B------:R-:W-:Y:S01]  /*08f0*/  IMAD.MOV.U32 R149, RZ, RZ, 0x10 ;  /* 0x00000010ff957424 */ /* 0x000fe200078e00ff */
[----:B------:R-:W-:Y:S01]  /*0900*/  BSSY B1, `(.L_x_776) ;  /* 0x0000229000017945 */ /* 0x000fe20003800000 */
[----:B-1----:R-:W-:-:S04]  /*0910*/  LOP3.LUT R147, R150, 0x1f, RZ, 0xc0, !PT ;  /* 0x0000001f96937812 */ /* 0x002fc800078ec0ff */
[----:B------:R-:W-:-:S05]  /*0920*/  LEA.HI.SX32 R4, R4, R147, 0x1d ;  /* 0x0000009304047211 */ /* 0x000fca00078feaff */
[----:B------:R-:W-:Y:S01]  /*0930*/  IMAD.WIDE.U32 R188, R4, R149, c[0x0][0x218] ;  /* 0x0000860004bc7625 */ /* 0x000fe200078e0095 */
[----:B--2---:R-:W-:-:S13]  /*0940*/  ISETP.GT.AND P2, PT, R148, RZ, PT ;  /* 0x000000ff9400720c */ /* 0x004fda0003f44270 */
[----:B------:R-:W-:Y:S05]  /*0950*/  @P2 BRA `(.L_x_777) ;  /* 0x0000046000002947 */ /* 0x000fea0003800000 */
[----:B0----5:R-:W-:Y:S01]  /*0960*/  ISETP.GE.AND P3, PT, R196, 0x1, PT ;  /* 0x00000001c400780c */ /* 0x021fe20003f66270 */
[----:B------:R-:W-:Y:S01]  /*0970*/  BSSY B2, `(.L_x_778) ;  /* 0x0000012000027945 */ /* 0x000fe20003800000 */
[----:B------:R-:W-:Y:S02]  /*0980*/  LOP3.LUT P4, RZ, R2, 0xffffffe0, RZ, 0xc0, !PT ;  /* 0xffffffe002ff7812 */ /* 0x000fe4000788c0ff */
[----:B------:R-:W-:-:S09]  /*0990*/  MOV R146, RZ ;  /* 0x000000ff00927202 */ /* 0x000fd20000000f00 */
[----:B------:R-:W-:-:S05]  /*09a0*/  @P3 IADD3 R144, R196, -0x1, RZ ;  /* 0xffffffffc4903810 */ /* 0x000fca0007ffe0ff */
[----:B------:R-:W-:-:S05]  /*09b0*/  @P3 IMAD R144, R144, c[0x0][0x168], RZ ;  /* 0x00005a0090903a24 */ /* 0x000fca00078e02ff */
[----:B------:R-:W-:-:S04]  /*09c0*/  @P3 SHF.R.S32.HI R145, RZ, 0x1f, R144 ;  /* 0x0000001fff913819 */ /* 0x000fc80000011490 */
[----:B------:R-:W-:-:S04]  /*09d0*/  @P3 LEA.HI R144, R145, R144, RZ, 0x3 ;  /* 0x0000009091903211 */ /* 0x000fc800078f18ff */
[----:B------:R-:W-:Y:S01]  /*09e0*/  @P3 LEA.HI.SX32 R146, R144, R147, 0x1d ;  /* 0x0000009390923211 */ /* 0x000fe200078feaff */
[----:B------:R-:W-:Y:S01]  /*09f0*/  IMAD.MOV.U32 R147, RZ, RZ, R4 ;  /* 0x000000ffff937224 */ /* 0x000fe200078e0004 */
[----:B------:R-:W-:Y:S05]  /*0a00*/  @!P4 BRA `(.L_x_779) ;  /* 0x000000800000c947 */ /* 0x000fea0003800000 */
[----:B------:R-:W-:Y:S01]  /*0a10*/  ISETP.NE.U32.AND P3, PT, RZ, c[0x0][0x218], PT ;  /* 0x00008600ff007a0c */ /* 0x000fe20003f65070 */
[----:B------:R-:W-:-:S03]  /*0a20*/  IMAD.MOV.U32 R173, RZ, RZ, 0x8 ;  /* 0x00000008ffad7424 */ /* 0x000fc600078e00ff */
[----:B------:R-:W-:Y:S01]  /*0a30*/  ISETP.NE.AND.EX P3, PT, RZ, c[0x0][0x21c], PT, P3 ;  /* 0x00008700ff007a0c */ /* 0x000fe20003f65330 */
[----:B------:R-:W-:-:S06]  /*0a40*/  IMAD.WIDE.U32 R172, R146, R173, c[0x0][0x190] ;  /* 0x0000640092ac7625 */ /* 0x000fcc00078e00ad */
[----:B------:R-:W5:Y:S06]  /*0a50*/  LDG.E.64 R172, [R172.64] ;  /* 0x00000004acac7981 */ /* 0x000f6c000c1e1b00 */
[----:B------:R0:W5:Y:S01]  /*0a60*/  @P3 LDG.E.128 R116, [R188.64] ;  /* 0x00000004bc743981 */ /* 0x000162000c1e1d00 */
[----:B------:R-:W-:Y:S02]  /*0a70*/  IADD3 R146, R146, 0x20, RZ ;  /* 0x0000002092927810 */ /* 0x000fe40007ffe0ff */
[----:B------:R-:W-:Y:S02]  /*0a80*/  IADD3 R147, R4, 0x20, RZ ;  /* 0x0000002004937810 */ /* 0x000fe40007ffe0ff */
.L_x_779:
[----:B------:R-:W-:Y:S05]  /*0a90*/  BSYNC B2 ;  /* 0x0000000000027941 */ /* 0x000fea0003800000 */
.L_x_778:
[----:B------:R-:W-:Y:S01]  /*0aa0*/  ISETP.GE.U32.AND P3, PT, R2, 0x40, PT ;  /* 0x000000400200780c */ /* 0x000fe20003f66070 */
[----:B------:R-:W-:-:S12]  /*0ab0*/  BSSY B2, `(.L_x_780) ;  /* 0x000000b000027945 */ /* 0x000fd80003800000 */
[----:B------:R-:W-:Y:S05]  /*0ac0*/  @!P3 BRA `(.L_x_781) ;  /* 0x000000900000b947 */ /* 0x000fea0003800000 */
[----:B------:R-:W-:Y:S01]  /*0ad0*/  ISETP.NE.U32.AND P3, PT, RZ, c[0x0][0x218], PT ;  /* 0x00008600ff007a0c */ /* 0x000fe20003f65070 */
[----:B------:R-:W-:-:S03]  /*0ae0*/  HFMA2.MMA R171, -RZ, RZ, 0, 4.76837158203125e-07 ;  /* 0x00000008ffab7435 */ /* 0x000fc600000001ff */
[----:B------:R-:W-:-:S07]  /*0af0*/  ISETP.NE.AND.EX P3, PT, RZ, c[0x0][0x21c], PT, P3 ;  /* 0x00008700ff007a0c */ /* 0x000fce0003f65330 */
[----:B------:R-:W-:-:S06]  /*0b00*/  IMAD.WIDE.U32 R170, R146, R171, c[0x0][0x190] ;  /* 0x0000640092aa7625 */ /* 0x000fcc00078e00ab */
[C---:B------:R-:W-:Y:S01]  /*0b10*/  @P3 IMAD.WIDE.U32 R144, R147.reuse, R149, c[0x0][0x218] ;  /* 0x0000860093903625 */ /* 0x040fe200078e0095 */
[----:B------:R-:W5:Y:S04]  /*0b20*/  LDG.E.64 R170, [R170.64] ;  /* 0x00000004aaaa7981 */ /* 0x000f68000c1e1b00 */
[----:B------:R1:W5:Y:S01]  /*0b30*/  @P3 LDG.E.128 R120, [R144.64] ;  /* 0x0000000490783981 */ /* 0x000362000c1e1d00 */
[----:B------:R-:W-:Y:S02]  /*0b40*/  IADD3 R146, R146, 0x20, RZ ;  /* 0x0000002092927810 */ /* 0x000fe40007ffe0ff */
[----:B------:R-:W-:Y:S02]  /*0b50*/  IADD3 R147, R147, 0x20, RZ ;  /* 0x0000002093937810 */ /* 0x000fe40007ffe0ff */
.L_x_781:
[----:B------:R-:W-:Y:S05]  /*0b60*/  BSYNC B2 ;  /* 0x0000000000027941 */ /* 0x000fea0003800000 */
.L_x_780:
[----:B------:R-:W-:Y:S01]  /*0b70*/  BSSY B2, `(.L_x_782) ;  /* 0x000000b000027945 */ /* 0x000fe20003800000 */
[----:B------:R-:W-:Y:S05]  /*0b80*/  @!P0 BRA `(.L_x_783) ;  /* 0x0000009000008947 */ /* 0x000fea0003800000 */
[----:B------:R-:W-:-:S04]  /*0b90*/  ISETP.NE.U32.AND P3, PT, RZ, c[0x0][0x218], PT ;  /* 0x00008600ff007a0c */ /* 0x000fc80003f65070 */
[----:B------:R-:W-:Y:S01]  /*0ba0*/  ISETP.NE.AND.EX P3, PT, RZ, c[0x0][0x21c], PT, P3 ;  /* 0x00008700ff007a0c */ /* 0x000fe20003f65330 */
[----:B------:R-:W-:-:S04]  /*0bb0*/  IMAD.MOV.U32 R169, RZ, RZ, 0x8 ;  /* 0x00000008ffa97424 */ /* 0x000fc800078e00ff */
[----:B------:R-:W-:-:S06]  /*0bc0*/  IMAD.WIDE.U32 R168, R146, R169, c[0x0][0x190] ;  /* 0x0000640092a87625 */ /* 0x000fcc00078e00a9 */
[----:B------:R-:W5:Y:S02]  /*0bd0*/  LDG.E.64 R168, [R168.64] ;  /* 0x00000004a8a87981 */ /* 0x000f64000c1e1b00 */
[----:B-1----:R-:W-:-:S05]  /*0be0*/  @P3 IMAD.WIDE.U32 R144, R147, R149, c[0x0][0x218] ;  /* 0x0000860093903625 */ /* 0x002fca00078e0095 */
[----:B------:R1:W5:Y:S01]  /*0bf0*/  @P3 LDG.E.128 R124, [R144.64] ;  /* 0x00000004907c3981 */ /* 0x000362000c1e1d00 */
[----:B------:R-:W-:Y:S02]  /*0c00*/  IADD3 R146, R146, 0x20, RZ ;  /* 0x0000002092927810 */ /* 0x000fe40007ffe0ff */
[----:B------:R-:W-:Y:S02]  /*0c10*/  IADD3 R147, R147, 0x20, RZ ;  /* 0x0000002093937810 */ /* 0x000fe40007ffe0ff */
.L_x_783:
[----:B------:R-:W-:Y:S05]  /*0c20*/  BSYNC B2 ;  /* 0x0000000000027941 */ /* 0x000fea0003800000 */
.L_x_782:
        /* <DEDUP_REMOVED lines=11> */
.L_x_785:
[----:B------:R-:W-:Y:S05]  /*0ce0*/  BSYNC B2 ;  /* 0x0000000000027941 */ /* 0x000fea0003800000 */
.L_x_784:
[----:B------:R-:W-:Y:S01]  /*0cf0*/  ISETP.GE.U32.AND P3, PT, R2, 0xa0, PT ;  /* 0x000000a00200780c */ /* 0x000fe20003f66070 */
[----:B------:R-:W-:Y:S01]  /*0d00*/  IMAD.MOV.U32 R206, RZ, RZ, RZ ;  /* 0x000000ffffce7224 */ /* 0x000fe200078e00ff */
[----:B------:R-:W-:-:S11]  /*0d10*/  MOV R205, RZ ;  /* 0x000000ff00cd7202 */ /* 0x000fd60000000f00 */
        /* <DEDUP_REMOVED lines=8> */
[----:B------:R-:W-:Y:S01]  /*0da0*/  HFMA2.MMA R206, -RZ, RZ, 0, 0 ;  /* 0x00000000ffce7435 */ /* 0x000fe200000001ff */
[----:B------:R-:W-:Y:S05]  /*0db0*/  BRA `(.L_x_786) ;  /* 0x00001dd000007947 */ /* 0x000fea0003800000 */
.L_x_777:
[----:B0-----:R-:W-:Y:S01]  /*0dc0*/  IADD3 R204, R148, -0x1, RZ ;  /* 0xffffffff94cc7810 */ /* 0x001fe20007ffe0ff */
[----:B------:R-:W-:Y:S01]  /*0dd0*/  BSSY B2, `(.L_x_787) ;  /* 0x0000071000027945 */ /* 0x000fe20003800000 */
[----:B-----5:R-:W-:Y:S01]  /*0de0*/  ISETP.GE.AND P3, PT, R196, 0x1, PT ;  /* 0x00000001c400780c */ /* 0x020fe20003f66270 */
[----:B------:R-:W-:Y:S01]  /*0df0*/  IMAD.MOV.U32 R203, RZ, RZ, RZ ;  /* 0x000000ffffcb7224 */ /* 0x000fe200078e00ff */
[----:B------:R-:W-:Y:S01]  /*0e00*/  LOP3.LUT P4, RZ, R2, 0xffffffe0, RZ, 0xc0, !PT ;  /* 0xffffffe002ff7812 */ /* 0x000fe2000788c0ff */
[----:B------:R-:W-:Y:S01]  /*0e10*/  IMAD R204, R204, c[0x0][0x168], RZ ;  /* 0x00005a00cccc7a24 */ /* 0x000fe200078e02ff */
[----:B------:R-:W-:Y:S01]  /*0e20*/  MOV R206, RZ ;  /* 0x000000ff00ce7202 */ /* 0x000fe20000000f00 */
[----:B------:R-:W-:Y:S02]  /*0e30*/  IMAD.MOV.U32 R205, RZ, RZ, RZ ;  /* 0x000000ffffcd7224 */ /* 0x000fe400078e00ff */
[----:B------:R-:W-:Y:S01]  /*0e40*/  IMAD.MOV.U32 R207, RZ, RZ, R4 ;  /* 0x000000ffffcf7224 */ /* 0x000fe200078e0004 */
[----:B------:R-:W-:-:S04]  /*0e50*/  SHF.R.S32.HI R144, RZ, 0x1f, R204 ;  /* 0x0000001fff907819 */ /* 0x000fc800000114cc */
[----:B------:R-:W-:Y:S02]  /*0e60*/  LEA.HI R204, R144, R204, RZ, 0x3 ;  /* 0x000000cc90cc7211 */ /* 0x000fe400078f18ff */
[----:B------:R-:W-:Y:S02]  /*0e70*/  @P3 IADD3 R144, R196, -0x1, RZ ;  /* 0xffffffffc4903810 */ /* 0x000fe40007ffe0ff */
[----:B------:R-:W-:-:S03]  /*0e80*/  LEA.HI.SX32 R204, R204, R147, 0x1d ;  /* 0x00000093cccc7211 */ /* 0x000fc600078feaff */
[----:B------:R-:W-:-:S05]  /*0e90*/  @P3 IMAD R144, R144, c[0x0][0x168], RZ ;  /* 0x00005a0090903a24 */ /* 0x000fca00078e02ff */
[----:B------:R-:W-:-:S04]  /*0ea0*/  @P3 SHF.R.S32.HI R145, RZ, 0x1f, R144 ;  /* 0x0000001fff913819 */ /* 0x000fc80000011490 */
[----:B------:R-:W-:-:S04]  /*0eb0*/  @P3 LEA.HI R144, R145, R144, RZ, 0x3 ;  /* 0x0000009091903211 */ /* 0x000fc800078f18ff */
[----:B------:R-:W-:Y:S01]  /*0ec0*/  @P3 LEA.HI.SX32 R203, R144, R147, 0x1d ;  /* 0x0000009390cb3211 */ /* 0x000fe200078feaff */
[----:B------:R-:W-:Y:S05]  /*0ed0*/  @!P4 BRA `(.L_x_788) ;  /* 0x000006000000c947 */ /* 0x000fea0003800000 */
[----:B------:R-:W-:Y:S01]  /*0ee0*/  IMAD.MOV.U32 R146, RZ, RZ, 0x10 ;  /* 0x00000010ff927424 */ /* 0x000fe200078e00ff */
[----:B------:R-:W2:Y:S03]  /*0ef0*/  LDL R218, [R1+0x1c] ;  /* 0x00001c0001da7983 */ /* 0x000ea60000100800 */
[-C--:B------:R-:W-:Y:S01]  /*0f00*/  IMAD.WIDE.U32 R148, R4, R146.reuse, c[0x0][0x188] ;  /* 0x0000620004947625 */ /* 0x080fe200078e0092 */
[----:B------:R-:W3:Y:S04]  /*0f10*/  LDL R214, [R1+0x18] ;  /* 0x0000180001d67983 */ /* 0x000ee80000100800 */
[----:B------:R-:W4:Y:S04]  /*0f20*/  LDL R207, [R1+0x10] ;  /* 0x0000100001cf7983 */ /* 0x000f280000100800 */
[----:B------:R-:W2:Y:S01]  /*0f30*/  LDG.E.128 R148, [R148.64] ;  /* 0x0000000494947981 */ /* 0x000ea2000c1e1d00 */
[----:B------:R-:W-:-:S03]  /*0f40*/  IMAD.WIDE.U32 R144, R204, R146, c[0x0][0x208] ;  /* 0x00008200cc907625 */ /* 0x000fc600078e0092 */
[----:B------:R-:W3:Y:S04]  /*0f50*/  LDL R210, [R1+0x14] ;  /* 0x0000140001d27983 */ /* 0x000ee80000100800 */
[----:B------:R-:W3:Y:S01]  /*0f60*/  LDG.E.128 R144, [R144.64] ;  /* 0x0000000490907981 */ /* 0x000ee2000c1e1d00 */
[----:B------:R-:W-:-:S03]  /*0f70*/  ISETP.NE.U32.AND P3, PT, RZ, c[0x0][0x218], PT ;  /* 0x00008600ff007a0c */ /* 0x000fc60003f65070 */
[----:B------:R-:W3:Y:S01]  /*0f80*/  LDL R206, [R1+0xc] ;  /* 0x00000c0001ce7983 */ /* 0x000ee20000100800 */
[----:B------:R-:W-:Y:S01]  /*0f90*/  ISETP.NE.AND.EX P3, PT, RZ, c[0x0][0x21c], PT, P3 ;  /* 0x00008700ff007a0c */ /* 0x000fe20003f65330 */
[----:B------:R-:W-:Y:S02]  /*0fa0*/  HFMA2.MMA R172, -RZ, RZ, 0, 4.76837158203125e-07 ;  /* 0x00000008ffac7435 */ /* 0x000fe400000001ff */
[----:B------:R-:W4:Y:S10]  /*0fb0*/  LDL R205, [R1+0x8] ;  /* 0x0000080001cd7983 */ /* 0x000f340000100800 */
[----:B------:R0:W5:Y:S01]  /*0fc0*/  @P3 LDG.E.128 R116, [R188.64] ;  /* 0x00000004bc743981 */ /* 0x000162000c1e1d00 */
[----:B------:R-:W-:-:S04]  /*0fd0*/  ISETP.NE.AND P3, PT, R220, RZ, PT ;  /* 0x000000ffdc00720c */ /* 0x000fc80003f65270 */
[----:B------:R-:W-:Y:S01]  /*0fe0*/  FSEL R8, R202, RZ, !P3 ;  /* 0x000000ffca087208 */ /* 0x000fe20005800000 */
[----:B------:R-:W-:-:S06]  /*0ff0*/  IMAD.WIDE.U32 R172, R203, R172, c[0x0][0x190] ;  /* 0x00006400cbac7625 */ /* 0x000fcc00078e00ac */
[----:B------:R-:W5:Y:S01]  /*1000*/  LDG.E.64 R172, [R172.64] ;  /* 0x00000004acac7981 */ /* 0x000f62000c1e1b00 */
[--C-:B--2---:R-:W-:Y:S02]  /*1010*/  PRMT R5, RZ, 0x5410, R148.reuse ;  /* 0x00005410ff057816 */ /* 0x104fe40000000094 */
[----:B------:R-:W-:-:S03]  /*1020*/  PRMT R219, RZ, 0x7610, R148 ;  /* 0x00007610ffdb7816 */ /* 0x000fc60000000094 */
[----:B------:R-:W-:-:S04]  /*1030*/  FADD.FTZ R148, -R8, R5 ;  /* 0x0000000508947221 */ /* 0x000fc80000010100 */
[----:B------:R-:W-:Y:S02]  /*1040*/  FMUL.FTZ R5, R3, R148 ;  /* 0x0000009403057220 */ /* 0x000fe40000410000 */
[----:B------:R-:W2:Y:S01]  /*1050*/  LDL R148, [R1+0x4] ;  /* 0x0000040001947983 */ /* 0x000ea20000100800 */
[--C-:B---3--:R-:W-:Y:S02]  /*1060*/  PRMT R7, RZ, 0x5410, R147.reuse ;  /* 0x00005410ff077816 */ /* 0x108fe40000000093 */
[----:B------:R-:W-:Y:S02]  /*1070*/  PRMT R9, RZ, 0x7610, R147 ;  /* 0x00007610ff097816 */ /* 0x000fe40000000093 */
[----:B------:R-:W3:Y:S01]  /*1080*/  LDL R147, [R1] ;  /* 0x0000000001937983 */ /* 0x000ee20000100800 */
[----:B------:R-:W-:Y:S01]  /*1090*/  PRMT R215, RZ, 0x7610, R149 ;  /* 0x00007610ffd77816 */ /* 0x000fe20000000095 */
[----:B------:R-:W-:Y:S01]  /*10a0*/  FADD.FTZ R219, -R8, R219 ;  /* 0x000000db08db7221 */ /* 0x000fe20000010100 */
[----:B------:R-:W-:-:S02]  /*10b0*/  PRMT R217, RZ, 0x5410, R149 ;  /* 0x00005410ffd97816 */ /* 0x000fc40000000095 */
[--C-:B------:R-:W-:Y:S01]  /*10c0*/  PRMT R6, RZ, 0x5410, R144.reuse ;  /* 0x00005410ff067816 */ /* 0x100fe20000000090 */
[C---:B------:R-:W-:Y:S01]  /*10d0*/  FADD.FTZ R215, -R8.reuse, R215 ;  /* 0x000000d708d77221 */ /* 0x040fe20000010100 */
[----:B------:R-:W-:Y:S02]  /*10e0*/  PRMT R144, RZ, 0x7610, R144 ;  /* 0x00007610ff907816 */ /* 0x000fe40000000090 */
[----:B------:R-:W-:Y:S01]  /*10f0*/  PRMT R216, RZ, 0x5410, R145 ;  /* 0x00005410ffd87816 */ /* 0x000fe20000000091 */
[----:B------:R-:W-:Y:S01]  /*1100*/  FADD.FTZ R217, -R8, R217 ;  /* 0x000000d908d97221 */ /* 0x000fe20000010100 */
[----:B------:R-:W-:Y:S01]  /*1110*/  PRMT R145, RZ, 0x7610, R145 ;  /* 0x00007610ff917816 */ /* 0x000fe20000000091 */
[----:B------:R-:W-:Y:S02]  /*1120*/  FADD.FTZ R80, R80, R6 ;  /* 0x0000000650507221 */ /* 0x000fe40000010000 */
[----:B------:R-:W-:Y:S02]  /*1130*/  FMUL.FTZ R219, R3, R219 ;  /* 0x000000db03db7220 */ /* 0x000fe40000410000 */
[----:B------:R-:W-:-:S02]  /*1140*/  FFMA.FTZ R40, R5, R6, R40 ;  /* 0x0000000605287223 */ /* 0x000fc40000010028 */
[----:B------:R-:W-:Y:S02]  /*1150*/  FMUL.FTZ R215, R3, R215 ;  /* 0x000000d703d77220 */ /* 0x000fe40000410000 */
[----:B------:R-:W-:Y:S01]  /*1160*/  FMUL.FTZ R6, R218, R6 ;  /* 0x00000006da067220 */ /* 0x000fe20000410000 */
[----:B------:R-:W-:Y:S01]  /*1170*/  PRMT R213, RZ, 0x5410, R150 ;  /* 0x00005410ffd57816 */ /* 0x000fe20000000096 */
[-C--:B------:R-:W-:Y:S02]  /*1180*/  FMUL.FTZ R218, R214, R144.reuse ;  /* 0x00000090d6da7220 */ /* 0x080fe40000410000 */
[----:B------:R-:W-:Y:S02]  /*1190*/  FADD.FTZ R81, R81, R144 ;  /* 0x0000009051517221 */ /* 0x000fe40000010000 */
[----:B------:R-:W-:Y:S02]  /*11a0*/  FMUL.FTZ R217, R3, R217 ;  /* 0x000000d903d97220 */ /* 0x000fe40000410000 */
[----:B------:R-:W-:-:S02]  /*11b0*/  FFMA.FTZ R41, R219, R144, R41 ;  /* 0x00000090db297223 */ /* 0x000fc40000010029 */
[----:B------:R-:W-:Y:S02]  /*11c0*/  FADD.FTZ R83, R83, R145 ;  /* 0x0000009153537221 */ /* 0x000fe40000010000 */
[-C--:B------:R-:W-:Y:S02]  /*11d0*/  FFMA.FTZ R43, R215, R145.reuse, R43 ;  /* 0x00000091d72b7223 */ /* 0x080fe4000001002b */
[----:B----4-:R-:W-:Y:S02]  /*11e0*/  FMUL.FTZ R214, R207, R145 ;  /* 0x00000091cfd67220 */ /* 0x010fe40000410000 */
[----:B------:R-:W-:Y:S02]  /*11f0*/  FADD.FTZ R145, RZ, R6 ;  /* 0x00000006ff917221 */ /* 0x000fe40000010000 */
[----:B------:R-:W-:Y:S02]  /*1200*/  FFMA.FTZ R144, R5, R6, RZ ;  /* 0x0000000605907223 */ /* 0x000fe400000100ff */
[----:B------:R-:W-:-:S02]  /*1210*/  FADD.FTZ R213, -R8, R213 ;  /* 0x000000d508d57221 */ /* 0x000fc40000010100 */
[----:B------:R-:W-:Y:S02]  /*1220*/  FADD.FTZ R82, R82, R216 ;  /* 0x000000d852527221 */ /* 0x000fe40000010000 */
[-C--:B------:R-:W-:Y:S02]  /*1230*/  FFMA.FTZ R42, R217, R216.reuse, R42 ;  /* 0x000000d8d92a7223 */ /* 0x080fe4000001002a */
[----:B------:R-:W-:Y:S02]  /*1240*/  FMUL.FTZ R216, R210, R216 ;  /* 0x000000d8d2d87220 */ /* 0x000fe40000410000 */
[----:B------:R-:W-:Y:S02]  /*1250*/  FADD.FTZ R145, R145, R218 ;  /* 0x000000da91917221 */ /* 0x000fe40000010000 */
[----:B------:R-:W-:Y:S01]  /*1260*/  FFMA.FTZ R144, R219, R218, R144 ;  /* 0x000000dadb907223 */ /* 0x000fe20000010090 */
[--C-:B------:R-:W-:Y:S01]  /*1270*/  PRMT R195, RZ, 0x5410, R151.reuse ;  /* 0x00005410ffc37816 */ /* 0x100fe20000000097 */
[----:B------:R-:W-:Y:S01]  /*1280*/  FMUL.FTZ R213, R3, R213 ;  /* 0x000000d503d57220 */ /* 0x000fe20000410000 */
[----:B------:R-:W-:Y:S01]  /*1290*/  PRMT R212, RZ, 0x5410, R146 ;  /* 0x00005410ffd47816 */ /* 0x000fe20000000092 */
[----:B------:R-:W-:Y:S01]  /*12a0*/  FADD.FTZ R145, R145, R216 ;  /* 0x000000d891917221 */ /* 0x000fe20000010000 */
[----:B------:R-:W-:Y:S01]  /*12b0*/  PRMT R211, RZ, 0x7610, R150 ;  /* 0x00007610ffd37816 */ /* 0x000fe20000000096 */
[----:B------:R-:W-:Y:S01]  /*12c0*/  FFMA.FTZ R144, R217, R216, R144 ;  /* 0x000000d8d9907223 */ /* 0x000fe20000010090 */
[----:B------:R-:W-:Y:S01]  /*12d0*/  PRMT R151, RZ, 0x7610, R151 ;  /* 0x00007610ff977816 */ /* 0x000fe20000000097 */
[----:B------:R-:W-:Y:S01]  /*12e0*/  FADD.FTZ R195, -R8, R195 ;  /* 0x000000c308c37221 */ /* 0x000fe20000010100 */
[----:B------:R-:W-:Y:S01]  /*12f0*/  PRMT R146, RZ, 0x7610, R146 ;  /* 0x00007610ff927816 */ /* 0x000fe20000000092 */
[----:B------:R-:W-:-:S02]  /*1300*/  FADD.FTZ R84, R84, R212 ;  /* 0x000000d454547221 */ /* 0x000fc40000010000 */
[-C--:B------:R-:W-:Y:S02]  /*1310*/  FFMA.FTZ R44, R213, R212.reuse, R44 ;  /* 0x000000d4d52c7223 */ /* 0x080fe4000001002c */
[----:B------:R-:W-:Y:S02]  /*1320*/  FADD.FTZ R211, -R8, R211 ;  /* 0x000000d308d37221 */ /* 0x000fe40000010100 */
[----:B------:R-:W-:Y:S02]  /*1330*/  FMUL.FTZ R212, R206, R212 ;  /* 0x000000d4ced47220 */ /* 0x000fe40000410000 */
[----:B------:R-:W-:Y:S02]  /*1340*/  FADD.FTZ R145, R145, R214 ;  /* 0x000000d691917221 */ /* 0x000fe40000010000 */
[----:B------:R-:W-:Y:S02]  /*1350*/  FFMA.FTZ R144, R215, R214, R144 ;  /* 0x000000d6d7907223 */ /* 0x000fe40000010090 */
[----:B------:R-:W-:-:S02]  /*1360*/  FADD.FTZ R8, -R8, R151 ;  /* 0x0000009708087221 */ /* 0x000fc40000010100 */
[C---:B------:R-:W-:Y:S02]  /*1370*/  FMUL.FTZ R195, R3.reuse, R195 ;  /* 0x000000c303c37220 */ /* 0x040fe40000410000 */
[----:B------:R-:W-:Y:S02]  /*1380*/  FMUL.FTZ R211, R3, R211 ;  /* 0x000000d303d37220 */ /* 0x000fe40000410000 */
[----:B------:R-:W-:Y:S02]  /*1390*/  FMUL.FTZ R210, R205, R146 ;  /* 0x00000092cdd27220 */ /* 0x000fe40000410000 */
        /* <DEDUP_REMOVED lines=8> */
[----:B------:R-:W-:Y:S01]  /*1420*/  FFMA.FTZ R47, R8, R9, R47 ;  /* 0x00000009082f7223 */ /* 0x000fe2000001002f */
[----:B------:R-:W-:Y:S01]  /*1430*/  IADD3 R204, R204, 0x20, RZ ;  /* 0x00000020cccc7810 */ /* 0x000fe20007ffe0ff */
[----:B------:R-:W-:Y:S01]  /*1440*/  FADD.FTZ R85, R85, R146 ;  /* 0x0000009255557221 */ /* 0x000fe20000010000 */
[----:B------:R-:W-:Y:S01]  /*1450*/  IADD3 R203, R203, 0x20, RZ ;  /* 0x00000020cbcb7810 */ /* 0x000fe20007ffe0ff */
[----:B------:R-:W-:Y:S01]  /*1460*/  FFMA.FTZ R45, R211, R146, R45 ;  /* 0x00000092d32d7223 */ /* 0x000fe2000001002d */
[----:B------:R-:W-:Y:S01]  /*1470*/  IADD3 R207, R4, 0x20, RZ ;  /* 0x0000002004cf7810 */ /* 0x000fe20007ffe0ff */
[----:B--2---:R-:W-:-:S04]  /*1480*/  FMUL.FTZ R7, R148, R7 ;  /* 0x0000000794077220 */ /* 0x004fc80000410000 */
[----:B------:R-:W-:Y:S02]  /*1490*/  FADD.FTZ R145, R145, R7 ;  /* 0x0000000791917221 */ /* 0x000fe40000010000 */
[----:B---3--:R-:W-:Y:S02]  /*14a0*/  FMUL.FTZ R9, R147, R9 ;  /* 0x0000000993097220 */ /* 0x008fe40000410000 */
[----:B------:R-:W-:Y:S02]  /*14b0*/  FFMA.FTZ R144, R195, R7, R144 ;  /* 0x00000007c3907223 */ /* 0x000fe40000010090 */
[----:B------:R-:W-:Y:S02]  /*14c0*/  FADD.FTZ R205, R145, R9 ;  /* 0x0000000991cd7221 */ /* 0x000fe40000010000 */
[----:B------:R-:W-:Y:S02]  /*14d0*/  FFMA.FTZ R206, R8, R9, R144 ;  /* 0x0000000908ce7223 */ /* 0x000fe40000010090 */
.L_x_788:
[----:B0-----:R-:W-:Y:S05]  /*14e0*/  BSYNC B2 ;  /* 0x0000000000027941 */ /* 0x001fea0003800000 */
.L_x_787:
[----:B------:R-:W-:Y:S01]  /*14f0*/  ISETP.GE.U32.AND P3, PT, R2, 0x40, PT ;  /* 0x000000400200780c */ /* 0x000fe20003f66070 */
[----:B------:R-:W-:Y:S01]  /*1500*/  BSSY B2, `(.L_x_789) ;  /* 0x000005b000027945 */ /* 0x000fe20003800000 */
[----:B------:R-:W-:-:S11]  /*1510*/  IMAD.MOV.U32 R188, RZ, RZ, 0x10 ;  /* 0x00000010ffbc7424 */ /* 0x000fd600078e00ff */
[----:B------:R-:W-:Y:S05]  /*1520*/  @!P3 BRA `(.L_x_790) ;  /* 0x000005800000b947 */ /* 0x000fea0003800000 */
[----:B------:R-:W-:-:S04]  /*1530*/  IMAD.WIDE.U32 R12, R207, R188, c[0x0][0x188] ;  /* 0x00006200cf0c7625 */ /* 0x000fc800078e00bc */
[----:B------:R-:W-:Y:S02]  /*1540*/  IMAD.WIDE.U32 R16, R204, R188, c[0x0][0x208] ;  /* 0x00008200cc107625 */ /* 0x000fe400078e00bc */
[----:B------:R-:W2:Y:S04]  /*1550*/  LDG.E.128 R12, [R12.64] ;  /* 0x000000040c0c7981 */ /* 0x000ea8000c1e1d00 */
[----:B------:R-:W3:Y:S01]  /*1560*/  LDG.E.128 R16, [R16.64] ;  /* 0x0000000410107981 */ /* 0x000ee2000c1e1d00 */
[----:B------:R-:W-:Y:S01]  /*1570*/  IMAD.MOV.U32 R170, RZ, RZ, 0x8 ;  /* 0x00000008ffaa7424 */ /* 0x000fe200078e00ff */
[----:B------:R-:W-:-:S03]  /*1580*/  ISETP.NE.U32.AND P3, PT, RZ, c[0x0][0x218], PT ;  /* 0x00008600ff007a0c */ /* 0x000fc60003f65070 */
[----:B------:R-:W-:Y:S01]  /*1590*/  IMAD.WIDE.U32 R170, R203, R170, c[0x0][0x190] ;  /* 0x00006400cbaa7625 */ /* 0x000fe200078e00aa */
[----:B------:R-:W-:-:S05]  /*15a0*/  ISETP.NE.AND.EX P3, PT, RZ, c[0x0][0x21c], PT, P3 ;  /* 0x00008700ff007a0c */ /* 0x000fca0003f65330 */
[----:B------:R-:W5:Y:S08]  /*15b0*/  LDG.E.64 R170, [R170.64] ;  /* 0x00000004aaaa7981 */ /* 0x000f70000c1e1b00 */
[----:B------:R-:W-:-:S05]  /*15c0*/  @P3 IMAD.WIDE.U32 R10, R207, R188, c[0x0][0x218] ;  /* 0x00008600cf0a3625 */ /* 0x000fca00078e00bc */
[----:B------:R0:W5:Y:S01]  /*15d0*/  @P3 LDG.E.128 R120, [R10.64] ;  /* 0x000000040a783981 */ /* 0x000162000c1e1d00 */
[----:B------:R-:W-:-:S04]  /*15e0*/  ISETP.NE.AND P3, PT, R220, RZ, PT ;  /* 0x000000ffdc00720c */ /* 0x000fc80003f65270 */
[----:B------:R-:W-:Y:S02]  /*15f0*/  FSEL R20, R202, RZ, !P3 ;  /* 0x000000ffca147208 */ /* 0x000fe40005800000 */
[----:B------:R-:W-:Y:S02]  /*1600*/  IADD3 R204, R204, 0x20, RZ ;  /* 0x00000020cccc7810 */ /* 0x000fe40007ffe0ff */
[----:B------:R-:W-:Y:S02]  /*1610*/  IADD3 R203, R203, 0x20, RZ ;  /* 0x00000020cbcb7810 */ /* 0x000fe40007ffe0ff */
[----:B------:R-:W-:Y:S02]  /*1620*/  IADD3 R207, R207, 0x20, RZ ;  /* 0x00000020cfcf7810 */ /* 0x000fe40007ffe0ff */
[--C-:B--2---:R-:W-:Y:S02]  /*1630*/  PRMT R201, RZ, 0x5410, R12.reuse ;  /* 0x00005410ffc97816 */ /* 0x104fe4000000000c */
[----:B------:R-:W-:-:S03]  /*1640*/  PRMT R199, RZ, 0x7610, R12 ;  /* 0x00007610ffc77816 */ /* 0x000fc6000000000c */
[C---:B------:R-:W-:Y:S01]  /*1650*/  FADD.FTZ R201, -R20.reuse, R201 ;  /* 0x000000c914c97221 */ /* 0x040fe20000010100 */
[----:B------:R-:W-:Y:S01]  /*1660*/  PRMT R197, RZ, 0x5410, R13 ;  /* 0x00005410ffc57816 */ /* 0x000fe2000000000d */
[----:B------:R-:W-:Y:S01]  /*1670*/  FADD.FTZ R199, -R20, R199 ;  /* 0x000000c714c77221 */ /* 0x000fe20000010100 */
[----:B------:R-:W-:Y:S01]  /*1680*/  PRMT R12, RZ, 0x5410, R14 ;  /* 0x00005410ff0c7816 */ /* 0x000fe2000000000e */
[----:B------:R-:W-:Y:S01]  /*1690*/  FMUL.FTZ R201, R3, R201 ;  /* 0x000000c903c97220 */ /* 0x000fe20000410000 */
[----:B---3--:R-:W-:Y:S02]  /*16a0*/  PRMT R200, RZ, 0x5410, R16 ;  /* 0x00005410ffc87816 */ /* 0x008fe40000000010 */
[----:B0-----:R-:W-:Y:S02]  /*16b0*/  PRMT R10, RZ, 0x7610, R13 ;  /* 0x00007610ff0a7816 */ /* 0x001fe4000000000d */
[----:B------:R-:W-:Y:S02]  /*16c0*/  PRMT R14, RZ, 0x7610, R14 ;  /* 0x00007610ff0e7816 */ /* 0x000fe4000000000e */
[----:B------:R-:W-:-:S02]  /*16d0*/  PRMT R144, RZ, 0x5410, R15 ;  /* 0x00005410ff907816 */ /* 0x000fc4000000000f */
[----:B------:R-:W-:Y:S01]  /*16e0*/  PRMT R11, RZ, 0x7610, R15 ;  /* 0x00007610ff0b7816 */ /* 0x000fe2000000000f */
[----:B------:R-:W-:Y:S01]  /*16f0*/  FADD.FTZ R197, -R20, R197 ;  /* 0x000000c514c57221 */ /* 0x000fe20000010100 */
[----:B------:R-:W-:Y:S01]  /*1700*/  PRMT R198, RZ, 0x7610, R16 ;  /* 0x00007610ffc67816 */ /* 0x000fe20000000010 */
[----:B------:R-:W-:Y:S02]  /*1710*/  FADD.FTZ R88, R88, R200 ;  /* 0x000000c858587221 */ /* 0x000fe40000010000 */
[----:B------:R-:W-:Y:S02]  /*1720*/  FMUL.FTZ R199, R3, R199 ;  /* 0x000000c703c77220 */ /* 0x000fe40000410000 */
[----:B------:R-:W-:Y:S02]  /*1730*/  FFMA.FTZ R48, R201, R200, R48 ;  /* 0x000000c8c9307223 */ /* 0x000fe40000010030 */
[C---:B------:R-:W-:Y:S02]  /*1740*/  FADD.FTZ R10, -R20.reuse, R10 ;  /* 0x0000000a140a7221 */ /* 0x040fe40000010100 */
[----:B------:R-:W-:-:S02]  /*1750*/  FADD.FTZ R12, -R20, R12 ;  /* 0x0000000c140c7221 */ /* 0x000fc40000010100 */
[C---:B------:R-:W-:Y:S02]  /*1760*/  FADD.FTZ R15, -R20.reuse, R14 ;  /* 0x0000000e140f7221 */ /* 0x040fe40000010100 */
[----:B------:R-:W-:Y:S02]  /*1770*/  FADD.FTZ R144, -R20, R144 ;  /* 0x0000009014907221 */ /* 0x000fe40000010100 */
[----:B------:R-:W-:Y:S02]  /*1780*/  FMUL.FTZ R200, R252, R200 ;  /* 0x000000c8fcc87220 */ /* 0x000fe40000410000 */
[----:B------:R-:W-:Y:S01]  /*1790*/  FADD.FTZ R20, -R20, R11 ;  /* 0x0000000b14147221 */ /* 0x000fe20000010100 */
[----:B------:R-:W-:Y:S01]  /*17a0*/  PRMT R11, RZ, 0x5410, R17 ;  /* 0x00005410ff0b7816 */ /* 0x000fe20000000011 */
[----:B------:R-:W-:Y:S02]  /*17b0*/  FADD.FTZ R89, R89, R198 ;  /* 0x000000c659597221 */ /* 0x000fe40000010000 */
[----:B------:R-:W-:-:S02]  /*17c0*/  FMUL.FTZ R197, R3, R197 ;  /* 0x000000c503c57220 */ /* 0x000fc40000410000 */
[-C--:B------:R-:W-:Y:S02]  /*17d0*/  FFMA.FTZ R49, R199, R198.reuse, R49 ;  /* 0x000000c6c7317223 */ /* 0x080fe40000010031 */
[----:B------:R-:W-:Y:S02]  /*17e0*/  FMUL.FTZ R198, R251, R198 ;  /* 0x000000c6fbc67220 */ /* 0x000fe40000410000 */
[----:B------:R-:W-:Y:S02]  /*17f0*/  FADD.FTZ R205, R205, R200 ;  /* 0x000000c8cdcd7221 */ /* 0x000fe40000010000 */
[----:B------:R-:W-:Y:S01]  /*1800*/  FFMA.FTZ R206, R201, R200, R206 ;  /* 0x000000c8c9ce7223 */ /* 0x000fe200000100ce */
        /* <DEDUP_REMOVED lines=16> */
[----:B------:R-:W-:-:S02]  /*1910*/  FFMA.FTZ R52, R12, R14, R52 ;  /* 0x0000000e0c347223 */ /* 0x000fc40000010034 */
        /* <DEDUP_REMOVED lines=25> */
.L_x_790:
[----:B------:R-:W-:Y:S05]  /*1ab0*/  BSYNC B2 ;  /* 0x0000000000027941 */ /* 0x000fea0003800000 */
.L_x_789:
[----:B------:R-:W-:Y:S01]  /*1ac0*/  BSSY B2, `(.L_x_791) ;  /* 0x000005a000027945 */ /* 0x000fe20003800000 */
[----:B------:R-:W-:Y:S05]  /*1ad0*/  @!P0 BRA `(.L_x_792) ;  /* 0x0000058000008947 */ /* 0x000fea0003800000 */
[----:B------:R-:W-:-:S04]  /*1ae0*/  IMAD.WIDE.U32 R24, R207, R188, c[0x0][0x188] ;  /* 0x00006200cf187625 */ /* 0x000fc800078e00bc */
[----:B------:R-:W-:Y:S02]  /*1af0*/  IMAD.WIDE.U32 R28, R204, R188, c[0x0][0x208] ;  /* 0x00008200cc1c7625 */ /* 0x000fe400078e00bc */
[----:B------:R-:W2:Y:S04]  /*1b00*/  LDG.E.128 R24, [R24.64] ;  /* 0x0000000418187981 */ /* 0x000ea8000c1e1d00 */
[----:B------:R-:W3:Y:S01]  /*1b10*/  LDG.E.128 R28, [R28.64] ;  /* 0x000000041c1c7981 */ /* 0x000ee2000c1e1d00 */
[----:B------:R-:W-:Y:S02]  /*1b20*/  MOV R168, 0x8 ;  /* 0x0000000800a87802 */ /* 0x000fe40000000f00 */
        /* <DEDUP_REMOVED lines=12> */
[----:B0-----:R-:W-:-:S02]  /*1bf0*/  PRMT R22, RZ, 0x7610, R24 ;  /* 0x00007610ff167816 */ /* 0x001fc40000000018 */
[----:B------:R-:W-:Y:S01]  /*1c00*/  PRMT R24, RZ, 0x5410, R25 ;  /* 0x00005410ff187816 */ /* 0x000fe20000000019 */
[C---:B------:R-:W-:Y:S01]  /*1c10*/  FADD.FTZ R21, -R35.reuse, R21 ;  /* 0x0000001523157221 */ /* 0x040fe20000010100 */
[----:B------:R-:W-:Y:S01]  /*1c20*/  PRMT R25, RZ, 0x7610, R25 ;  /* 0x00007610ff197816 */ /* 0x000fe20000000019 */
[----:B------:R-:W-:Y:S01]  /*1c30*/  FADD.FTZ R22, -R35, R22 ;  /* 0x0000001623167221 */ /* 0x000fe20000010100 */
[----:B---3--:R-:W-:Y:S01]  /*1c40*/  PRMT R23, RZ, 0x5410, R28 ;  /* 0x00005410ff177816 */ /* 0x008fe2000000001c */
[----:B------:R-:W-:Y:S01]  /*1c50*/  FMUL.FTZ R21, R3, R21 ;  /* 0x0000001503157220 */ /* 0x000fe20000410000 */
[--C-:B------:R-:W-:Y:S02]  /*1c60*/  PRMT R145, RZ, 0x5410, R26.reuse ;  /* 0x00005410ff917816 */ /* 0x100fe4000000001a */
[----:B------:R-:W-:Y:S02]  /*1c70*/  PRMT R32, RZ, 0x7610, R26 ;  /* 0x00007610ff207816 */ /* 0x000fe4000000001a */
[----:B------:R-:W-:Y:S01]  /*1c80*/  PRMT R33, RZ, 0x5410, R27 ;  /* 0x00005410ff217816 */ /* 0x000fe2000000001b */
[C---:B------:R-:W-:Y:S01]  /*1c90*/  FADD.FTZ R26, -R35.reuse, R25 ;  /* 0x00000019231a7221 */ /* 0x040fe20000010100 */
[----:B------:R-:W-:Y:S01]  /*1ca0*/  PRMT R27, RZ, 0x7610, R27 ;  /* 0x00007610ff1b7816 */ /* 0x000fe2000000001b */
[----:B------:R-:W-:Y:S01]  /*1cb0*/  FADD.FTZ R24, -R35, R24 ;  /* 0x0000001823187221 */ /* 0x000fe20000010100 */
[----:B------:R-:W-:Y:S01]  /*1cc0*/  PRMT R25, RZ, 0x7610, R28 ;  /* 0x00007610ff197816 */ /* 0x000fe2000000001c */
[----:B------:R-:W-:-:S02]  /*1cd0*/  FADD.FTZ R96, R96, R23 ;  /* 0x0000001760607221 */ /* 0x000fc40000010000 */
[----:B------:R-:W-:Y:S02]  /*1ce0*/  FMUL.FTZ R22, R3, R22 ;  /* 0x0000001603167220 */ /* 0x000fe40000410000 */
[-C--:B------:R-:W-:Y:S02]  /*1cf0*/  FFMA.FTZ R56, R21, R23.reuse, R56 ;  /* 0x0000001715387223 */ /* 0x080fe40000010038 */
[C---:B------:R-:W-:Y:S02]  /*1d00*/  FADD.FTZ R145, -R35.reuse, R145 ;  /* 0x0000009123917221 */ /* 0x040fe40000010100 */
[C---:B------:R-:W-:Y:S02]  /*1d10*/  FADD.FTZ R32, -R35.reuse, R32 ;  /* 0x0000002023207221 */ /* 0x040fe40000010100 */
[----:B------:R-:W-:Y:S02]  /*1d20*/  FADD.FTZ R33, -R35, R33 ;  /* 0x0000002123217221 */ /* 0x000fe40000010100 */
[----:B------:R-:W-:-:S02]  /*1d30*/  FMUL.FTZ R23, R244, R23 ;  /* 0x00000017f4177220 */ /* 0x000fc40000410000 */
[----:B------:R-:W-:Y:S01]  /*1d40*/  FADD.FTZ R35, -R35, R27 ;  /* 0x0000001b23237221 */ /* 0x000fe20000010100 */
[----:B------:R-:W-:Y:S01]  /*1d50*/  PRMT R27, RZ, 0x5410, R29 ;  /* 0x00005410ff1b7816 */ /* 0x000fe2000000001d */
[----:B------:R-:W-:Y:S02]  /*1d60*/  FADD.FTZ R97, R97, R25 ;  /* 0x0000001961617221 */ /* 0x000fe40000010000 */
[----:B------:R-:W-:Y:S02]  /*1d70*/  FMUL.FTZ R24, R3, R24 ;  /* 0x0000001803187220 */ /* 0x000fe40000410000 */
[-C--:B------:R-:W-:Y:S02]  /*1d80*/  FFMA.FTZ R57, R22, R25.reuse, R57 ;  /* 0x0000001916397223 */ /* 0x080fe40000010039 */
[----:B------:R-:W-:Y:S02]  /*1d90*/  FMUL.FTZ R25, R243, R25 ;  /* 0x00000019f3197220 */ /* 0x000fe40000410000 */
[----:B------:R-:W-:-:S02]  /*1da0*/  FADD.FTZ R205, R205, R23 ;  /* 0x00000017cdcd7221 */ /* 0x000fc40000010000 */
[----:B------:R-:W-:Y:S01]  /*1db0*/  FFMA.FTZ R206, R21, R23, R206 ;  /* 0x0000001715ce7223 */ /* 0x000fe200000100ce */
        /* <DEDUP_REMOVED lines=12> */
[----:B------:R-:W-:Y:S01]  /*1e80*/  FFMA.FTZ R206, R24, R27, R206 ;  /* 0x0000001b18ce7223 */ /* 0x000fe200000100ce */
[----:B------:R-:W-:Y:S01]  /*1e90*/  PRMT R144, RZ, 0x7610, R30 ;  /* 0x00007610ff907816 */ /* 0x000fe2000000001e */
[----:B------:R-:W-:-:S02]  /*1ea0*/  FMUL.FTZ R28, R3, R145 ;  /* 0x00000091031c7220 */ /* 0x000fc40000410000 */
[----:B------:R-:W-:Y:S02]  /*1eb0*/  FMUL.FTZ R30, R240, R146 ;  /* 0x00000092f01e7220 */ /* 0x000fe40000410000 */
[----:B------:R-:W-:Y:S02]  /*1ec0*/  FADD.FTZ R205, R205, R29 ;  /* 0x0000001dcdcd7221 */ /* 0x000fe40000010000 */
[----:B------:R-:W-:Y:S01]  /*1ed0*/  FFMA.FTZ R206, R26, R29, R206 ;  /* 0x0000001d1ace7223 */ /* 0x000fe200000100ce */
[--C-:B------:R-:W-:Y:S01]  /*1ee0*/  PRMT R34, RZ, 0x5410, R31.reuse ;  /* 0x00005410ff227816 */ /* 0x100fe2000000001f */
[C---:B------:R-:W-:Y:S01]  /*1ef0*/  FMUL.FTZ R33, R3.reuse, R33 ;  /* 0x0000002103217220 */ /* 0x040fe20000410000 */
[----:B------:R-:W-:Y:S01]  /*1f00*/  PRMT R152, RZ, 0x7610, R31 ;  /* 0x00007610ff987816 */ /* 0x000fe2000000001f */
        /* <DEDUP_REMOVED lines=10> */
[----:B------:R-:W-:Y:S02]  /*1fb0*/  FADD.FTZ R103, R103, R152 ;  /* 0x0000009867677221 */ /* 0x000fe40000010000 */
[-C--:B------:R-:W-:Y:S02]  /*1fc0*/  FFMA.FTZ R63, R35, R152.reuse, R63 ;  /* 0x00000098233f7223 */ /* 0x080fe4000001003f */
        /* <DEDUP_REMOVED lines=9> */
.L_x_792:
[----:B------:R-:W-:Y:S05]  /*2060*/  BSYNC B2 ;  /* 0x0000000000027941 */ /* 0x000fea0003800000 */
.L_x_791:
[----:B------:R-:W-:Y:S01]  /*2070*/  BSSY B2, `(.L_x_793) ;  /* 0x000005a000027945 */ /* 0x000fe20003800000 */
        /* <DEDUP_REMOVED lines=17> */
[----:B--2---:R-:W-:Y:S02]  /*2190*/  PRMT R153, RZ, 0x5410, R144 ;  /* 0x00005410ff997816 */ /* 0x004fe40000000090 */
[----:B------:R-:W-:-:S03]  /*21a0*/  PRMT R156, RZ, 0x5410, R145 ;  /* 0x00005410ff9c7816 */ /* 0x000fc60000000091 */
[----:B------:R-:W-:Y:S01]  /*21b0*/  FADD.FTZ R153, -R177, R153 ;  /* 0x00000099b1997221 */ /* 0x000fe20000010100 */
[----:B---3--:R-:W-:Y:S02]  /*21c0*/  PRMT R155, RZ, 0x5410, R148 ;  /* 0x00005410ff9b7816 */ /* 0x008fe40000000094 */
[----:B------:R-:W-:Y:S01]  /*21d0*/  PRMT R154, RZ, 0x7610, R144 ;  /* 0x00007610ff9a7816 */ /* 0x000fe20000000090 */
[----:B------:R-:W-:Y:S01]  /*21e0*/  FMUL.FTZ R153, R3, R153 ;  /* 0x0000009903997220 */ /* 0x000fe20000410000 */
        /* <DEDUP_REMOVED lines=9> */
[----:B------:R-:W-:Y:S01]  /*2280*/  FMUL.FTZ R154, R3, R154 ;  /* 0x0000009a039a7220 */ /* 0x000fe20000410000 */
[----:B------:R-:W-:Y:S01]  /*2290*/  PRMT R158, RZ, 0x7610, R145 ;  /* 0x00007610ff9e7816 */ /* 0x000fe20000000091 */
[----:B------:R-:W-:Y:S02]  /*22a0*/  FMUL.FTZ R157, R235, R148 ;  /* 0x00000094eb9d7220 */ /* 0x000fe40000410000 */
[----:B------:R-:W-:-:S02]  /*22b0*/  FADD.FTZ R205, R205, R155 ;  /* 0x0000009bcdcd7221 */ /* 0x000fc40000010000 */
[----:B------:R-:W-:Y:S01]  /*22c0*/  FFMA.FTZ R206, R153, R155, R206 ;  /* 0x0000009b99ce7223 */ /* 0x000fe200000100ce */
[----:B------:R-:W-:Y:S01]  /*22d0*/  PRMT R149, RZ, 0x7610, R149 ;  /* 0x00007610ff957816 */ /* 0x000fe20000000095 */
[C---:B------:R-:W-:Y:S02]  /*22e0*/  FADD.FTZ R160, -R177.reuse, R160 ;  /* 0x000000a0b1a07221 */ /* 0x040fe40000010100 */
[----:B------:R-:W-:Y:S02]  /*22f0*/  FADD.FTZ R106, R106, R159 ;  /* 0x0000009f6a6a7221 */ /* 0x000fe40000010000 */
[-C--:B------:R-:W-:Y:S02]  /*2300*/  FFMA.FTZ R66, R156, R159.reuse, R66 ;  /* 0x0000009f9c427223 */ /* 0x080fe40000010042 */
[----:B------:R-:W-:Y:S02]  /*2310*/  FADD.FTZ R158, -R177, R158 ;  /* 0x0000009eb19e7221 */ /* 0x000fe40000010100 */
[----:B------:R-:W-:-:S02]  /*2320*/  FMUL.FTZ R159, R234, R159 ;  /* 0x0000009fea9f7220 */ /* 0x000fc40000410000 */
[----:B------:R-:W-:Y:S02]  /*2330*/  FADD.FTZ R205, R205, R157 ;  /* 0x0000009dcdcd7221 */ /* 0x000fe40000010000 */
[----:B------:R-:W-:Y:S01]  /*2340*/  FFMA.FTZ R206, R154, R157, R206 ;  /* 0x0000009d9ace7223 */ /* 0x000fe200000100ce */
        /* <DEDUP_REMOVED lines=24> */
[----:B------:R-:W-:Y:S02]  /*24d0*/  FADD.FTZ R110, R110, R176 ;  /* 0x000000b06e6e7221 */ /* 0x000fe40000010000 */
[-C--:B------:R-:W-:Y:S02]  /*24e0*/  FFMA.FTZ R70, R175, R176.reuse, R70 ;  /* 0x000000b0af467223 */ /* 0x080fe40000010046 */
[----:B------:R-:W-:Y:S02]  /*24f0*/  FADD.FTZ R177, -R177, R147 ;  /* 0x00000093b1b17221 */ /* 0x000fe40000010100 */
[----:B------:R-:W-:Y:S02]  /*2500*/  FMUL.FTZ R176, R230, R176 ;  /* 0x000000b0e6b07220 */ /* 0x000fe40000410000 */
[----:B------:R-:W-:-:S02]  /*2510*/  FADD.FTZ R205, R205, R174 ;  /* 0x000000aecdcd7221 */ /* 0x000fc40000010000 */
[----:B------:R-:W-:Y:S02]  /*2520*/  FFMA.FTZ R206, R163, R174, R206 ;  /* 0x000000aea3ce7223 */ /* 0x000fe400000100ce */
[----:B------:R-:W-:Y:S02]  /*2530*/  FMUL.FTZ R177, R3, R177 ;  /* 0x000000b103b17220 */ /* 0x000fe40000410000 */
        /* <DEDUP_REMOVED lines=13> */
.L_x_794:
[----:B------:R-:W-:Y:S05]  /*2610*/  BSYNC B2 ;  /* 0x0000000000027941 */ /* 0x000fea0003800000 */
.L_x_793:
[----:B------:R-:W-:-:S13]  /*2620*/  ISETP.GE.U32.AND P3, PT, R2, 0xa0, PT ;  /* 0x000000a00200780c */ /* 0x000fda0003f66070 */
[----:B------:R-:W-:Y:S05]  /*2630*/  @!P3 BRA `(.L_x_786) ;  /* 0x000005500000b947 */ /* 0x000fea0003800000 */
[----:B------:R-:W-:-:S04]  /*2640*/  IMAD.WIDE.U32 R144, R207, R188, c[0x0][0x188] ;  /* 0x00006200cf907625 */ /* 0x000fc800078e00bc */
[----:B------:R-:W-:Y:S02]  /*2650*/  IMAD.WIDE.U32 R148, R204, R188, c[0x0][0x208] ;  /* 0x00008200cc947625 */ /* 0x000fe400078e00bc */
[----:B------:R-:W2:Y:S04]  /*2660*/  LDG.E.128 R144, [R144.64] ;  /* 0x0000000490907981 */ /* 0x000ea8000c1e1d00 */
[----:B------:R-:W3:Y:S01]  /*2670*/  LDG.E.128 R148, [R148.64] ;  /* 0x0000000494947981 */ /* 0x000ee2000c1e1d00 */
[----:B------:R-:W-:-:S04]  /*2680*/  ISETP.NE.AND P3, PT, R220, RZ, PT ;  /* 0x000000ffdc00720c */ /* 0x000fc80003f65270 */
[----:B------:R-:W-:Y:S02]  /*2690*/  FSEL R193, R202, RZ, !P3 ;  /* 0x000000ffcac17208 */ /* 0x000fe40005800000 */
[----:B------:R-:W-:-:S04]  /*26a0*/  ISETP.NE.U32.AND P3, PT, RZ, c[0x0][0x218], PT ;  /* 0x00008600ff007a0c */ /* 0x000fc80003f65070 */
[----:B------:R-:W-:Y:S01]  /*26b0*/  ISETP.NE.AND.EX P3, PT, RZ, c[0x0][0x21c], PT, P3 ;  /* 0x00008700ff007a0c */ /* 0x000fe20003f65330 */
[----:B------:R-:W-:-:S12]  /*26c0*/  IMAD.MOV.U32 R180, RZ, RZ, 0x8 ;  /* 0x00000008ffb47424 */ /* 0x000fd800078e00ff */
[----:B------:R-:W-:-:S05]  /*26d0*/  @P3 IMAD.WIDE.U32 R164, R207, R188, c[0x0][0x218] ;  /* 0x00008600cfa43625 */ /* 0x000fca00078e00bc */
[----:B------:R0:W5:Y:S02]  /*26e0*/  @P3 LDG.E.128 R36, [R164.64] ;  /* 0x00000004a4243981 */ /* 0x000164000c1e1d00 */
[----:B0-----:R-:W-:-:S06]  /*26f0*/  IMAD.WIDE.U32 R164, R203, R180, c[0x0][0x190] ;  /* 0x00006400cba47625 */ /* 0x001fcc00078e00b4 */
[----:B------:R-:W5:Y:S01]  /*2700*/  LDG.E.64 R164, [R164.64] ;  /* 0x00000004a4a47981 */ /* 0x000f62000c1e1b00 */
[--C-:B--2---:R-:W-:Y:S02]  /*2710*/  PRMT R180, RZ, 0x5410, R144.reuse ;  /* 0x00005410ffb47816 */ /* 0x104fe40000000090 */
[----:B------:R-:W-:Y:S02]  /*2720*/  PRMT R182, RZ, 0x7610, R144 ;  /* 0x00007610ffb67816 */ /* 0x000fe40000000090 */
[----:B------:R-:W-:Y:S01]  /*2730*/  PRMT R184, RZ, 0x5410, R145 ;  /* 0x00005410ffb87816 */ /* 0x000fe20000000091 */
[C---:B------:R-:W-:Y:S01]  /*2740*/  FADD.FTZ R144, -R193.reuse, R180 ;  /* 0x000000b4c1907221 */ /* 0x040fe20000010100 */
[----:B---3--:R-:W-:Y:S01]  /*2750*/  PRMT R208, RZ, 0x5410, R148 ;  /* 0x00005410ffd07816 */ /* 0x008fe20000000094 */
[----:B------:R-:W-:Y:S01]  /*2760*/  FADD.FTZ R179, -R193, R182 ;  /* 0x000000b6c1b37221 */ /* 0x000fe20000010100 */
[----:B------:R-:W-:Y:S01]  /*2770*/  PRMT R148, RZ, 0x7610, R148 ;  /* 0x00007610ff947816 */ /* 0x000fe20000000094 */
[----:B------:R-:W-:Y:S01]  /*2780*/  FMUL.FTZ R209, R3, R144 ;  /* 0x0000009003d17220 */ /* 0x000fe20000410000 */
[----:B------:R-:W-:Y:S01]  /*2790*/  PRMT R188, RZ, 0x5410, R146 ;  /* 0x00005410ffbc7816 */ /* 0x000fe20000000092 */
[----:B------:R-:W-:Y:S01]  /*27a0*/  FADD.FTZ R180, -R193, R184 ;  /* 0x000000b8c1b47221 */ /* 0x000fe20000010100 */
[----:B------:R-:W-:Y:S01]  /*27b0*/  PRMT R183, RZ, 0x5410, R149 ;  /* 0x00005410ffb77816 */ /* 0x000fe20000000095 */
[----:B------:R-:W-:Y:S01]  /*27c0*/  FADD.FTZ R76, R76, R208 ;  /* 0x000000d04c4c7221 */ /* 0x000fe20000010000 */
[----:B------:R-:W-:Y:S01]  /*27d0*/  PRMT R186, RZ, 0x7610, R145 ;  /* 0x00007610ffba7816 */ /* 0x000fe20000000091 */
[-C--:B------:R-:W-:Y:S01]  /*27e0*/  FFMA.FTZ R136, R209, R208.reuse, R136 ;  /* 0x000000d0d1887223 */ /* 0x080fe20000010088 */
[----:B------:R-:W-:Y:S01]  /*27f0*/  PRMT R149, RZ, 0x7610, R149 ;  /* 0x00007610ff957816 */ /* 0x000fe20000000095 */
[----:B------:R-:W-:Y:S01]  /*2800*/  FMUL.FTZ R208, R228, R208 ;  /* 0x000000d0e4d07220 */ /* 0x000fe20000410000 */
[--C-:B------:R-:W-:Y:S01]  /*2810*/  PRMT R190, RZ, 0x5410, R147.reuse ;  /* 0x00005410ffbe7816 */ /* 0x100fe20000000093 */
[C---:B------:R-:W-:Y:S01]  /*2820*/  FMUL.FTZ R180, R3.reuse, R180 ;  /* 0x000000b403b47220 */ /* 0x040fe20000410000 */
[----:B------:R-:W-:Y:S01]  /*2830*/  PRMT R146, RZ, 0x7610, R146 ;  /* 0x00007610ff927816 */ /* 0x000fe20000000092 */
[----:B------:R-:W-:Y:S01]  /*2840*/  FMUL.FTZ R179, R3, R179 ;  /* 0x000000b303b37220 */ /* 0x000fe20000410000 */
[----:B------:R-:W-:Y:S01]  /*2850*/  PRMT R192, RZ, 0x7610, R147 ;  /* 0x00007610ffc07816 */ /* 0x000fe20000000093 */
[----:B------:R-:W-:-:S02]  /*2860*/  FMUL.FTZ R181, R227, R148 ;  /* 0x00000094e3b57220 */ /* 0x000fc40000410000 */
[----:B------:R-:W-:Y:S02]  /*2870*/  FADD.FTZ R144, R205, R208 ;  /* 0x000000d0cd907221 */ /* 0x000fe40000010000 */
[----:B------:R-:W-:Y:S02]  /*2880*/  FFMA.FTZ R206, R209, R208, R206 ;  /* 0x000000d0d1ce7223 */ /* 0x000fe400000100ce */
[C---:B------:R-:W-:Y:S02]  /*2890*/  FADD.FTZ R184, -R193.reuse, R188 ;  /* 0x000000bcc1b87221 */ /* 0x040fe40000010100 */
[----:B------:R-:W-:Y:S02]  /*28a0*/  FADD.FTZ R78, R78, R183 ;  /* 0x000000b74e4e7221 */ /* 0x000fe40000010000 */
[-C--:B------:R-:W-:Y:S02]  /*28b0*/  FFMA.FTZ R138, R180, R183.reuse, R138 ;  /* 0x000000b7b48a7223 */ /* 0x080fe4000001008a */
[----:B------:R-:W-:Y:S01]  /*28c0*/  FADD.FTZ R182, -R193, R186 ;  /* 0x000000bac1b67221 */ /* 0x000fe20000010100 */
[--C-:B------:R-:W-:Y:S01]  /*28d0*/  PRMT R186, RZ, 0x5410, R150.reuse ;  /* 0x00005410ffba7816 */ /* 0x100fe20000000096 */
[----:B------:R-:W-:Y:S01]  /*28e0*/  FMUL.FTZ R183, R226, R183 ;  /* 0x000000b7e2b77220 */ /* 0x000fe20000410000 */
[----:B------:R-:W-:Y:S01]  /*28f0*/  PRMT R150, RZ, 0x7610, R150 ;  /* 0x00007610ff967816 */ /* 0x000fe20000000096 */
[----:B------:R-:W-:-:S02]  /*2900*/  FADD.FTZ R144, R144, R181 ;  /* 0x000000b590907221 */ /* 0x000fc40000010000 */
[----:B------:R-:W-:Y:S02]  /*2910*/  FFMA.FTZ R206, R179, R181, R206 ;  /* 0x000000b5b3ce7223 */ /* 0x000fe400000100ce */
[C---:B------:R-:W-:Y:S02]  /*2920*/  FMUL.FTZ R184, R3.reuse, R184 ;  /* 0x000000b803b87220 */ /* 0x040fe40000410000 */
[----:B------:R-:W-:Y:S02]  /*2930*/  FMUL.FTZ R182, R3, R182 ;  /* 0x000000b603b67220 */ /* 0x000fe40000410000 */
[----:B------:R-:W-:Y:S02]  /*2940*/  FMUL.FTZ R185, R225, R149 ;  /* 0x00000095e1b97220 */ /* 0x000fe40000410000 */
[----:B------:R-:W-:Y:S02]  /*2950*/  FADD.FTZ R144, R144, R183 ;  /* 0x000000b790907221 */ /* 0x000fe40000010000 */
[----:B------:R-:W-:-:S02]  /*2960*/  FFMA.FTZ R206, R180, R183, R206 ;  /* 0x000000b7b4ce7223 */ /* 0x000fc400000100ce */
[C---:B------:R-:W-:Y:S02]  /*2970*/  FADD.FTZ R191, -R193.reuse, R190 ;  /* 0x000000bec1bf7221 */ /* 0x040fe40000010100 */
[----:B------:R-:W-:Y:S02]  /*2980*/  FADD.FTZ R140, R140, R186 ;  /* 0x000000ba8c8c7221 */ /* 0x000fe40000010000 */
[-C--:B------:R-:W-:Y:S02]  /*2990*/  FFMA.FTZ R112, R184, R186.reuse, R112 ;  /* 0x000000bab8707223 */ /* 0x080fe40000010070 */
[----:B------:R-:W-:Y:S02]  /*29a0*/  FADD.FTZ R187, -R193, R146 ;  /* 0x00000092c1bb7221 */ /* 0x000fe40000010100 */
[----:B------:R-:W-:Y:S02]  /*29b0*/  FMUL.FTZ R186, R224, R186 ;  /* 0x000000bae0ba7220 */ /* 0x000fe40000410000 */
[----:B------:R-:W-:-:S02]  /*29c0*/  FADD.FTZ R145, R144, R185 ;  /* 0x000000b990917221 */ /* 0x000fc40000010000 */
[----:B------:R-:W-:Y:S02]  /*29d0*/  FFMA.FTZ R147, R182, R185, R206 ;  /* 0x000000b9b6937223 */ /* 0x000fe400000100ce */
[----:B------:R-:W-:Y:S01]  /*29e0*/  FADD.FTZ R193, -R193, R192 ;  /* 0x000000c0c1c17221 */ /* 0x000fe20000010100 */
[--C-:B------:R-:W-:Y:S01]  /*29f0*/  PRMT R192, RZ, 0x5410, R151.reuse ;  /* 0x00005410ffc07816 */ /* 0x100fe20000000097 */
[C---:B------:R-:W-:Y:S01]  /*2a00*/  FMUL.FTZ R191, R3.reuse, R191 ;  /* 0x000000bf03bf7220 */ /* 0x040fe20000410000 */
[----:B------:R-:W-:Y:S01]  /*2a10*/  PRMT R151, RZ, 0x7610, R151 ;  /* 0x00007610ff977816 */ /* 0x000fe20000000097 */
[----:B------:R-:W-:Y:S02]  /*2a20*/  FMUL.FTZ R187, R3, R187 ;  /* 0x000000bb03bb7220 */ /* 0x000fe40000410000 */
        /* <DEDUP_REMOVED lines=22> */
.L_x_786:
[----:B------:R-:W-:Y:S05]  /*2b90*/  BSYNC B1 ;  /* 0x0000000000017941 */ /* 0x000fea0003800000 */
.L_x_776:
[----:B------:R-:W-:Y:S05]  /*2ba0*/  BRA.DIV ~URZ, `(.L_x_795) ;  /* 0x000053527f007947 */ /* 0x000fea000b800000 */
[----:B------:R2:W3:Y:S02]  /*2bb0*/  SHFL.BFLY PT, R147, R205, 0x1, 0x1f ;  /* 0x0c201f00cd937f89 */ /* 0x0004e400000e0000 */
.L_x_928:
[----:B------:R-:W-:Y:S05]  /*2bc0*/  BRA.DIV ~URZ, `(.L_x_796) ;  /* 0x000053b27f007947 */ /* 0x000fea000b800000 */
[----:B-1----:R-:W1:Y:S01]  /*2bd0*/  SHFL.BFLY PT, R145, R206, 0x1, 0x1f ;  /* 0x0c201f00ce917f89 */ /* 0x002e6200000e0000 */
[----:B---3--:R-:W-:-:S05]  /*2be0*/  FADD.FTZ R151, R147, R205 ;  /* 0x000000cd93977221 */ /* 0x008fca0000010000 */
[----:B------:R-:W3:Y:S01]  /*2bf0*/  SHFL.BFLY PT, R144, R151, 0x2, 0x1f ;  /* 0x0c401f0097907f89 */ /* 0x000ee200000e0000 */
[----:B-1----:R-:W-:-:S05]  /*2c00*/  FADD.FTZ R145, R145, R206 ;  /* 0x000000ce91917221 */ /* 0x002fca0000010000 */
[----:B------:R-:W1:Y:S01]  /*2c10*/  SHFL.BFLY PT, R146, R145, 0x2, 0x1f ;  /* 0x0c401f0091927f89 */ /* 0x000e6200000e0000 */
[----:B---3--:R-:W-:-:S05]  /*2c20*/  FADD.FTZ R144, R144, R151 ;  /* 0x0000009790907221 */ /* 0x008fca0000010000 */
[----:B------:R-:W3:Y:S01]  /*2c30*/  SHFL.BFLY PT, R147, R144, 0x4, 0x1f ;  /* 0x0c801f0090937f89 */ /* 0x000ee200000e0000 */
[----:B-1----:R-:W-:-:S05]  /*2c40*/  FADD.FTZ R148, R145, R146 ;  /* 0x0000009291947221 */ /* 0x002fca0000010000 */
[----:B------:R-:W1:Y:S01]  /*2c50*/  SHFL.BFLY PT, R149, R148, 0x4, 0x1f ;  /* 0x0c801f0094957f89 */ /* 0x000e6200000e0000 */
[----:B---3--:R-:W-:-:S05]  /*2c60*/  FADD.FTZ R150, R144, R147 ;  /* 0x0000009390967221 */ /* 0x008fca0000010000 */
[----:B--2---:R-:W2:Y:S01]  /*2c70*/  SHFL.BFLY PT, R205, R150, 0x8, 0x1f ;  /* 0x0d001f0096cd7f89 */ /* 0x004ea200000e0000 */
[----:B-1----:R-:W-:-:S05]  /*2c80*/  FADD.FTZ R149, R148, R149 ;  /* 0x0000009594957221 */ /* 0x002fca0000010000 */
[----:B------:R-:W1:Y:S01]  /*2c90*/  SHFL.BFLY PT, R206, R149, 0x8, 0x1f ;  /* 0x0d001f0095ce7f89 */ /* 0x000e6200000e0000 */
[----:B--2---:R-:W-:-:S05]  /*2ca0*/  FADD.FTZ R205, R150, R205 ;  /* 0x000000cd96cd7221 */ /* 0x004fca0000010000 */
[----:B------:R2:W3:Y:S01]  /*2cb0*/  SHFL.BFLY PT, R147, R205, 0x10, 0x1f ;  /* 0x0e001f00cd937f89 */ /* 0x0004e200000e0000 */
[----:B-1----:R-:W-:-:S05]  /*2cc0*/  FADD.FTZ R206, R149, R206 ;  /* 0x000000ce95ce7221 */ /* 0x002fca0000010000 */
[----:B------:R2:W1:Y:S02]  /*2cd0*/  SHFL.BFLY PT, R146, R206, 0x10, 0x1f ;  /* 0x0e001f00ce927f89 */ /* 0x00046400000e0000 */
.L_x_929:
[----:B------:R-:W-:Y:S01]  /*2ce0*/  ISETP.GE.AND P3, PT, R196, 0x1, PT ;  /* 0x00000001c400780c */ /* 0x000fe20003f66270 */
[----:B------:R-:W4:Y:S01]  /*2cf0*/  S2R R149, SR_TID.X ;  /* 0x0000000000957919 */ /* 0x000f220000002100 */
[----:B------:R-:W-:Y:S01]  /*2d00*/  LOP3.LUT P4, RZ, R2, 0xffffffe0, RZ, 0xc0, !PT ;  /* 0xffffffe002ff7812 */ /* 0x000fe2000788c0ff */
[----:B-1----:R-:W-:Y:S01]  /*2d10*/  FADD.FTZ R148, R146, R206 ;  /* 0x000000ce92947221 */ /* 0x002fe20000010000 */
[----:B------:R-:W-:Y:S01]  /*2d20*/  HFMA2.MMA R146, -RZ, RZ, 0, 0 ;  /* 0x00000000ff927435 */ /* 0x000fe200000001ff */
[----:B---3--:R-:W-:Y:S01]  /*2d30*/  FADD.FTZ R147, R147, R205 ;  /* 0x000000cd93937221 */ /* 0x008fe20000010000 */
[----:B------:R-:W-:Y:S01]  /*2d40*/  BSSY B1, `(.L_x_797) ;  /* 0x00000cc000017945 */ /* 0x000fe20003800000 */
[----:B------:R-:W-:Y:S02]  /*2d50*/  FMUL.FTZ R148, R148, c[0x0][0x1e0] ;  /* 0x0000780094947a20 */ /* 0x000fe40000410000 */
[----:B------:R-:W-:-:S04]  /*2d60*/  FMUL.FTZ R147, R147, c[0x0][0x1e0] ;  /* 0x0000780093937a20 */ /* 0x000fc80000410000 */
[----:B------:R-:W-:-:S05]  /*2d70*/  @P3 IADD3 R144, R196, -0x1, RZ ;  /* 0xffffffffc4903810 */ /* 0x000fca0007ffe0ff */
[----:B------:R-:W-:-:S05]  /*2d80*/  @P3 IMAD R144, R144, c[0x0][0x168], RZ ;  /* 0x00005a0090903a24 */ /* 0x000fca00078e02ff */
[----:B------:R-:W-:-:S04]  /*2d90*/  @P3 SHF.R.S32.HI R145, RZ, 0x1f, R144 ;  /* 0x0000001fff913819 */ /* 0x000fc80000011490 */
[----:B------:R-:W-:Y:S02]  /*2da0*/  @P3 LEA.HI R145, R145, R144, RZ, 0x3 ;  /* 0x0000009091913211 */ /* 0x000fe400078f18ff */
[----:B----4-:R-:W-:-:S04]  /*2db0*/  @P3 LOP3.LUT R144, R149, 0x1f, RZ, 0xc0, !PT ;  /* 0x0000001f95903812 */ /* 0x010fc800078ec0ff */
        /* <DEDUP_REMOVED lines=10> */
[----:B-----5:R-:W-:Y:S01]  /*2e60*/  PRMT R144, RZ, 0x5410, R116 ;  /* 0x00005410ff907816 */ /* 0x020fe20000000074 */
[----:B------:R-:W-:Y:S05]  /*2e70*/  BRA `(.L_x_801) ;  /* 0x000000b000007947 */ /* 0x000fea0003800000 */
.L_x_800:
[----:B------:R-:W-:Y:S01]  /*2e80*/  ULDC.64 UR6, c[0x0][0x218] ;  /* 0x0000860000067ab9 */ /* 0x000fe20000000a00 */
[----:B------:R-:W-:Y:S01]  /*2e90*/  ISETP.NE.AND P4, PT, R220, RZ, PT ;  /* 0x000000ffdc00720c */ /* 0x000fe20003f85270 */
[----:B------:R-:W-:-:S03]  /*2ea0*/  UISETP.NE.U32.AND UP0, UPT, URZ, UR6, UPT ;  /* 0x000000063f00728c */ /* 0x000fc6000bf05070 */
[----:B------:R-:W-:Y:S01]  /*2eb0*/  FSEL R144, R147, RZ, !P4 ;  /* 0x000000ff93907208 */ /* 0x000fe20006000000 */
[----:B------:R-:W-:-:S04]  /*2ec0*/  UISETP.NE.AND.EX UP0, UPT, URZ, UR7, UPT, UP0 ;  /* 0x000000073f00728c */ /* 0x000fc8000bf05300 */
[----:B------:R-:W-:Y:S02]  /*2ed0*/  FFMA.FTZ R145, R5, R148, R144 ;  /* 0x0000009405917223 */ /* 0x000fe40000010090 */
[----:B------:R-:W-:Y:S02]  /*2ee0*/  PLOP3.LUT P4, PT, PT, PT, UP0, 0x80, 0x0 ;  /* 0x000000000000781c */ /* 0x000fe40003f8f008 */
[----:B------:R-:W-:-:S04]  /*2ef0*/  FADD.FTZ R144, R6, -R145 ;  /* 0x8000009106907221 */ /* 0x000fc80000010000 */
[----:B------:R-:W-:-:S07]  /*2f00*/  FMUL.FTZ R144, R3, R144 ;  /* 0x0000009003907220 */ /* 0x000fce0000410000 */
[----:B-----5:R-:W-:-:S05]  /*2f10*/  @P4 PRMT R145, RZ, 0x5410, R116 ;  /* 0x00005410ff914816 */ /* 0x020fca0000000074 */
[----:B------:R-:W-:Y:S02]  /*2f20*/  @P4 FADD.FTZ R144, R144, R145 ;  /* 0x0000009190904221 */ /* 0x000fe40000010000 */
.L_x_801:
[----:B------:R-:W-:Y:S05]  /*2f30*/  BSYNC B2 ;  /* 0x0000000000027941 */ /* 0x000fea0003800000 */
.L_x_799:
[----:B------:R-:W-:Y:S01]  /*2f40*/  @P3 FMUL.FTZ R145, R144, c[0x0][0x1ec] ;  /* 0x00007b0090913a20 */ /* 0x000fe20000410000 */
[----:B-----5:R-:W-:Y:S01]  /*2f50*/  @P3 LOP3.LUT P5, RZ, R172, 0xff, RZ, 0xc0, !PT ;  /* 0x000000ffacff3812 */ /* 0x020fe200078ac0ff */
[----:B------:R-:W-:Y:S02]  /*2f60*/  BSSY B2, `(.L_x_802) ;  /* 0x0000015000027945 */ /* 0x000fe40003800000 */
[----:B------:R-:W-:-:S05]  /*2f70*/  @P3 FMUL.FTZ R145, R145, c[0x0][0x1e8] ;  /* 0x00007a0091913a20 */ /* 0x000fca0000410000 */
[----:B------:R-:W-:Y:S02]  /*2f80*/  @P3 FSEL R145, R145, RZ, P5 ;  /* 0x000000ff91913208 */ /* 0x000fe40002800000 */
[----:B------:R-:W-:Y:S02]  /*2f90*/  ISETP.NE.U32.AND P5, PT, RZ, c[0x0][0x258], PT ;  /* 0x00009600ff007a0c */ /* 0x000fe40003fa5070 */
[----:B------:R-:W-:Y:S02]  /*2fa0*/  @P3 F2FP.BF16.PACK_AB R145, RZ, R145 ;  /* 0x00000091ff91323e */ /* 0x000fe400000010ff */
[----:B------:R-:W-:Y:S02]  /*2fb0*/  ISETP.NE.AND.EX P5, PT, RZ, c[0x0][0x25c], PT, P5 ;  /* 0x00009700ff007a0c */ /* 0x000fe40003fa5350 */
[----:B------:R-:W-:-:S11]  /*2fc0*/  @P3 PRMT R72, R145, 0x7610, R72 ;  /* 0x0000761091483816 */ /* 0x000fd60000000048 */
[----:B------:R-:W-:-:S04]  /*2fd0*/  @P5 F2FP.BF16.PACK_AB R144, RZ, R144 ;  /* 0x00000090ff90523e */ /* 0x000fc800000010ff */
[----:B------:R-:W-:Y:S01]  /*2fe0*/  @P5 PRMT R132, R144, 0x7610, R132 ;  /* 0x0000761090845816 */ /* 0x000fe20000000084 */
[----:B------:R-:W-:Y:S05]  /*2ff0*/  @P2 BRA `(.L_x_803) ;  /* 0x0000004000002947 */ /* 0x000fea0003800000 */
[----:B------:R-:W-:Y:S01]  /*3000*/  IMAD.MOV.U32 R144, RZ, RZ, RZ ;  /* 0x000000ffff907224 */ /* 0x000fe200078e00ff */
[----:B------:R-:W-:Y:S05]  /*3010*/  @!P4 BRA `(.L_x_804) ;  /* 0x000000900000c947 */ /* 0x000fea0003800000 */
[----:B------:R-:W-:Y:S01]  /*3020*/  PRMT R144, RZ, 0x7610, R116 ;  /* 0x00007610ff907816 */ /* 0x000fe20000000074 */
[----:B------:R-:W-:Y:S05]  /*3030*/  BRA `(.L_x_804) ;  /* 0x0000007000007947 */ /* 0x000fea0003800000 */
.L_x_803:
[----:B------:R-:W-:-:S04]  /*3040*/  ISETP.NE.AND P6, PT, R220, RZ, PT ;  /* 0x000000ffdc00720c */ /* 0x000fc80003fc5270 */
[----:B------:R-:W-:-:S05]  /*3050*/  FSEL R145, R147, RZ, !P6 ;  /* 0x000000ff93917208 */ /* 0x000fca0007000000 */
[----:B------:R-:W-:-:S04]  /*3060*/  FFMA.FTZ R145, R219, R148, R145 ;  /* 0x00000094db917223 */ /* 0x000fc80000010091 */
[----:B------:R-:W-:Y:S01]  /*3070*/  FADD.FTZ R144, R218, -R145 ;  /* 0x80000091da907221 */ /* 0x000fe20000010000 */
[----:B------:R-:W-:-:S03]  /*3080*/  @P4 PRMT R145, RZ, 0x7610, R116 ;  /* 0x00007610ff914816 */ /* 0x000fc60000000074 */
[----:B------:R-:W-:-:S04]  /*3090*/  FMUL.FTZ R144, R3, R144 ;  /* 0x0000009003907220 */ /* 0x000fc80000410000 */
[----:B------:R-:W-:Y:S02]  /*30a0*/  @P4 FADD.FTZ R144, R144, R145 ;  /* 0x0000009190904221 */ /* 0x000fe40000010000 */
.L_x_804:
[----:B------:R-:W-:Y:S05]  /*30b0*/  BSYNC B2 ;  /* 0x0000000000027941 */ /* 0x000fea0003800000 */
.L_x_802:
[----:B------:R-:W-:Y:S01]  /*30c0*/  @P3 FMUL.FTZ R145, R144, c[0x0][0x1ec] ;  /* 0x00007b0090913a20 */ /* 0x000fe20000410000 */
[----:B------:R-:W-:Y:S01]  /*30d0*/  @P3 LOP3.LUT P6, RZ, R172, 0xff00, RZ, 0xc0, !PT ;  /* 0x0000ff00acff3812 */ /* 0x000fe200078cc0ff */
[----:B------:R-:W-:Y:S01]  /*30e0*/  BSSY B2, `(.L_x_805) ;  /* 0x0000013000027945 */ /* 0x000fe20003800000 */
[----:B------:R-:W-:Y:S01]  /*30f0*/  @P5 F2FP.BF16.PACK_AB R144, RZ, R144 ;  /* 0x00000090ff90523e */ /* 0x000fe200000010ff */
[----:B------:R-:W-:-:S03]  /*3100*/  @P3 FMUL.FTZ R145, R145, c[0x0][0x1e8] ;  /* 0x00007a0091913a20 */ /* 0x000fc60000410000 */
[----:B------:R-:W-:Y:S02]  /*3110*/  @P5 PRMT R132, R132, 0x5410, R144 ;  /* 0x0000541084845816 */ /* 0x000fe40000000090 */
[----:B------:R-:W-:-:S04]  /*3120*/  @P3 FSEL R145, R145, RZ, P6 ;  /* 0x000000ff91913208 */ /* 0x000fc80003000000 */
[----:B------:R-:W-:-:S04]  /*3130*/  @P3 F2FP.BF16.PACK_AB R145, RZ, R145 ;  /* 0x00000091ff91323e */ /* 0x000fc800000010ff */
[----:B------:R-:W-:Y:S01]  /*3140*/  @P3 PRMT R72, R72, 0x5410, R145 ;  /* 0x0000541048483816 */ /* 0x000fe20000000091 */
[----:B------:R-:W-:Y:S05]  /*3150*/  @P2 BRA `(.L_x_806) ;  /* 0x0000004000002947 */ /* 0x000fea0003800000 */
[----:B------:R-:W-:Y:S01]  /*3160*/  MOV R144, RZ ;  /* 0x000000ff00907202 */ /* 0x000fe20000000f00 */
[----:B------:R-:W-:Y:S05]  /*3170*/  @!P4 BRA `(.L_x_807) ;  /* 0x000000900000c947 */ /* 0x000fea0003800000 */
[----:B------:R-:W-:Y:S01]  /*3180*/  PRMT R144, RZ, 0x5410, R117 ;  /* 0x00005410ff907816 */ /* 0x000fe20000000075 */
[----:B------:R-:W-:Y:S05]  /*3190*/  BRA `(.L_x_807) ;  /* 0x0000007000007947 */ /* 0x000fea0003800000 */
.L_x_806:
[----:B------:R-:W-:-:S04]  /*31a0*/  ISETP.NE.AND P6, PT, R220, RZ, PT ;  /* 0x000000ffdc00720c */ /* 0x000fc80003fc5270 */
[----:B------:R-:W-:-:S05]  /*31b0*/  FSEL R145, R147, RZ, !P6 ;  /* 0x000000ff93917208 */ /* 0x000fca0007000000 */
[----:B------:R-:W-:-:S04]  /*31c0*/  FFMA.FTZ R145, R217, R148, R145 ;  /* 0x00000094d9917223 */ /* 0x000fc80000010091 */
[----:B------:R-:W-:Y:S01]  /*31d0*/  FADD.FTZ R144, R216, -R145 ;  /* 0x80000091d8907221 */ /* 0x000fe20000010000 */
[----:B------:R-:W-:-:S03]  /*31e0*/  @P4 PRMT R145, RZ, 0x5410, R117 ;  /* 0x00005410ff914816 */ /* 0x000fc60000000075 */
[----:B------:R-:W-:-:S04]  /*31f0*/  FMUL.FTZ R144, R3, R144 ;  /* 0x0000009003907220 */ /* 0x000fc80000410000 */
[----:B------:R-:W-:Y:S02]  /*3200*/  @P4 FADD.FTZ R144, R144, R145 ;  /* 0x0000009190904221 */ /* 0x000fe40000010000 */
.L_x_807:
[----:B------:R-:W-:Y:S05]  /*3210*/  BSYNC B2 ;  /* 0x0000000000027941 */ /* 0x000fea0003800000 */
.L_x_805:
        /* <DEDUP_REMOVED lines=10> */
[----:B------:R-:W-:Y:S01]  /*32c0*/  IMAD.MOV.U32 R144, RZ, RZ, RZ ;  /* 0x000000ffff907224 */ /* 0x000fe200078e00ff */
[----:B------:R-:W-:Y:S05]  /*32d0*/  @!P4 BRA `(.L_x_810) ;  /* 0x000000900000c947 */ /* 0x000fea0003800000 */
[----:B------:R-:W-:Y:S01]  /*32e0*/  PRMT R144, RZ, 0x7610, R117 ;  /* 0x00007610ff907816 */ /* 0x000fe20000000075 */
[----:B------:R-:W-:Y:S05]  /*32f0*/  BRA `(.L_x_810) ;  /* 0x0000007000007947 */ /* 0x000fea0003800000 */
.L_x_809:
[----:B------:R-:W-:-:S04]  /*3300*/  ISETP.NE.AND P6, PT, R220, RZ, PT ;  /* 0x000000ffdc00720c */ /* 0x000fc80003fc5270 */
[----:B------:R-:W-:-:S05]  /*3310*/  FSEL R145, R147, RZ, !P6 ;  /* 0x000000ff93917208 */ /* 0x000fca0007000000 */
[----:B------:R-:W-:-:S04]  /*3320*/  FFMA.FTZ R145, R215, R148, R145 ;  /* 0x00000094d7917223 */ /* 0x000fc80000010091 */
[----:B------:R-:W-:Y:S01]  /*3330*/  FADD.FTZ R144, R214, -R145 ;  /* 0x80000091d6907221 */ /* 0x000fe20000010000 */
[----:B------:R-:W-:-:S03]  /*3340*/  @P4 PRMT R145, RZ, 0x7610, R117 ;  /* 0x00007610ff914816 */ /* 0x000fc60000000075 */
[----:B------:R-:W-:-:S04]  /*3350*/  FMUL.FTZ R144, R3, R144 ;  /* 0x0000009003907220 */ /* 0x000fc80000410000 */
[----:B------:R-:W-:Y:S02]  /*3360*/  @P4 FADD.FTZ R144, R144, R145 ;  /* 0x0000009190904221 */ /* 0x000fe40000010000 */
.L_x_810:
[----:B------:R-:W-:Y:S05]  /*3370*/  BSYNC B2 ;  /* 0x0000000000027941 */ /* 0x000fea0003800000 */
.L_x_808:
        /* <DEDUP_REMOVED lines=14> */
.L_x_812:
[----:B------:R-:W-:-:S04]  /*3460*/  ISETP.NE.AND P6, PT, R220, RZ, PT ;  /* 0x000000ffdc00720c */ /* 0x000fc80003fc5270 */
[----:B------:R-:W-:-:S05]  /*3470*/  FSEL R145, R147, RZ, !P6 ;  /* 0x000000ff93917208 */ /* 0x000fca0007000000 */
[----:B------:R-:W-:-:S04]  /*3480*/  FFMA.FTZ R145, R213, R148, R145 ;  /* 0x00000094d5917223 */ /* 0x000fc80000010091 */
[----:B------:R-:W-:Y:S01]  /*3490*/  FADD.FTZ R144, R212, -R145 ;  /* 0x80000091d4907221 */ /* 0x000fe20000010000 */
[----:B------:R-:W-:-:S03]  /*34a0*/  @P4 PRMT R145, RZ, 0x5410, R118 ;  /* 0x00005410ff914816 */ /* 0x000fc60000000076 */
[----:B------:R-:W-:-:S04]  /*34b0*/  FMUL.FTZ R144, R3, R144 ;  /* 0x0000009003907220 */ /* 0x000fc80000410000 */
[----:B------:R-:W-:Y:S02]  /*34c0*/  @P4 FADD.FTZ R144, R144, R145 ;  /* 0x0000009190904221 */ /* 0x000fe40000010000 */
.L_x_813:
[----:B------:R-:W-:Y:S05]  /*34d0*/  BSYNC B2 ;  /* 0x0000000000027941 */ /* 0x000fea0003800000 */
.L_x_811:
        /* <DEDUP_REMOVED lines=10> */
[----:B------:R-:W-:Y:S01]  /*3580*/  HFMA2.MMA R144, -RZ, RZ, 0, 0 ;  /* 0x00000000ff907435 */ /* 0x000fe200000001ff */
[----:B------:R-:W-:Y:S05]  /*3590*/  @!P4 BRA `(.L_x_816) ;  /* 0x000000900000c947 */ /* 0x000fea0003800000 */
[----:B------:R-:W-:Y:S01]  /*35a0*/  PRMT R144, RZ, 0x7610, R118 ;  /* 0x00007610ff907816 */ /* 0x000fe20000000076 */
[----:B------:R-:W-:Y:S05]  /*35b0*/  BRA `(.L_x_816) ;  /* 0x0000007000007947 */ /* 0x000fea0003800000 */
.L_x_815:
[----:B------:R-:W-:-:S04]  /*35c0*/  ISETP.NE.AND P6, PT, R220, RZ, PT ;  /* 0x000000ffdc00720c */ /* 0x000fc80003fc5270 */
[----:B------:R-:W-:-:S05]  /*35d0*/  FSEL R145, R147, RZ, !P6 ;  /* 0x000000ff93917208 */ /* 0x000fca0007000000 */
[----:B------:R-:W-:-:S04]  /*35e0*/  FFMA.FTZ R145, R211, R148, R145 ;  /* 0x00000094d3917223 */ /* 0x000fc80000010091 */
[----:B------:R-:W-:Y:S01]  /*35f0*/  FADD.FTZ R144, R210, -R145 ;  /* 0x80000091d2907221 */ /* 0x000fe20000010000 */
[----:B------:R-:W-:-:S03]  /*3600*/  @P4 PRMT R145, RZ, 0x7610, R118 ;  /* 0x00007610ff914816 */ /* 0x000fc60000000076 */
[----:B------:R-:W-:-:S04]  /*3610*/  FMUL.FTZ R144, R3, R144 ;  /* 0x0000009003907220 */ /* 0x000fc80000410000 */
[----:B------:R-:W-:Y:S02]  /*3620*/  @P4 FADD.FTZ R144, R144, R145 ;  /* 0x0000009190904221 */ /* 0x000fe40000010000 */
.L_x_816:
[----:B------:R-:W-:Y:S05]  /*3630*/  BSYNC B2 ;  /* 0x0000000000027941 */ /* 0x000fea0003800000 */
.L_x_814:
        /* <DEDUP_REMOVED lines=14> */
.L_x_818:
[----:B------:R-:W-:Y:S02]  /*3720*/  ISETP.NE.AND P6, PT, R220, RZ, PT ;  /* 0x000000ffdc00720c */ /* 0x000fe40003fc5270 */
[----:B------:R-:W-:Y:S02]  /*3730*/  @P4 PRMT R145, RZ, 0x5410, R119 ;  /* 0x00005410ff914816 */ /* 0x000fe40000000077 */
[----:B------:R-:W-:-:S05]  /*3740*/  FSEL R144, R147, RZ, !P6 ;  /* 0x000000ff93907208 */ /* 0x000fca0007000000 */
[----:B------:R-:W-:-:S04]  /*3750*/  FFMA.FTZ R144, R195, R148, R144 ;  /* 0x00000094c3907223 */ /* 0x000fc80000010090 */
[----:B------:R-:W-:-:S04]  /*3760*/  FADD.FTZ R144, R7, -R144 ;  /* 0x8000009007907221 */ /* 0x000fc80000010000 */
[----:B------:R-:W-:-:S04]  /*3770*/  FMUL.FTZ R144, R3, R144 ;  /* 0x0000009003907220 */ /* 0x000fc80000410000 */
[----:B------:R-:W-:Y:S02]  /*3780*/  @P4 FADD.FTZ R144, R144, R145 ;  /* 0x0000009190904221 */ /* 0x000fe40000010000 */
.L_x_819:
[----:B------:R-:W-:Y:S05]  /*3790*/  BSYNC B2 ;  /* 0x0000000000027941 */ /* 0x000fea0003800000 */
.L_x_817:
        /* <DEDUP_REMOVED lines=14> */
.L_x_821:
[----:B------:R-:W-:-:S04]  /*3880*/  ISETP.NE.AND P6, PT, R220, RZ, PT ;  /* 0x000000ffdc00720c */ /* 0x000fc80003fc5270 */
[----:B------:R-:W-:-:S05]  /*3890*/  FSEL R145, R147, RZ, !P6 ;  /* 0x000000ff93917208 */ /* 0x000fca0007000000 */
[----:B------:R-:W-:-:S04]  /*38a0*/  FFMA.FTZ R144, R8, R148, R145 ;  /* 0x0000009408907223 */ /* 0x000fc80000010091 */
[----:B------:R-:W-:-:S04]  /*38b0*/  FADD.FTZ R144, R9, -R144 ;  /* 0x8000009009907221 */ /* 0x000fc80000010000 */
[----:B------:R-:W-:Y:S01]  /*38c0*/  FMUL.FTZ R149, R3, R144 ;  /* 0x0000009003957220 */ /* 0x000fe20000410000 */
[----:B------:R-:W-:-:S05]  /*38d0*/  @P4 PRMT R144, RZ, 0x7610, R119 ;  /* 0x00007610ff904816 */ /* 0x000fca0000000077 */
[----:B------:R-:W-:Y:S02]  /*38e0*/  @P4 FADD.FTZ R149, R149, R144 ;  /* 0x0000009095954221 */ /* 0x000fe40000010000 */
.L_x_822:
[----:B------:R-:W-:Y:S05]  /*38f0*/  BSYNC B2 ;  /* 0x0000000000027941 */ /* 0x000fea0003800000 */
.L_x_820:
[----:B------:R-:W-:Y:S01]  /*3900*/  @P5 F2FP.BF16.PACK_AB R144, RZ, R149 ;  /* 0x00000095ff90523e */ /* 0x000fe200000010ff */
[----:B------:R-:W-:Y:S01]  /*3910*/  @P3 FMUL.FTZ R149, R149, c[0x0][0x1ec] ;  /* 0x00007b0095953a20 */ /* 0x000fe20000410000 */
[----:B------:R-:W-:Y:S02]  /*3920*/  @P3 LOP3.LUT P4, RZ, R173, 0xff000000, RZ, 0xc0, !PT ;  /* 0xff000000adff3812 */ /* 0x000fe4000788c0ff */
[----:B------:R-:W-:Y:S01]  /*3930*/  @P5 MOV R145, 0x10 ;  /* 0x0000001000915802 */ /* 0x000fe20000000f00 */
[----:B------:R-:W-:Y:S01]  /*3940*/  @P3 FMUL.FTZ R149, R149, c[0x0][0x1e8] ;  /* 0x00007a0095953a20 */ /* 0x000fe20000410000 */
[----:B------:R-:W-:-:S03]  /*3950*/  @P5 PRMT R135, R135, 0x5410, R144 ;  /* 0x0000541087875816 */ /* 0x000fc60000000090 */
[C---:B------:R-:W-:Y:S01]  /*3960*/  @P5 IMAD.WIDE.U32 R144, R4.reuse, R145, c[0x0][0x258] ;  /* 0x0000960004905625 */ /* 0x040fe200078e0091 */
[----:B------:R-:W-:Y:S02]  /*3970*/  @P3 FSEL R149, R149, RZ, P4 ;  /* 0x000000ff95953208 */ /* 0x000fe40002000000 */
[----:B------:R-:W-:Y:S02]  /*3980*/  IADD3 R4, R4, 0x20, RZ ;  /* 0x0000002004047810 */ /* 0x000fe40007ffe0ff */
[----:B------:R-:W-:Y:S01]  /*3990*/  @P3 F2FP.BF16.PACK_AB R149, RZ, R149 ;  /* 0x00000095ff95323e */ /* 0x000fe200000010ff */
[----:B------:R1:W-:Y:S03]  /*39a0*/  @P5 STG.E.128 [R144.64], R132 ;  /* 0x0000008490005986 */ /* 0x0003e6000c101d04 */
[----:B------:R-:W-:Y:S01]  /*39b0*/  @P3 PRMT R75, R75, 0x5410, R149 ;  /* 0x000054104b4b3816 */ /* 0x000fe20000000095 */
[----:B------:R-:W-:-:S04]  /*39c0*/  @P3 IMAD.MOV.U32 R149, RZ, RZ, 0x10 ;  /* 0x00000010ff953424 */ /* 0x000fc800078e00ff */
[C---:B-1----:R-:W-:Y:S01]  /*39d0*/  @P3 IMAD.WIDE.U32 R144, R146.reuse, R149, c[0x0][0x248] ;  /* 0x0000920092903625 */ /* 0x042fe200078e0095 */
[----:B------:R-:W-:-:S04]  /*39e0*/  IADD3 R146, R146, 0x20, RZ ;  /* 0x0000002092927810 */ /* 0x000fc80007ffe0ff */
[----:B------:R1:W-:Y:S03]  /*39f0*/  @P3 STG.E.128 [R144.64], R72 ;  /* 0x0000004890003986 */ /* 0x0003e6000c101d04 */
.L_x_798:
[----:B------:R-:W-:Y:S05]  /*3a00*/  BSYNC B1 ;  /* 0x0000000000017941 */ /* 0x000fea0003800000 */
.L_x_797:
[----:B------:R-:W-:Y:S01]  /*3a10*/  ISETP.GE.U32.AND P4, PT, R2, 0x40, PT ;  /* 0x000000400200780c */ /* 0x000fe20003f86070 */
[----:B------:R-:W-:-:S12]  /*3a20*/  BSSY B1, `(.L_x_823) ;  /* 0x00000c4000017945 */ /* 0x000fd80003800000 */
[----:B------:R-:W-:Y:S05]  /*3a30*/  @!P4 BRA `(.L_x_824) ;  /* 0x00000c200000c947 */ /* 0x000fea0003800000 */
        /* <DEDUP_REMOVED lines=8> */
[----:B-----5:R-:W-:Y:S01]  /*3ac0*/  PRMT R144, RZ, 0x5410, R120 ;  /* 0x00005410ff907816 */ /* 0x020fe20000000078 */
[----:B------:R-:W-:Y:S05]  /*3ad0*/  BRA `(.L_x_827) ;  /* 0x000000b000007947 */ /* 0x000fea0003800000 */
.L_x_826:
[----:B------:R-:W-:Y:S01]  /*3ae0*/  ULDC.64 UR6, c[0x0][0x218] ;  /* 0x0000860000067ab9 */ /* 0x000fe20000000a00 */
[----:B------:R-:W-:Y:S01]  /*3af0*/  ISETP.NE.AND P4, PT, R220, RZ, PT ;  /* 0x000000ffdc00720c */ /* 0x000fe20003f85270 */
[----:B------:R-:W-:-:S03]  /*3b00*/  UISETP.NE.U32.AND UP0, UPT, URZ, UR6, UPT ;  /* 0x000000063f00728c */ /* 0x000fc6000bf05070 */
[----:B-1----:R-:W-:Y:S01]  /*3b10*/  FSEL R145, R147, RZ, !P4 ;  /* 0x000000ff93917208 */ /* 0x002fe20006000000 */
[----:B------:R-:W-:-:S04]  /*3b20*/  UISETP.NE.AND.EX UP0, UPT, URZ, UR7, UPT, UP0 ;  /* 0x000000073f00728c */ /* 0x000fc8000bf05300 */
[----:B------:R-:W-:Y:S02]  /*3b30*/  FFMA.FTZ R145, R201, R148, R145 ;  /* 0x00000094c9917223 */ /* 0x000fe40000010091 */
[----:B------:R-:W-:Y:S02]  /*3b40*/  PLOP3.LUT P4, PT, PT, PT, UP0, 0x80, 0x0 ;  /* 0x000000000000781c */ /* 0x000fe40003f8f008 */
[----:B------:R-:W-:-:S04]  /*3b50*/  FADD.FTZ R144, R200, -R145 ;  /* 0x80000091c8907221 */ /* 0x000fc80000010000 */
[----:B------:R-:W-:-:S07]  /*3b60*/  FMUL.FTZ R144, R3, R144 ;  /* 0x0000009003907220 */ /* 0x000fce0000410000 */
[----:B-----5:R-:W-:-:S05]  /*3b70*/  @P4 PRMT R145, RZ, 0x5410, R120 ;  /* 0x00005410ff914816 */ /* 0x020fca0000000078 */
[----:B------:R-:W-:Y:S02]  /*3b80*/  @P4 FADD.FTZ R144, R144, R145 ;  /* 0x0000009190904221 */ /* 0x000fe40000010000 */
.L_x_827:
[----:B------:R-:W-:Y:S05]  /*3b90*/  BSYNC B2 ;  /* 0x0000000000027941 */ /* 0x000fea0003800000 */
.L_x_825:
        /* <DEDUP_REMOVED lines=12> */
[----:B------:R-:W-:Y:S01]  /*3c60*/  HFMA2.MMA R144, -RZ, RZ, 0, 0 ;  /* 0x00000000ff907435 */ /* 0x000fe200000001ff */
[----:B------:R-:W-:Y:S05]  /*3c70*/  @!P4 BRA `(.L_x_830) ;  /* 0x000000900000c947 */ /* 0x000fea0003800000 */
[----:B------:R-:W-:Y:S01]  /*3c80*/  PRMT R144, RZ, 0x7610, R120 ;  /* 0x00007610ff907816 */ /* 0x000fe20000000078 */
[----:B------:R-:W-:Y:S05]  /*3c90*/  BRA `(.L_x_830) ;  /* 0x0000007000007947 */ /* 0x000fea0003800000 */
.L_x_829:
[----:B------:R-:W-:-:S04]  /*3ca0*/  ISETP.NE.AND P6, PT, R220, RZ, PT ;  /* 0x000000ffdc00720c */ /* 0x000fc80003fc5270 */
[----:B------:R-:W-:-:S05]  /*3cb0*/  FSEL R145, R147, RZ, !P6 ;  /* 0x000000ff93917208 */ /* 0x000fca0007000000 */
[----:B------:R-:W-:-:S04]  /*3cc0*/  FFMA.FTZ R145, R199, R148, R145 ;  /* 0x00000094c7917223 */ /* 0x000fc80000010091 */
[----:B------:R-:W-:Y:S01]  /*3cd0*/  FADD.FTZ R144, R198, -R145 ;  /* 0x80000091c6907221 */ /* 0x000fe20000010000 */
[----:B------:R-:W-:-:S03]  /*3ce0*/  @P4 PRMT R145, RZ, 0x7610, R120 ;  /* 0x00007610ff914816 */ /* 0x000fc60000000078 */
[----:B------:R-:W-:-:S04]  /*3cf0*/  FMUL.FTZ R144, R3, R144 ;  /* 0x0000009003907220 */ /* 0x000fc80000410000 */
[----:B------:R-:W-:Y:S02]  /*3d00*/  @P4 FADD.FTZ R144, R144, R145 ;  /* 0x0000009190904221 */ /* 0x000fe40000010000 */
.L_x_830:
[----:B------:R-:W-:Y:S05]  /*3d10*/  BSYNC B2 ;  /* 0x0000000000027941 */ /* 0x000fea0003800000 */
.L_x_828:
        /* <DEDUP_REMOVED lines=14> */
.L_x_832:
[----:B------:R-:W-:Y:S02]  /*3e00*/  ISETP.NE.AND P6, PT, R220, RZ, PT ;  /* 0x000000ffdc00720c */ /* 0x000fe40003fc5270 */
[----:B------:R-:W-:Y:S02]  /*3e10*/  @P4 PRMT R145, RZ, 0x5410, R121 ;  /* 0x00005410ff914816 */ /* 0x000fe40000000079 */
[----:B------:R-:W-:-:S05]  /*3e20*/  FSEL R144, R147, RZ, !P6 ;  /* 0x000000ff93907208 */ /* 0x000fca0007000000 */
[----:B------:R-:W-:-:S04]  /*3e30*/  FFMA.FTZ R144, R197, R148, R144 ;  /* 0x00000094c5907223 */ /* 0x000fc80000010090 */
[----:B------:R-:W-:-:S04]  /*3e40*/  FADD.FTZ R144, R11, -R144 ;  /* 0x800000900b907221 */ /* 0x000fc80000010000 */
[----:B------:R-:W-:-:S04]  /*3e50*/  FMUL.FTZ R144, R3, R144 ;  /* 0x0000009003907220 */ /* 0x000fc80000410000 */
[----:B------:R-:W-:Y:S02]  /*3e60*/  @P4 FADD.FTZ R144, R144, R145 ;  /* 0x0000009190904221 */ /* 0x000fe40000010000 */
.L_x_833:
[----:B------:R-:W-:Y:S05]  /*3e70*/  BSYNC B2 ;  /* 0x0000000000027941 */ /* 0x000fea0003800000 */
.L_x_831:
        /* <DEDUP_REMOVED lines=14> */
.L_x_835:
[----:B------:R-:W-:-:S04]  /*3f60*/  ISETP.NE.AND P6, PT, R220, RZ, PT ;  /* 0x000000ffdc00720c */ /* 0x000fc80003fc5270 */
[----:B------:R-:W-:-:S05]  /*3f70*/  FSEL R145, R147, RZ, !P6 ;  /* 0x000000ff93917208 */ /* 0x000fca0007000000 */
[----:B------:R-:W-:Y:S01]  /*3f80*/  FFMA.FTZ R144, R10, R148, R145 ;  /* 0x000000940a907223 */ /* 0x000fe20000010091 */
[----:B------:R-:W-:-:S03]  /*3f90*/  @P4 PRMT R145, RZ, 0x7610, R121 ;  /* 0x00007610ff914816 */ /* 0x000fc60000000079 */
[----:B------:R-:W-:-:S04]  /*3fa0*/  FADD.FTZ R144, R13, -R144 ;  /* 0x800000900d907221 */ /* 0x000fc80000010000 */
[----:B------:R-:W-:-:S04]  /*3fb0*/  FMUL.FTZ R144, R3, R144 ;  /* 0x0000009003907220 */ /* 0x000fc80000410000 */
[----:B------:R-:W-:Y:S02]  /*3fc0*/  @P4 FADD.FTZ R144, R144, R145 ;  /* 0x0000009190904221 */ /* 0x000fe40000010000 */
.L_x_836:
[----:B------:R-:W-:Y:S05]  /*3fd0*/  BSYNC B2 ;  /* 0x0000000000027941 */ /* 0x000fea0003800000 */
.L_x_834:
        /* <DEDUP_REMOVED lines=14> */
.L_x_838:
[----:B------:R-:W-:-:S04]  /*40c0*/  ISETP.NE.AND P6, PT, R220, RZ, PT ;  /* 0x000000ffdc00720c */ /* 0x000fc80003fc5270 */
[----:B------:R-:W-:-:S05]  /*40d0*/  FSEL R145, R147, RZ, !P6 ;  /* 0x000000ff93917208 */ /* 0x000fca0007000000 */
[----:B------:R-:W-:-:S04]  /*40e0*/  FFMA.FTZ R145, R12, R148, R145 ;  /* 0x000000940c917223 */ /* 0x000fc80000010091 */
[----:B------:R-:W-:Y:S01]  /*40f0*/  FADD.FTZ R144, R14, -R145 ;  /* 0x800000910e907221 */ /* 0x000fe20000010000 */
[----:B------:R-:W-:-:S03]  /*4100*/  @P4 PRMT R145, RZ, 0x5410, R122 ;  /* 0x00005410ff914816 */ /* 0x000fc6000000007a */
[----:B------:R-:W-:-:S04]  /*4110*/  FMUL.FTZ R144, R3, R144 ;  /* 0x0000009003907220 */ /* 0x000fc80000410000 */
[----:B------:R-:W-:Y:S02]  /*4120*/  @P4 FADD.FTZ R144, R144, R145 ;  /* 0x0000009190904221 */ /* 0x000fe40000010000 */
.L_x_839:
[----:B------:R-:W-:Y:S05]  /*4130*/  BSYNC B2 ;  /* 0x0000000000027941 */ /* 0x000fea0003800000 */
.L_x_837:
        /* <DEDUP_REMOVED lines=14> */
.L_x_841:
[----:B------:R-:W-:-:S04]  /*4220*/  ISETP.NE.AND P6, PT, R220, RZ, PT ;  /* 0x000000ffdc00720c */ /* 0x000fc80003fc5270 */
[----:B------:R-:W-:-:S05]  /*4230*/  FSEL R145, R147, RZ, !P6 ;  /* 0x000000ff93917208 */ /* 0x000fca0007000000 */
[----:B------:R-:W-:-:S04]  /*4240*/  FFMA.FTZ R145, R15, R148, R145 ;  /* 0x000000940f917223 */ /* 0x000fc80000010091 */
[----:B------:R-:W-:Y:S01]  /*4250*/  FADD.FTZ R144, R16, -R145 ;  /* 0x8000009110907221 */ /* 0x000fe20000010000 */
[----:B------:R-:W-:-:S03]  /*4260*/  @P4 PRMT R145, RZ, 0x7610, R122 ;  /* 0x00007610ff914816 */ /* 0x000fc6000000007a */
[----:B------:R-:W-:-:S04]  /*4270*/  FMUL.FTZ R144, R3, R144 ;  /* 0x0000009003907220 */ /* 0x000fc80000410000 */
[----:B------:R-:W-:Y:S02]  /*4280*/  @P4 FADD.FTZ R144, R144, R145 ;  /* 0x0000009190904221 */ /* 0x000fe40000010000 */
.L_x_842:
[----:B------:R-:W-:Y:S05]  /*4290*/  BSYNC B2 ;  /* 0x0000000000027941 */ /* 0x000fea0003800000 */
.L_x_840:
        /* <DEDUP_REMOVED lines=14> */
.L_x_844:
[----:B------:R-:W-:-:S04]  /*4380*/  ISETP.NE.AND P6, PT, R220, RZ, PT ;  /* 0x000000ffdc00720c */ /* 0x000fc80003fc5270 */
[----:B------:R-:W-:-:S05]  /*4390*/  FSEL R145, R147, RZ, !P6 ;  /* 0x000000ff93917208 */ /* 0x000fca0007000000 */
[----:B------:R-:W-:-:S04]  /*43a0*/  FFMA.FTZ R145, R17, R148, R145 ;  /* 0x0000009411917223 */ /* 0x000fc80000010091 */
[----:B------:R-:W-:Y:S01]  /*43b0*/  FADD.FTZ R144, R18, -R145 ;  /* 0x8000009112907221 */ /* 0x000fe20000010000 */
[----:B------:R-:W-:-:S03]  /*43c0*/  @P4 PRMT R145, RZ, 0x5410, R123 ;  /* 0x00005410ff914816 */ /* 0x000fc6000000007b */
[----:B------:R-:W-:-:S04]  /*43d0*/  FMUL.FTZ R144, R3, R144 ;  /* 0x0000009003907220 */ /* 0x000fc80000410000 */
[----:B------:R-:W-:Y:S02]  /*43e0*/  @P4 FADD.FTZ R144, R144, R145 ;  /* 0x0000009190904221 */ /* 0x000fe40000010000 */
.L_x_845:
[----:B------:R-:W-:Y:S05]  /*43f0*/  BSYNC B2 ;  /* 0x0000000000027941 */ /* 0x000fea0003800000 */
.L_x_843:
        /* <DEDUP_REMOVED lines=14> */
.L_x_847:
[----:B------:R-:W-:-:S04]  /*44e0*/  ISETP.NE.AND P6, PT, R220, RZ, PT ;  /* 0x000000ffdc00720c */ /* 0x000fc80003fc5270 */
[----:B------:R-:W-:-:S05]  /*44f0*/  FSEL R145, R147, RZ, !P6 ;  /* 0x000000ff93917208 */ /* 0x000fca0007000000 */
[----:B------:R-:W-:-:S04]  /*4500*/  FFMA.FTZ R145, R19, R148, R145 ;  /* 0x0000009413917223 */ /* 0x000fc80000010091 */
[----:B------:R-:W-:-:S04]  /*4510*/  FADD.FTZ R144, R20, -R145 ;  /* 0x8000009114907221 */ /* 0x000fc80000010000 */
[----:B------:R-:W-:Y:S01]  /*4520*/  FMUL.FTZ R149, R3, R144 ;  /* 0x0000009003957220 */ /* 0x000fe20000410000 */
[----:B------:R-:W-:-:S05]  /*4530*/  @P4 PRMT R144, RZ, 0x7610, R123 ;  /* 0x00007610ff904816 */ /* 0x000fca000000007b */
[----:B------:R-:W-:Y:S02]  /*4540*/  @P4 FADD.FTZ R149, R149, R144 ;  /* 0x0000009095954221 */ /* 0x000fe40000010000 */
.L_x_848:
[----:B------:R-:W-:Y:S05]  /*4550*/  BSYNC B2 ;  /* 0x0000000000027941 */ /* 0x000fea0003800000 */
.L_x_846:
[----:B------:R-:W-:Y:S01]  /*4560*/  @P5 F2FP.BF16.PACK_AB R144, RZ, R149 ;  /* 0x00000095ff90523e */ /* 0x000fe200000010ff */
[----:B------:R-:W-:Y:S01]  /*4570*/  @P3 FMUL.FTZ R149, R149, c[0x0][0x1ec] ;  /* 0x00007b0095953a20 */ /* 0x000fe20000410000 */
[----:B------:R-:W-:Y:S01]  /*4580*/  @P3 LOP3.LUT P4, RZ, R171, 0xff000000, RZ, 0xc0, !PT ;  /* 0xff000000abff3812 */ /* 0x000fe2000788c0ff */
[----:B------:R-:W-:Y:S01]  /*4590*/  @P5 IMAD.MOV.U32 R145, RZ, RZ, 0x10 ;  /* 0x00000010ff915424 */ /* 0x000fe200078e00ff */
[----:B------:R-:W-:Y:S01]  /*45a0*/  @P5 PRMT R135, R135, 0x5410, R144 ;  /* 0x0000541087875816 */ /* 0x000fe20000000090 */
[----:B------:R-:W-:Y:S02]  /*45b0*/  @P3 FMUL.FTZ R149, R149, c[0x0][0x1e8] ;  /* 0x00007a0095953a20 */ /* 0x000fe40000410000 */
[C---:B------:R-:W-:Y:S01]  /*45c0*/  @P5 IMAD.WIDE.U32 R144, R4.reuse, R145, c[0x0][0x258] ;  /* 0x0000960004905625 */ /* 0x040fe200078e0091 */
[----:B------:R-:W-:Y:S02]  /*45d0*/  IADD3 R4, R4, 0x20, RZ ;  /* 0x0000002004047810 */ /* 0x000fe40007ffe0ff */
[----:B------:R-:W-:-:S02]  /*45e0*/  @P3 FSEL R149, R149, RZ, P4 ;  /* 0x000000ff95953208 */ /* 0x000fc40002000000 */
[----:B------:R1:W-:Y:S02]  /*45f0*/  @P5 STG.E.128 [R144.64], R132 ;  /* 0x0000008490005986 */ /* 0x0003e4000c101d04 */
[----:B------:R-:W-:-:S04]  /*4600*/  @P3 F2FP.BF16.PACK_AB R149, RZ, R149 ;  /* 0x00000095ff95323e */ /* 0x000fc800000010ff */
[----:B------:R-:W-:Y:S01]  /*4610*/  @P3 PRMT R75, R75, 0x5410, R149 ;  /* 0x000054104b4b3816 */ /* 0x000fe20000000095 */
[----:B------:R-:W-:-:S04]  /*4620*/  @P3 IMAD.MOV.U32 R149, RZ, RZ, 0x10 ;  /* 0x00000010ff953424 */ /* 0x000fc800078e00ff */
[C---:B-1----:R-:W-:Y:S01]  /*4630*/  @P3 IMAD.WIDE.U32 R144, R146.reuse, R149, c[0x0][0x248] ;  /* 0x0000920092903625 */ /* 0x042fe200078e0095 */
[----:B------:R-:W-:-:S04]  /*4640*/  IADD3 R146, R146, 0x20, RZ ;  /* 0x0000002092927810 */ /* 0x000fc80007ffe0ff */
[----:B------:R1:W-:Y:S03]  /*4650*/  @P3 STG.E.128 [R144.64], R72 ;  /* 0x0000004890003986 */ /* 0x0003e6000c101d04 */
.L_x_824:
[----:B------:R-:W-:Y:S05]  /*4660*/  BSYNC B1 ;  /* 0x0000000000017941 */ /* 0x000fea0003800000 */
.L_x_823:
[----:B------:R-:W-:Y:S01]  /*4670*/  BSSY B1, `(.L_x_849) ;  /* 0x00000c4000017945 */ /* 0x000fe20003800000 */
[----:B------:R-:W-:Y:S05]  /*4680*/  @!P0 BRA `(.L_x_850) ;  /* 0x00000c2000008947 */ /* 0x000fea0003800000 */
        /* <DEDUP_REMOVED lines=8> */
[----:B-----5:R-:W-:Y:S01]  /*4710*/  PRMT R144, RZ, 0x5410, R124 ;  /* 0x00005410ff907816 */ /* 0x020fe2000000007c */
[----:B------:R-:W-:Y:S05]  /*4720*/  BRA `(.L_x_853) ;  /* 0x000000b000007947 */ /* 0x000fea0003800000 */
.L_x_852:
        /* <DEDUP_REMOVED lines=11> */
.L_x_853:
[----:B------:R-:W-:Y:S05]  /*47e0*/  BSYNC B2 ;  /* 0x0000000000027941 */ /* 0x000fea0003800000 */
.L_x_851:
        /* <DEDUP_REMOVED lines=16> */
.L_x_855:
[----:B------:R-:W-:-:S04]  /*48f0*/  ISETP.NE.AND P6, PT, R220, RZ, PT ;  /* 0x000000ffdc00720c */ /* 0x000fc80003fc5270 */
[----:B------:R-:W-:-:S05]  /*4900*/  FSEL R145, R147, RZ, !P6 ;  /* 0x000000ff93917208 */ /* 0x000fca0007000000 */
[----:B------:R-:W-:Y:S01]  /*4910*/  FFMA.FTZ R144, R22, R148, R145 ;  /* 0x0000009416907223 */ /* 0x000fe20000010091 */
[----:B------:R-:W-:-:S03]  /*4920*/  @P4 PRMT R145, RZ, 0x7610, R124 ;  /* 0x00007610ff914816 */ /* 0x000fc6000000007c */
[----:B------:R-:W-:-:S04]  /*4930*/  FADD.FTZ R144, R25, -R144 ;  /* 0x8000009019907221 */ /* 0x000fc80000010000 */
[----:B------:R-:W-:-:S04]  /*4940*/  FMUL.FTZ R144, R3, R144 ;  /* 0x0000009003907220 */ /* 0x000fc80000410000 */
[----:B------:R-:W-:Y:S02]  /*4950*/  @P4 FADD.FTZ R144, R144, R145 ;  /* 0x0000009190904221 */ /* 0x000fe40000010000 */
.L_x_856:
[----:B------:R-:W-:Y:S05]  /*4960*/  BSYNC B2 ;  /* 0x0000000000027941 */ /* 0x000fea0003800000 */
.L_x_854:
        /* <DEDUP_REMOVED lines=14> */
.L_x_858:
[----:B------:R-:W-:-:S04]  /*4a50*/  ISETP.NE.AND P6, PT, R220, RZ, PT ;  /* 0x000000ffdc00720c */ /* 0x000fc80003fc5270 */
[----:B------:R-:W-:-:S05]  /*4a60*/  FSEL R145, R147, RZ, !P6 ;  /* 0x000000ff93917208 */ /* 0x000fca0007000000 */
[----:B------:R-:W-:Y:S01]  /*4a70*/  FFMA.FTZ R144, R24, R148, R145 ;  /* 0x0000009418907223 */ /* 0x000fe20000010091 */
[----:B------:R-:W-:-:S03]  /*4a80*/  @P4 PRMT R145, RZ, 0x5410, R125 ;  /* 0x00005410ff914816 */ /* 0x000fc6000000007d */
[----:B------:R-:W-:-:S04]  /*4a90*/  FADD.FTZ R144, R27, -R144 ;  /* 0x800000901b907221 */ /* 0x000fc80000010000 */
[----:B------:R-:W-:-:S04]  /*4aa0*/  FMUL.FTZ R144, R3, R144 ;  /* 0x0000009003907220 */ /* 0x000fc80000410000 */
[----:B------:R-:W-:Y:S02]  /*4ab0*/  @P4 FADD.FTZ R144, R144, R145 ;  /* 0x0000009190904221 */ /* 0x000fe40000010000 */
.L_x_859:
[----:B------:R-:W-:Y:S05]  /*4ac0*/  BSYNC B2 ;  /* 0x0000000000027941 */ /* 0x000fea0003800000 */
.L_x_857:
        /* <DEDUP_REMOVED lines=14> */
.L_x_861:
[----:B------:R-:W-:-:S04]  /*4bb0*/  ISETP.NE.AND P6, PT, R220, RZ, PT ;  /* 0x000000ffdc00720c */ /* 0x000fc80003fc5270 */
[----:B------:R-:W-:-:S05]  /*4bc0*/  FSEL R145, R147, RZ, !P6 ;  /* 0x000000ff93917208 */ /* 0x000fca0007000000 */
[----:B------:R-:W-:Y:S01]  /*4bd0*/  FFMA.FTZ R144, R26, R148, R145 ;  /* 0x000000941a907223 */ /* 0x000fe20000010091 */
[----:B------:R-:W-:-:S03]  /*4be0*/  @P4 PRMT R145, RZ, 0x7610, R125 ;  /* 0x00007610ff914816 */ /* 0x000fc6000000007d */
[----:B------:R-:W-:-:S04]  /*4bf0*/  FADD.FTZ R144, R29, -R144 ;  /* 0x800000901d907221 */ /* 0x000fc80000010000 */
[----:B------:R-:W-:-:S04]  /*4c00*/  FMUL.FTZ R144, R3, R144 ;  /* 0x0000009003907220 */ /* 0x000fc80000410000 */
[----:B------:R-:W-:Y:S02]  /*4c10*/  @P4 FADD.FTZ R144, R144, R145 ;  /* 0x0000009190904221 */ /* 0x000fe40000010000 */
.L_x_862:
[----:B------:R-:W-:Y:S05]  /*4c20*/  BSYNC B2 ;  /* 0x0000000000027941 */ /* 0x000fea0003800000 */
.L_x_860:
        /* <DEDUP_REMOVED lines=14> */
.L_x_864:
[----:B------:R-:W-:-:S04]  /*4d10*/  ISETP.NE.AND P6, PT, R220, RZ, PT ;  /* 0x000000ffdc00720c */ /* 0x000fc80003fc5270 */
[----:B------:R-:W-:-:S05]  /*4d20*/  FSEL R145, R147, RZ, !P6 ;  /* 0x000000ff93917208 */ /* 0x000fca0007000000 */
[----:B------:R-:W-:-:S04]  /*4d30*/  FFMA.FTZ R145, R28, R148, R145 ;  /* 0x000000941c917223 */ /* 0x000fc80000010091 */
[----:B------:R-:W-:Y:S01]  /*4d40*/  FADD.FTZ R144, R30, -R145 ;  /* 0x800000911e907221 */ /* 0x000fe20000010000 */
[----:B------:R-:W-:-:S03]  /*4d50*/  @P4 PRMT R145, RZ, 0x5410, R126 ;  /* 0x00005410ff914816 */ /* 0x000fc6000000007e */
[----:B------:R-:W-:-:S04]  /*4d60*/  FMUL.FTZ R144, R3, R144 ;  /* 0x0000009003907220 */ /* 0x000fc80000410000 */
[----:B------:R-:W-:Y:S02]  /*4d70*/  @P4 FADD.FTZ R144, R144, R145 ;  /* 0x0000009190904221 */ /* 0x000fe40000010000 */
.L_x_865:
[----:B------:R-:W-:Y:S05]  /*4d80*/  BSYNC B2 ;  /* 0x0000000000027941 */ /* 0x000fea0003800000 */
.L_x_863:
        /* <DEDUP_REMOVED lines=14> */
.L_x_867:
[----:B------:R-:W-:-:S04]  /*4e70*/  ISETP.NE.AND P6, PT, R220, RZ, PT ;  /* 0x000000ffdc00720c */ /* 0x000fc80003fc5270 */
[----:B------:R-:W-:-:S05]  /*4e80*/  FSEL R145, R147, RZ, !P6 ;  /* 0x000000ff93917208 */ /* 0x000fca0007000000 */
[----:B------:R-:W-:-:S04]  /*4e90*/  FFMA.FTZ R145, R31, R148, R145 ;  /* 0x000000941f917223 */ /* 0x000fc80000010091 */
[----:B------:R-:W-:Y:S01]  /*4ea0*/  FADD.FTZ R144, R32, -R145 ;  /* 0x8000009120907221 */ /* 0x000fe20000010000 */
[----:B------:R-:W-:-:S03]  /*4eb0*/  @P4 PRMT R145, RZ, 0x7610, R126 ;  /* 0x00007610ff914816 */ /* 0x000fc6000000007e */
[----:B------:R-:W-:-:S04]  /*4ec0*/  FMUL.FTZ R144, R3, R144 ;  /* 0x0000009003907220 */ /* 0x000fc80000410000 */
[----:B------:R-:W-:Y:S02]  /*4ed0*/  @P4 FADD.FTZ R144, R144, R145 ;  /* 0x0000009190904221 */ /* 0x000fe40000010000 */
.L_x_868:
[----:B------:R-:W-:Y:S05]  /*4ee0*/  BSYNC B2 ;  /* 0x0000000000027941 */ /* 0x000fea0003800000 */
.L_x_866:
        /* <DEDUP_REMOVED lines=14> */
.L_x_870:
[----:B------:R-:W-:-:S04]  /*4fd0*/  ISETP.NE.AND P6, PT, R220, RZ, PT ;  /* 0x000000ffdc00720c */ /* 0x000fc80003fc5270 */
[----:B------:R-:W-:-:S05]  /*4fe0*/  FSEL R145, R147, RZ, !P6 ;  /* 0x000000ff93917208 */ /* 0x000fca0007000000 */
[----:B------:R-:W-:-:S04]  /*4ff0*/  FFMA.FTZ R145, R33, R148, R145 ;  /* 0x0000009421917223 */ /* 0x000fc80000010091 */
[----:B------:R-:W-:Y:S01]  /*5000*/  FADD.FTZ R144, R34, -R145 ;  /* 0x8000009122907221 */ /* 0x000fe20000010000 */
[----:B------:R-:W-:-:S03]  /*5010*/  @P4 PRMT R145, RZ, 0x5410, R127 ;  /* 0x00005410ff914816 */ /* 0x000fc6000000007f */
[----:B------:R-:W-:-:S04]  /*5020*/  FMUL.FTZ R144, R3, R144 ;  /* 0x0000009003907220 */ /* 0x000fc80000410000 */
[----:B------:R-:W-:Y:S02]  /*5030*/  @P4 FADD.FTZ R144, R144, R145 ;  /* 0x0000009190904221 */ /* 0x000fe40000010000 */
.L_x_871:
[----:B------:R-:W-:Y:S05]  /*5040*/  BSYNC B2 ;  /* 0x0000000000027941 */ /* 0x000fea0003800000 */
.L_x_869:
        /* <DEDUP_REMOVED lines=14> */
.L_x_873:
[----:B------:R-:W-:-:S04]  /*5130*/  ISETP.NE.AND P6, PT, R220, RZ, PT ;  /* 0x000000ffdc00720c */ /* 0x000fc80003fc5270 */
[----:B------:R-:W-:-:S05]  /*5140*/  FSEL R145, R147, RZ, !P6 ;  /* 0x000000ff93917208 */ /* 0x000fca0007000000 */
[----:B------:R-:W-:-:S04]  /*5150*/  FFMA.FTZ R145, R35, R148, R145 ;  /* 0x0000009423917223 */ /* 0x000fc80000010091 */
[----:B------:R-:W-:-:S04]  /*5160*/  FADD.FTZ R144, R152, -R145 ;  /* 0x8000009198907221 */ /* 0x000fc80000010000 */
[----:B------:R-:W-:Y:S01]  /*5170*/  FMUL.FTZ R149, R3, R144 ;  /* 0x0000009003957220 */ /* 0x000fe20000410000 */
[----:B------:R-:W-:-:S05]  /*5180*/  @P4 PRMT R144, RZ, 0x7610, R127 ;  /* 0x00007610ff904816 */ /* 0x000fca000000007f */
[----:B------:R-:W-:Y:S02]  /*5190*/  @P4 FADD.FTZ R149, R149, R144 ;  /* 0x0000009095954221 */ /* 0x000fe40000010000 */
.L_x_874:
[----:B------:R-:W-:Y:S05]  /*51a0*/  BSYNC B2 ;  /* 0x0000000000027941 */ /* 0x000fea0003800000 */
.L_x_872:
        /* <DEDUP_REMOVED lines=16> */
.L_x_850:
[----:B------:R-:W-:Y:S05]  /*52b0*/  BSYNC B1 ;  /* 0x0000000000017941 */ /* 0x000fea0003800000 */
.L_x_849:
[----:B------:R-:W-:Y:S01]  /*52c0*/  BSSY B1, `(.L_x_875) ;  /* 0x00000c4000017945 */ /* 0x000fe20003800000 */
[----:B------:R-:W-:Y:S05]  /*52d0*/  @!P1 BRA `(.L_x_876) ;  /* 0x00000c2000009947 */ /* 0x000fea0003800000 */
        /* <DEDUP_REMOVED lines=8> */
[----:B-----5:R-:W-:Y:S01]  /*5360*/  PRMT R144, RZ, 0x5410, R128 ;  /* 0x00005410ff907816 */ /* 0x020fe20000000080 */
[----:B------:R-:W-:Y:S05]  /*5370*/  BRA `(.L_x_879) ;  /* 0x000000b000007947 */ /* 0x000fea0003800000 */
.L_x_878:
        /* <DEDUP_REMOVED lines=11> */
.L_x_879:
[----:B------:R-:W-:Y:S05]  /*5430*/  BSYNC B2 ;  /* 0x0000000000027941 */ /* 0x000fea0003800000 */
.L_x_877:
        /* <DEDUP_REMOVED lines=16> */
.L_x_881:
[----:B------:R-:W-:-:S04]  /*5540*/  ISETP.NE.AND P6, PT, R220, RZ, PT ;  /* 0x000000ffdc00720c */ /* 0x000fc80003fc5270 */
[----:B------:R-:W-:-:S05]  /*5550*/  FSEL R145, R147, RZ, !P6 ;  /* 0x000000ff93917208 */ /* 0x000fca0007000000 */
[----:B------:R-:W-:Y:S01]  /*5560*/  FFMA.FTZ R144, R154, R148, R145 ;  /* 0x000000949a907223 */ /* 0x000fe20000010091 */
[----:B------:R-:W-:-:S03]  /*5570*/  @P4 PRMT R145, RZ, 0x7610, R128 ;  /* 0x00007610ff914816 */ /* 0x000fc60000000080 */
[----:B------:R-:W-:-:S04]  /*5580*/  FADD.FTZ R144, R157, -R144 ;  /* 0x800000909d907221 */ /* 0x000fc80000010000 */
[----:B------:R-:W-:-:S04]  /*5590*/  FMUL.FTZ R144, R3, R144 ;  /* 0x0000009003907220 */ /* 0x000fc80000410000 */
[----:B------:R-:W-:Y:S02]  /*55a0*/  @P4 FADD.FTZ R144, R144, R145 ;  /* 0x0000009190904221 */ /* 0x000fe40000010000 */
.L_x_882:
[----:B------:R-:W-:Y:S05]  /*55b0*/  BSYNC B2 ;  /* 0x0000000000027941 */ /* 0x000fea0003800000 */
.L_x_880:
        /* <DEDUP_REMOVED lines=14> */
.L_x_884:
[----:B------:R-:W-:-:S04]  /*56a0*/  ISETP.NE.AND P6, PT, R220, RZ, PT ;  /* 0x000000ffdc00720c */ /* 0x000fc80003fc5270 */
[----:B------:R-:W-:-:S05]  /*56b0*/  FSEL R145, R147, RZ, !P6 ;  /* 0x000000ff93917208 */ /* 0x000fca0007000000 */
[----:B------:R-:W-:Y:S01]  /*56c0*/  FFMA.FTZ R144, R156, R148, R145 ;  /* 0x000000949c907223 */ /* 0x000fe20000010091 */
[----:B------:R-:W-:-:S03]  /*56d0*/  @P4 PRMT R145, RZ, 0x5410, R129 ;  /* 0x00005410ff914816 */ /* 0x000fc60000000081 */
[----:B------:R-:W-:-:S04]  /*56e0*/  FADD.FTZ R144, R159, -R144 ;  /* 0x800000909f907221 */ /* 0x000fc80000010000 */
[----:B------:R-:W-:-:S04]  /*56f0*/  FMUL.FTZ R144, R3, R144 ;  /* 0x0000009003907220 */ /* 0x000fc80000410000 */
[----:B------:R-:W-:Y:S02]  /*5700*/  @P4 FADD.FTZ R144, R144, R145 ;  /* 0x0000009190904221 */ /* 0x000fe40000010000 */
.L_x_885:
[----:B------:R-:W-:Y:S05]  /*5710*/  BSYNC B2 ;  /* 0x0000000000027941 */ /* 0x000fea0003800000 */
.L_x_883:
        /* <DEDUP_REMOVED lines=14> */
.L_x_887:
[----:B------:R-:W-:-:S04]  /*5800*/  ISETP.NE.AND P6, PT, R220, RZ, PT ;  /* 0x000000ffdc00720c */ /* 0x000fc80003fc5270 */
[----:B------:R-:W-:-:S05]  /*5810*/  FSEL R145, R147, RZ, !P6 ;  /* 0x000000ff93917208 */ /* 0x000fca0007000000 */
[----:B------:R-:W-:Y:S01]  /*5820*/  FFMA.FTZ R144, R158, R148, R145 ;  /* 0x000000949e907223 */ /* 0x000fe20000010091 */
[----:B------:R-:W-:-:S03]  /*5830*/  @P4 PRMT R145, RZ, 0x7610, R129 ;  /* 0x00007610ff914816 */ /* 0x000fc60000000081 */
[----:B------:R-:W-:-:S04]  /*5840*/  FADD.FTZ R144, R161, -R144 ;  /* 0x80000090a1907221 */ /* 0x000fc80000010000 */
[----:B------:R-:W-:-:S04]  /*5850*/  FMUL.FTZ R144, R3, R144 ;  /* 0x0000009003907220 */ /* 0x000fc80000410000 */
[----:B------:R-:W-:Y:S02]  /*5860*/  @P4 FADD.FTZ R144, R144, R145 ;  /* 0x0000009190904221 */ /* 0x000fe40000010000 */
.L_x_888:
[----:B------:R-:W-:Y:S05]  /*5870*/  BSYNC B2 ;  /* 0x0000000000027941 */ /* 0x000fea0003800000 */
.L_x_886:
        /* <DEDUP_REMOVED lines=14> */
.L_x_890:
[----:B------:R-:W-:-:S04]  /*5960*/  ISETP.NE.AND P6, PT, R220, RZ, PT ;  /* 0x000000ffdc00720c */ /* 0x000fc80003fc5270 */
[----:B------:R-:W-:-:S05]  /*5970*/  FSEL R145, R147, RZ, !P6 ;  /* 0x000000ff93917208 */ /* 0x000fca0007000000 */
[----:B------:R-:W-:-:S04]  /*5980*/  FFMA.FTZ R145, R160, R148, R145 ;  /* 0x00000094a0917223 */ /* 0x000fc80000010091 */
[----:B------:R-:W-:Y:S01]  /*5990*/  FADD.FTZ R144, R162, -R145 ;  /* 0x80000091a2907221 */ /* 0x000fe20000010000 */
[----:B------:R-:W-:-:S03]  /*59a0*/  @P4 PRMT R145, RZ, 0x5410, R130 ;  /* 0x00005410ff914816 */ /* 0x000fc60000000082 */
[----:B------:R-:W-:-:S04]  /*59b0*/  FMUL.FTZ R144, R3, R144 ;  /* 0x0000009003907220 */ /* 0x000fc80000410000 */
[----:B------:R-:W-:Y:S02]  /*59c0*/  @P4 FADD.FTZ R144, R144, R145 ;  /* 0x0000009190904221 */ /* 0x000fe40000010000 */
.L_x_891:
[----:B------:R-:W-:Y:S05]  /*59d0*/  BSYNC B2 ;  /* 0x0000000000027941 */ /* 0x000fea0003800000 */
.L_x_889:
        /* <DEDUP_REMOVED lines=14> */
.L_x_893:
[----:B------:R-:W-:-:S04]  /*5ac0*/  ISETP.NE.AND P6, PT, R220, RZ, PT ;  /* 0x000000ffdc00720c */ /* 0x000fc80003fc5270 */
[----:B------:R-:W-:-:S05]  /*5ad0*/  FSEL R145, R147, RZ, !P6 ;  /* 0x000000ff93917208 */ /* 0x000fca0007000000 */
[----:B------:R-:W-:-:S04]  /*5ae0*/  FFMA.FTZ R145, R163, R148, R145 ;  /* 0x00000094a3917223 */ /* 0x000fc80000010091 */
[----:B------:R-:W-:Y:S01]  /*5af0*/  FADD.FTZ R144, R174, -R145 ;  /* 0x80000091ae907221 */ /* 0x000fe20000010000 */
[----:B------:R-:W-:-:S03]  /*5b00*/  @P4 PRMT R145, RZ, 0x7610, R130 ;  /* 0x00007610ff914816 */ /* 0x000fc60000000082 */
[----:B------:R-:W-:-:S04]  /*5b10*/  FMUL.FTZ R144, R3, R144 ;  /* 0x0000009003907220 */ /* 0x000fc80000410000 */
[----:B------:R-:W-:Y:S02]  /*5b20*/  @P4 FADD.FTZ R144, R144, R145 ;  /* 0x0000009190904221 */ /* 0x000fe40000010000 */
.L_x_894:
[----:B------:R-:W-:Y:S05]  /*5b30*/  BSYNC B2 ;  /* 0x0000000000027941 */ /* 0x000fea0003800000 */
.L_x_892:
        /* <DEDUP_REMOVED lines=14> */
.L_x_896:
[----:B------:R-:W-:-:S04]  /*5c20*/  ISETP.NE.AND P6, PT, R220, RZ, PT ;  /* 0x000000ffdc00720c */ /* 0x000fc80003fc5270 */
[----:B------:R-:W-:-:S05]  /*5c30*/  FSEL R145, R147, RZ, !P6 ;  /* 0x000000ff93917208 */ /* 0x000fca0007000000 */
[----:B------:R-:W-:-:S04]  /*5c40*/  FFMA.FTZ R145, R175, R148, R145 ;  /* 0x00000094af917223 */ /* 0x000fc80000010091 */
[----:B------:R-:W-:Y:S01]  /*5c50*/  FADD.FTZ R144, R176, -R145 ;  /* 0x80000091b0907221 */ /* 0x000fe20000010000 */
[----:B------:R-:W-:-:S03]  /*5c60*/  @P4 PRMT R145, RZ, 0x5410, R131 ;  /* 0x00005410ff914816 */ /* 0x000fc60000000083 */
[----:B------:R-:W-:-:S04]  /*5c70*/  FMUL.FTZ R144, R3, R144 ;  /* 0x0000009003907220 */ /* 0x000fc80000410000 */
[----:B------:R-:W-:Y:S02]  /*5c80*/  @P4 FADD.FTZ R144, R144, R145 ;  /* 0x0000009190904221 */ /* 0x000fe40000010000 */
.L_x_897:
[----:B------:R-:W-:Y:S05]  /*5c90*/  BSYNC B2 ;  /* 0x0000000000027941 */ /* 0x000fea0003800000 */
.L_x_895:
        /* <DEDUP_REMOVED lines=14> */
.L_x_899:
[----:B------:R-:W-:-:S04]  /*5d80*/  ISETP.NE.AND P6, PT, R220, RZ, PT ;  /* 0x000000ffdc00720c */ /* 0x000fc80003fc5270 */
[----:B------:R-:W-:-:S05]  /*5d90*/  FSEL R145, R147, RZ, !P6 ;  /* 0x000000ff93917208 */ /* 0x000fca0007000000 */
[----:B------:R-:W-:-:S04]  /*5da0*/  FFMA.FTZ R145, R177, R148, R145 ;  /* 0x00000094b1917223 */ /* 0x000fc80000010091 */
[----:B------:R-:W-:-:S04]  /*5db0*/  FADD.FTZ R144, R178, -R145 ;  /* 0x80000091b2907221 */ /* 0x000fc80000010000 */
[----:B------:R-:W-:Y:S01]  /*5dc0*/  FMUL.FTZ R149, R3, R144 ;  /* 0x0000009003957220 */ /* 0x000fe20000410000 */
[----:B------:R-:W-:-:S05]  /*5dd0*/  @P4 PRMT R144, RZ, 0x7610, R131 ;  /* 0x00007610ff904816 */ /* 0x000fca0000000083 */
[----:B------:R-:W-:Y:S02]  /*5de0*/  @P4 FADD.FTZ R149, R149, R144 ;  /* 0x0000009095954221 */ /* 0x000fe40000010000 */
.L_x_900:
[----:B------:R-:W-:Y:S05]  /*5df0*/  BSYNC B2 ;  /* 0x0000000000027941 */ /* 0x000fea0003800000 */
.L_x_898:
        /* <DEDUP_REMOVED lines=16> */
.L_x_876:
[----:B------:R-:W-:Y:S05]  /*5f00*/  BSYNC B1 ;  /* 0x0000000000017941 */ /* 0x000fea0003800000 */
.L_x_875:
[----:B------:R-:W-:Y:S01]  /*5f10*/  ISETP.GE.U32.AND P4, PT, R2, 0xa0, PT ;  /* 0x000000a00200780c */ /* 0x000fe20003f86070 */
[----:B------:R-:W-:-:S12]  /*5f20*/  BSSY B1, `(.L_x_901) ;  /* 0x00000c2000017945 */ /* 0x000fd80003800000 */
        /* <DEDUP_REMOVED lines=11> */
.L_x_904:
        /* <DEDUP_REMOVED lines=11> */
.L_x_905:
[----:B------:R-:W-:Y:S05]  /*6090*/  BSYNC B2 ;  /* 0x0000000000027941 */ /* 0x000fea0003800000 */
.L_x_903:
        /* <DEDUP_REMOVED lines=16> */
.L_x_907:
[----:B------:R-:W-:Y:S02]  /*61a0*/  ISETP.NE.AND P6, PT, R220, RZ, PT ;  /* 0x000000ffdc00720c */ /* 0x000fe40003fc5270 */
[----:B------:R-:W-:Y:S02]  /*61b0*/  @P4 PRMT R145, RZ, 0x7610, R36 ;  /* 0x00007610ff914816 */ /* 0x000fe40000000024 */
[----:B------:R-:W-:-:S05]  /*61c0*/  FSEL R144, R147, RZ, !P6 ;  /* 0x000000ff93907208 */ /* 0x000fca0007000000 */
[----:B------:R-:W-:-:S04]  /*61d0*/  FFMA.FTZ R144, R179, R148, R144 ;  /* 0x00000094b3907223 */ /* 0x000fc80000010090 */
[----:B------:R-:W-:-:S04]  /*61e0*/  FADD.FTZ R144, R181, -R144 ;  /* 0x80000090b5907221 */ /* 0x000fc80000010000 */
[----:B------:R-:W-:-:S04]  /*61f0*/  FMUL.FTZ R144, R3, R144 ;  /* 0x0000009003907220 */ /* 0x000fc80000410000 */
[----:B------:R-:W-:Y:S02]  /*6200*/  @P4 FADD.FTZ R144, R144, R145 ;  /* 0x0000009190904221 */ /* 0x000fe40000010000 */
.L_x_908:
[----:B------:R-:W-:Y:S05]  /*6210*/  BSYNC B2 ;  /* 0x0000000000027941 */ /* 0x000fea0003800000 */
.L_x_906:
        /* <DEDUP_REMOVED lines=14> */
.L_x_910:
[----:B------:R-:W-:-:S04]  /*6300*/  ISETP.NE.AND P6, PT, R220, RZ, PT ;  /* 0x000000ffdc00720c */ /* 0x000fc80003fc5270 */
[----:B------:R-:W-:-:S05]  /*6310*/  FSEL R145, R147, RZ, !P6 ;  /* 0x000000ff93917208 */ /* 0x000fca0007000000 */
[----:B------:R-:W-:Y:S01]  /*6320*/  FFMA.FTZ R144, R180, R148, R145 ;  /* 0x00000094b4907223 */ /* 0x000fe20000010091 */
[----:B------:R-:W-:-:S03]  /*6330*/  @P4 PRMT R145, RZ, 0x5410, R37 ;  /* 0x00005410ff914816 */ /* 0x000fc60000000025 */
[----:B------:R-:W-:-:S04]  /*6340*/  FADD.FTZ R144, R183, -R144 ;  /* 0x80000090b7907221 */ /* 0x000fc80000010000 */
[----:B------:R-:W-:-:S04]  /*6350*/  FMUL.FTZ R144, R3, R144 ;  /* 0x0000009003907220 */ /* 0x000fc80000410000 */
[----:B------:R-:W-:Y:S02]  /*6360*/  @P4 FADD.FTZ R144, R144, R145 ;  /* 0x0000009190904221 */ /* 0x000fe40000010000 */
.L_x_911:
[----:B------:R-:W-:Y:S05]  /*6370*/  BSYNC B2 ;  /* 0x0000000000027941 */ /* 0x000fea0003800000 */
.L_x_909:
        /* <DEDUP_REMOVED lines=14> */
.L_x_913:
[----:B------:R-:W-:-:S04]  /*6460*/  ISETP.NE.AND P6, PT, R220, RZ, PT ;  /* 0x000000ffdc00720c */ /* 0x000fc80003fc5270 */
[----:B------:R-:W-:-:S05]  /*6470*/  FSEL R145, R147, RZ, !P6 ;  /* 0x000000ff93917208 */ /* 0x000fca0007000000 */
[----:B------:R-:W-:Y:S01]  /*6480*/  FFMA.FTZ R144, R182, R148, R145 ;  /* 0x00000094b6907223 */ /* 0x000fe20000010091 */
[----:B------:R-:W-:-:S03]  /*6490*/  @P4 PRMT R145, RZ, 0x7610, R37 ;  /* 0x00007610ff914816 */ /* 0x000fc60000000025 */
[----:B------:R-:W-:-:S04]  /*64a0*/  FADD.FTZ R144, R185, -R144 ;  /* 0x80000090b9907221 */ /* 0x000fc80000010000 */
[----:B------:R-:W-:-:S04]  /*64b0*/  FMUL.FTZ R144, R3, R144 ;  /* 0x0000009003907220 */ /* 0x000fc80000410000 */
[----:B------:R-:W-:Y:S02]  /*64c0*/  @P4 FADD.FTZ R144, R144, R145 ;  /* 0x0000009190904221 */ /* 0x000fe40000010000 */
.L_x_914:
[----:B------:R-:W-:Y:S05]  /*64d0*/  BSYNC B2 ;  /* 0x0000000000027941 */ /* 0x000fea0003800000 */
.L_x_912:
        /* <DEDUP_REMOVED lines=14> */
.L_x_916:
[----:B------:R-:W-:-:S04]  /*65c0*/  ISETP.NE.AND P6, PT, R220, RZ, PT ;  /* 0x000000ffdc00720c */ /* 0x000fc80003fc5270 */
[----:B------:R-:W-:-:S05]  /*65d0*/  FSEL R145, R147, RZ, !P6 ;  /* 0x000000ff93917208 */ /* 0x000fca0007000000 */
[----:B------:R-:W-:-:S04]  /*65e0*/  FFMA.FTZ R145, R184, R148, R145 ;  /* 0x00000094b8917223 */ /* 0x000fc80000010091 */
[----:B------:R-:W-:Y:S01]  /*65f0*/  FADD.FTZ R144, R186, -R145 ;  /* 0x80000091ba907221 */ /* 0x000fe20000010000 */
[----:B------:R-:W-:-:S03]  /*6600*/  @P4 PRMT R145, RZ, 0x5410, R38 ;  /* 0x00005410ff914816 */ /* 0x000fc60000000026 */
[----:B------:R-:W-:-:S04]  /*6610*/  FMUL.FTZ R144, R3, R144 ;  /* 0x0000009003907220 */ /* 0x000fc80000410000 */
[----:B------:R-:W-:Y:S02]  /*6620*/  @P4 FADD.FTZ R144, R144, R145 ;  /* 0x0000009190904221 */ /* 0x000fe40000010000 */
.L_x_917:
[----:B------:R-:W-:Y:S05]  /*6630*/  BSYNC B2 ;  /* 0x0000000000027941 */ /* 0x000fea0003800000 */
.L_x_915:
        /* <DEDUP_REMOVED lines=14> */
.L_x_919:
[----:B------:R-:W-:-:S04]  /*6720*/  ISETP.NE.AND P6, PT, R220, RZ, PT ;  /* 0x000000ffdc00720c */ /* 0x000fc80003fc5270 */
[----:B------:R-:W-:-:S05]  /*6730*/  FSEL R145, R147, RZ, !P6 ;  /* 0x000000ff93917208 */ /* 0x000fca0007000000 */
[----:B------:R-:W-:-:S04]  /*6740*/  FFMA.FTZ R145, R187, R148, R145 ;  /* 0x00000094bb917223 */ /* 0x000fc80000010091 */
[----:B------:R-:W-:Y:S01]  /*6750*/  FADD.FTZ R144, R190, -R145 ;  /* 0x80000091be907221 */ /* 0x000fe20000010000 */
[----:B------:R-:W-:-:S03]  /*6760*/  @P4 PRMT R145, RZ, 0x7610, R38 ;  /* 0x00007610ff914816 */ /* 0x000fc60000000026 */
[----:B------:R-:W-:-:S04]  /*6770*/  FMUL.FTZ R144, R3, R144 ;  /* 0x0000009003907220 */ /* 0x000fc80000410000 */
[----:B------:R-:W-:Y:S02]  /*6780*/  @P4 FADD.FTZ R144, R144, R145 ;  /* 0x0000009190904221 */ /* 0x000fe40000010000 */
.L_x_920:
[----:B------:R-:W-:Y:S05]  /*6790*/  BSYNC B2 ;  /* 0x0000000000027941 */ /* 0x000fea0003800000 */
.L_x_918:
        /* <DEDUP_REMOVED lines=14> */
.L_x_922:
[----:B------:R-:W-:-:S04]  /*6880*/  ISETP.NE.AND P6, PT, R220, RZ, PT ;  /* 0x000000ffdc00720c */ /* 0x000fc80003fc5270 */
[----:B------:R-:W-:-:S05]  /*6890*/  FSEL R145, R147, RZ, !P6 ;  /* 0x000000ff93917208 */ /* 0x000fca0007000000 */
[----:B------:R-:W-:-:S04]  /*68a0*/  FFMA.FTZ R145, R191, R148, R145 ;  /* 0x00000094bf917223 */ /* 0x000fc80000010091 */
[----:B------:R-:W-:Y:S01]  /*68b0*/  FADD.FTZ R144, R192, -R145 ;  /* 0x80000091c0907221 */ /* 0x000fe20000010000 */
[----:B------:R-:W-:-:S03]  /*68c0*/  @P4 PRMT R145, RZ, 0x5410, R39 ;  /* 0x00005410ff914816 */ /* 0x000fc60000000027 */
[----:B------:R-:W-:-:S04]  /*68d0*/  FMUL.FTZ R144, R3, R144 ;  /* 0x0000009003907220 */ /* 0x000fc80000410000 */
[----:B------:R-:W-:Y:S02]  /*68e0*/  @P4 FADD.FTZ R144, R144, R145 ;  /* 0x0000009190904221 */ /* 0x000fe40000010000 */
.L_x_923:
[----:B------:R-:W-:Y:S05]  /*68f0*/  BSYNC B2 ;  /* 0x0000000000027941 */ /* 0x000fea0003800000 */
.L_x_921:
        /* <DEDUP_REMOVED lines=14> */
.L_x_925:
[----:B------:R-:W-:-:S04]  /*69e0*/  ISETP.NE.AND P2, PT, R220, RZ, PT ;  /* 0x000000ffdc00720c */ /* 0x000fc80003f45270 */
[----:B------:R-:W-:-:S05]  /*69f0*/  FSEL R145, R147, RZ, !P2 ;  /* 0x000000ff93917208 */ /* 0x000fca0005000000 */
[----:B------:R-:W-:-:S04]  /*6a00*/  FFMA.FTZ R145, R193, R148, R145 ;  /* 0x00000094c1917223 */ /* 0x000fc80000010091 */
[----:B------:R-:W-:-:S04]  /*6a10*/  FADD.FTZ R144, R194, -R145 ;  /* 0x80000091c2907221 */ /* 0x000fc80000010000 */
[----:B------:R-:W-:Y:S01]  /*6a20*/  FMUL.FTZ R3, R3, R144 ;  /* 0x0000009003037220 */ /* 0x000fe20000410000 */
[----:B------:R-:W-:-:S05]  /*6a30*/  @P4 PRMT R144, RZ, 0x7610, R39 ;  /* 0x00007610ff904816 */ /* 0x000fca0000000027 */
[----:B------:R-:W-:Y:S02]  /*6a40*/  @P4 FADD.FTZ R3, R3, R144 ;  /* 0x0000009003034221 */ /* 0x000fe40000010000 */
.L_x_926:
[----:B------:R-:W-:Y:S05]  /*6a50*/  BSYNC B2 ;  /* 0x0000000000027941 */ /* 0x000fea0003800000 */
.L_x_924:
[----:B------:R-:W-:Y:S01]  /*6a60*/  @P3 FMUL.FTZ R144, R3, c[0x0][0x1ec] ;  /* 0x00007b0003903a20 */ /* 0x000fe20000410000 */
[----:B------:R-:W-:Y:S02]  /*6a70*/  @P3 LOP3.LUT P2, RZ, R165, 0xff000000, RZ, 0xc0, !PT ;  /* 0xff000000a5ff3812 */ /* 0x000fe4000784c0ff */
[----:B------:R-:W-:Y:S01]  /*6a80*/  @P5 MOV R145, 0x10 ;  /* 0x0000001000915802 */ /* 0x000fe20000000f00 */
[----:B------:R-:W-:Y:S01]  /*6a90*/  @P3 FMUL.FTZ R144, R144, c[0x0][0x1e8] ;  /* 0x00007a0090903a20 */ /* 0x000fe20000410000 */
[----:B------:R-:W-:-:S04]  /*6aa0*/  @P5 F2FP.BF16.PACK_AB R3, RZ, R3 ;  /* 0x00000003ff03523e */ /* 0x000fc800000010ff */
[----:B------:R-:W-:Y:S01]  /*6ab0*/  @P3 FSEL R147, R144, RZ, P2 ;  /* 0x000000ff90933208 */ /* 0x000fe20001000000 */
[----:B------:R-:W-:Y:S01]  /*6ac0*/  @P5 IMAD.WIDE.U32 R144, R4, R145, c[0x0][0x258] ;  /* 0x0000960004905625 */ /* 0x000fe200078e0091 */
[----:B------:R-:W-:Y:S02]  /*6ad0*/  @P5 PRMT R135, R135, 0x5410, R3 ;  /* 0x0000541087875816 */ /* 0x000fe40000000003 */
[----:B------:R-:W-:Y:S01]  /*6ae0*/  @P3 F2FP.BF16.PACK_AB R147, RZ, R147 ;  /* 0x00000093ff93323e */ /* 0x000fe200000010ff */
[----:B------:R-:W-:Y:S02]  /*6af0*/  @P3 IMAD.MOV.U32 R3, RZ, RZ, 0x10 ;  /* 0x00000010ff033424 */ /* 0x000fe400078e00ff */
[----:B------:R1:W-:Y:S01]  /*6b00*/  @P5 STG.E.128 [R144.64], R132 ;  /* 0x0000008490005986 */ /* 0x0003e2000c101d04 */
[----:B------:R-:W-:Y:S01]  /*6b10*/  @P3 PRMT R75, R75, 0x5410, R147 ;  /* 0x000054104b4b3816 */ /* 0x000fe20000000093 */
[----:B-1----:R-:W-:-:S05]  /*6b20*/  @P3 IMAD.WIDE.U32 R144, R146, R3, c[0x0][0x248] ;  /* 0x0000920092903625 */ /* 0x002fca00078e0003 */
[----:B------:R1:W-:Y:S02]  /*6b30*/  @P3 STG.E.128 [R144.64], R72 ;  /* 0x0000004890003986 */ /* 0x0003e4000c101d04 */
.L_x_902:
[----:B------:R-:W-:Y:S05]  /*6b40*/  BSYNC B1 ;  /* 0x0000000000017941 */ /* 0x000fea0003800000 */
.L_x_901:
[----:B------:R-:W-:-:S05]  /*6b50*/  MOV R3, c[0x0][0x160] ;  /* 0x0000580000037a02 */ /* 0x000fca0000000f00 */
[----:B------:R-:W-:-:S05]  /*6b60*/  IMAD R0, R3, 0x4, R0 ;  /* 0x0000000403007824 */ /* 0x000fca00078e0200 */
[----:B------:R-:W-:-:S13]  /*6b70*/  ISETP.GE.AND P2, PT, R0, c[0x0][0x164], PT ;  /* 0x0000590000007a0c */ /* 0x000fda0003f46270 */
[----:B012--5:R-:W-:Y:S01]  /*6b80*/  @P2 CALL.REL.NOINC `(.L_x_775) ;  /* 0x0000001000002944 */ /* 0x027fe20003c00000 */
[----:B------:R-:W-:Y:S05]  /*6b90*/  BRA `(.L_x_927) ;  /* 0xffff9c8000007947 */ /* 0x000fea000383ffff */
.L_x_775:
[----:B-1----:R-:W-:Y:S05]  /*6ba0*/  BSYNC B0 ;  /* 0x0000000000007941 */ /* 0x002fea0003800000 */
.L_x_774:
        /* <DEDUP_REMOVED lines=118> */
[----:B------:R-:W4:Y:S04]  /*7310*/  LDS R51, [R144.X4+0x3c00] ;  /* 0x003c000090337984 */ /* 0x000f280000004800 */
[----:B------:R-:W4:Y:S01]  /*7320*/  LDS R40, [R144.X4+0x200] ;  /* 0x0002000090287984 */ /* 0x000f220000004800 */
[----:B------:R-:W-:Y:S01]  /*7330*/  IMAD.X R13, RZ, RZ, RZ, P0 ;  /* 0x000000ffff0d7224 */ /* 0x000fe200000e06ff */
[----:B------:R-:W-:-:S02]  /*7340*/  LOP3.LUT P0, RZ, R14, 0xffffff80, RZ, 0xc0, !PT ;  /* 0xffffff800eff7812 */ /* 0x000fc4000780c0ff */
[----:B------:R-:W4:Y:S02]  /*7350*/  LDS R45, [R144.X4+0x1600] ;  /* 0x00160000902d7984 */ /* 0x000f240000004800 */
[C---:B------:R-:W-:Y:S01]  /*7360*/  SHF.L.U64.HI R22, R42.reuse, 0x2, R13 ;  /* 0x000000022a167819 */ /* 0x040fe2000001020d */
[----:B------:R-:W-:Y:S01]  /*7370*/  FADD.FTZ R13, R3, R30 ;  /* 0x0000001e030d7221 */ /* 0x000fe20000010000 */
[----:B------:R-:W4:Y:S01]  /*7380*/  LDS R41, [R144.X4+0x400] ;  /* 0x0004000090297984 */ /* 0x000f220000004800 */
[----:B------:R-:W-:-:S03]  /*7390*/  SHF.L.U32 R42, R42, 0x2, RZ ;  /* 0x000000022a2a7819 */ /* 0x000fc600000006ff */
[----:B------:R-:W4:Y:S01]  /*73a0*/  LDS R49, [R144.X4+0x2a00] ;  /* 0x002a000090317984 */ /* 0x000f220000004800 */
[C---:B-1----:R-:W-:Y:S02]  /*73b0*/  IADD3 R44, P1, R42.reuse, c[0x0][0x228], RZ ;  /* 0x00008a002a2c7a10 */ /* 0x042fe40007f3e0ff */
[----:B------:R-:W-:Y:S01]  /*73c0*/  IADD3 R42, P2, R42, c[0x0][0x220], RZ ;  /* 0x000088002a2a7a10 */ /* 0x000fe20007f5e0ff */
[----:B------:R-:W1:Y:S02]  /*73d0*/  LDS R0, [R144.X4+0x1800] ;  /* 0x0018000090007984 */ /* 0x000e640000004800 */
[----:B------:R-:W-:Y:S02]  /*73e0*/  @P0 IMAD.MOV.U32 R2, RZ, RZ, R44 ;  /* 0x000000ffff020224 */ /* 0x000fe400078e002c */
        /* <DEDUP_REMOVED lines=12> */
[----:B------:R-:W-:Y:S01]  /*74b0*/  @P0 MOV R3, R47 ;  /* 0x0000002f00030202 */ /* 0x000fe20000000f00 */
[----:B------:R-:W-:Y:S01]  /*74c0*/  @P0 IMAD.X R47, RZ, RZ, R47, P2 ;  /* 0x000000ffff2f0224 */ /* 0x000fe200010e062f */
[----:B------:R-:W-:Y:S01]  /*74d0*/  LDS R22, [R144.X4+0x1c00] ;  /* 0x001c000090167984 */ /* 0x000fe20000004800 */
[----:B------:R-:W-:-:S03]  /*74e0*/  FADD.FTZ R40, RZ, R40 ;  /* 0x00000028ff287221 */ /* 0x000fc60000010000 */
[----:B------:R0:W-:Y:S01]  /*74f0*/  @P0 STG.E [R2.64], R51 ;  /* 0x0000003302000986 */ /* 0x0001e2000c101904 */
[----:B------:R-:W-:Y:S02]  /*7500*/  FADD.FTZ R40, R40, R45 ;  /* 0x0000002d28287221 */ /* 0x000fe40000010000 */
[----:B------:R-:W-:Y:S01]  /*7510*/  FADD.FTZ R41, RZ, R41 ;  /* 0x00000029ff297221 */ /* 0x000fe20000010000 */
[----:B------:R-:W-:Y:S01]  /*7520*/  LDS R30, [R144.X4+0x3000] ;  /* 0x00300000901e7984 */ /* 0x000fe20000004800 */
[----:B------:R-:W-:-:S03]  /*7530*/  FADD.FTZ R40, R40, R49 ;  /* 0x0000003128287221 */ /* 0x000fc60000010000 */
[----:B------:R-:W-:Y:S01]  /*7540*/  LDS R17, [R144.X4+0x1e00] ;  /* 0x001e000090117984 */ /* 0x000fe20000004800 */
[----:B0-----:R-:W-:Y:S01]  /*7550*/  @P0 IMAD.MOV.U32 R2, RZ, RZ, R42 ;  /* 0x000000ffff020224 */ /* 0x001fe200078e002a */
[-C--:B------:R-:W-:Y:S01]  /*7560*/  @P0 MOV R3, R43.reuse ;  /* 0x0000002b00030202 */ /* 0x080fe20000000f00 */
[----:B-1----:R-:W-:Y:S01]  /*7570*/  FADD.FTZ R0, R41, R0 ;  /* 0x0000000029007221 */ /* 0x002fe20000010000 */
[----:B------:R-:W-:Y:S01]  /*7580*/  @P0 IADD3 R42, P3, R42, 0x200, RZ ;  /* 0x000002002a2a0810 */ /* 0x000fe20007f7e0ff */
[----:B------:R-:W-:Y:S01]  /*7590*/  FADD.FTZ R53, R40, R53 ;  /* 0x0000003528357221 */ /* 0x000fe20000010000 */
[----:B------:R-:W-:Y:S02]  /*75a0*/  LDS R19, [R144.X4+0x3200] ;  /* 0x0032000090137984 */ /* 0x000fe40000004800 */
[----:B------:R-:W-:Y:S01]  /*75b0*/  @P0 IADD3.X R43, RZ, R43, RZ, P3, !PT ;  /* 0x0000002bff2b0210 */ /* 0x000fe20001ffe4ff */
[----:B------:R-:W-:Y:S01]  /*75c0*/  FADD.FTZ R0, R0, R5 ;  /* 0x0000000500007221 */ /* 0x000fe20000010000 */
[----:B------:R0:W-:Y:S01]  /*75d0*/  @P0 STG.E [R2.64], R35 ;  /* 0x0000002302000986 */ /* 0x0001e2000c101904 */
[----:B------:R-:W-:Y:S01]  /*75e0*/  @P1 IMAD.MOV.U32 R4, RZ, RZ, R42 ;  /* 0x000000ffff041224 */ /* 0x000fe200078e002a */
[----:B------:R-:W-:Y:S01]  /*75f0*/  @P1 IADD3 R42, P2, R42, 0x200, RZ ;  /* 0x000002002a2a1810 */ /* 0x000fe20007f5e0ff */
[----:B--2---:R-:W-:Y:S01]  /*7600*/  FADD.FTZ R23, R0, R23 ;  /* 0x0000001700177221 */ /* 0x004fe20000010000 */
[-C--:B------:R-:W-:Y:S01]  /*7610*/  @P1 MOV R5, R43.reuse ;  /* 0x0000002b00051202 */ /* 0x080fe20000000f00 */
[----:B------:R-:W1:Y:S01]  /*7620*/  LDS R0, [R144.X4+0x600] ;  /* 0x0006000090007984 */ /* 0x000e620000004800 */
[----:B------:R-:W-:-:S02]  /*7630*/  @P1 IADD3.X R43, RZ, R43, RZ, P2, !PT ;  /* 0x0000002bff2b1210 */ /* 0x000fc400017fe4ff */
[C---:B------:R-:W-:Y:S01]  /*7640*/  ISETP.GE.U32.AND P3, PT, R14.reuse, 0x300, PT ;  /* 0x000003000e00780c */ /* 0x040fe20003f66070 */
[----:B------:R-:W-:Y:S01]  /*7650*/  LDS R35, [R144.X4+0x4200] ;  /* 0x0042000090237984 */ /* 0x000fe20000004800 */
[----:B------:R-:W-:Y:S01]  /*7660*/  ISETP.GE.U32.AND P2, PT, R14, 0x380, PT ;  /* 0x000003800e00780c */ /* 0x000fe20003f46070 */
[----:B0-----:R-:W-:Y:S01]  /*7670*/  @P1 IMAD.MOV.U32 R2, RZ, RZ, R44 ;  /* 0x000000ffff021224 */ /* 0x001fe200078e002c */
[----:B------:R-:W-:Y:S01]  /*7680*/  @P1 IADD3 R44, P0, R44, 0x200, RZ ;  /* 0x000002002c2c1810 */ /* 0x000fe20007f1e0ff */
[----:B------:R-:W-:Y:S01]  /*7690*/  LDS R27, [R144.X4+0x4600] ;  /* 0x00460000901b7984 */ /* 0x000fe20000004800 */
[----:B------:R-:W-:-:S03]  /*76a0*/  @P1 MOV R3, R47 ;  /* 0x0000002f00031202 */ /* 0x000fc60000000f00 */
[----:B------:R-:W-:Y:S01]  /*76b0*/  @P1 IMAD.X R47, RZ, RZ, R47, P0 ;  /* 0x000000ffff2f1224 */ /* 0x000fe200000e062f */
[----:B------:R-:W-:Y:S01]  /*76c0*/  ISETP.GE.U32.AND P0, PT, R14, 0x200, PT ;  /* 0x000002000e00780c */ /* 0x000fe20003f06070 */
[----:B------:R0:W-:Y:S04]  /*76d0*/  @P1 STG.E [R2.64], R53 ;  /* 0x0000003502001986 */ /* 0x0001e8000c101904 */
[----:B------:R-:W-:Y:S04]  /*76e0*/  @P1 STG.E [R4.64], R13 ;  /* 0x0000000d04001986 */ /* 0x000fe8000c101904 */
[----:B------:R-:W2:Y:S01]  /*76f0*/  LDS R13, [R144.X4+0x800] ;  /* 0x00080000900d7984 */ /* 0x000ea20000004800 */
[----:B0-----:R-:W-:Y:S01]  /*7700*/  @P5 IMAD.MOV.U32 R2, RZ, RZ, R44 ;  /* 0x000000ffff025224 */ /* 0x001fe200078e002c */
[----:B------:R-:W-:-:S02]  /*7710*/  @P5 MOV R3, R47 ;  /* 0x0000002f00035202 */ /* 0x000fc40000000f00 */
[----:B------:R-:W0:Y:S01]  /*7720*/  LDS R15, [R144.X4+0xc00] ;  /* 0x000c0000900f7984 */ /* 0x000e220000004800 */
[----:B------:R-:W-:-:S03]  /*7730*/  @P5 IADD3 R44, P1, R44, 0x200, RZ ;  /* 0x000002002c2c5810 */ /* 0x000fc60007f3e0ff */
[----:B------:R3:W-:Y:S02]  /*7740*/  @P5 STG.E [R2.64], R23 ;  /* 0x0000001702005986 */ /* 0x0007e4000c101904 */
[----:B------:R-:W-:Y:S01]  /*7750*/  @P5 IMAD.X R47, RZ, RZ, R47, P1 ;  /* 0x000000ffff2f5224 */ /* 0x000fe200008e062f */
[----:B------:R-:W-:Y:S01]  /*7760*/  ISETP.GE.U32.AND P1, PT, R14, 0x400, PT ;  /* 0x000004000e00780c */ /* 0x000fe20003f26070 */
[----:B------:R-:W4:Y:S01]  /*7770*/  LDS R23, [R144.X4+0x1a00] ;  /* 0x001a000090177984 */ /* 0x000f220000004800 */
[----:B-1----:R-:W-:-:S03]  /*7780*/  FADD.FTZ R0, RZ, R0 ;  /* 0x00000000ff007221 */ /* 0x002fc60000010000 */
[----:B------:R-:W1:Y:S01]  /*7790*/  LDS R16, [R144.X4+0x2000] ;  /* 0x0020000090107984 */ /* 0x000e620000004800 */
[----:B---3--:R-:W-:Y:S01]  /*77a0*/  @P5 IMAD.MOV.U32 R2, RZ, RZ, R42 ;  /* 0x000000ffff025224 */ /* 0x008fe200078e002a */
[----:B------:R-:W-:Y:S02]  /*77b0*/  @P5 MOV R3, R43 ;  /* 0x0000002b00035202 */ /* 0x000fe40000000f00 */
[----:B------:R-:W3:Y:S01]  /*77c0*/  LDS R18, [R144.X4+0x3400] ;  /* 0x0034000090127984 */ /* 0x000ee20000004800 */
[----:B------:R-:W-:-:S03]  /*77d0*/  @P5 IADD3 R42, P6, R42, 0x200, RZ ;  /* 0x000002002a2a5810 */ /* 0x000fc60007fde0ff */
[----:B------:R2:W-:Y:S01]  /*77e0*/  @P5 STG.E [R2.64], R37 ;  /* 0x0000002502005986 */ /* 0x0005e2000c101904 */
[----:B------:R-:W-:Y:S01]  /*77f0*/  @P5 IADD3.X R43, RZ, R43, RZ, P6, !PT ;  /* 0x0000002bff2b5210 */ /* 0x000fe200037fe4ff */
[----:B------:R-:W-:Y:S01]  /*7800*/  @P0 IMAD.MOV.U32 R4, RZ, RZ, R42 ;  /* 0x000000ffff040224 */ /* 0x000fe200078e002a */
[----:B------:R-:W-:Y:S01]  /*7810*/  ISETP.GE.U32.AND P5, PT, R14, 0x480, PT ;  /* 0x000004800e00780c */ /* 0x000fe20003fa6070 */
[----:B------:R-:W3:Y:S01]  /*7820*/  LDS R37, [R144.X4+0x4400] ;  /* 0x0044000090257984 */ /* 0x000ee20000004800 */
[----:B------:R-:W-:-:S03]  /*7830*/  @P0 MOV R5, R43 ;  /* 0x0000002b00050202 */ /* 0x000fc60000000f00 */
[----:B------:R-:W3:Y:S01]  /*7840*/  LDS R10, [R144.X4+0x4800] ;  /* 0x00480000900a7984 */ /* 0x000ee20000004800 */
[----:B--2---:R-:W-:Y:S01]  /*7850*/  @P0 IMAD.MOV.U32 R2, RZ, RZ, R44 ;  /* 0x000000ffff020224 */ /* 0x004fe200078e002c */
[----:B------:R-:W-:Y:S01]  /*7860*/  @P0 IADD3 R44, P6, R44, 0x200, RZ ;  /* 0x000002002c2c0810 */ /* 0x000fe20007fde0ff */
[----:B------:R-:W-:Y:S01]  /*7870*/  FADD.FTZ R13, RZ, R13 ;  /* 0x0000000dff0d7221 */ /* 0x000fe20000010000 */
[----:B------:R-:W-:Y:S01]  /*7880*/  @P0 MOV R3, R47 ;  /* 0x0000002f00030202 */ /* 0x000fe20000000f00 */
[----:B------:R-:W2:Y:S02]  /*7890*/  LDS R6, [R144.X4+0x1000] ;  /* 0x0010000090067984 */ /* 0x000ea40000004800 */
[----:B------:R-:W-:Y:S01]  /*78a0*/  @P0 IMAD.X R47, RZ, RZ, R47, P6 ;  /* 0x000000ffff2f0224 */ /* 0x000fe200030e062f */
[----:B------:R-:W-:Y:S01]  /*78b0*/  @P0 IADD3 R42, P6, R42, 0x200, RZ ;  /* 0x000002002a2a0810 */ /* 0x000fe20007fde0ff */
[----:B------:R-:W-:Y:S01]  /*78c0*/  FADD.FTZ R13, R13, R22 ;  /* 0x000000160d0d7221 */ /* 0x000fe20000010000 */
[----:B------:R-:W-:Y:S01]  /*78d0*/  LDS R21, [R144.X4+0x3600] ;  /* 0x0036000090157984 */ /* 0x000fe20000004800 */
[----:B0-----:R-:W-:Y:S01]  /*78e0*/  FADD.FTZ R15, RZ, R15 ;  /* 0x0000000fff0f7221 */ /* 0x001fe20000010000 */
[----:B------:R-:W-:Y:S01]  /*78f0*/  @P0 IADD3.X R43, RZ, R43, RZ, P6, !PT ;  /* 0x0000002bff2b0210 */ /* 0x000fe200037fe4ff */
[----:B------:R-:W-:Y:S01]  /*7900*/  FADD.FTZ R30, R13, R30 ;  /* 0x0000001e0d1e7221 */ /* 0x000fe20000010000 */
[----:B------:R-:W-:Y:S01]  /*7910*/  ISETP.GE.U32.AND P6, PT, R14, 0x500, PT ;  /* 0x000005000e00780c */ /* 0x000fe20003fc6070 */
[----:B----4-:R-:W-:Y:S01]  /*7920*/  FADD.FTZ R0, R0, R23 ;  /* 0x0000001700007221 */ /* 0x010fe20000010000 */
[----:B------:R-:W0:Y:S03]  /*7930*/  LDS R14, [R144.X4+0xa00] ;  /* 0x000a0000900e7984 */ /* 0x000e260000004800 */
[----:B------:R-:W-:Y:S01]  /*7940*/  FADD.FTZ R0, R0, R25 ;  /* 0x0000001900007221 */ /* 0x000fe20000010000 */
[----:B------:R-:W-:Y:S01]  /*7950*/  LDS R13, [R144.X4+0x2200] ;  /* 0x00220000900d7984 */ /* 0x000fe20000004800 */
[----:B-1----:R-:W-:-:S02]  /*7960*/  FADD.FTZ R15, R15, R16 ;  /* 0x000000100f0f7221 */ /* 0x002fc40000010000 */
[----:B------:R-:W-:Y:S01]  /*7970*/  FADD.FTZ R35, R0, R35 ;  /* 0x0000002300237221 */ /* 0x000fe20000010000 */
[----:B------:R-:W-:Y:S01]  /*7980*/  LDS R29, [R144.X4+0x4a00] ;  /* 0x004a0000901d7984 */ /* 0x000fe20000004800 */
[----:B---3--:R-:W-:-:S03]  /*7990*/  FADD.FTZ R15, R15, R18 ;  /* 0x000000120f0f7221 */ /* 0x008fc60000010000 */
[----:B------:R-:W1:Y:S04]  /*79a0*/  LDS R0, [R144.X4+0xe00] ;  /* 0x000e000090007984 */ /* 0x000e680000004800 */
[----:B------:R3:W-:Y:S01]  /*79b0*/  @P0 STG.E [R2.64], R35 ;  /* 0x0000002302000986 */ /* 0x0007e2000c101904 */
[----:B------:R-:W-:-:S03]  /*79c0*/  FADD.FTZ R37, R30, R37 ;  /* 0x000000251e257221 */ /* 0x000fc60000010000 */
[----:B------:R-:W-:Y:S01]  /*79d0*/  @P0 STG.E [R4.64], R39 ;  /* 0x0000002704000986 */ /* 0x000fe2000c101904 */
[----:B------:R-:W-:-:S03]  /*79e0*/  FADD.FTZ R15, R15, R10 ;  /* 0x0000000a0f0f7221 */ /* 0x000fc60000010000 */
[----:B------:R-:W-:Y:S01]  /*79f0*/  LDS R23, [R144.X4+0x3800] ;  /* 0x0038000090177984 */ /* 0x000fe20000004800 */
[----:B---3--:R-:W-:Y:S01]  /*7a00*/  @P4 IMAD.MOV.U32 R2, RZ, RZ, R44 ;  /* 0x000000ffff024224 */ /* 0x008fe200078e002c */
[----:B------:R-:W-:Y:S02]  /*7a10*/  @P4 MOV R3, R47 ;  /* 0x0000002f00034202 */ /* 0x000fe40000000f00 */
[----:B------:R-:W3:Y:S01]  /*7a20*/  LDS R8, [R144.X4+0x1200] ;  /* 0x0012000090087984 */ /* 0x000ee20000004800 */
[----:B------:R-:W-:Y:S01]  /*7a30*/  @P4 IADD3 R44, P0, R44, 0x200, RZ ;  /* 0x000002002c2c4810 */ /* 0x000fe20007f1e0ff */
[----:B--2---:R-:W-:Y:S02]  /*7a40*/  FADD.FTZ R6, RZ, R6 ;  /* 0x00000006ff067221 */ /* 0x004fe40000010000 */
[----:B------:R2:W-:Y:S02]  /*7a50*/  @P4 STG.E [R2.64], R37 ;  /* 0x0000002502004986 */ /* 0x0005e4000c101904 */
[----:B------:R-:W-:-:S02]  /*7a60*/  @P4 IMAD.X R47, RZ, RZ, R47, P0 ;  /* 0x000000ffff2f4224 */ /* 0x000fc400000e062f */
[----:B------:R-:W-:Y:S01]  /*7a70*/  LDS R31, [R144.X4+0x4c00] ;  /* 0x004c0000901f7984 */ /* 0x000fe20000004800 */
[----:B0-----:R-:W-:-:S03]  /*7a80*/  FADD.FTZ R14, RZ, R14 ;  /* 0x0000000eff0e7221 */ /* 0x001fc60000010000 */
[----:B------:R-:W-:Y:S01]  /*7a90*/  LDS R25, [R144.X4+0x3a00] ;  /* 0x003a000090197984 */ /* 0x000fe20000004800 */
[----:B------:R-:W-:-:S03]  /*7aa0*/  FADD.FTZ R14, R14, R17 ;  /* 0x000000110e0e7221 */ /* 0x000fc60000010000 */
[----:B------:R-:W0:Y:S01]  /*7ab0*/  LDS R17, [R144.X4+0x2400] ;  /* 0x0024000090117984 */ /* 0x000e220000004800 */
[----:B--2---:R-:W-:Y:S01]  /*7ac0*/  @P4 IMAD.MOV.U32 R2, RZ, RZ, R42 ;  /* 0x000000ffff024224 */ /* 0x004fe200078e002a */
[-C--:B------:R-:W-:Y:S01]  /*7ad0*/  @P4 MOV R3, R43.reuse ;  /* 0x0000002b00034202 */ /* 0x080fe20000000f00 */
[----:B------:R-:W-:Y:S01]  /*7ae0*/  FADD.FTZ R14, R14, R19 ;  /* 0x000000130e0e7221 */ /* 0x000fe20000010000 */
[----:B------:R-:W-:Y:S01]  /*7af0*/  @P4 IADD3 R42, P0, R42, 0x200, RZ ;  /* 0x000002002a2a4810 */ /* 0x000fe20007f1e0ff */
[----:B------:R-:W2:Y:S01]  /*7b00*/  LDS R19, [R144.X4+0x2600] ;  /* 0x0026000090137984 */ /* 0x000ea20000004800 */
[----:B-1----:R-:W-:Y:S02]  /*7b10*/  FADD.FTZ R0, RZ, R0 ;  /* 0x00000000ff007221 */ /* 0x002fe40000010000 */
[----:B------:R-:W-:Y:S01]  /*7b20*/  FADD.FTZ R27, R14, R27 ;  /* 0x0000001b0e1b7221 */ /* 0x000fe20000010000 */
[----:B------:R1:W-:Y:S01]  /*7b30*/  @P4 STG.E [R2.64], R7 ;  /* 0x0000000702004986 */ /* 0x0003e2000c101904 */
[----:B------:R-:W-:Y:S01]  /*7b40*/  @P4 IADD3.X R43, RZ, R43, RZ, P0, !PT ;  /* 0x0000002bff2b4210 */ /* 0x000fe200007fe4ff */
[----:B------:R-:W-:-:S02]  /*7b50*/  FADD.FTZ R0, R0, R13 ;  /* 0x0000000d00007221 */ /* 0x000fc40000010000 */
[----:B------:R-:W4:Y:S02]  /*7b60*/  LDS R33, [R144.X4+0x4e00] ;  /* 0x004e000090217984 */ /* 0x000f240000004800 */
[----:B------:R-:W-:-:S04]  /*7b70*/  FADD.FTZ R0, R0, R21 ;  /* 0x0000001500007221 */ /* 0x000fc80000010000 */
[----:B------:R-:W-:Y:S01]  /*7b80*/  FADD.FTZ R29, R0, R29 ;  /* 0x0000001d001d7221 */ /* 0x000fe20000010000 */
[----:B-1----:R-:W-:Y:S01]  /*7b90*/  @P3 MOV R2, R44 ;  /* 0x0000002c00023202 */ /* 0x002fe20000000f00 */
[----:B------:R-:W-:Y:S01]  /*7ba0*/  @P3 IMAD.MOV.U32 R3, RZ, RZ, R47 ;  /* 0x000000ffff033224 */ /* 0x000fe200078e002f */
[----:B------:R-:W-:Y:S01]  /*7bb0*/  @P3 IADD3 R44, P0, R44, 0x200, RZ ;  /* 0x000002002c2c3810 */ /* 0x000fe20007f1e0ff */
[----:B---3--:R-:W-:-:S03]  /*7bc0*/  FADD.FTZ R8, RZ, R8 ;  /* 0x00000008ff087221 */ /* 0x008fc60000010000 */
[----:B------:R1:W-:Y:S01]  /*7bd0*/  @P3 STG.E [R2.64], R27 ;  /* 0x0000001b02003986 */ /* 0x0003e2000c101904 */
[----:B------:R-:W-:Y:S02]  /*7be0*/  @P3 IMAD.X R47, RZ, RZ, R47, P0 ;  /* 0x000000ffff2f3224 */ /* 0x000fe400000e062f */
[----:B-1----:R-:W-:Y:S01]  /*7bf0*/  @P3 IMAD.MOV.U32 R2, RZ, RZ, R42 ;  /* 0x000000ffff023224 */ /* 0x002fe200078e002a */
[----:B------:R-:W-:Y:S01]  /*7c00*/  @P3 MOV R3, R43 ;  /* 0x0000002b00033202 */ /* 0x000fe20000000f00 */
[----:B0-----:R-:W-:Y:S01]  /*7c10*/  FADD.FTZ R6, R6, R17 ;  /* 0x0000001106067221 */ /* 0x001fe20000010000 */
[----:B------:R-:W-:-:S03]  /*7c20*/  @P3 IADD3 R42, P4, R42, 0x200, RZ ;  /* 0x000002002a2a3810 */ /* 0x000fc60007f9e0ff */
[----:B------:R0:W-:Y:S01]  /*7c30*/  @P3 STG.E [R2.64], R73 ;  /* 0x0000004902003986 */ /* 0x0001e2000c101904 */
[----:B------:R-:W-:Y:S01]  /*7c40*/  @P3 IADD3.X R43, RZ, R43, RZ, P4, !PT ;  /* 0x0000002bff2b3210 */ /* 0x000fe200027fe4ff */
[----:B------:R-:W-:Y:S02]  /*7c50*/  FADD.FTZ R6, R6, R23 ;  /* 0x0000001706067221 */ /* 0x000fe40000010000 */
[----:B--2---:R-:W-:Y:S02]  /*7c60*/  FADD.FTZ R8, R8, R19 ;  /* 0x0000001308087221 */ /* 0x004fe40000010000 */
[----:B------:R-:W-:Y:S02]  /*7c70*/  FADD.FTZ R31, R6, R31 ;  /* 0x0000001f061f7221 */ /* 0x000fe40000010000 */
[----:B------:R-:W-:Y:S02]  /*7c80*/  FADD.FTZ R8, R8, R25 ;  /* 0x0000001908087221 */ /* 0x000fe40000010000 */
[----:B0-----:R-:W-:Y:S01]  /*7c90*/  @P2 IMAD.MOV.U32 R2, RZ, RZ, R44 ;  /* 0x000000ffff022224 */ /* 0x001fe200078e002c */
[----:B------:R-:W-:Y:S01]  /*7ca0*/  @P2 MOV R3, R47 ;  /* 0x0000002f00032202 */ /* 0x000fe20000000f00 */
[----:B----4-:R-:W-:Y:S01]  /*7cb0*/  FADD.FTZ R33, R8, R33 ;  /* 0x0000002108217221 */ /* 0x010fe20000010000 */
[----:B------:R-:W-:-:S03]  /*7cc0*/  @P2 IADD3 R44, P0, R44, 0x200, RZ ;  /* 0x000002002c2c2810 */ /* 0x000fc60007f1e0ff */
[----:B------:R0:W-:Y:S02]  /*7cd0*/  @P2 STG.E [R2.64], R15 ;  /* 0x0000000f02002986 */ /* 0x0001e4000c101904 */
[----:B------:R-:W-:Y:S02]  /*7ce0*/  @P2 IMAD.X R47, RZ, RZ, R47, P0 ;  /* 0x000000ffff2f2224 */ /* 0x000fe400000e062f */
[----:B0-----:R-:W-:Y:S01]  /*7cf0*/  @P2 IMAD.MOV.U32 R2, RZ, RZ, R42 ;  /* 0x000000ffff022224 */ /* 0x001fe200078e002a */
[----:B------:R-:W-:Y:S02]  /*7d00*/  @P2 MOV R3, R43 ;  /* 0x0000002b00032202 */ /* 0x000fe40000000f00 */
[----:B------:R-:W-:-:S03]  /*7d10*/  @P2 IADD3 R42, P3, R42, 0x200, RZ ;  /* 0x000002002a2a2810 */ /* 0x000fc60007f7e0ff */
[----:B------:R0:W-:Y:S01]  /*7d20*/  @P2 STG.E [R2.64], R9 ;  /* 0x0000000902002986 */ /* 0x0001e2000c101904 */
[----:B------:R-:W-:Y:S01]  /*7d30*/  @P2 IADD3.X R43, RZ, R43, RZ, P3, !PT ;  /* 0x0000002bff2b2210 */ /* 0x000fe20001ffe4ff */
[----:B------:R-:W-:Y:S01]  /*7d40*/  @P1 IMAD.MOV.U32 R4, RZ, RZ, R42 ;  /* 0x000000ffff041224 */ /* 0x000fe200078e002a */
[----:B------:R-:W-:Y:S02]  /*7d50*/  @P1 IADD3 R42, P2, R42, 0x200, RZ ;  /* 0x000002002a2a1810 */ /* 0x000fe40007f5e0ff */
[-C--:B------:R-:W-:Y:S02]  /*7d60*/  @P1 MOV R5, R43.reuse ;  /* 0x0000002b00051202 */ /* 0x080fe40000000f00 */
[----:B------:R-:W-:Y:S01]  /*7d70*/  @P1 IADD3.X R43, RZ, R43, RZ, P2, !PT ;  /* 0x0000002bff2b1210 */ /* 0x000fe200017fe4ff */
[----:B------:R-:W-:Y:S01]  /*7d80*/  @P5 IMAD.MOV.U32 R6, RZ, RZ, R42 ;  /* 0x000000ffff065224 */ /* 0x000fe200078e002a */
[----:B------:R-:W-:Y:S02]  /*7d90*/  @P5 IADD3 R42, P2, R42, 0x200, RZ ;  /* 0x000002002a2a5810 */ /* 0x000fe40007f5e0ff */
[----:B------:R-:W-:Y:S01]  /*7da0*/  @P5 MOV R7, R43 ;  /* 0x0000002b00075202 */ /* 0x000fe20000000f00 */
[----:B0-----:R-:W-:Y:S01]  /*7db0*/  @P1 IMAD.MOV.U32 R2, RZ, RZ, R44 ;  /* 0x000000ffff021224 */ /* 0x001fe200078e002c */
[----:B------:R-:W-:-:S02]  /*7dc0*/  @P1 IADD3 R44, P0, R44, 0x200, RZ ;  /* 0x000002002c2c1810 */ /* 0x000fc40007f1e0ff */
[----:B------:R-:W-:Y:S02]  /*7dd0*/  @P1 MOV R3, R47 ;  /* 0x0000002f00031202 */ /* 0x000fe40000000f00 */
[----:B------:R-:W-:Y:S01]  /*7de0*/  @P5 IADD3.X R43, RZ, R43, RZ, P2, !PT ;  /* 0x0000002bff2b5210 */ /* 0x000fe200017fe4ff */
[----:B------:R-:W-:Y:S02]  /*7df0*/  @P1 IMAD.X R47, RZ, RZ, R47, P0 ;  /* 0x000000ffff2f1224 */ /* 0x000fe400000e062f */
[----:B------:R0:W-:Y:S04]  /*7e00*/  @P1 STG.E [R2.64], R29 ;  /* 0x0000001d02001986 */ /* 0x0001e8000c101904 */
[----:B------:R1:W-:Y:S01]  /*7e10*/  @P1 STG.E [R4.64], R75 ;  /* 0x0000004b04001986 */ /* 0x0003e2000c101904 */
[----:B0-----:R-:W-:Y:S01]  /*7e20*/  @P5 IMAD.MOV.U32 R2, RZ, RZ, R44 ;  /* 0x000000ffff025224 */ /* 0x001fe200078e002c */
[----:B------:R-:W-:-:S02]  /*7e30*/  @P5 IADD3 R44, P0, R44, 0x200, RZ ;  /* 0x000002002c2c5810 */ /* 0x000fc40007f1e0ff */
[----:B------:R-:W-:Y:S01]  /*7e40*/  @P5 MOV R3, R47 ;  /* 0x0000002f00035202 */ /* 0x000fe20000000f00 */
[----:B-1----:R-:W-:Y:S01]  /*7e50*/  IMAD.MOV.U32 R4, RZ, RZ, R42 ;  /* 0x000000ffff047224 */ /* 0x002fe200078e002a */
[----:B------:R-:W-:Y:S01]  /*7e60*/  MOV R5, R43 ;  /* 0x0000002b00057202 */ /* 0x000fe20000000f00 */
[----:B------:R-:W-:Y:S02]  /*7e70*/  @P5 IMAD.X R47, RZ, RZ, R47, P0 ;  /* 0x000000ffff2f5224 */ /* 0x000fe400000e062f */
[----:B------:R0:W-:Y:S04]  /*7e80*/  @P5 STG.E [R2.64], R31 ;  /* 0x0000001f02005986 */ /* 0x0001e8000c101904 */
[----:B------:R1:W-:Y:S01]  /*7e90*/  @P5 STG.E [R6.64], R11 ;  /* 0x0000000b06005986 */ /* 0x0003e2000c101904 */
[----:B0-----:R-:W-:Y:S01]  /*7ea0*/  IMAD.MOV.U32 R2, RZ, RZ, R44 ;  /* 0x000000ffff027224 */ /* 0x001fe200078e002c */
[----:B------:R-:W-:Y:S01]  /*7eb0*/  MOV R3, R47 ;  /* 0x0000002f00037202 */ /* 0x000fe20000000f00 */
[----:B------:R-:W-:Y:S06]  /*7ec0*/  @!P6 EXIT ;  /* 0x000000000000e94d */ /* 0x000fec0003800000 */
[----:B------:R-:W-:Y:S04]  /*7ed0*/  STG.E [R2.64], R33 ;  /* 0x0000002102007986 */ /* 0x000fe8000c101904 */
[----:B------:R-:W-:Y:S01]  /*7ee0*/  STG.E [R4.64], R77 ;  /* 0x0000004d04007986 */ /* 0x000fe2000c101904 */
[----:B------:R-:W-:Y:S05]  /*7ef0*/  EXIT ;  /* 0x000000000000794d */ /* 0x000fea0003800000 */
.L_x_795:
[----:B------:R-:W-:Y:S01]  /*7f00*/  HFMA2.MMA R146, -RZ, RZ, 0, 5.9604644775390625e-08 ;  /* 0x00000001ff927435 */ /* 0x000fe200000001ff */
[----:B-1----:R-:W-:Y:S01]  /*7f10*/  IMAD.MOV.U32 R145, RZ, RZ, R205 ;  /* 0x000000ffff917224 */ /* 0x002fe200078e00cd */
[----:B------:R-:W-:Y:S01]  /*7f20*/  MOV R148, 0xffffffff ;  /* 0xffffffff00947802 */ /* 0x000fe20000000f00 */
[----:B------:R-:W-:Y:S01]  /*7f30*/  IMAD.MOV.U32 R149, RZ, RZ, 0x1f ;  /* 0x0000001fff957424 */ /* 0x000fe200078e00ff */
[----:B------:R-:W-:-:S02]  /*7f40*/  MOV R144, 0x7f60 ;  /* 0x00007f6000907802 */ /* 0x000fc40000000f00 */
[----:B0----5:R-:W-:Y:S05]  /*7f50*/  CALL.REL.NOINC `($__internal_11_$__cuda_sm70_shflsync_bfly_p) ;  /* 0x0000045000007944 */ /* 0x021fea0003c00000 */
[----:B-1----:R-:W-:Y:S01]  /*7f60*/  IMAD.MOV.U32 R147, RZ, RZ, R146 ;  /* 0x000000ffff937224 */ /* 0x002fe200078e0092 */
[----:B------:R-:W-:Y:S05]  /*7f70*/  BRA `(.L_x_928) ;  /* 0xffffac4000007947 */ /* 0x000fea000383ffff */
.L_x_796:
[----:B------:R-:W-:Y:S01]  /*7f80*/  HFMA2.MMA R149, -RZ, RZ, 0, 1.847743988037109375e-06 ;  /* 0x0000001fff957435 */ /* 0x000fe200000001ff */
[----:B-1----:R-:W-:Y:S01]  /*7f90*/  MOV R145, R206 ;  /* 0x000000ce00917202 */ /* 0x002fe20000000f00 */
[----:B------:R-:W-:Y:S01]  /*7fa0*/  IMAD.MOV.U32 R146, RZ, RZ, 0x1 ;  /* 0x00000001ff927424 */ /* 0x000fe200078e00ff */
[----:B------:R-:W-:Y:S01]  /*7fb0*/  MOV R144, 0x7fe0 ;  /* 0x00007fe000907802 */ /* 0x000fe20000000f00 */
[----:B------:R-:W-:-:S02]  /*7fc0*/  IMAD.MOV.U32 R148, RZ, RZ, -0x1 ;  /* 0xffffffffff947424 */ /* 0x000fc400078e00ff */
[----:B0-23-5:R-:W-:Y:S05]  /*7fd0*/  CALL.REL.NOINC `($__internal_11_$__cuda_sm70_shflsync_bfly_p) ;  /* 0x000003d000007944 */ /* 0x02dfea0003c00000 */
[----:B------:R-:W-:Y:S01]  /*7fe0*/  FADD.FTZ R205, R147, R205 ;  /* 0x000000cd93cd7221 */ /* 0x000fe20000010000 */
[----:B------:R-:W-:Y:S01]  /*7ff0*/  MOV R148, 0xffffffff ;  /* 0xffffffff00947802 */ /* 0x000fe20000000f00 */
[----:B-1----:R-:W-:Y:S01]  /*8000*/  FADD.FTZ R206, R206, R146 ;  /* 0x00000092cece7221 */ /* 0x002fe20000010000 */
[----:B------:R-:W-:Y:S01]  /*8010*/  MOV R146, 0x2 ;  /* 0x0000000200927802 */ /* 0x000fe20000000f00 */
[----:B------:R-:W-:Y:S01]  /*8020*/  IMAD.MOV.U32 R149, RZ, RZ, 0x1f ;  /* 0x0000001fff957424 */ /* 0x000fe200078e00ff */
[----:B------:R-:W-:Y:S01]  /*8030*/  MOV R144, 0x8060 ;  /* 0x0000806000907802 */ /* 0x000fe20000000f00 */
[----:B------:R-:W-:-:S02]  /*8040*/  IMAD.MOV.U32 R145, RZ, RZ, R205 ;  /* 0x000000ffff917224 */ /* 0x000fc400078e00cd */
[----:B------:R-:W-:Y:S05]  /*8050*/  CALL.REL.NOINC `($__internal_11_$__cuda_sm70_shflsync_bfly_p) ;  /* 0x0000035000007944 */ /* 0x000fea0003c00000 */
[----:B-1----:R-:W-:Y:S01]  /*8060*/  MOV R147, R146 ;  /* 0x0000009200937202 */ /* 0x002fe20000000f00 */
[----:B------:R-:W-:Y:S01]  /*8070*/  HFMA2.MMA R146, -RZ, RZ, 0, 1.1920928955078125e-07 ;  /* 0x00000002ff927435 */ /* 0x000fe200000001ff */
[----:B------:R-:W-:Y:S01]  /*8080*/  IMAD.MOV.U32 R145, RZ, RZ, R206 ;  /* 0x000000ffff917224 */ /* 0x000fe200078e00ce */
[----:B------:R-:W-:Y:S01]  /*8090*/  MOV R148, 0xffffffff ;  /* 0xffffffff00947802 */ /* 0x000fe20000000f00 */
[----:B------:R-:W-:Y:S01]  /*80a0*/  IMAD.MOV.U32 R149, RZ, RZ, 0x1f ;  /* 0x0000001fff957424 */ /* 0x000fe200078e00ff */
[----:B------:R-:W-:-:S02]  /*80b0*/  MOV R144, 0x80d0 ;  /* 0x000080d000907802 */ /* 0x000fc40000000f00 */
[----:B------:R-:W-:Y:S05]  /*80c0*/  CALL.REL.NOINC `($__internal_11_$__cuda_sm70_shflsync_bfly_p) ;  /* 0x000002e000007944 */ /* 0x000fea0003c00000 */
[----:B------:R-:W-:Y:S01]  /*80d0*/  FADD.FTZ R205, R147, R205 ;  /* 0x000000cd93cd7221 */ /* 0x000fe20000010000 */
[----:B------:R-:W-:Y:S01]  /*80e0*/  HFMA2.MMA R149, -RZ, RZ, 0, 1.847743988037109375e-06 ;  /* 0x0000001fff957435 */ /* 0x000fe200000001ff */
[----:B-1----:R-:W-:Y:S01]  /*80f0*/  FADD.FTZ R206, R206, R146 ;  /* 0x00000092cece7221 */ /* 0x002fe20000010000 */
[----:B------:R-:W-:Y:S01]  /*8100*/  MOV R144, 0x8150 ;  /* 0x0000815000907802 */ /* 0x000fe20000000f00 */
[----:B------:R-:W-:Y:S01]  /*8110*/  IMAD.MOV.U32 R146, RZ, RZ, 0x4 ;  /* 0x00000004ff927424 */ /* 0x000fe200078e00ff */
[----:B------:R-:W-:Y:S01]  /*8120*/  MOV R145, R205 ;  /* 0x000000cd00917202 */ /* 0x000fe20000000f00 */
[----:B------:R-:W-:-:S02]  /*8130*/  IMAD.MOV.U32 R148, RZ, RZ, -0x1 ;  /* 0xffffffffff947424 */ /* 0x000fc400078e00ff */
[----:B------:R-:W-:Y:S05]  /*8140*/  CALL.REL.NOINC `($__internal_11_$__cuda_sm70_shflsync_bfly_p) ;  /* 0x0000026000007944 */ /* 0x000fea0003c00000 */
[----:B------:R-:W-:Y:S01]  /*8150*/  HFMA2.MMA R149, -RZ, RZ, 0, 1.847743988037109375e-06 ;  /* 0x0000001fff957435 */ /* 0x000fe200000001ff */
[----:B-1----:R-:W-:Y:S01]  /*8160*/  IMAD.MOV.U32 R147, RZ, RZ, R146 ;  /* 0x000000ffff937224 */ /* 0x002fe200078e0092 */
[----:B------:R-:W-:Y:S01]  /*8170*/  MOV R145, R206 ;  /* 0x000000ce00917202 */ /* 0x000fe20000000f00 */
[----:B------:R-:W-:Y:S01]  /*8180*/  IMAD.MOV.U32 R146, RZ, RZ, 0x4 ;  /* 0x00000004ff927424 */ /* 0x000fe200078e00ff */
[----:B------:R-:W-:Y:S01]  /*8190*/  MOV R144, 0x81c0 ;  /* 0x000081c000907802 */ /* 0x000fe20000000f00 */
[----:B------:R-:W-:-:S02]  /*81a0*/  IMAD.MOV.U32 R148, RZ, RZ, -0x1 ;  /* 0xffffffffff947424 */ /* 0x000fc400078e00ff */
[----:B------:R-:W-:Y:S05]  /*81b0*/  CALL.REL.NOINC `($__internal_11_$__cuda_sm70_shflsync_bfly_p) ;  /* 0x000001f000007944 */ /* 0x000fea0003c00000 */
        /* <DEDUP_REMOVED lines=9> */
[----:B------:R-:W-:Y:S01]  /*8250*/  HFMA2.MMA R146, -RZ, RZ, 0, 4.76837158203125e-07 ;  /* 0x00000008ff927435 */ /* 0x000fe200000001ff */
        /* <DEDUP_REMOVED lines=20> */
[----:B-1----:R-:W-:Y:S05]  /*83a0*/  BRA `(.L_x_929) ;  /* 0xffffa93000007947 */ /* 0x002fea000383ffff */
        .weak           $__internal_11_$__cuda_sm70_shflsync_bfly_p
        .type           $__internal_11_$__cuda_sm70_shflsync_bfly_p,@function
        .size           $__internal_11_$__cuda_sm70_shflsync_bfly_p,(.L_x_14893 - $__internal_11_$__cuda_sm70_shflsync_bfly_p)
$__internal_11_$__cuda_sm70_shflsync_bfly_p:
[----:B------:R-:W-:Y:S04]  /*83b0*/  WARPSYNC R148 ;  /* 0x0000009400007348 */ /* 0x000fe80003800000 */
[----:B------:R0:W1:Y:S02]  /*83c0*/  SHFL.BFLY PT, R146, R145, R146, R149 ;  /* 0x0c00009291927389 */ /* 0x00006400000e0095 */
[----:B0-----:R-:W-:-:S04]  /*83d0*/  MOV R145, 0x0 ;  /* 0x0000000000917802 */ /* 0x001fc80000000f00 */
[----:B------:R-:W-:Y:S05]  /*83e0*/  RET.REL.NODEC R144 `(_ZN10layer_norm13ln_bwd_kernelINS_13Kernel_traitsI13__nv_bfloat16S2_S2_S2_fjLj1280ELj1ELj4ELj1ELj16ENS_18Kernel_traits_baseILj1280ES2_S2_S2_S2_fjLj128EEEEELb1ELb0ELb1ELb0EEEvNS_9BwdParamsE) ;  /* 0xffff7c1090007950 */ /* 0x000fea0003c3ffff */
.L_x_930:
        /* <DEDUP_REMOVED lines=9> */
.L_x_14893:


//--------------------- .text._ZN10layer_norm22ln_bwd_finalize_kernelINS_22Kernel_traits_finalizeILj1280E13__nv_bfloat16S2_S2_S2_fjLb0ELj1024ELj4ENS_18Kernel_traits_baseILj1280ES2_S2_S2_S2_fjLj1024EEEEELb0ELb1EEEvNS_9BwdParamsE --------------------------
	.section	.text._ZN10layer_norm22ln_bwd_finalize_kernelINS_22Kernel_traits_finalizeILj1280E13__nv_bfloat16S2_S2_S2_fjLb0ELj1024ELj4ENS_18Kernel_traits_baseILj1280ES2_S2_S2_S2_fjLj1024EEEEELb0ELb1EEEvNS_9BwdParamsE,"ax",@progbits
	.sectioninfo	@"SHI_REGISTERS=32"
	.align	128
        .global         _ZN10layer_norm22ln_bwd_finalize_kernelINS_22Kernel_traits_finalizeILj1280E13__nv_bfloat16S2_S2_S2_fjLb0ELj1024ELj4ENS_18Kernel_traits_baseILj1280ES2_S2_S2_S2_fjLj1024EEEEELb0ELb1EEEvNS_9BwdParamsE
        .type           _ZN10layer_norm22ln_bwd_finalize_kernelINS_22Kernel_traits_finalizeILj1280E13__nv_bfloat16S2_S2_S2_fjLb0ELj1024ELj4ENS_18Kernel_traits_baseILj1280ES2_S2_S2_S2_fjLj1024EEEEELb0ELb1EEEvNS_9BwdParamsE,@function
        .size           _ZN10layer_norm22ln_bwd_finalize_kernelINS_22Kernel_traits_finalizeILj1280E13__nv_bfloat16S2_S2_S2_fjLb0ELj1024ELj4ENS_18Kernel_traits_baseILj1280ES2_S2_S2_S2_fjLj1024EEEEELb0ELb1EEEvNS_9BwdParamsE,(.L_x_14894 - _ZN10layer_norm22ln_bwd_finalize_kernelINS_22Kernel_traits_finalizeILj1280E13__nv_bfloat16S2_S2_S2_fjLb0ELj1024ELj4ENS_18Kernel_traits_baseILj1280ES2_S2_S2_S2_fjLj1024EEEEELb0ELb1EEEvNS_9BwdParamsE)
        .other          _ZN10layer_norm22ln_bwd_finalize_kernelINS_22Kernel_traits_finalizeILj1280E13__nv_bfloat16S2_S2_S2_fjLb0ELj1024ELj4ENS_18Kernel_traits_baseILj1280ES2_S2_S2_S2_fjLj1024EEEEELb0ELb1EEEvNS_9BwdParamsE,@"STO_CUDA_ENTRY STV_DEFAULT"
_ZN10layer_norm22ln_bwd_finalize_kernelINS_22Kernel_traits_finalizeILj1280E13__nv_bfloat16S2_S2_S2_fjLb0ELj1024ELj4ENS_18Kernel_traits_baseILj1280ES2_S2_S2_S2_fjLj1024EEEEELb0ELb1EEEvNS_9BwdParamsE:
.text._ZN10layer_norm22ln_bwd_finalize_kernelINS_22Kernel_traits_finalizeILj1280E13__nv_bfloat16S2_S2_S2_fjLb0ELj1024ELj4ENS_18Kernel_traits_baseILj1280ES2_S2_S2_S2_fjLj1024EEEEELb0ELb1EEEvNS_9BwdParamsE:
        /* <DEDUP_REMOVED lines=8> */
[----:B------:R-:W-:Y:S01]  /*0080*/  SHF.L.U32 R2, R2, 0x4, RZ ;  /* 0x0000000402027819 */ /* 0x000fe200000006ff */
[----:B------:R-:W-:Y:S01]  /*0090*/  ULDC.64 UR4, c[0x0][0x118] ;  /* 0x0000460000047ab9 */ /* 0x000fe20000000a00 */
[--C-:B------:R-:W-:Y:S02]  /*00a0*/  SHF.R.U32.HI R17, RZ, 0x5, R0.reuse ;  /* 0x00000005ff117819 */ /* 0x100fe40000011600 */
[----:B------:R-:W-:Y:S02]  /*00b0*/  LOP3.LUT R20, R0, 0x3fffffe0, RZ, 0xc0, !PT ;  /* 0x3fffffe000147812 */ /* 0x000fe400078ec0ff */
[----:B------:R-:W-:Y:S02]  /*00c0*/  LOP3.LUT R19, R2, 0x7ffffff0, RZ, 0xc0, !PT ;  /* 0x7ffffff002137812 */ /* 0x000fe400078ec0ff */
[C---:B------:R-:W-:Y:S02]  /*00d0*/  LOP3.LUT R21, R17.reuse, 0x1f, R0, 0x78, !PT ;  /* 0x0000001f11157812 */ /* 0x040fe400078e7800 */
[C---:B------:R-:W-:Y:S01]  /*00e0*/  ISETP.GE.U32.AND P0, PT, R16.reuse, 0x10, PT ;  /* 0x000000101000780c */ /* 0x040fe20003f06070 */
[----:B------:R-:W-:Y:S01]  /*00f0*/  IMAD.IADD R19, R16, 0x1, R19 ;  /* 0x0000000110137824 */ /* 0x000fe200078e0213 */
[----:B------:R-:W-:Y:S01]  /*0100*/  IADD3 R20, R20, R21, RZ ;  /* 0x0000001514147210 */ /* 0x000fe20007ffe0ff */
[----:B------:R-:W-:Y:S01]  /*0110*/  IMAD R21, R16, 0x20, R21 ;  /* 0x0000002010157824 */ /* 0x000fe200078e0215 */
[----:B------:R-:W-:-:S02]  /*0120*/  ISETP.EQ.AND P0, PT, R17, 0x1f, !P0 ;  /* 0x0000001f1100780c */ /* 0x000fc40004702270 */
.L_x_943:
[----:B------:R-:W-:Y:S01]  /*0130*/  ISETP.GE.U32.AND P1, PT, R17, c[0x0][0x160], PT ;  /* 0x0000580011007a0c */ /* 0x000fe20003f26070 */
[----:B------:R-:W-:Y:S01]  /*0140*/  BSSY B0, `(.L_x_931) ;  /* 0x0000060000007945 */ /* 0x000fe20003800000 */
[----:B------:R-:W-:Y:S01]  /*0150*/  HFMA2.MMA R27, -RZ, RZ, 0, 0 ;  /* 0x00000000ff1b7435 */ /* 0x000fe200000001ff */
[----:B------:R-:W-:-:S10]  /*0160*/  IMAD.MOV.U32 R23, RZ, RZ, RZ ;  /* 0x000000ffff177224 */ /* 0x000fd400078e00ff */
        /* <DEDUP_REMOVED lines=23> */
.L_x_935:
[----:B------:R-:W-:Y:S01]  /*02e0*/  IMAD.MOV.U32 R14, RZ, RZ, 0x4 ;  /* 0x00000004ff0e7424 */ /* 0x000fe200078e00ff */
[C---:B------:R-:W-:Y:S01]  /*02f0*/  IADD3 R3, R25.reuse, 0x20, RZ ;  /* 0x0000002019037810 */ /* 0x040fe20007ffe0ff */
[C---:B------:R-:W-:Y:S01]  /*0300*/  IMAD R13, R25.reuse, c[0x0][0x168], R18 ;  /* 0x00005a00190d7a24 */ /* 0x040fe200078e0212 */
[----:B------:R-:W-:-:S03]  /*0310*/  IADD3 R5, R25, 0x40, RZ ;  /* 0x0000004019057810 */ /* 0x000fc60007ffe0ff */
[----:B------:R-:W-:Y:S01]  /*0320*/  IMAD.WIDE.U32 R10, R13, R14, c[0x0][0x220] ;  /* 0x000088000d0a7625 */ /* 0x000fe200078e000e */
[----:B------:R-:W-:-:S03]  /*0330*/  IADD3 R29, R25, 0x60, RZ ;  /* 0x00000060191d7810 */ /* 0x000fc60007ffe0ff */
[----:B------:R-:W-:Y:S01]  /*0340*/  IMAD R3, R3, c[0x0][0x168], R18 ;  /* 0x00005a0003037a24 */ /* 0x000fe200078e0212 */
[----:B------:R0:W2:Y:S01]  /*0350*/  LDG.E R24, [R10.64] ;  /* 0x000000040a187981 */ /* 0x0000a2000c1e1900 */
[----:B------:R-:W-:-:S04]  /*0360*/  IMAD.WIDE.U32 R12, R13, R14, c[0x0][0x228] ;  /* 0x00008a000d0c7625 */ /* 0x000fc800078e000e */
[--C-:B------:R-:W-:Y:S02]  /*0370*/  IMAD R15, R5, c[0x0][0x168], R18.reuse ;  /* 0x00005a00050f7a24 */ /* 0x100fe400078e0212 */
[CC--:B------:R-:W-:Y:S01]  /*0380*/  IMAD.WIDE.U32 R4, R3.reuse, R14.reuse, c[0x0][0x220] ;  /* 0x0000880003047625 */ /* 0x0c0fe200078e000e */
[----:B------:R-:W3:Y:S03]  /*0390*/  LDG.E R12, [R12.64] ;  /* 0x000000040c0c7981 */ /* 0x000ee6000c1e1900 */
[----:B------:R-:W-:Y:S02]  /*03a0*/  IMAD.WIDE.U32 R6, R3, R14, c[0x0][0x228] ;  /* 0x00008a0003067625 */ /* 0x000fe400078e000e */
[----:B------:R-:W4:Y:S02]  /*03b0*/  LDG.E R4, [R4.64] ;  /* 0x0000000404047981 */ /* 0x000f24000c1e1900 */
[----:B------:R-:W-:-:S02]  /*03c0*/  IMAD R29, R29, c[0x0][0x168], R18 ;  /* 0x00005a001d1d7a24 */ /* 0x000fc400078e0212 */
[CC--:B------:R-:W-:Y:S01]  /*03d0*/  IMAD.WIDE.U32 R8, R15.reuse, R14.reuse, c[0x0][0x220] ;  /* 0x000088000f087625 */ /* 0x0c0fe200078e000e */
[----:B------:R-:W5:Y:S03]  /*03e0*/  LDG.E R6, [R6.64] ;  /* 0x0000000406067981 */ /* 0x000f66000c1e1900 */
[-C--:B------:R-:W-:Y:S02]  /*03f0*/  IMAD.WIDE.U32 R2, R15, R14.reuse, c[0x0][0x228] ;  /* 0x00008a000f027625 */ /* 0x080fe400078e000e */
[----:B------:R-:W5:Y:S02]  /*0400*/  LDG.E R8, [R8.64] ;  /* 0x0000000408087981 */ /* 0x000f64000c1e1900 */
[CC--:B0-----:R-:W-:Y:S02]  /*0410*/  IMAD.WIDE.U32 R10, R29.reuse, R14.reuse, c[0x0][0x220] ;  /* 0x000088001d0a7625 */ /* 0x0c1fe400078e000e */
[----:B------:R-:W5:Y:S02]  /*0420*/  LDG.E R3, [R2.64] ;  /* 0x0000000402037981 */ /* 0x000f64000c1e1900 */
[----:B------:R-:W-:-:S02]  /*0430*/  IMAD.WIDE.U32 R14, R29, R14, c[0x0][0x228] ;  /* 0x00008a001d0e7625 */ /* 0x000fc400078e000e */
        /* <DEDUP_REMOVED lines=13> */
.L_x_934:
[----:B------:R-:W-:Y:S05]  /*0510*/  BSYNC B1 ;  /* 0x0000000000017941 */ /* 0x000fea0003800000 */
.L_x_933:
        /* <DEDUP_REMOVED lines=23> */
.L_x_937:
[----:B------:R-:W-:Y:S05]  /*0690*/  BSYNC B1 ;  /* 0x0000000000017941 */ /* 0x000fea0003800000 */
.L_x_936:
[----:B------:R-:W-:-:S13]  /*06a0*/  ISETP.LT.U32.OR P2, PT, R25, c[0x0][0x160], P2 ;  /* 0x0000580019007a0c */ /* 0x000fda0001741470 */
        /* <DEDUP_REMOVED lines=9> */
.L_x_932:
[----:B------:R-:W-:Y:S05]  /*0740*/  BSYNC B0 ;  /* 0x0000000000007941 */ /* 0x000fea0003800000 */
.L_x_931:
        /* <DEDUP_REMOVED lines=11> */
.L_x_944:
[----:B---3--:R-:W-:Y:S01]  /*0800*/  FADD.FTZ R13, R4, R3 ;  /* 0x00000003040d7221 */ /* 0x008fe20000010000 */
[----:B------:R-:W-:Y:S05]  /*0810*/  BRA.DIV ~URZ, `(.L_x_940) ;  /* 0x000003127f007947 */ /* 0x000fea000b800000 */
[----:B-1----:R-:W1:Y:S02]  /*0820*/  SHFL.BFLY PT, R2, R5, 0x1, 0x1f ;  /* 0x0c201f0005027f89 */ /* 0x002e6400000e0000 */
[----:B-1----:R-:W-:Y:S02]  /*0830*/  FADD.FTZ R6, R5, R2 ;  /* 0x0000000205067221 */ /* 0x002fe40000010000 */
[----:B------:R-:W1:Y:S04]  /*0840*/  SHFL.BFLY PT, R2, R13, 0x2, 0x1f ;  /* 0x0c401f000d027f89 */ /* 0x000e6800000e0000 */
[----:B------:R-:W3:Y:S01]  /*0850*/  SHFL.BFLY PT, R3, R6, 0x2, 0x1f ;  /* 0x0c401f0006037f89 */ /* 0x000ee200000e0000 */
[----:B-1----:R-:W-:-:S02]  /*0860*/  FADD.FTZ R2, R13, R2 ;  /* 0x000000020d027221 */ /* 0x002fc40000010000 */
[----:B---3--:R-:W-:-:S03]  /*0870*/  FADD.FTZ R8, R6, R3 ;  /* 0x0000000306087221 */ /* 0x008fc60000010000 */
[----:B------:R-:W1:Y:S04]  /*0880*/  SHFL.BFLY PT, R3, R2, 0x4, 0x1f ;  /* 0x0c801f0002037f89 */ /* 0x000e6800000e0000 */
[----:B------:R-:W3:Y:S01]  /*0890*/  SHFL.BFLY PT, R7, R8, 0x4, 0x1f ;  /* 0x0c801f0008077f89 */ /* 0x000ee200000e0000 */
[----:B-1----:R-:W-:Y:S02]  /*08a0*/  FADD.FTZ R3, R2, R3 ;  /* 0x0000000302037221 */ /* 0x002fe40000010000 */
[----:B---3--:R-:W-:-:S03]  /*08b0*/  FADD.FTZ R9, R8, R7 ;  /* 0x0000000708097221 */ /* 0x008fc60000010000 */
[----:B--2---:R-:W1:Y:S04]  /*08c0*/  SHFL.BFLY PT, R4, R3, 0x8, 0x1f ;  /* 0x0d001f0003047f89 */ /* 0x004e6800000e0000 */
[----:B------:R-:W2:Y:S01]  /*08d0*/  SHFL.BFLY PT, R10, R9, 0x8, 0x1f ;  /* 0x0d001f00090a7f89 */ /* 0x000ea200000e0000 */
[----:B-1----:R-:W-:Y:S02]  /*08e0*/  FADD.FTZ R4, R3, R4 ;  /* 0x0000000403047221 */ /* 0x002fe40000010000 */
[----:B--2---:R-:W-:-:S03]  /*08f0*/  FADD.FTZ R10, R9, R10 ;  /* 0x0000000a090a7221 */ /* 0x004fc60000010000 */
[----:B------:R1:W2:Y:S04]  /*0900*/  SHFL.BFLY PT, R7, R4, 0x10, 0x1f ;  /* 0x0e001f0004077f89 */ /* 0x0002a800000e0000 */
[----:B------:R1:W3:Y:S02]  /*0910*/  SHFL.BFLY PT, R5, R10, 0x10, 0x1f ;  /* 0x0e001f000a057f89 */ /* 0x0002e400000e0000 */
.L_x_945:
[----:B------:R-:W-:Y:S01]  /*0920*/  @!P1 SHF.R.U32.HI R2, RZ, 0x3, R0 ;  /* 0x00000003ff029819 */ /* 0x000fe20000011600 */
[----:B---3--:R-:W-:Y:S02]  /*0930*/  FADD.FTZ R5, R5, R10 ;  /* 0x0000000a05057221 */ /* 0x008fe40000010000 */
[----:B--2---:R-:W-:Y:S01]  /*0940*/  FADD.FTZ R7, R7, R4 ;  /* 0x0000000407077221 */ /* 0x004fe20000010000 */
[----:B------:R-:W-:-:S05]  /*0950*/  @!P1 LOP3.LUT R2, R2, 0x1ffffffc, RZ, 0xc0, !PT ;  /* 0x1ffffffc02029812 */ /* 0x000fca00078ec0ff */
[----:B------:R2:W-:Y:S04]  /*0960*/  @!P1 STS [R2+0x2000], R5 ;  /* 0x0020000502009388 */ /* 0x0005e80000000800 */
[----:B------:R2:W-:Y:S02]  /*0970*/  @!P1 STS [R2+0x2080], R7 ;  /* 0x0020800702009388 */ /* 0x0005e40000000800 */
.L_x_938:
[----:B0-----:R-:W-:Y:S01]  /*0980*/  WARPSYNC 0xffffffff ;  /* 0xffffffff00007948 */ /* 0x001fe20003800000 */
[----:B------:R-:W-:Y:S06]  /*0990*/  BAR.SYNC.DEFER_BLOCKING 0x0 ;  /* 0x0000000000007b1d */ /* 0x000fec0000010000 */
[----:B------:R-:W-:Y:S01]  /*09a0*/  BSSY B0, `(.L_x_941) ;  /* 0x000000b000007945 */ /* 0x000fe20003800000 */
[----:B------:R-:W-:Y:S05]  /*09b0*/  @!P0 BRA `(.L_x_942) ;  /* 0x0000009000008947 */ /* 0x000fea0003800000 */
[----:B--2---:R-:W0:Y:S01]  /*09c0*/  LDS.64 R2, [R16.X8+0x2000] ;  /* 0x0020000010027984 */ /* 0x004e220000008a00 */
[----:B------:R-:W-:-:S03]  /*09d0*/  HFMA2.MMA R6, -RZ, RZ, 0, 2.384185791015625e-07 ;  /* 0x00000004ff067435 */ /* 0x000fc600000001ff */
[----:B-1----:R-:W1:Y:S01]  /*09e0*/  LDS.64 R4, [R16.X8+0x2080] ;  /* 0x0020800010047984 */ /* 0x002e620000008a00 */
[----:B0-----:R-:W-:-:S06]  /*09f0*/  F2FP.BF16.PACK_AB R7, R3, R2 ;  /* 0x000000020307723e */ /* 0x001fcc00000010ff */
[----:B------:R-:W-:Y:S01]  /*0a00*/  IMAD.WIDE.U32 R2, R19, R6, c[0x0][0x268] ;  /* 0x00009a0013027625 */ /* 0x000fe200078e0006 */
[----:B-1----:R-:W-:-:S03]  /*0a10*/  F2FP.BF16.PACK_AB R9, R5, R4 ;  /* 0x000000040509723e */ /* 0x002fc600000010ff */
[----:B------:R-:W-:Y:S01]  /*0a20*/  IMAD.WIDE.U32 R4, R19, R6, c[0x0][0x260] ;  /* 0x0000980013047625 */ /* 0x000fe200078e0006 */
[----:B------:R0:W-:Y:S04]  /*0a30*/  STG.E [R2.64], R7 ;  /* 0x0000000702007986 */ /* 0x0001e8000c101904 */
[----:B------:R0:W-:Y:S02]  /*0a40*/  STG.E [R4.64], R9 ;  /* 0x0000000904007986 */ /* 0x0001e4000c101904 */
.L_x_942:
[----:B------:R-:W-:Y:S05]  /*0a50*/  BSYNC B0 ;  /* 0x0000000000007941 */ /* 0x000fea0003800000 */
.L_x_941:
[C---:B------:R-:W-:Y:S02]  /*0a60*/  ISETP.GT.U32.AND P1, PT, R18.reuse, -0x501, PT ;  /* 0xfffffaff1200780c */ /* 0x040fe40003f24070 */
[----:B------:R-:W-:Y:S02]  /*0a70*/  IADD3 R18, R18, 0x500, RZ ;  /* 0x0000050012127810 */ /* 0x000fe40007ffe0ff */
[----:B------:R-:W-:-:S09]  /*0a80*/  IADD3 R19, R19, 0x280, RZ ;  /* 0x0000028013137810 */ /* 0x000fd20007ffe0ff */
[----:B012---:R-:W-:Y:S05]  /*0a90*/  @P1 BRA `(.L_x_943) ;  /* 0xfffff69000001947 */ /* 0x007fea000383ffff */
[----:B------:R-:W-:Y:S05]  /*0aa0*/  EXIT ;  /* 0x000000000000794d */ /* 0x000fea0003800000 */
.L_x_939:
[----:B--2---:R-:W-:Y:S01]  /*0ab0*/  IMAD.MOV.U32 R10, RZ, RZ, R4 ;  /* 0x000000ffff0a7224 */ /* 0x004fe200078e0004 */
[----:B------:R-:W-:Y:S01]  /*0ac0*/  MOV R9, 0x1 ;  /* 0x0000000100097802 */ /* 0x000fe20000000f00 */
[----:B------:R-:W-:Y:S01]  /*0ad0*/  IMAD.MOV.U32 R6, RZ, RZ, 0x1f ;  /* 0x0000001fff067424 */ /* 0x000fe200078e00ff */
[----:B------:R-:W-:Y:S02]  /*0ae0*/  MOV R11, 0xffffffff ;  /* 0xffffffff000b7802 */ /* 0x000fe40000000f00 */
[----:B------:R-:W-:Y:S02]  /*0af0*/  MOV R2, 0xb10 ;  /* 0x00000b1000027802 */ /* 0x000fe40000000f00 */
[----:B01----:R-:W-:Y:S05]  /*0b00*/  CALL.REL.NOINC `($__internal_12_$__cuda_sm70_shflsync_bfly_p) ;  /* 0x000003c000007944 */ /* 0x003fea0003c00000 */
[----:B-1----:R-:W-:Y:S01]  /*0b10*/  IMAD.MOV.U32 R3, RZ, RZ, R6 ;  /* 0x000000ffff037224 */ /* 0x002fe200078e0006 */
[----:B0-----:R-:W-:Y:S05]  /*0b20*/  BRA `(.L_x_944) ;  /* 0xfffffcd000007947 */ /* 0x001fea000383ffff */
.L_x_940:
[----:B------:R-:W-:Y:S01]  /*0b30*/  HFMA2.MMA R6, -RZ, RZ, 0, 1.847743988037109375e-06 ;  /* 0x0000001fff067435 */ /* 0x000fe200000001ff */
[----:B------:R-:W-:Y:S01]  /*0b40*/  MOV R10, R13 ;  /* 0x0000000d000a7202 */ /* 0x000fe20000000f00 */
[----:B------:R-:W-:Y:S01]  /*0b50*/  IMAD.MOV.U32 R9, RZ, RZ, 0x2 ;  /* 0x00000002ff097424 */ /* 0x000fe200078e00ff */
[----:B------:R-:W-:Y:S01]  /*0b60*/  MOV R2, 0xb90 ;  /* 0x00000b9000027802 */ /* 0x000fe20000000f00 */
[----:B------:R-:W-:-:S02]  /*0b70*/  IMAD.MOV.U32 R11, RZ, RZ, -0x1 ;  /* 0xffffffffff0b7424 */ /* 0x000fc400078e00ff */
[----:B012---:R-:W-:Y:S05]  /*0b80*/  CALL.REL.NOINC `($__internal_12_$__cuda_sm70_shflsync_bfly_p) ;  /* 0x0000034000007944 */ /* 0x007fea0003c00000 */
[----:B01----:R-:W-:Y:S01]  /*0b90*/  FADD.FTZ R10, R13, R6 ;  /* 0x000000060d0a7221 */ /* 0x003fe20000010000 */
[----:B------:R-:W-:Y:S01]  /*0ba0*/  HFMA2.MMA R6, -RZ, RZ, 0, 1.847743988037109375e-06 ;  /* 0x0000001fff067435 */ /* 0x000fe200000001ff */
[----:B------:R-:W-:Y:S01]  /*0bb0*/  MOV R9, 0x4 ;  /* 0x0000000400097802 */ /* 0x000fe20000000f00 */
[----:B------:R-:W-:Y:S01]  /*0bc0*/  IMAD.MOV.U32 R11, RZ, RZ, -0x1 ;  /* 0xffffffffff0b7424 */ /* 0x000fe200078e00ff */
[----:B------:R-:W-:-:S03]  /*0bd0*/  MOV R2, 0xbf0 ;  /* 0x00000bf000027802 */ /* 0x000fc60000000f00 */
[----:B------:R-:W-:Y:S05]  /*0be0*/  CALL.REL.NOINC `($__internal_12_$__cuda_sm70_shflsync_bfly_p) ;  /* 0x000002e000007944 */ /* 0x000fea0003c00000 */
[----:B01----:R-:W-:Y:S01]  /*0bf0*/  FADD.FTZ R10, R10, R6 ;  /* 0x000000060a0a7221 */ /* 0x003fe20000010000 */
[----:B------:R-:W-:Y:S01]  /*0c00*/  HFMA2.MMA R6, -RZ, RZ, 0, 1.847743988037109375e-06 ;  /* 0x0000001fff067435 */ /* 0x000fe200000001ff */
[----:B------:R-:W-:Y:S01]  /*0c10*/  MOV R9, 0x8 ;  /* 0x0000000800097802 */ /* 0x000fe20000000f00 */
[----:B------:R-:W-:Y:S01]  /*0c20*/  IMAD.MOV.U32 R11, RZ, RZ, -0x1 ;  /* 0xffffffffff0b7424 */ /* 0x000fe200078e00ff */
[----:B------:R-:W-:-:S03]  /*0c30*/  MOV R2, 0xc50 ;  /* 0x00000c5000027802 */ /* 0x000fc60000000f00 */
[----:B------:R-:W-:Y:S05]  /*0c40*/  CALL.REL.NOINC `($__internal_12_$__cuda_sm70_shflsync_bfly_p) ;  /* 0x0000028000007944 */ /* 0x000fea0003c00000 */
[----:B-1----:R-:W-:Y:S01]  /*0c50*/  FADD.FTZ R4, R10, R6 ;  /* 0x000000060a047221 */ /* 0x002fe20000010000 */
[----:B------:R-:W-:Y:S01]  /*0c60*/  HFMA2.MMA R6, -RZ, RZ, 0, 1.847743988037109375e-06 ;  /* 0x0000001fff067435 */ /* 0x000fe200000001ff */
[----:B0-----:R-:W-:Y:S01]  /*0c70*/  MOV R9, 0x10 ;  /* 0x0000001000097802 */ /* 0x001fe20000000f00 */
[----:B------:R-:W-:Y:S01]  /*0c80*/  IMAD.MOV.U32 R11, RZ, RZ, -0x1 ;  /* 0xffffffffff0b7424 */ /* 0x000fe200078e00ff */
[----:B------:R-:W-:-:S02]  /*0c90*/  MOV R2, 0xcc0 ;  /* 0x00000cc000027802 */ /* 0x000fc40000000f00 */
[----:B------:R-:W-:Y:S02]  /*0ca0*/  MOV R10, R4 ;  /* 0x00000004000a7202 */ /* 0x000fe40000000f00 */
[----:B------:R-:W-:Y:S05]  /*0cb0*/  CALL.REL.NOINC `($__internal_12_$__cuda_sm70_shflsync_bfly_p) ;  /* 0x0000021000007944 */ /* 0x000fea0003c00000 */
[----:B0-----:R-:W-:Y:S01]  /*0cc0*/  HFMA2.MMA R9, -RZ, RZ, 0, 5.9604644775390625e-08 ;  /* 0x00000001ff097435 */ /* 0x001fe200000001ff */
[----:B-1----:R-:W-:Y:S01]  /*0cd0*/  MOV R7, R6 ;  /* 0x0000000600077202 */ /* 0x002fe20000000f00 */
[----:B------:R-:W-:Y:S01]  /*0ce0*/  IMAD.MOV.U32 R10, RZ, RZ, R5 ;  /* 0x000000ffff0a7224 */ /* 0x000fe200078e0005 */
[----:B------:R-:W-:Y:S01]  /*0cf0*/  MOV R6, 0x1f ;  /* 0x0000001f00067802 */ /* 0x000fe20000000f00 */
[----:B------:R-:W-:Y:S01]  /*0d00*/  IMAD.MOV.U32 R11, RZ, RZ, -0x1 ;  /* 0xffffffffff0b7424 */ /* 0x000fe200078e00ff */
[----:B------:R-:W-:Y:S02]  /*0d10*/  MOV R2, 0xd30 ;  /* 0x00000d3000027802 */ /* 0x000fe40000000f00 */
[----:B------:R-:W-:Y:S05]  /*0d20*/  CALL.REL.NOINC `($__internal_12_$__cuda_sm70_shflsync_bfly_p) ;  /* 0x000001a000007944 */ /* 0x000fea0003c00000 */
[----:B0-----:R-:W-:Y:S01]  /*0d30*/  HFMA2.MMA R9, -RZ, RZ, 0, 1.1920928955078125e-07 ;  /* 0x00000002ff097435 */ /* 0x001fe200000001ff */
[----:B-1----:R-:W-:Y:S01]  /*0d40*/  FADD.FTZ R10, R5, R6 ;  /* 0x00000006050a7221 */ /* 0x002fe20000010000 */
[----:B------:R-:W-:Y:S01]  /*0d50*/  MOV R6, 0x1f ;  /* 0x0000001f00067802 */ /* 0x000fe20000000f00 */
[----:B------:R-:W-:Y:S01]  /*0d60*/  IMAD.MOV.U32 R11, RZ, RZ, -0x1 ;  /* 0xffffffffff0b7424 */ /* 0x000fe200078e00ff */
[----:B------:R-:W-:Y:S02]  /*0d70*/  MOV R2, 0xd90 ;  /* 0x00000d9000027802 */ /* 0x000fe40000000f00 */
[----:B------:R-:W-:Y:S05]  /*0d80*/  CALL.REL.NOINC `($__internal_12_$__cuda_sm70_shflsync_bfly_p) ;  /* 0x0000014000007944 */ /* 0x000fea0003c00000 */
[----:B0-----:R-:W-:Y:S01]  /*0d90*/  HFMA2.MMA R9, -RZ, RZ, 0, 2.384185791015625e-07 ;  /* 0x00000004ff097435 */ /* 0x001fe200000001ff */
[----:B-1----:R-:W-:Y:S01]  /*0da0*/  FADD.FTZ R10, R10, R6 ;  /* 0x000000060a0a7221 */ /* 0x002fe20000010000 */
[----:B------:R-:W-:Y:S01]  /*0db0*/  MOV R6, 0x1f ;  /* 0x0000001f00067802 */ /* 0x000fe20000000f00 */
[----:B------:R-:W-:Y:S01]  /*0dc0*/  IMAD.MOV.U32 R11, RZ, RZ, -0x1 ;  /* 0xffffffffff0b7424 */ /* 0x000fe200078e00ff */
[----:B------:R-:W-:-:S02]  /*0dd0*/  MOV R2, 0xdf0 ;  /* 0x00000df000027802 */ /* 0x000fc40000000f00 */
[----:B------:R-:W-:Y:S05]  /*0de0*/  CALL.REL.NOINC `($__internal_12_$__cuda_sm70_shflsync_bfly_p) ;  /* 0x000000e000007944 */ /* 0x000fea0003c00000 */
[----:B0-----:R-:W-:Y:S01]  /*0df0*/  HFMA2.MMA R9, -RZ, RZ, 0, 4.76837158203125e-07 ;  /* 0x00000008ff097435 */ /* 0x001fe200000001ff */
[----:B-1----:R-:W-:Y:S01]  /*0e00*/  FADD.FTZ R10, R10, R6 ;  /* 0x000000060a0a7221 */ /* 0x002fe20000010000 */
[----:B------:R-:W-:Y:S01]  /*0e10*/  MOV R6, 0x1f ;  /* 0x0000001f00067802 */ /* 0x000fe20000000f00 */
[----:B------:R-:W-:Y:S01]  /*0e20*/  IMAD.MOV.U32 R11, RZ, RZ, -0x1 ;  /* 0xffffffffff0b7424 */ /* 0x000fe200078e00ff */
[----:B------:R-:W-:-:S02]  /*0e30*/  MOV R2, 0xe50 ;  /* 0x00000e5000027802 */ /* 0x000fc40000000f00 */
[----:B------:R-:W-:Y:S05]  /*0e40*/  CALL.REL.NOINC `($__internal_12_$__cuda_sm70_shflsync_bfly_p) ;  /* 0x0000008000007944 */ /* 0x000fea0003c00000 */
[----:B0-----:R-:W-:Y:S01]  /*0e50*/  HFMA2.MMA R9, -RZ, RZ, 0, 9.5367431640625e-07 ;  /* 0x00000010ff097435 */ /* 0x001fe200000001ff */
[----:B-1----:R-:W-:Y:S01]  /*0e60*/  FADD.FTZ R10, R10, R6 ;  /* 0x000000060a0a7221 */ /* 0x002fe20000010000 */
[----:B------:R-:W-:Y:S01]  /*0e70*/  MOV R6, 0x1f ;  /* 0x0000001f00067802 */ /* 0x000fe20000000f00 */
[----:B------:R-:W-:Y:S01]  /*0e80*/  IMAD.MOV.U32 R11, RZ, RZ, -0x1 ;  /* 0xffffffffff0b7424 */ /* 0x000fe200078e00ff */
[----:B------:R-:W-:-:S02]  /*0e90*/  MOV R2, 0xeb0 ;  /* 0x00000eb000027802 */ /* 0x000fc40000000f00 */
[----:B------:R-:W-:Y:S05]  /*0ea0*/  CALL.REL.NOINC `($__internal_12_$__cuda_sm70_shflsync_bfly_p) ;  /* 0x0000002000007944 */ /* 0x000fea0003c00000 */
[----:B-1----:R-:W-:Y:S01]  /*0eb0*/  MOV R5, R6 ;  /* 0x0000000600057202 */ /* 0x002fe20000000f00 */
[----:B0-----:R-:W-:Y:S05]  /*0ec0*/  BRA `(.L_x_945) ;  /* 0xfffffa5000007947 */ /* 0x001fea000383ffff */
        .weak           $__internal_12_$__cuda_sm70_shflsync_bfly_p
        .type           $__internal_12_$__cuda_sm70_shflsync_bfly_p,@function
        .size           $__internal_12_$__cuda_sm70_shflsync_bfly_p,(.L_x_14894 - $__internal_12_$__cuda_sm70_shflsync_bfly_p)
$__internal_12_$__cuda_sm70_shflsync_bfly_p:
[----:B------:R-:W-:Y:S01]  /*0ed0*/  HFMA2.MMA R3, -RZ, RZ, 0, 0 ;  /* 0x00000000ff037435 */ /* 0x000fe200000001ff */
[----:B------:R-:W-:Y:S04]  /*0ee0*/  WARPSYNC R11 ;  /* 0x0000000b00007348 */ /* 0x000fe80003800000 */
[----:B------:R0:W1:Y:S01]  /*0ef0*/  SHFL.BFLY PT, R6, R10, R9, R6 ;  /* 0x0c0000090a067389 */ /* 0x00006200000e0006 */
[----:B------:R-:W-:Y:S05]  /*0f00*/  RET.REL.NODEC R2 `(_ZN10layer_norm22ln_bwd_finalize_kernelINS_22Kernel_traits_finalizeILj1280E13__nv_bfloat16S2_S2_S2_fjLb0ELj1024ELj4ENS_18Kernel_traits_baseILj1280ES2_S2_S2_S2_fjLj1024EEEEELb0ELb1EEEvNS_9BwdParamsE) ;  /* 0xfffff0f002007950 */ /* 0x000fea0003c3ffff */
.L_x_946:
        /* <DEDUP_REMOVED lines=15> */
.L_x_14894:


//--------------------- .text._ZN10layer_norm13ln_bwd_kernelINS_13Kernel_traitsI13__nv_bfloat16S2_S2_S2_fjLj1280ELj1ELj4ELj1ELj16ENS_18Kernel_traits_baseILj1280ES2_S2_S2_S2_fjLj128EEEEELb1ELb0ELb1ELb1EEEvNS_9BwdParamsE --------------------------
	.section	.text._ZN10layer_norm13ln_bwd_kernelINS_13Kernel_traitsI13__nv_bfloat16S2_S2_S2_fjLj1280ELj1ELj4ELj1ELj16ENS_18Kernel_traits_baseILj1280ES2_S2_S2_S2_fjLj128EEEEELb1ELb0ELb1ELb1EEEvNS_9BwdParamsE,"ax",@progbits
	.sectioninfo	@"SHI_REGISTERS=255"
	.align	128
        .global         _ZN10layer_norm13ln_bwd_kernelINS_13Kernel_traitsI13__nv_bfloat16S2_S2_S2_fjLj1280ELj1ELj4ELj1ELj16ENS_18Kernel_traits_baseILj1280ES2_S2_S2_S2_fjLj128EEEEELb1ELb0ELb1ELb1EEEvNS_9BwdParamsE
        .type           _ZN10layer_norm13ln_bwd_kernelINS_13Kernel_traitsI13__nv_bfloat16S2_S2_S2_fjLj1280ELj1ELj4ELj1ELj16ENS_18Kernel_traits_baseILj1280ES2_S2_S2_S2_fjLj128EEEEELb1ELb0ELb1ELb1EEEvNS_9BwdParamsE,@function
        .size           _ZN10layer_norm13ln_bwd_kernelINS_13Kernel_traitsI13__nv_bfloat16S2_S2_S2_fjLj1280ELj1ELj4ELj1ELj16ENS_18Kernel_traits_baseILj1280ES2_S2_S2_S2_fjLj128EEEEELb1ELb0ELb1ELb1EEEvNS_9BwdParamsE,(.L_x_14895 - _ZN10layer_norm13ln_bwd_kernelINS_13Kernel_traitsI13__nv_bfloat16S2_S2_S2_fjLj1280ELj1ELj4ELj1ELj16ENS_18Kernel_traits_baseILj1280ES2_S2_S2_S2_fjLj128EEEEELb1ELb0ELb1ELb1EEEvNS_9BwdParamsE)
        .other          _ZN10layer_norm13ln_bwd_kernelINS_13Kernel_traitsI13__nv_bfloat16S2_S2_S2_fjLj1280ELj1ELj4ELj1ELj16ENS_18Kernel_traits_baseILj1280ES2_S2_S2_S2_fjLj128EEEEELb1ELb0ELb1ELb1EEEvNS_9BwdParamsE,@"STO_CUDA_ENTRY STV_DEFAULT"
_ZN10layer_norm13ln_bwd_kernelINS_13Kernel_traitsI13__nv_bfloat16S2_S2_S2_fjLj1280ELj1ELj4ELj1ELj16ENS_18Kernel_traits_baseILj1280ES2_S2_S2_S2_fjLj128EEEEELb1ELb0ELb1ELb1EEEvNS_9BwdParamsE:
.text._ZN10layer_norm13ln_bwd_kernelINS_13Kernel_traitsI13__nv_bfloat16S2_S2_S2_fjLj1280ELj1ELj4ELj1ELj16ENS_18Kernel_traits_baseILj1280ES2_S2_S2_S2_fjLj128EEEEELb1ELb0ELb1ELb1EEEvNS_9BwdParamsE:
        /* <DEDUP_REMOVED lines=51> */
.L_x_948:
[----:B------:R-:W-:-:S04]  /*0330*/  SHF.L.U32 R0, R0, 0x4, RZ ;  /* 0x0000000400007819 */ /* 0x000fc800000006ff */
[----:B------:R-:W-:-:S04]  /*0340*/  LOP3.LUT R0, R0, 0x1f0, RZ, 0xc0, !PT ;  /* 0x000001f000007812 */ /* 0x000fc800078ec0ff */
[----:B------:R-:W-:-:S05]  /*0350*/  IADD3 R4, P0, R0, c[0x0][0x1b0], RZ ;  /* 0x00006c0000047a10 */ /* 0x000fca0007f1e0ff */
[----:B------:R-:W-:-:S05]  /*0360*/  IMAD.X R5, RZ, RZ, c[0x0][0x1b4], P0 ;  /* 0x00006d00ff057624 */ /* 0x000fca00000e06ff */
[----:B------:R-:W2:Y:S04]  /*0370*/  LDG.E.128 R248, [R4.64] ;  /* 0x0000000404f87981 */ /* 0x000ea8000c1e1d00 */
[----:B------:R2:W3:Y:S04]  /*0380*/  LDG.E.128 R240, [R4.64+0x200] ;  /* 0x0002000404f07981 */ /* 0x0004e8000c1e1d00 */
[----:B------:R2:W4:Y:S04]  /*0390*/  LDG.E.128 R200, [R4.64+0x800] ;  /* 0x0008000404c87981 */ /* 0x000528000c1e1d00 */
[----:B------:R2:W5:Y:S04]  /*03a0*/  LDG.E.128 R8, [R4.64+0x400] ;  /* 0x0004000404087981 */ /* 0x000568000c1e1d00 */
        /* <DEDUP_REMOVED lines=49> */
[----:B------:R-:W-:Y:S01]  /*06c0*/  STL [R1+0x8], R4 ;  /* 0x0000080401007387 */ /* 0x000fe20000100800 */
[----:B--2---:R-:W-:-:S03]  /*06d0*/  PRMT R0, RZ, 0x7610, R250 ;  /* 0x00007610ff007816 */ /* 0x004fc600000000fa */
[----:B------:R-:W-:Y:S04]  /*06e0*/  STL [R1+0x4], R3 ;  /* 0x0000040301007387 */ /* 0x000fe80000100800 */
[----:B------:R0:W-:Y:S02]  /*06f0*/  STL [R1], R0 ;  /* 0x0000000001007387 */ /* 0x0001e40000100800 */
[----:B0-----:R-:W0:Y:S01]  /*0700*/  LDC.U8 R0, c[0x0][0x1f0] ;  /* 0x00007c00ff007b82 */ /* 0x001e220000000000 */
[----:B------:R-:W-:Y:S02]  /*0710*/  PRMT R252, RZ, 0x5410, R251 ;  /* 0x00005410fffc7816 */ /* 0x000fe400000000fb */
[--C-:B---3--:R-:W-:Y:S02]  /*0720*/  PRMT R246, RZ, 0x5410, R242.reuse ;  /* 0x00005410fff67816 */ /* 0x108fe400000000f2 */
[----:B------:R-:W-:-:S02]  /*0730*/  PRMT R245, RZ, 0x7610, R242 ;  /* 0x00007610fff57816 */ /* 0x000fc400000000f2 */
[----:B------:R-:W-:Y:S02]  /*0740*/  PRMT R244, RZ, 0x5410, R243 ;  /* 0x00005410fff47816 */ /* 0x000fe400000000f3 */
[----:B----4-:R-:W-:Y:S02]  /*0750*/  PRMT R204, RZ, 0x5410, R203 ;  /* 0x00005410ffcc7816 */ /* 0x010fe400000000cb */
[----:B------:R-:W-:Y:S02]  /*0760*/  PRMT R251, RZ, 0x7610, R251 ;  /* 0x00007610fffb7816 */ /* 0x000fe400000000fb */
[--C-:B------:R-:W-:Y:S02]  /*0770*/  PRMT R250, RZ, 0x5410, R240.reuse ;  /* 0x00005410fffa7816 */ /* 0x100fe400000000f0 */
[----:B------:R-:W-:Y:S02]  /*0780*/  PRMT R249, RZ, 0x7610, R240 ;  /* 0x00007610fff97816 */ /* 0x000fe400000000f0 */
[----:B------:R-:W-:-:S02]  /*0790*/  PRMT R248, RZ, 0x5410, R241 ;  /* 0x00005410fff87816 */ /* 0x000fc400000000f1 */
[----:B------:R-:W-:Y:S02]  /*07a0*/  PRMT R247, RZ, 0x7610, R241 ;  /* 0x00007610fff77816 */ /* 0x000fe400000000f1 */
[----:B------:R-:W-:Y:S02]  /*07b0*/  PRMT R243, RZ, 0x7610, R243 ;  /* 0x00007610fff37816 */ /* 0x000fe400000000f3 */
[--C-:B-----5:R-:W-:Y:S02]  /*07c0*/  PRMT R242, RZ, 0x5410, R8.reuse ;  /* 0x00005410fff27816 */ /* 0x120fe40000000008 */
        /* <DEDUP_REMOVED lines=21> */
[----:B0-----:R-:W-:Y:S02]  /*0920*/  PRMT R203, RZ, 0x7610, R203 ;  /* 0x00007610ffcb7816 */ /* 0x001fe400000000cb */
.L_x_1075:
[----:B------:R-:W-:-:S10]  /*0930*/  HFMA2.MMA R183, -RZ, RZ, 0, 2.384185791015625e-07 ;  /* 0x00000004ffb77435 */ /* 0x000fd400000001ff */
[----:B------:R-:W-:-:S05]  /*0940*/  IMAD.WIDE R174, R2, R183, c[0x0][0x1d8] ;  /* 0x0000760002ae7625 */ /* 0x000fca00078e02b7 */
[----:B------:R0:W2:Y:S04]  /*0950*/  LDG.E R185, [R174.64] ;  /* 0x00000004aeb97981 */ /* 0x0000a8000c1e1900 */
[----:B------:R-:W1:Y:S01]  /*0960*/  S2R R178, SR_TID.X ;  /* 0x0000000000b27919 */ /* 0x000e620000002100 */
[----:B------:R-:W-:-:S05]  /*0970*/  IMAD R176, R2, c[0x0][0x168], RZ ;  /* 0x00005a0002b07a24 */ /* 0x000fca00078e02ff */
[----:B------:R-:W-:Y:S01]  /*0980*/  SHF.R.S32.HI R177, RZ, 0x1f, R176 ;  /* 0x0000001fffb17819 */ /* 0x000fe200000114b0 */
[----:B0-----:R-:W-:-:S03]  /*0990*/  IMAD.WIDE R174, R2, R183, c[0x0][0x1a8] ;  /* 0x00006a0002ae7625 */ /* 0x001fc600078e02b7 */
[----:B------:R-:W-:Y:S02]  /*09a0*/  LEA.HI R177, R177, R176, RZ, 0x3 ;  /* 0x000000b0b1b17211 */ /* 0x000fe400078f18ff */
[----:B------:R0:W5:Y:S01]  /*09b0*/  LDG.E R210, [R174.64] ;  /* 0x00000004aed27981 */ /* 0x000162000c1e1900 */
[----:B------:R-:W-:Y:S01]  /*09c0*/  MOV R184, 0x10 ;  /* 0x0000001000b87802 */ /* 0x000fe20000000f00 */
[----:B------:R-:W-:Y:S01]  /*09d0*/  BSSY B1, `(.L_x_950) ;  /* 0x00001dd000017945 */ /* 0x000fe20003800000 */
[----:B0-----:R-:W-:Y:S01]  /*09e0*/  IMAD.WIDE R174, R2, R183, c[0x0][0x1d0] ;  /* 0x0000740002ae7625 */ /* 0x001fe200078e02b7 */
[----:B-1----:R-:W-:-:S03]  /*09f0*/  LOP3.LUT R232, R178, 0x1f, RZ, 0xc0, !PT ;  /* 0x0000001fb2e87812 */ /* 0x002fc600078ec0ff */
[----:B------:R-:W-:Y:S01]  /*0a00*/  IMAD.WIDE R182, R2, R183, c[0x0][0x1a0] ;  /* 0x0000680002b67625 */ /* 0x000fe200078e02b7 */
[----:B------:R0:W5:Y:S01]  /*0a10*/  LDG.E R220, [R174.64] ;  /* 0x00000004aedc7981 */ /* 0x000162000c1e1900 */
[----:B------:R-:W-:-:S04]  /*0a20*/  LEA.HI.SX32 R212, R177, R232, 0x1d ;  /* 0x000000e8b1d47211 */ /* 0x000fc800078feaff */
[C---:B------:R-:W-:Y:S01]  /*0a30*/  IADD3 R219, R212.reuse, 0x20, RZ ;  /* 0x00000020d4db7810 */ /* 0x040fe20007ffe0ff */
[CC--:B------:R-:W-:Y:S01]  /*0a40*/  IMAD.WIDE.U32 R180, R212.reuse, R184.reuse, c[0x0][0x218] ;  /* 0x00008600d4b47625 */ /* 0x0c0fe200078e00b8 */
[C---:B------:R-:W-:Y:S02]  /*0a50*/  IADD3 R218, R212.reuse, 0x40, RZ ;  /* 0x00000040d4da7810 */ /* 0x040fe40007ffe0ff */
[----:B------:R-:W-:Y:S01]  /*0a60*/  IADD3 R216, R212, 0x60, RZ ;  /* 0x00000060d4d87810 */ /* 0x000fe20007ffe0ff */
[----:B------:R-:W-:-:S04]  /*0a70*/  IMAD.WIDE.U32 R178, R219, R184, c[0x0][0x218] ;  /* 0x00008600dbb27625 */ /* 0x000fc800078e00b8 */
[----:B------:R-:W-:-:S04]  /*0a80*/  IMAD.WIDE.U32 R176, R218, R184, c[0x0][0x218] ;  /* 0x00008600dab07625 */ /* 0x000fc800078e00b8 */
[----:B0-----:R-:W-:Y:S01]  /*0a90*/  IMAD.WIDE.U32 R174, R216, R184, c[0x0][0x218] ;  /* 0x00008600d8ae7625 */ /* 0x001fe200078e00b8 */
[----:B--2---:R-:W-:-:S13]  /*0aa0*/  ISETP.GT.AND P1, PT, R185, RZ, PT ;  /* 0x000000ffb900720c */ /* 0x004fda0003f24270 */
[----:B------:R-:W-:Y:S05]  /*0ab0*/  @P1 BRA `(.L_x_951) ;  /* 0x0000021000001947 */ /* 0x000fea0003800000 */
[----:B-----5:R-:W-:Y:S02]  /*0ac0*/  ISETP.GE.AND P2, PT, R220, 0x1, PT ;  /* 0x00000001dc00780c */ /* 0x020fe40003f46270 */
[----:B------:R-:W-:-:S04]  /*0ad0*/  ISETP.NE.U32.AND P0, PT, RZ, c[0x0][0x218], PT ;  /* 0x00008600ff007a0c */ /* 0x000fc80003f05070 */
[----:B------:R-:W-:-:S07]  /*0ae0*/  ISETP.NE.AND.EX P0, PT, RZ, c[0x0][0x21c], PT, P0 ;  /* 0x00008700ff007a0c */ /* 0x000fce0003f05300 */
[----:B------:R-:W-:-:S05]  /*0af0*/  @P2 IADD3 R182, R220, -0x1, RZ ;  /* 0xffffffffdcb62810 */ /* 0x000fca0007ffe0ff */
[----:B------:R-:W-:Y:S01]  /*0b00*/  @P2 IMAD R182, R182, c[0x0][0x168], RZ ;  /* 0x00005a00b6b62a24 */ /* 0x000fe200078e02ff */
[----:B------:R0:W5:Y:S04]  /*0b10*/  @P0 LDG.E.128 R40, [R174.64] ;  /* 0x00000004ae280981 */ /* 0x000168000c1e1d00 */
[----:B------:R-:W-:Y:S01]  /*0b20*/  @P2 SHF.R.S32.HI R183, RZ, 0x1f, R182 ;  /* 0x0000001fffb72819 */ /* 0x000fe200000114b6 */
[----:B------:R1:W5:Y:S03]  /*0b30*/  @P0 LDG.E.128 R48, [R178.64] ;  /* 0x00000004b2300981 */ /* 0x000366000c1e1d00 */
[----:B------:R-:W-:Y:S01]  /*0b40*/  @P2 LEA.HI R183, R183, R182, RZ, 0x3 ;  /* 0x000000b6b7b72211 */ /* 0x000fe200078f18ff */
[----:B------:R2:W5:Y:S01]  /*0b50*/  @P0 LDG.E.128 R52, [R180.64] ;  /* 0x00000004b4340981 */ /* 0x000562000c1e1d00 */
[----:B------:R-:W-:-:S02]  /*0b60*/  MOV R182, RZ ;  /* 0x000000ff00b67202 */ /* 0x000fc40000000f00 */
[----:B------:R-:W-:Y:S01]  /*0b70*/  @P2 LEA.HI.SX32 R182, R183, R232, 0x1d ;  /* 0x000000e8b7b62211 */ /* 0x000fe200078feaff */
[----:B------:R-:W-:Y:S01]  /*0b80*/  IMAD.MOV.U32 R185, RZ, RZ, 0x8 ;  /* 0x00000008ffb97424 */ /* 0x000fe200078e00ff */
[----:B------:R-:W-:Y:S01]  /*0b90*/  @P0 IADD3 R183, R212, 0x80, RZ ;  /* 0x00000080d4b70810 */ /* 0x000fe20007ffe0ff */
[----:B------:R3:W5:Y:S01]  /*0ba0*/  @P0 LDG.E.128 R44, [R176.64] ;  /* 0x00000004b02c0981 */ /* 0x000762000c1e1d00 */
[----:B-1----:R-:W-:-:S03]  /*0bb0*/  IADD3 R178, R182, 0x20, RZ ;  /* 0x00000020b6b27810 */ /* 0x002fc60007ffe0ff */
[----:B0-----:R-:W-:Y:S01]  /*0bc0*/  @P0 IMAD.WIDE.U32 R174, R183, R184, c[0x0][0x218] ;  /* 0x00008600b7ae0625 */ /* 0x001fe200078e00b8 */
[C---:B------:R-:W-:Y:S02]  /*0bd0*/  IADD3 R179, R182.reuse, 0x40, RZ ;  /* 0x00000040b6b37810 */ /* 0x040fe40007ffe0ff */
[C---:B--2---:R-:W-:Y:S02]  /*0be0*/  IADD3 R180, R182.reuse, 0x60, RZ ;  /* 0x00000060b6b47810 */ /* 0x044fe40007ffe0ff */
[----:B------:R-:W-:Y:S01]  /*0bf0*/  IADD3 R183, R182, 0x80, RZ ;  /* 0x00000080b6b77810 */ /* 0x000fe20007ffe0ff */
[----:B------:R0:W5:Y:S01]  /*0c00*/  @P0 LDG.E.128 R36, [R174.64] ;  /* 0x00000004ae240981 */ /* 0x000162000c1e1d00 */
[----:B---3--:R-:W-:-:S04]  /*0c10*/  IMAD.WIDE.U32 R176, R178, R185, c[0x0][0x190] ;  /* 0x00006400b2b07625 */ /* 0x008fc800078e00b9 */
[-C--:B------:R-:W-:Y:S02]  /*0c20*/  IMAD.WIDE.U32 R178, R179, R185.reuse, c[0x0][0x190] ;  /* 0x00006400b3b27625 */ /* 0x080fe400078e00b9 */
[----:B------:R-:W5:Y:S02]  /*0c30*/  LDG.E.64 R176, [R176.64] ;  /* 0x00000004b0b07981 */ /* 0x000f64000c1e1b00 */
[-C--:B------:R-:W-:Y:S02]  /*0c40*/  IMAD.WIDE.U32 R180, R180, R185.reuse, c[0x0][0x190] ;  /* 0x00006400b4b47625 */ /* 0x080fe400078e00b9 */
[----:B------:R-:W5:Y:S02]  /*0c50*/  LDG.E.64 R178, [R178.64] ;  /* 0x00000004b2b27981 */ /* 0x000f64000c1e1b00 */
[-C--:B0-----:R-:W-:Y:S02]  /*0c60*/  IMAD.WIDE.U32 R174, R182, R185.reuse, c[0x0][0x190] ;  /* 0x00006400b6ae7625 */ /* 0x081fe400078e00b9 */
[----:B------:R-:W5:Y:S02]  /*0c70*/  LDG.E.64 R180, [R180.64] ;  /* 0x00000004b4b47981 */ /* 0x000f64000c1e1b00 */
[----:B------:R-:W-:-:S02]  /*0c80*/  IMAD.WIDE.U32 R182, R183, R185, c[0x0][0x190] ;  /* 0x00006400b7b67625 */ /* 0x000fc400078e00b9 */
[----:B------:R-:W5:Y:S04]  /*0c90*/  LDG.E.64 R174, [R174.64] ;  /* 0x00000004aeae7981 */ /* 0x000f68000c1e1b00 */
[----:B------:R-:W5:Y:S01]  /*0ca0*/  LDG.E.64 R182, [R182.64] ;  /* 0x00000004b6b67981 */ /* 0x000f62000c1e1b00 */
[----:B------:R-:W-:Y:S01]  /*0cb0*/  CS2R R238, SRZ ;  /* 0x0000000000ee7805 */ /* 0x000fe2000001ff00 */
[----:B------:R-:W-:Y:S05]  /*0cc0*/  BRA `(.L_x_952) ;  /* 0x00001ad000007947 */ /* 0x000fea0003800000 */
.L_x_951:
[----:B------:R-:W-:Y:S01]  /*0cd0*/  IADD3 R185, R185, -0x1, RZ ;  /* 0xffffffffb9b97810 */ /* 0x000fe20007ffe0ff */
[----:B------:R-:W-:Y:S01]  /*0ce0*/  IMAD.WIDE.U32 R16, R212, R184, c[0x0][0x188] ;  /* 0x00006200d4107625 */ /* 0x000fe200078e00b8 */
[----:B------:R0:W2:Y:S03]  /*0cf0*/  LDG.E R182, [R182.64] ;  /* 0x00000004b6b67981 */ /* 0x0000a6000c1e1900 */
[----:B------:R-:W-:-:S02]  /*0d00*/  IMAD R185, R185, c[0x0][0x168], RZ ;  /* 0x00005a00b9b97a24 */ /* 0x000fc400078e02ff */
[----:B------:R-:W3:Y:S03]  /*0d10*/  LDG.E.128 R16, [R16.64] ;  /* 0x0000000410107981 */ /* 0x000ee6000c1e1d00 */
[----:B------:R-:W-:-:S04]  /*0d20*/  SHF.R.S32.HI R4, RZ, 0x1f, R185 ;  /* 0x0000001fff047819 */ /* 0x000fc800000114b9 */
[----:B------:R-:W-:-:S04]  /*0d30*/  LEA.HI R185, R4, R185, RZ, 0x3 ;  /* 0x000000b904b97211 */ /* 0x000fc800078f18ff */
[----:B------:R-:W-:-:S04]  /*0d40*/  LEA.HI.SX32 R185, R185, R232, 0x1d ;  /* 0x000000e8b9b97211 */ /* 0x000fc800078feaff */
[C---:B------:R-:W-:Y:S02]  /*0d50*/  IADD3 R9, R185.reuse, 0x60, RZ ;  /* 0x00000060b9097810 */ /* 0x040fe40007ffe0ff */
[----:B------:R-:W-:-:S03]  /*0d60*/  IADD3 R29, R185, 0x20, RZ ;  /* 0x00000020b91d7810 */ /* 0x000fc60007ffe0ff */
[-C--:B------:R-:W-:Y:S01]  /*0d70*/  IMAD.WIDE.U32 R8, R9, R184.reuse, c[0x0][0x208] ;  /* 0x0000820009087625 */ /* 0x080fe200078e00b8 */
[----:B------:R-:W-:Y:S02]  /*0d80*/  IADD3 R168, R212, 0x80, RZ ;  /* 0x00000080d4a87810 */ /* 0x000fe40007ffe0ff */
[C---:B------:R-:W-:Y:S01]  /*0d90*/  IADD3 R5, R185.reuse, 0x40, RZ ;  /* 0x00000040b9057810 */ /* 0x040fe20007ffe0ff */
[-C--:B------:R-:W-:Y:S02]  /*0da0*/  IMAD.WIDE.U32 R20, R185, R184.reuse, c[0x0][0x208] ;  /* 0x00008200b9147625 */ /* 0x080fe400078e00b8 */
[----:B------:R-:W4:Y:S02]  /*0db0*/  LDG.E.128 R8, [R8.64] ;  /* 0x0000000408087981 */ /* 0x000f24000c1e1d00 */
[-C--:B------:R-:W-:Y:S02]  /*0dc0*/  IMAD.WIDE.U32 R24, R219, R184.reuse, c[0x0][0x188] ;  /* 0x00006200db187625 */ /* 0x080fe400078e00b8 */
[----:B------:R-:W4:Y:S02]  /*0dd0*/  LDG.E.128 R20, [R20.64] ;  /* 0x0000000414147981 */ /* 0x000f24000c1e1d00 */
[----:B------:R-:W-:-:S02]  /*0de0*/  IMAD.WIDE.U32 R28, R29, R184, c[0x0][0x208] ;  /* 0x000082001d1c7625 */ /* 0x000fc400078e00b8 */
[----:B------:R-:W4:Y:S02]  /*0df0*/  LDG.E.128 R24, [R24.64] ;  /* 0x0000000418187981 */ /* 0x000f24000c1e1d00 */
[-C--:B------:R-:W-:Y:S02]  /*0e00*/  IMAD.WIDE.U32 R32, R218, R184.reuse, c[0x0][0x188] ;  /* 0x00006200da207625 */ /* 0x080fe400078e00b8 */
[----:B------:R-:W4:Y:S02]  /*0e10*/  LDG.E.128 R28, [R28.64] ;  /* 0x000000041c1c7981 */ /* 0x000f24000c1e1d00 */
[-C--:B------:R-:W-:Y:S02]  /*0e20*/  IMAD.WIDE.U32 R144, R216, R184.reuse, c[0x0][0x188] ;  /* 0x00006200d8907625 */ /* 0x080fe400078e00b8 */
[----:B------:R-:W4:Y:S02]  /*0e30*/  LDG.E.128 R32, [R32.64] ;  /* 0x0000000420207981 */ /* 0x000f24000c1e1d00 */
[----:B------:R-:W-:-:S02]  /*0e40*/  IMAD.WIDE.U32 R148, R168, R184, c[0x0][0x188] ;  /* 0x00006200a8947625 */ /* 0x000fc400078e00b8 */
[----:B------:R-:W4:Y:S02]  /*0e50*/  LDG.E.128 R144, [R144.64] ;  /* 0x0000000490907981 */ /* 0x000f24000c1e1d00 */
[----:B------:R-:W-:Y:S02]  /*0e60*/  IMAD.WIDE.U32 R4, R5, R184, c[0x0][0x208] ;  /* 0x0000820005047625 */ /* 0x000fe400078e00b8 */
[----:B------:R-:W4:Y:S04]  /*0e70*/  LDG.E.128 R148, [R148.64] ;  /* 0x0000000494947981 */ /* 0x000f28000c1e1d00 */
[----:B------:R-:W4:Y:S01]  /*0e80*/  LDG.E.128 R4, [R4.64] ;  /* 0x0000000404047981 */ /* 0x000f22000c1e1d00 */
[----:B-----5:R-:W-:-:S13]  /*0e90*/  ISETP.GE.AND P0, PT, R220, 0x1, PT ;  /* 0x00000001dc00780c */ /* 0x020fda0003f06270 */
[----:B------:R-:W-:-:S05]  /*0ea0*/  @P0 IADD3 R3, R220, -0x1, RZ ;  /* 0xffffffffdc030810 */ /* 0x000fca0007ffe0ff */
[----:B------:R-:W-:-:S05]  /*0eb0*/  @P0 IMAD R3, R3, c[0x0][0x168], RZ ;  /* 0x00005a0003030a24 */ /* 0x000fca00078e02ff */
[----:B------:R-:W-:-:S04]  /*0ec0*/  @P0 SHF.R.S32.HI R152, RZ, 0x1f, R3 ;  /* 0x0000001fff980819 */ /* 0x000fc80000011403 */
[----:B------:R-:W-:Y:S02]  /*0ed0*/  @P0 LEA.HI R3, R152, R3, RZ, 0x3 ;  /* 0x0000000398030211 */ /* 0x000fe400078f18ff */
[----:B------:R-:W-:Y:S02]  /*0ee0*/  MOV R170, RZ ;  /* 0x000000ff00aa7202 */ /* 0x000fe40000000f00 */
[----:B------:R-:W-:Y:S02]  /*0ef0*/  @P0 LEA.HI.SX32 R170, R3, R232, 0x1d ;  /* 0x000000e803aa0211 */ /* 0x000fe400078feaff */
[----:B------:R-:W-:-:S04]  /*0f00*/  ISETP.NE.U32.AND P0, PT, RZ, c[0x0][0x218], PT ;  /* 0x00008600ff007a0c */ /* 0x000fc80003f05070 */
[----:B------:R-:W-:Y:S02]  /*0f10*/  ISETP.NE.AND.EX P0, PT, RZ, c[0x0][0x21c], PT, P0 ;  /* 0x00008700ff007a0c */ /* 0x000fe40003f05300 */
[----:B------:R-:W-:Y:S02]  /*0f20*/  ISETP.NE.AND P2, PT, R0, RZ, PT ;  /* 0x000000ff0000720c */ /* 0x000fe40003f45270 */
[----:B------:R-:W-:-:S05]  /*0f30*/  IADD3 R13, R185, 0x80, RZ ;  /* 0x00000080b90d7810 */ /* 0x000fca0007ffe0ff */
[----:B------:R-:W-:Y:S01]  /*0f40*/  IMAD.WIDE.U32 R12, R13, R184, c[0x0][0x208] ;  /* 0x000082000d0c7625 */ /* 0x000fe200078e00b8 */
[----:B0-----:R-:W-:-:S03]  /*0f50*/  MOV R183, 0x8 ;  /* 0x0000000800b77802 */ /* 0x001fc60000000f00 */
[----:B------:R0:W5:Y:S04]  /*0f60*/  @P0 LDG.E.128 R52, [R180.64] ;  /* 0x00000004b4340981 */ /* 0x000168000c1e1d00 */
[----:B------:R-:W4:Y:S04]  /*0f70*/  LDG.E.128 R12, [R12.64] ;  /* 0x000000040c0c7981 */ /* 0x000f28000c1e1d00 */
[----:B------:R1:W5:Y:S01]  /*0f80*/  @P0 LDG.E.128 R48, [R178.64] ;  /* 0x00000004b2300981 */ /* 0x000362000c1e1d00 */
[----:B0-----:R-:W-:-:S03]  /*0f90*/  IADD3 R180, R170, 0x60, RZ ;  /* 0x00000060aab47810 */ /* 0x001fc60007ffe0ff */
[----:B------:R0:W5:Y:S04]  /*0fa0*/  @P0 LDG.E.128 R44, [R176.64] ;  /* 0x00000004b02c0981 */ /* 0x000168000c1e1d00 */
[----:B------:R0:W5:Y:S01]  /*0fb0*/  @P0 LDG.E.128 R40, [R174.64] ;  /* 0x00000004ae280981 */ /* 0x000162000c1e1d00 */
[C---:B-1----:R-:W-:Y:S02]  /*0fc0*/  IADD3 R178, R170.reuse, 0x40, RZ ;  /* 0x00000040aab27810 */ /* 0x042fe40007ffe0ff */
[C---:B0-----:R-:W-:Y:S01]  /*0fd0*/  IADD3 R176, R170.reuse, 0x20, RZ ;  /* 0x00000020aab07810 */ /* 0x041fe20007ffe0ff */
[----:B------:R-:W-:Y:S01]  /*0fe0*/  IMAD.WIDE.U32 R174, R170, R183, c[0x0][0x190] ;  /* 0x00006400aaae7625 */ /* 0x000fe200078e00b7 */
[--C-:B---3--:R-:W-:Y:S02]  /*0ff0*/  PRMT R3, RZ, 0x5410, R16.reuse ;  /* 0x00005410ff037816 */ /* 0x108fe40000000010 */
[----:B------:R-:W-:-:S02]  /*1000*/  PRMT R241, RZ, 0x7610, R16 ;  /* 0x00007610fff17816 */ /* 0x000fc40000000010 */
[--C-:B------:R-:W-:Y:S02]  /*1010*/  PRMT R240, RZ, 0x5410, R17.reuse ;  /* 0x00005410fff07816 */ /* 0x100fe40000000011 */
[----:B------:R-:W-:Y:S01]  /*1020*/  PRMT R239, RZ, 0x7610, R17 ;  /* 0x00007610ffef7816 */ /* 0x000fe20000000011 */
[----:B------:R-:W-:Y:S01]  /*1030*/  @P0 IMAD.WIDE.U32 R16, R168, R184, c[0x0][0x218] ;  /* 0x00008600a8100625 */ /* 0x000fe200078e00b8 */
[----:B------:R-:W-:Y:S01]  /*1040*/  PRMT R236, RZ, 0x5410, R19 ;  /* 0x00005410ffec7816 */ /* 0x000fe20000000013 */
[----:B------:R-:W5:Y:S01]  /*1050*/  LDG.E.64 R174, [R174.64] ;  /* 0x00000004aeae7981 */ /* 0x000f62000c1e1b00 */
[----:B--2---:R-:W-:Y:S02]  /*1060*/  FSEL R168, R182, RZ, !P2 ;  /* 0x000000ffb6a87208 */ /* 0x004fe40005000000 */
[----:B------:R-:W-:Y:S01]  /*1070*/  PRMT R237, RZ, 0x7610, R18 ;  /* 0x00007610ffed7816 */ /* 0x000fe20000000012 */
[----:B------:R0:W5:Y:S02]  /*1080*/  @P0 LDG.E.128 R36, [R16.64] ;  /* 0x0000000410240981 */ /* 0x000164000c1e1d00 */
[C---:B------:R-:W-:Y:S01]  /*1090*/  FADD.FTZ R236, -R168.reuse, R236 ;  /* 0x000000eca8ec7221 */ /* 0x040fe20000010100 */
[----:B------:R-:W-:Y:S01]  /*10a0*/  PRMT R238, RZ, 0x5410, R18 ;  /* 0x00005410ffee7816 */ /* 0x000fe20000000012 */
[----:B------:R-:W-:Y:S01]  /*10b0*/  FADD.FTZ R237, -R168, R237 ;  /* 0x000000eda8ed7221 */ /* 0x000fe20000010100 */
[----:B------:R-:W-:-:S03]  /*10c0*/  PRMT R235, RZ, 0x7610, R19 ;  /* 0x00007610ffeb7816 */ /* 0x000fc60000000013 */
[----:B------:R-:W-:Y:S01]  /*10d0*/  FADD.FTZ R238, -R168, R238 ;  /* 0x000000eea8ee7221 */ /* 0x000fe20000010100 */
[--C-:B----4-:R-:W-:Y:S02]  /*10e0*/  PRMT R189, RZ, 0x5410, R9.reuse ;  /* 0x00005410ffbd7816 */ /* 0x110fe40000000009 */
[----:B------:R-:W-:Y:S01]  /*10f0*/  PRMT R190, RZ, 0x7610, R9 ;  /* 0x00007610ffbe7816 */ /* 0x000fe20000000009 */
[C---:B------:R-:W-:Y:S02]  /*1100*/  FMUL.FTZ R9, R210.reuse, R236 ;  /* 0x000000ecd2097220 */ /* 0x040fe40000410000 */
[----:B------:R-:W2:Y:S01]  /*1110*/  LDL R236, [R1+0x14] ;  /* 0x0000140001ec7983 */ /* 0x000ea20000100800 */
[--C-:B------:R-:W-:Y:S02]  /*1120*/  PRMT R187, RZ, 0x5410, R8.reuse ;  /* 0x00005410ffbb7816 */ /* 0x100fe40000000008 */
[----:B------:R-:W-:Y:S01]  /*1130*/  PRMT R188, RZ, 0x7610, R8 ;  /* 0x00007610ffbc7816 */ /* 0x000fe20000000008 */
[----:B------:R-:W-:Y:S01]  /*1140*/  FMUL.FTZ R8, R210, R237 ;  /* 0x000000edd2087220 */ /* 0x000fe20000410000 */
[--C-:B------:R-:W-:Y:S01]  /*1150*/  PRMT R159, RZ, 0x5410, R20.reuse ;  /* 0x00005410ff9f7816 */ /* 0x100fe20000000014 */
[----:B------:R-:W3:Y:S01]  /*1160*/  LDL R237, [R1+0x10] ;  /* 0x0000100001ed7983 */ /* 0x000ee20000100800 */
        /* <DEDUP_REMOVED lines=16> */
[----:B------:R-:W-:Y:S01]  /*1270*/  PRMT R160, RZ, 0x7610, R28 ;  /* 0x00007610ffa07816 */ /* 0x000fe2000000001c */
[----:B------:R-:W-:Y:S01]  /*1280*/  FADD.FTZ R239, -R168, R239 ;  /* 0x000000efa8ef7221 */ /* 0x000fe20000010100 */
        /* <DEDUP_REMOVED lines=25> */
[----:B------:R-:W-:Y:S01]  /*1420*/  PRMT R186, RZ, 0x7610, R7 ;  /* 0x00007610ffba7816 */ /* 0x000fe20000000007 */
[----:B------:R-:W-:Y:S01]  /*1430*/  FMUL.FTZ R7, R210, R238 ;  /* 0x000000eed2077220 */ /* 0x000fe20000410000 */
[--C-:B------:R-:W-:Y:S01]  /*1440*/  PRMT R145, RZ, 0x5410, R149.reuse ;  /* 0x00005410ff917816 */ /* 0x100fe20000000095 */
[----:B------:R-:W4:Y:S01]  /*1450*/  LDL R238, [R1+0xc] ;  /* 0x00000c0001ee7983 */ /* 0x000f220000100800 */
[----:B------:R-:W-:-:S02]  /*1460*/  PRMT R146, RZ, 0x7610, R149 ;  /* 0x00007610ff927816 */ /* 0x000fc40000000095 */
[--C-:B------:R-:W-:Y:S02]  /*1470*/  PRMT R147, RZ, 0x5410, R150.reuse ;  /* 0x00005410ff937816 */ /* 0x100fe40000000096 */
[----:B------:R-:W-:Y:S01]  /*1480*/  PRMT R148, RZ, 0x7610, R150 ;  /* 0x00007610ff947816 */ /* 0x000fe20000000096 */
[C---:B0-----:R-:W-:Y:S01]  /*1490*/  FADD.FTZ R16, -R168.reuse, R172 ;  /* 0x000000aca8107221 */ /* 0x041fe20000010100 */
[--C-:B------:R-:W-:Y:S02]  /*14a0*/  PRMT R149, RZ, 0x5410, R151.reuse ;  /* 0x00005410ff957816 */ /* 0x100fe40000000097 */
[----:B------:R-:W-:Y:S01]  /*14b0*/  PRMT R150, RZ, 0x7610, R151 ;  /* 0x00007610ff967816 */ /* 0x000fe20000000097 */
[C---:B------:R-:W-:Y:S01]  /*14c0*/  FADD.FTZ R151, -R168.reuse, R171 ;  /* 0x000000aba8977221 */ /* 0x040fe20000010100 */
[----:B------:R-:W-:Y:S01]  /*14d0*/  PRMT R171, RZ, 0x5410, R6 ;  /* 0x00005410ffab7816 */ /* 0x000fe20000000006 */
[C---:B------:R-:W-:Y:S01]  /*14e0*/  FADD.FTZ R240, -R168.reuse, R240 ;  /* 0x000000f0a8f07221 */ /* 0x040fe20000010100 */
[----:B------:R-:W-:Y:S01]  /*14f0*/  PRMT R172, RZ, 0x7610, R6 ;  /* 0x00007610ffac7816 */ /* 0x000fe20000000006 */
[----:B------:R-:W-:-:S02]  /*1500*/  FADD.FTZ R17, -R168, R18 ;  /* 0x00000012a8117221 */ /* 0x000fc40000010100 */
[----:B------:R-:W-:Y:S02]  /*1510*/  FADD.FTZ R18, -R168, R19 ;  /* 0x00000013a8127221 */ /* 0x000fe40000010100 */
[----:B------:R-:W-:Y:S01]  /*1520*/  FMUL.FTZ R6, R210, R239 ;  /* 0x000000efd2067220 */ /* 0x000fe20000410000 */
[----:B------:R-:W-:Y:S01]  /*1530*/  IADD3 R182, R170, 0x80, RZ ;  /* 0x00000080aab67810 */ /* 0x000fe20007ffe0ff */
[C---:B------:R-:W-:Y:S01]  /*1540*/  FADD.FTZ R19, -R168.reuse, R20 ;  /* 0x00000014a8137221 */ /* 0x040fe20000010100 */
[----:B------:R-:W4:Y:S01]  /*1550*/  LDL R239, [R1+0x8] ;  /* 0x0000080001ef7983 */ /* 0x000f220000100800 */
[C---:B------:R-:W-:Y:S01]  /*1560*/  FADD.FTZ R20, -R168.reuse, R169 ;  /* 0x000000a9a8147221 */ /* 0x040fe20000010100 */
[----:B------:R-:W-:Y:S01]  /*1570*/  PRMT R169, RZ, 0x5410, R5 ;  /* 0x00005410ffa97816 */ /* 0x000fe20000000005 */
[----:B------:R-:W-:Y:S01]  /*1580*/  FADD.FTZ R241, -R168, R241 ;  /* 0x000000f1a8f17221 */ /* 0x000fe20000010100 */
[----:B------:R-:W-:Y:S01]  /*1590*/  PRMT R170, RZ, 0x7610, R5 ;  /* 0x00007610ffaa7816 */ /* 0x000fe20000000005 */
[----:B------:R-:W-:-:S02]  /*15a0*/  FMUL.FTZ R5, R210, R240 ;  /* 0x000000f0d2057220 */ /* 0x000fc40000410000 */
[----:B------:R-:W4:Y:S01]  /*15b0*/  LDL R240, [R1+0x4] ;  /* 0x0000040001f07983 */ /* 0x000f220000100800 */
[C---:B------:R-:W-:Y:S01]  /*15c0*/  FADD.FTZ R3, -R168.reuse, R3 ;  /* 0x00000003a8037221 */ /* 0x040fe20000010100 */
        /* <DEDUP_REMOVED lines=27> */
[----:B------:R-:W-:Y:S01]  /*1780*/  FADD.FTZ R150, -R168, R150 ;  /* 0x00000096a8967221 */ /* 0x000fe20000010100 */
[----:B------:R-:W-:Y:S01]  /*1790*/  PRMT R168, RZ, 0x5410, R4 ;  /* 0x00005410ffa87816 */ /* 0x000fe20000000004 */
[----:B------:R-:W-:Y:S02]  /*17a0*/  FMUL.FTZ R4, R210, R241 ;  /* 0x000000f1d2047220 */ /* 0x000fe40000410000 */
[----:B------:R-:W4:Y:S01]  /*17b0*/  LDL R241, [R1] ;  /* 0x0000000001f17983 */ /* 0x000f220000100800 */
[----:B------:R-:W-:-:S04]  /*17c0*/  IMAD.WIDE.U32 R176, R176, R183, c[0x0][0x190] ;  /* 0x00006400b0b07625 */ /* 0x000fc800078e00b7 */
[-C--:B------:R-:W-:Y:S02]  /*17d0*/  IMAD.WIDE.U32 R178, R178, R183.reuse, c[0x0][0x190] ;  /* 0x00006400b2b27625 */ /* 0x080fe400078e00b7 */
[----:B------:R-:W5:Y:S02]  /*17e0*/  LDG.E.64 R176, [R176.64] ;  /* 0x00000004b0b07981 */ /* 0x000f64000c1e1b00 */
[-C--:B------:R-:W-:Y:S02]  /*17f0*/  IMAD.WIDE.U32 R180, R180, R183.reuse, c[0x0][0x190] ;  /* 0x00006400b4b47625 */ /* 0x080fe400078e00b7 */
[----:B------:R-:W5:Y:S02]  /*1800*/  LDG.E.64 R178, [R178.64] ;  /* 0x00000004b2b27981 */ /* 0x000f64000c1e1b00 */
[----:B------:R-:W-:Y:S02]  /*1810*/  IMAD.WIDE.U32 R182, R182, R183, c[0x0][0x190] ;  /* 0x00006400b6b67625 */ /* 0x000fe400078e00b7 */
[----:B------:R-:W5:Y:S04]  /*1820*/  LDG.E.64 R180, [R180.64] ;  /* 0x00000004b4b47981 */ /* 0x000f68000c1e1b00 */
[----:B------:R-:W5:Y:S01]  /*1830*/  LDG.E.64 R182, [R182.64] ;  /* 0x00000004b6b67981 */ /* 0x000f62000c1e1b00 */
[--C-:B------:R-:W-:Y:S01]  /*1840*/  PRMT R193, RZ, 0x5410, R11.reuse ;  /* 0x00005410ffc17816 */ /* 0x100fe2000000000b */
[C---:B------:R-:W-:Y:S01]  /*1850*/  FMUL.FTZ R3, R210.reuse, R3 ;  /* 0x00000003d2037220 */ /* 0x040fe20000410000 */
[----:B------:R-:W-:Y:S01]  /*1860*/  PRMT R194, RZ, 0x7610, R11 ;  /* 0x00007610ffc27816 */ /* 0x000fe2000000000b */
[----:B------:R-:W-:Y:S01]  /*1870*/  FMUL.FTZ R11, R210, R234 ;  /* 0x000000ead20b7220 */ /* 0x000fe20000410000 */
[----:B------:R-:W-:-:S02]  /*1880*/  PRMT R201, RZ, 0x5410, R15 ;  /* 0x00005410ffc97816 */ /* 0x000fc4000000000f */
[----:B------:R-:W-:Y:S01]  /*1890*/  PRMT R202, RZ, 0x7610, R15 ;  /* 0x00007610ffca7816 */ /* 0x000fe2000000000f */
[----:B------:R-:W-:Y:S01]  /*18a0*/  FMUL.FTZ R15, R210, R151 ;  /* 0x00000097d20f7220 */ /* 0x000fe20000410000 */
[----:B------:R-:W-:Y:S01]  /*18b0*/  PRMT R199, RZ, 0x5410, R14 ;  /* 0x00005410ffc77816 */ /* 0x000fe2000000000e */
[----:B------:R-:W-:Y:S01]  /*18c0*/  FFMA.FTZ R56, R3, R159, R56 ;  /* 0x0000009f03387223 */ /* 0x000fe20000010038 */
[----:B------:R-:W-:Y:S01]  /*18d0*/  PRMT R200, RZ, 0x7610, R14 ;  /* 0x00007610ffc87816 */ /* 0x000fe2000000000e */
[----:B------:R-:W-:Y:S02]  /*18e0*/  FADD.FTZ R132, R132, R159 ;  /* 0x0000009f84847221 */ /* 0x000fe40000010000 */
[----:B------:R-:W-:Y:S02]  /*18f0*/  FMUL.FTZ R14, R210, R185 ;  /* 0x000000b9d20e7220 */ /* 0x000fe40000410000 */
[----:B------:R-:W-:Y:S02]  /*1900*/  FFMA.FTZ R57, R4, R152, R57 ;  /* 0x0000009804397223 */ /* 0x000fe40000010039 */
[----:B------:R-:W-:-:S02]  /*1910*/  FADD.FTZ R133, R133, R152 ;  /* 0x0000009885857221 */ /* 0x000fc40000010000 */
[----:B------:R-:W-:Y:S02]  /*1920*/  FFMA.FTZ R64, R11, R167, R64 ;  /* 0x000000a70b407223 */ /* 0x000fe40000010040 */
[----:B------:R-:W-:Y:S01]  /*1930*/  FADD.FTZ R124, R124, R167 ;  /* 0x000000a77c7c7221 */ /* 0x000fe20000010000 */
[--C-:B------:R-:W-:Y:S01]  /*1940*/  PRMT R197, RZ, 0x5410, R13.reuse ;  /* 0x00005410ffc57816 */ /* 0x100fe2000000000d */
[----:B------:R-:W-:Y:S01]  /*1950*/  FFMA.FTZ R58, R5, R153, R58 ;  /* 0x00000099053a7223 */ /* 0x000fe2000001003a */
[----:B------:R-:W-:Y:S01]  /*1960*/  PRMT R198, RZ, 0x7610, R13 ;  /* 0x00007610ffc67816 */ /* 0x000fe2000000000d */
[----:B------:R-:W-:Y:S02]  /*1970*/  FMUL.FTZ R13, R210, R232 ;  /* 0x000000e8d20d7220 */ /* 0x000fe40000410000 */
[----:B------:R-:W-:Y:S02]  /*1980*/  FADD.FTZ R134, R134, R153 ;  /* 0x0000009986867221 */ /* 0x000fe40000010000 */
[----:B------:R-:W-:-:S02]  /*1990*/  FFMA.FTZ R59, R6, R154, R59 ;  /* 0x0000009a063b7223 */ /* 0x000fc4000001003b */
[----:B------:R-:W-:Y:S02]  /*19a0*/  FADD.FTZ R135, R135, R154 ;  /* 0x0000009a87877221 */ /* 0x000fe40000010000 */
[----:B------:R-:W-:Y:S02]  /*19b0*/  FFMA.FTZ R60, R7, R155, R60 ;  /* 0x0000009b073c7223 */ /* 0x000fe4000001003c */
[----:B------:R-:W-:Y:S01]  /*19c0*/  FADD.FTZ R128, R128, R155 ;  /* 0x0000009b80807221 */ /* 0x000fe20000010000 */
[--C-:B------:R-:W-:Y:S01]  /*19d0*/  PRMT R195, RZ, 0x5410, R12.reuse ;  /* 0x00005410ffc37816 */ /* 0x100fe2000000000c */
[C---:B------:R-:W-:Y:S01]  /*19e0*/  FMUL.FTZ R19, R210.reuse, R19 ;  /* 0x00000013d2137220 */ /* 0x040fe20000410000 */
[----:B------:R-:W-:Y:S01]  /*19f0*/  PRMT R196, RZ, 0x7610, R12 ;  /* 0x00007610ffc47816 */ /* 0x000fe2000000000c */
[C---:B------:R-:W-:Y:S02]  /*1a00*/  FMUL.FTZ R12, R210.reuse, R233 ;  /* 0x000000e9d20c7220 */ /* 0x040fe40000410000 */
[----:B------:R-:W-:-:S02]  /*1a10*/  FMUL.FTZ R20, R210, R20 ;  /* 0x00000014d2147220 */ /* 0x000fc40000410000 */
[----:B------:R-:W-:Y:S02]  /*1a20*/  FFMA.FTZ R61, R8, R156, R61 ;  /* 0x0000009c083d7223 */ /* 0x000fe4000001003d */
[----:B------:R-:W-:Y:S01]  /*1a30*/  FADD.FTZ R129, R129, R156 ;  /* 0x0000009c81817221 */ /* 0x000fe20000010000 */
[----:B------:R-:W-:Y:S01]  /*1a40*/  PRMT R191, RZ, 0x5410, R10 ;  /* 0x00005410ffbf7816 */ /* 0x000fe2000000000a */
[----:B------:R-:W-:Y:S01]  /*1a50*/  FFMA.FTZ R72, R19, R168, R72 ;  /* 0x000000a813487223 */ /* 0x000fe20000010048 */
[----:B------:R-:W-:Y:S01]  /*1a60*/  PRMT R192, RZ, 0x7610, R10 ;  /* 0x00007610ffc07816 */ /* 0x000fe2000000000a */
[----:B------:R-:W-:Y:S02]  /*1a70*/  FADD.FTZ R116, R116, R168 ;  /* 0x000000a874747221 */ /* 0x000fe40000010000 */
[----:B------:R-:W-:Y:S02]  /*1a80*/  FMUL.FTZ R10, R210, R235 ;  /* 0x000000ebd20a7220 */ /* 0x000fe40000410000 */
[----:B------:R-:W-:-:S02]  /*1a90*/  FFMA.FTZ R62, R9, R157, R62 ;  /* 0x0000009d093e7223 */ /* 0x000fc4000001003e */
[----:B------:R-:W-:Y:S02]  /*1aa0*/  FADD.FTZ R130, R130, R157 ;  /* 0x0000009d82827221 */ /* 0x000fe40000010000 */
[----:B------:R-:W-:Y:S02]  /*1ab0*/  FFMA.FTZ R73, R20, R184, R73 ;  /* 0x000000b814497223 */ /* 0x000fe40000010049 */
[----:B------:R-:W-:Y:S02]  /*1ac0*/  FADD.FTZ R117, R117, R184 ;  /* 0x000000b875757221 */ /* 0x000fe40000010000 */
[----:B------:R-:W-:Y:S02]  /*1ad0*/  FMUL.FTZ R157, R252, R157 ;  /* 0x0000009dfc9d7220 */ /* 0x000fe40000410000 */
[----:B------:R-:W-:Y:S02]  /*1ae0*/  FFMA.FTZ R63, R10, R158, R63 ;  /* 0x0000009e0a3f7223 */ /* 0x000fe4000001003f */
[----:B------:R-:W-:-:S02]  /*1af0*/  FADD.FTZ R131, R131, R158 ;  /* 0x0000009e83837221 */ /* 0x000fc40000010000 */
[----:B------:R-:W-:Y:S02]  /*1b00*/  FMUL.FTZ R158, R251, R158 ;  /* 0x0000009efb9e7220 */ /* 0x000fe40000410000 */
[----:B--2---:R-:W-:Y:S02]  /*1b10*/  FMUL.FTZ R151, R236, R159 ;  /* 0x0000009fec977220 */ /* 0x004fe40000410000 */
[----:B------:R-:W-:Y:S02]  /*1b20*/  FMUL.FTZ R159, R250, R167 ;  /* 0x000000a7fa9f7220 */ /* 0x000fe40000410000 */
[----:B------:R-:W-:Y:S02]  /*1b30*/  FADD.FTZ R167, RZ, R151 ;  /* 0x00000097ffa77221 */ /* 0x000fe40000010000 */
[----:B---3--:R-:W-:Y:S02]  /*1b40*/  FMUL.FTZ R152, R237, R152 ;  /* 0x00000098ed987220 */ /* 0x008fe40000410000 */
[----:B------:R-:W-:-:S02]  /*1b50*/  FFMA.FTZ R185, R3, R151, RZ ;  /* 0x0000009703b97223 */ /* 0x000fc400000100ff */
[----:B------:R-:W-:Y:S02]  /*1b60*/  FADD.FTZ R232, R167, R152 ;  /* 0x00000098a7e87221 */ /* 0x000fe40000010000 */
[----:B------:R-:W-:Y:S02]  /*1b70*/  FFMA.FTZ R234, R4, R152, R185 ;  /* 0x0000009804ea7223 */ /* 0x000fe400000100b9 */
[-C--:B------:R-:W-:Y:S02]  /*1b80*/  FFMA.FTZ R65, R12, R160.reuse, R65 ;  /* 0x000000a00c417223 */ /* 0x080fe40000010041 */
[----:B------:R-:W-:Y:S02]  /*1b90*/  FADD.FTZ R125, R125, R160 ;  /* 0x000000a07d7d7221 */ /* 0x000fe40000010000 */
[----:B------:R-:W-:Y:S02]  /*1ba0*/  FMUL.FTZ R160, R249, R160 ;  /* 0x000000a0f9a07220 */ /* 0x000fe40000410000 */
[----:B------:R-:W-:-:S02]  /*1bb0*/  FFMA.FTZ R66, R13, R161, R66 ;  /* 0x000000a10d427223 */ /* 0x000fc40000010042 */
[----:B------:R-:W-:Y:S02]  /*1bc0*/  FADD.FTZ R126, R126, R161 ;  /* 0x000000a17e7e7221 */ /* 0x000fe40000010000 */
[----:B------:R-:W-:Y:S02]  /*1bd0*/  FMUL.FTZ R161, R248, R161 ;  /* 0x000000a1f8a17220 */ /* 0x000fe40000410000 */
[-C--:B------:R-:W-:Y:S02]  /*1be0*/  FFMA.FTZ R67, R14, R162.reuse, R67 ;  /* 0x000000a20e437223 */ /* 0x080fe40000010043 */
[----:B------:R-:W-:Y:S02]  /*1bf0*/  FADD.FTZ R127, R127, R162 ;  /* 0x000000a27f7f7221 */ /* 0x000fe40000010000 */
[----:B------:R-:W-:Y:S02]  /*1c00*/  FMUL.FTZ R162, R247, R162 ;  /* 0x000000a2f7a27220 */ /* 0x000fe40000410000 */
[----:B------:R-:W-:-:S02]  /*1c10*/  FMUL.FTZ R16, R210, R16 ;  /* 0x00000010d2107220 */ /* 0x000fc40000410000 */
[-C--:B------:R-:W-:Y:S02]  /*1c20*/  FFMA.FTZ R68, R15, R163.reuse, R68 ;  /* 0x000000a30f447223 */ /* 0x080fe40000010044 */
[----:B------:R-:W-:Y:S02]  /*1c30*/  FADD.FTZ R120, R120, R163 ;  /* 0x000000a378787221 */ /* 0x000fe40000010000 */
[----:B------:R-:W-:Y:S02]  /*1c40*/  FMUL.FTZ R163, R246, R163 ;  /* 0x000000a3f6a37220 */ /* 0x000fe40000410000 */
[----:B------:R-:W-:Y:S02]  /*1c50*/  FMUL.FTZ R17, R210, R17 ;  /* 0x00000011d2117220 */ /* 0x000fe40000410000 */
[----:B------:R-:W-:Y:S02]  /*1c60*/  FFMA.FTZ R69, R16, R164, R69 ;  /* 0x000000a410457223 */ /* 0x000fe40000010045 */
[----:B------:R-:W-:-:S02]  /*1c70*/  FADD.FTZ R121, R121, R164 ;  /* 0x000000a479797221 */ /* 0x000fc40000010000 */
[----:B------:R-:W-:Y:S02]  /*1c80*/  FMUL.FTZ R164, R245, R164 ;  /* 0x000000a4f5a47220 */ /* 0x000fe40000410000 */
[----:B----4-:R-:W-:-:S04]  /*1c90*/  FMUL.FTZ R153, R238, R153 ;  /* 0x00000099ee997220 */ /* 0x010fc80000410000 */
[----:B------:R-:W-:Y:S02]  /*1ca0*/  FADD.FTZ R167, R232, R153 ;  /* 0x00000099e8a77221 */ /* 0x000fe40000010000 */
[----:B------:R-:W-:Y:S02]  /*1cb0*/  FFMA.FTZ R185, R5, R153, R234 ;  /* 0x0000009905b97223 */ /* 0x000fe400000100ea */
[----:B------:R-:W-:-:S04]  /*1cc0*/  FMUL.FTZ R154, R239, R154 ;  /* 0x0000009aef9a7220 */ /* 0x000fc80000410000 */
[----:B------:R-:W-:Y:S02]  /*1cd0*/  FADD.FTZ R232, R167, R154 ;  /* 0x0000009aa7e87221 */ /* 0x000fe40000010000 */
[----:B------:R-:W-:Y:S02]  /*1ce0*/  FFMA.FTZ R234, R6, R154, R185 ;  /* 0x0000009a06ea7223 */ /* 0x000fe400000100b9 */
[----:B------:R-:W-:Y:S02]  /*1cf0*/  FMUL.FTZ R155, R240, R155 ;  /* 0x0000009bf09b7220 */ /* 0x000fe40000410000 */
[----:B------:R-:W-:Y:S02]  /*1d00*/  FMUL.FTZ R167, R242, R168 ;  /* 0x000000a8f2a77220 */ /* 0x000fe40000410000 */
[----:B------:R-:W-:Y:S02]  /*1d10*/  FADD.FTZ R185, R232, R155 ;  /* 0x0000009be8b97221 */ /* 0x000fe40000010000 */
[----:B------:R-:W-:-:S02]  /*1d20*/  FFMA.FTZ R233, R7, R155, R234 ;  /* 0x0000009b07e97223 */ /* 0x000fc400000100ea */
[----:B------:R-:W-:Y:S02]  /*1d30*/  FMUL.FTZ R168, R231, R184 ;  /* 0x000000b8e7a87220 */ /* 0x000fe40000410000 */
[----:B------:R-:W-:Y:S02]  /*1d40*/  FMUL.FTZ R18, R210, R18 ;  /* 0x00000012d2127220 */ /* 0x000fe40000410000 */
[-C--:B------:R-:W-:Y:S02]  /*1d50*/  FFMA.FTZ R70, R17, R165.reuse, R70 ;  /* 0x000000a511467223 */ /* 0x080fe40000010046 */
[----:B------:R-:W-:Y:S02]  /*1d60*/  FADD.FTZ R122, R122, R165 ;  /* 0x000000a57a7a7221 */ /* 0x000fe40000010000 */
[----:B------:R-:W-:Y:S02]  /*1d70*/  FMUL.FTZ R165, R244, R165 ;  /* 0x000000a5f4a57220 */ /* 0x000fe40000410000 */
[----:B------:R-:W-:-:S02]  /*1d80*/  FFMA.FTZ R71, R18, R166, R71 ;  /* 0x000000a612477223 */ /* 0x000fc40000010047 */
[----:B------:R-:W-:-:S04]  /*1d90*/  FMUL.FTZ R156, R241, R156 ;  /* 0x0000009cf19c7220 */ /* 0x000fc80000410000 */
        /* <DEDUP_REMOVED lines=28> */
[----:B------:R-:W-:Y:S02]  /*1f60*/  FFMA.FTZ R74, R21, R169, R74 ;  /* 0x000000a9154a7223 */ /* 0x000fe4000001004a */
[----:B------:R-:W-:-:S02]  /*1f70*/  FADD.FTZ R118, R118, R169 ;  /* 0x000000a976767221 */ /* 0x000fc40000010000 */
        /* <DEDUP_REMOVED lines=123> */
[-C--:B------:R-:W-:Y:S02]  /*2730*/  FFMA.FTZ R95, R150, R202.reuse, R95 ;  /* 0x000000ca965f7223 */ /* 0x080fe4000001005f */
[----:B------:R-:W-:Y:S02]  /*2740*/  FADD.FTZ R99, R99, R202 ;  /* 0x000000ca63637221 */ /* 0x000fe40000010000 */
[----:B------:R-:W-:-:S02]  /*2750*/  FMUL.FTZ R202, R203, R202 ;  /* 0x000000cacbca7220 */ /* 0x000fc40000410000 */
[----:B------:R-:W-:Y:S02]  /*2760*/  FADD.FTZ R239, R184, R201 ;  /* 0x000000c9b8ef7221 */ /* 0x000fe40000010000 */
[----:B------:R-:W-:Y:S02]  /*2770*/  FFMA.FTZ R185, R149, R201, R232 ;  /* 0x000000c995b97223 */ /* 0x000fe400000100e8 */
[----:B------:R-:W-:Y:S02]  /*2780*/  FADD.FTZ R239, R239, R202 ;  /* 0x000000caefef7221 */ /* 0x000fe40000010000 */
[----:B------:R-:W-:Y:S02]  /*2790*/  FFMA.FTZ R238, R150, R202, R185 ;  /* 0x000000ca96ee7223 */ /* 0x000fe400000100b9 */
.L_x_952:
[----:B------:R-:W-:Y:S05]  /*27a0*/  BSYNC B1 ;  /* 0x0000000000017941 */ /* 0x000fea0003800000 */
.L_x_950:
[----:B-----5:R-:W-:Y:S01]  /*27b0*/  IMAD.MOV.U32 R185, RZ, RZ, R176 ;  /* 0x000000ffffb97224 */ /* 0x020fe200078e00b0 */
[----:B------:R-:W-:Y:S02]  /*27c0*/  MOV R184, R174 ;  /* 0x000000ae00b87202 */ /* 0x000fe40000000f00 */
[----:B------:R-:W-:Y:S02]  /*27d0*/  MOV R232, R178 ;  /* 0x000000b200e87202 */ /* 0x000fe40000000f00 */
[----:B------:R-:W-:-:S02]  /*27e0*/  PRMT R236, R184, 0x7610, R236 ;  /* 0x00007610b8ec7816 */ /* 0x000fc400000000ec */
[----:B------:R-:W-:Y:S02]  /*27f0*/  PRMT R235, R185, 0x7610, R235 ;  /* 0x00007610b9eb7816 */ /* 0x000fe400000000eb */
[----:B------:R-:W-:Y:S02]  /*2800*/  MOV R185, R180 ;  /* 0x000000b400b97202 */ /* 0x000fe40000000f00 */
[----:B------:R-:W-:Y:S02]  /*2810*/  MOV R184, R182 ;  /* 0x000000b600b87202 */ /* 0x000fe40000000f00 */
[----:B------:R-:W-:Y:S02]  /*2820*/  PRMT R234, R232, 0x7610, R234 ;  /* 0x00007610e8ea7816 */ /* 0x000fe400000000ea */
[----:B------:R-:W-:Y:S02]  /*2830*/  PRMT R233, R185, 0x7610, R233 ;  /* 0x00007610b9e97816 */ /* 0x000fe400000000e9 */
[----:B------:R-:W-:Y:S01]  /*2840*/  PRMT R232, R184, 0x7610, R232 ;  /* 0x00007610b8e87816 */ /* 0x000fe200000000e8 */
[----:B------:R-:W-:Y:S05]  /*2850*/  BRA.DIV ~URZ, `(.L_x_953) ;  /* 0x000049f27f007947 */ /* 0x000fea000b800000 */
[----:B------:R0:W1:Y:S02]  /*2860*/  SHFL.BFLY PT, R240, R239, 0x1, 0x1f ;  /* 0x0c201f00eff07f89 */ /* 0x00006400000e0000 */
.L_x_1076:
        /* <DEDUP_REMOVED lines=18> */
.L_x_1077:
[----:B--2---:R-:W-:Y:S01]  /*2990*/  ISETP.GE.AND P2, PT, R220, 0x1, PT ;  /* 0x00000001dc00780c */ /* 0x004fe20003f46270 */
[----:B------:R-:W2:Y:S01]  /*29a0*/  S2R R237, SR_TID.X ;  /* 0x0000000000ed7919 */ /* 0x000ea20000002100 */
[----:B01----:R-:W-:Y:S01]  /*29b0*/  FADD.FTZ R238, R184, R238 ;  /* 0x000000eeb8ee7221 */ /* 0x003fe20000010000 */
[----:B------:R-:W-:Y:S01]  /*29c0*/  BSSY B1, `(.L_x_955) ;  /* 0x000001f000017945 */ /* 0x000fe20003800000 */
[----:B------:R-:W-:-:S04]  /*29d0*/  FADD.FTZ R185, R240, R239 ;  /* 0x000000eff0b97221 */ /* 0x000fc80000010000 */
[----:B------:R-:W-:-:S05]  /*29e0*/  FMUL.FTZ R185, R185, c[0x0][0x1e0] ;  /* 0x00007800b9b97a20 */ /* 0x000fca0000410000 */
[----:B------:R-:W-:-:S05]  /*29f0*/  @P2 IADD3 R220, R220, -0x1, RZ ;  /* 0xffffffffdcdc2810 */ /* 0x000fca0007ffe0ff */
[----:B------:R-:W-:-:S05]  /*2a00*/  @P2 IMAD R220, R220, c[0x0][0x168], RZ ;  /* 0x00005a00dcdc2a24 */ /* 0x000fca00078e02ff */
[----:B------:R-:W-:Y:S02]  /*2a10*/  @P2 SHF.R.S32.HI R184, RZ, 0x1f, R220 ;  /* 0x0000001fffb82819 */ /* 0x000fe400000114dc */
[----:B--2---:R-:W-:Y:S02]  /*2a20*/  @P2 LOP3.LUT R237, R237, 0x1f, RZ, 0xc0, !PT ;  /* 0x0000001feded2812 */ /* 0x004fe400078ec0ff */
[----:B------:R-:W-:Y:S01]  /*2a30*/  @P2 LEA.HI R220, R184, R220, RZ, 0x3 ;  /* 0x000000dcb8dc2211 */ /* 0x000fe200078f18ff */
[----:B------:R-:W-:-:S03]  /*2a40*/  IMAD.MOV.U32 R184, RZ, RZ, RZ ;  /* 0x000000ffffb87224 */ /* 0x000fc600078e00ff */
[----:B------:R-:W-:Y:S01]  /*2a50*/  @P2 LEA.HI.SX32 R184, R220, R237, 0x1d ;  /* 0x000000eddcb82211 */ /* 0x000fe200078feaff */
        /* <DEDUP_REMOVED lines=8> */
[----:B------:R-:W-:Y:S01]  /*2ae0*/  PRMT R237, RZ, 0x5410, R52 ;  /* 0x00005410ffed7816 */ /* 0x000fe20000000034 */
[----:B------:R-:W-:Y:S05]  /*2af0*/  BRA `(.L_x_957) ;  /* 0x000000b000007947 */ /* 0x000fea0003800000 */
.L_x_956:
        /* <DEDUP_REMOVED lines=9> */
[----:B------:R-:W-:-:S05]  /*2b90*/  @P3 PRMT R238, RZ, 0x5410, R52 ;  /* 0x00005410ffee3816 */ /* 0x000fca0000000034 */
[----:B------:R-:W-:Y:S02]  /*2ba0*/  @P3 FADD.FTZ R237, R237, R238 ;  /* 0x000000eeeded3221 */ /* 0x000fe40000010000 */
.L_x_957:
[----:B------:R-:W-:Y:S05]  /*2bb0*/  BSYNC B1 ;  /* 0x0000000000017941 */ /* 0x000fea0003800000 */
.L_x_955:
[----:B------:R-:W-:Y:S01]  /*2bc0*/  ISETP.NE.U32.AND P0, PT, RZ, c[0x0][0x258], PT ;  /* 0x00009600ff007a0c */ /* 0x000fe20003f05070 */
[----:B------:R-:W-:Y:S01]  /*2bd0*/  BSSY B1, `(.L_x_958) ;  /* 0x0000016000017945 */ /* 0x000fe20003800000 */
[----:B------:R-:W-:Y:S02]  /*2be0*/  @P2 LOP3.LUT P4, RZ, R236, 0xff, RZ, 0xc0, !PT ;  /* 0x000000ffecff2812 */ /* 0x000fe4000788c0ff */
[----:B------:R-:W-:-:S13]  /*2bf0*/  ISETP.NE.AND.EX P0, PT, RZ, c[0x0][0x25c], PT, P0 ;  /* 0x00009700ff007a0c */ /* 0x000fda0003f05300 */
[----:B------:R-:W-:Y:S01]  /*2c00*/  @P0 F2FP.BF16.PACK_AB R236, RZ, R237 ;  /* 0x000000edffec023e */ /* 0x000fe200000010ff */
[----:B------:R-:W-:-:S03]  /*2c10*/  @P2 FMUL.FTZ R237, R237, c[0x0][0x1ec] ;  /* 0x00007b00eded2a20 */ /* 0x000fc60000410000 */
[----:B------:R-:W-:Y:S01]  /*2c20*/  @P0 PRMT R136, R236, 0x7610, R136 ;  /* 0x00007610ec880816 */ /* 0x000fe20000000088 */
[----:B------:R-:W-:-:S05]  /*2c30*/  @P2 FMUL.FTZ R237, R237, c[0x0][0x1e8] ;  /* 0x00007a00eded2a20 */ /* 0x000fca0000410000 */
        /* <DEDUP_REMOVED lines=8> */
.L_x_959:
[----:B------:R-:W-:-:S04]  /*2cc0*/  ISETP.NE.AND P4, PT, R0, RZ, PT ;  /* 0x000000ff0000720c */ /* 0x000fc80003f85270 */
[----:B------:R-:W-:-:S05]  /*2cd0*/  FSEL R236, R185, RZ, !P4 ;  /* 0x000000ffb9ec7208 */ /* 0x000fca0006000000 */
[----:B------:R-:W-:-:S04]  /*2ce0*/  FFMA.FTZ R236, R4, R220, R236 ;  /* 0x000000dc04ec7223 */ /* 0x000fc800000100ec */
[----:B------:R-:W-:-:S04]  /*2cf0*/  FADD.FTZ R236, R152, -R236 ;  /* 0x800000ec98ec7221 */ /* 0x000fc80000010000 */
[----:B------:R-:W-:Y:S01]  /*2d00*/  FMUL.FTZ R237, R210, R236 ;  /* 0x000000ecd2ed7220 */ /* 0x000fe20000410000 */
[----:B------:R-:W-:-:S05]  /*2d10*/  @P3 PRMT R236, RZ, 0x7610, R52 ;  /* 0x00007610ffec3816 */ /* 0x000fca0000000034 */
[----:B------:R-:W-:Y:S02]  /*2d20*/  @P3 FADD.FTZ R237, R237, R236 ;  /* 0x000000eceded3221 */ /* 0x000fe40000010000 */
.L_x_960:
[----:B------:R-:W-:Y:S05]  /*2d30*/  BSYNC B1 ;  /* 0x0000000000017941 */ /* 0x000fea0003800000 */
.L_x_958:
[----:B------:R-:W-:Y:S01]  /*2d40*/  @P0 F2FP.BF16.PACK_AB R236, RZ, R237 ;  /* 0x000000edffec023e */ /* 0x000fe200000010ff */
[----:B------:R-:W-:Y:S01]  /*2d50*/  @P2 FMUL.FTZ R237, R237, c[0x0][0x1ec] ;  /* 0x00007b00eded2a20 */ /* 0x000fe20000410000 */
[----:B------:R-:W-:Y:S01]  /*2d60*/  @P2 LOP3.LUT P4, RZ, R174, 0xff00, RZ, 0xc0, !PT ;  /* 0x0000ff00aeff2812 */ /* 0x000fe2000788c0ff */
[----:B------:R-:W-:Y:S01]  /*2d70*/  BSSY B1, `(.L_x_961) ;  /* 0x0000012000017945 */ /* 0x000fe20003800000 */
[----:B------:R-:W-:Y:S01]  /*2d80*/  @P0 PRMT R136, R136, 0x5410, R236 ;  /* 0x0000541088880816 */ /* 0x000fe200000000ec */
[----:B------:R-:W-:-:S05]  /*2d90*/  @P2 FMUL.FTZ R237, R237, c[0x0][0x1e8] ;  /* 0x00007a00eded2a20 */ /* 0x000fca0000410000 */
        /* <DEDUP_REMOVED lines=8> */
.L_x_962:
[----:B------:R-:W-:-:S04]  /*2e20*/  ISETP.NE.AND P4, PT, R0, RZ, PT ;  /* 0x000000ff0000720c */ /* 0x000fc80003f85270 */
[----:B------:R-:W-:-:S05]  /*2e30*/  FSEL R236, R185, RZ, !P4 ;  /* 0x000000ffb9ec7208 */ /* 0x000fca0006000000 */
[----:B------:R-:W-:-:S04]  /*2e40*/  FFMA.FTZ R236, R5, R220, R236 ;  /* 0x000000dc05ec7223 */ /* 0x000fc800000100ec */
[----:B------:R-:W-:-:S04]  /*2e50*/  FADD.FTZ R236, R153, -R236 ;  /* 0x800000ec99ec7221 */ /* 0x000fc80000010000 */
[----:B------:R-:W-:Y:S01]  /*2e60*/  FMUL.FTZ R237, R210, R236 ;  /* 0x000000ecd2ed7220 */ /* 0x000fe20000410000 */
[----:B------:R-:W-:-:S05]  /*2e70*/  @P3 PRMT R236, RZ, 0x5410, R53 ;  /* 0x00005410ffec3816 */ /* 0x000fca0000000035 */
[----:B------:R-:W-:Y:S02]  /*2e80*/  @P3 FADD.FTZ R237, R237, R236 ;  /* 0x000000eceded3221 */ /* 0x000fe40000010000 */
.L_x_963:
[----:B------:R-:W-:Y:S05]  /*2e90*/  BSYNC B1 ;  /* 0x0000000000017941 */ /* 0x000fea0003800000 */
.L_x_961:
        /* <DEDUP_REMOVED lines=14> */
.L_x_965:
[----:B------:R-:W-:-:S04]  /*2f80*/  ISETP.NE.AND P4, PT, R0, RZ, PT ;  /* 0x000000ff0000720c */ /* 0x000fc80003f85270 */
[----:B------:R-:W-:-:S05]  /*2f90*/  FSEL R236, R185, RZ, !P4 ;  /* 0x000000ffb9ec7208 */ /* 0x000fca0006000000 */
[----:B------:R-:W-:-:S04]  /*2fa0*/  FFMA.FTZ R236, R6, R220, R236 ;  /* 0x000000dc06ec7223 */ /* 0x000fc800000100ec */
[----:B------:R-:W-:-:S04]  /*2fb0*/  FADD.FTZ R236, R154, -R236 ;  /* 0x800000ec9aec7221 */ /* 0x000fc80000010000 */
[----:B------:R-:W-:Y:S01]  /*2fc0*/  FMUL.FTZ R237, R210, R236 ;  /* 0x000000ecd2ed7220 */ /* 0x000fe20000410000 */
[----:B------:R-:W-:-:S05]  /*2fd0*/  @P3 PRMT R236, RZ, 0x7610, R53 ;  /* 0x00007610ffec3816 */ /* 0x000fca0000000035 */
[----:B------:R-:W-:Y:S02]  /*2fe0*/  @P3 FADD.FTZ R237, R237, R236 ;  /* 0x000000eceded3221 */ /* 0x000fe40000010000 */
.L_x_966:
[----:B------:R-:W-:Y:S05]  /*2ff0*/  BSYNC B1 ;  /* 0x0000000000017941 */ /* 0x000fea0003800000 */
.L_x_964:
        /* <DEDUP_REMOVED lines=14> */
.L_x_968:
[----:B------:R-:W-:-:S04]  /*30e0*/  ISETP.NE.AND P4, PT, R0, RZ, PT ;  /* 0x000000ff0000720c */ /* 0x000fc80003f85270 */
[----:B------:R-:W-:-:S05]  /*30f0*/  FSEL R236, R185, RZ, !P4 ;  /* 0x000000ffb9ec7208 */ /* 0x000fca0006000000 */
[----:B------:R-:W-:-:S04]  /*3100*/  FFMA.FTZ R236, R7, R220, R236 ;  /* 0x000000dc07ec7223 */ /* 0x000fc800000100ec */
[----:B------:R-:W-:-:S04]  /*3110*/  FADD.FTZ R236, R155, -R236 ;  /* 0x800000ec9bec7221 */ /* 0x000fc80000010000 */
[----:B------:R-:W-:Y:S01]  /*3120*/  FMUL.FTZ R237, R210, R236 ;  /* 0x000000ecd2ed7220 */ /* 0x000fe20000410000 */
[----:B------:R-:W-:-:S05]  /*3130*/  @P3 PRMT R236, RZ, 0x5410, R54 ;  /* 0x00005410ffec3816 */ /* 0x000fca0000000036 */
[----:B------:R-:W-:Y:S02]  /*3140*/  @P3 FADD.FTZ R237, R237, R236 ;  /* 0x000000eceded3221 */ /* 0x000fe40000010000 */
.L_x_969:
[----:B------:R-:W-:Y:S05]  /*3150*/  BSYNC B1 ;  /* 0x0000000000017941 */ /* 0x000fea0003800000 */
.L_x_967:
        /* <DEDUP_REMOVED lines=14> */
.L_x_971:
[----:B------:R-:W-:-:S04]  /*3240*/  ISETP.NE.AND P4, PT, R0, RZ, PT ;  /* 0x000000ff0000720c */ /* 0x000fc80003f85270 */
[----:B------:R-:W-:-:S05]  /*3250*/  FSEL R236, R185, RZ, !P4 ;  /* 0x000000ffb9ec7208 */ /* 0x000fca0006000000 */
[----:B------:R-:W-:-:S04]  /*3260*/  FFMA.FTZ R236, R8, R220, R236 ;  /* 0x000000dc08ec7223 */ /* 0x000fc800000100ec */
[----:B------:R-:W-:-:S04]  /*3270*/  FADD.FTZ R236, R156, -R236 ;  /* 0x800000ec9cec7221 */ /* 0x000fc80000010000 */
[----:B------:R-:W-:Y:S01]  /*3280*/  FMUL.FTZ R237, R210, R236 ;  /* 0x000000ecd2ed7220 */ /* 0x000fe20000410000 */
[----:B------:R-:W-:-:S05]  /*3290*/  @P3 PRMT R236, RZ, 0x7610, R54 ;  /* 0x00007610ffec3816 */ /* 0x000fca0000000036 */
[----:B------:R-:W-:Y:S02]  /*32a0*/  @P3 FADD.FTZ R237, R237, R236 ;  /* 0x000000eceded3221 */ /* 0x000fe40000010000 */
.L_x_972:
[----:B------:R-:W-:Y:S05]  /*32b0*/  BSYNC B1 ;  /* 0x0000000000017941 */ /* 0x000fea0003800000 */
.L_x_970:
        /* <DEDUP_REMOVED lines=14> */
.L_x_974:
[----:B------:R-:W-:-:S04]  /*33a0*/  ISETP.NE.AND P4, PT, R0, RZ, PT ;  /* 0x000000ff0000720c */ /* 0x000fc80003f85270 */
[----:B------:R-:W-:-:S05]  /*33b0*/  FSEL R236, R185, RZ, !P4 ;  /* 0x000000ffb9ec7208 */ /* 0x000fca0006000000 */
[----:B------:R-:W-:-:S04]  /*33c0*/  FFMA.FTZ R236, R9, R220, R236 ;  /* 0x000000dc09ec7223 */ /* 0x000fc800000100ec */
[----:B------:R-:W-:-:S04]  /*33d0*/  FADD.FTZ R236, R157, -R236 ;  /* 0x800000ec9dec7221 */ /* 0x000fc80000010000 */
[----:B------:R-:W-:Y:S01]  /*33e0*/  FMUL.FTZ R237, R210, R236 ;  /* 0x000000ecd2ed7220 */ /* 0x000fe20000410000 */
[----:B------:R-:W-:-:S05]  /*33f0*/  @P3 PRMT R236, RZ, 0x5410, R55 ;  /* 0x00005410ffec3816 */ /* 0x000fca0000000037 */
[----:B------:R-:W-:Y:S02]  /*3400*/  @P3 FADD.FTZ R237, R237, R236 ;  /* 0x000000eceded3221 */ /* 0x000fe40000010000 */
.L_x_975:
[----:B------:R-:W-:Y:S05]  /*3410*/  BSYNC B1 ;  /* 0x0000000000017941 */ /* 0x000fea0003800000 */
.L_x_973:
        /* <DEDUP_REMOVED lines=14> */
.L_x_977:
[----:B------:R-:W-:Y:S02]  /*3500*/  ISETP.NE.AND P4, PT, R0, RZ, PT ;  /* 0x000000ff0000720c */ /* 0x000fe40003f85270 */
[----:B------:R-:W-:Y:S02]  /*3510*/  @P3 PRMT R237, RZ, 0x7610, R55 ;  /* 0x00007610ffed3816 */ /* 0x000fe40000000037 */
[----:B------:R-:W-:-:S05]  /*3520*/  FSEL R236, R185, RZ, !P4 ;  /* 0x000000ffb9ec7208 */ /* 0x000fca0006000000 */
[----:B------:R-:W-:-:S04]  /*3530*/  FFMA.FTZ R236, R10, R220, R236 ;  /* 0x000000dc0aec7223 */ /* 0x000fc800000100ec */
[----:B------:R-:W-:-:S04]  /*3540*/  FADD.FTZ R236, R158, -R236 ;  /* 0x800000ec9eec7221 */ /* 0x000fc80000010000 */
[----:B------:R-:W-:-:S04]  /*3550*/  FMUL.FTZ R236, R210, R236 ;  /* 0x000000ecd2ec7220 */ /* 0x000fc80000410000 */
[----:B------:R-:W-:Y:S02]  /*3560*/  @P3 FADD.FTZ R236, R236, R237 ;  /* 0x000000edecec3221 */ /* 0x000fe40000010000 */
.L_x_978:
[----:B------:R-:W-:Y:S05]  /*3570*/  BSYNC B1 ;  /* 0x0000000000017941 */ /* 0x000fea0003800000 */
.L_x_976:
[----:B------:R-:W-:Y:S01]  /*3580*/  @P0 F2FP.BF16.PACK_AB R174, RZ, R236 ;  /* 0x000000ecffae023e */ /* 0x000fe200000010ff */
[----:B------:R-:W-:Y:S01]  /*3590*/  @P2 FMUL.FTZ R236, R236, c[0x0][0x1ec] ;  /* 0x00007b00ecec2a20 */ /* 0x000fe20000410000 */
[----:B------:R-:W-:Y:S01]  /*35a0*/  @P2 LOP3.LUT P4, RZ, R175, 0xff000000, RZ, 0xc0, !PT ;  /* 0xff000000afff2812 */ /* 0x000fe2000788c0ff */
[----:B------:R-:W-:Y:S01]  /*35b0*/  BSSY B1, `(.L_x_979) ;  /* 0x0000018000017945 */ /* 0x000fe20003800000 */
[----:B------:R-:W-:Y:S01]  /*35c0*/  @P0 PRMT R139, R139, 0x5410, R174 ;  /* 0x000054108b8b0816 */ /* 0x000fe200000000ae */
[----:B------:R-:W-:Y:S01]  /*35d0*/  @P2 FMUL.FTZ R236, R236, c[0x0][0x1e8] ;  /* 0x00007a00ecec2a20 */ /* 0x000fe20000410000 */
[----:B------:R-:W-:Y:S02]  /*35e0*/  @P0 MOV R175, 0x10 ;  /* 0x0000001000af0802 */ /* 0x000fe40000000f00 */
[----:B------:R-:W-:Y:S02]  /*35f0*/  @P2 MOV R237, 0x10 ;  /* 0x0000001000ed2802 */ /* 0x000fe40000000f00 */
[----:B------:R-:W-:-:S04]  /*3600*/  @P2 FSEL R174, R236, RZ, P4 ;  /* 0x000000ffecae2208 */ /* 0x000fc80002000000 */
[----:B------:R-:W-:-:S04]  /*3610*/  @P2 F2FP.BF16.PACK_AB R174, RZ, R174 ;  /* 0x000000aeffae223e */ /* 0x000fc800000010ff */
[----:B------:R-:W-:Y:S01]  /*3620*/  @P2 PRMT R143, R143, 0x5410, R174 ;  /* 0x000054108f8f2816 */ /* 0x000fe200000000ae */
[----:B------:R-:W-:-:S05]  /*3630*/  @P0 IMAD.WIDE.U32 R174, R212, R175, c[0x0][0x258] ;  /* 0x00009600d4ae0625 */ /* 0x000fca00078e00af */
[----:B------:R0:W-:Y:S02]  /*3640*/  @P0 STG.E.128 [R174.64], R136 ;  /* 0x00000088ae000986 */ /* 0x0001e4000c101d04 */
[----:B0-----:R-:W-:-:S05]  /*3650*/  @P2 IMAD.WIDE.U32 R174, R184, R237, c[0x0][0x248] ;  /* 0x00009200b8ae2625 */ /* 0x001fca00078e00ed */
[----:B------:R0:W-:Y:S01]  /*3660*/  @P2 STG.E.128 [R174.64], R140 ;  /* 0x0000008cae002986 */ /* 0x0001e2000c101d04 */
[----:B------:R-:W-:Y:S05]  /*3670*/  @P1 BRA `(.L_x_980) ;  /* 0x0000004000001947 */ /* 0x000fea0003800000 */
[----:B0-----:R-:W-:Y:S01]  /*3680*/  HFMA2.MMA R174, -RZ, RZ, 0, 0 ;  /* 0x00000000ffae7435 */ /* 0x001fe200000001ff */
[----:B------:R-:W-:Y:S05]  /*3690*/  @!P3 BRA `(.L_x_981) ;  /* 0x000000900000b947 */ /* 0x000fea0003800000 */
[----:B------:R-:W-:Y:S01]  /*36a0*/  PRMT R174, RZ, 0x5410, R48 ;  /* 0x00005410ffae7816 */ /* 0x000fe20000000030 */
[----:B------:R-:W-:Y:S05]  /*36b0*/  BRA `(.L_x_981) ;  /* 0x0000007000007947 */ /* 0x000fea0003800000 */
.L_x_980:
[----:B------:R-:W-:-:S04]  /*36c0*/  ISETP.NE.AND P4, PT, R0, RZ, PT ;  /* 0x000000ff0000720c */ /* 0x000fc80003f85270 */
[----:B0-----:R-:W-:-:S05]  /*36d0*/  FSEL R174, R185, RZ, !P4 ;  /* 0x000000ffb9ae7208 */ /* 0x001fca0006000000 */
[----:B------:R-:W-:-:S04]  /*36e0*/  FFMA.FTZ R174, R11, R220, R174 ;  /* 0x000000dc0bae7223 */ /* 0x000fc800000100ae */
[----:B------:R-:W-:-:S04]  /*36f0*/  FADD.FTZ R175, R159, -R174 ;  /* 0x800000ae9faf7221 */ /* 0x000fc80000010000 */
[----:B------:R-:W-:Y:S01]  /*3700*/  FMUL.FTZ R174, R210, R175 ;  /* 0x000000afd2ae7220 */ /* 0x000fe20000410000 */
[----:B------:R-:W-:-:S05]  /*3710*/  @P3 PRMT R175, RZ, 0x5410, R48 ;  /* 0x00005410ffaf3816 */ /* 0x000fca0000000030 */
[----:B------:R-:W-:Y:S02]  /*3720*/  @P3 FADD.FTZ R174, R174, R175 ;  /* 0x000000afaeae3221 */ /* 0x000fe40000010000 */
.L_x_981:
[----:B------:R-:W-:Y:S05]  /*3730*/  BSYNC B1 ;  /* 0x0000000000017941 */ /* 0x000fea0003800000 */
.L_x_979:
        /* <DEDUP_REMOVED lines=14> */
.L_x_983:
[----:B------:R-:W-:Y:S02]  /*3820*/  ISETP.NE.AND P4, PT, R0, RZ, PT ;  /* 0x000000ff0000720c */ /* 0x000fe40003f85270 */
[----:B------:R-:W-:Y:S02]  /*3830*/  @P3 PRMT R174, RZ, 0x7610, R48 ;  /* 0x00007610ffae3816 */ /* 0x000fe40000000030 */
[----:B------:R-:W-:-:S05]  /*3840*/  FSEL R175, R185, RZ, !P4 ;  /* 0x000000ffb9af7208 */ /* 0x000fca0006000000 */
[----:B------:R-:W-:-:S04]  /*3850*/  FFMA.FTZ R175, R12, R220, R175 ;  /* 0x000000dc0caf7223 */ /* 0x000fc800000100af */
[----:B------:R-:W-:-:S04]  /*3860*/  FADD.FTZ R175, R160, -R175 ;  /* 0x800000afa0af7221 */ /* 0x000fc80000010000 */
[----:B------:R-:W-:-:S04]  /*3870*/  FMUL.FTZ R175, R210, R175 ;  /* 0x000000afd2af7220 */ /* 0x000fc80000410000 */
[----:B------:R-:W-:Y:S02]  /*3880*/  @P3 FADD.FTZ R175, R175, R174 ;  /* 0x000000aeafaf3221 */ /* 0x000fe40000010000 */
.L_x_984:
[----:B------:R-:W-:Y:S05]  /*3890*/  BSYNC B1 ;  /* 0x0000000000017941 */ /* 0x000fea0003800000 */
.L_x_982:
        /* <DEDUP_REMOVED lines=14> */
.L_x_986:
[----:B------:R-:W-:-:S04]  /*3980*/  ISETP.NE.AND P4, PT, R0, RZ, PT ;  /* 0x000000ff0000720c */ /* 0x000fc80003f85270 */
[----:B------:R-:W-:-:S05]  /*3990*/  FSEL R174, R185, RZ, !P4 ;  /* 0x000000ffb9ae7208 */ /* 0x000fca0006000000 */
[----:B------:R-:W-:-:S04]  /*39a0*/  FFMA.FTZ R174, R13, R220, R174 ;  /* 0x000000dc0dae7223 */ /* 0x000fc800000100ae */
[----:B------:R-:W-:Y:S01]  /*39b0*/  FADD.FTZ R175, R161, -R174 ;  /* 0x800000aea1af7221 */ /* 0x000fe20000010000 */
[----:B------:R-:W-:-:S03]  /*39c0*/  @P3 PRMT R174, RZ, 0x5410, R49 ;  /* 0x00005410ffae3816 */ /* 0x000fc60000000031 */
[----:B------:R-:W-:-:S04]  /*39d0*/  FMUL.FTZ R175, R210, R175 ;  /* 0x000000afd2af7220 */ /* 0x000fc80000410000 */
[----:B------:R-:W-:Y:S02]  /*39e0*/  @P3 FADD.FTZ R175, R175, R174 ;  /* 0x000000aeafaf3221 */ /* 0x000fe40000010000 */
.L_x_987:
[----:B------:R-:W-:Y:S05]  /*39f0*/  BSYNC B1 ;  /* 0x0000000000017941 */ /* 0x000fea0003800000 */
.L_x_985:
        /* <DEDUP_REMOVED lines=14> */
.L_x_989:
[----:B------:R-:W-:Y:S02]  /*3ae0*/  ISETP.NE.AND P4, PT, R0, RZ, PT ;  /* 0x000000ff0000720c */ /* 0x000fe40003f85270 */
[----:B------:R-:W-:Y:S02]  /*3af0*/  @P3 PRMT R174, RZ, 0x7610, R49 ;  /* 0x00007610ffae3816 */ /* 0x000fe40000000031 */
[----:B------:R-:W-:-:S05]  /*3b00*/  FSEL R175, R185, RZ, !P4 ;  /* 0x000000ffb9af7208 */ /* 0x000fca0006000000 */
[----:B------:R-:W-:-:S04]  /*3b10*/  FFMA.FTZ R175, R14, R220, R175 ;  /* 0x000000dc0eaf7223 */ /* 0x000fc800000100af */
[----:B------:R-:W-:-:S04]  /*3b20*/  FADD.FTZ R175, R162, -R175 ;  /* 0x800000afa2af7221 */ /* 0x000fc80000010000 */
[----:B------:R-:W-:-:S04]  /*3b30*/  FMUL.FTZ R175, R210, R175 ;  /* 0x000000afd2af7220 */ /* 0x000fc80000410000 */
[----:B------:R-:W-:Y:S02]  /*3b40*/  @P3 FADD.FTZ R175, R175, R174 ;  /* 0x000000aeafaf3221 */ /* 0x000fe40000010000 */
.L_x_990:
[----:B------:R-:W-:Y:S05]  /*3b50*/  BSYNC B1 ;  /* 0x0000000000017941 */ /* 0x000fea0003800000 */
.L_x_988:
        /* <DEDUP_REMOVED lines=14> */
.L_x_992:
[----:B------:R-:W-:-:S04]  /*3c40*/  ISETP.NE.AND P4, PT, R0, RZ, PT ;  /* 0x000000ff0000720c */ /* 0x000fc80003f85270 */
[----:B------:R-:W-:-:S05]  /*3c50*/  FSEL R174, R185, RZ, !P4 ;  /* 0x000000ffb9ae7208 */ /* 0x000fca0006000000 */
[----:B------:R-:W-:-:S04]  /*3c60*/  FFMA.FTZ R174, R15, R220, R174 ;  /* 0x000000dc0fae7223 */ /* 0x000fc800000100ae */
[----:B------:R-:W-:Y:S01]  /*3c70*/  FADD.FTZ R175, R163, -R174 ;  /* 0x800000aea3af7221 */ /* 0x000fe20000010000 */
[----:B------:R-:W-:-:S03]  /*3c80*/  @P3 PRMT R174, RZ, 0x5410, R50 ;  /* 0x00005410ffae3816 */ /* 0x000fc60000000032 */
[----:B------:R-:W-:-:S04]  /*3c90*/  FMUL.FTZ R175, R210, R175 ;  /* 0x000000afd2af7220 */ /* 0x000fc80000410000 */
[----:B------:R-:W-:Y:S02]  /*3ca0*/  @P3 FADD.FTZ R175, R175, R174 ;  /* 0x000000aeafaf3221 */ /* 0x000fe40000010000 */
.L_x_993:
[----:B------:R-:W-:Y:S05]  /*3cb0*/  BSYNC B1 ;  /* 0x0000000000017941 */ /* 0x000fea0003800000 */
.L_x_991:
        /* <DEDUP_REMOVED lines=14> */
.L_x_995:
[----:B------:R-:W-:Y:S02]  /*3da0*/  ISETP.NE.AND P4, PT, R0, RZ, PT ;  /* 0x000000ff0000720c */ /* 0x000fe40003f85270 */
[----:B------:R-:W-:Y:S02]  /*3db0*/  @P3 PRMT R174, RZ, 0x7610, R50 ;  /* 0x00007610ffae3816 */ /* 0x000fe40000000032 */
[----:B------:R-:W-:-:S05]  /*3dc0*/  FSEL R175, R185, RZ, !P4 ;  /* 0x000000ffb9af7208 */ /* 0x000fca0006000000 */
[----:B------:R-:W-:-:S04]  /*3dd0*/  FFMA.FTZ R175, R16, R220, R175 ;  /* 0x000000dc10af7223 */ /* 0x000fc800000100af */
[----:B------:R-:W-:-:S04]  /*3de0*/  FADD.FTZ R175, R164, -R175 ;  /* 0x800000afa4af7221 */ /* 0x000fc80000010000 */
[----:B------:R-:W-:-:S04]  /*3df0*/  FMUL.FTZ R175, R210, R175 ;  /* 0x000000afd2af7220 */ /* 0x000fc80000410000 */
[----:B------:R-:W-:Y:S02]  /*3e00*/  @P3 FADD.FTZ R175, R175, R174 ;  /* 0x000000aeafaf3221 */ /* 0x000fe40000010000 */
.L_x_996:
[----:B------:R-:W-:Y:S05]  /*3e10*/  BSYNC B1 ;  /* 0x0000000000017941 */ /* 0x000fea0003800000 */
.L_x_994:
        /* <DEDUP_REMOVED lines=14> */
.L_x_998:
[----:B------:R-:W-:-:S04]  /*3f00*/  ISETP.NE.AND P4, PT, R0, RZ, PT ;  /* 0x000000ff0000720c */ /* 0x000fc80003f85270 */
[----:B------:R-:W-:-:S05]  /*3f10*/  FSEL R174, R185, RZ, !P4 ;  /* 0x000000ffb9ae7208 */ /* 0x000fca0006000000 */
[----:B------:R-:W-:-:S04]  /*3f20*/  FFMA.FTZ R174, R17, R220, R174 ;  /* 0x000000dc11ae7223 */ /* 0x000fc800000100ae */
[----:B------:R-:W-:Y:S01]  /*3f30*/  FADD.FTZ R175, R165, -R174 ;  /* 0x800000aea5af7221 */ /* 0x000fe20000010000 */
[----:B------:R-:W-:-:S03]  /*3f40*/  @P3 PRMT R174, RZ, 0x5410, R51 ;  /* 0x00005410ffae3816 */ /* 0x000fc60000000033 */
[----:B------:R-:W-:-:S04]  /*3f50*/  FMUL.FTZ R175, R210, R175 ;  /* 0x000000afd2af7220 */ /* 0x000fc80000410000 */
[----:B------:R-:W-:Y:S02]  /*3f60*/  @P3 FADD.FTZ R175, R175, R174 ;  /* 0x000000aeafaf3221 */ /* 0x000fe40000010000 */
.L_x_999:
[----:B------:R-:W-:Y:S05]  /*3f70*/  BSYNC B1 ;  /* 0x0000000000017941 */ /* 0x000fea0003800000 */
.L_x_997:
        /* <DEDUP_REMOVED lines=14> */
.L_x_1001:
[----:B------:R-:W-:-:S04]  /*4060*/  ISETP.NE.AND P4, PT, R0, RZ, PT ;  /* 0x000000ff0000720c */ /* 0x000fc80003f85270 */
[----:B------:R-:W-:-:S05]  /*4070*/  FSEL R175, R185, RZ, !P4 ;  /* 0x000000ffb9af7208 */ /* 0x000fca0006000000 */
[----:B------:R-:W-:-:S04]  /*4080*/  FFMA.FTZ R175, R18, R220, R175 ;  /* 0x000000dc12af7223 */ /* 0x000fc800000100af */
[----:B------:R-:W-:-:S04]  /*4090*/  FADD.FTZ R175, R166, -R175 ;  /* 0x800000afa6af7221 */ /* 0x000fc80000010000 */
[----:B------:R-:W-:Y:S01]  /*40a0*/  FMUL.FTZ R174, R210, R175 ;  /* 0x000000afd2ae7220 */ /* 0x000fe20000410000 */
[----:B------:R-:W-:-:S05]  /*40b0*/  @P3 PRMT R175, RZ, 0x7610, R51 ;  /* 0x00007610ffaf3816 */ /* 0x000fca0000000033 */
[----:B------:R-:W-:Y:S02]  /*40c0*/  @P3 FADD.FTZ R174, R174, R175 ;  /* 0x000000afaeae3221 */ /* 0x000fe40000010000 */
.L_x_1002:
[----:B------:R-:W-:Y:S05]  /*40d0*/  BSYNC B1 ;  /* 0x0000000000017941 */ /* 0x000fea0003800000 */
.L_x_1000:
[----:B------:R-:W-:Y:S01]  /*40e0*/  @P0 F2FP.BF16.PACK_AB R175, RZ, R174 ;  /* 0x000000aeffaf023e */ /* 0x000fe200000010ff */
[----:B------:R-:W-:Y:S01]  /*40f0*/  @P2 FMUL.FTZ R174, R174, c[0x0][0x1ec] ;  /* 0x00007b00aeae2a20 */ /* 0x000fe20000410000 */
[----:B------:R-:W-:Y:S01]  /*4100*/  @P2 LOP3.LUT P4, RZ, R177, 0xff000000, RZ, 0xc0, !PT ;  /* 0xff000000b1ff2812 */ /* 0x000fe2000788c0ff */
[----:B------:R-:W-:Y:S01]  /*4110*/  @P2 IMAD.MOV.U32 R177, RZ, RZ, 0x10 ;  /* 0x00000010ffb12424 */ /* 0x000fe200078e00ff */
[----:B------:R-:W-:Y:S01]  /*4120*/  @P0 PRMT R139, R139, 0x5410, R175 ;  /* 0x000054108b8b0816 */ /* 0x000fe200000000af */
[----:B------:R-:W-:Y:S01]  /*4130*/  @P2 FMUL.FTZ R174, R174, c[0x0][0x1e8] ;  /* 0x00007a00aeae2a20 */ /* 0x000fe20000410000 */
[----:B------:R-:W-:Y:S01]  /*4140*/  @P2 IADD3 R176, R184, 0x20, RZ ;  /* 0x00000020b8b02810 */ /* 0x000fe20007ffe0ff */
[----:B------:R-:W-:Y:S03]  /*4150*/  BSSY B1, `(.L_x_1003) ;  /* 0x0000015000017945 */ /* 0x000fe60003800000 */
[----:B------:R-:W-:-:S04]  /*4160*/  @P2 FSEL R174, R174, RZ, P4 ;  /* 0x000000ffaeae2208 */ /* 0x000fc80002000000 */
[----:B------:R-:W-:-:S04]  /*4170*/  @P2 F2FP.BF16.PACK_AB R174, RZ, R174 ;  /* 0x000000aeffae223e */ /* 0x000fc800000010ff */
[----:B------:R-:W-:Y:S02]  /*4180*/  @P2 PRMT R143, R143, 0x5410, R174 ;  /* 0x000054108f8f2816 */ /* 0x000fe400000000ae */
[----:B------:R-:W-:-:S05]  /*4190*/  @P0 MOV R174, 0x10 ;  /* 0x0000001000ae0802 */ /* 0x000fca0000000f00 */
        /* <DEDUP_REMOVED lines=9> */
.L_x_1004:
[----:B------:R-:W-:-:S04]  /*4230*/  ISETP.NE.AND P4, PT, R0, RZ, PT ;  /* 0x000000ff0000720c */ /* 0x000fc80003f85270 */
[----:B0-----:R-:W-:-:S05]  /*4240*/  FSEL R174, R185, RZ, !P4 ;  /* 0x000000ffb9ae7208 */ /* 0x001fca0006000000 */
[----:B------:R-:W-:-:S04]  /*4250*/  FFMA.FTZ R174, R19, R220, R174 ;  /* 0x000000dc13ae7223 */ /* 0x000fc800000100ae */
[----:B------:R-:W-:Y:S01]  /*4260*/  FADD.FTZ R175, R167, -R174 ;  /* 0x800000aea7af7221 */ /* 0x000fe20000010000 */
[----:B------:R-:W-:-:S03]  /*4270*/  @P3 PRMT R174, RZ, 0x5410, R44 ;  /* 0x00005410ffae3816 */ /* 0x000fc6000000002c */
[----:B------:R-:W-:-:S04]  /*4280*/  FMUL.FTZ R175, R210, R175 ;  /* 0x000000afd2af7220 */ /* 0x000fc80000410000 */
[----:B------:R-:W-:Y:S02]  /*4290*/  @P3 FADD.FTZ R175, R175, R174 ;  /* 0x000000aeafaf3221 */ /* 0x000fe40000010000 */
.L_x_1005:
[----:B------:R-:W-:Y:S05]  /*42a0*/  BSYNC B1 ;  /* 0x0000000000017941 */ /* 0x000fea0003800000 */
.L_x_1003:
        /* <DEDUP_REMOVED lines=14> */
.L_x_1007:
[----:B------:R-:W-:Y:S02]  /*4390*/  ISETP.NE.AND P4, PT, R0, RZ, PT ;  /* 0x000000ff0000720c */ /* 0x000fe40003f85270 */
[----:B------:R-:W-:Y:S02]  /*43a0*/  @P3 PRMT R174, RZ, 0x7610, R44 ;  /* 0x00007610ffae3816 */ /* 0x000fe4000000002c */
[----:B------:R-:W-:-:S05]  /*43b0*/  FSEL R175, R185, RZ, !P4 ;  /* 0x000000ffb9af7208 */ /* 0x000fca0006000000 */
[----:B------:R-:W-:-:S04]  /*43c0*/  FFMA.FTZ R175, R20, R220, R175 ;  /* 0x000000dc14af7223 */ /* 0x000fc800000100af */
[----:B------:R-:W-:-:S04]  /*43d0*/  FADD.FTZ R175, R168, -R175 ;  /* 0x800000afa8af7221 */ /* 0x000fc80000010000 */
[----:B------:R-:W-:-:S04]  /*43e0*/  FMUL.FTZ R175, R210, R175 ;  /* 0x000000afd2af7220 */ /* 0x000fc80000410000 */
[----:B------:R-:W-:Y:S02]  /*43f0*/  @P3 FADD.FTZ R175, R175, R174 ;  /* 0x000000aeafaf3221 */ /* 0x000fe40000010000 */
.L_x_1008:
[----:B------:R-:W-:Y:S05]  /*4400*/  BSYNC B1 ;  /* 0x0000000000017941 */ /* 0x000fea0003800000 */
.L_x_1006:
        /* <DEDUP_REMOVED lines=14> */
.L_x_1010:
[----:B------:R-:W-:-:S04]  /*44f0*/  ISETP.NE.AND P4, PT, R0, RZ, PT ;  /* 0x000000ff0000720c */ /* 0x000fc80003f85270 */
[----:B------:R-:W-:-:S05]  /*4500*/  FSEL R174, R185, RZ, !P4 ;  /* 0x000000ffb9ae7208 */ /* 0x000fca0006000000 */
[----:B------:R-:W-:-:S04]  /*4510*/  FFMA.FTZ R174, R21, R220, R174 ;  /* 0x000000dc15ae7223 */ /* 0x000fc800000100ae */
[----:B------:R-:W-:Y:S01]  /*4520*/  FADD.FTZ R175, R169, -R174 ;  /* 0x800000aea9af7221 */ /* 0x000fe20000010000 */
[----:B------:R-:W-:-:S03]  /*4530*/  @P3 PRMT R174, RZ, 0x5410, R45 ;  /* 0x00005410ffae3816 */ /* 0x000fc6000000002d */
[----:B------:R-:W-:-:S04]  /*4540*/  FMUL.FTZ R175, R210, R175 ;  /* 0x000000afd2af7220 */ /* 0x000fc80000410000 */
[----:B------:R-:W-:Y:S02]  /*4550*/  @P3 FADD.FTZ R175, R175, R174 ;  /* 0x000000aeafaf3221 */ /* 0x000fe40000010000 */
.L_x_1011:
[----:B------:R-:W-:Y:S05]  /*4560*/  BSYNC B1 ;  /* 0x0000000000017941 */ /* 0x000fea0003800000 */
.L_x_1009:
        /* <DEDUP_REMOVED lines=14> */
.L_x_1013:
[----:B------:R-:W-:Y:S02]  /*4650*/  ISETP.NE.AND P4, PT, R0, RZ, PT ;  /* 0x000000ff0000720c */ /* 0x000fe40003f85270 */
[----:B------:R-:W-:Y:S02]  /*4660*/  @P3 PRMT R174, RZ, 0x7610, R45 ;  /* 0x00007610ffae3816 */ /* 0x000fe4000000002d */
[----:B------:R-:W-:-:S05]  /*4670*/  FSEL R175, R185, RZ, !P4 ;  /* 0x000000ffb9af7208 */ /* 0x000fca0006000000 */
[----:B------:R-:W-:-:S04]  /*4680*/  FFMA.FTZ R175, R22, R220, R175 ;  /* 0x000000dc16af7223 */ /* 0x000fc800000100af */
[----:B------:R-:W-:-:S04]  /*4690*/  FADD.FTZ R175, R170, -R175 ;  /* 0x800000afaaaf7221 */ /* 0x000fc80000010000 */
[----:B------:R-:W-:-:S04]  /*46a0*/  FMUL.FTZ R175, R210, R175 ;  /* 0x000000afd2af7220 */ /* 0x000fc80000410000 */
[----:B------:R-:W-:Y:S02]  /*46b0*/  @P3 FADD.FTZ R175, R175, R174 ;  /* 0x000000aeafaf3221 */ /* 0x000fe40000010000 */
.L_x_1014:
[----:B------:R-:W-:Y:S05]  /*46c0*/  BSYNC B1 ;  /* 0x0000000000017941 */ /* 0x000fea0003800000 */
.L_x_1012:
        /* <DEDUP_REMOVED lines=14> */
.L_x_1016:
[----:B------:R-:W-:-:S04]  /*47b0*/  ISETP.NE.AND P4, PT, R0, RZ, PT ;  /* 0x000000ff0000720c */ /* 0x000fc80003f85270 */
[----:B------:R-:W-:-:S05]  /*47c0*/  FSEL R174, R185, RZ, !P4 ;  /* 0x000000ffb9ae7208 */ /* 0x000fca0006000000 */
[----:B------:R-:W-:-:S04]  /*47d0*/  FFMA.FTZ R174, R23, R220, R174 ;  /* 0x000000dc17ae7223 */ /* 0x000fc800000100ae */
[----:B------:R-:W-:Y:S01]  /*47e0*/  FADD.FTZ R175, R171, -R174 ;  /* 0x800000aeabaf7221 */ /* 0x000fe20000010000 */
[----:B------:R-:W-:-:S03]  /*47f0*/  @P3 PRMT R174, RZ, 0x5410, R46 ;  /* 0x00005410ffae3816 */ /* 0x000fc6000000002e */
[----:B------:R-:W-:-:S04]  /*4800*/  FMUL.FTZ R175, R210, R175 ;  /* 0x000000afd2af7220 */ /* 0x000fc80000410000 */
[----:B------:R-:W-:Y:S02]  /*4810*/  @P3 FADD.FTZ R175, R175, R174 ;  /* 0x000000aeafaf3221 */ /* 0x000fe40000010000 */
.L_x_1017:
[----:B------:R-:W-:Y:S05]  /*4820*/  BSYNC B1 ;  /* 0x0000000000017941 */ /* 0x000fea0003800000 */
.L_x_1015:
        /* <DEDUP_REMOVED lines=14> */
.L_x_1019:
[----:B------:R-:W-:Y:S02]  /*4910*/  ISETP.NE.AND P4, PT, R0, RZ, PT ;  /* 0x000000ff0000720c */ /* 0x000fe40003f85270 */
[----:B------:R-:W-:Y:S02]  /*4920*/  @P3 PRMT R174, RZ, 0x7610, R46 ;  /* 0x00007610ffae3816 */ /* 0x000fe4000000002e */
[----:B------:R-:W-:-:S05]  /*4930*/  FSEL R175, R185, RZ, !P4 ;  /* 0x000000ffb9af7208 */ /* 0x000fca0006000000 */
[----:B------:R-:W-:-:S04]  /*4940*/  FFMA.FTZ R175, R24, R220, R175 ;  /* 0x000000dc18af7223 */ /* 0x000fc800000100af */
[----:B------:R-:W-:-:S04]  /*4950*/  FADD.FTZ R175, R172, -R175 ;  /* 0x800000afacaf7221 */ /* 0x000fc80000010000 */
[----:B------:R-:W-:-:S04]  /*4960*/  FMUL.FTZ R175, R210, R175 ;  /* 0x000000afd2af7220 */ /* 0x000fc80000410000 */
[----:B------:R-:W-:Y:S02]  /*4970*/  @P3 FADD.FTZ R175, R175, R174 ;  /* 0x000000aeafaf3221 */ /* 0x000fe40000010000 */
.L_x_1020:
[----:B------:R-:W-:Y:S05]  /*4980*/  BSYNC B1 ;  /* 0x0000000000017941 */ /* 0x000fea0003800000 */
.L_x_1018:
        /* <DEDUP_REMOVED lines=14> */
.L_x_1022:
[----:B------:R-:W-:-:S04]  /*4a70*/  ISETP.NE.AND P4, PT, R0, RZ, PT ;  /* 0x000000ff0000720c */ /* 0x000fc80003f85270 */
[----:B------:R-:W-:-:S05]  /*4a80*/  FSEL R174, R185, RZ, !P4 ;  /* 0x000000ffb9ae7208 */ /* 0x000fca0006000000 */
[----:B------:R-:W-:-:S04]  /*4a90*/  FFMA.FTZ R174, R25, R220, R174 ;  /* 0x000000dc19ae7223 */ /* 0x000fc800000100ae */
[----:B------:R-:W-:Y:S01]  /*4aa0*/  FADD.FTZ R175, R173, -R174 ;  /* 0x800000aeadaf7221 */ /* 0x000fe20000010000 */
[----:B------:R-:W-:-:S03]  /*4ab0*/  @P3 PRMT R174, RZ, 0x5410, R47 ;  /* 0x00005410ffae3816 */ /* 0x000fc6000000002f */
[----:B------:R-:W-:-:S04]  /*4ac0*/  FMUL.FTZ R175, R210, R175 ;  /* 0x000000afd2af7220 */ /* 0x000fc80000410000 */
[----:B------:R-:W-:Y:S02]  /*4ad0*/  @P3 FADD.FTZ R175, R175, R174 ;  /* 0x000000aeafaf3221 */ /* 0x000fe40000010000 */
.L_x_1023:
[----:B------:R-:W-:Y:S05]  /*4ae0*/  BSYNC B1 ;  /* 0x0000000000017941 */ /* 0x000fea0003800000 */
.L_x_1021:
        /* <DEDUP_REMOVED lines=14> */
.L_x_1025:
[----:B------:R-:W-:-:S04]  /*4bd0*/  ISETP.NE.AND P4, PT, R0, RZ, PT ;  /* 0x000000ff0000720c */ /* 0x000fc80003f85270 */
[----:B------:R-:W-:-:S05]  /*4be0*/  FSEL R175, R185, RZ, !P4 ;  /* 0x000000ffb9af7208 */ /* 0x000fca0006000000 */
[----:B------:R-:W-:-:S04]  /*4bf0*/  FFMA.FTZ R175, R26, R220, R175 ;  /* 0x000000dc1aaf7223 */ /* 0x000fc800000100af */
[----:B------:R-:W-:-:S04]  /*4c00*/  FADD.FTZ R175, R186, -R175 ;  /* 0x800000afbaaf7221 */ /* 0x000fc80000010000 */
[----:B------:R-:W-:Y:S01]  /*4c10*/  FMUL.FTZ R176, R210, R175 ;  /* 0x000000afd2b07220 */ /* 0x000fe20000410000 */
[----:B------:R-:W-:-:S05]  /*4c20*/  @P3 PRMT R175, RZ, 0x7610, R47 ;  /* 0x00007610ffaf3816 */ /* 0x000fca000000002f */
[----:B------:R-:W-:Y:S02]  /*4c30*/  @P3 FADD.FTZ R176, R176, R175 ;  /* 0x000000afb0b03221 */ /* 0x000fe40000010000 */
.L_x_1026:
[----:B------:R-:W-:Y:S05]  /*4c40*/  BSYNC B1 ;  /* 0x0000000000017941 */ /* 0x000fea0003800000 */
.L_x_1024:
[----:B------:R-:W-:Y:S01]  /*4c50*/  @P0 F2FP.BF16.PACK_AB R177, RZ, R176 ;  /* 0x000000b0ffb1023e */ /* 0x000fe200000010ff */
[----:B------:R-:W-:Y:S01]  /*4c60*/  @P2 FMUL.FTZ R176, R176, c[0x0][0x1ec] ;  /* 0x00007b00b0b02a20 */ /* 0x000fe20000410000 */
[----:B------:R-:W-:Y:S01]  /*4c70*/  @P2 LOP3.LUT P4, RZ, R179, 0xff000000, RZ, 0xc0, !PT ;  /* 0xff000000b3ff2812 */ /* 0x000fe2000788c0ff */
[----:B------:R-:W-:Y:S01]  /*4c80*/  BSSY B1, `(.L_x_1027) ;  /* 0x0000019000017945 */ /* 0x000fe20003800000 */
[----:B------:R-:W-:Y:S01]  /*4c90*/  @P0 MOV R175, 0x10 ;  /* 0x0000001000af0802 */ /* 0x000fe20000000f00 */
[----:B------:R-:W-:Y:S01]  /*4ca0*/  @P2 FMUL.FTZ R176, R176, c[0x0][0x1e8] ;  /* 0x00007a00b0b02a20 */ /* 0x000fe20000410000 */
[----:B------:R-:W-:Y:S02]  /*4cb0*/  @P0 PRMT R139, R139, 0x5410, R177 ;  /* 0x000054108b8b0816 */ /* 0x000fe400000000b1 */
[----:B------:R-:W-:Y:S01]  /*4cc0*/  @P2 IADD3 R177, R184, 0x40, RZ ;  /* 0x00000040b8b12810 */ /* 0x000fe20007ffe0ff */
[----:B------:R-:W-:Y:S01]  /*4cd0*/  @P0 IMAD.WIDE.U32 R174, R218, R175, c[0x0][0x258] ;  /* 0x00009600daae0625 */ /* 0x000fe200078e00af */
[----:B------:R-:W-:-:S02]  /*4ce0*/  @P2 FSEL R176, R176, RZ, P4 ;  /* 0x000000ffb0b02208 */ /* 0x000fc40002000000 */
[----:B------:R-:W-:Y:S02]  /*4cf0*/  @P2 MOV R178, 0x10 ;  /* 0x0000001000b22802 */ /* 0x000fe40000000f00 */
[----:B------:R-:W-:Y:S01]  /*4d00*/  @P2 F2FP.BF16.PACK_AB R176, RZ, R176 ;  /* 0x000000b0ffb0223e */ /* 0x000fe200000010ff */
[----:B------:R0:W-:Y:S03]  /*4d10*/  @P0 STG.E.128 [R174.64], R136 ;  /* 0x00000088ae000986 */ /* 0x0001e6000c101d04 */
[----:B------:R-:W-:Y:S01]  /*4d20*/  @P2 PRMT R143, R143, 0x5410, R176 ;  /* 0x000054108f8f2816 */ /* 0x000fe200000000b0 */
[----:B0-----:R-:W-:-:S05]  /*4d30*/  @P2 IMAD.WIDE.U32 R174, R177, R178, c[0x0][0x248] ;  /* 0x00009200b1ae2625 */ /* 0x001fca00078e00b2 */
[----:B------:R0:W-:Y:S01]  /*4d40*/  @P2 STG.E.128 [R174.64], R140 ;  /* 0x0000008cae002986 */ /* 0x0001e2000c101d04 */
[----:B------:R-:W-:Y:S05]  /*4d50*/  @P1 BRA `(.L_x_1028) ;  /* 0x0000004000001947 */ /* 0x000fea0003800000 */
[----:B0-----:R-:W-:Y:S01]  /*4d60*/  HFMA2.MMA R175, -RZ, RZ, 0, 0 ;  /* 0x00000000ffaf7435 */ /* 0x001fe200000001ff */
[----:B------:R-:W-:Y:S05]  /*4d70*/  @!P3 BRA `(.L_x_1029) ;  /* 0x000000900000b947 */ /* 0x000fea0003800000 */
[----:B------:R-:W-:Y:S01]  /*4d80*/  PRMT R175, RZ, 0x5410, R40 ;  /* 0x00005410ffaf7816 */ /* 0x000fe20000000028 */
[----:B------:R-:W-:Y:S05]  /*4d90*/  BRA `(.L_x_1029) ;  /* 0x0000007000007947 */ /* 0x000fea0003800000 */
.L_x_1028:
[----:B------:R-:W-:-:S04]  /*4da0*/  ISETP.NE.AND P4, PT, R0, RZ, PT ;  /* 0x000000ff0000720c */ /* 0x000fc80003f85270 */
[----:B0-----:R-:W-:-:S05]  /*4db0*/  FSEL R174, R185, RZ, !P4 ;  /* 0x000000ffb9ae7208 */ /* 0x001fca0006000000 */
[----:B------:R-:W-:-:S04]  /*4dc0*/  FFMA.FTZ R174, R27, R220, R174 ;  /* 0x000000dc1bae7223 */ /* 0x000fc800000100ae */
[----:B------:R-:W-:Y:S01]  /*4dd0*/  FADD.FTZ R175, R187, -R174 ;  /* 0x800000aebbaf7221 */ /* 0x000fe20000010000 */
[----:B------:R-:W-:-:S03]  /*4de0*/  @P3 PRMT R174, RZ, 0x5410, R40 ;  /* 0x00005410ffae3816 */ /* 0x000fc60000000028 */
[----:B------:R-:W-:-:S04]  /*4df0*/  FMUL.FTZ R175, R210, R175 ;  /* 0x000000afd2af7220 */ /* 0x000fc80000410000 */
[----:B------:R-:W-:Y:S02]  /*4e00*/  @P3 FADD.FTZ R175, R175, R174 ;  /* 0x000000aeafaf3221 */ /* 0x000fe40000010000 */
.L_x_1029:
[----:B------:R-:W-:Y:S05]  /*4e10*/  BSYNC B1 ;  /* 0x0000000000017941 */ /* 0x000fea0003800000 */
.L_x_1027:
        /* <DEDUP_REMOVED lines=14> */
.L_x_1031:
[----:B------:R-:W-:Y:S02]  /*4f00*/  ISETP.NE.AND P4, PT, R0, RZ, PT ;  /* 0x000000ff0000720c */ /* 0x000fe40003f85270 */
[----:B------:R-:W-:Y:S02]  /*4f10*/  @P3 PRMT R174, RZ, 0x7610, R40 ;  /* 0x00007610ffae3816 */ /* 0x000fe40000000028 */
[----:B------:R-:W-:-:S05]  /*4f20*/  FSEL R175, R185, RZ, !P4 ;  /* 0x000000ffb9af7208 */ /* 0x000fca0006000000 */
[----:B------:R-:W-:-:S04]  /*4f30*/  FFMA.FTZ R175, R28, R220, R175 ;  /* 0x000000dc1caf7223 */ /* 0x000fc800000100af */
[----:B------:R-:W-:-:S04]  /*4f40*/  FADD.FTZ R175, R188, -R175 ;  /* 0x800000afbcaf7221 */ /* 0x000fc80000010000 */
[----:B------:R-:W-:-:S04]  /*4f50*/  FMUL.FTZ R175, R210, R175 ;  /* 0x000000afd2af7220 */ /* 0x000fc80000410000 */
[----:B------:R-:W-:Y:S02]  /*4f60*/  @P3 FADD.FTZ R175, R175, R174 ;  /* 0x000000aeafaf3221 */ /* 0x000fe40000010000 */
.L_x_1032:
[----:B------:R-:W-:Y:S05]  /*4f70*/  BSYNC B1 ;  /* 0x0000000000017941 */ /* 0x000fea0003800000 */
.L_x_1030:
        /* <DEDUP_REMOVED lines=14> */
.L_x_1034:
[----:B------:R-:W-:-:S04]  /*5060*/  ISETP.NE.AND P4, PT, R0, RZ, PT ;  /* 0x000000ff0000720c */ /* 0x000fc80003f85270 */
[----:B------:R-:W-:-:S05]  /*5070*/  FSEL R174, R185, RZ, !P4 ;  /* 0x000000ffb9ae7208 */ /* 0x000fca0006000000 */
[----:B------:R-:W-:-:S04]  /*5080*/  FFMA.FTZ R174, R29, R220, R174 ;  /* 0x000000dc1dae7223 */ /* 0x000fc800000100ae */
[----:B------:R-:W-:Y:S01]  /*5090*/  FADD.FTZ R175, R189, -R174 ;  /* 0x800000aebdaf7221 */ /* 0x000fe20000010000 */
[----:B------:R-:W-:-:S03]  /*50a0*/  @P3 PRMT R174, RZ, 0x5410, R41 ;  /* 0x00005410ffae3816 */ /* 0x000fc60000000029 */
[----:B------:R-:W-:-:S04]  /*50b0*/  FMUL.FTZ R175, R210, R175 ;  /* 0x000000afd2af7220 */ /* 0x000fc80000410000 */
[----:B------:R-:W-:Y:S02]  /*50c0*/  @P3 FADD.FTZ R175, R175, R174 ;  /* 0x000000aeafaf3221 */ /* 0x000fe40000010000 */
.L_x_1035:
[----:B------:R-:W-:Y:S05]  /*50d0*/  BSYNC B1 ;  /* 0x0000000000017941 */ /* 0x000fea0003800000 */
.L_x_1033:
        /* <DEDUP_REMOVED lines=14> */
.L_x_1037:
[----:B------:R-:W-:Y:S02]  /*51c0*/  ISETP.NE.AND P4, PT, R0, RZ, PT ;  /* 0x000000ff0000720c */ /* 0x000fe40003f85270 */
[----:B------:R-:W-:Y:S02]  /*51d0*/  @P3 PRMT R174, RZ, 0x7610, R41 ;  /* 0x00007610ffae3816 */ /* 0x000fe40000000029 */
[----:B------:R-:W-:-:S05]  /*51e0*/  FSEL R175, R185, RZ, !P4 ;  /* 0x000000ffb9af7208 */ /* 0x000fca0006000000 */
[----:B------:R-:W-:-:S04]  /*51f0*/  FFMA.FTZ R175, R30, R220, R175 ;  /* 0x000000dc1eaf7223 */ /* 0x000fc800000100af */
[----:B------:R-:W-:-:S04]  /*5200*/  FADD.FTZ R175, R190, -R175 ;  /* 0x800000afbeaf7221 */ /* 0x000fc80000010000 */
[----:B------:R-:W-:-:S04]  /*5210*/  FMUL.FTZ R175, R210, R175 ;  /* 0x000000afd2af7220 */ /* 0x000fc80000410000 */
[----:B------:R-:W-:Y:S02]  /*5220*/  @P3 FADD.FTZ R175, R175, R174 ;  /* 0x000000aeafaf3221 */ /* 0x000fe40000010000 */
.L_x_1038:
[----:B------:R-:W-:Y:S05]  /*5230*/  BSYNC B1 ;  /* 0x0000000000017941 */ /* 0x000fea0003800000 */
.L_x_1036:
        /* <DEDUP_REMOVED lines=14> */
.L_x_1040:
[----:B------:R-:W-:-:S04]  /*5320*/  ISETP.NE.AND P4, PT, R0, RZ, PT ;  /* 0x000000ff0000720c */ /* 0x000fc80003f85270 */
[----:B------:R-:W-:-:S05]  /*5330*/  FSEL R174, R185, RZ, !P4 ;  /* 0x000000ffb9ae7208 */ /* 0x000fca0006000000 */
[----:B------:R-:W-:-:S04]  /*5340*/  FFMA.FTZ R174, R31, R220, R174 ;  /* 0x000000dc1fae7223 */ /* 0x000fc800000100ae */
[----:B------:R-:W-:Y:S01]  /*5350*/  FADD.FTZ R175, R191, -R174 ;  /* 0x800000aebfaf7221 */ /* 0x000fe20000010000 */
[----:B------:R-:W-:-:S03]  /*5360*/  @P3 PRMT R174, RZ, 0x5410, R42 ;  /* 0x00005410ffae3816 */ /* 0x000fc6000000002a */
[----:B------:R-:W-:-:S04]  /*5370*/  FMUL.FTZ R175, R210, R175 ;  /* 0x000000afd2af7220 */ /* 0x000fc80000410000 */
[----:B------:R-:W-:Y:S02]  /*5380*/  @P3 FADD.FTZ R175, R175, R174 ;  /* 0x000000aeafaf3221 */ /* 0x000fe40000010000 */
.L_x_1041:
[----:B------:R-:W-:Y:S05]  /*5390*/  BSYNC B1 ;  /* 0x0000000000017941 */ /* 0x000fea0003800000 */
.L_x_1039:
        /* <DEDUP_REMOVED lines=14> */
.L_x_1043:
[----:B------:R-:W-:Y:S02]  /*5480*/  ISETP.NE.AND P4, PT, R0, RZ, PT ;  /* 0x000000ff0000720c */ /* 0x000fe40003f85270 */
[----:B------:R-:W-:Y:S02]  /*5490*/  @P3 PRMT R174, RZ, 0x7610, R42 ;  /* 0x00007610ffae3816 */ /* 0x000fe4000000002a */
[----:B------:R-:W-:-:S05]  /*54a0*/  FSEL R175, R185, RZ, !P4 ;  /* 0x000000ffb9af7208 */ /* 0x000fca0006000000 */
[----:B------:R-:W-:-:S04]  /*54b0*/  FFMA.FTZ R175, R32, R220, R175 ;  /* 0x000000dc20af7223 */ /* 0x000fc800000100af */
[----:B------:R-:W-:-:S04]  /*54c0*/  FADD.FTZ R175, R192, -R175 ;  /* 0x800000afc0af7221 */ /* 0x000fc80000010000 */
[----:B------:R-:W-:-:S04]  /*54d0*/  FMUL.FTZ R175, R210, R175 ;  /* 0x000000afd2af7220 */ /* 0x000fc80000410000 */
[----:B------:R-:W-:Y:S02]  /*54e0*/  @P3 FADD.FTZ R175, R175, R174 ;  /* 0x000000aeafaf3221 */ /* 0x000fe40000010000 */
.L_x_1044:
[----:B------:R-:W-:Y:S05]  /*54f0*/  BSYNC B1 ;  /* 0x0000000000017941 */ /* 0x000fea0003800000 */
.L_x_1042:
        /* <DEDUP_REMOVED lines=14> */
.L_x_1046:
[----:B------:R-:W-:-:S04]  /*55e0*/  ISETP.NE.AND P4, PT, R0, RZ, PT ;  /* 0x000000ff0000720c */ /* 0x000fc80003f85270 */
[----:B------:R-:W-:-:S05]  /*55f0*/  FSEL R174, R185, RZ, !P4 ;  /* 0x000000ffb9ae7208 */ /* 0x000fca0006000000 */
[----:B------:R-:W-:-:S04]  /*5600*/  FFMA.FTZ R174, R33, R220, R174 ;  /* 0x000000dc21ae7223 */ /* 0x000fc800000100ae */
[----:B------:R-:W-:Y:S01]  /*5610*/  FADD.FTZ R175, R193, -R174 ;  /* 0x800000aec1af7221 */ /* 0x000fe20000010000 */
[----:B------:R-:W-:-:S03]  /*5620*/  @P3 PRMT R174, RZ, 0x5410, R43 ;  /* 0x00005410ffae3816 */ /* 0x000fc6000000002b */
[----:B------:R-:W-:-:S04]  /*5630*/  FMUL.FTZ R175, R210, R175 ;  /* 0x000000afd2af7220 */ /* 0x000fc80000410000 */
[----:B------:R-:W-:Y:S02]  /*5640*/  @P3 FADD.FTZ R175, R175, R174 ;  /* 0x000000aeafaf3221 */ /* 0x000fe40000010000 */
.L_x_1047:
[----:B------:R-:W-:Y:S05]  /*5650*/  BSYNC B1 ;  /* 0x0000000000017941 */ /* 0x000fea0003800000 */
.L_x_1045:
        /* <DEDUP_REMOVED lines=14> */
.L_x_1049:
[----:B------:R-:W-:-:S04]  /*5740*/  ISETP.NE.AND P4, PT, R0, RZ, PT ;  /* 0x000000ff0000720c */ /* 0x000fc80003f85270 */
[----:B------:R-:W-:-:S05]  /*5750*/  FSEL R175, R185, RZ, !P4 ;  /* 0x000000ffb9af7208 */ /* 0x000fca0006000000 */
[----:B------:R-:W-:-:S04]  /*5760*/  FFMA.FTZ R175, R34, R220, R175 ;  /* 0x000000dc22af7223 */ /* 0x000fc800000100af */
[----:B------:R-:W-:-:S04]  /*5770*/  FADD.FTZ R175, R194, -R175 ;  /* 0x800000afc2af7221 */ /* 0x000fc80000010000 */
[----:B------:R-:W-:Y:S01]  /*5780*/  FMUL.FTZ R176, R210, R175 ;  /* 0x000000afd2b07220 */ /* 0x000fe20000410000 */
[----:B------:R-:W-:-:S05]  /*5790*/  @P3 PRMT R175, RZ, 0x7610, R43 ;  /* 0x00007610ffaf3816 */ /* 0x000fca000000002b */
[----:B------:R-:W-:Y:S02]  /*57a0*/  @P3 FADD.FTZ R176, R176, R175 ;  /* 0x000000afb0b03221 */ /* 0x000fe40000010000 */
.L_x_1050:
[----:B------:R-:W-:Y:S05]  /*57b0*/  BSYNC B1 ;  /* 0x0000000000017941 */ /* 0x000fea0003800000 */
.L_x_1048:
[----:B------:R-:W-:Y:S01]  /*57c0*/  @P0 F2FP.BF16.PACK_AB R177, RZ, R176 ;  /* 0x000000b0ffb1023e */ /* 0x000fe200000010ff */
[----:B------:R-:W-:Y:S01]  /*57d0*/  @P2 FMUL.FTZ R176, R176, c[0x0][0x1ec] ;  /* 0x00007b00b0b02a20 */ /* 0x000fe20000410000 */
[----:B------:R-:W-:Y:S01]  /*57e0*/  @P2 LOP3.LUT P4, RZ, R181, 0xff000000, RZ, 0xc0, !PT ;  /* 0xff000000b5ff2812 */ /* 0x000fe2000788c0ff */
[----:B------:R-:W-:Y:S01]  /*57f0*/  @P2 IMAD.MOV.U32 R178, RZ, RZ, 0x10 ;  /* 0x00000010ffb22424 */ /* 0x000fe200078e00ff */
[----:B------:R-:W-:Y:S01]  /*5800*/  @P0 MOV R175, 0x10 ;  /* 0x0000001000af0802 */ /* 0x000fe20000000f00 */
[----:B------:R-:W-:Y:S01]  /*5810*/  @P2 FMUL.FTZ R176, R176, c[0x0][0x1e8] ;  /* 0x00007a00b0b02a20 */ /* 0x000fe20000410000 */
[----:B------:R-:W-:Y:S01]  /*5820*/  @P0 PRMT R139, R139, 0x5410, R177 ;  /* 0x000054108b8b0816 */ /* 0x000fe200000000b1 */
[----:B------:R-:W-:Y:S01]  /*5830*/  BSSY B1, `(.L_x_1051) ;  /* 0x0000015000017945 */ /* 0x000fe20003800000 */
[----:B------:R-:W-:Y:S01]  /*5840*/  @P2 IADD3 R177, R184, 0x60, RZ ;  /* 0x00000060b8b12810 */ /* 0x000fe20007ffe0ff */
[----:B------:R-:W-:Y:S01]  /*5850*/  @P0 IMAD.WIDE.U32 R174, R216, R175, c[0x0][0x258] ;  /* 0x00009600d8ae0625 */ /* 0x000fe200078e00af */
[----:B------:R-:W-:-:S04]  /*5860*/  @P2 FSEL R176, R176, RZ, P4 ;  /* 0x000000ffb0b02208 */ /* 0x000fc80002000000 */
        /* <DEDUP_REMOVED lines=10> */
.L_x_1052:
[----:B------:R-:W-:-:S04]  /*5910*/  ISETP.NE.AND P4, PT, R0, RZ, PT ;  /* 0x000000ff0000720c */ /* 0x000fc80003f85270 */
[----:B0-----:R-:W-:-:S05]  /*5920*/  FSEL R174, R185, RZ, !P4 ;  /* 0x000000ffb9ae7208 */ /* 0x001fca0006000000 */
[----:B------:R-:W-:-:S04]  /*5930*/  FFMA.FTZ R174, R35, R220, R174 ;  /* 0x000000dc23ae7223 */ /* 0x000fc800000100ae */
[----:B------:R-:W-:Y:S01]  /*5940*/  FADD.FTZ R175, R195, -R174 ;  /* 0x800000aec3af7221 */ /* 0x000fe20000010000 */
[----:B------:R-:W-:-:S03]  /*5950*/  @P3 PRMT R174, RZ, 0x5410, R36 ;  /* 0x00005410ffae3816 */ /* 0x000fc60000000024 */
[----:B------:R-:W-:-:S04]  /*5960*/  FMUL.FTZ R175, R210, R175 ;  /* 0x000000afd2af7220 */ /* 0x000fc80000410000 */
[----:B------:R-:W-:Y:S02]  /*5970*/  @P3 FADD.FTZ R175, R175, R174 ;  /* 0x000000aeafaf3221 */ /* 0x000fe40000010000 */
.L_x_1053:
[----:B------:R-:W-:Y:S05]  /*5980*/  BSYNC B1 ;  /* 0x0000000000017941 */ /* 0x000fea0003800000 */
.L_x_1051:
        /* <DEDUP_REMOVED lines=14> */
.L_x_1055:
[----:B------:R-:W-:Y:S02]  /*5a70*/  ISETP.NE.AND P4, PT, R0, RZ, PT ;  /* 0x000000ff0000720c */ /* 0x000fe40003f85270 */
[----:B------:R-:W-:Y:S02]  /*5a80*/  @P3 PRMT R174, RZ, 0x7610, R36 ;  /* 0x00007610ffae3816 */ /* 0x000fe40000000024 */
[----:B------:R-:W-:-:S05]  /*5a90*/  FSEL R175, R185, RZ, !P4 ;  /* 0x000000ffb9af7208 */ /* 0x000fca0006000000 */
[----:B------:R-:W-:-:S04]  /*5aa0*/  FFMA.FTZ R175, R144, R220, R175 ;  /* 0x000000dc90af7223 */ /* 0x000fc800000100af */
[----:B------:R-:W-:-:S04]  /*5ab0*/  FADD.FTZ R175, R196, -R175 ;  /* 0x800000afc4af7221 */ /* 0x000fc80000010000 */
[----:B------:R-:W-:-:S04]  /*5ac0*/  FMUL.FTZ R175, R210, R175 ;  /* 0x000000afd2af7220 */ /* 0x000fc80000410000 */
[----:B------:R-:W-:Y:S02]  /*5ad0*/  @P3 FADD.FTZ R175, R175, R174 ;  /* 0x000000aeafaf3221 */ /* 0x000fe40000010000 */
.L_x_1056:
[----:B------:R-:W-:Y:S05]  /*5ae0*/  BSYNC B1 ;  /* 0x0000000000017941 */ /* 0x000fea0003800000 */
.L_x_1054:
        /* <DEDUP_REMOVED lines=14> */
.L_x_1058:
[----:B------:R-:W-:-:S04]  /*5bd0*/  ISETP.NE.AND P4, PT, R0, RZ, PT ;  /* 0x000000ff0000720c */ /* 0x000fc80003f85270 */
[----:B------:R-:W-:-:S05]  /*5be0*/  FSEL R174, R185, RZ, !P4 ;  /* 0x000000ffb9ae7208 */ /* 0x000fca0006000000 */
[----:B------:R-:W-:-:S04]  /*5bf0*/  FFMA.FTZ R174, R145, R220, R174 ;  /* 0x000000dc91ae7223 */ /* 0x000fc800000100ae */
[----:B------:R-:W-:Y:S01]  /*5c00*/  FADD.FTZ R175, R197, -R174 ;  /* 0x800000aec5af7221 */ /* 0x000fe20000010000 */
[----:B------:R-:W-:-:S03]  /*5c10*/  @P3 PRMT R174, RZ, 0x5410, R37 ;  /* 0x00005410ffae3816 */ /* 0x000fc60000000025 */
[----:B------:R-:W-:-:S04]  /*5c20*/  FMUL.FTZ R175, R210, R175 ;  /* 0x000000afd2af7220 */ /* 0x000fc80000410000 */
[----:B------:R-:W-:Y:S02]  /*5c30*/  @P3 FADD.FTZ R175, R175, R174 ;  /* 0x000000aeafaf3221 */ /* 0x000fe40000010000 */
.L_x_1059:
[----:B------:R-:W-:Y:S05]  /*5c40*/  BSYNC B1 ;  /* 0x0000000000017941 */ /* 0x000fea0003800000 */
.L_x_1057:
        /* <DEDUP_REMOVED lines=14> */
.L_x_1061:
[----:B------:R-:W-:Y:S02]  /*5d30*/  ISETP.NE.AND P4, PT, R0, RZ, PT ;  /* 0x000000ff0000720c */ /* 0x000fe40003f85270 */
[----:B------:R-:W-:Y:S02]  /*5d40*/  @P3 PRMT R174, RZ, 0x7610, R37 ;  /* 0x00007610ffae3816 */ /* 0x000fe40000000025 */
[----:B------:R-:W-:-:S05]  /*5d50*/  FSEL R175, R185, RZ, !P4 ;  /* 0x000000ffb9af7208 */ /* 0x000fca0006000000 */
[----:B------:R-:W-:-:S04]  /*5d60*/  FFMA.FTZ R175, R146, R220, R175 ;  /* 0x000000dc92af7223 */ /* 0x000fc800000100af */
[----:B------:R-:W-:-:S04]  /*5d70*/  FADD.FTZ R175, R198, -R175 ;  /* 0x800000afc6af7221 */ /* 0x000fc80000010000 */
[----:B------:R-:W-:-:S04]  /*5d80*/  FMUL.FTZ R175, R210, R175 ;  /* 0x000000afd2af7220 */ /* 0x000fc80000410000 */
[----:B------:R-:W-:Y:S02]  /*5d90*/  @P3 FADD.FTZ R175, R175, R174 ;  /* 0x000000aeafaf3221 */ /* 0x000fe40000010000 */
.L_x_1062:
[----:B------:R-:W-:Y:S05]  /*5da0*/  BSYNC B1 ;  /* 0x0000000000017941 */ /* 0x000fea0003800000 */
.L_x_1060:
        /* <DEDUP_REMOVED lines=14> */
.L_x_1064:
[----:B------:R-:W-:-:S04]  /*5e90*/  ISETP.NE.AND P4, PT, R0, RZ, PT ;  /* 0x000000ff0000720c */ /* 0x000fc80003f85270 */
[----:B------:R-:W-:-:S05]  /*5ea0*/  FSEL R174, R185, RZ, !P4 ;  /* 0x000000ffb9ae7208 */ /* 0x000fca0006000000 */
[----:B------:R-:W-:-:S04]  /*5eb0*/  FFMA.FTZ R174, R147, R220, R174 ;  /* 0x000000dc93ae7223 */ /* 0x000fc800000100ae */
[----:B------:R-:W-:Y:S01]  /*5ec0*/  FADD.FTZ R175, R199, -R174 ;  /* 0x800000aec7af7221 */ /* 0x000fe20000010000 */
[----:B------:R-:W-:-:S03]  /*5ed0*/  @P3 PRMT R174, RZ, 0x5410, R38 ;  /* 0x00005410ffae3816 */ /* 0x000fc60000000026 */
[----:B------:R-:W-:-:S04]  /*5ee0*/  FMUL.FTZ R175, R210, R175 ;  /* 0x000000afd2af7220 */ /* 0x000fc80000410000 */
[----:B------:R-:W-:Y:S02]  /*5ef0*/  @P3 FADD.FTZ R175, R175, R174 ;  /* 0x000000aeafaf3221 */ /* 0x000fe40000010000 */
.L_x_1065:
[----:B------:R-:W-:Y:S05]  /*5f00*/  BSYNC B1 ;  /* 0x0000000000017941 */ /* 0x000fea0003800000 */
.L_x_1063:
        /* <DEDUP_REMOVED lines=14> */
.L_x_1067:
[----:B------:R-:W-:Y:S02]  /*5ff0*/  ISETP.NE.AND P4, PT, R0, RZ, PT ;  /* 0x000000ff0000720c */ /* 0x000fe40003f85270 */
[----:B------:R-:W-:Y:S02]  /*6000*/  @P3 PRMT R174, RZ, 0x7610, R38 ;  /* 0x00007610ffae3816 */ /* 0x000fe40000000026 */
[----:B------:R-:W-:-:S05]  /*6010*/  FSEL R175, R185, RZ, !P4 ;  /* 0x000000ffb9af7208 */ /* 0x000fca0006000000 */
[----:B------:R-:W-:-:S04]  /*6020*/  FFMA.FTZ R175, R148, R220, R175 ;  /* 0x000000dc94af7223 */ /* 0x000fc800000100af */
[----:B------:R-:W-:-:S04]  /*6030*/  FADD.FTZ R175, R200, -R175 ;  /* 0x800000afc8af7221 */ /* 0x000fc80000010000 */
[----:B------:R-:W-:-:S04]  /*6040*/  FMUL.FTZ R175, R210, R175 ;  /* 0x000000afd2af7220 */ /* 0x000fc80000410000 */
[----:B------:R-:W-:Y:S02]  /*6050*/  @P3 FADD.FTZ R175, R175, R174 ;  /* 0x000000aeafaf3221 */ /* 0x000fe40000010000 */
.L_x_1068:
[----:B------:R-:W-:Y:S05]  /*6060*/  BSYNC B1 ;  /* 0x0000000000017941 */ /* 0x000fea0003800000 */
.L_x_1066:
        /* <DEDUP_REMOVED lines=14> */
.L_x_1070:
[----:B------:R-:W-:-:S04]  /*6150*/  ISETP.NE.AND P4, PT, R0, RZ, PT ;  /* 0x000000ff0000720c */ /* 0x000fc80003f85270 */
[----:B------:R-:W-:-:S05]  /*6160*/  FSEL R174, R185, RZ, !P4 ;  /* 0x000000ffb9ae7208 */ /* 0x000fca0006000000 */
[----:B------:R-:W-:-:S04]  /*6170*/  FFMA.FTZ R174, R149, R220, R174 ;  /* 0x000000dc95ae7223 */ /* 0x000fc800000100ae */
[----:B------:R-:W-:Y:S01]  /*6180*/  FADD.FTZ R175, R201, -R174 ;  /* 0x800000aec9af7221 */ /* 0x000fe20000010000 */
[----:B------:R-:W-:-:S03]  /*6190*/  @P3 PRMT R174, RZ, 0x5410, R39 ;  /* 0x00005410ffae3816 */ /* 0x000fc60000000027 */
[----:B------:R-:W-:-:S04]  /*61a0*/  FMUL.FTZ R175, R210, R175 ;  /* 0x000000afd2af7220 */ /* 0x000fc80000410000 */
[----:B------:R-:W-:Y:S02]  /*61b0*/  @P3 FADD.FTZ R175, R175, R174 ;  /* 0x000000aeafaf3221 */ /* 0x000fe40000010000 */
.L_x_1071:
[----:B------:R-:W-:Y:S05]  /*61c0*/  BSYNC B1 ;  /* 0x0000000000017941 */ /* 0x000fea0003800000 */
.L_x_1069:
        /* <DEDUP_REMOVED lines=14> */
.L_x_1073:
[----:B------:R-:W-:-:S04]  /*62b0*/  ISETP.NE.AND P1, PT, R0, RZ, PT ;  /* 0x000000ff0000720c */ /* 0x000fc80003f25270 */
[----:B------:R-:W-:-:S05]  /*62c0*/  FSEL R175, R185, RZ, !P1 ;  /* 0x000000ffb9af7208 */ /* 0x000fca0004800000 */
[----:B------:R-:W-:-:S04]  /*62d0*/  FFMA.FTZ R175, R150, R220, R175 ;  /* 0x000000dc96af7223 */ /* 0x000fc800000100af */
[----:B------:R-:W-:-:S04]  /*62e0*/  FADD.FTZ R175, R202, -R175 ;  /* 0x800000afcaaf7221 */ /* 0x000fc80000010000 */
[----:B------:R-:W-:Y:S01]  /*62f0*/  FMUL.FTZ R210, R210, R175 ;  /* 0x000000afd2d27220 */ /* 0x000fe20000410000 */
[----:B------:R-:W-:-:S05]  /*6300*/  @P3 PRMT R175, RZ, 0x7610, R39 ;  /* 0x00007610ffaf3816 */ /* 0x000fca0000000027 */
[----:B------:R-:W-:Y:S02]  /*6310*/  @P3 FADD.FTZ R210, R210, R175 ;  /* 0x000000afd2d23221 */ /* 0x000fe40000010000 */
.L_x_1074:
[----:B------:R-:W-:Y:S05]  /*6320*/  BSYNC B1 ;  /* 0x0000000000017941 */ /* 0x000fea0003800000 */
.L_x_1072:
[----:B------:R-:W-:Y:S01]  /*6330*/  @P0 F2FP.BF16.PACK_AB R176, RZ, R210 ;  /* 0x000000d2ffb0023e */ /* 0x000fe200000010ff */
[----:B------:R-:W-:Y:S01]  /*6340*/  @P2 FMUL.FTZ R210, R210, c[0x0][0x1ec] ;  /* 0x00007b00d2d22a20 */ /* 0x000fe20000410000 */
[----:B------:R-:W-:Y:S01]  /*6350*/  @P2 LOP3.LUT P1, RZ, R183, 0xff000000, RZ, 0xc0, !PT ;  /* 0xff000000b7ff2812 */ /* 0x000fe2000782c0ff */
[----:B------:R-:W-:Y:S01]  /*6360*/  @P0 IMAD.MOV.U32 R175, RZ, RZ, 0x10 ;  /* 0x00000010ffaf0424 */ /* 0x000fe200078e00ff */
[----:B------:R-:W-:Y:S01]  /*6370*/  @P0 IADD3 R174, R212, 0x80, RZ ;  /* 0x00000080d4ae0810 */ /* 0x000fe20007ffe0ff */
        /* <DEDUP_REMOVED lines=9> */
[----:B0-----:R-:W-:Y:S01]  /*6410*/  @P2 IMAD.WIDE.U32 R174, R184, R177, c[0x0][0x248] ;  /* 0x00009200b8ae2625 */ /* 0x001fe200078e00b1 */
[----:B------:R-:W-:-:S04]  /*6420*/  MOV R177, c[0x0][0x160] ;  /* 0x0000580000b17a02 */ /* 0x000fc80000000f00 */
[----:B------:R0:W-:Y:S01]  /*6430*/  @P2 STG.E.128 [R174.64], R140 ;  /* 0x0000008cae002986 */ /* 0x0001e2000c101d04 */
[----:B------:R-:W-:-:S04]  /*6440*/  LEA R2, R177, R2, 0x2 ;  /* 0x00000002b1027211 */ /* 0x000fc800078e10ff */
[----:B------:R-:W-:-:S13]  /*6450*/  ISETP.GE.AND P0, PT, R2, c[0x0][0x164], PT ;  /* 0x0000590002007a0c */ /* 0x000fda0003f06270 */
[----:B0-----:R-:W-:Y:S01]  /*6460*/  @P0 CALL.REL.NOINC `(.L_x_949) ;  /* 0x0000001000000944 */ /* 0x001fe20003c00000 */
[----:B------:R-:W-:Y:S05]  /*6470*/  BRA `(.L_x_1075) ;  /* 0xffffa4b000007947 */ /* 0x000fea000383ffff */
.L_x_949:
[----:B------:R-:W-:Y:S05]  /*6480*/  BSYNC B0 ;  /* 0x0000000000007941 */ /* 0x000fea0003800000 */
.L_x_947:
[----:B------:R-:W0:Y:S01]  /*6490*/  S2R R174, SR_TID.X ;  /* 0x0000000000ae7919 */ /* 0x000e220000002100 */
[----:B------:R-:W-:Y:S03]  /*64a0*/  WARPSYNC 0xffffffff ;  /* 0xffffffff00007948 */ /* 0x000fe60003800000 */
[----:B------:R-:W1:Y:S01]  /*64b0*/  S2R R40, SR_CTAID.X ;  /* 0x0000000000287919 */ /* 0x000e620000002500 */
        /* <DEDUP_REMOVED lines=16> */
[----:B------:R-:W2:Y:S04]  /*65c0*/  LDS R3, [R174.X4+0x200] ;  /* 0x00020000ae037984 */ /* 0x000ea80000004800 */
[----:B------:R-:W3:Y:S04]  /*65d0*/  LDS R4, [R174.X4+0x400] ;  /* 0x00040000ae047984 */ /* 0x000ee80000004800 */
[----:B------:R-:W4:Y:S04]  /*65e0*/  LDS R5, [R174.X4+0x1400] ;  /* 0x00140000ae057984 */ /* 0x000f280000004800 */
[----:B------:R-:W5:Y:S04]  /*65f0*/  LDS R6, [R174.X4+0x1600] ;  /* 0x00160000ae067984 */ /* 0x000f680000004800 */
[----:B------:R-:W1:Y:S04]  /*6600*/  LDS R7, [R174.X4+0x1800] ;  /* 0x00180000ae077984 */ /* 0x000e680000004800 */
[----:B------:R-:W-:Y:S04]  /*6610*/  LDS R13, [R174.X4+0x1a00] ;  /* 0x001a0000ae0d7984 */ /* 0x000fe80000004800 */
[----:B------:R-:W-:Y:S04]  /*6620*/  LDS R12, [R174.X4+0x1c00] ;  /* 0x001c0000ae0c7984 */ /* 0x000fe80000004800 */
[----:B------:R-:W-:Y:S04]  /*6630*/  LDS R15, [R174.X4+0x1e00] ;  /* 0x001e0000ae0f7984 */ /* 0x000fe80000004800 */
[----:B------:R-:W-:Y:S01]  /*6640*/  LDS R14, [R174.X4+0x2000] ;  /* 0x00200000ae0e7984 */ /* 0x000fe20000004800 */
[----:B0-----:R-:W-:-:S03]  /*6650*/  FADD.FTZ R2, RZ, R2 ;  /* 0x00000002ff027221 */ /* 0x001fc60000010000 */
[----:B------:R-:W-:Y:S01]  /*6660*/  LDS R17, [R174.X4+0x2200] ;  /* 0x00220000ae117984 */ /* 0x000fe20000004800 */
[----:B--2---:R-:W-:-:S03]  /*6670*/  FADD.FTZ R3, RZ, R3 ;  /* 0x00000003ff037221 */ /* 0x004fc60000010000 */
[----:B------:R-:W-:Y:S01]  /*6680*/  LDS R16, [R174.X4+0x2400] ;  /* 0x00240000ae107984 */ /* 0x000fe20000004800 */
[----:B---3--:R-:W-:-:S03]  /*6690*/  FADD.FTZ R4, RZ, R4 ;  /* 0x00000004ff047221 */ /* 0x008fc60000010000 */
[----:B------:R-:W0:Y:S01]  /*66a0*/  LDS R8, [R174.X4+0x1200] ;  /* 0x00120000ae087984 */ /* 0x000e220000004800 */
[----:B----4-:R-:W-:-:S03]  /*66b0*/  FADD.FTZ R9, R2, R5 ;  /* 0x0000000502097221 */ /* 0x010fc60000010000 */
[----:B------:R-:W2:Y:S01]  /*66c0*/  LDS R19, [R174.X4+0x2600] ;  /* 0x00260000ae137984 */ /* 0x000ea20000004800 */
[----:B-----5:R-:W-:-:S03]  /*66d0*/  FADD.FTZ R10, R3, R6 ;  /* 0x00000006030a7221 */ /* 0x020fc60000010000 */
[----:B------:R-:W3:Y:S01]  /*66e0*/  LDS R2, [R174.X4+0x600] ;  /* 0x00060000ae027984 */ /* 0x000ee20000004800 */
[----:B-1----:R-:W-:-:S03]  /*66f0*/  FADD.FTZ R11, R4, R7 ;  /* 0x00000007040b7221 */ /* 0x002fc60000010000 */
[----:B------:R-:W1:Y:S04]  /*6700*/  LDS R3, [R174.X4+0x800] ;  /* 0x00080000ae037984 */ /* 0x000e680000004800 */
[----:B------:R-:W4:Y:S04]  /*6710*/  LDS R4, [R174.X4+0xa00] ;  /* 0x000a0000ae047984 */ /* 0x000f280000004800 */
[----:B------:R-:W5:Y:S04]  /*6720*/  LDS R5, [R174.X4+0xc00] ;  /* 0x000c0000ae057984 */ /* 0x000f680000004800 */
[----:B------:R-:W5:Y:S04]  /*6730*/  LDS R6, [R174.X4+0xe00] ;  /* 0x000e0000ae067984 */ /* 0x000f680000004800 */
[----:B------:R-:W5:Y:S04]  /*6740*/  LDS R7, [R174.X4+0x1000] ;  /* 0x00100000ae077984 */ /* 0x000f680000004800 */
[----:B------:R-:W-:Y:S04]  /*6750*/  LDS R18, [R174.X4+0x2800] ;  /* 0x00280000ae127984 */ /* 0x000fe80000004800 */
[----:B------:R-:W5:Y:S04]  /*6760*/  LDS R21, [R174.X4+0x2a00] ;  /* 0x002a0000ae157984 */ /* 0x000f680000004800 */
[----:B------:R-:W-:Y:S01]  /*6770*/  LDS R20, [R174.X4+0x2c00] ;  /* 0x002c0000ae147984 */ /* 0x000fe20000004800 */
[----:B0-----:R-:W-:-:S03]  /*6780*/  FADD.FTZ R8, RZ, R8 ;  /* 0x00000008ff087221 */ /* 0x001fc60000010000 */
[----:B------:R-:W0:Y:S01]  /*6790*/  LDS R23, [R174.X4+0x2e00] ;  /* 0x002e0000ae177984 */ /* 0x000e220000004800 */
[----:B--2---:R-:W-:-:S03]  /*67a0*/  FADD.FTZ R8, R8, R19 ;  /* 0x0000001308087221 */ /* 0x004fc60000010000 */
[----:B------:R-:W2:Y:S01]  /*67b0*/  LDS R22, [R174.X4+0x3000] ;  /* 0x00300000ae167984 */ /* 0x000ea20000004800 */
[----:B---3--:R-:W-:-:S03]  /*67c0*/  FADD.FTZ R2, RZ, R2 ;  /* 0x00000002ff027221 */ /* 0x008fc60000010000 */
[----:B------:R-:W3:Y:S01]  /*67d0*/  LDS R25, [R174.X4+0x3200] ;  /* 0x00320000ae197984 */ /* 0x000ee20000004800 */
[----:B-1----:R-:W-:Y:S02]  /*67e0*/  FADD.FTZ R3, RZ, R3 ;  /* 0x00000003ff037221 */ /* 0x002fe40000010000 */
[----:B------:R-:W-:Y:S01]  /*67f0*/  FADD.FTZ R2, R2, R13 ;  /* 0x0000000d02027221 */ /* 0x000fe20000010000 */
[----:B------:R-:W1:Y:S01]  /*6800*/  LDS R24, [R174.X4+0x3400] ;  /* 0x00340000ae187984 */ /* 0x000e620000004800 */
[----:B------:R-:W-:Y:S02]  /*6810*/  FADD.FTZ R3, R3, R12 ;  /* 0x0000000c03037221 */ /* 0x000fe40000010000 */
[----:B------:R-:W-:Y:S01]  /*6820*/  IMAD R12, R40, c[0x0][0x168], RZ ;  /* 0x00005a00280c7a24 */ /* 0x000fe200078e02ff */
[----:B------:R-:W1:Y:S01]  /*6830*/  LDS R27, [R174.X4+0x3600] ;  /* 0x00360000ae1b7984 */ /* 0x000e620000004800 */
[----:B----4-:R-:W-:Y:S02]  /*6840*/  FADD.FTZ R4, RZ, R4 ;  /* 0x00000004ff047221 */ /* 0x010fe40000010000 */
[----:B-----5:R-:W-:Y:S01]  /*6850*/  FADD.FTZ R5, RZ, R5 ;  /* 0x00000005ff057221 */ /* 0x020fe20000010000 */
[----:B------:R-:W4:Y:S01]  /*6860*/  LDS R26, [R174.X4+0x3800] ;  /* 0x00380000ae1a7984 */ /* 0x000f220000004800 */
[----:B------:R-:W-:Y:S01]  /*6870*/  FADD.FTZ R6, RZ, R6 ;  /* 0x00000006ff067221 */ /* 0x000fe20000010000 */
[----:B------:R-:W-:Y:S01]  /*6880*/  IADD3 R12, P0, R12, R174, RZ ;  /* 0x000000ae0c0c7210 */ /* 0x000fe20007f1e0ff */
[----:B------:R-:W-:Y:S01]  /*6890*/  FADD.FTZ R4, R4, R15 ;  /* 0x0000000f04047221 */ /* 0x000fe20000010000 */
[----:B------:R-:W5:Y:S01]  /*68a0*/  LDS R29, [R174.X4+0x3a00] ;  /* 0x003a0000ae1d7984 */ /* 0x000f620000004800 */
[----:B------:R-:W-:-:S02]  /*68b0*/  FADD.FTZ R6, R6, R17 ;  /* 0x0000001106067221 */ /* 0x000fc40000010000 */
[----:B------:R-:W-:Y:S01]  /*68c0*/  IMAD.X R15, RZ, RZ, RZ, P0 ;  /* 0x000000ffff0f7224 */ /* 0x000fe200000e06ff */
[----:B------:R-:W5:Y:S01]  /*68d0*/  LDS R28, [R174.X4+0x3c00] ;  /* 0x003c0000ae1c7984 */ /* 0x000f620000004800 */
[----:B------:R-:W-:Y:S02]  /*68e0*/  FADD.FTZ R5, R5, R14 ;  /* 0x0000000e05057221 */ /* 0x000fe40000010000 */
[----:B------:R-:W-:Y:S01]  /*68f0*/  FADD.FTZ R7, RZ, R7 ;  /* 0x00000007ff077221 */ /* 0x000fe20000010000 */
[----:B------:R-:W5:Y:S01]  /*6900*/  LDS R31, [R174.X4+0x3e00] ;  /* 0x003e0000ae1f7984 */ /* 0x000f620000004800 */
[----:B------:R-:W-:Y:S01]  /*6910*/  FADD.FTZ R10, R10, R21 ;  /* 0x000000150a0a7221 */ /* 0x000fe20000010000 */
[C---:B------:R-:W-:Y:S01]  /*6920*/  SHF.L.U64.HI R14, R12.reuse, 0x2, R15 ;  /* 0x000000020c0e7819 */ /* 0x040fe2000001020f */
[----:B------:R-:W-:Y:S01]  /*6930*/  FADD.FTZ R9, R9, R18 ;  /* 0x0000001209097221 */ /* 0x000fe20000010000 */
[----:B------:R-:W5:Y:S01]  /*6940*/  LDS R30, [R174.X4+0x4000] ;  /* 0x00400000ae1e7984 */ /* 0x000f620000004800 */
[----:B------:R-:W-:Y:S01]  /*6950*/  SHF.L.U32 R12, R12, 0x2, RZ ;  /* 0x000000020c0c7819 */ /* 0x000fe200000006ff */
[----:B------:R-:W-:-:S02]  /*6960*/  FADD.FTZ R7, R7, R16 ;  /* 0x0000001007077221 */ /* 0x000fc40000010000 */
[----:B------:R-:W5:Y:S01]  /*6970*/  LDS R33, [R174.X4+0x4200] ;  /* 0x00420000ae217984 */ /* 0x000f620000004800 */
[----:B0-----:R-:W-:Y:S02]  /*6980*/  FADD.FTZ R2, R2, R23 ;  /* 0x0000001702027221 */ /* 0x001fe40000010000 */
[----:B------:R-:W-:Y:S01]  /*6990*/  FADD.FTZ R11, R11, R20 ;  /* 0x000000140b0b7221 */ /* 0x000fe20000010000 */
[----:B------:R-:W0:Y:S01]  /*69a0*/  LDS R32, [R174.X4+0x4400] ;  /* 0x00440000ae207984 */ /* 0x000e220000004800 */
[----:B--2---:R-:W-:-:S03]  /*69b0*/  FADD.FTZ R3, R3, R22 ;  /* 0x0000001603037221 */ /* 0x004fc60000010000 */
[----:B------:R-:W2:Y:S01]  /*69c0*/  LDS R35, [R174.X4+0x4600] ;  /* 0x00460000ae237984 */ /* 0x000ea20000004800 */
[----:B---3--:R-:W-:-:S03]  /*69d0*/  FADD.FTZ R4, R4, R25 ;  /* 0x0000001904047221 */ /* 0x008fc60000010000 */
[----:B------:R-:W3:Y:S01]  /*69e0*/  LDS R34, [R174.X4+0x4800] ;  /* 0x00480000ae227984 */ /* 0x000ee20000004800 */
[----:B-1----:R-:W-:-:S03]  /*69f0*/  FADD.FTZ R5, R5, R24 ;  /* 0x0000001805057221 */ /* 0x002fc60000010000 */
[----:B------:R-:W1:Y:S01]  /*6a00*/  LDS R37, [R174.X4+0x4a00] ;  /* 0x004a0000ae257984 */ /* 0x000e620000004800 */
[----:B------:R-:W-:-:S03]  /*6a10*/  FADD.FTZ R6, R6, R27 ;  /* 0x0000001b06067221 */ /* 0x000fc60000010000 */
[----:B------:R-:W1:Y:S01]  /*6a20*/  LDS R36, [R174.X4+0x4c00] ;  /* 0x004c0000ae247984 */ /* 0x000e620000004800 */
[----:B----4-:R-:W-:-:S03]  /*6a30*/  FADD.FTZ R7, R7, R26 ;  /* 0x0000001a07077221 */ /* 0x010fc60000010000 */
[----:B------:R-:W4:Y:S01]  /*6a40*/  LDS R39, [R174.X4+0x4e00] ;  /* 0x004e0000ae277984 */ /* 0x000f220000004800 */
[----:B-----5:R-:W-:-:S03]  /*6a50*/  FADD.FTZ R8, R8, R29 ;  /* 0x0000001d08087221 */ /* 0x020fc60000010000 */
[----:B------:R-:W-:Y:S01]  /*6a60*/  BAR.SYNC.DEFER_BLOCKING 0x0 ;  /* 0x0000000000007b1d */ /* 0x000fe20000010000 */
[----:B------:R-:W-:Y:S02]  /*6a70*/  FADD.FTZ R9, R9, R28 ;  /* 0x0000001c09097221 */ /* 0x000fe40000010000 */
[----:B------:R-:W-:Y:S02]  /*6a80*/  FADD.FTZ R31, R10, R31 ;  /* 0x0000001f0a1f7221 */ /* 0x000fe40000010000 */
[----:B------:R-:W-:Y:S02]  /*6a90*/  FADD.FTZ R11, R11, R30 ;  /* 0x0000001e0b0b7221 */ /* 0x000fe40000010000 */
[----:B------:R-:W-:Y:S01]  /*6aa0*/  FADD.FTZ R33, R2, R33 ;  /* 0x0000002102217221 */ /* 0x000fe20000010000 */
[----:B------:R-:W-:Y:S01]  /*6ab0*/  IADD3 R2, P0, R12, c[0x0][0x228], RZ ;  /* 0x00008a000c027a10 */ /* 0x000fe20007f1e0ff */
[----:B0-----:R-:W-:-:S03]  /*6ac0*/  FADD.FTZ R13, R3, R32 ;  /* 0x00000020030d7221 */ /* 0x001fc60000010000 */
[----:B------:R-:W-:Y:S01]  /*6ad0*/  IADD3.X R3, R14, c[0x0][0x22c], RZ, P0, !PT ;  /* 0x00008b000e037a10 */ /* 0x000fe200007fe4ff */
[----:B--2---:R-:W-:Y:S01]  /*6ae0*/  FADD.FTZ R35, R4, R35 ;  /* 0x0000002304237221 */ /* 0x004fe20000010000 */
[----:B------:R-:W-:Y:S01]  /*6af0*/  IADD3 R4, P0, R12, c[0x0][0x220], RZ ;  /* 0x000088000c047a10 */ /* 0x000fe20007f1e0ff */
[----:B------:R-:W-:Y:S01]  /*6b00*/  STS.128 [R0], R56 ;  /* 0x0000003800007388 */ /* 0x000fe20000000c00 */
[----:B---3--:R-:W-:Y:S02]  /*6b10*/  FADD.FTZ R15, R5, R34 ;  /* 0x00000022050f7221 */ /* 0x008fe40000010000 */
[----:B------:R-:W-:Y:S01]  /*6b20*/  IADD3.X R5, R14, c[0x0][0x224], RZ, P0, !PT ;  /* 0x000089000e057a10 */ /* 0x000fe200007fe4ff */
[----:B------:R-:W-:Y:S01]  /*6b30*/  STS.128 [R0+0x10], R60 ;  /* 0x0000103c00007388 */ /* 0x000fe20000000c00 */
[----:B-1----:R-:W-:-:S03]  /*6b40*/  FADD.FTZ R37, R6, R37 ;  /* 0x0000002506257221 */ /* 0x002fc60000010000 */
[----:B------:R-:W-:Y:S01]  /*6b50*/  STS.128 [R0+0x400], R64 ;  /* 0x0004004000007388 */ /* 0x000fe20000000c00 */
[----:B------:R-:W-:-:S03]  /*6b60*/  FADD.FTZ R7, R7, R36 ;  /* 0x0000002407077221 */ /* 0x000fc60000010000 */
        /* <DEDUP_REMOVED lines=26> */
[----:B------:R-:W3:Y:S01]  /*6d10*/  LDS R12, [R174.X4+0xa00] ;  /* 0x000a0000ae0c7984 */ /* 0x000ee20000004800 */
[----:B----4-:R-:W-:-:S03]  /*6d20*/  FADD.FTZ R0, R0, R17 ;  /* 0x0000001100007221 */ /* 0x010fc60000010000 */
        /* <DEDUP_REMOVED lines=34> */
[----:B------:R-:W-:Y:S01]  /*6f50*/  STG.E [R4.64], R9 ;  /* 0x0000000904007986 */ /* 0x000fe2000c101904 */
[----:B-1----:R-:W-:-:S03]  /*6f60*/  FADD.FTZ R8, R8, R47 ;  /* 0x0000002f08087221 */ /* 0x002fc60000010000 */
[----:B------:R-:W0:Y:S01]  /*6f70*/  LDS R61, [R174.X4+0x4600] ;  /* 0x00460000ae3d7984 */ /* 0x000e220000004800 */
[----:B--2---:R-:W-:-:S03]  /*6f80*/  FADD.FTZ R0, R0, R27 ;  /* 0x0000001b00007221 */ /* 0x004fc60000010000 */
[----:B------:R-:W1:Y:S01]  /*6f90*/  LDS R9, [R174.X4+0x3600] ;  /* 0x00360000ae097984 */ /* 0x000e620000004800 */
        /* <DEDUP_REMOVED lines=14> */
[----:B------:R-:W-:-:S03]  /*7080*/  FADD.FTZ R16, R16, R41 ;  /* 0x0000002910107221 */ /* 0x000fc60000010000 */
[----:B------:R-:W-:Y:S04]  /*7090*/  STG.E [R2.64+0x200], R53 ;  /* 0x0002003502007986 */ /* 0x000fe8000c101904 */
        /* <DEDUP_REMOVED lines=27> */
.L_x_953:
[----:B------:R-:W-:Y:S01]  /*7250*/  HFMA2.MMA R237, -RZ, RZ, 0, 5.9604644775390625e-08 ;  /* 0x00000001ffed7435 */ /* 0x000fe200000001ff */
[----:B------:R-:W-:-:S02]  /*7260*/  MOV R185, R239 ;  /* 0x000000ef00b97202 */ /* 0x000fc40000000f00 */
[----:B------:R-:W-:Y:S02]  /*7270*/  MOV R241, 0xffffffff ;  /* 0xffffffff00f17802 */ /* 0x000fe40000000f00 */
[----:B------:R-:W-:Y:S02]  /*7280*/  MOV R184, 0x72a0 ;  /* 0x000072a000b87802 */ /* 0x000fe40000000f00 */
[----:B------:R-:W-:Y:S05]  /*7290*/  CALL.REL.NOINC `($__internal_13_$__cuda_sm70_shflsync_bfly_p) ;  /* 0x000003d000007944 */ /* 0x000fea0003c00000 */
[----:B-1----:R-:W-:Y:S01]  /*72a0*/  IMAD.MOV.U32 R240, RZ, RZ, R237 ;  /* 0x000000fffff07224 */ /* 0x002fe200078e00ed */
[----:B0-----:R-:W-:Y:S05]  /*72b0*/  BRA `(.L_x_1076) ;  /* 0xffffb5b000007947 */ /* 0x001fea000383ffff */
.L_x_954:
[----:B------:R-:W-:Y:S01]  /*72c0*/  HFMA2.MMA R237, -RZ, RZ, 0, 5.9604644775390625e-08 ;  /* 0x00000001ffed7435 */ /* 0x000fe200000001ff */
[----:B------:R-:W-:Y:S02]  /*72d0*/  MOV R185, R238 ;  /* 0x000000ee00b97202 */ /* 0x000fe40000000f00 */
[----:B------:R-:W-:Y:S02]  /*72e0*/  MOV R241, 0xffffffff ;  /* 0xffffffff00f17802 */ /* 0x000fe40000000f00 */
[----:B------:R-:W-:Y:S02]  /*72f0*/  MOV R184, 0x7310 ;  /* 0x0000731000b87802 */ /* 0x000fe40000000f00 */
[----:B01----:R-:W-:Y:S05]  /*7300*/  CALL.REL.NOINC `($__internal_13_$__cuda_sm70_shflsync_bfly_p) ;  /* 0x0000036000007944 */ /* 0x003fea0003c00000 */
[----:B------:R-:W-:Y:S01]  /*7310*/  FADD.FTZ R239, R240, R239 ;  /* 0x000000eff0ef7221 */ /* 0x000fe20000010000 */
[----:B------:R-:W-:Y:S01]  /*7320*/  MOV R184, 0x7380 ;  /* 0x0000738000b87802 */ /* 0x000fe20000000f00 */
[----:B-1----:R-:W-:Y:S01]  /*7330*/  FADD.FTZ R238, R238, R237 ;  /* 0x000000edeeee7221 */ /* 0x002fe20000010000 */
[----:B------:R-:W-:Y:S01]  /*7340*/  HFMA2.MMA R237, -RZ, RZ, 0, 1.1920928955078125e-07 ;  /* 0x00000002ffed7435 */ /* 0x000fe200000001ff */
[----:B------:R-:W-:Y:S01]  /*7350*/  IMAD.MOV.U32 R241, RZ, RZ, -0x1 ;  /* 0xfffffffffff17424 */ /* 0x000fe200078e00ff */
[----:B------:R-:W-:-:S04]  /*7360*/  MOV R185, R239 ;  /* 0x000000ef00b97202 */ /* 0x000fc80000000f00 */
[----:B0-----:R-:W-:Y:S05]  /*7370*/  CALL.REL.NOINC `($__internal_13_$__cuda_sm70_shflsync_bfly_p) ;  /* 0x000002f000007944 */ /* 0x001fea0003c00000 */
[----:B-1----:R-:W-:Y:S01]  /*7380*/  MOV R240, R237 ;  /* 0x000000ed00f07202 */ /* 0x002fe20000000f00 */
[----:B------:R-:W-:Y:S01]  /*7390*/  HFMA2.MMA R237, -RZ, RZ, 0, 1.1920928955078125e-07 ;  /* 0x00000002ffed7435 */ /* 0x000fe200000001ff */
[----:B------:R-:W-:Y:S01]  /*73a0*/  MOV R185, R238 ;  /* 0x000000ee00b97202 */ /* 0x000fe20000000f00 */
[----:B------:R-:W-:Y:S01]  /*73b0*/  IMAD.MOV.U32 R241, RZ, RZ, -0x1 ;  /* 0xfffffffffff17424 */ /* 0x000fe200078e00ff */
[----:B------:R-:W-:-:S03]  /*73c0*/  MOV R184, 0x73e0 ;  /* 0x000073e000b87802 */ /* 0x000fc60000000f00 */
[----:B0-----:R-:W-:Y:S05]  /*73d0*/  CALL.REL.NOINC `($__internal_13_$__cuda_sm70_shflsync_bfly_p) ;  /* 0x0000029000007944 */ /* 0x001fea0003c00000 */
[----:B------:R-:W-:Y:S01]  /*73e0*/  FADD.FTZ R239, R240, R239 ;  /* 0x000000eff0ef7221 */ /* 0x000fe20000010000 */
[----:B------:R-:W-:Y:S01]  /*73f0*/  MOV R241, 0xffffffff ;  /* 0xffffffff00f17802 */ /* 0x000fe20000000f00 */
[----:B-1----:R-:W-:Y:S01]  /*7400*/  FADD.FTZ R238, R238, R237 ;  /* 0x000000edeeee7221 */ /* 0x002fe20000010000 */
[----:B------:R-:W-:-:S02]  /*7410*/  MOV R237, 0x4 ;  /* 0x0000000400ed7802 */ /* 0x000fc40000000f00 */
[----:B------:R-:W-:Y:S02]  /*7420*/  MOV R185, R239 ;  /* 0x000000ef00b97202 */ /* 0x000fe40000000f00 */
[----:B------:R-:W-:Y:S02]  /*7430*/  MOV R184, 0x7450 ;  /* 0x0000745000b87802 */ /* 0x000fe40000000f00 */
[----:B0-----:R-:W-:Y:S05]  /*7440*/  CALL.REL.NOINC `($__internal_13_$__cuda_sm70_shflsync_bfly_p) ;  /* 0x0000022000007944 */ /* 0x001fea0003c00000 */
[----:B-1----:R-:W-:Y:S01]  /*7450*/  MOV R240, R237 ;  /* 0x000000ed00f07202 */ /* 0x002fe20000000f00 */
[----:B------:R-:W-:Y:S01]  /*7460*/  HFMA2.MMA R237, -RZ, RZ, 0, 2.384185791015625e-07 ;  /* 0x00000004ffed7435 */ /* 0x000fe200000001ff */
[----:B------:R-:W-:Y:S01]  /*7470*/  IMAD.MOV.U32 R185, RZ, RZ, R238 ;  /* 0x000000ffffb97224 */ /* 0x000fe200078e00ee */
[----:B------:R-:W-:Y:S02]  /*7480*/  MOV R241, 0xffffffff ;  /* 0xffffffff00f17802 */ /* 0x000fe40000000f00 */
[----:B------:R-:W-:Y:S02]  /*7490*/  MOV R184, 0x74b0 ;  /* 0x000074b000b87802 */ /* 0x000fe40000000f00 */
[----:B0-----:R-:W-:Y:S05]  /*74a0*/  CALL.REL.NOINC `($__internal_13_$__cuda_sm70_shflsync_bfly_p) ;  /* 0x000001c000007944 */ /* 0x001fea0003c00000 */
[----:B------:R-:W-:Y:S01]  /*74b0*/  FADD.FTZ R239, R240, R239 ;  /* 0x000000eff0ef7221 */ /* 0x000fe20000010000 */
[----:B------:R-:W-:Y:S01]  /*74c0*/  MOV R241, 0xffffffff ;  /* 0xffffffff00f17802 */ /* 0x000fe20000000f00 */
[----:B-1----:R-:W-:Y:S01]  /*74d0*/  FADD.FTZ R238, R238, R237 ;  /* 0x000000edeeee7221 */ /* 0x002fe20000010000 */
[----:B------:R-:W-:Y:S01]  /*74e0*/  HFMA2.MMA R237, -RZ, RZ, 0, 4.76837158203125e-07 ;  /* 0x00000008ffed7435 */ /* 0x000fe200000001ff */
[----:B------:R-:W-:Y:S01]  /*74f0*/  IMAD.MOV.U32 R185, RZ, RZ, R239 ;  /* 0x000000ffffb97224 */ /* 0x000fe200078e00ef */
[----:B------:R-:W-:-:S04]  /*7500*/  MOV R184, 0x7520 ;  /* 0x0000752000b87802 */ /* 0x000fc80000000f00 */
[----:B0-----:R-:W-:Y:S05]  /*7510*/  CALL.REL.NOINC `($__internal_13_$__cuda_sm70_shflsync_bfly_p) ;  /* 0x0000015000007944 */ /* 0x001fea0003c00000 */
[----:B-1----:R-:W-:Y:S01]  /*7520*/  MOV R240, R237 ;  /* 0x000000ed00f07202 */ /* 0x002fe20000000f00 */
[----:B------:R-:W-:Y:S01]  /*7530*/  HFMA2.MMA R237, -RZ, RZ, 0, 4.76837158203125e-07 ;  /* 0x00000008ffed7435 */ /* 0x000fe200000001ff */
[----:B------:R-:W-:-:S02]  /*7540*/  MOV R185, R238 ;  /* 0x000000ee00b97202 */ /* 0x000fc40000000f00 */
[----:B------:R-:W-:Y:S02]  /*7550*/  MOV R241, 0xffffffff ;  /* 0xffffffff00f17802 */ /* 0x000fe40000000f00 */
[----:B------:R-:W-:Y:S02]  /*7560*/  MOV R184, 0x7580 ;  /* 0x0000758000b87802 */ /* 0x000fe40000000f00 */
[----:B0-----:R-:W-:Y:S05]  /*7570*/  CALL.REL.NOINC `($__internal_13_$__cuda_sm70_shflsync_bfly_p) ;  /* 0x000000f000007944 */ /* 0x001fea0003c00000 */
[----:B------:R-:W-:Y:S01]  /*7580*/  FADD.FTZ R239, R240, R239 ;  /* 0x000000eff0ef7221 */ /* 0x000fe20000010000 */
[----:B------:R-:W-:Y:S01]  /*7590*/  MOV R241, 0xffffffff ;  /* 0xffffffff00f17802 */ /* 0x000fe20000000f00 */
[----:B-1----:R-:W-:Y:S01]  /*75a0*/  FADD.FTZ R238, R238, R237 ;  /* 0x000000edeeee7221 */ /* 0x002fe20000010000 */
[----:B------:R-:W-:Y:S01]  /*75b0*/  MOV R184, 0x75f0 ;  /* 0x000075f000b87802 */ /* 0x000fe20000000f00 */
[----:B------:R-:W-:Y:S01]  /*75c0*/  IMAD.MOV.U32 R237, RZ, RZ, 0x10 ;  /* 0x00000010ffed7424 */ /* 0x000fe200078e00ff */
[----:B------:R-:W-:Y:S02]  /*75d0*/  MOV R185, R239 ;  /* 0x000000ef00b97202 */ /* 0x000fe40000000f00 */
[----:B0-----:R-:W-:Y:S05]  /*75e0*/  CALL.REL.NOINC `($__internal_13_$__cuda_sm70_shflsync_bfly_p) ;  /* 0x0000008000007944 */ /* 0x001fea0003c00000 */
[----:B-1----:R-:W-:Y:S01]  /*75f0*/  MOV R240, R237 ;  /* 0x000000ed00f07202 */ /* 0x002fe20000000f00 */
[----:B------:R-:W-:Y:S01]  /*7600*/  IMAD.MOV.U32 R237, RZ, RZ, 0x10 ;  /* 0x00000010ffed7424 */ /* 0x000fe200078e00ff */
[----:B------:R-:W-:Y:S02]  /*7610*/  MOV R185, R238 ;  /* 0x000000ee00b97202 */ /* 0x000fe40000000f00 */
[----:B------:R-:W-:-:S02]  /*7620*/  MOV R241, 0xffffffff ;  /* 0xffffffff00f17802 */ /* 0x000fc40000000f00 */
[----:B------:R-:W-:Y:S02]  /*7630*/  MOV R184, 0x7650 ;  /* 0x0000765000b87802 */ /* 0x000fe40000000f00 */
[----:B0-----:R-:W-:Y:S05]  /*7640*/  CALL.REL.NOINC `($__internal_13_$__cuda_sm70_shflsync_bfly_p) ;  /* 0x0000002000007944 */ /* 0x001fea0003c00000 */
[----:B-1----:R-:W-:Y:S01]  /*7650*/  MOV R184, R237 ;  /* 0x000000ed00b87202 */ /* 0x002fe20000000f00 */
[----:B0-----:R-:W-:Y:S05]  /*7660*/  BRA `(.L_x_1077) ;  /* 0xffffb32000007947 */ /* 0x001fea000383ffff */
        .weak           $__internal_13_$__cuda_sm70_shflsync_bfly_p
        .type           $__internal_13_$__cuda_sm70_shflsync_bfly_p,@function
        .size           $__internal_13_$__cuda_sm70_shflsync_bfly_p,(.L_x_14895 - $__internal_13_$__cuda_sm70_shflsync_bfly_p)
$__internal_13_$__cuda_sm70_shflsync_bfly_p:
[----:B------:R-:W-:Y:S01]  /*7670*/  HFMA2.MMA R0, -RZ, RZ, 0, 1.847743988037109375e-06 ;  /* 0x0000001fff007435 */ /* 0x000fe200000001ff */
[----:B------:R-:W-:Y:S06]  /*7680*/  WARPSYNC R241 ;  /* 0x000000f100007348 */ /* 0x000fec0003800000 */
[----:B------:R0:W1:Y:S03]  /*7690*/  SHFL.BFLY PT, R237, R185, R237, R0 ;  /* 0x0c0000edb9ed7389 */ /* 0x00006600000e0000 */
[----:B0-----:R-:W0:Y:S01]  /*76a0*/  LDC.U8 R0, c[0x0][0x1f0] ;  /* 0x00007c00ff007b82 */ /* 0x001e220000000000 */
[----:B------:R-:W-:-:S06]  /*76b0*/  HFMA2.MMA R185, -RZ, RZ, 0, 0 ;  /* 0x00000000ffb97435 */ /* 0x000fcc00000001ff */
[----:B------:R-:W-:Y:S05]  /*76c0*/  RET.REL.NODEC R184 `(_ZN10layer_norm13ln_bwd_kernelINS_13Kernel_traitsI13__nv_bfloat16S2_S2_S2_fjLj1280ELj1ELj4ELj1ELj16ENS_18Kernel_traits_baseILj1280ES2_S2_S2_S2_fjLj128EEEEELb1ELb0ELb1ELb1EEEvNS_9BwdParamsE) ;  /* 0xffff8930b8007950 */ /* 0x000fea0003c3ffff */
.L_x_1078:
        /* <DEDUP_REMOVED lines=11> */
.L_x_14895:


//--------------------- .text._ZN10layer_norm13ln_bwd_kernelINS_13Kernel_traitsI13__nv_bfloat16S2_S2_S2_fjLj1280ELj1ELj4ELj1ELj16ENS_18Kernel_traits_baseILj1280ES2_S2_S2_S2_fjLj128EEEEELb1ELb1ELb0ELb0EEEvNS_9BwdParamsE --------------------------
	.section	.text._ZN10layer_norm13ln_bwd_kernelINS_13Kernel_traitsI13__nv_bfloat16S2_S2_S2_fjLj1280ELj1ELj4ELj1ELj16ENS_18Kernel_traits_baseILj1280ES2_S2_S2_S2_fjLj128EEEEELb1ELb1ELb0ELb0EEEvNS_9BwdParamsE,"ax",@progbits
	.sectioninfo	@"SHI_REGISTERS=255"
	.align	128
        .global         _ZN10layer_norm13ln_bwd_kernelINS_13Kernel_traitsI13__nv_bfloat16S2_S2_S2_fjLj1280ELj1ELj4ELj1ELj16ENS_18Kernel_traits_baseILj1280ES2_S2_S2_S2_fjLj128EEEEELb1ELb1ELb0ELb0EEEvNS_9BwdParamsE
        .type           _ZN10layer_norm13ln_bwd_kernelINS_13Kernel_traitsI13__nv_bfloat16S2_S2_S2_fjLj1280ELj1ELj4ELj1ELj16ENS_18Kernel_traits_baseILj1280ES2_S2_S2_S2_fjLj128EEEEELb1ELb1ELb0ELb0EEEvNS_9BwdParamsE,@function
        .size           _ZN10layer_norm13ln_bwd_kernelINS_13Kernel_traitsI13__nv_bfloat16S2_S2_S2_fjLj1280ELj1ELj4ELj1ELj16ENS_18Kernel_traits_baseILj1280ES2_S2_S2_S2_fjLj128EEEEELb1ELb1ELb0ELb0EEEvNS_9BwdParamsE,(.L_x_14896 - _ZN10layer_norm13ln_bwd_kernelINS_13Kernel_traitsI13__nv_bfloat16S2_S2_S2_fjLj1280ELj1ELj4ELj1ELj16ENS_18Kernel_traits_baseILj1280ES2_S2_S2_S2_fjLj128EEEEELb1ELb1ELb0ELb0EEEvNS_9BwdParamsE)
        .other          _ZN10layer_norm13ln_bwd_kernelINS_13Kernel_traitsI13__nv_bfloat16S2_S2_S2_fjLj1280ELj1ELj4ELj1ELj16ENS_18Kernel_traits_baseILj1280ES2_S2_S2_S2_fjLj128EEEEELb1ELb1ELb0ELb0EEEvNS_9BwdParamsE,@"STO_CUDA_ENTRY STV_DEFAULT"
_ZN10layer_norm13ln_bwd_kernelINS_13Kernel_traitsI13__nv_bfloat16S2_S2_S2_fjLj1280ELj1ELj4ELj1ELj16ENS_18Kernel_traits_baseILj1280ES2_S2_S2_S2_fjLj128EEEEELb1ELb1ELb0ELb0EEEvNS_9BwdParamsE:
.text._ZN10layer_norm13ln_bwd_kernelINS_13Kernel_traitsI13__nv_bfloat16S2_S2_S2_fjLj1280ELj1ELj4ELj1ELj16ENS_18Kernel_traits_baseILj1280ES2_S2_S2_S2_fjLj128EEEEELb1ELb1ELb0ELb0EEEvNS_9BwdParamsE:
        /* <DEDUP_REMOVED lines=21> */
[----:B------:R-:W-:Y:S01]  /*0150*/  @P0 LOP3.LUT R50, R50, 0x20, RZ, 0xfc, !PT ;  /* 0x0000002032320812 */ /* 0x000fe200078efcff */
[----:B------:R0:W5:Y:S04]  /*0160*/  @P0 LDG.E.128 R40, [R44.64] ;  /* 0x000000042c280981 */ /* 0x000168000c1e1d00 */
[CC--:B------:R-:W-:Y:S01]  /*0170*/  @P1 IMAD.WIDE.U32 R52, R50.reuse, R55.reuse, c[0x0][0x1b0] ;  /* 0x00006c0032341625 */ /* 0x0c0fe200078e0037 */
[----:B------:R-:W-:Y:S01]  /*0180*/  @P4 MOV R51, 0x10 ;  /* 0x0000001000334802 */ /* 0x000fe20000000f00 */
[----:B------:R-:W-:Y:S01]  /*0190*/  BSSY B0, `(.L_x_1079) ;  /* 0x0000648000007945 */ /* 0x000fe20003800000 */
[----:B------:R-:W-:Y:S01]  /*01a0*/  SHF.R.U32.HI R0, RZ, 0x5, R2 ;  /* 0x00000005ff007819 */ /* 0x000fe20000011602 */
[C---:B------:R-:W-:Y:S01]  /*01b0*/  @P1 IMAD.WIDE.U32 R54, R50.reuse, R55, c[0x0][0x1c8] ;  /* 0x0000720032361625 */ /* 0x040fe200078e0037 */
[----:B------:R-:W-:Y:S01]  /*01c0*/  @P1 IADD3 R50, R50, 0x20, RZ ;  /* 0x0000002032321810 */ /* 0x000fe20007ffe0ff */
[----:B0-----:R-:W0:Y:S04]  /*01d0*/  S2R R45, SR_CTAID.X ;  /* 0x00000000002d7919 */ /* 0x001e280000002500 */
        /* <DEDUP_REMOVED lines=11> */
[----:B0-----:R-:W-:Y:S01]  /*0290*/  LEA R0, R45, R0, 0x2 ;  /* 0x000000002d007211 */ /* 0x001fe200078e10ff */
[----:B------:R0:W5:Y:S02]  /*02a0*/  @P2 LDG.E.128 R12, [R58.64] ;  /* 0x000000043a0c2981 */ /* 0x000164000c1e1d00 */
[----:B------:R-:W-:-:S02]  /*02b0*/  @P4 IMAD.WIDE.U32 R50, R50, R51, c[0x0][0x1c8] ;  /* 0x0000720032324625 */ /* 0x000fc400078e0033 */
[----:B------:R0:W5:Y:S04]  /*02c0*/  @P4 LDG.E.128 R24, [R48.64] ;  /* 0x0000000430184981 */ /* 0x000168000c1e1d00 */
[----:B------:R0:W5:Y:S01]  /*02d0*/  @P4 LDG.E.128 R4, [R50.64] ;  /* 0x0000000432044981 */ /* 0x000162000c1e1d00 */
[----:B------:R-:W-:Y:S01]  /*02e0*/  ISETP.GE.AND P4, PT, R0, c[0x0][0x164], PT ;  /* 0x0000590000007a0c */ /* 0x000fe20003f86270 */
[----:B------:R-:W-:Y:S01]  /*02f0*/  CS2R R160, SRZ ;  /* 0x0000000000a07805 */ /* 0x000fe2000001ff00 */
[----:B------:R-:W-:Y:S01]  /*0300*/  CS2R R162, SRZ ;  /* 0x0000000000a27805 */ /* 0x000fe2000001ff00 */
[----:B------:R0:W5:Y:S01]  /*0310*/  @P3 LDG.E.128 R28, [R60.64] ;  /* 0x000000043c1c3981 */ /* 0x000162000c1e1d00 */
[----:B------:R-:W-:Y:S01]  /*0320*/  CS2R R156, SRZ ;  /* 0x00000000009c7805 */ /* 0x000fe2000001ff00 */
[----:B------:R-:W-:Y:S01]  /*0330*/  CS2R R158, SRZ ;  /* 0x00000000009e7805 */ /* 0x000fe2000001ff00 */
[----:B------:R-:W-:Y:S01]  /*0340*/  CS2R R152, SRZ ;  /* 0x0000000000987805 */ /* 0x000fe2000001ff00 */
[----:B------:R0:W5:Y:S01]  /*0350*/  @P3 LDG.E.128 R8, [R62.64] ;  /* 0x000000043e083981 */ /* 0x000162000c1e1d00 */
        /* <DEDUP_REMOVED lines=47> */
[----:B----4-:R-:W-:Y:S01]  /*0650*/  CS2R R56, SRZ ;  /* 0x0000000000387805 */ /* 0x010fe2000001ff00 */
[----:B------:R-:W-:Y:S01]  /*0660*/  CS2R R58, SRZ ;  /* 0x00000000003a7805 */ /* 0x000fe2000001ff00 */
[----:B--2---:R-:W-:Y:S01]  /*0670*/  CS2R R52, SRZ ;  /* 0x0000000000347805 */ /* 0x004fe2000001ff00 */
[----:B---3--:R-:W-:Y:S01]  /*0680*/  CS2R R54, SRZ ;  /* 0x0000000000367805 */ /* 0x008fe2000001ff00 */
[----:B------:R-:W-:Y:S01]  /*0690*/  CS2R R48, SRZ ;  /* 0x0000000000307805 */ /* 0x000fe2000001ff00 */
[----:B------:R-:W-:Y:S01]  /*06a0*/  CS2R R50, SRZ ;  /* 0x0000000000327805 */ /* 0x000fe2000001ff00 */
[----:B------:R-:W-:Y:S01]  /*06b0*/  CS2R R44, SRZ ;  /* 0x00000000002c7805 */ /* 0x000fe2000001ff00 */
[----:B-1----:R-:W-:Y:S01]  /*06c0*/  CS2R R46, SRZ ;  /* 0x00000000002e7805 */ /* 0x002fe2000001ff00 */
[----:B------:R-:W-:Y:S05]  /*06d0*/  @P4 BRA `(.L_x_1080) ;  /* 0x00005f3000004947 */ /* 0x000fea0003800000 */
[--C-:B-----5:R-:W-:Y:S02]  /*06e0*/  PRMT R161, RZ, 0x5410, R40.reuse ;  /* 0x00005410ffa17816 */ /* 0x120fe40000000028 */
[----:B------:R-:W-:-:S02]  /*06f0*/  PRMT R40, RZ, 0x7610, R40 ;  /* 0x00007610ff287816 */ /* 0x000fc40000000028 */
[--C-:B------:R-:W-:Y:S01]  /*0700*/  PRMT R2, RZ, 0x5410, R41.reuse ;  /* 0x00005410ff027816 */ /* 0x100fe20000000029 */
[----:B------:R0:W-:Y:S01]  /*0710*/  STL [R1+0x13c], R161 ;  /* 0x00013ca101007387 */ /* 0x0001e20000100800 */
[----:B------:R-:W-:-:S03]  /*0720*/  PRMT R41, RZ, 0x7610, R41 ;  /* 0x00007610ff297816 */ /* 0x000fc60000000029 */
        /* <DEDUP_REMOVED lines=18> */
[----:B------:R-:W-:Y:S01]  /*0850*/  STL [R1+0x114], R40 ;  /* 0x0001142801007387 */ /* 0x000fe20000100800 */
[--C-:B------:R-:W-:Y:S02]  /*0860*/  PRMT R37, RZ, 0x7610, R38.reuse ;  /* 0x00007610ff257816 */ /* 0x100fe40000000026 */
[----:B--2---:R-:W-:Y:S01]  /*0870*/  PRMT R36, RZ, 0x5410, R38 ;  /* 0x00005410ff247816 */ /* 0x004fe20000000026 */
        /* <DEDUP_REMOVED lines=27> */
[----:B------:R-:W-:Y:S01]  /*0a30*/  STL [R1+0xd8], R32 ;  /* 0x0000d82001007387 */ /* 0x000fe20000100800 */
[----:B0-----:R-:W-:Y:S02]  /*0a40*/  PRMT R2, RZ, 0x5410, R29 ;  /* 0x00005410ff027816 */ /* 0x001fe4000000001d */
[----:B------:R-:W-:-:S03]  /*0a50*/  PRMT R29, RZ, 0x5410, R30 ;  /* 0x00005410ff1d7816 */ /* 0x000fc6000000001e */
        /* <DEDUP_REMOVED lines=25> */
[----:B------:R-:W-:Y:S04]  /*0bf0*/  STL [R1+0xa0], R25 ;  /* 0x0000a01901007387 */ /* 0x000fe80000100800 */
[----:B------:R-:W-:Y:S01]  /*0c00*/  STL [R1+0x9c], R24 ;  /* 0x00009c1801007387 */ /* 0x000fe20000100800 */
[----:B0-----:R-:W-:Y:S02]  /*0c10*/  PRMT R2, RZ, 0x7610, R20 ;  /* 0x00007610ff027816 */ /* 0x001fe40000000014 */
        /* <DEDUP_REMOVED lines=77> */
.L_x_1103:
[----:B------:R-:W-:Y:S02]  /*10f0*/  ISETP.NE.U32.AND P4, PT, RZ, c[0x0][0x1c0], PT ;  /* 0x00007000ff007a0c */ /* 0x000fe40003f85070 */
[----:B--2---:R-:W-:Y:S02]  /*1100*/  SHF.R.S32.HI R2, RZ, 0x1f, R0 ;  /* 0x0000001fff027819 */ /* 0x004fe40000011400 */
[----:B------:R-:W-:-:S13]  /*1110*/  ISETP.NE.AND.EX P4, PT, RZ, c[0x0][0x1c4], PT, P4 ;  /* 0x00007100ff007a0c */ /* 0x000fda0003f85340 */
[----:B------:R-:W-:-:S04]  /*1120*/  @P4 LEA R4, P5, R0, c[0x0][0x1c0], 0x1 ;  /* 0x0000700000044a11 */ /* 0x000fc800078a08ff */
[----:B------:R-:W-:-:S05]  /*1130*/  @P4 LEA.HI.X R5, R0, c[0x0][0x1c4], R2, 0x1, P5 ;  /* 0x0000710000054a11 */ /* 0x000fca00028f0c02 */
[----:B------:R0:W2:Y:S01]  /*1140*/  @P4 LDG.E.U16 R174, [R4.64] ;  /* 0x0000000404ae4981 */ /* 0x0000a2000c1e1500 */
[----:B------:R-:W-:-:S03]  /*1150*/  MOV R172, 0x4 ;  /* 0x0000000400ac7802 */ /* 0x000fc60000000f00 */
[----:B------:R-:W1:Y:S01]  /*1160*/  S2R R175, SR_TID.X ;  /* 0x0000000000af7919 */ /* 0x000e620000002100 */
[----:B------:R-:W3:Y:S01]  /*1170*/  LDC.U8 R252, c[0x0][0x1f0] ;  /* 0x00007c00fffc7b82 */ /* 0x000ee20000000000 */
[C---:B------:R-:W-:Y:S02]  /*1180*/  IMAD R2, R0.reuse, c[0x0][0x168], RZ ;  /* 0x00005a0000027a24 */ /* 0x040fe400078e02ff */
[----:B0-----:R-:W-:-:S04]  /*1190*/  IMAD.WIDE R4, R0, R172, c[0x0][0x1a0] ;  /* 0x0000680000047625 */ /* 0x001fc800078e02ac */
[----:B------:R-:W-:Y:S01]  /*11a0*/  IMAD.WIDE R172, R0, R172, c[0x0][0x1a8] ;  /* 0x00006a0000ac7625 */ /* 0x000fe200078e02ac */
[----:B------:R0:W5:Y:S01]  /*11b0*/  LDG.E R213, [R4.64] ;  /* 0x0000000404d57981 */ /* 0x000162000c1e1900 */
[----:B------:R-:W-:Y:S01]  /*11c0*/  BSSY B1, `(.L_x_1081) ;  /* 0x000006c000017945 */ /* 0x000fe20003800000 */
[----:B0-----:R-:W-:Y:S02]  /*11d0*/  SHF.R.S32.HI R5, RZ, 0x1f, R2 ;  /* 0x0000001fff057819 */ /* 0x001fe40000011402 */
[----:B------:R1:W5:Y:S01]  /*11e0*/  LDG.E R4, [R172.64] ;  /* 0x00000004ac047981 */ /* 0x000362000c1e1900 */
[----:B------:R-:W-:Y:S01]  /*11f0*/  CS2R R214, SRZ ;  /* 0x0000000000d67805 */ /* 0x000fe2000001ff00 */
[----:B------:R-:W-:Y:S02]  /*1200*/  LEA.HI R2, R5, R2, RZ, 0x3 ;  /* 0x0000000205027211 */ /* 0x000fe400078f18ff */
[----:B------:R-:W-:Y:S02]  /*1210*/  MOV R5, 0x3f800000 ;  /* 0x3f80000000057802 */ /* 0x000fe40000000f00 */
[----:B-1----:R-:W-:-:S04]  /*1220*/  LOP3.LUT R172, R175, 0x1f, RZ, 0xc0, !PT ;  /* 0x0000001fafac7812 */ /* 0x002fc800078ec0ff */
[----:B------:R-:W-:-:S04]  /*1230*/  LEA.HI.SX32 R2, R2, R172, 0x1d ;  /* 0x000000ac02027211 */ /* 0x000fc800078feaff */
[----:B------:R-:W-:Y:S02]  /*1240*/  MOV R216, R2 ;  /* 0x0000000200d87202 */ /* 0x000fe40000000f00 */
[----:B--2---:R-:W-:Y:S01]  /*1250*/  @P4 PRMT R5, RZ, 0x5410, R174 ;  /* 0x00005410ff054816 */ /* 0x004fe200000000ae */
[----:B------:R-:W-:Y:S05]  /*1260*/  @!P0 BRA `(.L_x_1082) ;  /* 0x0000061000008947 */ /* 0x000fea0003800000 */
[C---:B---3--:R-:W-:Y:S01]  /*1270*/  LEA R176, P4, R2.reuse, c[0x0][0x188], 0x4 ;  /* 0x0000620002b07a11 */ /* 0x048fe200078820ff */
[----:B------:R-:W2:Y:S03]  /*1280*/  LDL R214, [R1+0x13c] ;  /* 0x00013c0001d67983 */ /* 0x000ea60000100800 */
[----:B------:R-:W-:Y:S01]  /*1290*/  LEA.HI.X R177, R2, c[0x0][0x18c], RZ, 0x4, P4 ;  /* 0x0000630002b17a11 */ /* 0x000fe200020f24ff */
[----:B------:R-:W3:Y:S04]  /*12a0*/  LDL R251, [R1+0x138] ;  /* 0x0001380001fb7983 */ /* 0x000ee80000100800 */
[----:B------:R-:W4:Y:S04]  /*12b0*/  LDL R249, [R1+0x130] ;  /* 0x0001300001f97983 */ /* 0x000f280000100800 */
[----:B------:R-:W2:Y:S01]  /*12c0*/  LDG.E.128 R176, [R176.64] ;  /* 0x00000004b0b07981 */ /* 0x000ea2000c1e1d00 */
[----:B------:R-:W-:-:S03]  /*12d0*/  MOV R172, 0x10 ;  /* 0x0000001000ac7802 */ /* 0x000fc60000000f00 */
[----:B------:R-:W3:Y:S02]  /*12e0*/  LDL R216, [R1+0x134] ;  /* 0x0001340001d87983 */ /* 0x000ee40000100800 */
[----:B------:R-:W-:Y:S01]  /*12f0*/  IMAD.WIDE.U32 R172, R2, R172, c[0x0][0x208] ;  /* 0x0000820002ac7625 */ /* 0x000fe200078e00ac */
[----:B------:R-:W-:Y:S01]  /*1300*/  ISETP.NE.U32.AND P4, PT, RZ, c[0x0][0x218], PT ;  /* 0x00008600ff007a0c */ /* 0x000fe20003f85070 */
[----:B------:R-:W3:Y:S04]  /*1310*/  LDL R247, [R1+0x12c] ;  /* 0x00012c0001f77983 */ /* 0x000ee80000100800 */
[----:B------:R-:W3:Y:S01]  /*1320*/  LDG.E.128 R172, [R172.64] ;  /* 0x00000004acac7981 */ /* 0x000ee2000c1e1d00 */
[----:B------:R-:W-:-:S03]  /*1330*/  ISETP.NE.AND.EX P4, PT, RZ, c[0x0][0x21c], PT, P4 ;  /* 0x00008700ff007a0c */ /* 0x000fc60003f85340 */
[----:B------:R-:W3:Y:S10]  /*1340*/  LDL R244, [R1+0x128] ;  /* 0x0001280001f47983 */ /* 0x000ef40000100800 */
[----:B------:R-:W-:-:S04]  /*1350*/  @P4 LEA R6, P5, R2, c[0x0][0x218], 0x4 ;  /* 0x0000860002064a11 */ /* 0x000fc800078a20ff */
[----:B------:R-:W-:-:S05]  /*1360*/  @P4 LEA.HI.X R7, R2, c[0x0][0x21c], RZ, 0x4, P5 ;  /* 0x0000870002074a11 */ /* 0x000fca00028f24ff */
[----:B------:R0:W5:Y:S01]  /*1370*/  @P4 LDG.E.128 R40, [R6.64] ;  /* 0x0000000406284981 */ /* 0x000162000c1e1d00 */
[----:B------:R-:W-:-:S04]  /*1380*/  LEA R24, P4, R2, c[0x0][0x190], 0x3 ;  /* 0x0000640002187a11 */ /* 0x000fc800078818ff */
[----:B------:R-:W-:-:S06]  /*1390*/  LEA.HI.X R25, R2, c[0x0][0x194], RZ, 0x3, P4 ;  /* 0x0000650002197a11 */ /* 0x000fcc00020f1cff */
[----:B------:R-:W5:Y:S01]  /*13a0*/  LDG.E.64 R24, [R24.64] ;  /* 0x0000000418187981 */ /* 0x000f62000c1e1b00 */
[--C-:B--2---:R-:W-:Y:S02]  /*13b0*/  PRMT R197, RZ, 0x5410, R177.reuse ;  /* 0x00005410ffc57816 */ /* 0x104fe400000000b1 */
[----:B------:R-:W-:Y:S02]  /*13c0*/  PRMT R196, RZ, 0x7610, R177 ;  /* 0x00007610ffc47816 */ /* 0x000fe400000000b1 */
[----:B------:R-:W2:Y:S01]  /*13d0*/  LDL R177, [R1+0x124] ;  /* 0x0001240001b17983 */ /* 0x000ea20000100800 */
[--C-:B0-----:R-:W-:Y:S02]  /*13e0*/  PRMT R6, RZ, 0x5410, R176.reuse ;  /* 0x00005410ff067816 */ /* 0x101fe400000000b0 */
[----:B------:R-:W-:Y:S02]  /*13f0*/  PRMT R198, RZ, 0x7610, R176 ;  /* 0x00007610ffc67816 */ /* 0x000fe400000000b0 */
[----:B------:R-:W2:Y:S01]  /*1400*/  LDL R176, [R1+0x120] ;  /* 0x0001200001b07983 */ /* 0x000ea20000100800 */
[----:B------:R-:W-:-:S04]  /*1410*/  ISETP.NE.AND P4, PT, R252, RZ, PT ;  /* 0x000000fffc00720c */ /* 0x000fc80003f85270 */
[----:B-----5:R-:W-:Y:S02]  /*1420*/  FSEL R245, R213, RZ, !P4 ;  /* 0x000000ffd5f57208 */ /* 0x020fe40006000000 */
[----:B---3--:R-:W-:-:S03]  /*1430*/  PRMT R7, RZ, 0x5410, R172 ;  /* 0x00005410ff077816 */ /* 0x008fc600000000ac */
[C---:B------:R-:W-:Y:S02]  /*1440*/  FADD.FTZ R6, -R245.reuse, R6 ;  /* 0x00000006f5067221 */ /* 0x040fe40000010100 */
[C---:B------:R-:W-:Y:S02]  /*1450*/  FADD.FTZ R198, -R245.reuse, R198 ;  /* 0x000000c6f5c67221 */ /* 0x040fe40000010100 */
[C---:B------:R-:W-:Y:S02]  /*1460*/  FADD.FTZ R196, -R245.reuse, R196 ;  /* 0x000000c4f5c47221 */ /* 0x040fe40000010100 */
[----:B------:R-:W-:Y:S01]  /*1470*/  FMUL.FTZ R6, R4, R6 ;  /* 0x0000000604067220 */ /* 0x000fe20000410000 */
        /* <DEDUP_REMOVED lines=8> */
[----:B------:R-:W-:Y:S01]  /*1500*/  FMUL.FTZ R7, R214, R7 ;  /* 0x00000007d6077220 */ /* 0x000fe20000410000 */
[----:B------:R-:W-:Y:S01]  /*1510*/  PRMT R195, RZ, 0x5410, R178 ;  /* 0x00005410ffc37816 */ /* 0x000fe200000000b2 */
[----:B------:R-:W-:Y:S02]  /*1520*/  FADD.FTZ R121, R121, R172 ;  /* 0x000000ac79797221 */ /* 0x000fe40000010000 */
[----:B------:R-:W-:Y:S02]  /*1530*/  FMUL.FTZ R197, R4, R197 ;  /* 0x000000c504c57220 */ /* 0x000fe40000410000 */
[----:B------:R-:W-:-:S02]  /*1540*/  FFMA.FTZ R161, R198, R172, R161 ;  /* 0x000000acc6a17223 */ /* 0x000fc400000100a1 */
[----:B------:R-:W-:Y:S02]  /*1550*/  FMUL.FTZ R251, R251, R172 ;  /* 0x000000acfbfb7220 */ /* 0x000fe40000410000 */
[----:B------:R-:W-:Y:S02]  /*1560*/  FADD.FTZ R123, R123, R173 ;  /* 0x000000ad7b7b7221 */ /* 0x000fe40000010000 */
[-C--:B------:R-:W-:Y:S02]  /*1570*/  FFMA.FTZ R163, R196, R173.reuse, R163 ;  /* 0x000000adc4a37223 */ /* 0x080fe400000100a3 */
[----:B----4-:R-:W-:Y:S02]  /*1580*/  FMUL.FTZ R249, R249, R173 ;  /* 0x000000adf9f97220 */ /* 0x010fe40000410000 */
[----:B------:R-:W-:Y:S02]  /*1590*/  FADD.FTZ R173, RZ, R7 ;  /* 0x00000007ffad7221 */ /* 0x000fe40000010000 */
[----:B------:R-:W-:-:S02]  /*15a0*/  FFMA.FTZ R172, R6, R7, RZ ;  /* 0x0000000706ac7223 */ /* 0x000fc400000100ff */
[----:B------:R-:W-:Y:S02]  /*15b0*/  FADD.FTZ R195, -R245, R195 ;  /* 0x000000c3f5c37221 */ /* 0x000fe40000010100 */
[----:B------:R-:W-:Y:S02]  /*15c0*/  FADD.FTZ R122, R122, R250 ;  /* 0x000000fa7a7a7221 */ /* 0x000fe40000010000 */
[-C--:B------:R-:W-:Y:S02]  /*15d0*/  FFMA.FTZ R162, R197, R250.reuse, R162 ;  /* 0x000000fac5a27223 */ /* 0x080fe400000100a2 */
[----:B------:R-:W-:Y:S02]  /*15e0*/  FMUL.FTZ R250, R216, R250 ;  /* 0x000000fad8fa7220 */ /* 0x000fe40000410000 */
[----:B------:R-:W-:Y:S02]  /*15f0*/  FADD.FTZ R173, R173, R251 ;  /* 0x000000fbadad7221 */ /* 0x000fe40000010000 */
[----:B------:R-:W-:Y:S01]  /*1600*/  FFMA.FTZ R172, R198, R251, R172 ;  /* 0x000000fbc6ac7223 */ /* 0x000fe200000100ac */
[----:B------:R-:W-:Y:S01]  /*1610*/  PRMT R193, RZ, 0x5410, R179 ;  /* 0x00005410ffc17816 */ /* 0x000fe200000000b3 */
[----:B------:R-:W-:Y:S01]  /*1620*/  FMUL.FTZ R195, R4, R195 ;  /* 0x000000c304c37220 */ /* 0x000fe20000410000 */
[----:B------:R-:W-:Y:S01]  /*1630*/  PRMT R248, RZ, 0x5410, R174 ;  /* 0x00005410fff87816 */ /* 0x000fe200000000ae */
[----:B------:R-:W-:Y:S01]  /*1640*/  FADD.FTZ R173, R173, R250 ;  /* 0x000000faadad7221 */ /* 0x000fe20000010000 */
[----:B------:R-:W-:Y:S01]  /*1650*/  PRMT R194, RZ, 0x7610, R178 ;  /* 0x00007610ffc27816 */ /* 0x000fe200000000b2 */
[----:B------:R-:W-:Y:S01]  /*1660*/  FFMA.FTZ R172, R197, R250, R172 ;  /* 0x000000fac5ac7223 */ /* 0x000fe200000100ac */
[----:B------:R-:W-:Y:S01]  /*1670*/  PRMT R174, RZ, 0x7610, R174 ;  /* 0x00007610ffae7816 */ /* 0x000fe200000000ae */
[----:B------:R-:W-:-:S02]  /*1680*/  FADD.FTZ R193, -R245, R193 ;  /* 0x000000c1f5c17221 */ /* 0x000fc40000010100 */
[----:B------:R-:W-:Y:S02]  /*1690*/  FADD.FTZ R116, R116, R248 ;  /* 0x000000f874747221 */ /* 0x000fe40000010000 */
[-C--:B------:R-:W-:Y:S02]  /*16a0*/  FFMA.FTZ R156, R195, R248.reuse, R156 ;  /* 0x000000f8c39c7223 */ /* 0x080fe4000001009c */
        /* <DEDUP_REMOVED lines=10> */
[----:B------:R-:W-:Y:S01]  /*1750*/  FFMA.FTZ R172, R195, R248, R172 ;  /* 0x000000f8c3ac7223 */ /* 0x000fe200000100ac */
[----:B------:R-:W-:Y:S01]  /*1760*/  PRMT R175, RZ, 0x7610, R175 ;  /* 0x00007610ffaf7816 */ /* 0x000fe200000000af */
[----:B------:R-:W-:Y:S02]  /*1770*/  FADD.FTZ R118, R118, R246 ;  /* 0x000000f676767221 */ /* 0x000fe40000010000 */
[----:B------:R-:W-:Y:S02]  /*1780*/  FFMA.FTZ R158, R193, R246, R158 ;  /* 0x000000f6c19e7223 */ /* 0x000fe4000001009e */
[----:B------:R-:W-:-:S02]  /*1790*/  FADD.FTZ R245, -R245, R179 ;  /* 0x000000b3f5f57221 */ /* 0x000fc40000010100 */
[----:B------:R-:W-:Y:S02]  /*17a0*/  FADD.FTZ R173, R173, R247 ;  /* 0x000000f7adad7221 */ /* 0x000fe40000010000 */
[----:B------:R-:W-:Y:S02]  /*17b0*/  FFMA.FTZ R172, R194, R247, R172 ;  /* 0x000000f7c2ac7223 */ /* 0x000fe400000100ac */
[----:B------:R-:W-:Y:S01]  /*17c0*/  FMUL.FTZ R245, R4, R245 ;  /* 0x000000f504f57220 */ /* 0x000fe20000410000 */
[----:B------:R-:W-:Y:S01]  /*17d0*/  IADD3 R216, R2, 0x20, RZ ;  /* 0x0000002002d87810 */ /* 0x000fe20007ffe0ff */
[----:B------:R-:W-:Y:S02]  /*17e0*/  FADD.FTZ R117, R117, R174 ;  /* 0x000000ae75757221 */ /* 0x000fe40000010000 */
[----:B------:R-:W-:Y:S02]  /*17f0*/  FFMA.FTZ R157, R194, R174, R157 ;  /* 0x000000aec29d7223 */ /* 0x000fe4000001009d */
[----:B------:R-:W-:-:S02]  /*1800*/  FADD.FTZ R119, R119, R175 ;  /* 0x000000af77777221 */ /* 0x000fc40000010000 */
[----:B------:R-:W-:Y:S02]  /*1810*/  FFMA.FTZ R159, R245, R175, R159 ;  /* 0x000000aff59f7223 */ /* 0x000fe4000001009f */
[----:B--2---:R-:W-:-:S04]  /*1820*/  FMUL.FTZ R246, R177, R246 ;  /* 0x000000f6b1f67220 */ /* 0x004fc80000410000 */
[----:B------:R-:W-:Y:S02]  /*1830*/  FADD.FTZ R173, R173, R246 ;  /* 0x000000f6adad7221 */ /* 0x000fe40000010000 */
[----:B------:R-:W-:Y:S02]  /*1840*/  FMUL.FTZ R244, R176, R175 ;  /* 0x000000afb0f47220 */ /* 0x000fe40000410000 */
[----:B------:R-:W-:Y:S02]  /*1850*/  FFMA.FTZ R172, R193, R246, R172 ;  /* 0x000000f6c1ac7223 */ /* 0x000fe400000100ac */
[----:B------:R-:W-:Y:S02]  /*1860*/  FADD.FTZ R215, R173, R244 ;  /* 0x000000f4add77221 */ /* 0x000fe40000010000 */
[----:B------:R-:W-:Y:S02]  /*1870*/  FFMA.FTZ R214, R245, R244, R172 ;  /* 0x000000f4f5d67223 */ /* 0x000fe400000100ac */
.L_x_1082:
[----:B---3--:R-:W-:Y:S05]  /*1880*/  BSYNC B1 ;  /* 0x0000000000017941 */ /* 0x008fea0003800000 */
.L_x_1081:
        /* <DEDUP_REMOVED lines=8> */
[----:B------:R-:W-:Y:S01]  /*1910*/  ISETP.NE.U32.AND P4, PT, RZ, c[0x0][0x218], PT ;  /* 0x00008600ff007a0c */ /* 0x000fe20003f85070 */
[----:B------:R-:W-:-:S02]  /*1920*/  HFMA2.MMA R176, -RZ, RZ, 0, 9.5367431640625e-07 ;  /* 0x00000010ffb07435 */ /* 0x000fc400000001ff */
[----:B------:R-:W3:Y:S01]  /*1930*/  LDL R235, [R1+0x110] ;  /* 0x0001100001eb7983 */ /* 0x000ee20000100800 */
[----:B------:R-:W-:-:S07]  /*1940*/  ISETP.NE.AND.EX P4, PT, RZ, c[0x0][0x21c], PT, P4 ;  /* 0x00008700ff007a0c */ /* 0x000fce0003f85340 */
[----:B------:R-:W-:-:S06]  /*1950*/  IMAD.WIDE.U32 R176, R216, R176, c[0x0][0x208] ;  /* 0x00008200d8b07625 */ /* 0x000fcc00078e00b0 */
[C---:B------:R-:W-:Y:S01]  /*1960*/  @P4 LEA R8, P5, R216.reuse, c[0x0][0x218], 0x4 ;  /* 0x00008600d8084a11 */ /* 0x040fe200078a20ff */
[----:B------:R-:W3:Y:S03]  /*1970*/  LDG.E.128 R176, [R176.64] ;  /* 0x00000004b0b07981 */ /* 0x000ee6000c1e1d00 */
[----:B------:R-:W-:-:S05]  /*1980*/  @P4 LEA.HI.X R9, R216, c[0x0][0x21c], RZ, 0x4, P5 ;  /* 0x00008700d8094a11 */ /* 0x000fca00028f24ff */
[----:B------:R0:W5:Y:S01]  /*1990*/  @P4 LDG.E.128 R36, [R8.64] ;  /* 0x0000000408244981 */ /* 0x000162000c1e1d00 */
[----:B------:R-:W-:-:S04]  /*19a0*/  LEA R22, P4, R216, c[0x0][0x190], 0x3 ;  /* 0x00006400d8167a11 */ /* 0x000fc800078818ff */
[----:B------:R-:W-:Y:S02]  /*19b0*/  LEA.HI.X R23, R216, c[0x0][0x194], RZ, 0x3, P4 ;  /* 0x00006500d8177a11 */ /* 0x000fe400020f1cff */
[----:B------:R-:W-:-:S04]  /*19c0*/  ISETP.NE.AND P4, PT, R252, RZ, PT ;  /* 0x000000fffc00720c */ /* 0x000fc80003f85270 */
[----:B-----5:R-:W-:Y:S01]  /*19d0*/  FSEL R236, R213, RZ, !P4 ;  /* 0x000000ffd5ec7208 */ /* 0x020fe20006000000 */
[----:B------:R-:W5:Y:S01]  /*19e0*/  LDG.E.64 R22, [R22.64] ;  /* 0x0000000416167981 */ /* 0x000f62000c1e1b00 */
[--C-:B--2---:R-:W-:Y:S02]  /*19f0*/  PRMT R202, RZ, 0x5410, R172.reuse ;  /* 0x00005410ffca7816 */ /* 0x104fe400000000ac */
[----:B------:R-:W-:Y:S02]  /*1a00*/  PRMT R192, RZ, 0x7610, R172 ;  /* 0x00007610ffc07816 */ /* 0x000fe400000000ac */
[--C-:B------:R-:W-:Y:S02]  /*1a10*/  PRMT R191, RZ, 0x5410, R173.reuse ;  /* 0x00005410ffbf7816 */ /* 0x100fe400000000ad */
[----:B------:R-:W-:Y:S02]  /*1a20*/  PRMT R190, RZ, 0x7610, R173 ;  /* 0x00007610ffbe7816 */ /* 0x000fe400000000ad */
[----:B------:R-:W-:-:S02]  /*1a30*/  PRMT R189, RZ, 0x5410, R174 ;  /* 0x00005410ffbd7816 */ /* 0x000fc400000000ae */
[----:B0-----:R-:W-:Y:S02]  /*1a40*/  PRMT R8, RZ, 0x7610, R174 ;  /* 0x00007610ff087816 */ /* 0x001fe400000000ae */
[--C-:B------:R-:W-:Y:S01]  /*1a50*/  PRMT R9, RZ, 0x5410, R175.reuse ;  /* 0x00005410ff097816 */ /* 0x100fe200000000af */
[C---:B------:R-:W-:Y:S01]  /*1a60*/  FADD.FTZ R202, -R236.reuse, R202 ;  /* 0x000000caecca7221 */ /* 0x040fe20000010100 */
[----:B------:R-:W-:Y:S01]  /*1a70*/  PRMT R175, RZ, 0x7610, R175 ;  /* 0x00007610ffaf7816 */ /* 0x000fe200000000af */
[C---:B------:R-:W-:Y:S01]  /*1a80*/  FADD.FTZ R192, -R236.reuse, R192 ;  /* 0x000000c0ecc07221 */ /* 0x040fe20000010100 */
[----:B------:R-:W2:Y:S01]  /*1a90*/  LDL R174, [R1+0x108] ;  /* 0x0001080001ae7983 */ /* 0x000ea20000100800 */
[C---:B------:R-:W-:Y:S02]  /*1aa0*/  FADD.FTZ R191, -R236.reuse, R191 ;  /* 0x000000bfecbf7221 */ /* 0x040fe40000010100 */
[C---:B------:R-:W-:Y:S01]  /*1ab0*/  FADD.FTZ R190, -R236.reuse, R190 ;  /* 0x000000beecbe7221 */ /* 0x040fe20000010100 */
[----:B------:R-:W2:Y:S01]  /*1ac0*/  LDL R173, [R1+0x104] ;  /* 0x0001040001ad7983 */ /* 0x000ea20000100800 */
[----:B------:R-:W-:-:S02]  /*1ad0*/  FADD.FTZ R189, -R236, R189 ;  /* 0x000000bdecbd7221 */ /* 0x000fc40000010100 */
[C---:B------:R-:W-:Y:S01]  /*1ae0*/  FADD.FTZ R8, -R236.reuse, R8 ;  /* 0x00000008ec087221 */ /* 0x040fe20000010100 */
[----:B------:R-:W2:Y:S01]  /*1af0*/  LDL R172, [R1+0x100] ;  /* 0x0001000001ac7983 */ /* 0x000ea20000100800 */
[C---:B------:R-:W-:Y:S02]  /*1b00*/  FADD.FTZ R9, -R236.reuse, R9 ;  /* 0x00000009ec097221 */ /* 0x040fe40000010100 */
[----:B------:R-:W-:Y:S02]  /*1b10*/  FADD.FTZ R236, -R236, R175 ;  /* 0x000000afecec7221 */ /* 0x000fe40000010100 */
[----:B------:R-:W2:Y:S01]  /*1b20*/  LDL R175, [R1+0x10c] ;  /* 0x00010c0001af7983 */ /* 0x000ea20000100800 */
[--C-:B---3--:R-:W-:Y:S01]  /*1b30*/  PRMT R243, RZ, 0x5410, R176.reuse ;  /* 0x00005410fff37816 */ /* 0x108fe200000000b0 */
        /* <DEDUP_REMOVED lines=36> */
[----:B------:R-:W-:Y:S02]  /*1d80*/  FADD.FTZ R113, R113, R176 ;  /* 0x000000b071717221 */ /* 0x000fe40000010000 */
[----:B------:R-:W-:Y:S02]  /*1d90*/  FFMA.FTZ R153, R192, R176, R153 ;  /* 0x000000b0c0997223 */ /* 0x000fe40000010099 */
[----:B------:R-:W-:Y:S02]  /*1da0*/  FADD.FTZ R115, R115, R177 ;  /* 0x000000b173737221 */ /* 0x000fe40000010000 */
[----:B------:R-:W-:-:S02]  /*1db0*/  FFMA.FTZ R155, R190, R177, R155 ;  /* 0x000000b1be9b7223 */ /* 0x000fc4000001009b */
[----:B------:R-:W-:Y:S02]  /*1dc0*/  FADD.FTZ R109, R109, R178 ;  /* 0x000000b26d6d7221 */ /* 0x000fe40000010000 */
[-C--:B------:R-:W-:Y:S02]  /*1dd0*/  FFMA.FTZ R149, R8, R178.reuse, R149 ;  /* 0x000000b208957223 */ /* 0x080fe40000010095 */
[----:B------:R-:W-:Y:S02]  /*1de0*/  FADD.FTZ R111, R111, R179 ;  /* 0x000000b36f6f7221 */ /* 0x000fe40000010000 */
[----:B------:R-:W-:Y:S02]  /*1df0*/  FFMA.FTZ R151, R236, R179, R151 ;  /* 0x000000b3ec977223 */ /* 0x000fe40000010097 */
[----:B--2---:R-:W-:Y:S02]  /*1e00*/  FMUL.FTZ R238, R174, R178 ;  /* 0x000000b2aeee7220 */ /* 0x004fe40000410000 */
        /* <DEDUP_REMOVED lines=11> */
.L_x_1084:
[----:B------:R-:W-:Y:S05]  /*1ec0*/  BSYNC B1 ;  /* 0x0000000000017941 */ /* 0x000fea0003800000 */
.L_x_1083:
[----:B------:R-:W-:Y:S01]  /*1ed0*/  BSSY B1, `(.L_x_1085) ;  /* 0x0000063000017945 */ /* 0x000fe20003800000 */
[----:B------:R-:W-:Y:S05]  /*1ee0*/  @!P2 BRA `(.L_x_1086) ;  /* 0x000006100000a947 */ /* 0x000fea0003800000 */
[C---:B------:R-:W-:Y:S01]  /*1ef0*/  LEA R12, P4, R216.reuse, c[0x0][0x188], 0x4 ;  /* 0x00006200d80c7a11 */ /* 0x040fe200078820ff */
[----:B------:R-:W2:Y:S03]  /*1f00*/  LDL R178, [R1+0xfc] ;  /* 0x0000fc0001b27983 */ /* 0x000ea60000100800 */
[----:B------:R-:W-:Y:S01]  /*1f10*/  LEA.HI.X R13, R216, c[0x0][0x18c], RZ, 0x4, P4 ;  /* 0x00006300d80d7a11 */ /* 0x000fe200020f24ff */
[----:B------:R-:W3:Y:S01]  /*1f20*/  LDL R229, [R1+0xf8] ;  /* 0x0000f80001e57983 */ /* 0x000ee20000100800 */
[----:B------:R-:W-:-:S03]  /*1f30*/  MOV R172, 0x10 ;  /* 0x0000001000ac7802 */ /* 0x000fc60000000f00 */
[----:B------:R-:W4:Y:S02]  /*1f40*/  LDL R212, [R1+0xf4] ;  /* 0x0000f40001d47983 */ /* 0x000f240000100800 */
[----:B------:R-:W-:Y:S02]  /*1f50*/  IMAD.WIDE.U32 R172, R216, R172, c[0x0][0x208] ;  /* 0x00008200d8ac7625 */ /* 0x000fe400078e00ac */
[----:B------:R-:W2:Y:S04]  /*1f60*/  LDG.E.128 R12, [R12.64] ;  /* 0x000000040c0c7981 */ /* 0x000ea8000c1e1d00 */
[----:B------:R-:W3:Y:S01]  /*1f70*/  LDG.E.128 R172, [R172.64] ;  /* 0x00000004acac7981 */ /* 0x000ee2000c1e1d00 */
[----:B------:R-:W-:-:S03]  /*1f80*/  ISETP.NE.U32.AND P4, PT, RZ, c[0x0][0x218], PT ;  /* 0x00008600ff007a0c */ /* 0x000fc60003f85070 */
[----:B------:R-:W4:Y:S01]  /*1f90*/  LDL R179, [R1+0xf0] ;  /* 0x0000f00001b37983 */ /* 0x000f220000100800 */
[----:B------:R-:W-:-:S13]  /*1fa0*/  ISETP.NE.AND.EX P4, PT, RZ, c[0x0][0x21c], PT, P4 ;  /* 0x00008700ff007a0c */ /* 0x000fda0003f85340 */
[----:B------:R-:W-:-:S04]  /*1fb0*/  @P4 LEA R10, P5, R216, c[0x0][0x218], 0x4 ;  /* 0x00008600d80a4a11 */ /* 0x000fc800078a20ff */
[----:B------:R-:W-:-:S05]  /*1fc0*/  @P4 LEA.HI.X R11, R216, c[0x0][0x21c], RZ, 0x4, P5 ;  /* 0x00008700d80b4a11 */ /* 0x000fca00028f24ff */
[----:B------:R0:W5:Y:S01]  /*1fd0*/  @P4 LDG.E.128 R32, [R10.64] ;  /* 0x000000040a204981 */ /* 0x000162000c1e1d00 */
[----:B------:R-:W-:-:S04]  /*1fe0*/  LEA R26, P4, R216, c[0x0][0x190], 0x3 ;  /* 0x00006400d81a7a11 */ /* 0x000fc800078818ff */
[----:B------:R-:W-:Y:S02]  /*1ff0*/  LEA.HI.X R27, R216, c[0x0][0x194], RZ, 0x3, P4 ;  /* 0x00006500d81b7a11 */ /* 0x000fe400020f1cff */
[----:B------:R-:W-:-:S04]  /*2000*/  ISETP.NE.AND P4, PT, R252, RZ, PT ;  /* 0x000000fffc00720c */ /* 0x000fc80003f85270 */
[----:B-----5:R-:W-:Y:S01]  /*2010*/  FSEL R227, R213, RZ, !P4 ;  /* 0x000000ffd5e37208 */ /* 0x020fe20006000000 */
[----:B------:R-:W5:Y:S01]  /*2020*/  LDG.E.64 R26, [R26.64] ;  /* 0x000000041a1a7981 */ /* 0x000f62000c1e1b00 */
[----:B--2---:R-:W-:-:S05]  /*2030*/  PRMT R201, RZ, 0x5410, R12 ;  /* 0x00005410ffc97816 */ /* 0x004fca000000000c */
[----:B------:R-:W-:Y:S01]  /*2040*/  FADD.FTZ R201, -R227, R201 ;  /* 0x000000c9e3c97221 */ /* 0x000fe20000010100 */
[----:B---3--:R-:W-:Y:S02]  /*2050*/  PRMT R234, RZ, 0x5410, R172 ;  /* 0x00005410ffea7816 */ /* 0x008fe400000000ac */
[----:B0-----:R-:W-:Y:S01]  /*2060*/  PRMT R10, RZ, 0x7610, R12 ;  /* 0x00007610ff0a7816 */ /* 0x001fe2000000000c */
[----:B------:R-:W-:Y:S01]  /*2070*/  FMUL.FTZ R201, R4, R201 ;  /* 0x000000c904c97220 */ /* 0x000fe20000410000 */
[--C-:B------:R-:W-:Y:S02]  /*2080*/  PRMT R11, RZ, 0x5410, R13.reuse ;  /* 0x00005410ff0b7816 */ /* 0x100fe4000000000d */
[----:B------:R-:W-:Y:S02]  /*2090*/  PRMT R12, RZ, 0x7610, R13 ;  /* 0x00007610ff0c7816 */ /* 0x000fe4000000000d */
[----:B------:R-:W-:Y:S01]  /*20a0*/  PRMT R13, RZ, 0x5410, R14 ;  /* 0x00005410ff0d7816 */ /* 0x000fe2000000000e */
[----:B------:R-:W-:Y:S01]  /*20b0*/  FADD.FTZ R104, R104, R234 ;  /* 0x000000ea68687221 */ /* 0x000fe20000010000 */
[----:B------:R-:W-:Y:S01]  /*20c0*/  PRMT R14, RZ, 0x7610, R14 ;  /* 0x00007610ff0e7816 */ /* 0x000fe2000000000e */
[-C--:B------:R-:W-:Y:S01]  /*20d0*/  FFMA.FTZ R144, R201, R234.reuse, R144 ;  /* 0x000000eac9907223 */ /* 0x080fe20000010090 */
[--C-:B------:R-:W-:Y:S01]  /*20e0*/  PRMT R176, RZ, 0x5410, R15.reuse ;  /* 0x00005410ffb07816 */ /* 0x100fe2000000000f */
[----:B------:R-:W-:Y:S01]  /*20f0*/  FMUL.FTZ R234, R178, R234 ;  /* 0x000000eab2ea7220 */ /* 0x000fe20000410000 */
[----:B------:R-:W-:Y:S01]  /*2100*/  PRMT R177, RZ, 0x7610, R15 ;  /* 0x00007610ffb17816 */ /* 0x000fe2000000000f */
[----:B------:R-:W2:Y:S01]  /*2110*/  LDL R178, [R1+0xec] ;  /* 0x0000ec0001b27983 */ /* 0x000ea20000100800 */
[----:B------:R-:W-:-:S02]  /*2120*/  FADD.FTZ R10, -R227, R10 ;  /* 0x0000000ae30a7221 */ /* 0x000fc40000010100 */
[C---:B------:R-:W-:Y:S02]  /*2130*/  FADD.FTZ R11, -R227.reuse, R11 ;  /* 0x0000000be30b7221 */ /* 0x040fe40000010100 */
[C---:B------:R-:W-:Y:S02]  /*2140*/  FADD.FTZ R12, -R227.reuse, R12 ;  /* 0x0000000ce30c7221 */ /* 0x040fe40000010100 */
[C---:B------:R-:W-:Y:S02]  /*2150*/  FADD.FTZ R13, -R227.reuse, R13 ;  /* 0x0000000de30d7221 */ /* 0x040fe40000010100 */
[C---:B------:R-:W-:Y:S02]  /*2160*/  FADD.FTZ R14, -R227.reuse, R14 ;  /* 0x0000000ee30e7221 */ /* 0x040fe40000010100 */
[C---:B------:R-:W-:Y:S02]  /*2170*/  FADD.FTZ R15, -R227.reuse, R176 ;  /* 0x000000b0e30f7221 */ /* 0x040fe40000010100 */
[----:B------:R-:W-:Y:S01]  /*2180*/  FADD.FTZ R227, -R227, R177 ;  /* 0x000000b1e3e37221 */ /* 0x000fe20000010100 */
[----:B------:R-:W-:Y:S01]  /*2190*/  PRMT R172, RZ, 0x7610, R172 ;  /* 0x00007610ffac7816 */ /* 0x000fe200000000ac */
[----:B------:R-:W3:Y:S01]  /*21a0*/  LDL R177, [R1+0xe8] ;  /* 0x0000e80001b17983 */ /* 0x000ee20000100800 */
[----:B------:R-:W-:-:S03]  /*21b0*/  FMUL.FTZ R10, R4, R10 ;  /* 0x0000000a040a7220 */ /* 0x000fc60000410000 */
[----:B------:R-:W3:Y:S01]  /*21c0*/  LDL R176, [R1+0xe4] ;  /* 0x0000e40001b07983 */ /* 0x000ee20000100800 */
[----:B------:R-:W-:Y:S02]  /*21d0*/  FADD.FTZ R105, R105, R172 ;  /* 0x000000ac69697221 */ /* 0x000fe40000010000 */
[-C--:B------:R-:W-:Y:S02]  /*21e0*/  FFMA.FTZ R145, R10, R172.reuse, R145 ;  /* 0x000000ac0a917223 */ /* 0x080fe40000010091 */
[----:B------:R-:W-:Y:S02]  /*21f0*/  FMUL.FTZ R233, R229, R172 ;  /* 0x000000ace5e97220 */ /* 0x000fe40000410000 */
[----:B------:R-:W3:Y:S01]  /*2200*/  LDL R172, [R1+0xe0] ;  /* 0x0000e00001ac7983 */ /* 0x000ee20000100800 */
[----:B------:R-:W-:Y:S01]  /*2210*/  PRMT R232, RZ, 0x5410, R173 ;  /* 0x00005410ffe87816 */ /* 0x000fe200000000ad */
[----:B------:R-:W-:Y:S02]  /*2220*/  FMUL.FTZ R11, R4, R11 ;  /* 0x0000000b040b7220 */ /* 0x000fe40000410000 */
[----:B------:R-:W-:-:S02]  /*2230*/  FADD.FTZ R215, R215, R234 ;  /* 0x000000ead7d77221 */ /* 0x000fc40000010000 */
[----:B------:R-:W-:Y:S01]  /*2240*/  FFMA.FTZ R214, R201, R234, R214 ;  /* 0x000000eac9d67223 */ /* 0x000fe200000100d6 */
[----:B------:R-:W-:Y:S01]  /*2250*/  PRMT R173, RZ, 0x7610, R173 ;  /* 0x00007610ffad7816 */ /* 0x000fe200000000ad */
[----:B------:R-:W-:Y:S02]  /*2260*/  FADD.FTZ R106, R106, R232 ;  /* 0x000000e86a6a7221 */ /* 0x000fe40000010000 */
[-C--:B------:R-:W-:Y:S02]  /*2270*/  FFMA.FTZ R146, R11, R232.reuse, R146 ;  /* 0x000000e80b927223 */ /* 0x080fe40000010092 */
[----:B----4-:R-:W-:Y:S02]  /*2280*/  FMUL.FTZ R232, R212, R232 ;  /* 0x000000e8d4e87220 */ /* 0x010fe40000410000 */
        /* <DEDUP_REMOVED lines=27> */
[----:B--2---:R-:W-:-:S04]  /*2440*/  FMUL.FTZ R230, R178, R230 ;  /* 0x000000e6b2e67220 */ /* 0x004fc80000410000 */
[----:B------:R-:W-:Y:S02]  /*2450*/  FADD.FTZ R215, R215, R230 ;  /* 0x000000e6d7d77221 */ /* 0x000fe40000010000 */
[----:B------:R-:W-:Y:S02]  /*2460*/  FFMA.FTZ R214, R13, R230, R214 ;  /* 0x000000e60dd67223 */ /* 0x000fe400000100d6 */
[----:B---3--:R-:W-:Y:S02]  /*2470*/  FMUL.FTZ R229, R177, R174 ;  /* 0x000000aeb1e57220 */ /* 0x008fe40000410000 */
[----:B------:R-:W-:Y:S02]  /*2480*/  FMUL.FTZ R228, R176, R228 ;  /* 0x000000e4b0e47220 */ /* 0x000fe40000410000 */
[----:B------:R-:W-:Y:S02]  /*2490*/  FADD.FTZ R215, R215, R229 ;  /* 0x000000e5d7d77221 */ /* 0x000fe40000010000 */
[----:B------:R-:W-:-:S02]  /*24a0*/  FFMA.FTZ R214, R14, R229, R214 ;  /* 0x000000e50ed67223 */ /* 0x000fc400000100d6 */
[----:B------:R-:W-:Y:S02]  /*24b0*/  FADD.FTZ R215, R215, R228 ;  /* 0x000000e4d7d77221 */ /* 0x000fe40000010000 */
[----:B------:R-:W-:Y:S02]  /*24c0*/  FMUL.FTZ R212, R172, R175 ;  /* 0x000000afacd47220 */ /* 0x000fe40000410000 */
[----:B------:R-:W-:Y:S02]  /*24d0*/  FFMA.FTZ R214, R15, R228, R214 ;  /* 0x000000e40fd67223 */ /* 0x000fe400000100d6 */
[----:B------:R-:W-:Y:S02]  /*24e0*/  FADD.FTZ R215, R215, R212 ;  /* 0x000000d4d7d77221 */ /* 0x000fe40000010000 */
[----:B------:R-:W-:Y:S02]  /*24f0*/  FFMA.FTZ R214, R227, R212, R214 ;  /* 0x000000d4e3d67223 */ /* 0x000fe400000100d6 */
.L_x_1086:
[----:B------:R-:W-:Y:S05]  /*2500*/  BSYNC B1 ;  /* 0x0000000000017941 */ /* 0x000fea0003800000 */
.L_x_1085:
        /* <DEDUP_REMOVED lines=12> */
[----:B------:R-:W2:Y:S01]  /*25d0*/  LDL R209, [R1+0xd0] ;  /* 0x0000d00001d17983 */ /* 0x000ea20000100800 */
        /* <DEDUP_REMOVED lines=9> */
[--C-:B----4-:R-:W-:Y:S02]  /*2670*/  PRMT R178, RZ, 0x5410, R17.reuse ;  /* 0x00005410ffb27816 */ /* 0x110fe40000000011 */
[----:B------:R-:W-:Y:S02]  /*2680*/  PRMT R200, RZ, 0x5410, R16 ;  /* 0x00005410ffc87816 */ /* 0x000fe40000000010 */
[----:B0-----:R-:W-:Y:S02]  /*2690*/  PRMT R20, RZ, 0x5410, R18 ;  /* 0x00005410ff147816 */ /* 0x001fe40000000012 */
[----:B------:R-:W-:Y:S02]  /*26a0*/  PRMT R16, RZ, 0x7610, R16 ;  /* 0x00007610ff107816 */ /* 0x000fe40000000010 */
[----:B------:R-:W-:Y:S01]  /*26b0*/  PRMT R179, RZ, 0x7610, R17 ;  /* 0x00007610ffb37816 */ /* 0x000fe20000000011 */
[C---:B------:R-:W-:Y:S01]  /*26c0*/  FADD.FTZ R17, -R210.reuse, R178 ;  /* 0x000000b2d2117221 */ /* 0x040fe20000010100 */
[----:B------:R-:W-:Y:S01]  /*26d0*/  PRMT R177, RZ, 0x7610, R18 ;  /* 0x00007610ffb17816 */ /* 0x000fe20000000012 */
[----:B------:R-:W4:Y:S01]  /*26e0*/  LDL R178, [R1+0xcc] ;  /* 0x0000cc0001b27983 */ /* 0x000f220000100800 */
[--C-:B------:R-:W-:Y:S01]  /*26f0*/  PRMT R21, RZ, 0x5410, R19.reuse ;  /* 0x00005410ff157816 */ /* 0x100fe20000000013 */
[C---:B------:R-:W-:Y:S01]  /*2700*/  FADD.FTZ R200, -R210.reuse, R200 ;  /* 0x000000c8d2c87221 */ /* 0x040fe20000010100 */
[----:B------:R-:W-:Y:S01]  /*2710*/  PRMT R176, RZ, 0x7610, R19 ;  /* 0x00007610ffb07816 */ /* 0x000fe20000000013 */
[C---:B------:R-:W-:Y:S01]  /*2720*/  FADD.FTZ R19, -R210.reuse, R20 ;  /* 0x00000014d2137221 */ /* 0x040fe20000010100 */
[----:B--2---:R-:W-:Y:S01]  /*2730*/  PRMT R226, RZ, 0x5410, R172 ;  /* 0x00005410ffe27816 */ /* 0x004fe200000000ac */
[----:B------:R-:W-:-:S02]  /*2740*/  FADD.FTZ R16, -R210, R16 ;  /* 0x00000010d2107221 */ /* 0x000fc40000010100 */
[----:B------:R-:W-:Y:S02]  /*2750*/  FADD.FTZ R20, -R210, R177 ;  /* 0x000000b1d2147221 */ /* 0x000fe40000010100 */
[----:B------:R-:W2:Y:S01]  /*2760*/  LDL R177, [R1+0xc8] ;  /* 0x0000c80001b17983 */ /* 0x000ea20000100800 */
[----:B------:R-:W-:Y:S01]  /*2770*/  FMUL.FTZ R200, R4, R200 ;  /* 0x000000c804c87220 */ /* 0x000fe20000410000 */
[----:B------:R-:W-:Y:S01]  /*2780*/  PRMT R172, RZ, 0x7610, R172 ;  /* 0x00007610ffac7816 */ /* 0x000fe200000000ac */
[C---:B------:R-:W-:Y:S02]  /*2790*/  FADD.FTZ R18, -R210.reuse, R179 ;  /* 0x000000b3d2127221 */ /* 0x040fe40000010100 */
[C---:B------:R-:W-:Y:S02]  /*27a0*/  FADD.FTZ R21, -R210.reuse, R21 ;  /* 0x00000015d2157221 */ /* 0x040fe40000010100 */
[----:B------:R-:W-:Y:S02]  /*27b0*/  FADD.FTZ R210, -R210, R176 ;  /* 0x000000b0d2d27221 */ /* 0x000fe40000010100 */
[----:B------:R-:W-:Y:S01]  /*27c0*/  FMUL.FTZ R16, R4, R16 ;  /* 0x0000001004107220 */ /* 0x000fe20000410000 */
[----:B------:R-:W2:Y:S01]  /*27d0*/  LDL R176, [R1+0xc4] ;  /* 0x0000c40001b07983 */ /* 0x000ea20000100800 */
[----:B------:R-:W-:-:S02]  /*27e0*/  FADD.FTZ R96, R96, R226 ;  /* 0x000000e260607221 */ /* 0x000fc40000010000 */
[-C--:B------:R-:W-:Y:S02]  /*27f0*/  FFMA.FTZ R136, R200, R226.reuse, R136 ;  /* 0x000000e2c8887223 */ /* 0x080fe40000010088 */
[----:B------:R-:W-:Y:S02]  /*2800*/  FMUL.FTZ R226, R225, R226 ;  /* 0x000000e2e1e27220 */ /* 0x000fe40000410000 */
[----:B------:R-:W-:Y:S02]  /*2810*/  FADD.FTZ R97, R97, R172 ;  /* 0x000000ac61617221 */ /* 0x000fe40000010000 */
[-C--:B------:R-:W-:Y:S02]  /*2820*/  FFMA.FTZ R137, R16, R172.reuse, R137 ;  /* 0x000000ac10897223 */ /* 0x080fe40000010089 */
[----:B---3--:R-:W-:Y:S02]  /*2830*/  FMUL.FTZ R225, R221, R172 ;  /* 0x000000acdde17220 */ /* 0x008fe40000410000 */
[----:B------:R-:W3:Y:S01]  /*2840*/  LDL R172, [R1+0xc0] ;  /* 0x0000c00001ac7983 */ /* 0x000ee20000100800 */
[----:B------:R-:W-:Y:S01]  /*2850*/  PRMT R222, RZ, 0x5410, R173 ;  /* 0x00005410ffde7816 */ /* 0x000fe200000000ad */
        /* <DEDUP_REMOVED lines=33> */
[----:B------:R-:W-:Y:S02]  /*2a70*/  FFMA.FTZ R135, R210, R175, R135 ;  /* 0x000000afd2877223 */ /* 0x000fe40000010087 */
[----:B----4-:R-:W-:-:S04]  /*2a80*/  FMUL.FTZ R218, R178, R218 ;  /* 0x000000dab2da7220 */ /* 0x010fc80000410000 */
[----:B------:R-:W-:Y:S02]  /*2a90*/  FADD.FTZ R215, R215, R218 ;  /* 0x000000dad7d77221 */ /* 0x000fe40000010000 */
[----:B------:R-:W-:Y:S02]  /*2aa0*/  FFMA.FTZ R214, R19, R218, R214 ;  /* 0x000000da13d67223 */ /* 0x000fe400000100d6 */
[----:B--2---:R-:W-:-:S04]  /*2ab0*/  FMUL.FTZ R217, R177, R174 ;  /* 0x000000aeb1d97220 */ /* 0x004fc80000410000 */
[----:B------:R-:W-:Y:S02]  /*2ac0*/  FADD.FTZ R215, R215, R217 ;  /* 0x000000d9d7d77221 */ /* 0x000fe40000010000 */
[----:B------:R-:W-:Y:S02]  /*2ad0*/  FFMA.FTZ R214, R20, R217, R214 ;  /* 0x000000d914d67223 */ /* 0x000fe400000100d6 */
[----:B------:R-:W-:-:S04]  /*2ae0*/  FMUL.FTZ R211, R176, R211 ;  /* 0x000000d3b0d37220 */ /* 0x000fc80000410000 */
[----:B------:R-:W-:Y:S02]  /*2af0*/  FADD.FTZ R215, R215, R211 ;  /* 0x000000d3d7d77221 */ /* 0x000fe40000010000 */
[----:B------:R-:W-:Y:S02]  /*2b00*/  FFMA.FTZ R214, R21, R211, R214 ;  /* 0x000000d315d67223 */ /* 0x000fe400000100d6 */
[----:B---3--:R-:W-:-:S04]  /*2b10*/  FMUL.FTZ R209, R172, R175 ;  /* 0x000000afacd17220 */ /* 0x008fc80000410000 */
[----:B------:R-:W-:Y:S02]  /*2b20*/  FADD.FTZ R215, R215, R209 ;  /* 0x000000d1d7d77221 */ /* 0x000fe40000010000 */
[----:B------:R-:W-:Y:S02]  /*2b30*/  FFMA.FTZ R214, R210, R209, R214 ;  /* 0x000000d1d2d67223 */ /* 0x000fe400000100d6 */
.L_x_1088:
[----:B------:R-:W-:Y:S05]  /*2b40*/  BSYNC B1 ;  /* 0x0000000000017941 */ /* 0x000fea0003800000 */
.L_x_1087:
[----:B------:R-:W-:Y:S01]  /*2b50*/  ISETP.GE.U32.AND P4, PT, R3, 0xa0, PT ;  /* 0x000000a00300780c */ /* 0x000fe20003f86070 */
[----:B------:R-:W-:-:S12]  /*2b60*/  BSSY B1, `(.L_x_1089) ;  /* 0x0000062000017945 */ /* 0x000fd80003800000 */
[----:B------:R-:W-:Y:S05]  /*2b70*/  @!P4 BRA `(.L_x_1090) ;  /* 0x000006000000c947 */ /* 0x000fea0003800000 */
[C---:B------:R-:W-:Y:S01]  /*2b80*/  LEA R172, P4, R216.reuse, c[0x0][0x188], 0x4 ;  /* 0x00006200d8ac7a11 */ /* 0x040fe200078820ff */
[----:B------:R-:W2:Y:S03]  /*2b90*/  LDL R223, [R1+0xb8] ;  /* 0x0000b80001df7983 */ /* 0x000ea60000100800 */
[----:B------:R-:W-:Y:S01]  /*2ba0*/  LEA.HI.X R173, R216, c[0x0][0x18c], RZ, 0x4, P4 ;  /* 0x00006300d8ad7a11 */ /* 0x000fe200020f24ff */
[----:B------:R-:W3:Y:S01]  /*2bb0*/  LDL R219, [R1+0xb4] ;  /* 0x0000b40001db7983 */ /* 0x000ee20000100800 */
[----:B------:R-:W-:-:S03]  /*2bc0*/  MOV R176, 0x10 ;  /* 0x0000001000b07802 */ /* 0x000fc60000000f00 */
[----:B------:R-:W4:Y:S04]  /*2bd0*/  LDL R207, [R1+0xac] ;  /* 0x0000ac0001cf7983 */ /* 0x000f280000100800 */
[----:B------:R-:W2:Y:S01]  /*2be0*/  LDG.E.128 R172, [R172.64] ;  /* 0x00000004acac7981 */ /* 0x000ea2000c1e1d00 */
[----:B------:R-:W-:Y:S01]  /*2bf0*/  ISETP.NE.U32.AND P4, PT, RZ, c[0x0][0x218], PT ;  /* 0x00008600ff007a0c */ /* 0x000fe20003f85070 */
[----:B------:R-:W-:Y:S02]  /*2c00*/  IMAD.WIDE.U32 R176, R216, R176, c[0x0][0x208] ;  /* 0x00008200d8b07625 */ /* 0x000fe400078e00b0 */
[----:B------:R-:W3:Y:S01]  /*2c10*/  LDL R203, [R1+0xa8] ;  /* 0x0000a80001cb7983 */ /* 0x000ee20000100800 */
[----:B------:R-:W-:-:S03]  /*2c20*/  ISETP.NE.AND.EX P4, PT, RZ, c[0x0][0x21c], PT, P4 ;  /* 0x00008700ff007a0c */ /* 0x000fc60003f85340 */
[----:B------:R-:W3:Y:S10]  /*2c30*/  LDG.E.128 R176, [R176.64] ;  /* 0x00000004b0b07981 */ /* 0x000ef4000c1e1d00 */
[----:B------:R-:W-:-:S04]  /*2c40*/  @P4 LEA R182, P5, R216, c[0x0][0x218], 0x4 ;  /* 0x00008600d8b64a11 */ /* 0x000fc800078a20ff */
[----:B------:R-:W-:-:S05]  /*2c50*/  @P4 LEA.HI.X R183, R216, c[0x0][0x21c], RZ, 0x4, P5 ;  /* 0x00008700d8b74a11 */ /* 0x000fca00028f24ff */
[----:B------:R0:W5:Y:S02]  /*2c60*/  @P4 LDG.E.128 R164, [R182.64] ;  /* 0x00000004b6a44981 */ /* 0x000164000c1e1d00 */
[----:B0-----:R-:W-:-:S04]  /*2c70*/  LEA R182, P4, R216, c[0x0][0x190], 0x3 ;  /* 0x00006400d8b67a11 */ /* 0x001fc800078818ff */
[----:B------:R-:W-:Y:S02]  /*2c80*/  LEA.HI.X R183, R216, c[0x0][0x194], RZ, 0x3, P4 ;  /* 0x00006500d8b77a11 */ /* 0x000fe400020f1cff */
[----:B------:R-:W-:Y:S01]  /*2c90*/  ISETP.NE.AND P4, PT, R252, RZ, PT ;  /* 0x000000fffc00720c */ /* 0x000fe20003f85270 */
[----:B------:R-:W4:Y:S04]  /*2ca0*/  LDL R216, [R1+0xb0] ;  /* 0x0000b00001d87983 */ /* 0x000f280000100800 */
[----:B------:R-:W4:Y:S04]  /*2cb0*/  LDL R252, [R1+0xbc] ;  /* 0x0000bc0001fc7983 */ /* 0x000f280000100800 */
[----:B------:R-:W5:Y:S01]  /*2cc0*/  LDG.E.64 R182, [R182.64] ;  /* 0x00000004b6b67981 */ /* 0x000f62000c1e1b00 */
[----:B--2---:R-:W-:-:S02]  /*2cd0*/  PRMT R185, RZ, 0x5410, R173 ;  /* 0x00005410ffb97816 */ /* 0x004fc400000000ad */
[----:B------:R-:W-:Y:S02]  /*2ce0*/  PRMT R186, RZ, 0x7610, R173 ;  /* 0x00007610ffba7816 */ /* 0x000fe400000000ad */
[----:B------:R-:W2:Y:S01]  /*2cf0*/  LDL R173, [R1+0xa4] ;  /* 0x0000a40001ad7983 */ /* 0x000ea20000100800 */
[--C-:B------:R-:W-:Y:S02]  /*2d00*/  PRMT R199, RZ, 0x5410, R172.reuse ;  /* 0x00005410ffc77816 */ /* 0x100fe400000000ac */
[----:B------:R-:W-:Y:S02]  /*2d10*/  PRMT R184, RZ, 0x7610, R172 ;  /* 0x00007610ffb87816 */ /* 0x000fe400000000ac */
[----:B------:R-:W2:Y:S01]  /*2d20*/  LDL R172, [R1+0xa0] ;  /* 0x0000a00001ac7983 */ /* 0x000ea20000100800 */
[----:B-----5:R-:W-:Y:S02]  /*2d30*/  FSEL R204, R213, RZ, !P4 ;  /* 0x000000ffd5cc7208 */ /* 0x020fe40006000000 */
[----:B---3--:R-:W-:-:S03]  /*2d40*/  PRMT R224, RZ, 0x5410, R176 ;  /* 0x00005410ffe07816 */ /* 0x008fc600000000b0 */
[----:B------:R-:W-:-:S04]  /*2d50*/  FADD.FTZ R199, -R204, R199 ;  /* 0x000000c7ccc77221 */ /* 0x000fc80000010100 */
[----:B------:R-:W-:Y:S01]  /*2d60*/  FMUL.FTZ R199, R4, R199 ;  /* 0x000000c704c77220 */ /* 0x000fe20000410000 */
[----:B------:R-:W-:Y:S01]  /*2d70*/  PRMT R176, RZ, 0x7610, R176 ;  /* 0x00007610ffb07816 */ /* 0x000fe200000000b0 */
[----:B------:R-:W-:Y:S02]  /*2d80*/  FADD.FTZ R185, -R204, R185 ;  /* 0x000000b9ccb97221 */ /* 0x000fe40000010100 */
[----:B------:R-:W-:Y:S02]  /*2d90*/  FADD.FTZ R88, R88, R224 ;  /* 0x000000e058587221 */ /* 0x000fe40000010000 */
[----:B------:R-:W-:Y:S02]  /*2da0*/  FFMA.FTZ R128, R199, R224, R128 ;  /* 0x000000e0c7807223 */ /* 0x000fe40000010080 */
[----:B------:R-:W-:Y:S01]  /*2db0*/  FADD.FTZ R184, -R204, R184 ;  /* 0x000000b8ccb87221 */ /* 0x000fe20000010100 */
[----:B------:R-:W-:Y:S01]  /*2dc0*/  PRMT R187, RZ, 0x5410, R174 ;  /* 0x00005410ffbb7816 */ /* 0x000fe200000000ae */
[C---:B------:R-:W-:Y:S01]  /*2dd0*/  FMUL.FTZ R185, R4.reuse, R185 ;  /* 0x000000b904b97220 */ /* 0x040fe20000410000 */
[----:B------:R-:W-:Y:S01]  /*2de0*/  PRMT R220, RZ, 0x5410, R177 ;  /* 0x00005410ffdc7816 */ /* 0x000fe200000000b1 */
[----:B------:R-:W-:-:S02]  /*2df0*/  FMUL.FTZ R184, R4, R184 ;  /* 0x000000b804b87220 */ /* 0x000fc40000410000 */
[----:B------:R-:W-:Y:S01]  /*2e00*/  FMUL.FTZ R223, R223, R176 ;  /* 0x000000b0dfdf7220 */ /* 0x000fe20000410000 */
[----:B------:R-:W-:Y:S01]  /*2e10*/  PRMT R177, RZ, 0x7610, R177 ;  /* 0x00007610ffb17816 */ /* 0x000fe200000000b1 */
[----:B------:R-:W-:Y:S02]  /*2e20*/  FADD.FTZ R187, -R204, R187 ;  /* 0x000000bbccbb7221 */ /* 0x000fe40000010100 */
[----:B------:R-:W-:Y:S02]  /*2e30*/  FADD.FTZ R90, R90, R220 ;  /* 0x000000dc5a5a7221 */ /* 0x000fe40000010000 */
[----:B------:R-:W-:Y:S02]  /*2e40*/  FFMA.FTZ R130, R185, R220, R130 ;  /* 0x000000dcb9827223 */ /* 0x000fe40000010082 */
[----:B----4-:R-:W-:-:S04]  /*2e50*/  FMUL.FTZ R224, R252, R224 ;  /* 0x000000e0fce07220 */ /* 0x010fc80000410000 */
[----:B------:R-:W-:Y:S02]  /*2e60*/  FADD.FTZ R215, R215, R224 ;  /* 0x000000e0d7d77221 */ /* 0x000fe40000010000 */
[----:B------:R-:W-:Y:S02]  /*2e70*/  FFMA.FTZ R214, R199, R224, R214 ;  /* 0x000000e0c7d67223 */ /* 0x000fe400000100d6 */
[----:B------:R-:W-:Y:S02]  /*2e80*/  FADD.FTZ R186, -R204, R186 ;  /* 0x000000baccba7221 */ /* 0x000fe40000010100 */
        /* <DEDUP_REMOVED lines=47> */
.L_x_1090:
[----:B------:R-:W-:Y:S05]  /*3180*/  BSYNC B1 ;  /* 0x0000000000017941 */ /* 0x000fea0003800000 */
.L_x_1089:
[----:B------:R-:W-:Y:S05]  /*3190*/  BRA.DIV ~URZ, `(.L_x_1091) ;  /* 0x000052627f007947 */ /* 0x000fea000b800000 */
[----:B------:R0:W1:Y:S02]  /*31a0*/  SHFL.BFLY PT, R175, R215, 0x1, 0x1f ;  /* 0x0c201f00d7af7f89 */ /* 0x00006400000e0000 */
.L_x_1122:
        /* <DEDUP_REMOVED lines=18> */
.L_x_1123:
[----:B--2---:R-:W-:Y:S01]  /*32d0*/  FADD.FTZ R175, R175, R215 ;  /* 0x000000d7afaf7221 */ /* 0x004fe20000010000 */
[----:B------:R-:W-:Y:S01]  /*32e0*/  BSSY B1, `(.L_x_1093) ;  /* 0x00000a4000017945 */ /* 0x000fe20003800000 */
[----:B0-----:R-:W-:Y:S02]  /*32f0*/  FADD.FTZ R172, R172, R214 ;  /* 0x000000d6acac7221 */ /* 0x001fe40000010000 */
[----:B------:R-:W-:Y:S02]  /*3300*/  FMUL.FTZ R178, R175, c[0x0][0x1e0] ;  /* 0x00007800afb27a20 */ /* 0x000fe40000410000 */
[----:B------:R-:W-:Y:S01]  /*3310*/  FMUL.FTZ R179, R172, c[0x0][0x1e0] ;  /* 0x00007800acb37a20 */ /* 0x000fe20000410000 */
[----:B------:R-:W-:Y:S05]  /*3320*/  @!P0 BRA `(.L_x_1094) ;  /* 0x000009f000008947 */ /* 0x000fea0003800000 */
[----:B------:R-:W-:Y:S01]  /*3330*/  HFMA2.MMA R172, -RZ, RZ, 0, 9.5367431640625e-07 ;  /* 0x00000010ffac7435 */ /* 0x000fe200000001ff */
[----:B------:R-:W2:Y:S01]  /*3340*/  LDL R252, [R1+0x9c] ;  /* 0x00009c0001fc7983 */ /* 0x000ea20000100800 */
[----:B------:R-:W0:Y:S03]  /*3350*/  LDC.U8 R176, c[0x0][0x1f0] ;  /* 0x00007c00ffb07b82 */ /* 0x000e260000000000 */
[----:B------:R3:W-:Y:S05]  /*3360*/  STL [R1+0x140], R0 ;  /* 0x0001400001007387 */ /* 0x0007ea0000100800 */
[----:B------:R-:W-:Y:S01]  /*3370*/  IMAD.WIDE.U32 R172, R2, R172, c[0x0][0x170] ;  /* 0x00005c0002ac7625 */ /* 0x000fe200078e00ac */
[----:B---3--:R-:W3:Y:S05]  /*3380*/  LDL R0, [R1+0x98] ;  /* 0x0000980001007983 */ /* 0x008eea0000100800 */
[----:B------:R-:W4:Y:S01]  /*3390*/  LDG.E.128 R172, [R172.64] ;  /* 0x00000004acac7981 */ /* 0x000f22000c1e1d00 */
[----:B------:R-:W-:Y:S01]  /*33a0*/  ISETP.NE.U32.AND P5, PT, RZ, c[0x0][0x218], PT ;  /* 0x00008600ff007a0c */ /* 0x000fe20003fa5070 */
[----:B-----5:R-:W-:-:S03]  /*33b0*/  HFMA2.MMA R213, -RZ, RZ, 0, 0 ;  /* 0x00000000ffd57435 */ /* 0x020fc600000001ff */
[----:B------:R-:W-:Y:S02]  /*33c0*/  ISETP.NE.AND.EX P5, PT, RZ, c[0x0][0x21c], PT, P5 ;  /* 0x00008700ff007a0c */ /* 0x000fe40003fa5350 */
[----:B0-----:R-:W-:Y:S02]  /*33d0*/  ISETP.NE.AND P4, PT, R176, RZ, PT ;  /* 0x000000ffb000720c */ /* 0x001fe40003f85270 */
[----:B------:R-:W-:Y:S02]  /*33e0*/  MOV R176, R24 ;  /* 0x0000001800b07202 */ /* 0x000fe40000000f00 */
[----:B------:R-:W-:Y:S02]  /*33f0*/  FSEL R216, R178, RZ, !P4 ;  /* 0x000000ffb2d87208 */ /* 0x000fe40006000000 */
[----:B------:R-:W-:-:S03]  /*3400*/  LOP3.LUT P4, RZ, R176, 0xff, RZ, 0xc0, !PT ;  /* 0x000000ffb0ff7812 */ /* 0x000fc6000788c0ff */
[----:B-1----:R-:W-:Y:S02]  /*3410*/  FFMA.FTZ R214, R6, R179, R216 ;  /* 0x000000b306d67223 */ /* 0x002fe400000100d8 */
[----:B------:R-:W-:Y:S02]  /*3420*/  @P5 PRMT R176, RZ, 0x5410, R40 ;  /* 0x00005410ffb05816 */ /* 0x000fe40000000028 */
[----:B------:R-:W-:-:S04]  /*3430*/  FADD.FTZ R214, R7, -R214 ;  /* 0x800000d607d67221 */ /* 0x000fc80000010000 */
[----:B------:R-:W-:-:S04]  /*3440*/  FMUL.FTZ R214, R4, R214 ;  /* 0x000000d604d67220 */ /* 0x000fc80000410000 */
[----:B------:R-:W-:-:S04]  /*3450*/  @P5 FADD.FTZ R214, R214, R176 ;  /* 0x000000b0d6d65221 */ /* 0x000fc80000010000 */
[----:B------:R-:W-:-:S04]  /*3460*/  FMUL.FTZ R177, R214, R5 ;  /* 0x00000005d6b17220 */ /* 0x000fc80000410000 */
[----:B------:R-:W-:Y:S01]  /*3470*/  FMUL.FTZ R177, R177, c[0x0][0x1e8] ;  /* 0x00007a00b1b17a20 */ /* 0x000fe20000410000 */
[----:B------:R-:W-:Y:S02]  /*3480*/  LOP3.LUT P6, RZ, R24, 0xff00, RZ, 0xc0, !PT ;  /* 0x0000ff0018ff7812 */ /* 0x000fe400078cc0ff */
[----:B----4-:R-:W-:-:S05]  /*3490*/  @P4 PRMT R176, RZ, 0x5410, R172 ;  /* 0x00005410ffb04816 */ /* 0x010fca00000000ac */
[----:B------:R-:W-:Y:S01]  /*34a0*/  @P4 FMUL.FTZ R213, R177, R176 ;  /* 0x000000b0b1d54220 */ /* 0x000fe20000410000 */
[----:B------:R-:W-:Y:S01]  /*34b0*/  MOV R176, RZ ;  /* 0x000000ff00b07202 */ /* 0x000fe20000000f00 */
[----:B--2---:R-:W-:Y:S01]  /*34c0*/  @P4 FMUL.FTZ R176, R252, R177 ;  /* 0x000000b1fcb04220 */ /* 0x004fe20000410000 */
[----:B------:R-:W-:-:S04]  /*34d0*/  ISETP.NE.U32.AND P4, PT, RZ, c[0x0][0x258], PT ;  /* 0x00009600ff007a0c */ /* 0x000fc80003f85070 */
[----:B------:R-:W-:Y:S01]  /*34e0*/  ISETP.NE.AND.EX P4, PT, RZ, c[0x0][0x25c], PT, P4 ;  /* 0x00009700ff007a0c */ /* 0x000fe20003f85340 */
[----:B------:R-:W-:-:S04]  /*34f0*/  FFMA.FTZ R177, R198, R179, R216 ;  /* 0x000000b3c6b17223 */ /* 0x000fc800000100d8 */
[----:B------:R-:W-:-:S08]  /*3500*/  FADD.FTZ R177, R251, -R177 ;  /* 0x800000b1fbb17221 */ /* 0x000fd00000010000 */
[----:B------:R-:W-:-:S04]  /*3510*/  @P4 F2FP.BF16.PACK_AB R214, RZ, R214 ;  /* 0x000000d6ffd6423e */ /* 0x000fc800000010ff */
[----:B------:R-:W-:Y:S01]  /*3520*/  @P4 PRMT R168, R214, 0x7610, R168 ;  /* 0x00007610d6a84816 */ /* 0x000fe200000000a8 */
[----:B------:R-:W-:Y:S01]  /*3530*/  FMUL.FTZ R214, R4, R177 ;  /* 0x000000b104d67220 */ /* 0x000fe20000410000 */
[----:B------:R-:W-:-:S05]  /*3540*/  @P5 PRMT R177, RZ, 0x7610, R40 ;  /* 0x00007610ffb15816 */ /* 0x000fca0000000028 */
[----:B------:R-:W-:Y:S01]  /*3550*/  @P5 FADD.FTZ R214, R214, R177 ;  /* 0x000000b1d6d65221 */ /* 0x000fe20000010000 */
[----:B------:R-:W-:-:S03]  /*3560*/  HFMA2.MMA R252, -RZ, RZ, 0, 0 ;  /* 0x00000000fffc7435 */ /* 0x000fc600000001ff */
[----:B------:R-:W-:Y:S01]  /*3570*/  FMUL.FTZ R215, R214, R5 ;  /* 0x00000005d6d77220 */ /* 0x000fe20000410000 */
[----:B------:R-:W-:-:S03]  /*3580*/  @P6 PRMT R172, RZ, 0x7610, R172 ;  /* 0x00007610ffac6816 */ /* 0x000fc600000000ac */
[----:B------:R-:W-:-:S04]  /*3590*/  FMUL.FTZ R215, R215, c[0x0][0x1e8] ;  /* 0x00007a00d7d77a20 */ /* 0x000fc80000410000 */
[----:B------:R-:W-:-:S04]  /*35a0*/  @P6 FMUL.FTZ R252, R215, R172 ;  /* 0x000000acd7fc6220 */ /* 0x000fc80000410000 */
[----:B------:R-:W-:Y:S02]  /*35b0*/  FADD.FTZ R81, R81, R252 ;  /* 0x000000fc51517221 */ /* 0x000fe40000010000 */
[----:B------:R-:W2:Y:S01]  /*35c0*/  LDL R252, [R1+0x94] ;  /* 0x0000940001fc7983 */ /* 0x000ea20000100800 */
[----:B------:R-:W-:Y:S01]  /*35d0*/  MOV R177, RZ ;  /* 0x000000ff00b17202 */ /* 0x000fe20000000f00 */
[----:B---3--:R-:W-:Y:S02]  /*35e0*/  @P6 FMUL.FTZ R177, R0, R215 ;  /* 0x000000d700b16220 */ /* 0x008fe40000410000 */
[----:B------:R-:W3:Y:S01]  /*35f0*/  LDL R0, [R1+0x90] ;  /* 0x0000900001007983 */ /* 0x000ee20000100800 */
[----:B------:R-:W-:Y:S01]  /*3600*/  FFMA.FTZ R172, R197, R179, R216 ;  /* 0x000000b3c5ac7223 */ /* 0x000fe200000100d8 */
[----:B------:R-:W-:Y:S01]  /*3610*/  LOP3.LUT P6, RZ, R24, 0xff0000, RZ, 0xc0, !PT ;  /* 0x00ff000018ff7812 */ /* 0x000fe200078cc0ff */
[----:B------:R-:W-:Y:S02]  /*3620*/  FADD.FTZ R80, R80, R213 ;  /* 0x000000d550507221 */ /* 0x000fe40000010000 */
[----:B------:R-:W-:Y:S01]  /*3630*/  FADD.FTZ R172, R250, -R172 ;  /* 0x800000acfaac7221 */ /* 0x000fe20000010000 */
[----:B------:R-:W-:-:S03]  /*3640*/  @P5 PRMT R213, RZ, 0x5410, R41 ;  /* 0x00005410ffd55816 */ /* 0x000fc60000000029 */
[----:B------:R-:W-:Y:S01]  /*3650*/  FMUL.FTZ R172, R4, R172 ;  /* 0x000000ac04ac7220 */ /* 0x000fe20000410000 */
[----:B------:R-:W-:-:S03]  /*3660*/  @P4 F2FP.BF16.PACK_AB R214, RZ, R214 ;  /* 0x000000d6ffd6423e */ /* 0x000fc600000010ff */
[----:B------:R-:W-:Y:S01]  /*3670*/  @P5 FADD.FTZ R172, R172, R213 ;  /* 0x000000d5acac5221 */ /* 0x000fe20000010000 */
[----:B------:R-:W-:Y:S01]  /*3680*/  @P4 PRMT R168, R168, 0x5410, R214 ;  /* 0x00005410a8a84816 */ /* 0x000fe200000000d6 */
[----:B------:R-:W-:Y:S02]  /*3690*/  HFMA2.MMA R214, -RZ, RZ, 0, 0 ;  /* 0x00000000ffd67435 */ /* 0x000fe400000001ff */
[----:B------:R-:W-:Y:S01]  /*36a0*/  FMUL.FTZ R215, R172, R5 ;  /* 0x00000005acd77220 */ /* 0x000fe20000410000 */
[----:B------:R-:W-:Y:S02]  /*36b0*/  @P4 F2FP.BF16.PACK_AB R172, RZ, R172 ;  /* 0x000000acffac423e */ /* 0x000fe400000010ff */
[----:B------:R-:W-:Y:S01]  /*36c0*/  @P6 PRMT R213, RZ, 0x5410, R173 ;  /* 0x00005410ffd56816 */ /* 0x000fe200000000ad */
[----:B------:R-:W-:Y:S01]  /*36d0*/  FMUL.FTZ R215, R215, c[0x0][0x1e8] ;  /* 0x00007a00d7d77a20 */ /* 0x000fe20000410000 */
[----:B------:R-:W-:Y:S01]  /*36e0*/  @P4 PRMT R169, R172, 0x7610, R169 ;  /* 0x00007610aca94816 */ /* 0x000fe200000000a9 */
[----:B------:R-:W-:-:S02]  /*36f0*/  FFMA.FTZ R172, R196, R179, R216 ;  /* 0x000000b3c4ac7223 */ /* 0x000fc400000100d8 */
[----:B------:R-:W-:Y:S02]  /*3700*/  @P6 FMUL.FTZ R214, R215, R213 ;  /* 0x000000d5d7d66220 */ /* 0x000fe40000410000 */
[----:B------:R-:W-:Y:S02]  /*3710*/  FADD.FTZ R172, R249, -R172 ;  /* 0x800000acf9ac7221 */ /* 0x000fe40000010000 */
[----:B------:R-:W-:Y:S01]  /*3720*/  FADD.FTZ R82, R82, R214 ;  /* 0x000000d652527221 */ /* 0x000fe20000010000 */
[----:B------:R-:W-:Y:S01]  /*3730*/  @P5 PRMT R214, RZ, 0x7610, R41 ;  /* 0x00007610ffd65816 */ /* 0x000fe20000000029 */
[----:B------:R-:W-:Y:S01]  /*3740*/  FMUL.FTZ R172, R4, R172 ;  /* 0x000000ac04ac7220 */ /* 0x000fe20000410000 */
[----:B------:R-:W-:-:S03]  /*3750*/  MOV R213, RZ ;  /* 0x000000ff00d57202 */ /* 0x000fc60000000f00 */
[----:B------:R-:W-:Y:S01]  /*3760*/  @P5 FADD.FTZ R172, R172, R214 ;  /* 0x000000d6acac5221 */ /* 0x000fe20000010000 */
[----:B------:R-:W-:Y:S01]  /*3770*/  MOV R214, RZ ;  /* 0x000000ff00d67202 */ /* 0x000fe20000000f00 */
[----:B--2---:R-:W-:Y:S01]  /*3780*/  @P6 FMUL.FTZ R213, R252, R215 ;  /* 0x000000d7fcd56220 */ /* 0x004fe20000410000 */
[----:B------:R-:W-:Y:S01]  /*3790*/  LOP3.LUT P6, RZ, R24, 0xff000000, RZ, 0xc0, !PT ;  /* 0xff00000018ff7812 */ /* 0x000fe200078cc0ff */
[----:B------:R-:W-:-:S04]  /*37a0*/  FMUL.FTZ R215, R172, R5 ;  /* 0x00000005acd77220 */ /* 0x000fc80000410000 */
[----:B------:R-:W-:-:S08]  /*37b0*/  FMUL.FTZ R215, R215, c[0x0][0x1e8] ;  /* 0x00007a00d7d77a20 */ /* 0x000fd00000410000 */
[----:B---3--:R-:W-:Y:S02]  /*37c0*/  @P6 FMUL.FTZ R214, R0, R215 ;  /* 0x000000d700d66220 */ /* 0x008fe40000410000 */
[----:B------:R-:W2:Y:S01]  /*37d0*/  LDL R0, [R1+0x8c] ;  /* 0x00008c0001007983 */ /* 0x000ea20000100800 */
[----:B------:R-:W-:Y:S01]  /*37e0*/  HFMA2.MMA R252, -RZ, RZ, 0, 0 ;  /* 0x00000000fffc7435 */ /* 0x000fe200000001ff */
[----:B------:R-:W-:-:S05]  /*37f0*/  @P6 PRMT R173, RZ, 0x7610, R173 ;  /* 0x00007610ffad6816 */ /* 0x000fca00000000ad */
[----:B------:R-:W-:-:S04]  /*3800*/  @P6 FMUL.FTZ R252, R215, R173 ;  /* 0x000000add7fc6220 */ /* 0x000fc80000410000 */
[----:B------:R-:W-:Y:S02]  /*3810*/  FADD.FTZ R83, R83, R252 ;  /* 0x000000fc53537221 */ /* 0x000fe40000010000 */
[----:B------:R-:W3:Y:S01]  /*3820*/  LDL R252, [R1+0x88] ;  /* 0x0000880001fc7983 */ /* 0x000ee20000100800 */
[----:B------:R-:W-:-:S04]  /*3830*/  @P4 F2FP.BF16.PACK_AB R172, RZ, R172 ;  /* 0x000000acffac423e */ /* 0x000fc800000010ff */
[----:B------:R-:W-:Y:S01]  /*3840*/  @P4 PRMT R169, R169, 0x5410, R172 ;  /* 0x00005410a9a94816 */ /* 0x000fe200000000ac */
[----:B------:R-:W-:-:S04]  /*3850*/  FFMA.FTZ R172, R195, R179, R216 ;  /* 0x000000b3c3ac7223 */ /* 0x000fc800000100d8 */
[----:B------:R-:W-:-:S04]  /*3860*/  FADD.FTZ R172, R248, -R172 ;  /* 0x800000acf8ac7221 */ /* 0x000fc80000010000 */
[----:B------:R-:W-:Y:S01]  /*3870*/  FMUL.FTZ R173, R4, R172 ;  /* 0x000000ac04ad7220 */ /* 0x000fe20000410000 */
[----:B------:R-:W-:Y:S02]  /*3880*/  @P5 PRMT R172, RZ, 0x5410, R42 ;  /* 0x00005410ffac5816 */ /* 0x000fe4000000002a */
[----:B------:R-:W-:-:S03]  /*3890*/  LOP3.LUT P6, RZ, R25, 0xff, RZ, 0xc0, !PT ;  /* 0x000000ff19ff7812 */ /* 0x000fc600078cc0ff */
[----:B------:R-:W-:-:S05]  /*38a0*/  @P5 FADD.FTZ R173, R173, R172 ;  /* 0x000000acadad5221 */ /* 0x000fca0000010000 */
[----:B------:R-:W-:Y:S01]  /*38b0*/  @P4 F2FP.BF16.PACK_AB R172, RZ, R173 ;  /* 0x000000adffac423e */ /* 0x000fe200000010ff */
[----:B------:R-:W-:-:S03]  /*38c0*/  FMUL.FTZ R173, R173, R5 ;  /* 0x00000005adad7220 */ /* 0x000fc60000410000 */
[----:B------:R-:W-:Y:S01]  /*38d0*/  @P4 PRMT R170, R172, 0x7610, R170 ;  /* 0x00007610acaa4816 */ /* 0x000fe200000000aa */
[----:B------:R-:W-:Y:S01]  /*38e0*/  FMUL.FTZ R172, R173, c[0x0][0x1e8] ;  /* 0x00007a00adac7a20 */ /* 0x000fe20000410000 */
[----:B------:R-:W-:Y:S01]  /*38f0*/  HFMA2.MMA R173, -RZ, RZ, 0, 0 ;  /* 0x00000000ffad7435 */ /* 0x000fe200000001ff */
[----:B------:R-:W-:-:S05]  /*3900*/  @P6 PRMT R215, RZ, 0x5410, R174 ;  /* 0x00005410ffd76816 */ /* 0x000fca00000000ae */
[----:B------:R-:W-:Y:S01]  /*3910*/  @P6 FMUL.FTZ R173, R172, R215 ;  /* 0x000000d7acad6220 */ /* 0x000fe20000410000 */
[----:B------:R-:W-:-:S03]  /*3920*/  MOV R215, RZ ;  /* 0x000000ff00d77202 */ /* 0x000fc60000000f00 */
[----:B------:R-:W-:Y:S02]  /*3930*/  FADD.FTZ R76, R76, R173 ;  /* 0x000000ad4c4c7221 */ /* 0x000fe40000010000 */
[----:B--2---:R-:W-:Y:S02]  /*3940*/  @P6 FMUL.FTZ R215, R0, R172 ;  /* 0x000000ac00d76220 */ /* 0x004fe40000410000 */
[----:B------:R-:W-:Y:S01]  /*3950*/  FFMA.FTZ R172, R194, R179, R216 ;  /* 0x000000b3c2ac7223 */ /* 0x000fe200000100d8 */
[----:B------:R0:W5:Y:S03]  /*3960*/  LDL.LU R0, [R1+0x140] ;  /* 0x0001400001007983 */ /* 0x0001660000300800 */
[----:B------:R-:W-:-:S04]  /*3970*/  FADD.FTZ R172, R247, -R172 ;  /* 0x800000acf7ac7221 */ /* 0x000fc80000010000 */
[----:B------:R-:W-:Y:S01]  /*3980*/  FMUL.FTZ R173, R4, R172 ;  /* 0x000000ac04ad7220 */ /* 0x000fe20000410000 */
[----:B------:R-:W-:Y:S02]  /*3990*/  @P5 PRMT R172, RZ, 0x7610, R42 ;  /* 0x00007610ffac5816 */ /* 0x000fe4000000002a */
[----:B------:R-:W-:-:S03]  /*39a0*/  LOP3.LUT P6, RZ, R25, 0xff00, RZ, 0xc0, !PT ;  /* 0x0000ff0019ff7812 */ /* 0x000fc600078cc0ff */
[----:B------:R-:W-:-:S05]  /*39b0*/  @P5 FADD.FTZ R173, R173, R172 ;  /* 0x000000acadad5221 */ /* 0x000fca0000010000 */
[----:B------:R-:W-:-:S04]  /*39c0*/  @P4 F2FP.BF16.PACK_AB R172, RZ, R173 ;  /* 0x000000adffac423e */ /* 0x000fc800000010ff */
[----:B------:R-:W-:Y:S01]  /*39d0*/  @P4 PRMT R170, R170, 0x5410, R172 ;  /* 0x00005410aaaa4816 */ /* 0x000fe200000000ac */
[----:B------:R-:W-:Y:S01]  /*39e0*/  FMUL.FTZ R172, R173, R5 ;  /* 0x00000005adac7220 */ /* 0x000fe20000410000 */
[----:B------:R-:W-:Y:S01]  /*39f0*/  HFMA2.MMA R173, -RZ, RZ, 0, 0 ;  /* 0x00000000ffad7435 */ /* 0x000fe200000001ff */
[----:B------:R-:W-:Y:S02]  /*3a00*/  @P6 PRMT R174, RZ, 0x7610, R174 ;  /* 0x00007610ffae6816 */ /* 0x000fe400000000ae */
[----:B------:R-:W-:-:S04]  /*3a10*/  FMUL.FTZ R172, R172, c[0x0][0x1e8] ;  /* 0x00007a00acac7a20 */ /* 0x000fc80000410000 */
[----:B------:R-:W-:Y:S01]  /*3a20*/  @P6 FMUL.FTZ R173, R172, R174 ;  /* 0x000000aeacad6220 */ /* 0x000fe20000410000 */
[----:B------:R-:W-:Y:S01]  /*3a30*/  MOV R174, RZ ;  /* 0x000000ff00ae7202 */ /* 0x000fe20000000f00 */
[----:B---3--:R-:W-:Y:S02]  /*3a40*/  @P6 FMUL.FTZ R174, R252, R172 ;  /* 0x000000acfcae6220 */ /* 0x008fe40000410000 */
[-C--:B------:R-:W-:Y:S02]  /*3a50*/  FFMA.FTZ R172, R193, R179.reuse, R216 ;  /* 0x000000b3c1ac7223 */ /* 0x080fe400000100d8 */
[----:B------:R-:W-:Y:S02]  /*3a60*/  FADD.FTZ R77, R77, R173 ;  /* 0x000000ad4d4d7221 */ /* 0x000fe40000010000 */
[----:B------:R-:W-:Y:S02]  /*3a70*/  FADD.FTZ R172, R246, -R172 ;  /* 0x800000acf6ac7221 */ /* 0x000fe40000010000 */
[----:B------:R-:W-:-:S02]  /*3a80*/  FFMA.FTZ R173, R245, R179, R216 ;  /* 0x000000b3f5ad7223 */ /* 0x000fc400000100d8 */
[----:B------:R-:W-:Y:S01]  /*3a90*/  FMUL.FTZ R216, R4, R172 ;  /* 0x000000ac04d87220 */ /* 0x000fe20000410000 */
[----:B------:R-:W-:Y:S01]  /*3aa0*/  @P5 PRMT R172, RZ, 0x5410, R43 ;  /* 0x00005410ffac5816 */ /* 0x000fe2000000002b */
[----:B------:R-:W-:-:S04]  /*3ab0*/  FADD.FTZ R173, R244, -R173 ;  /* 0x800000adf4ad7221 */ /* 0x000fc80000010000 */
[----:B------:R-:W-:Y:S02]  /*3ac0*/  @P5 FADD.FTZ R216, R216, R172 ;  /* 0x000000acd8d85221 */ /* 0x000fe40000010000 */
[----:B------:R-:W-:Y:S01]  /*3ad0*/  FMUL.FTZ R172, R4, R173 ;  /* 0x000000ad04ac7220 */ /* 0x000fe20000410000 */
[----:B------:R-:W-:-:S05]  /*3ae0*/  @P5 PRMT R173, RZ, 0x7610, R43 ;  /* 0x00007610ffad5816 */ /* 0x000fca000000002b */
[----:B------:R-:W-:Y:S01]  /*3af0*/  @P5 FADD.FTZ R172, R172, R173 ;  /* 0x000000adacac5221 */ /* 0x000fe20000010000 */
[----:B------:R-:W-:Y:S02]  /*3b00*/  LOP3.LUT P5, RZ, R25, 0xff0000, RZ, 0xc0, !PT ;  /* 0x00ff000019ff7812 */ /* 0x000fe400078ac0ff */
[----:B------:R-:W-:-:S04]  /*3b10*/  @P4 F2FP.BF16.PACK_AB R173, RZ, R216 ;  /* 0x000000d8ffad423e */ /* 0x000fc800000010ff */
[----:B------:R-:W-:Y:S01]  /*3b20*/  @P4 PRMT R171, R173, 0x7610, R171 ;  /* 0x00007610adab4816 */ /* 0x000fe200000000ab */
[----:B------:R-:W-:Y:S01]  /*3b30*/  FMUL.FTZ R173, R216, R5 ;  /* 0x00000005d8ad7220 */ /* 0x000fe20000410000 */
[----:B------:R-:W-:-:S03]  /*3b40*/  HFMA2.MMA R216, -RZ, RZ, 0, 0 ;  /* 0x00000000ffd87435 */ /* 0x000fc600000001ff */
[----:B------:R-:W-:Y:S02]  /*3b50*/  FMUL.FTZ R173, R173, c[0x0][0x1e8] ;  /* 0x00007a00adad7a20 */ /* 0x000fe40000410000 */
[----:B------:R-:W-:-:S05]  /*3b60*/  @P5 PRMT R252, RZ, 0x5410, R175 ;  /* 0x00005410fffc5816 */ /* 0x000fca00000000af */
[----:B------:R-:W-:Y:S02]  /*3b70*/  @P5 FMUL.FTZ R216, R173, R252 ;  /* 0x000000fcadd85220 */ /* 0x000fe40000410000 */
[----:B------:R-:W2:Y:S02]  /*3b80*/  LDL R252, [R1+0x84] ;  /* 0x0000840001fc7983 */ /* 0x000ea40000100800 */
[----:B------:R-:W-:Y:S01]  /*3b90*/  FADD.FTZ R78, R78, R216 ;  /* 0x000000d84e4e7221 */ /* 0x000fe20000010000 */
[----:B------:R-:W-:Y:S01]  /*3ba0*/  MOV R216, RZ ;  /* 0x000000ff00d87202 */ /* 0x000fe20000000f00 */
[----:B--2---:R-:W-:Y:S01]  /*3bb0*/  @P5 FMUL.FTZ R216, R252, R173 ;  /* 0x000000adfcd85220 */ /* 0x004fe20000410000 */
[----:B------:R-:W-:Y:S02]  /*3bc0*/  LOP3.LUT P5, RZ, R25, 0xff000000, RZ, 0xc0, !PT ;  /* 0xff00000019ff7812 */ /* 0x000fe400078ac0ff */
[----:B------:R-:W-:Y:S01]  /*3bd0*/  @P4 F2FP.BF16.PACK_AB R173, RZ, R172 ;  /* 0x000000acffad423e */ /* 0x000fe200000010ff */
[----:B------:R-:W-:-:S03]  /*3be0*/  FMUL.FTZ R172, R172, R5 ;  /* 0x00000005acac7220 */ /* 0x000fc60000410000 */
[----:B------:R-:W-:Y:S01]  /*3bf0*/  @P4 PRMT R171, R171, 0x5410, R173 ;  /* 0x00005410abab4816 */ /* 0x000fe200000000ad */
[----:B------:R-:W-:Y:S01]  /*3c00*/  HFMA2.MMA R173, -RZ, RZ, 0, 0 ;  /* 0x00000000ffad7435 */ /* 0x000fe200000001ff */
[----:B------:R-:W-:-:S05]  /*3c10*/  FMUL.FTZ R172, R172, c[0x0][0x1e8] ;  /* 0x00007a00acac7a20 */ /* 0x000fca0000410000 */
[----:B------:R-:W-:-:S05]  /*3c20*/  @P5 PRMT R175, RZ, 0x7610, R175 ;  /* 0x00007610ffaf5816 */ /* 0x000fca00000000af */
[----:B------:R-:W-:-:S04]  /*3c30*/  @P5 FMUL.FTZ R173, R172, R175 ;  /* 0x000000afacad5220 */ /* 0x000fc80000410000 */
[----:B------:R-:W-:Y:S02]  /*3c40*/  FADD.FTZ R79, R79, R173 ;  /* 0x000000ad4f4f7221 */ /* 0x000fe40000010000 */
[----:B------:R-:W2:Y:S01]  /*3c50*/  LDL R173, [R1+0x80] ;  /* 0x0000800001ad7983 */ /* 0x000ea20000100800 */
[----:B------:R-:W-:Y:S01]  /*3c60*/  HFMA2.MMA R175, -RZ, RZ, 0, 0 ;  /* 0x00000000ffaf7435 */ /* 0x000fe200000001ff */
[----:B------:R-:W-:Y:S02]  /*3c70*/  MOV R252, 0x10 ;  /* 0x0000001000fc7802 */ /* 0x000fe40000000f00 */
[----:B------:R-:W-:-:S03]  /*3c80*/  F2FP.BF16.PACK_AB R174, R174, R215 ;  /* 0x000000d7aeae723e */ /* 0x000fc600000010ff */
[----:B--2---:R-:W-:Y:S02]  /*3c90*/  @P5 FMUL.FTZ R175, R173, R172 ;  /* 0x000000acadaf5220 */ /* 0x004fe40000410000 */
[----:B------:R-:W-:-:S03]  /*3ca0*/  @P4 IMAD.WIDE.U32 R172, R2, R252, c[0x0][0x258] ;  /* 0x0000960002ac4625 */ /* 0x000fc600078e00fc */
[----:B------:R-:W-:Y:S02]  /*3cb0*/  F2FP.BF16.PACK_AB R175, R175, R216 ;  /* 0x000000d8afaf723e */ /* 0x000fe400000010ff */
[----:B------:R1:W-:Y:S02]  /*3cc0*/  @P4 STG.E.128 [R172.64], R168 ;  /* 0x000000a8ac004986 */ /* 0x0003e4000c101d04 */
[----:B-1----:R-:W-:Y:S01]  /*3cd0*/  F2FP.BF16.PACK_AB R172, R177, R176 ;  /* 0x000000b0b1ac723e */ /* 0x002fe200000010ff */
[----:B------:R-:W-:Y:S01]  /*3ce0*/  IMAD.WIDE.U32 R176, R2, R252, c[0x0][0x248] ;  /* 0x0000920002b07625 */ /* 0x000fe200078e00fc */
[----:B------:R-:W-:-:S05]  /*3cf0*/  F2FP.BF16.PACK_AB R173, R214, R213 ;  /* 0x000000d5d6ad723e */ /* 0x000fca00000010ff */
[----:B------:R0:W-:Y:S01]  /*3d00*/  STG.E.128 [R176.64], R172 ;  /* 0x000000acb0007986 */ /* 0x0001e2000c101d04 */
[----:B------:R-:W-:-:S03]  /*3d10*/  IADD3 R2, R2, 0x20, RZ ;  /* 0x0000002002027810 */ /* 0x000fc60007ffe0ff */
.L_x_1094:
[----:B------:R-:W-:Y:S05]  /*3d20*/  BSYNC B1 ;  /* 0x0000000000017941 */ /* 0x000fea0003800000 */
.L_x_1093:
[----:B------:R-:W-:Y:S01]  /*3d30*/  BSSY B1, `(.L_x_1095) ;  /* 0x00000a2000017945 */ /* 0x000fe20003800000 */
[----:B------:R-:W-:Y:S05]  /*3d40*/  @!P1 BRA `(.L_x_1096) ;  /* 0x00000a0000009947 */ /* 0x000fea0003800000 */
[----:B0-----:R-:W-:Y:S01]  /*3d50*/  HFMA2.MMA R172, -RZ, RZ, 0, 9.5367431640625e-07 ;  /* 0x00000010ffac7435 */ /* 0x001fe200000001ff */
[----:B-1----:R-:W2:Y:S01]  /*3d60*/  LDL R215, [R1+0x7c] ;  /* 0x00007c0001d77983 */ /* 0x002ea20000100800 */
[----:B------:R-:W0:Y:S03]  /*3d70*/  LDC.U8 R176, c[0x0][0x1f0] ;  /* 0x00007c00ffb07b82 */ /* 0x000e260000000000 */
[----:B-----5:R1:W-:Y:S05]  /*3d80*/  STL [R1+0x140], R0 ;  /* 0x0001400001007387 */ /* 0x0203ea0000100800 */
[----:B------:R-:W-:Y:S01]  /*3d90*/  IMAD.WIDE.U32 R172, R2, R172, c[0x0][0x170] ;  /* 0x00005c0002ac7625 */ /* 0x000fe200078e00ac */
[----:B-1----:R-:W3:Y:S05]  /*3da0*/  LDL R0, [R1+0x78] ;  /* 0x0000780001007983 */ /* 0x002eea0000100800 */
[----:B------:R-:W4:Y:S01]  /*3db0*/  LDG.E.128 R172, [R172.64] ;  /* 0x00000004acac7981 */ /* 0x000f22000c1e1d00 */
[----:B------:R-:W-:Y:S01]  /*3dc0*/  ISETP.NE.U32.AND P5, PT, RZ, c[0x0][0x218], PT ;  /* 0x00008600ff007a0c */ /* 0x000fe20003fa5070 */
[----:B------:R-:W-:-:S03]  /*3dd0*/  HFMA2.MMA R213, -RZ, RZ, 0, 0 ;  /* 0x00000000ffd57435 */ /* 0x000fc600000001ff */
[----:B------:R-:W-:Y:S02]  /*3de0*/  ISETP.NE.AND.EX P5, PT, RZ, c[0x0][0x21c], PT, P5 ;  /* 0x00008700ff007a0c */ /* 0x000fe40003fa5350 */
[----:B0-----:R-:W-:Y:S02]  /*3df0*/  ISETP.NE.AND P4, PT, R176, RZ, PT ;  /* 0x000000ffb000720c */ /* 0x001fe40003f85270 */
[----:B------:R-:W-:Y:S02]  /*3e00*/  MOV R176, R22 ;  /* 0x0000001600b07202 */ /* 0x000fe40000000f00 */
[----:B------:R-:W-:Y:S02]  /*3e10*/  FSEL R216, R178, RZ, !P4 ;  /* 0x000000ffb2d87208 */ /* 0x000fe40006000000 */
[----:B------:R-:W-:-:S03]  /*3e20*/  LOP3.LUT P4, RZ, R176, 0xff, RZ, 0xc0, !PT ;  /* 0x000000ffb0ff7812 */ /* 0x000fc6000788c0ff */
[----:B------:R-:W-:Y:S02]  /*3e30*/  FFMA.FTZ R214, R202, R179, R216 ;  /* 0x000000b3cad67223 */ /* 0x000fe400000100d8 */
[----:B------:R-:W-:Y:S02]  /*3e40*/  @P5 PRMT R176, RZ, 0x5410, R36 ;  /* 0x00005410ffb05816 */ /* 0x000fe40000000024 */
[----:B------:R-:W-:-:S04]  /*3e50*/  FADD.FTZ R214, R243, -R214 ;  /* 0x800000d6f3d67221 */ /* 0x000fc80000010000 */
[----:B------:R-:W-:-:S04]  /*3e60*/  FMUL.FTZ R214, R4, R214 ;  /* 0x000000d604d67220 */ /* 0x000fc80000410000 */
[----:B------:R-:W-:-:S04]  /*3e70*/  @P5 FADD.FTZ R214, R214, R176 ;  /* 0x000000b0d6d65221 */ /* 0x000fc80000010000 */
[----:B------:R-:W-:-:S04]  /*3e80*/  FMUL.FTZ R177, R214, R5 ;  /* 0x00000005d6b17220 */ /* 0x000fc80000410000 */
[----:B------:R-:W-:Y:S01]  /*3e90*/  FMUL.FTZ R177, R177, c[0x0][0x1e8] ;  /* 0x00007a00b1b17a20 */ /* 0x000fe20000410000 */
[----:B------:R-:W-:Y:S01]  /*3ea0*/  LOP3.LUT P6, RZ, R22, 0xff00, RZ, 0xc0, !PT ;  /* 0x0000ff0016ff7812 */ /* 0x000fe200078cc0ff */
[----:B------:R-:W-:Y:S01]  /*3eb0*/  HFMA2.MMA R252, -RZ, RZ, 0, 0 ;  /* 0x00000000fffc7435 */ /* 0x000fe200000001ff */
        /* <DEDUP_REMOVED lines=13> */
[----:B------:R-:W-:-:S03]  /*3f90*/  @P6 PRMT R172, RZ, 0x7610, R172 ;  /* 0x00007610ffac6816 */ /* 0x000fc600000000ac */
[----:B------:R-:W-:-:S04]  /*3fa0*/  FMUL.FTZ R215, R214, R5 ;  /* 0x00000005d6d77220 */ /* 0x000fc80000410000 */
        /* <DEDUP_REMOVED lines=23> */
[----:B------:R-:W-:Y:S01]  /*4120*/  @P6 FMUL.FTZ R214, R215, R213 ;  /* 0x000000d5d7d66220 */ /* 0x000fe20000410000 */
[----:B------:R-:W-:Y:S01]  /*4130*/  MOV R213, RZ ;  /* 0x000000ff00d57202 */ /* 0x000fe20000000f00 */
[----:B------:R-:W-:Y:S02]  /*4140*/  FADD.FTZ R172, R240, -R172 ;  /* 0x800000acf0ac7221 */ /* 0x000fe40000010000 */
[----:B------:R-:W-:Y:S01]  /*4150*/  FADD.FTZ R74, R74, R214 ;  /* 0x000000d64a4a7221 */ /* 0x000fe20000010000 */
[----:B------:R-:W-:Y:S01]  /*4160*/  @P5 PRMT R214, RZ, 0x7610, R37 ;  /* 0x00007610ffd65816 */ /* 0x000fe20000000025 */
[----:B------:R-:W-:-:S04]  /*4170*/  FMUL.FTZ R172, R4, R172 ;  /* 0x000000ac04ac7220 */ /* 0x000fc80000410000 */
[----:B------:R-:W-:Y:S01]  /*4180*/  @P5 FADD.FTZ R172, R172, R214 ;  /* 0x000000d6acac5221 */ /* 0x000fe20000010000 */
[----:B------:R-:W-:Y:S01]  /*4190*/  MOV R214, RZ ;  /* 0x000000ff00d67202 */ /* 0x000fe20000000f00 */
[----:B--2---:R-:W-:Y:S01]  /*41a0*/  @P6 FMUL.FTZ R213, R252, R215 ;  /* 0x000000d7fcd56220 */ /* 0x004fe20000410000 */
[----:B------:R-:W-:Y:S01]  /*41b0*/  LOP3.LUT P6, RZ, R22, 0xff000000, RZ, 0xc0, !PT ;  /* 0xff00000016ff7812 */ /* 0x000fe200078cc0ff */
[----:B------:R-:W-:Y:S01]  /*41c0*/  FMUL.FTZ R215, R172, R5 ;  /* 0x00000005acd77220 */ /* 0x000fe20000410000 */
[----:B------:R-:W-:-:S03]  /*41d0*/  HFMA2.MMA R252, -RZ, RZ, 0, 0 ;  /* 0x00000000fffc7435 */ /* 0x000fc600000001ff */
[----:B------:R-:W-:-:S08]  /*41e0*/  FMUL.FTZ R215, R215, c[0x0][0x1e8] ;  /* 0x00007a00d7d77a20 */ /* 0x000fd00000410000 */
[----:B------:R-:W-:-:S05]  /*41f0*/  @P6 PRMT R173, RZ, 0x7610, R173 ;  /* 0x00007610ffad6816 */ /* 0x000fca00000000ad */
[----:B------:R-:W-:-:S04]  /*4200*/  @P6 FMUL.FTZ R252, R215, R173 ;  /* 0x000000add7fc6220 */ /* 0x000fc80000410000 */
[----:B------:R-:W-:Y:S02]  /*4210*/  FADD.FTZ R75, R75, R252 ;  /* 0x000000fc4b4b7221 */ /* 0x000fe40000010000 */
[----:B------:R-:W2:Y:S01]  /*4220*/  LDL R252, [R1+0x6c] ;  /* 0x00006c0001fc7983 */ /* 0x000ea20000100800 */
[----:B---3--:R-:W-:-:S03]  /*4230*/  @P6 FMUL.FTZ R214, R0, R215 ;  /* 0x000000d700d66220 */ /* 0x008fc60000410000 */
        /* <DEDUP_REMOVED lines=19> */
[----:B------:R-:W-:-:S04]  /*4370*/  FFMA.FTZ R172, R8, R179, R216 ;  /* 0x000000b308ac7223 */ /* 0x000fc800000100d8 */
        /* <DEDUP_REMOVED lines=8> */
[----:B------:R-:W-:-:S03]  /*4400*/  @P6 PRMT R174, RZ, 0x7610, R174 ;  /* 0x00007610ffae6816 */ /* 0x000fc600000000ae */
[----:B------:R-:W-:Y:S02]  /*4410*/  FMUL.FTZ R172, R172, c[0x0][0x1e8] ;  /* 0x00007a00acac7a20 */ /* 0x000fe40000410000 */
[----:B------:R-:W-:Y:S02]  /*4420*/  IMAD.MOV.U32 R173, RZ, RZ, RZ ;  /* 0x000000ffffad7224 */ /* 0x000fe400078e00ff */
[----:B------:R-:W-:Y:S01]  /*4430*/  @P6 FMUL.FTZ R173, R172, R174 ;  /* 0x000000aeacad6220 */ /* 0x000fe20000410000 */
[----:B------:R-:W-:-:S06]  /*4440*/  HFMA2.MMA R174, -RZ, RZ, 0, 0 ;  /* 0x00000000ffae7435 */ /* 0x000fcc00000001ff */
[----:B---3--:R-:W-:Y:S02]  /*4450*/  @P6 FMUL.FTZ R174, R0, R172 ;  /* 0x000000ac00ae6220 */ /* 0x008fe40000410000 */
[----:B------:R-:W2:Y:S01]  /*4460*/  LDL R0, [R1+0x64] ;  /* 0x0000640001007983 */ /* 0x000ea20000100800 */
[-C--:B------:R-:W-:Y:S02]  /*4470*/  FFMA.FTZ R172, R9, R179.reuse, R216 ;  /* 0x000000b309ac7223 */ /* 0x080fe400000100d8 */
[----:B------:R-:W-:Y:S02]  /*4480*/  FADD.FTZ R69, R69, R173 ;  /* 0x000000ad45457221 */ /* 0x000fe40000010000 */
[----:B------:R-:W-:Y:S02]  /*4490*/  FADD.FTZ R172, R237, -R172 ;  /* 0x800000acedac7221 */ /* 0x000fe40000010000 */
[----:B------:R-:W-:Y:S02]  /*44a0*/  FFMA.FTZ R173, R236, R179, R216 ;  /* 0x000000b3ecad7223 */ /* 0x000fe400000100d8 */
        /* <DEDUP_REMOVED lines=11> */
[----:B------:R-:W-:-:S03]  /*4560*/  MOV R216, RZ ;  /* 0x000000ff00d87202 */ /* 0x000fc60000000f00 */
[----:B------:R-:W-:Y:S02]  /*4570*/  FMUL.FTZ R173, R173, c[0x0][0x1e8] ;  /* 0x00007a00adad7a20 */ /* 0x000fe40000410000 */
[----:B------:R-:W-:-:S05]  /*4580*/  @P5 PRMT R252, RZ, 0x5410, R175 ;  /* 0x00005410fffc5816 */ /* 0x000fca00000000af */
[----:B------:R-:W-:Y:S02]  /*4590*/  @P5 FMUL.FTZ R216, R173, R252 ;  /* 0x000000fcadd85220 */ /* 0x000fe40000410000 */
[----:B------:R-:W3:Y:S02]  /*45a0*/  LDL R252, [R1+0x60] ;  /* 0x0000600001fc7983 */ /* 0x000ee40000100800 */
[----:B------:R-:W-:Y:S01]  /*45b0*/  FADD.FTZ R70, R70, R216 ;  /* 0x000000d846467221 */ /* 0x000fe20000010000 */
[----:B------:R-:W-:-:S06]  /*45c0*/  HFMA2.MMA R216, -RZ, RZ, 0, 0 ;  /* 0x00000000ffd87435 */ /* 0x000fcc00000001ff */
[----:B--2---:R-:W-:Y:S02]  /*45d0*/  @P5 FMUL.FTZ R216, R0, R173 ;  /* 0x000000ad00d85220 */ /* 0x004fe40000410000 */
[----:B------:R0:W5:Y:S01]  /*45e0*/  LDL.LU R0, [R1+0x140] ;  /* 0x0001400001007983 */ /* 0x0001620000300800 */
[----:B------:R-:W-:Y:S02]  /*45f0*/  LOP3.LUT P5, RZ, R23, 0xff000000, RZ, 0xc0, !PT ;  /* 0xff00000017ff7812 */ /* 0x000fe400078ac0ff */
[----:B------:R-:W-:Y:S01]  /*4600*/  @P4 F2FP.BF16.PACK_AB R173, RZ, R172 ;  /* 0x000000acffad423e */ /* 0x000fe200000010ff */
[----:B------:R-:W-:-:S04]  /*4610*/  FMUL.FTZ R172, R172, R5 ;  /* 0x00000005acac7220 */ /* 0x000fc80000410000 */
[----:B------:R-:W-:Y:S01]  /*4620*/  FMUL.FTZ R172, R172, c[0x0][0x1e8] ;  /* 0x00007a00acac7a20 */ /* 0x000fe20000410000 */
[----:B------:R-:W-:-:S05]  /*4630*/  @P4 PRMT R171, R171, 0x5410, R173 ;  /* 0x00005410abab4816 */ /* 0x000fca00000000ad */
[----:B------:R-:W-:Y:S02]  /*4640*/  @P5 PRMT R175, RZ, 0x7610, R175 ;  /* 0x00007610ffaf5816 */ /* 0x000fe400000000af */
[----:B------:R-:W-:-:S03]  /*4650*/  MOV R173, RZ ;  /* 0x000000ff00ad7202 */ /* 0x000fc60000000f00 */
[----:B------:R-:W-:Y:S01]  /*4660*/  @P5 FMUL.FTZ R173, R172, R175 ;  /* 0x000000afacad5220 */ /* 0x000fe20000410000 */
[----:B------:R-:W-:-:S03]  /*4670*/  HFMA2.MMA R175, -RZ, RZ, 0, 0 ;  /* 0x00000000ffaf7435 */ /* 0x000fc600000001ff */
[----:B------:R-:W-:Y:S01]  /*4680*/  FADD.FTZ R71, R71, R173 ;  /* 0x000000ad47477221 */ /* 0x000fe20000010000 */
[----:B------:R-:W-:Y:S02]  /*4690*/  F2FP.BF16.PACK_AB R174, R174, R215 ;  /* 0x000000d7aeae723e */ /* 0x000fe400000010ff */
[----:B---3--:R-:W-:Y:S01]  /*46a0*/  @P5 FMUL.FTZ R175, R252, R172 ;  /* 0x000000acfcaf5220 */ /* 0x008fe20000410000 */
[----:B------:R-:W-:-:S04]  /*46b0*/  @P4 LEA R172, P5, R2, c[0x0][0x258], 0x4 ;  /* 0x0000960002ac4a11 */ /* 0x000fc800078a20ff */
[----:B------:R-:W-:-:S05]  /*46c0*/  @P4 LEA.HI.X R173, R2, c[0x0][0x25c], RZ, 0x4, P5 ;  /* 0x0000970002ad4a11 */ /* 0x000fca00028f24ff */
[----:B------:R1:W-:Y:S01]  /*46d0*/  @P4 STG.E.128 [R172.64], R168 ;  /* 0x000000a8ac004986 */ /* 0x0003e2000c101d04 */
[----:B------:R-:W-:Y:S02]  /*46e0*/  F2FP.BF16.PACK_AB R175, R175, R216 ;  /* 0x000000d8afaf723e */ /* 0x000fe400000010ff */
[----:B-1----:R-:W-:Y:S02]  /*46f0*/  F2FP.BF16.PACK_AB R172, R177, R176 ;  /* 0x000000b0b1ac723e */ /* 0x002fe400000010ff */
[----:B------:R-:W-:Y:S02]  /*4700*/  LEA R176, P4, R2, c[0x0][0x248], 0x4 ;  /* 0x0000920002b07a11 */ /* 0x000fe400078820ff */
[----:B------:R-:W-:Y:S02]  /*4710*/  F2FP.BF16.PACK_AB R173, R214, R213 ;  /* 0x000000d5d6ad723e */ /* 0x000fe400000010ff */
[----:B------:R-:W-:-:S05]  /*4720*/  LEA.HI.X R177, R2, c[0x0][0x24c], RZ, 0x4, P4 ;  /* 0x0000930002b17a11 */ /* 0x000fca00020f24ff */
[----:B------:R0:W-:Y:S01]  /*4730*/  STG.E.128 [R176.64], R172 ;  /* 0x000000acb0007986 */ /* 0x0001e2000c101d04 */
[----:B------:R-:W-:-:S03]  /*4740*/  IADD3 R2, R2, 0x20, RZ ;  /* 0x0000002002027810 */ /* 0x000fc60007ffe0ff */
.L_x_1096:
[----:B------:R-:W-:Y:S05]  /*4750*/  BSYNC B1 ;  /* 0x0000000000017941 */ /* 0x000fea0003800000 */
.L_x_1095:
        /* <DEDUP_REMOVED lines=115> */
[----:B------:R-:W2:Y:S01]  /*4e90*/  LDL R0, [R1+0x44] ;  /* 0x0000440001007983 */ /* 0x000ea20000100800 */
        /* <DEDUP_REMOVED lines=19> */
[----:B------:R-:W3:Y:S02]  /*4fd0*/  LDL R252, [R1+0x40] ;  /* 0x0000400001fc7983 */ /* 0x000ee40000100800 */
[----:B------:R-:W-:Y:S01]  /*4fe0*/  FADD.FTZ R62, R62, R216 ;  /* 0x000000d83e3e7221 */ /* 0x000fe20000010000 */
[----:B------:R-:W-:Y:S01]  /*4ff0*/  MOV R216, RZ ;  /* 0x000000ff00d87202 */ /* 0x000fe20000000f00 */
[----:B--2---:R-:W-:Y:S02]  /*5000*/  @P5 FMUL.FTZ R216, R0, R173 ;  /* 0x000000ad00d85220 */ /* 0x004fe40000410000 */
[----:B------:R0:W5:Y:S01]  /*5010*/  LDL.LU R0, [R1+0x140] ;  /* 0x0001400001007983 */ /* 0x0001620000300800 */
[----:B------:R-:W-:Y:S02]  /*5020*/  LOP3.LUT P5, RZ, R27, 0xff000000, RZ, 0xc0, !PT ;  /* 0xff0000001bff7812 */ /* 0x000fe400078ac0ff */
[----:B------:R-:W-:Y:S01]  /*5030*/  @P4 F2FP.BF16.PACK_AB R173, RZ, R172 ;  /* 0x000000acffad423e */ /* 0x000fe200000010ff */
[----:B------:R-:W-:-:S03]  /*5040*/  FMUL.FTZ R172, R172, R5 ;  /* 0x00000005acac7220 */ /* 0x000fc60000410000 */
[----:B------:R-:W-:Y:S01]  /*5050*/  @P4 PRMT R171, R171, 0x5410, R173 ;  /* 0x00005410abab4816 */ /* 0x000fe200000000ad */
[----:B------:R-:W-:Y:S01]  /*5060*/  HFMA2.MMA R173, -RZ, RZ, 0, 0 ;  /* 0x00000000ffad7435 */ /* 0x000fe200000001ff */
[----:B------:R-:W-:-:S05]  /*5070*/  FMUL.FTZ R172, R172, c[0x0][0x1e8] ;  /* 0x00007a00acac7a20 */ /* 0x000fca0000410000 */
[----:B------:R-:W-:-:S05]  /*5080*/  @P5 PRMT R175, RZ, 0x7610, R175 ;  /* 0x00007610ffaf5816 */ /* 0x000fca00000000af */
[----:B------:R-:W-:Y:S01]  /*5090*/  @P5 FMUL.FTZ R173, R172, R175 ;  /* 0x000000afacad5220 */ /* 0x000fe20000410000 */
[----:B------:R-:W-:-:S03]  /*50a0*/  MOV R175, RZ ;  /* 0x000000ff00af7202 */ /* 0x000fc60000000f00 */
[----:B------:R-:W-:Y:S01]  /*50b0*/  FADD.FTZ R63, R63, R173 ;  /* 0x000000ad3f3f7221 */ /* 0x000fe20000010000 */
[----:B------:R-:W-:Y:S01]  /*50c0*/  F2FP.BF16.PACK_AB R174, R174, R215 ;  /* 0x000000d7aeae723e */ /* 0x000fe200000010ff */
        /* <DEDUP_REMOVED lines=11> */
.L_x_1098:
[----:B------:R-:W-:Y:S05]  /*5180*/  BSYNC B1 ;  /* 0x0000000000017941 */ /* 0x000fea0003800000 */
.L_x_1097:
        /* <DEDUP_REMOVED lines=136> */
[----:B------:R-:W-:Y:S02]  /*5a10*/  FADD.FTZ R54, R54, R216 ;  /* 0x000000d836367221 */ /* 0x000fe40000010000 */
[----:B------:R-:W-:Y:S02]  /*5a20*/  IMAD.MOV.U32 R216, RZ, RZ, RZ ;  /* 0x000000ffffd87224 */ /* 0x000fe400078e00ff */
[----:B--2---:R-:W-:Y:S02]  /*5a30*/  @P5 FMUL.FTZ R216, R0, R173 ;  /* 0x000000ad00d85220 */ /* 0x004fe40000410000 */
[----:B------:R0:W5:Y:S01]  /*5a40*/  LDL.LU R0, [R1+0x140] ;  /* 0x0001400001007983 */ /* 0x0001620000300800 */
[----:B------:R-:W-:-:S02]  /*5a50*/  LOP3.LUT P5, RZ, R181, 0xff000000, RZ, 0xc0, !PT ;  /* 0xff000000b5ff7812 */ /* 0x000fc400078ac0ff */
        /* <DEDUP_REMOVED lines=21> */
.L_x_1100:
[----:B------:R-:W-:Y:S05]  /*5bb0*/  BSYNC B1 ;  /* 0x0000000000017941 */ /* 0x000fea0003800000 */
.L_x_1099:
[----:B------:R-:W-:Y:S01]  /*5bc0*/  ISETP.GE.U32.AND P4, PT, R3, 0xa0, PT ;  /* 0x000000a00300780c */ /* 0x000fe20003f86070 */
[----:B------:R-:W-:-:S12]  /*5bd0*/  BSSY B1, `(.L_x_1101) ;  /* 0x000009e000017945 */ /* 0x000fd80003800000 */
[----:B------:R-:W-:Y:S05]  /*5be0*/  @!P4 BRA `(.L_x_1102) ;  /* 0x000009c00000c947 */ /* 0x000fea0003800000 */
[----:B0-----:R-:W-:Y:S01]  /*5bf0*/  HFMA2.MMA R172, -RZ, RZ, 0, 9.5367431640625e-07 ;  /* 0x00000010ffac7435 */ /* 0x001fe200000001ff */
[----:B------:R-:W2:Y:S01]  /*5c00*/  LDL R216, [R1+0x1c] ;  /* 0x00001c0001d87983 */ /* 0x000ea20000100800 */
[----:B------:R-:W0:Y:S01]  /*5c10*/  LDC.U8 R176, c[0x0][0x1f0] ;  /* 0x00007c00ffb07b82 */ /* 0x000e220000000000 */
[----:B------:R-:W-:Y:S02]  /*5c20*/  ISETP.NE.U32.AND P5, PT, RZ, c[0x0][0x218], PT ;  /* 0x00008600ff007a0c */ /* 0x000fe40003fa5070 */
[----:B-1----:R-:W3:Y:S01]  /*5c30*/  LDL R215, [R1+0x18] ;  /* 0x0000180001d77983 */ /* 0x002ee20000100800 */
[----:B------:R-:W-:Y:S01]  /*5c40*/  HFMA2.MMA R177, -RZ, RZ, 0, 0 ;  /* 0x00000000ffb17435 */ /* 0x000fe200000001ff */
[----:B------:R-:W-:Y:S02]  /*5c50*/  LOP3.LUT P6, RZ, R182, 0xff00, RZ, 0xc0, !PT ;  /* 0x0000ff00b6ff7812 */ /* 0x000fe400078cc0ff */
[----:B------:R-:W4:Y:S01]  /*5c60*/  LDL R252, [R1+0x4] ;  /* 0x0000040001fc7983 */ /* 0x000f220000100800 */
[----:B------:R-:W-:-:S06]  /*5c70*/  IMAD.WIDE.U32 R172, R2, R172, c[0x0][0x170] ;  /* 0x00005c0002ac7625 */ /* 0x000fcc00078e00ac */
[----:B------:R-:W2:Y:S01]  /*5c80*/  LDG.E.128 R172, [R172.64] ;  /* 0x00000004acac7981 */ /* 0x000ea2000c1e1d00 */
[----:B------:R-:W-:Y:S02]  /*5c90*/  ISETP.NE.AND.EX P5, PT, RZ, c[0x0][0x21c], PT, P5 ;  /* 0x00008700ff007a0c */ /* 0x000fe40003fa5350 */
[----:B0-----:R-:W-:-:S04]  /*5ca0*/  ISETP.NE.AND P4, PT, R176, RZ, PT ;  /* 0x000000ffb000720c */ /* 0x001fc80003f85270 */
[----:B------:R-:W-:Y:S02]  /*5cb0*/  FSEL R178, R178, RZ, !P4 ;  /* 0x000000ffb2b27208 */ /* 0x000fe40006000000 */
[----:B------:R-:W-:-:S03]  /*5cc0*/  MOV R176, R182 ;  /* 0x000000b600b07202 */ /* 0x000fc60000000f00 */
[----:B------:R-:W-:Y:S01]  /*5cd0*/  FFMA.FTZ R214, R199, R179, R178 ;  /* 0x000000b3c7d67223 */ /* 0x000fe200000100b2 */
[----:B------:R-:W-:-:S03]  /*5ce0*/  LOP3.LUT P4, RZ, R176, 0xff, RZ, 0xc0, !PT ;  /* 0x000000ffb0ff7812 */ /* 0x000fc6000788c0ff */
[----:B------:R-:W-:Y:S01]  /*5cf0*/  FADD.FTZ R214, R224, -R214 ;  /* 0x800000d6e0d67221 */ /* 0x000fe20000010000 */
[----:B------:R-:W-:-:S03]  /*5d00*/  @P5 PRMT R176, RZ, 0x5410, R164 ;  /* 0x00005410ffb05816 */ /* 0x000fc600000000a4 */
[----:B-----5:R-:W-:-:S04]  /*5d10*/  FMUL.FTZ R214, R4, R214 ;  /* 0x000000d604d67220 */ /* 0x020fc80000410000 */
[----:B------:R-:W-:-:S04]  /*5d20*/  @P5 FADD.FTZ R214, R214, R176 ;  /* 0x000000b0d6d65221 */ /* 0x000fc80000010000 */
[----:B------:R-:W-:-:S04]  /*5d30*/  FMUL.FTZ R213, R214, R5 ;  /* 0x00000005d6d57220 */ /* 0x000fc80000410000 */
[----:B------:R-:W-:Y:S01]  /*5d40*/  FMUL.FTZ R213, R213, c[0x0][0x1e8] ;  /* 0x00007a00d5d57a20 */ /* 0x000fe20000410000 */
[----:B--2---:R-:W-:-:S05]  /*5d50*/  @P4 PRMT R176, RZ, 0x5410, R172 ;  /* 0x00005410ffb04816 */ /* 0x004fca00000000ac */
[----:B------:R-:W-:Y:S01]  /*5d60*/  @P4 FMUL.FTZ R177, R213, R176 ;  /* 0x000000b0d5b14220 */ /* 0x000fe20000410000 */
[----:B------:R-:W-:Y:S01]  /*5d70*/  MOV R176, RZ ;  /* 0x000000ff00b07202 */ /* 0x000fe20000000f00 */
[----:B------:R-:W-:Y:S02]  /*5d80*/  @P4 FMUL.FTZ R176, R216, R213 ;  /* 0x000000d5d8b04220 */ /* 0x000fe40000410000 */
[----:B------:R-:W2:Y:S01]  /*5d90*/  LDL R216, [R1+0x14] ;  /* 0x0000140001d87983 */ /* 0x000ea20000100800 */
[----:B------:R-:W-:Y:S01]  /*5da0*/  ISETP.NE.U32.AND P4, PT, RZ, c[0x0][0x258], PT ;  /* 0x00009600ff007a0c */ /* 0x000fe20003f85070 */
[----:B------:R-:W-:-:S03]  /*5db0*/  FFMA.FTZ R213, R184, R179, R178 ;  /* 0x000000b3b8d57223 */ /* 0x000fc600000100b2 */
[----:B------:R-:W-:Y:S01]  /*5dc0*/  ISETP.NE.AND.EX P4, PT, RZ, c[0x0][0x25c], PT, P4 ;  /* 0x00009700ff007a0c */ /* 0x000fe20003f85340 */
[----:B------:R-:W-:Y:S02]  /*5dd0*/  FADD.FTZ R213, R223, -R213 ;  /* 0x800000d5dfd57221 */ /* 0x000fe40000010000 */
[----:B------:R-:W-:Y:S02]  /*5de0*/  FADD.FTZ R48, R48, R177 ;  /* 0x000000b130307221 */ /* 0x000fe40000010000 */
[----:B------:R-:W-:Y:S01]  /*5df0*/  FMUL.FTZ R177, R4, R213 ;  /* 0x000000d504b17220 */ /* 0x000fe20000410000 */
[----:B------:R-:W-:-:S05]  /*5e00*/  @P5 PRMT R213, RZ, 0x7610, R164 ;  /* 0x00007610ffd55816 */ /* 0x000fca00000000a4 */
[----:B------:R-:W-:Y:S02]  /*5e10*/  @P5 FADD.FTZ R177, R177, R213 ;  /* 0x000000d5b1b15221 */ /* 0x000fe40000010000 */
[----:B------:R-:W-:Y:S02]  /*5e20*/  @P4 F2FP.BF16.PACK_AB R214, RZ, R214 ;  /* 0x000000d6ffd6423e */ /* 0x000fe400000010ff */
[----:B------:R-:W-:Y:S02]  /*5e30*/  FMUL.FTZ R213, R177, R5 ;  /* 0x00000005b1d57220 */ /* 0x000fe40000410000 */
[----:B------:R-:W-:Y:S01]  /*5e40*/  @P4 PRMT R168, R214, 0x7610, R168 ;  /* 0x00007610d6a84816 */ /* 0x000fe200000000a8 */
[----:B------:R-:W-:Y:S01]  /*5e50*/  HFMA2.MMA R214, -RZ, RZ, 0, 0 ;  /* 0x00000000ffd67435 */ /* 0x000fe200000001ff */
[----:B------:R-:W-:Y:S01]  /*5e60*/  @P6 PRMT R172, RZ, 0x7610, R172 ;  /* 0x00007610ffac6816 */ /* 0x000fe200000000ac */
[----:B------:R-:W-:Y:S01]  /*5e70*/  FMUL.FTZ R213, R213, c[0x0][0x1e8] ;  /* 0x00007a00d5d57a20 */ /* 0x000fe20000410000 */
[----:B------:R-:W-:-:S03]  /*5e80*/  @P4 F2FP.BF16.PACK_AB R177, RZ, R177 ;  /* 0x000000b1ffb1423e */ /* 0x000fc600000010ff */
[----:B------:R-:W-:Y:S01]  /*5e90*/  @P6 FMUL.FTZ R214, R213, R172 ;  /* 0x000000acd5d66220 */ /* 0x000fe20000410000 */
[----:B------:R-:W-:Y:S01]  /*5ea0*/  MOV R172, RZ ;  /* 0x000000ff00ac7202 */ /* 0x000fe20000000f00 */
[----:B---3--:R-:W-:Y:S02]  /*5eb0*/  @P6 FMUL.FTZ R172, R215, R213 ;  /* 0x000000d5d7ac6220 */ /* 0x008fe40000410000 */
[----:B------:R-:W3:Y:S01]  /*5ec0*/  LDL R215, [R1+0x10] ;  /* 0x0000100001d77983 */ /* 0x000ee20000100800 */
[----:B------:R-:W-:Y:S01]  /*5ed0*/  @P4 PRMT R168, R168, 0x5410, R177 ;  /* 0x00005410a8a84816 */ /* 0x000fe200000000b1 */
[----:B------:R-:W-:-:S04]  /*5ee0*/  FFMA.FTZ R177, R185, R179, R178 ;  /* 0x000000b3b9b17223 */ /* 0x000fc800000100b2 */
[----:B------:R-:W-:Y:S01]  /*5ef0*/  FADD.FTZ R177, R220, -R177 ;  /* 0x800000b1dcb17221 */ /* 0x000fe20000010000 */
[----:B------:R-:W-:-:S03]  /*5f00*/  LOP3.LUT P6, RZ, R182, 0xff0000, RZ, 0xc0, !PT ;  /* 0x00ff0000b6ff7812 */ /* 0x000fc600078cc0ff */
[----:B------:R-:W-:Y:S01]  /*5f10*/  FMUL.FTZ R213, R4, R177 ;  /* 0x000000b104d57220 */ /* 0x000fe20000410000 */
[----:B------:R-:W-:-:S05]  /*5f20*/  @P5 PRMT R177, RZ, 0x5410, R165 ;  /* 0x00005410ffb15816 */ /* 0x000fca00000000a5 */
[----:B------:R-:W-:Y:S02]  /*5f30*/  @P5 FADD.FTZ R213, R213, R177 ;  /* 0x000000b1d5d55221 */ /* 0x000fe40000010000 */
[----:B------:R-:W-:-:S03]  /*5f40*/  FADD.FTZ R49, R49, R214 ;  /* 0x000000d631317221 */ /* 0x000fc60000010000 */
[----:B------:R-:W-:Y:S01]  /*5f50*/  @P4 F2FP.BF16.PACK_AB R177, RZ, R213 ;  /* 0x000000d5ffb1423e */ /* 0x000fe200000010ff */
[----:B------:R-:W-:Y:S01]  /*5f60*/  FMUL.FTZ R213, R213, R5 ;  /* 0x00000005d5d57220 */ /* 0x000fe20000410000 */
[----:B------:R-:W-:Y:S02]  /*5f70*/  HFMA2.MMA R214, -RZ, RZ, 0, 0 ;  /* 0x00000000ffd67435 */ /* 0x000fe400000001ff */
[----:B------:R-:W-:Y:S01]  /*5f80*/  @P4 PRMT R169, R177, 0x7610, R169 ;  /* 0x00007610b1a94816 */ /* 0x000fe200000000a9 */
[----:B------:R-:W-:Y:S01]  /*5f90*/  FMUL.FTZ R213, R213, c[0x0][0x1e8] ;  /* 0x00007a00d5d57a20 */ /* 0x000fe20000410000 */
[----:B------:R-:W-:-:S05]  /*5fa0*/  @P6 PRMT R177, RZ, 0x5410, R173 ;  /* 0x00005410ffb16816 */ /* 0x000fca00000000ad */
[----:B------:R-:W-:Y:S01]  /*5fb0*/  @P6 FMUL.FTZ R214, R213, R177 ;  /* 0x000000b1d5d66220 */ /* 0x000fe20000410000 */
[----:B------:R-:W-:Y:S01]  /*5fc0*/  MOV R177, RZ ;  /* 0x000000ff00b17202 */ /* 0x000fe20000000f00 */
[----:B--2---:R-:W-:Y:S02]  /*5fd0*/  @P6 FMUL.FTZ R177, R216, R213 ;  /* 0x000000d5d8b16220 */ /* 0x004fe40000410000 */
[----:B------:R-:W2:Y:S01]  /*5fe0*/  LDL R216, [R1+0xc] ;  /* 0x00000c0001d87983 */ /* 0x000ea20000100800 */
[----:B------:R-:W-:-:S04]  /*5ff0*/  FFMA.FTZ R213, R186, R179, R178 ;  /* 0x000000b3bad57223 */ /* 0x000fc800000100b2 */
[----:B------:R-:W-:Y:S02]  /*6000*/  FADD.FTZ R213, R219, -R213 ;  /* 0x800000d5dbd57221 */ /* 0x000fe40000010000 */
[----:B------:R-:W-:Y:S02]  /*6010*/  FADD.FTZ R50, R50, R214 ;  /* 0x000000d632327221 */ /* 0x000fe40000010000 */
        /* <DEDUP_REMOVED lines=13> */
[----:B------:R-:W-:-:S04]  /*60f0*/  FFMA.FTZ R213, R187, R179, R178 ;  /* 0x000000b3bbd57223 */ /* 0x000fc800000100b2 */
[----:B------:R-:W-:Y:S02]  /*6100*/  FADD.FTZ R213, R208, -R213 ;  /* 0x800000d5d0d57221 */ /* 0x000fe40000010000 */
[----:B------:R-:W-:Y:S02]  /*6110*/  FADD.FTZ R51, R51, R214 ;  /* 0x000000d633337221 */ /* 0x000fe40000010000 */
[----:B------:R-:W-:Y:S01]  /*6120*/  FMUL.FTZ R214, R4, R213 ;  /* 0x000000d504d67220 */ /* 0x000fe20000410000 */
[----:B------:R-:W-:Y:S02]  /*6130*/  @P5 PRMT R213, RZ, 0x5410, R166 ;  /* 0x00005410ffd55816 */ /* 0x000fe400000000a6 */
[----:B------:R-:W-:-:S03]  /*6140*/  LOP3.LUT P6, RZ, R183, 0xff, RZ, 0xc0, !PT ;  /* 0x000000ffb7ff7812 */ /* 0x000fc600078cc0ff */
[----:B------:R-:W-:-:S05]  /*6150*/  @P5 FADD.FTZ R214, R214, R213 ;  /* 0x000000d5d6d65221 */ /* 0x000fca0000010000 */
[----:B------:R-:W-:Y:S01]  /*6160*/  @P4 F2FP.BF16.PACK_AB R213, RZ, R214 ;  /* 0x000000d6ffd5423e */ /* 0x000fe200000010ff */
[----:B------:R-:W-:-:S03]  /*6170*/  FMUL.FTZ R214, R214, R5 ;  /* 0x00000005d6d67220 */ /* 0x000fc60000410000 */
[----:B------:R-:W-:Y:S01]  /*6180*/  @P4 PRMT R170, R213, 0x7610, R170 ;  /* 0x00007610d5aa4816 */ /* 0x000fe200000000aa */
[----:B------:R-:W-:Y:S01]  /*6190*/  HFMA2.MMA R213, -RZ, RZ, 0, 0 ;  /* 0x00000000ffd57435 */ /* 0x000fe200000001ff */
[----:B------:R-:W-:Y:S01]  /*61a0*/  @P6 PRMT R215, RZ, 0x5410, R174 ;  /* 0x00005410ffd76816 */ /* 0x000fe200000000ae */
[----:B------:R-:W-:-:S04]  /*61b0*/  FMUL.FTZ R214, R214, c[0x0][0x1e8] ;  /* 0x00007a00d6d67a20 */ /* 0x000fc80000410000 */
[----:B------:R-:W-:-:S04]  /*61c0*/  @P6 FMUL.FTZ R213, R214, R215 ;  /* 0x000000d7d6d56220 */ /* 0x000fc80000410000 */
[----:B------:R-:W-:Y:S01]  /*61d0*/  FADD.FTZ R44, R44, R213 ;  /* 0x000000d52c2c7221 */ /* 0x000fe20000010000 */
[----:B------:R-:W-:Y:S01]  /*61e0*/  MOV R213, RZ ;  /* 0x000000ff00d57202 */ /* 0x000fe20000000f00 */
[----:B--2---:R-:W-:Y:S02]  /*61f0*/  @P6 FMUL.FTZ R213, R216, R214 ;  /* 0x000000d6d8d56220 */ /* 0x004fe40000410000 */
[----:B------:R-:W-:Y:S01]  /*6200*/  FFMA.FTZ R214, R188, R179, R178 ;  /* 0x000000b3bcd67223 */ /* 0x000fe200000100b2 */
[----:B------:R-:W2:Y:S03]  /*6210*/  LDL R216, [R1] ;  /* 0x0000000001d87983 */ /* 0x000ea60000100800 */
        /* <DEDUP_REMOVED lines=11> */
[----:B------:R-:W-:-:S04]  /*62d0*/  @P6 FMUL.FTZ R215, R214, R174 ;  /* 0x000000aed6d76220 */ /* 0x000fc80000410000 */
[----:B------:R-:W-:Y:S02]  /*62e0*/  FADD.FTZ R45, R45, R215 ;  /* 0x000000d72d2d7221 */ /* 0x000fe40000010000 */
[----:B------:R-:W3:Y:S01]  /*62f0*/  LDL R215, [R1+0x8] ;  /* 0x0000080001d77983 */ /* 0x000ee20000100800 */
[----:B------:R-:W-:Y:S02]  /*6300*/  MOV R174, RZ ;  /* 0x000000ff00ae7202 */ /* 0x000fe40000000f00 */
[----:B------:R-:W-:Y:S02]  /*6310*/  F2FP.BF16.PACK_AB R173, R173, R177 ;  /* 0x000000b1adad723e */ /* 0x000fe400000010ff */
[----:B------:R-:W-:Y:S01]  /*6320*/  F2FP.BF16.PACK_AB R172, R172, R176 ;  /* 0x000000b0acac723e */ /* 0x000fe200000010ff */
[----:B---3--:R-:W-:Y:S02]  /*6330*/  @P6 FMUL.FTZ R174, R215, R214 ;  /* 0x000000d6d7ae6220 */ /* 0x008fe40000410000 */
[----:B------:R-:W-:-:S02]  /*6340*/  FFMA.FTZ R214, R206, R179, R178 ;  /* 0x000000b3ced67223 */ /* 0x000fc400000100b2 */
[----:B------:R-:W-:Y:S02]  /*6350*/  FFMA.FTZ R178, R204, R179, R178 ;  /* 0x000000b3ccb27223 */ /* 0x000fe400000100b2 */
[----:B------:R-:W-:Y:S02]  /*6360*/  FADD.FTZ R214, R205, -R214 ;  /* 0x800000d6cdd67221 */ /* 0x000fe40000010000 */
[----:B------:R-:W-:Y:S02]  /*6370*/  FADD.FTZ R178, R203, -R178 ;  /* 0x800000b2cbb27221 */ /* 0x000fe40000010000 */
[C---:B------:R-:W-:Y:S02]  /*6380*/  FMUL.FTZ R214, R4.reuse, R214 ;  /* 0x000000d604d67220 */ /* 0x040fe40000410000 */
[----:B------:R-:W-:Y:S01]  /*6390*/  FMUL.FTZ R178, R4, R178 ;  /* 0x000000b204b27220 */ /* 0x000fe20000410000 */
[----:B------:R-:W-:-:S05]  /*63a0*/  @P5 PRMT R4, RZ, 0x5410, R167 ;  /* 0x00005410ff045816 */ /* 0x000fca00000000a7 */
[----:B------:R-:W-:Y:S01]  /*63b0*/  @P5 FADD.FTZ R214, R214, R4 ;  /* 0x00000004d6d65221 */ /* 0x000fe20000010000 */
[----:B------:R-:W-:-:S05]  /*63c0*/  @P5 PRMT R4, RZ, 0x7610, R167 ;  /* 0x00007610ff045816 */ /* 0x000fca00000000a7 */
[----:B------:R-:W-:Y:S01]  /*63d0*/  @P5 FADD.FTZ R178, R178, R4 ;  /* 0x00000004b2b25221 */ /* 0x000fe20000010000 */
[----:B------:R-:W-:Y:S02]  /*63e0*/  LOP3.LUT P5, RZ, R183, 0xff0000, RZ, 0xc0, !PT ;  /* 0x00ff0000b7ff7812 */ /* 0x000fe400078ac0ff */
[----:B------:R-:W-:-:S04]  /*63f0*/  @P4 F2FP.BF16.PACK_AB R4, RZ, R214 ;  /* 0x000000d6ff04423e */ /* 0x000fc800000010ff */
[----:B------:R-:W-:Y:S02]  /*6400*/  @P4 PRMT R171, R4, 0x7610, R171 ;  /* 0x0000761004ab4816 */ /* 0x000fe400000000ab */
[----:B------:R-:W-:Y:S01]  /*6410*/  @P4 F2FP.BF16.PACK_AB R4, RZ, R178 ;  /* 0x000000b2ff04423e */ /* 0x000fe200000010ff */
[-C--:B------:R-:W-:Y:S02]  /*6420*/  FMUL.FTZ R214, R214, R5.reuse ;  /* 0x00000005d6d67220 */ /* 0x080fe40000410000 */
[----:B------:R-:W-:Y:S01]  /*6430*/  FMUL.FTZ R5, R178, R5 ;  /* 0x00000005b2057220 */ /* 0x000fe20000410000 */
[----:B------:R-:W-:Y:S01]  /*6440*/  @P4 PRMT R171, R171, 0x5410, R4 ;  /* 0x00005410abab4816 */ /* 0x000fe20000000004 */
[----:B------:R-:W-:Y:S01]  /*6450*/  HFMA2.MMA R4, -RZ, RZ, 0, 0 ;  /* 0x00000000ff047435 */ /* 0x000fe200000001ff */
[----:B------:R-:W-:Y:S01]  /*6460*/  @P5 PRMT R178, RZ, 0x5410, R175 ;  /* 0x00005410ffb25816 */ /* 0x000fe200000000af */
[----:B------:R-:W-:-:S04]  /*6470*/  FMUL.FTZ R214, R214, c[0x0][0x1e8] ;  /* 0x00007a00d6d67a20 */ /* 0x000fc80000410000 */
[----:B------:R-:W-:Y:S02]  /*6480*/  @P5 FMUL.FTZ R4, R214, R178 ;  /* 0x000000b2d6045220 */ /* 0x000fe40000410000 */
[----:B------:R-:W-:Y:S02]  /*6490*/  CS2R R178, SRZ ;  /* 0x0000000000b27805 */ /* 0x000fe4000001ff00 */
[----:B----4-:R-:W-:Y:S01]  /*64a0*/  @P5 FMUL.FTZ R179, R252, R214 ;  /* 0x000000d6fcb35220 */ /* 0x010fe20000410000 */
[----:B------:R-:W-:Y:S01]  /*64b0*/  LOP3.LUT P5, RZ, R183, 0xff000000, RZ, 0xc0, !PT ;  /* 0xff000000b7ff7812 */ /* 0x000fe200078ac0ff */
[----:B------:R-:W-:Y:S02]  /*64c0*/  FMUL.FTZ R5, R5, c[0x0][0x1e8] ;  /* 0x00007a0005057a20 */ /* 0x000fe40000410000 */
[----:B------:R-:W-:-:S10]  /*64d0*/  FADD.FTZ R46, R46, R4 ;  /* 0x000000042e2e7221 */ /* 0x000fd40000010000 */
[----:B------:R-:W-:-:S05]  /*64e0*/  @P5 PRMT R175, RZ, 0x7610, R175 ;  /* 0x00007610ffaf5816 */ /* 0x000fca00000000af */
[----:B------:R-:W-:Y:S01]  /*64f0*/  @P5 FMUL.FTZ R178, R5, R175 ;  /* 0x000000af05b25220 */ /* 0x000fe20000410000 */
[----:B------:R-:W-:Y:S01]  /*6500*/  MOV R175, RZ ;  /* 0x000000ff00af7202 */ /* 0x000fe20000000f00 */
[----:B--2---:R-:W-:Y:S01]  /*6510*/  @P5 FMUL.FTZ R175, R216, R5 ;  /* 0x00000005d8af5220 */ /* 0x004fe20000410000 */
[----:B------:R-:W-:-:S04]  /*6520*/  @P4 LEA R4, P5, R2, c[0x0][0x258], 0x4 ;  /* 0x0000960002044a11 */ /* 0x000fc800078a20ff */
[----:B------:R-:W-:-:S05]  /*6530*/  @P4 LEA.HI.X R5, R2, c[0x0][0x25c], RZ, 0x4, P5 ;  /* 0x0000970002054a11 */ /* 0x000fca00028f24ff */
[----:B------:R0:W-:Y:S01]  /*6540*/  @P4 STG.E.128 [R4.64], R168 ;  /* 0x000000a804004986 */ /* 0x0001e2000c101d04 */
[----:B------:R-:W-:Y:S02]  /*6550*/  F2FP.BF16.PACK_AB R175, R175, R179 ;  /* 0x000000b3afaf723e */ /* 0x000fe400000010ff */
[----:B------:R-:W-:Y:S02]  /*6560*/  F2FP.BF16.PACK_AB R174, R174, R213 ;  /* 0x000000d5aeae723e */ /* 0x000fe400000010ff */
[----:B0-----:R-:W-:-:S04]  /*6570*/  LEA R4, P4, R2, c[0x0][0x248], 0x4 ;  /* 0x0000920002047a11 */ /* 0x001fc800078820ff */
[----:B------:R-:W-:-:S05]  /*6580*/  LEA.HI.X R5, R2, c[0x0][0x24c], RZ, 0x4, P4 ;  /* 0x0000930002057a11 */ /* 0x000fca00020f24ff */
[----:B------:R0:W-:Y:S01]  /*6590*/  STG.E.128 [R4.64], R172 ;  /* 0x000000ac04007986 */ /* 0x0001e2000c101d04 */
[----:B------:R-:W-:-:S03]  /*65a0*/  FADD.FTZ R47, R47, R178 ;  /* 0x000000b22f2f7221 */ /* 0x000fc60000010000 */
.L_x_1102:
[----:B------:R-:W-:Y:S05]  /*65b0*/  BSYNC B1 ;  /* 0x0000000000017941 */ /* 0x000fea0003800000 */
.L_x_1101:
[----:B------:R-:W-:-:S04]  /*65c0*/  MOV R2, c[0x0][0x160] ;  /* 0x0000580000027a02 */ /* 0x000fc80000000f00 */
[----:B-----5:R-:W-:-:S04]  /*65d0*/  LEA R0, R2, R0, 0x2 ;  /* 0x0000000002007211 */ /* 0x020fc800078e10ff */
[----:B------:R-:W-:-:S13]  /*65e0*/  ISETP.GE.AND P4, PT, R0, c[0x0][0x164], PT ;  /* 0x0000590000007a0c */ /* 0x000fda0003f86270 */
[----:B01----:R-:W-:Y:S01]  /*65f0*/  @P4 CALL.REL.NOINC `(.L_x_1080) ;  /* 0x0000001000004944 */ /* 0x003fe20003c00000 */
[----:B------:R-:W-:Y:S05]  /*6600*/  BRA `(.L_x_1103) ;  /* 0xffffaae000007947 */ /* 0x000fea000383ffff */
.L_x_1080:
[----:B------:R-:W-:Y:S05]  /*6610*/  BSYNC B0 ;  /* 0x0000000000007941 */ /* 0x000fea0003800000 */
.L_x_1079:
        /* <DEDUP_REMOVED lines=58> */
[----:B------:R-:W-:Y:S01]  /*69c0*/  LDS R94, [R172.X4+0x4000] ;  /* 0x00400000ac5e7984 */ /* 0x000fe20000004800 */
        /* <DEDUP_REMOVED lines=9> */
[----:B0-----:R-:W-:Y:S01]  /*6a60*/  FADD.FTZ R89, R32, R89 ;  /* 0x0000005920597221 */ /* 0x001fe20000010000 */
[----:B------:R-:W-:-:S04]  /*6a70*/  IADD3 R32, -R172, 0x7f, RZ ;  /* 0x0000007fac207810 */ /* 0x000fc80007ffe1ff */
[----:B------:R-:W0:Y:S04]  /*6a80*/  S2R R35, SR_CTAID.X ;  /* 0x0000000000237919 */ /* 0x000e280000002500 */
[----:B------:R-:W-:Y:S04]  /*6a90*/  STS.128 [R30], R160 ;  /* 0x000000a01e007388 */ /* 0x000fe80000000c00 */
[----:B------:R-:W-:Y:S01]  /*6aa0*/  STS.128 [R30+0x10], R156 ;  /* 0x0000109c1e007388 */ /* 0x000fe20000000c00 */
[----:B0-----:R-:W-:-:S03]  /*6ab0*/  IMAD R35, R35, c[0x0][0x168], RZ ;  /* 0x00005a0023237a24 */ /* 0x001fc600078e02ff */
        /* <DEDUP_REMOVED lines=70> */
[----:B------:R1:W-:Y:S04]  /*6f20*/  STS.128 [R30+0x1000], R48 ;  /* 0x001000301e007388 */ /* 0x0003e80000000c00 */
[----:B------:R2:W-:Y:S04]  /*6f30*/  STS.128 [R30+0x1010], R44 ;  /* 0x0010102c1e007388 */ /* 0x0005e80000000c00 */
[----:B------:R-:W-:Y:S01]  /*6f40*/  BAR.SYNC.DEFER_BLOCKING 0x0 ;  /* 0x0000000000007b1d */ /* 0x000fe20000010000 */
[----:B0-----:R-:W-:-:S02]  /*6f50*/  IADD3 R52, P0, R35, R172, RZ ;  /* 0x000000ac23347210 */ /* 0x001fc40007f1e0ff */
[----:B-1----:R-:W-:Y:S02]  /*6f60*/  IADD3 R50, R32, c[0x0][0x168], RZ ;  /* 0x00005a0020327a10 */ /* 0x002fe40007ffe0ff */
[----:B------:R-:W-:Y:S01]  /*6f70*/  IADD3.X R67, RZ, RZ, RZ, P0, !PT ;  /* 0x000000ffff437210 */ /* 0x000fe200007fe4ff */
[----:B--2---:R-:W-:Y:S01]  /*6f80*/  FADD.FTZ R45, R31, R92 ;  /* 0x0000005c1f2d7221 */ /* 0x004fe20000010000 */
[----:B------:R-:W-:Y:S01]  /*6f90*/  LOP3.LUT P4, RZ, R50, 0xffffff80, RZ, 0xc0, !PT ;  /* 0xffffff8032ff7812 */ /* 0x000fe2000788c0ff */
[----:B------:R-:W-:Y:S01]  /*6fa0*/  FADD.FTZ R47, R33, R94 ;  /* 0x0000005e212f7221 */ /* 0x000fe20000010000 */
[C---:B------:R-:W-:Y:S02]  /*6fb0*/  SHF.L.U64.HI R67, R52.reuse, 0x2, R67 ;  /* 0x0000000234437819 */ /* 0x040fe40000010243 */
[----:B------:R-:W-:Y:S02]  /*6fc0*/  SHF.L.U32 R52, R52, 0x2, RZ ;  /* 0x0000000234347819 */ /* 0x000fe400000006ff */
[----:B------:R-:W-:-:S02]  /*6fd0*/  ISETP.GE.U32.AND P2, PT, R50, 0x100, PT ;  /* 0x000001003200780c */ /* 0x000fc40003f46070 */
[C---:B------:R-:W-:Y:S02]  /*6fe0*/  IADD3 R56, P6, R52.reuse, c[0x0][0x228], RZ ;  /* 0x00008a0034387a10 */ /* 0x040fe40007fde0ff */
[C---:B------:R-:W-:Y:S01]  /*6ff0*/  IADD3 R54, P5, R52.reuse, c[0x0][0x220], RZ ;  /* 0x0000880034367a10 */ /* 0x040fe20007fbe0ff */
[----:B------:R-:W0:Y:S01]  /*7000*/  LDS R80, [R172.X4] ;  /* 0x00000000ac507984 */ /* 0x000e220000004800 */
[C---:B------:R-:W-:Y:S02]  /*7010*/  IADD3.X R71, R67.reuse, c[0x0][0x22c], RZ, P6, !PT ;  /* 0x00008b0043477a10 */ /* 0x040fe400037fe4ff */
[----:B------:R-:W-:Y:S01]  /*7020*/  IADD3 R52, P6, R52, c[0x0][0x240], RZ ;  /* 0x0000900034347a10 */ /* 0x000fe20007fde0ff */
[----:B------:R-:W1:Y:S01]  /*7030*/  LDS R76, [R172.X4+0x200] ;  /* 0x00020000ac4c7984 */ /* 0x000e620000004800 */
[----:B------:R-:W-:Y:S02]  /*7040*/  IADD3.X R69, R67, c[0x0][0x224], RZ, P5, !PT ;  /* 0x0000890043457a10 */ /* 0x000fe40002ffe4ff */
[C---:B------:R-:W-:Y:S01]  /*7050*/  ISETP.GE.U32.AND P3, PT, R50.reuse, 0x180, PT ;  /* 0x000001803200780c */ /* 0x040fe20003f66070 */
[----:B------:R-:W2:Y:S01]  /*7060*/  LDS R73, [R172.X4+0x1400] ;  /* 0x00140000ac497984 */ /* 0x000ea20000004800 */
[----:B------:R-:W-:-:S02]  /*7070*/  ISETP.GE.U32.AND P0, PT, R50, 0x200, PT ;  /* 0x000002003200780c */ /* 0x000fc40003f06070 */
[----:B------:R-:W-:Y:S01]  /*7080*/  ISETP.GE.U32.AND P1, PT, R50, 0x280, PT ;  /* 0x000002803200780c */ /* 0x000fe20003f26070 */
[----:B------:R-:W3:Y:S01]  /*7090*/  LDS R68, [R172.X4+0x400] ;  /* 0x00040000ac447984 */ /* 0x000ee20000004800 */
[----:B------:R-:W-:-:S03]  /*70a0*/  IADD3.X R67, R67, c[0x0][0x244], RZ, P6, !PT ;  /* 0x0000910043437a10 */ /* 0x000fc600037fe4ff */
[----:B------:R-:W4:Y:S04]  /*70b0*/  LDS R65, [R172.X4+0x1600] ;  /* 0x00160000ac417984 */ /* 0x000f280000004800 */
[----:B------:R-:W4:Y:S04]  /*70c0*/  LDS R57, [R172.X4+0x1800] ;  /* 0x00180000ac397984 */ /* 0x000f280000004800 */
[----:B------:R-:W4:Y:S04]  /*70d0*/  LDS R48, [R172.X4+0x2800] ;  /* 0x00280000ac307984 */ /* 0x000f280000004800 */
[----:B------:R-:W4:Y:S04]  /*70e0*/  LDS R30, [R172.X4+0x2a00] ;  /* 0x002a0000ac1e7984 */ /* 0x000f280000004800 */
[----:B------:R-:W4:Y:S04]  /*70f0*/  LDS R34, [R172.X4+0x2c00] ;  /* 0x002c0000ac227984 */ /* 0x000f280000004800 */
[----:B------:R-:W4:Y:S04]  /*7100*/  LDS R31, [R172.X4+0x3c00] ;  /* 0x003c0000ac1f7984 */ /* 0x000f280000004800 */
[----:B------:R2:W4:Y:S01]  /*7110*/  LDS R44, [R172.X4+0x3e00] ;  /* 0x003e0000ac2c7984 */ /* 0x0005220000004800 */
[----:B0-----:R-:W-:-:S03]  /*7120*/  FADD.FTZ R80, RZ, R80 ;  /* 0x00000050ff507221 */ /* 0x001fc60000010000 */
[----:B------:R0:W0:Y:S01]  /*7130*/  LDS R46, [R172.X4+0x4000] ;  /* 0x00400000ac2e7984 */ /* 0x0000220000004800 */
[----:B-1----:R-:W-:Y:S02]  /*7140*/  FADD.FTZ R76, RZ, R76 ;  /* 0x0000004cff4c7221 */ /* 0x002fe40000010000 */
[----:B--2---:R-:W-:Y:S02]  /*7150*/  FADD.FTZ R73, R80, R73 ;  /* 0x0000004950497221 */ /* 0x004fe40000010000 */
[----:B---3--:R-:W-:Y:S02]  /*7160*/  FADD.FTZ R68, RZ, R68 ;  /* 0x00000044ff447221 */ /* 0x008fe40000010000 */
[----:B----4-:R-:W-:Y:S02]  /*7170*/  FADD.FTZ R65, R76, R65 ;  /* 0x000000414c417221 */ /* 0x010fe40000010000 */
[----:B------:R-:W-:Y:S02]  /*7180*/  FADD.FTZ R57, R68, R57 ;  /* 0x0000003944397221 */ /* 0x000fe40000010000 */
[----:B------:R-:W-:-:S02]  /*7190*/  FADD.FTZ R48, R73, R48 ;  /* 0x0000003049307221 */ /* 0x000fc40000010000 */
[----:B------:R-:W-:Y:S02]  /*71a0*/  FADD.FTZ R65, R65, R30 ;  /* 0x0000001e41417221 */ /* 0x000fe40000010000 */
        /* <DEDUP_REMOVED lines=18> */
.L_x_1105:
[----:B------:R-:W-:Y:S05]  /*72d0*/  BSYNC B0 ;  /* 0x0000000000007941 */ /* 0x000fea0003800000 */
.L_x_1104:
[----:B------:R-:W-:Y:S01]  /*72e0*/  BSSY B0, `(.L_x_1106) ;  /* 0x0000012000007945 */ /* 0x000fe20003800000 */
[----:B------:R-:W-:Y:S01]  /*72f0*/  FADD.FTZ R65, R65, R44 ;  /* 0x0000002c41417221 */ /* 0x000fe20000010000 */
[----:B------:R-:W-:Y:S05]  /*7300*/  @!P2 BRA `(.L_x_1107) ;  /* 0x000000f00000a947 */ /* 0x000fea0003800000 */
[----:B-1----:R-:W-:Y:S02]  /*7310*/  MOV R30, R56 ;  /* 0x00000038001e7202 */ /* 0x002fe40000000f00 */
        /* <DEDUP_REMOVED lines=12> */
[----:B------:R-:W-:Y:S02]  /*73e0*/  IADD3.X R69, RZ, R69, RZ, P4, !PT ;  /* 0x00000045ff457210 */ /* 0x000fe400027fe4ff */
[----:B------:R-:W-:-:S04]  /*73f0*/  IADD3.X R67, RZ, R67, RZ, P5, !PT ;  /* 0x00000043ff437210 */ /* 0x000fc80002ffe4ff */
.L_x_1107:
[----:B------:R-:W-:Y:S05]  /*7400*/  BSYNC B0 ;  /* 0x0000000000007941 */ /* 0x000fea0003800000 */
.L_x_1106:
[----:B------:R-:W-:Y:S01]  /*7410*/  BSSY B0, `(.L_x_1108) ;  /* 0x0000012000007945 */ /* 0x000fe20003800000 */
[----:B0-----:R-:W-:Y:S01]  /*7420*/  FADD.FTZ R57, R57, R46 ;  /* 0x0000002e39397221 */ /* 0x001fe20000010000 */
[----:B------:R-:W-:Y:S05]  /*7430*/  @!P3 BRA `(.L_x_1109) ;  /* 0x000000f00000b947 */ /* 0x000fea0003800000 */
[----:B-1----:R-:W-:Y:S02]  /*7440*/  MOV R30, R56 ;  /* 0x00000038001e7202 */ /* 0x002fe40000000f00 */
[----:B------:R-:W-:-:S02]  /*7450*/  MOV R31, R71 ;  /* 0x00000047001f7202 */ /* 0x000fc40000000f00 */
[----:B------:R-:W-:Y:S02]  /*7460*/  MOV R32, R54 ;  /* 0x0000003600207202 */ /* 0x000fe40000000f00 */
[----:B------:R-:W-:Y:S01]  /*7470*/  MOV R33, R69 ;  /* 0x0000004500217202 */ /* 0x000fe20000000f00 */
[----:B------:R0:W-:Y:S01]  /*7480*/  STG.E [R30.64], R95 ;  /* 0x0000005f1e007986 */ /* 0x0001e2000c101904 */
[----:B------:R-:W-:Y:S02]  /*7490*/  MOV R34, R52 ;  /* 0x0000003400227202 */ /* 0x000fe40000000f00 */
[----:B------:R-:W-:Y:S01]  /*74a0*/  MOV R35, R67 ;  /* 0x0000004300237202 */ /* 0x000fe20000000f00 */
[----:B------:R0:W-:Y:S01]  /*74b0*/  STG.E [R32.64], R47 ;  /* 0x0000002f20007986 */ /* 0x0001e2000c101904 */
[----:B------:R-:W-:Y:S02]  /*74c0*/  IADD3 R56, P2, R56, 0x200, RZ ;  /* 0x0000020038387810 */ /* 0x000fe40007f5e0ff */
[----:B------:R-:W-:Y:S01]  /*74d0*/  IADD3 R54, P3, R54, 0x200, RZ ;  /* 0x0000020036367810 */ /* 0x000fe20007f7e0ff */
[----:B------:R0:W-:Y:S01]  /*74e0*/  STG.E [R34.64], R57 ;  /* 0x0000003922007986 */ /* 0x0001e2000c101904 */
[----:B------:R-:W-:-:S02]  /*74f0*/  IADD3 R52, P4, R52, 0x200, RZ ;  /* 0x0000020034347810 */ /* 0x000fc40007f9e0ff */
[----:B------:R-:W-:Y:S02]  /*7500*/  IADD3.X R71, RZ, R71, RZ, P2, !PT ;  /* 0x00000047ff477210 */ /* 0x000fe400017fe4ff */
[----:B------:R-:W-:Y:S02]  /*7510*/  IADD3.X R69, RZ, R69, RZ, P3, !PT ;  /* 0x00000045ff457210 */ /* 0x000fe40001ffe4ff */
[----:B------:R-:W-:Y:S02]  /*7520*/  IADD3.X R67, RZ, R67, RZ, P4, !PT ;  /* 0x00000043ff437210 */ /* 0x000fe400027fe4ff */
.L_x_1109:
[----:B------:R-:W-:Y:S05]  /*7530*/  BSYNC B0 ;  /* 0x0000000000007941 */ /* 0x000fea0003800000 */
.L_x_1108:
[----:B------:R-:W-:Y:S01]  /*7540*/  FADD.FTZ R42, RZ, R42 ;  /* 0x0000002aff2a7221 */ /* 0x000fe20000010000 */
[----:B01----:R-:W-:Y:S01]  /*7550*/  LDS R31, [R172.X4+0x1e00] ;  /* 0x001e0000ac1f7984 */ /* 0x003fe20000004800 */
        /* <DEDUP_REMOVED lines=46> */
[----:B------:R-:W-:Y:S01]  /*7840*/  FADD.FTZ R97, RZ, R97 ;  /* 0x00000061ff617221 */ /* 0x000fe20000010000 */
[----:B------:R-:W3:Y:S01]  /*7850*/  LDS R28, [R172.X4+0x1a00] ;  /* 0x001a0000ac1c7984 */ /* 0x000ee20000004800 */
[----:B------:R-:W-:Y:S02]  /*7860*/  FADD.FTZ R98, RZ, R98 ;  /* 0x00000062ff627221 */ /* 0x000fe40000010000 */
[----:B------:R-:W-:Y:S01]  /*7870*/  FADD.FTZ R99, RZ, R99 ;  /* 0x00000063ff637221 */ /* 0x000fe20000010000 */
[----:B------:R-:W4:Y:S01]  /*7880*/  LDS R20, [R172.X4+0xc00] ;  /* 0x000c0000ac147984 */ /* 0x000f220000004800 */
[----:B------:R-:W-:-:S02]  /*7890*/  FADD.FTZ R100, RZ, R100 ;  /* 0x00000064ff647221 */ /* 0x000fc40000010000 */
[----:B------:R-:W-:Y:S01]  /*78a0*/  FADD.FTZ R101, RZ, R101 ;  /* 0x00000065ff657221 */ /* 0x000fe20000010000 */
[----:B------:R-:W5:Y:S01]  /*78b0*/  LDS R22, [R172.X4+0xe00] ;  /* 0x000e0000ac167984 */ /* 0x000f620000004800 */
[----:B------:R-:W-:Y:S02]  /*78c0*/  FADD.FTZ R102, RZ, R102 ;  /* 0x00000066ff667221 */ /* 0x000fe40000010000 */
[----:B------:R-:W-:Y:S01]  /*78d0*/  FADD.FTZ R103, RZ, R103 ;  /* 0x00000067ff677221 */ /* 0x000fe20000010000 */
[----:B------:R-:W5:Y:S01]  /*78e0*/  LDS R24, [R172.X4+0x1000] ;  /* 0x00100000ac187984 */ /* 0x000f620000004800 */
[----:B------:R-:W-:Y:S02]  /*78f0*/  FADD.FTZ R97, R97, R110 ;  /* 0x0000006e61617221 */ /* 0x000fe40000010000 */
[----:B------:R-:W-:Y:S01]  /*7900*/  FADD.FTZ R98, R98, R105 ;  /* 0x0000006962627221 */ /* 0x000fe20000010000 */
        /* <DEDUP_REMOVED lines=19> */
[----:B---3--:R-:W-:-:S02]  /*7a40*/  FADD.FTZ R7, R7, R28 ;  /* 0x0000001c07077221 */ /* 0x008fc40000010000 */
        /* <DEDUP_REMOVED lines=32> */
[----:B01234-:R-:W-:Y:S02]  /*7c50*/  MOV R2, R56 ;  /* 0x0000003800027202 */ /* 0x01ffe40000000f00 */
        /* <DEDUP_REMOVED lines=14> */
.L_x_1111:
[----:B01234-:R-:W-:Y:S05]  /*7d40*/  BSYNC B0 ;  /* 0x0000000000007941 */ /* 0x01ffea0003800000 */
.L_x_1110:
        /* <DEDUP_REMOVED lines=18> */
.L_x_1113:
[----:B------:R-:W-:Y:S05]  /*7e70*/  BSYNC B0 ;  /* 0x0000000000007941 */ /* 0x000fea0003800000 */
.L_x_1112:
        /* <DEDUP_REMOVED lines=18> */
.L_x_1115:
[----:B------:R-:W-:Y:S05]  /*7fa0*/  BSYNC B0 ;  /* 0x0000000000007941 */ /* 0x000fea0003800000 */
.L_x_1114:
[----:B------:R-:W-:Y:S01]  /*7fb0*/  BSSY B0, `(.L_x_1116) ;  /* 0x0000012000007945 */ /* 0x000fe20003800000 */
[----:B------:R-:W-:Y:S01]  /*7fc0*/  FADD.FTZ R57, R20, R57 ;  /* 0x0000003914397221 */ /* 0x000fe20000010000 */
[----:B------:R-:W-:Y:S05]  /*7fd0*/  @!P3 BRA `(.L_x_1117) ;  /* 0x000000f00000b947 */ /* 0x000fea0003800000 */
[----:B0-----:R-:W-:Y:S01]  /*7fe0*/  IMAD.MOV.U32 R2, RZ, RZ, R56 ;  /* 0x000000ffff027224 */ /* 0x001fe200078e0038 */
[----:B------:R-:W-:Y:S02]  /*7ff0*/  MOV R3, R71 ;  /* 0x0000004700037202 */ /* 0x000fe40000000f00 */
[----:B------:R-:W-:Y:S02]  /*8000*/  MOV R4, R54 ;  /* 0x0000003600047202 */ /* 0x000fe40000000f00 */
[----:B------:R-:W-:Y:S01]  /*8010*/  MOV R5, R69 ;  /* 0x0000004500057202 */ /* 0x000fe20000000f00 */
[----:B------:R0:W-:Y:S01]  /*8020*/  STG.E [R2.64], R107 ;  /* 0x0000006b02007986 */ /* 0x0001e2000c101904 */
[----:B------:R-:W-:Y:S02]  /*8030*/  MOV R6, R52 ;  /* 0x0000003400067202 */ /* 0x000fe40000000f00 */
[----:B------:R-:W-:Y:S01]  /*8040*/  MOV R7, R67 ;  /* 0x0000004300077202 */ /* 0x000fe20000000f00 */
[----:B------:R0:W-:Y:S01]  /*8050*/  STG.E [R4.64], R23 ;  /* 0x0000001704007986 */ /* 0x0001e2000c101904 */
[----:B------:R-:W-:-:S02]  /*8060*/  IADD3 R56, P0, R56, 0x200, RZ ;  /* 0x0000020038387810 */ /* 0x000fc40007f1e0ff */
[----:B------:R-:W-:Y:S01]  /*8070*/  IADD3 R54, P1, R54, 0x200, RZ ;  /* 0x0000020036367810 */ /* 0x000fe20007f3e0ff */
[----:B------:R0:W-:Y:S01]  /*8080*/  STG.E [R6.64], R57 ;  /* 0x0000003906007986 */ /* 0x0001e2000c101904 */
[----:B------:R-:W-:Y:S02]  /*8090*/  IADD3 R52, P2, R52, 0x200, RZ ;  /* 0x0000020034347810 */ /* 0x000fe40007f5e0ff */
[----:B------:R-:W-:Y:S02]  /*80a0*/  IADD3.X R71, RZ, R71, RZ, P0, !PT ;  /* 0x00000047ff477210 */ /* 0x000fe400007fe4ff */
[----:B------:R-:W-:Y:S02]  /*80b0*/  IADD3.X R69, RZ, R69, RZ, P1, !PT ;  /* 0x00000045ff457210 */ /* 0x000fe40000ffe4ff */
[----:B------:R-:W-:Y:S02]  /*80c0*/  IADD3.X R67, RZ, R67, RZ, P2, !PT ;  /* 0x00000043ff437210 */ /* 0x000fe400017fe4ff */
.L_x_1117:
[----:B------:R-:W-:Y:S05]  /*80d0*/  BSYNC B0 ;  /* 0x0000000000007941 */ /* 0x000fea0003800000 */
.L_x_1116:
[----:B------:R-:W-:Y:S01]  /*80e0*/  BSSY B0, `(.L_x_1118) ;  /* 0x0000012000007945 */ /* 0x000fe20003800000 */
[----:B------:R-:W-:Y:S01]  /*80f0*/  FADD.FTZ R59, R22, R59 ;  /* 0x0000003b163b7221 */ /* 0x000fe20000010000 */
[----:B------:R-:W-:Y:S05]  /*8100*/  @!P4 BRA `(.L_x_1119) ;  /* 0x000000f00000c947 */ /* 0x000fea0003800000 */
[----:B0-----:R-:W-:Y:S02]  /*8110*/  MOV R2, R56 ;  /* 0x0000003800027202 */ /* 0x001fe40000000f00 */
        /* <DEDUP_REMOVED lines=14> */
.L_x_1119:
[----:B------:R-:W-:Y:S05]  /*8200*/  BSYNC B0 ;  /* 0x0000000000007941 */ /* 0x000fea0003800000 */
.L_x_1118:
[----:B------:R-:W-:Y:S01]  /*8210*/  BSSY B0, `(.L_x_1120) ;  /* 0x0000012000007945 */ /* 0x000fe20003800000 */
[----:B------:R-:W-:Y:S01]  /*8220*/  FADD.FTZ R61, R24, R61 ;  /* 0x0000003d183d7221 */ /* 0x000fe20000010000 */
[----:B------:R-:W-:Y:S05]  /*8230*/  @!P5 BRA `(.L_x_1121) ;  /* 0x000000f00000d947 */ /* 0x000fea0003800000 */
[----:B0-----:R-:W-:Y:S02]  /*8240*/  MOV R2, R56 ;  /* 0x0000003800027202 */ /* 0x001fe40000000f00 */
[----:B------:R-:W-:Y:S02]  /*8250*/  MOV R3, R71 ;  /* 0x0000004700037202 */ /* 0x000fe40000000f00 */
[----:B------:R-:W-:-:S02]  /*8260*/  MOV R4, R54 ;  /* 0x0000003600047202 */ /* 0x000fc40000000f00 */
        /* <DEDUP_REMOVED lines=12> */
.L_x_1121:
[----:B------:R-:W-:Y:S05]  /*8330*/  BSYNC B0 ;  /* 0x0000000000007941 */ /* 0x000fea0003800000 */
.L_x_1120:
[----:B------:R-:W-:Y:S01]  /*8340*/  FADD.FTZ R63, R26, R63 ;  /* 0x0000003f1a3f7221 */ /* 0x000fe20000010000 */
[----:B0-----:R-:W-:Y:S02]  /*8350*/  MOV R2, R56 ;  /* 0x0000003800027202 */ /* 0x001fe40000000f00 */
[----:B------:R-:W-:Y:S01]  /*8360*/  MOV R3, R71 ;  /* 0x0000004700037202 */ /* 0x000fe20000000f00 */
[----:B------:R-:W-:Y:S06]  /*8370*/  @!P6 EXIT ;  /* 0x000000000000e94d */ /* 0x000fec0003800000 */
[----:B------:R0:W-:Y:S01]  /*8380*/  STG.E [R2.64], R9 ;  /* 0x0000000902007986 */ /* 0x0001e2000c101904 */
[----:B------:R-:W-:Y:S02]  /*8390*/  MOV R4, R52 ;  /* 0x0000003400047202 */ /* 0x000fe40000000f00 */
[----:B------:R-:W-:-:S02]  /*83a0*/  MOV R5, R67 ;  /* 0x0000004300057202 */ /* 0x000fc40000000f00 */
[----:B0-----:R-:W-:Y:S02]  /*83b0*/  MOV R2, R54 ;  /* 0x0000003600027202 */ /* 0x001fe40000000f00 */
[----:B------:R-:W-:-:S05]  /*83c0*/  MOV R3, R69 ;  /* 0x0000004500037202 */ /* 0x000fca0000000f00 */
[----:B------:R-:W-:Y:S04]  /*83d0*/  STG.E [R2.64], R21 ;  /* 0x0000001502007986 */ /* 0x000fe8000c101904 */
[----:B------:R-:W-:Y:S01]  /*83e0*/  STG.E [R4.64], R63 ;  /* 0x0000003f04007986 */ /* 0x000fe2000c101904 */
[----:B------:R-:W-:Y:S05]  /*83f0*/  EXIT ;  /* 0x000000000000794d */ /* 0x000fea0003800000 */
.L_x_1091:
[----:B------:R-:W-:Y:S01]  /*8400*/  HFMA2.MMA R174, -RZ, RZ, 0, 5.9604644775390625e-08 ;  /* 0x00000001ffae7435 */ /* 0x000fe200000001ff */
[----:B------:R-:W-:Y:S02]  /*8410*/  MOV R173, R215 ;  /* 0x000000d700ad7202 */ /* 0x000fe40000000f00 */
[----:B------:R-:W-:Y:S02]  /*8420*/  MOV R177, 0x1f ;  /* 0x0000001f00b17802 */ /* 0x000fe40000000f00 */
[----:B------:R-:W-:-:S02]  /*8430*/  MOV R176, 0xffffffff ;  /* 0xffffffff00b07802 */ /* 0x000fc40000000f00 */
[----:B------:R-:W-:Y:S02]  /*8440*/  MOV R172, 0x8460 ;  /* 0x0000846000ac7802 */ /* 0x000fe40000000f00 */
[----:B-----5:R-:W-:Y:S05]  /*8450*/  CALL.REL.NOINC `($__internal_14_$__cuda_sm70_shflsync_bfly_p) ;  /* 0x0000046000007944 */ /* 0x020fea0003c00000 */
[----:B-1----:R-:W-:Y:S01]  /*8460*/  MOV R175, R174 ;  /* 0x000000ae00af7202 */ /* 0x002fe20000000f00 */
[----:B------:R-:W-:Y:S05]  /*8470*/  BRA `(.L_x_1122) ;  /* 0xffffad3000007947 */ /* 0x000fea000383ffff */
.L_x_1092:
[----:B------:R-:W-:Y:S01]  /*8480*/  HFMA2.MMA R174, -RZ, RZ, 0, 5.9604644775390625e-08 ;  /* 0x00000001ffae7435 */ /* 0x000fe200000001ff */
[----:B------:R-:W-:Y:S01]  /*8490*/  MOV R173, R214 ;  /* 0x000000d600ad7202 */ /* 0x000fe20000000f00 */
[----:B------:R-:W-:Y:S01]  /*84a0*/  IMAD.MOV.U32 R177, RZ, RZ, 0x1f ;  /* 0x0000001fffb17424 */ /* 0x000fe200078e00ff */
[----:B------:R-:W-:Y:S02]  /*84b0*/  MOV R176, 0xffffffff ;  /* 0xffffffff00b07802 */ /* 0x000fe40000000f00 */
[----:B------:R-:W-:Y:S02]  /*84c0*/  MOV R172, 0x84e0 ;  /* 0x000084e000ac7802 */ /* 0x000fe40000000f00 */
[----:B01---5:R-:W-:Y:S05]  /*84d0*/  CALL.REL.NOINC `($__internal_14_$__cuda_sm70_shflsync_bfly_p) ;  /* 0x000003e000007944 */ /* 0x023fea0003c00000 */
[----:B------:R-:W-:Y:S01]  /*84e0*/  FADD.FTZ R215, R175, R215 ;  /* 0x000000d7afd77221 */ /* 0x000fe20000010000 */
[----:B------:R-:W-:Y:S01]  /*84f0*/  MOV R177, 0x1f ;  /* 0x0000001f00b17802 */ /* 0x000fe20000000f00 */
[----:B-1----:R-:W-:Y:S01]  /*8500*/  FADD.FTZ R214, R214, R174 ;  /* 0x000000aed6d67221 */ /* 0x002fe20000010000 */
[----:B------:R-:W-:Y:S01]  /*8510*/  HFMA2.MMA R174, -RZ, RZ, 0, 1.1920928955078125e-07 ;  /* 0x00000002ffae7435 */ /* 0x000fe200000001ff */
[----:B------:R-:W-:-:S02]  /*8520*/  MOV R176, 0xffffffff ;  /* 0xffffffff00b07802 */ /* 0x000fc40000000f00 */
[----:B------:R-:W-:Y:S02]  /*8530*/  MOV R173, R215 ;  /* 0x000000d700ad7202 */ /* 0x000fe40000000f00 */
[----:B------:R-:W-:Y:S02]  /*8540*/  MOV R172, 0x8560 ;  /* 0x0000856000ac7802 */ /* 0x000fe40000000f00 */
[----:B------:R-:W-:Y:S05]  /*8550*/  CALL.REL.NOINC `($__internal_14_$__cuda_sm70_shflsync_bfly_p) ;  /* 0x0000036000007944 */ /* 0x000fea0003c00000 */
[----:B-1----:R-:W-:Y:S01]  /*8560*/  MOV R175, R174 ;  /* 0x000000ae00af7202 */ /* 0x002fe20000000f00 */
[----:B------:R-:W-:Y:S01]  /*8570*/  HFMA2.MMA R174, -RZ, RZ, 0, 1.1920928955078125e-07 ;  /* 0x00000002ffae7435 */ /* 0x000fe200000001ff */
[----:B------:R-:W-:Y:S02]  /*8580*/  MOV R173, R214 ;  /* 0x000000d600ad7202 */ /* 0x000fe40000000f00 */
[----:B------:R-:W-:Y:S02]  /*8590*/  MOV R177, 0x1f ;  /* 0x0000001f00b17802 */ /* 0x000fe40000000f00 */
[----:B------:R-:W-:Y:S02]  /*85a0*/  MOV R176, 0xffffffff ;  /* 0xffffffff00b07802 */ /* 0x000fe40000000f00 */
[----:B------:R-:W-:-:S02]  /*85b0*/  MOV R172, 0x85d0 ;  /* 0x000085d000ac7802 */ /* 0x000fc40000000f00 */
[----:B------:R-:W-:Y:S05]  /*85c0*/  CALL.REL.NOINC `($__internal_14_$__cuda_sm70_shflsync_bfly_p) ;  /* 0x000002f000007944 */ /* 0x000fea0003c00000 */
[----:B------:R-:W-:Y:S01]  /*85d0*/  FADD.FTZ R215, R175, R215 ;  /* 0x000000d7afd77221 */ /* 0x000fe20000010000 */
[----:B------:R-:W-:Y:S01]  /*85e0*/  MOV R177, 0x1f ;  /* 0x0000001f00b17802 */ /* 0x000fe20000000f00 */
[----:B-1----:R-:W-:Y:S01]  /*85f0*/  FADD.FTZ R214, R214, R174 ;  /* 0x000000aed6d67221 */ /* 0x002fe20000010000 */
[----:B------:R-:W-:Y:S01]  /*8600*/  HFMA2.MMA R174, -RZ, RZ, 0, 2.384185791015625e-07 ;  /* 0x00000004ffae7435 */ /* 0x000fe200000001ff */
[----:B------:R-:W-:-:S02]  /*8610*/  MOV R176, 0xffffffff ;  /* 0xffffffff00b07802 */ /* 0x000fc40000000f00 */
[----:B------:R-:W-:Y:S02]  /*8620*/  MOV R173, R215 ;  /* 0x000000d700ad7202 */ /* 0x000fe40000000f00 */
[----:B------:R-:W-:Y:S02]  /*8630*/  MOV R172, 0x8650 ;  /* 0x0000865000ac7802 */ /* 0x000fe40000000f00 */
[----:B------:R-:W-:Y:S05]  /*8640*/  CALL.REL.NOINC `($__internal_14_$__cuda_sm70_shflsync_bfly_p) ;  /* 0x0000027000007944 */ /* 0x000fea0003c00000 */
[----:B-1----:R-:W-:Y:S01]  /*8650*/  MOV R175, R174 ;  /* 0x000000ae00af7202 */ /* 0x002fe20000000f00 */
[----:B------:R-:W-:Y:S01]  /*8660*/  HFMA2.MMA R174, -RZ, RZ, 0, 2.384185791015625e-07 ;  /* 0x00000004ffae7435 */ /* 0x000fe200000001ff */
        /* <DEDUP_REMOVED lines=8> */
[----:B------:R-:W-:Y:S01]  /*86f0*/  HFMA2.MMA R174, -RZ, RZ, 0, 4.76837158203125e-07 ;  /* 0x00000008ffae7435 */ /* 0x000fe200000001ff */
[----:B------:R-:W-:-:S02]  /*8700*/  MOV R176, 0xffffffff ;  /* 0xffffffff00b07802 */ /* 0x000fc40000000f00 */
[----:B------:R-:W-:Y:S02]  /*8710*/  MOV R173, R215 ;  /* 0x000000d700ad7202 */ /* 0x000fe40000000f00 */
[----:B------:R-:W-:Y:S02]  /*8720*/  MOV R172, 0x8740 ;  /* 0x0000874000ac7802 */ /* 0x000fe40000000f00 */
[----:B------:R-:W-:Y:S05]  /*8730*/  CALL.REL.NOINC `($__internal_14_$__cuda_sm70_shflsync_bfly_p) ;  /* 0x0000018000007944 */ /* 0x000fea0003c00000 */
[----:B-1----:R-:W-:Y:S01]  /*8740*/  MOV R175, R174 ;  /* 0x000000ae00af7202 */ /* 0x002fe20000000f00 */
[----:B------:R-:W-:Y:S01]  /*8750*/  HFMA2.MMA R174, -RZ, RZ, 0, 4.76837158203125e-07 ;  /* 0x00000008ffae7435 */ /* 0x000fe200000001ff */
        /* <DEDUP_REMOVED lines=8> */
[----:B------:R-:W-:Y:S01]  /*87e0*/  HFMA2.MMA R174, -RZ, RZ, 0, 9.5367431640625e-07 ;  /* 0x00000010ffae7435 */ /* 0x000fe200000001ff */
[----:B------:R-:W-:-:S02]  /*87f0*/  MOV R176, 0xffffffff ;  /* 0xffffffff00b07802 */ /* 0x000fc40000000f00 */
[----:B------:R-:W-:Y:S02]  /*8800*/  MOV R173, R215 ;  /* 0x000000d700ad7202 */ /* 0x000fe40000000f00 */
[----:B------:R-:W-:Y:S02]  /*8810*/  MOV R172, 0x8830 ;  /* 0x0000883000ac7802 */ /* 0x000fe40000000f00 */
[----:B------:R-:W-:Y:S05]  /*8820*/  CALL.REL.NOINC `($__internal_14_$__cuda_sm70_shflsync_bfly_p) ;  /* 0x0000009000007944 */ /* 0x000fea0003c00000 */
[----:B-1----:R-:W-:Y:S01]  /*8830*/  MOV R175, R174 ;  /* 0x000000ae00af7202 */ /* 0x002fe20000000f00 */
[----:B------:R-:W-:Y:S01]  /*8840*/  HFMA2.MMA R174, -RZ, RZ, 0, 9.5367431640625e-07 ;  /* 0x00000010ffae7435 */ /* 0x000fe200000001ff */
[----:B------:R-:W-:Y:S02]  /*8850*/  MOV R173, R214 ;  /* 0x000000d600ad7202 */ /* 0x000fe40000000f00 */
[----:B------:R-:W-:Y:S02]  /*8860*/  MOV R177, 0x1f ;  /* 0x0000001f00b17802 */ /* 0x000fe40000000f00 */
[----:B------:R-:W-:Y:S02]  /*8870*/  MOV R176, 0xffffffff ;  /* 0xffffffff00b07802 */ /* 0x000fe40000000f00 */
[----:B------:R-:W-:-:S02]  /*8880*/  MOV R172, 0x88a0 ;  /* 0x000088a000ac7802 */ /* 0x000fc40000000f00 */
[----:B------:R-:W-:Y:S05]  /*8890*/  CALL.REL.NOINC `($__internal_14_$__cuda_sm70_shflsync_bfly_p) ;  /* 0x0000002000007944 */ /* 0x000fea0003c00000 */
[----:B-1----:R-:W-:Y:S01]  /*88a0*/  MOV R172, R174 ;  /* 0x000000ae00ac7202 */ /* 0x002fe20000000f00 */
[----:B------:R-:W-:Y:S05]  /*88b0*/  BRA `(.L_x_1123) ;  /* 0xffffaa1000007947 */ /* 0x000fea000383ffff */
        .weak           $__internal_14_$__cuda_sm70_shflsync_bfly_p
        .type           $__internal_14_$__cuda_sm70_shflsync_bfly_p,@function
        .size           $__internal_14_$__cuda_sm70_shflsync_bfly_p,(.L_x_14896 - $__internal_14_$__cuda_sm70_shflsync_bfly_p)
$__internal_14_$__cuda_sm70_shflsync_bfly_p:
[----:B------:R-:W-:Y:S04]  /*88c0*/  WARPSYNC R176 ;  /* 0x000000b000007348 */ /* 0x000fe80003800000 */
[----:B------:R0:W1:Y:S02]  /*88d0*/  SHFL.BFLY PT, R174, R173, R174, R177 ;  /* 0x0c0000aeadae7389 */ /* 0x00006400000e00b1 */
[----:B0-----:R-:W-:-:S06]  /*88e0*/  HFMA2.MMA R173, -RZ, RZ, 0, 0 ;  /* 0x00000000ffad7435 */ /* 0x001fcc00000001ff */
[----:B------:R-:W-:Y:S05]  /*88f0*/  RET.REL.NODEC R172 `(_ZN10layer_norm13ln_bwd_kernelINS_13Kernel_traitsI13__nv_bfloat16S2_S2_S2_fjLj1280ELj1ELj4ELj1ELj16ENS_18Kernel_traits_baseILj1280ES2_S2_S2_S2_fjLj128EEEEELb1ELb1ELb0ELb0EEEvNS_9BwdParamsE) ;  /* 0xffff7700ac007950 */ /* 0x000fea0003c3ffff */
.L_x_1124:
        /* <DEDUP_REMOVED lines=16> */
.L_x_14896:


//--------------------- .text._ZN10layer_norm13ln_bwd_kernelINS_13Kernel_traitsI13__nv_bfloat16S2_S2_S2_fjLj1280ELj1ELj4ELj1ELj16ENS_18Kernel_traits_baseILj1280ES2_S2_S2_S2_fjLj128EEEEELb1ELb1ELb0ELb1EEEvNS_9BwdParamsE --------------------------
	.section	.text._ZN10layer_norm13ln_bwd_kernelINS_13Kernel_traitsI13__nv_bfloat16S2_S2_S2_fjLj1280ELj1ELj4ELj1ELj16ENS_18Kernel_traits_baseILj1280ES2_S2_S2_S2_fjLj128EEEEELb1ELb1ELb0ELb1EEEvNS_9BwdParamsE,"ax",@progbits
	.sectioninfo	@"SHI_REGISTERS=255"
	.align	128
        .global         _ZN10layer_norm13ln_bwd_kernelINS_13Kernel_traitsI13__nv_bfloat16S2_S2_S2_fjLj1280ELj1ELj4ELj1ELj16ENS_18Kernel_traits_baseILj1280ES2_S2_S2_S2_fjLj128EEEEELb1ELb1ELb0ELb1EEEvNS_9BwdParamsE
        .type           _ZN10layer_norm13ln_bwd_kernelINS_13Kernel_traitsI13__nv_bfloat16S2_S2_S2_fjLj1280ELj1ELj4ELj1ELj16ENS_18Kernel_traits_baseILj1280ES2_S2_S2_S2_fjLj128EEEEELb1ELb1ELb0ELb1EEEvNS_9BwdParamsE,@function
        .size           _ZN10layer_norm13ln_bwd_kernelINS_13Kernel_traitsI13__nv_bfloat16S2_S2_S2_fjLj1280ELj1ELj4ELj1ELj16ENS_18Kernel_traits_baseILj1280ES2_S2_S2_S2_fjLj128EEEEELb1ELb1ELb0ELb1EEEvNS_9BwdParamsE,(.L_x_14897 - _ZN10layer_norm13ln_bwd_kernelINS_13Kernel_traitsI13__nv_bfloat16S2_S2_S2_fjLj1280ELj1ELj4ELj1ELj16ENS_18Kernel_traits_baseILj1280ES2_S2_S2_S2_fjLj128EEEEELb1ELb1ELb0ELb1EEEvNS_9BwdParamsE)
        .other          _ZN10layer_norm13ln_bwd_kernelINS_13Kernel_traitsI13__nv_bfloat16S2_S2_S2_fjLj1280ELj1ELj4ELj1ELj16ENS_18Kernel_traits_baseILj1280ES2_S2_S2_S2_fjLj128EEEEELb1ELb1ELb0ELb1EEEvNS_9BwdParamsE,@"STO_CUDA_ENTRY STV_DEFAULT"
_ZN10layer_norm13ln_bwd_kernelINS_13Kernel_traitsI13__nv_bfloat16S2_S2_S2_fjLj1280ELj1ELj4ELj1ELj16ENS_18Kernel_traits_baseILj1280ES2_S2_S2_S2_fjLj128EEEEELb1ELb1ELb0ELb1EEEvNS_9BwdParamsE:
.text._ZN10layer_norm13ln_bwd_kernelINS_13Kernel_traitsI13__nv_bfloat16S2_S2_S2_fjLj1280ELj1ELj4ELj1ELj16ENS_18Kernel_traits_baseILj1280ES2_S2_S2_S2_fjLj128EEEEELb1ELb1ELb0ELb1EEEvNS_9BwdParamsE:
        /* <DEDUP_REMOVED lines=52> */
[----:B-----5:R-:W-:Y:S01]  /*0340*/  CS2R R62, SRZ ;  /* 0x00000000003e7805 */ /* 0x020fe2000001ff00 */
        /* <DEDUP_REMOVED lines=28> */
.L_x_1126:
[----:B0-----:R-:W-:-:S04]  /*0510*/  LEA R2, P0, R88, c[0x0][0x1b0], 0x4 ;  /* 0x00006c0058027a11 */ /* 0x001fc800078020ff */
[----:B------:R-:W-:-:S05]  /*0520*/  IADD3.X R3, RZ, c[0x0][0x1b4], RZ, P0, !PT ;  /* 0x00006d00ff037a10 */ /* 0x000fca00007fe4ff */
[----:B------:R-:W2:Y:S04]  /*0530*/  LDG.E.128 R4, [R2.64] ;  /* 0x0000000402047981 */ /* 0x000ea8000c1e1d00 */
[----:B------:R2:W3:Y:S04]  /*0540*/  LDG.E.128 R8, [R2.64+0x200] ;  /* 0x0002000402087981 */ /* 0x0004e8000c1e1d00 */
[----:B------:R2:W4:Y:S04]  /*0550*/  LDG.E.128 R12, [R2.64+0x400] ;  /* 0x00040004020c7981 */ /* 0x000528000c1e1d00 */
[----:B------:R2:W3:Y:S04]  /*0560*/  LDG.E.128 R16, [R2.64+0x600] ;  /* 0x0006000402107981 */ /* 0x0004e8000c1e1d00 */
[----:B------:R2:W3:Y:S01]  /*0570*/  LDG.E.128 R64, [R2.64+0x800] ;  /* 0x0008000402407981 */ /* 0x0004e2000c1e1d00 */
[----:B------:R-:W-:Y:S01]  /*0580*/  HFMA2.MMA R251, -RZ, RZ, 0, 0 ;  /* 0x00000000fffb7435 */ /* 0x000fe200000001ff */
[----:B------:R-:W-:Y:S01]  /*0590*/  BSSY B1, `(.L_x_1128) ;  /* 0x000058f000017945 */ /* 0x000fe20003800000 */
[----:B------:R-:W-:Y:S01]  /*05a0*/  HFMA2.MMA R162, -RZ, RZ, 0, 0 ;  /* 0x00000000ffa27435 */ /* 0x000fe200000001ff */
        /* <DEDUP_REMOVED lines=48> */
[----:B---3--:R-:W-:Y:S01]  /*08b0*/  PRMT R69, RZ, 0x5410, R64 ;  /* 0x00005410ff457816 */ /* 0x008fe20000000040 */
[----:B------:R-:W-:Y:S01]  /*08c0*/  CS2R R4, SRZ ;  /* 0x0000000000047805 */ /* 0x000fe2000001ff00 */
[----:B-1----:R-:W-:Y:S01]  /*08d0*/  PRMT R0, RZ, 0x5410, R6 ;  /* 0x00005410ff007816 */ /* 0x002fe20000000006 */
[----:B------:R0:W-:Y:S01]  /*08e0*/  STL [R1+0xdc], R2 ;  /* 0x0000dc0201007387 */ /* 0x0001e20000100800 */
[----:B------:R-:W-:Y:S02]  /*08f0*/  PRMT R64, RZ, 0x7610, R64 ;  /* 0x00007610ff407816 */ /* 0x000fe40000000040 */
[----:B--2---:R-:W-:Y:S01]  /*0900*/  PRMT R3, RZ, 0x7610, R6 ;  /* 0x00007610ff037816 */ /* 0x004fe20000000006 */
[----:B------:R1:W-:Y:S01]  /*0910*/  STL [R1+0xd8], R0 ;  /* 0x0000d80001007387 */ /* 0x0003e20000100800 */
[--C-:B------:R-:W-:Y:S02]  /*0920*/  PRMT R68, RZ, 0x5410, R65.reuse ;  /* 0x00005410ff447816 */ /* 0x100fe40000000041 */
[----:B------:R-:W-:Y:S01]  /*0930*/  PRMT R65, RZ, 0x7610, R65 ;  /* 0x00007610ff417816 */ /* 0x000fe20000000041 */
[----:B------:R2:W-:Y:S01]  /*0940*/  STL [R1+0xd4], R3 ;  /* 0x0000d40301007387 */ /* 0x0005e20000100800 */
[----:B0-----:R-:W-:-:S02]  /*0950*/  PRMT R2, RZ, 0x5410, R7 ;  /* 0x00005410ff027816 */ /* 0x001fc40000000007 */
        /* <DEDUP_REMOVED lines=21> */
[--C-:B----4-:R-:W-:Y:S02]  /*0ab0*/  PRMT R0, RZ, 0x5410, R12.reuse ;  /* 0x00005410ff007816 */ /* 0x110fe4000000000c */
[----:B------:R0:W-:Y:S01]  /*0ac0*/  STL [R1+0xac], R2 ;  /* 0x0000ac0201007387 */ /* 0x0001e20000100800 */
[----:B-1----:R-:W-:-:S03]  /*0ad0*/  PRMT R3, RZ, 0x7610, R12 ;  /* 0x00007610ff037816 */ /* 0x002fc6000000000c */
        /* <DEDUP_REMOVED lines=28> */
[----:B------:R-:W-:Y:S01]  /*0ca0*/  STL [R1+0x74], R3 ;  /* 0x0000740301007387 */ /* 0x000fe20000100800 */
[--C-:B0-----:R-:W-:Y:S02]  /*0cb0*/  PRMT R2, RZ, 0x5410, R19.reuse ;  /* 0x00005410ff027816 */ /* 0x101fe40000000013 */
[----:B-1----:R-:W-:-:S03]  /*0cc0*/  PRMT R0, RZ, 0x7610, R19 ;  /* 0x00007610ff007816 */ /* 0x002fc60000000013 */
[----:B------:R0:W-:Y:S01]  /*0cd0*/  STL [R1+0x70], R2 ;  /* 0x0000700201007387 */ /* 0x0001e20000100800 */
[----:B------:R-:W-:-:S03]  /*0ce0*/  CS2R R18, SRZ ;  /* 0x0000000000127805 */ /* 0x000fc6000001ff00 */
[----:B------:R-:W-:Y:S04]  /*0cf0*/  STL [R1+0x48], RZ ;  /* 0x000048ff01007387 */ /* 0x000fe80000100800 */
[----:B------:R1:W-:Y:S01]  /*0d00*/  STL [R1+0x6c], R0 ;  /* 0x00006c0001007387 */ /* 0x0003e20000100800 */
[----:B0-----:R-:W-:-:S03]  /*0d10*/  CS2R R2, SRZ ;  /* 0x0000000000027805 */ /* 0x001fc6000001ff00 */
[----:B------:R-:W-:Y:S04]  /*0d20*/  STL [R1+0x44], RZ ;  /* 0x000044ff01007387 */ /* 0x000fe80000100800 */
[----:B------:R-:W-:Y:S01]  /*0d30*/  STL [R1+0x40], RZ ;  /* 0x000040ff01007387 */ /* 0x000fe20000100800 */
[----:B-1----:R-:W-:-:S03]  /*0d40*/  HFMA2.MMA R0, -RZ, RZ, 0, 0 ;  /* 0x00000000ff007435 */ /* 0x002fc600000001ff */
[----:B------:R-:W-:Y:S04]  /*0d50*/  STL [R1+0x3c], RZ ;  /* 0x00003cff01007387 */ /* 0x000fe80000100800 */
        /* <DEDUP_REMOVED lines=14> */
[----:B------:R-:W-:Y:S04]  /*0e40*/  STL [R1], RZ ;  /* 0x000000ff01007387 */ /* 0x000fe80000100800 */
[----:B------:R-:W-:Y:S04]  /*0e50*/  STL [R1+0x68], R69 ;  /* 0x0000684501007387 */ /* 0x000fe80000100800 */
[----:B------:R0:W-:Y:S04]  /*0e60*/  STL [R1+0x64], R64 ;  /* 0x0000644001007387 */ /* 0x0001e80000100800 */
[----:B------:R-:W-:Y:S04]  /*0e70*/  STL [R1+0x60], R68 ;  /* 0x0000604401007387 */ /* 0x000fe80000100800 */
[----:B------:R1:W-:Y:S01]  /*0e80*/  STL [R1+0x5c], R65 ;  /* 0x00005c4101007387 */ /* 0x0003e20000100800 */
[----:B0-----:R-:W-:-:S02]  /*0e90*/  PRMT R64, RZ, 0x5410, R66 ;  /* 0x00005410ff407816 */ /* 0x001fc40000000042 */
[----:B------:R-:W-:-:S03]  /*0ea0*/  PRMT R66, RZ, 0x7610, R66 ;  /* 0x00007610ff427816 */ /* 0x000fc60000000042 */
[----:B------:R0:W-:Y:S01]  /*0eb0*/  STL [R1+0x58], R64 ;  /* 0x0000584001007387 */ /* 0x0001e20000100800 */
[----:B-1----:R-:W-:-:S03]  /*0ec0*/  PRMT R65, RZ, 0x5410, R67 ;  /* 0x00005410ff417816 */ /* 0x002fc60000000043 */
[----:B------:R1:W-:Y:S01]  /*0ed0*/  STL [R1+0x54], R66 ;  /* 0x0000544201007387 */ /* 0x0003e20000100800 */
[----:B0-----:R-:W-:-:S05]  /*0ee0*/  PRMT R64, RZ, 0x7610, R67 ;  /* 0x00007610ff407816 */ /* 0x001fca0000000043 */
[----:B------:R1:W-:Y:S04]  /*0ef0*/  STL [R1+0x4c], R64 ;  /* 0x00004c4001007387 */ /* 0x0003e80000100800 */
[----:B------:R1:W-:Y:S02]  /*0f00*/  STL [R1+0x50], R65 ;  /* 0x0000504101007387 */ /* 0x0003e40000100800 */
.L_x_1132:
[----:B------:R-:W0:Y:S01]  /*0f10*/  S2R R91, SR_TID.X ;  /* 0x00000000005b7919 */ /* 0x000e220000002100 */
[----:B------:R-:W-:Y:S01]  /*0f20*/  ISETP.NE.U32.AND P0, PT, RZ, c[0x0][0x1c0], PT ;  /* 0x00007000ff007a0c */ /* 0x000fe20003f05070 */
[----:B------:R-:W-:Y:S01]  /*0f30*/  IMAD R88, R153, c[0x0][0x168], RZ ;  /* 0x00005a0099587a24 */ /* 0x000fe200078e02ff */
[----:B------:R-:W-:Y:S01]  /*0f40*/  SHF.R.S32.HI R90, RZ, 0x1f, R153 ;  /* 0x0000001fff5a7819 */ /* 0x000fe20000011499 */
[----:B------:R-:W2:Y:S01]  /*0f50*/  LDL R250, [R1+0xe0] ;  /* 0x0000e00001fa7983 */ /* 0x000ea20000100800 */
[----:B------:R-:W-:Y:S02]  /*0f60*/  ISETP.NE.AND.EX P0, PT, RZ, c[0x0][0x1c4], PT, P0 ;  /* 0x00007100ff007a0c */ /* 0x000fe40003f05300 */
[----:B------:R-:W-:-:S02]  /*0f70*/  SHF.R.S32.HI R89, RZ, 0x1f, R88 ;  /* 0x0000001fff597819 */ /* 0x000fc40000011458 */
[----:B------:R-:W-:Y:S02]  /*0f80*/  MOV R195, 0x10 ;  /* 0x0000001000c37802 */ /* 0x000fe40000000f00 */
[----:B------:R-:W-:Y:S01]  /*0f90*/  MOV R164, 0x4 ;  /* 0x0000000400a47802 */ /* 0x000fe20000000f00 */
[----:B------:R-:W3:Y:S01]  /*0fa0*/  LDC.U8 R196, c[0x0][0x1f0] ;  /* 0x00007c00ffc47b82 */ /* 0x000ee20000000000 */
[----:B------:R-:W-:Y:S01]  /*0fb0*/  LEA.HI R89, R89, R88, RZ, 0x3 ;  /* 0x0000005859597211 */ /* 0x000fe200078f18ff */
[----:B------:R-:W4:Y:S04]  /*0fc0*/  LDL R198, [R1+0xd8] ;  /* 0x0000d80001c67983 */ /* 0x000f280000100800 */
[----:B------:R-:W-:Y:S01]  /*0fd0*/  @P0 LEA R88, P1, R153, c[0x0][0x1c0], 0x1 ;  /* 0x0000700099580a11 */ /* 0x000fe200078208ff */
[----:B------:R-:W2:Y:S04]  /*0fe0*/  LDL R246, [R1+0xdc] ;  /* 0x0000dc0001f67983 */ /* 0x000ea80000100800 */
[----:B------:R-:W2:Y:S01]  /*0ff0*/  LDL R252, [R1+0xe4] ;  /* 0x0000e40001fc7983 */ /* 0x000ea20000100800 */
[----:B0-----:R-:W-:-:S04]  /*1000*/  LOP3.LUT R91, R91, 0x1f, RZ, 0xc0, !PT ;  /* 0x0000001f5b5b7812 */ /* 0x001fc800078ec0ff */
[----:B------:R-:W-:Y:S02]  /*1010*/  LEA.HI.SX32 R167, R89, R91, 0x1d ;  /* 0x0000005b59a77211 */ /* 0x000fe400078feaff */
[----:B------:R-:W-:-:S03]  /*1020*/  @P0 LEA.HI.X R89, R153, c[0x0][0x1c4], R90, 0x1, P1 ;  /* 0x0000710099590a11 */ /* 0x000fc600008f0c5a */
[CC--:B------:R-:W-:Y:S02]  /*1030*/  IMAD.WIDE.U32 R90, R167.reuse, R195.reuse, c[0x0][0x188] ;  /* 0x00006200a75a7625 */ /* 0x0c0fe400078e00c3 */
[----:B------:R0:W2:Y:S01]  /*1040*/  @P0 LDG.E.U16 R170, [R88.64] ;  /* 0x0000000458aa0981 */ /* 0x0000a2000c1e1500 */
[----:B------:R-:W-:Y:S01]  /*1050*/  IADD3 R166, R167, 0x60, RZ ;  /* 0x00000060a7a67810 */ /* 0x000fe20007ffe0ff */
[----:B------:R-:W-:Y:S02]  /*1060*/  IMAD.WIDE R116, R153, R164, c[0x0][0x1a0] ;  /* 0x0000680099747625 */ /* 0x000fe400078e02a4 */
[----:B0-----:R-:W4:Y:S01]  /*1070*/  LDG.E.128 R88, [R90.64] ;  /* 0x000000045a587981 */ /* 0x001f22000c1e1d00 */
[C---:B------:R-:W-:Y:S01]  /*1080*/  IADD3 R163, R167.reuse, 0x80, RZ ;  /* 0x00000080a7a37810 */ /* 0x040fe20007ffe0ff */
[CC--:B------:R-:W-:Y:S01]  /*1090*/  IMAD.WIDE.U32 R92, R167.reuse, R195.reuse, c[0x0][0x208] ;  /* 0x00008200a75c7625 */ /* 0x0c0fe200078e00c3 */
[C---:B------:R-:W-:Y:S01]  /*10a0*/  IADD3 R168, R167.reuse, 0x40, RZ ;  /* 0x00000040a7a87810 */ /* 0x040fe20007ffe0ff */
[----:B------:R0:W4:Y:S01]  /*10b0*/  LDG.E R184, [R116.64] ;  /* 0x0000000474b87981 */ /* 0x000122000c1e1900 */
[----:B------:R-:W-:Y:S01]  /*10c0*/  IADD3 R169, R167, 0x20, RZ ;  /* 0x00000020a7a97810 */ /* 0x000fe20007ffe0ff */
[----:B------:R-:W-:-:S02]  /*10d0*/  IMAD.WIDE.U32 R108, R166, R195, c[0x0][0x188] ;  /* 0x00006200a66c7625 */ /* 0x000fc400078e00c3 */
[----:B------:R-:W4:Y:S02]  /*10e0*/  LDG.E.128 R92, [R92.64] ;  /* 0x000000045c5c7981 */ /* 0x000f24000c1e1d00 */
[CC--:B------:R-:W-:Y:S02]  /*10f0*/  IMAD.WIDE.U32 R112, R163.reuse, R195.reuse, c[0x0][0x188] ;  /* 0x00006200a3707625 */ /* 0x0c0fe400078e00c3 */
[----:B------:R-:W4:Y:S02]  /*1100*/  LDG.E.128 R108, [R108.64] ;  /* 0x000000046c6c7981 */ /* 0x000f24000c1e1d00 */
[-C--:B0-----:R-:W-:Y:S02]  /*1110*/  IMAD.WIDE.U32 R116, R168, R195.reuse, c[0x0][0x208] ;  /* 0x00008200a8747625 */ /* 0x081fe400078e00c3 */
[----:B------:R-:W4:Y:S02]  /*1120*/  LDG.E.128 R112, [R112.64] ;  /* 0x0000000470707981 */ /* 0x000f24000c1e1d00 */
[----:B------:R-:W-:-:S02]  /*1130*/  IMAD.WIDE.U32 R124, R163, R195, c[0x0][0x208] ;  /* 0x00008200a37c7625 */ /* 0x000fc400078e00c3 */
[----:B------:R-:W4:Y:S02]  /*1140*/  LDG.E.128 R116, [R116.64] ;  /* 0x0000000474747981 */ /* 0x000f24000c1e1d00 */
[----:B------:R-:W-:Y:S02]  /*1150*/  IMAD.WIDE R164, R153, R164, c[0x0][0x1a8] ;  /* 0x00006a0099a47625 */ /* 0x000fe400078e02a4 */
[----:B------:R-:W4:Y:S02]  /*1160*/  LDG.E.128 R124, [R124.64] ;  /* 0x000000047c7c7981 */ /* 0x000f24000c1e1d00 */
[-C--:B------:R-:W-:Y:S02]  /*1170*/  IMAD.WIDE.U32 R100, R169, R195.reuse, c[0x0][0x208] ;  /* 0x00008200a9647625 */ /* 0x080fe400078e00c3 */
[----:B------:R0:W4:Y:S02]  /*1180*/  LDG.E R165, [R164.64] ;  /* 0x00000004a4a57981 */ /* 0x000124000c1e1900 */
[----:B------:R-:W-:-:S02]  /*1190*/  IMAD.WIDE.U32 R104, R168, R195, c[0x0][0x188] ;  /* 0x00006200a8687625 */ /* 0x000fc400078e00c3 */
[----:B------:R-:W4:Y:S02]  /*11a0*/  LDG.E.128 R100, [R100.64] ;  /* 0x0000000464647981 */ /* 0x000f24000c1e1d00 */
[-C--:B------:R-:W-:Y:S02]  /*11b0*/  IMAD.WIDE.U32 R96, R169, R195.reuse, c[0x0][0x188] ;  /* 0x00006200a9607625 */ /* 0x080fe400078e00c3 */
[----:B------:R-:W4:Y:S04]  /*11c0*/  LDG.E.128 R104, [R104.64] ;  /* 0x0000000468687981 */ /* 0x000f28000c1e1d00 */
[----:B------:R-:W4:Y:S01]  /*11d0*/  LDG.E.128 R96, [R96.64] ;  /* 0x0000000460607981 */ /* 0x000f22000c1e1d00 */
[----:B0-----:R-:W-:Y:S02]  /*11e0*/  MOV R164, 0x3f800000 ;  /* 0x3f80000000a47802 */ /* 0x001fe40000000f00 */
[----:B---3--:R-:W-:Y:S01]  /*11f0*/  ISETP.NE.AND P1, PT, R196, RZ, PT ;  /* 0x000000ffc400720c */ /* 0x008fe20003f25270 */
[----:B------:R-:W-:-:S06]  /*1200*/  IMAD.WIDE.U32 R120, R166, R195, c[0x0][0x208] ;  /* 0x00008200a6787625 */ /* 0x000fcc00078e00c3 */
[----:B------:R-:W3:Y:S01]  /*1210*/  LDG.E.128 R120, [R120.64] ;  /* 0x0000000478787981 */ /* 0x000ee2000c1e1d00 */
[----:B--2---:R-:W-:Y:S02]  /*1220*/  @P0 PRMT R164, RZ, 0x5410, R170 ;  /* 0x00005410ffa40816 */ /* 0x004fe400000000aa */
[----:B------:R-:W-:-:S04]  /*1230*/  ISETP.NE.U32.AND P0, PT, RZ, c[0x0][0x218], PT ;  /* 0x00008600ff007a0c */ /* 0x000fc80003f05070 */
[----:B------:R-:W-:Y:S02]  /*1240*/  ISETP.NE.AND.EX P0, PT, RZ, c[0x0][0x21c], PT, P0 ;  /* 0x00008700ff007a0c */ /* 0x000fe40003f05300 */
[--C-:B----4-:R-:W-:Y:S02]  /*1250*/  PRMT R182, RZ, 0x5410, R88.reuse ;  /* 0x00005410ffb67816 */ /* 0x110fe40000000058 */
[----:B------:R-:W-:Y:S02]  /*1260*/  PRMT R225, RZ, 0x7610, R88 ;  /* 0x00007610ffe17816 */ /* 0x000fe40000000058 */
[--C-:B------:R-:W-:Y:S02]  /*1270*/  PRMT R180, RZ, 0x5410, R89.reuse ;  /* 0x00005410ffb47816 */ /* 0x100fe40000000059 */
[----:B------:R-:W-:-:S05]  /*1280*/  PRMT R222, RZ, 0x7610, R89 ;  /* 0x00007610ffde7816 */ /* 0x000fca0000000059 */
[----:B------:R-:W-:-:S05]  /*1290*/  @P0 IMAD.WIDE.U32 R88, R167, R195, c[0x0][0x218] ;  /* 0x00008600a7580625 */ /* 0x000fca00078e00c3 */
[----:B-1---5:R0:W5:Y:S01]  /*12a0*/  @P0 LDG.E.128 R64, [R88.64] ;  /* 0x0000000458400981 */ /* 0x022162000c1e1d00 */
[--C-:B------:R-:W-:Y:S02]  /*12b0*/  PRMT R189, RZ, 0x5410, R90.reuse ;  /* 0x00005410ffbd7816 */ /* 0x100fe4000000005a */
[----:B------:R-:W-:Y:S02]  /*12c0*/  PRMT R187, RZ, 0x7610, R90 ;  /* 0x00007610ffbb7816 */ /* 0x000fe4000000005a */
[--C-:B------:R-:W-:Y:S01]  /*12d0*/  PRMT R185, RZ, 0x5410, R91.reuse ;  /* 0x00005410ffb97816 */ /* 0x100fe2000000005b */
[----:B0-----:R-:W-:Y:S01]  /*12e0*/  @P0 IMAD.WIDE.U32 R88, R168, R195, c[0x0][0x218] ;  /* 0x00008600a8580625 */ /* 0x001fe200078e00c3 */
[----:B------:R-:W-:-:S03]  /*12f0*/  PRMT R176, RZ, 0x7610, R91 ;  /* 0x00007610ffb07816 */ /* 0x000fc6000000005b */
[----:B------:R-:W-:Y:S01]  /*1300*/  @P0 IMAD.WIDE.U32 R90, R169, R195, c[0x0][0x218] ;  /* 0x00008600a95a0625 */ /* 0x000fe200078e00c3 */
[----:B------:R0:W5:Y:S01]  /*1310*/  @P0 LDG.E.128 R72, [R88.64] ;  /* 0x0000000458480981 */ /* 0x000162000c1e1d00 */
[--C-:B------:R-:W-:Y:S02]  /*1320*/  PRMT R186, RZ, 0x5410, R94.reuse ;  /* 0x00005410ffba7816 */ /* 0x100fe4000000005e */
[----:B------:R-:W-:Y:S01]  /*1330*/  PRMT R174, RZ, 0x7610, R94 ;  /* 0x00007610ffae7816 */ /* 0x000fe2000000005e */
[----:B------:R1:W5:Y:S01]  /*1340*/  @P0 LDG.E.128 R68, [R90.64] ;  /* 0x000000045a440981 */ /* 0x000362000c1e1d00 */
[--C-:B------:R-:W-:Y:S02]  /*1350*/  PRMT R170, RZ, 0x5410, R95.reuse ;  /* 0x00005410ffaa7816 */ /* 0x100fe4000000005f */
[----:B0-----:R-:W-:Y:S02]  /*1360*/  FSEL R88, R184, RZ, !P1 ;  /* 0x000000ffb8587208 */ /* 0x001fe40004800000 */
[----:B------:R-:W-:-:S02]  /*1370*/  PRMT R94, RZ, 0x7610, R95 ;  /* 0x00007610ff5e7816 */ /* 0x000fc4000000005f */
[--C-:B------:R-:W-:Y:S01]  /*1380*/  PRMT R224, RZ, 0x5410, R92.reuse ;  /* 0x00005410ffe07816 */ /* 0x100fe2000000005c */
[-C--:B-1----:R-:W-:Y:S01]  /*1390*/  @P0 IMAD.WIDE.U32 R90, R166, R195.reuse, c[0x0][0x218] ;  /* 0x00008600a65a0625 */ /* 0x082fe200078e00c3 */
[----:B------:R-:W-:Y:S02]  /*13a0*/  PRMT R223, RZ, 0x7610, R92 ;  /* 0x00007610ffdf7816 */ /* 0x000fe4000000005c */
[--C-:B------:R-:W-:Y:S01]  /*13b0*/  PRMT R178, RZ, 0x5410, R93.reuse ;  /* 0x00005410ffb27816 */ /* 0x100fe2000000005d */
[----:B------:R-:W-:Y:S01]  /*13c0*/  FADD.FTZ R95, -R88, R180 ;  /* 0x000000b4585f7221 */ /* 0x000fe20000010100 */
[----:B------:R-:W-:Y:S01]  /*13d0*/  PRMT R188, RZ, 0x7610, R93 ;  /* 0x00007610ffbc7816 */ /* 0x000fe2000000005d */
[----:B------:R-:W-:Y:S01]  /*13e0*/  @P0 IMAD.WIDE.U32 R92, R163, R195, c[0x0][0x218] ;  /* 0x00008600a35c0625 */ /* 0x000fe200078e00c3 */
[--C-:B------:R-:W-:Y:S01]  /*13f0*/  PRMT R183, RZ, 0x5410, R109.reuse ;  /* 0x00005410ffb77816 */ /* 0x100fe2000000006d */
[----:B------:R0:W5:Y:S01]  /*1400*/  @P0 LDG.E.128 R76, [R90.64] ;  /* 0x000000045a4c0981 */ /* 0x000162000c1e1d00 */
        /* <DEDUP_REMOVED lines=15> */
[----:B------:R-:W-:Y:S01]  /*1500*/  PRMT R177, RZ, 0x7610, R111 ;  /* 0x00007610ffb17816 */ /* 0x000fe2000000006f */
[----:B------:R-:W-:Y:S01]  /*1510*/  FADD.FTZ R154, R178, R154 ;  /* 0x0000009ab29a7221 */ /* 0x000fe20000010000 */
        /* <DEDUP_REMOVED lines=23> */
[----:B------:R-:W-:Y:S01]  /*1690*/  FMUL.FTZ R126, R165, R95 ;  /* 0x0000005fa57e7220 */ /* 0x000fe20000410000 */
[----:B------:R-:W-:Y:S01]  /*16a0*/  PRMT R103, RZ, 0x5410, R115 ;  /* 0x00005410ff677816 */ /* 0x000fe20000000073 */
[C---:B0-----:R-:W-:Y:S01]  /*16b0*/  FADD.FTZ R90, -R88.reuse, R109 ;  /* 0x0000006d585a7221 */ /* 0x041fe20000010100 */
[----:B------:R-:W-:Y:S01]  /*16c0*/  PRMT R107, RZ, 0x7610, R115 ;  /* 0x00007610ff6b7816 */ /* 0x000fe20000000073 */
[----:B------:R-:W-:Y:S01]  /*16d0*/  FADD.FTZ R115, -R88, R182 ;  /* 0x000000b658737221 */ /* 0x000fe20000010100 */
[--C-:B------:R-:W-:Y:S01]  /*16e0*/  PRMT R102, RZ, 0x5410, R112.reuse ;  /* 0x00005410ff667816 */ /* 0x100fe20000000070 */
[----:B------:R-:W2:Y:S01]  /*16f0*/  LDL R182, [R1+0xe8] ;  /* 0x0000e80001b67983 */ /* 0x000ea20000100800 */
[----:B------:R-:W-:Y:S01]  /*1700*/  PRMT R106, RZ, 0x7610, R112 ;  /* 0x00007610ff6a7816 */ /* 0x000fe20000000070 */
[----:B------:R-:W-:Y:S01]  /*1710*/  FFMA.FTZ R159, R126, R178, R159 ;  /* 0x000000b27e9f7223 */ /* 0x000fe2000001009f */
[----:B------:R-:W-:-:S02]  /*1720*/  PRMT R109, RZ, 0x5410, R125 ;  /* 0x00005410ff6d7816 */ /* 0x000fc4000000007d */
[----:B------:R-:W-:Y:S01]  /*1730*/  PRMT R211, RZ, 0x7610, R101 ;  /* 0x00007610ffd37816 */ /* 0x000fe20000000065 */
[----:B------:R-:W-:Y:S01]  /*1740*/  FADD.FTZ R156, R224, R156 ;  /* 0x0000009ce09c7221 */ /* 0x000fe20000010000 */
[----:B------:R-:W-:Y:S01]  /*1750*/  PRMT R111, RZ, 0x7610, R125 ;  /* 0x00007610ff6f7816 */ /* 0x000fe2000000007d */
[----:B------:R-:W-:Y:S01]  /*1760*/  FMUL.FTZ R125, R250, R178 ;  /* 0x000000b2fa7d7220 */ /* 0x000fe20000410000 */
[----:B------:R-:W-:Y:S01]  /*1770*/  PRMT R112, RZ, 0x5410, R114 ;  /* 0x00005410ff707816 */ /* 0x000fe20000000072 */
[----:B------:R-:W4:Y:S01]  /*1780*/  LDL R178, [R1+0xbc] ;  /* 0x0000bc0001b27983 */ /* 0x000f220000100800 */
[C---:B------:R-:W-:Y:S02]  /*1790*/  FADD.FTZ R114, -R88.reuse, R176 ;  /* 0x000000b058727221 */ /* 0x040fe40000010100 */
[C---:B------:R-:W-:Y:S01]  /*17a0*/  FADD.FTZ R190, -R88.reuse, R190 ;  /* 0x000000be58be7221 */ /* 0x040fe20000010100 */
[----:B------:R-:W4:Y:S01]  /*17b0*/  LDL R95, [R1+0xd0] ;  /* 0x0000d000015f7983 */ /* 0x000f220000100800 */
[----:B------:R-:W-:-:S02]  /*17c0*/  FADD.FTZ R219, -R88, R219 ;  /* 0x000000db58db7221 */ /* 0x000fc40000010100 */
[----:B------:R-:W-:Y:S02]  /*17d0*/  FADD.FTZ R191, -R88, R191 ;  /* 0x000000bf58bf7221 */ /* 0x000fe40000010100 */
[----:B------:R-:W-:Y:S02]  /*17e0*/  FADD.FTZ R152, R186, R152 ;  /* 0x00000098ba987221 */ /* 0x000fe40000010000 */
[----:B------:R-:W-:Y:S01]  /*17f0*/  FADD.FTZ R150, R174, R150 ;  /* 0x00000096ae967221 */ /* 0x000fe20000010000 */
[--C-:B------:R-:W-:Y:S01]  /*1800*/  PRMT R205, RZ, 0x5410, R116.reuse ;  /* 0x00005410ffcd7816 */ /* 0x100fe20000000074 */
[C---:B------:R-:W-:Y:S01]  /*1810*/  FADD.FTZ R209, -R88.reuse, R209 ;  /* 0x000000d158d17221 */ /* 0x040fe20000010100 */
[----:B------:R-:W-:Y:S01]  /*1820*/  PRMT R207, RZ, 0x7610, R116 ;  /* 0x00007610ffcf7816 */ /* 0x000fe20000000074 */
[C---:B------:R-:W-:Y:S01]  /*1830*/  FADD.FTZ R210, -R88.reuse, R210 ;  /* 0x000000d258d27221 */ /* 0x040fe20000010100 */
[--C-:B------:R-:W-:Y:S01]  /*1840*/  PRMT R200, RZ, 0x5410, R119.reuse ;  /* 0x00005410ffc87816 */ /* 0x100fe20000000077 */
[C---:B------:R-:W-:Y:S01]  /*1850*/  FADD.FTZ R212, -R88.reuse, R212 ;  /* 0x000000d458d47221 */ /* 0x040fe20000010100 */
[----:B------:R-:W-:Y:S01]  /*1860*/  PRMT R202, RZ, 0x7610, R119 ;  /* 0x00007610ffca7816 */ /* 0x000fe20000000077 */
[C---:B------:R-:W-:Y:S01]  /*1870*/  FADD.FTZ R214, -R88.reuse, R214 ;  /* 0x000000d658d67221 */ /* 0x040fe20000010100 */
[----:B---3--:R-:W-:Y:S01]  /*1880*/  PRMT R184, RZ, 0x5410, R121 ;  /* 0x00005410ffb87816 */ /* 0x008fe20000000079 */
[----:B------:R-:W-:-:S02]  /*1890*/  FADD.FTZ R216, -R88, R216 ;  /* 0x000000d858d87221 */ /* 0x000fc40000010100 */
[----:B------:R-:W-:Y:S01]  /*18a0*/  FADD.FTZ R148, R170, R148 ;  /* 0x00000094aa947221 */ /* 0x000fe20000010000 */
[--C-:B------:R-:W-:Y:S01]  /*18b0*/  PRMT R220, RZ, 0x5410, R100.reuse ;  /* 0x00005410ffdc7816 */ /* 0x100fe20000000064 */
[C---:B------:R-:W-:Y:S01]  /*18c0*/  FADD.FTZ R203, -R88.reuse, R203 ;  /* 0x000000cb58cb7221 */ /* 0x040fe20000010100 */
[----:B------:R-:W-:Y:S01]  /*18d0*/  PRMT R221, RZ, 0x7610, R100 ;  /* 0x00007610ffdd7816 */ /* 0x000fe20000000064 */
[C---:B------:R-:W-:Y:S01]  /*18e0*/  FADD.FTZ R204, -R88.reuse, R204 ;  /* 0x000000cc58cc7221 */ /* 0x040fe20000010100 */
[----:B------:R-:W-:Y:S01]  /*18f0*/  PRMT R192, RZ, 0x5410, R101 ;  /* 0x00005410ffc07816 */ /* 0x000fe20000000065 */
[----:B------:R-:W-:Y:S02]  /*1900*/  FADD.FTZ R206, -R88, R206 ;  /* 0x000000ce58ce7221 */ /* 0x000fe40000010100 */
[----:B------:R-:W-:Y:S01]  /*1910*/  FADD.FTZ R146, R94, R146 ;  /* 0x000000925e927221 */ /* 0x000fe20000010000 */
[----:B------:R-:W-:Y:S01]  /*1920*/  PRMT R196, RZ, 0x5410, R118 ;  /* 0x00005410ffc47816 */ /* 0x000fe20000000076 */
[----:B------:R-:W-:-:S02]  /*1930*/  FADD.FTZ R193, -R88, R193 ;  /* 0x000000c158c17221 */ /* 0x000fc40000010100 */
[----:B------:R-:W-:Y:S01]  /*1940*/  FADD.FTZ R157, R223, R157 ;  /* 0x0000009ddf9d7221 */ /* 0x000fe20000010000 */
[----:B------:R-:W-:Y:S01]  /*1950*/  PRMT R180, RZ, 0x5410, R120 ;  /* 0x00005410ffb47816 */ /* 0x000fe20000000078 */
[C---:B------:R-:W-:Y:S01]  /*1960*/  FADD.FTZ R194, -R88.reuse, R194 ;  /* 0x000000c258c27221 */ /* 0x040fe20000010100 */
[----:B------:R0:W5:Y:S01]  /*1970*/  @P0 LDG.E.128 R80, [R92.64] ;  /* 0x000000045c500981 */ /* 0x000162000c1e1d00 */
        /* <DEDUP_REMOVED lines=16> */
[C---:B------:R-:W-:Y:S01]  /*1a80*/  FADD.FTZ R89, -R88.reuse, R103 ;  /* 0x0000006758597221 */ /* 0x040fe20000010100 */
[--C-:B------:R-:W-:Y:S01]  /*1a90*/  PRMT R103, RZ, 0x5410, R124.reuse ;  /* 0x00005410ff677816 */ /* 0x100fe2000000007c */
[----:B------:R-:W-:Y:S01]  /*1aa0*/  FADD.FTZ R88, -R88, R107 ;  /* 0x0000006b58587221 */ /* 0x000fe20000010100 */
[----:B------:R-:W-:Y:S01]  /*1ab0*/  PRMT R107, RZ, 0x7610, R124 ;  /* 0x00007610ff6b7816 */ /* 0x000fe2000000007c */
[C---:B------:R-:W-:Y:S02]  /*1ac0*/  FMUL.FTZ R124, R165.reuse, R115 ;  /* 0x00000073a57c7220 */ /* 0x040fe40000410000 */
[----:B------:R-:W3:Y:S01]  /*1ad0*/  LDL R115, [R1+0xd4] ;  /* 0x0000d40001737983 */ /* 0x000ee20000100800 */
[C---:B------:R-:W-:Y:S02]  /*1ae0*/  FMUL.FTZ R189, R165.reuse, R189 ;  /* 0x000000bda5bd7220 */ /* 0x040fe40000410000 */
[----:B------:R-:W-:Y:S02]  /*1af0*/  FMUL.FTZ R209, R165, R209 ;  /* 0x000000d1a5d17220 */ /* 0x000fe40000410000 */
[----:B------:R-:W-:-:S02]  /*1b00*/  FFMA.FTZ R161, R124, R224, R161 ;  /* 0x000000e07ca17223 */ /* 0x000fc400000100a1 */
[-C--:B------:R-:W-:Y:S02]  /*1b10*/  FFMA.FTZ R158, R189, R186.reuse, R158 ;  /* 0x000000babd9e7223 */ /* 0x080fe4000001009e */
[----:B------:R-:W-:Y:S02]  /*1b20*/  FMUL.FTZ R186, R198, R186 ;  /* 0x000000bac6ba7220 */ /* 0x000fe40000410000 */
[----:B------:R-:W-:Y:S01]  /*1b30*/  FADD.FTZ R138, R211, R138 ;  /* 0x0000008ad38a7221 */ /* 0x000fe20000010000 */
[----:B------:R-:W3:Y:S01]  /*1b40*/  LDL R198, [R1+0xc8] ;  /* 0x0000c80001c67983 */ /* 0x000ee20000100800 */
[----:B------:R-:W-:Y:S02]  /*1b50*/  FFMA.FTZ R140, R209, R211, R140 ;  /* 0x000000d3d18c7223 */ /* 0x000fe4000001008c */
[----:B------:R-:W-:-:S04]  /*1b60*/  FMUL.FTZ R187, R165, R187 ;  /* 0x000000bba5bb7220 */ /* 0x000fc80000410000 */
[----:B------:R-:W-:Y:S02]  /*1b70*/  FFMA.FTZ R151, R187, R174, R151 ;  /* 0x000000aebb977223 */ /* 0x000fe40000010097 */
[----:B--2---:R-:W-:Y:S02]  /*1b80*/  FMUL.FTZ R224, R182, R224 ;  /* 0x000000e0b6e07220 */ /* 0x004fe40000410000 */
[----:B------:R-:W2:Y:S01]  /*1b90*/  LDL R182, [R1+0xc4] ;  /* 0x0000c40001b67983 */ /* 0x000ea20000100800 */
[----:B----4-:R-:W-:-:S03]  /*1ba0*/  FMUL.FTZ R211, R178, R211 ;  /* 0x000000d3b2d37220 */ /* 0x010fc60000410000 */
[----:B------:R-:W4:Y:S01]  /*1bb0*/  LDL R178, [R1+0xa4] ;  /* 0x0000a40001b27983 */ /* 0x000f220000100800 */
[----:B---3--:R-:W-:-:S03]  /*1bc0*/  FMUL.FTZ R115, R115, R174 ;  /* 0x000000ae73737220 */ /* 0x008fc60000410000 */
[----:B------:R-:W3:Y:S01]  /*1bd0*/  LDL R174, [R1+0xa0] ;  /* 0x0000a00001ae7983 */ /* 0x000ee20000100800 */
[----:B------:R-:W-:Y:S02]  /*1be0*/  PRMT R116, RZ, 0x7610, R121 ;  /* 0x00007610ff747816 */ /* 0x000fe40000000079 */
[--C-:B------:R-:W-:Y:S02]  /*1bf0*/  PRMT R119, RZ, 0x5410, R127.reuse ;  /* 0x00005410ff777816 */ /* 0x100fe4000000007f */
[----:B------:R-:W-:Y:S02]  /*1c00*/  PRMT R121, RZ, 0x7610, R127 ;  /* 0x00007610ff797816 */ /* 0x000fe4000000007f */
[----:B------:R-:W3:Y:S01]  /*1c10*/  LDL R127, [R1+0xc0] ;  /* 0x0000c000017f7983 */ /* 0x000ee20000100800 */
[----:B------:R-:W-:Y:S02]  /*1c20*/  FMUL.FTZ R185, R165, R185 ;  /* 0x000000b9a5b97220 */ /* 0x000fe40000410000 */
[----:B------:R-:W-:-:S02]  /*1c30*/  FMUL.FTZ R95, R95, R170 ;  /* 0x000000aa5f5f7220 */ /* 0x000fc40000410000 */
[----:B------:R-:W-:Y:S02]  /*1c40*/  FFMA.FTZ R149, R185, R170, R149 ;  /* 0x000000aab9957223 */ /* 0x000fe40000010095 */
[----:B------:R-:W3:Y:S01]  /*1c50*/  LDL R170, [R1+0xb8] ;  /* 0x0000b80001aa7983 */ /* 0x000ee20000100800 */
[C---:B------:R-:W-:Y:S02]  /*1c60*/  FMUL.FTZ R222, R165.reuse, R222 ;  /* 0x000000dea5de7220 */ /* 0x040fe40000410000 */
[----:B------:R-:W-:Y:S02]  /*1c70*/  FADD.FTZ R155, R188, R155 ;  /* 0x0000009bbc9b7221 */ /* 0x000fe40000010000 */
[-C--:B------:R-:W-:Y:S02]  /*1c80*/  FFMA.FTZ R160, R222, R188.reuse, R160 ;  /* 0x000000bcdea07223 */ /* 0x080fe400000100a0 */
[----:B------:R-:W-:Y:S02]  /*1c90*/  FMUL.FTZ R188, R246, R188 ;  /* 0x000000bcf6bc7220 */ /* 0x000fe40000410000 */
[----:B------:R-:W3:Y:S01]  /*1ca0*/  LDL R246, [R1+0xcc] ;  /* 0x0000cc0001f67983 */ /* 0x000ee20000100800 */
[----:B------:R-:W-:-:S02]  /*1cb0*/  FMUL.FTZ R190, R165, R190 ;  /* 0x000000bea5be7220 */ /* 0x000fc40000410000 */
[C---:B------:R-:W-:Y:S02]  /*1cc0*/  FMUL.FTZ R219, R165.reuse, R219 ;  /* 0x000000dba5db7220 */ /* 0x040fe40000410000 */
[----:B------:R-:W-:Y:S02]  /*1cd0*/  FMUL.FTZ R204, R165, R204 ;  /* 0x000000cca5cc7220 */ /* 0x000fe40000410000 */
[----:B------:R-:W-:Y:S02]  /*1ce0*/  FADD.FTZ R144, R220, R144 ;  /* 0x00000090dc907221 */ /* 0x000fe40000010000 */
[----:B------:R-:W-:Y:S02]  /*1cf0*/  FFMA.FTZ R145, R190, R220, R145 ;  /* 0x000000dcbe917223 */ /* 0x000fe40000010091 */
[----:B------:R-:W-:Y:S02]  /*1d00*/  FADD.FTZ R141, R221, R141 ;  /* 0x0000008ddd8d7221 */ /* 0x000fe40000010000 */
[----:B------:R-:W-:-:S02]  /*1d10*/  FFMA.FTZ R143, R219, R221, R143 ;  /* 0x000000dddb8f7223 */ /* 0x000fc4000001008f */
[----:B------:R-:W-:Y:S02]  /*1d20*/  FMUL.FTZ R220, R198, R220 ;  /* 0x000000dcc6dc7220 */ /* 0x000fe40000410000 */
[----:B------:R-:W-:Y:S01]  /*1d30*/  FADD.FTZ R21, R207, R21 ;  /* 0x00000015cf157221 */ /* 0x000fe20000010000 */
[----:B------:R-:W3:Y:S01]  /*1d40*/  LDL R198, [R1+0xac] ;  /* 0x0000ac0001c67983 */ /* 0x000ee20000100800 */
[----:B------:R-:W-:Y:S02]  /*1d50*/  FFMA.FTZ R133, R204, R207, R133 ;  /* 0x000000cfcc857223 */ /* 0x000fe40000010085 */
[----:B------:R-:W-:Y:S02]  /*1d60*/  FMUL.FTZ R206, R165, R206 ;  /* 0x000000cea5ce7220 */ /* 0x000fe40000410000 */
[----:B------:R-:W-:Y:S02]  /*1d70*/  FADD.FTZ R18, R208, R18 ;  /* 0x00000012d0127221 */ /* 0x000fe40000010000 */
[----:B------:R-:W-:-:S02]  /*1d80*/  FFMA.FTZ R130, R206, R208, R130 ;  /* 0x000000d0ce827223 */ /* 0x000fc40000010082 */
[----:B--2---:R-:W-:Y:S02]  /*1d90*/  FMUL.FTZ R221, R182, R221 ;  /* 0x000000ddb6dd7220 */ /* 0x004fe40000410000 */
[----:B------:R-:W2:Y:S01]  /*1da0*/  LDL R182, [R1+0xa8] ;  /* 0x0000a80001b67983 */ /* 0x000ea20000100800 */
[----:B----4-:R-:W-:-:S03]  /*1db0*/  FMUL.FTZ R207, R178, R207 ;  /* 0x000000cfb2cf7220 */ /* 0x010fc60000410000 */
[----:B------:R-:W4:Y:S01]  /*1dc0*/  LDL R178, [R1+0x94] ;  /* 0x0000940001b27983 */ /* 0x000f220000100800 */
[----:B---3--:R-:W-:-:S03]  /*1dd0*/  FMUL.FTZ R208, R174, R208 ;  /* 0x000000d0aed07220 */ /* 0x008fc60000410000 */
[----:B------:R-:W3:Y:S01]  /*1de0*/  LDL R174, [R1+0x90] ;  /* 0x0000900001ae7983 */ /* 0x000ee20000100800 */
[----:B------:R-:W-:Y:S02]  /*1df0*/  FMUL.FTZ R191, R165, R191 ;  /* 0x000000bfa5bf7220 */ /* 0x000fe40000410000 */
[----:B------:R-:W-:Y:S02]  /*1e00*/  FADD.FTZ R139, R192, R139 ;  /* 0x0000008bc08b7221 */ /* 0x000fe40000010000 */
[-C--:B------:R-:W-:Y:S02]  /*1e10*/  FFMA.FTZ R142, R191, R192.reuse, R142 ;  /* 0x000000c0bf8e7223 */ /* 0x080fe4000001008e */
[----:B------:R-:W-:Y:S02]  /*1e20*/  FMUL.FTZ R192, R127, R192 ;  /* 0x000000c07fc07220 */ /* 0x000fe40000410000 */
[----:B------:R-:W3:Y:S01]  /*1e30*/  LDL R127, [R1+0xb4] ;  /* 0x0000b400017f7983 */ /* 0x000ee20000100800 */
[----:B------:R-:W-:-:S02]  /*1e40*/  FMUL.FTZ R210, R165, R210 ;  /* 0x000000d2a5d27220 */ /* 0x000fc40000410000 */
[----:B------:R-:W-:Y:S02]  /*1e50*/  FADD.FTZ R24, R213, R24 ;  /* 0x00000018d5187221 */ /* 0x000fe40000010000 */
[-C--:B------:R-:W-:Y:S02]  /*1e60*/  FFMA.FTZ R136, R210, R213.reuse, R136 ;  /* 0x000000d5d2887223 */ /* 0x080fe40000010088 */
[----:B------:R-:W-:Y:S02]  /*1e70*/  FMUL.FTZ R213, R170, R213 ;  /* 0x000000d5aad57220 */ /* 0x000fe40000410000 */
[----:B------:R-:W3:Y:S01]  /*1e80*/  LDL R170, [R1+0x9c] ;  /* 0x00009c0001aa7983 */ /* 0x000ee20000100800 */
[----:B------:R-:W-:-:S04]  /*1e90*/  FMUL.FTZ R114, R165, R114 ;  /* 0x00000072a5727220 */ /* 0x000fc80000410000 */
[-C--:B------:R-:W-:Y:S02]  /*1ea0*/  FFMA.FTZ R147, R114, R94.reuse, R147 ;  /* 0x0000005e72937223 */ /* 0x080fe40000010093 */
[----:B------:R-:W-:Y:S02]  /*1eb0*/  FMUL.FTZ R94, R246, R94 ;  /* 0x0000005ef65e7220 */ /* 0x000fe40000410000 */
[----:B------:R-:W3:Y:S01]  /*1ec0*/  LDL R246, [R1+0xb0] ;  /* 0x0000b00001f67983 */ /* 0x000ee20000100800 */
[C---:B------:R-:W-:Y:S01]  /*1ed0*/  FMUL.FTZ R216, R165.reuse, R216 ;  /* 0x000000d8a5d87220 */ /* 0x040fe20000410000 */
[----:B------:R-:W-:Y:S01]  /*1ee0*/  PRMT R118, RZ, 0x7610, R118 ;  /* 0x00007610ff767816 */ /* 0x000fe20000000076 */
[----:B------:R-:W-:Y:S02]  /*1ef0*/  FMUL.FTZ R203, R165, R203 ;  /* 0x000000cba5cb7220 */ /* 0x000fe40000410000 */
[----:B------:R-:W-:Y:S02]  /*1f00*/  FADD.FTZ R23, R218, R23 ;  /* 0x00000017da177221 */ /* 0x000fe40000010000 */
[----:B------:R-:W-:-:S02]  /*1f10*/  FFMA.FTZ R135, R216, R218, R135 ;  /* 0x000000dad8877223 */ /* 0x000fc40000010087 */
[----:B------:R-:W-:Y:S02]  /*1f20*/  FADD.FTZ R20, R205, R20 ;  /* 0x00000014cd147221 */ /* 0x000fe40000010000 */
[----:B------:R-:W-:Y:S02]  /*1f30*/  FFMA.FTZ R132, R203, R205, R132 ;  /* 0x000000cdcb847223 */ /* 0x000fe40000010084 */
[----:B------:R-:W-:Y:S02]  /*1f40*/  FMUL.FTZ R218, R198, R218 ;  /* 0x000000dac6da7220 */ /* 0x000fe40000410000 */
        /* <DEDUP_REMOVED lines=15> */
[----:B------:R-:W-:Y:S02]  /*2040*/  FMUL.FTZ R225, R165, R225 ;  /* 0x000000e1a5e17220 */ /* 0x000fe40000410000 */
[----:B------:R-:W-:Y:S02]  /*2050*/  FADD.FTZ R19, R195, R19 ;  /* 0x00000013c3137221 */ /* 0x000fe40000010000 */
[----:B------:R-:W-:Y:S02]  /*2060*/  FFMA.FTZ R131, R193, R195, R131 ;  /* 0x000000c3c1837223 */ /* 0x000fe40000010083 */
[----:B------:R-:W-:Y:S02]  /*2070*/  FFMA.FTZ R162, R225, R223, R162 ;  /* 0x000000dfe1a27223 */ /* 0x000fe400000100a2 */
[----:B------:R-:W-:Y:S02]  /*2080*/  FMUL.FTZ R195, R170, R195 ;  /* 0x000000c3aac37220 */ /* 0x000fe40000410000 */
[----:B------:R-:W-:-:S02]  /*2090*/  FMUL.FTZ R223, R252, R223 ;  /* 0x000000dffcdf7220 */ /* 0x000fc40000410000 */
[----:B------:R-:W-:Y:S02]  /*20a0*/  FADD.FTZ R170, RZ, R224 ;  /* 0x000000e0ffaa7221 */ /* 0x000fe40000010000 */
[C---:B------:R-:W-:Y:S02]  /*20b0*/  FMUL.FTZ R197, R165.reuse, R197 ;  /* 0x000000c5a5c57220 */ /* 0x040fe40000410000 */
[----:B------:R-:W-:Y:S02]  /*20c0*/  FADD.FTZ R170, R170, R223 ;  /* 0x000000dfaaaa7221 */ /* 0x000fe40000010000 */
[----:B------:R-:W-:Y:S02]  /*20d0*/  FMUL.FTZ R214, R165, R214 ;  /* 0x000000d6a5d67220 */ /* 0x000fe40000410000 */
[----:B------:R-:W-:Y:S02]  /*20e0*/  FADD.FTZ R17, R118, R17 ;  /* 0x0000001176117221 */ /* 0x000fe40000010000 */
[----:B------:R-:W-:-:S02]  /*20f0*/  FFMA.FTZ R129, R197, R118, R129 ;  /* 0x00000076c5817223 */ /* 0x000fc40000010081 */
[----:B------:R-:W-:Y:S02]  /*2100*/  FADD.FTZ R118, R170, R125 ;  /* 0x0000007daa767221 */ /* 0x000fe40000010000 */
[----:B------:R-:W-:Y:S01]  /*2110*/  FADD.FTZ R22, R217, R22 ;  /* 0x00000016d9167221 */ /* 0x000fe20000010000 */
[----:B------:R-:W3:Y:S01]  /*2120*/  LDL R170, [R1+0x7c] ;  /* 0x00007c0001aa7983 */ /* 0x000ee20000100800 */
[-C--:B------:R-:W-:Y:S02]  /*2130*/  FFMA.FTZ R134, R214, R217.reuse, R134 ;  /* 0x000000d9d6867223 */ /* 0x080fe40000010086 */
[----:B------:R-:W-:Y:S02]  /*2140*/  FMUL.FTZ R217, R246, R217 ;  /* 0x000000d9f6d97220 */ /* 0x000fe40000410000 */
[----:B------:R-:W3:Y:S01]  /*2150*/  LDL R246, [R1+0x8c] ;  /* 0x00008c0001f67983 */ /* 0x000ee20000100800 */
[----:B------:R-:W-:Y:S01]  /*2160*/  FMUL.FTZ R179, R165, R179 ;  /* 0x000000b3a5b37220 */ /* 0x000fe20000410000 */
[----:B------:R-:W-:Y:S01]  /*2170*/  PRMT R120, RZ, 0x7610, R120 ;  /* 0x00007610ff787816 */ /* 0x000fe20000000078 */
[----:B------:R-:W-:-:S02]  /*2180*/  FADD.FTZ R12, R180, R12 ;  /* 0x0000000cb40c7221 */ /* 0x000fc40000010000 */
[----:B------:R-:W-:Y:S02]  /*2190*/  FFMA.FTZ R40, R179, R180, R40 ;  /* 0x000000b4b3287223 */ /* 0x000fe40000010028 */
[----:B------:R-:W-:Y:S02]  /*21a0*/  FMUL.FTZ R183, R165, R183 ;  /* 0x000000b7a5b77220 */ /* 0x000fe40000410000 */
[----:B------:R-:W-:Y:S02]  /*21b0*/  FADD.FTZ R10, R184, R10 ;  /* 0x0000000ab80a7221 */ /* 0x000fe40000010000 */
[----:B------:R-:W-:Y:S02]  /*21c0*/  FFMA.FTZ R38, R183, R184, R38 ;  /* 0x000000b8b7267223 */ /* 0x000fe40000010026 */
[----:B--2---:R-:W-:Y:S02]  /*21d0*/  FMUL.FTZ R180, R182, R180 ;  /* 0x000000b4b6b47220 */ /* 0x004fe40000410000 */
[----:B----4-:R-:W-:-:S02]  /*21e0*/  FMUL.FTZ R182, R178, R120 ;  /* 0x00000078b2b67220 */ /* 0x010fc40000410000 */
[----:B------:R-:W2:Y:S01]  /*21f0*/  LDL R178, [R1+0x78] ;  /* 0x0000780001b27983 */ /* 0x000ea20000100800 */
[----:B---3--:R-:W-:-:S03]  /*2200*/  FMUL.FTZ R184, R174, R184 ;  /* 0x000000b8aeb87220 */ /* 0x008fc60000410000 */
[----:B------:R-:W3:Y:S01]  /*2210*/  LDL R174, [R1+0x74] ;  /* 0x0000740001ae7983 */ /* 0x000ee20000100800 */
[----:B------:R-:W-:Y:S02]  /*2220*/  FMUL.FTZ R194, R165, R194 ;  /* 0x000000c2a5c27220 */ /* 0x000fe40000410000 */
[----:B------:R-:W-:Y:S02]  /*2230*/  FADD.FTZ R16, R196, R16 ;  /* 0x00000010c4107221 */ /* 0x000fe40000010000 */
[-C--:B------:R-:W-:Y:S02]  /*2240*/  FFMA.FTZ R128, R194, R196.reuse, R128 ;  /* 0x000000c4c2807223 */ /* 0x080fe40000010080 */
[----:B------:R-:W-:Y:S02]  /*2250*/  FMUL.FTZ R196, R127, R196 ;  /* 0x000000c47fc47220 */ /* 0x000fe40000410000 */
[----:B------:R-:W-:Y:S02]  /*2260*/  FFMA.FTZ R127, R124, R224, RZ ;  /* 0x000000e07c7f7223 */ /* 0x000fe400000100ff */
        /* <DEDUP_REMOVED lines=17> */
[----:B------:R-:W-:Y:S02]  /*2380*/  FMUL.FTZ R181, R165, R181 ;  /* 0x000000b5a5b57220 */ /* 0x000fe40000410000 */
[----:B------:R-:W-:-:S02]  /*2390*/  FFMA.FTZ R127, R219, R221, R127 ;  /* 0x000000dddb7f7223 */ /* 0x000fc4000001007f */
[----:B------:R-:W-:Y:S02]  /*23a0*/  FADD.FTZ R118, R118, R213 ;  /* 0x000000d576767221 */ /* 0x000fe40000010000 */
[----:B------:R-:W-:Y:S02]  /*23b0*/  FADD.FTZ R13, R120, R13 ;  /* 0x0000000d780d7221 */ /* 0x000fe40000010000 */
[----:B------:R-:W-:Y:S02]  /*23c0*/  FFMA.FTZ R41, R181, R120, R41 ;  /* 0x00000078b5297223 */ /* 0x000fe40000010029 */
[----:B------:R-:W-:Y:S02]  /*23d0*/  FFMA.FTZ R120, R191, R192, R127 ;  /* 0x000000c0bf787223 */ /* 0x000fe4000001007f */
[----:B------:R-:W-:Y:S02]  /*23e0*/  FMUL.FTZ R127, R165, R91 ;  /* 0x0000005ba57f7220 */ /* 0x000fe40000410000 */
[----:B------:R-:W-:-:S02]  /*23f0*/  FADD.FTZ R118, R118, R215 ;  /* 0x000000d776767221 */ /* 0x000fc40000010000 */
[----:B------:R-:W-:Y:S02]  /*2400*/  FMUL.FTZ R201, R165, R201 ;  /* 0x000000c9a5c97220 */ /* 0x000fe40000410000 */
[----:B------:R-:W-:Y:S02]  /*2410*/  FADD.FTZ R11, R116, R11 ;  /* 0x0000000b740b7221 */ /* 0x000fe40000010000 */
[-C--:B------:R-:W-:Y:S02]  /*2420*/  FFMA.FTZ R39, R127, R116.reuse, R39 ;  /* 0x000000747f277223 */ /* 0x080fe40000010027 */
[----:B------:R-:W-:Y:S02]  /*2430*/  FMUL.FTZ R170, R170, R116 ;  /* 0x00000074aaaa7220 */ /* 0x000fe40000410000 */
[----:B------:R-:W-:Y:S02]  /*2440*/  FADD.FTZ R15, R202, R15 ;  /* 0x0000000fca0f7221 */ /* 0x000fe40000010000 */
[----:B------:R-:W-:-:S02]  /*2450*/  FFMA.FTZ R43, R201, R202, R43 ;  /* 0x000000cac92b7223 */ /* 0x000fc4000001002b */
[----:B------:R-:W-:Y:S02]  /*2460*/  FADD.FTZ R116, R118, R217 ;  /* 0x000000d976747221 */ /* 0x000fe40000010000 */
[----:B------:R-:W-:Y:S01]  /*2470*/  FMUL.FTZ R202, R246, R202 ;  /* 0x000000caf6ca7220 */ /* 0x000fe20000410000 */
[----:B------:R-:W4:Y:S04]  /*2480*/  LDL R118, [R1+0x68] ;  /* 0x0000680001767983 */ /* 0x000f280000100800 */
[----:B------:R-:W4:Y:S01]  /*2490*/  LDL R246, [R1+0x70] ;  /* 0x0000700001f67983 */ /* 0x000f220000100800 */
[----:B------:R-:W-:Y:S01]  /*24a0*/  FFMA.FTZ R120, R209, R211, R120 ;  /* 0x000000d3d1787223 */ /* 0x000fe20000010078 */
[----:B------:R-:W-:Y:S01]  /*24b0*/  PRMT R172, RZ, 0x5410, R122 ;  /* 0x00005410ffac7816 */ /* 0x000fe2000000007a */
[----:B------:R-:W-:-:S02]  /*24c0*/  FMUL.FTZ R171, R165, R171 ;  /* 0x000000aba5ab7220 */ /* 0x000fc40000410000 */
[----:B------:R-:W-:Y:S02]  /*24d0*/  FFMA.FTZ R120, R210, R213, R120 ;  /* 0x000000d5d2787223 */ /* 0x000fe40000010078 */
[----:B------:R-:W-:Y:S02]  /*24e0*/  FADD.FTZ R8, R172, R8 ;  /* 0x00000008ac087221 */ /* 0x000fe40000010000 */
[----:B------:R-:W-:Y:S01]  /*24f0*/  FFMA.FTZ R36, R171, R172, R36 ;  /* 0x000000acab247223 */ /* 0x000fe20000010024 */
[----:B------:R-:W-:Y:S01]  /*2500*/  PRMT R122, RZ, 0x7610, R122 ;  /* 0x00007610ff7a7816 */ /* 0x000fe2000000007a */
[----:B------:R-:W-:Y:S02]  /*2510*/  FFMA.FTZ R91, R212, R215, R120 ;  /* 0x000000d7d45b7223 */ /* 0x000fe40000010078 */
[----:B------:R-:W4:Y:S01]  /*2520*/  LDL R120, [R1+0x60] ;  /* 0x0000600001787983 */ /* 0x000f220000100800 */
[----:B------:R-:W-:Y:S02]  /*2530*/  FMUL.FTZ R173, R165, R173 ;  /* 0x000000ada5ad7220 */ /* 0x000fe40000410000 */
[----:B------:R-:W-:-:S02]  /*2540*/  FADD.FTZ R9, R122, R9 ;  /* 0x000000097a097221 */ /* 0x000fc40000010000 */
[----:B------:R-:W-:Y:S02]  /*2550*/  FFMA.FTZ R37, R173, R122, R37 ;  /* 0x0000007aad257223 */ /* 0x000fe40000010025 */
[----:B--2---:R-:W-:Y:S02]  /*2560*/  FMUL.FTZ R172, R178, R172 ;  /* 0x000000acb2ac7220 */ /* 0x004fe40000410000 */
[----:B------:R-:W2:Y:S01]  /*2570*/  LDL R178, [R1+0x6c] ;  /* 0x00006c0001b27983 */ /* 0x000ea20000100800 */
[----:B---3--:R-:W-:-:S03]  /*2580*/  FMUL.FTZ R174, R174, R122 ;  /* 0x0000007aaeae7220 */ /* 0x008fc60000410000 */
[----:B------:R-:W3:Y:S01]  /*2590*/  LDL R122, [R1+0x5c] ;  /* 0x00005c00017a7983 */ /* 0x000ee20000100800 */
[----:B------:R-:W-:Y:S01]  /*25a0*/  PRMT R176, RZ, 0x5410, R123 ;  /* 0x00005410ffb07816 */ /* 0x000fe2000000007b */
[C---:B------:R-:W-:Y:S02]  /*25b0*/  FMUL.FTZ R102, R165.reuse, R102 ;  /* 0x00000066a5667220 */ /* 0x040fe40000410000 */
[----:B------:R-:W-:Y:S02]  /*25c0*/  FMUL.FTZ R175, R165, R175 ;  /* 0x000000afa5af7220 */ /* 0x000fe40000410000 */
[----:B------:R-:W-:Y:S02]  /*25d0*/  FADD.FTZ R4, R103, R4 ;  /* 0x0000000467047221 */ /* 0x000fe40000010000 */
[----:B------:R-:W-:Y:S02]  /*25e0*/  FFMA.FTZ R32, R102, R103, R32 ;  /* 0x0000006766207223 */ /* 0x000fe40000010020 */
[----:B------:R-:W-:-:S02]  /*25f0*/  FADD.FTZ R6, R176, R6 ;  /* 0x00000006b0067221 */ /* 0x000fc40000010000 */
[----:B------:R-:W-:Y:S01]  /*2600*/  FFMA.FTZ R34, R175, R176, R34 ;  /* 0x000000b0af227223 */ /* 0x000fe20000010022 */
[----:B------:R-:W-:Y:S01]  /*2610*/  PRMT R123, RZ, 0x7610, R123 ;  /* 0x00007610ff7b7816 */ /* 0x000fe2000000007b */
[C---:B------:R-:W-:Y:S02]  /*2620*/  FMUL.FTZ R177, R165.reuse, R177 ;  /* 0x000000b1a5b17220 */ /* 0x040fe40000410000 */
[----:B------:R-:W-:Y:S02]  /*2630*/  FMUL.FTZ R108, R165, R108 ;  /* 0x0000006ca56c7220 */ /* 0x000fe40000410000 */
[----:B------:R-:W-:Y:S02]  /*2640*/  FADD.FTZ R7, R123, R7 ;  /* 0x000000077b077221 */ /* 0x000fe40000010000 */
[----:B------:R-:W-:Y:S02]  /*2650*/  FFMA.FTZ R35, R177, R123, R35 ;  /* 0x0000007bb1237223 */ /* 0x000fe40000010023 */
[----:B------:R-:W-:-:S02]  /*2660*/  FADD.FTZ R2, R109, R2 ;  /* 0x000000026d027221 */ /* 0x000fc40000010000 */
[----:B------:R-:W-:Y:S02]  /*2670*/  FFMA.FTZ R30, R108, R109, R30 ;  /* 0x0000006d6c1e7223 */ /* 0x000fe4000001001e */
[----:B------:R-:W-:Y:S01]  /*2680*/  FMUL.FTZ R110, R165, R110 ;  /* 0x0000006ea56e7220 */ /* 0x000fe20000410000 */
[----:B------:R-:W-:Y:S01]  /*2690*/  MOV R96, 0x8 ;  /* 0x0000000800607802 */ /* 0x000fe20000000f00 */
[----:B------:R-:W-:Y:S02]  /*26a0*/  FADD.FTZ R3, R111, R3 ;  /* 0x000000036f037221 */ /* 0x000fe40000010000 */
[----:B------:R-:W-:Y:S02]  /*26b0*/  FFMA.FTZ R31, R110, R111, R31 ;  /* 0x0000006f6e1f7223 */ /* 0x000fe4000001001f */
[----:B0-----:R-:W-:-:S04]  /*26c0*/  IMAD.WIDE.U32 R92, R167, R96, c[0x0][0x190] ;  /* 0x00006400a75c7625 */ /* 0x001fc800078e0060 */
[----:B------:R-:W-:Y:S02]  /*26d0*/  IMAD.WIDE.U32 R104, R96, R169, c[0x0][0x190] ;  /* 0x0000640060687625 */ /* 0x000fe400078e00a9 */
[----:B------:R-:W5:Y:S02]  /*26e0*/  LDG.E.64 R92, [R92.64] ;  /* 0x000000045c5c7981 */ /* 0x000f64000c1e1b00 */
[-C--:B------:R-:W-:Y:S02]  /*26f0*/  IMAD.WIDE.U32 R100, R168, R96.reuse, c[0x0][0x190] ;  /* 0x00006400a8647625 */ /* 0x080fe400078e0060 */
[----:B------:R-:W5:Y:S02]  /*2700*/  LDG.E.64 R104, [R104.64] ;  /* 0x0000000468687981 */ /* 0x000f64000c1e1b00 */
[----:B------:R-:W-:Y:S02]  /*2710*/  IMAD.WIDE.U32 R98, R166, R96, c[0x0][0x190] ;  /* 0x00006400a6627625 */ /* 0x000fe400078e0060 */
[----:B------:R-:W5:Y:S02]  /*2720*/  LDG.E.64 R100, [R100.64] ;  /* 0x0000000464647981 */ /* 0x000f64000c1e1b00 */
[----:B----4-:R-:W-:-:S02]  /*2730*/  FMUL.FTZ R103, R118, R103 ;  /* 0x0000006776677220 */ /* 0x010fc40000410000 */
[----:B------:R-:W5:Y:S01]  /*2740*/  LDG.E.64 R98, [R98.64] ;  /* 0x0000000462627981 */ /* 0x000f62000c1e1b00 */
[----:B------:R-:W-:-:S03]  /*2750*/  FMUL.FTZ R176, R246, R176 ;  /* 0x000000b0f6b07220 */ /* 0x000fc60000410000 */
[----:B------:R-:W4:Y:S04]  /*2760*/  LDL R118, [R1+0x58] ;  /* 0x0000580001767983 */ /* 0x000f280000100800 */
[----:B------:R-:W4:Y:S01]  /*2770*/  LDL R246, [R1+0x64] ;  /* 0x0000640001f67983 */ /* 0x000f220000100800 */
[----:B------:R-:W-:-:S03]  /*2780*/  FMUL.FTZ R109, R120, R109 ;  /* 0x0000006d786d7220 */ /* 0x000fc60000410000 */
[----:B------:R-:W4:Y:S01]  /*2790*/  LDL R120, [R1+0x50] ;  /* 0x0000500001787983 */ /* 0x000f220000100800 */
[----:B------:R-:W-:-:S06]  /*27a0*/  IMAD.WIDE.U32 R96, R163, R96, c[0x0][0x190] ;  /* 0x00006400a3607625 */ /* 0x000fcc00078e0060 */
[----:B------:R-:W5:Y:S01]  /*27b0*/  LDG.E.64 R96, [R96.64] ;  /* 0x0000000460607981 */ /* 0x000f62000c1e1b00 */
[----:B--2---:R-:W-:-:S03]  /*27c0*/  FMUL.FTZ R178, R178, R123 ;  /* 0x0000007bb2b27220 */ /* 0x004fc60000410000 */
[----:B------:R-:W2:Y:S01]  /*27d0*/  LDL R123, [R1+0x54] ;  /* 0x00005400017b7983 */ /* 0x000ea20000100800 */
[----:B---3--:R-:W-:-:S03]  /*27e0*/  FMUL.FTZ R111, R122, R111 ;  /* 0x0000006f7a6f7220 */ /* 0x008fc60000410000 */
[----:B------:R-:W3:Y:S01]  /*27f0*/  LDL R122, [R1+0x4c] ;  /* 0x00004c00017a7983 */ /* 0x000ee20000100800 */
        /* <DEDUP_REMOVED lines=37> */
[----:B------:R-:W-:Y:S02]  /*2a50*/  FADD.FTZ R226, R113, R226 ;  /* 0x000000e271e27221 */ /* 0x000fe40000010000 */
[----:B------:R-:W-:Y:S02]  /*2a60*/  FFMA.FTZ R28, R112, R113, R28 ;  /* 0x00000071701c7223 */ /* 0x000fe4000001001c */
[----:B------:R-:W-:Y:S02]  /*2a70*/  FADD.FTZ R5, R107, R5 ;  /* 0x000000056b057221 */ /* 0x000fe40000010000 */
[----:B------:R-:W-:Y:S02]  /*2a80*/  FFMA.FTZ R33, R106, R107, R33 ;  /* 0x0000006b6a217223 */ /* 0x000fe40000010021 */
[----:B----4-:R-:W-:-:S02]  /*2a90*/  FMUL.FTZ R113, R118, R113 ;  /* 0x0000007176717220 */ /* 0x010fc40000410000 */
[----:B------:R-:W-:Y:S02]  /*2aa0*/  FMUL.FTZ R107, R246, R107 ;  /* 0x0000006bf66b7220 */ /* 0x000fe40000410000 */
[----:B------:R-:W-:Y:S02]  /*2ab0*/  FADD.FTZ R118, R116, R103 ;  /* 0x0000006774767221 */ /* 0x000fe40000010000 */
[----:B------:R-:W-:Y:S02]  /*2ac0*/  FFMA.FTZ R91, R102, R103, R91 ;  /* 0x00000067665b7223 */ /* 0x000fe4000001005b */
[----:B------:R-:W-:Y:S02]  /*2ad0*/  FADD.FTZ R118, R118, R107 ;  /* 0x0000006b76767221 */ /* 0x000fe40000010000 */
[----:B------:R-:W-:Y:S02]  /*2ae0*/  FFMA.FTZ R91, R106, R107, R91 ;  /* 0x0000006b6a5b7223 */ /* 0x000fe4000001005b */
        /* <DEDUP_REMOVED lines=10> */
[----:B------:R-:W-:Y:S02]  /*2b90*/  FADD.FTZ R228, R119, R228 ;  /* 0x000000e477e47221 */ /* 0x000fe40000010000 */
[-C--:B------:R-:W-:Y:S02]  /*2ba0*/  FFMA.FTZ R26, R118, R119.reuse, R26 ;  /* 0x00000077761a7223 */ /* 0x080fe4000001001a */
[----:B------:R-:W-:-:S02]  /*2bb0*/  FMUL.FTZ R119, R120, R119 ;  /* 0x0000007778777220 */ /* 0x000fc40000410000 */
[----:B------:R-:W-:Y:S02]  /*2bc0*/  FMUL.FTZ R120, R165, R88 ;  /* 0x00000058a5787220 */ /* 0x000fe40000410000 */
[----:B------:R-:W-:Y:S02]  /*2bd0*/  FADD.FTZ R227, R121, R227 ;  /* 0x000000e379e37221 */ /* 0x000fe40000010000 */
[----:B------:R-:W-:Y:S02]  /*2be0*/  FFMA.FTZ R27, R120, R121, R27 ;  /* 0x00000079781b7223 */ /* 0x000fe4000001001b */
[----:B--2---:R-:W-:-:S04]  /*2bf0*/  FMUL.FTZ R117, R123, R117 ;  /* 0x000000757b757220 */ /* 0x004fc80000410000 */
[----:B------:R-:W-:Y:S02]  /*2c00*/  FADD.FTZ R90, R90, R117 ;  /* 0x000000755a5a7221 */ /* 0x000fe40000010000 */
[----:B------:R-:W-:Y:S02]  /*2c10*/  FFMA.FTZ R91, R116, R117, R91 ;  /* 0x00000075745b7223 */ /* 0x000fe4000001005b */
[----:B------:R-:W-:Y:S02]  /*2c20*/  FADD.FTZ R90, R90, R119 ;  /* 0x000000775a5a7221 */ /* 0x000fe40000010000 */
[----:B------:R-:W-:Y:S02]  /*2c30*/  FFMA.FTZ R91, R118, R119, R91 ;  /* 0x00000077765b7223 */ /* 0x000fe4000001005b */
[----:B---3--:R-:W-:-:S04]  /*2c40*/  FMUL.FTZ R121, R122, R121 ;  /* 0x000000797a797220 */ /* 0x008fc80000410000 */
[----:B------:R-:W-:Y:S02]  /*2c50*/  FADD.FTZ R122, R90, R121 ;  /* 0x000000795a7a7221 */ /* 0x000fe40000010000 */
[----:B------:R-:W-:Y:S01]  /*2c60*/  FFMA.FTZ R123, R120, R121, R91 ;  /* 0x00000079787b7223 */ /* 0x000fe2000001005b */
[----:B------:R-:W-:Y:S05]  /*2c70*/  BRA.DIV ~URZ, `(.L_x_1129) ;  /* 0x00004bd27f007947 */ /* 0x000fea000b800000 */
[----:B------:R0:W1:Y:S02]  /*2c80*/  SHFL.BFLY PT, R91, R122, 0x1, 0x1f ;  /* 0x0c201f007a5b7f89 */ /* 0x00006400000e0000 */
.L_x_1133:
        /* <DEDUP_REMOVED lines=18> */
.L_x_1134:
[----:B--2---:R-:W-:-:S05]  /*2db0*/  MOV R88, 0x10 ;  /* 0x0000001000587802 */ /* 0x004fca0000000f00 */
[----:B------:R-:W-:-:S06]  /*2dc0*/  IMAD.WIDE.U32 R88, R167, R88, c[0x0][0x170] ;  /* 0x00005c00a7587625 */ /* 0x000fcc00078e0058 */
[----:B------:R-:W2:Y:S01]  /*2dd0*/  LDG.E.128 R88, [R88.64] ;  /* 0x0000000458587981 */ /* 0x000ea2000c1e1d00 */
[----:B------:R-:W-:Y:S01]  /*2de0*/  FADD.FTZ R246, R246, R122 ;  /* 0x0000007af6f67221 */ /* 0x000fe20000010000 */
[----:B-----5:R-:W-:Y:S01]  /*2df0*/  LOP3.LUT P2, RZ, R92, 0xff00, RZ, 0xc0, !PT ;  /* 0x0000ff005cff7812 */ /* 0x020fe2000784c0ff */
[----:B01----:R-:W-:Y:S01]  /*2e00*/  FADD.FTZ R123, R250, R123 ;  /* 0x0000007bfa7b7221 */ /* 0x003fe20000010000 */
[C---:B------:R-:W-:Y:S01]  /*2e10*/  LOP3.LUT P3, RZ, R93.reuse, 0xff, RZ, 0xc0, !PT ;  /* 0x000000ff5dff7812 */ /* 0x040fe2000786c0ff */
[----:B------:R-:W-:Y:S01]  /*2e20*/  FMUL.FTZ R122, R246, c[0x0][0x1e0] ;  /* 0x00007800f67a7a20 */ /* 0x000fe20000410000 */
[----:B------:R-:W-:Y:S01]  /*2e30*/  LOP3.LUT P4, RZ, R93, 0xff00, RZ, 0xc0, !PT ;  /* 0x0000ff005dff7812 */ /* 0x000fe2000788c0ff */
[----:B------:R-:W-:Y:S01]  /*2e40*/  FMUL.FTZ R123, R123, c[0x0][0x1e0] ;  /* 0x000078007b7b7a20 */ /* 0x000fe20000410000 */
[----:B------:R-:W-:Y:S02]  /*2e50*/  LOP3.LUT P5, RZ, R93, 0xff0000, RZ, 0xc0, !PT ;  /* 0x00ff00005dff7812 */ /* 0x000fe400078ac0ff */
[----:B------:R-:W-:-:S02]  /*2e60*/  FSEL R122, R122, RZ, !P1 ;  /* 0x000000ff7a7a7208 */ /* 0x000fc40004800000 */
[----:B------:R-:W-:Y:S02]  /*2e70*/  LOP3.LUT P6, RZ, R93, 0xff000000, RZ, 0xc0, !PT ;  /* 0xff0000005dff7812 */ /* 0x000fe400078cc0ff */
[----:B------:R-:W-:Y:S01]  /*2e80*/  @P0 PRMT R93, RZ, 0x5410, R67 ;  /* 0x00005410ff5d0816 */ /* 0x000fe20000000043 */
[-CC-:B------:R-:W-:Y:S02]  /*2e90*/  FFMA.FTZ R124, R124, R123.reuse, R122.reuse ;  /* 0x0000007b7c7c7223 */ /* 0x180fe4000001007a */
[-C--:B------:R-:W-:Y:S02]  /*2ea0*/  FFMA.FTZ R225, R225, R123.reuse, R122 ;  /* 0x0000007be1e17223 */ /* 0x080fe4000001007a */
[----:B------:R-:W-:Y:S01]  /*2eb0*/  FADD.FTZ R224, R224, -R124 ;  /* 0x8000007ce0e07221 */ /* 0x000fe20000010000 */
[----:B------:R-:W-:Y:S01]  /*2ec0*/  MOV R124, R92 ;  /* 0x0000005c007c7202 */ /* 0x000fe20000000f00 */
[----:B------:R-:W-:Y:S02]  /*2ed0*/  FADD.FTZ R225, R223, -R225 ;  /* 0x800000e1dfe17221 */ /* 0x000fe40000010000 */
[----:B------:R-:W-:Y:S01]  /*2ee0*/  FMUL.FTZ R224, R165, R224 ;  /* 0x000000e0a5e07220 */ /* 0x000fe20000410000 */
[----:B------:R-:W-:Y:S01]  /*2ef0*/  LOP3.LUT P1, RZ, R124, 0xff, RZ, 0xc0, !PT ;  /* 0x000000ff7cff7812 */ /* 0x000fe2000782c0ff */
[-C--:B------:R-:W-:Y:S01]  /*2f00*/  FFMA.FTZ R126, R126, R123.reuse, R122 ;  /* 0x0000007b7e7e7223 */ /* 0x080fe2000001007a */
[----:B------:R-:W-:Y:S01]  /*2f10*/  @P0 PRMT R124, RZ, 0x5410, R64 ;  /* 0x00005410ff7c0816 */ /* 0x000fe20000000040 */
[----:B------:R-:W-:-:S02]  /*2f20*/  FFMA.FTZ R189, R189, R123, R122 ;  /* 0x0000007bbdbd7223 */ /* 0x000fc4000001007a */
[----:B------:R-:W-:Y:S01]  /*2f30*/  FADD.FTZ R126, R125, -R126 ;  /* 0x8000007e7d7e7221 */ /* 0x000fe20000010000 */
[----:B------:R-:W-:Y:S01]  /*2f40*/  @P0 PRMT R125, RZ, 0x7610, R64 ;  /* 0x00007610ff7d0816 */ /* 0x000fe20000000040 */
[----:B------:R-:W-:Y:S01]  /*2f50*/  @P0 FADD.FTZ R224, R224, R124 ;  /* 0x0000007ce0e00221 */ /* 0x000fe20000010000 */
[----:B------:R-:W-:Y:S01]  /*2f60*/  HFMA2.MMA R124, -RZ, RZ, 0, 0 ;  /* 0x00000000ff7c7435 */ /* 0x000fe200000001ff */
[----:B------:R-:W-:Y:S02]  /*2f70*/  FADD.FTZ R189, R186, -R189 ;  /* 0x800000bdbabd7221 */ /* 0x000fe40000010000 */
[----:B------:R-:W-:Y:S02]  /*2f80*/  FMUL.FTZ R246, R224, R164 ;  /* 0x000000a4e0f67220 */ /* 0x000fe40000410000 */
[----:B------:R-:W-:Y:S01]  /*2f90*/  @P1 PRMT R250, RZ, 0x5410, R60 ;  /* 0x00005410fffa1816 */ /* 0x000fe2000000003c */
[----:B------:R-:W-:Y:S02]  /*2fa0*/  FFMA.FTZ R185, R185, R123, R122 ;  /* 0x0000007bb9b97223 */ /* 0x000fe4000001007a */
[----:B------:R-:W-:-:S02]  /*2fb0*/  FMUL.FTZ R246, R246, c[0x0][0x1e8] ;  /* 0x00007a00f6f67a20 */ /* 0x000fc40000410000 */
[----:B------:R-:W-:Y:S02]  /*2fc0*/  FMUL.FTZ R189, R165, R189 ;  /* 0x000000bda5bd7220 */ /* 0x000fe40000410000 */
[----:B------:R-:W-:Y:S02]  /*2fd0*/  FADD.FTZ R185, R95, -R185 ;  /* 0x800000b95fb97221 */ /* 0x000fe40000010000 */
[-CC-:B------:R-:W-:Y:S02]  /*2fe0*/  FFMA.FTZ R222, R222, R123.reuse, R122.reuse ;  /* 0x0000007bdede7223 */ /* 0x180fe4000001007a */
[-C--:B------:R-:W-:Y:S02]  /*2ff0*/  FFMA.FTZ R114, R114, R123.reuse, R122 ;  /* 0x0000007b72727223 */ /* 0x080fe4000001007a */
[----:B------:R-:W-:Y:S02]  /*3000*/  FADD.FTZ R222, R188, -R222 ;  /* 0x800000debcde7221 */ /* 0x000fe40000010000 */
[----:B------:R-:W-:-:S02]  /*3010*/  FFMA.FTZ R187, R187, R123, R122 ;  /* 0x0000007bbbbb7223 */ /* 0x000fc4000001007a */
[----:B------:R-:W-:Y:S01]  /*3020*/  FADD.FTZ R114, R94, -R114 ;  /* 0x800000725e727221 */ /* 0x000fe20000010000 */
[----:B------:R-:W-:Y:S01]  /*3030*/  @P0 PRMT R94, RZ, 0x7610, R65 ;  /* 0x00007610ff5e0816 */ /* 0x000fe20000000041 */
[----:B------:R-:W-:Y:S02]  /*3040*/  FMUL.FTZ R222, R165, R222 ;  /* 0x000000dea5de7220 */ /* 0x000fe40000410000 */
[----:B------:R-:W-:Y:S02]  /*3050*/  FADD.FTZ R187, R115, -R187 ;  /* 0x800000bb73bb7221 */ /* 0x000fe40000010000 */
[----:B------:R-:W-:Y:S02]  /*3060*/  @P0 FADD.FTZ R222, R222, R94 ;  /* 0x0000005edede0221 */ /* 0x000fe40000010000 */
[----:B------:R-:W-:Y:S02]  /*3070*/  FMUL.FTZ R94, R165, R187 ;  /* 0x000000bba55e7220 */ /* 0x000fe40000410000 */
[----:B------:R-:W-:-:S04]  /*3080*/  FMUL.FTZ R186, R222, R164 ;  /* 0x000000a4deba7220 */ /* 0x000fc80000410000 */
[----:B------:R-:W-:Y:S01]  /*3090*/  FMUL.FTZ R186, R186, c[0x0][0x1e8] ;  /* 0x00007a00baba7a20 */ /* 0x000fe20000410000 */
[--C-:B--2---:R-:W-:Y:S02]  /*30a0*/  @P1 PRMT R223, RZ, 0x5410, R88.reuse ;  /* 0x00005410ffdf1816 */ /* 0x104fe40000000058 */
[----:B------:R-:W-:-:S03]  /*30b0*/  @P2 PRMT R88, RZ, 0x7610, R88 ;  /* 0x00007610ff582816 */ /* 0x000fc60000000058 */
[C---:B------:R-:W-:Y:S01]  /*30c0*/  @P1 FMUL.FTZ R124, R246.reuse, R223 ;  /* 0x000000dff67c1220 */ /* 0x040fe20000410000 */
[----:B------:R-:W-:Y:S01]  /*30d0*/  MOV R223, RZ ;  /* 0x000000ff00df7202 */ /* 0x000fe20000000f00 */
[----:B------:R-:W-:Y:S01]  /*30e0*/  @P1 FMUL.FTZ R223, R246, R250 ;  /* 0x000000faf6df1220 */ /* 0x000fe20000410000 */
[----:B------:R-:W-:Y:S01]  /*30f0*/  ISETP.NE.U32.AND P1, PT, RZ, c[0x0][0x258], PT ;  /* 0x00009600ff007a0c */ /* 0x000fe20003f25070 */
[----:B------:R-:W-:-:S03]  /*3100*/  FMUL.FTZ R246, R165, R225 ;  /* 0x000000e1a5f67220 */ /* 0x000fc60000410000 */
[----:B------:R-:W-:Y:S01]  /*3110*/  ISETP.NE.AND.EX P1, PT, RZ, c[0x0][0x25c], PT, P1 ;  /* 0x00009700ff007a0c */ /* 0x000fe20003f25310 */
[----:B------:R-:W-:Y:S01]  /*3120*/  @P0 FADD.FTZ R246, R246, R125 ;  /* 0x0000007df6f60221 */ /* 0x000fe20000010000 */
[----:B------:R-:W-:-:S03]  /*3130*/  HFMA2.MMA R125, -RZ, RZ, 0, 0 ;  /* 0x00000000ff7d7435 */ /* 0x000fc600000001ff */
[----:B------:R-:W-:-:S04]  /*3140*/  FMUL.FTZ R225, R246, R164 ;  /* 0x000000a4f6e17220 */ /* 0x000fc80000410000 */
[----:B------:R-:W-:-:S04]  /*3150*/  FMUL.FTZ R225, R225, c[0x0][0x1e8] ;  /* 0x00007a00e1e17a20 */ /* 0x000fc80000410000 */
[C---:B------:R-:W-:Y:S01]  /*3160*/  @P2 FMUL.FTZ R125, R225.reuse, R88 ;  /* 0x00000058e17d2220 */ /* 0x040fe20000410000 */
[----:B------:R-:W-:Y:S02]  /*3170*/  @P1 F2FP.BF16.PACK_AB R88, RZ, R246 ;  /* 0x000000f6ff58123e */ /* 0x000fe400000010ff */
[----:B------:R-:W-:Y:S02]  /*3180*/  @P2 PRMT R246, RZ, 0x7610, R60 ;  /* 0x00007610fff62816 */ /* 0x000fe4000000003c */
[----:B------:R-:W-:Y:S02]  /*3190*/  @P1 F2FP.BF16.PACK_AB R250, RZ, R224 ;  /* 0x000000e0fffa123e */ /* 0x000fe400000010ff */
[----:B------:R-:W-:Y:S01]  /*31a0*/  MOV R224, RZ ;  /* 0x000000ff00e07202 */ /* 0x000fe20000000f00 */
[----:B------:R-:W-:Y:S01]  /*31b0*/  @P2 FMUL.FTZ R224, R225, R246 ;  /* 0x000000f6e1e02220 */ /* 0x000fe20000410000 */
[----:B------:R-:W-:Y:S01]  /*31c0*/  LOP3.LUT P2, RZ, R92, 0xff0000, RZ, 0xc0, !PT ;  /* 0x00ff00005cff7812 */ /* 0x000fe2000784c0ff */
[----:B------:R-:W-:Y:S01]  /*31d0*/  FMUL.FTZ R246, R165, R126 ;  /* 0x0000007ea5f67220 */ /* 0x000fe20000410000 */
[----:B------:R-:W-:-:S02]  /*31e0*/  @P0 PRMT R126, RZ, 0x5410, R65 ;  /* 0x00005410ff7e0816 */ /* 0x000fc40000000041 */
[----:B------:R-:W-:-:S03]  /*31f0*/  @P1 PRMT R84, R250, 0x7610, R84 ;  /* 0x00007610fa541816 */ /* 0x000fc60000000054 */
[----:B------:R-:W-:Y:S01]  /*3200*/  @P0 FADD.FTZ R246, R246, R126 ;  /* 0x0000007ef6f60221 */ /* 0x000fe20000010000 */
[----:B------:R-:W-:-:S03]  /*3210*/  @P1 PRMT R84, R84, 0x5410, R88 ;  /* 0x0000541054541816 */ /* 0x000fc60000000058 */
[----:B------:R-:W-:Y:S01]  /*3220*/  FMUL.FTZ R126, R246, R164 ;  /* 0x000000a4f67e7220 */ /* 0x000fe20000410000 */
[----:B------:R-:W-:Y:S02]  /*3230*/  @P1 F2FP.BF16.PACK_AB R246, RZ, R246 ;  /* 0x000000f6fff6123e */ /* 0x000fe400000010ff */
[----:B------:R-:W-:Y:S01]  /*3240*/  @P2 PRMT R225, RZ, 0x5410, R89 ;  /* 0x00005410ffe12816 */ /* 0x000fe20000000059 */
[----:B------:R-:W-:Y:S01]  /*3250*/  FMUL.FTZ R250, R126, c[0x0][0x1e8] ;  /* 0x00007a007efa7a20 */ /* 0x000fe20000410000 */
[----:B------:R-:W-:Y:S01]  /*3260*/  HFMA2.MMA R126, -RZ, RZ, 0, 0 ;  /* 0x00000000ff7e7435 */ /* 0x000fe200000001ff */
[----:B------:R-:W-:Y:S02]  /*3270*/  @P2 PRMT R252, RZ, 0x5410, R61 ;  /* 0x00005410fffc2816 */ /* 0x000fe4000000003d */
[----:B------:R-:W-:-:S03]  /*3280*/  @P1 PRMT R85, R246, 0x7610, R85 ;  /* 0x00007610f6551816 */ /* 0x000fc60000000055 */
[C---:B------:R-:W-:Y:S01]  /*3290*/  @P2 FMUL.FTZ R126, R250.reuse, R225 ;  /* 0x000000e1fa7e2220 */ /* 0x040fe20000410000 */
[----:B------:R-:W-:Y:S01]  /*32a0*/  MOV R225, RZ ;  /* 0x000000ff00e17202 */ /* 0x000fe20000000f00 */
[----:B------:R-:W-:Y:S01]  /*32b0*/  @P2 FMUL.FTZ R225, R250, R252 ;  /* 0x000000fcfae12220 */ /* 0x000fe20000410000 */
[----:B------:R-:W-:Y:S01]  /*32c0*/  LOP3.LUT P2, RZ, R92, 0xff000000, RZ, 0xc0, !PT ;  /* 0xff0000005cff7812 */ /* 0x000fe2000784c0ff */
[----:B------:R-:W-:Y:S01]  /*32d0*/  HFMA2.MMA R252, -RZ, RZ, 0, 9.5367431640625e-07 ;  /* 0x00000010fffc7435 */ /* 0x000fe200000001ff */
[----:B------:R-:W-:-:S05]  /*32e0*/  @P0 PRMT R92, RZ, 0x5410, R66 ;  /* 0x00005410ff5c0816 */ /* 0x000fca0000000042 */
[----:B------:R-:W-:Y:S02]  /*32f0*/  @P0 FADD.FTZ R189, R189, R92 ;  /* 0x0000005cbdbd0221 */ /* 0x000fe40000010000 */
[----:B------:R-:W-:Y:S01]  /*3300*/  FMUL.FTZ R92, R165, R185 ;  /* 0x000000b9a55c7220 */ /* 0x000fe20000410000 */
[----:B------:R-:W-:Y:S01]  /*3310*/  MOV R185, RZ ;  /* 0x000000ff00b97202 */ /* 0x000fe20000000f00 */
[-C--:B------:R-:W-:Y:S02]  /*3320*/  FMUL.FTZ R187, R189, R164.reuse ;  /* 0x000000a4bdbb7220 */ /* 0x080fe40000410000 */
[----:B------:R-:W-:Y:S01]  /*3330*/  @P0 FADD.FTZ R92, R92, R93 ;  /* 0x0000005d5c5c0221 */ /* 0x000fe20000010000 */
[----:B------:R-:W-:Y:S01]  /*3340*/  @P1 F2FP.BF16.PACK_AB R93, RZ, R189 ;  /* 0x000000bdff5d123e */ /* 0x000fe200000010ff */
[----:B------:R-:W-:Y:S02]  /*3350*/  FMUL.FTZ R187, R187, c[0x0][0x1e8] ;  /* 0x00007a00bbbb7a20 */ /* 0x000fe40000410000 */
[----:B------:R-:W-:Y:S01]  /*3360*/  FMUL.FTZ R189, R92, R164 ;  /* 0x000000a45cbd7220 */ /* 0x000fe20000410000 */
[----:B------:R-:W-:Y:S01]  /*3370*/  @P1 PRMT R86, R93, 0x7610, R86 ;  /* 0x000076105d561816 */ /* 0x000fe20000000056 */
[----:B------:R-:W-:Y:S01]  /*3380*/  FMUL.FTZ R93, R165, R114 ;  /* 0x00000072a55d7220 */ /* 0x000fe20000410000 */
[----:B------:R-:W-:Y:S01]  /*3390*/  @P0 PRMT R114, RZ, 0x7610, R66 ;  /* 0x00007610ff720816 */ /* 0x000fe20000000042 */
[----:B------:R-:W-:Y:S01]  /*33a0*/  FMUL.FTZ R189, R189, c[0x0][0x1e8] ;  /* 0x00007a00bdbd7a20 */ /* 0x000fe20000410000 */
[----:B------:R-:W-:-:S02]  /*33b0*/  @P1 F2FP.BF16.PACK_AB R95, RZ, R92 ;  /* 0x0000005cff5f123e */ /* 0x000fc400000010ff */
[----:B------:R-:W-:Y:S01]  /*33c0*/  @P5 PRMT R92, RZ, 0x5410, R63 ;  /* 0x00005410ff5c5816 */ /* 0x000fe2000000003f */
[----:B------:R-:W-:Y:S01]  /*33d0*/  @P0 FADD.FTZ R94, R94, R114 ;  /* 0x000000725e5e0221 */ /* 0x000fe20000010000 */
[----:B------:R-:W-:Y:S02]  /*33e0*/  @P0 PRMT R114, RZ, 0x7610, R67 ;  /* 0x00007610ff720816 */ /* 0x000fe40000000043 */
[----:B------:R-:W-:Y:S01]  /*33f0*/  @P1 PRMT R87, R95, 0x7610, R87 ;  /* 0x000076105f571816 */ /* 0x000fe20000000057 */
[----:B------:R-:W-:Y:S01]  /*3400*/  FMUL.FTZ R188, R94, R164 ;  /* 0x000000a45ebc7220 */ /* 0x000fe20000410000 */
[----:B------:R-:W-:Y:S01]  /*3410*/  @P1 F2FP.BF16.PACK_AB R88, RZ, R94 ;  /* 0x0000005eff58123e */ /* 0x000fe200000010ff */
[----:B------:R-:W-:Y:S01]  /*3420*/  @P0 FADD.FTZ R93, R93, R114 ;  /* 0x000000725d5d0221 */ /* 0x000fe20000010000 */
[----:B------:R-:W-:Y:S01]  /*3430*/  @P1 F2FP.BF16.PACK_AB R114, RZ, R222 ;  /* 0x000000deff72123e */ /* 0x000fe200000010ff */
[----:B------:R-:W-:Y:S01]  /*3440*/  FMUL.FTZ R188, R188, c[0x0][0x1e8] ;  /* 0x00007a00bcbc7a20 */ /* 0x000fe20000410000 */
[----:B------:R-:W-:-:S02]  /*3450*/  @P1 PRMT R86, R86, 0x5410, R88 ;  /* 0x0000541056561816 */ /* 0x000fc40000000058 */
[----:B------:R-:W-:Y:S02]  /*3460*/  @P2 PRMT R88, RZ, 0x7610, R61 ;  /* 0x00007610ff582816 */ /* 0x000fe4000000003d */
[----:B------:R-:W-:Y:S02]  /*3470*/  @P1 PRMT R85, R85, 0x5410, R114 ;  /* 0x0000541055551816 */ /* 0x000fe40000000072 */
[----:B------:R-:W-:Y:S01]  /*3480*/  CS2R R114, SRZ ;  /* 0x0000000000727805 */ /* 0x000fe2000001ff00 */
[----:B------:R-:W-:Y:S01]  /*3490*/  @P1 F2FP.BF16.PACK_AB R95, RZ, R93 ;  /* 0x0000005dff5f123e */ /* 0x000fe200000010ff */
[----:B------:R-:W-:Y:S01]  /*34a0*/  @P2 FMUL.FTZ R114, R186, R88 ;  /* 0x00000058ba722220 */ /* 0x000fe20000410000 */
[--C-:B------:R-:W-:Y:S02]  /*34b0*/  @P3 PRMT R88, RZ, 0x5410, R62.reuse ;  /* 0x00005410ff583816 */ /* 0x100fe4000000003e */
[----:B------:R-:W-:Y:S02]  /*34c0*/  @P1 PRMT R87, R87, 0x5410, R95 ;  /* 0x0000541057571816 */ /* 0x000fe4000000005f */
[----:B------:R-:W-:Y:S01]  /*34d0*/  CS2R R94, SRZ ;  /* 0x00000000005e7805 */ /* 0x000fe2000001ff00 */
[----:B------:R-:W-:Y:S01]  /*34e0*/  @P3 FMUL.FTZ R115, R187, R88 ;  /* 0x00000058bb733220 */ /* 0x000fe20000410000 */
[----:B------:R-:W-:Y:S01]  /*34f0*/  @P4 PRMT R88, RZ, 0x7610, R62 ;  /* 0x00007610ff584816 */ /* 0x000fe2000000003e */
[----:B------:R-:W-:Y:S01]  /*3500*/  @P5 FMUL.FTZ R95, R189, R92 ;  /* 0x0000005cbd5f5220 */ /* 0x000fe20000410000 */
[----:B------:R-:W-:-:S03]  /*3510*/  @P6 PRMT R92, RZ, 0x7610, R63 ;  /* 0x00007610ff5c6816 */ /* 0x000fc6000000003f */
[----:B------:R-:W-:Y:S02]  /*3520*/  @P4 FMUL.FTZ R94, R188, R88 ;  /* 0x00000058bc5e4220 */ /* 0x000fe40000410000 */
[----:B------:R-:W-:-:S03]  /*3530*/  FMUL.FTZ R88, R93, R164 ;  /* 0x000000a45d587220 */ /* 0x000fc60000410000 */
[----:B------:R-:W-:Y:S01]  /*3540*/  F2FP.BF16.PACK_AB R94, R94, R115 ;  /* 0x000000735e5e723e */ /* 0x000fe200000010ff */
[----:B------:R-:W-:-:S04]  /*3550*/  FMUL.FTZ R88, R88, c[0x0][0x1e8] ;  /* 0x00007a0058587a20 */ /* 0x000fc80000410000 */
[----:B------:R-:W-:Y:S02]  /*3560*/  @P6 FMUL.FTZ R185, R88, R92 ;  /* 0x0000005c58b96220 */ /* 0x000fe40000410000 */
[----:B------:R-:W-:-:S03]  /*3570*/  @P1 IMAD.WIDE.U32 R92, R167, R252, c[0x0][0x258] ;  /* 0x00009600a75c1625 */ /* 0x000fc600078e00fc */
[----:B------:R-:W-:Y:S02]  /*3580*/  F2FP.BF16.PACK_AB R95, R185, R95 ;  /* 0x0000005fb95f723e */ /* 0x000fe400000010ff */
[----:B------:R0:W-:Y:S02]  /*3590*/  @P1 STG.E.128 [R92.64], R84 ;  /* 0x000000545c001986 */ /* 0x0001e4000c101d04 */
[----:B0-----:R-:W-:Y:S01]  /*35a0*/  F2FP.BF16.PACK_AB R93, R114, R225 ;  /* 0x000000e1725d723e */ /* 0x001fe200000010ff */
[----:B------:R-:W-:Y:S01]  /*35b0*/  IMAD.WIDE.U32 R114, R167, R252, c[0x0][0x248] ;  /* 0x00009200a7727625 */ /* 0x000fe200078e00fc */
[----:B------:R-:W-:-:S05]  /*35c0*/  F2FP.BF16.PACK_AB R92, R224, R223 ;  /* 0x000000dfe05c723e */ /* 0x000fca00000010ff */
[----:B------:R0:W-:Y:S02]  /*35d0*/  STG.E.128 [R114.64], R92 ;  /* 0x0000005c72007986 */ /* 0x0001e4000c101d04 */
[----:B0-----:R-:W-:-:S06]  /*35e0*/  IMAD.WIDE.U32 R92, R169, R252, c[0x0][0x170] ;  /* 0x00005c00a95c7625 */ /* 0x001fcc00078e00fc */
[----:B------:R-:W2:Y:S01]  /*35f0*/  LDG.E.128 R92, [R92.64] ;  /* 0x000000045c5c7981 */ /* 0x000ea2000c1e1d00 */
[----:B------:R-:W-:Y:S01]  /*3600*/  HFMA2.MMA R185, -RZ, RZ, 0, 0 ;  /* 0x00000000ffb97435 */ /* 0x000fe200000001ff */
[----:B------:R-:W-:Y:S01]  /*3610*/  @P2 PRMT R89, RZ, 0x7610, R89 ;  /* 0x00007610ff592816 */ /* 0x000fe20000000059 */
[-CC-:B------:R-:W-:Y:S01]  /*3620*/  FFMA.FTZ R190, R190, R123.reuse, R122.reuse ;  /* 0x0000007bbebe7223 */ /* 0x180fe2000001007a */
[----:B------:R-:W-:Y:S01]  /*3630*/  MOV R222, RZ ;  /* 0x000000ff00de7202 */ /* 0x000fe20000000f00 */
[----:B------:R-:W-:Y:S02]  /*3640*/  FFMA.FTZ R191, R191, R123, R122 ;  /* 0x0000007bbfbf7223 */ /* 0x000fe4000001007a */
[----:B------:R-:W-:Y:S01]  /*3650*/  @P2 FMUL.FTZ R185, R186, R89 ;  /* 0x00000059bab92220 */ /* 0x000fe20000410000 */
[----:B------:R-:W-:Y:S01]  /*3660*/  @P3 PRMT R89, RZ, 0x5410, R90 ;  /* 0x00005410ff593816 */ /* 0x000fe2000000005a */
[----:B------:R-:W-:Y:S01]  /*3670*/  FADD.FTZ R190, R220, -R190 ;  /* 0x800000bedcbe7221 */ /* 0x000fe20000010000 */
[----:B------:R-:W-:Y:S01]  /*3680*/  MOV R186, RZ ;  /* 0x000000ff00ba7202 */ /* 0x000fe20000000f00 */
[----:B------:R-:W-:Y:S01]  /*3690*/  FADD.FTZ R192, R192, -R191 ;  /* 0x800000bfc0c07221 */ /* 0x000fe20000010000 */
[----:B------:R-:W-:Y:S01]  /*36a0*/  @P4 PRMT R90, RZ, 0x7610, R90 ;  /* 0x00007610ff5a4816 */ /* 0x000fe2000000005a */
[----:B------:R-:W-:Y:S01]  /*36b0*/  @P3 FMUL.FTZ R186, R187, R89 ;  /* 0x00000059bbba3220 */ /* 0x000fe20000410000 */
[----:B------:R-:W-:Y:S01]  /*36c0*/  HFMA2.MMA R187, -RZ, RZ, 0, 0 ;  /* 0x00000000ffbb7435 */ /* 0x000fe200000001ff */
[--C-:B------:R-:W-:Y:S01]  /*36d0*/  @P5 PRMT R89, RZ, 0x5410, R91.reuse ;  /* 0x00005410ff595816 */ /* 0x100fe2000000005b */
[-CC-:B------:R-:W-:Y:S01]  /*36e0*/  FFMA.FTZ R209, R209, R123.reuse, R122.reuse ;  /* 0x0000007bd1d17223 */ /* 0x180fe2000001007a */
[----:B------:R-:W-:Y:S01]  /*36f0*/  @P6 PRMT R91, RZ, 0x7610, R91 ;  /* 0x00007610ff5b6816 */ /* 0x000fe2000000005b */
[--C-:B------:R-:W-:Y:S01]  /*3700*/  FFMA.FTZ R214, R214, R123, R122.reuse ;  /* 0x0000007bd6d67223 */ /* 0x100fe2000001007a */
[----:B------:R-:W-:Y:S01]  /*3710*/  MOV R191, RZ ;  /* 0x000000ff00bf7202 */ /* 0x000fe20000000f00 */
[----:B------:R-:W-:Y:S01]  /*3720*/  @P4 FMUL.FTZ R187, R188, R90 ;  /* 0x0000005abcbb4220 */ /* 0x000fe20000410000 */
[----:B------:R-:W-:Y:S01]  /*3730*/  MOV R188, RZ ;  /* 0x000000ff00bc7202 */ /* 0x000fe20000000f00 */
[----:B------:R-:W-:Y:S01]  /*3740*/  @P5 FMUL.FTZ R188, R189, R89 ;  /* 0x00000059bdbc5220 */ /* 0x000fe20000410000 */
[----:B------:R-:W-:Y:S01]  /*3750*/  HFMA2.MMA R189, -RZ, RZ, 0, 0 ;  /* 0x00000000ffbd7435 */ /* 0x000fe200000001ff */
[----:B------:R-:W-:Y:S01]  /*3760*/  FMUL.FTZ R90, R165, R190 ;  /* 0x000000bea55a7220 */ /* 0x000fe20000410000 */
[----:B------:R-:W-:Y:S01]  /*3770*/  MOV R190, RZ ;  /* 0x000000ff00be7202 */ /* 0x000fe20000000f00 */
[--C-:B------:R-:W-:Y:S01]  /*3780*/  FFMA.FTZ R212, R212, R123, R122.reuse ;  /* 0x0000007bd4d47223 */ /* 0x100fe2000001007a */
[----:B------:R-:W-:Y:S01]  /*3790*/  LOP3.LUT P5, RZ, R105, 0xff, RZ, 0xc0, !PT ;  /* 0x000000ff69ff7812 */ /* 0x000fe200078ac0ff */
[----:B------:R-:W-:Y:S01]  /*37a0*/  FADD.FTZ R211, R211, -R209 ;  /* 0x800000d1d3d37221 */ /* 0x000fe20000010000 */
[----:B------:R-:W-:Y:S01]  /*37b0*/  LOP3.LUT P4, RZ, R105, 0xff00, RZ, 0xc0, !PT ;  /* 0x0000ff0069ff7812 */ /* 0x000fe2000788c0ff */
[----:B------:R-:W-:Y:S01]  /*37c0*/  @P6 FMUL.FTZ R189, R88, R91 ;  /* 0x0000005b58bd6220 */ /* 0x000fe20000410000 */
[----:B------:R-:W-:Y:S01]  /*37d0*/  MOV R88, R104 ;  /* 0x0000006800587202 */ /* 0x000fe20000000f00 */
[-C--:B------:R-:W-:Y:S01]  /*37e0*/  FFMA.FTZ R91, R219, R123.reuse, R122 ;  /* 0x0000007bdb5b7223 */ /* 0x080fe2000001007a */
[----:B------:R-:W-:Y:S01]  /*37f0*/  HFMA2.MMA R219, -RZ, RZ, 0, 0 ;  /* 0x00000000ffdb7435 */ /* 0x000fe200000001ff */
[----:B------:R-:W-:Y:S01]  /*3800*/  FADD.FTZ R217, R217, -R214 ;  /* 0x800000d6d9d97221 */ /* 0x000fe20000010000 */
[----:B------:R-:W-:Y:S01]  /*3810*/  LOP3.LUT P2, RZ, R88, 0xff, RZ, 0xc0, !PT ;  /* 0x000000ff58ff7812 */ /* 0x000fe2000784c0ff */
[----:B------:R-:W-:Y:S01]  /*3820*/  FADD.FTZ R91, R221, -R91 ;  /* 0x8000005bdd5b7221 */ /* 0x000fe20000010000 */
[----:B------:R-:W-:Y:S01]  /*3830*/  @P0 PRMT R88, RZ, 0x5410, R68 ;  /* 0x00005410ff580816 */ /* 0x000fe20000000044 */
[----:B------:R-:W-:Y:S01]  /*3840*/  FFMA.FTZ R210, R210, R123, R122 ;  /* 0x0000007bd2d27223 */ /* 0x000fe2000001007a */
[----:B------:R-:W-:Y:S01]  /*3850*/  LOP3.LUT P3, RZ, R105, 0xff0000, RZ, 0xc0, !PT ;  /* 0x00ff000069ff7812 */ /* 0x000fe2000786c0ff */
[----:B------:R-:W-:Y:S01]  /*3860*/  FMUL.FTZ R91, R165, R91 ;  /* 0x0000005ba55b7220 */ /* 0x000fe20000410000 */
[----:B------:R-:W-:Y:S01]  /*3870*/  MOV R221, RZ ;  /* 0x000000ff00dd7202 */ /* 0x000fe20000000f00 */
[----:B------:R-:W-:Y:S01]  /*3880*/  @P0 FADD.FTZ R90, R90, R88 ;  /* 0x000000585a5a0221 */ /* 0x000fe20000010000 */
[----:B------:R-:W-:Y:S01]  /*3890*/  HFMA2.MMA R88, -RZ, RZ, 0, 0 ;  /* 0x00000000ff587435 */ /* 0x000fe200000001ff */
[----:B------:R-:W-:Y:S01]  /*38a0*/  FADD.FTZ R215, R215, -R212 ;  /* 0x800000d4d7d77221 */ /* 0x000fe20000010000 */
[----:B------:R-:W-:Y:S01]  /*38b0*/  LOP3.LUT P6, RZ, R104, 0xff000000, RZ, 0xc0, !PT ;  /* 0xff00000068ff7812 */ /* 0x000fe200078cc0ff */
[----:B------:R-:W-:-:S02]  /*38c0*/  FMUL.FTZ R89, R90, R164 ;  /* 0x000000a45a597220 */ /* 0x000fc40000410000 */
[----:B------:R-:W-:Y:S01]  /*38d0*/  @P2 PRMT R114, RZ, 0x5410, R56 ;  /* 0x00005410ff722816 */ /* 0x000fe20000000038 */
[----:B------:R-:W-:Y:S02]  /*38e0*/  FMUL.FTZ R212, R165, R211 ;  /* 0x000000d3a5d47220 */ /* 0x000fe40000410000 */
[----:B------:R-:W-:Y:S02]  /*38f0*/  FMUL.FTZ R89, R89, c[0x0][0x1e8] ;  /* 0x00007a0059597a20 */ /* 0x000fe40000410000 */
[----:B------:R-:W-:Y:S02]  /*3900*/  FADD.FTZ R213, R213, -R210 ;  /* 0x800000d2d5d57221 */ /* 0x000fe40000010000 */
[----:B------:R-:W-:Y:S02]  /*3910*/  @P2 FMUL.FTZ R88, R89, R114 ;  /* 0x0000007259582220 */ /* 0x000fe40000410000 */
[----:B------:R-:W-:Y:S01]  /*3920*/  FFMA.FTZ R216, R216, R123, R122 ;  /* 0x0000007bd8d87223 */ /* 0x000fe2000001007a */
[----:B------:R-:W-:Y:S01]  /*3930*/  @P6 PRMT R223, RZ, 0x7610, R57 ;  /* 0x00007610ffdf6816 */ /* 0x000fe20000000039 */
[----:B------:R-:W-:-:S02]  /*3940*/  FMUL.FTZ R215, R165, R215 ;  /* 0x000000d7a5d77220 */ /* 0x000fc40000410000 */
[----:B------:R-:W-:Y:S02]  /*3950*/  FADD.FTZ R218, R218, -R216 ;  /* 0x800000d8dada7221 */ /* 0x000fe40000010000 */
[C---:B------:R-:W-:Y:S02]  /*3960*/  FMUL.FTZ R217, R165.reuse, R217 ;  /* 0x000000d9a5d97220 */ /* 0x040fe40000410000 */
[----:B------:R-:W-:Y:S01]  /*3970*/  FMUL.FTZ R218, R165, R218 ;  /* 0x000000daa5da7220 */ /* 0x000fe20000410000 */
[----:B--2---:R-:W-:-:S05]  /*3980*/  @P2 PRMT R114, RZ, 0x5410, R92 ;  /* 0x00005410ff722816 */ /* 0x004fca000000005c */
[----:B------:R-:W-:Y:S01]  /*3990*/  @P2 FMUL.FTZ R190, R89, R114 ;  /* 0x0000007259be2220 */ /* 0x000fe20000410000 */
[----:B------:R-:W-:Y:S02]  /*39a0*/  LOP3.LUT P2, RZ, R104, 0xff00, RZ, 0xc0, !PT ;  /* 0x0000ff0068ff7812 */ /* 0x000fe4000784c0ff */
[----:B------:R-:W-:-:S05]  /*39b0*/  @P0 PRMT R89, RZ, 0x7610, R68 ;  /* 0x00007610ff590816 */ /* 0x000fca0000000044 */
[----:B------:R-:W-:-:S04]  /*39c0*/  @P0 FADD.FTZ R91, R91, R89 ;  /* 0x000000595b5b0221 */ /* 0x000fc80000010000 */
[----:B------:R-:W-:Y:S01]  /*39d0*/  FMUL.FTZ R89, R91, R164 ;  /* 0x000000a45b597220 */ /* 0x000fe20000410000 */
[----:B------:R-:W-:Y:S02]  /*39e0*/  @P1 F2FP.BF16.PACK_AB R214, RZ, R91 ;  /* 0x0000005bffd6123e */ /* 0x000fe400000010ff */
[----:B------:R-:W-:Y:S01]  /*39f0*/  @P2 PRMT R114, RZ, 0x7610, R56 ;  /* 0x00007610ff722816 */ /* 0x000fe20000000038 */
[----:B------:R-:W-:Y:S01]  /*3a00*/  FMUL.FTZ R89, R89, c[0x0][0x1e8] ;  /* 0x00007a0059597a20 */ /* 0x000fe20000410000 */
[----:B------:R-:W-:Y:S02]  /*3a10*/  @P2 PRMT R92, RZ, 0x7610, R92 ;  /* 0x00007610ff5c2816 */ /* 0x000fe4000000005c */
[--C-:B------:R-:W-:Y:S01]  /*3a20*/  @P0 PRMT R91, RZ, 0x7610, R69.reuse ;  /* 0x00007610ff5b0816 */ /* 0x100fe20000000045 */
[C---:B------:R-:W-:Y:S02]  /*3a30*/  @P2 FMUL.FTZ R219, R89.reuse, R114 ;  /* 0x0000007259db2220 */ /* 0x040fe40000410000 */
[----:B------:R-:W-:Y:S01]  /*3a40*/  @P2 FMUL.FTZ R191, R89, R92 ;  /* 0x0000005c59bf2220 */ /* 0x000fe20000410000 */
[----:B------:R-:W-:Y:S01]  /*3a50*/  LOP3.LUT P2, RZ, R104, 0xff0000, RZ, 0xc0, !PT ;  /* 0x00ff000068ff7812 */ /* 0x000fe2000784c0ff */
[----:B------:R-:W-:Y:S01]  /*3a60*/  FMUL.FTZ R92, R165, R192 ;  /* 0x000000c0a55c7220 */ /* 0x000fe20000410000 */
[----:B------:R-:W-:Y:S01]  /*3a70*/  @P0 PRMT R89, RZ, 0x5410, R69 ;  /* 0x00005410ff590816 */ /* 0x000fe20000000045 */
[----:B------:R-:W-:Y:S01]  /*3a80*/  @P0 FADD.FTZ R212, R212, R91 ;  /* 0x0000005bd4d40221 */ /* 0x000fe20000010000 */
[----:B------:R-:W-:-:S02]  /*3a90*/  MOV R192, RZ ;  /* 0x000000ff00c07202 */ /* 0x000fc40000000f00 */
[----:B------:R-:W-:Y:S01]  /*3aa0*/  @P0 PRMT R91, RZ, 0x5410, R70 ;  /* 0x00005410ff5b0816 */ /* 0x000fe20000000046 */
[----:B------:R-:W-:Y:S01]  /*3ab0*/  @P0 FADD.FTZ R92, R92, R89 ;  /* 0x000000595c5c0221 */ /* 0x000fe20000010000 */
[----:B------:R-:W-:Y:S01]  /*3ac0*/  HFMA2.MMA R89, -RZ, RZ, 0, 0 ;  /* 0x00000000ff597435 */ /* 0x000fe200000001ff */
[----:B------:R-:W-:Y:S01]  /*3ad0*/  @P1 F2FP.BF16.PACK_AB R216, RZ, R212 ;  /* 0x000000d4ffd8123e */ /* 0x000fe200000010ff */
[----:B------:R-:W-:Y:S01]  /*3ae0*/  FMUL.FTZ R212, R212, R164 ;  /* 0x000000a4d4d47220 */ /* 0x000fe20000410000 */
[----:B------:R-:W-:Y:S01]  /*3af0*/  F2FP.BF16.PACK_AB R88, R219, R88 ;  /* 0x00000058db58723e */ /* 0x000fe200000010ff */
[----:B------:R-:W-:Y:S01]  /*3b00*/  FMUL.FTZ R114, R92, R164 ;  /* 0x000000a45c727220 */ /* 0x000fe20000410000 */
[----:B------:R-:W-:Y:S01]  /*3b10*/  @P2 PRMT R115, RZ, 0x5410, R57 ;  /* 0x00005410ff732816 */ /* 0x000fe20000000039 */
[----:B------:R-:W-:Y:S01]  /*3b20*/  FMUL.FTZ R212, R212, c[0x0][0x1e8] ;  /* 0x00007a00d4d47a20 */ /* 0x000fe20000410000 */
[----:B------:R-:W-:Y:S01]  /*3b30*/  @P1 F2FP.BF16.PACK_AB R104, RZ, R92 ;  /* 0x0000005cff68123e */ /* 0x000fe200000010ff */
[----:B------:R-:W-:Y:S01]  /*3b40*/  FMUL.FTZ R114, R114, c[0x0][0x1e8] ;  /* 0x00007a0072727a20 */ /* 0x000fe20000410000 */
[----:B------:R-:W-:-:S02]  /*3b50*/  @P3 PRMT R92, RZ, 0x5410, R59 ;  /* 0x00005410ff5c3816 */ /* 0x000fc4000000003b */
[----:B------:R-:W-:Y:S01]  /*3b60*/  @P1 PRMT R85, R104, 0x7610, R85 ;  /* 0x0000761068551816 */ /* 0x000fe20000000055 */
[----:B------:R-:W-:Y:S01]  /*3b70*/  @P2 FMUL.FTZ R89, R114, R115 ;  /* 0x0000007372592220 */ /* 0x000fe20000410000 */
[----:B------:R-:W-:Y:S02]  /*3b80*/  @P2 PRMT R115, RZ, 0x5410, R93 ;  /* 0x00005410ff732816 */ /* 0x000fe4000000005d */
[----:B------:R-:W-:-:S03]  /*3b90*/  @P1 PRMT R85, R85, 0x5410, R216 ;  /* 0x0000541055551816 */ /* 0x000fc600000000d8 */
[----:B------:R-:W-:Y:S01]  /*3ba0*/  @P2 FMUL.FTZ R192, R114, R115 ;  /* 0x0000007372c02220 */ /* 0x000fe20000410000 */
[----:B------:R-:W-:-:S04]  /*3bb0*/  IADD3 R115, R167, 0x20, RZ ;  /* 0x00000020a7737810 */ /* 0x000fc80007ffe0ff */
[----:B------:R-:W-:-:S04]  /*3bc0*/  LEA R114, P2, R115, c[0x0][0x248], 0x4 ;  /* 0x0000920073727a11 */ /* 0x000fc800078420ff */
[----:B------:R-:W-:Y:S02]  /*3bd0*/  LEA.HI.X R115, R115, c[0x0][0x24c], RZ, 0x4, P2 ;  /* 0x0000930073737a11 */ /* 0x000fe400010f24ff */
[----:B------:R-:W-:Y:S02]  /*3be0*/  LOP3.LUT P2, RZ, R105, 0xff000000, RZ, 0xc0, !PT ;  /* 0xff00000069ff7812 */ /* 0x000fe4000784c0ff */
[----:B------:R-:W-:Y:S01]  /*3bf0*/  @P1 F2FP.BF16.PACK_AB R105, RZ, R90 ;  /* 0x0000005aff69123e */ /* 0x000fe200000010ff */
[----:B------:R-:W-:-:S03]  /*3c00*/  FMUL.FTZ R90, R165, R213 ;  /* 0x000000d5a55a7220 */ /* 0x000fc60000410000 */
[----:B------:R-:W-:Y:S01]  /*3c10*/  @P1 PRMT R84, R105, 0x7610, R84 ;  /* 0x0000761069541816 */ /* 0x000fe20000000054 */
[----:B------:R-:W-:Y:S01]  /*3c20*/  @P0 FADD.FTZ R90, R90, R91 ;  /* 0x0000005b5a5a0221 */ /* 0x000fe20000010000 */
[----:B------:R-:W-:Y:S01]  /*3c30*/  @P0 PRMT R91, RZ, 0x7610, R70 ;  /* 0x00007610ff5b0816 */ /* 0x000fe20000000046 */
[----:B------:R-:W-:Y:S01]  /*3c40*/  @P1 IMAD.WIDE.U32 R104, R169, R252, c[0x0][0x258] ;  /* 0x00009600a9681625 */ /* 0x000fe200078e00fc */
[----:B------:R-:W-:Y:S02]  /*3c50*/  @P1 PRMT R84, R84, 0x5410, R214 ;  /* 0x0000541054541816 */ /* 0x000fe400000000d6 */
[----:B------:R-:W-:Y:S01]  /*3c60*/  @P1 F2FP.BF16.PACK_AB R213, RZ, R90 ;  /* 0x0000005affd5123e */ /* 0x000fe200000010ff */
[-C--:B------:R-:W-:Y:S01]  /*3c70*/  FMUL.FTZ R211, R90, R164.reuse ;  /* 0x000000a45ad37220 */ /* 0x080fe20000410000 */
[----:B------:R-:W-:Y:S01]  /*3c80*/  @P0 PRMT R90, RZ, 0x7610, R71 ;  /* 0x00007610ff5a0816 */ /* 0x000fe20000000047 */
[----:B------:R-:W-:Y:S01]  /*3c90*/  @P0 FADD.FTZ R215, R215, R91 ;  /* 0x0000005bd7d70221 */ /* 0x000fe20000010000 */
[----:B------:R-:W-:Y:S01]  /*3ca0*/  @P0 PRMT R91, RZ, 0x5410, R71 ;  /* 0x00005410ff5b0816 */ /* 0x000fe20000000047 */
[----:B------:R-:W-:Y:S01]  /*3cb0*/  FMUL.FTZ R211, R211, c[0x0][0x1e8] ;  /* 0x00007a00d3d37a20 */ /* 0x000fe20000410000 */
[----:B------:R-:W-:Y:S01]  /*3cc0*/  @P2 PRMT R220, RZ, 0x7610, R59 ;  /* 0x00007610ffdc2816 */ /* 0x000fe2000000003b */
[----:B------:R-:W-:Y:S01]  /*3cd0*/  @P0 FADD.FTZ R218, R218, R90 ;  /* 0x0000005adada0221 */ /* 0x000fe20000010000 */
[----:B------:R-:W-:Y:S01]  /*3ce0*/  HFMA2.MMA R90, -RZ, RZ, 0, 0 ;  /* 0x00000000ff5a7435 */ /* 0x000fe200000001ff */
[----:B------:R-:W-:Y:S01]  /*3cf0*/  @P0 FADD.FTZ R217, R217, R91 ;  /* 0x0000005bd9d90221 */ /* 0x000fe20000010000 */
[--C-:B------:R-:W-:Y:S01]  /*3d00*/  @P5 PRMT R91, RZ, 0x5410, R58.reuse ;  /* 0x00005410ff5b5816 */ /* 0x100fe2000000003a */
[-C--:B------:R-:W-:Y:S01]  /*3d10*/  FMUL.FTZ R209, R215, R164.reuse ;  /* 0x000000a4d7d17220 */ /* 0x080fe20000410000 */
[----:B------:R-:W-:Y:S01]  /*3d20*/  @P1 F2FP.BF16.PACK_AB R215, RZ, R215 ;  /* 0x000000d7ffd7123e */ /* 0x000fe200000010ff */
[----:B------:R-:W-:Y:S01]  /*3d30*/  FMUL.FTZ R210, R217, R164 ;  /* 0x000000a4d9d27220 */ /* 0x000fe20000410000 */
[----:B------:R-:W-:Y:S01]  /*3d40*/  @P1 F2FP.BF16.PACK_AB R217, RZ, R217 ;  /* 0x000000d9ffd9123e */ /* 0x000fe200000010ff */
[----:B------:R-:W-:Y:S01]  /*3d50*/  @P5 FMUL.FTZ R90, R211, R91 ;  /* 0x0000005bd35a5220 */ /* 0x000fe20000410000 */
[----:B------:R-:W-:Y:S01]  /*3d60*/  @P4 PRMT R91, RZ, 0x7610, R58 ;  /* 0x00007610ff5b4816 */ /* 0x000fe2000000003a */
[----:B------:R-:W-:Y:S01]  /*3d70*/  FMUL.FTZ R209, R209, c[0x0][0x1e8] ;  /* 0x00007a00d1d17a20 */ /* 0x000fe20000410000 */
[----:B------:R-:W-:Y:S01]  /*3d80*/  @P1 PRMT R86, R213, 0x7610, R86 ;  /* 0x00007610d5561816 */ /* 0x000fe20000000056 */
[----:B------:R-:W-:Y:S01]  /*3d90*/  FMUL.FTZ R210, R210, c[0x0][0x1e8] ;  /* 0x00007a00d2d27a20 */ /* 0x000fe20000410000 */
[----:B------:R-:W-:Y:S01]  /*3da0*/  @P1 PRMT R87, R217, 0x7610, R87 ;  /* 0x00007610d9571816 */ /* 0x000fe20000000057 */
[----:B------:R-:W-:Y:S01]  /*3db0*/  @P4 FMUL.FTZ R221, R209, R91 ;  /* 0x0000005bd1dd4220 */ /* 0x000fe20000410000 */
[----:B------:R-:W-:Y:S01]  /*3dc0*/  HFMA2.MMA R91, -RZ, RZ, 0, 0 ;  /* 0x00000000ff5b7435 */ /* 0x000fe200000001ff */
[----:B------:R-:W-:-:S03]  /*3dd0*/  @P1 PRMT R86, R86, 0x5410, R215 ;  /* 0x0000541056561816 */ /* 0x000fc600000000d7 */
[----:B------:R-:W-:Y:S02]  /*3de0*/  F2FP.BF16.PACK_AB R90, R221, R90 ;  /* 0x0000005add5a723e */ /* 0x000fe400000010ff */
[----:B------:R-:W-:Y:S02]  /*3df0*/  @P3 FMUL.FTZ R91, R210, R92 ;  /* 0x0000005cd25b3220 */ /* 0x000fe40000410000 */
[----:B------:R-:W-:Y:S01]  /*3e00*/  FMUL.FTZ R92, R218, R164 ;  /* 0x000000a4da5c7220 */ /* 0x000fe20000410000 */
[----:B------:R-:W-:-:S03]  /*3e10*/  @P1 F2FP.BF16.PACK_AB R218, RZ, R218 ;  /* 0x000000daffda123e */ /* 0x000fc600000010ff */
[----:B------:R-:W-:Y:S01]  /*3e20*/  FMUL.FTZ R92, R92, c[0x0][0x1e8] ;  /* 0x00007a005c5c7a20 */ /* 0x000fe20000410000 */
[----:B------:R-:W-:-:S03]  /*3e30*/  @P1 PRMT R87, R87, 0x5410, R218 ;  /* 0x0000541057571816 */ /* 0x000fc600000000da */
[----:B------:R-:W-:Y:S01]  /*3e40*/  @P2 FMUL.FTZ R222, R92, R220 ;  /* 0x000000dc5cde2220 */ /* 0x000fe20000410000 */
[----:B------:R-:W-:Y:S01]  /*3e50*/  HFMA2.MMA R220, -RZ, RZ, 0, 0 ;  /* 0x00000000ffdc7435 */ /* 0x000fe200000001ff */
[----:B------:R0:W-:Y:S03]  /*3e60*/  @P1 STG.E.128 [R104.64], R84 ;  /* 0x0000005468001986 */ /* 0x0001e6000c101d04 */
[----:B------:R-:W-:Y:S02]  /*3e70*/  F2FP.BF16.PACK_AB R91, R222, R91 ;  /* 0x0000005bde5b723e */ /* 0x000fe400000010ff */
[----:B------:R-:W-:-:S05]  /*3e80*/  @P6 FMUL.FTZ R220, R212, R223 ;  /* 0x000000dfd4dc6220 */ /* 0x000fca0000410000 */
[----:B------:R-:W-:-:S05]  /*3e90*/  F2FP.BF16.PACK_AB R89, R220, R89 ;  /* 0x00000059dc59723e */ /* 0x000fca00000010ff */
[----:B------:R1:W-:Y:S01]  /*3ea0*/  STG.E.128 [R114.64], R88 ;  /* 0x0000005872007986 */ /* 0x0003e2000c101d04 */
[----:B0-----:R-:W-:-:S05]  /*3eb0*/  IADD3 R105, R167, 0x40, RZ ;  /* 0x00000040a7697810 */ /* 0x001fca0007ffe0ff */
[----:B-1----:R-:W-:-:S06]  /*3ec0*/  IMAD.WIDE.U32 R88, R105, R252, c[0x0][0x170] ;  /* 0x00005c0069587625 */ /* 0x002fcc00078e00fc */
[----:B------:R-:W2:Y:S01]  /*3ed0*/  LDG.E.128 R88, [R88.64] ;  /* 0x0000000458587981 */ /* 0x000ea2000c1e1d00 */
[----:B------:R-:W-:Y:S01]  /*3ee0*/  @P6 PRMT R93, RZ, 0x7610, R93 ;  /* 0x00007610ff5d6816 */ /* 0x000fe2000000005d */
[----:B------:R-:W-:Y:S01]  /*3ef0*/  CS2R R114, SRZ ;  /* 0x0000000000727805 */ /* 0x000fe2000001ff00 */
[----:B------:R-:W-:Y:S01]  /*3f00*/  MOV R104, R100 ;  /* 0x0000006400687202 */ /* 0x000fe20000000f00 */
[--C-:B------:R-:W-:Y:S01]  /*3f10*/  FFMA.FTZ R204, R204, R123, R122.reuse ;  /* 0x0000007bcccc7223 */ /* 0x100fe2000001007a */
[----:B------:R-:W-:Y:S01]  /*3f20*/  MOV R169, RZ ;  /* 0x000000ff00a97202 */ /* 0x000fe20000000f00 */
[----:B------:R-:W-:Y:S01]  /*3f30*/  @P6 FMUL.FTZ R114, R212, R93 ;  /* 0x0000005dd4726220 */ /* 0x000fe20000410000 */
[----:B------:R-:W-:Y:S01]  /*3f40*/  LOP3.LUT P6, RZ, R104, 0xff, RZ, 0xc0, !PT ;  /* 0x000000ff68ff7812 */ /* 0x000fe200078cc0ff */
[----:B------:R-:W-:Y:S01]  /*3f50*/  FFMA.FTZ R93, R203, R123, R122 ;  /* 0x0000007bcb5d7223 */ /* 0x000fe2000001007a */
[----:B------:R-:W-:Y:S01]  /*3f60*/  @P0 PRMT R104, RZ, 0x5410, R72 ;  /* 0x00005410ff680816 */ /* 0x000fe20000000048 */
[----:B------:R-:W-:Y:S01]  /*3f70*/  FADD.FTZ R204, R207, -R204 ;  /* 0x800000cccfcc7221 */ /* 0x000fe20000010000 */
[----:B------:R-:W-:Y:S01]  /*3f80*/  HFMA2.MMA R203, -RZ, RZ, 0, 0 ;  /* 0x00000000ffcb7435 */ /* 0x000fe200000001ff */
[----:B------:R-:W-:-:S02]  /*3f90*/  FADD.FTZ R93, R205, -R93 ;  /* 0x8000005dcd5d7221 */ /* 0x000fc40000010000 */
[C---:B------:R-:W-:Y:S02]  /*3fa0*/  FMUL.FTZ R212, R165.reuse, R204 ;  /* 0x000000cca5d47220 */ /* 0x040fe40000410000 */
[----:B------:R-:W-:Y:S01]  /*3fb0*/  FMUL.FTZ R93, R165, R93 ;  /* 0x0000005da55d7220 */ /* 0x000fe20000410000 */
[----:B------:R-:W-:Y:S01]  /*3fc0*/  CS2R R204, SRZ ;  /* 0x0000000000cc7805 */ /* 0x000fe2000001ff00 */
[-C--:B------:R-:W-:Y:S02]  /*3fd0*/  FFMA.FTZ R206, R206, R123.reuse, R122 ;  /* 0x0000007bcece7223 */ /* 0x080fe4000001007a */
[----:B------:R-:W-:Y:S01]  /*3fe0*/  @P0 FADD.FTZ R93, R93, R104 ;  /* 0x000000685d5d0221 */ /* 0x000fe20000010000 */
[----:B------:R-:W-:Y:S01]  /*3ff0*/  @P0 PRMT R104, RZ, 0x7610, R72 ;  /* 0x00007610ff680816 */ /* 0x000fe20000000048 */
[----:B------:R-:W-:Y:S02]  /*4000*/  FADD.FTZ R208, R208, -R206 ;  /* 0x800000ced0d07221 */ /* 0x000fe40000010000 */
[----:B------:R-:W-:Y:S01]  /*4010*/  CS2R R206, SRZ ;  /* 0x0000000000ce7805 */ /* 0x000fe2000001ff00 */
[----:B------:R-:W-:-:S02]  /*4020*/  FFMA.FTZ R193, R193, R123, R122 ;  /* 0x0000007bc1c17223 */ /* 0x000fc4000001007a */
[----:B------:R-:W-:Y:S01]  /*4030*/  @P0 FADD.FTZ R212, R212, R104 ;  /* 0x00000068d4d40221 */ /* 0x000fe20000010000 */
[----:B------:R-:W-:Y:S01]  /*4040*/  @P5 PRMT R104, RZ, 0x5410, R94 ;  /* 0x00005410ff685816 */ /* 0x000fe2000000005e */
[----:B------:R-:W-:Y:S01]  /*4050*/  FFMA.FTZ R194, R194, R123, R122 ;  /* 0x0000007bc2c27223 */ /* 0x000fe2000001007a */
[----:B------:R-:W-:Y:S01]  /*4060*/  @P4 PRMT R94, RZ, 0x7610, R94 ;  /* 0x00007610ff5e4816 */ /* 0x000fe2000000005e */
[----:B------:R-:W-:Y:S02]  /*4070*/  FADD.FTZ R193, R195, -R193 ;  /* 0x800000c1c3c17221 */ /* 0x000fe40000010000 */
[----:B------:R-:W-:Y:S01]  /*4080*/  @P5 FMUL.FTZ R204, R211, R104 ;  /* 0x00000068d3cc5220 */ /* 0x000fe20000410000 */
[----:B------:R-:W-:Y:S01]  /*4090*/  LOP3.LUT P5, RZ, R101, 0xff, RZ, 0xc0, !PT ;  /* 0x000000ff65ff7812 */ /* 0x000fe200078ac0ff */
[----:B------:R-:W-:Y:S01]  /*40a0*/  @P4 FMUL.FTZ R203, R209, R94 ;  /* 0x0000005ed1cb4220 */ /* 0x000fe20000410000 */
[--C-:B------:R-:W-:Y:S01]  /*40b0*/  @P3 PRMT R94, RZ, 0x5410, R95.reuse ;  /* 0x00005410ff5e3816 */ /* 0x100fe2000000005f */
[----:B------:R-:W-:Y:S01]  /*40c0*/  FMUL.FTZ R104, R93, R164 ;  /* 0x000000a45d687220 */ /* 0x000fe20000410000 */
[----:B------:R-:W-:Y:S01]  /*40d0*/  @P2 PRMT R95, RZ, 0x7610, R95 ;  /* 0x00007610ff5f2816 */ /* 0x000fe2000000005f */
[----:B------:R-:W-:Y:S01]  /*40e0*/  FADD.FTZ R194, R196, -R194 ;  /* 0x800000c2c4c27221 */ /* 0x000fe20000010000 */
[----:B------:R-:W-:Y:S01]  /*40f0*/  LOP3.LUT P4, RZ, R101, 0xff00, RZ, 0xc0, !PT ;  /* 0x0000ff0065ff7812 */ /* 0x000fe2000788c0ff */
[----:B------:R-:W-:Y:S01]  /*4100*/  @P3 FMUL.FTZ R115, R210, R94 ;  /* 0x0000005ed2733220 */ /* 0x000fe20000410000 */
[----:B------:R-:W-:Y:S01]  /*4110*/  LOP3.LUT P3, RZ, R100, 0xff00, RZ, 0xc0, !PT ;  /* 0x0000ff0064ff7812 */ /* 0x000fe2000786c0ff */
[----:B------:R-:W-:Y:S01]  /*4120*/  FMUL.FTZ R104, R104, c[0x0][0x1e8] ;  /* 0x00007a0068687a20 */ /* 0x000fe20000410000 */
[----:B------:R-:W-:Y:S01]  /*4130*/  @P6 PRMT R94, RZ, 0x5410, R52 ;  /* 0x00005410ff5e6816 */ /* 0x000fe20000000034 */
[----:B------:R-:W-:Y:S01]  /*4140*/  @P2 FMUL.FTZ R206, R92, R95 ;  /* 0x0000005f5cce2220 */ /* 0x000fe20000410000 */
[----:B------:R-:W-:Y:S01]  /*4150*/  @P0 PRMT R95, RZ, 0x5410, R73 ;  /* 0x00005410ff5f0816 */ /* 0x000fe20000000049 */
[----:B------:R-:W-:Y:S01]  /*4160*/  FFMA.FTZ R197, R197, R123, R122 ;  /* 0x0000007bc5c57223 */ /* 0x000fe2000001007a */
[----:B------:R-:W-:Y:S01]  /*4170*/  LOP3.LUT P2, RZ, R100, 0xff0000, RZ, 0xc0, !PT ;  /* 0x00ff000064ff7812 */ /* 0x000fe2000784c0ff */
[----:B------:R-:W-:Y:S01]  /*4180*/  @P6 FMUL.FTZ R169, R104, R94 ;  /* 0x0000005e68a96220 */ /* 0x000fe20000410000 */
[----:B------:R-:W-:Y:S01]  /*4190*/  HFMA2.MMA R210, -RZ, RZ, 0, 0 ;  /* 0x00000000ffd27435 */ /* 0x000fe200000001ff */
[----:B------:R-:W-:-:S02]  /*41a0*/  FMUL.FTZ R94, R165, R208 ;  /* 0x000000d0a55e7220 */ /* 0x000fc40000410000 */
[----:B------:R-:W-:Y:S01]  /*41b0*/  CS2R R208, SRZ ;  /* 0x0000000000d07805 */ /* 0x000fe2000001ff00 */
[----:B------:R-:W-:Y:S02]  /*41c0*/  FMUL.FTZ R196, R165, R193 ;  /* 0x000000c1a5c47220 */ /* 0x000fe40000410000 */
[----:B------:R-:W-:Y:S01]  /*41d0*/  @P0 FADD.FTZ R94, R94, R95 ;  /* 0x0000005f5e5e0221 */ /* 0x000fe20000010000 */
[----:B------:R-:W-:Y:S01]  /*41e0*/  @P3 PRMT R95, RZ, 0x7610, R52 ;  /* 0x00007610ff5f3816 */ /* 0x000fe20000000034 */
[----:B------:R-:W-:Y:S02]  /*41f0*/  FFMA.FTZ R201, R201, R123, R122 ;  /* 0x0000007bc9c97223 */ /* 0x000fe4000001007a */
[----:B------:R-:W-:Y:S02]  /*4200*/  FADD.FTZ R197, R198, -R197 ;  /* 0x800000c5c6c57221 */ /* 0x000fe40000010000 */
[----:B------:R-:W-:Y:S02]  /*4210*/  FADD.FTZ R198, R202, -R201 ;  /* 0x800000c9cac67221 */ /* 0x000fe40000010000 */
[----:B------:R-:W-:-:S02]  /*4220*/  FMUL.FTZ R201, R165, R194 ;  /* 0x000000c2a5c97220 */ /* 0x000fc40000410000 */
[----:B------:R-:W-:Y:S02]  /*4230*/  FFMA.FTZ R199, R199, R123, R122 ;  /* 0x0000007bc7c77223 */ /* 0x000fe4000001007a */
[----:B------:R-:W-:Y:S02]  /*4240*/  FMUL.FTZ R198, R165, R198 ;  /* 0x000000c6a5c67220 */ /* 0x000fe40000410000 */
[----:B------:R-:W-:Y:S01]  /*4250*/  FADD.FTZ R199, R200, -R199 ;  /* 0x800000c7c8c77221 */ /* 0x000fe20000010000 */
[----:B------:R-:W-:-:S03]  /*4260*/  @P1 F2FP.BF16.PACK_AB R200, RZ, R94 ;  /* 0x0000005effc8123e */ /* 0x000fc600000010ff */
[----:B------:R-:W-:Y:S01]  /*4270*/  FMUL.FTZ R202, R165, R199 ;  /* 0x000000c7a5ca7220 */ /* 0x000fe20000410000 */
[----:B------:R-:W-:Y:S02]  /*4280*/  @P1 F2FP.BF16.PACK_AB R199, RZ, R93 ;  /* 0x0000005dffc7123e */ /* 0x000fe400000010ff */
[----:B------:R-:W-:Y:S02]  /*4290*/  @P1 PRMT R85, R200, 0x7610, R85 ;  /* 0x00007610c8551816 */ /* 0x000fe40000000055 */
[----:B------:R-:W-:Y:S02]  /*42a0*/  @P1 PRMT R84, R199, 0x7610, R84 ;  /* 0x00007610c7541816 */ /* 0x000fe40000000054 */
[--C-:B--2---:R-:W-:Y:S02]  /*42b0*/  @P6 PRMT R92, RZ, 0x5410, R88.reuse ;  /* 0x00005410ff5c6816 */ /* 0x104fe40000000058 */
[----:B------:R-:W-:-:S03]  /*42c0*/  @P3 PRMT R88, RZ, 0x7610, R88 ;  /* 0x00007610ff583816 */ /* 0x000fc60000000058 */
[----:B------:R-:W-:Y:S01]  /*42d0*/  @P6 FMUL.FTZ R205, R104, R92 ;  /* 0x0000005c68cd6220 */ /* 0x000fe20000410000 */
[----:B------:R-:W-:Y:S01]  /*42e0*/  HFMA2.MMA R92, -RZ, RZ, 0, 0 ;  /* 0x00000000ff5c7435 */ /* 0x000fe200000001ff */
[----:B------:R-:W-:Y:S01]  /*42f0*/  FMUL.FTZ R104, R212, R164 ;  /* 0x000000a4d4687220 */ /* 0x000fe20000410000 */
[----:B------:R-:W-:Y:S02]  /*4300*/  LOP3.LUT P6, RZ, R100, 0xff000000, RZ, 0xc0, !PT ;  /* 0xff00000064ff7812 */ /* 0x000fe400078cc0ff */
[----:B------:R-:W-:Y:S01]  /*4310*/  @P4 PRMT R100, RZ, 0x7610, R54 ;  /* 0x00007610ff644816 */ /* 0x000fe20000000036 */
[----:B------:R-:W-:Y:S01]  /*4320*/  FMUL.FTZ R104, R104, c[0x0][0x1e8] ;  /* 0x00007a0068687a20 */ /* 0x000fe20000410000 */
[----:B------:R-:W-:-:S03]  /*4330*/  @P1 F2FP.BF16.PACK_AB R212, RZ, R212 ;  /* 0x000000d4ffd4123e */ /* 0x000fc600000010ff */
[----:B------:R-:W-:Y:S01]  /*4340*/  @P3 FMUL.FTZ R92, R104, R95 ;  /* 0x0000005f685c3220 */ /* 0x000fe20000410000 */
[----:B------:R-:W-:Y:S01]  /*4350*/  @P1 PRMT R84, R84, 0x5410, R212 ;  /* 0x0000541054541816 */ /* 0x000fe200000000d4 */
[----:B------:R-:W-:Y:S01]  /*4360*/  FMUL.FTZ R95, R94, R164 ;  /* 0x000000a45e5f7220 */ /* 0x000fe20000410000 */
[----:B------:R-:W-:Y:S01]  /*4370*/  HFMA2.MMA R94, -RZ, RZ, 0, 0 ;  /* 0x00000000ff5e7435 */ /* 0x000fe200000001ff */
[----:B------:R-:W-:Y:S01]  /*4380*/  @P3 FMUL.FTZ R207, R104, R88 ;  /* 0x0000005868cf3220 */ /* 0x000fe20000410000 */
[----:B------:R-:W-:Y:S01]  /*4390*/  @P2 PRMT R104, RZ, 0x5410, R53 ;  /* 0x00005410ff682816 */ /* 0x000fe20000000035 */
[----:B------:R-:W-:Y:S01]  /*43a0*/  FMUL.FTZ R95, R95, c[0x0][0x1e8] ;  /* 0x00007a005f5f7a20 */ /* 0x000fe20000410000 */
[----:B------:R-:W-:Y:S02]  /*43b0*/  MOV R88, RZ ;  /* 0x000000ff00587202 */ /* 0x000fe40000000f00 */
[----:B------:R-:W-:Y:S01]  /*43c0*/  F2FP.BF16.PACK_AB R92, R92, R169 ;  /* 0x000000a95c5c723e */ /* 0x000fe200000010ff */
[----:B------:R-:W-:Y:S01]  /*43d0*/  @P2 FMUL.FTZ R88, R95, R104 ;  /* 0x000000685f582220 */ /* 0x000fe20000410000 */
[----:B------:R-:W-:Y:S01]  /*43e0*/  @P2 PRMT R104, RZ, 0x5410, R89 ;  /* 0x00005410ff682816 */ /* 0x000fe20000000059 */
[----:B------:R-:W-:-:S04]  /*43f0*/  @P1 IMAD.WIDE.U32 R168, R168, R252, c[0x0][0x258] ;  /* 0x00009600a8a81625 */ /* 0x000fc800078e00fc */
[----:B------:R-:W-:Y:S01]  /*4400*/  @P2 FMUL.FTZ R208, R95, R104 ;  /* 0x000000685fd02220 */ /* 0x000fe20000410000 */
[----:B------:R-:W-:Y:S02]  /*4410*/  @P0 PRMT R95, RZ, 0x7610, R73 ;  /* 0x00007610ff5f0816 */ /* 0x000fe40000000049 */
[----:B------:R-:W-:Y:S02]  /*4420*/  LEA R104, P3, R105, c[0x0][0x248], 0x4 ;  /* 0x0000920069687a11 */ /* 0x000fe400078620ff */
[----:B------:R-:W-:Y:S01]  /*4430*/  LOP3.LUT P2, RZ, R101, 0xff0000, RZ, 0xc0, !PT ;  /* 0x00ff000065ff7812 */ /* 0x000fe2000784c0ff */
[----:B------:R-:W-:Y:S01]  /*4440*/  @P0 FADD.FTZ R196, R196, R95 ;  /* 0x0000005fc4c40221 */ /* 0x000fe20000010000 */
[--C-:B------:R-:W-:Y:S02]  /*4450*/  @P0 PRMT R95, RZ, 0x5410, R74.reuse ;  /* 0x00005410ff5f0816 */ /* 0x100fe4000000004a */
[----:B------:R-:W-:Y:S02]  /*4460*/  LEA.HI.X R105, R105, c[0x0][0x24c], RZ, 0x4, P3 ;  /* 0x0000930069697a11 */ /* 0x000fe400018f24ff */
[----:B------:R-:W-:Y:S01]  /*4470*/  LOP3.LUT P3, RZ, R101, 0xff000000, RZ, 0xc0, !PT ;  /* 0xff00000065ff7812 */ /* 0x000fe2000786c0ff */
[----:B------:R-:W-:Y:S01]  /*4480*/  @P0 FADD.FTZ R201, R201, R95 ;  /* 0x0000005fc9c90221 */ /* 0x000fe20000010000 */
[----:B------:R-:W-:Y:S01]  /*4490*/  @P0 PRMT R95, RZ, 0x7610, R74 ;  /* 0x00007610ff5f0816 */ /* 0x000fe2000000004a */
[----:B------:R-:W-:-:S02]  /*44a0*/  FMUL.FTZ R101, R165, R197 ;  /* 0x000000c5a5657220 */ /* 0x000fc40000410000 */
[-C--:B------:R-:W-:Y:S01]  /*44b0*/  FMUL.FTZ R194, R201, R164.reuse ;  /* 0x000000a4c9c27220 */ /* 0x080fe20000410000 */
[----:B------:R-:W-:Y:S01]  /*44c0*/  @P1 F2FP.BF16.PACK_AB R201, RZ, R201 ;  /* 0x000000c9ffc9123e */ /* 0x000fe200000010ff */
[----:B------:R-:W-:Y:S01]  /*44d0*/  @P0 FADD.FTZ R101, R101, R95 ;  /* 0x0000005f65650221 */ /* 0x000fe20000010000 */
[----:B------:R-:W-:Y:S01]  /*44e0*/  @P0 PRMT R95, RZ, 0x5410, R75 ;  /* 0x00005410ff5f0816 */ /* 0x000fe2000000004b */
[----:B------:R-:W-:Y:S01]  /*44f0*/  FMUL.FTZ R194, R194, c[0x0][0x1e8] ;  /* 0x00007a00c2c27a20 */ /* 0x000fe20000410000 */
[----:B------:R-:W-:Y:S01]  /*4500*/  @P1 PRMT R86, R201, 0x7610, R86 ;  /* 0x00007610c9561816 */ /* 0x000fe20000000056 */
[-C--:B------:R-:W-:Y:S01]  /*4510*/  FMUL.FTZ R195, R101, R164.reuse ;  /* 0x000000a465c37220 */ /* 0x080fe20000410000 */
[----:B------:R-:W-:Y:S01]  /*4520*/  @P1 F2FP.BF16.PACK_AB R101, RZ, R101 ;  /* 0x00000065ff65123e */ /* 0x000fe200000010ff */
[----:B------:R-:W-:Y:S01]  /*4530*/  @P0 FADD.FTZ R202, R202, R95 ;  /* 0x0000005fcaca0221 */ /* 0x000fe20000010000 */
[----:B------:R-:W-:Y:S01]  /*4540*/  @P0 PRMT R95, RZ, 0x7610, R75 ;  /* 0x00007610ff5f0816 */ /* 0x000fe2000000004b */
[----:B------:R-:W-:Y:S01]  /*4550*/  FMUL.FTZ R195, R195, c[0x0][0x1e8] ;  /* 0x00007a00c3c37a20 */ /* 0x000fe20000410000 */
[----:B------:R-:W-:Y:S01]  /*4560*/  @P3 PRMT R211, RZ, 0x7610, R55 ;  /* 0x00007610ffd33816 */ /* 0x000fe20000000037 */
[----:B------:R-:W-:Y:S01]  /*4570*/  FMUL.FTZ R193, R202, R164 ;  /* 0x000000a4cac17220 */ /* 0x000fe20000410000 */
[----:B------:R-:W-:Y:S01]  /*4580*/  @P1 F2FP.BF16.PACK_AB R202, RZ, R202 ;  /* 0x000000caffca123e */ /* 0x000fe200000010ff */
[----:B------:R-:W-:Y:S01]  /*4590*/  @P0 FADD.FTZ R198, R198, R95 ;  /* 0x0000005fc6c60221 */ /* 0x000fe20000010000 */
[----:B------:R-:W-:Y:S01]  /*45a0*/  @P5 PRMT R95, RZ, 0x5410, R54 ;  /* 0x00005410ff5f5816 */ /* 0x000fe20000000036 */
[----:B------:R-:W-:Y:S01]  /*45b0*/  @P4 FMUL.FTZ R210, R195, R100 ;  /* 0x00000064c3d24220 */ /* 0x000fe20000410000 */
[----:B------:R-:W-:Y:S01]  /*45c0*/  @P2 PRMT R100, RZ, 0x5410, R55 ;  /* 0x00005410ff642816 */ /* 0x000fe20000000037 */
[----:B------:R-:W-:Y:S01]  /*45d0*/  FMUL.FTZ R193, R193, c[0x0][0x1e8] ;  /* 0x00007a00c1c17a20 */ /* 0x000fe20000410000 */
[----:B------:R-:W-:Y:S01]  /*45e0*/  @P1 PRMT R87, R202, 0x7610, R87 ;  /* 0x00007610ca571816 */ /* 0x000fe20000000057 */
[----:B------:R-:W-:Y:S01]  /*45f0*/  @P5 FMUL.FTZ R209, R194, R95 ;  /* 0x0000005fc2d15220 */ /* 0x000fe20000410000 */
[----:B------:R-:W-:Y:S01]  /*4600*/  MOV R95, RZ ;  /* 0x000000ff005f7202 */ /* 0x000fe20000000f00 */
[----:B------:R-:W-:Y:S01]  /*4610*/  FMUL.FTZ R93, R198, R164 ;  /* 0x000000a4c65d7220 */ /* 0x000fe20000410000 */
[----:B------:R-:W-:Y:S01]  /*4620*/  @P1 F2FP.BF16.PACK_AB R198, RZ, R198 ;  /* 0x000000c6ffc6123e */ /* 0x000fe200000010ff */
[----:B------:R-:W-:Y:S01]  /*4630*/  @P2 FMUL.FTZ R95, R193, R100 ;  /* 0x00000064c15f2220 */ /* 0x000fe20000410000 */
[----:B------:R-:W-:Y:S01]  /*4640*/  @P1 F2FP.BF16.PACK_AB R100, RZ, R196 ;  /* 0x000000c4ff64123e */ /* 0x000fe200000010ff */
[----:B------:R-:W-:Y:S01]  /*4650*/  FMUL.FTZ R197, R196, R164 ;  /* 0x000000a4c4c57220 */ /* 0x000fe20000410000 */
[----:B------:R-:W-:Y:S01]  /*4660*/  @P1 PRMT R86, R86, 0x5410, R101 ;  /* 0x0000541056561816 */ /* 0x000fe20000000065 */
[----:B------:R-:W-:Y:S01]  /*4670*/  FMUL.FTZ R196, R93, c[0x0][0x1e8] ;  /* 0x00007a005dc47a20 */ /* 0x000fe20000410000 */
[----:B------:R-:W-:Y:S01]  /*4680*/  MOV R93, RZ ;  /* 0x000000ff005d7202 */ /* 0x000fe20000000f00 */
[----:B------:R-:W-:Y:S01]  /*4690*/  FMUL.FTZ R197, R197, c[0x0][0x1e8] ;  /* 0x00007a00c5c57a20 */ /* 0x000fe20000410000 */
[----:B------:R-:W-:Y:S01]  /*46a0*/  @P1 PRMT R85, R85, 0x5410, R100 ;  /* 0x0000541055551816 */ /* 0x000fe20000000064 */
[----:B------:R-:W-:Y:S01]  /*46b0*/  @P3 FMUL.FTZ R94, R196, R211 ;  /* 0x000000d3c45e3220 */ /* 0x000fe20000410000 */
[----:B------:R-:W-:-:S02]  /*46c0*/  @P6 PRMT R211, RZ, 0x7610, R53 ;  /* 0x00007610ffd36816 */ /* 0x000fc40000000035 */
[----:B------:R-:W-:Y:S02]  /*46d0*/  @P1 PRMT R87, R87, 0x5410, R198 ;  /* 0x0000541057571816 */ /* 0x000fe400000000c6 */
[----:B------:R-:W-:Y:S01]  /*46e0*/  F2FP.BF16.PACK_AB R95, R94, R95 ;  /* 0x0000005f5e5f723e */ /* 0x000fe200000010ff */
[----:B------:R-:W-:Y:S01]  /*46f0*/  @P6 FMUL.FTZ R93, R197, R211 ;  /* 0x000000d3c55d6220 */ /* 0x000fe20000410000 */
[----:B------:R-:W-:Y:S01]  /*4700*/  F2FP.BF16.PACK_AB R94, R210, R209 ;  /* 0x000000d1d25e723e */ /* 0x000fe200000010ff */
[----:B------:R-:W-:Y:S03]  /*4710*/  @P1 STG.E.128 [R168.64], R84 ;  /* 0x00000054a8001986 */ /* 0x000fe6000c101d04 */
[----:B------:R-:W-:Y:S02]  /*4720*/  F2FP.BF16.PACK_AB R93, R93, R88 ;  /* 0x000000585d5d723e */ /* 0x000fe400000010ff */
[----:B------:R-:W-:-:S03]  /*4730*/  IADD3 R88, R167, 0x60, RZ ;  /* 0x00000060a7587810 */ /* 0x000fc60007ffe0ff */
[----:B------:R0:W-:Y:S02]  /*4740*/  STG.E.128 [R104.64], R92 ;  /* 0x0000005c68007986 */ /* 0x0001e4000c101d04 */
[----:B------:R-:W-:-:S05]  /*4750*/  IMAD.WIDE.U32 R100, R88, R252, c[0x0][0x170] ;  /* 0x00005c0058647625 */ /* 0x000fca00078e00fc */
[----:B0-----:R0:W2:Y:S01]  /*4760*/  LDG.E.128 R92, [R100.64] ;  /* 0x00000004645c7981 */ /* 0x0010a2000c1e1d00 */
[-CC-:B------:R-:W-:Y:S01]  /*4770*/  FFMA.FTZ R179, R179, R123.reuse, R122.reuse ;  /* 0x0000007bb3b37223 */ /* 0x180fe2000001007a */
[----:B------:R-:W-:Y:S01]  /*4780*/  @P6 PRMT R89, RZ, 0x7610, R89 ;  /* 0x00007610ff596816 */ /* 0x000fe20000000059 */
[----:B------:R-:W-:Y:S01]  /*4790*/  CS2R R104, SRZ ;  /* 0x0000000000687805 */ /* 0x000fe2000001ff00 */
[--C-:B------:R-:W-:Y:S01]  /*47a0*/  FFMA.FTZ R181, R181, R123, R122.reuse ;  /* 0x0000007bb5b57223 */ /* 0x100fe2000001007a */
[----:B------:R-:W-:Y:S01]  /*47b0*/  HFMA2.MMA R168, -RZ, RZ, 0, 0 ;  /* 0x00000000ffa87435 */ /* 0x000fe200000001ff */
[----:B------:R-:W-:Y:S01]  /*47c0*/  FADD.FTZ R180, R180, -R179 ;  /* 0x800000b3b4b47221 */ /* 0x000fe20000010000 */
[----:B------:R-:W-:Y:S01]  /*47d0*/  HFMA2.MMA R179, -RZ, RZ, 0, 0 ;  /* 0x00000000ffb37435 */ /* 0x000fe200000001ff */
[----:B------:R-:W-:Y:S01]  /*47e0*/  @P6 FMUL.FTZ R104, R197, R89 ;  /* 0x00000059c5686220 */ /* 0x000fe20000410000 */
[----:B0-----:R-:W-:Y:S01]  /*47f0*/  MOV R100, R98 ;  /* 0x0000006200647202 */ /* 0x001fe20000000f00 */
[----:B------:R-:W-:Y:S01]  /*4800*/  FMUL.FTZ R89, R165, R180 ;  /* 0x000000b4a5597220 */ /* 0x000fe20000410000 */
[----:B------:R-:W-:Y:S01]  /*4810*/  @P0 PRMT R101, RZ, 0x5410, R77 ;  /* 0x00005410ff650816 */ /* 0x000fe2000000004d */
[----:B------:R-:W-:Y:S01]  /*4820*/  FFMA.FTZ R183, R183, R123, R122 ;  /* 0x0000007bb7b77223 */ /* 0x000fe2000001007a */
[----:B------:R-:W-:Y:S01]  /*4830*/  LOP3.LUT P6, RZ, R100, 0xff, RZ, 0xc0, !PT ;  /* 0x000000ff64ff7812 */ /* 0x000fe200078cc0ff */
[----:B------:R-:W-:Y:S01]  /*4840*/  FADD.FTZ R181, R182, -R181 ;  /* 0x800000b5b6b57221 */ /* 0x000fe20000010000 */
[----:B------:R-:W-:Y:S01]  /*4850*/  @P0 PRMT R100, RZ, 0x5410, R76 ;  /* 0x00005410ff640816 */ /* 0x000fe2000000004c */
[----:B------:R-:W-:Y:S01]  /*4860*/  FADD.FTZ R184, R184, -R183 ;  /* 0x800000b7b8b87221 */ /* 0x000fe20000010000 */
[--C-:B------:R-:W-:Y:S01]  /*4870*/  @P2 PRMT R180, RZ, 0x5410, R91.reuse ;  /* 0x00005410ffb42816 */ /* 0x100fe2000000005b */
[----:B------:R-:W-:Y:S01]  /*4880*/  FMUL.FTZ R183, R165, R181 ;  /* 0x000000b5a5b77220 */ /* 0x000fe20000410000 */
[----:B------:R-:W-:Y:S01]  /*4890*/  @P3 PRMT R91, RZ, 0x7610, R91 ;  /* 0x00007610ff5b3816 */ /* 0x000fe2000000005b */
[----:B------:R-:W-:Y:S01]  /*48a0*/  @P0 FADD.FTZ R89, R89, R100 ;  /* 0x0000006459590221 */ /* 0x000fe20000010000 */
[----:B------:R-:W-:Y:S01]  /*48b0*/  @P0 PRMT R100, RZ, 0x7610, R76 ;  /* 0x00007610ff640816 */ /* 0x000fe2000000004c */
[----:B------:R-:W-:Y:S01]  /*48c0*/  @P2 FMUL.FTZ R179, R193, R180 ;  /* 0x000000b4c1b32220 */ /* 0x000fe20000410000 */
[----:B------:R-:W-:Y:S01]  /*48d0*/  HFMA2.MMA R182, -RZ, RZ, 0, 0 ;  /* 0x00000000ffb67435 */ /* 0x000fe200000001ff */
[----:B------:R-:W-:Y:S01]  /*48e0*/  CS2R R180, SRZ ;  /* 0x0000000000b47805 */ /* 0x000fe2000001ff00 */
[-C--:B------:R-:W-:Y:S01]  /*48f0*/  FFMA.FTZ R127, R127, R123.reuse, R122 ;  /* 0x0000007b7f7f7223 */ /* 0x080fe2000001007a */
[----:B------:R-:W-:Y:S01]  /*4900*/  @P6 PRMT R169, RZ, 0x5410, R48 ;  /* 0x00005410ffa96816 */ /* 0x000fe20000000030 */
[----:B------:R-:W-:Y:S01]  /*4910*/  @P0 FADD.FTZ R183, R183, R100 ;  /* 0x00000064b7b70221 */ /* 0x000fe20000010000 */
[--C-:B------:R-:W-:Y:S01]  /*4920*/  @P5 PRMT R100, RZ, 0x5410, R90.reuse ;  /* 0x00005410ff645816 */ /* 0x100fe2000000005a */
[----:B------:R-:W-:Y:S01]  /*4930*/  FADD.FTZ R127, R170, -R127 ;  /* 0x8000007faa7f7221 */ /* 0x000fe20000010000 */
[----:B------:R-:W-:Y:S01]  /*4940*/  @P4 PRMT R90, RZ, 0x7610, R90 ;  /* 0x00007610ff5a4816 */ /* 0x000fe2000000005a */
[----:B------:R-:W-:Y:S01]  /*4950*/  FFMA.FTZ R171, R171, R123, R122 ;  /* 0x0000007babab7223 */ /* 0x000fe2000001007a */
[----:B------:R-:W-:Y:S01]  /*4960*/  LOP3.LUT P2, RZ, R98, 0xff000000, RZ, 0xc0, !PT ;  /* 0xff00000062ff7812 */ /* 0x000fe2000784c0ff */
[----:B------:R-:W-:Y:S01]  /*4970*/  @P5 FMUL.FTZ R105, R194, R100 ;  /* 0x00000064c2695220 */ /* 0x000fe20000410000 */
[C---:B------:R-:W-:Y:S01]  /*4980*/  LOP3.LUT P5, RZ, R98.reuse, 0xff0000, RZ, 0xc0, !PT ;  /* 0x00ff000062ff7812 */ /* 0x040fe200078ac0ff */
[----:B------:R-:W-:Y:S01]  /*4990*/  @P4 FMUL.FTZ R168, R195, R90 ;  /* 0x0000005ac3a84220 */ /* 0x000fe20000410000 */
[----:B------:R-:W-:Y:S01]  /*49a0*/  LOP3.LUT P4, RZ, R98, 0xff00, RZ, 0xc0, !PT ;  /* 0x0000ff0062ff7812 */ /* 0x000fe2000788c0ff */
[----:B------:R-:W-:Y:S01]  /*49b0*/  FMUL.FTZ R100, R89, R164 ;  /* 0x000000a459647220 */ /* 0x000fe20000410000 */
[----:B------:R-:W-:Y:S01]  /*49c0*/  CS2R R194, SRZ ;  /* 0x0000000000c27805 */ /* 0x000fe2000001ff00 */
[----:B------:R-:W-:Y:S01]  /*49d0*/  FMUL.FTZ R90, R165, R184 ;  /* 0x000000b8a55a7220 */ /* 0x000fe20000410000 */
[----:B------:R-:W-:Y:S01]  /*49e0*/  MOV R184, RZ ;  /* 0x000000ff00b87202 */ /* 0x000fe20000000f00 */
[----:B------:R-:W-:Y:S01]  /*49f0*/  FMUL.FTZ R100, R100, c[0x0][0x1e8] ;  /* 0x00007a0064647a20 */ /* 0x000fe20000410000 */
[----:B------:R-:W-:Y:S01]  /*4a00*/  MOV R193, RZ ;  /* 0x000000ff00c17202 */ /* 0x000fe20000000f00 */
[----:B------:R-:W-:-:S02]  /*4a10*/  @P0 FADD.FTZ R90, R90, R101 ;  /* 0x000000655a5a0221 */ /* 0x000fc40000010000 */
[-C--:B------:R-:W-:Y:S01]  /*4a20*/  FMUL.FTZ R101, R183, R164.reuse ;  /* 0x000000a4b7657220 */ /* 0x080fe20000410000 */
[----:B------:R-:W-:Y:S01]  /*4a30*/  @P1 F2FP.BF16.PACK_AB R183, RZ, R183 ;  /* 0x000000b7ffb7123e */ /* 0x000fe200000010ff */
[----:B------:R-:W-:Y:S02]  /*4a40*/  @P6 FMUL.FTZ R184, R100, R169 ;  /* 0x000000a964b86220 */ /* 0x000fe40000410000 */
[----:B------:R-:W-:Y:S01]  /*4a50*/  @P4 PRMT R169, RZ, 0x7610, R48 ;  /* 0x00007610ffa94816 */ /* 0x000fe20000000030 */
[----:B------:R-:W-:Y:S02]  /*4a60*/  FMUL.FTZ R101, R101, c[0x0][0x1e8] ;  /* 0x00007a0065657a20 */ /* 0x000fe40000410000 */
[----:B------:R-:W-:Y:S02]  /*4a70*/  FMUL.FTZ R197, R90, R164 ;  /* 0x000000a45ac57220 */ /* 0x000fe40000410000 */
[----:B------:R-:W-:Y:S01]  /*4a80*/  @P4 FMUL.FTZ R194, R101, R169 ;  /* 0x000000a965c24220 */ /* 0x000fe20000410000 */
[----:B------:R-:W-:Y:S01]  /*4a90*/  @P5 PRMT R169, RZ, 0x5410, R49 ;  /* 0x00005410ffa95816 */ /* 0x000fe20000000031 */
[----:B------:R-:W-:-:S02]  /*4aa0*/  FMUL.FTZ R197, R197, c[0x0][0x1e8] ;  /* 0x00007a00c5c57a20 */ /* 0x000fc40000410000 */
[--C-:B------:R-:W-:Y:S02]  /*4ab0*/  FFMA.FTZ R175, R175, R123, R122.reuse ;  /* 0x0000007bafaf7223 */ /* 0x100fe4000001007a */
[----:B------:R-:W-:Y:S01]  /*4ac0*/  @P5 FMUL.FTZ R195, R197, R169 ;  /* 0x000000a9c5c35220 */ /* 0x000fe20000410000 */
[----:B------:R-:W-:Y:S01]  /*4ad0*/  MOV R169, RZ ;  /* 0x000000ff00a97202 */ /* 0x000fe20000000f00 */
[----:B------:R-:W-:Y:S01]  /*4ae0*/  @P3 FMUL.FTZ R169, R196, R91 ;  /* 0x0000005bc4a93220 */ /* 0x000fe20000410000 */
[----:B------:R-:W-:Y:S01]  /*4af0*/  LOP3.LUT P3, RZ, R99, 0xff, RZ, 0xc0, !PT ;  /* 0x000000ff63ff7812 */ /* 0x000fe2000786c0ff */
[----:B------:R-:W-:Y:S01]  /*4b00*/  FADD.FTZ R171, R172, -R171 ;  /* 0x800000abacab7221 */ /* 0x000fe20000010000 */
[----:B------:R-:W-:Y:S01]  /*4b10*/  MOV R196, RZ ;  /* 0x000000ff00c47202 */ /* 0x000fe20000000f00 */
[----:B------:R-:W-:Y:S02]  /*4b20*/  FFMA.FTZ R173, R173, R123, R122 ;  /* 0x0000007badad7223 */ /* 0x000fe4000001007a */
[----:B------:R-:W-:-:S02]  /*4b30*/  FADD.FTZ R175, R176, -R175 ;  /* 0x800000afb0af7221 */ /* 0x000fc40000010000 */
[----:B------:R-:W-:Y:S02]  /*4b40*/  FFMA.FTZ R177, R177, R123, R122 ;  /* 0x0000007bb1b17223 */ /* 0x000fe4000001007a */
[C---:B------:R-:W-:Y:S02]  /*4b50*/  FMUL.FTZ R176, R165.reuse, R171 ;  /* 0x000000aba5b07220 */ /* 0x040fe40000410000 */
[----:B------:R-:W-:Y:S02]  /*4b60*/  FADD.FTZ R173, R174, -R173 ;  /* 0x800000adaead7221 */ /* 0x000fe40000010000 */
[----:B------:R-:W-:Y:S02]  /*4b70*/  FADD.FTZ R178, R178, -R177 ;  /* 0x800000b1b2b27221 */ /* 0x000fe40000010000 */
[C---:B------:R-:W-:Y:S02]  /*4b80*/  FMUL.FTZ R174, R165.reuse, R173 ;  /* 0x000000ada5ae7220 */ /* 0x040fe40000410000 */
[C---:B------:R-:W-:Y:S01]  /*4b90*/  FMUL.FTZ R173, R165.reuse, R178 ;  /* 0x000000b2a5ad7220 */ /* 0x040fe20000410000 */
[----:B------:R-:W-:Y:S01]  /*4ba0*/  HFMA2.MMA R178, -RZ, RZ, 0, 0 ;  /* 0x00000000ffb27435 */ /* 0x000fe200000001ff */
[----:B------:R-:W-:Y:S01]  /*4bb0*/  FMUL.FTZ R177, R165, R175 ;  /* 0x000000afa5b17220 */ /* 0x000fe20000410000 */
[----:B------:R-:W-:-:S04]  /*4bc0*/  @P1 F2FP.BF16.PACK_AB R175, RZ, R90 ;  /* 0x0000005affaf123e */ /* 0x000fc800000010ff */
[----:B------:R-:W-:Y:S02]  /*4bd0*/  @P1 PRMT R85, R175, 0x7610, R85 ;  /* 0x00007610af551816 */ /* 0x000fe40000000055 */
[----:B------:R-:W-:Y:S01]  /*4be0*/  IADD3 R175, R167, 0x80, RZ ;  /* 0x00000080a7af7810 */ /* 0x000fe20007ffe0ff */
[----:B------:R-:W-:-:S04]  /*4bf0*/  @P1 IMAD.WIDE.U32 R166, R166, R252, c[0x0][0x258] ;  /* 0x00009600a6a61625 */ /* 0x000fc800078e00fc */
[-CC-:B------:R-:W-:Y:S02]  /*4c00*/  FFMA.FTZ R102, R102, R123.reuse, R122.reuse ;  /* 0x0000007b66667223 */ /* 0x180fe4000001007a */
[-C--:B------:R-:W-:Y:S02]  /*4c10*/  FFMA.FTZ R106, R106, R123.reuse, R122 ;  /* 0x0000007b6a6a7223 */ /* 0x080fe4000001007a */
[----:B------:R-:W-:Y:S02]  /*4c20*/  FADD.FTZ R102, R103, -R102 ;  /* 0x8000006667667221 */ /* 0x000fe40000010000 */
[----:B------:R-:W-:Y:S02]  /*4c30*/  FADD.FTZ R106, R107, -R106 ;  /* 0x8000006a6b6a7221 */ /* 0x000fe40000010000 */
[----:B------:R-:W-:Y:S02]  /*4c40*/  FFMA.FTZ R108, R108, R123, R122 ;  /* 0x0000007b6c6c7223 */ /* 0x000fe4000001007a */
[----:B------:R-:W-:-:S02]  /*4c50*/  FMUL.FTZ R106, R165, R106 ;  /* 0x0000006aa56a7220 */ /* 0x000fc40000410000 */
[----:B------:R-:W-:Y:S02]  /*4c60*/  FADD.FTZ R108, R109, -R108 ;  /* 0x8000006c6d6c7221 */ /* 0x000fe40000010000 */
[-C--:B------:R-:W-:Y:S02]  /*4c70*/  FFMA.FTZ R110, R110, R123.reuse, R122 ;  /* 0x0000007b6e6e7223 */ /* 0x080fe4000001007a */
[----:B------:R-:W-:Y:S02]  /*4c80*/  FMUL.FTZ R103, R165, R108 ;  /* 0x0000006ca5677220 */ /* 0x000fe40000410000 */
[----:B------:R-:W-:Y:S02]  /*4c90*/  FADD.FTZ R110, R111, -R110 ;  /* 0x8000006e6f6e7221 */ /* 0x000fe40000010000 */
[----:B------:R-:W-:Y:S02]  /*4ca0*/  FFMA.FTZ R112, R112, R123, R122 ;  /* 0x0000007b70707223 */ /* 0x000fe4000001007a */
[----:B------:R-:W-:-:S02]  /*4cb0*/  FMUL.FTZ R108, R165, R110 ;  /* 0x0000006ea56c7220 */ /* 0x000fc40000410000 */
[-C--:B------:R-:W-:Y:S02]  /*4cc0*/  FFMA.FTZ R118, R118, R123.reuse, R122 ;  /* 0x0000007b76767223 */ /* 0x080fe4000001007a */
[----:B------:R-:W-:Y:S02]  /*4cd0*/  FADD.FTZ R112, R113, -R112 ;  /* 0x8000007071707221 */ /* 0x000fe40000010000 */
[-C--:B------:R-:W-:Y:S02]  /*4ce0*/  FFMA.FTZ R116, R116, R123.reuse, R122 ;  /* 0x0000007b74747223 */ /* 0x080fe4000001007a */
[----:B------:R-:W-:Y:S02]  /*4cf0*/  FADD.FTZ R118, R119, -R118 ;  /* 0x8000007677767221 */ /* 0x000fe40000010000 */
[----:B------:R-:W-:Y:S02]  /*4d00*/  FFMA.FTZ R120, R120, R123, R122 ;  /* 0x0000007b78787223 */ /* 0x000fe4000001007a */
[----:B------:R-:W-:-:S02]  /*4d10*/  FADD.FTZ R116, R117, -R116 ;  /* 0x8000007475747221 */ /* 0x000fc40000010000 */
[----:B------:R-:W-:Y:S02]  /*4d20*/  FMUL.FTZ R107, R165, R118 ;  /* 0x00000076a56b7220 */ /* 0x000fe40000410000 */
[----:B------:R-:W-:Y:S02]  /*4d30*/  FADD.FTZ R120, R121, -R120 ;  /* 0x8000007879787221 */ /* 0x000fe40000010000 */
[----:B------:R-:W-:Y:S01]  /*4d40*/  FMUL.FTZ R109, R165, R116 ;  /* 0x00000074a56d7220 */ /* 0x000fe20000410000 */
[----:B------:R-:W-:Y:S01]  /*4d50*/  CS2R R110, SRZ ;  /* 0x00000000006e7805 */ /* 0x000fe2000001ff00 */
[--C-:B--2---:R-:W-:Y:S02]  /*4d60*/  @P6 PRMT R91, RZ, 0x5410, R92.reuse ;  /* 0x00005410ff5b6816 */ /* 0x104fe4000000005c */
[----:B------:R-:W-:-:S03]  /*4d70*/  @P4 PRMT R92, RZ, 0x7610, R92 ;  /* 0x00007610ff5c4816 */ /* 0x000fc6000000005c */
[----:B------:R-:W-:Y:S01]  /*4d80*/  @P6 FMUL.FTZ R180, R100, R91 ;  /* 0x0000005b64b46220 */ /* 0x000fe20000410000 */
[----:B------:R-:W-:Y:S01]  /*4d90*/  @P5 PRMT R91, RZ, 0x5410, R93 ;  /* 0x00005410ff5b5816 */ /* 0x000fe2000000005d */
[----:B------:R-:W-:Y:S01]  /*4da0*/  @P4 FMUL.FTZ R181, R101, R92 ;  /* 0x0000005c65b54220 */ /* 0x000fe20000410000 */
[C---:B------:R-:W-:Y:S02]  /*4db0*/  LEA R100, P6, R88.reuse, c[0x0][0x248], 0x4 ;  /* 0x0000920058647a11 */ /* 0x040fe400078c20ff */
[----:B------:R-:W-:Y:S01]  /*4dc0*/  LOP3.LUT P4, RZ, R99, 0xff00, RZ, 0xc0, !PT ;  /* 0x0000ff0063ff7812 */ /* 0x000fe2000788c0ff */
[----:B------:R-:W-:Y:S01]  /*4dd0*/  @P5 FMUL.FTZ R182, R197, R91 ;  /* 0x0000005bc5b65220 */ /* 0x000fe20000410000 */
[----:B------:R-:W-:Y:S02]  /*4de0*/  LEA.HI.X R101, R88, c[0x0][0x24c], RZ, 0x4, P6 ;  /* 0x0000930058657a11 */ /* 0x000fe400030f24ff */
[C---:B------:R-:W-:Y:S02]  /*4df0*/  LOP3.LUT P5, RZ, R99.reuse, 0xff0000, RZ, 0xc0, !PT ;  /* 0x00ff000063ff7812 */ /* 0x040fe400078ac0ff */
[----:B------:R-:W-:Y:S01]  /*4e00*/  LOP3.LUT P6, RZ, R99, 0xff000000, RZ, 0xc0, !PT ;  /* 0xff00000063ff7812 */ /* 0x000fe200078cc0ff */
[----:B------:R-:W-:Y:S01]  /*4e10*/  FMUL.FTZ R99, R165, R127 ;  /* 0x0000007fa5637220 */ /* 0x000fe20000410000 */
[----:B------:R-:W-:-:S02]  /*4e20*/  @P0 PRMT R88, RZ, 0x7610, R77 ;  /* 0x00007610ff580816 */ /* 0x000fc4000000004d */
[----:B------:R-:W-:-:S03]  /*4e30*/  @P0 PRMT R91, RZ, 0x7610, R79 ;  /* 0x00007610ff5b0816 */ /* 0x000fc6000000004f */
[----:B------:R-:W-:Y:S01]  /*4e40*/  @P0 FADD.FTZ R99, R99, R88 ;  /* 0x0000005863630221 */ /* 0x000fe20000010000 */
[----:B------:R-:W-:Y:S01]  /*4e50*/  @P0 PRMT R88, RZ, 0x5410, R78 ;  /* 0x00005410ff580816 */ /* 0x000fe2000000004e */
[----:B------:R-:W-:Y:S01]  /*4e60*/  @P0 FADD.FTZ R173, R173, R91 ;  /* 0x0000005badad0221 */ /* 0x000fe20000010000 */
[----:B------:R-:W-:Y:S01]  /*4e70*/  @P2 PRMT R91, RZ, 0x7610, R49 ;  /* 0x00007610ff5b2816 */ /* 0x000fe20000000031 */
[-C--:B------:R-:W-:Y:S01]  /*4e80*/  FMUL.FTZ R172, R99, R164.reuse ;  /* 0x000000a463ac7220 */ /* 0x080fe20000410000 */
[----:B------:R-:W-:Y:S01]  /*4e90*/  @P5 PRMT R98, RZ, 0x5410, R51 ;  /* 0x00005410ff625816 */ /* 0x000fe20000000033 */
[----:B------:R-:W-:Y:S01]  /*4ea0*/  @P0 FADD.FTZ R176, R176, R88 ;  /* 0x00000058b0b00221 */ /* 0x000fe20000010000 */
[----:B------:R-:W-:Y:S01]  /*4eb0*/  @P0 PRMT R88, RZ, 0x7610, R78 ;  /* 0x00007610ff580816 */ /* 0x000fe2000000004e */
[----:B------:R-:W-:Y:S01]  /*4ec0*/  FMUL.FTZ R172, R172, c[0x0][0x1e8] ;  /* 0x00007a00acac7a20 */ /* 0x000fe20000410000 */
[----:B------:R-:W-:Y:S01]  /*4ed0*/  @P1 F2FP.BF16.PACK_AB R99, RZ, R99 ;  /* 0x00000063ff63123e */ /* 0x000fe200000010ff */
[----:B------:R-:W-:Y:S01]  /*4ee0*/  FMUL.FTZ R127, R176, R164 ;  /* 0x000000a4b07f7220 */ /* 0x000fe20000410000 */
[----:B------:R-:W-:Y:S01]  /*4ef0*/  @P1 F2FP.BF16.PACK_AB R176, RZ, R176 ;  /* 0x000000b0ffb0123e */ /* 0x000fe200000010ff */
[----:B------:R-:W-:Y:S01]  /*4f00*/  @P0 FADD.FTZ R174, R174, R88 ;  /* 0x00000058aeae0221 */ /* 0x000fe20000010000 */
[----:B------:R-:W-:Y:S01]  /*4f10*/  @P0 PRMT R88, RZ, 0x5410, R79 ;  /* 0x00005410ff580816 */ /* 0x000fe2000000004f */
[----:B------:R-:W-:Y:S01]  /*4f20*/  FMUL.FTZ R127, R127, c[0x0][0x1e8] ;  /* 0x00007a007f7f7a20 */ /* 0x000fe20000410000 */
[----:B------:R-:W-:Y:S01]  /*4f30*/  @P1 PRMT R86, R176, 0x7610, R86 ;  /* 0x00007610b0561816 */ /* 0x000fe20000000056 */
[----:B------:R-:W-:Y:S01]  /*4f40*/  FMUL.FTZ R170, R174, R164 ;  /* 0x000000a4aeaa7220 */ /* 0x000fe20000410000 */
[----:B------:R-:W-:Y:S01]  /*4f50*/  @P1 F2FP.BF16.PACK_AB R174, RZ, R174 ;  /* 0x000000aeffae123e */ /* 0x000fe200000010ff */
[----:B------:R-:W-:Y:S01]  /*4f60*/  @P0 FADD.FTZ R177, R177, R88 ;  /* 0x00000058b1b10221 */ /* 0x000fe20000010000 */
[----:B------:R-:W-:Y:S01]  /*4f70*/  MOV R88, RZ ;  /* 0x000000ff00587202 */ /* 0x000fe20000000f00 */
[----:B------:R-:W-:Y:S01]  /*4f80*/  @P2 FMUL.FTZ R88, R172, R91 ;  /* 0x0000005bac582220 */ /* 0x000fe20000410000 */
[--C-:B------:R-:W-:Y:S01]  /*4f90*/  @P3 PRMT R91, RZ, 0x5410, R50.reuse ;  /* 0x00005410ff5b3816 */ /* 0x100fe20000000032 */
[----:B------:R-:W-:Y:S01]  /*4fa0*/  FMUL.FTZ R170, R170, c[0x0][0x1e8] ;  /* 0x00007a00aaaa7a20 */ /* 0x000fe20000410000 */
[----:B------:R-:W-:Y:S01]  /*4fb0*/  @P1 PRMT R85, R85, 0x5410, R99 ;  /* 0x0000541055551816 */ /* 0x000fe20000000063 */
[-C--:B------:R-:W-:Y:S01]  /*4fc0*/  FMUL.FTZ R171, R177, R164.reuse ;  /* 0x000000a4b1ab7220 */ /* 0x080fe20000410000 */
[----:B------:R-:W-:Y:S01]  /*4fd0*/  @P1 F2FP.BF16.PACK_AB R177, RZ, R177 ;  /* 0x000000b1ffb1123e */ /* 0x000fe200000010ff */
[----:B------:R-:W-:Y:S01]  /*4fe0*/  @P3 FMUL.FTZ R178, R127, R91 ;  /* 0x0000005b7fb23220 */ /* 0x000fe20000410000 */
[----:B------:R-:W-:Y:S01]  /*4ff0*/  @P4 PRMT R91, RZ, 0x7610, R50 ;  /* 0x00007610ff5b4816 */ /* 0x000fe20000000032 */
[----:B------:R-:W-:Y:S01]  /*5000*/  FMUL.FTZ R171, R171, c[0x0][0x1e8] ;  /* 0x00007a00abab7a20 */ /* 0x000fe20000410000 */
[----:B------:R-:W-:Y:S01]  /*5010*/  @P1 PRMT R87, R177, 0x7610, R87 ;  /* 0x00007610b1571816 */ /* 0x000fe20000000057 */
[----:B------:R-:W-:Y:S01]  /*5020*/  FMUL.FTZ R92, R173, R164 ;  /* 0x000000a4ad5c7220 */ /* 0x000fe20000410000 */
[----:B------:R-:W-:Y:S01]  /*5030*/  @P1 F2FP.BF16.PACK_AB R173, RZ, R173 ;  /* 0x000000adffad123e */ /* 0x000fe200000010ff */
[----:B------:R-:W-:Y:S01]  /*5040*/  @P4 FMUL.FTZ R193, R170, R91 ;  /* 0x0000005baac14220 */ /* 0x000fe20000410000 */
[----:B------:R-:W-:Y:S01]  /*5050*/  HFMA2.MMA R91, -RZ, RZ, 0, 0 ;  /* 0x00000000ff5b7435 */ /* 0x000fe200000001ff */
[----:B------:R-:W-:Y:S01]  /*5060*/  FMUL.FTZ R92, R92, c[0x0][0x1e8] ;  /* 0x00007a005c5c7a20 */ /* 0x000fe20000410000 */
[----:B------:R-:W-:-:S02]  /*5070*/  @P1 PRMT R86, R86, 0x5410, R174 ;  /* 0x0000541056561816 */ /* 0x000fc400000000ae */
[----:B------:R-:W-:Y:S02]  /*5080*/  @P1 PRMT R87, R87, 0x5410, R173 ;  /* 0x0000541057571816 */ /* 0x000fe400000000ad */
[----:B------:R-:W-:Y:S01]  /*5090*/  @P5 FMUL.FTZ R91, R171, R98 ;  /* 0x00000062ab5b5220 */ /* 0x000fe20000410000 */
[----:B------:R-:W-:Y:S02]  /*50a0*/  @P6 PRMT R98, RZ, 0x7610, R51 ;  /* 0x00007610ff626816 */ /* 0x000fe40000000033 */
[----:B------:R-:W-:-:S03]  /*50b0*/  F2FP.BF16.PACK_AB R90, R193, R178 ;  /* 0x000000b2c15a723e */ /* 0x000fc600000010ff */
[----:B------:R-:W-:Y:S01]  /*50c0*/  @P6 FMUL.FTZ R196, R92, R98 ;  /* 0x000000625cc46220 */ /* 0x000fe20000410000 */
[----:B------:R-:W-:Y:S02]  /*50d0*/  @P1 F2FP.BF16.PACK_AB R98, RZ, R89 ;  /* 0x00000059ff62123e */ /* 0x000fe400000010ff */
[----:B------:R-:W-:Y:S02]  /*50e0*/  F2FP.BF16.PACK_AB R89, R88, R195 ;  /* 0x000000c35859723e */ /* 0x000fe400000010ff */
[----:B------:R-:W-:Y:S01]  /*50f0*/  @P1 PRMT R84, R98, 0x7610, R84 ;  /* 0x0000761062541816 */ /* 0x000fe20000000054 */
[----:B------:R-:W-:Y:S01]  /*5100*/  IMAD.WIDE.U32 R98, R175, R252, c[0x0][0x170] ;  /* 0x00005c00af627625 */ /* 0x000fe200078e00fc */
[----:B------:R-:W-:Y:S02]  /*5110*/  F2FP.BF16.PACK_AB R91, R196, R91 ;  /* 0x0000005bc45b723e */ /* 0x000fe400000010ff */
[----:B------:R-:W-:Y:S02]  /*5120*/  @P1 PRMT R84, R84, 0x5410, R183 ;  /* 0x0000541054541816 */ /* 0x000fe400000000b7 */
[----:B------:R-:W-:-:S02]  /*5130*/  F2FP.BF16.PACK_AB R88, R194, R184 ;  /* 0x000000b8c258723e */ /* 0x000fc400000010ff */
[----:B------:R-:W-:Y:S01]  /*5140*/  @P2 PRMT R93, RZ, 0x7610, R93 ;  /* 0x00007610ff5d2816 */ /* 0x000fe2000000005d */
[----:B------:R-:W-:Y:S04]  /*5150*/  @P1 STG.E.128 [R166.64], R84 ;  /* 0x00000054a6001986 */ /* 0x000fe8000c101d04 */
[----:B------:R0:W-:Y:S04]  /*5160*/  STG.E.128 [R100.64], R88 ;  /* 0x0000005864007986 */ /* 0x0001e8000c101d04 */
[----:B------:R-:W2:Y:S04]  /*5170*/  LDL.LU R194, [R1] ;  /* 0x0000000001c27983 */ /* 0x000ea80000300800 */
[----:B------:R-:W3:Y:S04]  /*5180*/  LDL.LU R193, [R1+0x8] ;  /* 0x0000080001c17983 */ /* 0x000ee80000300800 */
[----:B------:R-:W4:Y:S04]  /*5190*/  LDL.LU R184, [R1+0x4] ;  /* 0x0000040001b87983 */ /* 0x000f280000300800 */
[----:B------:R-:W2:Y:S01]  /*51a0*/  LDL.LU R183, [R1+0x10] ;  /* 0x0000100001b77983 */ /* 0x000ea20000300800 */
[----:B0-----:R-:W-:-:S03]  /*51b0*/  CS2R R100, SRZ ;  /* 0x0000000000647805 */ /* 0x001fc6000001ff00 */
[----:B------:R0:W2:Y:S01]  /*51c0*/  LDG.E.128 R88, [R98.64] ;  /* 0x0000000462587981 */ /* 0x0000a2000c1e1d00 */
[----:B------:R-:W-:Y:S01]  /*51d0*/  @P2 FMUL.FTZ R100, R172, R93 ;  /* 0x0000005dac642220 */ /* 0x000fe20000410000 */
[----:B------:R-:W-:Y:S01]  /*51e0*/  @P4 PRMT R116, RZ, 0x7610, R94 ;  /* 0x00007610ff744816 */ /* 0x000fe2000000005e */
[C---:B------:R-:W-:Y:S01]  /*51f0*/  FMUL.FTZ R93, R165.reuse, R102 ;  /* 0x00000066a55d7220 */ /* 0x040fe20000410000 */
[----:B------:R-:W3:Y:S01]  /*5200*/  LDL.LU R178, [R1+0xc] ;  /* 0x00000c0001b27983 */ /* 0x000ee20000300800 */
[C---:B------:R-:W-:Y:S02]  /*5210*/  FMUL.FTZ R102, R165.reuse, R112 ;  /* 0x00000070a5667220 */ /* 0x040fe40000410000 */
[----:B------:R-:W-:Y:S01]  /*5220*/  FMUL.FTZ R165, R165, R120 ;  /* 0x00000078a5a57220 */ /* 0x000fe20000410000 */
[----:B------:R-:W3:Y:S01]  /*5230*/  LDL.LU R177, [R1+0x18] ;  /* 0x0000180001b17983 */ /* 0x000ee20000300800 */
[----:B------:R-:W-:Y:S01]  /*5240*/  CS2R R112, SRZ ;  /* 0x0000000000707805 */ /* 0x000fe2000001ff00 */
[----:B0-----:R-:W-:Y:S01]  /*5250*/  MOV R98, R96 ;  /* 0x0000006000627202 */ /* 0x001fe20000000f00 */
[----:B------:R-:W-:Y:S01]  /*5260*/  @P4 FMUL.FTZ R111, R170, R116 ;  /* 0x00000074aa6f4220 */ /* 0x000fe20000410000 */
[----:B------:R-:W-:Y:S01]  /*5270*/  @P0 PRMT R99, RZ, 0x5410, R83 ;  /* 0x00005410ff630816 */ /* 0x000fe20000000053 */
[----:B------:R-:W3:Y:S01]  /*5280*/  LDL.LU R176, [R1+0x14] ;  /* 0x0000140001b07983 */ /* 0x000ee20000300800 */
[----:B------:R-:W-:-:S02]  /*5290*/  LOP3.LUT P2, RZ, R98, 0xff, RZ, 0xc0, !PT ;  /* 0x000000ff62ff7812 */ /* 0x000fc4000784c0ff */
[----:B------:R-:W-:Y:S01]  /*52a0*/  @P0 PRMT R98, RZ, 0x5410, R80 ;  /* 0x00005410ff620816 */ /* 0x000fe20000000050 */
[----:B------:R-:W-:Y:S01]  /*52b0*/  @P0 FADD.FTZ R107, R107, R99 ;  /* 0x000000636b6b0221 */ /* 0x000fe20000010000 */
[----:B------:R-:W-:Y:S01]  /*52c0*/  @P0 PRMT R99, RZ, 0x7610, R83 ;  /* 0x00007610ff630816 */ /* 0x000fe20000000053 */
[----:B------:R-:W3:Y:S02]  /*52d0*/  LDL.LU R174, [R1+0x20] ;  /* 0x0000200001ae7983 */ /* 0x000ee40000300800 */
[----:B------:R-:W-:Y:S01]  /*52e0*/  @P0 FADD.FTZ R93, R93, R98 ;  /* 0x000000625d5d0221 */ /* 0x000fe20000010000 */
[----:B------:R-:W-:Y:S01]  /*52f0*/  @P0 PRMT R98, RZ, 0x7610, R80 ;  /* 0x00007610ff620816 */ /* 0x000fe20000000050 */
[----:B------:R-:W-:Y:S01]  /*5300*/  @P0 FADD.FTZ R165, R165, R99 ;  /* 0x00000063a5a50221 */ /* 0x000fe20000010000 */
[----:B------:R-:W3:Y:S01]  /*5310*/  LDL.LU R173, [R1+0x1c] ;  /* 0x00001c0001ad7983 */ /* 0x000ee20000300800 */
[----:B------:R-:W-:Y:S02]  /*5320*/  @P1 F2FP.BF16.PACK_AB R118, RZ, R107 ;  /* 0x0000006bff76123e */ /* 0x000fe400000010ff */
[----:B------:R-:W-:Y:S01]  /*5330*/  @P0 FADD.FTZ R106, R106, R98 ;  /* 0x000000626a6a0221 */ /* 0x000fe20000010000 */
[----:B------:R-:W-:Y:S01]  /*5340*/  @P0 PRMT R98, RZ, 0x5410, R81 ;  /* 0x00005410ff620816 */ /* 0x000fe20000000051 */
[----:B------:R-:W3:Y:S01]  /*5350*/  LDL.LU R172, [R1+0x28] ;  /* 0x0000280001ac7983 */ /* 0x000ee20000300800 */
[----:B------:R-:W-:-:S02]  /*5360*/  @P2 PRMT R99, RZ, 0x5410, R44 ;  /* 0x00005410ff632816 */ /* 0x000fc4000000002c */
[----:B------:R-:W-:Y:S01]  /*5370*/  @P1 PRMT R87, R118, 0x7610, R87 ;  /* 0x0000761076571816 */ /* 0x000fe20000000057 */
[----:B------:R-:W-:Y:S01]  /*5380*/  @P0 FADD.FTZ R103, R103, R98 ;  /* 0x0000006267670221 */ /* 0x000fe20000010000 */
[----:B------:R-:W-:-:S04]  /*5390*/  @P0 PRMT R98, RZ, 0x7610, R81 ;  /* 0x00007610ff620816 */ /* 0x000fc80000000051 */
[----:B------:R-:W-:Y:S01]  /*53a0*/  @P1 F2FP.BF16.PACK_AB R116, RZ, R103 ;  /* 0x00000067ff74123e */ /* 0x000fe200000010ff */
[----:B------:R-:W-:Y:S01]  /*53b0*/  @P0 FADD.FTZ R108, R108, R98 ;  /* 0x000000626c6c0221 */ /* 0x000fe20000010000 */
[----:B------:R-:W-:Y:S02]  /*53c0*/  @P0 PRMT R98, RZ, 0x5410, R82 ;  /* 0x00005410ff620816 */ /* 0x000fe40000000052 */
[----:B------:R-:W-:-:S03]  /*53d0*/  @P1 PRMT R85, R116, 0x7610, R85 ;  /* 0x0000761074551816 */ /* 0x000fc60000000055 */
[----:B------:R-:W-:Y:S01]  /*53e0*/  @P0 FADD.FTZ R102, R102, R98 ;  /* 0x0000006266660221 */ /* 0x000fe20000010000 */
[----:B------:R-:W-:-:S04]  /*53f0*/  @P0 PRMT R98, RZ, 0x7610, R82 ;  /* 0x00007610ff620816 */ /* 0x000fc80000000052 */
[----:B------:R-:W-:Y:S01]  /*5400*/  @P1 F2FP.BF16.PACK_AB R117, RZ, R102 ;  /* 0x00000066ff75123e */ /* 0x000fe200000010ff */
[----:B------:R-:W-:Y:S02]  /*5410*/  @P0 FADD.FTZ R109, R109, R98 ;  /* 0x000000626d6d0221 */ /* 0x000fe40000010000 */
[----:B------:R-:W-:Y:S01]  /*5420*/  FMUL.FTZ R98, R93, R164 ;  /* 0x000000a45d627220 */ /* 0x000fe20000410000 */
[----:B------:R-:W-:Y:S02]  /*5430*/  @P1 F2FP.BF16.PACK_AB R93, RZ, R93 ;  /* 0x0000005dff5d123e */ /* 0x000fe400000010ff */
[----:B------:R-:W-:Y:S01]  /*5440*/  @P1 PRMT R86, R117, 0x7610, R86 ;  /* 0x0000761075561816 */ /* 0x000fe20000000056 */
[----:B------:R-:W-:Y:S01]  /*5450*/  FMUL.FTZ R98, R98, c[0x0][0x1e8] ;  /* 0x00007a0062627a20 */ /* 0x000fe20000410000 */
[----:B------:R-:W-:-:S03]  /*5460*/  @P1 PRMT R84, R93, 0x7610, R84 ;  /* 0x000076105d541816 */ /* 0x000fc60000000054 */
[----:B------:R-:W-:Y:S01]  /*5470*/  @P2 FMUL.FTZ R101, R98, R99 ;  /* 0x0000006362652220 */ /* 0x000fe20000410000 */
[----:B------:R-:W-:Y:S02]  /*5480*/  @P3 PRMT R99, RZ, 0x5410, R94 ;  /* 0x00005410ff633816 */ /* 0x000fe4000000005e */
[--C-:B------:R-:W-:Y:S02]  /*5490*/  @P5 PRMT R94, RZ, 0x5410, R95.reuse ;  /* 0x00005410ff5e5816 */ /* 0x100fe4000000005f */
[----:B------:R-:W-:Y:S01]  /*54a0*/  @P6 PRMT R95, RZ, 0x7610, R95 ;  /* 0x00007610ff5f6816 */ /* 0x000fe2000000005f */
[----:B------:R-:W-:Y:S01]  /*54b0*/  @P3 FMUL.FTZ R110, R127, R99 ;  /* 0x000000637f6e3220 */ /* 0x000fe20000410000 */
[----:B------:R-:W-:Y:S01]  /*54c0*/  @P1 F2FP.BF16.PACK_AB R99, RZ, R108 ;  /* 0x0000006cff63123e */ /* 0x000fe200000010ff */
[----:B------:R-:W-:Y:S01]  /*54d0*/  @P5 FMUL.FTZ R112, R171, R94 ;  /* 0x0000005eab705220 */ /* 0x000fe20000410000 */
[----:B------:R-:W-:Y:S01]  /*54e0*/  @P1 F2FP.BF16.PACK_AB R94, RZ, R109 ;  /* 0x0000006dff5e123e */ /* 0x000fe200000010ff */
[----:B------:R-:W4:Y:S01]  /*54f0*/  LDL.LU R171, [R1+0x24] ;  /* 0x0000240001ab7983 */ /* 0x000f220000300800 */
[----:B------:R-:W-:Y:S01]  /*5500*/  @P6 FMUL.FTZ R113, R92, R95 ;  /* 0x0000005f5c716220 */ /* 0x000fe20000410000 */
[----:B------:R-:W-:-:S02]  /*5510*/  @P1 F2FP.BF16.PACK_AB R92, RZ, R106 ;  /* 0x0000006aff5c123e */ /* 0x000fc400000010ff */
[----:B------:R-:W4:Y:S01]  /*5520*/  LDL.LU R170, [R1+0x30] ;  /* 0x0000300001aa7983 */ /* 0x000f220000300800 */
[----:B------:R-:W-:Y:S02]  /*5530*/  @P1 F2FP.BF16.PACK_AB R95, RZ, R165 ;  /* 0x000000a5ff5f123e */ /* 0x000fe400000010ff */
[----:B------:R-:W-:Y:S01]  /*5540*/  @P1 PRMT R84, R84, 0x5410, R92 ;  /* 0x0000541054541816 */ /* 0x000fe2000000005c */
[----:B------:R-:W4:Y:S01]  /*5550*/  LDL.LU R167, [R1+0x2c] ;  /* 0x00002c0001a77983 */ /* 0x000f220000300800 */
[----:B------:R-:W-:-:S03]  /*5560*/  @P1 IMAD.WIDE.U32 R92, R163, R252, c[0x0][0x258] ;  /* 0x00009600a35c1625 */ /* 0x000fc600078e00fc */
[----:B------:R-:W4:Y:S04]  /*5570*/  LDL.LU R166, [R1+0x38] ;  /* 0x0000380001a67983 */ /* 0x000f280000300800 */
[----:B------:R-:W4:Y:S04]  /*5580*/  LDL.LU R127, [R1+0x34] ;  /* 0x00003400017f7983 */ /* 0x000f280000300800 */
[----:B------:R-:W4:Y:S04]  /*5590*/  LDL.LU R123, [R1+0x40] ;  /* 0x00004000017b7983 */ /* 0x000f280000300800 */
[----:B------:R-:W4:Y:S04]  /*55a0*/  LDL.LU R122, [R1+0x3c] ;  /* 0x00003c00017a7983 */ /* 0x000f280000300800 */
[----:B------:R-:W4:Y:S04]  /*55b0*/  LDL.LU R121, [R1+0x48] ;  /* 0x0000480001797983 */ /* 0x000f280000300800 */
[----:B------:R-:W4:Y:S01]  /*55c0*/  LDL.LU R120, [R1+0x44] ;  /* 0x0000440001787983 */ /* 0x000f220000300800 */
[----:B------:R-:W-:-:S02]  /*55d0*/  @P1 PRMT R85, R85, 0x5410, R99 ;  /* 0x0000541055551816 */ /* 0x000fc40000000063 */
[----:B------:R-:W-:Y:S02]  /*55e0*/  @P1 PRMT R86, R86, 0x5410, R94 ;  /* 0x0000541056561816 */ /* 0x000fe4000000005e */
[----:B------:R-:W-:Y:S02]  /*55f0*/  @P1 PRMT R87, R87, 0x5410, R95 ;  /* 0x0000541057571816 */ /* 0x000fe4000000005f */
[----:B------:R-:W-:-:S03]  /*5600*/  LOP3.LUT P5, RZ, R96, 0xff00, RZ, 0xc0, !PT ;  /* 0x0000ff0060ff7812 */ /* 0x000fc600078ac0ff */
[----:B------:R0:W-:Y:S01]  /*5610*/  @P1 STG.E.128 [R92.64], R84 ;  /* 0x000000545c001986 */ /* 0x0001e2000c101d04 */
[C---:B------:R-:W-:Y:S01]  /*5620*/  LOP3.LUT P4, RZ, R96.reuse, 0xff0000, RZ, 0xc0, !PT ;  /* 0x00ff000060ff7812 */ /* 0x040fe2000788c0ff */
[----:B------:R-:W-:Y:S01]  /*5630*/  CS2R R116, SRZ ;  /* 0x0000000000747805 */ /* 0x000fe2000001ff00 */
[----:B------:R-:W-:Y:S01]  /*5640*/  LOP3.LUT P3, RZ, R96, 0xff000000, RZ, 0xc0, !PT ;  /* 0xff00000060ff7812 */ /* 0x000fe2000786c0ff */
[-C--:B------:R-:W-:Y:S02]  /*5650*/  FMUL.FTZ R96, R106, R164.reuse ;  /* 0x000000a46a607220 */ /* 0x080fe40000410000 */
[----:B------:R-:W-:Y:S02]  /*5660*/  FMUL.FTZ R103, R103, R164 ;  /* 0x000000a467677220 */ /* 0x000fe40000410000 */
[----:B------:R-:W-:Y:S01]  /*5670*/  FMUL.FTZ R96, R96, c[0x0][0x1e8] ;  /* 0x00007a0060607a20 */ /* 0x000fe20000410000 */
[----:B------:R-:W-:Y:S01]  /*5680*/  LOP3.LUT P1, RZ, R97, 0xff00, RZ, 0xc0, !PT ;  /* 0x0000ff0061ff7812 */ /* 0x000fe2000782c0ff */
[----:B------:R-:W-:Y:S01]  /*5690*/  FMUL.FTZ R103, R103, c[0x0][0x1e8] ;  /* 0x00007a0067677a20 */ /* 0x000fe20000410000 */
[----:B------:R-:W-:-:S03]  /*56a0*/  LOP3.LUT P0, RZ, R97, 0xff0000, RZ, 0xc0, !PT ;  /* 0x00ff000061ff7812 */ /* 0x000fc6000780c0ff */
[----:B------:R-:W-:Y:S02]  /*56b0*/  @P4 PRMT R94, RZ, 0x5410, R45 ;  /* 0x00005410ff5e4816 */ /* 0x000fe4000000002d */
[----:B0-----:R-:W-:Y:S01]  /*56c0*/  @P5 PRMT R93, RZ, 0x7610, R44 ;  /* 0x00007610ff5d5816 */ /* 0x001fe2000000002c */
[-C--:B------:R-:W-:Y:S01]  /*56d0*/  FMUL.FTZ R106, R109, R164.reuse ;  /* 0x000000a46d6a7220 */ /* 0x080fe20000410000 */
[----:B------:R-:W-:Y:S01]  /*56e0*/  HFMA2.MMA R109, -RZ, RZ, 0, 0 ;  /* 0x00000000ff6d7435 */ /* 0x000fe200000001ff */
[----:B------:R-:W-:-:S04]  /*56f0*/  FMUL.FTZ R102, R102, R164 ;  /* 0x000000a466667220 */ /* 0x000fc80000410000 */
[----:B------:R-:W-:Y:S02]  /*5700*/  FMUL.FTZ R102, R102, c[0x0][0x1e8] ;  /* 0x00007a0066667a20 */ /* 0x000fe40000410000 */
[----:B------:R-:W-:Y:S02]  /*5710*/  FMUL.FTZ R106, R106, c[0x0][0x1e8] ;  /* 0x00007a006a6a7a20 */ /* 0x000fe40000410000 */
[----:B------:R-:W-:Y:S01]  /*5720*/  FMUL.FTZ R107, R107, R164 ;  /* 0x000000a46b6b7220 */ /* 0x000fe20000410000 */
[----:B------:R-:W-:Y:S01]  /*5730*/  @P0 PRMT R119, RZ, 0x5410, R47 ;  /* 0x00005410ff770816 */ /* 0x000fe2000000002f */
[----:B------:R-:W-:Y:S02]  /*5740*/  FADD.FTZ R248, R104, R248 ;  /* 0x000000f868f87221 */ /* 0x000fe40000010000 */
[----:B------:R-:W-:Y:S01]  /*5750*/  FMUL.FTZ R107, R107, c[0x0][0x1e8] ;  /* 0x00007a006b6b7a20 */ /* 0x000fe20000410000 */
[----:B------:R-:W-:Y:S02]  /*5760*/  MOV R104, RZ ;  /* 0x000000ff00687202 */ /* 0x000fe40000000f00 */
[----:B------:R-:W-:Y:S01]  /*5770*/  MOV R118, RZ ;  /* 0x000000ff00767202 */ /* 0x000fe20000000f00 */
        /* <DEDUP_REMOVED lines=19> */
[----:B------:R-:W-:Y:S01]  /*58b0*/  FADD.FTZ R251, R168, R251 ;  /* 0x000000fba8fb7221 */ /* 0x000fe20000010000 */
[----:B--2---:R-:W-:-:S05]  /*58c0*/  @P2 PRMT R92, RZ, 0x5410, R88 ;  /* 0x00005410ff5c2816 */ /* 0x004fca0000000058 */
[----:B------:R-:W-:Y:S01]  /*58d0*/  @P2 FMUL.FTZ R116, R98, R92 ;  /* 0x0000005c62742220 */ /* 0x000fe20000410000 */
[----:B------:R-:W-:Y:S02]  /*58e0*/  MOV R92, c[0x0][0x160] ;  /* 0x00005800005c7a02 */ /* 0x000fe40000000f00 */
[----:B------:R-:W-:Y:S02]  /*58f0*/  LOP3.LUT P2, RZ, R97, 0xff, RZ, 0xc0, !PT ;  /* 0x000000ff61ff7812 */ /* 0x000fe4000784c0ff */
[----:B------:R-:W-:Y:S01]  /*5900*/  LEA R153, R92, R153, 0x2 ;  /* 0x000000995c997211 */ /* 0x000fe200078e10ff */
[----:B------:R-:W-:Y:S01]  /*5910*/  HFMA2.MMA R92, -RZ, RZ, 0, 0 ;  /* 0x00000000ff5c7435 */ /* 0x000fe200000001ff */
[----:B------:R-:W-:-:S04]  /*5920*/  LEA R98, P6, R175, c[0x0][0x248], 0x4 ;  /* 0x00009200af627a11 */ /* 0x000fc800078c20ff */
[----:B------:R-:W-:Y:S01]  /*5930*/  LEA.HI.X R99, R175, c[0x0][0x24c], RZ, 0x4, P6 ;  /* 0x00009300af637a11 */ /* 0x000fe200030f24ff */
[----:B------:R-:W-:Y:S01]  /*5940*/  @P5 FMUL.FTZ R92, R96, R93 ;  /* 0x0000005d605c5220 */ /* 0x000fe20000410000 */
[----:B------:R-:W-:Y:S01]  /*5950*/  LOP3.LUT P6, RZ, R97, 0xff000000, RZ, 0xc0, !PT ;  /* 0xff00000061ff7812 */ /* 0x000fe200078cc0ff */
[----:B------:R-:W-:Y:S01]  /*5960*/  FMUL.FTZ R97, R108, R164 ;  /* 0x000000a46c617220 */ /* 0x000fe20000410000 */
[----:B------:R-:W-:Y:S01]  /*5970*/  MOV R93, RZ ;  /* 0x000000ff005d7202 */ /* 0x000fe20000000f00 */
[----:B------:R-:W-:Y:S01]  /*5980*/  @P4 FMUL.FTZ R93, R103, R94 ;  /* 0x0000005e675d4220 */ /* 0x000fe20000410000 */
[----:B------:R-:W-:Y:S01]  /*5990*/  @P3 PRMT R94, RZ, 0x7610, R45 ;  /* 0x00007610ff5e3816 */ /* 0x000fe2000000002d */
[----:B------:R-:W-:Y:S01]  /*59a0*/  FMUL.FTZ R97, R97, c[0x0][0x1e8] ;  /* 0x00007a0061617a20 */ /* 0x000fe20000410000 */
[----:B------:R-:W-:-:S03]  /*59b0*/  @P2 PRMT R95, RZ, 0x5410, R46 ;  /* 0x00005410ff5f2816 */ /* 0x000fc6000000002e */
[----:B------:R-:W-:Y:S01]  /*59c0*/  @P3 FMUL.FTZ R109, R97, R94 ;  /* 0x0000005e616d3220 */ /* 0x000fe20000410000 */
[----:B------:R-:W-:Y:S01]  /*59d0*/  MOV R94, RZ ;  /* 0x000000ff005e7202 */ /* 0x000fe20000000f00 */
[----:B------:R-:W-:Y:S01]  /*59e0*/  @P2 FMUL.FTZ R94, R102, R95 ;  /* 0x0000005f665e2220 */ /* 0x000fe20000410000 */
[----:B------:R-:W-:Y:S01]  /*59f0*/  @P1 PRMT R95, RZ, 0x7610, R46 ;  /* 0x00007610ff5f1816 */ /* 0x000fe2000000002e */
[----:B---3--:R-:W-:Y:S01]  /*5a00*/  FADD.FTZ R176, R100, R176 ;  /* 0x000000b064b07221 */ /* 0x008fe20000010000 */
[----:B------:R-:W-:Y:S01]  /*5a10*/  F2FP.BF16.PACK_AB R92, R92, R101 ;  /* 0x000000655c5c723e */ /* 0x000fe200000010ff */
[----:B------:R-:W-:Y:S01]  /*5a20*/  HFMA2.MMA R100, -RZ, RZ, 0, 0 ;  /* 0x00000000ff647435 */ /* 0x000fe200000001ff */
[----:B------:R-:W-:Y:S01]  /*5a30*/  FADD.FTZ R194, R105, R194 ;  /* 0x000000c269c27221 */ /* 0x000fe20000010000 */
[----:B------:R-:W-:Y:S01]  /*5a40*/  @P5 PRMT R101, RZ, 0x7610, R88 ;  /* 0x00007610ff655816 */ /* 0x000fe20000000058 */
[----:B------:R-:W-:Y:S01]  /*5a50*/  @P1 FMUL.FTZ R117, R106, R95 ;  /* 0x0000005f6a751220 */ /* 0x000fe20000410000 */
[----:B------:R-:W-:Y:S01]  /*5a60*/  HFMA2.MMA R95, -RZ, RZ, 0, 0 ;  /* 0x00000000ff5f7435 */ /* 0x000fe200000001ff */
[----:B------:R-:W-:Y:S01]  /*5a70*/  FADD.FTZ R193, R179, R193 ;  /* 0x000000c1b3c17221 */ /* 0x000fe20000010000 */
[----:B------:R-:W-:Y:S01]  /*5a80*/  @P4 PRMT R88, RZ, 0x5410, R89 ;  /* 0x00005410ff584816 */ /* 0x000fe20000000059 */
[----:B----4-:R-:W-:-:S02]  /*5a90*/  FADD.FTZ R184, R169, R184 ;  /* 0x000000b8a9b87221 */ /* 0x010fc40000010000 */
[----:B------:R-:W-:Y:S01]  /*5aa0*/  FADD.FTZ R183, R180, R183 ;  /* 0x000000b7b4b77221 */ /* 0x000fe20000010000 */
[----:B------:R0:W-:Y:S01]  /*5ab0*/  STL [R1], R194 ;  /* 0x000000c201007387 */ /* 0x0001e20000100800 */
[----:B------:R-:W-:Y:S01]  /*5ac0*/  FMUL.FTZ R108, R165, R164 ;  /* 0x000000a4a56c7220 */ /* 0x000fe20000410000 */
[----:B------:R-:W-:Y:S01]  /*5ad0*/  F2FP.BF16.PACK_AB R93, R109, R93 ;  /* 0x0000005d6d5d723e */ /* 0x000fe200000010ff */
[----:B------:R-:W-:Y:S02]  /*5ae0*/  FADD.FTZ R178, R181, R178 ;  /* 0x000000b2b5b27221 */ /* 0x000fe40000010000 */
[----:B------:R-:W-:Y:S01]  /*5af0*/  FADD.FTZ R174, R110, R174 ;  /* 0x000000ae6eae7221 */ /* 0x000fe20000010000 */
[----:B------:R-:W-:Y:S01]  /*5b00*/  @P3 PRMT R110, RZ, 0x7610, R89 ;  /* 0x00007610ff6e3816 */ /* 0x000fe20000000059 */
[----:B------:R-:W-:Y:S01]  /*5b10*/  FADD.FTZ R177, R182, R177 ;  /* 0x000000b1b6b17221 */ /* 0x000fe20000010000 */
[----:B------:R0:W-:Y:S01]  /*5b20*/  STL [R1+0x8], R193 ;  /* 0x000008c101007387 */ /* 0x0001e20000100800 */
[----:B------:R-:W-:Y:S01]  /*5b30*/  @P5 FMUL.FTZ R100, R96, R101 ;  /* 0x0000006560645220 */ /* 0x000fe20000410000 */
[--C-:B------:R-:W-:Y:S01]  /*5b40*/  @P2 PRMT R105, RZ, 0x5410, R90.reuse ;  /* 0x00005410ff692816 */ /* 0x100fe2000000005a */
[----:B------:R-:W-:Y:S01]  /*5b50*/  FADD.FTZ R173, R111, R173 ;  /* 0x000000ad6fad7221 */ /* 0x000fe20000010000 */
[----:B------:R-:W-:Y:S01]  /*5b60*/  @P1 PRMT R109, RZ, 0x7610, R90 ;  /* 0x00007610ff6d1816 */ /* 0x000fe2000000005a */
[----:B------:R-:W-:Y:S01]  /*5b70*/  HFMA2.MMA R96, -RZ, RZ, 0, 0 ;  /* 0x00000000ff607435 */ /* 0x000fe200000001ff */
[----:B------:R-:W-:Y:S01]  /*5b80*/  @P0 FMUL.FTZ R95, R107, R119 ;  /* 0x000000776b5f0220 */ /* 0x000fe20000410000 */
[----:B------:R0:W-:Y:S01]  /*5b90*/  STL [R1+0x4], R184 ;  /* 0x000004b801007387 */ /* 0x0001e20000100800 */
[----:B------:R-:W-:Y:S01]  /*5ba0*/  @P6 PRMT R111, RZ, 0x7610, R91 ;  /* 0x00007610ff6f6816 */ /* 0x000fe2000000005b */
[----:B------:R-:W-:Y:S01]  /*5bb0*/  @P4 FMUL.FTZ R104, R103, R88 ;  /* 0x0000005867684220 */ /* 0x000fe20000410000 */
[----:B------:R-:W-:Y:S01]  /*5bc0*/  HFMA2.MMA R90, -RZ, RZ, 0, 0 ;  /* 0x00000000ff5a7435 */ /* 0x000fe200000001ff */
[----:B------:R-:W-:Y:S01]  /*5bd0*/  FMUL.FTZ R108, R108, c[0x0][0x1e8] ;  /* 0x00007a006c6c7a20 */ /* 0x000fe20000410000 */
[----:B------:R-:W-:Y:S01]  /*5be0*/  @P6 PRMT R119, RZ, 0x7610, R47 ;  /* 0x00007610ff776816 */ /* 0x000fe2000000002f */
[----:B------:R0:W-:Y:S01]  /*5bf0*/  STL [R1+0x10], R183 ;  /* 0x000010b701007387 */ /* 0x0001e20000100800 */
[----:B------:R-:W-:Y:S01]  /*5c00*/  FADD.FTZ R172, R112, R172 ;  /* 0x000000ac70ac7221 */ /* 0x000fe20000010000 */
[----:B------:R-:W-:Y:S01]  /*5c10*/  CS2R R88, SRZ ;  /* 0x0000000000587805 */ /* 0x000fe2000001ff00 */
[----:B------:R-:W-:Y:S01]  /*5c20*/  @P0 PRMT R112, RZ, 0x5410, R91 ;  /* 0x00005410ff700816 */ /* 0x000fe2000000005b */
[----:B------:R0:W-:Y:S01]  /*5c30*/  STL [R1+0xc], R178 ;  /* 0x00000cb201007387 */ /* 0x0001e20000100800 */
[----:B------:R-:W-:-:S02]  /*5c40*/  @P3 FMUL.FTZ R88, R97, R110 ;  /* 0x0000006e61583220 */ /* 0x000fc40000410000 */
[----:B------:R-:W-:Y:S01]  /*5c50*/  FADD.FTZ R171, R113, R171 ;  /* 0x000000ab71ab7221 */ /* 0x000fe20000010000 */
[----:B------:R0:W-:Y:S01]  /*5c60*/  STL [R1+0x18], R177 ;  /* 0x000018b101007387 */ /* 0x0001e20000100800 */
[----:B------:R-:W-:Y:S02]  /*5c70*/  @P2 FMUL.FTZ R89, R102, R105 ;  /* 0x0000006966592220 */ /* 0x000fe40000410000 */
[----:B------:R-:W-:Y:S01]  /*5c80*/  FADD.FTZ R170, R116, R170 ;  /* 0x000000aa74aa7221 */ /* 0x000fe20000010000 */
[----:B------:R0:W-:Y:S01]  /*5c90*/  STL [R1+0x14], R176 ;  /* 0x000014b001007387 */ /* 0x0001e20000100800 */
[----:B------:R-:W-:Y:S01]  /*5ca0*/  @P6 FMUL.FTZ R96, R108, R111 ;  /* 0x0000006f6c606220 */ /* 0x000fe20000410000 */
[----:B------:R-:W-:Y:S01]  /*5cb0*/  MOV R91, RZ ;  /* 0x000000ff005b7202 */ /* 0x000fe20000000f00 */
[----:B------:R-:W-:Y:S01]  /*5cc0*/  FADD.FTZ R167, R100, R167 ;  /* 0x000000a764a77221 */ /* 0x000fe20000010000 */
[----:B------:R0:W-:Y:S01]  /*5cd0*/  STL [R1+0x20], R174 ;  /* 0x000020ae01007387 */ /* 0x0001e20000100800 */
[----:B------:R-:W-:-:S02]  /*5ce0*/  @P6 FMUL.FTZ R118, R108, R119 ;  /* 0x000000776c766220 */ /* 0x000fc40000410000 */
[----:B------:R-:W-:Y:S01]  /*5cf0*/  @P1 FMUL.FTZ R90, R106, R109 ;  /* 0x0000006d6a5a1220 */ /* 0x000fe20000410000 */
[----:B------:R0:W-:Y:S01]  /*5d00*/  STL [R1+0x1c], R173 ;  /* 0x00001cad01007387 */ /* 0x0001e20000100800 */
[----:B------:R-:W-:Y:S02]  /*5d10*/  FADD.FTZ R166, R104, R166 ;  /* 0x000000a668a67221 */ /* 0x000fe40000010000 */
[----:B------:R-:W-:Y:S01]  /*5d20*/  @P0 FMUL.FTZ R91, R107, R112 ;  /* 0x000000706b5b0220 */ /* 0x000fe20000410000 */
[----:B------:R0:W-:Y:S01]  /*5d30*/  STL [R1+0x28], R172 ;  /* 0x000028ac01007387 */ /* 0x0001e20000100800 */
[----:B------:R-:W-:Y:S02]  /*5d40*/  FADD.FTZ R127, R88, R127 ;  /* 0x0000007f587f7221 */ /* 0x000fe40000010000 */
[----:B------:R-:W-:Y:S01]  /*5d50*/  FADD.FTZ R123, R89, R123 ;  /* 0x0000007b597b7221 */ /* 0x000fe20000010000 */
[----:B------:R0:W-:Y:S01]  /*5d60*/  STL [R1+0x24], R171 ;  /* 0x000024ab01007387 */ /* 0x0001e20000100800 */
[----:B------:R-:W-:Y:S01]  /*5d70*/  F2FP.BF16.PACK_AB R95, R118, R95 ;  /* 0x0000005f765f723e */ /* 0x000fe200000010ff */
[----:B------:R-:W-:-:S02]  /*5d80*/  FADD.FTZ R122, R90, R122 ;  /* 0x0000007a5a7a7221 */ /* 0x000fc40000010000 */
[----:B------:R0:W-:Y:S01]  /*5d90*/  STL [R1+0x30], R170 ;  /* 0x000030aa01007387 */ /* 0x0001e20000100800 */
[----:B------:R-:W-:Y:S01]  /*5da0*/  F2FP.BF16.PACK_AB R94, R117, R94 ;  /* 0x0000005e755e723e */ /* 0x000fe200000010ff */
[----:B------:R-:W-:Y:S02]  /*5db0*/  FADD.FTZ R121, R91, R121 ;  /* 0x000000795b797221 */ /* 0x000fe40000010000 */
[----:B------:R0:W-:Y:S01]  /*5dc0*/  STL [R1+0x2c], R167 ;  /* 0x00002ca701007387 */ /* 0x0001e20000100800 */
[----:B------:R-:W-:-:S03]  /*5dd0*/  FADD.FTZ R120, R96, R120 ;  /* 0x0000007860787221 */ /* 0x000fc60000010000 */
[----:B------:R0:W-:Y:S04]  /*5de0*/  STL [R1+0x38], R166 ;  /* 0x000038a601007387 */ /* 0x0001e80000100800 */
[----:B------:R0:W-:Y:S04]  /*5df0*/  STL [R1+0x34], R127 ;  /* 0x0000347f01007387 */ /* 0x0001e80000100800 */
[----:B------:R0:W-:Y:S04]  /*5e00*/  STL [R1+0x40], R123 ;  /* 0x0000407b01007387 */ /* 0x0001e80000100800 */
[----:B------:R0:W-:Y:S04]  /*5e10*/  STL [R1+0x44], R120 ;  /* 0x0000447801007387 */ /* 0x0001e80000100800 */
[----:B------:R0:W-:Y:S04]  /*5e20*/  STL [R1+0x3c], R122 ;  /* 0x00003c7a01007387 */ /* 0x0001e80000100800 */
[----:B------:R0:W-:Y:S04]  /*5e30*/  STG.E.128 [R98.64], R92 ;  /* 0x0000005c62007986 */ /* 0x0001e8000c101d04 */
[----:B------:R0:W-:Y:S01]  /*5e40*/  STL [R1+0x48], R121 ;  /* 0x0000487901007387 */ /* 0x0001e20000100800 */
[----:B------:R-:W-:-:S13]  /*5e50*/  ISETP.GE.AND P0, PT, R153, c[0x0][0x164], PT ;  /* 0x0000590099007a0c */ /* 0x000fda0003f06270 */
[----:B0-----:R-:W-:Y:S01]  /*5e60*/  @P0 CALL.REL.NOINC `(.L_x_1131) ;  /* 0x0000001000000944 */ /* 0x001fe20003c00000 */
[----:B------:R-:W-:Y:S05]  /*5e70*/  BRA `(.L_x_1132) ;  /* 0xffffb09000007947 */ /* 0x000fea000383ffff */
.L_x_1131:
[----:B------:R-:W-:Y:S05]  /*5e80*/  BSYNC B1 ;  /* 0x0000000000017941 */ /* 0x000fea0003800000 */
.L_x_1128:
        /* <DEDUP_REMOVED lines=86> */
.L_x_1127:
[----:B------:R-:W-:Y:S05]  /*63f0*/  BSYNC B0 ;  /* 0x0000000000007941 */ /* 0x000fea0003800000 */
.L_x_1125:
        /* <DEDUP_REMOVED lines=35> */
[----:B------:R-:W1:Y:S01]  /*6630*/  LDS R6, [R0.X4+0x1200] ;  /* 0x0012000000067984 */ /* 0x000e620000004800 */
[----:B----4-:R-:W-:-:S03]  /*6640*/  FADD.FTZ R20, RZ, R20 ;  /* 0x00000014ff147221 */ /* 0x010fc60000010000 */
[----:B------:R-:W2:Y:S01]  /*6650*/  LDS R13, [R0.X4+0x2600] ;  /* 0x00260000000d7984 */ /* 0x000ea20000004800 */
[----:B-----5:R-:W-:-:S03]  /*6660*/  FADD.FTZ R8, RZ, R8 ;  /* 0x00000008ff087221 */ /* 0x020fc60000010000 */
[----:B------:R-:W3:Y:S01]  /*6670*/  LDS R15, [R0.X4+0x2800] ;  /* 0x00280000000f7984 */ /* 0x000ee20000004800 */
[----:B------:R-:W-:-:S03]  /*6680*/  FADD.FTZ R54, R3, R54 ;  /* 0x0000003603367221 */ /* 0x000fc60000010000 */
[----:B------:R-:W4:Y:S01]  /*6690*/  LDS R14, [R0.X4+0x2a00] ;  /* 0x002a0000000e7984 */ /* 0x000f220000004800 */
[----:B------:R-:W-:-:S03]  /*66a0*/  FADD.FTZ R17, R52, R17 ;  /* 0x0000001134117221 */ /* 0x000fc60000010000 */
[----:B------:R-:W5:Y:S01]  /*66b0*/  LDS R3, [R0.X4+0xc00] ;  /* 0x000c000000037984 */ /* 0x000f620000004800 */
[----:B------:R-:W-:-:S03]  /*66c0*/  FADD.FTZ R20, R20, R5 ;  /* 0x0000000514147221 */ /* 0x000fc60000010000 */
[----:B------:R-:W5:Y:S01]  /*66d0*/  LDS R19, [R0.X4+0x2c00] ;  /* 0x002c000000137984 */ /* 0x000f620000004800 */
[----:B------:R-:W-:-:S03]  /*66e0*/  FADD.FTZ R7, R12, R7 ;  /* 0x000000070c077221 */ /* 0x000fc60000010000 */
[----:B------:R-:W5:Y:S01]  /*66f0*/  LDS R5, [R0.X4+0x1000] ;  /* 0x0010000000057984 */ /* 0x000f620000004800 */
[----:B------:R-:W-:-:S03]  /*6700*/  FADD.FTZ R8, R8, R9 ;  /* 0x0000000908087221 */ /* 0x000fc60000010000 */
[----:B------:R-:W5:Y:S01]  /*6710*/  LDS R12, [R0.X4+0x2400] ;  /* 0x00240000000c7984 */ /* 0x000f620000004800 */
[----:B0-----:R-:W-:-:S03]  /*6720*/  FADD.FTZ R11, R4, R11 ;  /* 0x0000000b040b7221 */ /* 0x001fc60000010000 */
[----:B------:R-:W-:Y:S04]  /*6730*/  LDS R9, [R0.X4+0x2200] ;  /* 0x0022000000097984 */ /* 0x000fe80000004800 */
[----:B------:R-:W0:Y:S04]  /*6740*/  LDS R4, [R0.X4+0xe00] ;  /* 0x000e000000047984 */ /* 0x000e280000004800 */
[----:B------:R-:W0:Y:S01]  /*6750*/  LDS R16, [R0.X4+0x2e00] ;  /* 0x002e000000107984 */ /* 0x000e220000004800 */
[----:B-1----:R-:W-:-:S03]  /*6760*/  FADD.FTZ R6, RZ, R6 ;  /* 0x00000006ff067221 */ /* 0x002fc60000010000 */
[----:B------:R-:W1:Y:S01]  /*6770*/  LDS R21, [R0.X4+0x3000] ;  /* 0x0030000000157984 */ /* 0x000e620000004800 */
[----:B--2---:R-:W-:-:S03]  /*6780*/  FADD.FTZ R6, R6, R13 ;  /* 0x0000000d06067221 */ /* 0x004fc60000010000 */
[----:B------:R-:W2:Y:S01]  /*6790*/  LDS R18, [R0.X4+0x3200] ;  /* 0x0032000000127984 */ /* 0x000ea20000004800 */
[----:B---3--:R-:W-:-:S03]  /*67a0*/  FADD.FTZ R15, R54, R15 ;  /* 0x0000000f360f7221 */ /* 0x008fc60000010000 */
[----:B------:R-:W3:Y:S01]  /*67b0*/  LDS R22, [R0.X4+0x3400] ;  /* 0x0034000000167984 */ /* 0x000ee20000004800 */
[----:B----4-:R-:W-:-:S03]  /*67c0*/  FADD.FTZ R14, R17, R14 ;  /* 0x0000000e110e7221 */ /* 0x010fc60000010000 */
[----:B------:R-:W4:Y:S01]  /*67d0*/  LDS R23, [R0.X4+0x3600] ;  /* 0x0036000000177984 */ /* 0x000f220000004800 */
[----:B-----5:R-:W-:-:S03]  /*67e0*/  FADD.FTZ R3, RZ, R3 ;  /* 0x00000003ff037221 */ /* 0x020fc60000010000 */
[----:B------:R-:W5:Y:S01]  /*67f0*/  LDS R52, [R0.X4+0x3800] ;  /* 0x0038000000347984 */ /* 0x000f620000004800 */
[----:B------:R-:W-:Y:S02]  /*6800*/  FADD.FTZ R3, R3, R10 ;  /* 0x0000000a03037221 */ /* 0x000fe40000010000 */
[----:B------:R-:W-:Y:S01]  /*6810*/  FADD.FTZ R19, R20, R19 ;  /* 0x0000001314137221 */ /* 0x000fe20000010000 */
        /* <DEDUP_REMOVED lines=8> */
[----:B------:R-:W-:Y:S02]  /*68a0*/  FADD.FTZ R4, R4, R9 ;  /* 0x0000000904047221 */ /* 0x000fe40000010000 */
[----:B------:R-:W-:Y:S01]  /*68b0*/  FADD.FTZ R7, R7, R16 ;  /* 0x0000001007077221 */ /* 0x000fe20000010000 */
        /* <DEDUP_REMOVED lines=12> */
[----:B------:R-:W-:Y:S01]  /*6980*/  BAR.SYNC.DEFER_BLOCKING 0x0 ;  /* 0x0000000000007b1d */ /* 0x000fe20000010000 */
[----:B------:R-:W-:Y:S02]  /*6990*/  FADD.FTZ R15, R15, R56 ;  /* 0x000000380f0f7221 */ /* 0x000fe40000010000 */
[----:B------:R-:W-:Y:S02]  /*69a0*/  FADD.FTZ R55, R14, R55 ;  /* 0x000000370e377221 */ /* 0x000fe40000010000 */
[----:B------:R-:W-:Y:S02]  /*69b0*/  FADD.FTZ R19, R19, R58 ;  /* 0x0000003a13137221 */ /* 0x000fe40000010000 */
[----:B0-----:R-:W-:Y:S02]  /*69c0*/  FADD.FTZ R9, R7, R60 ;  /* 0x0000003c07097221 */ /* 0x001fe40000010000 */
[----:B------:R-:W-:Y:S02]  /*69d0*/  FADD.FTZ R57, R8, R57 ;  /* 0x0000003908397221 */ /* 0x000fe40000010000 */
[----:B-1----:R-:W-:Y:S01]  /*69e0*/  FADD.FTZ R11, R11, R62 ;  /* 0x0000003e0b0b7221 */ /* 0x002fe20000010000 */
[----:B------:R-:W-:Y:S01]  /*69f0*/  STS.128 [R2], R68 ;  /* 0x0000004402007388 */ /* 0x000fe20000000c00 */
[----:B--2---:R-:W-:-:S03]  /*6a00*/  FADD.FTZ R13, R3, R64 ;  /* 0x00000040030d7221 */ /* 0x004fc60000010000 */
[----:B------:R-:W-:Y:S01]  /*6a10*/  STS.128 [R2+0x10], R44 ;  /* 0x0000102c02007388 */ /* 0x000fe20000000c00 */
[----:B---3--:R-:W-:-:S03]  /*6a20*/  FADD.FTZ R59, R4, R59 ;  /* 0x0000003b043b7221 */ /* 0x008fc60000010000 */
[----:B------:R-:W-:Y:S01]  /*6a30*/  STS.128 [R2+0x400], R48 ;  /* 0x0004003002007388 */ /* 0x000fe20000000c00 */
[----:B----4-:R-:W-:-:S03]  /*6a40*/  FADD.FTZ R17, R5, R66 ;  /* 0x0000004205117221 */ /* 0x010fc60000010000 */
[----:B------:R-:W-:Y:S01]  /*6a50*/  STS.128 [R2+0x410], R136 ;  /* 0x0004108802007388 */ /* 0x000fe20000000c00 */
[----:B-----5:R-:W-:-:S03]  /*6a60*/  FADD.FTZ R61, R6, R61 ;  /* 0x0000003d063d7221 */ /* 0x020fc60000010000 */
[----:B------:R-:W-:Y:S04]  /*6a70*/  STS.128 [R2+0x800], R132 ;  /* 0x0008008402007388 */ /* 0x000fe80000000c00 */
[----:B------:R-:W-:Y:S04]  /*6a80*/  STS.128 [R2+0x810], R128 ;  /* 0x0008108002007388 */ /* 0x000fe80000000c00 */
[----:B------:R-:W-:Y:S04]  /*6a90*/  STS.128 [R2+0xc00], R40 ;  /* 0x000c002802007388 */ /* 0x000fe80000000c00 */
[----:B------:R-:W-:Y:S04]  /*6aa0*/  STS.128 [R2+0xc10], R36 ;  /* 0x000c102402007388 */ /* 0x000fe80000000c00 */
[----:B------:R-:W-:Y:S04]  /*6ab0*/  STS.128 [R2+0x1000], R32 ;  /* 0x0010002002007388 */ /* 0x000fe80000000c00 */
[----:B------:R-:W-:Y:S04]  /*6ac0*/  STS.128 [R2+0x1010], R24 ;  /* 0x0010101802007388 */ /* 0x000fe80000000c00 */
[----:B------:R-:W-:Y:S06]  /*6ad0*/  BAR.SYNC.DEFER_BLOCKING 0x0 ;  /* 0x0000000000007b1d */ /* 0x000fec0000010000 */
[----:B------:R-:W0:Y:S04]  /*6ae0*/  LDS R45, [R0.X4+0x200] ;  /* 0x00020000002d7984 */ /* 0x000e280000004800 */
[----:B------:R-:W1:Y:S04]  /*6af0*/  LDS R44, [R0.X4] ;  /* 0x00000000002c7984 */ /* 0x000e680000004800 */
        /* <DEDUP_REMOVED lines=10> */
[----:B-1----:R-:W-:-:S03]  /*6ba0*/  FADD.FTZ R44, RZ, R44 ;  /* 0x0000002cff2c7221 */ /* 0x002fc60000010000 */
[----:B------:R-:W1:Y:S01]  /*6bb0*/  LDS R40, [R0.X4+0x600] ;  /* 0x0006000000287984 */ /* 0x000e620000004800 */
[----:B--2---:R-:W-:-:S03]  /*6bc0*/  FADD.FTZ R24, RZ, R24 ;  /* 0x00000018ff187221 */ /* 0x004fc60000010000 */
[----:B------:R-:W2:Y:S01]  /*6bd0*/  LDS R33, [R0.X4+0x1800] ;  /* 0x0018000000217984 */ /* 0x000ea20000004800 */
[----:B---3--:R-:W-:-:S03]  /*6be0*/  FADD.FTZ R25, RZ, R25 ;  /* 0x00000019ff197221 */ /* 0x008fc60000010000 */
[----:B------:R-:W3:Y:S01]  /*6bf0*/  LDS R27, [R0.X4+0x1a00] ;  /* 0x001a0000001b7984 */ /* 0x000ee20000004800 */
[----:B----4-:R-:W-:-:S03]  /*6c00*/  FADD.FTZ R26, RZ, R26 ;  /* 0x0000001aff1a7221 */ /* 0x010fc60000010000 */
[----:B------:R-:W4:Y:S01]  /*6c10*/  LDS R3, [R0.X4+0xe00] ;  /* 0x000e000000037984 */ /* 0x000f220000004800 */
[----:B-----5:R-:W-:-:S03]  /*6c20*/  FADD.FTZ R44, R44, R47 ;  /* 0x0000002f2c2c7221 */ /* 0x020fc60000010000 */
[----:B------:R-:W5:Y:S01]  /*6c30*/  LDS R4, [R0.X4+0x1000] ;  /* 0x0010000000047984 */ /* 0x000f620000004800 */
[----:B------:R-:W-:-:S03]  /*6c40*/  FADD.FTZ R36, R45, R36 ;  /* 0x000000242d247221 */ /* 0x000fc60000010000 */
[----:B------:R-:W5:Y:S01]  /*6c50*/  LDS R5, [R0.X4+0x1200] ;  /* 0x0012000000057984 */ /* 0x000f620000004800 */
[----:B------:R-:W-:-:S03]  /*6c60*/  FADD.FTZ R24, R24, R35 ;  /* 0x0000002318187221 */ /* 0x000fc60000010000 */
[----:B------:R-:W5:Y:S01]  /*6c70*/  LDS R6, [R0.X4+0x2200] ;  /* 0x0022000000067984 */ /* 0x000f620000004800 */
[----:B------:R-:W-:-:S03]  /*6c80*/  FADD.FTZ R25, R25, R32 ;  /* 0x0000002019197221 */ /* 0x000fc60000010000 */
        /* <DEDUP_REMOVED lines=10> */
[----:B---3--:R-:W-:-:S03]  /*6d30*/  FADD.FTZ R27, R40, R27 ;  /* 0x0000001b281b7221 */ /* 0x008fc60000010000 */
[----:B------:R-:W3:Y:S01]  /*6d40*/  LDS R35, [R0.X4+0x3000] ;  /* 0x0030000000237984 */ /* 0x000ee20000004800 */
[----:B----4-:R-:W-:-:S03]  /*6d50*/  FADD.FTZ R3, RZ, R3 ;  /* 0x00000003ff037221 */ /* 0x010fc60000010000 */
[----:B------:R-:W4:Y:S01]  /*6d60*/  LDS R14, [R0.X4+0x3200] ;  /* 0x00320000000e7984 */ /* 0x000f220000004800 */
[----:B-----5:R-:W-:-:S03]  /*6d70*/  FADD.FTZ R4, RZ, R4 ;  /* 0x00000004ff047221 */ /* 0x020fc60000010000 */
        /* <DEDUP_REMOVED lines=28> */
[----:B------:R-:W-:Y:S01]  /*6f40*/  BAR.SYNC.DEFER_BLOCKING 0x0 ;  /* 0x0000000000007b1d */ /* 0x000fe20000010000 */
[----:B------:R-:W-:Y:S02]  /*6f50*/  FADD.FTZ R21, R21, R20 ;  /* 0x0000001415157221 */ /* 0x000fe40000010000 */
[----:B------:R-:W-:-:S03]  /*6f60*/  FADD.FTZ R23, R23, R22 ;  /* 0x0000001617177221 */ /* 0x000fc60000010000 */
[----:B------:R-:W5:Y:S01]  /*6f70*/  S2R R40, SR_CTAID.X ;  /* 0x0000000000287919 */ /* 0x000f620000002500 */
[----:B0-----:R-:W-:Y:S02]  /*6f80*/  FADD.FTZ R41, R10, R41 ;  /* 0x000000290a297221 */ /* 0x001fe40000010000 */
[----:B-1----:R-:W-:Y:S02]  /*6f90*/  FADD.FTZ R43, R12, R43 ;  /* 0x0000002b0c2b7221 */ /* 0x002fe40000010000 */
[----:B--2---:R-:W-:Y:S02]  /*6fa0*/  FADD.FTZ R45, R24, R45 ;  /* 0x0000002d182d7221 */ /* 0x004fe40000010000 */
[----:B---3--:R-:W-:Y:S01]  /*6fb0*/  FADD.FTZ R47, R14, R47 ;  /* 0x0000002f0e2f7221 */ /* 0x008fe20000010000 */
[----:B------:R-:W-:Y:S01]  /*6fc0*/  STS.128 [R2], R228 ;  /* 0x000000e402007388 */ /* 0x000fe20000000c00 */
[----:B----4-:R-:W-:-:S03]  /*6fd0*/  FADD.FTZ R49, R26, R49 ;  /* 0x000000311a317221 */ /* 0x010fc60000010000 */
[----:B------:R-:W-:Y:S01]  /*6fe0*/  STS.128 [R2+0x10], R232 ;  /* 0x000010e802007388 */ /* 0x000fe20000000c00 */
[----:B-----5:R-:W-:Y:S02]  /*6ff0*/  FADD.FTZ R25, R3, R32 ;  /* 0x0000002003197221 */ /* 0x020fe40000010000 */
[----:B------:R-:W-:Y:S01]  /*7000*/  IMAD R7, R40, c[0x0][0x168], RZ ;  /* 0x00005a0028077a24 */ /* 0x000fe200078e02ff */
[----:B------:R-:W-:Y:S01]  /*7010*/  STS.128 [R2+0x400], R236 ;  /* 0x000400ec02007388 */ /* 0x000fe20000000c00 */
[----:B------:R-:W-:-:S03]  /*7020*/  FADD.FTZ R51, R4, R51 ;  /* 0x0000003304337221 */ /* 0x000fc60000010000 */
[----:B------:R-:W-:Y:S01]  /*7030*/  STS.128 [R2+0x410], R240 ;  /* 0x000410f002007388 */ /* 0x000fe20000000c00 */
[----:B------:R-:W-:Y:S01]  /*7040*/  IADD3 R6, P0, R7, R0, RZ ;  /* 0x0000000007067210 */ /* 0x000fe20007f1e0ff */
[----:B------:R-:W-:Y:S02]  /*7050*/  FADD.FTZ R27, R5, R34 ;  /* 0x00000022051b7221 */ /* 0x000fe40000010000 */
[----:B------:R-:W-:Y:S01]  /*7060*/  STS.128 [R2+0x800], R244 ;  /* 0x000800f402007388 */ /* 0x000fe20000000c00 */
[----:B------:R-:W-:-:S03]  /*7070*/  IADD3.X R7, RZ, RZ, RZ, P0, !PT ;  /* 0x000000ffff077210 */ /* 0x000fc600007fe4ff */
[----:B------:R-:W-:Y:S01]  /*7080*/  STS.128 [R2+0x810], R28 ;  /* 0x0008101c02007388 */ /* 0x000fe20000000c00 */
[C---:B------:R-:W-:Y:S02]  /*7090*/  SHF.L.U64.HI R7, R6.reuse, 0x2, R7 ;  /* 0x0000000206077819 */ /* 0x040fe40000010207 */
[----:B------:R-:W-:Y:S01]  /*70a0*/  SHF.L.U32 R6, R6, 0x2, RZ ;  /* 0x0000000206067819 */ /* 0x000fe200000006ff */
[----:B------:R-:W-:Y:S03]  /*70b0*/  STS.128 [R2+0xc00], R72 ;  /* 0x000c004802007388 */ /* 0x000fe60000000c00 */
[C---:B------:R-:W-:Y:S01]  /*70c0*/  IADD3 R4, P1, R6.reuse, c[0x0][0x220], RZ ;  /* 0x0000880006047a10 */ /* 0x040fe20007f3e0ff */
[----:B------:R-:W-:Y:S03]  /*70d0*/  STS.128 [R2+0xc10], R76 ;  /* 0x000c104c02007388 */ /* 0x000fe60000000c00 */
[----:B------:R-:W-:Y:S01]  /*70e0*/  IADD3.X R5, R7, c[0x0][0x224], RZ, P1, !PT ;  /* 0x0000890007057a10 */ /* 0x000fe20000ffe4ff */
[----:B------:R-:W-:Y:S04]  /*70f0*/  STS.128 [R2+0x1000], R80 ;  /* 0x0010005002007388 */ /* 0x000fe80000000c00 */
[----:B------:R0:W-:Y:S04]  /*7100*/  STS.128 [R2+0x1010], R84 ;  /* 0x0010105402007388 */ /* 0x0001e80000000c00 */
[----:B------:R-:W-:Y:S01]  /*7110*/  BAR.SYNC.DEFER_BLOCKING 0x0 ;  /* 0x0000000000007b1d */ /* 0x000fe20000010000 */
[----:B0-----:R-:W-:-:S04]  /*7120*/  IADD3 R2, P0, R6, c[0x0][0x228], RZ ;  /* 0x00008a0006027a10 */ /* 0x001fc80007f1e0ff */
[----:B------:R-:W-:Y:S02]  /*7130*/  IADD3.X R3, R7, c[0x0][0x22c], RZ, P0, !PT ;  /* 0x00008b0007037a10 */ /* 0x000fe400007fe4ff */
[----:B------:R-:W-:-:S04]  /*7140*/  IADD3 R6, P0, R6, c[0x0][0x240], RZ ;  /* 0x0000900006067a10 */ /* 0x000fc80007f1e0ff */
[----:B------:R-:W-:Y:S01]  /*7150*/  IADD3.X R7, R7, c[0x0][0x244], RZ, P0, !PT ;  /* 0x0000910007077a10 */ /* 0x000fe200007fe4ff */
        /* <DEDUP_REMOVED lines=21> */
[----:B-----5:R-:W-:Y:S02]  /*72b0*/  FADD.FTZ R31, R8, R31 ;  /* 0x0000001f081f7221 */ /* 0x020fe40000010000 */
[----:B------:R-:W-:Y:S01]  /*72c0*/  FADD.FTZ R10, RZ, R10 ;  /* 0x0000000aff0a7221 */ /* 0x000fe20000010000 */
[----:B------:R-:W-:Y:S03]  /*72d0*/  STG.E [R2.64], R21 ;  /* 0x0000001502007986 */ /* 0x000fe6000c101904 */
[----:B------:R-:W-:Y:S01]  /*72e0*/  FADD.FTZ R33, R10, R33 ;  /* 0x000000210a217221 */ /* 0x000fe20000010000 */
[----:B------:R-:W5:Y:S01]  /*72f0*/  LDS R8, [R0.X4+0xa00] ;  /* 0x000a000000087984 */ /* 0x000f620000004800 */
[----:B------:R-:W-:-:S03]  /*7300*/  FADD.FTZ R16, R31, R16 ;  /* 0x000000101f107221 */ /* 0x000fc60000010000 */
[----:B------:R-:W5:Y:S01]  /*7310*/  LDS R21, [R0.X4+0x1c00] ;  /* 0x001c000000157984 */ /* 0x000f620000004800 */
[----:B------:R-:W-:-:S03]  /*7320*/  FADD.FTZ R18, R33, R18 ;  /* 0x0000001221127221 */ /* 0x000fc60000010000 */
[----:B------:R-:W-:Y:S01]  /*7330*/  STG.E [R4.64], R15 ;  /* 0x0000000f04007986 */ /* 0x000fe2000c101904 */
[----:B------:R-:W-:-:S03]  /*7340*/  FADD.FTZ R53, R16, R53 ;  /* 0x0000003510357221 */ /* 0x000fc60000010000 */
[----:B------:R-:W5:Y:S01]  /*7350*/  LDS R15, [R0.X4+0xc00] ;  /* 0x000c0000000f7984 */ /* 0x000f620000004800 */
[----:B0-----:R-:W-:-:S03]  /*7360*/  FADD.FTZ R63, R18, R63 ;  /* 0x0000003f123f7221 */ /* 0x001fc60000010000 */
        /* <DEDUP_REMOVED lines=8> */
[----:B------:R-:W-:Y:S04]  /*73f0*/  STG.E [R6.64], R39 ;  /* 0x0000002706007986 */ /* 0x000fe8000c101904 */
[----:B------:R-:W4:Y:S04]  /*7400*/  LDS R20, [R0.X4+0x2000] ;  /* 0x0020000000147984 */ /* 0x000f280000004800 */
[----:B------:R-:W4:Y:S01]  /*7410*/  LDS R39, [R0.X4+0x3200] ;  /* 0x0032000000277984 */ /* 0x000f220000004800 */
[----:B-----5:R-:W-:-:S03]  /*7420*/  FADD.FTZ R8, RZ, R8 ;  /* 0x00000008ff087221 */ /* 0x020fc60000010000 */
[----:B------:R-:W-:Y:S01]  /*7430*/  STG.E [R2.64+0x200], R23 ;  /* 0x0002001702007986 */ /* 0x000fe2000c101904 */
[----:B------:R-:W-:-:S03]  /*7440*/  FADD.FTZ R14, R14, R21 ;  /* 0x000000150e0e7221 */ /* 0x000fc60000010000 */
[----:B------:R-:W5:Y:S04]  /*7450*/  LDS R67, [R0.X4+0x4400] ;  /* 0x0044000000437984 */ /* 0x000f680000004800 */
[----:B------:R-:W5:Y:S01]  /*7460*/  LDS R16, [R0.X4+0x1000] ;  /* 0x0010000000107984 */ /* 0x000f620000004800 */
[----:B------:R-:W-:-:S03]  /*7470*/  FADD.FTZ R15, RZ, R15 ;  /* 0x0000000fff0f7221 */ /* 0x000fc60000010000 */
[----:B------:R-:W5:Y:S01]  /*7480*/  LDS R23, [R0.X4+0x2200] ;  /* 0x0022000000177984 */ /* 0x000f620000004800 */
[----:B0-----:R-:W-:-:S03]  /*7490*/  FADD.FTZ R8, R8, R31 ;  /* 0x0000001f08087221 */ /* 0x001fc60000010000 */
[----:B------:R-:W0:Y:S01]  /*74a0*/  LDS R22, [R0.X4+0x3400] ;  /* 0x0034000000167984 */ /* 0x000e220000004800 */
[----:B-1----:R-:W-:-:S03]  /*74b0*/  FADD.FTZ R14, R14, R37 ;  /* 0x000000250e0e7221 */ /* 0x002fc60000010000 */
[----:B------:R-:W-:Y:S01]  /*74c0*/  STG.E [R4.64+0x200], R55 ;  /* 0x0002003704007986 */ /* 0x000fe2000c101904 */
[----:B--2---:R-:W-:-:S03]  /*74d0*/  FADD.FTZ R65, R12, R65 ;  /* 0x000000410c417221 */ /* 0x004fc60000010000 */
[----:B------:R-:W1:Y:S01]  /*74e0*/  LDS R69, [R0.X4+0x4600] ;  /* 0x0046000000457984 */ /* 0x000e620000004800 */
[----:B---3--:R-:W-:-:S03]  /*74f0*/  FADD.FTZ R10, RZ, R10 ;  /* 0x0000000aff0a7221 */ /* 0x008fc60000010000 */
[----:B------:R-:W2:Y:S04]  /*7500*/  LDS R18, [R0.X4+0x1200] ;  /* 0x0012000000127984 */ /* 0x000ea80000004800 */
[----:B------:R-:W-:Y:S01]  /*7510*/  STG.E [R6.64+0x200], R53 ;  /* 0x0002003506007986 */ /* 0x000fe2000c101904 */
[----:B----4-:R-:W-:-:S03]  /*7520*/  FADD.FTZ R15, R15, R20 ;  /* 0x000000140f0f7221 */ /* 0x010fc60000010000 */
[----:B------:R-:W3:Y:S01]  /*7530*/  LDS R33, [R0.X4+0x2400] ;  /* 0x0024000000217984 */ /* 0x000ee20000004800 */
[----:B------:R-:W-:-:S03]  /*7540*/  FADD.FTZ R8, R8, R39 ;  /* 0x0000002708087221 */ /* 0x000fc60000010000 */
[----:B------:R-:W-:Y:S04]  /*7550*/  STG.E [R2.64+0x400], R41 ;  /* 0x0004002902007986 */ /* 0x000fe8000c101904 */
[----:B------:R-:W4:Y:S01]  /*7560*/  LDS R53, [R0.X4+0x3600] ;  /* 0x0036000000357984 */ /* 0x000f220000004800 */
[----:B-----5:R-:W-:-:S03]  /*7570*/  FADD.FTZ R67, R14, R67 ;  /* 0x000000430e437221 */ /* 0x020fc60000010000 */
[----:B------:R-:W-:Y:S01]  /*7580*/  STG.E [R4.64+0x400], R19 ;  /* 0x0004001304007986 */ /* 0x000fe2000c101904 */
        /* <DEDUP_REMOVED lines=44> */
.L_x_1129:
[----:B------:R-:W-:Y:S01]  /*7850*/  HFMA2.MMA R90, -RZ, RZ, 0, 5.9604644775390625e-08 ;  /* 0x00000001ff5a7435 */ /* 0x000fe200000001ff */
[----:B------:R-:W-:-:S02]  /*7860*/  MOV R89, R122 ;  /* 0x0000007a00597202 */ /* 0x000fc40000000f00 */
[----:B------:R-:W-:Y:S02]  /*7870*/  MOV R252, 0x1f ;  /* 0x0000001f00fc7802 */ /* 0x000fe40000000f00 */
[----:B------:R-:W-:Y:S02]  /*7880*/  MOV R250, 0xffffffff ;  /* 0xffffffff00fa7802 */ /* 0x000fe40000000f00 */
[----:B------:R-:W-:Y:S02]  /*7890*/  MOV R88, 0x78b0 ;  /* 0x000078b000587802 */ /* 0x000fe40000000f00 */
[----:B-----5:R-:W-:Y:S05]  /*78a0*/  CALL.REL.NOINC `($__internal_15_$__cuda_sm70_shflsync_bfly_p) ;  /* 0x0000046000007944 */ /* 0x020fea0003c00000 */
[----:B-1----:R-:W-:Y:S01]  /*78b0*/  MOV R91, R90 ;  /* 0x0000005a005b7202 */ /* 0x002fe20000000f00 */
[----:B------:R-:W-:Y:S05]  /*78c0*/  BRA `(.L_x_1133) ;  /* 0xffffb3c000007947 */ /* 0x000fea000383ffff */
.L_x_1130:
[----:B------:R-:W-:Y:S01]  /*78d0*/  HFMA2.MMA R90, -RZ, RZ, 0, 5.9604644775390625e-08 ;  /* 0x00000001ff5a7435 */ /* 0x000fe200000001ff */
[----:B------:R-:W-:Y:S02]  /*78e0*/  MOV R89, R123 ;  /* 0x0000007b00597202 */ /* 0x000fe40000000f00 */
[----:B------:R-:W-:Y:S02]  /*78f0*/  MOV R252, 0x1f ;  /* 0x0000001f00fc7802 */ /* 0x000fe40000000f00 */
[----:B------:R-:W-:-:S02]  /*7900*/  MOV R250, 0xffffffff ;  /* 0xffffffff00fa7802 */ /* 0x000fc40000000f00 */
[----:B------:R-:W-:Y:S02]  /*7910*/  MOV R88, 0x7930 ;  /* 0x0000793000587802 */ /* 0x000fe40000000f00 */
[----:B01---5:R-:W-:Y:S05]  /*7920*/  CALL.REL.NOINC `($__internal_15_$__cuda_sm70_shflsync_bfly_p) ;  /* 0x000003e000007944 */ /* 0x023fea0003c00000 */
[----:B------:R-:W-:Y:S01]  /*7930*/  FADD.FTZ R122, R122, R91 ;  /* 0x0000005b7a7a7221 */ /* 0x000fe20000010000 */
[----:B------:R-:W-:Y:S01]  /*7940*/  MOV R252, 0x1f ;  /* 0x0000001f00fc7802 */ /* 0x000fe20000000f00 */
[----:B-1----:R-:W-:Y:S01]  /*7950*/  FADD.FTZ R123, R123, R90 ;  /* 0x0000005a7b7b7221 */ /* 0x002fe20000010000 */
[----:B------:R-:W-:Y:S01]  /*7960*/  HFMA2.MMA R90, -RZ, RZ, 0, 1.1920928955078125e-07 ;  /* 0x00000002ff5a7435 */ /* 0x000fe200000001ff */
[----:B------:R-:W-:Y:S02]  /*7970*/  MOV R250, 0xffffffff ;  /* 0xffffffff00fa7802 */ /* 0x000fe40000000f00 */
[----:B------:R-:W-:Y:S02]  /*7980*/  MOV R89, R122 ;  /* 0x0000007a00597202 */ /* 0x000fe40000000f00 */
[----:B------:R-:W-:Y:S02]  /*7990*/  MOV R88, 0x79b0 ;  /* 0x000079b000587802 */ /* 0x000fe40000000f00 */
[----:B------:R-:W-:Y:S05]  /*79a0*/  CALL.REL.NOINC `($__internal_15_$__cuda_sm70_shflsync_bfly_p) ;  /* 0x0000036000007944 */ /* 0x000fea0003c00000 */
[----:B-1----:R-:W-:Y:S01]  /*79b0*/  MOV R91, R90 ;  /* 0x0000005a005b7202 */ /* 0x002fe20000000f00 */
[----:B------:R-:W-:Y:S01]  /*79c0*/  HFMA2.MMA R90, -RZ, RZ, 0, 1.1920928955078125e-07 ;  /* 0x00000002ff5a7435 */ /* 0x000fe200000001ff */
[----:B------:R-:W-:-:S02]  /*79d0*/  MOV R89, R123 ;  /* 0x0000007b00597202 */ /* 0x000fc40000000f00 */
[----:B------:R-:W-:Y:S02]  /*79e0*/  MOV R252, 0x1f ;  /* 0x0000001f00fc7802 */ /* 0x000fe40000000f00 */
[----:B------:R-:W-:Y:S02]  /*79f0*/  MOV R250, 0xffffffff ;  /* 0xffffffff00fa7802 */ /* 0x000fe40000000f00 */
[----:B------:R-:W-:Y:S02]  /*7a00*/  MOV R88, 0x7a20 ;  /* 0x00007a2000587802 */ /* 0x000fe40000000f00 */
[----:B------:R-:W-:Y:S05]  /*7a10*/  CALL.REL.NOINC `($__internal_15_$__cuda_sm70_shflsync_bfly_p) ;  /* 0x000002f000007944 */ /* 0x000fea0003c00000 */
[----:B------:R-:W-:Y:S01]  /*7a20*/  FADD.FTZ R122, R91, R122 ;  /* 0x0000007a5b7a7221 */ /* 0x000fe20000010000 */
[----:B------:R-:W-:Y:S01]  /*7a30*/  MOV R252, 0x1f ;  /* 0x0000001f00fc7802 */ /* 0x000fe20000000f00 */
[----:B-1----:R-:W-:Y:S01]  /*7a40*/  FADD.FTZ R123, R123, R90 ;  /* 0x0000005a7b7b7221 */ /* 0x002fe20000010000 */
[----:B------:R-:W-:Y:S01]  /*7a50*/  HFMA2.MMA R90, -RZ, RZ, 0, 2.384185791015625e-07 ;  /* 0x00000004ff5a7435 */ /* 0x000fe200000001ff */
[----:B------:R-:W-:Y:S02]  /*7a60*/  MOV R250, 0xffffffff ;  /* 0xffffffff00fa7802 */ /* 0x000fe40000000f00 */
[----:B------:R-:W-:-:S02]  /*7a70*/  MOV R89, R122 ;  /* 0x0000007a00597202 */ /* 0x000fc40000000f00 */
[----:B------:R-:W-:Y:S02]  /*7a80*/  MOV R88, 0x7aa0 ;  /* 0x00007aa000587802 */ /* 0x000fe40000000f00 */
[----:B------:R-:W-:Y:S05]  /*7a90*/  CALL.REL.NOINC `($__internal_15_$__cuda_sm70_shflsync_bfly_p) ;  /* 0x0000027000007944 */ /* 0x000fea0003c00000 */
[----:B-1----:R-:W-:Y:S01]  /*7aa0*/  MOV R91, R90 ;  /* 0x0000005a005b7202 */ /* 0x002fe20000000f00 */
[----:B------:R-:W-:Y:S01]  /*7ab0*/  HFMA2.MMA R90, -RZ, RZ, 0, 2.384185791015625e-07 ;  /* 0x00000004ff5a7435 */ /* 0x000fe200000001ff */
[----:B------:R-:W-:Y:S02]  /*7ac0*/  MOV R89, R123 ;  /* 0x0000007b00597202 */ /* 0x000fe40000000f00 */
[----:B------:R-:W-:Y:S02]  /*7ad0*/  MOV R252, 0x1f ;  /* 0x0000001f00fc7802 */ /* 0x000fe40000000f00 */
[----:B------:R-:W-:Y:S02]  /*7ae0*/  MOV R250, 0xffffffff ;  /* 0xffffffff00fa7802 */ /* 0x000fe40000000f00 */
[----:B------:R-:W-:Y:S02]  /*7af0*/  MOV R88, 0x7b10 ;  /* 0x00007b1000587802 */ /* 0x000fe40000000f00 */
[----:B------:R-:W-:Y:S05]  /*7b00*/  CALL.REL.NOINC `($__internal_15_$__cuda_sm70_shflsync_bfly_p) ;  /* 0x0000020000007944 */ /* 0x000fea0003c00000 */
[----:B------:R-:W-:Y:S01]  /*7b10*/  FADD.FTZ R122, R91, R122 ;  /* 0x0000007a5b7a7221 */ /* 0x000fe20000010000 */
[----:B------:R-:W-:Y:S01]  /*7b20*/  MOV R252, 0x1f ;  /* 0x0000001f00fc7802 */ /* 0x000fe20000000f00 */
[----:B-1----:R-:W-:Y:S01]  /*7b30*/  FADD.FTZ R123, R123, R90 ;  /* 0x0000005a7b7b7221 */ /* 0x002fe20000010000 */
[----:B------:R-:W-:Y:S01]  /*7b40*/  HFMA2.MMA R90, -RZ, RZ, 0, 4.76837158203125e-07 ;  /* 0x00000008ff5a7435 */ /* 0x000fe200000001ff */
[----:B------:R-:W-:-:S02]  /*7b50*/  MOV R250, 0xffffffff ;  /* 0xffffffff00fa7802 */ /* 0x000fc40000000f00 */
[----:B------:R-:W-:Y:S02]  /*7b60*/  MOV R89, R122 ;  /* 0x0000007a00597202 */ /* 0x000fe40000000f00 */
[----:B------:R-:W-:Y:S02]  /*7b70*/  MOV R88, 0x7b90 ;  /* 0x00007b9000587802 */ /* 0x000fe40000000f00 */
[----:B------:R-:W-:Y:S05]  /*7b80*/  CALL.REL.NOINC `($__internal_15_$__cuda_sm70_shflsync_bfly_p) ;  /* 0x0000018000007944 */ /* 0x000fea0003c00000 */
[----:B-1----:R-:W-:Y:S01]  /*7b90*/  MOV R91, R90 ;  /* 0x0000005a005b7202 */ /* 0x002fe20000000f00 */
[----:B------:R-:W-:Y:S01]  /*7ba0*/  HFMA2.MMA R90, -RZ, RZ, 0, 4.76837158203125e-07 ;  /* 0x00000008ff5a7435 */ /* 0x000fe200000001ff */
[----:B------:R-:W-:Y:S02]  /*7bb0*/  MOV R89, R123 ;  /* 0x0000007b00597202 */ /* 0x000fe40000000f00 */
[----:B------:R-:W-:Y:S02]  /*7bc0*/  MOV R252, 0x1f ;  /* 0x0000001f00fc7802 */ /* 0x000fe40000000f00 */
[----:B------:R-:W-:Y:S02]  /*7bd0*/  MOV R250, 0xffffffff ;  /* 0xffffffff00fa7802 */ /* 0x000fe40000000f00 */
[----:B------:R-:W-:-:S02]  /*7be0*/  MOV R88, 0x7c00 ;  /* 0x00007c0000587802 */ /* 0x000fc40000000f00 */
[----:B------:R-:W-:Y:S05]  /*7bf0*/  CALL.REL.NOINC `($__internal_15_$__cuda_sm70_shflsync_bfly_p) ;  /* 0x0000011000007944 */ /* 0x000fea0003c00000 */
[----:B------:R-:W-:Y:S01]  /*7c00*/  FADD.FTZ R122, R91, R122 ;  /* 0x0000007a5b7a7221 */ /* 0x000fe20000010000 */
[----:B------:R-:W-:Y:S01]  /*7c10*/  MOV R252, 0x1f ;  /* 0x0000001f00fc7802 */ /* 0x000fe20000000f00 */
[----:B-1----:R-:W-:Y:S01]  /*7c20*/  FADD.FTZ R123, R123, R90 ;  /* 0x0000005a7b7b7221 */ /* 0x002fe20000010000 */
[----:B------:R-:W-:Y:S01]  /*7c30*/  HFMA2.MMA R90, -RZ, RZ, 0, 9.5367431640625e-07 ;  /* 0x00000010ff5a7435 */ /* 0x000fe200000001ff */
[----:B------:R-:W-:-:S02]  /*7c40*/  MOV R250, 0xffffffff ;  /* 0xffffffff00fa7802 */ /* 0x000fc40000000f00 */
[----:B------:R-:W-:Y:S02]  /*7c50*/  MOV R89, R122 ;  /* 0x0000007a00597202 */ /* 0x000fe40000000f00 */
[----:B------:R-:W-:Y:S02]  /*7c60*/  MOV R88, 0x7c80 ;  /* 0x00007c8000587802 */ /* 0x000fe40000000f00 */
[----:B------:R-:W-:Y:S05]  /*7c70*/  CALL.REL.NOINC `($__internal_15_$__cuda_sm70_shflsync_bfly_p) ;  /* 0x0000009000007944 */ /* 0x000fea0003c00000 */
[----:B-1----:R-:W-:Y:S01]  /*7c80*/  MOV R246, R90 ;  /* 0x0000005a00f67202 */ /* 0x002fe20000000f00 */
[----:B------:R-:W-:Y:S01]  /*7c90*/  HFMA2.MMA R90, -RZ, RZ, 0, 9.5367431640625e-07 ;  /* 0x00000010ff5a7435 */ /* 0x000fe200000001ff */
[----:B------:R-:W-:Y:S02]  /*7ca0*/  MOV R89, R123 ;  /* 0x0000007b00597202 */ /* 0x000fe40000000f00 */
[----:B------:R-:W-:Y:S02]  /*7cb0*/  MOV R252, 0x1f ;  /* 0x0000001f00fc7802 */ /* 0x000fe40000000f00 */
[----:B------:R-:W-:Y:S02]  /*7cc0*/  MOV R250, 0xffffffff ;  /* 0xffffffff00fa7802 */ /* 0x000fe40000000f00 */
[----:B------:R-:W-:-:S02]  /*7cd0*/  MOV R88, 0x7cf0 ;  /* 0x00007cf000587802 */ /* 0x000fc40000000f00 */
[----:B------:R-:W-:Y:S05]  /*7ce0*/  CALL.REL.NOINC `($__internal_15_$__cuda_sm70_shflsync_bfly_p) ;  /* 0x0000002000007944 */ /* 0x000fea0003c00000 */
[----:B-1----:R-:W-:Y:S01]  /*7cf0*/  MOV R250, R90 ;  /* 0x0000005a00fa7202 */ /* 0x002fe20000000f00 */
[----:B------:R-:W-:Y:S05]  /*7d00*/  BRA `(.L_x_1134) ;  /* 0xffffb0a000007947 */ /* 0x000fea000383ffff */
        .weak           $__internal_15_$__cuda_sm70_shflsync_bfly_p
        .type           $__internal_15_$__cuda_sm70_shflsync_bfly_p,@function
        .size           $__internal_15_$__cuda_sm70_shflsync_bfly_p,(.L_x_14897 - $__internal_15_$__cuda_sm70_shflsync_bfly_p)
$__internal_15_$__cuda_sm70_shflsync_bfly_p:
[----:B------:R-:W-:Y:S04]  /*7d10*/  WARPSYNC R250 ;  /* 0x000000fa00007348 */ /* 0x000fe80003800000 */
[----:B------:R0:W1:Y:S02]  /*7d20*/  SHFL.BFLY PT, R90, R89, R90, R252 ;  /* 0x0c00005a595a7389 */ /* 0x00006400000e00fc */
[----:B0-----:R-:W-:-:S06]  /*7d30*/  HFMA2.MMA R89, -RZ, RZ, 0, 0 ;  /* 0x00000000ff597435 */ /* 0x001fcc00000001ff */
[----:B------:R-:W-:Y:S05]  /*7d40*/  RET.REL.NODEC R88 `(_ZN10layer_norm13ln_bwd_kernelINS_13Kernel_traitsI13__nv_bfloat16S2_S2_S2_fjLj1280ELj1ELj4ELj1ELj16ENS_18Kernel_traits_baseILj1280ES2_S2_S2_S2_fjLj128EEEEELb1ELb1ELb0ELb1EEEvNS_9BwdParamsE) ;  /* 0xffff82b058007950 */ /* 0x000fea0003c3ffff */
.L_x_1135:
        /* <DEDUP_REMOVED lines=11> */
.L_x_14897:


//--------------------- .text._ZN10layer_norm22ln_bwd_finalize_kernelINS_22Kernel_traits_finalizeILj1280E13__nv_bfloat16S2_S2_S2_fjLb1ELj1024ELj4ENS_18Kernel_traits_baseILj1280ES2_S2_S2_S2_fjLj1024EEEEELb1ELb0EEEvNS_9BwdParamsE --------------------------
	.section	.text._ZN10layer_norm22ln_bwd_finalize_kernelINS_22Kernel_traits_finalizeILj1280E13__nv_bfloat16S2_S2_S2_fjLb1ELj1024ELj4ENS_18Kernel_traits_baseILj1280ES2_S2_S2_S2_fjLj1024EEEEELb1ELb0EEEvNS_9BwdParamsE,"ax",@progbits
	.sectioninfo	@"SHI_REGISTERS=32"
	.align	128
        .global         _ZN10layer_norm22ln_bwd_finalize_kernelINS_22Kernel_traits_finalizeILj1280E13__nv_bfloat16S2_S2_S2_fjLb1ELj1024ELj4ENS_18Kernel_traits_baseILj1280ES2_S2_S2_S2_fjLj1024EEEEELb1ELb0EEEvNS_9BwdParamsE
        .type           _ZN10layer_norm22ln_bwd_finalize_kernelINS_22Kernel_traits_finalizeILj1280E13__nv_bfloat16S2_S2_S2_fjLb1ELj1024ELj4ENS_18Kernel_traits_baseILj1280ES2_S2_S2_S2_fjLj1024EEEEELb1ELb0EEEvNS_9BwdParamsE,@function
        .size           _ZN10layer_norm22ln_bwd_finalize_kernelINS_22Kernel_traits_finalizeILj1280E13__nv_bfloat16S2_S2_S2_fjLb1ELj1024ELj4ENS_18Kernel_traits_baseILj1280ES2_S2_S2_S2_fjLj1024EEEEELb1ELb0EEEvNS_9BwdParamsE,(.L_x_14898 - _ZN10layer_norm22ln_bwd_finalize_kernelINS_22Kernel_traits_finalizeILj1280E13__nv_bfloat16S2_S2_S2_fjLb1ELj1024ELj4ENS_18Kernel_traits_baseILj1280ES2_S2_S2_S2_fjLj1024EEEEELb1ELb0EEEvNS_9BwdParamsE)
        .other          _ZN10layer_norm22ln_bwd_finalize_kernelINS_22Kernel_traits_finalizeILj1280E13__nv_bfloat16S2_S2_S2_fjLb1ELj1024ELj4ENS_18Kernel_traits_baseILj1280ES2_S2_S2_S2_fjLj1024EEEEELb1ELb0EEEvNS_9BwdParamsE,@"STO_CUDA_ENTRY STV_DEFAULT"
_ZN10layer_norm22ln_bwd_finalize_kernelINS_22Kernel_traits_finalizeILj1280E13__nv_bfloat16S2_S2_S2_fjLb1ELj1024ELj4ENS_18Kernel_traits_baseILj1280ES2_S2_S2_S2_fjLj1024EEEEELb1ELb0EEEvNS_9BwdParamsE:
.text._ZN10layer_norm22ln_bwd_finalize_kernelINS_22Kernel_traits_finalizeILj1280E13__nv_bfloat16S2_S2_S2_fjLb1ELj1024ELj4ENS_18Kernel_traits_baseILj1280ES2_S2_S2_S2_fjLj1024EEEEELb1ELb0EEEvNS_9BwdParamsE:
[----:B------:R-:W-:Y:S02]  /*0000*/  MOV R1, c[0x0][0x28] ;  /* 0x00000a0000017a02 */ /* 0x000fe40000000f00 */
[----:B------:R-:W0:Y:S04]  /*0010*/  S2R R0, SR_TID.X ;  /* 0x0000000000007919 */ /* 0x000e280000002100 */
[----:B------:R-:W1:Y:S01]  /*0020*/  S2R R5, SR_CTAID.X ;  /* 0x0000000000057919 */ /* 0x000e620000002500 */
[----:B0-----:R-:W-:Y:S02]  /*0030*/  LOP3.LUT R2, R0, 0x1f, RZ, 0xc0, !PT ;  /* 0x0000001f00027812 */ /* 0x001fe400078ec0ff */
[----:B-1----:R-:W-:-:S04]  /*0040*/  SHF.L.U32 R3, R5, 0x5, RZ ;  /* 0x0000000505037819 */ /* 0x002fc800000006ff */
[----:B------:R-:W-:-:S04]  /*0050*/  LOP3.LUT R4, R3, 0xffffffe0, R2, 0xe2, !PT ;  /* 0xffffffe003047812 */ /* 0x000fc800078ee202 */
[----:B------:R-:W-:-:S13]  /*0060*/  ISETP.GT.U32.AND P0, PT, R4, 0x4ff, PT ;  /* 0x000004ff0400780c */ /* 0x000fda0003f04070 */
[----:B------:R-:W-:Y:S05]  /*0070*/  @P0 EXIT ;  /* 0x000000000000094d */ /* 0x000fea0003800000 */
[--C-:B------:R-:W-:Y:S01]  /*0080*/  SHF.R.U32.HI R3, RZ, 0x5, R0.reuse ;  /* 0x00000005ff037819 */ /* 0x100fe20000011600 */
[----:B------:R-:W-:Y:S01]  /*0090*/  IMAD.SHL.U32 R5, R5, 0x10, RZ ;  /* 0x0000001005057824 */ /* 0x000fe200078e00ff */
[----:B------:R-:W-:Y:S01]  /*00a0*/  LOP3.LUT R6, R0, 0x3fffffe0, RZ, 0xc0, !PT ;  /* 0x3fffffe000067812 */ /* 0x000fe200078ec0ff */
[----:B------:R-:W-:Y:S01]  /*00b0*/  ULDC.64 UR4, c[0x0][0x118] ;  /* 0x0000460000047ab9 */ /* 0x000fe20000000a00 */
[C---:B------:R-:W-:Y:S02]  /*00c0*/  LOP3.LUT R7, R3.reuse, 0x1f, R0, 0x78, !PT ;  /* 0x0000001f03077812 */ /* 0x040fe400078e7800 */
[----:B------:R-:W-:Y:S02]  /*00d0*/  ISETP.NE.AND P0, PT, R3, 0x1f, PT ;  /* 0x0000001f0300780c */ /* 0x000fe40003f05270 */
[----:B------:R-:W-:Y:S02]  /*00e0*/  LOP3.LUT R5, R5, 0x7ffffff0, RZ, 0xc0, !PT ;  /* 0x7ffffff005057812 */ /* 0x000fe400078ec0ff */
[----:B------:R-:W-:Y:S01]  /*00f0*/  IADD3 R6, R6, R7, RZ ;  /* 0x0000000706067210 */ /* 0x000fe20007ffe0ff */
[C---:B------:R-:W-:Y:S01]  /*0100*/  IMAD R7, R2.reuse, 0x20, R7 ;  /* 0x0000002002077824 */ /* 0x040fe200078e0207 */
[----:B------:R-:W-:-:S02]  /*0110*/  ISETP.GT.U32.OR P0, PT, R2, 0xf, P0 ;  /* 0x0000000f0200780c */ /* 0x000fc40000704470 */
[----:B------:R-:W-:Y:S02]  /*0120*/  IADD3 R5, R2, R5, RZ ;  /* 0x0000000502057210 */ /* 0x000fe40007ffe0ff */
.L_x_1149:
[----:B------:R-:W-:Y:S01]  /*0130*/  ISETP.GE.U32.AND P1, PT, R3, c[0x0][0x160], PT ;  /* 0x0000580003007a0c */ /* 0x000fe20003f26070 */
[----:B------:R-:W-:Y:S01]  /*0140*/  BSSY B0, `(.L_x_1136) ;  /* 0x000007d000007945 */ /* 0x000fe20003800000 */
[----:B------:R-:W-:Y:S01]  /*0150*/  HFMA2.MMA R27, -RZ, RZ, 0, 0 ;  /* 0x00000000ff1b7435 */ /* 0x000fe200000001ff */
[----:B------:R-:W-:Y:S01]  /*0160*/  MOV R23, RZ ;  /* 0x000000ff00177202 */ /* 0x000fe20000000f00 */
[----:B------:R-:W-:Y:S01]  /*0170*/  IMAD.MOV.U32 R8, RZ, RZ, RZ ;  /* 0x000000ffff087224 */ /* 0x000fe200078e00ff */
[----:B------:R-:W-:-:S13]  /*0180*/  ISETP.GE.U32.OR P1, PT, R4, c[0x0][0x168], P1 ;  /* 0x00005a0004007a0c */ /* 0x000fda0000f26470 */
[----:B------:R-:W-:Y:S05]  /*0190*/  @P1 BRA `(.L_x_1137) ;  /* 0x0000077000001947 */ /* 0x000fea0003800000 */
[----:B------:R-:W-:Y:S02]  /*01a0*/  ISETP.GE.U32.AND P2, PT, R3, c[0x0][0x160], PT ;  /* 0x0000580003007a0c */ /* 0x000fe40003f46070 */
[----:B------:R-:W-:-:S11]  /*01b0*/  MOV R25, R3 ;  /* 0x0000000300197202 */ /* 0x000fd60000000f00 */
[----:B------:R-:W-:Y:S01]  /*01c0*/  @P2 MOV R15, 0x4 ;  /* 0x00000004000f2802 */ /* 0x000fe20000000f00 */
[----:B------:R-:W-:-:S04]  /*01d0*/  @P2 IMAD R14, R25, c[0x0][0x168], R4 ;  /* 0x00005a00190e2a24 */ /* 0x000fc800078e0204 */
[----:B------:R-:W-:-:S04]  /*01e0*/  @P2 IMAD.WIDE.U32 R10, R14, R15, c[0x0][0x220] ;  /* 0x000088000e0a2625 */ /* 0x000fc800078e000f */
[CC--:B------:R-:W-:Y:S02]  /*01f0*/  @P2 IMAD.WIDE.U32 R12, R14.reuse, R15.reuse, c[0x0][0x228] ;  /* 0x00008a000e0c2625 */ /* 0x0c0fe400078e000f */
[----:B------:R-:W2:Y:S02]  /*0200*/  @P2 LDG.E R11, [R10.64] ;  /* 0x000000040a0b2981 */ /* 0x000ea4000c1e1900 */
[----:B------:R-:W-:Y:S02]  /*0210*/  @P2 IMAD.WIDE.U32 R14, R14, R15, c[0x0][0x240] ;  /* 0x000090000e0e2625 */ /* 0x000fe400078e000f */
[----:B------:R-:W3:Y:S04]  /*0220*/  @P2 LDG.E R12, [R12.64] ;  /* 0x000000040c0c2981 */ /* 0x000ee8000c1e1900 */
[----:B------:R-:W4:Y:S01]  /*0230*/  @P2 LDG.E R14, [R14.64] ;  /* 0x000000040e0e2981 */ /* 0x000f22000c1e1900 */
[----:B------:R-:W-:-:S04]  /*0240*/  @P2 IADD3 R25, R25, 0x20, RZ ;  /* 0x0000002019192810 */ /* 0x000fc80007ffe0ff */
[C---:B------:R-:W-:Y:S02]  /*0250*/  ISETP.GE.U32.AND P1, PT, R25.reuse, c[0x0][0x160], PT ;  /* 0x0000580019007a0c */ /* 0x040fe40003f26070 */
[----:B------:R-:W-:-:S04]  /*0260*/  IADD3 R8, -R25, c[0x0][0x160], RZ ;  /* 0x0000580019087a10 */ /* 0x000fc80007ffe1ff */
[----:B------:R-:W-:Y:S01]  /*0270*/  ISETP.LE.U32.OR P1, PT, R8, 0x60, P1 ;  /* 0x000000600800780c */ /* 0x000fe20000f23470 */
[----:B------:R-:W-:Y:S01]  /*0280*/  IMAD.MOV.U32 R8, RZ, RZ, RZ ;  /* 0x000000ffff087224 */ /* 0x000fe200078e00ff */
[----:B------:R-:W-:Y:S02]  /*0290*/  MOV R23, RZ ;  /* 0x000000ff00177202 */ /* 0x000fe40000000f00 */
[----:B------:R-:W-:Y:S01]  /*02a0*/  MOV R27, RZ ;  /* 0x000000ff001b7202 */ /* 0x000fe20000000f00 */
[----:B------:R-:W-:Y:S01]  /*02b0*/  BSSY B1, `(.L_x_1138) ;  /* 0x0000038000017945 */ /* 0x000fe20003800000 */
[----:B--2---:R-:W-:Y:S02]  /*02c0*/  @P2 FADD.FTZ R8, R8, R11 ;  /* 0x0000000b08082221 */ /* 0x004fe40000010000 */
[----:B---3--:R-:W-:Y:S02]  /*02d0*/  @P2 FADD.FTZ R23, R23, R12 ;  /* 0x0000000c17172221 */ /* 0x008fe40000010000 */
[----:B----4-:R-:W-:Y:S01]  /*02e0*/  @P2 FADD.FTZ R27, R27, R14 ;  /* 0x0000000e1b1b2221 */ /* 0x010fe20000010000 */
[----:B------:R-:W-:-:S02]  /*02f0*/  PLOP3.LUT P2, PT, P2, PT, PT, 0x8, 0x0 ;  /* 0x000000000000781c */ /* 0x000fc4000174e170 */
[----:B------:R-:W-:Y:S06]  /*0300*/  @P1 BRA `(.L_x_1139) ;  /* 0x0000032000001947 */ /* 0x000fec0003800000 */
[----:B------:R-:W-:Y:S01]  /*0310*/  IMAD.MOV.U32 R9, RZ, RZ, c[0x0][0x160] ;  /* 0x00005800ff097624 */ /* 0x000fe200078e00ff */
[----:B------:R-:W-:-:S04]  /*0320*/  PLOP3.LUT P2, PT, PT, PT, PT, 0x8, 0x0 ;  /* 0x000000000000781c */ /* 0x000fc80003f4e170 */
[----:B------:R-:W-:Y:S02]  /*0330*/  IADD3 R9, R9, -0x60, RZ ;  /* 0xffffffa009097810 */ /* 0x000fe40007ffe0ff */
.L_x_1140:
[----:B------:R-:W-:Y:S01]  /*0340*/  HFMA2.MMA R11, -RZ, RZ, 0, 2.384185791015625e-07 ;  /* 0x00000004ff0b7435 */ /* 0x000fe200000001ff */
[C---:B------:R-:W-:Y:S01]  /*0350*/  IADD3 R13, R25.reuse, 0x20, RZ ;  /* 0x00000020190d7810 */ /* 0x040fe20007ffe0ff */
[C---:B------:R-:W-:Y:S01]  /*0360*/  IMAD R14, R25.reuse, c[0x0][0x168], R4 ;  /* 0x00005a00190e7a24 */ /* 0x040fe200078e0204 */
[----:B------:R-:W-:-:S03]  /*0370*/  IADD3 R21, R25, 0x40, RZ ;  /* 0x0000004019157810 */ /* 0x000fc60007ffe0ff */
[----:B------:R-:W-:-:S04]  /*0380*/  IMAD R28, R13, c[0x0][0x168], R4 ;  /* 0x00005a000d1c7a24 */ /* 0x000fc800078e0204 */
[----:B------:R-:W-:-:S04]  /*0390*/  IMAD.WIDE.U32 R12, R14, R11, c[0x0][0x220] ;  /* 0x000088000e0c7625 */ /* 0x000fc800078e000b */
[CC--:B------:R-:W-:Y:S02]  /*03a0*/  IMAD.WIDE.U32 R18, R14.reuse, R11.reuse, c[0x0][0x228] ;  /* 0x00008a000e127625 */ /* 0x0c0fe400078e000b */
[----:B------:R0:W2:Y:S02]  /*03b0*/  LDG.E R13, [R12.64] ;  /* 0x000000040c0d7981 */ /* 0x0000a4000c1e1900 */
[----:B------:R-:W-:-:S04]  /*03c0*/  IMAD.WIDE.U32 R14, R14, R11, c[0x0][0x240] ;  /* 0x000090000e0e7625 */ /* 0x000fc800078e000b */
[--C-:B------:R-:W-:Y:S01]  /*03d0*/  IMAD R20, R21, c[0x0][0x168], R4.reuse ;  /* 0x00005a0015147a24 */ /* 0x100fe200078e0204 */
[----:B------:R-:W-:Y:S01]  /*03e0*/  IADD3 R21, R25, 0x60, RZ ;  /* 0x0000006019157810 */ /* 0x000fe20007ffe0ff */
[----:B------:R-:W-:Y:S01]  /*03f0*/  IMAD.WIDE.U32 R16, R28, R11, c[0x0][0x220] ;  /* 0x000088001c107625 */ /* 0x000fe200078e000b */
[----:B------:R1:W3:Y:S04]  /*0400*/  LDG.E R10, [R14.64] ;  /* 0x000000040e0a7981 */ /* 0x0002e8000c1e1900 */
[----:B0-----:R0:W4:Y:S01]  /*0410*/  LDG.E R12, [R18.64] ;  /* 0x00000004120c7981 */ /* 0x001122000c1e1900 */
[----:B------:R-:W-:-:S03]  /*0420*/  IMAD R26, R21, c[0x0][0x168], R4 ;  /* 0x00005a00151a7a24 */ /* 0x000fc600078e0204 */
[----:B------:R5:W4:Y:S01]  /*0430*/  LDG.E R22, [R16.64] ;  /* 0x0000000410167981 */ /* 0x000b22000c1e1900 */
[----:B-1----:R-:W-:-:S04]  /*0440*/  IMAD.WIDE.U32 R14, R20, R11, c[0x0][0x220] ;  /* 0x00008800140e7625 */ /* 0x002fc800078e000b */
[----:B0-----:R-:W-:-:S04]  /*0450*/  IMAD.WIDE.U32 R18, R28, R11, c[0x0][0x228] ;  /* 0x00008a001c127625 */ /* 0x001fc800078e000b */
[-C--:B------:R-:W-:Y:S01]  /*0460*/  IMAD.WIDE.U32 R28, R28, R11.reuse, c[0x0][0x240] ;  /* 0x000090001c1c7625 */ /* 0x080fe200078e000b */
[----:B------:R0:W4:Y:S03]  /*0470*/  LDG.E R24, [R18.64] ;  /* 0x0000000412187981 */ /* 0x000126000c1e1900 */
[CC--:B-----5:R-:W-:Y:S02]  /*0480*/  IMAD.WIDE.U32 R16, R26.reuse, R11.reuse, c[0x0][0x220] ;  /* 0x000088001a107625 */ /* 0x0e0fe400078e000b */
[----:B------:R1:W5:Y:S04]  /*0490*/  LDG.E R28, [R28.64] ;  /* 0x000000041c1c7981 */ /* 0x000368000c1e1900 */
[----:B------:R1:W5:Y:S01]  /*04a0*/  LDG.E R16, [R16.64] ;  /* 0x0000000410107981 */ /* 0x000362000c1e1900 */
[----:B0-----:R-:W-:-:S03]  /*04b0*/  IMAD.WIDE.U32 R18, R26, R11, c[0x0][0x228] ;  /* 0x00008a001a127625 */ /* 0x001fc600078e000b */
[----:B-1----:R0:W5:Y:S04]  /*04c0*/  LDG.E R29, [R14.64] ;  /* 0x000000040e1d7981 */ /* 0x002168000c1e1900 */
[----:B------:R1:W5:Y:S01]  /*04d0*/  LDG.E R17, [R18.64] ;  /* 0x0000000412117981 */ /* 0x000362000c1e1900 */
[----:B0-----:R-:W-:-:S04]  /*04e0*/  IMAD.WIDE.U32 R14, R20, R11, c[0x0][0x228] ;  /* 0x00008a00140e7625 */ /* 0x001fc800078e000b */
[-C--:B------:R-:W-:Y:S02]  /*04f0*/  IMAD.WIDE.U32 R20, R20, R11.reuse, c[0x0][0x240] ;  /* 0x0000900014147625 */ /* 0x080fe400078e000b */
[----:B------:R-:W5:Y:S02]  /*0500*/  LDG.E R14, [R14.64] ;  /* 0x000000040e0e7981 */ /* 0x000f64000c1e1900 */
[----:B-1----:R-:W-:Y:S02]  /*0510*/  IMAD.WIDE.U32 R18, R26, R11, c[0x0][0x240] ;  /* 0x000090001a127625 */ /* 0x002fe400078e000b */
[----:B------:R-:W5:Y:S04]  /*0520*/  LDG.E R20, [R20.64] ;  /* 0x0000000414147981 */ /* 0x000f68000c1e1900 */
[----:B------:R-:W5:Y:S01]  /*0530*/  LDG.E R11, [R18.64] ;  /* 0x00000004120b7981 */ /* 0x000f62000c1e1900 */
[----:B------:R-:W-:-:S04]  /*0540*/  IADD3 R25, R25, 0x80, RZ ;  /* 0x0000008019197810 */ /* 0x000fc80007ffe0ff */
[----:B------:R-:W-:Y:S01]  /*0550*/  ISETP.GE.U32.AND P1, PT, R25, R9, PT ;  /* 0x000000091900720c */ /* 0x000fe20003f26070 */
[----:B--2---:R-:W-:Y:S02]  /*0560*/  FADD.FTZ R13, R13, R8 ;  /* 0x000000080d0d7221 */ /* 0x004fe40000010000 */
[----:B---3--:R-:W-:Y:S02]  /*0570*/  FADD.FTZ R27, R10, R27 ;  /* 0x0000001b0a1b7221 */ /* 0x008fe40000010000 */
[----:B----4-:R-:W-:Y:S02]  /*0580*/  FADD.FTZ R23, R12, R23 ;  /* 0x000000170c177221 */ /* 0x010fe40000010000 */
[----:B------:R-:W-:Y:S02]  /*0590*/  FADD.FTZ R22, R13, R22 ;  /* 0x000000160d167221 */ /* 0x000fe40000010000 */
[----:B------:R-:W-:Y:S02]  /*05a0*/  FADD.FTZ R23, R23, R24 ;  /* 0x0000001817177221 */ /* 0x000fe40000010000 */
[----:B-----5:R-:W-:-:S02]  /*05b0*/  FADD.FTZ R27, R27, R28 ;  /* 0x0000001c1b1b7221 */ /* 0x020fc40000010000 */
[----:B------:R-:W-:-:S04]  /*05c0*/  FADD.FTZ R29, R22, R29 ;  /* 0x0000001d161d7221 */ /* 0x000fc80000010000 */
[----:B------:R-:W-:Y:S02]  /*05d0*/  FADD.FTZ R8, R29, R16 ;  /* 0x000000101d087221 */ /* 0x000fe40000010000 */
[----:B------:R-:W-:Y:S02]  /*05e0*/  FADD.FTZ R14, R23, R14 ;  /* 0x0000000e170e7221 */ /* 0x000fe40000010000 */
[----:B------:R-:W-:Y:S02]  /*05f0*/  FADD.FTZ R20, R27, R20 ;  /* 0x000000141b147221 */ /* 0x000fe40000010000 */
[----:B------:R-:W-:Y:S02]  /*0600*/  FADD.FTZ R23, R14, R17 ;  /* 0x000000110e177221 */ /* 0x000fe40000010000 */
[----:B------:R-:W-:Y:S01]  /*0610*/  FADD.FTZ R27, R20, R11 ;  /* 0x0000000b141b7221 */ /* 0x000fe20000010000 */
[----:B------:R-:W-:Y:S05]  /*0620*/  @!P1 BRA `(.L_x_1140) ;  /* 0xfffffd1000009947 */ /* 0x000fea000383ffff */
.L_x_1139:
[----:B------:R-:W-:Y:S05]  /*0630*/  BSYNC B1 ;  /* 0x0000000000017941 */ /* 0x000fea0003800000 */
.L_x_1138:
[C---:B------:R-:W-:Y:S01]  /*0640*/  ISETP.GE.U32.AND P1, PT, R25.reuse, c[0x0][0x160], PT ;  /* 0x0000580019007a0c */ /* 0x040fe20003f26070 */
[----:B------:R-:W-:Y:S01]  /*0650*/  BSSY B1, `(.L_x_1141) ;  /* 0x000001c000017945 */ /* 0x000fe20003800000 */
[----:B------:R-:W-:-:S04]  /*0660*/  IADD3 R9, -R25, c[0x0][0x160], RZ ;  /* 0x0000580019097a10 */ /* 0x000fc80007ffe1ff */
[----:B------:R-:W-:-:S13]  /*0670*/  ISETP.LE.U32.OR P1, PT, R9, 0x20, P1 ;  /* 0x000000200900780c */ /* 0x000fda0000f23470 */
[----:B------:R-:W-:Y:S05]  /*0680*/  @P1 BRA `(.L_x_1142) ;  /* 0x0000018000001947 */ /* 0x000fea0003800000 */
[----:B------:R-:W-:Y:S01]  /*0690*/  MOV R15, 0x4 ;  /* 0x00000004000f7802 */ /* 0x000fe20000000f00 */
[C---:B------:R-:W-:Y:S01]  /*06a0*/  IMAD R10, R25.reuse, c[0x0][0x168], R4 ;  /* 0x00005a00190a7a24 */ /* 0x040fe200078e0204 */
[----:B------:R-:W-:-:S03]  /*06b0*/  IADD3 R9, R25, 0x20, RZ ;  /* 0x0000002019097810 */ /* 0x000fc60007ffe0ff */
[----:B------:R-:W-:-:S04]  /*06c0*/  IMAD.WIDE.U32 R20, R10, R15, c[0x0][0x220] ;  /* 0x000088000a147625 */ /* 0x000fc800078e000f */
[CC--:B------:R-:W-:Y:S02]  /*06d0*/  IMAD.WIDE.U32 R18, R10.reuse, R15.reuse, c[0x0][0x228] ;  /* 0x00008a000a127625 */ /* 0x0c0fe400078e000f */
[----:B------:R-:W2:Y:S02]  /*06e0*/  LDG.E R21, [R20.64] ;  /* 0x0000000414157981 */ /* 0x000ea4000c1e1900 */
[----:B------:R-:W-:Y:S02]  /*06f0*/  IMAD R14, R9, c[0x0][0x168], R4 ;  /* 0x00005a00090e7a24 */ /* 0x000fe400078e0204 */
[-C--:B------:R-:W-:Y:S01]  /*0700*/  IMAD.WIDE.U32 R10, R10, R15.reuse, c[0x0][0x240] ;  /* 0x000090000a0a7625 */ /* 0x080fe200078e000f */
[----:B------:R-:W3:Y:S03]  /*0710*/  LDG.E R18, [R18.64] ;  /* 0x0000000412127981 */ /* 0x000ee6000c1e1900 */
[----:B------:R-:W-:-:S02]  /*0720*/  IMAD.WIDE.U32 R16, R14, R15, c[0x0][0x220] ;  /* 0x000088000e107625 */ /* 0x000fc400078e000f */
[----:B------:R-:W4:Y:S02]  /*0730*/  LDG.E R10, [R10.64] ;  /* 0x000000040a0a7981 */ /* 0x000f24000c1e1900 */
[CC--:B------:R-:W-:Y:S02]  /*0740*/  IMAD.WIDE.U32 R12, R14.reuse, R15.reuse, c[0x0][0x228] ;  /* 0x00008a000e0c7625 */ /* 0x0c0fe400078e000f */
[----:B------:R-:W5:Y:S02]  /*0750*/  LDG.E R17, [R16.64] ;  /* 0x0000000410117981 */ /* 0x000f64000c1e1900 */
[----:B------:R-:W-:Y:S02]  /*0760*/  IMAD.WIDE.U32 R14, R14, R15, c[0x0][0x240] ;  /* 0x000090000e0e7625 */ /* 0x000fe400078e000f */
[----:B------:R-:W5:Y:S04]  /*0770*/  LDG.E R12, [R12.64] ;  /* 0x000000040c0c7981 */ /* 0x000f68000c1e1900 */
[----:B------:R-:W5:Y:S01]  /*0780*/  LDG.E R14, [R14.64] ;  /* 0x000000040e0e7981 */ /* 0x000f62000c1e1900 */
[----:B------:R-:W-:-:S02]  /*0790*/  PLOP3.LUT P2, PT, PT, PT, PT, 0x8, 0x0 ;  /* 0x000000000000781c */ /* 0x000fc40003f4e170 */
[----:B------:R-:W-:Y:S01]  /*07a0*/  IADD3 R25, R25, 0x40, RZ ;  /* 0x0000004019197810 */ /* 0x000fe20007ffe0ff */
[----:B--2---:R-:W-:Y:S02]  /*07b0*/  FADD.FTZ R8, R8, R21 ;  /* 0x0000001508087221 */ /* 0x004fe40000010000 */
[----:B---3--:R-:W-:Y:S02]  /*07c0*/  FADD.FTZ R23, R23, R18 ;  /* 0x0000001217177221 */ /* 0x008fe40000010000 */
[----:B----4-:R-:W-:Y:S02]  /*07d0*/  FADD.FTZ R27, R27, R10 ;  /* 0x0000000a1b1b7221 */ /* 0x010fe40000010000 */
[----:B-----5:R-:W-:Y:S02]  /*07e0*/  FADD.FTZ R8, R8, R17 ;  /* 0x0000001108087221 */ /* 0x020fe40000010000 */
[----:B------:R-:W-:Y:S02]  /*07f0*/  FADD.FTZ R23, R23, R12 ;  /* 0x0000000c17177221 */ /* 0x000fe40000010000 */
[----:B------:R-:W-:-:S02]  /*0800*/  FADD.FTZ R27, R27, R14 ;  /* 0x0000000e1b1b7221 */ /* 0x000fc40000010000 */
.L_x_1142:
[----:B------:R-:W-:Y:S05]  /*0810*/  BSYNC B1 ;  /* 0x0000000000017941 */ /* 0x000fea0003800000 */
.L_x_1141:
[----:B------:R-:W-:Y:S01]  /*0820*/  ISETP.LT.U32.OR P2, PT, R25, c[0x0][0x160], P2 ;  /* 0x0000580019007a0c */ /* 0x000fe20001741470 */
[----:B------:R-:W-:-:S12]  /*0830*/  BSSY B1, `(.L_x_1137) ;  /* 0x000000d000017945 */ /* 0x000fd80003800000 */
[----:B------:R-:W-:Y:S05]  /*0840*/  @!P2 BRA `(.L_x_1143) ;  /* 0x000000b00000a947 */ /* 0x000fea0003800000 */
[----:B------:R-:W-:Y:S02]  /*0850*/  IMAD.MOV.U32 R11, RZ, RZ, 0x4 ;  /* 0x00000004ff0b7424 */ /* 0x000fe400078e00ff */
[----:B------:R-:W-:-:S04]  /*0860*/  IMAD R10, R25, c[0x0][0x168], R4 ;  /* 0x00005a00190a7a24 */ /* 0x000fc800078e0204 */
[----:B------:R-:W-:-:S04]  /*0870*/  IMAD.WIDE.U32 R14, R10, R11, c[0x0][0x220] ;  /* 0x000088000a0e7625 */ /* 0x000fc800078e000b */
[CC--:B------:R-:W-:Y:S02]  /*0880*/  IMAD.WIDE.U32 R12, R10.reuse, R11.reuse, c[0x0][0x228] ;  /* 0x00008a000a0c7625 */ /* 0x0c0fe400078e000b */
[----:B------:R-:W2:Y:S02]  /*0890*/  LDG.E R15, [R14.64] ;  /* 0x000000040e0f7981 */ /* 0x000ea4000c1e1900 */
[----:B------:R-:W-:Y:S02]  /*08a0*/  IMAD.WIDE.U32 R10, R10, R11, c[0x0][0x240] ;  /* 0x000090000a0a7625 */ /* 0x000fe400078e000b */
[----:B------:R-:W3:Y:S04]  /*08b0*/  LDG.E R12, [R12.64] ;  /* 0x000000040c0c7981 */ /* 0x000ee8000c1e1900 */
[----:B------:R-:W4:Y:S01]  /*08c0*/  LDG.E R10, [R10.64] ;  /* 0x000000040a0a7981 */ /* 0x000f22000c1e1900 */
[----:B--2---:R-:W-:-:S02]  /*08d0*/  FADD.FTZ R8, R8, R15 ;  /* 0x0000000f08087221 */ /* 0x004fc40000010000 */
[----:B---3--:R-:W-:Y:S02]  /*08e0*/  FADD.FTZ R23, R23, R12 ;  /* 0x0000000c17177221 */ /* 0x008fe40000010000 */
[----:B----4-:R-:W-:Y:S02]  /*08f0*/  FADD.FTZ R27, R27, R10 ;  /* 0x0000000a1b1b7221 */ /* 0x010fe40000010000 */
.L_x_1143:
[----:B------:R-:W-:Y:S05]  /*0900*/  BSYNC B1 ;  /* 0x0000000000017941 */ /* 0x000fea0003800000 */
.L_x_1137:
[----:B------:R-:W-:Y:S05]  /*0910*/  BSYNC B0 ;  /* 0x0000000000007941 */ /* 0x000fea0003800000 */
.L_x_1136:
[----:B------:R-:W-:Y:S01]  /*0920*/  ISETP.GT.U32.AND P1, PT, R0, 0x3ff, PT ;  /* 0x000003ff0000780c */ /* 0x000fe20003f24070 */
[----:B------:R0:W-:Y:S01]  /*0930*/  STS [R6.X4], R23 ;  /* 0x0000001706007388 */ /* 0x0001e20000004800 */
[----:B------:R-:W-:Y:S03]  /*0940*/  WARPSYNC 0xffffffff ;  /* 0xffffffff00007948 */ /* 0x000fe60003800000 */
[----:B------:R0:W-:Y:S04]  /*0950*/  STS [R6.X4+0x1000], R8 ;  /* 0x0010000806007388 */ /* 0x0001e80000004800 */
[----:B------:R0:W-:Y:S04]  /*0960*/  STS [R6.X4+0x2000], R27 ;  /* 0x0020001b06007388 */ /* 0x0001e80000004800 */
[----:B------:R-:W-:Y:S06]  /*0970*/  BAR.SYNC.DEFER_BLOCKING 0x0 ;  /* 0x0000000000007b1d */ /* 0x000fec0000010000 */
[----:B------:R-:W-:Y:S05]  /*0980*/  @P1 BRA `(.L_x_1144) ;  /* 0x0000029000001947 */ /* 0x000fea0003800000 */
[----:B0-----:R0:W1:Y:S04]  /*0990*/  LDS R15, [R7.X4] ;  /* 0x00000000070f7984 */ /* 0x0010680000004800 */
[----:B------:R0:W2:Y:S04]  /*09a0*/  LDS R11, [R7.X4+0x2000] ;  /* 0x00200000070b7984 */ /* 0x0000a80000004800 */
[----:B------:R0:W3:Y:S01]  /*09b0*/  LDS R10, [R7.X4+0x1000] ;  /* 0x00100000070a7984 */ /* 0x0000e20000004800 */
[----:B------:R-:W-:Y:S05]  /*09c0*/  BRA.DIV ~URZ, `(.L_x_1145) ;  /* 0x000004027f007947 */ /* 0x000fea000b800000 */
[----:B---3--:R3:W4:Y:S02]  /*09d0*/  SHFL.BFLY PT, R14, R10, 0x1, 0x1f ;  /* 0x0c201f000a0e7f89 */ /* 0x00872400000e0000 */
.L_x_1150:
[----:B----4-:R-:W-:Y:S01]  /*09e0*/  FADD.FTZ R18, R10, R14 ;  /* 0x0000000e0a127221 */ /* 0x010fe20000010000 */
[----:B------:R-:W-:Y:S05]  /*09f0*/  BRA.DIV ~URZ, `(.L_x_1146) ;  /* 0x000004427f007947 */ /* 0x000fea000b800000 */
[----:B-1----:R-:W1:Y:S04]  /*0a00*/  SHFL.BFLY PT, R8, R15, 0x1, 0x1f ;  /* 0x0c201f000f087f89 */ /* 0x002e6800000e0000 */
[----:B--2---:R-:W2:Y:S01]  /*0a10*/  SHFL.BFLY PT, R12, R11, 0x1, 0x1f ;  /* 0x0c201f000b0c7f89 */ /* 0x004ea200000e0000 */
[----:B-1-3--:R-:W-:-:S03]  /*0a20*/  FADD.FTZ R10, R15, R8 ;  /* 0x000000080f0a7221 */ /* 0x00afc60000010000 */
[----:B------:R-:W1:Y:S01]  /*0a30*/  SHFL.BFLY PT, R8, R18, 0x2, 0x1f ;  /* 0x0c401f0012087f89 */ /* 0x000e6200000e0000 */
[----:B--2---:R-:W-:-:S03]  /*0a40*/  FADD.FTZ R14, R11, R12 ;  /* 0x0000000c0b0e7221 */ /* 0x004fc60000010000 */
[----:B------:R-:W2:Y:S04]  /*0a50*/  SHFL.BFLY PT, R9, R10, 0x2, 0x1f ;  /* 0x0c401f000a097f89 */ /* 0x000ea800000e0000 */
[----:B------:R-:W3:Y:S01]  /*0a60*/  SHFL.BFLY PT, R17, R14, 0x2, 0x1f ;  /* 0x0c401f000e117f89 */ /* 0x000ee200000e0000 */
[----:B-1----:R-:W-:Y:S02]  /*0a70*/  FADD.FTZ R8, R18, R8 ;  /* 0x0000000812087221 */ /* 0x002fe40000010000 */
[----:B--2---:R-:W-:-:S03]  /*0a80*/  FADD.FTZ R13, R10, R9 ;  /* 0x000000090a0d7221 */ /* 0x004fc60000010000 */
[----:B------:R-:W1:Y:S01]  /*0a90*/  SHFL.BFLY PT, R9, R8, 0x4, 0x1f ;  /* 0x0c801f0008097f89 */ /* 0x000e6200000e0000 */
[----:B---3--:R-:W-:-:S03]  /*0aa0*/  FADD.FTZ R17, R14, R17 ;  /* 0x000000110e117221 */ /* 0x008fc60000010000 */
        /* <DEDUP_REMOVED lines=10> */
[----:B------:R1:W2:Y:S01]  /*0b50*/  SHFL.BFLY PT, R13, R10, 0x10, 0x1f ;  /* 0x0e001f000a0d7f89 */ /* 0x0002a200000e0000 */
[----:B---3--:R-:W-:-:S03]  /*0b60*/  FADD.FTZ R18, R16, R15 ;  /* 0x0000000f10127221 */ /* 0x008fc60000010000 */
[----:B------:R1:W3:Y:S04]  /*0b70*/  SHFL.BFLY PT, R15, R12, 0x10, 0x1f ;  /* 0x0e001f000c0f7f89 */ /* 0x0002e800000e0000 */
[----:B------:R1:W4:Y:S02]  /*0b80*/  SHFL.BFLY PT, R14, R18, 0x10, 0x1f ;  /* 0x0e001f00120e7f89 */ /* 0x00032400000e0000 */
.L_x_1151:
[----:B------:R-:W-:Y:S01]  /*0b90*/  ISETP.NE.AND P1, PT, R2, RZ, PT ;  /* 0x000000ff0200720c */ /* 0x000fe20003f25270 */
[----:B---3--:R-:W-:Y:S02]  /*0ba0*/  FADD.FTZ R15, R15, R12 ;  /* 0x0000000c0f0f7221 */ /* 0x008fe40000010000 */
[----:B--2---:R-:W-:Y:S02]  /*0bb0*/  FADD.FTZ R13, R13, R10 ;  /* 0x0000000a0d0d7221 */ /* 0x004fe40000010000 */
[----:B----4-:R-:W-:-:S08]  /*0bc0*/  FADD.FTZ R9, R14, R18 ;  /* 0x000000120e097221 */ /* 0x010fd00000010000 */
[----:B------:R-:W-:-:S04]  /*0bd0*/  @!P1 SHF.R.U32.HI R8, RZ, 0x3, R0 ;  /* 0x00000003ff089819 */ /* 0x000fc80000011600 */
[----:B------:R-:W-:-:S05]  /*0be0*/  @!P1 LOP3.LUT R8, R8, 0x1ffffffc, RZ, 0xc0, !PT ;  /* 0x1ffffffc08089812 */ /* 0x000fca00078ec0ff */
[----:B------:R2:W-:Y:S04]  /*0bf0*/  @!P1 STS [R8+0x3000], R15 ;  /* 0x0030000f08009388 */ /* 0x0005e80000000800 */
[----:B------:R2:W-:Y:S04]  /*0c00*/  @!P1 STS [R8+0x3080], R13 ;  /* 0x0030800d08009388 */ /* 0x0005e80000000800 */
[----:B------:R2:W-:Y:S02]  /*0c10*/  @!P1 STS [R8+0x3100], R9 ;  /* 0x0031000908009388 */ /* 0x0005e40000000800 */
.L_x_1144:
[----:B0-2---:R-:W-:Y:S01]  /*0c20*/  SHF.L.U32 R8, R5, 0x1, RZ ;  /* 0x0000000105087819 */ /* 0x005fe200000006ff */
[----:B------:R-:W-:Y:S01]  /*0c30*/  WARPSYNC 0xffffffff ;  /* 0xffffffff00007948 */ /* 0x000fe20003800000 */
[----:B------:R-:W-:Y:S02]  /*0c40*/  BAR.SYNC.DEFER_BLOCKING 0x0 ;  /* 0x0000000000007b1d */ /* 0x000fe40000010000 */
[----:B------:R-:W-:-:S04]  /*0c50*/  ISETP.GE.U32.OR P1, PT, R8, c[0x0][0x168], P0 ;  /* 0x00005a0008007a0c */ /* 0x000fc80000726470 */
[----:B------:R-:W-:Y:S09]  /*0c60*/  BSSY B0, `(.L_x_1147) ;  /* 0x0000011000007945 */ /* 0x000ff20003800000 */
[----:B------:R-:W-:Y:S05]  /*0c70*/  @P1 BRA `(.L_x_1148) ;  /* 0x000000f000001947 */ /* 0x000fea0003800000 */
[----:B------:R-:W-:Y:S01]  /*0c80*/  SHF.L.U32 R8, R0, 0x3, RZ ;  /* 0x0000000300087819 */ /* 0x000fe200000006ff */
[----:B------:R-:W-:-:S03]  /*0c90*/  IMAD.MOV.U32 R16, RZ, RZ, 0x4 ;  /* 0x00000004ff107424 */ /* 0x000fc600078e00ff */
[----:B------:R-:W-:-:S05]  /*0ca0*/  LOP3.LUT R14, R8, 0xf8, RZ, 0xc0, !PT ;  /* 0x000000f8080e7812 */ /* 0x000fca00078ec0ff */
[----:B------:R-:W0:Y:S04]  /*0cb0*/  LDS.64 R8, [R14+0x3000] ;  /* 0x003000000e087984 */ /* 0x000e280000000a00 */
[----:B-1----:R-:W1:Y:S04]  /*0cc0*/  LDS.64 R10, [R14+0x3080] ;  /* 0x003080000e0a7984 */ /* 0x002e680000000a00 */
[----:B------:R-:W2:Y:S01]  /*0cd0*/  LDS.64 R12, [R14+0x3100] ;  /* 0x003100000e0c7984 */ /* 0x000ea20000000a00 */
[----:B0-----:R-:W-:Y:S01]  /*0ce0*/  F2FP.BF16.PACK_AB R15, R9, R8 ;  /* 0x00000008090f723e */ /* 0x001fe200000010ff */
[----:B------:R-:W-:Y:S01]  /*0cf0*/  IMAD.WIDE.U32 R8, R5, R16, c[0x0][0x268] ;  /* 0x00009a0005087625 */ /* 0x000fe200078e0010 */
[----:B-1----:R-:W-:-:S03]  /*0d00*/  F2FP.BF16.PACK_AB R17, R11, R10 ;  /* 0x0000000a0b11723e */ /* 0x002fc600000010ff */
[----:B------:R-:W-:Y:S01]  /*0d10*/  IMAD.WIDE.U32 R10, R5, R16, c[0x0][0x260] ;  /* 0x00009800050a7625 */ /* 0x000fe200078e0010 */
[----:B------:R0:W-:Y:S01]  /*0d20*/  STG.E [R8.64], R15 ;  /* 0x0000000f08007986 */ /* 0x0001e2000c101904 */
[----:B--2---:R-:W-:Y:S02]  /*0d30*/  F2FP.BF16.PACK_AB R19, R13, R12 ;  /* 0x0000000c0d13723e */ /* 0x004fe400000010ff */
[----:B------:R-:W-:Y:S01]  /*0d40*/  IMAD.WIDE.U32 R12, R5, R16, c[0x0][0x280] ;  /* 0x0000a000050c7625 */ /* 0x000fe200078e0010 */
[----:B------:R0:W-:Y:S04]  /*0d50*/  STG.E [R10.64], R17 ;  /* 0x000000110a007986 */ /* 0x0001e8000c101904 */
[----:B------:R0:W-:Y:S02]  /*0d60*/  STG.E [R12.64], R19 ;  /* 0x000000130c007986 */ /* 0x0001e4000c101904 */
.L_x_1148:
[----:B------:R-:W-:Y:S05]  /*0d70*/  BSYNC B0 ;  /* 0x0000000000007941 */ /* 0x000fea0003800000 */
.L_x_1147:
[C---:B------:R-:W-:Y:S02]  /*0d80*/  ISETP.GT.U32.AND P1, PT, R4.reuse, -0x501, PT ;  /* 0xfffffaff0400780c */ /* 0x040fe40003f24070 */
[----:B------:R-:W-:-:S02]  /*0d90*/  IADD3 R4, R4, 0x500, RZ ;  /* 0x0000050004047810 */ /* 0x000fc40007ffe0ff */
[----:B------:R-:W-:-:S09]  /*0da0*/  IADD3 R5, R5, 0x280, RZ ;  /* 0x0000028005057810 */ /* 0x000fd20007ffe0ff */
[----:B01----:R-:W-:Y:S05]  /*0db0*/  @P1 BRA `(.L_x_1149) ;  /* 0xfffff37000001947 */ /* 0x003fea000383ffff */
[----:B------:R-:W-:Y:S05]  /*0dc0*/  EXIT ;  /* 0x000000000000794d */ /* 0x000fea0003800000 */
.L_x_1145:
[----:B------:R-:W-:Y:S01]  /*0dd0*/  HFMA2.MMA R17, -RZ, RZ, 0, 5.9604644775390625e-08 ;  /* 0x00000001ff117435 */ /* 0x000fe200000001ff */
[----:B---3--:R-:W-:Y:S01]  /*0de0*/  MOV R18, R10 ;  /* 0x0000000a00127202 */ /* 0x008fe20000000f00 */
[----:B------:R-:W-:Y:S01]  /*0df0*/  IMAD.MOV.U32 R14, RZ, RZ, 0x1f ;  /* 0x0000001fff0e7424 */ /* 0x000fe200078e00ff */
[----:B------:R-:W-:Y:S02]  /*0e00*/  MOV R19, 0xffffffff ;  /* 0xffffffff00137802 */ /* 0x000fe40000000f00 */
[----:B------:R-:W-:Y:S02]  /*0e10*/  MOV R8, 0xe30 ;  /* 0x00000e3000087802 */ /* 0x000fe40000000f00 */
[----:B012---:R-:W-:Y:S05]  /*0e20*/  CALL.REL.NOINC `($__internal_16_$__cuda_sm70_shflsync_bfly_p) ;  /* 0x0000059000007944 */ /* 0x007fea0003c00000 */
[----:B01----:R-:W-:Y:S05]  /*0e30*/  BRA `(.L_x_1150) ;  /* 0xfffffba000007947 */ /* 0x003fea000383ffff */
.L_x_1146:
[----:B------:R-:W-:Y:S01]  /*0e40*/  HFMA2.MMA R17, -RZ, RZ, 0, 1.1920928955078125e-07 ;  /* 0x00000002ff117435 */ /* 0x000fe200000001ff */
[----:B------:R-:W-:Y:S01]  /*0e50*/  IMAD.MOV.U32 R14, RZ, RZ, 0x1f ;  /* 0x0000001fff0e7424 */ /* 0x000fe200078e00ff */
[----:B------:R-:W-:Y:S02]  /*0e60*/  MOV R19, 0xffffffff ;  /* 0xffffffff00137802 */ /* 0x000fe40000000f00 */
[----:B------:R-:W-:Y:S02]  /*0e70*/  MOV R8, 0xe90 ;  /* 0x00000e9000087802 */ /* 0x000fe40000000f00 */
[----:B0123--:R-:W-:Y:S05]  /*0e80*/  CALL.REL.NOINC `($__internal_16_$__cuda_sm70_shflsync_bfly_p) ;  /* 0x0000053000007944 */ /* 0x00ffea0003c00000 */
[----:B0-----:R-:W-:Y:S01]  /*0e90*/  HFMA2.MMA R17, -RZ, RZ, 0, 2.384185791015625e-07 ;  /* 0x00000004ff117435 */ /* 0x001fe200000001ff */
[----:B-1----:R-:W-:Y:S01]  /*0ea0*/  FADD.FTZ R18, R18, R14 ;  /* 0x0000000e12127221 */ /* 0x002fe20000010000 */
[----:B------:R-:W-:Y:S01]  /*0eb0*/  MOV R19, 0xffffffff ;  /* 0xffffffff00137802 */ /* 0x000fe20000000f00 */
[----:B------:R-:W-:Y:S01]  /*0ec0*/  IMAD.MOV.U32 R14, RZ, RZ, 0x1f ;  /* 0x0000001fff0e7424 */ /* 0x000fe200078e00ff */
[----:B------:R-:W-:-:S02]  /*0ed0*/  MOV R8, 0xef0 ;  /* 0x00000ef000087802 */ /* 0x000fc40000000f00 */
[----:B------:R-:W-:Y:S05]  /*0ee0*/  CALL.REL.NOINC `($__internal_16_$__cuda_sm70_shflsync_bfly_p) ;  /* 0x000004d000007944 */ /* 0x000fea0003c00000 */
[----:B0-----:R-:W-:Y:S01]  /*0ef0*/  HFMA2.MMA R17, -RZ, RZ, 0, 4.76837158203125e-07 ;  /* 0x00000008ff117435 */ /* 0x001fe200000001ff */
[----:B-1----:R-:W-:Y:S01]  /*0f00*/  FADD.FTZ R18, R18, R14 ;  /* 0x0000000e12127221 */ /* 0x002fe20000010000 */
[----:B------:R-:W-:Y:S01]  /*0f10*/  MOV R19, 0xffffffff ;  /* 0xffffffff00137802 */ /* 0x000fe20000000f00 */
[----:B------:R-:W-:Y:S01]  /*0f20*/  IMAD.MOV.U32 R14, RZ, RZ, 0x1f ;  /* 0x0000001fff0e7424 */ /* 0x000fe200078e00ff */
[----:B------:R-:W-:-:S02]  /*0f30*/  MOV R8, 0xf50 ;  /* 0x00000f5000087802 */ /* 0x000fc40000000f00 */
[----:B------:R-:W-:Y:S05]  /*0f40*/  CALL.REL.NOINC `($__internal_16_$__cuda_sm70_shflsync_bfly_p) ;  /* 0x0000047000007944 */ /* 0x000fea0003c00000 */
[----:B-1----:R-:W-:Y:S01]  /*0f50*/  FADD.FTZ R10, R18, R14 ;  /* 0x0000000e120a7221 */ /* 0x002fe20000010000 */
[----:B0-----:R-:W-:Y:S01]  /*0f60*/  HFMA2.MMA R17, -RZ, RZ, 0, 9.5367431640625e-07 ;  /* 0x00000010ff117435 */ /* 0x001fe200000001ff */
[----:B------:R-:W-:Y:S01]  /*0f70*/  IMAD.MOV.U32 R14, RZ, RZ, 0x1f ;  /* 0x0000001fff0e7424 */ /* 0x000fe200078e00ff */
[----:B------:R-:W-:-:S02]  /*0f80*/  MOV R19, 0xffffffff ;  /* 0xffffffff00137802 */ /* 0x000fc40000000f00 */
[----:B------:R-:W-:Y:S02]  /*0f90*/  MOV R18, R10 ;  /* 0x0000000a00127202 */ /* 0x000fe40000000f00 */
[----:B------:R-:W-:Y:S02]  /*0fa0*/  MOV R8, 0xfc0 ;  /* 0x00000fc000087802 */ /* 0x000fe40000000f00 */
[----:B------:R-:W-:Y:S05]  /*0fb0*/  CALL.REL.NOINC `($__internal_16_$__cuda_sm70_shflsync_bfly_p) ;  /* 0x0000040000007944 */ /* 0x000fea0003c00000 */
[----:B0-----:R-:W-:Y:S01]  /*0fc0*/  HFMA2.MMA R17, -RZ, RZ, 0, 5.9604644775390625e-08 ;  /* 0x00000001ff117435 */ /* 0x001fe200000001ff */
[----:B-1----:R-:W-:Y:S01]  /*0fd0*/  IMAD.MOV.U32 R13, RZ, RZ, R14 ;  /* 0x000000ffff0d7224 */ /* 0x002fe200078e000e */
[----:B------:R-:W-:Y:S01]  /*0fe0*/  MOV R18, R15 ;  /* 0x0000000f00127202 */ /* 0x000fe20000000f00 */
[----:B------:R-:W-:Y:S01]  /*0ff0*/  IMAD.MOV.U32 R14, RZ, RZ, 0x1f ;  /* 0x0000001fff0e7424 */ /* 0x000fe200078e00ff */
[----:B------:R-:W-:Y:S02]  /*1000*/  MOV R19, 0xffffffff ;  /* 0xffffffff00137802 */ /* 0x000fe40000000f00 */
[----:B------:R-:W-:Y:S02]  /*1010*/  MOV R8, 0x1030 ;  /* 0x0000103000087802 */ /* 0x000fe40000000f00 */
[----:B------:R-:W-:Y:S05]  /*1020*/  CALL.REL.NOINC `($__internal_16_$__cuda_sm70_shflsync_bfly_p) ;  /* 0x0000039000007944 */ /* 0x000fea0003c00000 */
[----:B0-----:R-:W-:Y:S01]  /*1030*/  HFMA2.MMA R17, -RZ, RZ, 0, 1.1920928955078125e-07 ;  /* 0x00000002ff117435 */ /* 0x001fe200000001ff */
[----:B-1----:R-:W-:Y:S01]  /*1040*/  FADD.FTZ R18, R15, R14 ;  /* 0x0000000e0f127221 */ /* 0x002fe20000010000 */
[----:B------:R-:W-:Y:S01]  /*1050*/  MOV R19, 0xffffffff ;  /* 0xffffffff00137802 */ /* 0x000fe20000000f00 */
[----:B------:R-:W-:Y:S01]  /*1060*/  IMAD.MOV.U32 R14, RZ, RZ, 0x1f ;  /* 0x0000001fff0e7424 */ /* 0x000fe200078e00ff */
[----:B------:R-:W-:-:S02]  /*1070*/  MOV R8, 0x1090 ;  /* 0x0000109000087802 */ /* 0x000fc40000000f00 */
[----:B------:R-:W-:Y:S05]  /*1080*/  CALL.REL.NOINC `($__internal_16_$__cuda_sm70_shflsync_bfly_p) ;  /* 0x0000033000007944 */ /* 0x000fea0003c00000 */
        /* <DEDUP_REMOVED lines=35> */
[----:B------:R-:W-:Y:S01]  /*12c0*/  IMAD.MOV.U32 R19, RZ, RZ, -0x1 ;  /* 0xffffffffff137424 */ /* 0x000fe200078e00ff */
[----:B------:R-:W-:-:S02]  /*12d0*/  MOV R8, 0x12f0 ;  /* 0x000012f000087802 */ /* 0x000fc40000000f00 */
[----:B------:R-:W-:Y:S05]  /*12e0*/  CALL.REL.NOINC `($__internal_16_$__cuda_sm70_shflsync_bfly_p) ;  /* 0x000000d000007944 */ /* 0x000fea0003c00000 */
[----:B0-----:R-:W-:Y:S01]  /*12f0*/  HFMA2.MMA R17, -RZ, RZ, 0, 4.76837158203125e-07 ;  /* 0x00000008ff117435 */ /* 0x001fe200000001ff */
[----:B-1----:R-:W-:Y:S01]  /*1300*/  FADD.FTZ R18, R18, R14 ;  /* 0x0000000e12127221 */ /* 0x002fe20000010000 */
[----:B------:R-:W-:-:S02]  /*1310*/  MOV R14, 0x1f ;  /* 0x0000001f000e7802 */ /* 0x000fc40000000f00 */
[----:B------:R-:W-:Y:S02]  /*1320*/  MOV R19, 0xffffffff ;  /* 0xffffffff00137802 */ /* 0x000fe40000000f00 */
[----:B------:R-:W-:Y:S02]  /*1330*/  MOV R8, 0x1350 ;  /* 0x0000135000087802 */ /* 0x000fe40000000f00 */
[----:B------:R-:W-:Y:S05]  /*1340*/  CALL.REL.NOINC `($__internal_16_$__cuda_sm70_shflsync_bfly_p) ;  /* 0x0000007000007944 */ /* 0x000fea0003c00000 */
[----:B01----:R-:W-:Y:S01]  /*1350*/  FADD.FTZ R18, R18, R14 ;  /* 0x0000000e12127221 */ /* 0x003fe20000010000 */
[----:B------:R-:W-:Y:S01]  /*1360*/  HFMA2.MMA R14, -RZ, RZ, 0, 1.847743988037109375e-06 ;  /* 0x0000001fff0e7435 */ /* 0x000fe200000001ff */
[----:B------:R-:W-:Y:S01]  /*1370*/  IMAD.MOV.U32 R17, RZ, RZ, 0x10 ;  /* 0x00000010ff117424 */ /* 0x000fe200078e00ff */
[----:B------:R-:W-:Y:S02]  /*1380*/  MOV R19, 0xffffffff ;  /* 0xffffffff00137802 */ /* 0x000fe40000000f00 */
[----:B------:R-:W-:Y:S02]  /*1390*/  MOV R8, 0x13b0 ;  /* 0x000013b000087802 */ /* 0x000fe40000000f00 */
[----:B------:R-:W-:Y:S05]  /*13a0*/  CALL.REL.NOINC `($__internal_16_$__cuda_sm70_shflsync_bfly_p) ;  /* 0x0000001000007944 */ /* 0x000fea0003c00000 */
[----:B01----:R-:W-:Y:S05]  /*13b0*/  BRA `(.L_x_1151) ;  /* 0xfffff7d000007947 */ /* 0x003fea000383ffff */
        .weak           $__internal_16_$__cuda_sm70_shflsync_bfly_p
        .type           $__internal_16_$__cuda_sm70_shflsync_bfly_p,@function
        .size           $__internal_16_$__cuda_sm70_shflsync_bfly_p,(.L_x_14898 - $__internal_16_$__cuda_sm70_shflsync_bfly_p)
$__internal_16_$__cuda_sm70_shflsync_bfly_p:
[----:B------:R-:W-:Y:S01]  /*13c0*/  HFMA2.MMA R9, -RZ, RZ, 0, 0 ;  /* 0x00000000ff097435 */ /* 0x000fe200000001ff */
[----:B------:R-:W-:Y:S04]  /*13d0*/  WARPSYNC R19 ;  /* 0x0000001300007348 */ /* 0x000fe80003800000 */
[----:B------:R0:W1:Y:S01]  /*13e0*/  SHFL.BFLY PT, R14, R18, R17, R14 ;  /* 0x0c000011120e7389 */ /* 0x00006200000e000e */
[----:B------:R-:W-:Y:S05]  /*13f0*/  RET.REL.NODEC R8 `(_ZN10layer_norm22ln_bwd_finalize_kernelINS_22Kernel_traits_finalizeILj1280E13__nv_bfloat16S2_S2_S2_fjLb1ELj1024ELj4ENS_18Kernel_traits_baseILj1280ES2_S2_S2_S2_fjLj1024EEEEELb1ELb0EEEvNS_9BwdParamsE) ;  /* 0xffffec0008007950 */ /* 0x000fea0003c3ffff */
.L_x_1152:
        /* <DEDUP_REMOVED lines=16> */
.L_x_14898:


//--------------------- .text._ZN10layer_norm13ln_bwd_kernelINS_13Kernel_traitsI13__nv_bfloat16S2_S2_S2_fjLj1280ELj1ELj4ELj1ELj16ENS_18Kernel_traits_baseILj1280ES2_S2_S2_S2_fjLj128EEEEELb1ELb1ELb1ELb0EEEvNS_9BwdParamsE --------------------------
	.section	.text._ZN10layer_norm13ln_bwd_kernelINS_13Kernel_traitsI13__nv_bfloat16S2_S2_S2_fjLj1280ELj1ELj4ELj1ELj16ENS_18Kernel_traits_baseILj1280ES2_S2_S2_S2_fjLj128EEEEELb1ELb1ELb1ELb0EEEvNS_9BwdParamsE,"ax",@progbits
	.sectioninfo	@"SHI_REGISTERS=255"
	.align	128
        .global         _ZN10layer_norm13ln_bwd_kernelINS_13Kernel_traitsI13__nv_bfloat16S2_S2_S2_fjLj1280ELj1ELj4ELj1ELj16ENS_18Kernel_traits_baseILj1280ES2_S2_S2_S2_fjLj128EEEEELb1ELb1ELb1ELb0EEEvNS_9BwdParamsE
        .type           _ZN10layer_norm13ln_bwd_kernelINS_13Kernel_traitsI13__nv_bfloat16S2_S2_S2_fjLj1280ELj1ELj4ELj1ELj16ENS_18Kernel_traits_baseILj1280ES2_S2_S2_S2_fjLj128EEEEELb1ELb1ELb1ELb0EEEvNS_9BwdParamsE,@function
        .size           _ZN10layer_norm13ln_bwd_kernelINS_13Kernel_traitsI13__nv_bfloat16S2_S2_S2_fjLj1280ELj1ELj4ELj1ELj16ENS_18Kernel_traits_baseILj1280ES2_S2_S2_S2_fjLj128EEEEELb1ELb1ELb1ELb0EEEvNS_9BwdParamsE,(.L_x_14899 - _ZN10layer_norm13ln_bwd_kernelINS_13Kernel_traitsI13__nv_bfloat16S2_S2_S2_fjLj1280ELj1ELj4ELj1ELj16ENS_18Kernel_traits_baseILj1280ES2_S2_S2_S2_fjLj128EEEEELb1ELb1ELb1ELb0EEEvNS_9BwdParamsE)
        .other          _ZN10layer_norm13ln_bwd_kernelINS_13Kernel_traitsI13__nv_bfloat16S2_S2_S2_fjLj1280ELj1ELj4ELj1ELj16ENS_18Kernel_traits_baseILj1280ES2_S2_S2_S2_fjLj128EEEEELb1ELb1ELb1ELb0EEEvNS_9BwdParamsE,@"STO_CUDA_ENTRY STV_DEFAULT"
_ZN10layer_norm13ln_bwd_kernelINS_13Kernel_traitsI13__nv_bfloat16S2_S2_S2_fjLj1280ELj1ELj4ELj1ELj16ENS_18Kernel_traits_baseILj1280ES2_S2_S2_S2_fjLj128EEEEELb1ELb1ELb1ELb0EEEvNS_9BwdParamsE:
.text._ZN10layer_norm13ln_bwd_kernelINS_13Kernel_traitsI13__nv_bfloat16S2_S2_S2_fjLj1280ELj1ELj4ELj1ELj16ENS_18Kernel_traits_baseILj1280ES2_S2_S2_S2_fjLj128EEEEELb1ELb1ELb1ELb0EEEvNS_9BwdParamsE:
        /* <DEDUP_REMOVED lines=16> */
[----:B------:R-:W-:Y:S02]  /*0100*/  @P3 IMAD.MOV.U32 R31, RZ, RZ, 0x10 ;  /* 0x00000010ff1f3424 */ /* 0x000fe400078e00ff */
[----:B------:R-:W-:Y:S01]  /*0110*/  @P0 MOV R47, 0x10 ;  /* 0x00000010002f0802 */ /* 0x000fe20000000f00 */
[----:B------:R-:W-:-:S04]  /*0120*/  @P4 IMAD.WIDE.U32 R2, R44, R5, c[0x0][0x1b0] ;  /* 0x00006c002c024625 */ /* 0x000fc800078e0005 */
[C---:B------:R-:W-:Y:S01]  /*0130*/  @P4 IMAD.WIDE.U32 R4, R44.reuse, R5, c[0x0][0x1c8] ;  /* 0x000072002c044625 */ /* 0x040fe200078e0005 */
[----:B------:R-:W-:Y:S01]  /*0140*/  @P4 LOP3.LUT R44, R44, 0x20, RZ, 0xfc, !PT ;  /* 0x000000202c2c4812 */ /* 0x000fe200078efcff */
[----:B------:R0:W5:Y:S02]  /*0150*/  @P4 LDG.E.128 R152, [R2.64] ;  /* 0x0000000402984981 */ /* 0x000164000c1e1d00 */
[----:B------:R-:W-:Y:S02]  /*0160*/  @P1 IMAD.MOV.U32 R51, RZ, RZ, 0x10 ;  /* 0x00000010ff331424 */ /* 0x000fe400078e00ff */
[----:B------:R1:W5:Y:S01]  /*0170*/  @P4 LDG.E.128 R24, [R4.64] ;  /* 0x0000000404184981 */ /* 0x000362000c1e1d00 */
[----:B------:R-:W-:-:S04]  /*0180*/  @P3 IMAD.WIDE.U32 R28, R44, R31, c[0x0][0x1b0] ;  /* 0x00006c002c1c3625 */ /* 0x000fc800078e001f */
[C---:B------:R-:W-:Y:S01]  /*0190*/  @P3 IMAD.WIDE.U32 R30, R44.reuse, R31, c[0x0][0x1c8] ;  /* 0x000072002c1e3625 */ /* 0x040fe200078e001f */
[----:B0-----:R-:W0:Y:S01]  /*01a0*/  S2R R3, SR_CTAID.X ;  /* 0x0000000000037919 */ /* 0x001e220000002500 */
[----:B------:R-:W-:Y:S02]  /*01b0*/  @P3 IADD3 R44, R44, 0x20, RZ ;  /* 0x000000202c2c3810 */ /* 0x000fe40007ffe0ff */
[----:B------:R-:W-:Y:S01]  /*01c0*/  @P2 MOV R45, 0x10 ;  /* 0x00000010002d2802 */ /* 0x000fe20000000f00 */
[----:B------:R-:W-:Y:S01]  /*01d0*/  BSSY B0, `(.L_x_1153) ;  /* 0x0000915000007945 */ /* 0x000fe20003800000 */
[----:B------:R-:W-:Y:S01]  /*01e0*/  SHF.R.U32.HI R0, RZ, 0x5, R7 ;  /* 0x00000005ff007819 */ /* 0x000fe20000011607 */
        /* <DEDUP_REMOVED lines=17> */
[----:B--2---:R-:W-:Y:S01]  /*0300*/  CS2R R28, SRZ ;  /* 0x00000000001c7805 */ /* 0x004fe2000001ff00 */
        /* <DEDUP_REMOVED lines=8> */
[----:B-1----:R-:W-:Y:S01]  /*0390*/  CS2R R44, SRZ ;  /* 0x00000000002c7805 */ /* 0x002fe2000001ff00 */
[----:B------:R-:W-:Y:S01]  /*03a0*/  CS2R R46, SRZ ;  /* 0x00000000002e7805 */ /* 0x000fe2000001ff00 */
[----:B------:R-:W-:Y:S01]  /*03b0*/  CS2R R48, SRZ ;  /* 0x0000000000307805 */ /* 0x000fe2000001ff00 */
[----:B--2---:R-:W-:Y:S01]  /*03c0*/  CS2R R50, SRZ ;  /* 0x0000000000327805 */ /* 0x004fe2000001ff00 */
        /* <DEDUP_REMOVED lines=49> */
[--C-:B-----5:R-:W-:Y:S01]  /*06e0*/  PRMT R4, RZ, 0x5410, R152.reuse ;  /* 0x00005410ff047816 */ /* 0x120fe20000000098 */
[----:B------:R-:W-:Y:S01]  /*06f0*/  HFMA2.MMA R29, -RZ, RZ, 0, 0 ;  /* 0x00000000ff1d7435 */ /* 0x000fe200000001ff */
        /* <DEDUP_REMOVED lines=143> */
[----:B0-----:R-:W-:Y:S02]  /*0ff0*/  PRMT R4, RZ, 0x5410, R9 ;  /* 0x00005410ff047816 */ /* 0x001fe40000000009 */
[--C-:B-1----:R-:W-:Y:S02]  /*1000*/  PRMT R3, RZ, 0x5410, R8.reuse ;  /* 0x00005410ff037816 */ /* 0x102fe40000000008 */
[----:B--2---:R-:W-:-:S03]  /*1010*/  PRMT R2, RZ, 0x7610, R8 ;  /* 0x00007610ff027816 */ /* 0x004fc60000000008 */
        /* <DEDUP_REMOVED lines=13> */
.L_x_1396:
[----:B--2---:R-:W-:-:S04]  /*10f0*/  IMAD.MOV.U32 R4, RZ, RZ, 0x4 ;  /* 0x00000004ff047424 */ /* 0x004fc800078e00ff */
[----:B------:R-:W-:-:S05]  /*1100*/  IMAD.WIDE R2, R0, R4, c[0x0][0x1d8] ;  /* 0x0000760000027625 */ /* 0x000fca00078e0204 */
[----:B------:R0:W2:Y:S04]  /*1110*/  LDG.E R7, [R2.64] ;  /* 0x0000000402077981 */ /* 0x0000a8000c1e1900 */
[----:B------:R-:W1:Y:S01]  /*1120*/  S2R R178, SR_TID.X ;  /* 0x0000000000b27919 */ /* 0x000e620000002100 */
[----:B------:R-:W-:-:S04]  /*1130*/  IMAD.WIDE R176, R0, R4, c[0x0][0x1a8] ;  /* 0x00006a0000b07625 */ /* 0x000fc800078e0204 */
[----:B0-----:R-:W-:-:S04]  /*1140*/  IMAD.WIDE R2, R0, R4, c[0x0][0x1a0] ;  /* 0x0000680000027625 */ /* 0x001fc800078e0204 */
[C---:B------:R-:W-:Y:S02]  /*1150*/  IMAD.WIDE R4, R0.reuse, R4, c[0x0][0x1d0] ;  /* 0x0000740000047625 */ /* 0x040fe400078e0204 */
[----:B------:R0:W5:Y:S04]  /*1160*/  LDG.E R2, [R2.64] ;  /* 0x0000000402027981 */ /* 0x000168000c1e1900 */
[----:B------:R3:W5:Y:S04]  /*1170*/  LDG.E R4, [R4.64] ;  /* 0x0000000404047981 */ /* 0x000768000c1e1900 */
[----:B0-----:R0:W5:Y:S01]  /*1180*/  LDG.E R3, [R176.64] ;  /* 0x00000004b0037981 */ /* 0x001162000c1e1900 */
[----:B---3--:R-:W-:-:S05]  /*1190*/  IMAD R5, R0, c[0x0][0x168], RZ ;  /* 0x00005a0000057a24 */ /* 0x008fca00078e02ff */
[----:B0-----:R-:W-:Y:S02]  /*11a0*/  SHF.R.S32.HI R176, RZ, 0x1f, R5 ;  /* 0x0000001fffb07819 */ /* 0x001fe40000011405 */
[----:B-1----:R-:W-:Y:S02]  /*11b0*/  LOP3.LUT R177, R178, 0x1f, RZ, 0xc0, !PT ;  /* 0x0000001fb2b17812 */ /* 0x002fe400078ec0ff */
[----:B------:R-:W-:Y:S02]  /*11c0*/  LEA.HI R5, R176, R5, RZ, 0x3 ;  /* 0x00000005b0057211 */ /* 0x000fe400078f18ff */
[----:B------:R-:W-:Y:S02]  /*11d0*/  MOV R180, 0x10 ;  /* 0x0000001000b47802 */ /* 0x000fe40000000f00 */
[----:B------:R-:W-:Y:S01]  /*11e0*/  LEA.HI.SX32 R5, R5, R177, 0x1d ;  /* 0x000000b105057211 */ /* 0x000fe200078feaff */
[----:B------:R-:W-:Y:S04]  /*11f0*/  BSSY B1, `(.L_x_1155) ;  /* 0x0000259000017945 */ /* 0x000fe80003800000 */
[----:B------:R-:W-:Y:S01]  /*1200*/  IMAD.WIDE.U32 R210, R5, R180, c[0x0][0x218] ;  /* 0x0000860005d27625 */ /* 0x000fe200078e00b4 */
[----:B--2---:R-:W-:-:S13]  /*1210*/  ISETP.GT.AND P2, PT, R7, RZ, PT ;  /* 0x000000ff0700720c */ /* 0x004fda0003f44270 */
[----:B------:R-:W-:Y:S05]  /*1220*/  @P2 BRA `(.L_x_1156) ;  /* 0x0000046000002947 */ /* 0x000fea0003800000 */
[----:B-----5:R-:W-:Y:S01]  /*1230*/  ISETP.GE.AND P3, PT, R4, 0x1, PT ;  /* 0x000000010400780c */ /* 0x020fe20003f66270 */
[----:B------:R-:W-:Y:S01]  /*1240*/  BSSY B2, `(.L_x_1157) ;  /* 0x0000012000027945 */ /* 0x000fe20003800000 */
[----:B------:R-:W-:-:S11]  /*1250*/  LOP3.LUT P4, RZ, R6, 0xffffffe0, RZ, 0xc0, !PT ;  /* 0xffffffe006ff7812 */ /* 0x000fd6000788c0ff */
[----:B------:R-:W-:-:S05]  /*1260*/  @P3 IADD3 R2, R4, -0x1, RZ ;  /* 0xffffffff04023810 */ /* 0x000fca0007ffe0ff */
[----:B------:R-:W-:-:S05]  /*1270*/  @P3 IMAD R2, R2, c[0x0][0x168], RZ ;  /* 0x00005a0002023a24 */ /* 0x000fca00078e02ff */
[----:B------:R-:W-:-:S04]  /*1280*/  @P3 SHF.R.S32.HI R7, RZ, 0x1f, R2 ;  /* 0x0000001fff073819 */ /* 0x000fc80000011402 */
[----:B------:R-:W-:Y:S01]  /*1290*/  @P3 LEA.HI R7, R7, R2, RZ, 0x3 ;  /* 0x0000000207073211 */ /* 0x000fe200078f18ff */
[----:B------:R-:W-:-:S03]  /*12a0*/  IMAD.MOV.U32 R2, RZ, RZ, RZ ;  /* 0x000000ffff027224 */ /* 0x000fc600078e00ff */
[----:B------:R-:W-:Y:S02]  /*12b0*/  @P3 LEA.HI.SX32 R2, R7, R177, 0x1d ;  /* 0x000000b107023211 */ /* 0x000fe400078feaff */
[----:B------:R-:W-:Y:S01]  /*12c0*/  MOV R7, R5 ;  /* 0x0000000500077202 */ /* 0x000fe20000000f00 */
        /* <DEDUP_REMOVED lines=9> */
.L_x_1158:
[----:B------:R-:W-:Y:S05]  /*1360*/  BSYNC B2 ;  /* 0x0000000000027941 */ /* 0x000fea0003800000 */
.L_x_1157:
        /* <DEDUP_REMOVED lines=12> */
.L_x_1160:
[----:B------:R-:W-:Y:S05]  /*1430*/  BSYNC B2 ;  /* 0x0000000000027941 */ /* 0x000fea0003800000 */
.L_x_1159:
        /* <DEDUP_REMOVED lines=11> */
.L_x_1162:
[----:B------:R-:W-:Y:S05]  /*14f0*/  BSYNC B2 ;  /* 0x0000000000027941 */ /* 0x000fea0003800000 */
.L_x_1161:
[----:B------:R-:W-:Y:S01]  /*1500*/  BSSY B2, `(.L_x_1163) ;  /* 0x000000b000027945 */ /* 0x000fe20003800000 */
[----:B------:R-:W-:Y:S05]  /*1510*/  @!P1 BRA `(.L_x_1164) ;  /* 0x0000009000009947 */ /* 0x000fea0003800000 */
[----:B------:R-:W-:-:S04]  /*1520*/  ISETP.NE.U32.AND P3, PT, RZ, c[0x0][0x218], PT ;  /* 0x00008600ff007a0c */ /* 0x000fc80003f65070 */
[----:B------:R-:W-:Y:S02]  /*1530*/  ISETP.NE.AND.EX P3, PT, RZ, c[0x0][0x21c], PT, P3 ;  /* 0x00008700ff007a0c */ /* 0x000fe40003f65330 */
[----:B------:R-:W-:-:S05]  /*1540*/  MOV R192, 0x8 ;  /* 0x0000000800c07802 */ /* 0x000fca0000000f00 */
[----:B------:R-:W-:-:S06]  /*1550*/  IMAD.WIDE.U32 R192, R2, R192, c[0x0][0x190] ;  /* 0x0000640002c07625 */ /* 0x000fcc00078e00c0 */
[C---:B-1----:R-:W-:Y:S01]  /*1560*/  @P3 IMAD.WIDE.U32 R176, R7.reuse, R180, c[0x0][0x218] ;  /* 0x0000860007b03625 */ /* 0x042fe200078e00b4 */
[----:B------:R-:W5:Y:S04]  /*1570*/  LDG.E.64 R192, [R192.64] ;  /* 0x00000004c0c07981 */ /* 0x000f68000c1e1b00 */
[----:B------:R1:W5:Y:S01]  /*1580*/  @P3 LDG.E.128 R156, [R176.64] ;  /* 0x00000004b09c3981 */ /* 0x000362000c1e1d00 */
[----:B------:R-:W-:Y:S02]  /*1590*/  IADD3 R2, R2, 0x20, RZ ;  /* 0x0000002002027810 */ /* 0x000fe40007ffe0ff */
[----:B------:R-:W-:Y:S02]  /*15a0*/  IADD3 R7, R7, 0x20, RZ ;  /* 0x0000002007077810 */ /* 0x000fe40007ffe0ff */
.L_x_1164:
[----:B------:R-:W-:Y:S05]  /*15b0*/  BSYNC B2 ;  /* 0x0000000000027941 */ /* 0x000fea0003800000 */
.L_x_1163:
[----:B------:R-:W-:Y:S01]  /*15c0*/  ISETP.GE.U32.AND P3, PT, R6, 0xa0, PT ;  /* 0x000000a00600780c */ /* 0x000fe20003f66070 */
[----:B------:R-:W-:Y:S01]  /*15d0*/  HFMA2.MMA R220, -RZ, RZ, 0, 0 ;  /* 0x00000000ffdc7435 */ /* 0x000fe200000001ff */
[----:B------:R-:W-:-:S11]  /*15e0*/  IMAD.MOV.U32 R217, RZ, RZ, RZ ;  /* 0x000000ffffd97224 */ /* 0x000fd600078e00ff */
[----:B------:R-:W-:Y:S05]  /*15f0*/  @!P3 BRA `(.L_x_1165) ;  /* 0x000021800000b947 */ /* 0x000fea0003800000 */
[----:B------:R-:W-:-:S04]  /*1600*/  ISETP.NE.U32.AND P3, PT, RZ, c[0x0][0x218], PT ;  /* 0x00008600ff007a0c */ /* 0x000fc80003f65070 */
[----:B------:R-:W-:Y:S02]  /*1610*/  ISETP.NE.AND.EX P3, PT, RZ, c[0x0][0x21c], PT, P3 ;  /* 0x00008700ff007a0c */ /* 0x000fe40003f65330 */
[----:B------:R-:W-:-:S05]  /*1620*/  MOV R194, 0x8 ;  /* 0x0000000800c27802 */ /* 0x000fca0000000f00 */
[----:B------:R-:W-:-:S06]  /*1630*/  IMAD.WIDE.U32 R194, R2, R194, c[0x0][0x190] ;  /* 0x0000640002c27625 */ /* 0x000fcc00078e00c2 */
[----:B-1----:R-:W-:Y:S01]  /*1640*/  @P3 IMAD.WIDE.U32 R176, R7, R180, c[0x0][0x218] ;  /* 0x0000860007b03625 */ /* 0x002fe200078e00b4 */
[----:B------:R-:W5:Y:S04]  /*1650*/  LDG.E.64 R194, [R194.64] ;  /* 0x00000004c2c27981 */ /* 0x000f68000c1e1b00 */
[----:B------:R1:W5:Y:S01]  /*1660*/  @P3 LDG.E.128 R160, [R176.64] ;  /* 0x00000004b0a03981 */ /* 0x000362000c1e1d00 */
[----:B------:R-:W-:Y:S01]  /*1670*/  IMAD.MOV.U32 R220, RZ, RZ, RZ ;  /* 0x000000ffffdc7224 */ /* 0x000fe200078e00ff */
[----:B------:R-:W-:Y:S05]  /*1680*/  BRA `(.L_x_1165) ;  /* 0x000020f000007947 */ /* 0x000fea0003800000 */
.L_x_1156:
[----:B------:R-:W-:Y:S01]  /*1690*/  IADD3 R185, R7, -0x1, RZ ;  /* 0xffffffff07b97810 */ /* 0x000fe20007ffe0ff */
[----:B------:R-:W-:Y:S01]  /*16a0*/  BSSY B2, `(.L_x_1166) ;  /* 0x0000082000027945 */ /* 0x000fe20003800000 */
[----:B-----5:R-:W-:Y:S01]  /*16b0*/  ISETP.GE.AND P3, PT, R4, 0x1, PT ;  /* 0x000000010400780c */ /* 0x020fe20003f66270 */
[----:B------:R-:W-:Y:S01]  /*16c0*/  HFMA2.MMA R217, -RZ, RZ, 0, 0 ;  /* 0x00000000ffd97435 */ /* 0x000fe200000001ff */
[----:B------:R-:W-:Y:S01]  /*16d0*/  LOP3.LUT P4, RZ, R6, 0xffffffe0, RZ, 0xc0, !PT ;  /* 0xffffffe006ff7812 */ /* 0x000fe2000788c0ff */
[----:B------:R-:W-:Y:S01]  /*16e0*/  IMAD R185, R185, c[0x0][0x168], RZ ;  /* 0x00005a00b9b97a24 */ /* 0x000fe200078e02ff */
[----:B------:R-:W-:Y:S01]  /*16f0*/  MOV R221, R5 ;  /* 0x0000000500dd7202 */ /* 0x000fe20000000f00 */
[----:B------:R-:W-:-:S03]  /*1700*/  IMAD.MOV.U32 R220, RZ, RZ, RZ ;  /* 0x000000ffffdc7224 */ /* 0x000fc600078e00ff */
[----:B------:R-:W-:-:S04]  /*1710*/  SHF.R.S32.HI R7, RZ, 0x1f, R185 ;  /* 0x0000001fff077819 */ /* 0x000fc800000114b9 */
[----:B------:R-:W-:Y:S02]  /*1720*/  LEA.HI R185, R7, R185, RZ, 0x3 ;  /* 0x000000b907b97211 */ /* 0x000fe400078f18ff */
[----:B------:R-:W-:Y:S02]  /*1730*/  @P3 IADD3 R7, R4, -0x1, RZ ;  /* 0xffffffff04073810 */ /* 0x000fe40007ffe0ff */
[----:B------:R-:W-:-:S03]  /*1740*/  LEA.HI.SX32 R185, R185, R177, 0x1d ;  /* 0x000000b1b9b97211 */ /* 0x000fc600078feaff */
[----:B------:R-:W-:-:S05]  /*1750*/  @P3 IMAD R7, R7, c[0x0][0x168], RZ ;  /* 0x00005a0007073a24 */ /* 0x000fca00078e02ff */
[----:B------:R-:W-:-:S04]  /*1760*/  @P3 SHF.R.S32.HI R176, RZ, 0x1f, R7 ;  /* 0x0000001fffb03819 */ /* 0x000fc80000011407 */
[----:B------:R-:W-:Y:S02]  /*1770*/  @P3 LEA.HI R176, R176, R7, RZ, 0x3 ;  /* 0x00000007b0b03211 */ /* 0x000fe400078f18ff */
[----:B------:R-:W-:Y:S02]  /*1780*/  MOV R7, RZ ;  /* 0x000000ff00077202 */ /* 0x000fe40000000f00 */
[----:B------:R-:W-:Y:S01]  /*1790*/  @P3 LEA.HI.SX32 R7, R176, R177, 0x1d ;  /* 0x000000b1b0073211 */ /* 0x000fe200078feaff */
[----:B------:R-:W-:Y:S05]  /*17a0*/  @!P4 BRA `(.L_x_1167) ;  /* 0x000007100000c947 */ /* 0x000fea0003800000 */
[-C--:B------:R-:W-:Y:S01]  /*17b0*/  IMAD.WIDE.U32 R176, R5, R180.reuse, c[0x0][0x188] ;  /* 0x0000620005b07625 */ /* 0x080fe200078e00b4 */
[----:B------:R0:W-:Y:S03]  /*17c0*/  STL [R1+0x174], R6 ;  /* 0x0001740601007387 */ /* 0x0001e60000100800 */
[----:B------:R-:W-:Y:S01]  /*17d0*/  IMAD.WIDE.U32 R180, R185, R180, c[0x0][0x208] ;  /* 0x00008200b9b47625 */ /* 0x000fe200078e00b4 */
[----:B------:R-:W-:Y:S04]  /*17e0*/  STL [R1+0x170], R4 ;  /* 0x0001700401007387 */ /* 0x000fe80000100800 */
[----:B------:R-:W2:Y:S04]  /*17f0*/  LDG.E.128 R176, [R176.64] ;  /* 0x00000004b0b07981 */ /* 0x000ea8000c1e1d00 */
[----:B------:R-:W3:Y:S04]  /*1800*/  LDG.E.128 R180, [R180.64] ;  /* 0x00000004b4b47981 */ /* 0x000ee8000c1e1d00 */
[----:B------:R1:W-:Y:S04]  /*1810*/  STL [R1+0x16c], R0 ;  /* 0x00016c0001007387 */ /* 0x0003e80000100800 */
[----:B------:R-:W4:Y:S01]  /*1820*/  LDL R221, [R1+0x168] ;  /* 0x0001680001dd7983 */ /* 0x000f220000100800 */
[----:B------:R-:W1:Y:S01]  /*1830*/  LDC.U8 R250, c[0x0][0x1f0] ;  /* 0x00007c00fffa7b82 */ /* 0x000e620000000000 */
[----:B------:R-:W-:-:S02]  /*1840*/  ISETP.NE.U32.AND P3, PT, RZ, c[0x0][0x218], PT ;  /* 0x00008600ff007a0c */ /* 0x000fc40003f65070 */
[----:B0-----:R-:W4:Y:S02]  /*1850*/  LDL R6, [R1+0x164] ;  /* 0x0001640001067983 */ /* 0x001f240000100800 */
[----:B------:R-:W-:Y:S02]  /*1860*/  ISETP.NE.AND.EX P3, PT, RZ, c[0x0][0x21c], PT, P3 ;  /* 0x00008700ff007a0c */ /* 0x000fe40003f65330 */
[----:B-1----:R-:W4:Y:S11]  /*1870*/  LDL R0, [R1+0x160] ;  /* 0x0001600001007983 */ /* 0x002f360000100800 */
[----:B------:R0:W5:Y:S01]  /*1880*/  @P3 LDG.E.128 R148, [R210.64] ;  /* 0x00000004d2943981 */ /* 0x000162000c1e1d00 */
[----:B------:R-:W-:-:S04]  /*1890*/  ISETP.NE.AND P3, PT, R250, RZ, PT ;  /* 0x000000fffa00720c */ /* 0x000fc80003f65270 */
[----:B------:R-:W-:Y:S02]  /*18a0*/  FSEL R251, R2, RZ, !P3 ;  /* 0x000000ff02fb7208 */ /* 0x000fe40005800000 */
[--C-:B--2---:R-:W-:Y:S02]  /*18b0*/  PRMT R216, RZ, 0x5410, R176.reuse ;  /* 0x00005410ffd87816 */ /* 0x104fe400000000b0 */
[----:B------:R-:W-:-:S03]  /*18c0*/  PRMT R220, RZ, 0x7610, R176 ;  /* 0x00007610ffdc7816 */ /* 0x000fc600000000b0 */
[C---:B------:R-:W-:Y:S01]  /*18d0*/  FADD.FTZ R216, -R251.reuse, R216 ;  /* 0x000000d8fbd87221 */ /* 0x040fe20000010100 */
[----:B---3--:R-:W-:Y:S01]  /*18e0*/  PRMT R218, RZ, 0x5410, R180 ;  /* 0x00005410ffda7816 */ /* 0x008fe200000000b4 */
[----:B------:R-:W-:Y:S02]  /*18f0*/  FADD.FTZ R220, -R251, R220 ;  /* 0x000000dcfbdc7221 */ /* 0x000fe40000010100 */
[C---:B------:R-:W-:Y:S02]  /*1900*/  FMUL.FTZ R216, R3.reuse, R216 ;  /* 0x000000d803d87220 */ /* 0x040fe40000410000 */
[----:B------:R-:W-:Y:S02]  /*1910*/  FADD.FTZ R68, R68, R218 ;  /* 0x000000da44447221 */ /* 0x000fe40000010000 */
[----:B------:R-:W-:Y:S02]  /*1920*/  FFMA.FTZ R28, R216, R218, R28 ;  /* 0x000000dad81c7223 */ /* 0x000fe4000001001c */
[----:B------:R-:W-:-:S02]  /*1930*/  FMUL.FTZ R4, R3, R220 ;  /* 0x000000dc03047220 */ /* 0x000fc40000410000 */
[----:B----4-:R-:W-:Y:S02]  /*1940*/  FMUL.FTZ R218, R221, R218 ;  /* 0x000000daddda7220 */ /* 0x010fe40000410000 */
[----:B------:R-:W2:Y:S04]  /*1950*/  LDL R221, [R1+0x15c] ;  /* 0x00015c0001dd7983 */ /* 0x000ea80000100800 */
[----:B------:R-:W-:Y:S04]  /*1960*/  STL [R1+0x28], R4 ;  /* 0x0000280401007387 */ /* 0x000fe80000100800 */
[----:B------:R-:W3:Y:S01]  /*1970*/  LDL R220, [R1+0x158] ;  /* 0x0001580001dc7983 */ /* 0x000ee20000100800 */
[----:B0-----:R-:W-:-:S02]  /*1980*/  PRMT R211, RZ, 0x5410, R177 ;  /* 0x00005410ffd37816 */ /* 0x001fc400000000b1 */
[----:B------:R-:W-:Y:S02]  /*1990*/  PRMT R210, RZ, 0x7610, R177 ;  /* 0x00007610ffd27816 */ /* 0x000fe400000000b1 */
[--C-:B------:R-:W-:Y:S02]  /*19a0*/  PRMT R177, RZ, 0x5410, R178.reuse ;  /* 0x00005410ffb17816 */ /* 0x100fe400000000b2 */
[----:B------:R-:W-:Y:S01]  /*19b0*/  PRMT R217, RZ, 0x7610, R178 ;  /* 0x00007610ffd97816 */ /* 0x000fe200000000b2 */
[C---:B------:R-:W-:Y:S02]  /*19c0*/  FADD.FTZ R211, -R251.reuse, R211 ;  /* 0x000000d3fbd37221 */ /* 0x040fe40000010100 */
[C---:B------:R-:W-:Y:S02]  /*19d0*/  FADD.FTZ R178, -R251.reuse, R177 ;  /* 0x000000b1fbb27221 */ /* 0x040fe40000010100 */
[C---:B------:R-:W-:Y:S01]  /*19e0*/  FADD.FTZ R177, -R251.reuse, R217 ;  /* 0x000000d9fbb17221 */ /* 0x040fe20000010100 */
[----:B------:R-:W-:Y:S01]  /*19f0*/  PRMT R217, RZ, 0x7610, R180 ;  /* 0x00007610ffd97816 */ /* 0x000fe200000000b4 */
[----:B------:R-:W-:Y:S01]  /*1a00*/  FADD.FTZ R210, -R251, R210 ;  /* 0x000000d2fbd27221 */ /* 0x000fe20000010100 */
[----:B------:R-:W-:-:S02]  /*1a10*/  PRMT R176, RZ, 0x5410, R179 ;  /* 0x00005410ffb07816 */ /* 0x000fc400000000b3 */
[----:B------:R-:W-:Y:S01]  /*1a20*/  PRMT R180, RZ, 0x5410, R181 ;  /* 0x00005410ffb47816 */ /* 0x000fe200000000b5 */
[C---:B------:R-:W-:Y:S01]  /*1a30*/  FMUL.FTZ R250, R3.reuse, R211 ;  /* 0x000000d303fa7220 */ /* 0x040fe20000410000 */
[----:B------:R-:W-:Y:S01]  /*1a40*/  PRMT R179, RZ, 0x7610, R179 ;  /* 0x00007610ffb37816 */ /* 0x000fe200000000b3 */
[----:B------:R-:W-:Y:S01]  /*1a50*/  FMUL.FTZ R6, R6, R217 ;  /* 0x000000d906067220 */ /* 0x000fe20000410000 */
[----:B------:R-:W-:Y:S01]  /*1a60*/  PRMT R181, RZ, 0x7610, R181 ;  /* 0x00007610ffb57816 */ /* 0x000fe200000000b5 */
[----:B------:R-:W-:Y:S02]  /*1a70*/  FMUL.FTZ R211, R3, R210 ;  /* 0x000000d203d37220 */ /* 0x000fe40000410000 */
[C---:B------:R-:W-:Y:S02]  /*1a80*/  FADD.FTZ R176, -R251.reuse, R176 ;  /* 0x000000b0fbb07221 */ /* 0x040fe40000010100 */
[----:B------:R-:W-:Y:S01]  /*1a90*/  FMUL.FTZ R0, R0, R180 ;  /* 0x000000b400007220 */ /* 0x000fe20000410000 */
[----:B------:R-:W-:Y:S01]  /*1aa0*/  STL [R1+0x20], R250 ;  /* 0x000020fa01007387 */ /* 0x000fe20000100800 */
[----:B------:R-:W-:Y:S01]  /*1ab0*/  FADD.FTZ R251, -R251, R179 ;  /* 0x000000b3fbfb7221 */ /* 0x000fe20000010100 */
[----:B------:R-:W-:Y:S01]  /*1ac0*/  PRMT R179, RZ, 0x5410, R182 ;  /* 0x00005410ffb37816 */ /* 0x000fe200000000b6 */
[----:B------:R-:W-:Y:S01]  /*1ad0*/  FMUL.FTZ R210, R3, R178 ;  /* 0x000000b203d27220 */ /* 0x000fe20000410000 */
[----:B------:R0:W-:Y:S01]  /*1ae0*/  STL [R1+0x24], R6 ;  /* 0x0000240601007387 */ /* 0x0001e20000100800 */
[----:B------:R-:W-:-:S03]  /*1af0*/  FADD.FTZ R70, R70, R180 ;  /* 0x000000b446467221 */ /* 0x000fc60000010000 */
[----:B------:R-:W-:Y:S01]  /*1b00*/  STL [R1+0x18], R211 ;  /* 0x000018d301007387 */ /* 0x000fe20000100800 */
[----:B------:R-:W-:-:S03]  /*1b10*/  FFMA.FTZ R30, R250, R180, R30 ;  /* 0x000000b4fa1e7223 */ /* 0x000fc6000001001e */
[----:B------:R1:W-:Y:S01]  /*1b20*/  STL [R1+0x1c], R0 ;  /* 0x00001c0001007387 */ /* 0x0003e20000100800 */
[----:B------:R-:W-:Y:S02]  /*1b30*/  FADD.FTZ R72, R72, R179 ;  /* 0x000000b348487221 */ /* 0x000fe40000010000 */
[----:B------:R-:W-:Y:S01]  /*1b40*/  FFMA.FTZ R32, R210, R179, R32 ;  /* 0x000000b3d2207223 */ /* 0x000fe20000010020 */
[----:B------:R-:W-:Y:S01]  /*1b50*/  STL [R1+0x10], R210 ;  /* 0x000010d201007387 */ /* 0x000fe20000100800 */
[----:B------:R-:W-:Y:S02]  /*1b60*/  FADD.FTZ R69, R69, R217 ;  /* 0x000000d945457221 */ /* 0x000fe40000010000 */
[----:B------:R-:W-:Y:S02]  /*1b70*/  FFMA.FTZ R29, R4, R217, R29 ;  /* 0x000000d9041d7223 */ /* 0x000fe4000001001d */
[----:B------:R-:W-:Y:S02]  /*1b80*/  FMUL.FTZ R178, R3, R177 ;  /* 0x000000b103b27220 */ /* 0x000fe40000410000 */
[----:B------:R-:W-:-:S02]  /*1b90*/  FADD.FTZ R217, RZ, R218 ;  /* 0x000000daffd97221 */ /* 0x000fc40000010000 */
[----:B------:R-:W-:Y:S02]  /*1ba0*/  FADD.FTZ R71, R71, R181 ;  /* 0x000000b547477221 */ /* 0x000fe40000010000 */
[----:B------:R-:W-:Y:S01]  /*1bb0*/  FFMA.FTZ R31, R211, R181, R31 ;  /* 0x000000b5d31f7223 */ /* 0x000fe2000001001f */
[----:B------:R-:W-:Y:S01]  /*1bc0*/  MOV R188, 0x8 ;  /* 0x0000000800bc7802 */ /* 0x000fe20000000f00 */
[----:B------:R-:W-:-:S04]  /*1bd0*/  FADD.FTZ R217, R217, R6 ;  /* 0x00000006d9d97221 */ /* 0x000fc80000010000 */
[----:B------:R-:W-:-:S06]  /*1be0*/  IMAD.WIDE.U32 R188, R7, R188, c[0x0][0x190] ;  /* 0x0000640007bc7625 */ /* 0x000fcc00078e00bc */
[----:B------:R-:W5:Y:S01]  /*1bf0*/  LDG.E.64 R188, [R188.64] ;  /* 0x00000004bcbc7981 */ /* 0x000f62000c1e1b00 */
[----:B--2---:R-:W-:-:S05]  /*1c00*/  FMUL.FTZ R221, R221, R181 ;  /* 0x000000b5dddd7220 */ /* 0x004fca0000410000 */
[----:B------:R2:W-:Y:S01]  /*1c10*/  STL [R1+0x14], R221 ;  /* 0x000014dd01007387 */ /* 0x0005e20000100800 */
[----:B---3--:R-:W-:-:S03]  /*1c20*/  FMUL.FTZ R180, R220, R179 ;  /* 0x000000b3dcb47220 */ /* 0x008fc60000410000 */
[----:B------:R-:W3:Y:S04]  /*1c30*/  LDL R181, [R1+0x150] ;  /* 0x0001500001b57983 */ /* 0x000ee80000100800 */
[----:B------:R-:W4:Y:S01]  /*1c40*/  LDL R179, [R1+0x154] ;  /* 0x0001540001b37983 */ /* 0x000f220000100800 */
[----:B------:R-:W-:-:S03]  /*1c50*/  FFMA.FTZ R220, R216, R218, RZ ;  /* 0x000000dad8dc7223 */ /* 0x000fc600000100ff */
[----:B------:R1:W-:Y:S01]  /*1c60*/  STL [R1+0xc], R180 ;  /* 0x00000cb401007387 */ /* 0x0003e20000100800 */
[----:B------:R-:W-:-:S03]  /*1c70*/  FFMA.FTZ R220, R4, R6, R220 ;  /* 0x0000000604dc7223 */ /* 0x000fc600000100dc */
[----:B------:R1:W-:Y:S04]  /*1c80*/  STL [R1+0x8], R178 ;  /* 0x000008b201007387 */ /* 0x0003e80000100800 */
[----:B0-----:R0:W5:Y:S04]  /*1c90*/  LDL.LU R6, [R1+0x174] ;  /* 0x0001740001067983 */ /* 0x0011680000300800 */
[----:B------:R0:W5:Y:S04]  /*1ca0*/  LDL.LU R4, [R1+0x170] ;  /* 0x0001700001047983 */ /* 0x0001680000300800 */
[----:B------:R-:W3:Y:S01]  /*1cb0*/  LDL R177, [R1+0x14c] ;  /* 0x00014c0001b17983 */ /* 0x000ee20000100800 */
[----:B------:R-:W-:Y:S01]  /*1cc0*/  PRMT R182, RZ, 0x7610, R182 ;  /* 0x00007610ffb67816 */ /* 0x000fe200000000b6 */
[----:B------:R-:W-:-:S02]  /*1cd0*/  FMUL.FTZ R176, R3, R176 ;  /* 0x000000b003b07220 */ /* 0x000fc40000410000 */
[----:B------:R-:W-:Y:S02]  /*1ce0*/  FADD.FTZ R217, R217, R0 ;  /* 0x00000000d9d97221 */ /* 0x000fe40000010000 */
[----:B------:R-:W-:Y:S02]  /*1cf0*/  FFMA.FTZ R220, R250, R0, R220 ;  /* 0x00000000fadc7223 */ /* 0x000fe400000100dc */
[----:B-1----:R0:W5:Y:S01]  /*1d00*/  LDL.LU R0, [R1+0x16c] ;  /* 0x00016c0001007983 */ /* 0x0021620000300800 */
[----:B------:R-:W-:Y:S02]  /*1d10*/  FADD.FTZ R217, R217, R221 ;  /* 0x000000ddd9d97221 */ /* 0x000fe40000010000 */
[----:B------:R-:W-:Y:S01]  /*1d20*/  FFMA.FTZ R220, R211, R221, R220 ;  /* 0x000000ddd3dc7223 */ /* 0x000fe200000100dc */
[--C-:B------:R-:W-:Y:S01]  /*1d30*/  PRMT R252, RZ, 0x5410, R183.reuse ;  /* 0x00005410fffc7816 */ /* 0x100fe200000000b7 */
[----:B------:R-:W-:Y:S02]  /*1d40*/  FADD.FTZ R217, R217, R180 ;  /* 0x000000b4d9d97221 */ /* 0x000fe40000010000 */
[----:B------:R-:W-:Y:S01]  /*1d50*/  FFMA.FTZ R220, R210, R180, R220 ;  /* 0x000000b4d2dc7223 */ /* 0x000fe200000100dc */
[----:B------:R-:W-:Y:S01]  /*1d60*/  PRMT R183, RZ, 0x7610, R183 ;  /* 0x00007610ffb77816 */ /* 0x000fe200000000b7 */
[----:B------:R-:W-:-:S02]  /*1d70*/  FADD.FTZ R74, R74, R252 ;  /* 0x000000fc4a4a7221 */ /* 0x000fc40000010000 */
[----:B------:R-:W-:Y:S02]  /*1d80*/  FFMA.FTZ R34, R176, R252, R34 ;  /* 0x000000fcb0227223 */ /* 0x000fe40000010022 */
[----:B------:R-:W-:Y:S01]  /*1d90*/  FMUL.FTZ R251, R3, R251 ;  /* 0x000000fb03fb7220 */ /* 0x000fe20000410000 */
[----:B------:R-:W-:Y:S01]  /*1da0*/  IADD3 R185, R185, 0x20, RZ ;  /* 0x00000020b9b97810 */ /* 0x000fe20007ffe0ff */
[----:B------:R-:W-:Y:S01]  /*1db0*/  FADD.FTZ R73, R73, R182 ;  /* 0x000000b649497221 */ /* 0x000fe20000010000 */
[----:B------:R-:W-:Y:S01]  /*1dc0*/  IADD3 R7, R7, 0x20, RZ ;  /* 0x0000002007077810 */ /* 0x000fe20007ffe0ff */
[----:B------:R-:W-:Y:S01]  /*1dd0*/  FFMA.FTZ R33, R178, R182, R33 ;  /* 0x000000b6b2217223 */ /* 0x000fe20000010021 */
[----:B--2---:R-:W-:Y:S01]  /*1de0*/  IADD3 R221, R5, 0x20, RZ ;  /* 0x0000002005dd7810 */ /* 0x004fe20007ffe0ff */
[----:B------:R-:W-:Y:S02]  /*1df0*/  FADD.FTZ R75, R75, R183 ;  /* 0x000000b74b4b7221 */ /* 0x000fe40000010000 */
[----:B------:R-:W-:-:S02]  /*1e00*/  FFMA.FTZ R35, R251, R183, R35 ;  /* 0x000000b7fb237223 */ /* 0x000fc40000010023 */
[----:B----4-:R-:W-:-:S05]  /*1e10*/  FMUL.FTZ R179, R179, R182 ;  /* 0x000000b6b3b37220 */ /* 0x010fca0000410000 */
[----:B------:R0:W-:Y:S04]  /*1e20*/  STL [R1+0x4], R179 ;  /* 0x000004b301007387 */ /* 0x0001e80000100800 */
[----:B------:R0:W-:Y:S01]  /*1e30*/  STL [R1], R176 ;  /* 0x000000b001007387 */ /* 0x0001e20000100800 */
[----:B---3--:R-:W-:Y:S02]  /*1e40*/  FMUL.FTZ R252, R181, R252 ;  /* 0x000000fcb5fc7220 */ /* 0x008fe40000410000 */
[----:B------:R-:W-:Y:S02]  /*1e50*/  FADD.FTZ R217, R217, R179 ;  /* 0x000000b3d9d97221 */ /* 0x000fe40000010000 */
[----:B------:R-:W-:Y:S02]  /*1e60*/  FFMA.FTZ R220, R178, R179, R220 ;  /* 0x000000b3b2dc7223 */ /* 0x000fe400000100dc */
[----:B------:R-:W-:-:S02]  /*1e70*/  FADD.FTZ R217, R217, R252 ;  /* 0x000000fcd9d97221 */ /* 0x000fc40000010000 */
[----:B------:R-:W-:Y:S02]  /*1e80*/  FFMA.FTZ R220, R176, R252, R220 ;  /* 0x000000fcb0dc7223 */ /* 0x000fe400000100dc */
[----:B------:R-:W-:-:S04]  /*1e90*/  FMUL.FTZ R250, R177, R183 ;  /* 0x000000b7b1fa7220 */ /* 0x000fc80000410000 */
[----:B------:R-:W-:Y:S02]  /*1ea0*/  FADD.FTZ R217, R217, R250 ;  /* 0x000000fad9d97221 */ /* 0x000fe40000010000 */
[----:B------:R-:W-:Y:S02]  /*1eb0*/  FFMA.FTZ R220, R251, R250, R220 ;  /* 0x000000fafbdc7223 */ /* 0x000fe400000100dc */
.L_x_1167:
[----:B0-----:R-:W-:Y:S05]  /*1ec0*/  BSYNC B2 ;  /* 0x0000000000027941 */ /* 0x001fea0003800000 */
.L_x_1166:
[----:B------:R-:W0:Y:S01]  /*1ed0*/  LDC.U8 R211, c[0x0][0x1f0] ;  /* 0x00007c00ffd37b82 */ /* 0x000e220000000000 */
[----:B-----5:R-:W-:Y:S01]  /*1ee0*/  ISETP.GE.U32.AND P3, PT, R6, 0x40, PT ;  /* 0x000000400600780c */ /* 0x020fe20003f66070 */
[----:B------:R-:W-:Y:S01]  /*1ef0*/  BSSY B2, `(.L_x_1168) ;  /* 0x0000063000027945 */ /* 0x000fe20003800000 */
[----:B------:R-:W-:-:S11]  /*1f00*/  IMAD.MOV.U32 R210, RZ, RZ, 0x10 ;  /* 0x00000010ffd27424 */ /* 0x000fd600078e00ff */
[----:B------:R-:W-:Y:S05]  /*1f10*/  @!P3 BRA `(.L_x_1169) ;  /* 0x000006000000b947 */ /* 0x000fea0003800000 */
[-C--:B------:R-:W-:Y:S01]  /*1f20*/  IMAD.WIDE.U32 R176, R221, R210.reuse, c[0x0][0x188] ;  /* 0x00006200ddb07625 */ /* 0x080fe200078e00d2 */
[----:B------:R-:W2:Y:S04]  /*1f30*/  LDL R245, [R1+0x148] ;  /* 0x0001480001f57983 */ /* 0x000ea80000100800 */
        /* <DEDUP_REMOVED lines=8> */
[----:B------:R-:W-:-:S05]  /*1fc0*/  @P3 IMAD.WIDE.U32 R190, R221, R210, c[0x0][0x218] ;  /* 0x00008600ddbe3625 */ /* 0x000fca00078e00d2 */
[----:B------:R1:W5:Y:S01]  /*1fd0*/  @P3 LDG.E.128 R24, [R190.64] ;  /* 0x00000004be183981 */ /* 0x000362000c1e1d00 */
[----:B0-----:R-:W-:-:S04]  /*1fe0*/  ISETP.NE.AND P3, PT, R211, RZ, PT ;  /* 0x000000ffd300720c */ /* 0x001fc80003f65270 */
[----:B------:R-:W-:Y:S01]  /*1ff0*/  FSEL R234, R2, RZ, !P3 ;  /* 0x000000ff02ea7208 */ /* 0x000fe20005800000 */
[----:B-1----:R-:W-:-:S10]  /*2000*/  HFMA2.MMA R190, -RZ, RZ, 0, 4.76837158203125e-07 ;  /* 0x00000008ffbe7435 */ /* 0x002fd400000001ff */
[----:B------:R-:W-:-:S06]  /*2010*/  IMAD.WIDE.U32 R190, R7, R190, c[0x0][0x190] ;  /* 0x0000640007be7625 */ /* 0x000fcc00078e00be */
[----:B------:R-:W5:Y:S01]  /*2020*/  LDG.E.64 R190, [R190.64] ;  /* 0x00000004bebe7981 */ /* 0x000f62000c1e1b00 */
[--C-:B----4-:R-:W-:Y:S02]  /*2030*/  PRMT R248, RZ, 0x5410, R176.reuse ;  /* 0x00005410fff87816 */ /* 0x110fe400000000b0 */
[----:B------:R-:W-:Y:S02]  /*2040*/  PRMT R246, RZ, 0x7610, R176 ;  /* 0x00007610fff67816 */ /* 0x000fe400000000b0 */
[----:B------:R-:W4:Y:S01]  /*2050*/  LDL R176, [R1+0x138] ;  /* 0x0001380001b07983 */ /* 0x000f220000100800 */
[C---:B------:R-:W-:Y:S02]  /*2060*/  FADD.FTZ R248, -R234.reuse, R248 ;  /* 0x000000f8eaf87221 */ /* 0x040fe40000010100 */
[----:B------:R-:W-:Y:S01]  /*2070*/  FADD.FTZ R246, -R234, R246 ;  /* 0x000000f6eaf67221 */ /* 0x000fe20000010100 */
[--C-:B--2---:R-:W-:Y:S01]  /*2080*/  PRMT R247, RZ, 0x5410, R180.reuse ;  /* 0x00005410fff77816 */ /* 0x104fe200000000b4 */
[C---:B------:R-:W-:Y:S01]  /*2090*/  FMUL.FTZ R248, R3.reuse, R248 ;  /* 0x000000f803f87220 */ /* 0x040fe20000410000 */
[----:B------:R-:W-:Y:S01]  /*20a0*/  PRMT R180, RZ, 0x7610, R180 ;  /* 0x00007610ffb47816 */ /* 0x000fe200000000b4 */
[----:B------:R-:W-:Y:S01]  /*20b0*/  FMUL.FTZ R246, R3, R246 ;  /* 0x000000f603f67220 */ /* 0x000fe20000410000 */
[----:B------:R-:W-:Y:S01]  /*20c0*/  PRMT R244, RZ, 0x5410, R177 ;  /* 0x00005410fff47816 */ /* 0x000fe200000000b1 */
[----:B------:R-:W-:Y:S01]  /*20d0*/  FADD.FTZ R164, R164, R247 ;  /* 0x000000f7a4a47221 */ /* 0x000fe20000010000 */
[----:B------:R-:W-:Y:S01]  /*20e0*/  PRMT R242, RZ, 0x7610, R177 ;  /* 0x00007610fff27816 */ /* 0x000fe200000000b1 */
[-C--:B------:R-:W-:Y:S01]  /*20f0*/  FFMA.FTZ R168, R248, R247.reuse, R168 ;  /* 0x000000f7f8a87223 */ /* 0x080fe200000100a8 */
[--C-:B------:R-:W-:Y:S01]  /*2100*/  PRMT R240, RZ, 0x5410, R178.reuse ;  /* 0x00005410fff07816 */ /* 0x100fe200000000b2 */
[----:B------:R-:W-:Y:S01]  /*2110*/  FMUL.FTZ R247, R245, R247 ;  /* 0x000000f7f5f77220 */ /* 0x000fe20000410000 */
[----:B------:R-:W-:-:S02]  /*2120*/  PRMT R238, RZ, 0x7610, R178 ;  /* 0x00007610ffee7816 */ /* 0x000fc400000000b2 */
[--C-:B------:R-:W-:Y:S01]  /*2130*/  PRMT R236, RZ, 0x5410, R179.reuse ;  /* 0x00005410ffec7816 */ /* 0x100fe200000000b3 */
[----:B------:R-:W-:Y:S01]  /*2140*/  FADD.FTZ R165, R165, R180 ;  /* 0x000000b4a5a57221 */ /* 0x000fe20000010000 */
[----:B------:R-:W-:Y:S01]  /*2150*/  PRMT R179, RZ, 0x7610, R179 ;  /* 0x00007610ffb37816 */ /* 0x000fe200000000b3 */
[-C--:B------:R-:W-:Y:S01]  /*2160*/  FFMA.FTZ R169, R246, R180.reuse, R169 ;  /* 0x000000b4f6a97223 */ /* 0x080fe200000100a9 */
[----:B------:R-:W2:Y:S01]  /*2170*/  LDL R178, [R1+0x12c] ;  /* 0x00012c0001b27983 */ /* 0x000ea20000100800 */
[----:B---3--:R-:W-:-:S03]  /*2180*/  FMUL.FTZ R245, R241, R180 ;  /* 0x000000b4f1f57220 */ /* 0x008fc60000410000 */
[----:B------:R-:W3:Y:S01]  /*2190*/  LDL R180, [R1+0x134] ;  /* 0x0001340001b47983 */ /* 0x000ee20000100800 */
[C---:B------:R-:W-:Y:S02]  /*21a0*/  FADD.FTZ R244, -R234.reuse, R244 ;  /* 0x000000f4eaf47221 */ /* 0x040fe40000010100 */
[C---:B------:R-:W-:Y:S02]  /*21b0*/  FADD.FTZ R242, -R234.reuse, R242 ;  /* 0x000000f2eaf27221 */ /* 0x040fe40000010100 */
[C---:B------:R-:W-:Y:S02]  /*21c0*/  FADD.FTZ R240, -R234.reuse, R240 ;  /* 0x000000f0eaf07221 */ /* 0x040fe40000010100 */
[C---:B------:R-:W-:Y:S02]  /*21d0*/  FADD.FTZ R238, -R234.reuse, R238 ;  /* 0x000000eeeaee7221 */ /* 0x040fe40000010100 */
[C---:B------:R-:W-:Y:S02]  /*21e0*/  FADD.FTZ R236, -R234.reuse, R236 ;  /* 0x000000eceaec7221 */ /* 0x040fe40000010100 */
[----:B------:R-:W-:-:S02]  /*21f0*/  FADD.FTZ R234, -R234, R179 ;  /* 0x000000b3eaea7221 */ /* 0x000fc40000010100 */
[----:B------:R-:W2:Y:S01]  /*2200*/  LDL R179, [R1+0x130] ;  /* 0x0001300001b37983 */ /* 0x000ea20000100800 */
[----:B------:R-:W-:Y:S01]  /*2210*/  PRMT R239, RZ, 0x5410, R182 ;  /* 0x00005410ffef7816 */ /* 0x000fe200000000b6 */
[C---:B------:R-:W-:Y:S01]  /*2220*/  FMUL.FTZ R240, R3.reuse, R240 ;  /* 0x000000f003f07220 */ /* 0x040fe20000410000 */
[----:B------:R-:W-:Y:S01]  /*2230*/  PRMT R243, RZ, 0x5410, R181 ;  /* 0x00005410fff37816 */ /* 0x000fe200000000b5 */
[----:B------:R-:W-:Y:S02]  /*2240*/  FMUL.FTZ R244, R3, R244 ;  /* 0x000000f403f47220 */ /* 0x000fe40000410000 */
[----:B------:R-:W-:Y:S02]  /*2250*/  FADD.FTZ R172, R172, R239 ;  /* 0x000000efacac7221 */ /* 0x000fe40000010000 */
[----:B------:R-:W-:Y:S02]  /*2260*/  FFMA.FTZ R80, R240, R239, R80 ;  /* 0x000000eff0507223 */ /* 0x000fe40000010050 */
[----:B------:R-:W-:Y:S01]  /*2270*/  FADD.FTZ R217, R217, R247 ;  /* 0x000000f7d9d97221 */ /* 0x000fe20000010000 */
[----:B------:R-:W-:Y:S01]  /*2280*/  PRMT R181, RZ, 0x7610, R181 ;  /* 0x00007610ffb57816 */ /* 0x000fe200000000b5 */
[----:B------:R-:W-:-:S02]  /*2290*/  FADD.FTZ R166, R166, R243 ;  /* 0x000000f3a6a67221 */ /* 0x000fc40000010000 */
[-C--:B------:R-:W-:Y:S02]  /*22a0*/  FFMA.FTZ R170, R244, R243.reuse, R170 ;  /* 0x000000f3f4aa7223 */ /* 0x080fe400000100aa */
[----:B------:R-:W-:Y:S02]  /*22b0*/  FMUL.FTZ R243, R237, R243 ;  /* 0x000000f3edf37220 */ /* 0x000fe40000410000 */
[----:B------:R-:W-:Y:S02]  /*22c0*/  FADD.FTZ R177, R217, R245 ;  /* 0x000000f5d9b17221 */ /* 0x000fe40000010000 */
[----:B------:R-:W-:Y:S02]  /*22d0*/  FMUL.FTZ R242, R3, R242 ;  /* 0x000000f203f27220 */ /* 0x000fe40000410000 */
[----:B------:R-:W-:Y:S02]  /*22e0*/  FMUL.FTZ R241, R233, R181 ;  /* 0x000000b5e9f17220 */ /* 0x000fe40000410000 */
[----:B------:R-:W-:Y:S01]  /*22f0*/  FADD.FTZ R177, R177, R243 ;  /* 0x000000f3b1b17221 */ /* 0x000fe20000010000 */
[----:B------:R-:W-:-:S03]  /*2300*/  PRMT R182, RZ, 0x7610, R182 ;  /* 0x00007610ffb67816 */ /* 0x000fc600000000b6 */
[----:B------:R-:W-:Y:S01]  /*2310*/  FADD.FTZ R177, R177, R241 ;  /* 0x000000f1b1b17221 */ /* 0x000fe20000010000 */
[--C-:B------:R-:W-:Y:S01]  /*2320*/  PRMT R235, RZ, 0x5410, R183.reuse ;  /* 0x00005410ffeb7816 */ /* 0x100fe200000000b7 */
[C---:B------:R-:W-:Y:S02]  /*2330*/  FMUL.FTZ R236, R3.reuse, R236 ;  /* 0x000000ec03ec7220 */ /* 0x040fe40000410000 */
[C---:B------:R-:W-:Y:S01]  /*2340*/  FMUL.FTZ R238, R3.reuse, R238 ;  /* 0x000000ee03ee7220 */ /* 0x040fe20000410000 */
[----:B------:R-:W-:Y:S01]  /*2350*/  PRMT R183, RZ, 0x7610, R183 ;  /* 0x00007610ffb77816 */ /* 0x000fe200000000b7 */
[----:B------:R-:W-:Y:S02]  /*2360*/  FADD.FTZ R174, R174, R235 ;  /* 0x000000ebaeae7221 */ /* 0x000fe40000010000 */
[----:B------:R-:W-:Y:S02]  /*2370*/  FFMA.FTZ R82, R236, R235, R82 ;  /* 0x000000ebec527223 */ /* 0x000fe40000010052 */
[----:B------:R-:W-:Y:S01]  /*2380*/  FMUL.FTZ R234, R3, R234 ;  /* 0x000000ea03ea7220 */ /* 0x000fe20000410000 */
[----:B------:R-:W-:Y:S01]  /*2390*/  IADD3 R185, R185, 0x20, RZ ;  /* 0x00000020b9b97810 */ /* 0x000fe20007ffe0ff */
[----:B------:R-:W-:Y:S01]  /*23a0*/  FADD.FTZ R167, R167, R181 ;  /* 0x000000b5a7a77221 */ /* 0x000fe20000010000 */
[----:B------:R-:W-:Y:S01]  /*23b0*/  IADD3 R7, R7, 0x20, RZ ;  /* 0x0000002007077810 */ /* 0x000fe20007ffe0ff */
[----:B------:R-:W-:Y:S01]  /*23c0*/  FFMA.FTZ R171, R242, R181, R171 ;  /* 0x000000b5f2ab7223 */ /* 0x000fe200000100ab */
[----:B------:R-:W-:Y:S01]  /*23d0*/  IADD3 R221, R221, 0x20, RZ ;  /* 0x00000020dddd7810 */ /* 0x000fe20007ffe0ff */
[----:B------:R-:W-:-:S02]  /*23e0*/  FADD.FTZ R173, R173, R182 ;  /* 0x000000b6adad7221 */ /* 0x000fc40000010000 */
[----:B------:R-:W-:Y:S02]  /*23f0*/  FFMA.FTZ R81, R238, R182, R81 ;  /* 0x000000b6ee517223 */ /* 0x000fe40000010051 */
[----:B------:R-:W-:Y:S02]  /*2400*/  FADD.FTZ R175, R175, R183 ;  /* 0x000000b7afaf7221 */ /* 0x000fe40000010000 */
[----:B------:R-:W-:Y:S02]  /*2410*/  FFMA.FTZ R83, R234, R183, R83 ;  /* 0x000000b7ea537223 */ /* 0x000fe40000010053 */
[----:B----4-:R-:W-:Y:S02]  /*2420*/  FMUL.FTZ R239, R176, R239 ;  /* 0x000000efb0ef7220 */ /* 0x010fe40000410000 */
[----:B------:R-:W-:-:S04]  /*2430*/  FFMA.FTZ R176, R248, R247, R220 ;  /* 0x000000f7f8b07223 */ /* 0x000fc800000100dc */
[----:B------:R-:W-:-:S04]  /*2440*/  FFMA.FTZ R176, R246, R245, R176 ;  /* 0x000000f5f6b07223 */ /* 0x000fc800000100b0 */
[----:B------:R-:W-:-:S04]  /*2450*/  FFMA.FTZ R176, R244, R243, R176 ;  /* 0x000000f3f4b07223 */ /* 0x000fc800000100b0 */
[----:B------:R-:W-:Y:S02]  /*2460*/  FFMA.FTZ R176, R242, R241, R176 ;  /* 0x000000f1f2b07223 */ /* 0x000fe400000100b0 */
[----:B------:R-:W-:Y:S02]  /*2470*/  FADD.FTZ R177, R177, R239 ;  /* 0x000000efb1b17221 */ /* 0x000fe40000010000 */
[----:B------:R-:W-:Y:S02]  /*2480*/  FFMA.FTZ R176, R240, R239, R176 ;  /* 0x000000eff0b07223 */ /* 0x000fe400000100b0 */
[----:B---3--:R-:W-:-:S04]  /*2490*/  FMUL.FTZ R237, R180, R182 ;  /* 0x000000b6b4ed7220 */ /* 0x008fc80000410000 */
[----:B------:R-:W-:Y:S02]  /*24a0*/  FADD.FTZ R177, R177, R237 ;  /* 0x000000edb1b17221 */ /* 0x000fe40000010000 */
[----:B------:R-:W-:Y:S02]  /*24b0*/  FFMA.FTZ R176, R238, R237, R176 ;  /* 0x000000edeeb07223 */ /* 0x000fe400000100b0 */
[----:B--2---:R-:W-:Y:S02]  /*24c0*/  FMUL.FTZ R233, R178, R183 ;  /* 0x000000b7b2e97220 */ /* 0x004fe40000410000 */
[----:B------:R-:W-:-:S04]  /*24d0*/  FMUL.FTZ R235, R179, R235 ;  /* 0x000000ebb3eb7220 */ /* 0x000fc80000410000 */
[----:B------:R-:W-:Y:S02]  /*24e0*/  FADD.FTZ R217, R177, R235 ;  /* 0x000000ebb1d97221 */ /* 0x000fe40000010000 */
[----:B------:R-:W-:Y:S02]  /*24f0*/  FFMA.FTZ R220, R236, R235, R176 ;  /* 0x000000ebecdc7223 */ /* 0x000fe400000100b0 */
[----:B------:R-:W-:Y:S02]  /*2500*/  FADD.FTZ R217, R217, R233 ;  /* 0x000000e9d9d97221 */ /* 0x000fe40000010000 */
[----:B------:R-:W-:Y:S02]  /*2510*/  FFMA.FTZ R220, R234, R233, R220 ;  /* 0x000000e9eadc7223 */ /* 0x000fe400000100dc */
.L_x_1169:
[----:B------:R-:W-:Y:S05]  /*2520*/  BSYNC B2 ;  /* 0x0000000000027941 */ /* 0x000fea0003800000 */
.L_x_1168:
[----:B------:R-:W-:Y:S01]  /*2530*/  BSSY B2, `(.L_x_1170) ;  /* 0x0000062000027945 */ /* 0x000fe20003800000 */
[----:B------:R-:W-:Y:S05]  /*2540*/  @!P0 BRA `(.L_x_1171) ;  /* 0x0000060000008947 */ /* 0x000fea0003800000 */
[-C--:B------:R-:W-:Y:S01]  /*2550*/  IMAD.WIDE.U32 R8, R221, R210.reuse, c[0x0][0x188] ;  /* 0x00006200dd087625 */ /* 0x080fe200078e00d2 */
[----:B------:R-:W2:Y:S04]  /*2560*/  LDL R228, [R1+0x124] ;  /* 0x0001240001e47983 */ /* 0x000ea80000100800 */
[----:B------:R-:W3:Y:S04]  /*2570*/  LDL R224, [R1+0x120] ;  /* 0x0001200001e07983 */ /* 0x000ee80000100800 */
[----:B------:R-:W4:Y:S01]  /*2580*/  LDG.E.128 R8, [R8.64] ;  /* 0x0000000408087981 */ /* 0x000f22000c1e1d00 */
[----:B------:R-:W-:Y:S01]  /*2590*/  ISETP.NE.U32.AND P3, PT, RZ, c[0x0][0x218], PT ;  /* 0x00008600ff007a0c */ /* 0x000fe20003f65070 */
[----:B------:R-:W-:-:S02]  /*25a0*/  IMAD.WIDE.U32 R12, R185, R210, c[0x0][0x208] ;  /* 0x00008200b90c7625 */ /* 0x000fc400078e00d2 */
[----:B------:R-:W2:Y:S01]  /*25b0*/  LDL R222, [R1+0x11c] ;  /* 0x00011c0001de7983 */ /* 0x000ea20000100800 */
[----:B------:R-:W-:-:S03]  /*25c0*/  ISETP.NE.AND.EX P3, PT, RZ, c[0x0][0x21c], PT, P3 ;  /* 0x00008700ff007a0c */ /* 0x000fc60003f65330 */
[----:B------:R-:W2:Y:S10]  /*25d0*/  LDG.E.128 R12, [R12.64] ;  /* 0x000000040c0c7981 */ /* 0x000eb4000c1e1d00 */
[----:B------:R-:W-:-:S05]  /*25e0*/  @P3 IMAD.WIDE.U32 R176, R221, R210, c[0x0][0x218] ;  /* 0x00008600ddb03625 */ /* 0x000fca00078e00d2 */
[----:B------:R1:W5:Y:S01]  /*25f0*/  @P3 LDG.E.128 R152, [R176.64] ;  /* 0x00000004b0983981 */ /* 0x000362000c1e1d00 */
[----:B0-----:R-:W-:-:S04]  /*2600*/  ISETP.NE.AND P3, PT, R211, RZ, PT ;  /* 0x000000ffd300720c */ /* 0x001fc80003f65270 */
[----:B------:R-:W-:Y:S02]  /*2610*/  FSEL R179, R2, RZ, !P3 ;  /* 0x000000ff02b37208 */ /* 0x000fe40005800000 */
[--C-:B----4-:R-:W-:Y:S02]  /*2620*/  PRMT R180, RZ, 0x5410, R8.reuse ;  /* 0x00005410ffb47816 */ /* 0x110fe40000000008 */
[----:B------:R-:W-:-:S03]  /*2630*/  PRMT R178, RZ, 0x7610, R8 ;  /* 0x00007610ffb27816 */ /* 0x000fc60000000008 */
[C---:B------:R-:W-:Y:S02]  /*2640*/  FADD.FTZ R8, -R179.reuse, R180 ;  /* 0x000000b4b3087221 */ /* 0x040fe40000010100 */
[----:B------:R-:W4:Y:S01]  /*2650*/  LDL R180, [R1+0x128] ;  /* 0x0001280001b47983 */ /* 0x000f220000100800 */
[----:B------:R-:W-:Y:S02]  /*2660*/  PRMT R16, RZ, 0x5410, R9 ;  /* 0x00005410ff107816 */ /* 0x000fe40000000009 */
[--C-:B------:R-:W-:Y:S02]  /*2670*/  PRMT R181, RZ, 0x5410, R10.reuse ;  /* 0x00005410ffb57816 */ /* 0x100fe4000000000a */
[----:B-1----:R-:W-:Y:S01]  /*2680*/  PRMT R177, RZ, 0x7610, R10 ;  /* 0x00007610ffb17816 */ /* 0x002fe2000000000a */
[----:B------:R-:W-:Y:S01]  /*2690*/  FADD.FTZ R10, -R179, R16 ;  /* 0x00000010b30a7221 */ /* 0x000fe20000010100 */
[--C-:B--2---:R-:W-:Y:S02]  /*26a0*/  PRMT R219, RZ, 0x5410, R15.reuse ;  /* 0x00005410ffdb7816 */ /* 0x104fe4000000000f */
[----:B------:R-:W-:-:S02]  /*26b0*/  PRMT R16, RZ, 0x7610, R15 ;  /* 0x00007610ff107816 */ /* 0x000fc4000000000f */
[----:B------:R-:W2:Y:S01]  /*26c0*/  LDL R15, [R1+0x118] ;  /* 0x00011800010f7983 */ /* 0x000ea20000100800 */
[----:B------:R-:W-:Y:S02]  /*26d0*/  PRMT R176, RZ, 0x7610, R9 ;  /* 0x00007610ffb07816 */ /* 0x000fe40000000009 */
[--C-:B------:R-:W-:Y:S02]  /*26e0*/  PRMT R183, RZ, 0x5410, R11.reuse ;  /* 0x00005410ffb77816 */ /* 0x100fe4000000000b */
[----:B------:R-:W-:Y:S01]  /*26f0*/  PRMT R182, RZ, 0x7610, R11 ;  /* 0x00007610ffb67816 */ /* 0x000fe2000000000b */
[C---:B------:R-:W-:Y:S02]  /*2700*/  FADD.FTZ R9, -R179.reuse, R178 ;  /* 0x000000b2b3097221 */ /* 0x040fe40000010100 */
[C---:B------:R-:W-:Y:S02]  /*2710*/  FADD.FTZ R11, -R179.reuse, R176 ;  /* 0x000000b0b30b7221 */ /* 0x040fe40000010100 */
[----:B------:R-:W-:-:S02]  /*2720*/  FADD.FTZ R176, -R179, R181 ;  /* 0x000000b5b3b07221 */ /* 0x000fc40000010100 */
[C---:B------:R-:W-:Y:S01]  /*2730*/  FADD.FTZ R177, -R179.reuse, R177 ;  /* 0x000000b1b3b17221 */ /* 0x040fe20000010100 */
[----:B------:R-:W-:Y:S01]  /*2740*/  PRMT R232, RZ, 0x5410, R12 ;  /* 0x00005410ffe87816 */ /* 0x000fe2000000000c */
[C---:B------:R-:W-:Y:S01]  /*2750*/  FADD.FTZ R178, -R179.reuse, R183 ;  /* 0x000000b7b3b27221 */ /* 0x040fe20000010100 */
[----:B------:R-:W3:Y:S01]  /*2760*/  LDL R181, [R1+0x110] ;  /* 0x0001100001b57983 */ /* 0x000ee20000100800 */
[----:B------:R-:W-:-:S03]  /*2770*/  FADD.FTZ R179, -R179, R182 ;  /* 0x000000b6b3b37221 */ /* 0x000fc60000010100 */
[----:B------:R-:W3:Y:S01]  /*2780*/  LDL R182, [R1+0x114] ;  /* 0x0001140001b67983 */ /* 0x000ee20000100800 */
[----:B------:R-:W-:Y:S01]  /*2790*/  FMUL.FTZ R8, R3, R8 ;  /* 0x0000000803087220 */ /* 0x000fe20000410000 */
[----:B------:R-:W-:Y:S01]  /*27a0*/  MOV R186, 0x8 ;  /* 0x0000000800ba7802 */ /* 0x000fe20000000f00 */
[----:B------:R-:W-:Y:S02]  /*27b0*/  FADD.FTZ R84, R84, R232 ;  /* 0x000000e854547221 */ /* 0x000fe40000010000 */
[----:B------:R-:W-:Y:S02]  /*27c0*/  FFMA.FTZ R44, R8, R232, R44 ;  /* 0x000000e8082c7223 */ /* 0x000fe4000001002c */
[----:B------:R-:W-:-:S06]  /*27d0*/  IMAD.WIDE.U32 R186, R7, R186, c[0x0][0x190] ;  /* 0x0000640007ba7625 */ /* 0x000fcc00078e00ba */
[----:B------:R-:W5:Y:S01]  /*27e0*/  LDG.E.64 R186, [R186.64] ;  /* 0x00000004baba7981 */ /* 0x000f62000c1e1b00 */
[----:B----4-:R-:W-:-:S03]  /*27f0*/  FMUL.FTZ R232, R180, R232 ;  /* 0x000000e8b4e87220 */ /* 0x010fc60000410000 */
[----:B------:R-:W4:Y:S01]  /*2800*/  LDL R180, [R1+0x10c] ;  /* 0x00010c0001b47983 */ /* 0x000f220000100800 */
[----:B------:R-:W-:Y:S01]  /*2810*/  PRMT R12, RZ, 0x7610, R12 ;  /* 0x00007610ff0c7816 */ /* 0x000fe2000000000c */
[----:B------:R-:W-:Y:S01]  /*2820*/  FMUL.FTZ R9, R3, R9 ;  /* 0x0000000903097220 */ /* 0x000fe20000410000 */
[----:B------:R-:W-:-:S03]  /*2830*/  PRMT R223, RZ, 0x5410, R14 ;  /* 0x00005410ffdf7816 */ /* 0x000fc6000000000e */
[----:B------:R-:W-:Y:S02]  /*2840*/  FADD.FTZ R85, R85, R12 ;  /* 0x0000000c55557221 */ /* 0x000fe40000010000 */
[-C--:B------:R-:W-:Y:S02]  /*2850*/  FFMA.FTZ R45, R9, R12.reuse, R45 ;  /* 0x0000000c092d7223 */ /* 0x080fe4000001002d */
[----:B------:R-:W-:Y:S02]  /*2860*/  FMUL.FTZ R228, R228, R12 ;  /* 0x0000000ce4e47220 */ /* 0x000fe40000410000 */
[C---:B------:R-:W-:Y:S01]  /*2870*/  FMUL.FTZ R12, R3.reuse, R176 ;  /* 0x000000b0030c7220 */ /* 0x040fe20000410000 */
[----:B------:R-:W-:Y:S01]  /*2880*/  PRMT R225, RZ, 0x5410, R13 ;  /* 0x00005410ffe17816 */ /* 0x000fe2000000000d */
[----:B------:R-:W-:Y:S02]  /*2890*/  FMUL.FTZ R10, R3, R10 ;  /* 0x0000000a030a7220 */ /* 0x000fe40000410000 */
[----:B------:R-:W-:-:S02]  /*28a0*/  FADD.FTZ R88, R88, R223 ;  /* 0x000000df58587221 */ /* 0x000fc40000010000 */
[-C--:B------:R-:W-:Y:S02]  /*28b0*/  FFMA.FTZ R48, R12, R223.reuse, R48 ;  /* 0x000000df0c307223 */ /* 0x080fe40000010030 */
[----:B--2---:R-:W-:Y:S02]  /*28c0*/  FMUL.FTZ R223, R15, R223 ;  /* 0x000000df0fdf7220 */ /* 0x004fe40000410000 */
[----:B------:R-:W-:Y:S02]  /*28d0*/  FADD.FTZ R217, R217, R232 ;  /* 0x000000e8d9d97221 */ /* 0x000fe40000010000 */
[----:B------:R-:W-:Y:S01]  /*28e0*/  FFMA.FTZ R15, R8, R232, R220 ;  /* 0x000000e8080f7223 */ /* 0x000fe200000100dc */
[----:B------:R-:W-:Y:S01]  /*28f0*/  PRMT R13, RZ, 0x7610, R13 ;  /* 0x00007610ff0d7816 */ /* 0x000fe2000000000d */
[----:B------:R-:W-:Y:S02]  /*2900*/  FADD.FTZ R86, R86, R225 ;  /* 0x000000e156567221 */ /* 0x000fe40000010000 */
[----:B------:R-:W-:-:S02]  /*2910*/  FFMA.FTZ R46, R10, R225, R46 ;  /* 0x000000e10a2e7223 */ /* 0x000fc4000001002e */
[----:B---3--:R-:W-:Y:S02]  /*2920*/  FMUL.FTZ R225, R224, R225 ;  /* 0x000000e1e0e17220 */ /* 0x008fe40000410000 */
[----:B------:R-:W-:Y:S02]  /*2930*/  FADD.FTZ R176, R217, R228 ;  /* 0x000000e4d9b07221 */ /* 0x000fe40000010000 */
[----:B------:R-:W-:Y:S02]  /*2940*/  FFMA.FTZ R15, R9, R228, R15 ;  /* 0x000000e4090f7223 */ /* 0x000fe4000001000f */
[----:B------:R-:W-:Y:S02]  /*2950*/  FMUL.FTZ R11, R3, R11 ;  /* 0x0000000b030b7220 */ /* 0x000fe40000410000 */
[----:B------:R-:W-:Y:S02]  /*2960*/  FMUL.FTZ R224, R222, R13 ;  /* 0x0000000ddee07220 */ /* 0x000fe40000410000 */
[----:B------:R-:W-:Y:S01]  /*2970*/  FADD.FTZ R176, R176, R225 ;  /* 0x000000e1b0b07221 */ /* 0x000fe20000010000 */
[----:B------:R-:W-:Y:S01]  /*2980*/  PRMT R14, RZ, 0x7610, R14 ;  /* 0x00007610ff0e7816 */ /* 0x000fe2000000000e */
[----:B------:R-:W-:-:S02]  /*2990*/  FFMA.FTZ R15, R10, R225, R15 ;  /* 0x000000e10a0f7223 */ /* 0x000fc4000001000f */
[----:B------:R-:W-:Y:S02]  /*29a0*/  FADD.FTZ R87, R87, R13 ;  /* 0x0000000d57577221 */ /* 0x000fe40000010000 */
[----:B------:R-:W-:Y:S02]  /*29b0*/  FFMA.FTZ R47, R11, R13, R47 ;  /* 0x0000000d0b2f7223 */ /* 0x000fe4000001002f */
[----:B------:R-:W-:Y:S02]  /*29c0*/  FMUL.FTZ R13, R3, R177 ;  /* 0x000000b1030d7220 */ /* 0x000fe40000410000 */
[----:B------:R-:W-:Y:S02]  /*29d0*/  FADD.FTZ R177, R176, R224 ;  /* 0x000000e0b0b17221 */ /* 0x000fe40000010000 */
[----:B------:R-:W-:Y:S02]  /*29e0*/  FFMA.FTZ R176, R11, R224, R15 ;  /* 0x000000e00bb07223 */ /* 0x000fe4000001000f */
[----:B------:R-:W-:-:S02]  /*29f0*/  FADD.FTZ R89, R89, R14 ;  /* 0x0000000e59597221 */ /* 0x000fc40000010000 */
[-C--:B------:R-:W-:Y:S02]  /*2a00*/  FFMA.FTZ R49, R13, R14.reuse, R49 ;  /* 0x0000000e0d317223 */ /* 0x080fe40000010031 */
[----:B------:R-:W-:Y:S02]  /*2a10*/  FMUL.FTZ R222, R182, R14 ;  /* 0x0000000eb6de7220 */ /* 0x000fe40000410000 */
[----:B------:R-:W-:Y:S02]  /*2a20*/  FMUL.FTZ R14, R3, R178 ;  /* 0x000000b2030e7220 */ /* 0x000fe40000410000 */
[----:B------:R-:W-:Y:S02]  /*2a30*/  FADD.FTZ R177, R177, R223 ;  /* 0x000000dfb1b17221 */ /* 0x000fe40000010000 */
[----:B------:R-:W-:Y:S02]  /*2a40*/  FFMA.FTZ R176, R12, R223, R176 ;  /* 0x000000df0cb07223 */ /* 0x000fe400000100b0 */
[----:B------:R-:W-:-:S02]  /*2a50*/  FADD.FTZ R90, R90, R219 ;  /* 0x000000db5a5a7221 */ /* 0x000fc40000010000 */
[----:B------:R-:W-:Y:S02]  /*2a60*/  FFMA.FTZ R50, R14, R219, R50 ;  /* 0x000000db0e327223 */ /* 0x000fe40000010032 */
[----:B------:R-:W-:Y:S02]  /*2a70*/  FMUL.FTZ R15, R3, R179 ;  /* 0x000000b3030f7220 */ /* 0x000fe40000410000 */
[----:B------:R-:W-:Y:S02]  /*2a80*/  FMUL.FTZ R219, R181, R219 ;  /* 0x000000dbb5db7220 */ /* 0x000fe40000410000 */
[----:B------:R-:W-:Y:S02]  /*2a90*/  FADD.FTZ R177, R177, R222 ;  /* 0x000000deb1b17221 */ /* 0x000fe40000010000 */
[----:B------:R-:W-:Y:S02]  /*2aa0*/  FFMA.FTZ R176, R13, R222, R176 ;  /* 0x000000de0db07223 */ /* 0x000fe400000100b0 */
[----:B------:R-:W-:-:S02]  /*2ab0*/  FADD.FTZ R91, R91, R16 ;  /* 0x000000105b5b7221 */ /* 0x000fc40000010000 */
[-C--:B------:R-:W-:Y:S02]  /*2ac0*/  FFMA.FTZ R51, R15, R16.reuse, R51 ;  /* 0x000000100f337223 */ /* 0x080fe40000010033 */
[----:B------:R-:W-:Y:S02]  /*2ad0*/  FADD.FTZ R217, R177, R219 ;  /* 0x000000dbb1d97221 */ /* 0x000fe40000010000 */
[----:B------:R-:W-:Y:S01]  /*2ae0*/  FFMA.FTZ R220, R14, R219, R176 ;  /* 0x000000db0edc7223 */ /* 0x000fe200000100b0 */
[----:B------:R-:W-:Y:S02]  /*2af0*/  IADD3 R185, R185, 0x20, RZ ;  /* 0x00000020b9b97810 */ /* 0x000fe40007ffe0ff */
[----:B------:R-:W-:Y:S02]  /*2b00*/  IADD3 R7, R7, 0x20, RZ ;  /* 0x0000002007077810 */ /* 0x000fe40007ffe0ff */
[----:B------:R-:W-:Y:S01]  /*2b10*/  IADD3 R221, R221, 0x20, RZ ;  /* 0x00000020dddd7810 */ /* 0x000fe20007ffe0ff */
[----:B----4-:R-:W-:-:S04]  /*2b20*/  FMUL.FTZ R16, R180, R16 ;  /* 0x00000010b4107220 */ /* 0x010fc80000410000 */
[----:B------:R-:W-:Y:S02]  /*2b30*/  FADD.FTZ R217, R217, R16 ;  /* 0x00000010d9d97221 */ /* 0x000fe40000010000 */
[----:B------:R-:W-:Y:S02]  /*2b40*/  FFMA.FTZ R220, R15, R16, R220 ;  /* 0x000000100fdc7223 */ /* 0x000fe400000100dc */
.L_x_1171:
[----:B------:R-:W-:Y:S05]  /*2b50*/  BSYNC B2 ;  /* 0x0000000000027941 */ /* 0x000fea0003800000 */
.L_x_1170:
[----:B------:R-:W-:Y:S01]  /*2b60*/  BSSY B2, `(.L_x_1172) ;  /* 0x0000062000027945 */ /* 0x000fe20003800000 */
[----:B------:R-:W-:Y:S05]  /*2b70*/  @!P1 BRA `(.L_x_1173) ;  /* 0x0000060000009947 */ /* 0x000fea0003800000 */
[-C--:B------:R-:W-:Y:S01]  /*2b80*/  IMAD.WIDE.U32 R20, R221, R210.reuse, c[0x0][0x188] ;  /* 0x00006200dd147625 */ /* 0x080fe200078e00d2 */
[----:B------:R-:W2:Y:S04]  /*2b90*/  LDL R182, [R1+0x108] ;  /* 0x0001080001b67983 */ /* 0x000ea80000100800 */
[----:B------:R-:W3:Y:S01]  /*2ba0*/  LDL R181, [R1+0x104] ;  /* 0x0001040001b57983 */ /* 0x000ee20000100800 */
[----:B------:R-:W-:-:S03]  /*2bb0*/  IMAD.WIDE.U32 R176, R185, R210, c[0x0][0x208] ;  /* 0x00008200b9b07625 */ /* 0x000fc600078e00d2 */
        /* <DEDUP_REMOVED lines=9> */
[----:B------:R-:W-:Y:S01]  /*2c50*/  FSEL R200, R2, RZ, !P3 ;  /* 0x000000ff02c87208 */ /* 0x000fe20005800000 */
[----:B------:R-:W-:-:S04]  /*2c60*/  IMAD.MOV.U32 R192, RZ, RZ, 0x8 ;  /* 0x00000008ffc07424 */ /* 0x000fc800078e00ff */
[----:B------:R-:W-:-:S06]  /*2c70*/  IMAD.WIDE.U32 R192, R7, R192, c[0x0][0x190] ;  /* 0x0000640007c07625 */ /* 0x000fcc00078e00c0 */
[----:B------:R-:W5:Y:S01]  /*2c80*/  LDG.E.64 R192, [R192.64] ;  /* 0x00000004c0c07981 */ /* 0x000f62000c1e1b00 */
[--C-:B----4-:R-:W-:Y:S02]  /*2c90*/  PRMT R17, RZ, 0x5410, R20.reuse ;  /* 0x00005410ff117816 */ /* 0x110fe40000000014 */
[----:B-1----:R-:W-:Y:S02]  /*2ca0*/  PRMT R18, RZ, 0x7610, R20 ;  /* 0x00007610ff127816 */ /* 0x002fe40000000014 */
[--C-:B------:R-:W-:Y:S02]  /*2cb0*/  PRMT R19, RZ, 0x5410, R21.reuse ;  /* 0x00005410ff137816 */ /* 0x100fe40000000015 */
[----:B------:R-:W-:Y:S02]  /*2cc0*/  PRMT R20, RZ, 0x7610, R21 ;  /* 0x00007610ff147816 */ /* 0x000fe40000000015 */
[--C-:B------:R-:W-:Y:S02]  /*2cd0*/  PRMT R21, RZ, 0x5410, R22.reuse ;  /* 0x00005410ff157816 */ /* 0x100fe40000000016 */
[----:B------:R-:W-:-:S02]  /*2ce0*/  PRMT R196, RZ, 0x7610, R22 ;  /* 0x00007610ffc47816 */ /* 0x000fc40000000016 */
[--C-:B------:R-:W-:Y:S02]  /*2cf0*/  PRMT R198, RZ, 0x5410, R23.reuse ;  /* 0x00005410ffc67816 */ /* 0x100fe40000000017 */
[----:B------:R-:W-:Y:S01]  /*2d00*/  PRMT R23, RZ, 0x7610, R23 ;  /* 0x00007610ff177816 */ /* 0x000fe20000000017 */
[C---:B------:R-:W-:Y:S02]  /*2d10*/  FADD.FTZ R17, -R200.reuse, R17 ;  /* 0x00000011c8117221 */ /* 0x040fe40000010100 */
[C---:B------:R-:W-:Y:S02]  /*2d20*/  FADD.FTZ R18, -R200.reuse, R18 ;  /* 0x00000012c8127221 */ /* 0x040fe40000010100 */
[C---:B------:R-:W-:Y:S02]  /*2d30*/  FADD.FTZ R19, -R200.reuse, R19 ;  /* 0x00000013c8137221 */ /* 0x040fe40000010100 */
[C---:B------:R-:W-:Y:S02]  /*2d40*/  FADD.FTZ R20, -R200.reuse, R20 ;  /* 0x00000014c8147221 */ /* 0x040fe40000010100 */
[----:B------:R-:W-:-:S02]  /*2d50*/  FADD.FTZ R22, -R200, R21 ;  /* 0x00000015c8167221 */ /* 0x000fc40000010100 */
[C---:B------:R-:W-:Y:S02]  /*2d60*/  FADD.FTZ R196, -R200.reuse, R196 ;  /* 0x000000c4c8c47221 */ /* 0x040fe40000010100 */
[C---:B------:R-:W-:Y:S01]  /*2d70*/  FADD.FTZ R198, -R200.reuse, R198 ;  /* 0x000000c6c8c67221 */ /* 0x040fe20000010100 */
[----:B--2---:R-:W-:Y:S01]  /*2d80*/  PRMT R21, RZ, 0x5410, R177 ;  /* 0x00005410ff157816 */ /* 0x004fe200000000b1 */
[----:B------:R-:W-:Y:S01]  /*2d90*/  FADD.FTZ R200, -R200, R23 ;  /* 0x00000017c8c87221 */ /* 0x000fe20000010100 */
[----:B------:R-:W-:Y:S02]  /*2da0*/  PRMT R23, RZ, 0x7610, R177 ;  /* 0x00007610ff177816 */ /* 0x000fe400000000b1 */
[----:B------:R-:W2:Y:S01]  /*2db0*/  LDL R177, [R1+0xf8] ;  /* 0x0000f80001b17983 */ /* 0x000ea20000100800 */
[--C-:B------:R-:W-:Y:S01]  /*2dc0*/  PRMT R231, RZ, 0x5410, R176.reuse ;  /* 0x00005410ffe77816 */ /* 0x100fe200000000b0 */
[----:B------:R-:W-:Y:S01]  /*2dd0*/  FMUL.FTZ R17, R3, R17 ;  /* 0x0000001103117220 */ /* 0x000fe20000410000 */
[----:B------:R-:W-:-:S03]  /*2de0*/  PRMT R176, RZ, 0x7610, R176 ;  /* 0x00007610ffb07816 */ /* 0x000fc600000000b0 */
[----:B------:R-:W-:Y:S02]  /*2df0*/  FADD.FTZ R92, R92, R231 ;  /* 0x000000e75c5c7221 */ /* 0x000fe40000010000 */
[-C--:B------:R-:W-:Y:S02]  /*2e00*/  FFMA.FTZ R52, R17, R231.reuse, R52 ;  /* 0x000000e711347223 */ /* 0x080fe40000010034 */
[----:B------:R-:W-:Y:S02]  /*2e10*/  FMUL.FTZ R231, R182, R231 ;  /* 0x000000e7b6e77220 */ /* 0x000fe40000410000 */
[----:B------:R-:W4:Y:S01]  /*2e20*/  LDL R182, [R1+0xf4] ;  /* 0x0000f40001b67983 */ /* 0x000f220000100800 */
[----:B------:R-:W-:Y:S02]  /*2e30*/  FMUL.FTZ R19, R3, R19 ;  /* 0x0000001303137220 */ /* 0x000fe40000410000 */
[----:B---3--:R-:W-:Y:S02]  /*2e40*/  FMUL.FTZ R226, R181, R176 ;  /* 0x000000b0b5e27220 */ /* 0x008fe40000410000 */
[----:B------:R-:W3:Y:S01]  /*2e50*/  LDL R181, [R1+0xf0] ;  /* 0x0000f00001b57983 */ /* 0x000ee20000100800 */
[----:B------:R-:W-:-:S02]  /*2e60*/  FADD.FTZ R94, R94, R21 ;  /* 0x000000155e5e7221 */ /* 0x000fc40000010000 */
        /* <DEDUP_REMOVED lines=10> */
[----:B------:R-:W-:Y:S02]  /*2f10*/  FADD.FTZ R96, R96, R184 ;  /* 0x000000b860607221 */ /* 0x000fe40000010000 */
[----:B------:R-:W-:Y:S02]  /*2f20*/  FFMA.FTZ R56, R22, R184, R56 ;  /* 0x000000b816387223 */ /* 0x000fe40000010038 */
[----:B------:R-:W-:Y:S02]  /*2f30*/  FMUL.FTZ R20, R3, R20 ;  /* 0x0000001403147220 */ /* 0x000fe40000410000 */
[----:B------:R-:W-:-:S02]  /*2f40*/  FFMA.FTZ R176, R18, R226, R176 ;  /* 0x000000e212b07223 */ /* 0x000fc400000100b0 */
[----:B------:R-:W-:Y:S02]  /*2f50*/  FADD.FTZ R95, R95, R23 ;  /* 0x000000175f5f7221 */ /* 0x000fe40000010000 */
[-C--:B------:R-:W-:Y:S02]  /*2f60*/  FFMA.FTZ R55, R20, R23.reuse, R55 ;  /* 0x0000001714377223 */ /* 0x080fe40000010037 */
[----:B------:R-:W-:Y:S02]  /*2f70*/  FMUL.FTZ R23, R183, R23 ;  /* 0x00000017b7177220 */ /* 0x000fe40000410000 */
[----:B------:R-:W-:Y:S01]  /*2f80*/  FFMA.FTZ R176, R19, R21, R176 ;  /* 0x0000001513b07223 */ /* 0x000fe200000100b0 */
[----:B------:R-:W-:-:S03]  /*2f90*/  PRMT R178, RZ, 0x7610, R178 ;  /* 0x00007610ffb27816 */ /* 0x000fc600000000b2 */
[----:B------:R-:W-:Y:S01]  /*2fa0*/  FFMA.FTZ R176, R20, R23, R176 ;  /* 0x0000001714b07223 */ /* 0x000fe200000100b0 */
        /* <DEDUP_REMOVED lines=14> */
[----:B--2---:R-:W-:Y:S02]  /*3090*/  FMUL.FTZ R184, R177, R184 ;  /* 0x000000b8b1b87220 */ /* 0x004fe40000410000 */
[----:B------:R-:W-:-:S04]  /*30a0*/  FADD.FTZ R177, R217, R226 ;  /* 0x000000e2d9b17221 */ /* 0x000fc80000010000 */
[----:B------:R-:W-:-:S04]  /*30b0*/  FADD.FTZ R177, R177, R21 ;  /* 0x00000015b1b17221 */ /* 0x000fc80000010000 */
[----:B------:R-:W-:Y:S02]  /*30c0*/  FADD.FTZ R177, R177, R23 ;  /* 0x00000017b1b17221 */ /* 0x000fe40000010000 */
[----:B----4-:R-:W-:Y:S02]  /*30d0*/  FMUL.FTZ R197, R182, R178 ;  /* 0x000000b2b6c57220 */ /* 0x010fe40000410000 */
[----:B------:R-:W-:Y:S02]  /*30e0*/  FADD.FTZ R177, R177, R184 ;  /* 0x000000b8b1b17221 */ /* 0x000fe40000010000 */
[----:B------:R-:W-:Y:S02]  /*30f0*/  FFMA.FTZ R176, R22, R184, R176 ;  /* 0x000000b816b07223 */ /* 0x000fe400000100b0 */
[----:B---3--:R-:W-:Y:S02]  /*3100*/  FMUL.FTZ R199, R181, R199 ;  /* 0x000000c7b5c77220 */ /* 0x008fe40000410000 */
[----:B------:R-:W-:-:S02]  /*3110*/  FADD.FTZ R177, R177, R197 ;  /* 0x000000c5b1b17221 */ /* 0x000fc40000010000 */
[----:B------:R-:W-:Y:S02]  /*3120*/  FFMA.FTZ R176, R196, R197, R176 ;  /* 0x000000c5c4b07223 */ /* 0x000fe400000100b0 */
[----:B------:R-:W-:Y:S02]  /*3130*/  FMUL.FTZ R201, R180, R179 ;  /* 0x000000b3b4c97220 */ /* 0x000fe40000410000 */
[----:B------:R-:W-:Y:S02]  /*3140*/  FADD.FTZ R217, R177, R199 ;  /* 0x000000c7b1d97221 */ /* 0x000fe40000010000 */
[----:B------:R-:W-:Y:S02]  /*3150*/  FFMA.FTZ R220, R198, R199, R176 ;  /* 0x000000c7c6dc7223 */ /* 0x000fe400000100b0 */
[----:B------:R-:W-:Y:S02]  /*3160*/  FADD.FTZ R217, R217, R201 ;  /* 0x000000c9d9d97221 */ /* 0x000fe40000010000 */
[----:B------:R-:W-:-:S02]  /*3170*/  FFMA.FTZ R220, R200, R201, R220 ;  /* 0x000000c9c8dc7223 */ /* 0x000fc400000100dc */
.L_x_1173:
[----:B------:R-:W-:Y:S05]  /*3180*/  BSYNC B2 ;  /* 0x0000000000027941 */ /* 0x000fea0003800000 */
.L_x_1172:
[----:B------:R-:W-:-:S13]  /*3190*/  ISETP.GE.U32.AND P3, PT, R6, 0xa0, PT ;  /* 0x000000a00600780c */ /* 0x000fda0003f66070 */
[----:B------:R-:W-:Y:S05]  /*31a0*/  @!P3 BRA `(.L_x_1165) ;  /* 0x000005d00000b947 */ /* 0x000fea0003800000 */
[-C--:B------:R-:W-:Y:S01]  /*31b0*/  IMAD.WIDE.U32 R176, R221, R210.reuse, c[0x0][0x188] ;  /* 0x00006200ddb07625 */ /* 0x080fe200078e00d2 */
[----:B0-----:R-:W-:Y:S01]  /*31c0*/  ISETP.NE.AND P3, PT, R211, RZ, PT ;  /* 0x000000ffd300720c */ /* 0x001fe20003f65270 */
[----:B------:R-:W2:Y:S04]  /*31d0*/  LDL R215, [R1+0xe8] ;  /* 0x0000e80001d77983 */ /* 0x000ea80000100800 */
[----:B------:R-:W3:Y:S01]  /*31e0*/  LDG.E.128 R176, [R176.64] ;  /* 0x00000004b0b07981 */ /* 0x000ee2000c1e1d00 */
[-C--:B------:R-:W-:Y:S01]  /*31f0*/  IMAD.WIDE.U32 R180, R185, R210.reuse, c[0x0][0x208] ;  /* 0x00008200b9b47625 */ /* 0x080fe200078e00d2 */
[----:B------:R-:W-:Y:S02]  /*3200*/  FSEL R2, R2, RZ, !P3 ;  /* 0x000000ff02027208 */ /* 0x000fe40005800000 */
        /* <DEDUP_REMOVED lines=9> */
[----:B------:R0:W5:Y:S02]  /*32a0*/  @P3 LDG.E.128 R160, [R194.64] ;  /* 0x00000004c2a03981 */ /* 0x000164000c1e1d00 */
[----:B0-----:R-:W-:-:S10]  /*32b0*/  HFMA2.MMA R194, -RZ, RZ, 0, 4.76837158203125e-07 ;  /* 0x00000008ffc27435 */ /* 0x001fd400000001ff */
[----:B------:R-:W-:Y:S02]  /*32c0*/  IMAD.WIDE.U32 R194, R7, R194, c[0x0][0x190] ;  /* 0x0000640007c27625 */ /* 0x000fe400078e00c2 */
[----:B------:R-:W4:Y:S04]  /*32d0*/  LDL R7, [R1+0xd0] ;  /* 0x0000d00001077983 */ /* 0x000f280000100800 */
[----:B------:R-:W5:Y:S01]  /*32e0*/  LDG.E.64 R194, [R194.64] ;  /* 0x00000004c2c27981 */ /* 0x000f62000c1e1b00 */
[--C-:B---3--:R-:W-:Y:S02]  /*32f0*/  PRMT R249, RZ, 0x5410, R176.reuse ;  /* 0x00005410fff97816 */ /* 0x108fe400000000b0 */
[----:B------:R-:W-:Y:S02]  /*3300*/  PRMT R229, RZ, 0x7610, R176 ;  /* 0x00007610ffe57816 */ /* 0x000fe400000000b0 */
[----:B------:R-:W-:-:S02]  /*3310*/  PRMT R202, RZ, 0x5410, R177 ;  /* 0x00005410ffca7816 */ /* 0x000fc400000000b1 */
[----:B------:R-:W-:Y:S02]  /*3320*/  PRMT R203, RZ, 0x7610, R177 ;  /* 0x00007610ffcb7816 */ /* 0x000fe400000000b1 */
[--C-:B------:R-:W-:Y:S02]  /*3330*/  PRMT R205, RZ, 0x5410, R178.reuse ;  /* 0x00005410ffcd7816 */ /* 0x100fe400000000b2 */
[----:B------:R-:W-:Y:S02]  /*3340*/  PRMT R208, RZ, 0x7610, R178 ;  /* 0x00007610ffd07816 */ /* 0x000fe400000000b2 */
[--C-:B------:R-:W-:Y:S02]  /*3350*/  PRMT R212, RZ, 0x5410, R179.reuse ;  /* 0x00005410ffd47816 */ /* 0x100fe400000000b3 */
[----:B------:R-:W-:Y:S01]  /*3360*/  PRMT R214, RZ, 0x7610, R179 ;  /* 0x00007610ffd67816 */ /* 0x000fe200000000b3 */
        /* <DEDUP_REMOVED lines=18> */
[----:B----4-:R-:W-:-:S02]  /*3490*/  FMUL.FTZ R227, R211, R180 ;  /* 0x000000b4d3e37220 */ /* 0x010fc40000410000 */
        /* <DEDUP_REMOVED lines=42> */
[-C--:B------:R-:W-:Y:S02]  /*3740*/  FFMA.FTZ R67, R214, R183.reuse, R67 ;  /* 0x000000b7d6437223 */ /* 0x080fe40000010043 */
[----:B---3--:R-:W-:-:S04]  /*3750*/  FMUL.FTZ R215, R2, R183 ;  /* 0x000000b702d77220 */ /* 0x008fc80000410000 */
[----:B------:R-:W-:Y:S02]  /*3760*/  FADD.FTZ R217, R217, R215 ;  /* 0x000000d7d9d97221 */ /* 0x000fe40000010000 */
[----:B------:R-:W-:Y:S02]  /*3770*/  FFMA.FTZ R220, R214, R215, R220 ;  /* 0x000000d7d6dc7223 */ /* 0x000fe400000100dc */
.L_x_1165:
[----:B------:R-:W-:Y:S05]  /*3780*/  BSYNC B1 ;  /* 0x0000000000017941 */ /* 0x000fea0003800000 */
.L_x_1155:
[----:B------:R-:W-:Y:S05]  /*3790*/  BRA.DIV ~URZ, `(.L_x_1174) ;  /* 0x000079727f007947 */ /* 0x000fea000b800000 */
[----:B------:R2:W3:Y:S02]  /*37a0*/  SHFL.BFLY PT, R7, R217, 0x1, 0x1f ;  /* 0x0c201f00d9077f89 */ /* 0x0004e400000e0000 */
.L_x_1415:
[----:B------:R-:W-:Y:S05]  /*37b0*/  BRA.DIV ~URZ, `(.L_x_1175) ;  /* 0x000079d27f007947 */ /* 0x000fea000b800000 */
[----:B------:R-:W4:Y:S01]  /*37c0*/  SHFL.BFLY PT, R2, R220, 0x1, 0x1f ;  /* 0x0c201f00dc027f89 */ /* 0x000f2200000e0000 */
[----:B---3--:R-:W-:Y:S02]  /*37d0*/  FADD.FTZ R7, R7, R217 ;  /* 0x000000d907077221 */ /* 0x008fe40000010000 */
[----:B----4-:R-:W-:-:S03]  /*37e0*/  FADD.FTZ R220, R2, R220 ;  /* 0x000000dc02dc7221 */ /* 0x010fc60000010000 */
[----:B------:R-:W3:Y:S02]  /*37f0*/  SHFL.BFLY PT, R2, R7, 0x2, 0x1f ;  /* 0x0c401f0007027f89 */ /* 0x000ee400000e0000 */
[----:B---3--:R-:W-:Y:S02]  /*3800*/  FADD.FTZ R7, R2, R7 ;  /* 0x0000000702077221 */ /* 0x008fe40000010000 */
[----:B------:R-:W3:Y:S02]  /*3810*/  SHFL.BFLY PT, R2, R220, 0x2, 0x1f ;  /* 0x0c401f00dc027f89 */ /* 0x000ee400000e0000 */
[----:B---3--:R-:W-:Y:S02]  /*3820*/  FADD.FTZ R220, R220, R2 ;  /* 0x00000002dcdc7221 */ /* 0x008fe40000010000 */
[----:B------:R-:W3:Y:S02]  /*3830*/  SHFL.BFLY PT, R2, R7, 0x4, 0x1f ;  /* 0x0c801f0007027f89 */ /* 0x000ee400000e0000 */
[----:B---3--:R-:W-:-:S02]  /*3840*/  FADD.FTZ R7, R7, R2 ;  /* 0x0000000207077221 */ /* 0x008fc40000010000 */
[----:B------:R-:W3:Y:S04]  /*3850*/  SHFL.BFLY PT, R2, R220, 0x4, 0x1f ;  /* 0x0c801f00dc027f89 */ /* 0x000ee800000e0000 */
[----:B--2---:R-:W2:Y:S01]  /*3860*/  SHFL.BFLY PT, R217, R7, 0x8, 0x1f ;  /* 0x0d001f0007d97f89 */ /* 0x004ea200000e0000 */
[----:B---3--:R-:W-:Y:S02]  /*3870*/  FADD.FTZ R220, R220, R2 ;  /* 0x00000002dcdc7221 */ /* 0x008fe40000010000 */
[----:B--2---:R-:W-:-:S03]  /*3880*/  FADD.FTZ R217, R7, R217 ;  /* 0x000000d907d97221 */ /* 0x004fc60000010000 */
[----:B------:R-:W2:Y:S04]  /*3890*/  SHFL.BFLY PT, R2, R220, 0x8, 0x1f ;  /* 0x0d001f00dc027f89 */ /* 0x000ea800000e0000 */
[----:B------:R3:W4:Y:S01]  /*38a0*/  SHFL.BFLY PT, R7, R217, 0x10, 0x1f ;  /* 0x0e001f00d9077f89 */ /* 0x00072200000e0000 */
[----:B--2---:R-:W-:-:S05]  /*38b0*/  FADD.FTZ R220, R220, R2 ;  /* 0x00000002dcdc7221 */ /* 0x004fca0000010000 */
[----:B------:R3:W2:Y:S02]  /*38c0*/  SHFL.BFLY PT, R2, R220, 0x10, 0x1f ;  /* 0x0e001f00dc027f89 */ /* 0x0006a400000e0000 */
.L_x_1416:
[----:B----4-:R-:W-:Y:S01]  /*38d0*/  ISETP.GE.AND P3, PT, R4, 0x1, PT ;  /* 0x000000010400780c */ /* 0x010fe20003f66270 */
[----:B-1----:R-:W1:Y:S01]  /*38e0*/  S2R R176, SR_TID.X ;  /* 0x0000000000b07919 */ /* 0x002e620000002100 */
[----:B--23--:R-:W-:Y:S01]  /*38f0*/  FADD.FTZ R220, R2, R220 ;  /* 0x000000dc02dc7221 */ /* 0x00cfe20000010000 */
[----:B------:R-:W-:Y:S01]  /*3900*/  LOP3.LUT P4, RZ, R6, 0xffffffe0, RZ, 0xc0, !PT ;  /* 0xffffffe006ff7812 */ /* 0x000fe2000788c0ff */
[----:B------:R-:W-:Y:S01]  /*3910*/  FADD.FTZ R7, R7, R217 ;  /* 0x000000d907077221 */ /* 0x000fe20000010000 */
[----:B------:R-:W-:Y:S08]  /*3920*/  BSSY B1, `(.L_x_1176) ;  /* 0x000012e000017945 */ /* 0x000ff00003800000 */
[----:B------:R-:W-:-:S05]  /*3930*/  @P3 IADD3 R2, R4, -0x1, RZ ;  /* 0xffffffff04023810 */ /* 0x000fca0007ffe0ff */
[----:B------:R-:W-:-:S05]  /*3940*/  @P3 IMAD R2, R2, c[0x0][0x168], RZ ;  /* 0x00005a0002023a24 */ /* 0x000fca00078e02ff */
[----:B------:R-:W-:Y:S02]  /*3950*/  @P3 SHF.R.S32.HI R4, RZ, 0x1f, R2 ;  /* 0x0000001fff043819 */ /* 0x000fe40000011402 */
[----:B-1----:R-:W-:Y:S02]  /*3960*/  @P3 LOP3.LUT R176, R176, 0x1f, RZ, 0xc0, !PT ;  /* 0x0000001fb0b03812 */ /* 0x002fe400078ec0ff */
[----:B------:R-:W-:Y:S02]  /*3970*/  @P3 LEA.HI R2, R4, R2, RZ, 0x3 ;  /* 0x0000000204023211 */ /* 0x000fe400078f18ff */
[----:B------:R-:W-:Y:S02]  /*3980*/  MOV R4, RZ ;  /* 0x000000ff00047202 */ /* 0x000fe40000000f00 */
[----:B------:R-:W-:Y:S01]  /*3990*/  @P3 LEA.HI.SX32 R4, R2, R176, 0x1d ;  /* 0x000000b002043211 */ /* 0x000fe200078feaff */
[----:B------:R-:W-:Y:S02]  /*39a0*/  FMUL.FTZ R2, R7, c[0x0][0x1e0] ;  /* 0x0000780007027a20 */ /* 0x000fe40000410000 */
[----:B------:R-:W-:Y:S01]  /*39b0*/  FMUL.FTZ R7, R220, c[0x0][0x1e0] ;  /* 0x00007800dc077a20 */ /* 0x000fe20000410000 */
[----:B------:R-:W-:Y:S05]  /*39c0*/  @!P4 BRA `(.L_x_1177) ;  /* 0x000012300000c947 */ /* 0x000fea0003800000 */
[----:B------:R-:W-:Y:S01]  /*39d0*/  BSSY B2, `(.L_x_1178) ;  /* 0x0000005000027945 */ /* 0x000fe20003800000 */
[----:B------:R-:W-:Y:S05]  /*39e0*/  @!P3 BRA `(.L_x_1179) ;  /* 0x000000300000b947 */ /* 0x000fea0003800000 */
[----:B------:R-:W-:-:S04]  /*39f0*/  IMAD.MOV.U32 R36, RZ, RZ, 0x10 ;  /* 0x00000010ff247424 */ /* 0x000fc800078e00ff */
[----:B------:R-:W-:-:S06]  /*3a00*/  IMAD.WIDE.U32 R36, R4, R36, c[0x0][0x170] ;  /* 0x00005c0004247625 */ /* 0x000fcc00078e0024 */
[----:B------:R-:W5:Y:S02]  /*3a10*/  LDG.E.128 R36, [R36.64] ;  /* 0x0000000424247981 */ /* 0x000f64000c1e1d00 */
.L_x_1179:
[----:B------:R-:W-:Y:S05]  /*3a20*/  BSYNC B2 ;  /* 0x0000000000027941 */ /* 0x000fea0003800000 */
.L_x_1178:
[----:B------:R-:W-:Y:S01]  /*3a30*/  BSSY B2, `(.L_x_1180) ;  /* 0x0000016000027945 */ /* 0x000fe20003800000 */
        /* <DEDUP_REMOVED lines=9> */
.L_x_1181:
        /* <DEDUP_REMOVED lines=10> */
[----:B-----5:R-:W-:-:S05]  /*3b70*/  @P4 PRMT R176, RZ, 0x5410, R148 ;  /* 0x00005410ffb04816 */ /* 0x020fca0000000094 */
[----:B------:R-:W-:Y:S02]  /*3b80*/  @P4 FADD.FTZ R177, R177, R176 ;  /* 0x000000b0b1b14221 */ /* 0x000fe40000010000 */
.L_x_1182:
[----:B------:R-:W-:Y:S05]  /*3b90*/  BSYNC B2 ;  /* 0x0000000000027941 */ /* 0x000fea0003800000 */
.L_x_1180:
[----:B------:R-:W-:Y:S01]  /*3ba0*/  ISETP.NE.U32.AND P5, PT, RZ, c[0x0][0x258], PT ;  /* 0x00009600ff007a0c */ /* 0x000fe20003fa5070 */
[----:B------:R-:W-:Y:S03]  /*3bb0*/  BSSY B2, `(.L_x_1183) ;  /* 0x0000011000027945 */ /* 0x000fe60003800000 */
[----:B------:R-:W-:-:S13]  /*3bc0*/  ISETP.NE.AND.EX P5, PT, RZ, c[0x0][0x25c], PT, P5 ;  /* 0x00009700ff007a0c */ /* 0x000fda0003fa5350 */
[----:B------:R-:W-:-:S04]  /*3bd0*/  @P5 F2FP.BF16.PACK_AB R176, RZ, R177 ;  /* 0x000000b1ffb0523e */ /* 0x000fc800000010ff */
[----:B------:R-:W-:Y:S01]  /*3be0*/  @P5 PRMT R40, R176, 0x7610, R40 ;  /* 0x00007610b0285816 */ /* 0x000fe20000000028 */
[----:B------:R-:W-:Y:S05]  /*3bf0*/  @!P3 BRA `(.L_x_1184) ;  /* 0x000000c00000b947 */ /* 0x000fea0003800000 */
[----:B------:R-:W2:Y:S01]  /*3c00*/  LDL R179, [R1+0xc8] ;  /* 0x0000c80001b37983 */ /* 0x000ea20000100800 */
[----:B-----5:R-:W-:Y:S01]  /*3c10*/  LOP3.LUT P6, RZ, R188, 0xff, RZ, 0xc0, !PT ;  /* 0x000000ffbcff7812 */ /* 0x020fe200078cc0ff */
[----:B------:R-:W-:Y:S01]  /*3c20*/  FMUL.FTZ R178, R177, c[0x0][0x1ec] ;  /* 0x00007b00b1b27a20 */ /* 0x000fe20000410000 */
[----:B------:R-:W-:-:S03]  /*3c30*/  HFMA2.MMA R176, -RZ, RZ, 0, 0 ;  /* 0x00000000ffb07435 */ /* 0x000fc600000001ff */
[----:B------:R-:W-:-:S08]  /*3c40*/  FMUL.FTZ R178, R178, c[0x0][0x1e8] ;  /* 0x00007a00b2b27a20 */ /* 0x000fd00000410000 */
[----:B------:R-:W-:-:S05]  /*3c50*/  @P6 PRMT R177, RZ, 0x5410, R36 ;  /* 0x00005410ffb16816 */ /* 0x000fca0000000024 */
[----:B------:R-:W-:-:S04]  /*3c60*/  @P6 FMUL.FTZ R176, R178, R177 ;  /* 0x000000b1b2b06220 */ /* 0x000fc80000410000 */
[----:B------:R-:W-:Y:S02]  /*3c70*/  FADD.FTZ R108, R108, R176 ;  /* 0x000000b06c6c7221 */ /* 0x000fe40000010000 */
[----:B------:R-:W-:Y:S02]  /*3c80*/  IMAD.MOV.U32 R176, RZ, RZ, RZ ;  /* 0x000000ffffb07224 */ /* 0x000fe400078e00ff */
[----:B--2---:R-:W-:-:S05]  /*3c90*/  @P6 FMUL.FTZ R176, R179, R178 ;  /* 0x000000b2b3b06220 */ /* 0x004fca0000410000 */
[----:B------:R-:W-:-:S04]  /*3ca0*/  F2FP.BF16.PACK_AB R176, RZ, R176 ;  /* 0x000000b0ffb0723e */ /* 0x000fc800000010ff */
[----:B------:R-:W-:Y:S02]  /*3cb0*/  PRMT R76, R176, 0x7610, R76 ;  /* 0x00007610b04c7816 */ /* 0x000fe4000000004c */
.L_x_1184:
[----:B------:R-:W-:Y:S05]  /*3cc0*/  BSYNC B2 ;  /* 0x0000000000027941 */ /* 0x000fea0003800000 */
.L_x_1183:
[----:B------:R-:W-:Y:S01]  /*3cd0*/  BSSY B2, `(.L_x_1185) ;  /* 0x0000010000027945 */ /* 0x000fe20003800000 */
[----:B------:R-:W-:Y:S05]  /*3ce0*/  @P2 BRA `(.L_x_1186) ;  /* 0x0000004000002947 */ /* 0x000fea0003800000 */
[----:B------:R-:W-:Y:S01]  /*3cf0*/  MOV R177, RZ ;  /* 0x000000ff00b17202 */ /* 0x000fe20000000f00 */
[----:B------:R-:W-:Y:S05]  /*3d00*/  @!P4 BRA `(.L_x_1187) ;  /* 0x000000c00000c947 */ /* 0x000fea0003800000 */
[----:B-----5:R-:W-:Y:S01]  /*3d10*/  PRMT R177, RZ, 0x7610, R148 ;  /* 0x00007610ffb17816 */ /* 0x020fe20000000094 */
[----:B------:R-:W-:Y:S05]  /*3d20*/  BRA `(.L_x_1187) ;  /* 0x000000a000007947 */ /* 0x000fea0003800000 */
.L_x_1186:
[----:B------:R-:W2:Y:S01]  /*3d30*/  LDL R179, [R1+0x28] ;  /* 0x0000280001b37983 */ /* 0x000ea20000100800 */
[----:B------:R-:W1:Y:S03]  /*3d40*/  LDC.U8 R176, c[0x0][0x1f0] ;  /* 0x00007c00ffb07b82 */ /* 0x000e660000000000 */
[----:B------:R-:W3:Y:S01]  /*3d50*/  LDL R178, [R1+0x24] ;  /* 0x0000240001b27983 */ /* 0x000ee20000100800 */
[----:B-1----:R-:W-:-:S04]  /*3d60*/  ISETP.NE.AND P6, PT, R176, RZ, PT ;  /* 0x000000ffb000720c */ /* 0x002fc80003fc5270 */
[----:B------:R-:W-:-:S05]  /*3d70*/  FSEL R176, R2, RZ, !P6 ;  /* 0x000000ff02b07208 */ /* 0x000fca0007000000 */
[----:B--2---:R-:W-:-:S04]  /*3d80*/  FFMA.FTZ R176, R179, R7, R176 ;  /* 0x00000007b3b07223 */ /* 0x004fc800000100b0 */
[----:B---3--:R-:W-:-:S04]  /*3d90*/  FADD.FTZ R176, R178, -R176 ;  /* 0x800000b0b2b07221 */ /* 0x008fc80000010000 */
[----:B------:R-:W-:Y:S01]  /*3da0*/  FMUL.FTZ R177, R3, R176 ;  /* 0x000000b003b17220 */ /* 0x000fe20000410000 */
[----:B-----5:R-:W-:-:S05]  /*3db0*/  @P4 PRMT R176, RZ, 0x7610, R148 ;  /* 0x00007610ffb04816 */ /* 0x020fca0000000094 */
[----:B------:R-:W-:Y:S02]  /*3dc0*/  @P4 FADD.FTZ R177, R177, R176 ;  /* 0x000000b0b1b14221 */ /* 0x000fe40000010000 */
.L_x_1187:
[----:B------:R-:W-:Y:S05]  /*3dd0*/  BSYNC B2 ;  /* 0x0000000000027941 */ /* 0x000fea0003800000 */
.L_x_1185:
[----:B------:R-:W-:Y:S01]  /*3de0*/  @P5 F2FP.BF16.PACK_AB R176, RZ, R177 ;  /* 0x000000b1ffb0523e */ /* 0x000fe200000010ff */
[----:B------:R-:W-:Y:S03]  /*3df0*/  BSSY B2, `(.L_x_1188) ;  /* 0x000000f000027945 */ /* 0x000fe60003800000 */
        /* <DEDUP_REMOVED lines=14> */
.L_x_1189:
[----:B------:R-:W-:Y:S05]  /*3ee0*/  BSYNC B2 ;  /* 0x0000000000027941 */ /* 0x000fea0003800000 */
.L_x_1188:
[----:B------:R-:W-:Y:S01]  /*3ef0*/  BSSY B2, `(.L_x_1190) ;  /* 0x0000010000027945 */ /* 0x000fe20003800000 */
[----:B------:R-:W-:Y:S05]  /*3f00*/  @P2 BRA `(.L_x_1191) ;  /* 0x0000004000002947 */ /* 0x000fea0003800000 */
[----:B------:R-:W-:Y:S01]  /*3f10*/  MOV R177, RZ ;  /* 0x000000ff00b17202 */ /* 0x000fe20000000f00 */
[----:B------:R-:W-:Y:S05]  /*3f20*/  @!P4 BRA `(.L_x_1192) ;  /* 0x000000c00000c947 */ /* 0x000fea0003800000 */
[----:B-----5:R-:W-:Y:S01]  /*3f30*/  PRMT R177, RZ, 0x5410, R149 ;  /* 0x00005410ffb17816 */ /* 0x020fe20000000095 */
[----:B------:R-:W-:Y:S05]  /*3f40*/  BRA `(.L_x_1192) ;  /* 0x000000a000007947 */ /* 0x000fea0003800000 */
.L_x_1191:
        /* <DEDUP_REMOVED lines=10> */
.L_x_1192:
[----:B------:R-:W-:Y:S05]  /*3ff0*/  BSYNC B2 ;  /* 0x0000000000027941 */ /* 0x000fea0003800000 */
.L_x_1190:
        /* <DEDUP_REMOVED lines=16> */
.L_x_1194:
[----:B------:R-:W-:Y:S05]  /*4100*/  BSYNC B2 ;  /* 0x0000000000027941 */ /* 0x000fea0003800000 */
.L_x_1193:
[----:B------:R-:W-:Y:S01]  /*4110*/  BSSY B2, `(.L_x_1195) ;  /* 0x0000010000027945 */ /* 0x000fe20003800000 */
[----:B------:R-:W-:Y:S05]  /*4120*/  @P2 BRA `(.L_x_1196) ;  /* 0x0000004000002947 */ /* 0x000fea0003800000 */
[----:B------:R-:W-:Y:S01]  /*4130*/  MOV R177, RZ ;  /* 0x000000ff00b17202 */ /* 0x000fe20000000f00 */
[----:B------:R-:W-:Y:S05]  /*4140*/  @!P4 BRA `(.L_x_1197) ;  /* 0x000000c00000c947 */ /* 0x000fea0003800000 */
[----:B-----5:R-:W-:Y:S01]  /*4150*/  PRMT R177, RZ, 0x7610, R149 ;  /* 0x00007610ffb17816 */ /* 0x020fe20000000095 */
[----:B------:R-:W-:Y:S05]  /*4160*/  BRA `(.L_x_1197) ;  /* 0x000000a000007947 */ /* 0x000fea0003800000 */
.L_x_1196:
        /* <DEDUP_REMOVED lines=10> */
.L_x_1197:
[----:B------:R-:W-:Y:S05]  /*4210*/  BSYNC B2 ;  /* 0x0000000000027941 */ /* 0x000fea0003800000 */
.L_x_1195:
        /* <DEDUP_REMOVED lines=16> */
.L_x_1199:
[----:B------:R-:W-:Y:S05]  /*4320*/  BSYNC B2 ;  /* 0x0000000000027941 */ /* 0x000fea0003800000 */
.L_x_1198:
[----:B------:R-:W-:Y:S01]  /*4330*/  BSSY B2, `(.L_x_1200) ;  /* 0x0000010000027945 */ /* 0x000fe20003800000 */
[----:B------:R-:W-:Y:S05]  /*4340*/  @P2 BRA `(.L_x_1201) ;  /* 0x0000004000002947 */ /* 0x000fea0003800000 */
[----:B------:R-:W-:Y:S01]  /*4350*/  MOV R177, RZ ;  /* 0x000000ff00b17202 */ /* 0x000fe20000000f00 */
[----:B------:R-:W-:Y:S05]  /*4360*/  @!P4 BRA `(.L_x_1202) ;  /* 0x000000c00000c947 */ /* 0x000fea0003800000 */
[----:B-----5:R-:W-:Y:S01]  /*4370*/  PRMT R177, RZ, 0x5410, R150 ;  /* 0x00005410ffb17816 */ /* 0x020fe20000000096 */
[----:B------:R-:W-:Y:S05]  /*4380*/  BRA `(.L_x_1202) ;  /* 0x000000a000007947 */ /* 0x000fea0003800000 */
.L_x_1201:
        /* <DEDUP_REMOVED lines=10> */
.L_x_1202:
[----:B------:R-:W-:Y:S05]  /*4430*/  BSYNC B2 ;  /* 0x0000000000027941 */ /* 0x000fea0003800000 */
.L_x_1200:
        /* <DEDUP_REMOVED lines=16> */
.L_x_1204:
[----:B------:R-:W-:Y:S05]  /*4540*/  BSYNC B2 ;  /* 0x0000000000027941 */ /* 0x000fea0003800000 */
.L_x_1203:
[----:B------:R-:W-:Y:S01]  /*4550*/  BSSY B2, `(.L_x_1205) ;  /* 0x0000010000027945 */ /* 0x000fe20003800000 */
[----:B------:R-:W-:Y:S05]  /*4560*/  @P2 BRA `(.L_x_1206) ;  /* 0x0000004000002947 */ /* 0x000fea0003800000 */
[----:B------:R-:W-:Y:S01]  /*4570*/  MOV R177, RZ ;  /* 0x000000ff00b17202 */ /* 0x000fe20000000f00 */
[----:B------:R-:W-:Y:S05]  /*4580*/  @!P4 BRA `(.L_x_1207) ;  /* 0x000000c00000c947 */ /* 0x000fea0003800000 */
[----:B-----5:R-:W-:Y:S01]  /*4590*/  PRMT R177, RZ, 0x7610, R150 ;  /* 0x00007610ffb17816 */ /* 0x020fe20000000096 */
[----:B------:R-:W-:Y:S05]  /*45a0*/  BRA `(.L_x_1207) ;  /* 0x000000a000007947 */ /* 0x000fea0003800000 */
.L_x_1206:
        /* <DEDUP_REMOVED lines=10> */
.L_x_1207:
[----:B------:R-:W-:Y:S05]  /*4650*/  BSYNC B2 ;  /* 0x0000000000027941 */ /* 0x000fea0003800000 */
.L_x_1205:
        /* <DEDUP_REMOVED lines=16> */
.L_x_1209:
[----:B------:R-:W-:Y:S05]  /*4760*/  BSYNC B2 ;  /* 0x0000000000027941 */ /* 0x000fea0003800000 */
.L_x_1208:
[----:B------:R-:W-:Y:S01]  /*4770*/  BSSY B2, `(.L_x_1210) ;  /* 0x000000f000027945 */ /* 0x000fe20003800000 */
[----:B------:R-:W-:Y:S05]  /*4780*/  @P2 BRA `(.L_x_1211) ;  /* 0x0000004000002947 */ /* 0x000fea0003800000 */
[----:B------:R-:W-:Y:S01]  /*4790*/  MOV R177, RZ ;  /* 0x000000ff00b17202 */ /* 0x000fe20000000f00 */
[----:B------:R-:W-:Y:S05]  /*47a0*/  @!P4 BRA `(.L_x_1212) ;  /* 0x000000b00000c947 */ /* 0x000fea0003800000 */
[----:B-----5:R-:W-:Y:S01]  /*47b0*/  PRMT R177, RZ, 0x5410, R151 ;  /* 0x00005410ffb17816 */ /* 0x020fe20000000097 */
[----:B------:R-:W-:Y:S05]  /*47c0*/  BRA `(.L_x_1212) ;  /* 0x0000009000007947 */ /* 0x000fea0003800000 */
.L_x_1211:
[----:B------:R-:W2:Y:S01]  /*47d0*/  LDL R178, [R1] ;  /* 0x0000000001b27983 */ /* 0x000ea20000100800 */
[----:B------:R-:W1:Y:S02]  /*47e0*/  LDC.U8 R176, c[0x0][0x1f0] ;  /* 0x00007c00ffb07b82 */ /* 0x000e640000000000 */
[----:B-1----:R-:W-:-:S04]  /*47f0*/  ISETP.NE.AND P6, PT, R176, RZ, PT ;  /* 0x000000ffb000720c */ /* 0x002fc80003fc5270 */
[----:B------:R-:W-:-:S05]  /*4800*/  FSEL R176, R2, RZ, !P6 ;  /* 0x000000ff02b07208 */ /* 0x000fca0007000000 */
[----:B--2---:R-:W-:-:S04]  /*4810*/  FFMA.FTZ R176, R178, R7, R176 ;  /* 0x00000007b2b07223 */ /* 0x004fc800000100b0 */
[----:B------:R-:W-:-:S04]  /*4820*/  FADD.FTZ R176, R252, -R176 ;  /* 0x800000b0fcb07221 */ /* 0x000fc80000010000 */
[----:B------:R-:W-:Y:S01]  /*4830*/  FMUL.FTZ R177, R3, R176 ;  /* 0x000000b003b17220 */ /* 0x000fe20000410000 */
[----:B-----5:R-:W-:-:S05]  /*4840*/  @P4 PRMT R176, RZ, 0x5410, R151 ;  /* 0x00005410ffb04816 */ /* 0x020fca0000000097 */
[----:B------:R-:W-:Y:S02]  /*4850*/  @P4 FADD.FTZ R177, R177, R176 ;  /* 0x000000b0b1b14221 */ /* 0x000fe40000010000 */
.L_x_1212:
[----:B------:R-:W-:Y:S05]  /*4860*/  BSYNC B2 ;  /* 0x0000000000027941 */ /* 0x000fea0003800000 */
.L_x_1210:
        /* <DEDUP_REMOVED lines=16> */
.L_x_1214:
[----:B------:R-:W-:Y:S05]  /*4970*/  BSYNC B2 ;  /* 0x0000000000027941 */ /* 0x000fea0003800000 */
.L_x_1213:
[----:B------:R-:W-:Y:S01]  /*4980*/  BSSY B2, `(.L_x_1215) ;  /* 0x000000e000027945 */ /* 0x000fe20003800000 */
[----:B------:R-:W-:Y:S05]  /*4990*/  @P2 BRA `(.L_x_1216) ;  /* 0x0000004000002947 */ /* 0x000fea0003800000 */
[----:B------:R-:W-:Y:S01]  /*49a0*/  MOV R178, RZ ;  /* 0x000000ff00b27202 */ /* 0x000fe20000000f00 */
[----:B------:R-:W-:Y:S05]  /*49b0*/  @!P4 BRA `(.L_x_1217) ;  /* 0x000000a00000c947 */ /* 0x000fea0003800000 */
[----:B-----5:R-:W-:Y:S01]  /*49c0*/  PRMT R178, RZ, 0x7610, R151 ;  /* 0x00007610ffb27816 */ /* 0x020fe20000000097 */
[----:B------:R-:W-:Y:S05]  /*49d0*/  BRA `(.L_x_1217) ;  /* 0x0000008000007947 */ /* 0x000fea0003800000 */
.L_x_1216:
[----:B------:R-:W1:Y:S02]  /*49e0*/  LDC.U8 R176, c[0x0][0x1f0] ;  /* 0x00007c00ffb07b82 */ /* 0x000e640000000000 */
[----:B-1----:R-:W-:-:S04]  /*49f0*/  ISETP.NE.AND P6, PT, R176, RZ, PT ;  /* 0x000000ffb000720c */ /* 0x002fc80003fc5270 */
[----:B------:R-:W-:-:S05]  /*4a00*/  FSEL R176, R2, RZ, !P6 ;  /* 0x000000ff02b07208 */ /* 0x000fca0007000000 */
[----:B------:R-:W-:-:S04]  /*4a10*/  FFMA.FTZ R176, R251, R7, R176 ;  /* 0x00000007fbb07223 */ /* 0x000fc800000100b0 */
[----:B------:R-:W-:-:S04]  /*4a20*/  FADD.FTZ R176, R250, -R176 ;  /* 0x800000b0fab07221 */ /* 0x000fc80000010000 */
[----:B------:R-:W-:Y:S01]  /*4a30*/  FMUL.FTZ R178, R3, R176 ;  /* 0x000000b003b27220 */ /* 0x000fe20000410000 */
[----:B-----5:R-:W-:-:S05]  /*4a40*/  @P4 PRMT R176, RZ, 0x7610, R151 ;  /* 0x00007610ffb04816 */ /* 0x020fca0000000097 */
[----:B------:R-:W-:Y:S02]  /*4a50*/  @P4 FADD.FTZ R178, R178, R176 ;  /* 0x000000b0b2b24221 */ /* 0x000fe40000010000 */
.L_x_1217:
[----:B------:R-:W-:Y:S05]  /*4a60*/  BSYNC B2 ;  /* 0x0000000000027941 */ /* 0x000fea0003800000 */
.L_x_1215:
[----:B------:R-:W-:Y:S01]  /*4a70*/  @P5 F2FP.BF16.PACK_AB R176, RZ, R178 ;  /* 0x000000b2ffb0523e */ /* 0x000fe200000010ff */
[----:B------:R-:W-:Y:S03]  /*4a80*/  BSSY B2, `(.L_x_1218) ;  /* 0x0000012000027945 */ /* 0x000fe60003800000 */
[----:B------:R-:W-:Y:S02]  /*4a90*/  @P5 PRMT R43, R43, 0x5410, R176 ;  /* 0x000054102b2b5816 */ /* 0x000fe400000000b0 */
[----:B------:R-:W-:-:S05]  /*4aa0*/  @P5 MOV R176, 0x10 ;  /* 0x0000001000b05802 */ /* 0x000fca0000000f00 */
[----:B------:R-:W-:-:S05]  /*4ab0*/  @P5 IMAD.WIDE.U32 R176, R5, R176, c[0x0][0x258] ;  /* 0x0000960005b05625 */ /* 0x000fca00078e00b0 */
[----:B------:R1:W-:Y:S01]  /*4ac0*/  @P5 STG.E.128 [R176.64], R40 ;  /* 0x00000028b0005986 */ /* 0x0003e2000c101d04 */
[----:B------:R-:W-:Y:S05]  /*4ad0*/  @!P3 BRA `(.L_x_1219) ;  /* 0x000000c00000b947 */ /* 0x000fea0003800000 */
[----:B------:R-:W2:Y:S01]  /*4ae0*/  LDL R179, [R1+0xac] ;  /* 0x0000ac0001b37983 */ /* 0x000ea20000100800 */
[----:B-----5:R-:W-:Y:S01]  /*4af0*/  LOP3.LUT P4, RZ, R189, 0xff000000, RZ, 0xc0, !PT ;  /* 0xff000000bdff7812 */ /* 0x020fe2000788c0ff */
[----:B-1----:R-:W-:Y:S02]  /*4b00*/  FMUL.FTZ R176, R178, c[0x0][0x1ec] ;  /* 0x00007b00b2b07a20 */ /* 0x002fe40000410000 */
[----:B------:R-:W-:Y:S02]  /*4b10*/  IMAD.MOV.U32 R177, RZ, RZ, RZ ;  /* 0x000000ffffb17224 */ /* 0x000fe400078e00ff */
[----:B------:R-:W-:-:S08]  /*4b20*/  FMUL.FTZ R176, R176, c[0x0][0x1e8] ;  /* 0x00007a00b0b07a20 */ /* 0x000fd00000410000 */
[----:B------:R-:W-:-:S05]  /*4b30*/  @P4 PRMT R178, RZ, 0x7610, R39 ;  /* 0x00007610ffb24816 */ /* 0x000fca0000000027 */
[----:B------:R-:W-:-:S04]  /*4b40*/  @P4 FMUL.FTZ R177, R176, R178 ;  /* 0x000000b2b0b14220 */ /* 0x000fc80000410000 */
[----:B------:R-:W-:Y:S01]  /*4b50*/  FADD.FTZ R115, R115, R177 ;  /* 0x000000b173737221 */ /* 0x000fe20000010000 */
[----:B------:R-:W-:-:S06]  /*4b60*/  HFMA2.MMA R177, -RZ, RZ, 0, 0 ;  /* 0x00000000ffb17435 */ /* 0x000fcc00000001ff */
[----:B--2---:R-:W-:-:S05]  /*4b70*/  @P4 FMUL.FTZ R177, R179, R176 ;  /* 0x000000b0b3b14220 */ /* 0x004fca0000410000 */
[----:B------:R-:W-:-:S04]  /*4b80*/  F2FP.BF16.PACK_AB R177, RZ, R177 ;  /* 0x000000b1ffb1723e */ /* 0x000fc800000010ff */
[----:B------:R-:W-:Y:S02]  /*4b90*/  PRMT R79, R79, 0x5410, R177 ;  /* 0x000054104f4f7816 */ /* 0x000fe400000000b1 */
.L_x_1219:
[----:B------:R-:W-:Y:S05]  /*4ba0*/  BSYNC B2 ;  /* 0x0000000000027941 */ /* 0x000fea0003800000 */
.L_x_1218:
[----:B-1----:R-:W-:Y:S02]  /*4bb0*/  @P3 MOV R176, 0x10 ;  /* 0x0000001000b03802 */ /* 0x002fe40000000f00 */
[----:B------:R-:W-:-:S03]  /*4bc0*/  IADD3 R5, R5, 0x20, RZ ;  /* 0x0000002005057810 */ /* 0x000fc60007ffe0ff */
[C---:B------:R-:W-:Y:S01]  /*4bd0*/  @P3 IMAD.WIDE.U32 R176, R4.reuse, R176, c[0x0][0x248] ;  /* 0x0000920004b03625 */ /* 0x040fe200078e00b0 */
[----:B------:R-:W-:-:S04]  /*4be0*/  IADD3 R4, R4, 0x20, RZ ;  /* 0x0000002004047810 */ /* 0x000fc80007ffe0ff */
[----:B------:R1:W-:Y:S03]  /*4bf0*/  @P3 STG.E.128 [R176.64], R76 ;  /* 0x0000004cb0003986 */ /* 0x0003e6000c101d04 */
.L_x_1177:
[----:B------:R-:W-:Y:S05]  /*4c00*/  BSYNC B1 ;  /* 0x0000000000017941 */ /* 0x000fea0003800000 */
.L_x_1176:
[----:B------:R-:W-:Y:S01]  /*4c10*/  ISETP.GE.U32.AND P4, PT, R6, 0x40, PT ;  /* 0x000000400600780c */ /* 0x000fe20003f86070 */
[----:B------:R-:W-:-:S12]  /*4c20*/  BSSY B1, `(.L_x_1220) ;  /* 0x000011a000017945 */ /* 0x000fd80003800000 */
[----:B------:R-:W-:Y:S05]  /*4c30*/  @!P4 BRA `(.L_x_1221) ;  /* 0x000011800000c947 */ /* 0x000fea0003800000 */
[----:B------:R-:W-:Y:S01]  /*4c40*/  BSSY B2, `(.L_x_1222) ;  /* 0x0000005000027945 */ /* 0x000fe20003800000 */
[----:B------:R-:W-:Y:S05]  /*4c50*/  @!P3 BRA `(.L_x_1223) ;  /* 0x000000300000b947 */ /* 0x000fea0003800000 */
[----:B-----5:R-:W-:-:S04]  /*4c60*/  IMAD.MOV.U32 R36, RZ, RZ, 0x10 ;  /* 0x00000010ff247424 */ /* 0x020fc800078e00ff */
[----:B------:R-:W-:-:S06]  /*4c70*/  IMAD.WIDE.U32 R36, R4, R36, c[0x0][0x170] ;  /* 0x00005c0004247625 */ /* 0x000fcc00078e0024 */
[----:B------:R-:W5:Y:S02]  /*4c80*/  LDG.E.128 R36, [R36.64] ;  /* 0x0000000424247981 */ /* 0x000f64000c1e1d00 */
.L_x_1223:
[----:B------:R-:W-:Y:S05]  /*4c90*/  BSYNC B2 ;  /* 0x0000000000027941 */ /* 0x000fea0003800000 */
.L_x_1222:
        /* <DEDUP_REMOVED lines=10> */
.L_x_1225:
        /* <DEDUP_REMOVED lines=12> */
.L_x_1226:
[----:B------:R-:W-:Y:S05]  /*4e00*/  BSYNC B2 ;  /* 0x0000000000027941 */ /* 0x000fea0003800000 */
.L_x_1224:
        /* <DEDUP_REMOVED lines=18> */
.L_x_1228:
[----:B------:R-:W-:Y:S05]  /*4f30*/  BSYNC B2 ;  /* 0x0000000000027941 */ /* 0x000fea0003800000 */
.L_x_1227:
[----:B------:R-:W-:Y:S01]  /*4f40*/  BSSY B2, `(.L_x_1229) ;  /* 0x000000e000027945 */ /* 0x000fe20003800000 */
[----:B------:R-:W-:Y:S05]  /*4f50*/  @P2 BRA `(.L_x_1230) ;  /* 0x0000004000002947 */ /* 0x000fea0003800000 */
[----:B------:R-:W-:Y:S01]  /*4f60*/  MOV R177, RZ ;  /* 0x000000ff00b17202 */ /* 0x000fe20000000f00 */
[----:B------:R-:W-:Y:S05]  /*4f70*/  @!P4 BRA `(.L_x_1231) ;  /* 0x000000a00000c947 */ /* 0x000fea0003800000 */
[----:B-----5:R-:W-:Y:S01]  /*4f80*/  PRMT R177, RZ, 0x7610, R24 ;  /* 0x00007610ffb17816 */ /* 0x020fe20000000018 */
[----:B------:R-:W-:Y:S05]  /*4f90*/  BRA `(.L_x_1231) ;  /* 0x0000008000007947 */ /* 0x000fea0003800000 */
.L_x_1230:
        /* <DEDUP_REMOVED lines=8> */
.L_x_1231:
[----:B------:R-:W-:Y:S05]  /*5020*/  BSYNC B2 ;  /* 0x0000000000027941 */ /* 0x000fea0003800000 */
.L_x_1229:
        /* <DEDUP_REMOVED lines=16> */
.L_x_1233:
[----:B------:R-:W-:Y:S05]  /*5130*/  BSYNC B2 ;  /* 0x0000000000027941 */ /* 0x000fea0003800000 */
.L_x_1232:
[----:B------:R-:W-:Y:S01]  /*5140*/  BSSY B2, `(.L_x_1234) ;  /* 0x000000e000027945 */ /* 0x000fe20003800000 */
[----:B------:R-:W-:Y:S05]  /*5150*/  @P2 BRA `(.L_x_1235) ;  /* 0x0000004000002947 */ /* 0x000fea0003800000 */
[----:B------:R-:W-:Y:S01]  /*5160*/  MOV R177, RZ ;  /* 0x000000ff00b17202 */ /* 0x000fe20000000f00 */
[----:B------:R-:W-:Y:S05]  /*5170*/  @!P4 BRA `(.L_x_1236) ;  /* 0x000000a00000c947 */ /* 0x000fea0003800000 */
[----:B-----5:R-:W-:Y:S01]  /*5180*/  PRMT R177, RZ, 0x5410, R25 ;  /* 0x00005410ffb17816 */ /* 0x020fe20000000019 */
[----:B------:R-:W-:Y:S05]  /*5190*/  BRA `(.L_x_1236) ;  /* 0x0000008000007947 */ /* 0x000fea0003800000 */
.L_x_1235:
        /* <DEDUP_REMOVED lines=8> */
.L_x_1236:
[----:B------:R-:W-:Y:S05]  /*5220*/  BSYNC B2 ;  /* 0x0000000000027941 */ /* 0x000fea0003800000 */
.L_x_1234:
        /* <DEDUP_REMOVED lines=16> */
.L_x_1238:
[----:B------:R-:W-:Y:S05]  /*5330*/  BSYNC B2 ;  /* 0x0000000000027941 */ /* 0x000fea0003800000 */
.L_x_1237:
[----:B------:R-:W-:Y:S01]  /*5340*/  BSSY B2, `(.L_x_1239) ;  /* 0x000000e000027945 */ /* 0x000fe20003800000 */
[----:B------:R-:W-:Y:S05]  /*5350*/  @P2 BRA `(.L_x_1240) ;  /* 0x0000004000002947 */ /* 0x000fea0003800000 */
[----:B------:R-:W-:Y:S01]  /*5360*/  MOV R177, RZ ;  /* 0x000000ff00b17202 */ /* 0x000fe20000000f00 */
[----:B------:R-:W-:Y:S05]  /*5370*/  @!P4 BRA `(.L_x_1241) ;  /* 0x000000a00000c947 */ /* 0x000fea0003800000 */
[----:B-----5:R-:W-:Y:S01]  /*5380*/  PRMT R177, RZ, 0x7610, R25 ;  /* 0x00007610ffb17816 */ /* 0x020fe20000000019 */
[----:B------:R-:W-:Y:S05]  /*5390*/  BRA `(.L_x_1241) ;  /* 0x0000008000007947 */ /* 0x000fea0003800000 */
.L_x_1240:
        /* <DEDUP_REMOVED lines=8> */
.L_x_1241:
[----:B------:R-:W-:Y:S05]  /*5420*/  BSYNC B2 ;  /* 0x0000000000027941 */ /* 0x000fea0003800000 */
.L_x_1239:
        /* <DEDUP_REMOVED lines=16> */
.L_x_1243:
[----:B------:R-:W-:Y:S05]  /*5530*/  BSYNC B2 ;  /* 0x0000000000027941 */ /* 0x000fea0003800000 */
.L_x_1242:
[----:B------:R-:W-:Y:S01]  /*5540*/  BSSY B2, `(.L_x_1244) ;  /* 0x000000e000027945 */ /* 0x000fe20003800000 */
[----:B------:R-:W-:Y:S05]  /*5550*/  @P2 BRA `(.L_x_1245) ;  /* 0x0000004000002947 */ /* 0x000fea0003800000 */
[----:B------:R-:W-:Y:S01]  /*5560*/  MOV R177, RZ ;  /* 0x000000ff00b17202 */ /* 0x000fe20000000f00 */
[----:B------:R-:W-:Y:S05]  /*5570*/  @!P4 BRA `(.L_x_1246) ;  /* 0x000000a00000c947 */ /* 0x000fea0003800000 */
[----:B-----5:R-:W-:Y:S01]  /*5580*/  PRMT R177, RZ, 0x5410, R26 ;  /* 0x00005410ffb17816 */ /* 0x020fe2000000001a */
[----:B------:R-:W-:Y:S05]  /*5590*/  BRA `(.L_x_1246) ;  /* 0x0000008000007947 */ /* 0x000fea0003800000 */
.L_x_1245:
        /* <DEDUP_REMOVED lines=8> */
.L_x_1246:
[----:B------:R-:W-:Y:S05]  /*5620*/  BSYNC B2 ;  /* 0x0000000000027941 */ /* 0x000fea0003800000 */
.L_x_1244:
        /* <DEDUP_REMOVED lines=16> */
.L_x_1248:
[----:B------:R-:W-:Y:S05]  /*5730*/  BSYNC B2 ;  /* 0x0000000000027941 */ /* 0x000fea0003800000 */
.L_x_1247:
[----:B------:R-:W-:Y:S01]  /*5740*/  BSSY B2, `(.L_x_1249) ;  /* 0x000000e000027945 */ /* 0x000fe20003800000 */
[----:B------:R-:W-:Y:S05]  /*5750*/  @P2 BRA `(.L_x_1250) ;  /* 0x0000004000002947 */ /* 0x000fea0003800000 */
[----:B------:R-:W-:Y:S01]  /*5760*/  MOV R177, RZ ;  /* 0x000000ff00b17202 */ /* 0x000fe20000000f00 */
[----:B------:R-:W-:Y:S05]  /*5770*/  @!P4 BRA `(.L_x_1251) ;  /* 0x000000a00000c947 */ /* 0x000fea0003800000 */
[----:B-----5:R-:W-:Y:S01]  /*5780*/  PRMT R177, RZ, 0x7610, R26 ;  /* 0x00007610ffb17816 */ /* 0x020fe2000000001a */
[----:B------:R-:W-:Y:S05]  /*5790*/  BRA `(.L_x_1251) ;  /* 0x0000008000007947 */ /* 0x000fea0003800000 */
.L_x_1250:
        /* <DEDUP_REMOVED lines=8> */
.L_x_1251:
[----:B------:R-:W-:Y:S05]  /*5820*/  BSYNC B2 ;  /* 0x0000000000027941 */ /* 0x000fea0003800000 */
.L_x_1249:
        /* <DEDUP_REMOVED lines=16> */
.L_x_1253:
[----:B------:R-:W-:Y:S05]  /*5930*/  BSYNC B2 ;  /* 0x0000000000027941 */ /* 0x000fea0003800000 */
.L_x_1252:
[----:B------:R-:W-:Y:S01]  /*5940*/  BSSY B2, `(.L_x_1254) ;  /* 0x000000e000027945 */ /* 0x000fe20003800000 */
[----:B------:R-:W-:Y:S05]  /*5950*/  @P2 BRA `(.L_x_1255) ;  /* 0x0000004000002947 */ /* 0x000fea0003800000 */
[----:B------:R-:W-:Y:S01]  /*5960*/  MOV R177, RZ ;  /* 0x000000ff00b17202 */ /* 0x000fe20000000f00 */
[----:B------:R-:W-:Y:S05]  /*5970*/  @!P4 BRA `(.L_x_1256) ;  /* 0x000000a00000c947 */ /* 0x000fea0003800000 */
[----:B-----5:R-:W-:Y:S01]  /*5980*/  PRMT R177, RZ, 0x5410, R27 ;  /* 0x00005410ffb17816 */ /* 0x020fe2000000001b */
[----:B------:R-:W-:Y:S05]  /*5990*/  BRA `(.L_x_1256) ;  /* 0x0000008000007947 */ /* 0x000fea0003800000 */
.L_x_1255:
        /* <DEDUP_REMOVED lines=8> */
.L_x_1256:
[----:B------:R-:W-:Y:S05]  /*5a20*/  BSYNC B2 ;  /* 0x0000000000027941 */ /* 0x000fea0003800000 */
.L_x_1254:
        /* <DEDUP_REMOVED lines=16> */
.L_x_1258:
[----:B------:R-:W-:Y:S05]  /*5b30*/  BSYNC B2 ;  /* 0x0000000000027941 */ /* 0x000fea0003800000 */
.L_x_1257:
[----:B------:R-:W-:Y:S01]  /*5b40*/  BSSY B2, `(.L_x_1259) ;  /* 0x000000e000027945 */ /* 0x000fe20003800000 */
[----:B------:R-:W-:Y:S05]  /*5b50*/  @P2 BRA `(.L_x_1260) ;  /* 0x0000004000002947 */ /* 0x000fea0003800000 */
[----:B------:R-:W-:Y:S01]  /*5b60*/  MOV R177, RZ ;  /* 0x000000ff00b17202 */ /* 0x000fe20000000f00 */
[----:B------:R-:W-:Y:S05]  /*5b70*/  @!P4 BRA `(.L_x_1261) ;  /* 0x000000a00000c947 */ /* 0x000fea0003800000 */
[----:B-----5:R-:W-:Y:S01]  /*5b80*/  PRMT R177, RZ, 0x7610, R27 ;  /* 0x00007610ffb17816 */ /* 0x020fe2000000001b */
[----:B------:R-:W-:Y:S05]  /*5b90*/  BRA `(.L_x_1261) ;  /* 0x0000008000007947 */ /* 0x000fea0003800000 */
.L_x_1260:
        /* <DEDUP_REMOVED lines=8> */
.L_x_1261:
[----:B------:R-:W-:Y:S05]  /*5c20*/  BSYNC B2 ;  /* 0x0000000000027941 */ /* 0x000fea0003800000 */
.L_x_1259:
        /* <DEDUP_REMOVED lines=16> */
.L_x_1263:
[----:B------:R-:W-:Y:S05]  /*5d30*/  BSYNC B2 ;  /* 0x0000000000027941 */ /* 0x000fea0003800000 */
.L_x_1262:
        /* <DEDUP_REMOVED lines=8> */
.L_x_1221:
[----:B------:R-:W-:Y:S05]  /*5dc0*/  BSYNC B1 ;  /* 0x0000000000017941 */ /* 0x000fea0003800000 */
.L_x_1220:
[----:B------:R-:W-:Y:S01]  /*5dd0*/  BSSY B1, `(.L_x_1264) ;  /* 0x000011a000017945 */ /* 0x000fe20003800000 */
[----:B------:R-:W-:Y:S05]  /*5de0*/  @!P0 BRA `(.L_x_1265) ;  /* 0x0000118000008947 */ /* 0x000fea0003800000 */
[----:B------:R-:W-:Y:S01]  /*5df0*/  BSSY B2, `(.L_x_1266) ;  /* 0x0000005000027945 */ /* 0x000fe20003800000 */
[----:B------:R-:W-:Y:S05]  /*5e00*/  @!P3 BRA `(.L_x_1267) ;  /* 0x000000300000b947 */ /* 0x000fea0003800000 */
[----:B-----5:R-:W-:-:S04]  /*5e10*/  IMAD.MOV.U32 R36, RZ, RZ, 0x10 ;  /* 0x00000010ff247424 */ /* 0x020fc800078e00ff */
[----:B------:R-:W-:-:S06]  /*5e20*/  IMAD.WIDE.U32 R36, R4, R36, c[0x0][0x170] ;  /* 0x00005c0004247625 */ /* 0x000fcc00078e0024 */
[----:B------:R-:W5:Y:S02]  /*5e30*/  LDG.E.128 R36, [R36.64] ;  /* 0x0000000424247981 */ /* 0x000f64000c1e1d00 */
.L_x_1267:
[----:B------:R-:W-:Y:S05]  /*5e40*/  BSYNC B2 ;  /* 0x0000000000027941 */ /* 0x000fea0003800000 */
.L_x_1266:
        /* <DEDUP_REMOVED lines=10> */
.L_x_1269:
        /* <DEDUP_REMOVED lines=12> */
.L_x_1270:
[----:B------:R-:W-:Y:S05]  /*5fb0*/  BSYNC B2 ;  /* 0x0000000000027941 */ /* 0x000fea0003800000 */
.L_x_1268:
        /* <DEDUP_REMOVED lines=18> */
.L_x_1272:
[----:B------:R-:W-:Y:S05]  /*60e0*/  BSYNC B2 ;  /* 0x0000000000027941 */ /* 0x000fea0003800000 */
.L_x_1271:
[----:B------:R-:W-:Y:S01]  /*60f0*/  BSSY B2, `(.L_x_1273) ;  /* 0x000000e000027945 */ /* 0x000fe20003800000 */
[----:B------:R-:W-:Y:S05]  /*6100*/  @P2 BRA `(.L_x_1274) ;  /* 0x0000004000002947 */ /* 0x000fea0003800000 */
[----:B------:R-:W-:Y:S01]  /*6110*/  MOV R177, RZ ;  /* 0x000000ff00b17202 */ /* 0x000fe20000000f00 */
[----:B------:R-:W-:Y:S05]  /*6120*/  @!P4 BRA `(.L_x_1275) ;  /* 0x000000a00000c947 */ /* 0x000fea0003800000 */
[----:B-----5:R-:W-:Y:S01]  /*6130*/  PRMT R177, RZ, 0x7610, R152 ;  /* 0x00007610ffb17816 */ /* 0x020fe20000000098 */
[----:B------:R-:W-:Y:S05]  /*6140*/  BRA `(.L_x_1275) ;  /* 0x0000008000007947 */ /* 0x000fea0003800000 */
.L_x_1274:
        /* <DEDUP_REMOVED lines=8> */
.L_x_1275:
[----:B------:R-:W-:Y:S05]  /*61d0*/  BSYNC B2 ;  /* 0x0000000000027941 */ /* 0x000fea0003800000 */
.L_x_1273:
        /* <DEDUP_REMOVED lines=16> */
.L_x_1277:
[----:B------:R-:W-:Y:S05]  /*62e0*/  BSYNC B2 ;  /* 0x0000000000027941 */ /* 0x000fea0003800000 */
.L_x_1276:
[----:B------:R-:W-:Y:S01]  /*62f0*/  BSSY B2, `(.L_x_1278) ;  /* 0x000000e000027945 */ /* 0x000fe20003800000 */
[----:B------:R-:W-:Y:S05]  /*6300*/  @P2 BRA `(.L_x_1279) ;  /* 0x0000004000002947 */ /* 0x000fea0003800000 */
[----:B------:R-:W-:Y:S01]  /*6310*/  MOV R177, RZ ;  /* 0x000000ff00b17202 */ /* 0x000fe20000000f00 */
[----:B------:R-:W-:Y:S05]  /*6320*/  @!P4 BRA `(.L_x_1280) ;  /* 0x000000a00000c947 */ /* 0x000fea0003800000 */
[----:B-----5:R-:W-:Y:S01]  /*6330*/  PRMT R177, RZ, 0x5410, R153 ;  /* 0x00005410ffb17816 */ /* 0x020fe20000000099 */
[----:B------:R-:W-:Y:S05]  /*6340*/  BRA `(.L_x_1280) ;  /* 0x0000008000007947 */ /* 0x000fea0003800000 */
.L_x_1279:
        /* <DEDUP_REMOVED lines=8> */
.L_x_1280:
[----:B------:R-:W-:Y:S05]  /*63d0*/  BSYNC B2 ;  /* 0x0000000000027941 */ /* 0x000fea0003800000 */
.L_x_1278:
        /* <DEDUP_REMOVED lines=16> */
.L_x_1282:
[----:B------:R-:W-:Y:S05]  /*64e0*/  BSYNC B2 ;  /* 0x0000000000027941 */ /* 0x000fea0003800000 */
.L_x_1281:
[----:B------:R-:W-:Y:S01]  /*64f0*/  BSSY B2, `(.L_x_1283) ;  /* 0x000000e000027945 */ /* 0x000fe20003800000 */
[----:B------:R-:W-:Y:S05]  /*6500*/  @P2 BRA `(.L_x_1284) ;  /* 0x0000004000002947 */ /* 0x000fea0003800000 */
[----:B------:R-:W-:Y:S01]  /*6510*/  MOV R177, RZ ;  /* 0x000000ff00b17202 */ /* 0x000fe20000000f00 */
[----:B------:R-:W-:Y:S05]  /*6520*/  @!P4 BRA `(.L_x_1285) ;  /* 0x000000a00000c947 */ /* 0x000fea0003800000 */
[----:B-----5:R-:W-:Y:S01]  /*6530*/  PRMT R177, RZ, 0x7610, R153 ;  /* 0x00007610ffb17816 */ /* 0x020fe20000000099 */
[----:B------:R-:W-:Y:S05]  /*6540*/  BRA `(.L_x_1285) ;  /* 0x0000008000007947 */ /* 0x000fea0003800000 */
.L_x_1284:
        /* <DEDUP_REMOVED lines=8> */
.L_x_1285:
[----:B------:R-:W-:Y:S05]  /*65d0*/  BSYNC B2 ;  /* 0x0000000000027941 */ /* 0x000fea0003800000 */
.L_x_1283:
        /* <DEDUP_REMOVED lines=16> */
.L_x_1287:
[----:B------:R-:W-:Y:S05]  /*66e0*/  BSYNC B2 ;  /* 0x0000000000027941 */ /* 0x000fea0003800000 */
.L_x_1286:
[----:B------:R-:W-:Y:S01]  /*66f0*/  BSSY B2, `(.L_x_1288) ;  /* 0x000000e000027945 */ /* 0x000fe20003800000 */
[----:B------:R-:W-:Y:S05]  /*6700*/  @P2 BRA `(.L_x_1289) ;  /* 0x0000004000002947 */ /* 0x000fea0003800000 */
[----:B------:R-:W-:Y:S01]  /*6710*/  MOV R177, RZ ;  /* 0x000000ff00b17202 */ /* 0x000fe20000000f00 */
[----:B------:R-:W-:Y:S05]  /*6720*/  @!P4 BRA `(.L_x_1290) ;  /* 0x000000a00000c947 */ /* 0x000fea0003800000 */
[----:B-----5:R-:W-:Y:S01]  /*6730*/  PRMT R177, RZ, 0x5410, R154 ;  /* 0x00005410ffb17816 */ /* 0x020fe2000000009a */
[----:B------:R-:W-:Y:S05]  /*6740*/  BRA `(.L_x_1290) ;  /* 0x0000008000007947 */ /* 0x000fea0003800000 */
.L_x_1289:
        /* <DEDUP_REMOVED lines=8> */
.L_x_1290:
[----:B------:R-:W-:Y:S05]  /*67d0*/  BSYNC B2 ;  /* 0x0000000000027941 */ /* 0x000fea0003800000 */
.L_x_1288:
        /* <DEDUP_REMOVED lines=16> */
.L_x_1292:
[----:B------:R-:W-:Y:S05]  /*68e0*/  BSYNC B2 ;  /* 0x0000000000027941 */ /* 0x000fea0003800000 */
.L_x_1291:
[----:B------:R-:W-:Y:S01]  /*68f0*/  BSSY B2, `(.L_x_1293) ;  /* 0x000000e000027945 */ /* 0x000fe20003800000 */
[----:B------:R-:W-:Y:S05]  /*6900*/  @P2 BRA `(.L_x_1294) ;  /* 0x0000004000002947 */ /* 0x000fea0003800000 */
[----:B------:R-:W-:Y:S01]  /*6910*/  MOV R177, RZ ;  /* 0x000000ff00b17202 */ /* 0x000fe20000000f00 */
[----:B------:R-:W-:Y:S05]  /*6920*/  @!P4 BRA `(.L_x_1295) ;  /* 0x000000a00000c947 */ /* 0x000fea0003800000 */
[----:B-----5:R-:W-:Y:S01]  /*6930*/  PRMT R177, RZ, 0x7610, R154 ;  /* 0x00007610ffb17816 */ /* 0x020fe2000000009a */
[----:B------:R-:W-:Y:S05]  /*6940*/  BRA `(.L_x_1295) ;  /* 0x0000008000007947 */ /* 0x000fea0003800000 */
.L_x_1294:
        /* <DEDUP_REMOVED lines=8> */
.L_x_1295:
[----:B------:R-:W-:Y:S05]  /*69d0*/  BSYNC B2 ;  /* 0x0000000000027941 */ /* 0x000fea0003800000 */
.L_x_1293:
        /* <DEDUP_REMOVED lines=16> */
.L_x_1297:
[----:B------:R-:W-:Y:S05]  /*6ae0*/  BSYNC B2 ;  /* 0x0000000000027941 */ /* 0x000fea0003800000 */
.L_x_1296:
[----:B------:R-:W-:Y:S01]  /*6af0*/  BSSY B2, `(.L_x_1298) ;  /* 0x000000e000027945 */ /* 0x000fe20003800000 */
[----:B------:R-:W-:Y:S05]  /*6b00*/  @P2 BRA `(.L_x_1299) ;  /* 0x0000004000002947 */ /* 0x000fea0003800000 */
[----:B------:R-:W-:Y:S01]  /*6b10*/  MOV R177, RZ ;  /* 0x000000ff00b17202 */ /* 0x000fe20000000f00 */
[----:B------:R-:W-:Y:S05]  /*6b20*/  @!P4 BRA `(.L_x_1300) ;  /* 0x000000a00000c947 */ /* 0x000fea0003800000 */
[----:B-----5:R-:W-:Y:S01]  /*6b30*/  PRMT R177, RZ, 0x5410, R155 ;  /* 0x00005410ffb17816 */ /* 0x020fe2000000009b */
[----:B------:R-:W-:Y:S05]  /*6b40*/  BRA `(.L_x_1300) ;  /* 0x0000008000007947 */ /* 0x000fea0003800000 */
.L_x_1299:
        /* <DEDUP_REMOVED lines=8> */
.L_x_1300:
[----:B------:R-:W-:Y:S05]  /*6bd0*/  BSYNC B2 ;  /* 0x0000000000027941 */ /* 0x000fea0003800000 */
.L_x_1298:
        /* <DEDUP_REMOVED lines=16> */
.L_x_1302:
[----:B------:R-:W-:Y:S05]  /*6ce0*/  BSYNC B2 ;  /* 0x0000000000027941 */ /* 0x000fea0003800000 */
.L_x_1301:
[----:B------:R-:W-:Y:S01]  /*6cf0*/  BSSY B2, `(.L_x_1303) ;  /* 0x000000e000027945 */ /* 0x000fe20003800000 */
[----:B------:R-:W-:Y:S05]  /*6d00*/  @P2 BRA `(.L_x_1304) ;  /* 0x0000004000002947 */ /* 0x000fea0003800000 */
[----:B------:R-:W-:Y:S01]  /*6d10*/  MOV R177, RZ ;  /* 0x000000ff00b17202 */ /* 0x000fe20000000f00 */
[----:B------:R-:W-:Y:S05]  /*6d20*/  @!P4 BRA `(.L_x_1305) ;  /* 0x000000a00000c947 */ /* 0x000fea0003800000 */
[----:B-----5:R-:W-:Y:S01]  /*6d30*/  PRMT R177, RZ, 0x7610, R155 ;  /* 0x00007610ffb17816 */ /* 0x020fe2000000009b */
[----:B------:R-:W-:Y:S05]  /*6d40*/  BRA `(.L_x_1305) ;  /* 0x0000008000007947 */ /* 0x000fea0003800000 */
.L_x_1304:
        /* <DEDUP_REMOVED lines=8> */
.L_x_1305:
[----:B------:R-:W-:Y:S05]  /*6dd0*/  BSYNC B2 ;  /* 0x0000000000027941 */ /* 0x000fea0003800000 */
.L_x_1303:
        /* <DEDUP_REMOVED lines=16> */
.L_x_1307:
[----:B------:R-:W-:Y:S05]  /*6ee0*/  BSYNC B2 ;  /* 0x0000000000027941 */ /* 0x000fea0003800000 */
.L_x_1306:
        /* <DEDUP_REMOVED lines=8> */
.L_x_1265:
[----:B------:R-:W-:Y:S05]  /*6f70*/  BSYNC B1 ;  /* 0x0000000000017941 */ /* 0x000fea0003800000 */
.L_x_1264:
[----:B------:R-:W-:Y:S01]  /*6f80*/  BSSY B1, `(.L_x_1308) ;  /* 0x000011a000017945 */ /* 0x000fe20003800000 */
[----:B------:R-:W-:Y:S05]  /*6f90*/  @!P1 BRA `(.L_x_1309) ;  /* 0x0000118000009947 */ /* 0x000fea0003800000 */
[----:B------:R-:W-:Y:S01]  /*6fa0*/  BSSY B2, `(.L_x_1310) ;  /* 0x0000005000027945 */ /* 0x000fe20003800000 */
[----:B------:R-:W-:Y:S05]  /*6fb0*/  @!P3 BRA `(.L_x_1311) ;  /* 0x000000300000b947 */ /* 0x000fea0003800000 */
[----:B-----5:R-:W-:-:S04]  /*6fc0*/  IMAD.MOV.U32 R36, RZ, RZ, 0x10 ;  /* 0x00000010ff247424 */ /* 0x020fc800078e00ff */
[----:B------:R-:W-:-:S06]  /*6fd0*/  IMAD.WIDE.U32 R36, R4, R36, c[0x0][0x170] ;  /* 0x00005c0004247625 */ /* 0x000fcc00078e0024 */
[----:B------:R-:W5:Y:S02]  /*6fe0*/  LDG.E.128 R36, [R36.64] ;  /* 0x0000000424247981 */ /* 0x000f64000c1e1d00 */
.L_x_1311:
[----:B------:R-:W-:Y:S05]  /*6ff0*/  BSYNC B2 ;  /* 0x0000000000027941 */ /* 0x000fea0003800000 */
.L_x_1310:
        /* <DEDUP_REMOVED lines=10> */
.L_x_1313:
        /* <DEDUP_REMOVED lines=12> */
.L_x_1314:
[----:B------:R-:W-:Y:S05]  /*7160*/  BSYNC B2 ;  /* 0x0000000000027941 */ /* 0x000fea0003800000 */
.L_x_1312:
        /* <DEDUP_REMOVED lines=18> */
.L_x_1316:
[----:B------:R-:W-:Y:S05]  /*7290*/  BSYNC B2 ;  /* 0x0000000000027941 */ /* 0x000fea0003800000 */
.L_x_1315:
[----:B------:R-:W-:Y:S01]  /*72a0*/  BSSY B2, `(.L_x_1317) ;  /* 0x000000e000027945 */ /* 0x000fe20003800000 */
[----:B------:R-:W-:Y:S05]  /*72b0*/  @P2 BRA `(.L_x_1318) ;  /* 0x0000004000002947 */ /* 0x000fea0003800000 */
[----:B------:R-:W-:Y:S01]  /*72c0*/  MOV R177, RZ ;  /* 0x000000ff00b17202 */ /* 0x000fe20000000f00 */
[----:B------:R-:W-:Y:S05]  /*72d0*/  @!P4 BRA `(.L_x_1319) ;  /* 0x000000a00000c947 */ /* 0x000fea0003800000 */
[----:B-----5:R-:W-:Y:S01]  /*72e0*/  PRMT R177, RZ, 0x7610, R156 ;  /* 0x00007610ffb17816 */ /* 0x020fe2000000009c */
[----:B------:R-:W-:Y:S05]  /*72f0*/  BRA `(.L_x_1319) ;  /* 0x0000008000007947 */ /* 0x000fea0003800000 */
.L_x_1318:
        /* <DEDUP_REMOVED lines=8> */
.L_x_1319:
[----:B------:R-:W-:Y:S05]  /*7380*/  BSYNC B2 ;  /* 0x0000000000027941 */ /* 0x000fea0003800000 */
.L_x_1317:
        /* <DEDUP_REMOVED lines=16> */
.L_x_1321:
[----:B------:R-:W-:Y:S05]  /*7490*/  BSYNC B2 ;  /* 0x0000000000027941 */ /* 0x000fea0003800000 */
.L_x_1320:
[----:B------:R-:W-:Y:S01]  /*74a0*/  BSSY B2, `(.L_x_1322) ;  /* 0x000000e000027945 */ /* 0x000fe20003800000 */
[----:B------:R-:W-:Y:S05]  /*74b0*/  @P2 BRA `(.L_x_1323) ;  /* 0x0000004000002947 */ /* 0x000fea0003800000 */
[----:B------:R-:W-:Y:S01]  /*74c0*/  MOV R177, RZ ;  /* 0x000000ff00b17202 */ /* 0x000fe20000000f00 */
[----:B------:R-:W-:Y:S05]  /*74d0*/  @!P4 BRA `(.L_x_1324) ;  /* 0x000000a00000c947 */ /* 0x000fea0003800000 */
[----:B-----5:R-:W-:Y:S01]  /*74e0*/  PRMT R177, RZ, 0x5410, R157 ;  /* 0x00005410ffb17816 */ /* 0x020fe2000000009d */
[----:B------:R-:W-:Y:S05]  /*74f0*/  BRA `(.L_x_1324) ;  /* 0x0000008000007947 */ /* 0x000fea0003800000 */
.L_x_1323:
        /* <DEDUP_REMOVED lines=8> */
.L_x_1324:
[----:B------:R-:W-:Y:S05]  /*7580*/  BSYNC B2 ;  /* 0x0000000000027941 */ /* 0x000fea0003800000 */
.L_x_1322:
        /* <DEDUP_REMOVED lines=16> */
.L_x_1326:
[----:B------:R-:W-:Y:S05]  /*7690*/  BSYNC B2 ;  /* 0x0000000000027941 */ /* 0x000fea0003800000 */
.L_x_1325:
[----:B------:R-:W-:Y:S01]  /*76a0*/  BSSY B2, `(.L_x_1327) ;  /* 0x000000e000027945 */ /* 0x000fe20003800000 */
[----:B------:R-:W-:Y:S05]  /*76b0*/  @P2 BRA `(.L_x_1328) ;  /* 0x0000004000002947 */ /* 0x000fea0003800000 */
[----:B------:R-:W-:Y:S01]  /*76c0*/  MOV R177, RZ ;  /* 0x000000ff00b17202 */ /* 0x000fe20000000f00 */
[----:B------:R-:W-:Y:S05]  /*76d0*/  @!P4 BRA `(.L_x_1329) ;  /* 0x000000a00000c947 */ /* 0x000fea0003800000 */
[----:B-----5:R-:W-:Y:S01]  /*76e0*/  PRMT R177, RZ, 0x7610, R157 ;  /* 0x00007610ffb17816 */ /* 0x020fe2000000009d */
[----:B------:R-:W-:Y:S05]  /*76f0*/  BRA `(.L_x_1329) ;  /* 0x0000008000007947 */ /* 0x000fea0003800000 */
.L_x_1328:
        /* <DEDUP_REMOVED lines=8> */
.L_x_1329:
[----:B------:R-:W-:Y:S05]  /*7780*/  BSYNC B2 ;  /* 0x0000000000027941 */ /* 0x000fea0003800000 */
.L_x_1327:
        /* <DEDUP_REMOVED lines=16> */
.L_x_1331:
[----:B------:R-:W-:Y:S05]  /*7890*/  BSYNC B2 ;  /* 0x0000000000027941 */ /* 0x000fea0003800000 */
.L_x_1330:
[----:B------:R-:W-:Y:S01]  /*78a0*/  BSSY B2, `(.L_x_1332) ;  /* 0x000000e000027945 */ /* 0x000fe20003800000 */
[----:B------:R-:W-:Y:S05]  /*78b0*/  @P2 BRA `(.L_x_1333) ;  /* 0x0000004000002947 */ /* 0x000fea0003800000 */
[----:B------:R-:W-:Y:S01]  /*78c0*/  MOV R177, RZ ;  /* 0x000000ff00b17202 */ /* 0x000fe20000000f00 */
[----:B------:R-:W-:Y:S05]  /*78d0*/  @!P4 BRA `(.L_x_1334) ;  /* 0x000000a00000c947 */ /* 0x000fea0003800000 */
[----:B-----5:R-:W-:Y:S01]  /*78e0*/  PRMT R177, RZ, 0x5410, R158 ;  /* 0x00005410ffb17816 */ /* 0x020fe2000000009e */
[----:B------:R-:W-:Y:S05]  /*78f0*/  BRA `(.L_x_1334) ;  /* 0x0000008000007947 */ /* 0x000fea0003800000 */
.L_x_1333:
        /* <DEDUP_REMOVED lines=8> */
.L_x_1334:
[----:B------:R-:W-:Y:S05]  /*7980*/  BSYNC B2 ;  /* 0x0000000000027941 */ /* 0x000fea0003800000 */
.L_x_1332:
        /* <DEDUP_REMOVED lines=16> */
.L_x_1336:
[----:B------:R-:W-:Y:S05]  /*7a90*/  BSYNC B2 ;  /* 0x0000000000027941 */ /* 0x000fea0003800000 */
.L_x_1335:
[----:B------:R-:W-:Y:S01]  /*7aa0*/  BSSY B2, `(.L_x_1337) ;  /* 0x000000e000027945 */ /* 0x000fe20003800000 */
[----:B------:R-:W-:Y:S05]  /*7ab0*/  @P2 BRA `(.L_x_1338) ;  /* 0x0000004000002947 */ /* 0x000fea0003800000 */
[----:B------:R-:W-:Y:S01]  /*7ac0*/  MOV R177, RZ ;  /* 0x000000ff00b17202 */ /* 0x000fe20000000f00 */
[----:B------:R-:W-:Y:S05]  /*7ad0*/  @!P4 BRA `(.L_x_1339) ;  /* 0x000000a00000c947 */ /* 0x000fea0003800000 */
[----:B-----5:R-:W-:Y:S01]  /*7ae0*/  PRMT R177, RZ, 0x7610, R158 ;  /* 0x00007610ffb17816 */ /* 0x020fe2000000009e */
[----:B------:R-:W-:Y:S05]  /*7af0*/  BRA `(.L_x_1339) ;  /* 0x0000008000007947 */ /* 0x000fea0003800000 */
.L_x_1338:
        /* <DEDUP_REMOVED lines=8> */
.L_x_1339:
[----:B------:R-:W-:Y:S05]  /*7b80*/  BSYNC B2 ;  /* 0x0000000000027941 */ /* 0x000fea0003800000 */
.L_x_1337:
        /* <DEDUP_REMOVED lines=16> */
.L_x_1341:
[----:B------:R-:W-:Y:S05]  /*7c90*/  BSYNC B2 ;  /* 0x0000000000027941 */ /* 0x000fea0003800000 */
.L_x_1340:
[----:B------:R-:W-:Y:S01]  /*7ca0*/  BSSY B2, `(.L_x_1342) ;  /* 0x000000e000027945 */ /* 0x000fe20003800000 */
[----:B------:R-:W-:Y:S05]  /*7cb0*/  @P2 BRA `(.L_x_1343) ;  /* 0x0000004000002947 */ /* 0x000fea0003800000 */
[----:B------:R-:W-:Y:S01]  /*7cc0*/  MOV R177, RZ ;  /* 0x000000ff00b17202 */ /* 0x000fe20000000f00 */
[----:B------:R-:W-:Y:S05]  /*7cd0*/  @!P4 BRA `(.L_x_1344) ;  /* 0x000000a00000c947 */ /* 0x000fea0003800000 */
[----:B-----5:R-:W-:Y:S01]  /*7ce0*/  PRMT R177, RZ, 0x5410, R159 ;  /* 0x00005410ffb17816 */ /* 0x020fe2000000009f */
[----:B------:R-:W-:Y:S05]  /*7cf0*/  BRA `(.L_x_1344) ;  /* 0x0000008000007947 */ /* 0x000fea0003800000 */
.L_x_1343:
        /* <DEDUP_REMOVED lines=8> */
.L_x_1344:
[----:B------:R-:W-:Y:S05]  /*7d80*/  BSYNC B2 ;  /* 0x0000000000027941 */ /* 0x000fea0003800000 */
.L_x_1342:
        /* <DEDUP_REMOVED lines=16> */
.L_x_1346:
[----:B------:R-:W-:Y:S05]  /*7e90*/  BSYNC B2 ;  /* 0x0000000000027941 */ /* 0x000fea0003800000 */
.L_x_1345:
[----:B------:R-:W-:Y:S01]  /*7ea0*/  BSSY B2, `(.L_x_1347) ;  /* 0x000000e000027945 */ /* 0x000fe20003800000 */
[----:B------:R-:W-:Y:S05]  /*7eb0*/  @P2 BRA `(.L_x_1348) ;  /* 0x0000004000002947 */ /* 0x000fea0003800000 */
[----:B------:R-:W-:Y:S01]  /*7ec0*/  MOV R177, RZ ;  /* 0x000000ff00b17202 */ /* 0x000fe20000000f00 */
[----:B------:R-:W-:Y:S05]  /*7ed0*/  @!P4 BRA `(.L_x_1349) ;  /* 0x000000a00000c947 */ /* 0x000fea0003800000 */
[----:B-----5:R-:W-:Y:S01]  /*7ee0*/  PRMT R177, RZ, 0x7610, R159 ;  /* 0x00007610ffb17816 */ /* 0x020fe2000000009f */
[----:B------:R-:W-:Y:S05]  /*7ef0*/  BRA `(.L_x_1349) ;  /* 0x0000008000007947 */ /* 0x000fea0003800000 */
.L_x_1348:
        /* <DEDUP_REMOVED lines=8> */
.L_x_1349:
[----:B------:R-:W-:Y:S05]  /*7f80*/  BSYNC B2 ;  /* 0x0000000000027941 */ /* 0x000fea0003800000 */
.L_x_1347:
        /* <DEDUP_REMOVED lines=16> */
.L_x_1351:
[----:B------:R-:W-:Y:S05]  /*8090*/  BSYNC B2 ;  /* 0x0000000000027941 */ /* 0x000fea0003800000 */
.L_x_1350:
        /* <DEDUP_REMOVED lines=8> */
.L_x_1309:
[----:B------:R-:W-:Y:S05]  /*8120*/  BSYNC B1 ;  /* 0x0000000000017941 */ /* 0x000fea0003800000 */
.L_x_1308:
        /* <DEDUP_REMOVED lines=8> */
.L_x_1355:
[----:B------:R-:W-:Y:S05]  /*81b0*/  BSYNC B2 ;  /* 0x0000000000027941 */ /* 0x000fea0003800000 */
.L_x_1354:
        /* <DEDUP_REMOVED lines=10> */
.L_x_1357:
        /* <DEDUP_REMOVED lines=12> */
.L_x_1358:
[----:B------:R-:W-:Y:S05]  /*8320*/  BSYNC B2 ;  /* 0x0000000000027941 */ /* 0x000fea0003800000 */
.L_x_1356:
        /* <DEDUP_REMOVED lines=18> */
.L_x_1360:
[----:B------:R-:W-:Y:S05]  /*8450*/  BSYNC B2 ;  /* 0x0000000000027941 */ /* 0x000fea0003800000 */
.L_x_1359:
[----:B------:R-:W-:Y:S01]  /*8460*/  BSSY B2, `(.L_x_1361) ;  /* 0x000000e000027945 */ /* 0x000fe20003800000 */
[----:B------:R-:W-:Y:S05]  /*8470*/  @P2 BRA `(.L_x_1362) ;  /* 0x0000004000002947 */ /* 0x000fea0003800000 */
[----:B------:R-:W-:Y:S01]  /*8480*/  MOV R177, RZ ;  /* 0x000000ff00b17202 */ /* 0x000fe20000000f00 */
[----:B------:R-:W-:Y:S05]  /*8490*/  @!P4 BRA `(.L_x_1363) ;  /* 0x000000a00000c947 */ /* 0x000fea0003800000 */
[----:B-----5:R-:W-:Y:S01]  /*84a0*/  PRMT R177, RZ, 0x7610, R160 ;  /* 0x00007610ffb17816 */ /* 0x020fe200000000a0 */
[----:B------:R-:W-:Y:S05]  /*84b0*/  BRA `(.L_x_1363) ;  /* 0x0000008000007947 */ /* 0x000fea0003800000 */
.L_x_1362:
        /* <DEDUP_REMOVED lines=8> */
.L_x_1363:
[----:B------:R-:W-:Y:S05]  /*8540*/  BSYNC B2 ;  /* 0x0000000000027941 */ /* 0x000fea0003800000 */
.L_x_1361:
        /* <DEDUP_REMOVED lines=16> */
.L_x_1365:
[----:B------:R-:W-:Y:S05]  /*8650*/  BSYNC B2 ;  /* 0x0000000000027941 */ /* 0x000fea0003800000 */
.L_x_1364:
[----:B------:R-:W-:Y:S01]  /*8660*/  BSSY B2, `(.L_x_1366) ;  /* 0x000000e000027945 */ /* 0x000fe20003800000 */
[----:B------:R-:W-:Y:S05]  /*8670*/  @P2 BRA `(.L_x_1367) ;  /* 0x0000004000002947 */ /* 0x000fea0003800000 */
[----:B------:R-:W-:Y:S01]  /*8680*/  MOV R177, RZ ;  /* 0x000000ff00b17202 */ /* 0x000fe20000000f00 */
[----:B------:R-:W-:Y:S05]  /*8690*/  @!P4 BRA `(.L_x_1368) ;  /* 0x000000a00000c947 */ /* 0x000fea0003800000 */
[----:B-----5:R-:W-:Y:S01]  /*86a0*/  PRMT R177, RZ, 0x5410, R161 ;  /* 0x00005410ffb17816 */ /* 0x020fe200000000a1 */
[----:B------:R-:W-:Y:S05]  /*86b0*/  BRA `(.L_x_1368) ;  /* 0x0000008000007947 */ /* 0x000fea0003800000 */
.L_x_1367:
        /* <DEDUP_REMOVED lines=8> */
.L_x_1368:
[----:B------:R-:W-:Y:S05]  /*8740*/  BSYNC B2 ;  /* 0x0000000000027941 */ /* 0x000fea0003800000 */
.L_x_1366:
        /* <DEDUP_REMOVED lines=16> */
.L_x_1370:
[----:B------:R-:W-:Y:S05]  /*8850*/  BSYNC B2 ;  /* 0x0000000000027941 */ /* 0x000fea0003800000 */
.L_x_1369:
[----:B------:R-:W-:Y:S01]  /*8860*/  BSSY B2, `(.L_x_1371) ;  /* 0x000000e000027945 */ /* 0x000fe20003800000 */
[----:B------:R-:W-:Y:S05]  /*8870*/  @P2 BRA `(.L_x_1372) ;  /* 0x0000004000002947 */ /* 0x000fea0003800000 */
[----:B------:R-:W-:Y:S01]  /*8880*/  MOV R177, RZ ;  /* 0x000000ff00b17202 */ /* 0x000fe20000000f00 */
[----:B------:R-:W-:Y:S05]  /*8890*/  @!P4 BRA `(.L_x_1373) ;  /* 0x000000a00000c947 */ /* 0x000fea0003800000 */
[----:B-----5:R-:W-:Y:S01]  /*88a0*/  PRMT R177, RZ, 0x7610, R161 ;  /* 0x00007610ffb17816 */ /* 0x020fe200000000a1 */
[----:B------:R-:W-:Y:S05]  /*88b0*/  BRA `(.L_x_1373) ;  /* 0x0000008000007947 */ /* 0x000fea0003800000 */
.L_x_1372:
        /* <DEDUP_REMOVED lines=8> */
.L_x_1373:
[----:B------:R-:W-:Y:S05]  /*8940*/  BSYNC B2 ;  /* 0x0000000000027941 */ /* 0x000fea0003800000 */
.L_x_1371:
        /* <DEDUP_REMOVED lines=16> */
.L_x_1375:
[----:B------:R-:W-:Y:S05]  /*8a50*/  BSYNC B2 ;  /* 0x0000000000027941 */ /* 0x000fea0003800000 */
.L_x_1374:
[----:B------:R-:W-:Y:S01]  /*8a60*/  BSSY B2, `(.L_x_1376) ;  /* 0x000000e000027945 */ /* 0x000fe20003800000 */
[----:B------:R-:W-:Y:S05]  /*8a70*/  @P2 BRA `(.L_x_1377) ;  /* 0x0000004000002947 */ /* 0x000fea0003800000 */
[----:B------:R-:W-:Y:S01]  /*8a80*/  MOV R177, RZ ;  /* 0x000000ff00b17202 */ /* 0x000fe20000000f00 */
[----:B------:R-:W-:Y:S05]  /*8a90*/  @!P4 BRA `(.L_x_1378) ;  /* 0x000000a00000c947 */ /* 0x000fea0003800000 */
[----:B-----5:R-:W-:Y:S01]  /*8aa0*/  PRMT R177, RZ, 0x5410, R162 ;  /* 0x00005410ffb17816 */ /* 0x020fe200000000a2 */
[----:B------:R-:W-:Y:S05]  /*8ab0*/  BRA `(.L_x_1378) ;  /* 0x0000008000007947 */ /* 0x000fea0003800000 */
.L_x_1377:
        /* <DEDUP_REMOVED lines=8> */
.L_x_1378:
[----:B------:R-:W-:Y:S05]  /*8b40*/  BSYNC B2 ;  /* 0x0000000000027941 */ /* 0x000fea0003800000 */
.L_x_1376:
        /* <DEDUP_REMOVED lines=16> */
.L_x_1380:
[----:B------:R-:W-:Y:S05]  /*8c50*/  BSYNC B2 ;  /* 0x0000000000027941 */ /* 0x000fea0003800000 */
.L_x_1379:
[----:B------:R-:W-:Y:S01]  /*8c60*/  BSSY B2, `(.L_x_1381) ;  /* 0x000000e000027945 */ /* 0x000fe20003800000 */
[----:B------:R-:W-:Y:S05]  /*8c70*/  @P2 BRA `(.L_x_1382) ;  /* 0x0000004000002947 */ /* 0x000fea0003800000 */
[----:B------:R-:W-:Y:S01]  /*8c80*/  MOV R177, RZ ;  /* 0x000000ff00b17202 */ /* 0x000fe20000000f00 */
[----:B------:R-:W-:Y:S05]  /*8c90*/  @!P4 BRA `(.L_x_1383) ;  /* 0x000000a00000c947 */ /* 0x000fea0003800000 */
[----:B-----5:R-:W-:Y:S01]  /*8ca0*/  PRMT R177, RZ, 0x7610, R162 ;  /* 0x00007610ffb17816 */ /* 0x020fe200000000a2 */
[----:B------:R-:W-:Y:S05]  /*8cb0*/  BRA `(.L_x_1383) ;  /* 0x0000008000007947 */ /* 0x000fea0003800000 */
.L_x_1382:
        /* <DEDUP_REMOVED lines=8> */
.L_x_1383:
[----:B------:R-:W-:Y:S05]  /*8d40*/  BSYNC B2 ;  /* 0x0000000000027941 */ /* 0x000fea0003800000 */
.L_x_1381:
        /* <DEDUP_REMOVED lines=16> */
.L_x_1385:
[----:B------:R-:W-:Y:S05]  /*8e50*/  BSYNC B2 ;  /* 0x0000000000027941 */ /* 0x000fea0003800000 */
.L_x_1384:
[----:B------:R-:W-:Y:S01]  /*8e60*/  BSSY B2, `(.L_x_1386) ;  /* 0x000000e000027945 */ /* 0x000fe20003800000 */
[----:B------:R-:W-:Y:S05]  /*8e70*/  @P2 BRA `(.L_x_1387) ;  /* 0x0000004000002947 */ /* 0x000fea0003800000 */
[----:B------:R-:W-:Y:S01]  /*8e80*/  MOV R177, RZ ;  /* 0x000000ff00b17202 */ /* 0x000fe20000000f00 */
[----:B------:R-:W-:Y:S05]  /*8e90*/  @!P4 BRA `(.L_x_1388) ;  /* 0x000000a00000c947 */ /* 0x000fea0003800000 */
[----:B-----5:R-:W-:Y:S01]  /*8ea0*/  PRMT R177, RZ, 0x5410, R163 ;  /* 0x00005410ffb17816 */ /* 0x020fe200000000a3 */
[----:B------:R-:W-:Y:S05]  /*8eb0*/  BRA `(.L_x_1388) ;  /* 0x0000008000007947 */ /* 0x000fea0003800000 */
.L_x_1387:
        /* <DEDUP_REMOVED lines=8> */
.L_x_1388:
[----:B------:R-:W-:Y:S05]  /*8f40*/  BSYNC B2 ;  /* 0x0000000000027941 */ /* 0x000fea0003800000 */
.L_x_1386:
        /* <DEDUP_REMOVED lines=16> */
.L_x_1390:
[----:B------:R-:W-:Y:S05]  /*9050*/  BSYNC B2 ;  /* 0x0000000000027941 */ /* 0x000fea0003800000 */
.L_x_1389:
[----:B------:R-:W-:Y:S01]  /*9060*/  BSSY B2, `(.L_x_1391) ;  /* 0x000000e000027945 */ /* 0x000fe20003800000 */
[----:B------:R-:W-:Y:S05]  /*9070*/  @P2 BRA `(.L_x_1392) ;  /* 0x0000004000002947 */ /* 0x000fea0003800000 */
[----:B------:R-:W-:Y:S01]  /*9080*/  MOV R3, RZ ;  /* 0x000000ff00037202 */ /* 0x000fe20000000f00 */
[----:B------:R-:W-:Y:S05]  /*9090*/  @!P4 BRA `(.L_x_1393) ;  /* 0x000000a00000c947 */ /* 0x000fea0003800000 */
[----:B-----5:R-:W-:Y:S01]  /*90a0*/  PRMT R3, RZ, 0x7610, R163 ;  /* 0x00007610ff037816 */ /* 0x020fe200000000a3 */
[----:B------:R-:W-:Y:S05]  /*90b0*/  BRA `(.L_x_1393) ;  /* 0x0000008000007947 */ /* 0x000fea0003800000 */
.L_x_1392:
        /* <DEDUP_REMOVED lines=8> */
.L_x_1393:
[----:B------:R-:W-:Y:S05]  /*9140*/  BSYNC B2 ;  /* 0x0000000000027941 */ /* 0x000fea0003800000 */
.L_x_1391:
        /* <DEDUP_REMOVED lines=16> */
.L_x_1395:
[----:B------:R-:W-:Y:S05]  /*9250*/  BSYNC B2 ;  /* 0x0000000000027941 */ /* 0x000fea0003800000 */
.L_x_1394:
[----:B------:R-:W-:-:S05]  /*9260*/  @P5 MOV R2, 0x10 ;  /* 0x0000001000025802 */ /* 0x000fca0000000f00 */
[----:B------:R-:W-:-:S05]  /*9270*/  @P5 IMAD.WIDE.U32 R2, R5, R2, c[0x0][0x258] ;  /* 0x0000960005025625 */ /* 0x000fca00078e0002 */
[----:B------:R1:W-:Y:S02]  /*9280*/  @P5 STG.E.128 [R2.64], R40 ;  /* 0x0000002802005986 */ /* 0x0003e4000c101d04 */
[----:B-1----:R-:W-:-:S05]  /*9290*/  @P3 MOV R2, 0x10 ;  /* 0x0000001000023802 */ /* 0x002fca0000000f00 */
[----:B------:R-:W-:-:S05]  /*92a0*/  @P3 IMAD.WIDE.U32 R2, R4, R2, c[0x0][0x248] ;  /* 0x0000920004023625 */ /* 0x000fca00078e0002 */
[----:B------:R1:W-:Y:S02]  /*92b0*/  @P3 STG.E.128 [R2.64], R76 ;  /* 0x0000004c02003986 */ /* 0x0003e4000c101d04 */
.L_x_1353:
[----:B------:R-:W-:Y:S05]  /*92c0*/  BSYNC B1 ;  /* 0x0000000000017941 */ /* 0x000fea0003800000 */
.L_x_1352:
[----:B-1----:R-:W-:-:S05]  /*92d0*/  IMAD.MOV.U32 R2, RZ, RZ, c[0x0][0x160] ;  /* 0x00005800ff027624 */ /* 0x002fca00078e00ff */
[----:B------:R-:W-:-:S04]  /*92e0*/  LEA R0, R2, R0, 0x2 ;  /* 0x0000000002007211 */ /* 0x000fc800078e10ff */
[----:B------:R-:W-:-:S13]  /*92f0*/  ISETP.GE.AND P2, PT, R0, c[0x0][0x164], PT ;  /* 0x0000590000007a0c */ /* 0x000fda0003f46270 */
[----:B0----5:R-:W-:Y:S01]  /*9300*/  @P2 CALL.REL.NOINC `(.L_x_1154) ;  /* 0x0000001000002944 */ /* 0x021fe20003c00000 */
[----:B------:R-:W-:Y:S05]  /*9310*/  BRA `(.L_x_1396) ;  /* 0xffff7dd000007947 */ /* 0x000fea000383ffff */
.L_x_1154:
[----:B------:R-:W-:Y:S05]  /*9320*/  BSYNC B0 ;  /* 0x0000000000007941 */ /* 0x000fea0003800000 */
.L_x_1153:
        /* <DEDUP_REMOVED lines=203> */
.L_x_1398:
[----:B------:R-:W-:Y:S05]  /*9fe0*/  BSYNC B0 ;  /* 0x0000000000007941 */ /* 0x000fea0003800000 */
.L_x_1397:
        /* <DEDUP_REMOVED lines=18> */
.L_x_1400:
[----:B------:R-:W-:Y:S05]  /*a110*/  BSYNC B0 ;  /* 0x0000000000007941 */ /* 0x000fea0003800000 */
.L_x_1399:
        /* <DEDUP_REMOVED lines=18> */
.L_x_1402:
[----:B------:R-:W-:Y:S05]  /*a240*/  BSYNC B0 ;  /* 0x0000000000007941 */ /* 0x000fea0003800000 */
.L_x_1401:
        /* <DEDUP_REMOVED lines=128> */
.L_x_1404:
[----:B01234-:R-:W-:Y:S05]  /*aa50*/  BSYNC B0 ;  /* 0x0000000000007941 */ /* 0x01ffea0003800000 */
.L_x_1403:
        /* <DEDUP_REMOVED lines=18> */
.L_x_1406:
[----:B------:R-:W-:Y:S05]  /*ab80*/  BSYNC B0 ;  /* 0x0000000000007941 */ /* 0x000fea0003800000 */
.L_x_1405:
        /* <DEDUP_REMOVED lines=18> */
.L_x_1408:
[----:B------:R-:W-:Y:S05]  /*acb0*/  BSYNC B0 ;  /* 0x0000000000007941 */ /* 0x000fea0003800000 */
.L_x_1407:
        /* <DEDUP_REMOVED lines=18> */
.L_x_1410:
[----:B------:R-:W-:Y:S05]  /*ade0*/  BSYNC B0 ;  /* 0x0000000000007941 */ /* 0x000fea0003800000 */
.L_x_1409:
        /* <DEDUP_REMOVED lines=18> */
.L_x_1412:
[----:B------:R-:W-:Y:S05]  /*af10*/  BSYNC B0 ;  /* 0x0000000000007941 */ /* 0x000fea0003800000 */
.L_x_1411:
        /* <DEDUP_REMOVED lines=18> */
.L_x_1414:
[----:B------:R-:W-:Y:S05]  /*b040*/  BSYNC B0 ;  /* 0x0000000000007941 */ /* 0x000fea0003800000 */
.L_x_1413:
        /* <DEDUP_REMOVED lines=12> */
.L_x_1174:
[----:B------:R-:W-:Y:S01]  /*b110*/  HFMA2.MMA R179, -RZ, RZ, 0, 1.847743988037109375e-06 ;  /* 0x0000001fffb37435 */ /* 0x000fe200000001ff */
[----:B-1----:R-:W-:Y:S01]  /*b120*/  MOV R177, R217 ;  /* 0x000000d900b17202 */ /* 0x002fe20000000f00 */
[----:B------:R-:W-:Y:S01]  /*b130*/  IMAD.MOV.U32 R2, RZ, RZ, 0x1 ;  /* 0x00000001ff027424 */ /* 0x000fe200078e00ff */
[----:B------:R-:W-:Y:S02]  /*b140*/  MOV R178, 0xffffffff ;  /* 0xffffffff00b27802 */ /* 0x000fe40000000f00 */
[----:B------:R-:W-:-:S02]  /*b150*/  MOV R176, 0xb170 ;  /* 0x0000b17000b07802 */ /* 0x000fc40000000f00 */
[----:B0----5:R-:W-:Y:S05]  /*b160*/  CALL.REL.NOINC `($__internal_17_$__cuda_sm70_shflsync_bfly_p) ;  /* 0x0000045000007944 */ /* 0x021fea0003c00000 */
[----:B-1----:R-:W-:Y:S01]  /*b170*/  IMAD.MOV.U32 R7, RZ, RZ, R2 ;  /* 0x000000ffff077224 */ /* 0x002fe200078e0002 */
[----:B------:R-:W-:Y:S05]  /*b180*/  BRA `(.L_x_1415) ;  /* 0xffff862000007947 */ /* 0x000fea000383ffff */
.L_x_1175:
[----:B------:R-:W-:Y:S01]  /*b190*/  HFMA2.MMA R2, -RZ, RZ, 0, 5.9604644775390625e-08 ;  /* 0x00000001ff027435 */ /* 0x000fe200000001ff */
[----:B-1----:R-:W-:Y:S01]  /*b1a0*/  MOV R177, R220 ;  /* 0x000000dc00b17202 */ /* 0x002fe20000000f00 */
[----:B------:R-:W-:Y:S01]  /*b1b0*/  IMAD.MOV.U32 R179, RZ, RZ, 0x1f ;  /* 0x0000001fffb37424 */ /* 0x000fe200078e00ff */
[----:B------:R-:W-:-:S02]  /*b1c0*/  MOV R178, 0xffffffff ;  /* 0xffffffff00b27802 */ /* 0x000fc40000000f00 */
[----:B------:R-:W-:Y:S02]  /*b1d0*/  MOV R176, 0xb1f0 ;  /* 0x0000b1f000b07802 */ /* 0x000fe40000000f00 */
[----:B0-23-5:R-:W-:Y:S05]  /*b1e0*/  CALL.REL.NOINC `($__internal_17_$__cuda_sm70_shflsync_bfly_p) ;  /* 0x000003d000007944 */ /* 0x02dfea0003c00000 */
[----:B------:R-:W-:Y:S01]  /*b1f0*/  FADD.FTZ R217, R7, R217 ;  /* 0x000000d907d97221 */ /* 0x000fe20000010000 */
[----:B------:R-:W-:Y:S01]  /*b200*/  MOV R178, 0xffffffff ;  /* 0xffffffff00b27802 */ /* 0x000fe20000000f00 */
[----:B-1----:R-:W-:Y:S01]  /*b210*/  FADD.FTZ R220, R220, R2 ;  /* 0x00000002dcdc7221 */ /* 0x002fe20000010000 */
[----:B------:R-:W-:Y:S01]  /*b220*/  HFMA2.MMA R2, -RZ, RZ, 0, 1.1920928955078125e-07 ;  /* 0x00000002ff027435 */ /* 0x000fe200000001ff */
[----:B------:R-:W-:Y:S01]  /*b230*/  IMAD.MOV.U32 R179, RZ, RZ, 0x1f ;  /* 0x0000001fffb37424 */ /* 0x000fe200078e00ff */
[----:B------:R-:W-:Y:S02]  /*b240*/  MOV R177, R217 ;  /* 0x000000d900b17202 */ /* 0x000fe40000000f00 */
[----:B------:R-:W-:Y:S02]  /*b250*/  MOV R176, 0xb270 ;  /* 0x0000b27000b07802 */ /* 0x000fe40000000f00 */
[----:B------:R-:W-:Y:S05]  /*b260*/  CALL.REL.NOINC `($__internal_17_$__cuda_sm70_shflsync_bfly_p) ;  /* 0x0000035000007944 */ /* 0x000fea0003c00000 */
[----:B-1----:R-:W-:Y:S01]  /*b270*/  IMAD.MOV.U32 R7, RZ, RZ, R2 ;  /* 0x000000ffff077224 */ /* 0x002fe200078e0002 */
[----:B------:R-:W-:Y:S01]  /*b280*/  HFMA2.MMA R2, -RZ, RZ, 0, 1.1920928955078125e-07 ;  /* 0x00000002ff027435 */ /* 0x000fe200000001ff */
[----:B------:R-:W-:Y:S01]  /*b290*/  MOV R177, R220 ;  /* 0x000000dc00b17202 */ /* 0x000fe20000000f00 */
[----:B------:R-:W-:Y:S01]  /*b2a0*/  IMAD.MOV.U32 R179, RZ, RZ, 0x1f ;  /* 0x0000001fffb37424 */ /* 0x000fe200078e00ff */
[----:B------:R-:W-:-:S02]  /*b2b0*/  MOV R178, 0xffffffff ;  /* 0xffffffff00b27802 */ /* 0x000fc40000000f00 */
[----:B------:R-:W-:Y:S02]  /*b2c0*/  MOV R176, 0xb2e0 ;  /* 0x0000b2e000b07802 */ /* 0x000fe40000000f00 */
[----:B------:R-:W-:Y:S05]  /*b2d0*/  CALL.REL.NOINC `($__internal_17_$__cuda_sm70_shflsync_bfly_p) ;  /* 0x000002e000007944 */ /* 0x000fea0003c00000 */
[----:B------:R-:W-:Y:S01]  /*b2e0*/  FADD.FTZ R217, R7, R217 ;  /* 0x000000d907d97221 */ /* 0x000fe20000010000 */
[----:B------:R-:W-:Y:S01]  /*b2f0*/  MOV R178, 0xffffffff ;  /* 0xffffffff00b27802 */ /* 0x000fe20000000f00 */
[----:B-1----:R-:W-:Y:S01]  /*b300*/  FADD.FTZ R220, R220, R2 ;  /* 0x00000002dcdc7221 */ /* 0x002fe20000010000 */
[----:B------:R-:W-:Y:S01]  /*b310*/  HFMA2.MMA R2, -RZ, RZ, 0, 2.384185791015625e-07 ;  /* 0x00000004ff027435 */ /* 0x000fe200000001ff */
[----:B------:R-:W-:Y:S01]  /*b320*/  IMAD.MOV.U32 R179, RZ, RZ, 0x1f ;  /* 0x0000001fffb37424 */ /* 0x000fe200078e00ff */
[----:B------:R-:W-:Y:S02]  /*b330*/  MOV R177, R217 ;  /* 0x000000d900b17202 */ /* 0x000fe40000000f00 */
[----:B------:R-:W-:Y:S02]  /*b340*/  MOV R176, 0xb360 ;  /* 0x0000b36000b07802 */ /* 0x000fe40000000f00 */
[----:B------:R-:W-:Y:S05]  /*b350*/  CALL.REL.NOINC `($__internal_17_$__cuda_sm70_shflsync_bfly_p) ;  /* 0x0000026000007944 */ /* 0x000fea0003c00000 */
[----:B-1----:R-:W-:Y:S01]  /*b360*/  IMAD.MOV.U32 R7, RZ, RZ, R2 ;  /* 0x000000ffff077224 */ /* 0x002fe200078e0002 */
[----:B------:R-:W-:Y:S01]  /*b370*/  HFMA2.MMA R2, -RZ, RZ, 0, 2.384185791015625e-07 ;  /* 0x00000004ff027435 */ /* 0x000fe200000001ff */
        /* <DEDUP_REMOVED lines=8> */
[----:B------:R-:W-:Y:S01]  /*b400*/  HFMA2.MMA R2, -RZ, RZ, 0, 4.76837158203125e-07 ;  /* 0x00000008ff027435 */ /* 0x000fe200000001ff */
[----:B------:R-:W-:Y:S01]  /*b410*/  IMAD.MOV.U32 R179, RZ, RZ, 0x1f ;  /* 0x0000001fffb37424 */ /* 0x000fe200078e00ff */
[----:B------:R-:W-:Y:S02]  /*b420*/  MOV R177, R217 ;  /* 0x000000d900b17202 */ /* 0x000fe40000000f00 */
[----:B------:R-:W-:Y:S02]  /*b430*/  MOV R176, 0xb450 ;  /* 0x0000b45000b07802 */ /* 0x000fe40000000f00 */
[----:B------:R-:W-:Y:S05]  /*b440*/  CALL.REL.NOINC `($__internal_17_$__cuda_sm70_shflsync_bfly_p) ;  /* 0x0000017000007944 */ /* 0x000fea0003c00000 */
[----:B-1----:R-:W-:Y:S01]  /*b450*/  IMAD.MOV.U32 R7, RZ, RZ, R2 ;  /* 0x000000ffff077224 */ /* 0x002fe200078e0002 */
[----:B------:R-:W-:Y:S01]  /*b460*/  HFMA2.MMA R2, -RZ, RZ, 0, 4.76837158203125e-07 ;  /* 0x00000008ff027435 */ /* 0x000fe200000001ff */
        /* <DEDUP_REMOVED lines=8> */
[----:B------:R-:W-:Y:S01]  /*b4f0*/  HFMA2.MMA R2, -RZ, RZ, 0, 9.5367431640625e-07 ;  /* 0x00000010ff027435 */ /* 0x000fe200000001ff */
[----:B------:R-:W-:Y:S01]  /*b500*/  IMAD.MOV.U32 R179, RZ, RZ, 0x1f ;  /* 0x0000001fffb37424 */ /* 0x000fe200078e00ff */
[----:B------:R-:W-:Y:S02]  /*b510*/  MOV R177, R217 ;  /* 0x000000d900b17202 */ /* 0x000fe40000000f00 */
[----:B------:R-:W-:Y:S02]  /*b520*/  MOV R176, 0xb540 ;  /* 0x0000b54000b07802 */ /* 0x000fe40000000f00 */
[----:B------:R-:W-:Y:S05]  /*b530*/  CALL.REL.NOINC `($__internal_17_$__cuda_sm70_shflsync_bfly_p) ;  /* 0x0000008000007944 */ /* 0x000fea0003c00000 */
[----:B-1----:R-:W-:Y:S01]  /*b540*/  IMAD.MOV.U32 R7, RZ, RZ, R2 ;  /* 0x000000ffff077224 */ /* 0x002fe200078e0002 */
[----:B------:R-:W-:Y:S01]  /*b550*/  HFMA2.MMA R2, -RZ, RZ, 0, 9.5367431640625e-07 ;  /* 0x00000010ff027435 */ /* 0x000fe200000001ff */
[----:B------:R-:W-:Y:S01]  /*b560*/  MOV R177, R220 ;  /* 0x000000dc00b17202 */ /* 0x000fe20000000f00 */
[----:B------:R-:W-:Y:S01]  /*b570*/  IMAD.MOV.U32 R179, RZ, RZ, 0x1f ;  /* 0x0000001fffb37424 */ /* 0x000fe200078e00ff */
[----:B------:R-:W-:-:S02]  /*b580*/  MOV R178, 0xffffffff ;  /* 0xffffffff00b27802 */ /* 0x000fc40000000f00 */
[----:B------:R-:W-:Y:S02]  /*b590*/  MOV R176, 0xb5b0 ;  /* 0x0000b5b000b07802 */ /* 0x000fe40000000f00 */
[----:B------:R-:W-:Y:S05]  /*b5a0*/  CALL.REL.NOINC `($__internal_17_$__cuda_sm70_shflsync_bfly_p) ;  /* 0x0000001000007944 */ /* 0x000fea0003c00000 */
[----:B-1----:R-:W-:Y:S05]  /*b5b0*/  BRA `(.L_x_1416) ;  /* 0xffff831000007947 */ /* 0x002fea000383ffff */
        .weak           $__internal_17_$__cuda_sm70_shflsync_bfly_p
        .type           $__internal_17_$__cuda_sm70_shflsync_bfly_p,@function
        .size           $__internal_17_$__cuda_sm70_shflsync_bfly_p,(.L_x_14899 - $__internal_17_$__cuda_sm70_shflsync_bfly_p)
$__internal_17_$__cuda_sm70_shflsync_bfly_p:
[----:B------:R-:W-:Y:S04]  /*b5c0*/  WARPSYNC R178 ;  /* 0x000000b200007348 */ /* 0x000fe80003800000 */
[----:B------:R0:W1:Y:S02]  /*b5d0*/  SHFL.BFLY PT, R2, R177, R2, R179 ;  /* 0x0c000002b1027389 */ /* 0x00006400000e00b3 */
[----:B0-----:R-:W-:-:S06]  /*b5e0*/  HFMA2.MMA R177, -RZ, RZ, 0, 0 ;  /* 0x00000000ffb17435 */ /* 0x001fcc00000001ff */
[----:B------:R-:W-:Y:S05]  /*b5f0*/  RET.REL.NODEC R176 `(_ZN10layer_norm13ln_bwd_kernelINS_13Kernel_traitsI13__nv_bfloat16S2_S2_S2_fjLj1280ELj1ELj4ELj1ELj16ENS_18Kernel_traits_baseILj1280ES2_S2_S2_S2_fjLj128EEEEELb1ELb1ELb1ELb0EEEvNS_9BwdParamsE) ;  /* 0xffff4a00b0007950 */ /* 0x000fea0003c3ffff */
.L_x_1417:
        /* <DEDUP_REMOVED lines=16> */
.L_x_14899:


//--------------------- .text._ZN10layer_norm22ln_bwd_finalize_kernelINS_22Kernel_traits_finalizeILj1280E13__nv_bfloat16S2_S2_S2_fjLb1ELj1024ELj4ENS_18Kernel_traits_baseILj1280ES2_S2_S2_S2_fjLj1024EEEEELb1ELb1EEEvNS_9BwdParamsE --------------------------
	.section	.text._ZN10layer_norm22ln_bwd_finalize_kernelINS_22Kernel_traits_finalizeILj1280E13__nv_bfloat16S2_S2_S2_fjLb1ELj1024ELj4ENS_18Kernel_traits_baseILj1280ES2_S2_S2_S2_fjLj1024EEEEELb1ELb1EEEvNS_9BwdParamsE,"ax",@progbits
	.sectioninfo	@"SHI_REGISTERS=32"
	.align	128
        .global         _ZN10layer_norm22ln_bwd_finalize_kernelINS_22Kernel_traits_finalizeILj1280E13__nv_bfloat16S2_S2_S2_fjLb1ELj1024ELj4ENS_18Kernel_traits_baseILj1280ES2_S2_S2_S2_fjLj1024EEEEELb1ELb1EEEvNS_9BwdParamsE
        .type           _ZN10layer_norm22ln_bwd_finalize_kernelINS_22Kernel_traits_finalizeILj1280E13__nv_bfloat16S2_S2_S2_fjLb1ELj1024ELj4ENS_18Kernel_traits_baseILj1280ES2_S2_S2_S2_fjLj1024EEEEELb1ELb1EEEvNS_9BwdParamsE,@function
        .size           _ZN10layer_norm22ln_bwd_finalize_kernelINS_22Kernel_traits_finalizeILj1280E13__nv_bfloat16S2_S2_S2_fjLb1ELj1024ELj4ENS_18Kernel_traits_baseILj1280ES2_S2_S2_S2_fjLj1024EEEEELb1ELb1EEEvNS_9BwdParamsE,(.L_x_14900 - _ZN10layer_norm22ln_bwd_finalize_kernelINS_22Kernel_traits_finalizeILj1280E13__nv_bfloat16S2_S2_S2_fjLb1ELj1024ELj4ENS_18Kernel_traits_baseILj1280ES2_S2_S2_S2_fjLj1024EEEEELb1ELb1EEEvNS_9BwdParamsE)
        .other          _ZN10layer_norm22ln_bwd_finalize_kernelINS_22Kernel_traits_finalizeILj1280E13__nv_bfloat16S2_S2_S2_fjLb1ELj1024ELj4ENS_18Kernel_traits_baseILj1280ES2_S2_S2_S2_fjLj1024EEEEELb1ELb1EEEvNS_9BwdParamsE,@"STO_CUDA_ENTRY STV_DEFAULT"
_ZN10layer_norm22ln_bwd_finalize_kernelINS_22Kernel_traits_finalizeILj1280E13__nv_bfloat16S2_S2_S2_fjLb1ELj1024ELj4ENS_18Kernel_traits_baseILj1280ES2_S2_S2_S2_fjLj1024EEEEELb1ELb1EEEvNS_9BwdParamsE:
.text._ZN10layer_norm22ln_bwd_finalize_kernelINS_22Kernel_traits_finalizeILj1280E13__nv_bfloat16S2_S2_S2_fjLb1ELj1024ELj4ENS_18Kernel_traits_baseILj1280ES2_S2_S2_S2_fjLj1024EEEEELb1ELb1EEEvNS_9BwdParamsE:
        /* <DEDUP_REMOVED lines=8> */
[----:B------:R-:W-:Y:S01]  /*0080*/  IMAD.SHL.U32 R5, R5, 0x10, RZ ;  /* 0x0000001005057824 */ /* 0x000fe200078e00ff */
[--C-:B------:R-:W-:Y:S01]  /*0090*/  SHF.R.U32.HI R3, RZ, 0x5, R0.reuse ;  /* 0x00000005ff037819 */ /* 0x100fe20000011600 */
[----:B------:R-:W-:Y:S01]  /*00a0*/  ULDC.64 UR4, c[0x0][0x118] ;  /* 0x0000460000047ab9 */ /* 0x000fe20000000a00 */
[----:B------:R-:W-:Y:S02]  /*00b0*/  LOP3.LUT R6, R0, 0x3fffffe0, RZ, 0xc0, !PT ;  /* 0x3fffffe000067812 */ /* 0x000fe400078ec0ff */
[----:B------:R-:W-:Y:S02]  /*00c0*/  LOP3.LUT R7, R3, 0x1f, R0, 0x78, !PT ;  /* 0x0000001f03077812 */ /* 0x000fe400078e7800 */
[----:B------:R-:W-:Y:S02]  /*00d0*/  ISETP.GE.U32.AND P0, PT, R2, 0x10, PT ;  /* 0x000000100200780c */ /* 0x000fe40003f06070 */
[----:B------:R-:W-:Y:S02]  /*00e0*/  LOP3.LUT R5, R5, 0x7ffffff0, RZ, 0xc0, !PT ;  /* 0x7ffffff005057812 */ /* 0x000fe400078ec0ff */
[----:B------:R-:W-:Y:S01]  /*00f0*/  IADD3 R6, R6, R7, RZ ;  /* 0x0000000706067210 */ /* 0x000fe20007ffe0ff */
[----:B------:R-:W-:Y:S01]  /*0100*/  IMAD R7, R2, 0x20, R7 ;  /* 0x0000002002077824 */ /* 0x000fe200078e0207 */
[----:B------:R-:W-:-:S02]  /*0110*/  ISETP.EQ.AND P0, PT, R3, 0x1f, !P0 ;  /* 0x0000001f0300780c */ /* 0x000fc40004702270 */
[----:B------:R-:W-:Y:S02]  /*0120*/  IADD3 R5, R2, R5, RZ ;  /* 0x0000000502057210 */ /* 0x000fe40007ffe0ff */
.L_x_1430:
[----:B------:R-:W-:Y:S01]  /*0130*/  ISETP.GE.U32.AND P1, PT, R3, c[0x0][0x160], PT ;  /* 0x0000580003007a0c */ /* 0x000fe20003f26070 */
[----:B------:R-:W-:Y:S01]  /*0140*/  BSSY B0, `(.L_x_1418) ;  /* 0x000007a000007945 */ /* 0x000fe20003800000 */
[----:B------:R-:W-:Y:S01]  /*0150*/  HFMA2.MMA R25, -RZ, RZ, 0, 0 ;  /* 0x00000000ff197435 */ /* 0x000fe200000001ff */
[----:B------:R-:W-:Y:S01]  /*0160*/  MOV R22, RZ ;  /* 0x000000ff00167202 */ /* 0x000fe20000000f00 */
[----:B------:R-:W-:-:S09]  /*0170*/  IMAD.MOV.U32 R9, RZ, RZ, RZ ;  /* 0x000000ffff097224 */ /* 0x000fd200078e00ff */
        /* <DEDUP_REMOVED lines=27> */
.L_x_1422:
        /* <DEDUP_REMOVED lines=9> */
[----:B------:R-:W-:Y:S01]  /*03c0*/  IMAD R20, R21, c[0x0][0x168], R4 ;  /* 0x00005a0015147a24 */ /* 0x000fe200078e0204 */
[----:B------:R1:W3:Y:S01]  /*03d0*/  LDG.E R10, [R14.64] ;  /* 0x000000040e0a7981 */ /* 0x0002e2000c1e1900 */
[----:B------:R-:W-:Y:S01]  /*03e0*/  IADD3 R21, R23, 0x60, RZ ;  /* 0x0000006017157810 */ /* 0x000fe20007ffe0ff */
[CC--:B------:R-:W-:Y:S02]  /*03f0*/  IMAD.WIDE.U32 R18, R28.reuse, R11.reuse, c[0x0][0x220] ;  /* 0x000088001c127625 */ /* 0x0c0fe400078e000b */
[----:B0-----:R0:W4:Y:S02]  /*0400*/  LDG.E R13, [R16.64] ;  /* 0x00000004100d7981 */ /* 0x001124000c1e1900 */
[-C--:B------:R-:W-:Y:S02]  /*0410*/  IMAD.WIDE.U32 R26, R28, R11.reuse, c[0x0][0x228] ;  /* 0x00008a001c1a7625 */ /* 0x080fe400078e000b */
[----:B------:R5:W4:Y:S02]  /*0420*/  LDG.E R24, [R18.64] ;  /* 0x0000000412187981 */ /* 0x000b24000c1e1900 */
[----:B-1----:R-:W-:-:S02]  /*0430*/  IMAD.WIDE.U32 R14, R20, R11, c[0x0][0x220] ;  /* 0x00008800140e7625 */ /* 0x002fc400078e000b */
[----:B------:R1:W4:Y:S02]  /*0440*/  LDG.E R26, [R26.64] ;  /* 0x000000041a1a7981 */ /* 0x000324000c1e1900 */
[----:B0-----:R-:W-:Y:S02]  /*0450*/  IMAD.WIDE.U32 R16, R28, R11, c[0x0][0x240] ;  /* 0x000090001c107625 */ /* 0x001fe400078e000b */
[----:B------:R0:W4:Y:S02]  /*0460*/  LDG.E R29, [R14.64] ;  /* 0x000000040e1d7981 */ /* 0x000124000c1e1900 */
[----:B------:R-:W-:-:S04]  /*0470*/  IMAD R28, R21, c[0x0][0x168], R4 ;  /* 0x00005a00151c7a24 */ /* 0x000fc800078e0204 */
[-C--:B-----5:R-:W-:Y:S01]  /*0480*/  IMAD.WIDE.U32 R18, R28, R11.reuse, c[0x0][0x228] ;  /* 0x00008a001c127625 */ /* 0x0a0fe200078e000b */
[----:B-1----:R1:W5:Y:S03]  /*0490*/  LDG.E R27, [R16.64] ;  /* 0x00000004101b7981 */ /* 0x002366000c1e1900 */
[----:B0-----:R-:W-:-:S04]  /*04a0*/  IMAD.WIDE.U32 R14, R20, R11, c[0x0][0x228] ;  /* 0x00008a00140e7625 */ /* 0x001fc800078e000b */
[-C--:B------:R-:W-:Y:S02]  /*04b0*/  IMAD.WIDE.U32 R20, R20, R11.reuse, c[0x0][0x240] ;  /* 0x0000900014147625 */ /* 0x080fe400078e000b */
[----:B------:R0:W5:Y:S02]  /*04c0*/  LDG.E R14, [R14.64] ;  /* 0x000000040e0e7981 */ /* 0x000164000c1e1900 */
[CC--:B-1----:R-:W-:Y:S02]  /*04d0*/  IMAD.WIDE.U32 R16, R28.reuse, R11.reuse, c[0x0][0x220] ;  /* 0x000088001c107625 */ /* 0x0c2fe400078e000b */
[----:B------:R-:W5:Y:S04]  /*04e0*/  LDG.E R20, [R20.64] ;  /* 0x0000000414147981 */ /* 0x000f68000c1e1900 */
[----:B------:R-:W5:Y:S04]  /*04f0*/  LDG.E R16, [R16.64] ;  /* 0x0000000410107981 */ /* 0x000f68000c1e1900 */
[----:B0-----:R0:W5:Y:S02]  /*0500*/  LDG.E R15, [R18.64] ;  /* 0x00000004120f7981 */ /* 0x001164000c1e1900 */
[----:B0-----:R-:W-:-:S05]  /*0510*/  IMAD.WIDE.U32 R18, R28, R11, c[0x0][0x240] ;  /* 0x000090001c127625 */ /* 0x001fca00078e000b */
        /* <DEDUP_REMOVED lines=8> */
[----:B------:R-:W-:-:S02]  /*05a0*/  FADD.FTZ R29, R24, R29 ;  /* 0x0000001d181d7221 */ /* 0x000fc40000010000 */
[----:B-----5:R-:W-:Y:S02]  /*05b0*/  FADD.FTZ R27, R10, R27 ;  /* 0x0000001b0a1b7221 */ /* 0x020fe40000010000 */
[----:B------:R-:W-:Y:S02]  /*05c0*/  FADD.FTZ R14, R13, R14 ;  /* 0x0000000e0d0e7221 */ /* 0x000fe40000010000 */
[----:B------:R-:W-:Y:S02]  /*05d0*/  FADD.FTZ R20, R27, R20 ;  /* 0x000000141b147221 */ /* 0x000fe40000010000 */
[----:B------:R-:W-:Y:S02]  /*05e0*/  FADD.FTZ R9, R29, R16 ;  /* 0x000000101d097221 */ /* 0x000fe40000010000 */
[----:B------:R-:W-:Y:S02]  /*05f0*/  FADD.FTZ R22, R14, R15 ;  /* 0x0000000f0e167221 */ /* 0x000fe40000010000 */
[----:B------:R-:W-:Y:S01]  /*0600*/  FADD.FTZ R25, R20, R11 ;  /* 0x0000000b14197221 */ /* 0x000fe20000010000 */
[----:B------:R-:W-:Y:S05]  /*0610*/  @!P1 BRA `(.L_x_1422) ;  /* 0xfffffd1000009947 */ /* 0x000fea000383ffff */
.L_x_1421:
[----:B------:R-:W-:Y:S05]  /*0620*/  BSYNC B1 ;  /* 0x0000000000017941 */ /* 0x000fea0003800000 */
.L_x_1420:
        /* <DEDUP_REMOVED lines=29> */
.L_x_1424:
[----:B------:R-:W-:Y:S05]  /*0800*/  BSYNC B1 ;  /* 0x0000000000017941 */ /* 0x000fea0003800000 */
.L_x_1423:
[----:B------:R-:W-:-:S13]  /*0810*/  ISETP.LT.U32.OR P2, PT, R23, c[0x0][0x160], P2 ;  /* 0x0000580017007a0c */ /* 0x000fda0001741470 */
        /* <DEDUP_REMOVED lines=12> */
.L_x_1419:
[----:B------:R-:W-:Y:S05]  /*08e0*/  BSYNC B0 ;  /* 0x0000000000007941 */ /* 0x000fea0003800000 */
.L_x_1418:
        /* <DEDUP_REMOVED lines=12> */
.L_x_1431:
        /* <DEDUP_REMOVED lines=27> */
.L_x_1432:
        /* <DEDUP_REMOVED lines=9> */
.L_x_1425:
[----:B0-----:R-:W-:Y:S01]  /*0bf0*/  WARPSYNC 0xffffffff ;  /* 0xffffffff00007948 */ /* 0x001fe20003800000 */
[----:B------:R-:W-:Y:S06]  /*0c00*/  BAR.SYNC.DEFER_BLOCKING 0x0 ;  /* 0x0000000000007b1d */ /* 0x000fec0000010000 */
[----:B------:R-:W-:Y:S01]  /*0c10*/  BSSY B0, `(.L_x_1428) ;  /* 0x0000011000007945 */ /* 0x000fe20003800000 */
[----:B------:R-:W-:Y:S05]  /*0c20*/  @!P0 BRA `(.L_x_1429) ;  /* 0x000000f000008947 */ /* 0x000fea0003800000 */
[----:B--2---:R-:W-:Y:S01]  /*0c30*/  SHF.L.U32 R8, R0, 0x3, RZ ;  /* 0x0000000300087819 */ /* 0x004fe200000006ff */
[----:B------:R-:W-:-:S03]  /*0c40*/  HFMA2.MMA R16, -RZ, RZ, 0, 2.384185791015625e-07 ;  /* 0x00000004ff107435 */ /* 0x000fc600000001ff */
        /* <DEDUP_REMOVED lines=13> */
.L_x_1429:
[----:B------:R-:W-:Y:S05]  /*0d20*/  BSYNC B0 ;  /* 0x0000000000007941 */ /* 0x000fea0003800000 */
.L_x_1428:
[C---:B------:R-:W-:Y:S02]  /*0d30*/  ISETP.GT.U32.AND P1, PT, R4.reuse, -0x501, PT ;  /* 0xfffffaff0400780c */ /* 0x040fe40003f24070 */
[----:B------:R-:W-:-:S02]  /*0d40*/  IADD3 R4, R4, 0x500, RZ ;  /* 0x0000050004047810 */ /* 0x000fc40007ffe0ff */
[----:B------:R-:W-:-:S09]  /*0d50*/  IADD3 R5, R5, 0x280, RZ ;  /* 0x0000028005057810 */ /* 0x000fd20007ffe0ff */
[----:B012---:R-:W-:Y:S05]  /*0d60*/  @P1 BRA `(.L_x_1430) ;  /* 0xfffff3c000001947 */ /* 0x007fea000383ffff */
[----:B------:R-:W-:Y:S05]  /*0d70*/  EXIT ;  /* 0x000000000000794d */ /* 0x000fea0003800000 */
.L_x_1426:
[----:B------:R-:W-:Y:S01]  /*0d80*/  HFMA2.MMA R14, -RZ, RZ, 0, 1.847743988037109375e-06 ;  /* 0x0000001fff0e7435 */ /* 0x000fe200000001ff */
[----:B---3--:R-:W-:Y:S01]  /*0d90*/  IMAD.MOV.U32 R18, RZ, RZ, R10 ;  /* 0x000000ffff127224 */ /* 0x008fe200078e000a */
[----:B------:R-:W-:Y:S01]  /*0da0*/  MOV R17, 0x1 ;  /* 0x0000000100117802 */ /* 0x000fe20000000f00 */
[----:B------:R-:W-:Y:S01]  /*0db0*/  IMAD.MOV.U32 R19, RZ, RZ, -0x1 ;  /* 0xffffffffff137424 */ /* 0x000fe200078e00ff */
[----:B------:R-:W-:Y:S02]  /*0dc0*/  MOV R8, 0xde0 ;  /* 0x00000de000087802 */ /* 0x000fe40000000f00 */
[----:B012---:R-:W-:Y:S05]  /*0dd0*/  CALL.REL.NOINC `($__internal_18_$__cuda_sm70_shflsync_bfly_p) ;  /* 0x0000059000007944 */ /* 0x007fea0003c00000 */
[----:B01----:R-:W-:Y:S05]  /*0de0*/  BRA `(.L_x_1431) ;  /* 0xfffffbc000007947 */ /* 0x003fea000383ffff */
.L_x_1427:
[----:B------:R-:W-:Y:S01]  /*0df0*/  HFMA2.MMA R14, -RZ, RZ, 0, 1.847743988037109375e-06 ;  /* 0x0000001fff0e7435 */ /* 0x000fe200000001ff */
[----:B------:R-:W-:Y:S01]  /*0e00*/  MOV R17, 0x2 ;  /* 0x0000000200117802 */ /* 0x000fe20000000f00 */
[----:B------:R-:W-:Y:S01]  /*0e10*/  IMAD.MOV.U32 R19, RZ, RZ, -0x1 ;  /* 0xffffffffff137424 */ /* 0x000fe200078e00ff */
[----:B------:R-:W-:-:S03]  /*0e20*/  MOV R8, 0xe40 ;  /* 0x00000e4000087802 */ /* 0x000fc60000000f00 */
[----:B0123--:R-:W-:Y:S05]  /*0e30*/  CALL.REL.NOINC `($__internal_18_$__cuda_sm70_shflsync_bfly_p) ;  /* 0x0000053000007944 */ /* 0x00ffea0003c00000 */
[----:B01----:R-:W-:Y:S01]  /*0e40*/  FADD.FTZ R18, R18, R14 ;  /* 0x0000000e12127221 */ /* 0x003fe20000010000 */
[----:B------:R-:W-:Y:S01]  /*0e50*/  HFMA2.MMA R14, -RZ, RZ, 0, 1.847743988037109375e-06 ;  /* 0x0000001fff0e7435 */ /* 0x000fe200000001ff */
[----:B------:R-:W-:Y:S01]  /*0e60*/  MOV R17, 0x4 ;  /* 0x0000000400117802 */ /* 0x000fe20000000f00 */
[----:B------:R-:W-:Y:S01]  /*0e70*/  IMAD.MOV.U32 R19, RZ, RZ, -0x1 ;  /* 0xffffffffff137424 */ /* 0x000fe200078e00ff */
[----:B------:R-:W-:-:S03]  /*0e80*/  MOV R8, 0xea0 ;  /* 0x00000ea000087802 */ /* 0x000fc60000000f00 */
[----:B------:R-:W-:Y:S05]  /*0e90*/  CALL.REL.NOINC `($__internal_18_$__cuda_sm70_shflsync_bfly_p) ;  /* 0x000004d000007944 */ /* 0x000fea0003c00000 */
[----:B01----:R-:W-:Y:S01]  /*0ea0*/  FADD.FTZ R18, R18, R14 ;  /* 0x0000000e12127221 */ /* 0x003fe20000010000 */
[----:B------:R-:W-:Y:S01]  /*0eb0*/  HFMA2.MMA R14, -RZ, RZ, 0, 1.847743988037109375e-06 ;  /* 0x0000001fff0e7435 */ /* 0x000fe200000001ff */
[----:B------:R-:W-:Y:S01]  /*0ec0*/  MOV R17, 0x8 ;  /* 0x0000000800117802 */ /* 0x000fe20000000f00 */
[----:B------:R-:W-:Y:S01]  /*0ed0*/  IMAD.MOV.U32 R19, RZ, RZ, -0x1 ;  /* 0xffffffffff137424 */ /* 0x000fe200078e00ff */
[----:B------:R-:W-:-:S03]  /*0ee0*/  MOV R8, 0xf00 ;  /* 0x00000f0000087802 */ /* 0x000fc60000000f00 */
[----:B------:R-:W-:Y:S05]  /*0ef0*/  CALL.REL.NOINC `($__internal_18_$__cuda_sm70_shflsync_bfly_p) ;  /* 0x0000047000007944 */ /* 0x000fea0003c00000 */
[----:B-1----:R-:W-:Y:S01]  /*0f00*/  FADD.FTZ R10, R18, R14 ;  /* 0x0000000e120a7221 */ /* 0x002fe20000010000 */
[----:B------:R-:W-:Y:S01]  /*0f10*/  HFMA2.MMA R14, -RZ, RZ, 0, 1.847743988037109375e-06 ;  /* 0x0000001fff0e7435 */ /* 0x000fe200000001ff */
[----:B0-----:R-:W-:Y:S01]  /*0f20*/  MOV R17, 0x10 ;  /* 0x0000001000117802 */ /* 0x001fe20000000f00 */
[----:B------:R-:W-:Y:S01]  /*0f30*/  IMAD.MOV.U32 R19, RZ, RZ, -0x1 ;  /* 0xffffffffff137424 */ /* 0x000fe200078e00ff */
[----:B------:R-:W-:-:S02]  /*0f40*/  MOV R8, 0xf70 ;  /* 0x00000f7000087802 */ /* 0x000fc40000000f00 */
[----:B------:R-:W-:Y:S02]  /*0f50*/  MOV R18, R10 ;  /* 0x0000000a00127202 */ /* 0x000fe40000000f00 */
[----:B------:R-:W-:Y:S05]  /*0f60*/  CALL.REL.NOINC `($__internal_18_$__cuda_sm70_shflsync_bfly_p) ;  /* 0x0000040000007944 */ /* 0x000fea0003c00000 */
[----:B0-----:R-:W-:Y:S01]  /*0f70*/  HFMA2.MMA R17, -RZ, RZ, 0, 5.9604644775390625e-08 ;  /* 0x00000001ff117435 */ /* 0x001fe200000001ff */
[----:B-1----:R-:W-:Y:S01]  /*0f80*/  MOV R13, R14 ;  /* 0x0000000e000d7202 */ /* 0x002fe20000000f00 */
[----:B------:R-:W-:Y:S01]  /*0f90*/  IMAD.MOV.U32 R18, RZ, RZ, R15 ;  /* 0x000000ffff127224 */ /* 0x000fe200078e000f */
[----:B------:R-:W-:Y:S01]  /*0fa0*/  MOV R14, 0x1f ;  /* 0x0000001f000e7802 */ /* 0x000fe20000000f00 */
[----:B------:R-:W-:Y:S01]  /*0fb0*/  IMAD.MOV.U32 R19, RZ, RZ, -0x1 ;  /* 0xffffffffff137424 */ /* 0x000fe200078e00ff */
[----:B------:R-:W-:Y:S02]  /*0fc0*/  MOV R8, 0xfe0 ;  /* 0x00000fe000087802 */ /* 0x000fe40000000f00 */
[----:B------:R-:W-:Y:S05]  /*0fd0*/  CALL.REL.NOINC `($__internal_18_$__cuda_sm70_shflsync_bfly_p) ;  /* 0x0000039000007944 */ /* 0x000fea0003c00000 */
[----:B0-----:R-:W-:Y:S01]  /*0fe0*/  HFMA2.MMA R17, -RZ, RZ, 0, 1.1920928955078125e-07 ;  /* 0x00000002ff117435 */ /* 0x001fe200000001ff */
[----:B-1----:R-:W-:Y:S01]  /*0ff0*/  FADD.FTZ R18, R15, R14 ;  /* 0x0000000e0f127221 */ /* 0x002fe20000010000 */
[----:B------:R-:W-:Y:S01]  /*1000*/  MOV R14, 0x1f ;  /* 0x0000001f000e7802 */ /* 0x000fe20000000f00 */
[----:B------:R-:W-:Y:S01]  /*1010*/  IMAD.MOV.U32 R19, RZ, RZ, -0x1 ;  /* 0xffffffffff137424 */ /* 0x000fe200078e00ff */
[----:B------:R-:W-:Y:S02]  /*1020*/  MOV R8, 0x1040 ;  /* 0x0000104000087802 */ /* 0x000fe40000000f00 */
[----:B------:R-:W-:Y:S05]  /*1030*/  CALL.REL.NOINC `($__internal_18_$__cuda_sm70_shflsync_bfly_p) ;  /* 0x0000033000007944 */ /* 0x000fea0003c00000 */
[----:B0-----:R-:W-:Y:S01]  /*1040*/  HFMA2.MMA R17, -RZ, RZ, 0, 2.384185791015625e-07 ;  /* 0x00000004ff117435 */ /* 0x001fe200000001ff */
[----:B-1----:R-:W-:Y:S01]  /*1050*/  FADD.FTZ R18, R18, R14 ;  /* 0x0000000e12127221 */ /* 0x002fe20000010000 */
[----:B------:R-:W-:Y:S01]  /*1060*/  MOV R14, 0x1f ;  /* 0x0000001f000e7802 */ /* 0x000fe20000000f00 */
[----:B------:R-:W-:Y:S01]  /*1070*/  IMAD.MOV.U32 R19, RZ, RZ, -0x1 ;  /* 0xffffffffff137424 */ /* 0x000fe200078e00ff */
[----:B------:R-:W-:-:S02]  /*1080*/  MOV R8, 0x10a0 ;  /* 0x000010a000087802 */ /* 0x000fc40000000f00 */
[----:B------:R-:W-:Y:S05]  /*1090*/  CALL.REL.NOINC `($__internal_18_$__cuda_sm70_shflsync_bfly_p) ;  /* 0x000002d000007944 */ /* 0x000fea0003c00000 */
[----:B0-----:R-:W-:Y:S01]  /*10a0*/  HFMA2.MMA R17, -RZ, RZ, 0, 4.76837158203125e-07 ;  /* 0x00000008ff117435 */ /* 0x001fe200000001ff */
[----:B-1----:R-:W-:Y:S01]  /*10b0*/  FADD.FTZ R18, R18, R14 ;  /* 0x0000000e12127221 */ /* 0x002fe20000010000 */
[----:B------:R-:W-:Y:S01]  /*10c0*/  MOV R14, 0x1f ;  /* 0x0000001f000e7802 */ /* 0x000fe20000000f00 */
[----:B------:R-:W-:Y:S01]  /*10d0*/  IMAD.MOV.U32 R19, RZ, RZ, -0x1 ;  /* 0xffffffffff137424 */ /* 0x000fe200078e00ff */
[----:B------:R-:W-:-:S02]  /*10e0*/  MOV R8, 0x1100 ;  /* 0x0000110000087802 */ /* 0x000fc40000000f00 */
[----:B------:R-:W-:Y:S05]  /*10f0*/  CALL.REL.NOINC `($__internal_18_$__cuda_sm70_shflsync_bfly_p) ;  /* 0x0000027000007944 */ /* 0x000fea0003c00000 */
[----:B-1----:R-:W-:Y:S01]  /*1100*/  FADD.FTZ R12, R18, R14 ;  /* 0x0000000e120c7221 */ /* 0x002fe20000010000 */
[----:B0-----:R-:W-:Y:S01]  /*1110*/  HFMA2.MMA R17, -RZ, RZ, 0, 9.5367431640625e-07 ;  /* 0x00000010ff117435 */ /* 0x001fe200000001ff */
[----:B------:R-:W-:Y:S01]  /*1120*/  MOV R14, 0x1f ;  /* 0x0000001f000e7802 */ /* 0x000fe20000000f00 */
[----:B------:R-:W-:Y:S01]  /*1130*/  IMAD.MOV.U32 R19, RZ, RZ, -0x1 ;  /* 0xffffffffff137424 */ /* 0x000fe200078e00ff */
[----:B------:R-:W-:-:S02]  /*1140*/  MOV R8, 0x1170 ;  /* 0x0000117000087802 */ /* 0x000fc40000000f00 */
[----:B------:R-:W-:Y:S02]  /*1150*/  MOV R18, R12 ;  /* 0x0000000c00127202 */ /* 0x000fe40000000f00 */
[----:B------:R-:W-:Y:S05]  /*1160*/  CALL.REL.NOINC `($__internal_18_$__cuda_sm70_shflsync_bfly_p) ;  /* 0x0000020000007944 */ /* 0x000fea0003c00000 */
[----:B-1----:R-:W-:Y:S01]  /*1170*/  MOV R15, R14 ;  /* 0x0000000e000f7202 */ /* 0x002fe20000000f00 */
[----:B------:R-:W-:Y:S01]  /*1180*/  HFMA2.MMA R14, -RZ, RZ, 0, 1.847743988037109375e-06 ;  /* 0x0000001fff0e7435 */ /* 0x000fe200000001ff */
[----:B0-----:R-:W-:Y:S01]  /*1190*/  MOV R18, R11 ;  /* 0x0000000b00127202 */ /* 0x001fe20000000f00 */
[----:B------:R-:W-:Y:S01]  /*11a0*/  IMAD.MOV.U32 R17, RZ, RZ, 0x1 ;  /* 0x00000001ff117424 */ /* 0x000fe200078e00ff */
[----:B------:R-:W-:Y:S02]  /*11b0*/  MOV R19, 0xffffffff ;  /* 0xffffffff00137802 */ /* 0x000fe40000000f00 */
[----:B------:R-:W-:Y:S02]  /*11c0*/  MOV R8, 0x11e0 ;  /* 0x000011e000087802 */ /* 0x000fe40000000f00 */
[----:B------:R-:W-:Y:S05]  /*11d0*/  CALL.REL.NOINC `($__internal_18_$__cuda_sm70_shflsync_bfly_p) ;  /* 0x0000019000007944 */ /* 0x000fea0003c00000 */
[----:B0-----:R-:W-:Y:S01]  /*11e0*/  HFMA2.MMA R17, -RZ, RZ, 0, 1.1920928955078125e-07 ;  /* 0x00000002ff117435 */ /* 0x001fe200000001ff */
[----:B-1----:R-:W-:Y:S01]  /*11f0*/  FADD.FTZ R18, R11, R14 ;  /* 0x0000000e0b127221 */ /* 0x002fe20000010000 */
[----:B------:R-:W-:Y:S01]  /*1200*/  MOV R19, 0xffffffff ;  /* 0xffffffff00137802 */ /* 0x000fe20000000f00 */
[----:B------:R-:W-:Y:S01]  /*1210*/  IMAD.MOV.U32 R14, RZ, RZ, 0x1f ;  /* 0x0000001fff0e7424 */ /* 0x000fe200078e00ff */
[----:B------:R-:W-:-:S02]  /*1220*/  MOV R8, 0x1240 ;  /* 0x0000124000087802 */ /* 0x000fc40000000f00 */
        /* <DEDUP_REMOVED lines=9> */
[----:B------:R-:W-:-:S02]  /*12c0*/  MOV R14, 0x1f ;  /* 0x0000001f000e7802 */ /* 0x000fc40000000f00 */
[----:B------:R-:W-:Y:S02]  /*12d0*/  MOV R19, 0xffffffff ;  /* 0xffffffff00137802 */ /* 0x000fe40000000f00 */
[----:B------:R-:W-:Y:S02]  /*12e0*/  MOV R8, 0x1300 ;  /* 0x0000130000087802 */ /* 0x000fe40000000f00 */
[----:B------:R-:W-:Y:S05]  /*12f0*/  CALL.REL.NOINC `($__internal_18_$__cuda_sm70_shflsync_bfly_p) ;  /* 0x0000007000007944 */ /* 0x000fea0003c00000 */
[----:B01----:R-:W-:Y:S01]  /*1300*/  FADD.FTZ R18, R18, R14 ;  /* 0x0000000e12127221 */ /* 0x003fe20000010000 */
[----:B------:R-:W-:Y:S01]  /*1310*/  HFMA2.MMA R14, -RZ, RZ, 0, 1.847743988037109375e-06 ;  /* 0x0000001fff0e7435 */ /* 0x000fe200000001ff */
[----:B------:R-:W-:Y:S01]  /*1320*/  IMAD.MOV.U32 R17, RZ, RZ, 0x10 ;  /* 0x00000010ff117424 */ /* 0x000fe200078e00ff */
[----:B------:R-:W-:Y:S02]  /*1330*/  MOV R19, 0xffffffff ;  /* 0xffffffff00137802 */ /* 0x000fe40000000f00 */
[----:B------:R-:W-:Y:S02]  /*1340*/  MOV R8, 0x1360 ;  /* 0x0000136000087802 */ /* 0x000fe40000000f00 */
[----:B------:R-:W-:Y:S05]  /*1350*/  CALL.REL.NOINC `($__internal_18_$__cuda_sm70_shflsync_bfly_p) ;  /* 0x0000001000007944 */ /* 0x000fea0003c00000 */
[----:B01----:R-:W-:Y:S05]  /*1360*/  BRA `(.L_x_1432) ;  /* 0xfffff7f000007947 */ /* 0x003fea000383ffff */
        .weak           $__internal_18_$__cuda_sm70_shflsync_bfly_p
        .type           $__internal_18_$__cuda_sm70_shflsync_bfly_p,@function
        .size           $__internal_18_$__cuda_sm70_shflsync_bfly_p,(.L_x_14900 - $__internal_18_$__cuda_sm70_shflsync_bfly_p)
$__internal_18_$__cuda_sm70_shflsync_bfly_p:
[----:B------:R-:W-:Y:S01]  /*1370*/  HFMA2.MMA R9, -RZ, RZ, 0, 0 ;  /* 0x00000000ff097435 */ /* 0x000fe200000001ff */
[----:B------:R-:W-:Y:S04]  /*1380*/  WARPSYNC R19 ;  /* 0x0000001300007348 */ /* 0x000fe80003800000 */
[----:B------:R0:W1:Y:S01]  /*1390*/  SHFL.BFLY PT, R14, R18, R17, R14 ;  /* 0x0c000011120e7389 */ /* 0x00006200000e000e */
[----:B------:R-:W-:Y:S05]  /*13a0*/  RET.REL.NODEC R8 `(_ZN10layer_norm22ln_bwd_finalize_kernelINS_22Kernel_traits_finalizeILj1280E13__nv_bfloat16S2_S2_S2_fjLb1ELj1024ELj4ENS_18Kernel_traits_baseILj1280ES2_S2_S2_S2_fjLj1024EEEEELb1ELb1EEEvNS_9BwdParamsE) ;  /* 0xffffec5008007950 */ /* 0x000fea0003c3ffff */
.L_x_1433:
        /* <DEDUP_REMOVED lines=13> */
.L_x_14900:


//--------------------- .text._ZN10layer_norm13ln_bwd_kernelINS_13Kernel_traitsI13__nv_bfloat16S2_S2_S2_fjLj1280ELj1ELj4ELj1ELj16ENS_18Kernel_traits_baseILj1280ES2_S2_S2_S2_fjLj128EEEEELb1ELb1ELb1ELb1EEEvNS_9BwdParamsE --------------------------
	.section	.text._ZN10layer_norm13ln_bwd_kernelINS_13Kernel_traitsI13__nv_bfloat16S2_S2_S2_fjLj1280ELj1ELj4ELj1ELj16ENS_18Kernel_traits_baseILj1280ES2_S2_S2_S2_fjLj128EEEEELb1ELb1ELb1ELb1EEEvNS_9BwdParamsE,"ax",@progbits
	.sectioninfo	@"SHI_REGISTERS=255"
	.align	128
        .global         _ZN10layer_norm13ln_bwd_kernelINS_13Kernel_traitsI13__nv_bfloat16S2_S2_S2_fjLj1280ELj1ELj4ELj1ELj16ENS_18Kernel_traits_baseILj1280ES2_S2_S2_S2_fjLj128EEEEELb1ELb1ELb1ELb1EEEvNS_9BwdParamsE
        .type           _ZN10layer_norm13ln_bwd_kernelINS_13Kernel_traitsI13__nv_bfloat16S2_S2_S2_fjLj1280ELj1ELj4ELj1ELj16ENS_18Kernel_traits_baseILj1280ES2_S2_S2_S2_fjLj128EEEEELb1ELb1ELb1ELb1EEEvNS_9BwdParamsE,@function
        .size           _ZN10layer_norm13ln_bwd_kernelINS_13Kernel_traitsI13__nv_bfloat16S2_S2_S2_fjLj1280ELj1ELj4ELj1ELj16ENS_18Kernel_traits_baseILj1280ES2_S2_S2_S2_fjLj128EEEEELb1ELb1ELb1ELb1EEEvNS_9BwdParamsE,(.L_x_14901 - _ZN10layer_norm13ln_bwd_kernelINS_13Kernel_traitsI13__nv_bfloat16S2_S2_S2_fjLj1280ELj1ELj4ELj1ELj16ENS_18Kernel_traits_baseILj1280ES2_S2_S2_S2_fjLj128EEEEELb1ELb1ELb1ELb1EEEvNS_9BwdParamsE)
        .other          _ZN10layer_norm13ln_bwd_kernelINS_13Kernel_traitsI13__nv_bfloat16S2_S2_S2_fjLj1280ELj1ELj4ELj1ELj16ENS_18Kernel_traits_baseILj1280ES2_S2_S2_S2_fjLj128EEEEELb1ELb1ELb1ELb1EEEvNS_9BwdParamsE,@"STO_CUDA_ENTRY STV_DEFAULT"
_ZN10layer_norm13ln_bwd_kernelINS_13Kernel_traitsI13__nv_bfloat16S2_S2_S2_fjLj1280ELj1ELj4ELj1ELj16ENS_18Kernel_traits_baseILj1280ES2_S2_S2_S2_fjLj128EEEEELb1ELb1ELb1ELb1EEEvNS_9BwdParamsE:
.text._ZN10layer_norm13ln_bwd_kernelINS_13Kernel_traitsI13__nv_bfloat16S2_S2_S2_fjLj1280ELj1ELj4ELj1ELj16ENS_18Kernel_traits_baseILj1280ES2_S2_S2_S2_fjLj128EEEEELb1ELb1ELb1ELb1EEEvNS_9BwdParamsE:
        /* <DEDUP_REMOVED lines=81> */
.L_x_1435:
        /* <DEDUP_REMOVED lines=147> */
.L_x_1650:
[----:B------:R-:W-:-:S10]  /*0e40*/  HFMA2.MMA R214, -RZ, RZ, 0, 2.384185791015625e-07 ;  /* 0x00000004ffd67435 */ /* 0x000fd400000001ff */
[----:B------:R-:W-:-:S05]  /*0e50*/  IMAD.WIDE R202, R204, R214, c[0x0][0x1d8] ;  /* 0x00007600ccca7625 */ /* 0x000fca00078e02d6 */
[----:B------:R0:W3:Y:S04]  /*0e60*/  LDG.E R216, [R202.64] ;  /* 0x00000004cad87981 */ /* 0x0000e8000c1e1900 */
[----:B------:R-:W1:Y:S01]  /*0e70*/  S2R R249, SR_TID.X ;  /* 0x0000000000f97919 */ /* 0x000e620000002100 */
[----:B------:R-:W-:-:S04]  /*0e80*/  IMAD.WIDE R206, R204, R214, c[0x0][0x1d0] ;  /* 0x00007400ccce7625 */ /* 0x000fc800078e02d6 */
[----:B0-----:R-:W-:-:S04]  /*0e90*/  IMAD.WIDE R202, R204, R214, c[0x0][0x1a8] ;  /* 0x00006a00ccca7625 */ /* 0x001fc800078e02d6 */
[C---:B------:R-:W-:Y:S02]  /*0ea0*/  IMAD R201, R204.reuse, c[0x0][0x168], RZ ;  /* 0x00005a00ccc97a24 */ /* 0x040fe400078e02ff */
[----:B-----5:R0:W5:Y:S04]  /*0eb0*/  LDG.E R203, [R202.64] ;  /* 0x00000004cacb7981 */ /* 0x020168000c1e1900 */
[----:B0-----:R0:W5:Y:S01]  /*0ec0*/  LDG.E R202, [R206.64] ;  /* 0x00000004ceca7981 */ /* 0x001162000c1e1900 */
[----:B------:R-:W-:Y:S01]  /*0ed0*/  MOV R247, 0x10 ;  /* 0x0000001000f77802 */ /* 0x000fe20000000f00 */
[----:B------:R-:W-:Y:S01]  /*0ee0*/  BSSY B1, `(.L_x_1437) ;  /* 0x000025e000017945 */ /* 0x000fe20003800000 */
[----:B-1----:R-:W-:Y:S01]  /*0ef0*/  LOP3.LUT R249, R249, 0x1f, RZ, 0xc0, !PT ;  /* 0x0000001ff9f97812 */ /* 0x002fe200078ec0ff */
[----:B------:R-:W-:Y:S01]  /*0f00*/  IMAD.WIDE R214, R204, R214, c[0x0][0x1a0] ;  /* 0x00006800ccd67625 */ /* 0x000fe200078e02d6 */
[----:B0-----:R-:W-:-:S04]  /*0f10*/  SHF.R.S32.HI R206, RZ, 0x1f, R201 ;  /* 0x0000001fffce7819 */ /* 0x001fc800000114c9 */
[----:B------:R-:W-:-:S04]  /*0f20*/  LEA.HI R201, R206, R201, RZ, 0x3 ;  /* 0x000000c9cec97211 */ /* 0x000fc800078f18ff */
[----:B------:R-:W-:-:S04]  /*0f30*/  LEA.HI.SX32 R201, R201, R249, 0x1d ;  /* 0x000000f9c9c97211 */ /* 0x000fc800078feaff */
[C---:B------:R-:W-:Y:S01]  /*0f40*/  IADD3 R217, R201.reuse, 0x20, RZ ;  /* 0x00000020c9d97810 */ /* 0x040fe20007ffe0ff */
[CC--:B------:R-:W-:Y:S01]  /*0f50*/  IMAD.WIDE.U32 R212, R201.reuse, R247.reuse, c[0x0][0x218] ;  /* 0x00008600c9d47625 */ /* 0x0c0fe200078e00f7 */
[C---:B------:R-:W-:Y:S02]  /*0f60*/  IADD3 R208, R201.reuse, 0x40, RZ ;  /* 0x00000040c9d07810 */ /* 0x040fe40007ffe0ff */
[----:B------:R-:W-:Y:S01]  /*0f70*/  IADD3 R250, R201, 0x60, RZ ;  /* 0x00000060c9fa7810 */ /* 0x000fe20007ffe0ff */
[----:B------:R-:W-:Y:S01]  /*0f80*/  STL [R1+0x14], R217 ;  /* 0x000014d901007387 */ /* 0x000fe20000100800 */
[----:B------:R-:W-:-:S03]  /*0f90*/  IMAD.WIDE.U32 R210, R217, R247, c[0x0][0x218] ;  /* 0x00008600d9d27625 */ /* 0x000fc600078e00f7 */
[----:B------:R0:W-:Y:S01]  /*0fa0*/  STL [R1+0x24], R208 ;  /* 0x000024d001007387 */ /* 0x0001e20000100800 */
[----:B------:R-:W-:-:S03]  /*0fb0*/  IMAD.WIDE.U32 R206, R250, R247, c[0x0][0x218] ;  /* 0x00008600face7625 */ /* 0x000fc600078e00f7 */
[----:B------:R1:W-:Y:S01]  /*0fc0*/  STL [R1+0x44], R250 ;  /* 0x000044fa01007387 */ /* 0x0003e20000100800 */
[----:B0-----:R-:W-:Y:S01]  /*0fd0*/  IMAD.WIDE.U32 R208, R208, R247, c[0x0][0x218] ;  /* 0x00008600d0d07625 */ /* 0x001fe200078e00f7 */
[----:B---3--:R-:W-:-:S13]  /*0fe0*/  ISETP.GT.AND P1, PT, R216, RZ, PT ;  /* 0x000000ffd800720c */ /* 0x008fda0003f24270 */
[----:B------:R-:W-:Y:S05]  /*0ff0*/  @P1 BRA `(.L_x_1438) ;  /* 0x0000022000001947 */ /* 0x000fea0003800000 */
[----:B-1----:R-:W-:Y:S02]  /*1000*/  ISETP.NE.U32.AND P0, PT, RZ, c[0x0][0x218], PT ;  /* 0x00008600ff007a0c */ /* 0x002fe40003f05070 */
[----:B-----5:R-:W-:Y:S02]  /*1010*/  ISETP.GE.AND P2, PT, R202, 0x1, PT ;  /* 0x00000001ca00780c */ /* 0x020fe40003f46270 */
[----:B------:R-:W-:-:S13]  /*1020*/  ISETP.NE.AND.EX P0, PT, RZ, c[0x0][0x21c], PT, P0 ;  /* 0x00008700ff007a0c */ /* 0x000fda0003f05300 */
[----:B------:R0:W5:Y:S04]  /*1030*/  @P0 LDG.E.128 R28, [R208.64] ;  /* 0x00000004d01c0981 */ /* 0x000168000c1e1d00 */
[----:B------:R1:W5:Y:S01]  /*1040*/  @P0 LDG.E.128 R24, [R206.64] ;  /* 0x00000004ce180981 */ /* 0x000362000c1e1d00 */
[----:B------:R-:W-:-:S03]  /*1050*/  MOV R214, RZ ;  /* 0x000000ff00d67202 */ /* 0x000fc60000000f00 */
[----:B------:R3:W5:Y:S01]  /*1060*/  @P0 LDG.E.128 R36, [R212.64] ;  /* 0x00000004d4240981 */ /* 0x000762000c1e1d00 */
[----:B0-----:R-:W-:-:S03]  /*1070*/  @P2 IADD3 R208, R202, -0x1, RZ ;  /* 0xffffffffcad02810 */ /* 0x001fc60007ffe0ff */
[----:B------:R0:W5:Y:S02]  /*1080*/  @P0 LDG.E.128 R32, [R210.64] ;  /* 0x00000004d2200981 */ /* 0x000164000c1e1d00 */
[----:B------:R-:W-:Y:S01]  /*1090*/  @P2 IMAD R208, R208, c[0x0][0x168], RZ ;  /* 0x00005a00d0d02a24 */ /* 0x000fe200078e02ff */
[----:B-1----:R-:W-:-:S04]  /*10a0*/  @P0 IADD3 R206, R201, 0x80, RZ ;  /* 0x00000080c9ce0810 */ /* 0x002fc80007ffe0ff */
[----:B------:R-:W-:-:S04]  /*10b0*/  @P2 SHF.R.S32.HI R207, RZ, 0x1f, R208 ;  /* 0x0000001fffcf2819 */ /* 0x000fc800000114d0 */
[----:B------:R-:W-:Y:S01]  /*10c0*/  @P2 LEA.HI R208, R207, R208, RZ, 0x3 ;  /* 0x000000d0cfd02211 */ /* 0x000fe200078f18ff */
[----:B------:R-:W-:-:S03]  /*10d0*/  @P0 IMAD.WIDE.U32 R206, R206, R247, c[0x0][0x218] ;  /* 0x00008600cece0625 */ /* 0x000fc600078e00f7 */
[----:B------:R-:W-:Y:S02]  /*10e0*/  @P2 LEA.HI.SX32 R214, R208, R249, 0x1d ;  /* 0x000000f9d0d62211 */ /* 0x000fe400078feaff */
[----:B------:R1:W5:Y:S02]  /*10f0*/  @P0 LDG.E.128 R20, [R206.64] ;  /* 0x00000004ce140981 */ /* 0x000364000c1e1d00 */
[C---:B---3--:R-:W-:Y:S02]  /*1100*/  IADD3 R212, R214.reuse, 0x20, RZ ;  /* 0x00000020d6d47810 */ /* 0x048fe40007ffe0ff */
[C---:B0-----:R-:W-:Y:S02]  /*1110*/  IADD3 R210, R214.reuse, 0x40, RZ ;  /* 0x00000040d6d27810 */ /* 0x041fe40007ffe0ff */
[----:B------:R-:W-:Y:S02]  /*1120*/  IADD3 R208, R214, 0x60, RZ ;  /* 0x00000060d6d07810 */ /* 0x000fe40007ffe0ff */
[----:B-1----:R-:W-:-:S02]  /*1130*/  MOV R207, 0x8 ;  /* 0x0000000800cf7802 */ /* 0x002fc40000000f00 */
[----:B------:R-:W-:-:S03]  /*1140*/  IADD3 R206, R214, 0x80, RZ ;  /* 0x00000080d6ce7810 */ /* 0x000fc60007ffe0ff */
[----:B------:R-:W-:-:S04]  /*1150*/  IMAD.WIDE.U32 R214, R214, R207, c[0x0][0x190] ;  /* 0x00006400d6d67625 */ /* 0x000fc800078e00cf */
[-C--:B------:R-:W-:Y:S02]  /*1160*/  IMAD.WIDE.U32 R212, R212, R207.reuse, c[0x0][0x190] ;  /* 0x00006400d4d47625 */ /* 0x080fe400078e00cf */
[----:B------:R-:W5:Y:S02]  /*1170*/  LDG.E.64 R214, [R214.64] ;  /* 0x00000004d6d67981 */ /* 0x000f64000c1e1b00 */
[-C--:B------:R-:W-:Y:S02]  /*1180*/  IMAD.WIDE.U32 R210, R210, R207.reuse, c[0x0][0x190] ;  /* 0x00006400d2d27625 */ /* 0x080fe400078e00cf */
[----:B------:R-:W5:Y:S02]  /*1190*/  LDG.E.64 R212, [R212.64] ;  /* 0x00000004d4d47981 */ /* 0x000f64000c1e1b00 */
[-C--:B------:R-:W-:Y:S02]  /*11a0*/  IMAD.WIDE.U32 R208, R208, R207.reuse, c[0x0][0x190] ;  /* 0x00006400d0d07625 */ /* 0x080fe400078e00cf */
[----:B------:R-:W5:Y:S02]  /*11b0*/  LDG.E.64 R210, [R210.64] ;  /* 0x00000004d2d27981 */ /* 0x000f64000c1e1b00 */
[----:B------:R-:W-:-:S02]  /*11c0*/  IMAD.WIDE.U32 R206, R206, R207, c[0x0][0x190] ;  /* 0x00006400cece7625 */ /* 0x000fc400078e00cf */
[----:B------:R-:W5:Y:S04]  /*11d0*/  LDG.E.64 R208, [R208.64] ;  /* 0x00000004d0d07981 */ /* 0x000f68000c1e1b00 */
[----:B------:R-:W5:Y:S01]  /*11e0*/  LDG.E.64 R206, [R206.64] ;  /* 0x00000004cece7981 */ /* 0x000f62000c1e1b00 */
[----:B------:R-:W-:Y:S02]  /*11f0*/  MOV R248, RZ ;  /* 0x000000ff00f87202 */ /* 0x000fe40000000f00 */
[----:B------:R-:W-:Y:S01]  /*1200*/  MOV R247, RZ ;  /* 0x000000ff00f77202 */ /* 0x000fe20000000f00 */
[----:B------:R-:W-:Y:S05]  /*1210*/  BRA `(.L_x_1439) ;  /* 0x000022a000007947 */ /* 0x000fea0003800000 */
.L_x_1438:
[----:B-1----:R-:W3:Y:S01]  /*1220*/  LDL R244, [R1+0x24] ;  /* 0x0000240001f47983 */ /* 0x002ee20000100800 */
[----:B------:R-:W-:Y:S02]  /*1230*/  IADD3 R216, R216, -0x1, RZ ;  /* 0xffffffffd8d87810 */ /* 0x000fe40007ffe0ff */
[----:B------:R-:W-:Y:S01]  /*1240*/  MOV R252, 0x10 ;  /* 0x0000001000fc7802 */ /* 0x000fe20000000f00 */
[----:B------:R-:W4:Y:S02]  /*1250*/  LDG.E R215, [R214.64] ;  /* 0x00000004d6d77981 */ /* 0x000f24000c1e1900 */
[----:B------:R-:W-:Y:S01]  /*1260*/  IMAD R216, R216, c[0x0][0x168], RZ ;  /* 0x00005a00d8d87a24 */ /* 0x000fe200078e02ff */
[C---:B------:R-:W-:Y:S01]  /*1270*/  IADD3 R240, R201.reuse, 0x80, RZ ;  /* 0x00000080c9f07810 */ /* 0x040fe20007ffe0ff */
[-C--:B------:R-:W-:Y:S01]  /*1280*/  IMAD.WIDE.U32 R192, R201, R252.reuse, c[0x0][0x188] ;  /* 0x00006200c9c07625 */ /* 0x080fe200078e00fc */
[----:B------:R-:W-:Y:S02]  /*1290*/  STL [R1+0x18c], R139 ;  /* 0x00018c8b01007387 */ /* 0x000fe40000100800 */
[----:B--2---:R-:W-:Y:S01]  /*12a0*/  SHF.R.S32.HI R3, RZ, 0x1f, R216 ;  /* 0x0000001fff037819 */ /* 0x004fe200000114d8 */
[----:B------:R-:W-:Y:S01]  /*12b0*/  IMAD.WIDE.U32 R224, R250, R252, c[0x0][0x188] ;  /* 0x00006200fae07625 */ /* 0x000fe200078e00fc */
[----:B------:R-:W-:Y:S02]  /*12c0*/  STL [R1+0x188], R138 ;  /* 0x0001888a01007387 */ /* 0x000fe40000100800 */
[----:B------:R-:W-:Y:S01]  /*12d0*/  LEA.HI R0, R3, R216, RZ, 0x3 ;  /* 0x000000d803007211 */ /* 0x000fe200078f18ff */
[-C--:B------:R-:W-:Y:S01]  /*12e0*/  IMAD.WIDE.U32 R228, R240, R252.reuse, c[0x0][0x188] ;  /* 0x00006200f0e47625 */ /* 0x080fe200078e00fc */
[----:B------:R-:W2:Y:S02]  /*12f0*/  LDG.E.128 R192, [R192.64] ;  /* 0x00000004c0c07981 */ /* 0x000ea4000c1e1d00 */
[----:B------:R-:W-:Y:S01]  /*1300*/  LEA.HI.SX32 R0, R0, R249, 0x1d ;  /* 0x000000f900007211 */ /* 0x000fe200078feaff */
[-C--:B------:R-:W-:Y:S01]  /*1310*/  IMAD.WIDE.U32 R216, R217, R252.reuse, c[0x0][0x188] ;  /* 0x00006200d9d87625 */ /* 0x080fe200078e00fc */
[----:B------:R-:W4:Y:S03]  /*1320*/  LDG.E.128 R224, [R224.64] ;  /* 0x00000004e0e07981 */ /* 0x000f26000c1e1d00 */
[C---:B------:R-:W-:Y:S01]  /*1330*/  IMAD.WIDE.U32 R196, R0.reuse, R252, c[0x0][0x208] ;  /* 0x0000820000c47625 */ /* 0x040fe200078e00fc */
[----:B------:R-:W4:Y:S04]  /*1340*/  LDG.E.128 R228, [R228.64] ;  /* 0x00000004e4e47981 */ /* 0x000f28000c1e1d00 */
[----:B------:R-:W4:Y:S04]  /*1350*/  LDG.E.128 R216, [R216.64] ;  /* 0x00000004d8d87981 */ /* 0x000f28000c1e1d00 */
[----:B------:R-:W4:Y:S01]  /*1360*/  LDG.E.128 R196, [R196.64] ;  /* 0x00000004c4c47981 */ /* 0x000f22000c1e1d00 */
[----:B------:R-:W-:-:S03]  /*1370*/  IADD3 R8, R0, 0x40, RZ ;  /* 0x0000004000087810 */ /* 0x000fc60007ffe0ff */
[----:B------:R-:W-:Y:S02]  /*1380*/  STL [R1+0x184], R137 ;  /* 0x0001848901007387 */ /* 0x000fe40000100800 */
[----:B------:R-:W-:Y:S02]  /*1390*/  IMAD.WIDE.U32 R8, R8, R252, c[0x0][0x208] ;  /* 0x0000820008087625 */ /* 0x000fe400078e00fc */
[----:B------:R-:W-:Y:S04]  /*13a0*/  STL [R1+0x180], R136 ;  /* 0x0001808801007387 */ /* 0x000fe80000100800 */
[----:B------:R-:W4:Y:S04]  /*13b0*/  LDG.E.128 R8, [R8.64] ;  /* 0x0000000408087981 */ /* 0x000f28000c1e1d00 */
        /* <DEDUP_REMOVED lines=23> */
[----:B------:R-:W-:Y:S01]  /*1530*/  STL [R1+0x120], R112 ;  /* 0x0001207001007387 */ /* 0x000fe20000100800 */
[----:B-----5:R-:W-:-:S03]  /*1540*/  ISETP.GE.AND P0, PT, R202, 0x1, PT ;  /* 0x00000001ca00780c */ /* 0x020fc60003f06270 */
[----:B------:R-:W-:Y:S04]  /*1550*/  STL [R1+0x11c], R111 ;  /* 0x00011c6f01007387 */ /* 0x000fe80000100800 */
[----:B------:R0:W-:Y:S01]  /*1560*/  STL [R1+0x118], R110 ;  /* 0x0001186e01007387 */ /* 0x0001e20000100800 */
[----:B---3--:R-:W-:Y:S01]  /*1570*/  IMAD.WIDE.U32 R220, R244, R252, c[0x0][0x188] ;  /* 0x00006200f4dc7625 */ /* 0x008fe200078e00fc */
[----:B0-----:R-:W0:Y:S01]  /*1580*/  LDC.U8 R110, c[0x0][0x1f0] ;  /* 0x00007c00ff6e7b82 */ /* 0x001e220000000000 */
[C---:B------:R-:W-:Y:S01]  /*1590*/  IADD3 R4, R0.reuse, 0x20, RZ ;  /* 0x0000002000047810 */ /* 0x040fe20007ffe0ff */
[----:B------:R4:W-:Y:S04]  /*15a0*/  STL [R1+0x114], R109 ;  /* 0x0001146d01007387 */ /* 0x0009e80000100800 */
[----:B------:R-:W3:Y:S01]  /*15b0*/  LDG.E.128 R220, [R220.64] ;  /* 0x00000004dcdc7981 */ /* 0x000ee2000c1e1d00 */
[----:B------:R-:W-:-:S02]  /*15c0*/  IADD3 R12, R0, 0x60, RZ ;  /* 0x00000060000c7810 */ /* 0x000fc40007ffe0ff */
[----:B------:R-:W-:Y:S01]  /*15d0*/  IADD3 R16, R0, 0x80, RZ ;  /* 0x0000008000107810 */ /* 0x000fe20007ffe0ff */
[----:B------:R1:W-:Y:S01]  /*15e0*/  STL [R1+0x110], R108 ;  /* 0x0001106c01007387 */ /* 0x0003e20000100800 */
[----:B------:R-:W-:-:S05]  /*15f0*/  @P0 IADD3 R0, R202, -0x1, RZ ;  /* 0xffffffffca000810 */ /* 0x000fca0007ffe0ff */
[----:B------:R-:W-:Y:S01]  /*1600*/  @P0 IMAD R0, R0, c[0x0][0x168], RZ ;  /* 0x00005a0000000a24 */ /* 0x000fe200078e02ff */
[----:B--2---:R-:W-:-:S04]  /*1610*/  PRMT R200, RZ, 0x5410, R192 ;  /* 0x00005410ffc87816 */ /* 0x004fc800000000c0 */
[----:B------:R-:W-:Y:S02]  /*1620*/  @P0 SHF.R.S32.HI R2, RZ, 0x1f, R0 ;  /* 0x0000001fff020819 */ /* 0x000fe40000011400 */
[----:B0-----:R-:W-:Y:S02]  /*1630*/  ISETP.NE.AND P2, PT, R110, RZ, PT ;  /* 0x000000ff6e00720c */ /* 0x001fe40003f45270 */
[----:B------:R-:W-:Y:S02]  /*1640*/  @P0 LEA.HI R2, R2, R0, RZ, 0x3 ;  /* 0x0000000002020211 */ /* 0x000fe400078f18ff */
[----:B------:R-:W-:Y:S02]  /*1650*/  PRMT R205, RZ, 0x7610, R192 ;  /* 0x00007610ffcd7816 */ /* 0x000fe400000000c0 */
[--C-:B----4-:R-:W-:Y:S02]  /*1660*/  PRMT R109, RZ, 0x5410, R196.reuse ;  /* 0x00005410ff6d7816 */ /* 0x110fe400000000c4 */
[----:B-1----:R-:W-:-:S02]  /*1670*/  PRMT R108, RZ, 0x7610, R196 ;  /* 0x00007610ff6c7816 */ /* 0x002fc400000000c4 */
[----:B------:R-:W-:Y:S02]  /*1680*/  FSEL R196, R215, RZ, !P2 ;  /* 0x000000ffd7c47208 */ /* 0x000fe40005000000 */
[--C-:B------:R-:W-:Y:S02]  /*1690*/  PRMT R3, RZ, 0x5410, R193.reuse ;  /* 0x00005410ff037816 */ /* 0x100fe400000000c1 */
[----:B------:R-:W-:Y:S02]  /*16a0*/  MOV R214, RZ ;  /* 0x000000ff00d67202 */ /* 0x000fe40000000f00 */
[----:B------:R-:W-:Y:S01]  /*16b0*/  PRMT R193, RZ, 0x7610, R193 ;  /* 0x00007610ffc17816 */ /* 0x000fe200000000c1 */
[----:B------:R-:W-:Y:S01]  /*16c0*/  FADD.FTZ R200, -R196, R200 ;  /* 0x000000c8c4c87221 */ /* 0x000fe20000010100 */
[----:B------:R-:W-:Y:S02]  /*16d0*/  @P0 LEA.HI.SX32 R214, R2, R249, 0x1d ;  /* 0x000000f902d60211 */ /* 0x000fe400078feaff */
[----:B------:R-:W-:-:S02]  /*16e0*/  PRMT R0, RZ, 0x5410, R194 ;  /* 0x00005410ff007816 */ /* 0x000fc400000000c2 */
[----:B------:R-:W-:Y:S02]  /*16f0*/  PRMT R2, RZ, 0x7610, R194 ;  /* 0x00007610ff027816 */ /* 0x000fe400000000c2 */
[--C-:B------:R-:W-:Y:S02]  /*1700*/  PRMT R243, RZ, 0x5410, R227.reuse ;  /* 0x00005410fff37816 */ /* 0x100fe400000000e3 */
[----:B------:R-:W-:Y:S01]  /*1710*/  PRMT R242, RZ, 0x7610, R227 ;  /* 0x00007610fff27816 */ /* 0x000fe200000000e3 */
[C---:B------:R-:W-:Y:S01]  /*1720*/  FADD.FTZ R227, -R196.reuse, R205 ;  /* 0x000000cdc4e37221 */ /* 0x040fe20000010100 */
[----:B------:R-:W-:Y:S02]  /*1730*/  PRMT R232, RZ, 0x5410, R195 ;  /* 0x00005410ffe87816 */ /* 0x000fe400000000c3 */
[--C-:B------:R-:W-:Y:S02]  /*1740*/  PRMT R245, RZ, 0x5410, R228.reuse ;  /* 0x00005410fff57816 */ /* 0x100fe400000000e4 */
[----:B------:R-:W-:Y:S01]  /*1750*/  PRMT R244, RZ, 0x7610, R228 ;  /* 0x00007610fff47816 */ /* 0x000fe200000000e4 */
[----:B------:R-:W-:Y:S01]  /*1760*/  FADD.FTZ R228, -R196, R3 ;  /* 0x00000003c4e47221 */ /* 0x000fe20000010100 */
[----:B------:R-:W-:Y:S01]  /*1770*/  PRMT R233, RZ, 0x7610, R195 ;  /* 0x00007610ffe97816 */ /* 0x000fe200000000c3 */
[----:B------:R-:W-:Y:S01]  /*1780*/  IMAD.WIDE.U32 R4, R4, R252, c[0x0][0x208] ;  /* 0x0000820004047625 */ /* 0x000fe200078e00fc */
[----:B------:R-:W-:-:S02]  /*1790*/  PRMT R247, RZ, 0x5410, R229 ;  /* 0x00005410fff77816 */ /* 0x000fc400000000e5 */
[----:B------:R-:W-:Y:S01]  /*17a0*/  PRMT R246, RZ, 0x7610, R229 ;  /* 0x00007610fff67816 */ /* 0x000fe200000000e5 */
[C---:B------:R-:W-:Y:S01]  /*17b0*/  FADD.FTZ R229, -R196.reuse, R193 ;  /* 0x000000c1c4e57221 */ /* 0x040fe20000010100 */
[----:B------:R-:W-:Y:S01]  /*17c0*/  PRMT R234, RZ, 0x5410, R216 ;  /* 0x00005410ffea7816 */ /* 0x000fe200000000d8 */
[C---:B------:R-:W-:Y:S01]  /*17d0*/  FMUL.FTZ R133, R203.reuse, R200 ;  /* 0x000000c8cb857220 */ /* 0x040fe20000410000 */
[--C-:B------:R-:W-:Y:S02]  /*17e0*/  PRMT R249, RZ, 0x5410, R230.reuse ;  /* 0x00005410fff97816 */ /* 0x100fe400000000e6 */
[----:B------:R-:W-:Y:S01]  /*17f0*/  PRMT R248, RZ, 0x7610, R230 ;  /* 0x00007610fff87816 */ /* 0x000fe200000000e6 */
[----:B------:R-:W-:Y:S01]  /*1800*/  FADD.FTZ R230, -R196, R0 ;  /* 0x00000000c4e67221 */ /* 0x000fe20000010100 */
[----:B------:R-:W-:Y:S01]  /*1810*/  PRMT R235, RZ, 0x7610, R216 ;  /* 0x00007610ffeb7816 */ /* 0x000fe200000000d8 */
[----:B------:R-:W-:Y:S01]  /*1820*/  FMUL.FTZ R132, R203, R227 ;  /* 0x000000e3cb847220 */ /* 0x000fe20000410000 */
[----:B------:R-:W-:-:S02]  /*1830*/  PRMT R251, RZ, 0x5410, R231 ;  /* 0x00005410fffb7816 */ /* 0x000fc400000000e7 */
[----:B------:R-:W-:Y:S01]  /*1840*/  PRMT R250, RZ, 0x7610, R231 ;  /* 0x00007610fffa7816 */ /* 0x000fe200000000e7 */
[C---:B------:R-:W-:Y:S01]  /*1850*/  FADD.FTZ R231, -R196.reuse, R2 ;  /* 0x00000002c4e77221 */ /* 0x040fe20000010100 */
[----:B------:R-:W-:Y:S01]  /*1860*/  PRMT R239, RZ, 0x7610, R218 ;  /* 0x00007610ffef7816 */ /* 0x000fe200000000da */
[C---:B------:R-:W-:Y:S01]  /*1870*/  FADD.FTZ R232, -R196.reuse, R232 ;  /* 0x000000e8c4e87221 */ /* 0x040fe20000010100 */
[----:B------:R-:W2:Y:S01]  /*1880*/  LDL R227, [R1+0x100] ;  /* 0x0001000001e37983 */ /* 0x000ea20000100800 */
[C---:B------:R-:W-:Y:S02]  /*1890*/  FMUL.FTZ R131, R203.reuse, R228 ;  /* 0x000000e4cb837220 */ /* 0x040fe40000410000 */
[C---:B------:R-:W-:Y:S01]  /*18a0*/  FADD.FTZ R233, -R196.reuse, R233 ;  /* 0x000000e9c4e97221 */ /* 0x040fe20000010100 */
[----:B------:R-:W4:Y:S01]  /*18b0*/  LDL R228, [R1+0x104] ;  /* 0x0001040001e47983 */ /* 0x000f220000100800 */
[C---:B------:R-:W-:Y:S02]  /*18c0*/  FMUL.FTZ R229, R203.reuse, R229 ;  /* 0x000000e5cbe57220 */ /* 0x040fe40000410000 */
[----:B------:R-:W-:Y:S01]  /*18d0*/  FADD.FTZ R234, -R196, R234 ;  /* 0x000000eac4ea7221 */ /* 0x000fe20000010100 */
[----:B------:R-:W2:Y:S01]  /*18e0*/  LDG.E.128 R4, [R4.64] ;  /* 0x0000000404047981 */ /* 0x000ea2000c1e1d00 */
[----:B------:R-:W-:-:S02]  /*18f0*/  FMUL.FTZ R230, R203, R230 ;  /* 0x000000e6cbe67220 */ /* 0x000fc40000410000 */
[----:B------:R-:W-:Y:S01]  /*1900*/  FADD.FTZ R235, -R196, R235 ;  /* 0x000000ebc4eb7221 */ /* 0x000fe20000010100 */
[----:B------:R0:W-:Y:S01]  /*1910*/  STL [R1+0x28], R133 ;  /* 0x0000288501007387 */ /* 0x0001e20000100800 */
[C---:B------:R-:W-:Y:S02]  /*1920*/  FMUL.FTZ R231, R203.reuse, R231 ;  /* 0x000000e7cbe77220 */ /* 0x040fe40000410000 */
[C---:B------:R-:W-:Y:S01]  /*1930*/  FMUL.FTZ R232, R203.reuse, R232 ;  /* 0x000000e8cbe87220 */ /* 0x040fe20000410000 */
[----:B------:R1:W-:Y:S01]  /*1940*/  STL [R1+0x6c], R132 ;  /* 0x00006c8401007387 */ /* 0x0003e20000100800 */
[C---:B------:R-:W-:Y:S02]  /*1950*/  FMUL.FTZ R233, R203.reuse, R233 ;  /* 0x000000e9cbe97220 */ /* 0x040fe40000410000 */
[----:B------:R-:W-:Y:S01]  /*1960*/  FMUL.FTZ R234, R203, R234 ;  /* 0x000000eacbea7220 */ /* 0x000fe20000410000 */
[----:B------:R0:W-:Y:S01]  /*1970*/  STL [R1+0x68], R131 ;  /* 0x0000688301007387 */ /* 0x0001e20000100800 */
[----:B------:R-:W-:-:S03]  /*1980*/  IMAD.WIDE.U32 R12, R12, R252, c[0x0][0x208] ;  /* 0x000082000c0c7625 */ /* 0x000fc600078e00fc */
[----:B------:R-:W-:Y:S01]  /*1990*/  STL [R1+0x64], R229 ;  /* 0x000064e501007387 */ /* 0x000fe20000100800 */
[----:B------:R-:W-:Y:S01]  /*19a0*/  IMAD.WIDE.U32 R16, R16, R252, c[0x0][0x208] ;  /* 0x0000820010107625 */ /* 0x000fe200078e00fc */
[----:B------:R-:W-:Y:S02]  /*19b0*/  ISETP.NE.U32.AND P0, PT, RZ, c[0x0][0x218], PT ;  /* 0x00008600ff007a0c */ /* 0x000fe40003f05070 */
[----:B------:R-:W-:Y:S01]  /*19c0*/  STL [R1+0x60], R230 ;  /* 0x000060e601007387 */ /* 0x000fe20000100800 */
[----:B------:R-:W-:Y:S02]  /*19d0*/  FADD.FTZ R239, -R196, R239 ;  /* 0x000000efc4ef7221 */ /* 0x000fe40000010100 */
[C---:B------:R-:W-:Y:S01]  /*19e0*/  FMUL.FTZ R235, R203.reuse, R235 ;  /* 0x000000ebcbeb7220 */ /* 0x040fe20000410000 */
[----:B------:R-:W-:Y:S01]  /*19f0*/  STL [R1+0x5c], R231 ;  /* 0x00005ce701007387 */ /* 0x000fe20000100800 */
[----:B------:R-:W-:-:S03]  /*1a00*/  FMUL.FTZ R200, R203, R239 ;  /* 0x000000efcbc87220 */ /* 0x000fc60000410000 */
[----:B------:R-:W-:Y:S01]  /*1a10*/  STL [R1+0x58], R232 ;  /* 0x000058e801007387 */ /* 0x000fe20000100800 */
[----:B------:R-:W-:-:S03]  /*1a20*/  ISETP.NE.AND.EX P0, PT, RZ, c[0x0][0x21c], PT, P0 ;  /* 0x00008700ff007a0c */ /* 0x000fc60003f05300 */
[----:B------:R-:W-:Y:S04]  /*1a30*/  STL [R1+0x54], R233 ;  /* 0x000054e901007387 */ /* 0x000fe80000100800 */
[----:B------:R-:W-:Y:S04]  /*1a40*/  STL [R1+0x50], R234 ;  /* 0x000050ea01007387 */ /* 0x000fe80000100800 */
[----:B------:R-:W-:Y:S04]  /*1a50*/  STL [R1+0x4c], R235 ;  /* 0x00004ceb01007387 */ /* 0x000fe80000100800 */
[----:B------:R-:W2:Y:S04]  /*1a60*/  LDG.E.128 R12, [R12.64] ;  /* 0x000000040c0c7981 */ /* 0x000ea8000c1e1d00 */
[----:B------:R-:W4:Y:S04]  /*1a70*/  LDG.E.128 R16, [R16.64] ;  /* 0x0000000410107981 */ /* 0x000f28000c1e1d00 */
[----:B------:R-:W4:Y:S01]  /*1a80*/  LDL R239, [R1+0x108] ;  /* 0x0001080001ef7983 */ /* 0x000f220000100800 */
[----:B------:R-:W-:-:S02]  /*1a90*/  PRMT R236, RZ, 0x5410, R217 ;  /* 0x00005410ffec7816 */ /* 0x000fc400000000d9 */
[----:B------:R-:W-:Y:S01]  /*1aa0*/  PRMT R237, RZ, 0x7610, R217 ;  /* 0x00007610ffed7816 */ /* 0x000fe200000000d9 */
[----:B------:R0:W5:Y:S01]  /*1ab0*/  @P0 LDG.E.128 R36, [R212.64] ;  /* 0x00000004d4240981 */ /* 0x000162000c1e1d00 */
[----:B------:R-:W-:Y:S01]  /*1ac0*/  PRMT R238, RZ, 0x5410, R218 ;  /* 0x00005410ffee7816 */ /* 0x000fe200000000da */
[C---:B------:R-:W-:Y:S01]  /*1ad0*/  FADD.FTZ R236, -R196.reuse, R236 ;  /* 0x000000ecc4ec7221 */ /* 0x040fe20000010100 */
[----:B------:R-:W-:Y:S01]  /*1ae0*/  PRMT R218, RZ, 0x5410, R225 ;  /* 0x00005410ffda7816 */ /* 0x000fe200000000e1 */
[C---:B------:R-:W-:Y:S01]  /*1af0*/  FADD.FTZ R237, -R196.reuse, R237 ;  /* 0x000000edc4ed7221 */ /* 0x040fe20000010100 */
[----:B------:R-:W-:Y:S01]  /*1b00*/  PRMT R217, RZ, 0x5410, R224 ;  /* 0x00005410ffd97816 */ /* 0x000fe200000000e0 */
[----:B------:R-:W-:Y:S01]  /*1b10*/  FADD.FTZ R238, -R196, R238 ;  /* 0x000000eec4ee7221 */ /* 0x000fe20000010100 */
[--C-:B------:R-:W-:Y:S01]  /*1b20*/  PRMT R127, RZ, 0x5410, R10.reuse ;  /* 0x00005410ff7f7816 */ /* 0x100fe2000000000a */
[C---:B------:R-:W-:Y:S01]  /*1b30*/  FMUL.FTZ R236, R203.reuse, R236 ;  /* 0x000000eccbec7220 */ /* 0x040fe20000410000 */
[----:B------:R-:W-:Y:S01]  /*1b40*/  PRMT R126, RZ, 0x7610, R10 ;  /* 0x00007610ff7e7816 */ /* 0x000fe2000000000a */
[----:B0-----:R-:W-:Y:S01]  /*1b50*/  @P0 IMAD.WIDE.U32 R212, R240, R252, c[0x0][0x218] ;  /* 0x00008600f0d40625 */ /* 0x001fe200078e00fc */
[----:B------:R-:W-:Y:S01]  /*1b60*/  PRMT R129, RZ, 0x5410, R9 ;  /* 0x00005410ff817816 */ /* 0x000fe20000000009 */
[----:B------:R0:W5:Y:S02]  /*1b70*/  @P0 LDG.E.128 R32, [R210.64] ;  /* 0x00000004d2200981 */ /* 0x000164000c1e1d00 */
[----:B------:R-:W-:-:S02]  /*1b80*/  FMUL.FTZ R237, R203, R237 ;  /* 0x000000edcbed7220 */ /* 0x000fc40000410000 */
[----:B------:R-:W-:Y:S01]  /*1b90*/  FMUL.FTZ R238, R203, R238 ;  /* 0x000000eecbee7220 */ /* 0x000fe20000410000 */
[----:B------:R-:W-:Y:S01]  /*1ba0*/  STL [R1+0x48], R236 ;  /* 0x000048ec01007387 */ /* 0x000fe20000100800 */
[----:B------:R-:W-:-:S03]  /*1bb0*/  PRMT R128, RZ, 0x7610, R9 ;  /* 0x00007610ff807816 */ /* 0x000fc60000000009 */
[----:B------:R-:W-:Y:S04]  /*1bc0*/  STL [R1+0x40], R237 ;  /* 0x000040ed01007387 */ /* 0x000fe80000100800 */
[----:B------:R-:W-:Y:S01]  /*1bd0*/  STL [R1+0x34], R238 ;  /* 0x000034ee01007387 */ /* 0x000fe20000100800 */
[----:B---3--:R-:W-:Y:S02]  /*1be0*/  PRMT R241, RZ, 0x5410, R223 ;  /* 0x00005410fff17816 */ /* 0x008fe400000000df */
        /* <DEDUP_REMOVED lines=10> */
[C---:B------:R-:W-:Y:S01]  /*1c90*/  FADD.FTZ R3, -R196.reuse, R246 ;  /* 0x000000f6c4037221 */ /* 0x040fe20000010100 */
        /* <DEDUP_REMOVED lines=11> */
[C---:B------:R-:W-:Y:S01]  /*1d50*/  FADD.FTZ R225, -R196.reuse, R217 ;  /* 0x000000d9c4e17221 */ /* 0x040fe20000010100 */
[----:B------:R3:W5:Y:S01]  /*1d60*/  @P0 LDG.E.128 R28, [R208.64] ;  /* 0x00000004d01c0981 */ /* 0x000762000c1e1d00 */
[----:B------:R-:W-:-:S02]  /*1d70*/  FADD.FTZ R217, -R196, R245 ;  /* 0x000000f5c4d97221 */ /* 0x000fc40000010100 */
[C---:B------:R-:W-:Y:S01]  /*1d80*/  FMUL.FTZ R10, R203.reuse, R218 ;  /* 0x000000dacb0a7220 */ /* 0x040fe20000410000 */
[----:B------:R0:W5:Y:S01]  /*1d90*/  @P0 LDG.E.128 R24, [R206.64] ;  /* 0x00000004ce180981 */ /* 0x000162000c1e1d00 */
[----:B------:R-:W-:-:S03]  /*1da0*/  FMUL.FTZ R9, R203, R217 ;  /* 0x000000d9cb097220 */ /* 0x000fc60000410000 */
[----:B------:R-:W3:Y:S04]  /*1db0*/  LDL R218, [R1+0xfc] ;  /* 0x0000fc0001da7983 */ /* 0x000ee80000100800 */
[----:B------:R-:W3:Y:S01]  /*1dc0*/  LDL R217, [R1+0xf8] ;  /* 0x0000f80001d97983 */ /* 0x000ee20000100800 */
[----:B------:R-:W-:Y:S02]  /*1dd0*/  PRMT R197, RZ, 0x5410, R220 ;  /* 0x00005410ffc57816 */ /* 0x000fe400000000dc */
[--C-:B------:R-:W-:Y:S01]  /*1de0*/  PRMT R199, RZ, 0x5410, R219.reuse ;  /* 0x00005410ffc77816 */ /* 0x100fe200000000db */
[----:B------:R-:W-:Y:S01]  /*1df0*/  FADD.FTZ R0, -R196, R248 ;  /* 0x000000f8c4007221 */ /* 0x000fe20000010100 */
[----:B------:R-:W-:Y:S02]  /*1e00*/  PRMT R198, RZ, 0x7610, R219 ;  /* 0x00007610ffc67816 */ /* 0x000fe400000000db */
[----:B--2---:R-:W-:-:S02]  /*1e10*/  PRMT R117, RZ, 0x5410, R15 ;  /* 0x00005410ff757816 */ /* 0x004fc4000000000f */
[----:B------:R-:W-:Y:S02]  /*1e20*/  PRMT R116, RZ, 0x7610, R15 ;  /* 0x00007610ff747816 */ /* 0x000fe4000000000f */
[--C-:B----4-:R-:W-:Y:S02]  /*1e30*/  PRMT R115, RZ, 0x5410, R16.reuse ;  /* 0x00005410ff737816 */ /* 0x110fe40000000010 */
        /* <DEDUP_REMOVED lines=11> */
[----:B------:R-:W-:Y:S01]  /*1ef0*/  FADD.FTZ R100, R100, R127 ;  /* 0x0000007f64647221 */ /* 0x000fe20000010000 */
[----:B------:R-:W-:Y:S01]  /*1f00*/  PRMT R220, RZ, 0x7610, R220 ;  /* 0x00007610ffdc7816 */ /* 0x000fe200000000dc */
[----:B------:R-:W-:Y:S01]  /*1f10*/  FADD.FTZ R101, R101, R126 ;  /* 0x0000007e65657221 */ /* 0x000fe20000010000 */
[--C-:B------:R-:W-:Y:S01]  /*1f20*/  PRMT R219, RZ, 0x7610, R226.reuse ;  /* 0x00007610ffdb7816 */ /* 0x100fe200000000e2 */
[----:B------:R2:W5:Y:S01]  /*1f30*/  @P0 LDG.E.128 R20, [R212.64] ;  /* 0x00000004d4140981 */ /* 0x000562000c1e1d00 */
[----:B------:R-:W-:Y:S01]  /*1f40*/  PRMT R221, RZ, 0x5410, R226 ;  /* 0x00005410ffdd7816 */ /* 0x000fe200000000e2 */
[C---:B------:R-:W-:Y:S01]  /*1f50*/  FADD.FTZ R226, -R196.reuse, R220 ;  /* 0x000000dcc4e27221 */ /* 0x040fe20000010100 */
[----:B------:R-:W-:Y:S01]  /*1f60*/  PRMT R246, RZ, 0x5410, R5 ;  /* 0x00005410fff67816 */ /* 0x000fe20000000005 */
[C---:B------:R-:W-:Y:S01]  /*1f70*/  FADD.FTZ R220, -R196.reuse, R219 ;  /* 0x000000dbc4dc7221 */ /* 0x040fe20000010100 */
[----:B------:R-:W-:Y:S01]  /*1f80*/  PRMT R245, RZ, 0x7610, R5 ;  /* 0x00007610fff57816 */ /* 0x000fe20000000005 */
[C---:B------:R-:W-:Y:S01]  /*1f90*/  FADD.FTZ R193, -R196.reuse, R216 ;  /* 0x000000d8c4c17221 */ /* 0x040fe20000010100 */
[----:B------:R-:W-:Y:S01]  /*1fa0*/  MOV R5, R108 ;  /* 0x0000006c00057202 */ /* 0x000fe20000000f00 */
        /* <DEDUP_REMOVED lines=13> */
[----:B------:R-:W-:Y:S02]  /*2080*/  FADD.FTZ R242, -R196, R250 ;  /* 0x000000fac4f27221 */ /* 0x000fe40000010100 */
[----:B------:R-:W-:Y:S01]  /*2090*/  FMUL.FTZ R196, R203, R226 ;  /* 0x000000e2cbc47220 */ /* 0x000fe20000410000 */
[----:B------:R-:W-:Y:S02]  /*20a0*/  MOV R226, R5 ;  /* 0x0000000500e27202 */ /* 0x000fe40000000f00 */
[--C-:B------:R-:W-:Y:S02]  /*20b0*/  PRMT R252, RZ, 0x5410, R4.reuse ;  /* 0x00005410fffc7816 */ /* 0x100fe40000000004 */
[----:B------:R-:W-:Y:S01]  /*20c0*/  PRMT R251, RZ, 0x7610, R4 ;  /* 0x00007610fffb7816 */ /* 0x000fe20000000004 */
[----:B------:R-:W-:Y:S01]  /*20d0*/  FMUL.FTZ R239, R239, R226 ;  /* 0x000000e2efef7220 */ /* 0x000fe20000410000 */
[----:B------:R-:W-:Y:S01]  /*20e0*/  MOV R4, R109 ;  /* 0x0000006d00047202 */ /* 0x000fe20000000f00 */
[----:B------:R-:W-:Y:S01]  /*20f0*/  FMUL.FTZ R15, R203, R223 ;  /* 0x000000dfcb0f7220 */ /* 0x000fe20000410000 */
[----:B------:R-:W-:-:S02]  /*2100*/  PRMT R109, RZ, 0x5410, R19 ;  /* 0x00005410ff6d7816 */ /* 0x000fc40000000013 */
[----:B------:R-:W-:Y:S01]  /*2110*/  PRMT R108, RZ, 0x7610, R19 ;  /* 0x00007610ff6c7816 */ /* 0x000fe20000000013 */
[----:B------:R-:W-:Y:S01]  /*2120*/  FMUL.FTZ R19, R203, R241 ;  /* 0x000000f1cb137220 */ /* 0x000fe20000410000 */
[----:B------:R-:W-:Y:S01]  /*2130*/  PRMT R250, RZ, 0x7610, R8 ;  /* 0x00007610fffa7816 */ /* 0x000fe20000000008 */
[----:B------:R-:W4:Y:S01]  /*2140*/  LDL R241, [R1+0x10c] ;  /* 0x00010c0001f17983 */ /* 0x000f220000100800 */
[-C--:B------:R-:W-:Y:S02]  /*2150*/  FFMA.FTZ R42, R131, R139.reuse, R42 ;  /* 0x0000008b832a7223 */ /* 0x080fe4000001002a */
[----:B------:R-:W-:Y:S02]  /*2160*/  FADD.FTZ R82, R82, R139 ;  /* 0x0000008b52527221 */ /* 0x000fe40000010000 */
[----:B------:R-:W-:Y:S02]  /*2170*/  FMUL.FTZ R223, R228, R139 ;  /* 0x0000008be4df7220 */ /* 0x000fe40000410000 */
[C---:B------:R-:W-:Y:S01]  /*2180*/  FMUL.FTZ R8, R203.reuse, R216 ;  /* 0x000000d8cb087220 */ /* 0x040fe20000410000 */
[----:B------:R0:W5:Y:S01]  /*2190*/  LDL.LU R139, [R1+0x18c] ;  /* 0x00018c00018b7983 */ /* 0x0001620000300800 */
[----:B------:R-:W-:Y:S01]  /*21a0*/  FMUL.FTZ R16, R203, R224 ;  /* 0x000000e0cb107220 */ /* 0x000fe20000410000 */
[----:B------:R-:W-:Y:S01]  /*21b0*/  PRMT R249, RZ, 0x5410, R7 ;  /* 0x00005410fff97816 */ /* 0x000fe20000000007 */
[----:B------:R-:W-:Y:S01]  /*21c0*/  FFMA.FTZ R43, R229, R138, R43 ;  /* 0x0000008ae52b7223 */ /* 0x000fe2000001002b */
[----:B------:R-:W2:Y:S01]  /*21d0*/  LDL R216, [R1+0xf4] ;  /* 0x0000f40001d87983 */ /* 0x000ea20000100800 */
[----:B------:R-:W-:Y:S01]  /*21e0*/  PRMT R248, RZ, 0x7610, R7 ;  /* 0x00007610fff87816 */ /* 0x000fe20000000007 */
[----:B------:R-:W-:-:S02]  /*21f0*/  FADD.FTZ R83, R83, R138 ;  /* 0x0000008a53537221 */ /* 0x000fc40000010000 */
[----:B------:R-:W-:Y:S01]  /*2200*/  STL [R1+0x20], R239 ;  /* 0x000020ef01007387 */ /* 0x000fe20000100800 */
[----:B------:R-:W-:Y:S02]  /*2210*/  FMUL.FTZ R224, R227, R138 ;  /* 0x0000008ae3e07220 */ /* 0x000fe40000410000 */
[C---:B------:R-:W-:Y:S01]  /*2220*/  FMUL.FTZ R7, R203.reuse, R205 ;  /* 0x000000cdcb077220 */ /* 0x040fe20000410000 */
[----:B------:R0:W5:Y:S04]  /*2230*/  LDL.LU R138, [R1+0x188] ;  /* 0x00018800018a7983 */ /* 0x0001680000300800 */
[----:B------:R-:W4:Y:S01]  /*2240*/  LDL R205, [R1+0xf0] ;  /* 0x0000f00001cd7983 */ /* 0x000f220000100800 */
[----:B------:R-:W-:Y:S02]  /*2250*/  FFMA.FTZ R44, R230, R137, R44 ;  /* 0x00000089e62c7223 */ /* 0x000fe4000001002c */
[----:B------:R-:W-:Y:S01]  /*2260*/  FADD.FTZ R84, R84, R137 ;  /* 0x0000008954547221 */ /* 0x000fe20000010000 */
[----:B------:R0:W-:Y:S01]  /*2270*/  STL [R1+0x18], R223 ;  /* 0x000018df01007387 */ /* 0x0001e20000100800 */
[----:B------:R-:W-:-:S02]  /*2280*/  FMUL.FTZ R17, R203, R225 ;  /* 0x000000e1cb117220 */ /* 0x000fc40000410000 */
[-C--:B------:R-:W-:Y:S02]  /*2290*/  FFMA.FTZ R45, R231, R136.reuse, R45 ;  /* 0x00000088e72d7223 */ /* 0x080fe4000001002d */
[----:B------:R-:W-:Y:S02]  /*22a0*/  FADD.FTZ R85, R85, R136 ;  /* 0x0000008855557221 */ /* 0x000fe40000010000 */
[----:B------:R-:W-:Y:S02]  /*22b0*/  FMUL.FTZ R13, R203, R221 ;  /* 0x000000ddcb0d7220 */ /* 0x000fe40000410000 */
[----:B---3--:R-:W-:Y:S02]  /*22c0*/  FMUL.FTZ R228, R218, R137 ;  /* 0x00000089dae47220 */ /* 0x008fe40000410000 */
[----:B------:R3:W5:Y:S01]  /*22d0*/  LDL.LU R137, [R1+0x184] ;  /* 0x0001840001897983 */ /* 0x0007620000300800 */
[----:B------:R-:W-:-:S03]  /*22e0*/  FMUL.FTZ R225, R217, R136 ;  /* 0x00000088d9e17220 */ /* 0x000fc60000410000 */
[----:B------:R0:W-:Y:S04]  /*22f0*/  STL [R1+0x10], R224 ;  /* 0x000010e001007387 */ /* 0x0001e80000100800 */
[----:B------:R3:W5:Y:S04]  /*2300*/  LDL.LU R136, [R1+0x180] ;  /* 0x0001800001887983 */ /* 0x0007680000300800 */
[----:B------:R-:W3:Y:S01]  /*2310*/  LDL R221, [R1+0xec] ;  /* 0x0000ec0001dd7983 */ /* 0x000ee20000100800 */
[----:B------:R-:W-:Y:S02]  /*2320*/  FFMA.FTZ R41, R132, R226, R41 ;  /* 0x000000e284297223 */ /* 0x000fe40000010029 */
[----:B------:R-:W-:Y:S01]  /*2330*/  FADD.FTZ R81, R81, R226 ;  /* 0x000000e251517221 */ /* 0x000fe20000010000 */
[----:B------:R-:W-:Y:S01]  /*2340*/  STL [R1+0xc], R228 ;  /* 0x00000ce401007387 */ /* 0x000fe20000100800 */
[----:B------:R-:W-:-:S02]  /*2350*/  FFMA.FTZ R46, R232, R135, R46 ;  /* 0x00000087e82e7223 */ /* 0x000fc4000001002e */
[----:B------:R-:W-:Y:S02]  /*2360*/  FADD.FTZ R86, R86, R135 ;  /* 0x0000008756567221 */ /* 0x000fe40000010000 */
[C---:B------:R-:W-:Y:S02]  /*2370*/  FMUL.FTZ R12, R203.reuse, R220 ;  /* 0x000000dccb0c7220 */ /* 0x040fe40000410000 */
[----:B------:R-:W-:Y:S02]  /*2380*/  FMUL.FTZ R11, R203, R219 ;  /* 0x000000dbcb0b7220 */ /* 0x000fe40000410000 */
[----:B------:R-:W-:Y:S02]  /*2390*/  FFMA.FTZ R47, R233, R134, R47 ;  /* 0x00000086e92f7223 */ /* 0x000fe4000001002f */
[----:B------:R-:W-:Y:S02]  /*23a0*/  FADD.FTZ R87, R87, R134 ;  /* 0x0000008657577221 */ /* 0x000fe40000010000 */
[----:B------:R-:W-:-:S02]  /*23b0*/  FFMA.FTZ R48, R234, R252, R48 ;  /* 0x000000fcea307223 */ /* 0x000fc40000010030 */
[----:B------:R-:W-:Y:S02]  /*23c0*/  FADD.FTZ R88, R88, R252 ;  /* 0x000000fc58587221 */ /* 0x000fe40000010000 */
[----:B--2---:R-:W-:Y:S02]  /*23d0*/  FMUL.FTZ R226, R216, R135 ;  /* 0x00000087d8e27220 */ /* 0x004fe40000410000 */
[----:B------:R2:W5:Y:S04]  /*23e0*/  LDL.LU R135, [R1+0x17c] ;  /* 0x00017c0001877983 */ /* 0x0005680000300800 */
[----:B------:R-:W2:Y:S04]  /*23f0*/  LDL R220, [R1+0xe8] ;  /* 0x0000e80001dc7983 */ /* 0x000ea80000100800 */
[----:B------:R-:W2:Y:S01]  /*2400*/  LDL R219, [R1+0xe4] ;  /* 0x0000e40001db7983 */ /* 0x000ea20000100800 */
[----:B----4-:R-:W-:-:S03]  /*2410*/  FMUL.FTZ R227, R205, R134 ;  /* 0x00000086cde37220 */ /* 0x010fc60000410000 */
[----:B------:R4:W-:Y:S04]  /*2420*/  STL [R1+0x8], R225 ;  /* 0x000008e101007387 */ /* 0x0009e80000100800 */
[----:B------:R0:W5:Y:S04]  /*2430*/  LDL.LU R134, [R1+0x178] ;  /* 0x0001780001867983 */ /* 0x0001680000300800 */
[----:B------:R-:W4:Y:S04]  /*2440*/  LDL R218, [R1+0xe0] ;  /* 0x0000e00001da7983 */ /* 0x000f280000100800 */
[----:B------:R-:W4:Y:S04]  /*2450*/  LDL R217, [R1+0xd8] ;  /* 0x0000d80001d97983 */ /* 0x000f280000100800 */
[----:B------:R-:W4:Y:S04]  /*2460*/  LDL R216, [R1+0xd4] ;  /* 0x0000d40001d87983 */ /* 0x000f280000100800 */
[----:B------:R-:W4:Y:S04]  /*2470*/  LDL R205, [R1+0xdc] ;  /* 0x0000dc0001cd7983 */ /* 0x000f280000100800 */
[----:B------:R0:W-:Y:S04]  /*2480*/  STL [R1+0x4], R226 ;  /* 0x000004e201007387 */ /* 0x0001e80000100800 */
[----:B------:R0:W-:Y:S01]  /*2490*/  STL [R1], R227 ;  /* 0x000000e301007387 */ /* 0x0001e20000100800 */
[----:B---3--:R-:W-:-:S03]  /*24a0*/  FMUL.FTZ R252, R221, R252 ;  /* 0x000000fcddfc7220 */ /* 0x008fc60000410000 */
[----:B------:R-:W3:Y:S01]  /*24b0*/  LDL R221, [R1+0xcc] ;  /* 0x0000cc0001dd7983 */ /* 0x000ee20000100800 */
[C---:B------:R-:W-:Y:S01]  /*24c0*/  FMUL.FTZ R18, R203.reuse, R240 ;  /* 0x000000f0cb127220 */ /* 0x040fe20000410000 */
[----:B------:R-:W-:Y:S01]  /*24d0*/  MOV R240, R4 ;  /* 0x0000000400f07202 */ /* 0x000fe20000000f00 */
[----:B------:R-:W-:Y:S01]  /*24e0*/  FMUL.FTZ R4, R203, R0 ;  /* 0x00000000cb047220 */ /* 0x000fe20000410000 */
[----:B------:R-:W-:Y:S01]  /*24f0*/  PRMT R244, RZ, 0x7610, R6 ;  /* 0x00007610fff47816 */ /* 0x000fe20000000006 */
[----:B------:R-:W-:Y:S02]  /*2500*/  FFMA.FTZ R50, R236, R246, R50 ;  /* 0x000000f6ec327223 */ /* 0x000fe40000010032 */
[----:B------:R-:W-:Y:S02]  /*2510*/  FMUL.FTZ R0, R241, R240 ;  /* 0x000000f0f1007220 */ /* 0x000fe40000410000 */
[----:B------:R-:W-:Y:S02]  /*2520*/  FADD.FTZ R90, R90, R246 ;  /* 0x000000f65a5a7221 */ /* 0x000fe40000010000 */
[----:B------:R-:W-:-:S02]  /*2530*/  FFMA.FTZ R51, R237, R245, R51 ;  /* 0x000000f5ed337223 */ /* 0x000fc40000010033 */
[----:B------:R-:W-:Y:S02]  /*2540*/  FADD.FTZ R91, R91, R245 ;  /* 0x000000f55b5b7221 */ /* 0x000fe40000010000 */
[----:B------:R-:W-:Y:S02]  /*2550*/  FFMA.FTZ R49, R235, R251, R49 ;  /* 0x000000fbeb317223 */ /* 0x000fe40000010031 */
[----:B------:R-:W-:Y:S02]  /*2560*/  FADD.FTZ R89, R89, R251 ;  /* 0x000000fb59597221 */ /* 0x000fe40000010000 */
[----:B------:R-:W-:Y:S02]  /*2570*/  FFMA.FTZ R40, R133, R240, R40 ;  /* 0x000000f085287223 */ /* 0x000fe40000010028 */
[C---:B------:R-:W-:Y:S02]  /*2580*/  FMUL.FTZ R14, R203.reuse, R222 ;  /* 0x000000decb0e7220 */ /* 0x040fe40000410000 */
[----:B------:R-:W-:-:S02]  /*2590*/  FMUL.FTZ R197, R203, R197 ;  /* 0x000000c5cbc57220 */ /* 0x000fc40000410000 */
[----:B------:R-:W-:Y:S02]  /*25a0*/  FADD.FTZ R96, R96, R130 ;  /* 0x0000008260607221 */ /* 0x000fe40000010000 */
[----:B------:R-:W-:Y:S02]  /*25b0*/  FFMA.FTZ R56, R197, R130, R56 ;  /* 0x00000082c5387223 */ /* 0x000fe40000010038 */
[----:B--2---:R-:W-:Y:S02]  /*25c0*/  FMUL.FTZ R246, R219, R246 ;  /* 0x000000f6dbf67220 */ /* 0x004fe40000410000 */
[----:B----4-:R-:W-:Y:S02]  /*25d0*/  FMUL.FTZ R245, R218, R245 ;  /* 0x000000f5daf57220 */ /* 0x010fe40000410000 */
[----:B------:R-:W-:Y:S02]  /*25e0*/  FMUL.FTZ R218, R217, R244 ;  /* 0x000000f4d9da7220 */ /* 0x000fe40000410000 */
[----:B------:R-:W-:-:S02]  /*25f0*/  FADD.FTZ R217, RZ, R0 ;  /* 0x00000000ffd97221 */ /* 0x000fc40000010000 */
[----:B------:R-:W-:Y:S02]  /*2600*/  FMUL.FTZ R219, R216, R249 ;  /* 0x000000f9d8db7220 */ /* 0x000fe40000410000 */
[----:B------:R-:W-:Y:S02]  /*2610*/  FFMA.FTZ R216, R133, R0, RZ ;  /* 0x0000000085d87223 */ /* 0x000fe400000100ff */
[----:B------:R-:W-:Y:S02]  /*2620*/  FADD.FTZ R217, R217, R239 ;  /* 0x000000efd9d97221 */ /* 0x000fe40000010000 */
[----:B------:R-:W-:Y:S02]  /*2630*/  FFMA.FTZ R216, R132, R239, R216 ;  /* 0x000000ef84d87223 */ /* 0x000fe400000100d8 */
[----:B------:R-:W-:Y:S02]  /*2640*/  FADD.FTZ R217, R217, R223 ;  /* 0x000000dfd9d97221 */ /* 0x000fe40000010000 */
[----:B------:R-:W-:-:S02]  /*2650*/  FFMA.FTZ R216, R131, R223, R216 ;  /* 0x000000df83d87223 */ /* 0x000fc400000100d8 */
[----:B------:R-:W-:Y:S02]  /*2660*/  FMUL.FTZ R251, R220, R251 ;  /* 0x000000fbdcfb7220 */ /* 0x000fe40000410000 */
[----:B------:R-:W2:Y:S01]  /*2670*/  LDL R220, [R1+0xd0] ;  /* 0x0000d00001dc7983 */ /* 0x000ea20000100800 */
[----:B------:R-:W-:Y:S02]  /*2680*/  FADD.FTZ R217, R217, R224 ;  /* 0x000000e0d9d97221 */ /* 0x000fe40000010000 */
[----:B------:R-:W-:Y:S01]  /*2690*/  FFMA.FTZ R216, R229, R224, R216 ;  /* 0x000000e0e5d87223 */ /* 0x000fe200000100d8 */
[----:B------:R4:W5:Y:S01]  /*26a0*/  LDL.LU R133, [R1+0x174] ;  /* 0x0001740001857983 */ /* 0x0009620000300800 */
[----:B------:R-:W-:-:S03]  /*26b0*/  FADD.FTZ R217, R217, R228 ;  /* 0x000000e4d9d97221 */ /* 0x000fc60000010000 */
[----:B------:R-:W2:Y:S01]  /*26c0*/  LDL R222, [R1+0xc8] ;  /* 0x0000c80001de7983 */ /* 0x000ea20000100800 */
[----:B------:R-:W-:-:S03]  /*26d0*/  FFMA.FTZ R216, R230, R228, R216 ;  /* 0x000000e4e6d87223 */ /* 0x000fc600000100d8 */
[----:B-1----:R4:W5:Y:S04]  /*26e0*/  LDL.LU R132, [R1+0x170] ;  /* 0x0001700001847983 */ /* 0x0029680000300800 */
[----:B------:R4:W5:Y:S04]  /*26f0*/  LDL.LU R131, [R1+0x16c] ;  /* 0x00016c0001837983 */ /* 0x0009680000300800 */
[----:B0-----:R-:W2:Y:S01]  /*2700*/  LDL R223, [R1+0xc4] ;  /* 0x0000c40001df7983 */ /* 0x001ea20000100800 */
[----:B------:R-:W-:Y:S02]  /*2710*/  FADD.FTZ R217, R217, R225 ;  /* 0x000000e1d9d97221 */ /* 0x000fe40000010000 */
[----:B------:R-:W-:-:S02]  /*2720*/  FFMA.FTZ R216, R231, R225, R216 ;  /* 0x000000e1e7d87223 */ /* 0x000fc400000100d8 */
[----:B---3--:R-:W-:Y:S02]  /*2730*/  FMUL.FTZ R221, R221, R130 ;  /* 0x00000082dddd7220 */ /* 0x008fe40000410000 */
[----:B------:R4:W5:Y:S04]  /*2740*/  LDL.LU R130, [R1+0x168] ;  /* 0x0001680001827983 */ /* 0x0009680000300800 */
[----:B------:R-:W3:Y:S04]  /*2750*/  LDL R224, [R1+0xc0] ;  /* 0x0000c00001e07983 */ /* 0x000ee80000100800 */
[----:B------:R-:W4:Y:S01]  /*2760*/  LDL R225, [R1+0xbc] ;  /* 0x0000bc0001e17983 */ /* 0x000f220000100800 */
[----:B------:R-:W-:-:S02]  /*2770*/  FMUL.FTZ R195, R203, R195 ;  /* 0x000000c3cbc37220 */ /* 0x000fc40000410000 */
[----:B------:R-:W-:Y:S02]  /*2780*/  FMUL.FTZ R194, R203, R194 ;  /* 0x000000c2cbc27220 */ /* 0x000fe40000410000 */
[----:B------:R-:W-:Y:S02]  /*2790*/  FFMA.FTZ R58, R195, R129, R58 ;  /* 0x00000081c33a7223 */ /* 0x000fe4000001003a */
[----:B------:R-:W-:Y:S02]  /*27a0*/  FADD.FTZ R98, R98, R129 ;  /* 0x0000008162627221 */ /* 0x000fe40000010000 */
[----:B------:R-:W-:Y:S02]  /*27b0*/  FADD.FTZ R217, R217, R226 ;  /* 0x000000e2d9d97221 */ /* 0x000fe40000010000 */
[----:B------:R-:W-:Y:S02]  /*27c0*/  FFMA.FTZ R216, R232, R226, R216 ;  /* 0x000000e2e8d87223 */ /* 0x000fe400000100d8 */
[----:B------:R-:W-:-:S02]  /*27d0*/  FMUL.FTZ R193, R203, R193 ;  /* 0x000000c1cbc17220 */ /* 0x000fc40000410000 */
[----:B------:R-:W-:Y:S02]  /*27e0*/  FFMA.FTZ R59, R194, R128, R59 ;  /* 0x00000080c23b7223 */ /* 0x000fe4000001003b */
[----:B------:R-:W-:Y:S02]  /*27f0*/  FADD.FTZ R99, R99, R128 ;  /* 0x0000008063637221 */ /* 0x000fe40000010000 */
[----:B------:R-:W-:Y:S02]  /*2800*/  FADD.FTZ R217, R217, R227 ;  /* 0x000000e3d9d97221 */ /* 0x000fe40000010000 */
[----:B------:R-:W-:Y:S02]  /*2810*/  FFMA.FTZ R216, R233, R227, R216 ;  /* 0x000000e3e9d87223 */ /* 0x000fe400000100d8 */
[----:B------:R-:W-:Y:S02]  /*2820*/  FFMA.FTZ R60, R193, R127, R60 ;  /* 0x0000007fc13c7223 */ /* 0x000fe4000001003c */
[----:B--2---:R-:W-:-:S02]  /*2830*/  FMUL.FTZ R223, R223, R129 ;  /* 0x00000081dfdf7220 */ /* 0x004fc40000410000 */
[----:B------:R0:W5:Y:S04]  /*2840*/  LDL.LU R129, [R1+0x164] ;  /* 0x0001640001817983 */ /* 0x0001680000300800 */
[----:B------:R-:W2:Y:S01]  /*2850*/  LDL R226, [R1+0xb8] ;  /* 0x0000b80001e27983 */ /* 0x000ea20000100800 */
[----:B---3--:R-:W-:-:S03]  /*2860*/  FMUL.FTZ R224, R224, R128 ;  /* 0x00000080e0e07220 */ /* 0x008fc60000410000 */
[----:B------:R0:W5:Y:S01]  /*2870*/  LDL.LU R128, [R1+0x160] ;  /* 0x0001600001807983 */ /* 0x0001620000300800 */
[----:B----4-:R-:W-:-:S03]  /*2880*/  FMUL.FTZ R225, R225, R127 ;  /* 0x0000007fe1e17220 */ /* 0x010fc60000410000 */
[----:B------:R-:W3:Y:S04]  /*2890*/  LDL R227, [R1+0xb4] ;  /* 0x0000b40001e37983 */ /* 0x000ee80000100800 */
[----:B------:R0:W5:Y:S04]  /*28a0*/  LDL.LU R127, [R1+0x15c] ;  /* 0x00015c00017f7983 */ /* 0x0001680000300800 */
[----:B------:R-:W4:Y:S01]  /*28b0*/  LDL R228, [R1+0xb0] ;  /* 0x0000b00001e47983 */ /* 0x000f220000100800 */
[----:B------:R-:W-:-:S04]  /*28c0*/  FMUL.FTZ R192, R203, R192 ;  /* 0x000000c0cbc07220 */ /* 0x000fc80000410000 */
[----:B------:R-:W-:Y:S02]  /*28d0*/  FFMA.FTZ R61, R192, R126, R61 ;  /* 0x0000007ec03d7223 */ /* 0x000fe4000001003d */
[----:B------:R-:W-:Y:S02]  /*28e0*/  FFMA.FTZ R62, R19, R125, R62 ;  /* 0x0000007d133e7223 */ /* 0x000fe4000001003e */
[----:B------:R-:W-:Y:S02]  /*28f0*/  FADD.FTZ R102, R102, R125 ;  /* 0x0000007d66667221 */ /* 0x000fe40000010000 */
[----:B------:R-:W-:Y:S02]  /*2900*/  FFMA.FTZ R63, R18, R124, R63 ;  /* 0x0000007c123f7223 */ /* 0x000fe4000001003f */
[----:B------:R-:W-:Y:S02]  /*2910*/  FADD.FTZ R103, R103, R124 ;  /* 0x0000007c67677221 */ /* 0x000fe40000010000 */
[----:B--2---:R-:W-:-:S02]  /*2920*/  FMUL.FTZ R226, R226, R126 ;  /* 0x0000007ee2e27220 */ /* 0x004fc40000410000 */
[----:B------:R0:W5:Y:S04]  /*2930*/  LDL.LU R126, [R1+0x158] ;  /* 0x00015800017e7983 */ /* 0x0001680000300800 */
[----:B------:R-:W2:Y:S04]  /*2940*/  LDL R229, [R1+0xac] ;  /* 0x0000ac0001e57983 */ /* 0x000ea80000100800 */
[----:B------:R-:W2:Y:S01]  /*2950*/  LDL R230, [R1+0xa8] ;  /* 0x0000a80001e67983 */ /* 0x000ea20000100800 */
[----:B---3--:R-:W-:-:S03]  /*2960*/  FMUL.FTZ R227, R227, R125 ;  /* 0x0000007de3e37220 */ /* 0x008fc60000410000 */
[----:B------:R0:W5:Y:S04]  /*2970*/  LDL.LU R125, [R1+0x154] ;  /* 0x00015400017d7983 */ /* 0x0001680000300800 */
[----:B------:R-:W3:Y:S01]  /*2980*/  LDL R231, [R1+0xa4] ;  /* 0x0000a40001e77983 */ /* 0x000ee20000100800 */
[----:B----4-:R-:W-:-:S03]  /*2990*/  FMUL.FTZ R228, R228, R124 ;  /* 0x0000007ce4e47220 */ /* 0x010fc60000410000 */
[----:B------:R0:W5:Y:S04]  /*29a0*/  LDL.LU R124, [R1+0x150] ;  /* 0x00015000017c7983 */ /* 0x0001680000300800 */
[----:B------:R-:W4:Y:S01]  /*29b0*/  LDL R232, [R1+0xa0] ;  /* 0x0000a00001e87983 */ /* 0x000f220000100800 */
[----:B------:R-:W-:Y:S02]  /*29c0*/  FFMA.FTZ R64, R17, R123, R64 ;  /* 0x0000007b11407223 */ /* 0x000fe40000010040 */
[----:B------:R-:W-:Y:S02]  /*29d0*/  FADD.FTZ R104, R104, R123 ;  /* 0x0000007b68687221 */ /* 0x000fe40000010000 */
[----:B------:R-:W-:Y:S02]  /*29e0*/  FFMA.FTZ R65, R16, R122, R65 ;  /* 0x0000007a10417223 */ /* 0x000fe40000010041 */
[----:B------:R-:W-:-:S02]  /*29f0*/  FADD.FTZ R105, R105, R122 ;  /* 0x0000007a69697221 */ /* 0x000fc40000010000 */
[----:B------:R-:W-:Y:S02]  /*2a00*/  FFMA.FTZ R216, R234, R252, R216 ;  /* 0x000000fcead87223 */ /* 0x000fe400000100d8 */
[----:B------:R-:W-:Y:S02]  /*2a10*/  FFMA.FTZ R66, R15, R121, R66 ;  /* 0x000000790f427223 */ /* 0x000fe40000010042 */
[----:B------:R-:W-:Y:S02]  /*2a20*/  FADD.FTZ R106, R106, R121 ;  /* 0x000000796a6a7221 */ /* 0x000fe40000010000 */
[----:B------:R-:W-:Y:S02]  /*2a30*/  FFMA.FTZ R67, R14, R120, R67 ;  /* 0x000000780e437223 */ /* 0x000fe40000010043 */
[----:B------:R-:W-:Y:S02]  /*2a40*/  FADD.FTZ R107, R107, R120 ;  /* 0x000000786b6b7221 */ /* 0x000fe40000010000 */
[----:B------:R-:W-:-:S02]  /*2a50*/  FFMA.FTZ R216, R235, R251, R216 ;  /* 0x000000fbebd87223 */ /* 0x000fc400000100d8 */
[----:B--2---:R-:W-:Y:S02]  /*2a60*/  FMUL.FTZ R229, R229, R123 ;  /* 0x0000007be5e57220 */ /* 0x004fe40000410000 */
[----:B------:R0:W5:Y:S01]  /*2a70*/  LDL.LU R123, [R1+0x14c] ;  /* 0x00014c00017b7983 */ /* 0x0001620000300800 */
[----:B------:R-:W-:-:S03]  /*2a80*/  FMUL.FTZ R230, R230, R122 ;  /* 0x0000007ae6e67220 */ /* 0x000fc60000410000 */
[----:B------:R0:W5:Y:S04]  /*2a90*/  LDL.LU R122, [R1+0x148] ;  /* 0x00014800017a7983 */ /* 0x0001680000300800 */
[----:B------:R-:W2:Y:S01]  /*2aa0*/  LDL R233, [R1+0x9c] ;  /* 0x00009c0001e97983 */ /* 0x000ea20000100800 */
[----:B---3--:R-:W-:-:S03]  /*2ab0*/  FMUL.FTZ R231, R231, R121 ;  /* 0x00000079e7e77220 */ /* 0x008fc60000410000 */
[----:B------:R0:W5:Y:S04]  /*2ac0*/  LDL.LU R121, [R1+0x144] ;  /* 0x0001440001797983 */ /* 0x0001680000300800 */
[----:B------:R-:W3:Y:S01]  /*2ad0*/  LDL R234, [R1+0x98] ;  /* 0x0000980001ea7983 */ /* 0x000ee20000100800 */
[----:B----4-:R-:W-:-:S03]  /*2ae0*/  FMUL.FTZ R232, R232, R120 ;  /* 0x00000078e8e87220 */ /* 0x010fc60000410000 */
[----:B------:R0:W5:Y:S04]  /*2af0*/  LDL.LU R120, [R1+0x140] ;  /* 0x0001400001787983 */ /* 0x0001680000300800 */
[----:B------:R-:W4:Y:S01]  /*2b00*/  LDL R235, [R1+0x94] ;  /* 0x0000940001eb7983 */ /* 0x000f220000100800 */
[----:B------:R-:W-:Y:S01]  /*2b10*/  FADD.FTZ R217, R217, R252 ;  /* 0x000000fcd9d97221 */ /* 0x000fe20000010000 */
[----:B------:R-:W-:-:S03]  /*2b20*/  PRMT R247, RZ, 0x5410, R6 ;  /* 0x00005410fff77816 */ /* 0x000fc60000000006 */
[----:B------:R-:W-:Y:S02]  /*2b30*/  FADD.FTZ R217, R217, R251 ;  /* 0x000000fbd9d97221 */ /* 0x000fe40000010000 */
[----:B------:R-:W-:Y:S02]  /*2b40*/  FFMA.FTZ R216, R236, R246, R216 ;  /* 0x000000f6ecd87223 */ /* 0x000fe400000100d8 */
[----:B------:R-:W-:Y:S02]  /*2b50*/  FADD.FTZ R217, R217, R246 ;  /* 0x000000f6d9d97221 */ /* 0x000fe40000010000 */
[----:B------:R-:W-:Y:S02]  /*2b60*/  FMUL.FTZ R205, R205, R247 ;  /* 0x000000f7cdcd7220 */ /* 0x000fe40000410000 */
[----:B------:R-:W-:Y:S02]  /*2b70*/  FADD.FTZ R217, R217, R245 ;  /* 0x000000f5d9d97221 */ /* 0x000fe40000010000 */
[----:B------:R-:W-:-:S02]  /*2b80*/  FFMA.FTZ R216, R237, R245, R216 ;  /* 0x000000f5edd87223 */ /* 0x000fc400000100d8 */
[----:B------:R-:W-:Y:S02]  /*2b90*/  FADD.FTZ R217, R217, R205 ;  /* 0x000000cdd9d97221 */ /* 0x000fe40000010000 */
[----:B------:R-:W-:Y:S02]  /*2ba0*/  FFMA.FTZ R216, R238, R205, R216 ;  /* 0x000000cdeed87223 */ /* 0x000fe400000100d8 */
[----:B------:R-:W-:Y:S02]  /*2bb0*/  FADD.FTZ R217, R217, R218 ;  /* 0x000000dad9d97221 */ /* 0x000fe40000010000 */
[----:B------:R-:W-:Y:S02]  /*2bc0*/  FMUL.FTZ R199, R203, R199 ;  /* 0x000000c7cbc77220 */ /* 0x000fe40000410000 */
[----:B------:R-:W-:Y:S02]  /*2bd0*/  FFMA.FTZ R216, R200, R218, R216 ;  /* 0x000000dac8d87223 */ /* 0x000fe400000100d8 */
[----:B------:R-:W-:-:S02]  /*2be0*/  FMUL.FTZ R220, R220, R248 ;  /* 0x000000f8dcdc7220 */ /* 0x000fc40000410000 */
[----:B------:R-:W-:Y:S02]  /*2bf0*/  FADD.FTZ R217, R217, R219 ;  /* 0x000000dbd9d97221 */ /* 0x000fe40000010000 */
[----:B------:R-:W-:Y:S02]  /*2c00*/  FMUL.FTZ R198, R203, R198 ;  /* 0x000000c6cbc67220 */ /* 0x000fe40000410000 */
        /* <DEDUP_REMOVED lines=14> */
[----:B------:R-:W-:Y:S02]  /*2cf0*/  FFMA.FTZ R68, R13, R119, R68 ;  /* 0x000000770d447223 */ /* 0x000fe40000010044 */
[----:B------:R-:W-:-:S02]  /*2d00*/  FADD.FTZ R156, R156, R119 ;  /* 0x000000779c9c7221 */ /* 0x000fc40000010000 */
[----:B------:R-:W-:Y:S02]  /*2d10*/  FFMA.FTZ R55, R198, R248, R55 ;  /* 0x000000f8c6377223 */ /* 0x000fe40000010037 */
[----:B------:R-:W-:Y:S02]  /*2d20*/  FADD.FTZ R95, R95, R248 ;  /* 0x000000f85f5f7221 */ /* 0x000fe40000010000 */
[----:B------:R-:W-:Y:S02]  /*2d30*/  FFMA.FTZ R69, R12, R118, R69 ;  /* 0x000000760c457223 */ /* 0x000fe40000010045 */
[----:B------:R-:W-:Y:S02]  /*2d40*/  FADD.FTZ R157, R157, R118 ;  /* 0x000000769d9d7221 */ /* 0x000fe40000010000 */
[----:B------:R-:W-:Y:S02]  /*2d50*/  FADD.FTZ R248, R217, R226 ;  /* 0x000000e2d9f87221 */ /* 0x000fe40000010000 */
[----:B------:R-:W-:-:S02]  /*2d60*/  FFMA.FTZ R52, R238, R247, R52 ;  /* 0x000000f7ee347223 */ /* 0x000fc40000010034 */
[----:B------:R-:W-:Y:S02]  /*2d70*/  FADD.FTZ R92, R92, R247 ;  /* 0x000000f75c5c7221 */ /* 0x000fe40000010000 */
[----:B------:R-:W-:Y:S02]  /*2d80*/  FFMA.FTZ R70, R11, R117, R70 ;  /* 0x000000750b467223 */ /* 0x000fe40000010046 */
[----:B------:R-:W-:Y:S02]  /*2d90*/  FADD.FTZ R158, R158, R117 ;  /* 0x000000759e9e7221 */ /* 0x000fe40000010000 */
[----:B------:R-:W-:Y:S02]  /*2da0*/  FFMA.FTZ R247, R192, R226, R216 ;  /* 0x000000e2c0f77223 */ /* 0x000fe400000100d8 */
[----:B--2---:R-:W-:Y:S02]  /*2db0*/  FMUL.FTZ R233, R233, R119 ;  /* 0x00000077e9e97220 */ /* 0x004fe40000410000 */
        /* <DEDUP_REMOVED lines=13> */
[----:B------:R-:W-:Y:S02]  /*2e90*/  FADD.FTZ R153, R153, R114 ;  /* 0x0000007299997221 */ /* 0x000fe40000010000 */
        /* <DEDUP_REMOVED lines=9> */
[C---:B------:R-:W-:Y:S02]  /*2f30*/  FMUL.FTZ R6, R203.reuse, R3 ;  /* 0x00000003cb067220 */ /* 0x040fe40000410000 */
[----:B------:R-:W-:Y:S02]  /*2f40*/  FMUL.FTZ R5, R203, R2 ;  /* 0x00000002cb057220 */ /* 0x000fe40000410000 */
[----:B------:R-:W-:Y:S02]  /*2f50*/  FFMA.FTZ R74, R7, R113, R74 ;  /* 0x00000071074a7223 */ /* 0x000fe4000001004a */
[----:B------:R-:W-:-:S02]  /*2f60*/  FADD.FTZ R154, R154, R113 ;  /* 0x000000719a9a7221 */ /* 0x000fc40000010000 */
[----:B------:R-:W-:Y:S02]  /*2f70*/  FMUL.FTZ R2, R203, R242 ;  /* 0x000000f2cb027220 */ /* 0x000fe40000410000 */
[----:B------:R-:W-:Y:S02]  /*2f80*/  FADD.FTZ R80, R80, R240 ;  /* 0x000000f050507221 */ /* 0x000fe40000010000 */
[----:B------:R-:W-:Y:S02]  /*2f90*/  FFMA.FTZ R75, R6, R112, R75 ;  /* 0x00000070064b7223 */ /* 0x000fe4000001004b */
[----:B------:R-:W-:Y:S02]  /*2fa0*/  FADD.FTZ R155, R155, R112 ;  /* 0x000000709b9b7221 */ /* 0x000fe40000010000 */
[----:B------:R-:W-:Y:S02]  /*2fb0*/  FFMA.FTZ R76, R5, R111, R76 ;  /* 0x0000006f054c7223 */ /* 0x000fe4000001004c */
[----:B------:R-:W-:-:S02]  /*2fc0*/  FADD.FTZ R148, R148, R111 ;  /* 0x0000006f94947221 */ /* 0x000fc40000010000 */
        /* <DEDUP_REMOVED lines=9> */
[----:B------:R-:W-:Y:S02]  /*3060*/  MOV R207, 0x8 ;  /* 0x0000000800cf7802 */ /* 0x000fe40000000f00 */
[C---:B------:R-:W-:Y:S02]  /*3070*/  IADD3 R212, R214.reuse, 0x20, RZ ;  /* 0x00000020d6d47810 */ /* 0x040fe40007ffe0ff */
[C---:B------:R-:W-:Y:S02]  /*3080*/  IADD3 R210, R214.reuse, 0x40, RZ ;  /* 0x00000040d6d27810 */ /* 0x040fe40007ffe0ff */
[----:B------:R-:W-:-:S02]  /*3090*/  IADD3 R208, R214, 0x60, RZ ;  /* 0x00000060d6d07810 */ /* 0x000fc40007ffe0ff */
[C---:B------:R-:W-:Y:S01]  /*30a0*/  IADD3 R206, R214.reuse, 0x80, RZ ;  /* 0x00000080d6ce7810 */ /* 0x040fe20007ffe0ff */
        /* <DEDUP_REMOVED lines=8> */
[----:B------:R-:W5:Y:S02]  /*3130*/  LDG.E.64 R208, [R208.64] ;  /* 0x00000004d0d07981 */ /* 0x000f64000c1e1b00 */
[----:B------:R-:W-:Y:S02]  /*3140*/  FMUL.FTZ R3, R203, R243 ;  /* 0x000000f3cb037220 */ /* 0x000fe40000410000 */
[----:B------:R-:W-:Y:S01]  /*3150*/  FFMA.FTZ R77, R4, R110, R77 ;  /* 0x0000006e044d7223 */ /* 0x000fe2000001004d */
[----:B------:R-:W5:Y:S01]  /*3160*/  LDG.E.64 R206, [R206.64] ;  /* 0x00000004cece7981 */ /* 0x000f62000c1e1b00 */
[----:B------:R-:W-:Y:S02]  /*3170*/  FADD.FTZ R149, R149, R110 ;  /* 0x0000006e95957221 */ /* 0x000fe40000010000 */
[----:B------:R-:W-:Y:S02]  /*3180*/  FFMA.FTZ R53, R200, R244, R53 ;  /* 0x000000f4c8357223 */ /* 0x000fe40000010035 */
[----:B------:R-:W-:-:S02]  /*3190*/  FADD.FTZ R93, R93, R244 ;  /* 0x000000f45d5d7221 */ /* 0x000fc40000010000 */
[-C--:B------:R-:W-:Y:S02]  /*31a0*/  FFMA.FTZ R78, R3, R109.reuse, R78 ;  /* 0x0000006d034e7223 */ /* 0x080fe4000001004e */
[----:B------:R-:W-:Y:S02]  /*31b0*/  FADD.FTZ R150, R150, R109 ;  /* 0x0000006d96967221 */ /* 0x000fe40000010000 */
[----:B------:R-:W-:Y:S02]  /*31c0*/  FFMA.FTZ R79, R2, R108, R79 ;  /* 0x0000006c024f7223 */ /* 0x000fe4000001004f */
[----:B------:R-:W-:Y:S02]  /*31d0*/  FADD.FTZ R151, R151, R108 ;  /* 0x0000006c97977221 */ /* 0x000fe40000010000 */
[----:B--2---:R-:W-:Y:S02]  /*31e0*/  FMUL.FTZ R242, R242, R110 ;  /* 0x0000006ef2f27220 */ /* 0x004fe40000410000 */
[----:B------:R0:W5:Y:S01]  /*31f0*/  LDL.LU R110, [R1+0x118] ;  /* 0x00011800016e7983 */ /* 0x0001620000300800 */
[----:B---3--:R-:W-:-:S03]  /*3200*/  FMUL.FTZ R243, R217, R109 ;  /* 0x0000006dd9f37220 */ /* 0x008fc60000410000 */
        /* <DEDUP_REMOVED lines=41> */
[----:B------:R-:W-:Y:S02]  /*34a0*/  FADD.FTZ R248, R248, R244 ;  /* 0x000000f4f8f87221 */ /* 0x000fe40000010000 */
[----:B------:R-:W-:Y:S02]  /*34b0*/  FFMA.FTZ R247, R2, R244, R247 ;  /* 0x000000f402f77223 */ /* 0x000fe400000100f7 */
.L_x_1439:
[----:B0-----:R-:W-:Y:S05]  /*34c0*/  BSYNC B1 ;  /* 0x0000000000017941 */ /* 0x001fea0003800000 */
.L_x_1437:
[----:B-----5:R-:W-:Y:S02]  /*34d0*/  MOV R217, R214 ;  /* 0x000000d600d97202 */ /* 0x020fe40000000f00 */
[----:B------:R-:W-:Y:S02]  /*34e0*/  MOV R216, R212 ;  /* 0x000000d400d87202 */ /* 0x000fe40000000f00 */
[----:B------:R-:W-:Y:S01]  /*34f0*/  MOV R249, R210 ;  /* 0x000000d200f97202 */ /* 0x000fe20000000f00 */
[----:B------:R0:W-:Y:S04]  /*3500*/  STL.S16 [R1+0x1c], R217 ;  /* 0x00001cd901007387 */ /* 0x0001e80000100600 */
[----:B------:R1:W-:Y:S04]  /*3510*/  STL.S16 [R1+0x2c], R216 ;  /* 0x00002cd801007387 */ /* 0x0003e80000100600 */
[----:B------:R3:W-:Y:S01]  /*3520*/  STL.S16 [R1+0x30], R249 ;  /* 0x000030f901007387 */ /* 0x0007e20000100600 */
[----:B0-----:R-:W-:-:S02]  /*3530*/  MOV R217, R208 ;  /* 0x000000d000d97202 */ /* 0x001fc40000000f00 */
[----:B-1----:R-:W-:-:S05]  /*3540*/  MOV R216, R206 ;  /* 0x000000ce00d87202 */ /* 0x002fca0000000f00 */
[----:B------:R3:W-:Y:S04]  /*3550*/  STL.S16 [R1+0x3c], R216 ;  /* 0x00003cd801007387 */ /* 0x0007e80000100600 */
[----:B------:R3:W-:Y:S01]  /*3560*/  STL.S16 [R1+0x38], R217 ;  /* 0x000038d901007387 */ /* 0x0007e20000100600 */
[----:B------:R-:W-:Y:S05]  /*3570*/  BRA.DIV ~URZ, `(.L_x_1440) ;  /* 0x00006d027f007947 */ /* 0x000fea000b800000 */
[----:B---3--:R0:W1:Y:S02]  /*3580*/  SHFL.BFLY PT, R249, R248, 0x1, 0x1f ;  /* 0x0c201f00f8f97f89 */ /* 0x00806400000e0000 */
.L_x_1651:
[----:B------:R-:W-:Y:S05]  /*3590*/  BRA.DIV ~URZ, `(.L_x_1441) ;  /* 0x00006d427f007947 */ /* 0x000fea000b800000 */
[----:B------:R-:W3:Y:S01]  /*35a0*/  SHFL.BFLY PT, R216, R247, 0x1, 0x1f ;  /* 0x0c201f00f7d87f89 */ /* 0x000ee200000e0000 */
[----:B01----:R-:W-:Y:S02]  /*35b0*/  FADD.FTZ R248, R249, R248 ;  /* 0x000000f8f9f87221 */ /* 0x003fe40000010000 */
[----:B---3--:R-:W-:-:S03]  /*35c0*/  FADD.FTZ R247, R216, R247 ;  /* 0x000000f7d8f77221 */ /* 0x008fc60000010000 */
        /* <DEDUP_REMOVED lines=11> */
[----:B------:R1:W3:Y:S01]  /*3680*/  SHFL.BFLY PT, R249, R247, 0x10, 0x1f ;  /* 0x0e001f00f7f97f89 */ /* 0x0002e200000e0000 */
[----:B0-----:R-:W-:-:S05]  /*3690*/  FADD.FTZ R248, R216, R248 ;  /* 0x000000f8d8f87221 */ /* 0x001fca0000010000 */
[----:B------:R1:W0:Y:S02]  /*36a0*/  SHFL.BFLY PT, R216, R248, 0x10, 0x1f ;  /* 0x0e001f00f8d87f89 */ /* 0x00022400000e0000 */
.L_x_1652:
[----:B---3--:R-:W-:Y:S01]  /*36b0*/  ISETP.GE.AND P2, PT, R202, 0x1, PT ;  /* 0x00000001ca00780c */ /* 0x008fe20003f46270 */
[----:B------:R-:W-:Y:S01]  /*36c0*/  FADD.FTZ R250, R249, R247 ;  /* 0x000000f7f9fa7221 */ /* 0x000fe20000010000 */
[----:B------:R-:W-:Y:S01]  /*36d0*/  HFMA2.MMA R217, -RZ, RZ, 0, 0 ;  /* 0x00000000ffd97435 */ /* 0x000fe200000001ff */
[----:B------:R-:W3:Y:S01]  /*36e0*/  S2R R249, SR_TID.X ;  /* 0x0000000000f97919 */ /* 0x000ee20000002100 */
[----:B01----:R-:W-:-:S09]  /*36f0*/  FADD.FTZ R247, R216, R248 ;  /* 0x000000f8d8f77221 */ /* 0x003fd20000010000 */
[----:B------:R-:W-:Y:S02]  /*3700*/  @P2 IADD3 R202, R202, -0x1, RZ ;  /* 0xffffffffcaca2810 */ /* 0x000fe40007ffe0ff */
[----:B------:R-:W-:-:S03]  /*3710*/  @P2 MOV R248, 0x10 ;  /* 0x0000001000f82802 */ /* 0x000fc60000000f00 */
[----:B------:R-:W-:-:S05]  /*3720*/  @P2 IMAD R202, R202, c[0x0][0x168], RZ ;  /* 0x00005a00caca2a24 */ /* 0x000fca00078e02ff */
[----:B------:R-:W-:Y:S02]  /*3730*/  @P2 SHF.R.S32.HI R216, RZ, 0x1f, R202 ;  /* 0x0000001fffd82819 */ /* 0x000fe400000114ca */
[----:B---3--:R-:W-:Y:S02]  /*3740*/  LOP3.LUT R249, R249, 0x1f, RZ, 0xc0, !PT ;  /* 0x0000001ff9f97812 */ /* 0x008fe400078ec0ff */
[----:B------:R-:W-:-:S04]  /*3750*/  @P2 LEA.HI R216, R216, R202, RZ, 0x3 ;  /* 0x000000cad8d82211 */ /* 0x000fc800078f18ff */
[----:B------:R-:W-:-:S05]  /*3760*/  @P2 LEA.HI.SX32 R217, R216, R249, 0x1d ;  /* 0x000000f9d8d92211 */ /* 0x000fca00078feaff */
[----:B------:R-:W-:-:S05]  /*3770*/  @P2 IMAD.WIDE.U32 R248, R217, R248, c[0x0][0x170] ;  /* 0x00005c00d9f82625 */ /* 0x000fca00078e00f8 */
[----:B------:R0:W5:Y:S01]  /*3780*/  @P2 LDG.E.128 R180, [R248.64] ;  /* 0x00000004f8b42981 */ /* 0x000162000c1e1d00 */
[----:B------:R-:W-:Y:S01]  /*3790*/  BSSY B1, `(.L_x_1442) ;  /* 0x0000019000017945 */ /* 0x000fe20003800000 */
[----:B------:R-:W-:Y:S02]  /*37a0*/  FMUL.FTZ R202, R250, c[0x0][0x1e0] ;  /* 0x00007800faca7a20 */ /* 0x000fe40000410000 */
[----:B------:R-:W-:Y:S01]  /*37b0*/  FMUL.FTZ R216, R247, c[0x0][0x1e0] ;  /* 0x00007800f7d87a20 */ /* 0x000fe20000410000 */
        /* <DEDUP_REMOVED lines=9> */
.L_x_1443:
[----:B0-----:R-:W3:Y:S01]  /*3850*/  LDL R248, [R1+0x28] ;  /* 0x0000280001f87983 */ /* 0x001ee20000100800 */
[----:B------:R-:W0:Y:S01]  /*3860*/  LDC.U8 R249, c[0x0][0x1f0] ;  /* 0x00007c00fff97b82 */ /* 0x000e220000000000 */
[----:B------:R-:W-:Y:S02]  /*3870*/  ULDC.64 UR6, c[0x0][0x218] ;  /* 0x0000860000067ab9 */ /* 0x000fe40000000a00 */
[----:B------:R-:W-:-:S04]  /*3880*/  UISETP.NE.U32.AND UP0, UPT, URZ, UR6, UPT ;  /* 0x000000063f00728c */ /* 0x000fc8000bf05070 */
[----:B------:R-:W-:-:S06]  /*3890*/  UISETP.NE.AND.EX UP0, UPT, URZ, UR7, UPT, UP0 ;  /* 0x000000073f00728c */ /* 0x000fcc000bf05300 */
[----:B------:R-:W-:Y:S02]  /*38a0*/  PLOP3.LUT P3, PT, PT, PT, UP0, 0x80, 0x0 ;  /* 0x000000000000781c */ /* 0x000fe40003f6f008 */
[----:B0-----:R-:W-:-:S04]  /*38b0*/  ISETP.NE.AND P0, PT, R249, RZ, PT ;  /* 0x000000fff900720c */ /* 0x001fc80003f05270 */
[----:B------:R-:W-:-:S05]  /*38c0*/  FSEL R247, R202, RZ, !P0 ;  /* 0x000000ffcaf77208 */ /* 0x000fca0004000000 */
[----:B---3--:R-:W-:Y:S02]  /*38d0*/  FFMA.FTZ R247, R248, R216, R247 ;  /* 0x000000d8f8f77223 */ /* 0x008fe400000100f7 */
[----:B------:R-:W-:Y:S02]  /*38e0*/  @P3 PRMT R248, RZ, 0x5410, R36 ;  /* 0x00005410fff83816 */ /* 0x000fe40000000024 */
[----:B------:R-:W-:-:S04]  /*38f0*/  FADD.FTZ R247, R0, -R247 ;  /* 0x800000f700f77221 */ /* 0x000fc80000010000 */
[----:B------:R-:W-:-:S04]  /*3900*/  FMUL.FTZ R247, R203, R247 ;  /* 0x000000f7cbf77220 */ /* 0x000fc80000410000 */
[----:B------:R-:W-:Y:S02]  /*3910*/  @P3 FADD.FTZ R247, R247, R248 ;  /* 0x000000f8f7f73221 */ /* 0x000fe40000010000 */
.L_x_1444:
[----:B------:R-:W-:Y:S05]  /*3920*/  BSYNC B1 ;  /* 0x0000000000017941 */ /* 0x000fea0003800000 */
.L_x_1442:
[----:B------:R-:W-:Y:S01]  /*3930*/  ISETP.NE.U32.AND P0, PT, RZ, c[0x0][0x258], PT ;  /* 0x00009600ff007a0c */ /* 0x000fe20003f05070 */
[----:B------:R-:W-:Y:S03]  /*3940*/  BSSY B1, `(.L_x_1445) ;  /* 0x0000012000017945 */ /* 0x000fe60003800000 */
[----:B------:R-:W-:-:S13]  /*3950*/  ISETP.NE.AND.EX P0, PT, RZ, c[0x0][0x25c], PT, P0 ;  /* 0x00009700ff007a0c */ /* 0x000fda0003f05300 */
[----:B0-----:R-:W-:-:S04]  /*3960*/  @P0 F2FP.BF16.PACK_AB R248, RZ, R247 ;  /* 0x000000f7fff8023e */ /* 0x001fc800000010ff */
[----:B------:R-:W-:Y:S01]  /*3970*/  @P0 PRMT R184, R248, 0x7610, R184 ;  /* 0x00007610f8b80816 */ /* 0x000fe200000000b8 */
[----:B------:R-:W-:Y:S05]  /*3980*/  @!P2 BRA `(.L_x_1446) ;  /* 0x000000d00000a947 */ /* 0x000fea0003800000 */
[----:B------:R-:W3:Y:S01]  /*3990*/  LDL.LU R249, [R1+0x1c] ;  /* 0x00001c0001f97983 */ /* 0x000ee20000300800 */
[----:B------:R-:W-:Y:S01]  /*39a0*/  FMUL.FTZ R247, R247, c[0x0][0x1ec] ;  /* 0x00007b00f7f77a20 */ /* 0x000fe20000410000 */
[----:B---3--:R-:W-:-:S03]  /*39b0*/  LOP3.LUT P4, RZ, R249, 0xff, RZ, 0xc0, !PT ;  /* 0x000000fff9ff7812 */ /* 0x008fc6000788c0ff */
[----:B------:R-:W-:Y:S01]  /*39c0*/  FMUL.FTZ R249, R247, c[0x0][0x1e8] ;  /* 0x00007a00f7f97a20 */ /* 0x000fe20000410000 */
[----:B------:R-:W-:-:S09]  /*39d0*/  HFMA2.MMA R247, -RZ, RZ, 0, 0 ;  /* 0x00000000fff77435 */ /* 0x000fd200000001ff */
[----:B-----5:R-:W-:-:S05]  /*39e0*/  @P4 PRMT R248, RZ, 0x5410, R180 ;  /* 0x00005410fff84816 */ /* 0x020fca00000000b4 */
[----:B------:R-:W-:Y:S01]  /*39f0*/  @P4 FMUL.FTZ R247, R249, R248 ;  /* 0x000000f8f9f74220 */ /* 0x000fe20000410000 */
[----:B------:R-:W-:-:S03]  /*3a00*/  @P4 PRMT R248, RZ, 0x5410, R176 ;  /* 0x00005410fff84816 */ /* 0x000fc600000000b0 */
[----:B------:R-:W-:Y:S01]  /*3a10*/  FADD.FTZ R144, R144, R247 ;  /* 0x000000f790907221 */ /* 0x000fe20000010000 */
[----:B------:R-:W-:Y:S01]  /*3a20*/  MOV R247, RZ ;  /* 0x000000ff00f77202 */ /* 0x000fe20000000f00 */
[----:B------:R-:W-:-:S05]  /*3a30*/  @P4 FMUL.FTZ R247, R249, R248 ;  /* 0x000000f8f9f74220 */ /* 0x000fca0000410000 */
[----:B------:R-:W-:-:S04]  /*3a40*/  F2FP.BF16.PACK_AB R247, RZ, R247 ;  /* 0x000000f7fff7723e */ /* 0x000fc800000010ff */
[----:B------:R-:W-:Y:S02]  /*3a50*/  PRMT R188, R247, 0x7610, R188 ;  /* 0x00007610f7bc7816 */ /* 0x000fe400000000bc */
.L_x_1446:
[----:B------:R-:W-:Y:S05]  /*3a60*/  BSYNC B1 ;  /* 0x0000000000017941 */ /* 0x000fea0003800000 */
.L_x_1445:
[----:B------:R-:W-:Y:S01]  /*3a70*/  BSSY B1, `(.L_x_1447) ;  /* 0x0000010000017945 */ /* 0x000fe20003800000 */
[----:B------:R-:W-:Y:S05]  /*3a80*/  @P1 BRA `(.L_x_1448) ;  /* 0x0000004000001947 */ /* 0x000fea0003800000 */
[----:B------:R-:W-:Y:S01]  /*3a90*/  HFMA2.MMA R247, -RZ, RZ, 0, 0 ;  /* 0x00000000fff77435 */ /* 0x000fe200000001ff */
[----:B------:R-:W-:Y:S05]  /*3aa0*/  @!P3 BRA `(.L_x_1449) ;  /* 0x000000c00000b947 */ /* 0x000fea0003800000 */
[----:B------:R-:W-:Y:S01]  /*3ab0*/  PRMT R247, RZ, 0x7610, R36 ;  /* 0x00007610fff77816 */ /* 0x000fe20000000024 */
[----:B------:R-:W-:Y:S05]  /*3ac0*/  BRA `(.L_x_1449) ;  /* 0x000000a000007947 */ /* 0x000fea0003800000 */
.L_x_1448:
[----:B------:R-:W3:Y:S01]  /*3ad0*/  LDL R249, [R1+0x6c] ;  /* 0x00006c0001f97983 */ /* 0x000ee20000100800 */
[----:B------:R-:W0:Y:S03]  /*3ae0*/  LDC.U8 R250, c[0x0][0x1f0] ;  /* 0x00007c00fffa7b82 */ /* 0x000e260000000000 */
[----:B------:R-:W4:Y:S01]  /*3af0*/  LDL R248, [R1+0x20] ;  /* 0x0000200001f87983 */ /* 0x000f220000100800 */
[----:B0-----:R-:W-:-:S04]  /*3b00*/  ISETP.NE.AND P4, PT, R250, RZ, PT ;  /* 0x000000fffa00720c */ /* 0x001fc80003f85270 */
[----:B------:R-:W-:-:S05]  /*3b10*/  FSEL R247, R202, RZ, !P4 ;  /* 0x000000ffcaf77208 */ /* 0x000fca0006000000 */
[----:B---3--:R-:W-:-:S04]  /*3b20*/  FFMA.FTZ R247, R249, R216, R247 ;  /* 0x000000d8f9f77223 */ /* 0x008fc800000100f7 */
[----:B----4-:R-:W-:Y:S01]  /*3b30*/  FADD.FTZ R247, R248, -R247 ;  /* 0x800000f7f8f77221 */ /* 0x010fe20000010000 */
[----:B------:R-:W-:-:S03]  /*3b40*/  @P3 PRMT R248, RZ, 0x7610, R36 ;  /* 0x00007610fff83816 */ /* 0x000fc60000000024 */
[----:B------:R-:W-:-:S04]  /*3b50*/  FMUL.FTZ R247, R203, R247 ;  /* 0x000000f7cbf77220 */ /* 0x000fc80000410000 */
[----:B------:R-:W-:Y:S02]  /*3b60*/  @P3 FADD.FTZ R247, R247, R248 ;  /* 0x000000f8f7f73221 */ /* 0x000fe40000010000 */
.L_x_1449:
[----:B------:R-:W-:Y:S05]  /*3b70*/  BSYNC B1 ;  /* 0x0000000000017941 */ /* 0x000fea0003800000 */
.L_x_1447:
[----:B------:R-:W-:Y:S01]  /*3b80*/  @P0 F2FP.BF16.PACK_AB R248, RZ, R247 ;  /* 0x000000f7fff8023e */ /* 0x000fe200000010ff */
[----:B------:R-:W-:Y:S03]  /*3b90*/  BSSY B1, `(.L_x_1450) ;  /* 0x000000f000017945 */ /* 0x000fe60003800000 */
[----:B------:R-:W-:Y:S01]  /*3ba0*/  @P0 PRMT R184, R184, 0x5410, R248 ;  /* 0x00005410b8b80816 */ /* 0x000fe200000000f8 */
[----:B------:R-:W-:Y:S05]  /*3bb0*/  @!P2 BRA `(.L_x_1451) ;  /* 0x000000c00000a947 */ /* 0x000fea0003800000 */
[----:B------:R-:W-:Y:S01]  /*3bc0*/  LOP3.LUT P4, RZ, R214, 0xff00, RZ, 0xc0, !PT ;  /* 0x0000ff00d6ff7812 */ /* 0x000fe2000788c0ff */
[----:B------:R-:W-:-:S04]  /*3bd0*/  FMUL.FTZ R247, R247, c[0x0][0x1ec] ;  /* 0x00007b00f7f77a20 */ /* 0x000fc80000410000 */
[----:B------:R-:W-:Y:S01]  /*3be0*/  FMUL.FTZ R249, R247, c[0x0][0x1e8] ;  /* 0x00007a00f7f97a20 */ /* 0x000fe20000410000 */
[----:B------:R-:W-:-:S07]  /*3bf0*/  HFMA2.MMA R247, -RZ, RZ, 0, 0 ;  /* 0x00000000fff77435 */ /* 0x000fce00000001ff */
        /* <DEDUP_REMOVED lines=8> */
.L_x_1451:
[----:B------:R-:W-:Y:S05]  /*3c80*/  BSYNC B1 ;  /* 0x0000000000017941 */ /* 0x000fea0003800000 */
.L_x_1450:
[----:B------:R-:W-:Y:S01]  /*3c90*/  BSSY B1, `(.L_x_1452) ;  /* 0x0000010000017945 */ /* 0x000fe20003800000 */
[----:B------:R-:W-:Y:S05]  /*3ca0*/  @P1 BRA `(.L_x_1453) ;  /* 0x0000004000001947 */ /* 0x000fea0003800000 */
[----:B------:R-:W-:Y:S01]  /*3cb0*/  HFMA2.MMA R247, -RZ, RZ, 0, 0 ;  /* 0x00000000fff77435 */ /* 0x000fe200000001ff */
[----:B------:R-:W-:Y:S05]  /*3cc0*/  @!P3 BRA `(.L_x_1454) ;  /* 0x000000c00000b947 */ /* 0x000fea0003800000 */
[----:B------:R-:W-:Y:S01]  /*3cd0*/  PRMT R247, RZ, 0x5410, R37 ;  /* 0x00005410fff77816 */ /* 0x000fe20000000025 */
[----:B------:R-:W-:Y:S05]  /*3ce0*/  BRA `(.L_x_1454) ;  /* 0x000000a000007947 */ /* 0x000fea0003800000 */
.L_x_1453:
        /* <DEDUP_REMOVED lines=10> */
.L_x_1454:
[----:B------:R-:W-:Y:S05]  /*3d90*/  BSYNC B1 ;  /* 0x0000000000017941 */ /* 0x000fea0003800000 */
.L_x_1452:
        /* <DEDUP_REMOVED lines=16> */
.L_x_1456:
[----:B------:R-:W-:Y:S05]  /*3ea0*/  BSYNC B1 ;  /* 0x0000000000017941 */ /* 0x000fea0003800000 */
.L_x_1455:
[----:B------:R-:W-:Y:S01]  /*3eb0*/  BSSY B1, `(.L_x_1457) ;  /* 0x0000010000017945 */ /* 0x000fe20003800000 */
[----:B------:R-:W-:Y:S05]  /*3ec0*/  @P1 BRA `(.L_x_1458) ;  /* 0x0000004000001947 */ /* 0x000fea0003800000 */
[----:B------:R-:W-:Y:S01]  /*3ed0*/  HFMA2.MMA R247, -RZ, RZ, 0, 0 ;  /* 0x00000000fff77435 */ /* 0x000fe200000001ff */
[----:B------:R-:W-:Y:S05]  /*3ee0*/  @!P3 BRA `(.L_x_1459) ;  /* 0x000000c00000b947 */ /* 0x000fea0003800000 */
[----:B------:R-:W-:Y:S01]  /*3ef0*/  PRMT R247, RZ, 0x7610, R37 ;  /* 0x00007610fff77816 */ /* 0x000fe20000000025 */
[----:B------:R-:W-:Y:S05]  /*3f00*/  BRA `(.L_x_1459) ;  /* 0x000000a000007947 */ /* 0x000fea0003800000 */
.L_x_1458:
        /* <DEDUP_REMOVED lines=10> */
.L_x_1459:
[----:B------:R-:W-:Y:S05]  /*3fb0*/  BSYNC B1 ;  /* 0x0000000000017941 */ /* 0x000fea0003800000 */
.L_x_1457:
        /* <DEDUP_REMOVED lines=16> */
.L_x_1461:
[----:B------:R-:W-:Y:S05]  /*40c0*/  BSYNC B1 ;  /* 0x0000000000017941 */ /* 0x000fea0003800000 */
.L_x_1460:
[----:B------:R-:W-:Y:S01]  /*40d0*/  BSSY B1, `(.L_x_1462) ;  /* 0x0000010000017945 */ /* 0x000fe20003800000 */
[----:B------:R-:W-:Y:S05]  /*40e0*/  @P1 BRA `(.L_x_1463) ;  /* 0x0000004000001947 */ /* 0x000fea0003800000 */
[----:B------:R-:W-:Y:S01]  /*40f0*/  HFMA2.MMA R247, -RZ, RZ, 0, 0 ;  /* 0x00000000fff77435 */ /* 0x000fe200000001ff */
[----:B------:R-:W-:Y:S05]  /*4100*/  @!P3 BRA `(.L_x_1464) ;  /* 0x000000c00000b947 */ /* 0x000fea0003800000 */
[----:B------:R-:W-:Y:S01]  /*4110*/  PRMT R247, RZ, 0x5410, R38 ;  /* 0x00005410fff77816 */ /* 0x000fe20000000026 */
[----:B------:R-:W-:Y:S05]  /*4120*/  BRA `(.L_x_1464) ;  /* 0x000000a000007947 */ /* 0x000fea0003800000 */
.L_x_1463:
        /* <DEDUP_REMOVED lines=10> */
.L_x_1464:
[----:B------:R-:W-:Y:S05]  /*41d0*/  BSYNC B1 ;  /* 0x0000000000017941 */ /* 0x000fea0003800000 */
.L_x_1462:
        /* <DEDUP_REMOVED lines=16> */
.L_x_1466:
[----:B------:R-:W-:Y:S05]  /*42e0*/  BSYNC B1 ;  /* 0x0000000000017941 */ /* 0x000fea0003800000 */
.L_x_1465:
[----:B------:R-:W-:Y:S01]  /*42f0*/  BSSY B1, `(.L_x_1467) ;  /* 0x0000010000017945 */ /* 0x000fe20003800000 */
[----:B------:R-:W-:Y:S05]  /*4300*/  @P1 BRA `(.L_x_1468) ;  /* 0x0000004000001947 */ /* 0x000fea0003800000 */
[----:B------:R-:W-:Y:S01]  /*4310*/  HFMA2.MMA R247, -RZ, RZ, 0, 0 ;  /* 0x00000000fff77435 */ /* 0x000fe200000001ff */
[----:B------:R-:W-:Y:S05]  /*4320*/  @!P3 BRA `(.L_x_1469) ;  /* 0x000000c00000b947 */ /* 0x000fea0003800000 */
[----:B------:R-:W-:Y:S01]  /*4330*/  PRMT R247, RZ, 0x7610, R38 ;  /* 0x00007610fff77816 */ /* 0x000fe20000000026 */
[----:B------:R-:W-:Y:S05]  /*4340*/  BRA `(.L_x_1469) ;  /* 0x000000a000007947 */ /* 0x000fea0003800000 */
.L_x_1468:
        /* <DEDUP_REMOVED lines=10> */
.L_x_1469:
[----:B------:R-:W-:Y:S05]  /*43f0*/  BSYNC B1 ;  /* 0x0000000000017941 */ /* 0x000fea0003800000 */
.L_x_1467:
        /* <DEDUP_REMOVED lines=16> */
.L_x_1471:
[----:B------:R-:W-:Y:S05]  /*4500*/  BSYNC B1 ;  /* 0x0000000000017941 */ /* 0x000fea0003800000 */
.L_x_1470:
[----:B------:R-:W-:Y:S01]  /*4510*/  BSSY B1, `(.L_x_1472) ;  /* 0x0000010000017945 */ /* 0x000fe20003800000 */
[----:B------:R-:W-:Y:S05]  /*4520*/  @P1 BRA `(.L_x_1473) ;  /* 0x0000004000001947 */ /* 0x000fea0003800000 */
[----:B------:R-:W-:Y:S01]  /*4530*/  HFMA2.MMA R247, -RZ, RZ, 0, 0 ;  /* 0x00000000fff77435 */ /* 0x000fe200000001ff */
[----:B------:R-:W-:Y:S05]  /*4540*/  @!P3 BRA `(.L_x_1474) ;  /* 0x000000c00000b947 */ /* 0x000fea0003800000 */
[----:B------:R-:W-:Y:S01]  /*4550*/  PRMT R247, RZ, 0x5410, R39 ;  /* 0x00005410fff77816 */ /* 0x000fe20000000027 */
[----:B------:R-:W-:Y:S05]  /*4560*/  BRA `(.L_x_1474) ;  /* 0x000000a000007947 */ /* 0x000fea0003800000 */
.L_x_1473:
        /* <DEDUP_REMOVED lines=10> */
.L_x_1474:
[----:B------:R-:W-:Y:S05]  /*4610*/  BSYNC B1 ;  /* 0x0000000000017941 */ /* 0x000fea0003800000 */
.L_x_1472:
        /* <DEDUP_REMOVED lines=16> */
.L_x_1476:
[----:B------:R-:W-:Y:S05]  /*4720*/  BSYNC B1 ;  /* 0x0000000000017941 */ /* 0x000fea0003800000 */
.L_x_1475:
[----:B------:R-:W-:Y:S01]  /*4730*/  BSSY B1, `(.L_x_1477) ;  /* 0x0000010000017945 */ /* 0x000fe20003800000 */
[----:B------:R-:W-:Y:S05]  /*4740*/  @P1 BRA `(.L_x_1478) ;  /* 0x0000004000001947 */ /* 0x000fea0003800000 */
[----:B------:R-:W-:Y:S01]  /*4750*/  HFMA2.MMA R247, -RZ, RZ, 0, 0 ;  /* 0x00000000fff77435 */ /* 0x000fe200000001ff */
[----:B------:R-:W-:Y:S05]  /*4760*/  @!P3 BRA `(.L_x_1479) ;  /* 0x000000c00000b947 */ /* 0x000fea0003800000 */
[----:B------:R-:W-:Y:S01]  /*4770*/  PRMT R247, RZ, 0x7610, R39 ;  /* 0x00007610fff77816 */ /* 0x000fe20000000027 */
[----:B------:R-:W-:Y:S05]  /*4780*/  BRA `(.L_x_1479) ;  /* 0x000000a000007947 */ /* 0x000fea0003800000 */
.L_x_1478:
[----:B------:R-:W3:Y:S01]  /*4790*/  LDL R249, [R1+0x54] ;  /* 0x0000540001f97983 */ /* 0x000ee20000100800 */
[----:B------:R-:W0:Y:S03]  /*47a0*/  LDC.U8 R250, c[0x0][0x1f0] ;  /* 0x00007c00fffa7b82 */ /* 0x000e260000000000 */
[----:B------:R-:W4:Y:S01]  /*47b0*/  LDL R248, [R1] ;  /* 0x0000000001f87983 */ /* 0x000f220000100800 */
[----:B0-----:R-:W-:-:S04]  /*47c0*/  ISETP.NE.AND P4, PT, R250, RZ, PT ;  /* 0x000000fffa00720c */ /* 0x001fc80003f85270 */
[----:B------:R-:W-:-:S05]  /*47d0*/  FSEL R247, R202, RZ, !P4 ;  /* 0x000000ffcaf77208 */ /* 0x000fca0006000000 */
[----:B---3--:R-:W-:-:S04]  /*47e0*/  FFMA.FTZ R247, R249, R216, R247 ;  /* 0x000000d8f9f77223 */ /* 0x008fc800000100f7 */
[----:B----4-:R-:W-:Y:S01]  /*47f0*/  FADD.FTZ R247, R248, -R247 ;  /* 0x800000f7f8f77221 */ /* 0x010fe20000010000 */
[----:B------:R-:W-:-:S03]  /*4800*/  @P3 PRMT R248, RZ, 0x7610, R39 ;  /* 0x00007610fff83816 */ /* 0x000fc60000000027 */
[----:B------:R-:W-:-:S04]  /*4810*/  FMUL.FTZ R247, R203, R247 ;  /* 0x000000f7cbf77220 */ /* 0x000fc80000410000 */
[----:B------:R-:W-:Y:S02]  /*4820*/  @P3 FADD.FTZ R247, R247, R248 ;  /* 0x000000f8f7f73221 */ /* 0x000fe40000010000 */
.L_x_1479:
[----:B------:R-:W-:Y:S05]  /*4830*/  BSYNC B1 ;  /* 0x0000000000017941 */ /* 0x000fea0003800000 */
.L_x_1477:
[----:B------:R-:W-:Y:S01]  /*4840*/  @P0 F2FP.BF16.PACK_AB R248, RZ, R247 ;  /* 0x000000f7fff8023e */ /* 0x000fe200000010ff */
[----:B------:R-:W-:Y:S03]  /*4850*/  BSSY B1, `(.L_x_1480) ;  /* 0x000000f000017945 */ /* 0x000fe60003800000 */
[----:B------:R-:W-:Y:S01]  /*4860*/  @P0 PRMT R187, R187, 0x5410, R248 ;  /* 0x00005410bbbb0816 */ /* 0x000fe200000000f8 */
[----:B------:R-:W-:Y:S05]  /*4870*/  @!P2 BRA `(.L_x_1481) ;  /* 0x000000c00000a947 */ /* 0x000fea0003800000 */
[----:B------:R-:W-:Y:S01]  /*4880*/  LOP3.LUT P4, RZ, R215, 0xff000000, RZ, 0xc0, !PT ;  /* 0xff000000d7ff7812 */ /* 0x000fe2000788c0ff */
[----:B------:R-:W-:Y:S01]  /*4890*/  FMUL.FTZ R247, R247, c[0x0][0x1ec] ;  /* 0x00007b00f7f77a20 */ /* 0x000fe20000410000 */
[----:B------:R-:W-:-:S03]  /*48a0*/  HFMA2.MMA R214, -RZ, RZ, 0, 0 ;  /* 0x00000000ffd67435 */ /* 0x000fc600000001ff */
[----:B------:R-:W-:-:S08]  /*48b0*/  FMUL.FTZ R247, R247, c[0x0][0x1e8] ;  /* 0x00007a00f7f77a20 */ /* 0x000fd00000410000 */
        /* <DEDUP_REMOVED lines=8> */
.L_x_1481:
[----:B------:R-:W-:Y:S05]  /*4940*/  BSYNC B1 ;  /* 0x0000000000017941 */ /* 0x000fea0003800000 */
.L_x_1480:
[----:B------:R-:W-:Y:S01]  /*4950*/  @P0 MOV R214, 0x10 ;  /* 0x0000001000d60802 */ /* 0x000fe20000000f00 */
[----:B------:R-:W-:Y:S04]  /*4960*/  BSSY B1, `(.L_x_1482) ;  /* 0x000000b000017945 */ /* 0x000fe80003800000 */
[----:B------:R-:W-:-:S05]  /*4970*/  @P0 IMAD.WIDE.U32 R214, R201, R214, c[0x0][0x258] ;  /* 0x00009600c9d60625 */ /* 0x000fca00078e00d6 */
[----:B------:R0:W-:Y:S02]  /*4980*/  @P0 STG.E.128 [R214.64], R184 ;  /* 0x000000b8d6000986 */ /* 0x0001e4000c101d04 */
[----:B0-----:R-:W-:-:S05]  /*4990*/  @P2 MOV R214, 0x10 ;  /* 0x0000001000d62802 */ /* 0x001fca0000000f00 */
[----:B------:R-:W-:-:S05]  /*49a0*/  @P2 IMAD.WIDE.U32 R214, R217, R214, c[0x0][0x248] ;  /* 0x00009200d9d62625 */ /* 0x000fca00078e00d6 */
[----:B------:R0:W-:Y:S01]  /*49b0*/  @P2 STG.E.128 [R214.64], R188 ;  /* 0x000000bcd6002986 */ /* 0x0001e2000c101d04 */
[----:B------:R-:W-:Y:S05]  /*49c0*/  @!P2 BRA `(.L_x_1483) ;  /* 0x000000400000a947 */ /* 0x000fea0003800000 */
[----:B-----5:R-:W-:Y:S01]  /*49d0*/  HFMA2.MMA R181, -RZ, RZ, 0, 9.5367431640625e-07 ;  /* 0x00000010ffb57435 */ /* 0x020fe200000001ff */
[----:B------:R-:W-:-:S09]  /*49e0*/  IADD3 R180, R217, 0x20, RZ ;  /* 0x00000020d9b47810 */ /* 0x000fd20007ffe0ff */
[----:B------:R-:W-:-:S06]  /*49f0*/  IMAD.WIDE.U32 R180, R180, R181, c[0x0][0x170] ;  /* 0x00005c00b4b47625 */ /* 0x000fcc00078e00b5 */
[----:B------:R-:W5:Y:S02]  /*4a00*/  LDG.E.128 R180, [R180.64] ;  /* 0x00000004b4b47981 */ /* 0x000f64000c1e1d00 */
.L_x_1483:
[----:B------:R-:W-:Y:S05]  /*4a10*/  BSYNC B1 ;  /* 0x0000000000017941 */ /* 0x000fea0003800000 */
.L_x_1482:
[----:B------:R-:W-:Y:S01]  /*4a20*/  BSSY B1, `(.L_x_1484) ;  /* 0x000000f000017945 */ /* 0x000fe20003800000 */
[----:B------:R-:W-:Y:S05]  /*4a30*/  @P1 BRA `(.L_x_1485) ;  /* 0x0000004000001947 */ /* 0x000fea0003800000 */
[----:B0-----:R-:W-:Y:S01]  /*4a40*/  MOV R214, RZ ;  /* 0x000000ff00d67202 */ /* 0x001fe20000000f00 */
[----:B------:R-:W-:Y:S05]  /*4a50*/  @!P3 BRA `(.L_x_1486) ;  /* 0x000000b00000b947 */ /* 0x000fea0003800000 */
[----:B------:R-:W-:Y:S01]  /*4a60*/  PRMT R214, RZ, 0x5410, R32 ;  /* 0x00005410ffd67816 */ /* 0x000fe20000000020 */
[----:B------:R-:W-:Y:S05]  /*4a70*/  BRA `(.L_x_1486) ;  /* 0x0000009000007947 */ /* 0x000fea0003800000 */
.L_x_1485:
[----:B0-----:R-:W3:Y:S01]  /*4a80*/  LDL R215, [R1+0x50] ;  /* 0x0000500001d77983 */ /* 0x001ee20000100800 */
[----:B------:R-:W0:Y:S02]  /*4a90*/  LDC.U8 R247, c[0x0][0x1f0] ;  /* 0x00007c00fff77b82 */ /* 0x000e240000000000 */
[----:B0-----:R-:W-:-:S04]  /*4aa0*/  ISETP.NE.AND P4, PT, R247, RZ, PT ;  /* 0x000000fff700720c */ /* 0x001fc80003f85270 */
[----:B------:R-:W-:-:S05]  /*4ab0*/  FSEL R214, R202, RZ, !P4 ;  /* 0x000000ffcad67208 */ /* 0x000fca0006000000 */
[----:B---3--:R-:W-:Y:S01]  /*4ac0*/  FFMA.FTZ R214, R215, R216, R214 ;  /* 0x000000d8d7d67223 */ /* 0x008fe200000100d6 */
[----:B------:R-:W-:-:S03]  /*4ad0*/  @P3 PRMT R215, RZ, 0x5410, R32 ;  /* 0x00005410ffd73816 */ /* 0x000fc60000000020 */
[----:B------:R-:W-:-:S04]  /*4ae0*/  FADD.FTZ R214, R252, -R214 ;  /* 0x800000d6fcd67221 */ /* 0x000fc80000010000 */
[----:B------:R-:W-:-:S04]  /*4af0*/  FMUL.FTZ R214, R203, R214 ;  /* 0x000000d6cbd67220 */ /* 0x000fc80000410000 */
[----:B------:R-:W-:Y:S02]  /*4b00*/  @P3 FADD.FTZ R214, R214, R215 ;  /* 0x000000d7d6d63221 */ /* 0x000fe40000010000 */
.L_x_1486:
[----:B------:R-:W-:Y:S05]  /*4b10*/  BSYNC B1 ;  /* 0x0000000000017941 */ /* 0x000fea0003800000 */
.L_x_1484:
[----:B------:R-:W-:Y:S01]  /*4b20*/  @P0 F2FP.BF16.PACK_AB R215, RZ, R214 ;  /* 0x000000d6ffd7023e */ /* 0x000fe200000010ff */
[----:B------:R-:W-:Y:S03]  /*4b30*/  BSSY B1, `(.L_x_1487) ;  /* 0x0000010000017945 */ /* 0x000fe60003800000 */
        /* <DEDUP_REMOVED lines=15> */
.L_x_1488:
[----:B------:R-:W-:Y:S05]  /*4c30*/  BSYNC B1 ;  /* 0x0000000000017941 */ /* 0x000fea0003800000 */
.L_x_1487:
[----:B------:R-:W-:Y:S01]  /*4c40*/  BSSY B1, `(.L_x_1489) ;  /* 0x000000f000017945 */ /* 0x000fe20003800000 */
[----:B------:R-:W-:Y:S05]  /*4c50*/  @P1 BRA `(.L_x_1490) ;  /* 0x0000004000001947 */ /* 0x000fea0003800000 */
[----:B------:R-:W-:Y:S01]  /*4c60*/  HFMA2.MMA R214, -RZ, RZ, 0, 0 ;  /* 0x00000000ffd67435 */ /* 0x000fe200000001ff */
[----:B------:R-:W-:Y:S05]  /*4c70*/  @!P3 BRA `(.L_x_1491) ;  /* 0x000000b00000b947 */ /* 0x000fea0003800000 */
[----:B------:R-:W-:Y:S01]  /*4c80*/  PRMT R214, RZ, 0x7610, R32 ;  /* 0x00007610ffd67816 */ /* 0x000fe20000000020 */
[----:B------:R-:W-:Y:S05]  /*4c90*/  BRA `(.L_x_1491) ;  /* 0x0000009000007947 */ /* 0x000fea0003800000 */
.L_x_1490:
[----:B------:R-:W3:Y:S01]  /*4ca0*/  LDL R215, [R1+0x4c] ;  /* 0x00004c0001d77983 */ /* 0x000ee20000100800 */
        /* <DEDUP_REMOVED lines=8> */
.L_x_1491:
[----:B------:R-:W-:Y:S05]  /*4d30*/  BSYNC B1 ;  /* 0x0000000000017941 */ /* 0x000fea0003800000 */
.L_x_1489:
        /* <DEDUP_REMOVED lines=16> */
.L_x_1493:
[----:B------:R-:W-:Y:S05]  /*4e40*/  BSYNC B1 ;  /* 0x0000000000017941 */ /* 0x000fea0003800000 */
.L_x_1492:
[----:B------:R-:W-:Y:S01]  /*4e50*/  BSSY B1, `(.L_x_1494) ;  /* 0x000000f000017945 */ /* 0x000fe20003800000 */
[----:B------:R-:W-:Y:S05]  /*4e60*/  @P1 BRA `(.L_x_1495) ;  /* 0x0000004000001947 */ /* 0x000fea0003800000 */
[----:B------:R-:W-:Y:S01]  /*4e70*/  HFMA2.MMA R214, -RZ, RZ, 0, 0 ;  /* 0x00000000ffd67435 */ /* 0x000fe200000001ff */
[----:B------:R-:W-:Y:S05]  /*4e80*/  @!P3 BRA `(.L_x_1496) ;  /* 0x000000b00000b947 */ /* 0x000fea0003800000 */
[----:B------:R-:W-:Y:S01]  /*4e90*/  PRMT R214, RZ, 0x5410, R33 ;  /* 0x00005410ffd67816 */ /* 0x000fe20000000021 */
[----:B------:R-:W-:Y:S05]  /*4ea0*/  BRA `(.L_x_1496) ;  /* 0x0000009000007947 */ /* 0x000fea0003800000 */
.L_x_1495:
        /* <DEDUP_REMOVED lines=9> */
.L_x_1496:
[----:B------:R-:W-:Y:S05]  /*4f40*/  BSYNC B1 ;  /* 0x0000000000017941 */ /* 0x000fea0003800000 */
.L_x_1494:
        /* <DEDUP_REMOVED lines=16> */
.L_x_1498:
[----:B------:R-:W-:Y:S05]  /*5050*/  BSYNC B1 ;  /* 0x0000000000017941 */ /* 0x000fea0003800000 */
.L_x_1497:
[----:B------:R-:W-:Y:S01]  /*5060*/  BSSY B1, `(.L_x_1499) ;  /* 0x000000f000017945 */ /* 0x000fe20003800000 */
[----:B------:R-:W-:Y:S05]  /*5070*/  @P1 BRA `(.L_x_1500) ;  /* 0x0000004000001947 */ /* 0x000fea0003800000 */
[----:B------:R-:W-:Y:S01]  /*5080*/  HFMA2.MMA R214, -RZ, RZ, 0, 0 ;  /* 0x00000000ffd67435 */ /* 0x000fe200000001ff */
[----:B------:R-:W-:Y:S05]  /*5090*/  @!P3 BRA `(.L_x_1501) ;  /* 0x000000b00000b947 */ /* 0x000fea0003800000 */
[----:B------:R-:W-:Y:S01]  /*50a0*/  PRMT R214, RZ, 0x7610, R33 ;  /* 0x00007610ffd67816 */ /* 0x000fe20000000021 */
[----:B------:R-:W-:Y:S05]  /*50b0*/  BRA `(.L_x_1501) ;  /* 0x0000009000007947 */ /* 0x000fea0003800000 */
.L_x_1500:
        /* <DEDUP_REMOVED lines=9> */
.L_x_1501:
[----:B------:R-:W-:Y:S05]  /*5150*/  BSYNC B1 ;  /* 0x0000000000017941 */ /* 0x000fea0003800000 */
.L_x_1499:
        /* <DEDUP_REMOVED lines=11> */
[----:B------:R-:W-:Y:S02]  /*5210*/  FADD.FTZ R139, R139, R214 ;  /* 0x000000d68b8b7221 */ /* 0x000fe40000010000 */
[----:B------:R-:W-:Y:S02]  /*5220*/  IMAD.MOV.U32 R214, RZ, RZ, RZ ;  /* 0x000000ffffd67224 */ /* 0x000fe400078e00ff */
[----:B------:R-:W-:-:S05]  /*5230*/  @P4 FMUL.FTZ R214, R247, R215 ;  /* 0x000000d7f7d64220 */ /* 0x000fca0000410000 */
[----:B------:R-:W-:-:S04]  /*5240*/  F2FP.BF16.PACK_AB R214, RZ, R214 ;  /* 0x000000d6ffd6723e */ /* 0x000fc800000010ff */
[----:B------:R-:W-:Y:S02]  /*5250*/  PRMT R189, R189, 0x5410, R214 ;  /* 0x00005410bdbd7816 */ /* 0x000fe400000000d6 */
.L_x_1503:
[----:B------:R-:W-:Y:S05]  /*5260*/  BSYNC B1 ;  /* 0x0000000000017941 */ /* 0x000fea0003800000 */
.L_x_1502:
[----:B------:R-:W-:Y:S01]  /*5270*/  BSSY B1, `(.L_x_1504) ;  /* 0x000000f000017945 */ /* 0x000fe20003800000 */
[----:B------:R-:W-:Y:S05]  /*5280*/  @P1 BRA `(.L_x_1505) ;  /* 0x0000004000001947 */ /* 0x000fea0003800000 */
[----:B------:R-:W-:Y:S01]  /*5290*/  MOV R214, RZ ;  /* 0x000000ff00d67202 */ /* 0x000fe20000000f00 */
[----:B------:R-:W-:Y:S05]  /*52a0*/  @!P3 BRA `(.L_x_1506) ;  /* 0x000000b00000b947 */ /* 0x000fea0003800000 */
[----:B------:R-:W-:Y:S01]  /*52b0*/  PRMT R214, RZ, 0x5410, R34 ;  /* 0x00005410ffd67816 */ /* 0x000fe20000000022 */
[----:B------:R-:W-:Y:S05]  /*52c0*/  BRA `(.L_x_1506) ;  /* 0x0000009000007947 */ /* 0x000fea0003800000 */
.L_x_1505:
        /* <DEDUP_REMOVED lines=9> */
.L_x_1506:
[----:B------:R-:W-:Y:S05]  /*5360*/  BSYNC B1 ;  /* 0x0000000000017941 */ /* 0x000fea0003800000 */
.L_x_1504:
        /* <DEDUP_REMOVED lines=16> */
.L_x_1508:
[----:B------:R-:W-:Y:S05]  /*5470*/  BSYNC B1 ;  /* 0x0000000000017941 */ /* 0x000fea0003800000 */
.L_x_1507:
[----:B------:R-:W-:Y:S01]  /*5480*/  BSSY B1, `(.L_x_1509) ;  /* 0x000000e000017945 */ /* 0x000fe20003800000 */
[----:B------:R-:W-:Y:S05]  /*5490*/  @P1 BRA `(.L_x_1510) ;  /* 0x0000004000001947 */ /* 0x000fea0003800000 */
[----:B------:R-:W-:Y:S01]  /*54a0*/  HFMA2.MMA R214, -RZ, RZ, 0, 0 ;  /* 0x00000000ffd67435 */ /* 0x000fe200000001ff */
[----:B------:R-:W-:Y:S05]  /*54b0*/  @!P3 BRA `(.L_x_1511) ;  /* 0x000000a00000b947 */ /* 0x000fea0003800000 */
[----:B------:R-:W-:Y:S01]  /*54c0*/  PRMT R214, RZ, 0x7610, R34 ;  /* 0x00007610ffd67816 */ /* 0x000fe20000000022 */
[----:B------:R-:W-:Y:S05]  /*54d0*/  BRA `(.L_x_1511) ;  /* 0x0000008000007947 */ /* 0x000fea0003800000 */
.L_x_1510:
        /* <DEDUP_REMOVED lines=8> */
.L_x_1511:
[----:B------:R-:W-:Y:S05]  /*5560*/  BSYNC B1 ;  /* 0x0000000000017941 */ /* 0x000fea0003800000 */
.L_x_1509:
        /* <DEDUP_REMOVED lines=16> */
.L_x_1513:
[----:B------:R-:W-:Y:S05]  /*5670*/  BSYNC B1 ;  /* 0x0000000000017941 */ /* 0x000fea0003800000 */
.L_x_1512:
[----:B------:R-:W-:Y:S01]  /*5680*/  BSSY B1, `(.L_x_1514) ;  /* 0x000000e000017945 */ /* 0x000fe20003800000 */
[----:B------:R-:W-:Y:S05]  /*5690*/  @P1 BRA `(.L_x_1515) ;  /* 0x0000004000001947 */ /* 0x000fea0003800000 */
[----:B------:R-:W-:Y:S01]  /*56a0*/  HFMA2.MMA R214, -RZ, RZ, 0, 0 ;  /* 0x00000000ffd67435 */ /* 0x000fe200000001ff */
[----:B------:R-:W-:Y:S05]  /*56b0*/  @!P3 BRA `(.L_x_1516) ;  /* 0x000000a00000b947 */ /* 0x000fea0003800000 */
[----:B------:R-:W-:Y:S01]  /*56c0*/  PRMT R214, RZ, 0x5410, R35 ;  /* 0x00005410ffd67816 */ /* 0x000fe20000000023 */
[----:B------:R-:W-:Y:S05]  /*56d0*/  BRA `(.L_x_1516) ;  /* 0x0000008000007947 */ /* 0x000fea0003800000 */
.L_x_1515:
        /* <DEDUP_REMOVED lines=8> */
.L_x_1516:
[----:B------:R-:W-:Y:S05]  /*5760*/  BSYNC B1 ;  /* 0x0000000000017941 */ /* 0x000fea0003800000 */
.L_x_1514:
        /* <DEDUP_REMOVED lines=16> */
.L_x_1518:
[----:B------:R-:W-:Y:S05]  /*5870*/  BSYNC B1 ;  /* 0x0000000000017941 */ /* 0x000fea0003800000 */
.L_x_1517:
[----:B------:R-:W-:Y:S01]  /*5880*/  BSSY B1, `(.L_x_1519) ;  /* 0x000000e000017945 */ /* 0x000fe20003800000 */
[----:B------:R-:W-:Y:S05]  /*5890*/  @P1 BRA `(.L_x_1520) ;  /* 0x0000004000001947 */ /* 0x000fea0003800000 */
[----:B------:R-:W-:Y:S01]  /*58a0*/  HFMA2.MMA R214, -RZ, RZ, 0, 0 ;  /* 0x00000000ffd67435 */ /* 0x000fe200000001ff */
[----:B------:R-:W-:Y:S05]  /*58b0*/  @!P3 BRA `(.L_x_1521) ;  /* 0x000000a00000b947 */ /* 0x000fea0003800000 */
[----:B------:R-:W-:Y:S01]  /*58c0*/  PRMT R214, RZ, 0x7610, R35 ;  /* 0x00007610ffd67816 */ /* 0x000fe20000000023 */
[----:B------:R-:W-:Y:S05]  /*58d0*/  BRA `(.L_x_1521) ;  /* 0x0000008000007947 */ /* 0x000fea0003800000 */
.L_x_1520:
        /* <DEDUP_REMOVED lines=8> */
.L_x_1521:
[----:B------:R-:W-:Y:S05]  /*5960*/  BSYNC B1 ;  /* 0x0000000000017941 */ /* 0x000fea0003800000 */
.L_x_1519:
        /* <DEDUP_REMOVED lines=16> */
.L_x_1523:
[----:B------:R-:W-:Y:S05]  /*5a70*/  BSYNC B1 ;  /* 0x0000000000017941 */ /* 0x000fea0003800000 */
.L_x_1522:
[----:B------:R-:W3:Y:S01]  /*5a80*/  LDL.LU R213, [R1+0x14] ;  /* 0x0000140001d57983 */ /* 0x000ee20000300800 */
[----:B------:R-:W-:Y:S01]  /*5a90*/  @P0 MOV R212, 0x10 ;  /* 0x0000001000d40802 */ /* 0x000fe20000000f00 */
[----:B------:R-:W-:Y:S04]  /*5aa0*/  BSSY B1, `(.L_x_1524) ;  /* 0x000000c000017945 */ /* 0x000fe80003800000 */
[----:B---3--:R-:W-:-:S05]  /*5ab0*/  @P0 IMAD.WIDE.U32 R212, R213, R212, c[0x0][0x258] ;  /* 0x00009600d5d40625 */ /* 0x008fca00078e00d4 */
[----:B------:R0:W-:Y:S02]  /*5ac0*/  @P0 STG.E.128 [R212.64], R184 ;  /* 0x000000b8d4000986 */ /* 0x0001e4000c101d04 */
[----:B0-----:R-:W-:Y:S02]  /*5ad0*/  @P2 IADD3 R212, R217, 0x20, RZ ;  /* 0x00000020d9d42810 */ /* 0x001fe40007ffe0ff */
[----:B------:R-:W-:-:S05]  /*5ae0*/  @P2 MOV R213, 0x10 ;  /* 0x0000001000d52802 */ /* 0x000fca0000000f00 */
[----:B------:R-:W-:-:S05]  /*5af0*/  @P2 IMAD.WIDE.U32 R212, R212, R213, c[0x0][0x248] ;  /* 0x00009200d4d42625 */ /* 0x000fca00078e00d5 */
[----:B------:R0:W-:Y:S02]  /*5b00*/  @P2 STG.E.128 [R212.64], R188 ;  /* 0x000000bcd4002986 */ /* 0x0001e4000c101d04 */
[----:B0-----:R-:W-:Y:S01]  /*5b10*/  IADD3 R212, R217, 0x40, RZ ;  /* 0x00000040d9d47810 */ /* 0x001fe20007ffe0ff */
[----:B------:R-:W-:Y:S05]  /*5b20*/  @!P2 BRA `(.L_x_1525) ;  /* 0x000000300000a947 */ /* 0x000fea0003800000 */
[----:B-----5:R-:W-:-:S10]  /*5b30*/  HFMA2.MMA R180, -RZ, RZ, 0, 9.5367431640625e-07 ;  /* 0x00000010ffb47435 */ /* 0x020fd400000001ff */
[----:B------:R-:W-:-:S06]  /*5b40*/  IMAD.WIDE.U32 R180, R212, R180, c[0x0][0x170] ;  /* 0x00005c00d4b47625 */ /* 0x000fcc00078e00b4 */
[----:B------:R-:W5:Y:S02]  /*5b50*/  LDG.E.128 R180, [R180.64] ;  /* 0x00000004b4b47981 */ /* 0x000f64000c1e1d00 */
.L_x_1525:
[----:B------:R-:W-:Y:S05]  /*5b60*/  BSYNC B1 ;  /* 0x0000000000017941 */ /* 0x000fea0003800000 */
.L_x_1524:
[----:B------:R-:W-:Y:S01]  /*5b70*/  BSSY B1, `(.L_x_1526) ;  /* 0x000000e000017945 */ /* 0x000fe20003800000 */
[----:B------:R-:W-:Y:S05]  /*5b80*/  @P1 BRA `(.L_x_1527) ;  /* 0x0000004000001947 */ /* 0x000fea0003800000 */
[----:B------:R-:W-:Y:S01]  /*5b90*/  MOV R214, RZ ;  /* 0x000000ff00d67202 */ /* 0x000fe20000000f00 */
[----:B------:R-:W-:Y:S05]  /*5ba0*/  @!P3 BRA `(.L_x_1528) ;  /* 0x000000a00000b947 */ /* 0x000fea0003800000 */
[----:B------:R-:W-:Y:S01]  /*5bb0*/  PRMT R214, RZ, 0x5410, R28 ;  /* 0x00005410ffd67816 */ /* 0x000fe2000000001c */
[----:B------:R-:W-:Y:S05]  /*5bc0*/  BRA `(.L_x_1528) ;  /* 0x0000008000007947 */ /* 0x000fea0003800000 */
.L_x_1527:
        /* <DEDUP_REMOVED lines=8> */
.L_x_1528:
[----:B------:R-:W-:Y:S05]  /*5c50*/  BSYNC B1 ;  /* 0x0000000000017941 */ /* 0x000fea0003800000 */
.L_x_1526:
[----:B------:R-:W-:Y:S01]  /*5c60*/  @P0 F2FP.BF16.PACK_AB R213, RZ, R214 ;  /* 0x000000d6ffd5023e */ /* 0x000fe200000010ff */
[----:B------:R-:W-:Y:S03]  /*5c70*/  BSSY B1, `(.L_x_1529) ;  /* 0x0000010000017945 */ /* 0x000fe60003800000 */
[----:B------:R-:W-:Y:S01]  /*5c80*/  @P0 PRMT R184, R213, 0x7610, R184 ;  /* 0x00007610d5b80816 */ /* 0x000fe200000000b8 */
[----:B------:R-:W-:Y:S05]  /*5c90*/  @!P2 BRA `(.L_x_1530) ;  /* 0x000000d00000a947 */ /* 0x000fea0003800000 */
[----:B------:R-:W3:Y:S01]  /*5ca0*/  LDL.LU R215, [R1+0x30] ;  /* 0x0000300001d77983 */ /* 0x000ee20000300800 */
[----:B------:R-:W-:Y:S01]  /*5cb0*/  FMUL.FTZ R214, R214, c[0x0][0x1ec] ;  /* 0x00007b00d6d67a20 */ /* 0x000fe20000410000 */
[----:B------:R-:W-:Y:S01]  /*5cc0*/  HFMA2.MMA R213, -RZ, RZ, 0, 0 ;  /* 0x00000000ffd57435 */ /* 0x000fe200000001ff */
[----:B---3--:R-:W-:Y:S02]  /*5cd0*/  LOP3.LUT P4, RZ, R215, 0xff, RZ, 0xc0, !PT ;  /* 0x000000ffd7ff7812 */ /* 0x008fe4000788c0ff */
[----:B------:R-:W-:-:S11]  /*5ce0*/  FMUL.FTZ R215, R214, c[0x0][0x1e8] ;  /* 0x00007a00d6d77a20 */ /* 0x000fd60000410000 */
        /* <DEDUP_REMOVED lines=8> */
.L_x_1530:
[----:B------:R-:W-:Y:S05]  /*5d70*/  BSYNC B1 ;  /* 0x0000000000017941 */ /* 0x000fea0003800000 */
.L_x_1529:
[----:B------:R-:W-:Y:S01]  /*5d80*/  BSSY B1, `(.L_x_1531) ;  /* 0x000000e000017945 */ /* 0x000fe20003800000 */
[----:B------:R-:W-:Y:S05]  /*5d90*/  @P1 BRA `(.L_x_1532) ;  /* 0x0000004000001947 */ /* 0x000fea0003800000 */
[----:B------:R-:W-:Y:S01]  /*5da0*/  HFMA2.MMA R214, -RZ, RZ, 0, 0 ;  /* 0x00000000ffd67435 */ /* 0x000fe200000001ff */
[----:B------:R-:W-:Y:S05]  /*5db0*/  @!P3 BRA `(.L_x_1533) ;  /* 0x000000a00000b947 */ /* 0x000fea0003800000 */
[----:B------:R-:W-:Y:S01]  /*5dc0*/  PRMT R214, RZ, 0x7610, R28 ;  /* 0x00007610ffd67816 */ /* 0x000fe2000000001c */
[----:B------:R-:W-:Y:S05]  /*5dd0*/  BRA `(.L_x_1533) ;  /* 0x0000008000007947 */ /* 0x000fea0003800000 */
.L_x_1532:
        /* <DEDUP_REMOVED lines=8> */
.L_x_1533:
[----:B------:R-:W-:Y:S05]  /*5e60*/  BSYNC B1 ;  /* 0x0000000000017941 */ /* 0x000fea0003800000 */
.L_x_1531:
        /* <DEDUP_REMOVED lines=16> */
.L_x_1535:
[----:B------:R-:W-:Y:S05]  /*5f70*/  BSYNC B1 ;  /* 0x0000000000017941 */ /* 0x000fea0003800000 */
.L_x_1534:
[----:B------:R-:W-:Y:S01]  /*5f80*/  BSSY B1, `(.L_x_1536) ;  /* 0x000000e000017945 */ /* 0x000fe20003800000 */
[----:B------:R-:W-:Y:S05]  /*5f90*/  @P1 BRA `(.L_x_1537) ;  /* 0x0000004000001947 */ /* 0x000fea0003800000 */
[----:B------:R-:W-:Y:S01]  /*5fa0*/  HFMA2.MMA R214, -RZ, RZ, 0, 0 ;  /* 0x00000000ffd67435 */ /* 0x000fe200000001ff */
[----:B------:R-:W-:Y:S05]  /*5fb0*/  @!P3 BRA `(.L_x_1538) ;  /* 0x000000a00000b947 */ /* 0x000fea0003800000 */
[----:B------:R-:W-:Y:S01]  /*5fc0*/  PRMT R214, RZ, 0x5410, R29 ;  /* 0x00005410ffd67816 */ /* 0x000fe2000000001d */
[----:B------:R-:W-:Y:S05]  /*5fd0*/  BRA `(.L_x_1538) ;  /* 0x0000008000007947 */ /* 0x000fea0003800000 */
.L_x_1537:
        /* <DEDUP_REMOVED lines=8> */
.L_x_1538:
[----:B------:R-:W-:Y:S05]  /*6060*/  BSYNC B1 ;  /* 0x0000000000017941 */ /* 0x000fea0003800000 */
.L_x_1536:
        /* <DEDUP_REMOVED lines=16> */
.L_x_1540:
[----:B------:R-:W-:Y:S05]  /*6170*/  BSYNC B1 ;  /* 0x0000000000017941 */ /* 0x000fea0003800000 */
.L_x_1539:
[----:B------:R-:W-:Y:S01]  /*6180*/  BSSY B1, `(.L_x_1541) ;  /* 0x000000e000017945 */ /* 0x000fe20003800000 */
[----:B------:R-:W-:Y:S05]  /*6190*/  @P1 BRA `(.L_x_1542) ;  /* 0x0000004000001947 */ /* 0x000fea0003800000 */
[----:B------:R-:W-:Y:S01]  /*61a0*/  HFMA2.MMA R214, -RZ, RZ, 0, 0 ;  /* 0x00000000ffd67435 */ /* 0x000fe200000001ff */
[----:B------:R-:W-:Y:S05]  /*61b0*/  @!P3 BRA `(.L_x_1543) ;  /* 0x000000a00000b947 */ /* 0x000fea0003800000 */
[----:B------:R-:W-:Y:S01]  /*61c0*/  PRMT R214, RZ, 0x7610, R29 ;  /* 0x00007610ffd67816 */ /* 0x000fe2000000001d */
[----:B------:R-:W-:Y:S05]  /*61d0*/  BRA `(.L_x_1543) ;  /* 0x0000008000007947 */ /* 0x000fea0003800000 */
.L_x_1542:
        /* <DEDUP_REMOVED lines=8> */
.L_x_1543:
[----:B------:R-:W-:Y:S05]  /*6260*/  BSYNC B1 ;  /* 0x0000000000017941 */ /* 0x000fea0003800000 */
.L_x_1541:
        /* <DEDUP_REMOVED lines=16> */
.L_x_1545:
[----:B------:R-:W-:Y:S05]  /*6370*/  BSYNC B1 ;  /* 0x0000000000017941 */ /* 0x000fea0003800000 */
.L_x_1544:
[----:B------:R-:W-:Y:S01]  /*6380*/  BSSY B1, `(.L_x_1546) ;  /* 0x000000e000017945 */ /* 0x000fe20003800000 */
[----:B------:R-:W-:Y:S05]  /*6390*/  @P1 BRA `(.L_x_1547) ;  /* 0x0000004000001947 */ /* 0x000fea0003800000 */
[----:B------:R-:W-:Y:S01]  /*63a0*/  HFMA2.MMA R214, -RZ, RZ, 0, 0 ;  /* 0x00000000ffd67435 */ /* 0x000fe200000001ff */
[----:B------:R-:W-:Y:S05]  /*63b0*/  @!P3 BRA `(.L_x_1548) ;  /* 0x000000a00000b947 */ /* 0x000fea0003800000 */
[----:B------:R-:W-:Y:S01]  /*63c0*/  PRMT R214, RZ, 0x5410, R30 ;  /* 0x00005410ffd67816 */ /* 0x000fe2000000001e */
[----:B------:R-:W-:Y:S05]  /*63d0*/  BRA `(.L_x_1548) ;  /* 0x0000008000007947 */ /* 0x000fea0003800000 */
.L_x_1547:
        /* <DEDUP_REMOVED lines=8> */
.L_x_1548:
[----:B------:R-:W-:Y:S05]  /*6460*/  BSYNC B1 ;  /* 0x0000000000017941 */ /* 0x000fea0003800000 */
.L_x_1546:
        /* <DEDUP_REMOVED lines=16> */
.L_x_1550:
[----:B------:R-:W-:Y:S05]  /*6570*/  BSYNC B1 ;  /* 0x0000000000017941 */ /* 0x000fea0003800000 */
.L_x_1549:
[----:B------:R-:W-:Y:S01]  /*6580*/  BSSY B1, `(.L_x_1551) ;  /* 0x000000e000017945 */ /* 0x000fe20003800000 */
[----:B------:R-:W-:Y:S05]  /*6590*/  @P1 BRA `(.L_x_1552) ;  /* 0x0000004000001947 */ /* 0x000fea0003800000 */
[----:B------:R-:W-:Y:S01]  /*65a0*/  HFMA2.MMA R214, -RZ, RZ, 0, 0 ;  /* 0x00000000ffd67435 */ /* 0x000fe200000001ff */
[----:B------:R-:W-:Y:S05]  /*65b0*/  @!P3 BRA `(.L_x_1553) ;  /* 0x000000a00000b947 */ /* 0x000fea0003800000 */
[----:B------:R-:W-:Y:S01]  /*65c0*/  PRMT R214, RZ, 0x7610, R30 ;  /* 0x00007610ffd67816 */ /* 0x000fe2000000001e */
[----:B------:R-:W-:Y:S05]  /*65d0*/  BRA `(.L_x_1553) ;  /* 0x0000008000007947 */ /* 0x000fea0003800000 */
.L_x_1552:
        /* <DEDUP_REMOVED lines=8> */
.L_x_1553:
[----:B------:R-:W-:Y:S05]  /*6660*/  BSYNC B1 ;  /* 0x0000000000017941 */ /* 0x000fea0003800000 */
.L_x_1551:
        /* <DEDUP_REMOVED lines=16> */
.L_x_1555:
[----:B------:R-:W-:Y:S05]  /*6770*/  BSYNC B1 ;  /* 0x0000000000017941 */ /* 0x000fea0003800000 */
.L_x_1554:
[----:B------:R-:W-:Y:S01]  /*6780*/  BSSY B1, `(.L_x_1556) ;  /* 0x000000e000017945 */ /* 0x000fe20003800000 */
[----:B------:R-:W-:Y:S05]  /*6790*/  @P1 BRA `(.L_x_1557) ;  /* 0x0000004000001947 */ /* 0x000fea0003800000 */
[----:B------:R-:W-:Y:S01]  /*67a0*/  HFMA2.MMA R214, -RZ, RZ, 0, 0 ;  /* 0x00000000ffd67435 */ /* 0x000fe200000001ff */
[----:B------:R-:W-:Y:S05]  /*67b0*/  @!P3 BRA `(.L_x_1558) ;  /* 0x000000a00000b947 */ /* 0x000fea0003800000 */
[----:B------:R-:W-:Y:S01]  /*67c0*/  PRMT R214, RZ, 0x5410, R31 ;  /* 0x00005410ffd67816 */ /* 0x000fe2000000001f */
[----:B------:R-:W-:Y:S05]  /*67d0*/  BRA `(.L_x_1558) ;  /* 0x0000008000007947 */ /* 0x000fea0003800000 */
.L_x_1557:
        /* <DEDUP_REMOVED lines=8> */
.L_x_1558:
[----:B------:R-:W-:Y:S05]  /*6860*/  BSYNC B1 ;  /* 0x0000000000017941 */ /* 0x000fea0003800000 */
.L_x_1556:
        /* <DEDUP_REMOVED lines=16> */
.L_x_1560:
[----:B------:R-:W-:Y:S05]  /*6970*/  BSYNC B1 ;  /* 0x0000000000017941 */ /* 0x000fea0003800000 */
.L_x_1559:
[----:B------:R-:W-:Y:S01]  /*6980*/  BSSY B1, `(.L_x_1561) ;  /* 0x000000e000017945 */ /* 0x000fe20003800000 */
[----:B------:R-:W-:Y:S05]  /*6990*/  @P1 BRA `(.L_x_1562) ;  /* 0x0000004000001947 */ /* 0x000fea0003800000 */
[----:B------:R-:W-:Y:S01]  /*69a0*/  HFMA2.MMA R214, -RZ, RZ, 0, 0 ;  /* 0x00000000ffd67435 */ /* 0x000fe200000001ff */
[----:B------:R-:W-:Y:S05]  /*69b0*/  @!P3 BRA `(.L_x_1563) ;  /* 0x000000a00000b947 */ /* 0x000fea0003800000 */
[----:B------:R-:W-:Y:S01]  /*69c0*/  PRMT R214, RZ, 0x7610, R31 ;  /* 0x00007610ffd67816 */ /* 0x000fe2000000001f */
[----:B------:R-:W-:Y:S05]  /*69d0*/  BRA `(.L_x_1563) ;  /* 0x0000008000007947 */ /* 0x000fea0003800000 */
.L_x_1562:
        /* <DEDUP_REMOVED lines=8> */
.L_x_1563:
[----:B------:R-:W-:Y:S05]  /*6a60*/  BSYNC B1 ;  /* 0x0000000000017941 */ /* 0x000fea0003800000 */
.L_x_1561:
        /* <DEDUP_REMOVED lines=16> */
.L_x_1565:
[----:B------:R-:W-:Y:S05]  /*6b70*/  BSYNC B1 ;  /* 0x0000000000017941 */ /* 0x000fea0003800000 */
.L_x_1564:
[----:B------:R-:W3:Y:S01]  /*6b80*/  LDL.LU R211, [R1+0x24] ;  /* 0x0000240001d37983 */ /* 0x000ee20000300800 */
[----:B------:R-:W-:Y:S01]  /*6b90*/  @P0 MOV R210, 0x10 ;  /* 0x0000001000d20802 */ /* 0x000fe20000000f00 */
[----:B------:R-:W-:Y:S04]  /*6ba0*/  BSSY B1, `(.L_x_1566) ;  /* 0x000000b000017945 */ /* 0x000fe80003800000 */
[----:B---3--:R-:W-:-:S05]  /*6bb0*/  @P0 IMAD.WIDE.U32 R210, R211, R210, c[0x0][0x258] ;  /* 0x00009600d3d20625 */ /* 0x008fca00078e00d2 */
[----:B------:R0:W-:Y:S02]  /*6bc0*/  @P0 STG.E.128 [R210.64], R184 ;  /* 0x000000b8d2000986 */ /* 0x0001e4000c101d04 */
[----:B0-----:R-:W-:-:S05]  /*6bd0*/  @P2 MOV R210, 0x10 ;  /* 0x0000001000d22802 */ /* 0x001fca0000000f00 */
[----:B------:R-:W-:-:S05]  /*6be0*/  @P2 IMAD.WIDE.U32 R210, R212, R210, c[0x0][0x248] ;  /* 0x00009200d4d22625 */ /* 0x000fca00078e00d2 */
[----:B------:R0:W-:Y:S02]  /*6bf0*/  @P2 STG.E.128 [R210.64], R188 ;  /* 0x000000bcd2002986 */ /* 0x0001e4000c101d04 */
[----:B0-----:R-:W-:Y:S01]  /*6c00*/  IADD3 R210, R217, 0x60, RZ ;  /* 0x00000060d9d27810 */ /* 0x001fe20007ffe0ff */
[----:B------:R-:W-:Y:S05]  /*6c10*/  @!P2 BRA `(.L_x_1567) ;  /* 0x000000300000a947 */ /* 0x000fea0003800000 */
[----:B-----5:R-:W-:-:S10]  /*6c20*/  HFMA2.MMA R180, -RZ, RZ, 0, 9.5367431640625e-07 ;  /* 0x00000010ffb47435 */ /* 0x020fd400000001ff */
[----:B------:R-:W-:-:S06]  /*6c30*/  IMAD.WIDE.U32 R180, R210, R180, c[0x0][0x170] ;  /* 0x00005c00d2b47625 */ /* 0x000fcc00078e00b4 */
[----:B------:R-:W5:Y:S02]  /*6c40*/  LDG.E.128 R180, [R180.64] ;  /* 0x00000004b4b47981 */ /* 0x000f64000c1e1d00 */
.L_x_1567:
[----:B------:R-:W-:Y:S05]  /*6c50*/  BSYNC B1 ;  /* 0x0000000000017941 */ /* 0x000fea0003800000 */
.L_x_1566:
[----:B------:R-:W-:Y:S01]  /*6c60*/  BSSY B1, `(.L_x_1568) ;  /* 0x000000e000017945 */ /* 0x000fe20003800000 */
[----:B------:R-:W-:Y:S05]  /*6c70*/  @P1 BRA `(.L_x_1569) ;  /* 0x0000004000001947 */ /* 0x000fea0003800000 */
[----:B------:R-:W-:Y:S01]  /*6c80*/  IMAD.MOV.U32 R212, RZ, RZ, RZ ;  /* 0x000000ffffd47224 */ /* 0x000fe200078e00ff */
[----:B------:R-:W-:Y:S05]  /*6c90*/  @!P3 BRA `(.L_x_1570) ;  /* 0x000000a00000b947 */ /* 0x000fea0003800000 */
[----:B------:R-:W-:Y:S01]  /*6ca0*/  PRMT R212, RZ, 0x5410, R24 ;  /* 0x00005410ffd47816 */ /* 0x000fe20000000018 */
[----:B------:R-:W-:Y:S05]  /*6cb0*/  BRA `(.L_x_1570) ;  /* 0x0000008000007947 */ /* 0x000fea0003800000 */
.L_x_1569:
        /* <DEDUP_REMOVED lines=8> */
.L_x_1570:
[----:B------:R-:W-:Y:S05]  /*6d40*/  BSYNC B1 ;  /* 0x0000000000017941 */ /* 0x000fea0003800000 */
.L_x_1568:
[----:B------:R-:W-:Y:S01]  /*6d50*/  @P0 F2FP.BF16.PACK_AB R211, RZ, R212 ;  /* 0x000000d4ffd3023e */ /* 0x000fe200000010ff */
[----:B------:R-:W-:Y:S03]  /*6d60*/  BSSY B1, `(.L_x_1571) ;  /* 0x0000010000017945 */ /* 0x000fe60003800000 */
[----:B------:R-:W-:Y:S01]  /*6d70*/  @P0 PRMT R184, R211, 0x7610, R184 ;  /* 0x00007610d3b80816 */ /* 0x000fe200000000b8 */
[----:B------:R-:W-:Y:S05]  /*6d80*/  @!P2 BRA `(.L_x_1572) ;  /* 0x000000d00000a947 */ /* 0x000fea0003800000 */
[----:B------:R-:W3:Y:S01]  /*6d90*/  LDL.LU R213, [R1+0x38] ;  /* 0x0000380001d57983 */ /* 0x000ee20000300800 */
[----:B------:R-:W-:Y:S01]  /*6da0*/  HFMA2.MMA R211, -RZ, RZ, 0, 0 ;  /* 0x00000000ffd37435 */ /* 0x000fe200000001ff */
[----:B---3--:R-:W-:Y:S01]  /*6db0*/  LOP3.LUT P4, RZ, R213, 0xff, RZ, 0xc0, !PT ;  /* 0x000000ffd5ff7812 */ /* 0x008fe2000788c0ff */
[----:B------:R-:W-:-:S04]  /*6dc0*/  FMUL.FTZ R213, R212, c[0x0][0x1ec] ;  /* 0x00007b00d4d57a20 */ /* 0x000fc80000410000 */
        /* <DEDUP_REMOVED lines=9> */
.L_x_1572:
[----:B------:R-:W-:Y:S05]  /*6e60*/  BSYNC B1 ;  /* 0x0000000000017941 */ /* 0x000fea0003800000 */
.L_x_1571:
[----:B------:R-:W-:Y:S01]  /*6e70*/  BSSY B1, `(.L_x_1573) ;  /* 0x000000e000017945 */ /* 0x000fe20003800000 */
[----:B------:R-:W-:Y:S05]  /*6e80*/  @P1 BRA `(.L_x_1574) ;  /* 0x0000004000001947 */ /* 0x000fea0003800000 */
[----:B------:R-:W-:Y:S01]  /*6e90*/  HFMA2.MMA R212, -RZ, RZ, 0, 0 ;  /* 0x00000000ffd47435 */ /* 0x000fe200000001ff */
[----:B------:R-:W-:Y:S05]  /*6ea0*/  @!P3 BRA `(.L_x_1575) ;  /* 0x000000a00000b947 */ /* 0x000fea0003800000 */
[----:B------:R-:W-:Y:S01]  /*6eb0*/  PRMT R212, RZ, 0x7610, R24 ;  /* 0x00007610ffd47816 */ /* 0x000fe20000000018 */
[----:B------:R-:W-:Y:S05]  /*6ec0*/  BRA `(.L_x_1575) ;  /* 0x0000008000007947 */ /* 0x000fea0003800000 */
.L_x_1574:
        /* <DEDUP_REMOVED lines=8> */
.L_x_1575:
[----:B------:R-:W-:Y:S05]  /*6f50*/  BSYNC B1 ;  /* 0x0000000000017941 */ /* 0x000fea0003800000 */
.L_x_1573:
        /* <DEDUP_REMOVED lines=16> */
.L_x_1577:
[----:B------:R-:W-:Y:S05]  /*7060*/  BSYNC B1 ;  /* 0x0000000000017941 */ /* 0x000fea0003800000 */
.L_x_1576:
[----:B------:R-:W-:Y:S01]  /*7070*/  BSSY B1, `(.L_x_1578) ;  /* 0x000000e000017945 */ /* 0x000fe20003800000 */
[----:B------:R-:W-:Y:S05]  /*7080*/  @P1 BRA `(.L_x_1579) ;  /* 0x0000004000001947 */ /* 0x000fea0003800000 */
[----:B------:R-:W-:Y:S01]  /*7090*/  HFMA2.MMA R212, -RZ, RZ, 0, 0 ;  /* 0x00000000ffd47435 */ /* 0x000fe200000001ff */
[----:B------:R-:W-:Y:S05]  /*70a0*/  @!P3 BRA `(.L_x_1580) ;  /* 0x000000a00000b947 */ /* 0x000fea0003800000 */
[----:B------:R-:W-:Y:S01]  /*70b0*/  PRMT R212, RZ, 0x5410, R25 ;  /* 0x00005410ffd47816 */ /* 0x000fe20000000019 */
[----:B------:R-:W-:Y:S05]  /*70c0*/  BRA `(.L_x_1580) ;  /* 0x0000008000007947 */ /* 0x000fea0003800000 */
.L_x_1579:
        /* <DEDUP_REMOVED lines=8> */
.L_x_1580:
[----:B------:R-:W-:Y:S05]  /*7150*/  BSYNC B1 ;  /* 0x0000000000017941 */ /* 0x000fea0003800000 */
.L_x_1578:
        /* <DEDUP_REMOVED lines=16> */
.L_x_1582:
[----:B------:R-:W-:Y:S05]  /*7260*/  BSYNC B1 ;  /* 0x0000000000017941 */ /* 0x000fea0003800000 */
.L_x_1581:
[----:B------:R-:W-:Y:S01]  /*7270*/  BSSY B1, `(.L_x_1583) ;  /* 0x000000e000017945 */ /* 0x000fe20003800000 */
[----:B------:R-:W-:Y:S05]  /*7280*/  @P1 BRA `(.L_x_1584) ;  /* 0x0000004000001947 */ /* 0x000fea0003800000 */
[----:B------:R-:W-:Y:S01]  /*7290*/  HFMA2.MMA R212, -RZ, RZ, 0, 0 ;  /* 0x00000000ffd47435 */ /* 0x000fe200000001ff */
[----:B------:R-:W-:Y:S05]  /*72a0*/  @!P3 BRA `(.L_x_1585) ;  /* 0x000000a00000b947 */ /* 0x000fea0003800000 */
[----:B------:R-:W-:Y:S01]  /*72b0*/  PRMT R212, RZ, 0x7610, R25 ;  /* 0x00007610ffd47816 */ /* 0x000fe20000000019 */
[----:B------:R-:W-:Y:S05]  /*72c0*/  BRA `(.L_x_1585) ;  /* 0x0000008000007947 */ /* 0x000fea0003800000 */
.L_x_1584:
        /* <DEDUP_REMOVED lines=8> */
.L_x_1585:
[----:B------:R-:W-:Y:S05]  /*7350*/  BSYNC B1 ;  /* 0x0000000000017941 */ /* 0x000fea0003800000 */
.L_x_1583:
        /* <DEDUP_REMOVED lines=16> */
.L_x_1587:
[----:B------:R-:W-:Y:S05]  /*7460*/  BSYNC B1 ;  /* 0x0000000000017941 */ /* 0x000fea0003800000 */
.L_x_1586:
[----:B------:R-:W-:Y:S01]  /*7470*/  BSSY B1, `(.L_x_1588) ;  /* 0x000000e000017945 */ /* 0x000fe20003800000 */
[----:B------:R-:W-:Y:S05]  /*7480*/  @P1 BRA `(.L_x_1589) ;  /* 0x0000004000001947 */ /* 0x000fea0003800000 */
[----:B------:R-:W-:Y:S01]  /*7490*/  HFMA2.MMA R212, -RZ, RZ, 0, 0 ;  /* 0x00000000ffd47435 */ /* 0x000fe200000001ff */
[----:B------:R-:W-:Y:S05]  /*74a0*/  @!P3 BRA `(.L_x_1590) ;  /* 0x000000a00000b947 */ /* 0x000fea0003800000 */
[----:B------:R-:W-:Y:S01]  /*74b0*/  PRMT R212, RZ, 0x5410, R26 ;  /* 0x00005410ffd47816 */ /* 0x000fe2000000001a */
[----:B------:R-:W-:Y:S05]  /*74c0*/  BRA `(.L_x_1590) ;  /* 0x0000008000007947 */ /* 0x000fea0003800000 */
.L_x_1589:
        /* <DEDUP_REMOVED lines=8> */
.L_x_1590:
[----:B------:R-:W-:Y:S05]  /*7550*/  BSYNC B1 ;  /* 0x0000000000017941 */ /* 0x000fea0003800000 */
.L_x_1588:
        /* <DEDUP_REMOVED lines=16> */
.L_x_1592:
[----:B------:R-:W-:Y:S05]  /*7660*/  BSYNC B1 ;  /* 0x0000000000017941 */ /* 0x000fea0003800000 */
.L_x_1591:
[----:B------:R-:W-:Y:S01]  /*7670*/  BSSY B1, `(.L_x_1593) ;  /* 0x000000e000017945 */ /* 0x000fe20003800000 */
[----:B------:R-:W-:Y:S05]  /*7680*/  @P1 BRA `(.L_x_1594) ;  /* 0x0000004000001947 */ /* 0x000fea0003800000 */
[----:B------:R-:W-:Y:S01]  /*7690*/  HFMA2.MMA R212, -RZ, RZ, 0, 0 ;  /* 0x00000000ffd47435 */ /* 0x000fe200000001ff */
[----:B------:R-:W-:Y:S05]  /*76a0*/  @!P3 BRA `(.L_x_1595) ;  /* 0x000000a00000b947 */ /* 0x000fea0003800000 */
[----:B------:R-:W-:Y:S01]  /*76b0*/  PRMT R212, RZ, 0x7610, R26 ;  /* 0x00007610ffd47816 */ /* 0x000fe2000000001a */
[----:B------:R-:W-:Y:S05]  /*76c0*/  BRA `(.L_x_1595) ;  /* 0x0000008000007947 */ /* 0x000fea0003800000 */
.L_x_1594:
        /* <DEDUP_REMOVED lines=8> */
.L_x_1595:
[----:B------:R-:W-:Y:S05]  /*7750*/  BSYNC B1 ;  /* 0x0000000000017941 */ /* 0x000fea0003800000 */
.L_x_1593:
        /* <DEDUP_REMOVED lines=16> */
.L_x_1597:
[----:B------:R-:W-:Y:S05]  /*7860*/  BSYNC B1 ;  /* 0x0000000000017941 */ /* 0x000fea0003800000 */
.L_x_1596:
[----:B------:R-:W-:Y:S01]  /*7870*/  BSSY B1, `(.L_x_1598) ;  /* 0x000000e000017945 */ /* 0x000fe20003800000 */
[----:B------:R-:W-:Y:S05]  /*7880*/  @P1 BRA `(.L_x_1599) ;  /* 0x0000004000001947 */ /* 0x000fea0003800000 */
[----:B------:R-:W-:Y:S01]  /*7890*/  HFMA2.MMA R212, -RZ, RZ, 0, 0 ;  /* 0x00000000ffd47435 */ /* 0x000fe200000001ff */
[----:B------:R-:W-:Y:S05]  /*78a0*/  @!P3 BRA `(.L_x_1600) ;  /* 0x000000a00000b947 */ /* 0x000fea0003800000 */
[----:B------:R-:W-:Y:S01]  /*78b0*/  PRMT R212, RZ, 0x5410, R27 ;  /* 0x00005410ffd47816 */ /* 0x000fe2000000001b */
[----:B------:R-:W-:Y:S05]  /*78c0*/  BRA `(.L_x_1600) ;  /* 0x0000008000007947 */ /* 0x000fea0003800000 */
.L_x_1599:
        /* <DEDUP_REMOVED lines=8> */
.L_x_1600:
[----:B------:R-:W-:Y:S05]  /*7950*/  BSYNC B1 ;  /* 0x0000000000017941 */ /* 0x000fea0003800000 */
.L_x_1598:
        /* <DEDUP_REMOVED lines=16> */
.L_x_1602:
[----:B------:R-:W-:Y:S05]  /*7a60*/  BSYNC B1 ;  /* 0x0000000000017941 */ /* 0x000fea0003800000 */
.L_x_1601:
[----:B------:R-:W-:Y:S01]  /*7a70*/  BSSY B1, `(.L_x_1603) ;  /* 0x000000e000017945 */ /* 0x000fe20003800000 */
[----:B------:R-:W-:Y:S05]  /*7a80*/  @P1 BRA `(.L_x_1604) ;  /* 0x0000004000001947 */ /* 0x000fea0003800000 */
[----:B------:R-:W-:Y:S01]  /*7a90*/  HFMA2.MMA R212, -RZ, RZ, 0, 0 ;  /* 0x00000000ffd47435 */ /* 0x000fe200000001ff */
[----:B------:R-:W-:Y:S05]  /*7aa0*/  @!P3 BRA `(.L_x_1605) ;  /* 0x000000a00000b947 */ /* 0x000fea0003800000 */
[----:B------:R-:W-:Y:S01]  /*7ab0*/  PRMT R212, RZ, 0x7610, R27 ;  /* 0x00007610ffd47816 */ /* 0x000fe2000000001b */
[----:B------:R-:W-:Y:S05]  /*7ac0*/  BRA `(.L_x_1605) ;  /* 0x0000008000007947 */ /* 0x000fea0003800000 */
.L_x_1604:
        /* <DEDUP_REMOVED lines=8> */
.L_x_1605:
[----:B------:R-:W-:Y:S05]  /*7b50*/  BSYNC B1 ;  /* 0x0000000000017941 */ /* 0x000fea0003800000 */
.L_x_1603:
        /* <DEDUP_REMOVED lines=16> */
.L_x_1607:
[----:B------:R-:W-:Y:S05]  /*7c60*/  BSYNC B1 ;  /* 0x0000000000017941 */ /* 0x000fea0003800000 */
.L_x_1606:
[----:B------:R-:W3:Y:S01]  /*7c70*/  LDL.LU R209, [R1+0x44] ;  /* 0x0000440001d17983 */ /* 0x000ee20000300800 */
[----:B------:R-:W-:Y:S01]  /*7c80*/  @P0 MOV R208, 0x10 ;  /* 0x0000001000d00802 */ /* 0x000fe20000000f00 */
[----:B------:R-:W-:Y:S01]  /*7c90*/  BSSY B1, `(.L_x_1608) ;  /* 0x000000b000017945 */ /* 0x000fe20003800000 */
[----:B------:R-:W-:-:S03]  /*7ca0*/  IADD3 R217, R217, 0x80, RZ ;  /* 0x00000080d9d97810 */ /* 0x000fc60007ffe0ff */
[----:B---3--:R-:W-:-:S05]  /*7cb0*/  @P0 IMAD.WIDE.U32 R208, R209, R208, c[0x0][0x258] ;  /* 0x00009600d1d00625 */ /* 0x008fca00078e00d0 */
[----:B------:R0:W-:Y:S02]  /*7cc0*/  @P0 STG.E.128 [R208.64], R184 ;  /* 0x000000b8d0000986 */ /* 0x0001e4000c101d04 */
[----:B0-----:R-:W-:-:S05]  /*7cd0*/  @P2 MOV R208, 0x10 ;  /* 0x0000001000d02802 */ /* 0x001fca0000000f00 */
[----:B------:R-:W-:-:S05]  /*7ce0*/  @P2 IMAD.WIDE.U32 R208, R210, R208, c[0x0][0x248] ;  /* 0x00009200d2d02625 */ /* 0x000fca00078e00d0 */
[----:B------:R0:W-:Y:S01]  /*7cf0*/  @P2 STG.E.128 [R208.64], R188 ;  /* 0x000000bcd0002986 */ /* 0x0001e2000c101d04 */
[----:B------:R-:W-:Y:S05]  /*7d00*/  @!P2 BRA `(.L_x_1609) ;  /* 0x000000300000a947 */ /* 0x000fea0003800000 */
[----:B-----5:R-:W-:-:S10]  /*7d10*/  HFMA2.MMA R180, -RZ, RZ, 0, 9.5367431640625e-07 ;  /* 0x00000010ffb47435 */ /* 0x020fd400000001ff */
[----:B------:R-:W-:-:S06]  /*7d20*/  IMAD.WIDE.U32 R180, R217, R180, c[0x0][0x170] ;  /* 0x00005c00d9b47625 */ /* 0x000fcc00078e00b4 */
[----:B------:R-:W5:Y:S02]  /*7d30*/  LDG.E.128 R180, [R180.64] ;  /* 0x00000004b4b47981 */ /* 0x000f64000c1e1d00 */
.L_x_1609:
[----:B------:R-:W-:Y:S05]  /*7d40*/  BSYNC B1 ;  /* 0x0000000000017941 */ /* 0x000fea0003800000 */
.L_x_1608:
[----:B------:R-:W-:Y:S01]  /*7d50*/  BSSY B1, `(.L_x_1610) ;  /* 0x000000e000017945 */ /* 0x000fe20003800000 */
[----:B------:R-:W-:Y:S05]  /*7d60*/  @P1 BRA `(.L_x_1611) ;  /* 0x0000004000001947 */ /* 0x000fea0003800000 */
[----:B0-----:R-:W-:Y:S01]  /*7d70*/  MOV R209, RZ ;  /* 0x000000ff00d17202 */ /* 0x001fe20000000f00 */
[----:B------:R-:W-:Y:S05]  /*7d80*/  @!P3 BRA `(.L_x_1612) ;  /* 0x000000a00000b947 */ /* 0x000fea0003800000 */
[----:B------:R-:W-:Y:S01]  /*7d90*/  PRMT R209, RZ, 0x5410, R20 ;  /* 0x00005410ffd17816 */ /* 0x000fe20000000014 */
[----:B------:R-:W-:Y:S05]  /*7da0*/  BRA `(.L_x_1612) ;  /* 0x0000008000007947 */ /* 0x000fea0003800000 */
.L_x_1611:
        /* <DEDUP_REMOVED lines=8> */
.L_x_1612:
[----:B------:R-:W-:Y:S05]  /*7e30*/  BSYNC B1 ;  /* 0x0000000000017941 */ /* 0x000fea0003800000 */
.L_x_1610:
[----:B------:R-:W-:Y:S01]  /*7e40*/  @P0 F2FP.BF16.PACK_AB R208, RZ, R209 ;  /* 0x000000d1ffd0023e */ /* 0x000fe200000010ff */
[----:B------:R-:W-:Y:S03]  /*7e50*/  BSSY B1, `(.L_x_1613) ;  /* 0x0000010000017945 */ /* 0x000fe60003800000 */
[----:B------:R-:W-:Y:S01]  /*7e60*/  @P0 PRMT R184, R208, 0x7610, R184 ;  /* 0x00007610d0b80816 */ /* 0x000fe200000000b8 */
[----:B------:R-:W-:Y:S05]  /*7e70*/  @!P2 BRA `(.L_x_1614) ;  /* 0x000000d00000a947 */ /* 0x000fea0003800000 */
[----:B------:R-:W3:Y:S01]  /*7e80*/  LDL.LU R210, [R1+0x3c] ;  /* 0x00003c0001d27983 */ /* 0x000ee20000300800 */
[----:B------:R-:W-:Y:S01]  /*7e90*/  FMUL.FTZ R208, R209, c[0x0][0x1ec] ;  /* 0x00007b00d1d07a20 */ /* 0x000fe20000410000 */
[----:B------:R-:W-:-:S03]  /*7ea0*/  HFMA2.MMA R209, -RZ, RZ, 0, 0 ;  /* 0x00000000ffd17435 */ /* 0x000fc600000001ff */
[----:B------:R-:W-:Y:S01]  /*7eb0*/  FMUL.FTZ R208, R208, c[0x0][0x1e8] ;  /* 0x00007a00d0d07a20 */ /* 0x000fe20000410000 */
[----:B---3--:R-:W-:-:S13]  /*7ec0*/  LOP3.LUT P4, RZ, R210, 0xff, RZ, 0xc0, !PT ;  /* 0x000000ffd2ff7812 */ /* 0x008fda000788c0ff */
        /* <DEDUP_REMOVED lines=8> */
.L_x_1614:
[----:B------:R-:W-:Y:S05]  /*7f50*/  BSYNC B1 ;  /* 0x0000000000017941 */ /* 0x000fea0003800000 */
.L_x_1613:
[----:B------:R-:W-:Y:S01]  /*7f60*/  BSSY B1, `(.L_x_1615) ;  /* 0x000000e000017945 */ /* 0x000fe20003800000 */
[----:B------:R-:W-:Y:S05]  /*7f70*/  @P1 BRA `(.L_x_1616) ;  /* 0x0000004000001947 */ /* 0x000fea0003800000 */
[----:B------:R-:W-:Y:S01]  /*7f80*/  HFMA2.MMA R209, -RZ, RZ, 0, 0 ;  /* 0x00000000ffd17435 */ /* 0x000fe200000001ff */
[----:B------:R-:W-:Y:S05]  /*7f90*/  @!P3 BRA `(.L_x_1617) ;  /* 0x000000a00000b947 */ /* 0x000fea0003800000 */
[----:B------:R-:W-:Y:S01]  /*7fa0*/  PRMT R209, RZ, 0x7610, R20 ;  /* 0x00007610ffd17816 */ /* 0x000fe20000000014 */
[----:B------:R-:W-:Y:S05]  /*7fb0*/  BRA `(.L_x_1617) ;  /* 0x0000008000007947 */ /* 0x000fea0003800000 */
.L_x_1616:
        /* <DEDUP_REMOVED lines=8> */
.L_x_1617:
[----:B------:R-:W-:Y:S05]  /*8040*/  BSYNC B1 ;  /* 0x0000000000017941 */ /* 0x000fea0003800000 */
.L_x_1615:
        /* <DEDUP_REMOVED lines=16> */
.L_x_1619:
[----:B------:R-:W-:Y:S05]  /*8150*/  BSYNC B1 ;  /* 0x0000000000017941 */ /* 0x000fea0003800000 */
.L_x_1618:
[----:B------:R-:W-:Y:S01]  /*8160*/  BSSY B1, `(.L_x_1620) ;  /* 0x000000e000017945 */ /* 0x000fe20003800000 */
[----:B------:R-:W-:Y:S05]  /*8170*/  @P1 BRA `(.L_x_1621) ;  /* 0x0000004000001947 */ /* 0x000fea0003800000 */
[----:B------:R-:W-:Y:S01]  /*8180*/  HFMA2.MMA R209, -RZ, RZ, 0, 0 ;  /* 0x00000000ffd17435 */ /* 0x000fe200000001ff */
[----:B------:R-:W-:Y:S05]  /*8190*/  @!P3 BRA `(.L_x_1622) ;  /* 0x000000a00000b947 */ /* 0x000fea0003800000 */
[----:B------:R-:W-:Y:S01]  /*81a0*/  PRMT R209, RZ, 0x5410, R21 ;  /* 0x00005410ffd17816 */ /* 0x000fe20000000015 */
[----:B------:R-:W-:Y:S05]  /*81b0*/  BRA `(.L_x_1622) ;  /* 0x0000008000007947 */ /* 0x000fea0003800000 */
.L_x_1621:
        /* <DEDUP_REMOVED lines=8> */
.L_x_1622:
[----:B------:R-:W-:Y:S05]  /*8240*/  BSYNC B1 ;  /* 0x0000000000017941 */ /* 0x000fea0003800000 */
.L_x_1620:
        /* <DEDUP_REMOVED lines=16> */
.L_x_1624:
[----:B------:R-:W-:Y:S05]  /*8350*/  BSYNC B1 ;  /* 0x0000000000017941 */ /* 0x000fea0003800000 */
.L_x_1623:
[----:B------:R-:W-:Y:S01]  /*8360*/  BSSY B1, `(.L_x_1625) ;  /* 0x000000e000017945 */ /* 0x000fe20003800000 */
[----:B------:R-:W-:Y:S05]  /*8370*/  @P1 BRA `(.L_x_1626) ;  /* 0x0000004000001947 */ /* 0x000fea0003800000 */
[----:B------:R-:W-:Y:S01]  /*8380*/  HFMA2.MMA R209, -RZ, RZ, 0, 0 ;  /* 0x00000000ffd17435 */ /* 0x000fe200000001ff */
[----:B------:R-:W-:Y:S05]  /*8390*/  @!P3 BRA `(.L_x_1627) ;  /* 0x000000a00000b947 */ /* 0x000fea0003800000 */
[----:B------:R-:W-:Y:S01]  /*83a0*/  PRMT R209, RZ, 0x7610, R21 ;  /* 0x00007610ffd17816 */ /* 0x000fe20000000015 */
[----:B------:R-:W-:Y:S05]  /*83b0*/  BRA `(.L_x_1627) ;  /* 0x0000008000007947 */ /* 0x000fea0003800000 */
.L_x_1626:
        /* <DEDUP_REMOVED lines=8> */
.L_x_1627:
[----:B------:R-:W-:Y:S05]  /*8440*/  BSYNC B1 ;  /* 0x0000000000017941 */ /* 0x000fea0003800000 */
.L_x_1625:
        /* <DEDUP_REMOVED lines=16> */
.L_x_1629:
[----:B------:R-:W-:Y:S05]  /*8550*/  BSYNC B1 ;  /* 0x0000000000017941 */ /* 0x000fea0003800000 */
.L_x_1628:
[----:B------:R-:W-:Y:S01]  /*8560*/  BSSY B1, `(.L_x_1630) ;  /* 0x000000e000017945 */ /* 0x000fe20003800000 */
[----:B------:R-:W-:Y:S05]  /*8570*/  @P1 BRA `(.L_x_1631) ;  /* 0x0000004000001947 */ /* 0x000fea0003800000 */
[----:B------:R-:W-:Y:S01]  /*8580*/  HFMA2.MMA R209, -RZ, RZ, 0, 0 ;  /* 0x00000000ffd17435 */ /* 0x000fe200000001ff */
[----:B------:R-:W-:Y:S05]  /*8590*/  @!P3 BRA `(.L_x_1632) ;  /* 0x000000a00000b947 */ /* 0x000fea0003800000 */
[----:B------:R-:W-:Y:S01]  /*85a0*/  PRMT R209, RZ, 0x5410, R22 ;  /* 0x00005410ffd17816 */ /* 0x000fe20000000016 */
[----:B------:R-:W-:Y:S05]  /*85b0*/  BRA `(.L_x_1632) ;  /* 0x0000008000007947 */ /* 0x000fea0003800000 */
.L_x_1631:
        /* <DEDUP_REMOVED lines=8> */
.L_x_1632:
[----:B------:R-:W-:Y:S05]  /*8640*/  BSYNC B1 ;  /* 0x0000000000017941 */ /* 0x000fea0003800000 */
.L_x_1630:
        /* <DEDUP_REMOVED lines=16> */
.L_x_1634:
[----:B------:R-:W-:Y:S05]  /*8750*/  BSYNC B1 ;  /* 0x0000000000017941 */ /* 0x000fea0003800000 */
.L_x_1633:
[----:B------:R-:W-:Y:S01]  /*8760*/  BSSY B1, `(.L_x_1635) ;  /* 0x000000e000017945 */ /* 0x000fe20003800000 */
[----:B------:R-:W-:Y:S05]  /*8770*/  @P1 BRA `(.L_x_1636) ;  /* 0x0000004000001947 */ /* 0x000fea0003800000 */
[----:B------:R-:W-:Y:S01]  /*8780*/  HFMA2.MMA R209, -RZ, RZ, 0, 0 ;  /* 0x00000000ffd17435 */ /* 0x000fe200000001ff */
[----:B------:R-:W-:Y:S05]  /*8790*/  @!P3 BRA `(.L_x_1637) ;  /* 0x000000a00000b947 */ /* 0x000fea0003800000 */
[----:B------:R-:W-:Y:S01]  /*87a0*/  PRMT R209, RZ, 0x7610, R22 ;  /* 0x00007610ffd17816 */ /* 0x000fe20000000016 */
[----:B------:R-:W-:Y:S05]  /*87b0*/  BRA `(.L_x_1637) ;  /* 0x0000008000007947 */ /* 0x000fea0003800000 */
.L_x_1636:
        /* <DEDUP_REMOVED lines=8> */
.L_x_1637:
[----:B------:R-:W-:Y:S05]  /*8840*/  BSYNC B1 ;  /* 0x0000000000017941 */ /* 0x000fea0003800000 */
.L_x_1635:
[----:B------:R-:W-:Y:S01]  /*8850*/  @P0 F2FP.BF16.PACK_AB R208, RZ, R209 ;  /* 0x000000d1ffd0023e */ /* 0x000fe200000010ff */
[----:B------:R-:W-:Y:S03]  /*8860*/  BSSY B1, `(.L_x_1638) ;  /* 0x000000f000017945 */ /* 0x000fe60003800000 */
[----:B------:R-:W-:Y:S01]  /*8870*/  @P0 PRMT R186, R186, 0x5410, R208 ;  /* 0x00005410baba0816 */ /* 0x000fe200000000d0 */
[----:B------:R-:W-:Y:S05]  /*8880*/  @!P2 BRA `(.L_x_1639) ;  /* 0x000000c00000a947 */ /* 0x000fea0003800000 */
[----:B------:R-:W-:Y:S01]  /*8890*/  LOP3.LUT P4, RZ, R207, 0xff00, RZ, 0xc0, !PT ;  /* 0x0000ff00cfff7812 */ /* 0x000fe2000788c0ff */
[----:B------:R-:W-:Y:S02]  /*88a0*/  FMUL.FTZ R208, R209, c[0x0][0x1ec] ;  /* 0x00007b00d1d07a20 */ /* 0x000fe40000410000 */
[----:B------:R-:W-:Y:S02]  /*88b0*/  IMAD.MOV.U32 R209, RZ, RZ, RZ ;  /* 0x000000ffffd17224 */ /* 0x000fe400078e00ff */
[----:B------:R-:W-:-:S08]  /*88c0*/  FMUL.FTZ R208, R208, c[0x0][0x1e8] ;  /* 0x00007a00d0d07a20 */ /* 0x000fd00000410000 */
[----:B-----5:R-:W-:-:S05]  /*88d0*/  @P4 PRMT R210, RZ, 0x7610, R182 ;  /* 0x00007610ffd24816 */ /* 0x020fca00000000b6 */
[----:B------:R-:W-:Y:S01]  /*88e0*/  @P4 FMUL.FTZ R209, R210, R208 ;  /* 0x000000d0d2d14220 */ /* 0x000fe20000410000 */
[----:B------:R-:W-:-:S03]  /*88f0*/  @P4 PRMT R210, RZ, 0x7610, R162 ;  /* 0x00007610ffd24816 */ /* 0x000fc600000000a2 */
[----:B------:R-:W-:Y:S01]  /*8900*/  FADD.FTZ R109, R109, R209 ;  /* 0x000000d16d6d7221 */ /* 0x000fe20000010000 */
[----:B------:R-:W-:-:S06]  /*8910*/  HFMA2.MMA R209, -RZ, RZ, 0, 0 ;  /* 0x00000000ffd17435 */ /* 0x000fcc00000001ff */
[----:B------:R-:W-:-:S05]  /*8920*/  @P4 FMUL.FTZ R209, R208, R210 ;  /* 0x000000d2d0d14220 */ /* 0x000fca0000410000 */
[----:B------:R-:W-:-:S04]  /*8930*/  F2FP.BF16.PACK_AB R209, RZ, R209 ;  /* 0x000000d1ffd1723e */ /* 0x000fc800000010ff */
[----:B------:R-:W-:Y:S02]  /*8940*/  PRMT R190, R190, 0x5410, R209 ;  /* 0x00005410bebe7816 */ /* 0x000fe400000000d1 */
.L_x_1639:
[----:B------:R-:W-:Y:S05]  /*8950*/  BSYNC B1 ;  /* 0x0000000000017941 */ /* 0x000fea0003800000 */
.L_x_1638:
[----:B------:R-:W-:Y:S01]  /*8960*/  BSSY B1, `(.L_x_1640) ;  /* 0x000000e000017945 */ /* 0x000fe20003800000 */
[----:B------:R-:W-:Y:S05]  /*8970*/  @P1 BRA `(.L_x_1641) ;  /* 0x0000004000001947 */ /* 0x000fea0003800000 */
[----:B------:R-:W-:Y:S01]  /*8980*/  MOV R209, RZ ;  /* 0x000000ff00d17202 */ /* 0x000fe20000000f00 */
[----:B------:R-:W-:Y:S05]  /*8990*/  @!P3 BRA `(.L_x_1642) ;  /* 0x000000a00000b947 */ /* 0x000fea0003800000 */
[----:B------:R-:W-:Y:S01]  /*89a0*/  PRMT R209, RZ, 0x5410, R23 ;  /* 0x00005410ffd17816 */ /* 0x000fe20000000017 */
[----:B------:R-:W-:Y:S05]  /*89b0*/  BRA `(.L_x_1642) ;  /* 0x0000008000007947 */ /* 0x000fea0003800000 */
.L_x_1641:
        /* <DEDUP_REMOVED lines=8> */
.L_x_1642:
[----:B------:R-:W-:Y:S05]  /*8a40*/  BSYNC B1 ;  /* 0x0000000000017941 */ /* 0x000fea0003800000 */
.L_x_1640:
        /* <DEDUP_REMOVED lines=16> */
.L_x_1644:
[----:B------:R-:W-:Y:S05]  /*8b50*/  BSYNC B1 ;  /* 0x0000000000017941 */ /* 0x000fea0003800000 */
.L_x_1643:
[----:B------:R-:W-:Y:S01]  /*8b60*/  BSSY B1, `(.L_x_1645) ;  /* 0x000000e000017945 */ /* 0x000fe20003800000 */
[----:B------:R-:W-:Y:S05]  /*8b70*/  @P1 BRA `(.L_x_1646) ;  /* 0x0000004000001947 */ /* 0x000fea0003800000 */
[----:B------:R-:W-:Y:S01]  /*8b80*/  HFMA2.MMA R203, -RZ, RZ, 0, 0 ;  /* 0x00000000ffcb7435 */ /* 0x000fe200000001ff */
[----:B------:R-:W-:Y:S05]  /*8b90*/  @!P3 BRA `(.L_x_1647) ;  /* 0x000000a00000b947 */ /* 0x000fea0003800000 */
[----:B------:R-:W-:Y:S01]  /*8ba0*/  PRMT R203, RZ, 0x7610, R23 ;  /* 0x00007610ffcb7816 */ /* 0x000fe20000000017 */
[----:B------:R-:W-:Y:S05]  /*8bb0*/  BRA `(.L_x_1647) ;  /* 0x0000008000007947 */ /* 0x000fea0003800000 */
.L_x_1646:
        /* <DEDUP_REMOVED lines=8> */
.L_x_1647:
[----:B------:R-:W-:Y:S05]  /*8c40*/  BSYNC B1 ;  /* 0x0000000000017941 */ /* 0x000fea0003800000 */
.L_x_1645:
        /* <DEDUP_REMOVED lines=16> */
.L_x_1649:
[----:B------:R-:W-:Y:S05]  /*8d50*/  BSYNC B1 ;  /* 0x0000000000017941 */ /* 0x000fea0003800000 */
.L_x_1648:
[----:B------:R-:W-:Y:S02]  /*8d60*/  @P0 IADD3 R202, R201, 0x80, RZ ;  /* 0x00000080c9ca0810 */ /* 0x000fe40007ffe0ff */
[----:B------:R-:W-:Y:S02]  /*8d70*/  @P0 MOV R203, 0x10 ;  /* 0x0000001000cb0802 */ /* 0x000fe40000000f00 */
[----:B------:R-:W-:-:S03]  /*8d80*/  MOV R201, c[0x0][0x160] ;  /* 0x0000580000c97a02 */ /* 0x000fc60000000f00 */
[----:B------:R-:W-:Y:S01]  /*8d90*/  @P0 IMAD.WIDE.U32 R202, R202, R203, c[0x0][0x258] ;  /* 0x00009600caca0625 */ /* 0x000fe200078e00cb */
[----:B------:R-:W-:-:S04]  /*8da0*/  LEA R204, R201, R204, 0x2 ;  /* 0x000000ccc9cc7211 */ /* 0x000fc800078e10ff */
[----:B------:R0:W-:Y:S01]  /*8db0*/  @P0 STG.E.128 [R202.64], R184 ;  /* 0x000000b8ca000986 */ /* 0x0001e2000c101d04 */
[----:B------:R-:W-:Y:S02]  /*8dc0*/  ISETP.GE.AND P0, PT, R204, c[0x0][0x164], PT ;  /* 0x00005900cc007a0c */ /* 0x000fe40003f06270 */
[----:B0-----:R-:W-:-:S05]  /*8dd0*/  @P2 MOV R202, 0x10 ;  /* 0x0000001000ca2802 */ /* 0x001fca0000000f00 */
[----:B------:R-:W-:-:S05]  /*8de0*/  @P2 IMAD.WIDE.U32 R202, R217, R202, c[0x0][0x248] ;  /* 0x00009200d9ca2625 */ /* 0x000fca00078e00ca */
[----:B------:R0:W-:Y:S02]  /*8df0*/  @P2 STG.E.128 [R202.64], R188 ;  /* 0x000000bcca002986 */ /* 0x0001e4000c101d04 */
[----:B0-2--5:R-:W-:Y:S01]  /*8e00*/  @P0 CALL.REL.NOINC `(.L_x_1436) ;  /* 0x0000001000000944 */ /* 0x025fe20003c00000 */
[----:B------:R-:W-:Y:S05]  /*8e10*/  BRA `(.L_x_1650) ;  /* 0xffff802000007947 */ /* 0x000fea000383ffff */
.L_x_1436:
[----:B------:R-:W-:Y:S05]  /*8e20*/  BSYNC B0 ;  /* 0x0000000000007941 */ /* 0x000fea0003800000 */
.L_x_1434:
        /* <DEDUP_REMOVED lines=325> */
.L_x_1440:
[----:B------:R-:W-:Y:S01]  /*a280*/  HFMA2.MMA R250, -RZ, RZ, 0, 5.9604644775390625e-08 ;  /* 0x00000001fffa7435 */ /* 0x000fe200000001ff */
[----:B---3--:R-:W-:-:S02]  /*a290*/  MOV R217, R248 ;  /* 0x000000f800d97202 */ /* 0x008fc40000000f00 */
[----:B------:R-:W-:-:S03]  /*a2a0*/  MOV R216, 0xa2c0 ;  /* 0x0000a2c000d87802 */ /* 0x000fc60000000f00 */
[----:B--2---:R-:W-:Y:S05]  /*a2b0*/  CALL.REL.NOINC `($__internal_19_$__cuda_sm70_shflsync_bfly_p) ;  /* 0x0000034000007944 */ /* 0x004fea0003c00000 */
[----:B-1----:R-:W-:Y:S01]  /*a2c0*/  MOV R249, R250 ;  /* 0x000000fa00f97202 */ /* 0x002fe20000000f00 */
[----:B0----5:R-:W-:Y:S05]  /*a2d0*/  BRA `(.L_x_1651) ;  /* 0xffff92b000007947 */ /* 0x021fea000383ffff */
.L_x_1441:
[----:B------:R-:W-:Y:S01]  /*a2e0*/  HFMA2.MMA R250, -RZ, RZ, 0, 5.9604644775390625e-08 ;  /* 0x00000001fffa7435 */ /* 0x000fe200000001ff */
[----:B------:R-:W-:Y:S02]  /*a2f0*/  MOV R217, R247 ;  /* 0x000000f700d97202 */ /* 0x000fe40000000f00 */
[----:B------:R-:W-:-:S03]  /*a300*/  MOV R216, 0xa320 ;  /* 0x0000a32000d87802 */ /* 0x000fc60000000f00 */
[----:B012---:R-:W-:Y:S05]  /*a310*/  CALL.REL.NOINC `($__internal_19_$__cuda_sm70_shflsync_bfly_p) ;  /* 0x000002e000007944 */ /* 0x007fea0003c00000 */
[----:B------:R-:W-:Y:S01]  /*a320*/  FADD.FTZ R248, R249, R248 ;  /* 0x000000f8f9f87221 */ /* 0x000fe20000010000 */
[----:B------:R-:W-:Y:S01]  /*a330*/  MOV R216, 0xa380 ;  /* 0x0000a38000d87802 */ /* 0x000fe20000000f00 */
[----:B-1----:R-:W-:Y:S01]  /*a340*/  FADD.FTZ R247, R247, R250 ;  /* 0x000000faf7f77221 */ /* 0x002fe20000010000 */
[----:B------:R-:W-:Y:S02]  /*a350*/  MOV R250, 0x2 ;  /* 0x0000000200fa7802 */ /* 0x000fe40000000f00 */
[----:B------:R-:W-:Y:S02]  /*a360*/  MOV R217, R248 ;  /* 0x000000f800d97202 */ /* 0x000fe40000000f00 */
[----:B0----5:R-:W-:Y:S05]  /*a370*/  CALL.REL.NOINC `($__internal_19_$__cuda_sm70_shflsync_bfly_p) ;  /* 0x0000028000007944 */ /* 0x021fea0003c00000 */
[----:B-1----:R-:W-:Y:S01]  /*a380*/  MOV R249, R250 ;  /* 0x000000fa00f97202 */ /* 0x002fe20000000f00 */
[----:B------:R-:W-:Y:S01]  /*a390*/  HFMA2.MMA R250, -RZ, RZ, 0, 1.1920928955078125e-07 ;  /* 0x00000002fffa7435 */ /* 0x000fe200000001ff */
[----:B------:R-:W-:-:S02]  /*a3a0*/  MOV R217, R247 ;  /* 0x000000f700d97202 */ /* 0x000fc40000000f00 */
[----:B------:R-:W-:-:S03]  /*a3b0*/  MOV R216, 0xa3d0 ;  /* 0x0000a3d000d87802 */ /* 0x000fc60000000f00 */
[----:B0----5:R-:W-:Y:S05]  /*a3c0*/  CALL.REL.NOINC `($__internal_19_$__cuda_sm70_shflsync_bfly_p) ;  /* 0x0000023000007944 */ /* 0x021fea0003c00000 */
[----:B------:R-:W-:Y:S01]  /*a3d0*/  FADD.FTZ R249, R249, R248 ;  /* 0x000000f8f9f97221 */ /* 0x000fe20000010000 */
[----:B------:R-:W-:Y:S01]  /*a3e0*/  MOV R216, 0xa430 ;  /* 0x0000a43000d87802 */ /* 0x000fe20000000f00 */
[----:B-1----:R-:W-:Y:S01]  /*a3f0*/  FADD.FTZ R247, R247, R250 ;  /* 0x000000faf7f77221 */ /* 0x002fe20000010000 */
[----:B------:R-:W-:Y:S02]  /*a400*/  MOV R250, 0x4 ;  /* 0x0000000400fa7802 */ /* 0x000fe40000000f00 */
[----:B------:R-:W-:Y:S02]  /*a410*/  MOV R217, R249 ;  /* 0x000000f900d97202 */ /* 0x000fe40000000f00 */
[----:B0----5:R-:W-:Y:S05]  /*a420*/  CALL.REL.NOINC `($__internal_19_$__cuda_sm70_shflsync_bfly_p) ;  /* 0x000001d000007944 */ /* 0x021fea0003c00000 */
[----:B-1----:R-:W-:Y:S01]  /*a430*/  MOV R248, R250 ;  /* 0x000000fa00f87202 */ /* 0x002fe20000000f00 */
[----:B------:R-:W-:Y:S01]  /*a440*/  HFMA2.MMA R250, -RZ, RZ, 0, 2.384185791015625e-07 ;  /* 0x00000004fffa7435 */ /* 0x000fe200000001ff */
[----:B------:R-:W-:Y:S02]  /*a450*/  MOV R217, R247 ;  /* 0x000000f700d97202 */ /* 0x000fe40000000f00 */
[----:B------:R-:W-:-:S03]  /*a460*/  MOV R216, 0xa480 ;  /* 0x0000a48000d87802 */ /* 0x000fc60000000f00 */
[----:B0----5:R-:W-:Y:S05]  /*a470*/  CALL.REL.NOINC `($__internal_19_$__cuda_sm70_shflsync_bfly_p) ;  /* 0x0000018000007944 */ /* 0x021fea0003c00000 */
[----:B------:R-:W-:Y:S01]  /*a480*/  FADD.FTZ R249, R248, R249 ;  /* 0x000000f9f8f97221 */ /* 0x000fe20000010000 */
[----:B------:R-:W-:Y:S01]  /*a490*/  MOV R216, 0xa4e0 ;  /* 0x0000a4e000d87802 */ /* 0x000fe20000000f00 */
[----:B-1----:R-:W-:Y:S01]  /*a4a0*/  FADD.FTZ R248, R247, R250 ;  /* 0x000000faf7f87221 */ /* 0x002fe20000010000 */
[----:B------:R-:W-:-:S02]  /*a4b0*/  MOV R250, 0x8 ;  /* 0x0000000800fa7802 */ /* 0x000fc40000000f00 */
[----:B------:R-:W-:Y:S02]  /*a4c0*/  MOV R217, R249 ;  /* 0x000000f900d97202 */ /* 0x000fe40000000f00 */
[----:B0----5:R-:W-:Y:S05]  /*a4d0*/  CALL.REL.NOINC `($__internal_19_$__cuda_sm70_shflsync_bfly_p) ;  /* 0x0000012000007944 */ /* 0x021fea0003c00000 */
[----:B-1----:R-:W-:Y:S01]  /*a4e0*/  MOV R247, R250 ;  /* 0x000000fa00f77202 */ /* 0x002fe20000000f00 */
[----:B------:R-:W-:Y:S01]  /*a4f0*/  HFMA2.MMA R250, -RZ, RZ, 0, 4.76837158203125e-07 ;  /* 0x00000008fffa7435 */ /* 0x000fe200000001ff */
[----:B------:R-:W-:Y:S02]  /*a500*/  MOV R217, R248 ;  /* 0x000000f800d97202 */ /* 0x000fe40000000f00 */
        /* <DEDUP_REMOVED lines=9> */
[----:B------:R-:W-:Y:S01]  /*a5a0*/  HFMA2.MMA R250, -RZ, RZ, 0, 9.5367431640625e-07 ;  /* 0x00000010fffa7435 */ /* 0x000fe200000001ff */
[----:B------:R-:W-:-:S02]  /*a5b0*/  MOV R217, R248 ;  /* 0x000000f800d97202 */ /* 0x000fc40000000f00 */
[----:B------:R-:W-:-:S03]  /*a5c0*/  MOV R216, 0xa5e0 ;  /* 0x0000a5e000d87802 */ /* 0x000fc60000000f00 */
[----:B0----5:R-:W-:Y:S05]  /*a5d0*/  CALL.REL.NOINC `($__internal_19_$__cuda_sm70_shflsync_bfly_p) ;  /* 0x0000002000007944 */ /* 0x021fea0003c00000 */
[----:B-1----:R-:W-:Y:S01]  /*a5e0*/  MOV R216, R250 ;  /* 0x000000fa00d87202 */ /* 0x002fe20000000f00 */
[----:B0----5:R-:W-:Y:S05]  /*a5f0*/  BRA `(.L_x_1652) ;  /* 0xffff90b000007947 */ /* 0x021fea000383ffff */
        .weak           $__internal_19_$__cuda_sm70_shflsync_bfly_p
        .type           $__internal_19_$__cuda_sm70_shflsync_bfly_p,@function
        .size           $__internal_19_$__cuda_sm70_shflsync_bfly_p,(.L_x_14901 - $__internal_19_$__cuda_sm70_shflsync_bfly_p)
$__internal_19_$__cuda_sm70_shflsync_bfly_p:
[----:B------:R0:W-:Y:S04]  /*a600*/  STL [R1+0x114], R2 ;  /* 0x0001140201007387 */ /* 0x0001e80000100800 */
[----:B------:R1:W-:Y:S01]  /*a610*/  STL [R1+0x110], R0 ;  /* 0x0001100001007387 */ /* 0x0003e20000100800 */
[----:B0-----:R-:W-:Y:S01]  /*a620*/  MOV R2, 0xffffffff ;  /* 0xffffffff00027802 */ /* 0x001fe20000000f00 */
[----:B-1----:R-:W-:-:S03]  /*a630*/  HFMA2.MMA R0, -RZ, RZ, 0, 1.847743988037109375e-06 ;  /* 0x0000001fff007435 */ /* 0x002fc600000001ff */
[----:B------:R-:W-:Y:S04]  /*a640*/  WARPSYNC R2 ;  /* 0x0000000200007348 */ /* 0x000fe80003800000 */
[----:B------:R0:W1:Y:S04]  /*a650*/  SHFL.BFLY PT, R250, R217, R250, R0 ;  /* 0x0c0000fad9fa7389 */ /* 0x00006800000e0000 */
[----:B0-----:R0:W5:Y:S04]  /*a660*/  LDL.LU R2, [R1+0x114] ;  /* 0x0001140001027983 */ /* 0x0011680000300800 */
[----:B------:R0:W5:Y:S01]  /*a670*/  LDL.LU R0, [R1+0x110] ;  /* 0x0001100001007983 */ /* 0x0001620000300800 */
[----:B------:R-:W-:-:S04]  /*a680*/  MOV R217, 0x0 ;  /* 0x0000000000d97802 */ /* 0x000fc80000000f00 */
[----:B------:R-:W-:Y:S05]  /*a690*/  RET.REL.NODEC R216 `(_ZN10layer_norm13ln_bwd_kernelINS_13Kernel_traitsI13__nv_bfloat16S2_S2_S2_fjLj1280ELj1ELj4ELj1ELj16ENS_18Kernel_traits_baseILj1280ES2_S2_S2_S2_fjLj128EEEEELb1ELb1ELb1ELb1EEEvNS_9BwdParamsE) ;  /* 0xffff5960d8007950 */ /* 0x000fea0003c3ffff */
.L_x_1653:
        /* <DEDUP_REMOVED lines=14> */
.L_x_14901:


//--------------------- .text._ZN10layer_norm13ln_bwd_kernelINS_13Kernel_traitsI6__halfS2_S2_S2_fjLj1280ELj1ELj4ELj1ELj16ENS_18Kernel_traits_baseILj1280ES2_S2_S2_S2_fjLj128EEEEELb0ELb0ELb0ELb0EEEvNS_9BwdParamsE --------------------------
	.section	.text._ZN10layer_norm13ln_bwd_kernelINS_13Kernel_traitsI6__halfS2_S2_S2_fjLj1280ELj1ELj4ELj1ELj16ENS_18Kernel_traits_baseILj1280ES2_S2_S2_S2_fjLj128EEEEELb0ELb0ELb0ELb0EEEvNS_9BwdParamsE,"ax",@progbits
	.sectioninfo	@"SHI_REGISTERS=253"
	.align	128
        .global         _ZN10layer_norm13ln_bwd_kernelINS_13Kernel_traitsI6__halfS2_S2_S2_fjLj1280ELj1ELj4ELj1ELj16ENS_18Kernel_traits_baseILj1280ES2_S2_S2_S2_fjLj128EEEEELb0ELb0ELb0ELb0EEEvNS_9BwdParamsE
        .type           _ZN10layer_norm13ln_bwd_kernelINS_13Kernel_traitsI6__halfS2_S2_S2_fjLj1280ELj1ELj4ELj1ELj16ENS_18Kernel_traits_baseILj1280ES2_S2_S2_S2_fjLj128EEEEELb0ELb0ELb0ELb0EEEvNS_9BwdParamsE,@function
        .size           _ZN10layer_norm13ln_bwd_kernelINS_13Kernel_traitsI6__halfS2_S2_S2_fjLj1280ELj1ELj4ELj1ELj16ENS_18Kernel_traits_baseILj1280ES2_S2_S2_S2_fjLj128EEEEELb0ELb0ELb0ELb0EEEvNS_9BwdParamsE,(.L_x_14902 - _ZN10layer_norm13ln_bwd_kernelINS_13Kernel_traitsI6__halfS2_S2_S2_fjLj1280ELj1ELj4ELj1ELj16ENS_18Kernel_traits_baseILj1280ES2_S2_S2_S2_fjLj128EEEEELb0ELb0ELb0ELb0EEEvNS_9BwdParamsE)
        .other          _ZN10layer_norm13ln_bwd_kernelINS_13Kernel_traitsI6__halfS2_S2_S2_fjLj1280ELj1ELj4ELj1ELj16ENS_18Kernel_traits_baseILj1280ES2_S2_S2_S2_fjLj128EEEEELb0ELb0ELb0ELb0EEEvNS_9BwdParamsE,@"STO_CUDA_ENTRY STV_DEFAULT"
_ZN10layer_norm13ln_bwd_kernelINS_13Kernel_traitsI6__halfS2_S2_S2_fjLj1280ELj1ELj4ELj1ELj16ENS_18Kernel_traits_baseILj1280ES2_S2_S2_S2_fjLj128EEEEELb0ELb0ELb0ELb0EEEvNS_9BwdParamsE:
.text._ZN10layer_norm13ln_bwd_kernelINS_13Kernel_traitsI6__halfS2_S2_S2_fjLj1280ELj1ELj4ELj1ELj16ENS_18Kernel_traits_baseILj1280ES2_S2_S2_S2_fjLj128EEEEELb0ELb0ELb0ELb0EEEvNS_9BwdParamsE:
        /* <DEDUP_REMOVED lines=80> */
[--C-:B-----5:R-:W-:Y:S01]  /*0500*/  HADD2.F32 R155, -RZ, R20.reuse.H0_H0 ;  /* 0x20000014ff9b7230 */ /* 0x120fe20000004100 */
[----:B------:R-:W-:Y:S01]  /*0510*/  HFMA2.MMA R41, -RZ, RZ, 0, 0 ;  /* 0x00000000ff297435 */ /* 0x000fe200000001ff */
[----:B------:R-:W-:Y:S01]  /*0520*/  HADD2.F32 R154, -RZ, R20.H1_H1 ;  /* 0x30000014ff9a7230 */ /* 0x000fe20000004100 */
[----:B------:R-:W-:Y:S01]  /*0530*/  MOV R2, R0 ;  /* 0x0000000000027202 */ /* 0x000fe20000000f00 */
[----:B------:R-:W-:-:S02]  /*0540*/  HADD2.F32 R153, -RZ, R21.H0_H0 ;  /* 0x20000015ff997230 */ /* 0x000fc40000004100 */
[----:B------:R-:W-:Y:S02]  /*0550*/  HADD2.F32 R152, -RZ, R21.H1_H1 ;  /* 0x30000015ff987230 */ /* 0x000fe40000004100 */
[--C-:B------:R-:W-:Y:S02]  /*0560*/  HADD2.F32 R151, -RZ, R22.reuse.H0_H0 ;  /* 0x20000016ff977230 */ /* 0x100fe40000004100 */
[----:B------:R-:W-:Y:S02]  /*0570*/  HADD2.F32 R150, -RZ, R22.H1_H1 ;  /* 0x30000016ff967230 */ /* 0x000fe40000004100 */
[--C-:B------:R-:W-:Y:S02]  /*0580*/  HADD2.F32 R149, -RZ, R23.reuse.H0_H0 ;  /* 0x20000017ff957230 */ /* 0x100fe40000004100 */
[----:B------:R-:W-:Y:S02]  /*0590*/  HADD2.F32 R148, -RZ, R23.H1_H1 ;  /* 0x30000017ff947230 */ /* 0x000fe40000004100 */
        /* <DEDUP_REMOVED lines=31> */
[----:B0-----:R-:W-:Y:S02]  /*0790*/  HADD2.F32 R3, -RZ, R39.H1_H1 ;  /* 0x30000027ff037230 */ /* 0x001fe40000004100 */
.L_x_1678:
        /* <DEDUP_REMOVED lines=21> */
[----:B--2---:R-:W-:Y:S01]  /*08f0*/  FSEL R239, R142, RZ, !P6 ;  /* 0x000000ff8eef7208 */ /* 0x004fe20007000000 */
[----:B---3--:R-:W-:Y:S01]  /*0900*/  @P0 HADD2.F32 R157, -RZ, R140.H0_H0 ;  /* 0x2000008cff9d0230 */ /* 0x008fe20000004100 */
        /* <DEDUP_REMOVED lines=13> */
[----:B--2---:R-:W-:Y:S02]  /*09e0*/  HADD2.F32 R228, -RZ, R140.H0_H0 ;  /* 0x2000008cffe47230 */ /* 0x004fe40000004100 */
[----:B------:R-:W-:-:S03]  /*09f0*/  HADD2.F32 R242, -RZ, R142.H0_H0 ;  /* 0x2000008efff27230 */ /* 0x000fc60000004100 */
[C---:B------:R-:W-:Y:S01]  /*0a00*/  FADD.FTZ R167, -R239.reuse, R228 ;  /* 0x000000e4efa77221 */ /* 0x040fe20000010100 */
[--C-:B------:R-:W-:Y:S01]  /*0a10*/  HADD2.F32 R232, -RZ, R141.reuse.H0_H0 ;  /* 0x2000008dffe87230 */ /* 0x100fe20000004100 */
[----:B------:R-:W-:Y:S01]  /*0a20*/  FADD.FTZ R231, -R239, R242 ;  /* 0x000000f2efe77221 */ /* 0x000fe20000010100 */
[----:B---3--:R-:W-:Y:S01]  /*0a30*/  HADD2.F32 R238, -RZ, R144.H0_H0 ;  /* 0x20000090ffee7230 */ /* 0x008fe20000004100 */
[----:B-----5:R-:W-:Y:S01]  /*0a40*/  FMUL.FTZ R167, R158, R167 ;  /* 0x000000a79ea77220 */ /* 0x020fe20000410000 */
[----:B------:R-:W-:Y:S02]  /*0a50*/  HADD2.F32 R230, -RZ, R140.H1_H1 ;  /* 0x3000008cffe67230 */ /* 0x000fe40000004100 */
[----:B------:R-:W-:Y:S01]  /*0a60*/  HADD2.F32 R240, -RZ, R141.H1_H1 ;  /* 0x3000008dfff07230 */ /* 0x000fe20000004100 */
[----:B------:R-:W-:Y:S01]  /*0a70*/  FADD.FTZ R76, R76, R238 ;  /* 0x000000ee4c4c7221 */ /* 0x000fe20000010000 */
[----:B------:R-:W-:Y:S01]  /*0a80*/  HADD2.F32 R141, -RZ, R146.H0_H0 ;  /* 0x20000092ff8d7230 */ /* 0x000fe20000004100 */
[----:B------:R-:W-:Y:S01]  /*0a90*/  FFMA.FTZ R40, R167, R238, R40 ;  /* 0x000000eea7287223 */ /* 0x000fe20000010028 */
[----:B------:R-:W-:Y:S01]  /*0aa0*/  HADD2.F32 R144, -RZ, R144.H1_H1 ;  /* 0x30000090ff907230 */ /* 0x000fe20000004100 */
[----:B------:R-:W-:-:S02]  /*0ab0*/  FADD.FTZ R235, -R239, R232 ;  /* 0x000000e8efeb7221 */ /* 0x000fc40000010100 */
[C---:B------:R-:W-:Y:S02]  /*0ac0*/  FMUL.FTZ R231, R158.reuse, R231 ;  /* 0x000000e79ee77220 */ /* 0x040fe40000410000 */
[----:B------:R-:W-:Y:S02]  /*0ad0*/  FADD.FTZ R237, -R239, R230 ;  /* 0x000000e6efed7221 */ /* 0x000fe40000010100 */
[----:B------:R-:W-:Y:S01]  /*0ae0*/  FMUL.FTZ R238, R155, R238 ;  /* 0x000000ee9bee7220 */ /* 0x000fe20000410000 */
[----:B------:R-:W-:Y:S01]  /*0af0*/  HADD2.F32 R244, -RZ, R142.H1_H1 ;  /* 0x3000008efff47230 */ /* 0x000fe20000004100 */
[----:B------:R-:W-:Y:S01]  /*0b00*/  FMUL.FTZ R235, R158, R235 ;  /* 0x000000eb9eeb7220 */ /* 0x000fe20000410000 */
[----:B------:R-:W-:Y:S01]  /*0b10*/  HADD2.F32 R234, -RZ, R145.H0_H0 ;  /* 0x20000091ffea7230 */ /* 0x000fe20000004100 */
[----:B------:R-:W-:Y:S01]  /*0b20*/  FADD.FTZ R80, R80, R141 ;  /* 0x0000008d50507221 */ /* 0x000fe20000010000 */
[--C-:B------:R-:W-:Y:S01]  /*0b30*/  HADD2.F32 R142, -RZ, R143.reuse.H0_H0 ;  /* 0x2000008fff8e7230 */ /* 0x100fe20000004100 */
[-C--:B------:R-:W-:Y:S01]  /*0b40*/  FFMA.FTZ R44, R231, R141.reuse, R44 ;  /* 0x0000008de72c7223 */ /* 0x080fe2000001002c */
[----:B------:R-:W-:Y:S01]  /*0b50*/  HADD2.F32 R140, -RZ, R143.H1_H1 ;  /* 0x3000008fff8c7230 */ /* 0x000fe20000004100 */
[----:B------:R-:W-:-:S02]  /*0b60*/  FMUL.FTZ R230, R151, R141 ;  /* 0x0000008d97e67220 */ /* 0x000fc40000410000 */
[----:B------:R-:W-:Y:S02]  /*0b70*/  FMUL.FTZ R237, R158, R237 ;  /* 0x000000ed9eed7220 */ /* 0x000fe40000410000 */
[----:B------:R-:W-:Y:S02]  /*0b80*/  FMUL.FTZ R236, R154, R144 ;  /* 0x000000909aec7220 */ /* 0x000fe40000410000 */
[----:B------:R-:W-:Y:S02]  /*0b90*/  FADD.FTZ R141, RZ, R238 ;  /* 0x000000eeff8d7221 */ /* 0x000fe40000010000 */
[----:B------:R-:W-:Y:S01]  /*0ba0*/  FFMA.FTZ R143, R167, R238, RZ ;  /* 0x000000eea78f7223 */ /* 0x000fe200000100ff */
[----:B0-----:R-:W-:Y:S01]  /*0bb0*/  HADD2.F32 R226, -RZ, R145.H1_H1 ;  /* 0x30000091ffe27230 */ /* 0x001fe20000004100 */
[----:B------:R-:W-:Y:S02]  /*0bc0*/  FADD.FTZ R78, R78, R234 ;  /* 0x000000ea4e4e7221 */ /* 0x000fe40000010000 */
[----:B------:R-:W-:-:S02]  /*0bd0*/  FFMA.FTZ R42, R235, R234, R42 ;  /* 0x000000eaeb2a7223 */ /* 0x000fc4000001002a */
[----:B------:R-:W-:Y:S02]  /*0be0*/  FADD.FTZ R233, -R239, R240 ;  /* 0x000000f0efe97221 */ /* 0x000fe40000010100 */
[----:B------:R-:W-:Y:S02]  /*0bf0*/  FMUL.FTZ R234, R153, R234 ;  /* 0x000000ea99ea7220 */ /* 0x000fe40000410000 */
[----:B------:R-:W-:Y:S02]  /*0c00*/  FADD.FTZ R141, R141, R236 ;  /* 0x000000ec8d8d7221 */ /* 0x000fe40000010000 */
[----:B------:R-:W-:Y:S02]  /*0c10*/  FFMA.FTZ R143, R237, R236, R143 ;  /* 0x000000eced8f7223 */ /* 0x000fe4000001008f */
[----:B------:R-:W-:Y:S02]  /*0c20*/  FMUL.FTZ R233, R158, R233 ;  /* 0x000000e99ee97220 */ /* 0x000fe40000410000 */
[----:B------:R-:W-:-:S02]  /*0c30*/  FMUL.FTZ R232, R152, R226 ;  /* 0x000000e298e87220 */ /* 0x000fc40000410000 */
[----:B------:R-:W-:Y:S02]  /*0c40*/  FADD.FTZ R141, R141, R234 ;  /* 0x000000ea8d8d7221 */ /* 0x000fe40000010000 */
[----:B------:R-:W-:Y:S01]  /*0c50*/  FFMA.FTZ R143, R235, R234, R143 ;  /* 0x000000eaeb8f7223 */ /* 0x000fe2000001008f */
[----:B------:R-:W-:Y:S01]  /*0c60*/  HADD2.F32 R146, -RZ, R146.H1_H1 ;  /* 0x30000092ff927230 */ /* 0x000fe20000004100 */
[C---:B------:R-:W-:Y:S02]  /*0c70*/  FADD.FTZ R227, -R239.reuse, R142 ;  /* 0x0000008eefe37221 */ /* 0x040fe40000010100 */
[----:B------:R-:W-:Y:S02]  /*0c80*/  FADD.FTZ R229, -R239, R244 ;  /* 0x000000f4efe57221 */ /* 0x000fe40000010100 */
[----:B------:R-:W-:Y:S02]  /*0c90*/  FADD.FTZ R141, R141, R232 ;  /* 0x000000e88d8d7221 */ /* 0x000fe40000010000 */
[----:B------:R-:W-:Y:S01]  /*0ca0*/  FFMA.FTZ R143, R233, R232, R143 ;  /* 0x000000e8e98f7223 */ /* 0x000fe2000001008f */
[----:B------:R-:W-:Y:S01]  /*0cb0*/  HADD2.F32 R225, -RZ, R147.H0_H0 ;  /* 0x20000093ffe17230 */ /* 0x000fe20000004100 */
[----:B------:R-:W-:-:S02]  /*0cc0*/  FMUL.FTZ R227, R158, R227 ;  /* 0x000000e39ee37220 */ /* 0x000fc40000410000 */
[----:B------:R-:W-:Y:S02]  /*0cd0*/  FMUL.FTZ R229, R158, R229 ;  /* 0x000000e59ee57220 */ /* 0x000fe40000410000 */
[----:B------:R-:W-:Y:S02]  /*0ce0*/  FMUL.FTZ R228, R150, R146 ;  /* 0x0000009296e47220 */ /* 0x000fe40000410000 */
[----:B------:R-:W-:Y:S02]  /*0cf0*/  FADD.FTZ R141, R141, R230 ;  /* 0x000000e68d8d7221 */ /* 0x000fe40000010000 */
[----:B------:R-:W-:Y:S01]  /*0d00*/  FFMA.FTZ R143, R231, R230, R143 ;  /* 0x000000e6e78f7223 */ /* 0x000fe2000001008f */
[----:B------:R-:W-:Y:S01]  /*0d10*/  HADD2.F32 R147, -RZ, R147.H1_H1 ;  /* 0x30000093ff937230 */ /* 0x000fe20000004100 */
[----:B------:R-:W-:Y:S02]  /*0d20*/  FADD.FTZ R82, R82, R225 ;  /* 0x000000e152527221 */ /* 0x000fe40000010000 */
[----:B------:R-:W-:-:S02]  /*0d30*/  FFMA.FTZ R46, R227, R225, R46 ;  /* 0x000000e1e32e7223 */ /* 0x000fc4000001002e */
[----:B------:R-:W-:Y:S02]  /*0d40*/  FADD.FTZ R145, -R239, R140 ;  /* 0x0000008cef917221 */ /* 0x000fe40000010100 */
[----:B------:R-:W-:Y:S02]  /*0d50*/  FMUL.FTZ R225, R149, R225 ;  /* 0x000000e195e17220 */ /* 0x000fe40000410000 */
[----:B------:R-:W-:Y:S02]  /*0d60*/  FADD.FTZ R140, R141, R228 ;  /* 0x000000e48d8c7221 */ /* 0x000fe40000010000 */
[----:B------:R-:W-:Y:S02]  /*0d70*/  FFMA.FTZ R142, R229, R228, R143 ;  /* 0x000000e4e58e7223 */ /* 0x000fe4000001008f */
[----:B------:R-:W-:Y:S02]  /*0d80*/  FADD.FTZ R79, R79, R226 ;  /* 0x000000e24f4f7221 */ /* 0x000fe40000010000 */
[----:B------:R-:W-:-:S02]  /*0d90*/  FFMA.FTZ R43, R233, R226, R43 ;  /* 0x000000e2e92b7223 */ /* 0x000fc4000001002b */
[----:B------:R-:W-:Y:S02]  /*0da0*/  FMUL.FTZ R226, R158, R145 ;  /* 0x000000919ee27220 */ /* 0x000fe40000410000 */
[----:B------:R-:W-:Y:S02]  /*0db0*/  FADD.FTZ R140, R140, R225 ;  /* 0x000000e18c8c7221 */ /* 0x000fe40000010000 */
[----:B------:R-:W-:Y:S02]  /*0dc0*/  FMUL.FTZ R223, R148, R147 ;  /* 0x0000009394df7220 */ /* 0x000fe40000410000 */
[----:B------:R-:W-:Y:S01]  /*0dd0*/  FFMA.FTZ R142, R227, R225, R142 ;  /* 0x000000e1e38e7223 */ /* 0x000fe2000001008e */
[----:B------:R-:W-:Y:S01]  /*0de0*/  IADD3 R242, R0, 0x20, RZ ;  /* 0x0000002000f27810 */ /* 0x000fe20007ffe0ff */
        /* <DEDUP_REMOVED lines=8> */
.L_x_1657:
[----:B0-----:R-:W-:Y:S05]  /*0e70*/  BSYNC B1 ;  /* 0x0000000000017941 */ /* 0x001fea0003800000 */
.L_x_1656:
        /* <DEDUP_REMOVED lines=13> */
[----:B------:R-:W-:Y:S01]  /*0f50*/  IADD3 R242, R242, 0x20, RZ ;  /* 0x00000020f2f27810 */ /* 0x000fe20007ffe0ff */
[--C-:B--2---:R-:W-:Y:S02]  /*0f60*/  HADD2.F32 R214, -RZ, R140.reuse.H0_H0 ;  /* 0x2000008cffd67230 */ /* 0x104fe40000004100 */
[----:B------:R-:W-:-:S03]  /*0f70*/  HADD2.F32 R216, -RZ, R140.H1_H1 ;  /* 0x3000008cffd87230 */ /* 0x000fc60000004100 */
[C---:B------:R-:W-:Y:S01]  /*0f80*/  FADD.FTZ R165, -R239.reuse, R214 ;  /* 0x000000d6efa57221 */ /* 0x040fe20000010100 */
[--C-:B------:R-:W-:Y:S02]  /*0f90*/  HADD2.F32 R218, -RZ, R141.reuse.H0_H0 ;  /* 0x2000008dffda7230 */ /* 0x100fe40000004100 */
[----:B------:R-:W-:Y:S01]  /*0fa0*/  HADD2.F32 R220, -RZ, R141.H1_H1 ;  /* 0x3000008dffdc7230 */ /* 0x000fe20000004100 */
[----:B------:R-:W-:Y:S01]  /*0fb0*/  FADD.FTZ R141, -R239, R216 ;  /* 0x000000d8ef8d7221 */ /* 0x000fe20000010100 */
[--C-:B---3--:R-:W-:Y:S01]  /*0fc0*/  HADD2.F32 R224, -RZ, R144.reuse.H0_H0 ;  /* 0x20000090ffe07230 */ /* 0x108fe20000004100 */
[C---:B-----5:R-:W-:Y:S01]  /*0fd0*/  FMUL.FTZ R165, R158.reuse, R165 ;  /* 0x000000a59ea57220 */ /* 0x060fe20000410000 */
[----:B------:R-:W-:Y:S01]  /*0fe0*/  HADD2.F32 R144, -RZ, R144.H1_H1 ;  /* 0x30000090ff907230 */ /* 0x000fe20000004100 */
[----:B------:R-:W-:Y:S01]  /*0ff0*/  FMUL.FTZ R222, R158, R141 ;  /* 0x0000008d9ede7220 */ /* 0x000fe20000410000 */
[--C-:B------:R-:W-:Y:S01]  /*1000*/  HADD2.F32 R244, -RZ, R142.reuse.H0_H0 ;  /* 0x2000008efff47230 */ /* 0x100fe20000004100 */
[----:B------:R-:W-:Y:S01]  /*1010*/  FADD.FTZ R48, R48, R224 ;  /* 0x000000e030307221 */ /* 0x000fe20000010000 */
[----:B------:R-:W-:Y:S01]  /*1020*/  HADD2.F32 R212, -RZ, R142.H1_H1 ;  /* 0x3000008effd47230 */ /* 0x000fe20000004100 */
[----:B------:R-:W-:-:S02]  /*1030*/  FFMA.FTZ R120, R165, R224, R120 ;  /* 0x000000e0a5787223 */ /* 0x000fc40000010078 */
[----:B------:R-:W-:Y:S01]  /*1040*/  FADD.FTZ R141, -R239, R218 ;  /* 0x000000daef8d7221 */ /* 0x000fe20000010100 */
[--C-:B------:R-:W-:Y:S01]  /*1050*/  HADD2.F32 R142, -RZ, R143.reuse.H0_H0 ;  /* 0x2000008fff8e7230 */ /* 0x100fe20000004100 */
[----:B------:R-:W-:Y:S01]  /*1060*/  FMUL.FTZ R224, R35, R224 ;  /* 0x000000e023e07220 */ /* 0x000fe20000410000 */
[----:B------:R-:W-:Y:S01]  /*1070*/  HADD2.F32 R140, -RZ, R143.H1_H1 ;  /* 0x3000008fff8c7230 */ /* 0x000fe20000004100 */
[----:B------:R-:W-:Y:S01]  /*1080*/  FADD.FTZ R143, -R239, R220 ;  /* 0x000000dcef8f7221 */ /* 0x000fe20000010100 */
[----:B------:R-:W-:Y:S01]  /*1090*/  HADD2.F32 R219, -RZ, R145.H0_H0 ;  /* 0x20000091ffdb7230 */ /* 0x000fe20000004100 */
[----:B------:R-:W-:Y:S02]  /*10a0*/  FADD.FTZ R49, R49, R144 ;  /* 0x0000009031317221 */ /* 0x000fe40000010000 */
[-C--:B------:R-:W-:Y:S02]  /*10b0*/  FFMA.FTZ R121, R222, R144.reuse, R121 ;  /* 0x00000090de797223 */ /* 0x080fe40000010079 */
[----:B------:R-:W-:-:S02]  /*10c0*/  FMUL.FTZ R221, R34, R144 ;  /* 0x0000009022dd7220 */ /* 0x000fc40000410000 */
[----:B------:R-:W-:Y:S02]  /*10d0*/  FMUL.FTZ R220, R158, R141 ;  /* 0x0000008d9edc7220 */ /* 0x000fe40000410000 */
[----:B------:R-:W-:Y:S02]  /*10e0*/  FADD.FTZ R144, R241, R224 ;  /* 0x000000e0f1907221 */ /* 0x000fe40000010000 */
[----:B------:R-:W-:Y:S02]  /*10f0*/  FFMA.FTZ R240, R165, R224, R240 ;  /* 0x000000e0a5f07223 */ /* 0x000fe400000100f0 */
[----:B------:R-:W-:Y:S01]  /*1100*/  FADD.FTZ R141, -R239, R244 ;  /* 0x000000f4ef8d7221 */ /* 0x000fe20000010100 */
[----:B------:R-:W-:Y:S01]  /*1110*/  HADD2.F32 R145, -RZ, R145.H1_H1 ;  /* 0x30000091ff917230 */ /* 0x000fe20000004100 */
[----:B------:R-:W-:Y:S02]  /*1120*/  FADD.FTZ R50, R50, R219 ;  /* 0x000000db32327221 */ /* 0x000fe40000010000 */
[----:B------:R-:W-:-:S02]  /*1130*/  FFMA.FTZ R122, R220, R219, R122 ;  /* 0x000000dbdc7a7223 */ /* 0x000fc4000001007a */
[----:B------:R-:W-:Y:S02]  /*1140*/  FMUL.FTZ R219, R33, R219 ;  /* 0x000000db21db7220 */ /* 0x000fe40000410000 */
[----:B------:R-:W-:Y:S02]  /*1150*/  FADD.FTZ R144, R144, R221 ;  /* 0x000000dd90907221 */ /* 0x000fe40000010000 */
[----:B------:R-:W-:Y:S01]  /*1160*/  FFMA.FTZ R240, R222, R221, R240 ;  /* 0x000000dddef07223 */ /* 0x000fe200000100f0 */
[----:B------:R-:W-:Y:S01]  /*1170*/  HADD2.F32 R215, -RZ, R146.H0_H0 ;  /* 0x20000092ffd77230 */ /* 0x000fe20000004100 */
[C---:B------:R-:W-:Y:S02]  /*1180*/  FMUL.FTZ R216, R158.reuse, R141 ;  /* 0x0000008d9ed87220 */ /* 0x040fe40000410000 */
[----:B------:R-:W-:Y:S02]  /*1190*/  FADD.FTZ R141, -R239, R212 ;  /* 0x000000d4ef8d7221 */ /* 0x000fe40000010100 */
[----:B------:R-:W-:-:S02]  /*11a0*/  FMUL.FTZ R218, R158, R143 ;  /* 0x0000008f9eda7220 */ /* 0x000fc40000410000 */
[----:B------:R-:W-:Y:S02]  /*11b0*/  FMUL.FTZ R217, R32, R145 ;  /* 0x0000009120d97220 */ /* 0x000fe40000410000 */
[----:B------:R-:W-:Y:S02]  /*11c0*/  FADD.FTZ R144, R144, R219 ;  /* 0x000000db90907221 */ /* 0x000fe40000010000 */
[----:B------:R-:W-:Y:S01]  /*11d0*/  FFMA.FTZ R240, R220, R219, R240 ;  /* 0x000000dbdcf07223 */ /* 0x000fe200000100f0 */
[----:B------:R-:W-:Y:S01]  /*11e0*/  HADD2.F32 R146, -RZ, R146.H1_H1 ;  /* 0x30000092ff927230 */ /* 0x000fe20000004100 */
[----:B------:R-:W-:Y:S02]  /*11f0*/  FMUL.FTZ R214, R158, R141 ;  /* 0x0000008d9ed67220 */ /* 0x000fe40000410000 */
[----:B------:R-:W-:Y:S02]  /*1200*/  FADD.FTZ R124, R124, R215 ;  /* 0x000000d77c7c7221 */ /* 0x000fe40000010000 */
[----:B------:R-:W-:-:S02]  /*1210*/  FFMA.FTZ R84, R216, R215, R84 ;  /* 0x000000d7d8547223 */ /* 0x000fc40000010054 */
[----:B------:R-:W-:Y:S02]  /*1220*/  FADD.FTZ R141, -R239, R142 ;  /* 0x0000008eef8d7221 */ /* 0x000fe40000010100 */
[----:B------:R-:W-:Y:S02]  /*1230*/  FMUL.FTZ R215, R31, R215 ;  /* 0x000000d71fd77220 */ /* 0x000fe40000410000 */
[----:B------:R-:W-:Y:S02]  /*1240*/  FADD.FTZ R144, R144, R217 ;  /* 0x000000d990907221 */ /* 0x000fe40000010000 */
[----:B------:R-:W-:Y:S01]  /*1250*/  FFMA.FTZ R240, R218, R217, R240 ;  /* 0x000000d9daf07223 */ /* 0x000fe200000100f0 */
[----:B0-----:R-:W-:Y:S01]  /*1260*/  HADD2.F32 R211, -RZ, R147.H0_H0 ;  /* 0x20000093ffd37230 */ /* 0x001fe20000004100 */
[----:B------:R-:W-:Y:S02]  /*1270*/  FMUL.FTZ R212, R158, R141 ;  /* 0x0000008d9ed47220 */ /* 0x000fe40000410000 */
[----:B------:R-:W-:-:S02]  /*1280*/  FMUL.FTZ R213, R30, R146 ;  /* 0x000000921ed57220 */ /* 0x000fc40000410000 */
[----:B------:R-:W-:Y:S02]  /*1290*/  FADD.FTZ R144, R144, R215 ;  /* 0x000000d790907221 */ /* 0x000fe40000010000 */
[----:B------:R-:W-:Y:S01]  /*12a0*/  FFMA.FTZ R240, R216, R215, R240 ;  /* 0x000000d7d8f07223 */ /* 0x000fe200000100f0 */
[----:B------:R-:W-:Y:S01]  /*12b0*/  HADD2.F32 R147, -RZ, R147.H1_H1 ;  /* 0x30000093ff937230 */ /* 0x000fe20000004100 */
[----:B------:R-:W-:Y:S02]  /*12c0*/  FADD.FTZ R126, R126, R211 ;  /* 0x000000d37e7e7221 */ /* 0x000fe40000010000 */
[-C--:B------:R-:W-:Y:S02]  /*12d0*/  FFMA.FTZ R86, R212, R211.reuse, R86 ;  /* 0x000000d3d4567223 */ /* 0x080fe40000010056 */
[----:B------:R-:W-:Y:S02]  /*12e0*/  FADD.FTZ R141, -R239, R140 ;  /* 0x0000008cef8d7221 */ /* 0x000fe40000010100 */
        /* <DEDUP_REMOVED lines=15> */
.L_x_1659:
[----:B------:R-:W-:Y:S05]  /*13e0*/  BSYNC B1 ;  /* 0x0000000000017941 */ /* 0x000fea0003800000 */
.L_x_1658:
        /* <DEDUP_REMOVED lines=13> */
[----:B------:R-:W-:Y:S01]  /*14c0*/  IADD3 R242, R242, 0x20, RZ ;  /* 0x00000020f2f27810 */ /* 0x000fe20007ffe0ff */
[--C-:B--2---:R-:W-:Y:S02]  /*14d0*/  HADD2.F32 R160, -RZ, R140.reuse.H0_H0 ;  /* 0x2000008cffa07230 */ /* 0x104fe40000004100 */
[----:B------:R-:W-:-:S03]  /*14e0*/  HADD2.F32 R164, -RZ, R140.H1_H1 ;  /* 0x3000008cffa47230 */ /* 0x000fc60000004100 */
[----:B0-----:R-:W-:Y:S01]  /*14f0*/  FADD.FTZ R163, -R239, R160 ;  /* 0x000000a0efa37221 */ /* 0x001fe20000010100 */
[--C-:B------:R-:W-:Y:S02]  /*1500*/  HADD2.F32 R166, -RZ, R141.reuse.H0_H0 ;  /* 0x2000008dffa67230 */ /* 0x100fe40000004100 */
[----:B------:R-:W-:Y:S01]  /*1510*/  HADD2.F32 R174, -RZ, R141.H1_H1 ;  /* 0x3000008dffae7230 */ /* 0x000fe20000004100 */
[----:B-----5:R-:W-:Y:S01]  /*1520*/  FMUL.FTZ R163, R158, R163 ;  /* 0x000000a39ea37220 */ /* 0x020fe20000410000 */
[----:B---3--:R-:W-:Y:S02]  /*1530*/  HADD2.F32 R141, -RZ, R144.H0_H0 ;  /* 0x20000090ff8d7230 */ /* 0x008fe40000004100 */
[--C-:B------:R-:W-:Y:S02]  /*1540*/  HADD2.F32 R244, -RZ, R142.reuse.H0_H0 ;  /* 0x2000008efff47230 */ /* 0x100fe40000004100 */
[----:B------:R-:W-:Y:S02]  /*1550*/  HADD2.F32 R168, -RZ, R142.H1_H1 ;  /* 0x3000008effa87230 */ /* 0x000fe40000004100 */
[----:B------:R-:W-:-:S02]  /*1560*/  HADD2.F32 R142, -RZ, R143.H0_H0 ;  /* 0x2000008fff8e7230 */ /* 0x000fc40000004100 */
[----:B------:R-:W-:Y:S01]  /*1570*/  HADD2.F32 R140, -RZ, R143.H1_H1 ;  /* 0x3000008fff8c7230 */ /* 0x000fe20000004100 */
[----:B------:R-:W-:Y:S01]  /*1580*/  FADD.FTZ R143, -R239, R164 ;  /* 0x000000a4ef8f7221 */ /* 0x000fe20000010100 */
[----:B------:R-:W-:Y:S01]  /*1590*/  HADD2.F32 R144, -RZ, R144.H1_H1 ;  /* 0x30000090ff907230 */ /* 0x000fe20000004100 */
[----:B------:R-:W-:Y:S02]  /*15a0*/  FADD.FTZ R88, R88, R141 ;  /* 0x0000008d58587221 */ /* 0x000fe40000010000 */
[-C--:B------:R-:W-:Y:S02]  /*15b0*/  FFMA.FTZ R52, R163, R141.reuse, R52 ;  /* 0x0000008da3347223 */ /* 0x080fe40000010034 */
[----:B------:R-:W-:Y:S02]  /*15c0*/  FMUL.FTZ R162, R27, R141 ;  /* 0x0000008d1ba27220 */ /* 0x000fe40000410000 */
[C---:B------:R-:W-:Y:S02]  /*15d0*/  FADD.FTZ R171, -R239.reuse, R166 ;  /* 0x000000a6efab7221 */ /* 0x040fe40000010100 */
[----:B------:R-:W-:-:S02]  /*15e0*/  FADD.FTZ R141, -R239, R174 ;  /* 0x000000aeef8d7221 */ /* 0x000fc40000010100 */
[C---:B------:R-:W-:Y:S01]  /*15f0*/  FMUL.FTZ R160, R158.reuse, R143 ;  /* 0x0000008f9ea07220 */ /* 0x040fe20000410000 */
[----:B------:R-:W-:Y:S01]  /*1600*/  HADD2.F32 R170, -RZ, R145.H0_H0 ;  /* 0x20000091ffaa7230 */ /* 0x000fe20000004100 */
[C---:B------:R-:W-:Y:S02]  /*1610*/  FMUL.FTZ R171, R158.reuse, R171 ;  /* 0x000000ab9eab7220 */ /* 0x040fe40000410000 */
[----:B------:R-:W-:Y:S02]  /*1620*/  FMUL.FTZ R164, R158, R141 ;  /* 0x0000008d9ea47220 */ /* 0x000fe40000410000 */
[----:B------:R-:W-:Y:S02]  /*1630*/  FADD.FTZ R89, R89, R144 ;  /* 0x0000009059597221 */ /* 0x000fe40000010000 */
[-C--:B------:R-:W-:Y:S02]  /*1640*/  FFMA.FTZ R53, R160, R144.reuse, R53 ;  /* 0x00000090a0357223 */ /* 0x080fe40000010035 */
[----:B------:R-:W-:-:S02]  /*1650*/  FMUL.FTZ R169, R26, R144 ;  /* 0x000000901aa97220 */ /* 0x000fc40000410000 */
[----:B------:R-:W-:Y:S02]  /*1660*/  FADD.FTZ R141, -R239, R168 ;  /* 0x000000a8ef8d7221 */ /* 0x000fe40000010100 */
[----:B------:R-:W-:Y:S02]  /*1670*/  FADD.FTZ R144, R241, R162 ;  /* 0x000000a2f1907221 */ /* 0x000fe40000010000 */
[----:B------:R-:W-:Y:S01]  /*1680*/  FFMA.FTZ R240, R163, R162, R240 ;  /* 0x000000a2a3f07223 */ /* 0x000fe200000100f0 */
[----:B------:R-:W-:Y:S01]  /*1690*/  HADD2.F32 R145, -RZ, R145.H1_H1 ;  /* 0x30000091ff917230 */ /* 0x000fe20000004100 */
[----:B------:R-:W-:Y:S02]  /*16a0*/  FADD.FTZ R90, R90, R170 ;  /* 0x000000aa5a5a7221 */ /* 0x000fe40000010000 */
[-C--:B------:R-:W-:Y:S02]  /*16b0*/  FFMA.FTZ R54, R171, R170.reuse, R54 ;  /* 0x000000aaab367223 */ /* 0x080fe40000010036 */
[----:B------:R-:W-:-:S02]  /*16c0*/  FMUL.FTZ R166, R25, R170 ;  /* 0x000000aa19a67220 */ /* 0x000fc40000410000 */
[----:B------:R-:W-:Y:S02]  /*16d0*/  FMUL.FTZ R170, R158, R141 ;  /* 0x0000008d9eaa7220 */ /* 0x000fe40000410000 */
[----:B------:R-:W-:Y:S02]  /*16e0*/  FADD.FTZ R141, R144, R169 ;  /* 0x000000a9908d7221 */ /* 0x000fe40000010000 */
[----:B------:R-:W-:Y:S01]  /*16f0*/  FFMA.FTZ R240, R160, R169, R240 ;  /* 0x000000a9a0f07223 */ /* 0x000fe200000100f0 */
[----:B------:R-:W-:Y:S01]  /*1700*/  HADD2.F32 R177, -RZ, R146.H0_H0 ;  /* 0x20000092ffb17230 */ /* 0x000fe20000004100 */
[C---:B------:R-:W-:Y:S02]  /*1710*/  FADD.FTZ R173, -R239.reuse, R244 ;  /* 0x000000f4efad7221 */ /* 0x040fe40000010100 */
[----:B------:R-:W-:Y:S02]  /*1720*/  FADD.FTZ R179, -R239, R142 ;  /* 0x0000008eefb37221 */ /* 0x000fe40000010100 */
[----:B------:R-:W-:-:S02]  /*1730*/  FMUL.FTZ R175, R24, R145 ;  /* 0x0000009118af7220 */ /* 0x000fc40000410000 */
[----:B------:R-:W-:Y:S02]  /*1740*/  FADD.FTZ R142, R141, R166 ;  /* 0x000000a68d8e7221 */ /* 0x000fe40000010000 */
[----:B------:R-:W-:Y:S01]  /*1750*/  FFMA.FTZ R240, R171, R166, R240 ;  /* 0x000000a6abf07223 */ /* 0x000fe200000100f0 */
[----:B------:R-:W-:Y:S01]  /*1760*/  HADD2.F32 R146, -RZ, R146.H1_H1 ;  /* 0x30000092ff927230 */ /* 0x000fe20000004100 */
[----:B------:R-:W-:Y:S02]  /*1770*/  FMUL.FTZ R173, R158, R173 ;  /* 0x000000ad9ead7220 */ /* 0x000fe40000410000 */
[----:B------:R-:W-:Y:S02]  /*1780*/  FMUL.FTZ R168, R23, R177 ;  /* 0x000000b117a87220 */ /* 0x000fe40000410000 */
[----:B------:R-:W-:Y:S02]  /*1790*/  FADD.FTZ R141, R142, R175 ;  /* 0x000000af8e8d7221 */ /* 0x000fe40000010000 */
[----:B------:R-:W-:Y:S01]  /*17a0*/  FFMA.FTZ R240, R164, R175, R240 ;  /* 0x000000afa4f07223 */ /* 0x000fe200000100f0 */
[----:B------:R-:W-:Y:S01]  /*17b0*/  HADD2.F32 R172, -RZ, R147.H0_H0 ;  /* 0x20000093ffac7230 */ /* 0x000fe20000004100 */
[----:B------:R-:W-:-:S02]  /*17c0*/  FADD.FTZ R92, R92, R177 ;  /* 0x000000b15c5c7221 */ /* 0x000fc40000010000 */
[----:B------:R-:W-:Y:S02]  /*17d0*/  FFMA.FTZ R56, R173, R177, R56 ;  /* 0x000000b1ad387223 */ /* 0x000fe40000010038 */
[----:B------:R-:W-:Y:S02]  /*17e0*/  FMUL.FTZ R179, R158, R179 ;  /* 0x000000b39eb37220 */ /* 0x000fe40000410000 */
[----:B------:R-:W-:Y:S02]  /*17f0*/  FADD.FTZ R143, -R239, R140 ;  /* 0x0000008cef8f7221 */ /* 0x000fe40000010100 */
[----:B------:R-:W-:Y:S02]  /*1800*/  FMUL.FTZ R177, R22, R146 ;  /* 0x0000009216b17220 */ /* 0x000fe40000410000 */
[----:B------:R-:W-:Y:S02]  /*1810*/  FADD.FTZ R140, R141, R168 ;  /* 0x000000a88d8c7221 */ /* 0x000fe40000010000 */
[----:B------:R-:W-:Y:S01]  /*1820*/  FFMA.FTZ R240, R173, R168, R240 ;  /* 0x000000a8adf07223 */ /* 0x000fe200000100f0 */
[----:B------:R-:W-:Y:S01]  /*1830*/  HADD2.F32 R147, -RZ, R147.H1_H1 ;  /* 0x30000093ff937230 */ /* 0x000fe20000004100 */
        /* <DEDUP_REMOVED lines=17> */
.L_x_1661:
[----:B------:R-:W-:Y:S05]  /*1950*/  BSYNC B1 ;  /* 0x0000000000017941 */ /* 0x000fea0003800000 */
.L_x_1660:
        /* <DEDUP_REMOVED lines=15> */
[----:B------:R-:W-:Y:S02]  /*1a50*/  HADD2.F32 R180, -RZ, R140.H1_H1 ;  /* 0x3000008cffb47230 */ /* 0x000fe40000004100 */
[--C-:B------:R-:W-:Y:S01]  /*1a60*/  HADD2.F32 R246, -RZ, R142.reuse.H0_H0 ;  /* 0x2000008efff67230 */ /* 0x100fe20000004100 */
[----:B------:R-:W-:Y:S01]  /*1a70*/  FADD.FTZ R161, -R239, R176 ;  /* 0x000000b0efa17221 */ /* 0x000fe20000010100 */
[----:B------:R-:W-:Y:S02]  /*1a80*/  HADD2.F32 R184, -RZ, R142.H1_H1 ;  /* 0x3000008effb87230 */ /* 0x000fe40000004100 */
[----:B------:R-:W-:-:S02]  /*1a90*/  HADD2.F32 R142, -RZ, R143.H0_H0 ;  /* 0x2000008fff8e7230 */ /* 0x000fc40000004100 */
[----:B------:R-:W-:Y:S01]  /*1aa0*/  HADD2.F32 R140, -RZ, R143.H1_H1 ;  /* 0x3000008fff8c7230 */ /* 0x000fe20000004100 */
[C---:B------:R-:W-:Y:S01]  /*1ab0*/  FADD.FTZ R143, -R239.reuse, R180 ;  /* 0x000000b4ef8f7221 */ /* 0x040fe20000010100 */
[--C-:B------:R-:W-:Y:S01]  /*1ac0*/  HADD2.F32 R190, -RZ, R141.reuse.H1_H1 ;  /* 0x3000008dffbe7230 */ /* 0x100fe20000004100 */
[C---:B-----5:R-:W-:Y:S01]  /*1ad0*/  FMUL.FTZ R161, R158.reuse, R161 ;  /* 0x000000a19ea17220 */ /* 0x060fe20000410000 */
[--C-:B---3--:R-:W-:Y:S01]  /*1ae0*/  HADD2.F32 R178, -RZ, R144.reuse.H0_H0 ;  /* 0x20000090ffb27230 */ /* 0x108fe20000004100 */
[----:B------:R-:W-:Y:S01]  /*1af0*/  FMUL.FTZ R176, R158, R143 ;  /* 0x0000008f9eb07220 */ /* 0x000fe20000410000 */
[----:B------:R-:W-:Y:S01]  /*1b00*/  HADD2.F32 R188, -RZ, R141.H0_H0 ;  /* 0x2000008dffbc7230 */ /* 0x000fe20000004100 */
[----:B------:R-:W-:Y:S01]  /*1b10*/  FADD.FTZ R143, -R239, R190 ;  /* 0x000000beef8f7221 */ /* 0x000fe20000010100 */
[----:B------:R-:W-:Y:S01]  /*1b20*/  HADD2.F32 R186, -RZ, R144.H1_H1 ;  /* 0x30000090ffba7230 */ /* 0x000fe20000004100 */
[----:B------:R-:W-:Y:S02]  /*1b30*/  FADD.FTZ R96, R96, R178 ;  /* 0x000000b260607221 */ /* 0x000fe40000010000 */
[----:B------:R-:W-:-:S02]  /*1b40*/  FFMA.FTZ R60, R161, R178, R60 ;  /* 0x000000b2a13c7223 */ /* 0x000fc4000001003c */
[----:B------:R-:W-:Y:S01]  /*1b50*/  FMUL.FTZ R178, R19, R178 ;  /* 0x000000b213b27220 */ /* 0x000fe20000410000 */
[----:B------:R-:W-:Y:S01]  /*1b60*/  HADD2.F32 R187, -RZ, R145.H0_H0 ;  /* 0x20000091ffbb7230 */ /* 0x000fe20000004100 */
[----:B------:R-:W-:Y:S02]  /*1b70*/  FMUL.FTZ R180, R158, R143 ;  /* 0x0000008f9eb47220 */ /* 0x000fe40000410000 */
[C---:B------:R-:W-:Y:S02]  /*1b80*/  FADD.FTZ R185, -R239.reuse, R188 ;  /* 0x000000bcefb97221 */ /* 0x040fe40000010100 */
[----:B------:R-:W-:Y:S02]  /*1b90*/  FADD.FTZ R143, -R239, R184 ;  /* 0x000000b8ef8f7221 */ /* 0x000fe40000010100 */
[----:B0-----:R-:W-:Y:S02]  /*1ba0*/  FMUL.FTZ R183, R17, R186 ;  /* 0x000000ba11b77220 */ /* 0x001fe40000410000 */
[----:B------:R-:W-:-:S02]  /*1bb0*/  FADD.FTZ R188, R241, R178 ;  /* 0x000000b2f1bc7221 */ /* 0x000fc40000010000 */
[----:B------:R-:W-:Y:S01]  /*1bc0*/  FFMA.FTZ R240, R161, R178, R240 ;  /* 0x000000b2a1f07223 */ /* 0x000fe200000100f0 */
[----:B------:R-:W-:Y:S01]  /*1bd0*/  HADD2.F32 R244, -RZ, R145.H1_H1 ;  /* 0x30000091fff47230 */ /* 0x000fe20000004100 */
[----:B------:R-:W-:Y:S02]  /*1be0*/  FADD.FTZ R97, R97, R186 ;  /* 0x000000ba61617221 */ /* 0x000fe40000010000 */
[----:B------:R-:W-:Y:S02]  /*1bf0*/  FFMA.FTZ R61, R176, R186, R61 ;  /* 0x000000bab03d7223 */ /* 0x000fe4000001003d */
[C---:B------:R-:W-:Y:S02]  /*1c00*/  FMUL.FTZ R186, R158.reuse, R143 ;  /* 0x0000008f9eba7220 */ /* 0x040fe40000410000 */
[----:B------:R-:W-:Y:S02]  /*1c10*/  FMUL.FTZ R185, R158, R185 ;  /* 0x000000b99eb97220 */ /* 0x000fe40000410000 */
[----:B------:R-:W-:-:S02]  /*1c20*/  FMUL.FTZ R182, R16, R187 ;  /* 0x000000bb10b67220 */ /* 0x000fc40000410000 */
[----:B------:R-:W-:Y:S02]  /*1c30*/  FADD.FTZ R143, R188, R183 ;  /* 0x000000b7bc8f7221 */ /* 0x000fe40000010000 */
[----:B------:R-:W-:Y:S01]  /*1c40*/  FFMA.FTZ R240, R176, R183, R240 ;  /* 0x000000b7b0f07223 */ /* 0x000fe200000100f0 */
[----:B------:R-:W-:Y:S01]  /*1c50*/  HADD2.F32 R191, -RZ, R146.H0_H0 ;  /* 0x20000092ffbf7230 */ /* 0x000fe20000004100 */
[C---:B------:R-:W-:Y:S02]  /*1c60*/  FADD.FTZ R145, -R239.reuse, R246 ;  /* 0x000000f6ef917221 */ /* 0x040fe40000010100 */
[----:B------:R-:W-:Y:S02]  /*1c70*/  FADD.FTZ R193, -R239, R142 ;  /* 0x0000008eefc17221 */ /* 0x000fe40000010100 */
[----:B------:R-:W-:Y:S02]  /*1c80*/  FMUL.FTZ R189, R15, R244 ;  /* 0x000000f40fbd7220 */ /* 0x000fe40000410000 */
[----:B------:R-:W-:-:S02]  /*1c90*/  FADD.FTZ R142, R143, R182 ;  /* 0x000000b68f8e7221 */ /* 0x000fc40000010000 */
[C---:B------:R-:W-:Y:S01]  /*1ca0*/  FFMA.FTZ R240, R185.reuse, R182, R240 ;  /* 0x000000b6b9f07223 */ /* 0x040fe200000100f0 */
[----:B------:R-:W-:Y:S01]  /*1cb0*/  HADD2.F32 R146, -RZ, R146.H1_H1 ;  /* 0x30000092ff927230 */ /* 0x000fe20000004100 */
[----:B------:R-:W-:Y:S02]  /*1cc0*/  FADD.FTZ R98, R98, R187 ;  /* 0x000000bb62627221 */ /* 0x000fe40000010000 */
[----:B------:R-:W-:Y:S02]  /*1cd0*/  FFMA.FTZ R62, R185, R187, R62 ;  /* 0x000000bbb93e7223 */ /* 0x000fe4000001003e */
[----:B------:R-:W-:Y:S02]  /*1ce0*/  FMUL.FTZ R187, R158, R145 ;  /* 0x000000919ebb7220 */ /* 0x000fe40000410000 */
[----:B------:R-:W-:Y:S02]  /*1cf0*/  FMUL.FTZ R184, R14, R191 ;  /* 0x000000bf0eb87220 */ /* 0x000fe40000410000 */
[----:B------:R-:W-:-:S02]  /*1d00*/  FADD.FTZ R143, R142, R189 ;  /* 0x000000bd8e8f7221 */ /* 0x000fc40000010000 */
[----:B------:R-:W-:Y:S01]  /*1d10*/  FFMA.FTZ R240, R180, R189, R240 ;  /* 0x000000bdb4f07223 */ /* 0x000fe200000100f0 */
[----:B------:R-:W-:Y:S01]  /*1d20*/  HADD2.F32 R141, -RZ, R147.H0_H0 ;  /* 0x20000093ff8d7230 */ /* 0x000fe20000004100 */
[----:B------:R-:W-:Y:S02]  /*1d30*/  FADD.FTZ R100, R100, R191 ;  /* 0x000000bf64647221 */ /* 0x000fe40000010000 */
[----:B------:R-:W-:Y:S02]  /*1d40*/  FFMA.FTZ R64, R187, R191, R64 ;  /* 0x000000bfbb407223 */ /* 0x000fe40000010040 */
[----:B------:R-:W-:Y:S02]  /*1d50*/  FMUL.FTZ R193, R158, R193 ;  /* 0x000000c19ec17220 */ /* 0x000fe40000410000 */
[----:B------:R-:W-:Y:S02]  /*1d60*/  FADD.FTZ R145, -R239, R140 ;  /* 0x0000008cef917221 */ /* 0x000fe40000010100 */
[----:B------:R-:W-:-:S02]  /*1d70*/  FMUL.FTZ R191, R13, R146 ;  /* 0x000000920dbf7220 */ /* 0x000fc40000410000 */
[----:B------:R-:W-:Y:S02]  /*1d80*/  FADD.FTZ R140, R143, R184 ;  /* 0x000000b88f8c7221 */ /* 0x000fe40000010000 */
[----:B------:R-:W-:Y:S01]  /*1d90*/  FFMA.FTZ R240, R187, R184, R240 ;  /* 0x000000b8bbf07223 */ /* 0x000fe200000100f0 */
[----:B------:R-:W-:Y:S01]  /*1da0*/  HADD2.F32 R144, -RZ, R147.H1_H1 ;  /* 0x30000093ff907230 */ /* 0x000fe20000004100 */
[----:B------:R-:W-:Y:S02]  /*1db0*/  FADD.FTZ R102, R102, R141 ;  /* 0x0000008d66667221 */ /* 0x000fe40000010000 */
[-C--:B------:R-:W-:Y:S02]  /*1dc0*/  FFMA.FTZ R66, R193, R141.reuse, R66 ;  /* 0x0000008dc1427223 */ /* 0x080fe40000010042 */
        /* <DEDUP_REMOVED lines=15> */
.L_x_1663:
[----:B------:R-:W-:Y:S05]  /*1ec0*/  BSYNC B1 ;  /* 0x0000000000017941 */ /* 0x000fea0003800000 */
.L_x_1662:
[----:B------:R-:W-:Y:S01]  /*1ed0*/  BSSY B1, `(.L_x_1664) ;  /* 0x0000055000017945 */ /* 0x000fe20003800000 */
[----:B------:R-:W-:Y:S05]  /*1ee0*/  @!P5 BRA `(.L_x_1665) ;  /* 0x000005300000d947 */ /* 0x000fea0003800000 */
[----:B------:R-:W-:-:S04]  /*1ef0*/  LEA R140, P0, R242, c[0x0][0x188], 0x4 ;  /* 0x00006200f28c7a11 */ /* 0x000fc800078020ff */
[C---:B------:R-:W-:Y:S02]  /*1f00*/  LEA.HI.X R141, R242.reuse, c[0x0][0x18c], RZ, 0x4, P0 ;  /* 0x00006300f28d7a11 */ /* 0x040fe400000f24ff */
[----:B------:R-:W-:Y:S02]  /*1f10*/  MOV R145, 0x10 ;  /* 0x0000001000917802 */ /* 0x000fe40000000f00 */
[----:B------:R-:W-:Y:S02]  /*1f20*/  ISETP.NE.U32.AND P0, PT, RZ, c[0x0][0x218], PT ;  /* 0x00008600ff007a0c */ /* 0x000fe40003f05070 */
[----:B------:R-:W2:Y:S01]  /*1f30*/  LDG.E.128 R140, [R140.64] ;  /* 0x000000048c8c7981 */ /* 0x000ea2000c1e1d00 */
[----:B------:R-:W-:Y:S01]  /*1f40*/  IMAD.WIDE.U32 R144, R242, R145, c[0x0][0x208] ;  /* 0x00008200f2907625 */ /* 0x000fe200078e0091 */
[----:B------:R-:W-:-:S05]  /*1f50*/  ISETP.NE.AND.EX P0, PT, RZ, c[0x0][0x21c], PT, P0 ;  /* 0x00008700ff007a0c */ /* 0x000fca0003f05300 */
[----:B------:R-:W3:Y:S08]  /*1f60*/  LDG.E.128 R144, [R144.64] ;  /* 0x0000000490907981 */ /* 0x000ef0000c1e1d00 */
[----:B------:R-:W-:-:S04]  /*1f70*/  @P0 LEA R196, P6, R242, c[0x0][0x218], 0x4 ;  /* 0x00008600f2c40a11 */ /* 0x000fc800078c20ff */
[----:B------:R-:W-:-:S05]  /*1f80*/  @P0 LEA.HI.X R197, R242, c[0x0][0x21c], RZ, 0x4, P6 ;  /* 0x00008700f2c50a11 */ /* 0x000fca00030f24ff */
[----:B------:R3:W5:Y:S01]  /*1f90*/  @P0 LDG.E.128 R136, [R196.64] ;  /* 0x00000004c4880981 */ /* 0x000762000c1e1d00 */
[--C-:B--2---:R-:W-:Y:S02]  /*1fa0*/  HADD2.F32 R192, -RZ, R140.reuse.H0_H0 ;  /* 0x2000008cffc07230 */ /* 0x104fe40000004100 */
[--C-:B------:R-:W-:Y:S02]  /*1fb0*/  HADD2.F32 R198, -RZ, R141.reuse.H0_H0 ;  /* 0x2000008dffc67230 */ /* 0x100fe40000004100 */
[----:B------:R-:W-:Y:S01]  /*1fc0*/  HADD2.F32 R200, -RZ, R141.H1_H1 ;  /* 0x3000008dffc87230 */ /* 0x000fe20000004100 */
[----:B------:R-:W-:Y:S01]  /*1fd0*/  FADD.FTZ R159, -R239, R192 ;  /* 0x000000c0ef9f7221 */ /* 0x000fe20000010100 */
[----:B------:R-:W-:Y:S02]  /*1fe0*/  HADD2.F32 R194, -RZ, R140.H1_H1 ;  /* 0x3000008cffc27230 */ /* 0x000fe40000004100 */
[--C-:B------:R-:W-:Y:S01]  /*1ff0*/  HADD2.F32 R202, -RZ, R142.reuse.H0_H0 ;  /* 0x2000008effca7230 */ /* 0x100fe20000004100 */
[----:B-----5:R-:W-:Y:S01]  /*2000*/  FMUL.FTZ R159, R158, R159 ;  /* 0x0000009f9e9f7220 */ /* 0x020fe20000410000 */
[----:B------:R-:W-:-:S02]  /*2010*/  HADD2.F32 R142, -RZ, R142.H1_H1 ;  /* 0x3000008eff8e7230 */ /* 0x000fc40000004100 */
[----:B---3--:R-:W-:Y:S01]  /*2020*/  HADD2.F32 R197, -RZ, R144.H0_H0 ;  /* 0x20000090ffc57230 */ /* 0x008fe20000004100 */
[C---:B------:R-:W-:Y:S01]  /*2030*/  FADD.FTZ R201, -R239.reuse, R198 ;  /* 0x000000c6efc97221 */ /* 0x040fe20000010100 */
[--C-:B------:R-:W-:Y:S01]  /*2040*/  HADD2.F32 R140, -RZ, R143.reuse.H0_H0 ;  /* 0x2000008fff8c7230 */ /* 0x100fe20000004100 */
[C---:B------:R-:W-:Y:S01]  /*2050*/  FADD.FTZ R205, -R239.reuse, R200 ;  /* 0x000000c8efcd7221 */ /* 0x040fe20000010100 */
[----:B------:R-:W-:Y:S01]  /*2060*/  HADD2.F32 R204, -RZ, R143.H1_H1 ;  /* 0x3000008fffcc7230 */ /* 0x000fe20000004100 */
[C---:B------:R-:W-:Y:S01]  /*2070*/  FADD.FTZ R199, -R239.reuse, R194 ;  /* 0x000000c2efc77221 */ /* 0x040fe20000010100 */
[--C-:B------:R-:W-:Y:S01]  /*2080*/  HADD2.F32 R203, -RZ, R145.reuse.H0_H0 ;  /* 0x20000091ffcb7230 */ /* 0x100fe20000004100 */
[----:B------:R-:W-:Y:S01]  /*2090*/  FADD.FTZ R143, -R239, R142 ;  /* 0x0000008eef8f7221 */ /* 0x000fe20000010100 */
[----:B------:R-:W-:Y:S01]  /*20a0*/  HADD2.F32 R142, -RZ, R145.H1_H1 ;  /* 0x30000091ff8e7230 */ /* 0x000fe20000004100 */
[----:B------:R-:W-:Y:S02]  /*20b0*/  FADD.FTZ R104, R104, R197 ;  /* 0x000000c568687221 */ /* 0x000fe40000010000 */
[----:B------:R-:W-:-:S02]  /*20c0*/  FFMA.FTZ R68, R159, R197, R68 ;  /* 0x000000c59f447223 */ /* 0x000fc40000010044 */
[----:B------:R-:W-:Y:S01]  /*20d0*/  FMUL.FTZ R194, R10, R197 ;  /* 0x000000c50ac27220 */ /* 0x000fe20000410000 */
[----:B------:R-:W-:Y:S01]  /*20e0*/  HADD2.F32 R144, -RZ, R144.H1_H1 ;  /* 0x30000090ff907230 */ /* 0x000fe20000004100 */
[C---:B------:R-:W-:Y:S02]  /*20f0*/  FMUL.FTZ R197, R158.reuse, R201 ;  /* 0x000000c99ec57220 */ /* 0x040fe40000410000 */
[----:B------:R-:W-:Y:S02]  /*2100*/  FADD.FTZ R243, -R239, R202 ;  /* 0x000000caeff37221 */ /* 0x000fe40000010100 */
[----:B------:R-:W-:Y:S01]  /*2110*/  FMUL.FTZ R196, R158, R205 ;  /* 0x000000cd9ec47220 */ /* 0x000fe20000410000 */
[----:B------:R-:W-:Y:S01]  /*2120*/  HADD2.F32 R145, -RZ, R146.H0_H0 ;  /* 0x20000092ff917230 */ /* 0x000fe20000004100 */
[----:B------:R-:W-:Y:S02]  /*2130*/  FADD.FTZ R106, R106, R203 ;  /* 0x000000cb6a6a7221 */ /* 0x000fe40000010000 */
[----:B------:R-:W-:-:S02]  /*2140*/  FFMA.FTZ R70, R197, R203, R70 ;  /* 0x000000cbc5467223 */ /* 0x000fc40000010046 */
[----:B------:R-:W-:Y:S02]  /*2150*/  FMUL.FTZ R198, R8, R203 ;  /* 0x000000cb08c67220 */ /* 0x000fe40000410000 */
[----:B------:R-:W-:Y:S02]  /*2160*/  FMUL.FTZ R192, R158, R199 ;  /* 0x000000c79ec07220 */ /* 0x000fe40000410000 */
        /* <DEDUP_REMOVED lines=13> */
[----:B------:R-:W-:Y:S01]  /*2240*/  FFMA.FTZ R240, R197, R198, R240 ;  /* 0x000000c6c5f07223 */ /* 0x000fe200000100f0 */
[----:B------:R-:W-:Y:S01]  /*2250*/  HADD2.F32 R146, -RZ, R146.H1_H1 ;  /* 0x30000092ff927230 */ /* 0x000fe20000004100 */
[----:B------:R-:W-:Y:S02]  /*2260*/  FADD.FTZ R207, -R239, R140 ;  /* 0x0000008cefcf7221 */ /* 0x000fe40000010100 */
[----:B------:R-:W-:-:S02]  /*2270*/  FMUL.FTZ R202, R158, R143 ;  /* 0x0000008f9eca7220 */ /* 0x000fc40000410000 */
[----:B------:R-:W-:Y:S02]  /*2280*/  FADD.FTZ R143, R142, R201 ;  /* 0x000000c98e8f7221 */ /* 0x000fe40000010000 */
[----:B------:R-:W-:Y:S01]  /*2290*/  FFMA.FTZ R240, R196, R201, R240 ;  /* 0x000000c9c4f07223 */ /* 0x000fe200000100f0 */
[--C-:B------:R-:W-:Y:S01]  /*22a0*/  HADD2.F32 R141, -RZ, R147.reuse.H0_H0 ;  /* 0x20000093ff8d7230 */ /* 0x100fe20000004100 */
[----:B------:R-:W-:Y:S02]  /*22b0*/  FMUL.FTZ R207, R158, R207 ;  /* 0x000000cf9ecf7220 */ /* 0x000fe40000410000 */
[----:B------:R-:W-:Y:S02]  /*22c0*/  FMUL.FTZ R205, R5, R146 ;  /* 0x0000009205cd7220 */ /* 0x000fe40000410000 */
[----:B------:R-:W-:Y:S02]  /*22d0*/  FADD.FTZ R142, R143, R200 ;  /* 0x000000c88f8e7221 */ /* 0x000fe40000010000 */
[----:B------:R-:W-:Y:S01]  /*22e0*/  FFMA.FTZ R240, R203, R200, R240 ;  /* 0x000000c8cbf07223 */ /* 0x000fe200000100f0 */
[----:B------:R-:W-:Y:S01]  /*22f0*/  HADD2.F32 R140, -RZ, R147.H1_H1 ;  /* 0x30000093ff8c7230 */ /* 0x000fe20000004100 */
[----:B------:R-:W-:-:S02]  /*2300*/  FADD.FTZ R239, -R239, R204 ;  /* 0x000000ccefef7221 */ /* 0x000fc40000010100 */
[----:B------:R-:W-:Y:S02]  /*2310*/  FADD.FTZ R110, R110, R141 ;  /* 0x0000008d6e6e7221 */ /* 0x000fe40000010000 */
        /* <DEDUP_REMOVED lines=13> */
[C---:B------:R-:W-:Y:S02]  /*23f0*/  FFMA.FTZ R75, R208.reuse, R140, R75 ;  /* 0x0000008cd04b7223 */ /* 0x040fe4000001004b */
[----:B------:R-:W-:Y:S02]  /*2400*/  FADD.FTZ R241, R141, R206 ;  /* 0x000000ce8df17221 */ /* 0x000fe40000010000 */
[----:B------:R-:W-:Y:S02]  /*2410*/  FFMA.FTZ R240, R208, R206, R143 ;  /* 0x000000ced0f07223 */ /* 0x000fe4000001008f */
.L_x_1665:
[----:B------:R-:W-:Y:S05]  /*2420*/  BSYNC B1 ;  /* 0x0000000000017941 */ /* 0x000fea0003800000 */
.L_x_1664:
[----:B------:R-:W-:Y:S05]  /*2430*/  BRA.DIV ~URZ, `(.L_x_1666) ;  /* 0x00002f127f007947 */ /* 0x000fea000b800000 */
[----:B------:R0:W1:Y:S02]  /*2440*/  SHFL.BFLY PT, R142, R241, 0x1, 0x1f ;  /* 0x0c201f00f18e7f89 */ /* 0x00006400000e0000 */
.L_x_1679:
        /* <DEDUP_REMOVED lines=18> */
.L_x_1680:
        /* <DEDUP_REMOVED lines=11> */
[-C--:B------:R-:W-:Y:S01]  /*2620*/  FFMA.FTZ R144, R227, R146.reuse, R147 ;  /* 0x00000092e3907223 */ /* 0x080fe20000010093 */
[----:B------:R-:W-:Y:S01]  /*2630*/  ISETP.NE.AND.EX P6, PT, RZ, c[0x0][0x21c], PT, P6 ;  /* 0x00008700ff007a0c */ /* 0x000fe20003fc5360 */
[----:B------:R-:W-:Y:S01]  /*2640*/  FADD.FTZ R141, R230, -R141 ;  /* 0x8000008de68d7221 */ /* 0x000fe20000010000 */
[----:B------:R-:W-:Y:S01]  /*2650*/  ISETP.NE.AND.EX P0, PT, RZ, c[0x0][0x25c], PT, P0 ;  /* 0x00009700ff007a0c */ /* 0x000fe20003f05300 */
[----:B------:R-:W-:Y:S02]  /*2660*/  FFMA.FTZ R248, R226, R146, R147 ;  /* 0x00000092e2f87223 */ /* 0x000fe40000010093 */
[----:B-----5:R-:W-:-:S02]  /*2670*/  FMUL.FTZ R140, R158, R141 ;  /* 0x0000008d9e8c7220 */ /* 0x020fc40000410000 */
[----:B------:R-:W-:-:S04]  /*2680*/  FFMA.FTZ R141, R167, R146, R147 ;  /* 0x00000092a78d7223 */ /* 0x000fc80000010093 */
[----:B------:R-:W-:Y:S02]  /*2690*/  FADD.FTZ R141, R238, -R141 ;  /* 0x8000008dee8d7221 */ /* 0x000fe40000010000 */
[----:B------:R-:W-:Y:S02]  /*26a0*/  @P6 HADD2.F32 R143, -RZ, R114.H0_H0 ;  /* 0x20000072ff8f6230 */ /* 0x000fe40000004100 */
[----:B------:R-:W-:Y:S01]  /*26b0*/  FMUL.FTZ R242, R158, R141 ;  /* 0x0000008d9ef27220 */ /* 0x000fe20000410000 */
[----:B------:R-:W-:Y:S02]  /*26c0*/  @P6 HADD2.F32 R141, -RZ, R112.H0_H0 ;  /* 0x20000070ff8d6230 */ /* 0x000fe40000004100 */
[----:B------:R-:W-:Y:S01]  /*26d0*/  @P6 FADD.FTZ R140, R140, R143 ;  /* 0x0000008f8c8c6221 */ /* 0x000fe20000010000 */
[----:B------:R-:W-:Y:S01]  /*26e0*/  @P6 HADD2.F32 R145, -RZ, R114.H1_H1 ;  /* 0x30000072ff916230 */ /* 0x000fe20000004100 */
[----:B------:R-:W-:Y:S02]  /*26f0*/  FFMA.FTZ R143, R235, R146, R147 ;  /* 0x00000092eb8f7223 */ /* 0x000fe40000010093 */
[----:B------:R-:W-:-:S02]  /*2700*/  @P6 FADD.FTZ R242, R242, R141 ;  /* 0x0000008df2f26221 */ /* 0x000fc40000010000 */
[----:B------:R-:W-:-:S03]  /*2710*/  FADD.FTZ R143, R234, -R143 ;  /* 0x8000008fea8f7221 */ /* 0x000fc60000010000 */
[----:B------:R-:W-:Y:S01]  /*2720*/  @P0 F2FP.PACK_AB R141, RZ, R242 ;  /* 0x000000f2ff8d023e */ /* 0x000fe200000000ff */
[----:B------:R-:W-:Y:S01]  /*2730*/  FMUL.FTZ R240, R158, R143 ;  /* 0x0000008f9ef07220 */ /* 0x000fe20000410000 */
[----:B------:R-:W-:Y:S02]  /*2740*/  @P6 HADD2.F32 R143, -RZ, R113.H0_H0 ;  /* 0x20000071ff8f6230 */ /* 0x000fe40000004100 */
[----:B------:R-:W-:Y:S01]  /*2750*/  @P0 PRMT R116, R141, 0x7610, R116 ;  /* 0x000076108d740816 */ /* 0x000fe20000000074 */
[----:B------:R-:W-:Y:S02]  /*2760*/  FFMA.FTZ R141, R233, R146, R147 ;  /* 0x00000092e98d7223 */ /* 0x000fe40000010093 */
[----:B------:R-:W-:Y:S01]  /*2770*/  @P6 FADD.FTZ R240, R240, R143 ;  /* 0x0000008ff0f06221 */ /* 0x000fe20000010000 */
[----:B------:R-:W-:Y:S01]  /*2780*/  @P0 F2FP.PACK_AB R143, RZ, R140 ;  /* 0x0000008cff8f023e */ /* 0x000fe200000000ff */
[----:B------:R-:W-:Y:S02]  /*2790*/  FADD.FTZ R141, R232, -R141 ;  /* 0x8000008de88d7221 */ /* 0x000fe40000010000 */
[----:B------:R-:W-:Y:S01]  /*27a0*/  FMUL.FTZ R140, R140, R157 ;  /* 0x0000009d8c8c7220 */ /* 0x000fe20000410000 */
[----:B------:R-:W-:Y:S01]  /*27b0*/  @P0 PRMT R118, R143, 0x7610, R118 ;  /* 0x000076108f760816 */ /* 0x000fe20000000076 */
[----:B------:R-:W-:Y:S01]  /*27c0*/  FFMA.FTZ R143, R229, R146, R147 ;  /* 0x00000092e58f7223 */ /* 0x000fe20000010093 */
[----:B------:R-:W-:Y:S01]  /*27d0*/  @P0 F2FP.PACK_AB R142, RZ, R240 ;  /* 0x000000f0ff8e023e */ /* 0x000fe200000000ff */
[----:B------:R-:W-:-:S02]  /*27e0*/  FMUL.FTZ R244, R158, R141 ;  /* 0x0000008d9ef47220 */ /* 0x000fc40000410000 */
[----:B------:R-:W-:Y:S01]  /*27f0*/  FFMA.FTZ R141, R237, R146, R147 ;  /* 0x00000092ed8d7223 */ /* 0x000fe20000010093 */
[----:B------:R-:W-:Y:S01]  /*2800*/  @P0 PRMT R117, R142, 0x7610, R117 ;  /* 0x000076108e750816 */ /* 0x000fe20000000075 */
[----:B------:R-:W-:Y:S02]  /*2810*/  FADD.FTZ R143, R228, -R143 ;  /* 0x8000008fe48f7221 */ /* 0x000fe40000010000 */
[----:B------:R-:W-:Y:S02]  /*2820*/  FADD.FTZ R141, R236, -R141 ;  /* 0x8000008dec8d7221 */ /* 0x000fe40000010000 */
[C---:B------:R-:W-:Y:S01]  /*2830*/  FMUL.FTZ R142, R158.reuse, R143 ;  /* 0x0000008f9e8e7220 */ /* 0x040fe20000410000 */
[----:B------:R-:W-:Y:S01]  /*2840*/  @P6 HADD2.F32 R143, -RZ, R113.H1_H1 ;  /* 0x30000071ff8f6230 */ /* 0x000fe20000004100 */
[----:B------:R-:W-:Y:S01]  /*2850*/  FMUL.FTZ R246, R158, R141 ;  /* 0x0000008d9ef67220 */ /* 0x000fe20000410000 */
[----:B------:R-:W-:Y:S01]  /*2860*/  @P6 HADD2.F32 R141, -RZ, R112.H1_H1 ;  /* 0x30000070ff8d6230 */ /* 0x000fe20000004100 */
[----:B------:R-:W-:-:S02]  /*2870*/  @P6 FADD.FTZ R142, R142, R145 ;  /* 0x000000918e8e6221 */ /* 0x000fc40000010000 */
[----:B------:R-:W-:Y:S02]  /*2880*/  @P6 FADD.FTZ R244, R244, R143 ;  /* 0x0000008ff4f46221 */ /* 0x000fe40000010000 */
[----:B------:R-:W-:Y:S01]  /*2890*/  FADD.FTZ R143, R225, -R144 ;  /* 0x80000090e18f7221 */ /* 0x000fe20000010000 */
[----:B------:R-:W-:Y:S01]  /*28a0*/  @P0 F2FP.PACK_AB R144, RZ, R142 ;  /* 0x0000008eff90023e */ /* 0x000fe200000000ff */
[----:B------:R-:W-:Y:S01]  /*28b0*/  @P6 FADD.FTZ R246, R246, R141 ;  /* 0x0000008df6f66221 */ /* 0x000fe20000010000 */
[--C-:B------:R-:W-:Y:S01]  /*28c0*/  @P6 HADD2.F32 R141, -RZ, R115.reuse.H0_H0 ;  /* 0x20000073ff8d6230 */ /* 0x100fe20000004100 */
[----:B------:R-:W-:Y:S01]  /*28d0*/  FADD.FTZ R145, R223, -R248 ;  /* 0x800000f8df917221 */ /* 0x000fe20000010000 */
[----:B------:R-:W-:Y:S01]  /*28e0*/  @P0 PRMT R118, R118, 0x5410, R144 ;  /* 0x0000541076760816 */ /* 0x000fe20000000090 */
[C---:B------:R-:W-:Y:S01]  /*28f0*/  FMUL.FTZ R248, R158.reuse, R143 ;  /* 0x0000008f9ef87220 */ /* 0x040fe20000410000 */
[----:B------:R-:W-:Y:S01]  /*2900*/  @P6 HADD2.F32 R143, -RZ, R115.H1_H1 ;  /* 0x30000073ff8f6230 */ /* 0x000fe20000004100 */
[----:B------:R-:W-:-:S02]  /*2910*/  FMUL.FTZ R250, R158, R145 ;  /* 0x000000919efa7220 */ /* 0x000fc40000410000 */
[----:B------:R-:W-:Y:S01]  /*2920*/  @P6 FADD.FTZ R248, R248, R141 ;  /* 0x0000008df8f86221 */ /* 0x000fe20000010000 */
[----:B------:R-:W-:Y:S01]  /*2930*/  @P0 F2FP.PACK_AB R141, RZ, R246 ;  /* 0x000000f6ff8d023e */ /* 0x000fe200000000ff */
[----:B------:R-:W-:Y:S01]  /*2940*/  @P6 FADD.FTZ R250, R250, R143 ;  /* 0x0000008ffafa6221 */ /* 0x000fe20000010000 */
[----:B------:R-:W-:Y:S02]  /*2950*/  ISETP.NE.U32.AND P6, PT, RZ, c[0x0][0x258], PT ;  /* 0x00009600ff007a0c */ /* 0x000fe40003fc5070 */
[----:B------:R-:W-:Y:S01]  /*2960*/  @P0 F2FP.PACK_AB R145, RZ, R248 ;  /* 0x000000f8ff91023e */ /* 0x000fe200000000ff */
[-C--:B------:R-:W-:Y:S01]  /*2970*/  FMUL.FTZ R248, R248, R157.reuse ;  /* 0x0000009df8f87220 */ /* 0x080fe20000410000 */
[----:B------:R-:W-:Y:S01]  /*2980*/  @P0 F2FP.PACK_AB R239, RZ, R250 ;  /* 0x000000faffef023e */ /* 0x000fe200000000ff */
[----:B------:R-:W-:Y:S01]  /*2990*/  FMUL.FTZ R241, R250, R157 ;  /* 0x0000009dfaf17220 */ /* 0x000fe20000410000 */
[----:B------:R-:W-:Y:S02]  /*29a0*/  @P0 PRMT R119, R145, 0x7610, R119 ;  /* 0x0000761091770816 */ /* 0x000fe40000000077 */
[----:B------:R-:W-:-:S02]  /*29b0*/  ISETP.NE.AND.EX P6, PT, RZ, c[0x0][0x25c], PT, P6 ;  /* 0x00009700ff007a0c */ /* 0x000fc40003fc5360 */
[----:B------:R-:W-:Y:S01]  /*29c0*/  @P0 PRMT R119, R119, 0x5410, R239 ;  /* 0x0000541077770816 */ /* 0x000fe200000000ef */
[----:B------:R-:W-:Y:S01]  /*29d0*/  HFMA2.MMA R239, -RZ, RZ, 0, 9.5367431640625e-07 ;  /* 0x00000010ffef7435 */ /* 0x000fe200000001ff */
[----:B------:R-:W-:Y:S01]  /*29e0*/  @P0 PRMT R116, R116, 0x5410, R141 ;  /* 0x0000541074740816 */ /* 0x000fe2000000008d */
[-C--:B------:R-:W-:Y:S01]  /*29f0*/  FMUL.FTZ R141, R142, R157.reuse ;  /* 0x0000009d8e8d7220 */ /* 0x080fe20000410000 */
[----:B------:R-:W-:Y:S01]  /*2a00*/  @P0 F2FP.PACK_AB R143, RZ, R244 ;  /* 0x000000f4ff8f023e */ /* 0x000fe200000000ff */
[----:B------:R-:W-:-:S03]  /*2a10*/  FMUL.FTZ R244, R244, R157 ;  /* 0x0000009df4f47220 */ /* 0x000fc60000410000 */
[----:B------:R-:W-:Y:S01]  /*2a20*/  @P0 PRMT R117, R117, 0x5410, R143 ;  /* 0x0000541075750816 */ /* 0x000fe2000000008f */
[----:B------:R-:W-:Y:S01]  /*2a30*/  FMUL.FTZ R143, R246, R157 ;  /* 0x0000009df68f7220 */ /* 0x000fe20000410000 */
[----:B------:R-:W-:Y:S01]  /*2a40*/  F2FP.PACK_AB R142, R141, R140 ;  /* 0x0000008c8d8e723e */ /* 0x000fe200000000ff */
[----:B------:R-:W-:-:S04]  /*2a50*/  @P6 IMAD.WIDE.U32 R144, R0, R239, c[0x0][0x258] ;  /* 0x0000960000906625 */ /* 0x000fc800078e00ef */
[-C--:B------:R-:W-:Y:S01]  /*2a60*/  FMUL.FTZ R140, R242, R157.reuse ;  /* 0x0000009df28c7220 */ /* 0x080fe20000410000 */
[----:B------:R0:W-:Y:S01]  /*2a70*/  @P6 STG.E.128 [R144.64], R116 ;  /* 0x0000007490006986 */ /* 0x0001e2000c101d04 */
[----:B------:R-:W-:-:S03]  /*2a80*/  FMUL.FTZ R141, R240, R157 ;  /* 0x0000009df08d7220 */ /* 0x000fc60000410000 */
[----:B------:R-:W-:Y:S02]  /*2a90*/  F2FP.PACK_AB R140, R143, R140 ;  /* 0x0000008c8f8c723e */ /* 0x000fe400000000ff */
[----:B------:R-:W-:Y:S02]  /*2aa0*/  F2FP.PACK_AB R141, R244, R141 ;  /* 0x0000008df48d723e */ /* 0x000fe400000000ff */
[----:B------:R-:W-:Y:S01]  /*2ab0*/  F2FP.PACK_AB R143, R241, R248 ;  /* 0x000000f8f18f723e */ /* 0x000fe200000000ff */
[C---:B0-----:R-:W-:Y:S01]  /*2ac0*/  IMAD.WIDE.U32 R144, R0.reuse, R239, c[0x0][0x248] ;  /* 0x0000920000907625 */ /* 0x041fe200078e00ef */
[----:B------:R-:W-:-:S04]  /*2ad0*/  IADD3 R0, R0, 0x20, RZ ;  /* 0x0000002000007810 */ /* 0x000fc80007ffe0ff */
[----:B------:R0:W-:Y:S03]  /*2ae0*/  STG.E.128 [R144.64], R140 ;  /* 0x0000008c90007986 */ /* 0x0001e6000c101d04 */
.L_x_1669:
[----:B------:R-:W-:Y:S05]  /*2af0*/  BSYNC B1 ;  /* 0x0000000000017941 */ /* 0x000fea0003800000 */
.L_x_1668:
        /* <DEDUP_REMOVED lines=9> */
[----:B------:R-:W-:Y:S02]  /*2b90*/  FFMA.FTZ R144, R214, R146, R147 ;  /* 0x00000092d6907223 */ /* 0x000fe40000010093 */
[----:B-----5:R-:W-:-:S02]  /*2ba0*/  FMUL.FTZ R140, R158, R141 ;  /* 0x0000008d9e8c7220 */ /* 0x020fc40000410000 */
[-CC-:B------:R-:W-:Y:S02]  /*2bb0*/  FFMA.FTZ R141, R165, R146.reuse, R147.reuse ;  /* 0x00000092a58d7223 */ /* 0x180fe40000010093 */
[----:B------:R-:W-:Y:S02]  /*2bc0*/  FFMA.FTZ R248, R210, R146, R147 ;  /* 0x00000092d2f87223 */ /* 0x000fe40000010093 */
[----:B------:R-:W-:Y:S02]  /*2bd0*/  FADD.FTZ R141, R224, -R141 ;  /* 0x8000008de08d7221 */ /* 0x000fe40000010000 */
[----:B------:R-:W-:Y:S02]  /*2be0*/  @P0 HADD2.F32 R143, -RZ, R38.H0_H0 ;  /* 0x20000026ff8f0230 */ /* 0x000fe40000004100 */
[----:B------:R-:W-:Y:S01]  /*2bf0*/  FMUL.FTZ R242, R158, R141 ;  /* 0x0000008d9ef27220 */ /* 0x000fe20000410000 */
[----:B------:R-:W-:Y:S02]  /*2c00*/  @P0 HADD2.F32 R141, -RZ, R36.H0_H0 ;  /* 0x20000024ff8d0230 */ /* 0x000fe40000004100 */
[----:B------:R-:W-:Y:S01]  /*2c10*/  @P0 FADD.FTZ R140, R140, R143 ;  /* 0x0000008f8c8c0221 */ /* 0x000fe20000010000 */
[----:B------:R-:W-:Y:S01]  /*2c20*/  @P0 HADD2.F32 R145, -RZ, R38.H1_H1 ;  /* 0x30000026ff910230 */ /* 0x000fe20000004100 */
[----:B------:R-:W-:-:S02]  /*2c30*/  FADD.FTZ R143, R219, -R142 ;  /* 0x8000008edb8f7221 */ /* 0x000fc40000010000 */
[----:B------:R-:W-:Y:S02]  /*2c40*/  @P0 FADD.FTZ R242, R242, R141 ;  /* 0x0000008df2f20221 */ /* 0x000fe40000010000 */
[----:B------:R-:W-:Y:S01]  /*2c50*/  FMUL.FTZ R240, R158, R143 ;  /* 0x0000008f9ef07220 */ /* 0x000fe20000410000 */
[----:B------:R-:W-:Y:S02]  /*2c60*/  @P0 HADD2.F32 R143, -RZ, R37.H0_H0 ;  /* 0x20000025ff8f0230 */ /* 0x000fe40000004100 */
[----:B------:R-:W-:-:S03]  /*2c70*/  @P6 F2FP.PACK_AB R141, RZ, R242 ;  /* 0x000000f2ff8d623e */ /* 0x000fc600000000ff */
[----:B------:R-:W-:Y:S01]  /*2c80*/  @P0 FADD.FTZ R240, R240, R143 ;  /* 0x0000008ff0f00221 */ /* 0x000fe20000010000 */
[----:B------:R-:W-:Y:S01]  /*2c90*/  @P6 F2FP.PACK_AB R143, RZ, R140 ;  /* 0x0000008cff8f623e */ /* 0x000fe200000000ff */
[----:B------:R-:W-:Y:S01]  /*2ca0*/  FMUL.FTZ R140, R140, R157 ;  /* 0x0000009d8c8c7220 */ /* 0x000fe20000410000 */
[----:B------:R-:W-:Y:S02]  /*2cb0*/  @P6 PRMT R116, R141, 0x7610, R116 ;  /* 0x000076108d746816 */ /* 0x000fe40000000074 */
[----:B------:R-:W-:Y:S02]  /*2cc0*/  @P6 F2FP.PACK_AB R142, RZ, R240 ;  /* 0x000000f0ff8e623e */ /* 0x000fe400000000ff */
[----:B------:R-:W-:Y:S01]  /*2cd0*/  @P6 PRMT R118, R143, 0x7610, R118 ;  /* 0x000076108f766816 */ /* 0x000fe20000000076 */
[----:B------:R-:W-:Y:S01]  /*2ce0*/  FADD.FTZ R143, R213, -R144 ;  /* 0x80000090d58f7221 */ /* 0x000fe20000010000 */
[----:B------:R-:W-:Y:S01]  /*2cf0*/  @P6 PRMT R117, R142, 0x7610, R117 ;  /* 0x000076108e756816 */ /* 0x000fe20000000075 */
[----:B------:R-:W-:-:S02]  /*2d00*/  FFMA.FTZ R142, R218, R146, R147 ;  /* 0x00000092da8e7223 */ /* 0x000fc40000010093 */
[-CC-:B------:R-:W-:Y:S02]  /*2d10*/  FFMA.FTZ R144, R222, R146.reuse, R147.reuse ;  /* 0x00000092de907223 */ /* 0x180fe40000010093 */
[----:B------:R-:W-:Y:S02]  /*2d20*/  FADD.FTZ R141, R217, -R142 ;  /* 0x8000008ed98d7221 */ /* 0x000fe40000010000 */
[C---:B------:R-:W-:Y:S01]  /*2d30*/  FMUL.FTZ R142, R158.reuse, R143 ;  /* 0x0000008f9e8e7220 */ /* 0x040fe20000410000 */
[----:B------:R-:W-:Y:S01]  /*2d40*/  @P0 HADD2.F32 R143, -RZ, R37.H1_H1 ;  /* 0x30000025ff8f0230 */ /* 0x000fe20000004100 */
[----:B------:R-:W-:Y:S02]  /*2d50*/  FMUL.FTZ R244, R158, R141 ;  /* 0x0000008d9ef47220 */ /* 0x000fe40000410000 */
[----:B------:R-:W-:Y:S02]  /*2d60*/  FADD.FTZ R141, R221, -R144 ;  /* 0x80000090dd8d7221 */ /* 0x000fe40000010000 */
[----:B------:R-:W-:-:S02]  /*2d70*/  FFMA.FTZ R144, R212, R146, R147 ;  /* 0x00000092d4907223 */ /* 0x000fc40000010093 */
[----:B------:R-:W-:Y:S01]  /*2d80*/  FMUL.FTZ R246, R158, R141 ;  /* 0x0000008d9ef67220 */ /* 0x000fe20000410000 */
[----:B------:R-:W-:Y:S01]  /*2d90*/  @P0 HADD2.F32 R141, -RZ, R36.H1_H1 ;  /* 0x30000024ff8d0230 */ /* 0x000fe20000004100 */
[----:B------:R-:W-:Y:S02]  /*2da0*/  @P0 FADD.FTZ R244, R244, R143 ;  /* 0x0000008ff4f40221 */ /* 0x000fe40000010000 */
[----:B------:R-:W-:Y:S02]  /*2db0*/  FADD.FTZ R143, R211, -R144 ;  /* 0x80000090d38f7221 */ /* 0x000fe40000010000 */
[----:B------:R-:W-:Y:S02]  /*2dc0*/  @P0 FADD.FTZ R142, R142, R145 ;  /* 0x000000918e8e0221 */ /* 0x000fe40000010000 */
[----:B------:R-:W-:Y:S02]  /*2dd0*/  FADD.FTZ R145, R209, -R248 ;  /* 0x800000f8d1917221 */ /* 0x000fe40000010000 */
[----:B------:R-:W-:Y:S01]  /*2de0*/  @P0 FADD.FTZ R246, R246, R141 ;  /* 0x0000008df6f60221 */ /* 0x000fe20000010000 */
[--C-:B------:R-:W-:Y:S01]  /*2df0*/  @P0 HADD2.F32 R141, -RZ, R39.reuse.H0_H0 ;  /* 0x20000027ff8d0230 */ /* 0x100fe20000004100 */
[C---:B------:R-:W-:Y:S01]  /*2e00*/  FMUL.FTZ R248, R158.reuse, R143 ;  /* 0x0000008f9ef87220 */ /* 0x040fe20000410000 */
[----:B------:R-:W-:Y:S01]  /*2e10*/  @P0 HADD2.F32 R143, -RZ, R39.H1_H1 ;  /* 0x30000027ff8f0230 */ /* 0x000fe20000004100 */
[----:B------:R-:W-:Y:S01]  /*2e20*/  FMUL.FTZ R250, R158, R145 ;  /* 0x000000919efa7220 */ /* 0x000fe20000410000 */
[----:B------:R-:W-:Y:S01]  /*2e30*/  @P6 F2FP.PACK_AB R144, RZ, R142 ;  /* 0x0000008eff90623e */ /* 0x000fe200000000ff */
[----:B------:R-:W-:Y:S01]  /*2e40*/  @P0 FADD.FTZ R248, R248, R141 ;  /* 0x0000008df8f80221 */ /* 0x000fe20000010000 */
[----:B------:R-:W-:Y:S01]  /*2e50*/  @P6 F2FP.PACK_AB R141, RZ, R246 ;  /* 0x000000f6ff8d623e */ /* 0x000fe200000000ff */
[----:B------:R-:W-:Y:S01]  /*2e60*/  @P0 FADD.FTZ R250, R250, R143 ;  /* 0x0000008ffafa0221 */ /* 0x000fe20000010000 */
[----:B------:R-:W-:-:S02]  /*2e70*/  ISETP.NE.U32.AND P0, PT, RZ, c[0x0][0x258], PT ;  /* 0x00009600ff007a0c */ /* 0x000fc40003f05070 */
[----:B------:R-:W-:Y:S01]  /*2e80*/  @P6 F2FP.PACK_AB R145, RZ, R248 ;  /* 0x000000f8ff91623e */ /* 0x000fe200000000ff */
[-C--:B------:R-:W-:Y:S01]  /*2e90*/  FMUL.FTZ R248, R248, R157.reuse ;  /* 0x0000009df8f87220 */ /* 0x080fe20000410000 */
[----:B------:R-:W-:Y:S01]  /*2ea0*/  ISETP.NE.AND.EX P0, PT, RZ, c[0x0][0x25c], PT, P0 ;  /* 0x00009700ff007a0c */ /* 0x000fe20003f05300 */
[-C--:B------:R-:W-:Y:S01]  /*2eb0*/  FMUL.FTZ R241, R250, R157.reuse ;  /* 0x0000009dfaf17220 */ /* 0x080fe20000410000 */
[----:B------:R-:W-:Y:S02]  /*2ec0*/  @P6 F2FP.PACK_AB R239, RZ, R250 ;  /* 0x000000faffef623e */ /* 0x000fe400000000ff */
[----:B------:R-:W-:Y:S02]  /*2ed0*/  @P6 PRMT R119, R145, 0x7610, R119 ;  /* 0x0000761091776816 */ /* 0x000fe40000000077 */
[----:B------:R-:W-:Y:S01]  /*2ee0*/  @P6 PRMT R116, R116, 0x5410, R141 ;  /* 0x0000541074746816 */ /* 0x000fe2000000008d */
[----:B------:R-:W-:Y:S01]  /*2ef0*/  FMUL.FTZ R141, R142, R157 ;  /* 0x0000009d8e8d7220 */ /* 0x000fe20000410000 */
[----:B------:R-:W-:-:S02]  /*2f00*/  @P6 PRMT R119, R119, 0x5410, R239 ;  /* 0x0000541077776816 */ /* 0x000fc400000000ef */
[----:B------:R-:W-:Y:S01]  /*2f10*/  @P6 F2FP.PACK_AB R143, RZ, R244 ;  /* 0x000000f4ff8f623e */ /* 0x000fe200000000ff */
[----:B------:R-:W-:Y:S01]  /*2f20*/  FMUL.FTZ R244, R244, R157 ;  /* 0x0000009df4f47220 */ /* 0x000fe20000410000 */
[----:B------:R-:W-:Y:S02]  /*2f30*/  MOV R239, 0x10 ;  /* 0x0000001000ef7802 */ /* 0x000fe40000000f00 */
[----:B------:R-:W-:Y:S02]  /*2f40*/  @P6 PRMT R118, R118, 0x5410, R144 ;  /* 0x0000541076766816 */ /* 0x000fe40000000090 */
[----:B------:R-:W-:Y:S01]  /*2f50*/  @P6 PRMT R117, R117, 0x5410, R143 ;  /* 0x0000541075756816 */ /* 0x000fe2000000008f */
[----:B------:R-:W-:Y:S01]  /*2f60*/  @P0 IMAD.WIDE.U32 R144, R0, R239, c[0x0][0x258] ;  /* 0x0000960000900625 */ /* 0x000fe200078e00ef */
[----:B------:R-:W-:-:S03]  /*2f70*/  F2FP.PACK_AB R142, R141, R140 ;  /* 0x0000008c8d8e723e */ /* 0x000fc600000000ff */
[-C--:B------:R-:W-:Y:S01]  /*2f80*/  FMUL.FTZ R140, R242, R157.reuse ;  /* 0x0000009df28c7220 */ /* 0x080fe20000410000 */
[----:B------:R0:W-:Y:S01]  /*2f90*/  @P0 STG.E.128 [R144.64], R116 ;  /* 0x0000007490000986 */ /* 0x0001e2000c101d04 */
[-C--:B------:R-:W-:Y:S02]  /*2fa0*/  FMUL.FTZ R143, R246, R157.reuse ;  /* 0x0000009df68f7220 */ /* 0x080fe40000410000 */
[----:B------:R-:W-:-:S03]  /*2fb0*/  FMUL.FTZ R141, R240, R157 ;  /* 0x0000009df08d7220 */ /* 0x000fc60000410000 */
[----:B------:R-:W-:Y:S02]  /*2fc0*/  F2FP.PACK_AB R140, R143, R140 ;  /* 0x0000008c8f8c723e */ /* 0x000fe400000000ff */
[----:B------:R-:W-:Y:S02]  /*2fd0*/  F2FP.PACK_AB R141, R244, R141 ;  /* 0x0000008df48d723e */ /* 0x000fe400000000ff */
[----:B------:R-:W-:Y:S01]  /*2fe0*/  F2FP.PACK_AB R143, R241, R248 ;  /* 0x000000f8f18f723e */ /* 0x000fe200000000ff */
[C---:B0-----:R-:W-:Y:S01]  /*2ff0*/  IMAD.WIDE.U32 R144, R0.reuse, R239, c[0x0][0x248] ;  /* 0x0000920000907625 */ /* 0x041fe200078e00ef */
[----:B------:R-:W-:-:S04]  /*3000*/  IADD3 R0, R0, 0x20, RZ ;  /* 0x0000002000007810 */ /* 0x000fc80007ffe0ff */
[----:B------:R0:W-:Y:S03]  /*3010*/  STG.E.128 [R144.64], R140 ;  /* 0x0000008c90007986 */ /* 0x0001e6000c101d04 */
.L_x_1671:
[----:B------:R-:W-:Y:S05]  /*3020*/  BSYNC B1 ;  /* 0x0000000000017941 */ /* 0x000fea0003800000 */
.L_x_1670:
        /* <DEDUP_REMOVED lines=8> */
[----:B------:R-:W-:-:S03]  /*30b0*/  ISETP.NE.AND.EX P6, PT, RZ, c[0x0][0x25c], PT, P6 ;  /* 0x00009700ff007a0c */ /* 0x000fc60003fc5360 */
[----:B-----5:R-:W-:Y:S02]  /*30c0*/  FMUL.FTZ R140, R158, R141 ;  /* 0x0000008d9e8c7220 */ /* 0x020fe40000410000 */
        /* <DEDUP_REMOVED lines=13> */
[----:B------:R-:W-:-:S03]  /*31a0*/  @P6 PRMT R116, R141, 0x7610, R116 ;  /* 0x000076108d746816 */ /* 0x000fc60000000074 */
[----:B------:R-:W-:Y:S01]  /*31b0*/  @P0 FADD.FTZ R240, R240, R143 ;  /* 0x0000008ff0f00221 */ /* 0x000fe20000010000 */
[----:B------:R-:W-:Y:S01]  /*31c0*/  @P6 F2FP.PACK_AB R143, RZ, R140 ;  /* 0x0000008cff8f623e */ /* 0x000fe200000000ff */
[----:B------:R-:W-:-:S03]  /*31d0*/  FMUL.FTZ R140, R140, R157 ;  /* 0x0000009d8c8c7220 */ /* 0x000fc60000410000 */
[----:B------:R-:W-:Y:S02]  /*31e0*/  @P6 F2FP.PACK_AB R142, RZ, R240 ;  /* 0x000000f0ff8e623e */ /* 0x000fe400000000ff */
[----:B------:R-:W-:Y:S01]  /*31f0*/  @P6 PRMT R118, R143, 0x7610, R118 ;  /* 0x000076108f766816 */ /* 0x000fe20000000076 */
[----:B------:R-:W-:Y:S01]  /*3200*/  FADD.FTZ R143, R177, -R144 ;  /* 0x80000090b18f7221 */ /* 0x000fe20000010000 */
[----:B------:R-:W-:Y:S01]  /*3210*/  @P6 PRMT R117, R142, 0x7610, R117 ;  /* 0x000076108e756816 */ /* 0x000fe20000000075 */
[-CC-:B------:R-:W-:Y:S02]  /*3220*/  FFMA.FTZ R142, R164, R146.reuse, R147.reuse ;  /* 0x00000092a48e7223 */ /* 0x180fe40000010093 */
[----:B------:R-:W-:Y:S02]  /*3230*/  FFMA.FTZ R144, R160, R146, R147 ;  /* 0x00000092a0907223 */ /* 0x000fe40000010093 */
[----:B------:R-:W-:Y:S02]  /*3240*/  FADD.FTZ R141, R175, -R142 ;  /* 0x8000008eaf8d7221 */ /* 0x000fe40000010000 */
[C---:B------:R-:W-:Y:S01]  /*3250*/  FMUL.FTZ R142, R158.reuse, R143 ;  /* 0x0000008f9e8e7220 */ /* 0x040fe20000410000 */
[----:B------:R-:W-:Y:S01]  /*3260*/  @P0 HADD2.F32 R143, -RZ, R129.H1_H1 ;  /* 0x30000081ff8f0230 */ /* 0x000fe20000004100 */
[----:B------:R-:W-:-:S02]  /*3270*/  FMUL.FTZ R244, R158, R141 ;  /* 0x0000008d9ef47220 */ /* 0x000fc40000410000 */
[----:B------:R-:W-:Y:S02]  /*3280*/  FADD.FTZ R141, R169, -R144 ;  /* 0x80000090a98d7221 */ /* 0x000fe40000010000 */
[----:B------:R-:W-:Y:S02]  /*3290*/  @P0 FADD.FTZ R244, R244, R143 ;  /* 0x0000008ff4f40221 */ /* 0x000fe40000010000 */
[----:B------:R-:W-:Y:S01]  /*32a0*/  FMUL.FTZ R246, R158, R141 ;  /* 0x0000008d9ef67220 */ /* 0x000fe20000410000 */
[----:B------:R-:W-:Y:S01]  /*32b0*/  @P0 HADD2.F32 R141, -RZ, R128.H1_H1 ;  /* 0x30000080ff8d0230 */ /* 0x000fe20000004100 */
[-CC-:B------:R-:W-:Y:S02]  /*32c0*/  FFMA.FTZ R143, R179, R146.reuse, R147.reuse ;  /* 0x00000092b38f7223 */ /* 0x180fe40000010093 */
[----:B------:R-:W-:Y:S02]  /*32d0*/  FFMA.FTZ R144, R174, R146, R147 ;  /* 0x00000092ae907223 */ /* 0x000fe40000010093 */
[----:B------:R-:W-:-:S02]  /*32e0*/  FADD.FTZ R143, R172, -R143 ;  /* 0x8000008fac8f7221 */ /* 0x000fc40000010000 */
[----:B------:R-:W-:Y:S01]  /*32f0*/  @P0 FADD.FTZ R246, R246, R141 ;  /* 0x0000008df6f60221 */ /* 0x000fe20000010000 */
[--C-:B------:R-:W-:Y:S01]  /*3300*/  @P0 HADD2.F32 R141, -RZ, R131.reuse.H0_H0 ;  /* 0x20000083ff8d0230 */ /* 0x100fe20000004100 */
[----:B------:R-:W-:Y:S02]  /*3310*/  @P0 FADD.FTZ R142, R142, R145 ;  /* 0x000000918e8e0221 */ /* 0x000fe40000010000 */
[----:B------:R-:W-:Y:S02]  /*3320*/  FADD.FTZ R145, R181, -R144 ;  /* 0x80000090b5917221 */ /* 0x000fe40000010000 */
        /* <DEDUP_REMOVED lines=10> */
[----:B------:R-:W-:Y:S01]  /*33d0*/  @P6 F2FP.PACK_AB R239, RZ, R250 ;  /* 0x000000faffef623e */ /* 0x000fe200000000ff */
[-C--:B------:R-:W-:Y:S01]  /*33e0*/  FMUL.FTZ R241, R250, R157.reuse ;  /* 0x0000009dfaf17220 */ /* 0x080fe20000410000 */
[----:B------:R-:W-:Y:S02]  /*33f0*/  @P6 PRMT R119, R145, 0x7610, R119 ;  /* 0x0000761091776816 */ /* 0x000fe40000000077 */
[----:B------:R-:W-:Y:S02]  /*3400*/  ISETP.NE.AND.EX P0, PT, RZ, c[0x0][0x25c], PT, P0 ;  /* 0x00009700ff007a0c */ /* 0x000fe40003f05300 */
[----:B------:R-:W-:Y:S01]  /*3410*/  @P6 PRMT R119, R119, 0x5410, R239 ;  /* 0x0000541077776816 */ /* 0x000fe200000000ef */
[----:B------:R-:W-:Y:S01]  /*3420*/  HFMA2.MMA R239, -RZ, RZ, 0, 9.5367431640625e-07 ;  /* 0x00000010ffef7435 */ /* 0x000fe200000001ff */
[----:B------:R-:W-:Y:S01]  /*3430*/  @P6 PRMT R116, R116, 0x5410, R141 ;  /* 0x0000541074746816 */ /* 0x000fe2000000008d */
[-C--:B------:R-:W-:Y:S01]  /*3440*/  FMUL.FTZ R141, R142, R157.reuse ;  /* 0x0000009d8e8d7220 */ /* 0x080fe20000410000 */
[----:B------:R-:W-:Y:S01]  /*3450*/  @P6 F2FP.PACK_AB R143, RZ, R244 ;  /* 0x000000f4ff8f623e */ /* 0x000fe200000000ff */
[----:B------:R-:W-:Y:S01]  /*3460*/  FMUL.FTZ R244, R244, R157 ;  /* 0x0000009df4f47220 */ /* 0x000fe20000410000 */
[----:B------:R-:W-:-:S02]  /*3470*/  @P6 PRMT R118, R118, 0x5410, R144 ;  /* 0x0000541076766816 */ /* 0x000fc40000000090 */
        /* <DEDUP_REMOVED lines=13> */
.L_x_1673:
[----:B------:R-:W-:Y:S05]  /*3550*/  BSYNC B1 ;  /* 0x0000000000017941 */ /* 0x000fea0003800000 */
.L_x_1672:
        /* <DEDUP_REMOVED lines=39> */
[-CC-:B------:R-:W-:Y:S02]  /*37d0*/  FFMA.FTZ R143, R193, R146.reuse, R147.reuse ;  /* 0x00000092c18f7223 */ /* 0x180fe40000010093 */
[----:B------:R-:W-:Y:S01]  /*37e0*/  FMUL.FTZ R246, R158, R141 ;  /* 0x0000008d9ef67220 */ /* 0x000fe20000410000 */
[----:B------:R-:W-:Y:S01]  /*37f0*/  @P0 HADD2.F32 R141, -RZ, R132.H1_H1 ;  /* 0x30000084ff8d0230 */ /* 0x000fe20000004100 */
[----:B------:R-:W-:Y:S02]  /*3800*/  FFMA.FTZ R144, R190, R146, R147 ;  /* 0x00000092be907223 */ /* 0x000fe40000010093 */
[----:B------:R-:W-:-:S02]  /*3810*/  FADD.FTZ R143, R188, -R143 ;  /* 0x8000008fbc8f7221 */ /* 0x000fc40000010000 */
        /* <DEDUP_REMOVED lines=38> */
.L_x_1675:
[----:B------:R-:W-:Y:S05]  /*3a80*/  BSYNC B1 ;  /* 0x0000000000017941 */ /* 0x000fea0003800000 */
.L_x_1674:
[----:B------:R-:W-:Y:S01]  /*3a90*/  BSSY B1, `(.L_x_1676) ;  /* 0x0000051000017945 */ /* 0x000fe20003800000 */
[----:B------:R-:W-:Y:S05]  /*3aa0*/  @!P5 BRA `(.L_x_1677) ;  /* 0x000004f00000d947 */ /* 0x000fea0003800000 */
[----:B------:R-:W-:Y:S01]  /*3ab0*/  ISETP.NE.U32.AND P0, PT, RZ, c[0x0][0x218], PT ;  /* 0x00008600ff007a0c */ /* 0x000fe20003f05070 */
[-CC-:B0-----:R-:W-:Y:S01]  /*3ac0*/  FFMA.FTZ R141, R159, R146.reuse, R147.reuse ;  /* 0x000000929f8d7223 */ /* 0x181fe20000010093 */
[----:B------:R-:W-:Y:S01]  /*3ad0*/  ISETP.NE.U32.AND P6, PT, RZ, c[0x0][0x258], PT ;  /* 0x00009600ff007a0c */ /* 0x000fe20003fc5070 */
[-CC-:B------:R-:W-:Y:S01]  /*3ae0*/  FFMA.FTZ R239, R203, R146.reuse, R147.reuse ;  /* 0x00000092cbef7223 */ /* 0x180fe20000010093 */
[----:B------:R-:W-:Y:S01]  /*3af0*/  ISETP.NE.AND.EX P0, PT, RZ, c[0x0][0x21c], PT, P0 ;  /* 0x00008700ff007a0c */ /* 0x000fe20003f05300 */
[-C--:B------:R-:W-:Y:S01]  /*3b00*/  FFMA.FTZ R140, R192, R146.reuse, R147 ;  /* 0x00000092c08c7223 */ /* 0x080fe20000010093 */
[----:B------:R-:W-:Y:S01]  /*3b10*/  ISETP.NE.AND.EX P6, PT, RZ, c[0x0][0x25c], PT, P6 ;  /* 0x00009700ff007a0c */ /* 0x000fe20003fc5360 */
[----:B------:R-:W-:Y:S02]  /*3b20*/  FADD.FTZ R141, R194, -R141 ;  /* 0x8000008dc28d7221 */ /* 0x000fe40000010000 */
[----:B------:R-:W-:-:S02]  /*3b30*/  FFMA.FTZ R144, R202, R146, R147 ;  /* 0x00000092ca907223 */ /* 0x000fc40000010093 */
[-C--:B------:R-:W-:Y:S02]  /*3b40*/  FFMA.FTZ R142, R196, R146.reuse, R147 ;  /* 0x00000092c48e7223 */ /* 0x080fe40000010093 */
[----:B------:R-:W-:Y:S02]  /*3b50*/  FADD.FTZ R239, R200, -R239 ;  /* 0x800000efc8ef7221 */ /* 0x000fe40000010000 */
[----:B------:R-:W-:Y:S02]  /*3b60*/  FADD.FTZ R143, R199, -R140 ;  /* 0x8000008cc78f7221 */ /* 0x000fe40000010000 */
[-CC-:B------:R-:W-:Y:S02]  /*3b70*/  FFMA.FTZ R145, R197, R146.reuse, R147.reuse ;  /* 0x00000092c5917223 */ /* 0x180fe40000010093 */
[----:B-----5:R-:W-:Y:S01]  /*3b80*/  FMUL.FTZ R140, R158, R141 ;  /* 0x0000008d9e8c7220 */ /* 0x020fe20000410000 */
[----:B------:R-:W-:Y:S01]  /*3b90*/  @P0 HADD2.F32 R141, -RZ, R138.H0_H0 ;  /* 0x2000008aff8d0230 */ /* 0x000fe20000004100 */
[----:B------:R-:W-:-:S02]  /*3ba0*/  FFMA.FTZ R243, R207, R146, R147 ;  /* 0x00000092cff37223 */ /* 0x000fc40000010093 */
[----:B------:R-:W-:Y:S02]  /*3bb0*/  FFMA.FTZ R245, R208, R146, R147 ;  /* 0x00000092d0f57223 */ /* 0x000fe40000010093 */
[----:B------:R-:W-:Y:S02]  /*3bc0*/  FADD.FTZ R241, R205, -R144 ;  /* 0x80000090cdf17221 */ /* 0x000fe40000010000 */
[----:B------:R-:W-:Y:S02]  /*3bd0*/  FADD.FTZ R147, R201, -R142 ;  /* 0x8000008ec9937221 */ /* 0x000fe40000010000 */
[C---:B------:R-:W-:Y:S02]  /*3be0*/  FMUL.FTZ R240, R158.reuse, R239 ;  /* 0x000000ef9ef07220 */ /* 0x040fe40000410000 */
[----:B------:R-:W-:Y:S01]  /*3bf0*/  FMUL.FTZ R142, R158, R143 ;  /* 0x0000008f9e8e7220 */ /* 0x000fe20000410000 */
[----:B------:R-:W-:Y:S01]  /*3c00*/  @P0 HADD2.F32 R143, -RZ, R138.H1_H1 ;  /* 0x3000008aff8f0230 */ /* 0x000fe20000004100 */
[----:B------:R-:W-:-:S02]  /*3c10*/  FADD.FTZ R145, R198, -R145 ;  /* 0x80000091c6917221 */ /* 0x000fc40000010000 */
[----:B------:R-:W-:Y:S02]  /*3c20*/  FMUL.FTZ R242, R158, R241 ;  /* 0x000000f19ef27220 */ /* 0x000fe40000410000 */
[----:B------:R-:W-:Y:S01]  /*3c30*/  @P0 FADD.FTZ R240, R240, R141 ;  /* 0x0000008df0f00221 */ /* 0x000fe20000010000 */
[--C-:B------:R-:W-:Y:S01]  /*3c40*/  @P0 HADD2.F32 R141, -RZ, R137.reuse.H0_H0 ;  /* 0x20000089ff8d0230 */ /* 0x100fe20000004100 */
[----:B------:R-:W-:Y:S02]  /*3c50*/  FMUL.FTZ R144, R158, R145 ;  /* 0x000000919e907220 */ /* 0x000fe40000410000 */
[----:B------:R-:W-:Y:S01]  /*3c60*/  @P0 FADD.FTZ R242, R242, R143 ;  /* 0x0000008ff2f20221 */ /* 0x000fe20000010000 */
[----:B------:R-:W-:Y:S01]  /*3c70*/  @P0 HADD2.F32 R143, -RZ, R137.H1_H1 ;  /* 0x30000089ff8f0230 */ /* 0x000fe20000004100 */
[----:B------:R-:W-:Y:S01]  /*3c80*/  FMUL.FTZ R146, R158, R147 ;  /* 0x000000939e927220 */ /* 0x000fe20000410000 */
[----:B------:R-:W-:Y:S01]  /*3c90*/  @P6 F2FP.PACK_AB R145, RZ, R240 ;  /* 0x000000f0ff91623e */ /* 0x000fe200000000ff */
[----:B------:R-:W-:Y:S01]  /*3ca0*/  @P0 FADD.FTZ R144, R144, R141 ;  /* 0x0000008d90900221 */ /* 0x000fe20000010000 */
[--C-:B------:R-:W-:Y:S01]  /*3cb0*/  @P0 HADD2.F32 R141, -RZ, R136.reuse.H0_H0 ;  /* 0x20000088ff8d0230 */ /* 0x100fe20000004100 */
[----:B------:R-:W-:Y:S01]  /*3cc0*/  @P0 FADD.FTZ R146, R146, R143 ;  /* 0x0000008f92920221 */ /* 0x000fe20000010000 */
[----:B------:R-:W-:Y:S01]  /*3cd0*/  @P0 HADD2.F32 R143, -RZ, R136.H1_H1 ;  /* 0x30000088ff8f0230 */ /* 0x000fe20000004100 */
[----:B------:R-:W-:Y:S01]  /*3ce0*/  FADD.FTZ R243, R204, -R243 ;  /* 0x800000f3ccf37221 */ /* 0x000fe20000010000 */
[----:B------:R-:W-:Y:S01]  /*3cf0*/  @P6 F2FP.PACK_AB R147, RZ, R242 ;  /* 0x000000f2ff93623e */ /* 0x000fe200000000ff */
[----:B------:R-:W-:Y:S01]  /*3d00*/  @P0 FADD.FTZ R140, R140, R141 ;  /* 0x0000008d8c8c0221 */ /* 0x000fe20000010000 */
[--C-:B------:R-:W-:Y:S01]  /*3d10*/  @P0 HADD2.F32 R141, -RZ, R139.reuse.H0_H0 ;  /* 0x2000008bff8d0230 */ /* 0x100fe20000004100 */
[----:B------:R-:W-:Y:S01]  /*3d20*/  FADD.FTZ R245, R206, -R245 ;  /* 0x800000f5cef57221 */ /* 0x000fe20000010000 */
[----:B------:R-:W-:Y:S01]  /*3d30*/  @P6 F2FP.PACK_AB R239, RZ, R146 ;  /* 0x00000092ffef623e */ /* 0x000fe200000000ff */
[----:B------:R-:W-:Y:S01]  /*3d40*/  FMUL.FTZ R244, R158, R243 ;  /* 0x000000f39ef47220 */ /* 0x000fe20000410000 */
[----:B------:R-:W-:Y:S01]  /*3d50*/  @P6 F2FP.PACK_AB R243, RZ, R140 ;  /* 0x0000008cfff3623e */ /* 0x000fe200000000ff */
[----:B------:R-:W-:Y:S01]  /*3d60*/  @P0 FADD.FTZ R142, R142, R143 ;  /* 0x0000008f8e8e0221 */ /* 0x000fe20000010000 */
[----:B------:R-:W-:Y:S01]  /*3d70*/  @P0 HADD2.F32 R143, -RZ, R139.H1_H1 ;  /* 0x3000008bff8f0230 */ /* 0x000fe20000004100 */
[----:B------:R-:W-:Y:S01]  /*3d80*/  FMUL.FTZ R246, R158, R245 ;  /* 0x000000f59ef67220 */ /* 0x000fe20000410000 */
[----:B------:R-:W-:Y:S01]  /*3d90*/  @P6 F2FP.PACK_AB R245, RZ, R144 ;  /* 0x00000090fff5623e */ /* 0x000fe200000000ff */
[----:B------:R-:W-:Y:S01]  /*3da0*/  @P0 FADD.FTZ R244, R244, R141 ;  /* 0x0000008df4f40221 */ /* 0x000fe20000010000 */
[----:B------:R-:W-:Y:S01]  /*3db0*/  @P6 F2FP.PACK_AB R158, RZ, R142 ;  /* 0x0000008eff9e623e */ /* 0x000fe200000000ff */
[----:B------:R-:W-:Y:S01]  /*3dc0*/  @P0 FADD.FTZ R246, R246, R143 ;  /* 0x0000008ff6f60221 */ /* 0x000fe20000010000 */
[----:B------:R-:W-:Y:S01]  /*3dd0*/  ISETP.NE.U32.AND P0, PT, RZ, c[0x0][0x258], PT ;  /* 0x00009600ff007a0c */ /* 0x000fe20003f05070 */
[-C--:B------:R-:W-:Y:S01]  /*3de0*/  FMUL.FTZ R240, R240, R157.reuse ;  /* 0x0000009df0f07220 */ /* 0x080fe20000410000 */
[----:B------:R-:W-:Y:S01]  /*3df0*/  @P6 F2FP.PACK_AB R241, RZ, R244 ;  /* 0x000000f4fff1623e */ /* 0x000fe200000000ff */
[-C--:B------:R-:W-:Y:S01]  /*3e00*/  FMUL.FTZ R247, R242, R157.reuse ;  /* 0x0000009df2f77220 */ /* 0x080fe20000410000 */
[----:B------:R-:W-:Y:S01]  /*3e10*/  ISETP.NE.AND.EX P0, PT, RZ, c[0x0][0x25c], PT, P0 ;  /* 0x00009700ff007a0c */ /* 0x000fe20003f05300 */
[-C--:B------:R-:W-:Y:S01]  /*3e20*/  FMUL.FTZ R141, R144, R157.reuse ;  /* 0x0000009d908d7220 */ /* 0x080fe20000410000 */
[----:B------:R-:W-:Y:S01]  /*3e30*/  @P6 PRMT R118, R145, 0x7610, R118 ;  /* 0x0000761091766816 */ /* 0x000fe20000000076 */
[-C--:B------:R-:W-:Y:S01]  /*3e40*/  FMUL.FTZ R146, R146, R157.reuse ;  /* 0x0000009d92927220 */ /* 0x080fe20000410000 */
[----:B------:R-:W-:Y:S01]  /*3e50*/  @P6 PRMT R117, R245, 0x7610, R117 ;  /* 0x00007610f5756816 */ /* 0x000fe20000000075 */
[-C--:B------:R-:W-:Y:S01]  /*3e60*/  FMUL.FTZ R140, R140, R157.reuse ;  /* 0x0000009d8c8c7220 */ /* 0x080fe20000410000 */
[----:B------:R-:W-:Y:S01]  /*3e70*/  @P6 PRMT R116, R243, 0x7610, R116 ;  /* 0x00007610f3746816 */ /* 0x000fe20000000074 */
[-C--:B------:R-:W-:Y:S01]  /*3e80*/  FMUL.FTZ R143, R142, R157.reuse ;  /* 0x0000009d8e8f7220 */ /* 0x080fe20000410000 */
[----:B------:R-:W-:Y:S01]  /*3e90*/  @P6 PRMT R119, R241, 0x7610, R119 ;  /* 0x00007610f1776816 */ /* 0x000fe20000000077 */
[----:B------:R-:W-:Y:S01]  /*3ea0*/  FMUL.FTZ R244, R244, R157 ;  /* 0x0000009df4f47220 */ /* 0x000fe20000410000 */
[----:B------:R-:W-:Y:S01]  /*3eb0*/  F2FP.PACK_AB R141, R146, R141 ;  /* 0x0000008d928d723e */ /* 0x000fe200000000ff */
[----:B------:R-:W-:Y:S01]  /*3ec0*/  FMUL.FTZ R157, R246, R157 ;  /* 0x0000009df69d7220 */ /* 0x000fe20000410000 */
[----:B------:R-:W-:-:S02]  /*3ed0*/  F2FP.PACK_AB R140, R143, R140 ;  /* 0x0000008c8f8c723e */ /* 0x000fc400000000ff */
[----:B------:R-:W-:Y:S02]  /*3ee0*/  @P6 F2FP.PACK_AB R246, RZ, R246 ;  /* 0x000000f6fff6623e */ /* 0x000fe400000000ff */
[----:B------:R-:W-:Y:S01]  /*3ef0*/  F2FP.PACK_AB R143, R157, R244 ;  /* 0x000000f49d8f723e */ /* 0x000fe200000000ff */
[----:B------:R-:W-:Y:S01]  /*3f00*/  HFMA2.MMA R157, -RZ, RZ, 0, 9.5367431640625e-07 ;  /* 0x00000010ff9d7435 */ /* 0x000fe200000001ff */
[----:B------:R-:W-:Y:S02]  /*3f10*/  @P6 PRMT R118, R118, 0x5410, R147 ;  /* 0x0000541076766816 */ /* 0x000fe40000000093 */
[----:B------:R-:W-:Y:S02]  /*3f20*/  @P6 PRMT R117, R117, 0x5410, R239 ;  /* 0x0000541075756816 */ /* 0x000fe400000000ef */
[----:B------:R-:W-:Y:S02]  /*3f30*/  @P6 PRMT R116, R116, 0x5410, R158 ;  /* 0x0000541074746816 */ /* 0x000fe4000000009e */
[----:B------:R-:W-:-:S02]  /*3f40*/  @P6 PRMT R119, R119, 0x5410, R246 ;  /* 0x0000541077776816 */ /* 0x000fc400000000f6 */
[----:B------:R-:W-:Y:S01]  /*3f50*/  F2FP.PACK_AB R142, R247, R240 ;  /* 0x000000f0f78e723e */ /* 0x000fe200000000ff */
[----:B------:R-:W-:-:S04]  /*3f60*/  @P0 IMAD.WIDE.U32 R144, R0, R157, c[0x0][0x258] ;  /* 0x0000960000900625 */ /* 0x000fc800078e009d */
[----:B------:R-:W-:Y:S01]  /*3f70*/  IMAD.WIDE.U32 R146, R0, R157, c[0x0][0x248] ;  /* 0x0000920000927625 */ /* 0x000fe200078e009d */
[----:B------:R0:W-:Y:S04]  /*3f80*/  @P0 STG.E.128 [R144.64], R116 ;  /* 0x0000007490000986 */ /* 0x0001e8000c101d04 */
[----:B------:R0:W-:Y:S02]  /*3f90*/  STG.E.128 [R146.64], R140 ;  /* 0x0000008c92007986 */ /* 0x0001e4000c101d04 */
.L_x_1677:
[----:B------:R-:W-:Y:S05]  /*3fa0*/  BSYNC B1 ;  /* 0x0000000000017941 */ /* 0x000fea0003800000 */
.L_x_1676:
[----:B0-----:R-:W-:-:S04]  /*3fb0*/  MOV R141, c[0x0][0x160] ;  /* 0x00005800008d7a02 */ /* 0x001fc80000000f00 */
[----:B------:R-:W-:-:S04]  /*3fc0*/  LEA R2, R141, R2, 0x2 ;  /* 0x000000028d027211 */ /* 0x000fc800078e10ff */
[----:B------:R-:W-:-:S13]  /*3fd0*/  ISETP.GE.AND P0, PT, R2, c[0x0][0x164], PT ;  /* 0x0000590002007a0c */ /* 0x000fda0003f06270 */
[----:B-----5:R-:W-:Y:S01]  /*3fe0*/  @P0 CALL.REL.NOINC `(.L_x_1655) ;  /* 0x0000001000000944 */ /* 0x020fe20003c00000 */
[----:B------:R-:W-:Y:S05]  /*3ff0*/  BRA `(.L_x_1678) ;  /* 0xffffc7a000007947 */ /* 0x000fea000383ffff */
.L_x_1655:
[----:B0-----:R-:W-:Y:S05]  /*4000*/  BSYNC B0 ;  /* 0x0000000000007941 */ /* 0x001fea0003800000 */
.L_x_1654:
        /* <DEDUP_REMOVED lines=308> */
.L_x_1666:
[----:B------:R-:W-:Y:S01]  /*5350*/  HFMA2.MMA R242, -RZ, RZ, 0, 5.9604644775390625e-08 ;  /* 0x00000001fff27435 */ /* 0x000fe200000001ff */
[----:B------:R-:W-:-:S02]  /*5360*/  MOV R143, R241 ;  /* 0x000000f1008f7202 */ /* 0x000fc40000000f00 */
[----:B------:R-:W-:Y:S02]  /*5370*/  MOV R145, 0x1f ;  /* 0x0000001f00917802 */ /* 0x000fe40000000f00 */
[----:B------:R-:W-:Y:S02]  /*5380*/  MOV R244, 0xffffffff ;  /* 0xffffffff00f47802 */ /* 0x000fe40000000f00 */
[----:B------:R-:W-:Y:S02]  /*5390*/  MOV R140, 0x53b0 ;  /* 0x000053b0008c7802 */ /* 0x000fe40000000f00 */
[----:B-----5:R-:W-:Y:S05]  /*53a0*/  CALL.REL.NOINC `($__internal_20_$__cuda_sm70_shflsync_bfly_p) ;  /* 0x0000046000007944 */ /* 0x020fea0003c00000 */
[----:B-1----:R-:W-:Y:S01]  /*53b0*/  MOV R142, R143 ;  /* 0x0000008f008e7202 */ /* 0x002fe20000000f00 */
[----:B0-----:R-:W-:Y:S05]  /*53c0*/  BRA `(.L_x_1679) ;  /* 0xffffd08000007947 */ /* 0x001fea000383ffff */
.L_x_1667:
[----:B------:R-:W-:Y:S01]  /*53d0*/  HFMA2.MMA R242, -RZ, RZ, 0, 5.9604644775390625e-08 ;  /* 0x00000001fff27435 */ /* 0x000fe200000001ff */
[----:B------:R-:W-:Y:S02]  /*53e0*/  MOV R143, R240 ;  /* 0x000000f0008f7202 */ /* 0x000fe40000000f00 */
[----:B------:R-:W-:Y:S02]  /*53f0*/  MOV R145, 0x1f ;  /* 0x0000001f00917802 */ /* 0x000fe40000000f00 */
[----:B------:R-:W-:-:S02]  /*5400*/  MOV R244, 0xffffffff ;  /* 0xffffffff00f47802 */ /* 0x000fc40000000f00 */
[----:B------:R-:W-:Y:S02]  /*5410*/  MOV R140, 0x5430 ;  /* 0x00005430008c7802 */ /* 0x000fe40000000f00 */
[----:B01---5:R-:W-:Y:S05]  /*5420*/  CALL.REL.NOINC `($__internal_20_$__cuda_sm70_shflsync_bfly_p) ;  /* 0x000003e000007944 */ /* 0x023fea0003c00000 */
[----:B------:R-:W-:Y:S01]  /*5430*/  FADD.FTZ R241, R142, R241 ;  /* 0x000000f18ef17221 */ /* 0x000fe20000010000 */
[----:B0-----:R-:W-:Y:S01]  /*5440*/  HFMA2.MMA R242, -RZ, RZ, 0, 1.1920928955078125e-07 ;  /* 0x00000002fff27435 */ /* 0x001fe200000001ff */
[----:B-1----:R-:W-:Y:S01]  /*5450*/  FADD.FTZ R240, R240, R143 ;  /* 0x0000008ff0f07221 */ /* 0x002fe20000010000 */
[----:B------:R-:W-:Y:S02]  /*5460*/  MOV R145, 0x1f ;  /* 0x0000001f00917802 */ /* 0x000fe40000000f00 */
[----:B------:R-:W-:Y:S02]  /*5470*/  MOV R244, 0xffffffff ;  /* 0xffffffff00f47802 */ /* 0x000fe40000000f00 */
[----:B------:R-:W-:Y:S02]  /*5480*/  MOV R143, R241 ;  /* 0x000000f1008f7202 */ /* 0x000fe40000000f00 */
[----:B------:R-:W-:Y:S02]  /*5490*/  MOV R140, 0x54b0 ;  /* 0x000054b0008c7802 */ /* 0x000fe40000000f00 */
[----:B------:R-:W-:Y:S05]  /*54a0*/  CALL.REL.NOINC `($__internal_20_$__cuda_sm70_shflsync_bfly_p) ;  /* 0x0000036000007944 */ /* 0x000fea0003c00000 */
[----:B0-----:R-:W-:Y:S01]  /*54b0*/  HFMA2.MMA R242, -RZ, RZ, 0, 1.1920928955078125e-07 ;  /* 0x00000002fff27435 */ /* 0x001fe200000001ff */
[----:B-1----:R-:W-:-:S02]  /*54c0*/  MOV R142, R143 ;  /* 0x0000008f008e7202 */ /* 0x002fc40000000f00 */
[----:B------:R-:W-:Y:S02]  /*54d0*/  MOV R143, R240 ;  /* 0x000000f0008f7202 */ /* 0x000fe40000000f00 */
[----:B------:R-:W-:Y:S02]  /*54e0*/  MOV R145, 0x1f ;  /* 0x0000001f00917802 */ /* 0x000fe40000000f00 */
[----:B------:R-:W-:Y:S02]  /*54f0*/  MOV R244, 0xffffffff ;  /* 0xffffffff00f47802 */ /* 0x000fe40000000f00 */
[----:B------:R-:W-:Y:S02]  /*5500*/  MOV R140, 0x5520 ;  /* 0x00005520008c7802 */ /* 0x000fe40000000f00 */
[----:B------:R-:W-:Y:S05]  /*5510*/  CALL.REL.NOINC `($__internal_20_$__cuda_sm70_shflsync_bfly_p) ;  /* 0x000002f000007944 */ /* 0x000fea0003c00000 */
[----:B------:R-:W-:Y:S01]  /*5520*/  FADD.FTZ R241, R142, R241 ;  /* 0x000000f18ef17221 */ /* 0x000fe20000010000 */
[----:B0-----:R-:W-:Y:S01]  /*5530*/  HFMA2.MMA R242, -RZ, RZ, 0, 2.384185791015625e-07 ;  /* 0x00000004fff27435 */ /* 0x001fe200000001ff */
[----:B-1----:R-:W-:Y:S01]  /*5540*/  FADD.FTZ R240, R240, R143 ;  /* 0x0000008ff0f07221 */ /* 0x002fe20000010000 */
[----:B------:R-:W-:Y:S02]  /*5550*/  MOV R145, 0x1f ;  /* 0x0000001f00917802 */ /* 0x000fe40000000f00 */
[----:B------:R-:W-:-:S02]  /*5560*/  MOV R244, 0xffffffff ;  /* 0xffffffff00f47802 */ /* 0x000fc40000000f00 */
[----:B------:R-:W-:Y:S02]  /*5570*/  MOV R143, R241 ;  /* 0x000000f1008f7202 */ /* 0x000fe40000000f00 */
[----:B------:R-:W-:Y:S02]  /*5580*/  MOV R140, 0x55a0 ;  /* 0x000055a0008c7802 */ /* 0x000fe40000000f00 */
[----:B------:R-:W-:Y:S05]  /*5590*/  CALL.REL.NOINC `($__internal_20_$__cuda_sm70_shflsync_bfly_p) ;  /* 0x0000027000007944 */ /* 0x000fea0003c00000 */
[----:B0-----:R-:W-:Y:S01]  /*55a0*/  HFMA2.MMA R242, -RZ, RZ, 0, 2.384185791015625e-07 ;  /* 0x00000004fff27435 */ /* 0x001fe200000001ff */
[----:B-1----:R-:W-:Y:S02]  /*55b0*/  MOV R142, R143 ;  /* 0x0000008f008e7202 */ /* 0x002fe40000000f00 */
[----:B------:R-:W-:Y:S02]  /*55c0*/  MOV R143, R240 ;  /* 0x000000f0008f7202 */ /* 0x000fe40000000f00 */
[----:B------:R-:W-:Y:S02]  /*55d0*/  MOV R145, 0x1f ;  /* 0x0000001f00917802 */ /* 0x000fe40000000f00 */
[----:B------:R-:W-:Y:S02]  /*55e0*/  MOV R244, 0xffffffff ;  /* 0xffffffff00f47802 */ /* 0x000fe40000000f00 */
[----:B------:R-:W-:-:S02]  /*55f0*/  MOV R140, 0x5610 ;  /* 0x00005610008c7802 */ /* 0x000fc40000000f00 */
[----:B------:R-:W-:Y:S05]  /*5600*/  CALL.REL.NOINC `($__internal_20_$__cuda_sm70_shflsync_bfly_p) ;  /* 0x0000020000007944 */ /* 0x000fea0003c00000 */
[----:B------:R-:W-:Y:S01]  /*5610*/  FADD.FTZ R241, R142, R241 ;  /* 0x000000f18ef17221 */ /* 0x000fe20000010000 */
[----:B0-----:R-:W-:Y:S01]  /*5620*/  HFMA2.MMA R242, -RZ, RZ, 0, 4.76837158203125e-07 ;  /* 0x00000008fff27435 */ /* 0x001fe200000001ff */
[----:B-1----:R-:W-:Y:S01]  /*5630*/  FADD.FTZ R146, R240, R143 ;  /* 0x0000008ff0927221 */ /* 0x002fe20000010000 */
[----:B------:R-:W-:-:S02]  /*5640*/  MOV R145, 0x1f ;  /* 0x0000001f00917802 */ /* 0x000fc40000000f00 */
[----:B------:R-:W-:Y:S02]  /*5650*/  MOV R244, 0xffffffff ;  /* 0xffffffff00f47802 */ /* 0x000fe40000000f00 */
[----:B------:R-:W-:Y:S02]  /*5660*/  MOV R143, R241 ;  /* 0x000000f1008f7202 */ /* 0x000fe40000000f00 */
[----:B------:R-:W-:Y:S02]  /*5670*/  MOV R140, 0x5690 ;  /* 0x00005690008c7802 */ /* 0x000fe40000000f00 */
[----:B------:R-:W-:Y:S05]  /*5680*/  CALL.REL.NOINC `($__internal_20_$__cuda_sm70_shflsync_bfly_p) ;  /* 0x0000018000007944 */ /* 0x000fea0003c00000 */
[----:B0-----:R-:W-:Y:S01]  /*5690*/  HFMA2.MMA R242, -RZ, RZ, 0, 4.76837158203125e-07 ;  /* 0x00000008fff27435 */ /* 0x001fe200000001ff */
[----:B-1----:R-:W-:Y:S02]  /*56a0*/  MOV R142, R143 ;  /* 0x0000008f008e7202 */ /* 0x002fe40000000f00 */
[----:B------:R-:W-:Y:S02]  /*56b0*/  MOV R143, R146 ;  /* 0x00000092008f7202 */ /* 0x000fe40000000f00 */
[----:B------:R-:W-:Y:S02]  /*56c0*/  MOV R145, 0x1f ;  /* 0x0000001f00917802 */ /* 0x000fe40000000f00 */
[----:B------:R-:W-:-:S02]  /*56d0*/  MOV R244, 0xffffffff ;  /* 0xffffffff00f47802 */ /* 0x000fc40000000f00 */
[----:B------:R-:W-:Y:S02]  /*56e0*/  MOV R140, 0x5700 ;  /* 0x00005700008c7802 */ /* 0x000fe40000000f00 */
[----:B------:R-:W-:Y:S05]  /*56f0*/  CALL.REL.NOINC `($__internal_20_$__cuda_sm70_shflsync_bfly_p) ;  /* 0x0000011000007944 */ /* 0x000fea0003c00000 */
[----:B------:R-:W-:Y:S01]  /*5700*/  FADD.FTZ R144, R142, R241 ;  /* 0x000000f18e907221 */ /* 0x000fe20000010000 */
[----:B0-----:R-:W-:Y:S01]  /*5710*/  HFMA2.MMA R242, -RZ, RZ, 0, 9.5367431640625e-07 ;  /* 0x00000010fff27435 */ /* 0x001fe200000001ff */
[----:B-1----:R-:W-:Y:S01]  /*5720*/  FADD.FTZ R146, R146, R143 ;  /* 0x0000008f92927221 */ /* 0x002fe20000010000 */
[----:B------:R-:W-:Y:S02]  /*5730*/  MOV R145, 0x1f ;  /* 0x0000001f00917802 */ /* 0x000fe40000000f00 */
[----:B------:R-:W-:Y:S02]  /*5740*/  MOV R244, 0xffffffff ;  /* 0xffffffff00f47802 */ /* 0x000fe40000000f00 */
[----:B------:R-:W-:Y:S02]  /*5750*/  MOV R143, R144 ;  /* 0x00000090008f7202 */ /* 0x000fe40000000f00 */
[----:B------:R-:W-:Y:S02]  /*5760*/  MOV R140, 0x5780 ;  /* 0x00005780008c7802 */ /* 0x000fe40000000f00 */
[----:B------:R-:W-:Y:S05]  /*5770*/  CALL.REL.NOINC `($__internal_20_$__cuda_sm70_shflsync_bfly_p) ;  /* 0x0000009000007944 */ /* 0x000fea0003c00000 */
[----:B0-----:R-:W-:Y:S01]  /*5780*/  HFMA2.MMA R242, -RZ, RZ, 0, 9.5367431640625e-07 ;  /* 0x00000010fff27435 */ /* 0x001fe200000001ff */
[----:B-1----:R-:W-:-:S02]  /*5790*/  MOV R147, R143 ;  /* 0x0000008f00937202 */ /* 0x002fc40000000f00 */
[----:B------:R-:W-:Y:S02]  /*57a0*/  MOV R143, R146 ;  /* 0x00000092008f7202 */ /* 0x000fe40000000f00 */
[----:B------:R-:W-:Y:S02]  /*57b0*/  MOV R145, 0x1f ;  /* 0x0000001f00917802 */ /* 0x000fe40000000f00 */
[----:B------:R-:W-:Y:S02]  /*57c0*/  MOV R244, 0xffffffff ;  /* 0xffffffff00f47802 */ /* 0x000fe40000000f00 */
[----:B------:R-:W-:Y:S02]  /*57d0*/  MOV R140, 0x57f0 ;  /* 0x000057f0008c7802 */ /* 0x000fe40000000f00 */
[----:B------:R-:W-:Y:S05]  /*57e0*/  CALL.REL.NOINC `($__internal_20_$__cuda_sm70_shflsync_bfly_p) ;  /* 0x0000002000007944 */ /* 0x000fea0003c00000 */
[----:B-1----:R-:W-:Y:S01]  /*57f0*/  MOV R141, R143 ;  /* 0x0000008f008d7202 */ /* 0x002fe20000000f00 */
[----:B0-----:R-:W-:Y:S05]  /*5800*/  BRA `(.L_x_1680) ;  /* 0xffffcd6000007947 */ /* 0x001fea000383ffff */
        .weak           $__internal_20_$__cuda_sm70_shflsync_bfly_p
        .type           $__internal_20_$__cuda_sm70_shflsync_bfly_p,@function
        .size           $__internal_20_$__cuda_sm70_shflsync_bfly_p,(.L_x_14902 - $__internal_20_$__cuda_sm70_shflsync_bfly_p)
$__internal_20_$__cuda_sm70_shflsync_bfly_p:
[----:B------:R-:W-:Y:S01]  /*5810*/  HFMA2.MMA R141, -RZ, RZ, 0, 0 ;  /* 0x00000000ff8d7435 */ /* 0x000fe200000001ff */
[----:B------:R-:W-:Y:S04]  /*5820*/  WARPSYNC R244 ;  /* 0x000000f400007348 */ /* 0x000fe80003800000 */
[----:B------:R0:W1:Y:S01]  /*5830*/  SHFL.BFLY PT, R143, R143, R242, R145 ;  /* 0x0c0000f28f8f7389 */ /* 0x00006200000e0091 */
[----:B------:R-:W-:Y:S05]  /*5840*/  RET.REL.NODEC R140 `(_ZN10layer_norm13ln_bwd_kernelINS_13Kernel_traitsI6__halfS2_S2_S2_fjLj1280ELj1ELj4ELj1ELj16ENS_18Kernel_traits_baseILj1280ES2_S2_S2_S2_fjLj128EEEEELb0ELb0ELb0ELb0EEEvNS_9BwdParamsE) ;  /* 0xffffa7b08c007950 */ /* 0x000fea0003c3ffff */
.L_x_1681:
        /* <DEDUP_REMOVED lines=11> */
.L_x_14902:


//--------------------- .text._ZN10layer_norm13ln_bwd_kernelINS_13Kernel_traitsI6__halfS2_S2_S2_fjLj1280ELj1ELj4ELj1ELj16ENS_18Kernel_traits_baseILj1280ES2_S2_S2_S2_fjLj128EEEEELb0ELb0ELb0ELb1EEEvNS_9BwdParamsE --------------------------
	.section	.text._ZN10layer_norm13ln_bwd_kernelINS_13Kernel_traitsI6__halfS2_S2_S2_fjLj1280ELj1ELj4ELj1ELj16ENS_18Kernel_traits_baseILj1280ES2_S2_S2_S2_fjLj128EEEEELb0ELb0ELb0ELb1EEEvNS_9BwdParamsE,"ax",@progbits
	.sectioninfo	@"SHI_REGISTERS=254"
	.align	128
        .global         _ZN10layer_norm13ln_bwd_kernelINS_13Kernel_traitsI6__halfS2_S2_S2_fjLj1280ELj1ELj4ELj1ELj16ENS_18Kernel_traits_baseILj1280ES2_S2_S2_S2_fjLj128EEEEELb0ELb0ELb0ELb1EEEvNS_9BwdParamsE
        .type           _ZN10layer_norm13ln_bwd_kernelINS_13Kernel_traitsI6__halfS2_S2_S2_fjLj1280ELj1ELj4ELj1ELj16ENS_18Kernel_traits_baseILj1280ES2_S2_S2_S2_fjLj128EEEEELb0ELb0ELb0ELb1EEEvNS_9BwdParamsE,@function
        .size           _ZN10layer_norm13ln_bwd_kernelINS_13Kernel_traitsI6__halfS2_S2_S2_fjLj1280ELj1ELj4ELj1ELj16ENS_18Kernel_traits_baseILj1280ES2_S2_S2_S2_fjLj128EEEEELb0ELb0ELb0ELb1EEEvNS_9BwdParamsE,(.L_x_14903 - _ZN10layer_norm13ln_bwd_kernelINS_13Kernel_traitsI6__halfS2_S2_S2_fjLj1280ELj1ELj4ELj1ELj16ENS_18Kernel_traits_baseILj1280ES2_S2_S2_S2_fjLj128EEEEELb0ELb0ELb0ELb1EEEvNS_9BwdParamsE)
        .other          _ZN10layer_norm13ln_bwd_kernelINS_13Kernel_traitsI6__halfS2_S2_S2_fjLj1280ELj1ELj4ELj1ELj16ENS_18Kernel_traits_baseILj1280ES2_S2_S2_S2_fjLj128EEEEELb0ELb0ELb0ELb1EEEvNS_9BwdParamsE,@"STO_CUDA_ENTRY STV_DEFAULT"
_ZN10layer_norm13ln_bwd_kernelINS_13Kernel_traitsI6__halfS2_S2_S2_fjLj1280ELj1ELj4ELj1ELj16ENS_18Kernel_traits_baseILj1280ES2_S2_S2_S2_fjLj128EEEEELb0ELb0ELb0ELb1EEEvNS_9BwdParamsE:
.text._ZN10layer_norm13ln_bwd_kernelINS_13Kernel_traitsI6__halfS2_S2_S2_fjLj1280ELj1ELj4ELj1ELj16ENS_18Kernel_traits_baseILj1280ES2_S2_S2_S2_fjLj128EEEEELb0ELb0ELb0ELb1EEEvNS_9BwdParamsE:
        /* <DEDUP_REMOVED lines=50> */
.L_x_1683:
        /* <DEDUP_REMOVED lines=41> */
[----:B------:R-:W-:Y:S01]  /*05b0*/  MOV R190, RZ ;  /* 0x000000ff00be7202 */ /* 0x000fe20000000f00 */
[----:B--2---:R-:W-:-:S02]  /*05c0*/  HADD2.F32 R145, -RZ, R4.H0_H0 ;  /* 0x20000004ff917230 */ /* 0x004fc40000004100 */
[----:B------:R-:W-:Y:S02]  /*05d0*/  HADD2.F32 R146, -RZ, R4.H1_H1 ;  /* 0x30000004ff927230 */ /* 0x000fe40000004100 */
[--C-:B------:R-:W-:Y:S02]  /*05e0*/  HADD2.F32 R147, -RZ, R5.reuse.H0_H0 ;  /* 0x20000005ff937230 */ /* 0x100fe40000004100 */
[----:B------:R-:W-:Y:S01]  /*05f0*/  HADD2.F32 R148, -RZ, R5.H1_H1 ;  /* 0x30000005ff947230 */ /* 0x000fe20000004100 */
[----:B------:R-:W-:Y:S01]  /*0600*/  CS2R R4, SRZ ;  /* 0x0000000000047805 */ /* 0x000fe2000001ff00 */
[--C-:B------:R-:W-:Y:S02]  /*0610*/  HADD2.F32 R149, -RZ, R6.reuse.H0_H0 ;  /* 0x20000006ff957230 */ /* 0x100fe40000004100 */
[----:B------:R-:W-:Y:S02]  /*0620*/  HADD2.F32 R150, -RZ, R6.H1_H1 ;  /* 0x30000006ff967230 */ /* 0x000fe40000004100 */
[----:B------:R-:W-:-:S02]  /*0630*/  HADD2.F32 R151, -RZ, R7.H0_H0 ;  /* 0x20000007ff977230 */ /* 0x000fc40000004100 */
[----:B------:R-:W-:Y:S01]  /*0640*/  HADD2.F32 R152, -RZ, R7.H1_H1 ;  /* 0x30000007ff987230 */ /* 0x000fe20000004100 */
[----:B------:R-:W-:Y:S01]  /*0650*/  CS2R R6, SRZ ;  /* 0x0000000000067805 */ /* 0x000fe2000001ff00 */
[--C-:B---3--:R-:W-:Y:S02]  /*0660*/  HADD2.F32 R153, -RZ, R8.reuse.H0_H0 ;  /* 0x20000008ff997230 */ /* 0x108fe40000004100 */
[----:B------:R-:W-:Y:S02]  /*0670*/  HADD2.F32 R154, -RZ, R8.H1_H1 ;  /* 0x30000008ff9a7230 */ /* 0x000fe40000004100 */
[--C-:B------:R-:W-:Y:S02]  /*0680*/  HADD2.F32 R155, -RZ, R9.reuse.H0_H0 ;  /* 0x20000009ff9b7230 */ /* 0x100fe40000004100 */
[----:B------:R-:W-:Y:S01]  /*0690*/  HADD2.F32 R156, -RZ, R9.H1_H1 ;  /* 0x30000009ff9c7230 */ /* 0x000fe20000004100 */
[----:B------:R-:W-:Y:S01]  /*06a0*/  CS2R R8, SRZ ;  /* 0x0000000000087805 */ /* 0x000fe2000001ff00 */
[----:B------:R-:W-:-:S02]  /*06b0*/  HADD2.F32 R157, -RZ, R10.H0_H0 ;  /* 0x2000000aff9d7230 */ /* 0x000fc40000004100 */
[----:B------:R-:W-:Y:S02]  /*06c0*/  HADD2.F32 R160, -RZ, R10.H1_H1 ;  /* 0x3000000affa07230 */ /* 0x000fe40000004100 */
[--C-:B------:R-:W-:Y:S02]  /*06d0*/  HADD2.F32 R161, -RZ, R11.reuse.H0_H0 ;  /* 0x2000000bffa17230 */ /* 0x100fe40000004100 */
[----:B------:R-:W-:Y:S01]  /*06e0*/  HADD2.F32 R164, -RZ, R11.H1_H1 ;  /* 0x3000000bffa47230 */ /* 0x000fe20000004100 */
[----:B------:R-:W-:Y:S01]  /*06f0*/  CS2R R10, SRZ ;  /* 0x00000000000a7805 */ /* 0x000fe2000001ff00 */
[--C-:B----4-:R-:W-:Y:S02]  /*0700*/  HADD2.F32 R165, -RZ, R12.reuse.H0_H0 ;  /* 0x2000000cffa57230 */ /* 0x110fe40000004100 */
[----:B------:R-:W-:Y:S02]  /*0710*/  HADD2.F32 R166, -RZ, R12.H1_H1 ;  /* 0x3000000cffa67230 */ /* 0x000fe40000004100 */
[----:B------:R-:W-:-:S02]  /*0720*/  HADD2.F32 R167, -RZ, R13.H0_H0 ;  /* 0x2000000dffa77230 */ /* 0x000fc40000004100 */
[----:B------:R-:W-:Y:S01]  /*0730*/  HADD2.F32 R168, -RZ, R13.H1_H1 ;  /* 0x3000000dffa87230 */ /* 0x000fe20000004100 */
[----:B------:R-:W-:Y:S01]  /*0740*/  CS2R R12, SRZ ;  /* 0x00000000000c7805 */ /* 0x000fe2000001ff00 */
[--C-:B------:R-:W-:Y:S02]  /*0750*/  HADD2.F32 R169, -RZ, R14.reuse.H0_H0 ;  /* 0x2000000effa97230 */ /* 0x100fe40000004100 */
[----:B------:R-:W-:Y:S02]  /*0760*/  HADD2.F32 R170, -RZ, R14.H1_H1 ;  /* 0x3000000effaa7230 */ /* 0x000fe40000004100 */
[--C-:B------:R-:W-:Y:S02]  /*0770*/  HADD2.F32 R171, -RZ, R15.reuse.H0_H0 ;  /* 0x2000000fffab7230 */ /* 0x100fe40000004100 */
[----:B------:R-:W-:Y:S01]  /*0780*/  HADD2.F32 R172, -RZ, R15.H1_H1 ;  /* 0x3000000fffac7230 */ /* 0x000fe20000004100 */
[----:B------:R-:W-:Y:S01]  /*0790*/  CS2R R14, SRZ ;  /* 0x00000000000e7805 */ /* 0x000fe2000001ff00 */
[----:B-----5:R-:W-:-:S02]  /*07a0*/  HADD2.F32 R173, -RZ, R16.H0_H0 ;  /* 0x20000010ffad7230 */ /* 0x020fc40000004100 */
        /* <DEDUP_REMOVED lines=18> */
[----:B-1----:R-:W-:Y:S02]  /*08d0*/  CS2R R22, SRZ ;  /* 0x0000000000167805 */ /* 0x002fe4000001ff00 */
.L_x_1689:
[----:B------:R-:W-:Y:S01]  /*08e0*/  ISETP.NE.U32.AND P0, PT, RZ, c[0x0][0x1c0], PT ;  /* 0x00007000ff007a0c */ /* 0x000fe20003f05070 */
[----:B------:R-:W-:Y:S01]  /*08f0*/  IMAD R72, R191, c[0x0][0x168], RZ ;  /* 0x00005a00bf487a24 */ /* 0x000fe200078e02ff */
[----:B------:R-:W-:Y:S02]  /*0900*/  LOP3.LUT R192, R0, 0x1f, RZ, 0xc0, !PT ;  /* 0x0000001f00c07812 */ /* 0x000fe400078ec0ff */
[----:B------:R-:W-:Y:S02]  /*0910*/  ISETP.NE.AND.EX P0, PT, RZ, c[0x0][0x1c4], PT, P0 ;  /* 0x00007100ff007a0c */ /* 0x000fe40003f05300 */
[----:B------:R-:W-:-:S02]  /*0920*/  SHF.R.S32.HI R73, RZ, 0x1f, R72 ;  /* 0x0000001fff497819 */ /* 0x000fc40000011448 */
[----:B------:R-:W-:Y:S02]  /*0930*/  MOV R197, 0x10 ;  /* 0x0000001000c57802 */ /* 0x000fe40000000f00 */
[----:B------:R-:W-:Y:S02]  /*0940*/  LEA.HI R73, R73, R72, RZ, 0x3 ;  /* 0x0000004849497211 */ /* 0x000fe400078f18ff */
[----:B------:R-:W-:Y:S02]  /*0950*/  SHF.R.S32.HI R72, RZ, 0x1f, R191 ;  /* 0x0000001fff487819 */ /* 0x000fe400000114bf */
[----:B------:R-:W-:-:S03]  /*0960*/  LEA.HI.SX32 R192, R73, R192, 0x1d ;  /* 0x000000c049c07211 */ /* 0x000fc600078feaff */
[----:B------:R-:W-:-:S04]  /*0970*/  @P0 LEA R90, P1, R191, c[0x0][0x1c0], 0x1 ;  /* 0x00007000bf5a0a11 */ /* 0x000fc800078208ff */
[----:B------:R-:W-:Y:S01]  /*0980*/  @P0 LEA.HI.X R91, R191, c[0x0][0x1c4], R72, 0x1, P1 ;  /* 0x00007100bf5b0a11 */ /* 0x000fe200008f0c48 */
[----:B------:R-:W-:-:S04]  /*0990*/  IMAD.WIDE.U32 R72, R192, R197, c[0x0][0x188] ;  /* 0x00006200c0487625 */ /* 0x000fc800078e00c5 */
[----:B------:R0:W2:Y:S01]  /*09a0*/  @P0 LDG.E.U16 R199, [R90.64] ;  /* 0x000000045ac70981 */ /* 0x0000a2000c1e1500 */
[C---:B------:R-:W-:Y:S02]  /*09b0*/  IADD3 R194, R192.reuse, 0x20, RZ ;  /* 0x00000020c0c27810 */ /* 0x040fe40007ffe0ff */
[----:B------:R-:W-:Y:S01]  /*09c0*/  MOV R158, 0x4 ;  /* 0x00000004009e7802 */ /* 0x000fe20000000f00 */
[CC--:B------:R-:W-:Y:S01]  /*09d0*/  IMAD.WIDE.U32 R76, R192.reuse, R197.reuse, c[0x0][0x208] ;  /* 0x00008200c04c7625 */ /* 0x0c0fe200078e00c5 */
[----:B------:R-:W-:Y:S01]  /*09e0*/  IADD3 R193, R192, 0x40, RZ ;  /* 0x00000040c0c17810 */ /* 0x000fe20007ffe0ff */
[----:B------:R-:W3:Y:S02]  /*09f0*/  LDG.E.128 R72, [R72.64] ;  /* 0x0000000448487981 */ /* 0x000ee4000c1e1d00 */
[----:B------:R-:W-:Y:S01]  /*0a00*/  IMAD.WIDE.U32 R80, R194, R197, c[0x0][0x188] ;  /* 0x00006200c2507625 */ /* 0x000fe200078e00c5 */
[----:B------:R-:W-:Y:S01]  /*0a10*/  IADD3 R96, R192, 0x60, RZ ;  /* 0x00000060c0607810 */ /* 0x000fe20007ffe0ff */
[----:B------:R-:W4:Y:S02]  /*0a20*/  LDG.E.128 R76, [R76.64] ;  /* 0x000000044c4c7981 */ /* 0x000f24000c1e1d00 */
[----:B------:R-:W-:-:S02]  /*0a30*/  IMAD.WIDE R162, R191, R158, c[0x0][0x1a0] ;  /* 0x00006800bfa27625 */ /* 0x000fc400078e029e */
[----:B------:R-:W4:Y:S02]  /*0a40*/  LDG.E.128 R80, [R80.64] ;  /* 0x0000000450507981 */ /* 0x000f24000c1e1d00 */
[-C--:B------:R-:W-:Y:S02]  /*0a50*/  IMAD.WIDE.U32 R84, R194, R197.reuse, c[0x0][0x208] ;  /* 0x00008200c2547625 */ /* 0x080fe400078e00c5 */
[----:B------:R1:W4:Y:S02]  /*0a60*/  LDG.E R162, [R162.64] ;  /* 0x00000004a2a27981 */ /* 0x000324000c1e1900 */
[----:B------:R-:W-:Y:S02]  /*0a70*/  IMAD.WIDE.U32 R88, R193, R197, c[0x0][0x188] ;  /* 0x00006200c1587625 */ /* 0x000fe400078e00c5 */
[----:B------:R-:W4:Y:S02]  /*0a80*/  LDG.E.128 R84, [R84.64] ;  /* 0x0000000454547981 */ /* 0x000f24000c1e1d00 */
[----:B------:R-:W-:-:S02]  /*0a90*/  IMAD.WIDE R158, R191, R158, c[0x0][0x1a8] ;  /* 0x00006a00bf9e7625 */ /* 0x000fc400078e029e */
[----:B0-----:R-:W4:Y:S02]  /*0aa0*/  LDG.E.128 R88, [R88.64] ;  /* 0x0000000458587981 */ /* 0x001f24000c1e1d00 */
[-C--:B------:R-:W-:Y:S02]  /*0ab0*/  IMAD.WIDE.U32 R96, R96, R197.reuse, c[0x0][0x188] ;  /* 0x0000620060607625 */ /* 0x080fe400078e00c5 */
[----:B------:R4:W4:Y:S01]  /*0ac0*/  LDG.E R158, [R158.64] ;  /* 0x000000049e9e7981 */ /* 0x000922000c1e1900 */
[----:B------:R-:W-:Y:S01]  /*0ad0*/  IADD3 R104, R192, 0x80, RZ ;  /* 0x00000080c0687810 */ /* 0x000fe20007ffe0ff */
[-C--:B------:R-:W-:Y:S02]  /*0ae0*/  IMAD.WIDE.U32 R92, R193, R197.reuse, c[0x0][0x208] ;  /* 0x00008200c15c7625 */ /* 0x080fe400078e00c5 */
[----:B------:R-:W4:Y:S02]  /*0af0*/  LDG.E.128 R96, [R96.64] ;  /* 0x0000000460607981 */ /* 0x000f24000c1e1d00 */
[-C--:B------:R-:W-:Y:S01]  /*0b00*/  IMAD.WIDE.U32 R104, R104, R197.reuse, c[0x0][0x188] ;  /* 0x0000620068687625 */ /* 0x080fe200078e00c5 */
[----:B------:R-:W-:Y:S01]  /*0b10*/  IADD3 R196, R192, 0x60, RZ ;  /* 0x00000060c0c47810 */ /* 0x000fe20007ffe0ff */
[----:B------:R-:W4:Y:S04]  /*0b20*/  LDG.E.128 R92, [R92.64] ;  /* 0x000000045c5c7981 */ /* 0x000f28000c1e1d00 */
[----:B------:R-:W4:Y:S01]  /*0b30*/  LDG.E.128 R104, [R104.64] ;  /* 0x0000000468687981 */ /* 0x000f22000c1e1d00 */
[----:B------:R-:W-:-:S06]  /*0b40*/  IMAD.WIDE.U32 R100, R196, R197, c[0x0][0x208] ;  /* 0x00008200c4647625 */ /* 0x000fcc00078e00c5 */
[----:B------:R-:W4:Y:S01]  /*0b50*/  LDG.E.128 R100, [R100.64] ;  /* 0x0000000464647981 */ /* 0x000f22000c1e1d00 */
[----:B------:R-:W-:-:S05]  /*0b60*/  IADD3 R198, R192, 0x80, RZ ;  /* 0x00000080c0c67810 */ /* 0x000fca0007ffe0ff */
[----:B------:R-:W-:-:S06]  /*0b70*/  IMAD.WIDE.U32 R108, R198, R197, c[0x0][0x208] ;  /* 0x00008200c66c7625 */ /* 0x000fcc00078e00c5 */
[----:B------:R-:W4:Y:S01]  /*0b80*/  LDG.E.128 R108, [R108.64] ;  /* 0x000000046c6c7981 */ /* 0x000f22000c1e1d00 */
[----:B------:R-:W-:Y:S02]  /*0b90*/  MOV R195, 0x3f800000 ;  /* 0x3f80000000c37802 */ /* 0x000fe40000000f00 */
[----:B------:R-:W-:Y:S01]  /*0ba0*/  ISETP.NE.AND P1, PT, R189, RZ, PT ;  /* 0x000000ffbd00720c */ /* 0x000fe20003f25270 */
[----:B--2---:R-:W-:Y:S01]  /*0bb0*/  @P0 HADD2.F32 R195, -RZ, R199.H0_H0 ;  /* 0x200000c7ffc30230 */ /* 0x004fe20000004100 */
[----:B------:R-:W-:-:S04]  /*0bc0*/  ISETP.NE.U32.AND P0, PT, RZ, c[0x0][0x218], PT ;  /* 0x00008600ff007a0c */ /* 0x000fc80003f05070 */
[----:B------:R-:W-:Y:S01]  /*0bd0*/  ISETP.NE.AND.EX P0, PT, RZ, c[0x0][0x21c], PT, P0 ;  /* 0x00008700ff007a0c */ /* 0x000fe20003f05300 */
[--C-:B---3--:R-:W-:Y:S02]  /*0be0*/  HADD2.F32 R199, -RZ, R72.reuse.H0_H0 ;  /* 0x20000048ffc77230 */ /* 0x108fe40000004100 */
[----:B------:R-:W-:Y:S02]  /*0bf0*/  HADD2.F32 R200, -RZ, R72.H1_H1 ;  /* 0x30000048ffc87230 */ /* 0x000fe40000004100 */
[--C-:B-1----:R-:W-:Y:S02]  /*0c00*/  HADD2.F32 R163, -RZ, R73.reuse.H0_H0 ;  /* 0x20000049ffa37230 */ /* 0x102fe40000004100 */
[----:B------:R-:W-:Y:S02]  /*0c10*/  HADD2.F32 R202, -RZ, R73.H1_H1 ;  /* 0x30000049ffca7230 */ /* 0x000fe40000004100 */
[--C-:B------:R-:W-:Y:S02]  /*0c20*/  HADD2.F32 R201, -RZ, R74.reuse.H0_H0 ;  /* 0x2000004affc97230 */ /* 0x100fe40000004100 */
[----:B------:R-:W-:-:S02]  /*0c30*/  HADD2.F32 R204, -RZ, R74.H1_H1 ;  /* 0x3000004affcc7230 */ /* 0x000fc40000004100 */
[--C-:B------:R-:W-:Y:S01]  /*0c40*/  HADD2.F32 R203, -RZ, R75.reuse.H0_H0 ;  /* 0x2000004bffcb7230 */ /* 0x100fe20000004100 */
[----:B------:R-:W-:Y:S01]  /*0c50*/  @P0 IMAD.WIDE.U32 R72, R192, R197, c[0x0][0x218] ;  /* 0x00008600c0480625 */ /* 0x000fe200078e00c5 */
[----:B------:R-:W-:Y:S02]  /*0c60*/  HADD2.F32 R205, -RZ, R75.H1_H1 ;  /* 0x3000004bffcd7230 */ /* 0x000fe40000004100 */
[--C-:B----4-:R-:W-:Y:S01]  /*0c70*/  HADD2.F32 R159, -RZ, R76.reuse.H0_H0 ;  /* 0x2000004cff9f7230 */ /* 0x110fe20000004100 */
[C---:B------:R-:W-:Y:S01]  /*0c80*/  @P0 IMAD.WIDE.U32 R74, R197.reuse, R194, c[0x0][0x218] ;  /* 0x00008600c54a0625 */ /* 0x040fe200078e00c2 */
[----:B------:R-:W-:Y:S01]  /*0c90*/  HADD2.F32 R207, -RZ, R76.H1_H1 ;  /* 0x3000004cffcf7230 */ /* 0x000fe20000004100 */
[----:B------:R0:W5:Y:S01]  /*0ca0*/  @P0 LDG.E.128 R48, [R72.64] ;  /* 0x0000000448300981 */ /* 0x000162000c1e1d00 */
[--C-:B------:R-:W-:Y:S02]  /*0cb0*/  HADD2.F32 R206, -RZ, R77.reuse.H0_H0 ;  /* 0x2000004dffce7230 */ /* 0x100fe40000004100 */
[----:B------:R-:W-:Y:S01]  /*0cc0*/  HADD2.F32 R209, -RZ, R77.H1_H1 ;  /* 0x3000004dffd17230 */ /* 0x000fe20000004100 */
[----:B------:R-:W-:Y:S01]  /*0cd0*/  @P0 IMAD.WIDE.U32 R76, R197, R193, c[0x0][0x218] ;  /* 0x00008600c54c0625 */ /* 0x000fe200078e00c1 */
[--C-:B------:R-:W-:Y:S01]  /*0ce0*/  HADD2.F32 R208, -RZ, R78.reuse.H0_H0 ;  /* 0x2000004effd07230 */ /* 0x100fe20000004100 */
[----:B------:R1:W5:Y:S01]  /*0cf0*/  @P0 LDG.E.128 R52, [R74.64] ;  /* 0x000000044a340981 */ /* 0x000362000c1e1d00 */
[----:B------:R-:W-:-:S02]  /*0d00*/  HADD2.F32 R211, -RZ, R78.H1_H1 ;  /* 0x3000004effd37230 */ /* 0x000fc40000004100 */
[--C-:B------:R-:W-:Y:S02]  /*0d10*/  HADD2.F32 R210, -RZ, R79.reuse.H0_H0 ;  /* 0x2000004fffd27230 */ /* 0x100fe40000004100 */
[----:B------:R-:W-:Y:S01]  /*0d20*/  HADD2.F32 R213, -RZ, R79.H1_H1 ;  /* 0x3000004fffd57230 */ /* 0x000fe20000004100 */
[-C--:B------:R-:W-:Y:S01]  /*0d30*/  @P0 IMAD.WIDE.U32 R78, R196, R197.reuse, c[0x0][0x218] ;  /* 0x00008600c44e0625 */ /* 0x080fe200078e00c5 */
[--C-:B------:R-:W-:Y:S01]  /*0d40*/  HADD2.F32 R212, -RZ, R80.reuse.H0_H0 ;  /* 0x20000050ffd47230 */ /* 0x100fe20000004100 */
[----:B------:R2:W5:Y:S01]  /*0d50*/  @P0 LDG.E.128 R56, [R76.64] ;  /* 0x000000044c380981 */ /* 0x000562000c1e1d00 */
[----:B------:R-:W-:Y:S02]  /*0d60*/  HADD2.F32 R215, -RZ, R80.H1_H1 ;  /* 0x30000050ffd77230 */ /* 0x000fe40000004100 */
[--C-:B------:R-:W-:Y:S01]  /*0d70*/  HADD2.F32 R214, -RZ, R81.reuse.H0_H0 ;  /* 0x20000051ffd67230 */ /* 0x100fe20000004100 */
[----:B------:R3:W5:Y:S01]  /*0d80*/  @P0 LDG.E.128 R60, [R78.64] ;  /* 0x000000044e3c0981 */ /* 0x000762000c1e1d00 */
[----:B------:R-:W-:Y:S01]  /*0d90*/  HADD2.F32 R217, -RZ, R81.H1_H1 ;  /* 0x30000051ffd97230 */ /* 0x000fe20000004100 */
[----:B------:R-:W-:Y:S01]  /*0da0*/  @P0 IMAD.WIDE.U32 R80, R198, R197, c[0x0][0x218] ;  /* 0x00008600c6500625 */ /* 0x000fe200078e00c5 */
[----:B------:R-:W-:Y:S01]  /*0db0*/  FSEL R197, R162, RZ, !P1 ;  /* 0x000000ffa2c57208 */ /* 0x000fe20004800000 */
[----:B------:R-:W-:-:S02]  /*0dc0*/  HADD2.F32 R222, -RZ, R86.H0_H0 ;  /* 0x20000056ffde7230 */ /* 0x000fc40000004100 */
[----:B------:R-:W-:Y:S01]  /*0dd0*/  HADD2.F32 R221, -RZ, R86.H1_H1 ;  /* 0x30000056ffdd7230 */ /* 0x000fe20000004100 */
[----:B------:R4:W5:Y:S01]  /*0de0*/  @P0 LDG.E.128 R64, [R80.64] ;  /* 0x0000000450400981 */ /* 0x000962000c1e1d00 */
[--C-:B------:R-:W-:Y:S02]  /*0df0*/  HADD2.F32 R86, -RZ, R87.reuse.H0_H0 ;  /* 0x20000057ff567230 */ /* 0x100fe40000004100 */
[----:B------:R-:W-:Y:S02]  /*0e00*/  HADD2.F32 R223, -RZ, R87.H1_H1 ;  /* 0x30000057ffdf7230 */ /* 0x000fe40000004100 */
[--C-:B------:R-:W-:Y:S02]  /*0e10*/  HADD2.F32 R87, -RZ, R88.reuse.H0_H0 ;  /* 0x20000058ff577230 */ /* 0x100fe40000004100 */
[----:B------:R-:W-:Y:S01]  /*0e20*/  HADD2.F32 R224, -RZ, R88.H1_H1 ;  /* 0x30000058ffe07230 */ /* 0x000fe20000004100 */
[C---:B0-----:R-:W-:Y:S01]  /*0e30*/  FADD.FTZ R73, -R197.reuse, R200 ;  /* 0x000000c8c5497221 */ /* 0x041fe20000010100 */
[----:B------:R-:W-:Y:S01]  /*0e40*/  HADD2.F32 R88, -RZ, R89.H0_H0 ;  /* 0x20000059ff587230 */ /* 0x000fe20000004100 */
[C---:B------:R-:W-:Y:S01]  /*0e50*/  FADD.FTZ R199, -R197.reuse, R199 ;  /* 0x000000c7c5c77221 */ /* 0x040fe20000010100 */
[----:B------:R-:W-:Y:S01]  /*0e60*/  HADD2.F32 R230, -RZ, R96.H0_H0 ;  /* 0x20000060ffe67230 */ /* 0x000fe20000004100 */
[----:B------:R-:W-:-:S02]  /*0e70*/  FADD.FTZ R163, -R197, R163 ;  /* 0x000000a3c5a37221 */ /* 0x000fc40000010100 */
[----:B------:R-:W-:Y:S02]  /*0e80*/  FADD.FTZ R243, -R197, R88 ;  /* 0x00000058c5f37221 */ /* 0x000fe40000010100 */
[C---:B----4-:R-:W-:Y:S01]  /*0e90*/  FMUL.FTZ R80, R158.reuse, R73 ;  /* 0x000000499e507220 */ /* 0x050fe20000410000 */
[----:B------:R-:W-:Y:S01]  /*0ea0*/  HADD2.F32 R96, -RZ, R96.H1_H1 ;  /* 0x30000060ff607230 */ /* 0x000fe20000004100 */
[----:B------:R-:W-:Y:S02]  /*0eb0*/  FMUL.FTZ R199, R158, R199 ;  /* 0x000000c79ec77220 */ /* 0x000fe40000410000 */
[----:B------:R-:W-:Y:S02]  /*0ec0*/  FMUL.FTZ R88, R145, R159 ;  /* 0x0000009f91587220 */ /* 0x000fe40000410000 */
[C---:B-1----:R-:W-:Y:S02]  /*0ed0*/  FADD.FTZ R75, -R197.reuse, R202 ;  /* 0x000000cac54b7221 */ /* 0x042fe40000010100 */
[----:B---3--:R-:W-:-:S02]  /*0ee0*/  FADD.FTZ R79, -R197, R212 ;  /* 0x000000d4c54f7221 */ /* 0x008fc40000010100 */
[----:B------:R-:W-:Y:S02]  /*0ef0*/  FADD.FTZ R142, R207, R142 ;  /* 0x0000008ecf8e7221 */ /* 0x000fe40000010000 */
[----:B------:R-:W-:Y:S02]  /*0f00*/  FMUL.FTZ R163, R158, R163 ;  /* 0x000000a39ea37220 */ /* 0x000fe40000410000 */
[-C--:B------:R-:W-:Y:S02]  /*0f10*/  FFMA.FTZ R143, R80, R207.reuse, R143 ;  /* 0x000000cf508f7223 */ /* 0x080fe4000001008f */
[----:B------:R-:W-:Y:S02]  /*0f20*/  FMUL.FTZ R207, R146, R207 ;  /* 0x000000cf92cf7220 */ /* 0x000fe40000410000 */
[----:B------:R-:W-:Y:S02]  /*0f30*/  FADD.FTZ R212, RZ, R88 ;  /* 0x00000058ffd47221 */ /* 0x000fe40000010000 */
[----:B------:R-:W-:-:S02]  /*0f40*/  FFMA.FTZ R73, R199, R88, RZ ;  /* 0x00000058c7497223 */ /* 0x000fc400000100ff */
[C---:B------:R-:W-:Y:S02]  /*0f50*/  FADD.FTZ R251, -R197.reuse, R96 ;  /* 0x00000060c5fb7221 */ /* 0x040fe40000010100 */
[----:B------:R-:W-:Y:S02]  /*0f60*/  FADD.FTZ R201, -R197, R201 ;  /* 0x000000c9c5c97221 */ /* 0x000fe40000010100 */
[----:B------:R-:W-:Y:S02]  /*0f70*/  FADD.FTZ R140, R206, R140 ;  /* 0x0000008cce8c7221 */ /* 0x000fe40000010000 */
[----:B------:R-:W-:Y:S02]  /*0f80*/  FMUL.FTZ R96, R158, R75 ;  /* 0x0000004b9e607220 */ /* 0x000fe40000410000 */
[-C--:B------:R-:W-:Y:S02]  /*0f90*/  FFMA.FTZ R141, R163, R206.reuse, R141 ;  /* 0x000000cea38d7223 */ /* 0x080fe4000001008d */
[----:B------:R-:W-:-:S02]  /*0fa0*/  FMUL.FTZ R206, R147, R206 ;  /* 0x000000ce93ce7220 */ /* 0x000fc40000410000 */
[----:B------:R-:W-:Y:S02]  /*0fb0*/  FADD.FTZ R75, R212, R207 ;  /* 0x000000cfd44b7221 */ /* 0x000fe40000010000 */
[----:B------:R-:W-:Y:S02]  /*0fc0*/  FFMA.FTZ R73, R80, R207, R73 ;  /* 0x000000cf50497223 */ /* 0x000fe40000010049 */
[----:B--2---:R-:W-:Y:S02]  /*0fd0*/  FADD.FTZ R77, -R197, R204 ;  /* 0x000000ccc54d7221 */ /* 0x004fe40000010100 */
[----:B------:R-:W-:Y:S02]  /*0fe0*/  FADD.FTZ R138, R209, R138 ;  /* 0x0000008ad18a7221 */ /* 0x000fe40000010000 */
[----:B------:R-:W-:Y:S02]  /*0ff0*/  FMUL.FTZ R201, R158, R201 ;  /* 0x000000c99ec97220 */ /* 0x000fe40000410000 */
[----:B------:R-:W-:-:S02]  /*1000*/  FFMA.FTZ R139, R96, R209, R139 ;  /* 0x000000d1608b7223 */ /* 0x000fc4000001008b */
[----:B------:R-:W-:Y:S02]  /*1010*/  FMUL.FTZ R209, R148, R209 ;  /* 0x000000d194d17220 */ /* 0x000fe40000410000 */
[----:B------:R-:W-:Y:S02]  /*1020*/  FADD.FTZ R240, R75, R206 ;  /* 0x000000ce4bf07221 */ /* 0x000fe40000010000 */
[----:B------:R-:W-:Y:S02]  /*1030*/  FFMA.FTZ R73, R163, R206, R73 ;  /* 0x000000cea3497223 */ /* 0x000fe40000010049 */
        /* <DEDUP_REMOVED lines=20> */
[----:B------:R-:W-:Y:S01]  /*1180*/  HADD2.F32 R220, -RZ, R84.H0_H0 ;  /* 0x20000054ffdc7230 */ /* 0x000fe20000004100 */
[----:B------:R-:W-:-:S02]  /*1190*/  FADD.FTZ R215, -R197, R215 ;  /* 0x000000d7c5d77221 */ /* 0x000fc40000010100 */
[----:B------:R-:W-:Y:S02]  /*11a0*/  FADD.FTZ R130, R213, R130 ;  /* 0x00000082d5827221 */ /* 0x000fe40000010000 */
[----:B------:R-:W-:Y:S02]  /*11b0*/  FFMA.FTZ R131, R202, R213, R131 ;  /* 0x000000d5ca837223 */ /* 0x000fe40000010083 */
[----:B------:R-:W-:Y:S02]  /*11c0*/  FMUL.FTZ R79, R158, R79 ;  /* 0x0000004f9e4f7220 */ /* 0x000fe40000410000 */
[----:B------:R-:W-:Y:S02]  /*11d0*/  FMUL.FTZ R213, R152, R213 ;  /* 0x000000d598d57220 */ /* 0x000fe40000410000 */
[----:B------:R-:W-:Y:S02]  /*11e0*/  FADD.FTZ R242, R75, R210 ;  /* 0x000000d24bf27221 */ /* 0x000fe40000010000 */
[----:B------:R-:W-:Y:S01]  /*11f0*/  FFMA.FTZ R73, R203, R210, R73 ;  /* 0x000000d2cb497223 */ /* 0x000fe20000010049 */
[----:B------:R-:W-:Y:S01]  /*1200*/  HADD2.F32 R219, -RZ, R84.H1_H1 ;  /* 0x30000054ffdb7230 */ /* 0x000fe20000004100 */
[----:B------:R-:W-:-:S02]  /*1210*/  FADD.FTZ R81, -R197, R214 ;  /* 0x000000d6c5517221 */ /* 0x000fc40000010100 */
[----:B------:R-:W-:Y:S02]  /*1220*/  FADD.FTZ R128, R220, R128 ;  /* 0x00000080dc807221 */ /* 0x000fe40000010000 */
[----:B------:R-:W-:Y:S02]  /*1230*/  FMUL.FTZ R204, R158, R215 ;  /* 0x000000d79ecc7220 */ /* 0x000fe40000410000 */
[-C--:B------:R-:W-:Y:S02]  /*1240*/  FFMA.FTZ R129, R79, R220.reuse, R129 ;  /* 0x000000dc4f817223 */ /* 0x080fe40000010081 */
[----:B------:R-:W-:Y:S02]  /*1250*/  FMUL.FTZ R220, R153, R220 ;  /* 0x000000dc99dc7220 */ /* 0x000fe40000410000 */
[----:B------:R-:W-:Y:S02]  /*1260*/  FADD.FTZ R75, R242, R213 ;  /* 0x000000d5f24b7221 */ /* 0x000fe40000010000 */
[----:B------:R-:W-:Y:S01]  /*1270*/  FFMA.FTZ R73, R202, R213, R73 ;  /* 0x000000d5ca497223 */ /* 0x000fe20000010049 */
[----:B------:R-:W-:Y:S01]  /*1280*/  HADD2.F32 R216, -RZ, R82.H0_H0 ;  /* 0x20000052ffd87230 */ /* 0x000fe20000004100 */
[----:B------:R-:W-:Y:S01]  /*1290*/  FADD.FTZ R217, -R197, R217 ;  /* 0x000000d9c5d97221 */ /* 0x000fe20000010100 */
[----:B------:R-:W-:Y:S01]  /*12a0*/  HADD2.F32 R84, -RZ, R85.H0_H0 ;  /* 0x20000055ff547230 */ /* 0x000fe20000004100 */
[----:B------:R-:W-:-:S02]  /*12b0*/  FADD.FTZ R126, R219, R126 ;  /* 0x0000007edb7e7221 */ /* 0x000fc40000010000 */
[----:B------:R-:W-:Y:S02]  /*12c0*/  FMUL.FTZ R81, R158, R81 ;  /* 0x000000519e517220 */ /* 0x000fe40000410000 */
[-C--:B------:R-:W-:Y:S02]  /*12d0*/  FFMA.FTZ R127, R204, R219.reuse, R127 ;  /* 0x000000dbcc7f7223 */ /* 0x080fe4000001007f */
[----:B------:R-:W-:Y:S02]  /*12e0*/  FMUL.FTZ R219, R154, R219 ;  /* 0x000000db9adb7220 */ /* 0x000fe40000410000 */
[----:B------:R-:W-:Y:S02]  /*12f0*/  FADD.FTZ R242, R75, R220 ;  /* 0x000000dc4bf27221 */ /* 0x000fe40000010000 */
[----:B------:R-:W-:Y:S01]  /*1300*/  FFMA.FTZ R73, R79, R220, R73 ;  /* 0x000000dc4f497223 */ /* 0x000fe20000010049 */
[----:B------:R-:W-:Y:S01]  /*1310*/  HADD2.F32 R218, -RZ, R82.H1_H1 ;  /* 0x30000052ffda7230 */ /* 0x000fe20000004100 */
[----:B------:R-:W-:Y:S01]  /*1320*/  FADD.FTZ R124, R84, R124 ;  /* 0x0000007c547c7221 */ /* 0x000fe20000010000 */
[----:B------:R-:W-:Y:S01]  /*1330*/  HADD2.F32 R85, -RZ, R85.H1_H1 ;  /* 0x30000055ff557230 */ /* 0x000fe20000004100 */
[----:B------:R-:W-:Y:S01]  /*1340*/  FMUL.FTZ R214, R158, R217 ;  /* 0x000000d99ed67220 */ /* 0x000fe20000410000 */
[----:B------:R-:W-:Y:S01]  /*1350*/  HADD2.F32 R232, -RZ, R97.H0_H0 ;  /* 0x20000061ffe87230 */ /* 0x000fe20000004100 */
[----:B------:R-:W-:Y:S01]  /*1360*/  FFMA.FTZ R125, R81, R84, R125 ;  /* 0x00000054517d7223 */ /* 0x000fe2000001007d */
[----:B------:R-:W-:-:S02]  /*1370*/  HADD2.F32 R72, -RZ, R105.H0_H0 ;  /* 0x20000069ff487230 */ /* 0x000fc40000004100 */
[----:B------:R-:W-:Y:S01]  /*1380*/  HADD2.F32 R196, -RZ, R105.H1_H1 ;  /* 0x30000069ffc47230 */ /* 0x000fe20000004100 */
[----:B------:R-:W-:Y:S02]  /*1390*/  FADD.FTZ R105, -R197, R216 ;  /* 0x000000d8c5697221 */ /* 0x000fe40000010100 */
[----:B------:R-:W-:Y:S02]  /*13a0*/  FMUL.FTZ R84, R155, R84 ;  /* 0x000000549b547220 */ /* 0x000fe40000410000 */
[----:B------:R-:W-:Y:S02]  /*13b0*/  FADD.FTZ R75, R242, R219 ;  /* 0x000000dbf24b7221 */ /* 0x000fe40000010000 */
[----:B------:R-:W-:Y:S01]  /*13c0*/  FFMA.FTZ R73, R204, R219, R73 ;  /* 0x000000dbcc497223 */ /* 0x000fe20000010049 */
[----:B------:R-:W-:Y:S01]  /*13d0*/  HADD2.F32 R82, -RZ, R83.H0_H0 ;  /* 0x20000053ff527230 */ /* 0x000fe20000004100 */
[----:B------:R-:W-:Y:S01]  /*13e0*/  FADD.FTZ R232, -R197, R232 ;  /* 0x000000e8c5e87221 */ /* 0x000fe20000010100 */
[--C-:B------:R-:W-:Y:S01]  /*13f0*/  HADD2.F32 R74, -RZ, R107.reuse.H0_H0 ;  /* 0x2000006bff4a7230 */ /* 0x100fe20000004100 */
[----:B------:R-:W-:Y:S01]  /*1400*/  FADD.FTZ R122, R85, R122 ;  /* 0x0000007a557a7221 */ /* 0x000fe20000010000 */
[----:B------:R-:W-:Y:S01]  /*1410*/  HADD2.F32 R76, -RZ, R107.H1_H1 ;  /* 0x3000006bff4c7230 */ /* 0x000fe20000004100 */
[----:B------:R-:W-:-:S02]  /*1420*/  FADD.FTZ R107, -R197, R218 ;  /* 0x000000dac56b7221 */ /* 0x000fc40000010100 */
[----:B------:R-:W-:Y:S02]  /*1430*/  FMUL.FTZ R105, R158, R105 ;  /* 0x000000699e697220 */ /* 0x000fe40000410000 */
[-C--:B------:R-:W-:Y:S01]  /*1440*/  FFMA.FTZ R123, R214, R85.reuse, R123 ;  /* 0x00000055d67b7223 */ /* 0x080fe2000001007b */
[--C-:B------:R-:W-:Y:S01]  /*1450*/  HADD2.F32 R236, -RZ, R100.reuse.H0_H0 ;  /* 0x20000064ffec7230 */ /* 0x100fe20000004100 */
[----:B------:R-:W-:Y:S01]  /*1460*/  FMUL.FTZ R85, R156, R85 ;  /* 0x000000559c557220 */ /* 0x000fe20000410000 */
[----:B------:R-:W-:Y:S01]  /*1470*/  HADD2.F32 R235, -RZ, R100.H1_H1 ;  /* 0x30000064ffeb7230 */ /* 0x000fe20000004100 */
[----:B------:R-:W-:Y:S02]  /*1480*/  FADD.FTZ R244, R75, R84 ;  /* 0x000000544bf47221 */ /* 0x000fe40000010000 */
[----:B------:R-:W-:Y:S01]  /*1490*/  FFMA.FTZ R73, R81, R84, R73 ;  /* 0x0000005451497223 */ /* 0x000fe20000010049 */
[----:B------:R-:W-:Y:S01]  /*14a0*/  HADD2.F32 R83, -RZ, R83.H1_H1 ;  /* 0x30000053ff537230 */ /* 0x000fe20000004100 */
[----:B------:R-:W-:Y:S01]  /*14b0*/  FADD.FTZ R239, -R197, R82 ;  /* 0x00000052c5ef7221 */ /* 0x000fe20000010100 */
[----:B------:R-:W-:Y:S01]  /*14c0*/  HADD2.F32 R100, -RZ, R101.H0_H0 ;  /* 0x20000065ff647230 */ /* 0x000fe20000004100 */
[----:B------:R-:W-:-:S02]  /*14d0*/  FADD.FTZ R120, R222, R120 ;  /* 0x00000078de787221 */ /* 0x000fc40000010000 */
[C---:B------:R-:W-:Y:S02]  /*14e0*/  FMUL.FTZ R216, R158.reuse, R107 ;  /* 0x0000006b9ed87220 */ /* 0x040fe40000410000 */
[----:B------:R-:W-:Y:S02]  /*14f0*/  FFMA.FTZ R121, R105, R222, R121 ;  /* 0x000000de69797223 */ /* 0x000fe40000010079 */
[----:B------:R-:W-:Y:S02]  /*1500*/  FMUL.FTZ R232, R158, R232 ;  /* 0x000000e89ee87220 */ /* 0x000fe40000410000 */
[----:B------:R-:W-:Y:S02]  /*1510*/  FMUL.FTZ R222, R157, R222 ;  /* 0x000000de9dde7220 */ /* 0x000fe40000410000 */
[----:B------:R-:W-:Y:S02]  /*1520*/  FADD.FTZ R77, R244, R85 ;  /* 0x00000055f44d7221 */ /* 0x000fe40000010000 */
[----:B------:R-:W-:-:S02]  /*1530*/  FFMA.FTZ R73, R214, R85, R73 ;  /* 0x00000055d6497223 */ /* 0x000fc40000010049 */
[----:B------:R-:W-:Y:S02]  /*1540*/  FADD.FTZ R83, -R197, R83 ;  /* 0x00000053c5537221 */ /* 0x000fe40000010100 */
[----:B------:R-:W-:Y:S02]  /*1550*/  FADD.FTZ R118, R221, R118 ;  /* 0x00000076dd767221 */ /* 0x000fe40000010000 */
[----:B------:R-:W-:Y:S02]  /*1560*/  FMUL.FTZ R239, R158, R239 ;  /* 0x000000ef9eef7220 */ /* 0x000fe40000410000 */
[----:B------:R-:W-:Y:S02]  /*1570*/  FFMA.FTZ R119, R216, R221, R119 ;  /* 0x000000ddd8777223 */ /* 0x000fe40000010077 */
[----:B------:R-:W-:Y:S02]  /*1580*/  FADD.FTZ R47, R100, R47 ;  /* 0x0000002f642f7221 */ /* 0x000fe40000010000 */
[----:B------:R-:W-:-:S02]  /*1590*/  FFMA.FTZ R15, R232, R100, R15 ;  /* 0x00000064e80f7223 */ /* 0x000fc4000001000f */
[----:B------:R-:W-:Y:S02]  /*15a0*/  FMUL.FTZ R75, R175, R100 ;  /* 0x00000064af4b7220 */ /* 0x000fe40000410000 */
        /* <DEDUP_REMOVED lines=13> */
[----:B------:R-:W-:Y:S02]  /*1680*/  FMUL.FTZ R87, R158, R87 ;  /* 0x000000579e577220 */ /* 0x000fe40000410000 */
[-C--:B------:R-:W-:Y:S02]  /*1690*/  FFMA.FTZ R115, R218, R223.reuse, R115 ;  /* 0x000000dfda737223 */ /* 0x080fe40000010073 */
[----:B------:R-:W-:Y:S02]  /*16a0*/  FMUL.FTZ R223, R164, R223 ;  /* 0x000000dfa4df7220 */ /* 0x000fe40000410000 */
[----:B------:R-:W-:Y:S02]  /*16b0*/  FADD.FTZ R244, R77, R86 ;  /* 0x000000564df47221 */ /* 0x000fe40000010000 */
[----:B------:R-:W-:Y:S01]  /*16c0*/  FFMA.FTZ R73, R239, R86, R73 ;  /* 0x00000056ef497223 */ /* 0x000fe20000010049 */
[----:B------:R-:W-:Y:S01]  /*16d0*/  HADD2.F32 R227, -RZ, R92.H1_H1 ;  /* 0x3000005cffe37230 */ /* 0x000fe20000004100 */
[----:B------:R-:W-:-:S02]  /*16e0*/  FADD.FTZ R113, R228, R113 ;  /* 0x00000071e4717221 */ /* 0x000fc40000010000 */
[----:B------:R-:W-:Y:S02]  /*16f0*/  FMUL.FTZ R224, R158, R241 ;  /* 0x000000f19ee07220 */ /* 0x000fe40000410000 */
[-C--:B------:R-:W-:Y:S02]  /*1700*/  FFMA.FTZ R31, R87, R228.reuse, R31 ;  /* 0x000000e4571f7223 */ /* 0x080fe4000001001f */
[----:B------:R-:W-:Y:S02]  /*1710*/  FMUL.FTZ R228, R165, R228 ;  /* 0x000000e4a5e47220 */ /* 0x000fe40000410000 */
[----:B------:R-:W-:Y:S02]  /*1720*/  FADD.FTZ R77, R244, R223 ;  /* 0x000000dff44d7221 */ /* 0x000fe40000010000 */
[----:B------:R-:W-:Y:S01]  /*1730*/  FFMA.FTZ R73, R218, R223, R73 ;  /* 0x000000dfda497223 */ /* 0x000fe20000010049 */
[----:B------:R-:W-:Y:S01]  /*1740*/  HADD2.F32 R92, -RZ, R93.H0_H0 ;  /* 0x2000005dff5c7230 */ /* 0x000fe20000004100 */
[----:B------:R-:W-:Y:S01]  /*1750*/  FADD.FTZ R32, R227, R32 ;  /* 0x00000020e3207221 */ /* 0x000fe20000010000 */
[----:B------:R-:W-:Y:S01]  /*1760*/  HADD2.F32 R225, -RZ, R89.H1_H1 ;  /* 0x30000059ffe17230 */ /* 0x000fe20000004100 */
[----:B------:R-:W-:-:S02]  /*1770*/  FMUL.FTZ R243, R158, R243 ;  /* 0x000000f39ef37220 */ /* 0x000fc40000410000 */
[-C--:B------:R-:W-:Y:S02]  /*1780*/  FFMA.FTZ R33, R224, R227.reuse, R33 ;  /* 0x000000e3e0217223 */ /* 0x080fe40000010021 */
[----:B------:R-:W-:Y:S02]  /*1790*/  FMUL.FTZ R227, R166, R227 ;  /* 0x000000e3a6e37220 */ /* 0x000fe40000410000 */
[----:B------:R-:W-:Y:S02]  /*17a0*/  FADD.FTZ R244, R77, R228 ;  /* 0x000000e44df47221 */ /* 0x000fe40000010000 */
[----:B------:R-:W-:Y:S01]  /*17b0*/  FFMA.FTZ R73, R87, R228, R73 ;  /* 0x000000e457497223 */ /* 0x000fe20000010049 */
[----:B------:R-:W-:Y:S01]  /*17c0*/  HADD2.F32 R226, -RZ, R91.H0_H0 ;  /* 0x2000005bffe27230 */ /* 0x000fe20000004100 */
[----:B------:R-:W-:Y:S01]  /*17d0*/  FADD.FTZ R34, R92, R34 ;  /* 0x000000225c227221 */ /* 0x000fe20000010000 */
[----:B------:R-:W-:Y:S01]  /*17e0*/  HADD2.F32 R89, -RZ, R90.H0_H0 ;  /* 0x2000005aff597230 */ /* 0x000fe20000004100 */
[----:B------:R-:W-:Y:S01]  /*17f0*/  FFMA.FTZ R29, R243, R92, R29 ;  /* 0x0000005cf31d7223 */ /* 0x000fe2000001001d */
[----:B------:R-:W-:Y:S01]  /*1800*/  HADD2.F32 R229, -RZ, R93.H1_H1 ;  /* 0x3000005dffe57230 */ /* 0x000fe20000004100 */
[----:B------:R-:W-:-:S02]  /*1810*/  FADD.FTZ R225, -R197, R225 ;  /* 0x000000e1c5e17221 */ /* 0x000fc40000010100 */
[----:B------:R-:W-:Y:S02]  /*1820*/  FMUL.FTZ R92, R167, R92 ;  /* 0x0000005ca75c7220 */ /* 0x000fe40000410000 */
[----:B------:R-:W-:Y:S02]  /*1830*/  FADD.FTZ R77, R244, R227 ;  /* 0x000000e3f44d7221 */ /* 0x000fe40000010000 */
[----:B------:R-:W-:Y:S01]  /*1840*/  FFMA.FTZ R73, R224, R227, R73 ;  /* 0x000000e3e0497223 */ /* 0x000fe20000010049 */
[----:B------:R-:W-:Y:S01]  /*1850*/  HADD2.F32 R90, -RZ, R90.H1_H1 ;  /* 0x3000005aff5a7230 */ /* 0x000fe20000004100 */
[C---:B------:R-:W-:Y:S01]  /*1860*/  FADD.FTZ R247, -R197.reuse, R226 ;  /* 0x000000e2c5f77221 */ /* 0x040fe20000010100 */
[----:B------:R-:W-:Y:S01]  /*1870*/  HADD2.F32 R93, -RZ, R94.H0_H0 ;  /* 0x2000005eff5d7230 */ /* 0x000fe20000004100 */
[----:B------:R-:W-:Y:S02]  /*1880*/  FADD.FTZ R89, -R197, R89 ;  /* 0x00000059c5597221 */ /* 0x000fe40000010100 */
[----:B------:R-:W-:-:S02]  /*1890*/  FMUL.FTZ R225, R158, R225 ;  /* 0x000000e19ee17220 */ /* 0x000fc40000410000 */
[----:B------:R-:W-:Y:S02]  /*18a0*/  FMUL.FTZ R226, R168, R229 ;  /* 0x000000e5a8e27220 */ /* 0x000fe40000410000 */
[----:B------:R-:W-:Y:S02]  /*18b0*/  FADD.FTZ R77, R77, R92 ;  /* 0x0000005c4d4d7221 */ /* 0x000fe40000010000 */
[----:B------:R-:W-:Y:S01]  /*18c0*/  FFMA.FTZ R73, R243, R92, R73 ;  /* 0x0000005cf3497223 */ /* 0x000fe20000010049 */
[----:B------:R-:W-:Y:S01]  /*18d0*/  HADD2.F32 R231, -RZ, R94.H1_H1 ;  /* 0x3000005effe77230 */ /* 0x000fe20000004100 */
[C---:B------:R-:W-:Y:S02]  /*18e0*/  FADD.FTZ R249, -R197.reuse, R230 ;  /* 0x000000e6c5f97221 */ /* 0x040fe40000010100 */
[----:B------:R-:W-:Y:S02]  /*18f0*/  FADD.FTZ R245, -R197, R90 ;  /* 0x0000005ac5f57221 */ /* 0x000fe40000010100 */
[----:B------:R-:W-:-:S02]  /*1900*/  FMUL.FTZ R89, R158, R89 ;  /* 0x000000599e597220 */ /* 0x000fc40000410000 */
[----:B------:R-:W-:Y:S02]  /*1910*/  FMUL.FTZ R230, R169, R93 ;  /* 0x0000005da9e67220 */ /* 0x000fe40000410000 */
[----:B------:R-:W-:Y:S02]  /*1920*/  FADD.FTZ R83, R77, R226 ;  /* 0x000000e24d537221 */ /* 0x000fe40000010000 */
[----:B------:R-:W-:Y:S01]  /*1930*/  FFMA.FTZ R73, R225, R226, R73 ;  /* 0x000000e2e1497223 */ /* 0x000fe20000010049 */
[----:B------:R-:W-:Y:S01]  /*1940*/  HADD2.F32 R91, -RZ, R91.H1_H1 ;  /* 0x3000005bff5b7230 */ /* 0x000fe20000004100 */
[C---:B------:R-:W-:Y:S01]  /*1950*/  FMUL.FTZ R247, R158.reuse, R247 ;  /* 0x000000f79ef77220 */ /* 0x040fe20000410000 */
[----:B------:R-:W-:Y:S01]  /*1960*/  HADD2.F32 R94, -RZ, R95.H0_H0 ;  /* 0x2000005fff5e7230 */ /* 0x000fe20000004100 */
[----:B------:R-:W-:Y:S02]  /*1970*/  FMUL.FTZ R245, R158, R245 ;  /* 0x000000f59ef57220 */ /* 0x000fe40000410000 */
[----:B------:R-:W-:-:S02]  /*1980*/  FMUL.FTZ R212, R170, R231 ;  /* 0x000000e7aad47220 */ /* 0x000fc40000410000 */
[----:B------:R-:W-:Y:S02]  /*1990*/  FADD.FTZ R83, R83, R230 ;  /* 0x000000e653537221 */ /* 0x000fe40000010000 */
[----:B------:R-:W-:Y:S01]  /*19a0*/  FFMA.FTZ R73, R89, R230, R73 ;  /* 0x000000e659497223 */ /* 0x000fe20000010049 */
[----:B------:R-:W-:Y:S01]  /*19b0*/  HADD2.F32 R233, -RZ, R98.H0_H0 ;  /* 0x20000062ffe97230 */ /* 0x000fe20000004100 */
[----:B------:R-:W-:Y:S01]  /*19c0*/  FADD.FTZ R91, -R197, R91 ;  /* 0x0000005bc55b7221 */ /* 0x000fe20000010100 */
[----:B------:R-:W-:Y:S01]  /*19d0*/  HADD2.F32 R234, -RZ, R99.H0_H0 ;  /* 0x20000063ffea7230 */ /* 0x000fe20000004100 */
[----:B------:R-:W-:Y:S01]  /*19e0*/  FADD.FTZ R114, R94, R114 ;  /* 0x000000725e727221 */ /* 0x000fe20000010000 */
[----:B------:R-:W-:Y:S01]  /*19f0*/  HADD2.F32 R162, -RZ, R104.H0_H0 ;  /* 0x20000068ffa27230 */ /* 0x000fe20000004100 */
[-C--:B------:R-:W-:Y:S01]  /*1a00*/  FFMA.FTZ R19, R247, R94.reuse, R19 ;  /* 0x0000005ef7137223 */ /* 0x080fe20000010013 */
[----:B------:R-:W-:Y:S01]  /*1a10*/  HADD2.F32 R198, -RZ, R106.H0_H0 ;  /* 0x2000006affc67230 */ /* 0x000fe20000004100 */
[----:B------:R-:W-:Y:S01]  /*1a20*/  FMUL.FTZ R94, R171, R94 ;  /* 0x0000005eab5e7220 */ /* 0x000fe20000410000 */
[----:B------:R-:W-:Y:S01]  /*1a30*/  HADD2.F32 R95, -RZ, R95.H1_H1 ;  /* 0x3000005fff5f7230 */ /* 0x000fe20000004100 */
[----:B------:R-:W-:Y:S01]  /*1a40*/  FADD.FTZ R83, R83, R212 ;  /* 0x000000d453537221 */ /* 0x000fe20000010000 */
[----:B------:R-:W-:Y:S01]  /*1a50*/  HADD2.F32 R97, -RZ, R97.H1_H1 ;  /* 0x30000061ff617230 */ /* 0x000fe20000004100 */
[----:B------:R-:W-:Y:S01]  /*1a60*/  FFMA.FTZ R73, R245, R212, R73 ;  /* 0x000000d4f5497223 */ /* 0x000fe20000010049 */
[----:B------:R-:W-:-:S02]  /*1a70*/  HADD2.F32 R98, -RZ, R98.H1_H1 ;  /* 0x30000062ff627230 */ /* 0x000fc40000004100 */
[----:B------:R-:W-:Y:S02]  /*1a80*/  HADD2.F32 R99, -RZ, R99.H1_H1 ;  /* 0x30000063ff637230 */ /* 0x000fe40000004100 */
[----:B------:R-:W-:Y:S02]  /*1a90*/  HADD2.F32 R104, -RZ, R104.H1_H1 ;  /* 0x30000068ff687230 */ /* 0x000fe40000004100 */
[----:B------:R-:W-:Y:S01]  /*1aa0*/  HADD2.F32 R106, -RZ, R106.H1_H1 ;  /* 0x3000006aff6a7230 */ /* 0x000fe20000004100 */
[C---:B------:R-:W-:Y:S02]  /*1ab0*/  FADD.FTZ R162, -R197.reuse, R162 ;  /* 0x000000a2c5a27221 */ /* 0x040fe40000010100 */
[C---:B------:R-:W-:Y:S02]  /*1ac0*/  FMUL.FTZ R91, R158.reuse, R91 ;  /* 0x0000005b9e5b7220 */ /* 0x040fe40000410000 */
[----:B------:R-:W-:Y:S02]  /*1ad0*/  FMUL.FTZ R249, R158, R249 ;  /* 0x000000f99ef97220 */ /* 0x000fe40000410000 */
        /* <DEDUP_REMOVED lines=10> */
[----:B------:R-:W-:Y:S02]  /*1b80*/  FADD.FTZ R74, -R197, R74 ;  /* 0x0000004ac54a7221 */ /* 0x000fe40000010100 */
[----:B------:R-:W-:Y:S02]  /*1b90*/  FMUL.FTZ R240, R172, R95 ;  /* 0x0000005facf07220 */ /* 0x000fe40000410000 */
[----:B------:R-:W-:-:S02]  /*1ba0*/  FADD.FTZ R83, R83, R94 ;  /* 0x0000005e53537221 */ /* 0x000fc40000010000 */
[----:B------:R-:W-:Y:S02]  /*1bb0*/  FFMA.FTZ R73, R247, R94, R73 ;  /* 0x0000005ef7497223 */ /* 0x000fe40000010049 */
[----:B------:R-:W-:Y:S01]  /*1bc0*/  FADD.FTZ R197, -R197, R76 ;  /* 0x0000004cc5c57221 */ /* 0x000fe20000010100 */
[----:B------:R-:W-:Y:S01]  /*1bd0*/  HADD2.F32 R76, -RZ, R108.H0_H0 ;  /* 0x2000006cff4c7230 */ /* 0x000fe20000004100 */
[----:B------:R-:W-:Y:S02]  /*1be0*/  FADD.FTZ R36, R93, R36 ;  /* 0x000000245d247221 */ /* 0x000fe40000010000 */
[----:B------:R-:W-:Y:S02]  /*1bf0*/  FFMA.FTZ R20, R89, R93, R20 ;  /* 0x0000005d59147223 */ /* 0x000fe40000010014 */
        /* <DEDUP_REMOVED lines=12> */
[----:B------:R-:W-:Y:S02]  /*1cc0*/  FMUL.FTZ R242, R174, R235 ;  /* 0x000000ebaef27220 */ /* 0x000fe40000410000 */
[----:B------:R-:W-:-:S02]  /*1cd0*/  FADD.FTZ R73, R93, R236 ;  /* 0x000000ec5d497221 */ /* 0x000fc40000010000 */
[----:B------:R-:W-:Y:S01]  /*1ce0*/  FFMA.FTZ R76, R249, R236, R95 ;  /* 0x000000ecf94c7223 */ /* 0x000fe2000001005f */
[----:B------:R-:W-:Y:S01]  /*1cf0*/  HADD2.F32 R101, -RZ, R101.H1_H1 ;  /* 0x30000065ff657230 */ /* 0x000fe20000004100 */
[C---:B------:R-:W-:Y:S02]  /*1d00*/  FMUL.FTZ R93, R158.reuse, R104 ;  /* 0x000000689e5d7220 */ /* 0x040fe40000410000 */
[----:B------:R-:W-:Y:S02]  /*1d10*/  FADD.FTZ R104, R73, R242 ;  /* 0x000000f249687221 */ /* 0x000fe40000010000 */
[----:B------:R-:W-:Y:S01]  /*1d20*/  FFMA.FTZ R76, R251, R242, R76 ;  /* 0x000000f2fb4c7223 */ /* 0x000fe2000001004c */
[----:B------:R-:W-:Y:S01]  /*1d30*/  HADD2.F32 R238, -RZ, R102.H0_H0 ;  /* 0x20000066ffee7230 */ /* 0x000fe20000004100 */
[C---:B------:R-:W-:Y:S02]  /*1d40*/  FMUL.FTZ R233, R158.reuse, R233 ;  /* 0x000000e99ee97220 */ /* 0x040fe40000410000 */
[----:B------:R-:W-:-:S02]  /*1d50*/  FMUL.FTZ R97, R158, R97 ;  /* 0x000000619e617220 */ /* 0x000fc40000410000 */
[----:B------:R-:W-:Y:S02]  /*1d60*/  FMUL.FTZ R100, R176, R101 ;  /* 0x00000065b0647220 */ /* 0x000fe40000410000 */
[----:B------:R-:W-:Y:S02]  /*1d70*/  FADD.FTZ R73, R104, R75 ;  /* 0x0000004b68497221 */ /* 0x000fe40000010000 */
[----:B------:R-:W-:Y:S01]  /*1d80*/  FFMA.FTZ R95, R232, R75, R76 ;  /* 0x0000004be85f7223 */ /* 0x000fe2000001004c */
[----:B------:R-:W-:Y:S01]  /*1d90*/  HADD2.F32 R237, -RZ, R102.H1_H1 ;  /* 0x30000066ffed7230 */ /* 0x000fe20000004100 */
[----:B------:R-:W-:Y:S01]  /*1da0*/  FADD.FTZ R112, R238, R112 ;  /* 0x00000070ee707221 */ /* 0x000fe20000010000 */
[----:B------:R-:W-:Y:S01]  /*1db0*/  HADD2.F32 R78, -RZ, R109.H0_H0 ;  /* 0x2000006dff4e7230 */ /* 0x000fe20000004100 */
[----:B------:R-:W-:Y:S02]  /*1dc0*/  FFMA.FTZ R13, R233, R238, R13 ;  /* 0x000000eee90d7223 */ /* 0x000fe4000001000d */
[----:B------:R-:W-:-:S02]  /*1dd0*/  FMUL.FTZ R98, R158, R98 ;  /* 0x000000629e627220 */ /* 0x000fc40000410000 */
[----:B------:R-:W-:Y:S02]  /*1de0*/  FMUL.FTZ R76, R158, R72 ;  /* 0x000000489e4c7220 */ /* 0x000fe40000410000 */
[----:B------:R-:W-:Y:S02]  /*1df0*/  FMUL.FTZ R238, R177, R238 ;  /* 0x000000eeb1ee7220 */ /* 0x000fe40000410000 */
[----:B------:R-:W-:Y:S02]  /*1e00*/  FADD.FTZ R73, R73, R100 ;  /* 0x0000006449497221 */ /* 0x000fe40000010000 */
[----:B------:R-:W-:Y:S01]  /*1e10*/  FFMA.FTZ R72, R97, R100, R95 ;  /* 0x0000006461487223 */ /* 0x000fe2000001005f */
[----:B------:R-:W-:Y:S01]  /*1e20*/  HADD2.F32 R102, -RZ, R103.H0_H0 ;  /* 0x20000067ff667230 */ /* 0x000fe20000004100 */
        /* <DEDUP_REMOVED lines=8> */
[----:B------:R-:W-:Y:S01]  /*1eb0*/  HADD2.F32 R103, -RZ, R103.H1_H1 ;  /* 0x30000067ff677230 */ /* 0x000fe20000004100 */
[----:B------:R-:W-:-:S02]  /*1ec0*/  FMUL.FTZ R234, R158, R234 ;  /* 0x000000ea9eea7220 */ /* 0x000fc40000410000 */
[-C--:B------:R-:W-:Y:S02]  /*1ed0*/  FMUL.FTZ R77, R179, R102.reuse ;  /* 0x00000066b34d7220 */ /* 0x080fe40000410000 */
        /* <DEDUP_REMOVED lines=8> */
[----:B------:R-:W-:Y:S01]  /*1f60*/  HADD2.F32 R108, -RZ, R108.H1_H1 ;  /* 0x3000006cff6c7230 */ /* 0x000fe20000004100 */
[----:B------:R-:W-:Y:S02]  /*1f70*/  FADD.FTZ R78, R73, R102 ;  /* 0x00000066494e7221 */ /* 0x000fe40000010000 */
[----:B------:R-:W-:Y:S02]  /*1f80*/  FFMA.FTZ R72, R99, R102, R72 ;  /* 0x0000006663487223 */ /* 0x000fe40000010048 */
[----:B------:R-:W-:-:S02]  /*1f90*/  FADD.FTZ R21, R108, R21 ;  /* 0x000000156c157221 */ /* 0x000fc40000010000 */
[-C--:B------:R-:W-:Y:S02]  /*1fa0*/  FFMA.FTZ R6, R93, R108.reuse, R6 ;  /* 0x0000006c5d067223 */ /* 0x080fe40000010006 */
[----:B------:R-:W-:Y:S02]  /*1fb0*/  FMUL.FTZ R108, R182, R108 ;  /* 0x0000006cb66c7220 */ /* 0x000fe40000410000 */
[----:B------:R-:W-:Y:S02]  /*1fc0*/  FADD.FTZ R73, R78, R83 ;  /* 0x000000534e497221 */ /* 0x000fe40000010000 */
[----:B------:R-:W-:Y:S01]  /*1fd0*/  FFMA.FTZ R72, R162, R83, R72 ;  /* 0x00000053a2487223 */ /* 0x000fe20000010048 */
[----:B------:R-:W-:Y:S01]  /*1fe0*/  HADD2.F32 R109, -RZ, R109.H1_H1 ;  /* 0x3000006dff6d7230 */ /* 0x000fe20000004100 */
[----:B------:R-:W-:Y:S02]  /*1ff0*/  FMUL.FTZ R196, R158, R196 ;  /* 0x000000c49ec47220 */ /* 0x000fe40000410000 */
[----:B------:R-:W-:-:S02]  /*2000*/  FADD.FTZ R78, R73, R108 ;  /* 0x0000006c494e7221 */ /* 0x000fc40000010000 */
[----:B------:R-:W-:Y:S01]  /*2010*/  FFMA.FTZ R72, R93, R108, R72 ;  /* 0x0000006c5d487223 */ /* 0x000fe20000010048 */
[--C-:B------:R-:W-:Y:S01]  /*2020*/  HADD2.F32 R82, -RZ, R110.reuse.H0_H0 ;  /* 0x2000006eff527230 */ /* 0x100fe20000004100 */
[----:B------:R-:W-:Y:S02]  /*2030*/  FADD.FTZ R37, R109, R37 ;  /* 0x000000256d257221 */ /* 0x000fe40000010000 */
[-C--:B------:R-:W-:Y:S02]  /*2040*/  FFMA.FTZ R4, R196, R109.reuse, R4 ;  /* 0x0000006dc4047223 */ /* 0x080fe40000010004 */
[----:B------:R-:W-:Y:S02]  /*2050*/  FMUL.FTZ R109, R184, R109 ;  /* 0x0000006db86d7220 */ /* 0x000fe40000410000 */
[----:B------:R-:W-:Y:S02]  /*2060*/  FADD.FTZ R78, R78, R95 ;  /* 0x0000005f4e4e7221 */ /* 0x000fe40000010000 */
[----:B------:R-:W-:Y:S01]  /*2070*/  FFMA.FTZ R72, R76, R95, R72 ;  /* 0x0000005f4c487223 */ /* 0x000fe20000010048 */
[----:B------:R-:W-:Y:S01]  /*2080*/  HADD2.F32 R110, -RZ, R110.H1_H1 ;  /* 0x3000006eff6e7230 */ /* 0x000fe20000004100 */
[----:B------:R-:W-:-:S02]  /*2090*/  FADD.FTZ R41, R103, R41 ;  /* 0x0000002967297221 */ /* 0x000fc40000010000 */
[----:B------:R-:W-:Y:S02]  /*20a0*/  FFMA.FTZ R8, R99, R103, R8 ;  /* 0x0000006763087223 */ /* 0x000fe40000010008 */
        /* <DEDUP_REMOVED lines=8> */
[----:B------:R-:W-:Y:S02]  /*2130*/  FADD.FTZ R24, R110, R24 ;  /* 0x000000186e187221 */ /* 0x000fe40000010000 */
[-C--:B------:R-:W-:Y:S02]  /*2140*/  FFMA.FTZ R2, R103, R110.reuse, R2 ;  /* 0x0000006e67027223 */ /* 0x080fe40000010002 */
[----:B------:R-:W-:Y:S02]  /*2150*/  FMUL.FTZ R110, R186, R110 ;  /* 0x0000006eba6e7220 */ /* 0x000fe40000410000 */
        /* <DEDUP_REMOVED lines=26> */
[----:B------:R-:W-:Y:S01]  /*2300*/  FFMA.FTZ R205, R78, R111, R72 ;  /* 0x0000006f4ecd7223 */ /* 0x000fe20000010048 */
[----:B------:R-:W-:Y:S05]  /*2310*/  BRA.DIV ~URZ, `(.L_x_1686) ;  /* 0x00002bb27f007947 */ /* 0x000fea000b800000 */
[----:B------:R0:W1:Y:S02]  /*2320*/  SHFL.BFLY PT, R90, R197, 0x1, 0x1f ;  /* 0x0c201f00c55a7f89 */ /* 0x00006400000e0000 */
.L_x_1690:
        /* <DEDUP_REMOVED lines=18> */
.L_x_1691:
[----:B--2---:R-:W-:Y:S02]  /*2450*/  FADD.FTZ R104, R104, R197 ;  /* 0x000000c568687221 */ /* 0x004fe40000010000 */
[----:B-1----:R-:W-:Y:S02]  /*2460*/  FADD.FTZ R72, R72, R205 ;  /* 0x000000cd48487221 */ /* 0x002fe40000010000 */
[----:B------:R-:W-:Y:S02]  /*2470*/  FMUL.FTZ R73, R104, c[0x0][0x1e0] ;  /* 0x0000780068497a20 */ /* 0x000fe40000410000 */
[----:B------:R-:W-:-:S03]  /*2480*/  FMUL.FTZ R72, R72, c[0x0][0x1e0] ;  /* 0x0000780048487a20 */ /* 0x000fc60000410000 */
[----:B------:R-:W-:Y:S02]  /*2490*/  FSEL R73, R73, RZ, !P1 ;  /* 0x000000ff49497208 */ /* 0x000fe40004800000 */
[----:B------:R-:W-:-:S03]  /*24a0*/  ISETP.NE.U32.AND P1, PT, RZ, c[0x0][0x258], PT ;  /* 0x00009600ff007a0c */ /* 0x000fc60003f25070 */
[-CC-:B------:R-:W-:Y:S01]  /*24b0*/  FFMA.FTZ R203, R203, R72.reuse, R73.reuse ;  /* 0x00000048cbcb7223 */ /* 0x180fe20000010049 */
[----:B------:R-:W-:Y:S01]  /*24c0*/  ISETP.NE.AND.EX P1, PT, RZ, c[0x0][0x25c], PT, P1 ;  /* 0x00009700ff007a0c */ /* 0x000fe20003f25310 */
[-CC-:B------:R-:W-:Y:S02]  /*24d0*/  FFMA.FTZ R159, R81, R72.reuse, R73.reuse ;  /* 0x00000048519f7223 */ /* 0x180fe40000010049 */
[-CC-:B------:R-:W-:Y:S02]  /*24e0*/  FFMA.FTZ R162, R162, R72.reuse, R73.reuse ;  /* 0x00000048a2a27223 */ /* 0x180fe40000010049 */
[----:B------:R-:W-:Y:S02]  /*24f0*/  IMAD R81, R191, c[0x0][0x168], RZ ;  /* 0x00005a00bf517a24 */ /* 0x000fe400078e02ff */
        /* <DEDUP_REMOVED lines=35> */
[-C--:B------:R-:W-:Y:S02]  /*2730*/  FFMA.FTZ R74, R74, R72.reuse, R73 ;  /* 0x000000484a4a7223 */ /* 0x080fe40000010049 */
[----:B------:R-:W-:Y:S02]  /*2740*/  FADD.FTZ R203, R210, -R203 ;  /* 0x800000cbd2cb7221 */ /* 0x000fe40000010000 */
[----:B------:R-:W-:Y:S01]  /*2750*/  FFMA.FTZ R72, R78, R72, R73 ;  /* 0x000000484e487223 */ /* 0x000fe20000010049 */
[----:B------:R-:W-:Y:S01]  /*2760*/  SHF.R.S32.HI R78, RZ, 0x1f, R81 ;  /* 0x0000001fff4e7819 */ /* 0x000fe20000011451 */
[----:B------:R-:W-:Y:S01]  /*2770*/  FADD.FTZ R83, R83, -R162 ;  /* 0x800000a253537221 */ /* 0x000fe20000010000 */
[----:B-----5:R-:W-:Y:S01]  /*2780*/  @P0 HADD2.F32 R73, -RZ, R51.H0_H0 ;  /* 0x20000033ff490230 */ /* 0x020fe20000004100 */
[----:B------:R-:W-:Y:S01]  /*2790*/  FADD.FTZ R79, R220, -R79 ;  /* 0x8000004fdc4f7221 */ /* 0x000fe20000010000 */
[----:B------:R-:W-:Y:S01]  /*27a0*/  LEA.HI R81, R78, R81, RZ, 0x3 ;  /* 0x000000514e517211 */ /* 0x000fe200078f18ff */
[----:B------:R-:W-:Y:S01]  /*27b0*/  FADD.FTZ R77, R77, -R234 ;  /* 0x800000ea4d4d7221 */ /* 0x000fe20000010000 */
[----:B------:R-:W-:Y:S01]  /*27c0*/  LOP3.LUT R78, R0, 0x1f, RZ, 0xc0, !PT ;  /* 0x0000001f004e7812 */ /* 0x000fe200078ec0ff */
[----:B------:R-:W-:-:S02]  /*27d0*/  FADD.FTZ R213, R213, -R202 ;  /* 0x800000cad5d57221 */ /* 0x000fc40000010000 */
[----:B------:R-:W-:Y:S01]  /*27e0*/  FADD.FTZ R87, R228, -R87 ;  /* 0x80000057e4577221 */ /* 0x000fe20000010000 */
[----:B------:R-:W-:Y:S01]  /*27f0*/  LEA.HI.SX32 R81, R81, R78, 0x1d ;  /* 0x0000004e51517211 */ /* 0x000fe200078feaff */
[----:B------:R-:W-:Y:S02]  /*2800*/  FADD.FTZ R201, R208, -R201 ;  /* 0x800000c9d0c97221 */ /* 0x000fe40000010000 */
[----:B------:R-:W-:Y:S02]  /*2810*/  FADD.FTZ R211, R211, -R200 ;  /* 0x800000c8d3d37221 */ /* 0x000fe40000010000 */
[----:B------:R-:W-:Y:S02]  /*2820*/  FMUL.FTZ R228, R158, R203 ;  /* 0x000000cb9ee47220 */ /* 0x000fe40000410000 */
[----:B------:R-:W-:Y:S02]  /*2830*/  FADD.FTZ R247, R94, -R247 ;  /* 0x800000f75ef77221 */ /* 0x000fe40000010000 */
[----:B------:R-:W-:Y:S01]  /*2840*/  FMUL.FTZ R90, R158, R83 ;  /* 0x000000539e5a7220 */ /* 0x000fe20000410000 */
[----:B------:R-:W-:Y:S01]  /*2850*/  @P0 HADD2.F32 R83, -RZ, R51.H1_H1 ;  /* 0x30000033ff530230 */ /* 0x000fe20000004100 */
[----:B------:R-:W-:-:S02]  /*2860*/  FADD.FTZ R163, R206, -R163 ;  /* 0x800000a3cea37221 */ /* 0x000fc40000010000 */
[----:B------:R-:W-:Y:S02]  /*2870*/  FADD.FTZ R89, R230, -R89 ;  /* 0x80000059e6597221 */ /* 0x000fe40000010000 */
[----:B------:R-:W-:Y:S02]  /*2880*/  FADD.FTZ R75, R75, -R232 ;  /* 0x800000e84b4b7221 */ /* 0x000fe40000010000 */
[C---:B------:R-:W-:Y:S01]  /*2890*/  FMUL.FTZ R208, R158.reuse, R79 ;  /* 0x0000004f9ed07220 */ /* 0x040fe20000410000 */
[--C-:B------:R-:W-:Y:S01]  /*28a0*/  @P0 HADD2.F32 R79, -RZ, R50.reuse.H1_H1 ;  /* 0x30000032ff4f0230 */ /* 0x100fe20000004100 */
[----:B------:R-:W-:Y:S01]  /*28b0*/  FMUL.FTZ R94, R158, R77 ;  /* 0x0000004d9e5e7220 */ /* 0x000fe20000410000 */
[----:B------:R-:W-:Y:S01]  /*28c0*/  @P0 HADD2.F32 R77, -RZ, R50.H0_H0 ;  /* 0x20000032ff4d0230 */ /* 0x000fe20000004100 */
[----:B------:R-:W-:Y:S02]  /*28d0*/  FADD.FTZ R227, R227, -R224 ;  /* 0x800000e0e3e37221 */ /* 0x000fe40000010000 */
[----:B------:R-:W-:-:S02]  /*28e0*/  FADD.FTZ R225, R226, -R225 ;  /* 0x800000e1e2e17221 */ /* 0x000fc40000010000 */
[C---:B------:R-:W-:Y:S02]  /*28f0*/  FMUL.FTZ R230, R158.reuse, R213 ;  /* 0x000000d59ee67220 */ /* 0x040fe40000410000 */
[----:B------:R-:W-:Y:S02]  /*2900*/  FADD.FTZ R209, R209, -R96 ;  /* 0x80000060d1d17221 */ /* 0x000fe40000010000 */
[C---:B------:R-:W-:Y:S02]  /*2910*/  FMUL.FTZ R224, R158.reuse, R201 ;  /* 0x000000c99ee07220 */ /* 0x040fe40000410000 */
[----:B------:R-:W-:Y:S02]  /*2920*/  FMUL.FTZ R226, R158, R211 ;  /* 0x000000d39ee27220 */ /* 0x000fe40000410000 */
[----:B------:R-:W-:Y:S01]  /*2930*/  @P0 FADD.FTZ R228, R228, R73 ;  /* 0x00000049e4e40221 */ /* 0x000fe20000010000 */
[----:B------:R-:W-:Y:S01]  /*2940*/  @P0 HADD2.F32 R73, -RZ, R49.H0_H0 ;  /* 0x20000031ff490230 */ /* 0x000fe20000004100 */
[----:B------:R-:W-:-:S02]  /*2950*/  FADD.FTZ R223, R223, -R218 ;  /* 0x800000dadfdf7221 */ /* 0x000fc40000010000 */
[----:B------:R-:W-:Y:S02]  /*2960*/  FADD.FTZ R97, R100, -R97 ;  /* 0x8000006164617221 */ /* 0x000fe40000010000 */
[----:B------:R-:W-:Y:S02]  /*2970*/  FADD.FTZ R95, R95, -R76 ;  /* 0x8000004c5f5f7221 */ /* 0x000fe40000010000 */
[----:B------:R-:W-:Y:S02]  /*2980*/  FADD.FTZ R105, R222, -R105 ;  /* 0x80000069de697221 */ /* 0x000fe40000010000 */
[----:B------:R-:W-:Y:S02]  /*2990*/  FADD.FTZ R239, R86, -R239 ;  /* 0x800000ef56ef7221 */ /* 0x000fe40000010000 */
[C---:B------:R-:W-:Y:S02]  /*29a0*/  FMUL.FTZ R76, R158.reuse, R163 ;  /* 0x000000a39e4c7220 */ /* 0x040fe40000410000 */
[----:B------:R-:W-:Y:S01]  /*29b0*/  FMUL.FTZ R100, R158, R75 ;  /* 0x0000004b9e647220 */ /* 0x000fe20000410000 */
[----:B------:R-:W-:Y:S01]  /*29c0*/  @P0 HADD2.F32 R75, -RZ, R49.H1_H1 ;  /* 0x30000031ff4b0230 */ /* 0x000fe20000004100 */
[----:B------:R-:W-:Y:S01]  /*29d0*/  @P0 FADD.FTZ R230, R230, R83 ;  /* 0x00000053e6e60221 */ /* 0x000fe20000010000 */
[----:B------:R-:W-:Y:S01]  /*29e0*/  @P0 HADD2.F32 R83, -RZ, R55.H1_H1 ;  /* 0x30000037ff530230 */ /* 0x000fe20000004100 */
[----:B------:R-:W-:-:S02]  /*29f0*/  FADD.FTZ R199, R88, -R199 ;  /* 0x800000c758c77221 */ /* 0x000fc40000010000 */
[----:B------:R-:W-:Y:S02]  /*2a00*/  FMUL.FTZ R78, R158, R209 ;  /* 0x000000d19e4e7220 */ /* 0x000fe40000410000 */
[----:B------:R-:W-:Y:S01]  /*2a10*/  @P0 FADD.FTZ R224, R224, R77 ;  /* 0x0000004de0e00221 */ /* 0x000fe20000010000 */
[----:B------:R-:W-:Y:S01]  /*2a20*/  @P0 HADD2.F32 R77, -RZ, R54.H0_H0 ;  /* 0x20000036ff4d0230 */ /* 0x000fe20000004100 */
[----:B------:R-:W-:Y:S01]  /*2a30*/  @P0 FADD.FTZ R226, R226, R79 ;  /* 0x0000004fe2e20221 */ /* 0x000fe20000010000 */
[----:B------:R-:W-:Y:S01]  /*2a40*/  @P0 HADD2.F32 R79, -RZ, R55.H0_H0 ;  /* 0x20000037ff4f0230 */ /* 0x000fe20000004100 */
[----:B------:R-:W-:Y:S02]  /*2a50*/  FADD.FTZ R221, R221, -R216 ;  /* 0x800000d8dddd7221 */ /* 0x000fe40000010000 */
[----:B------:R-:W-:Y:S02]  /*2a60*/  FMUL.FTZ R222, R158, R223 ;  /* 0x000000df9ede7220 */ /* 0x000fe40000410000 */
[----:B------:R-:W-:-:S02]  /*2a70*/  FADD.FTZ R207, R207, -R80 ;  /* 0x80000050cfcf7221 */ /* 0x000fc40000010000 */
[C---:B------:R-:W-:Y:S02]  /*2a80*/  FMUL.FTZ R216, R158.reuse, R105 ;  /* 0x000000699ed87220 */ /* 0x040fe40000410000 */
[----:B------:R-:W-:Y:S02]  /*2a90*/  FMUL.FTZ R220, R158, R239 ;  /* 0x000000ef9edc7220 */ /* 0x000fe40000410000 */
[----:B------:R-:W-:Y:S01]  /*2aa0*/  @P0 FADD.FTZ R76, R76, R73 ;  /* 0x000000494c4c0221 */ /* 0x000fe20000010000 */
[----:B------:R-:W-:Y:S01]  /*2ab0*/  @P0 HADD2.F32 R73, -RZ, R48.H0_H0 ;  /* 0x20000030ff490230 */ /* 0x000fe20000004100 */
[----:B------:R-:W-:Y:S02]  /*2ac0*/  FADD.FTZ R111, R111, -R72 ;  /* 0x800000486f6f7221 */ /* 0x000fe40000010000 */
[----:B------:R-:W-:Y:S02]  /*2ad0*/  FADD.FTZ R159, R84, -R159 ;  /* 0x8000009f549f7221 */ /* 0x000fe40000010000 */
[----:B------:R-:W-:-:S02]  /*2ae0*/  FADD.FTZ R85, R85, -R214 ;  /* 0x800000d655557221 */ /* 0x000fc40000010000 */
[----:B------:R-:W-:Y:S02]  /*2af0*/  FMUL.FTZ R72, R158, R199 ;  /* 0x000000c79e487220 */ /* 0x000fe40000410000 */
[----:B------:R-:W-:Y:S01]  /*2b00*/  @P0 FADD.FTZ R78, R78, R75 ;  /* 0x0000004b4e4e0221 */ /* 0x000fe20000010000 */
[----:B------:R-:W-:Y:S01]  /*2b10*/  @P0 HADD2.F32 R75, -RZ, R48.H1_H1 ;  /* 0x30000030ff4b0230 */ /* 0x000fe20000004100 */
[----:B------:R-:W-:Y:S02]  /*2b20*/  FADD.FTZ R107, R107, -R74 ;  /* 0x8000004a6b6b7221 */ /* 0x000fe40000010000 */
[----:B------:R-:W-:Y:S01]  /*2b30*/  @P0 FADD.FTZ R222, R222, R83 ;  /* 0x00000053dede0221 */ /* 0x000fe20000010000 */
[----:B------:R-:W-:Y:S01]  /*2b40*/  @P0 HADD2.F32 R83, -RZ, R54.H1_H1 ;  /* 0x30000036ff530230 */ /* 0x000fe20000004100 */
[----:B------:R-:W-:Y:S02]  /*2b50*/  FMUL.FTZ R74, R158, R207 ;  /* 0x000000cf9e4a7220 */ /* 0x000fe40000410000 */
[----:B------:R-:W-:Y:S01]  /*2b60*/  @P0 FADD.FTZ R220, R220, R79 ;  /* 0x0000004fdcdc0221 */ /* 0x000fe20000010000 */
[--C-:B------:R-:W-:Y:S01]  /*2b70*/  @P0 HADD2.F32 R79, -RZ, R53.reuse.H1_H1 ;  /* 0x30000035ff4f0230 */ /* 0x100fe20000004100 */
[----:B------:R-:W-:Y:S01]  /*2b80*/  @P0 FADD.FTZ R216, R216, R77 ;  /* 0x0000004dd8d80221 */ /* 0x000fe20000010000 */
[----:B------:R-:W-:Y:S01]  /*2b90*/  @P0 HADD2.F32 R77, -RZ, R53.H0_H0 ;  /* 0x20000035ff4d0230 */ /* 0x000fe20000004100 */
        /* <DEDUP_REMOVED lines=8> */
[----:B------:R-:W-:Y:S01]  /*2c20*/  @P0 FADD.FTZ R74, R74, R75 ;  /* 0x0000004b4a4a0221 */ /* 0x000fe20000010000 */
[----:B------:R-:W-:Y:S01]  /*2c30*/  @P0 HADD2.F32 R75, -RZ, R52.H1_H1 ;  /* 0x30000034ff4b0230 */ /* 0x000fe20000004100 */
[----:B------:R-:W-:Y:S01]  /*2c40*/  @P0 FADD.FTZ R218, R218, R83 ;  /* 0x00000053dada0221 */ /* 0x000fe20000010000 */
[--C-:B------:R-:W-:Y:S01]  /*2c50*/  @P0 HADD2.F32 R83, -RZ, R59.reuse.H1_H1 ;  /* 0x3000003bff530230 */ /* 0x100fe20000004100 */
[----:B------:R-:W-:Y:S01]  /*2c60*/  FADD.FTZ R243, R92, -R243 ;  /* 0x800000f35cf37221 */ /* 0x000fe20000010000 */
[----:B------:R-:W-:Y:S01]  /*2c70*/  @P1 F2FP.PACK_AB R85, RZ, R74 ;  /* 0x0000004aff55123e */ /* 0x000fe200000000ff */
[----:B------:R-:W-:Y:S02]  /*2c80*/  FMUL.FTZ R210, R158, R219 ;  /* 0x000000db9ed27220 */ /* 0x000fe40000410000 */
[----:B------:R-:W-:Y:S01]  /*2c90*/  @P0 FADD.FTZ R212, R212, R77 ;  /* 0x0000004dd4d40221 */ /* 0x000fe20000010000 */
[----:B------:R-:W-:Y:S01]  /*2ca0*/  @P0 HADD2.F32 R77, -RZ, R58.H1_H1 ;  /* 0x3000003aff4d0230 */ /* 0x000fe20000004100 */
[----:B------:R-:W-:Y:S01]  /*2cb0*/  @P0 FADD.FTZ R214, R214, R79 ;  /* 0x0000004fd6d60221 */ /* 0x000fe20000010000 */
[----:B------:R-:W-:Y:S01]  /*2cc0*/  @P0 HADD2.F32 R79, -RZ, R59.H0_H0 ;  /* 0x2000003bff4f0230 */ /* 0x000fe20000004100 */
[C---:B------:R-:W-:Y:S01]  /*2cd0*/  FMUL.FTZ R206, R158.reuse, R91 ;  /* 0x0000005b9ece7220 */ /* 0x040fe20000410000 */
[----:B------:R-:W-:Y:S01]  /*2ce0*/  @P1 F2FP.PACK_AB R91, RZ, R226 ;  /* 0x000000e2ff5b123e */ /* 0x000fe200000000ff */
[----:B------:R-:W-:-:S02]  /*2cf0*/  FMUL.FTZ R202, R158, R245 ;  /* 0x000000f59eca7220 */ /* 0x000fc40000410000 */
[----:B------:R-:W-:Y:S02]  /*2d00*/  FMUL.FTZ R204, R158, R247 ;  /* 0x000000f79ecc7220 */ /* 0x000fe40000410000 */
[----:B------:R-:W-:Y:S01]  /*2d10*/  @P0 FADD.FTZ R208, R208, R73 ;  /* 0x00000049d0d00221 */ /* 0x000fe20000010000 */
[----:B------:R-:W-:Y:S01]  /*2d20*/  @P0 HADD2.F32 R73, -RZ, R57.H0_H0 ;  /* 0x20000039ff490230 */ /* 0x000fe20000004100 */
[----:B------:R-:W-:Y:S02]  /*2d30*/  FADD.FTZ R99, R102, -R99 ;  /* 0x8000006366637221 */ /* 0x000fe40000010000 */
[----:B------:R-:W-:Y:S02]  /*2d40*/  FADD.FTZ R109, R109, -R196 ;  /* 0x800000c46d6d7221 */ /* 0x000fe40000010000 */
[----:B------:R-:W-:Y:S02]  /*2d50*/  FMUL.FTZ R196, R158, R243 ;  /* 0x000000f39ec47220 */ /* 0x000fe40000410000 */
[----:B------:R-:W-:Y:S01]  /*2d60*/  @P0 FADD.FTZ R210, R210, R75 ;  /* 0x0000004bd2d20221 */ /* 0x000fe20000010000 */
[----:B------:R-:W-:Y:S01]  /*2d70*/  @P0 HADD2.F32 R75, -RZ, R58.H0_H0 ;  /* 0x2000003aff4b0230 */ /* 0x000fe20000004100 */
[----:B------:R-:W-:Y:S01]  /*2d80*/  @P0 FADD.FTZ R206, R206, R83 ;  /* 0x00000053cece0221 */ /* 0x000fe20000010000 */
[--C-:B------:R-:W-:Y:S01]  /*2d90*/  @P0 HADD2.F32 R83, -RZ, R63.reuse.H1_H1 ;  /* 0x3000003fff530230 */ /* 0x100fe20000004100 */
[----:B------:R-:W-:Y:S01]  /*2da0*/  FMUL.FTZ R200, R158, R89 ;  /* 0x000000599ec87220 */ /* 0x000fe20000410000 */
[----:B------:R-:W-:Y:S01]  /*2db0*/  @P1 F2FP.PACK_AB R89, RZ, R224 ;  /* 0x000000e0ff59123e */ /* 0x000fe200000000ff */
[----:B------:R-:W-:Y:S01]  /*2dc0*/  @P0 FADD.FTZ R204, R204, R79 ;  /* 0x0000004fcccc0221 */ /* 0x000fe20000010000 */
[----:B------:R-:W-:Y:S01]  /*2dd0*/  @P0 HADD2.F32 R79, -RZ, R63.H0_H0 ;  /* 0x2000003fff4f0230 */ /* 0x000fe20000004100 */
[----:B------:R-:W-:Y:S01]  /*2de0*/  @P0 FADD.FTZ R202, R202, R77 ;  /* 0x0000004dcaca0221 */ /* 0x000fe20000010000 */
[----:B------:R-:W-:Y:S01]  /*2df0*/  @P0 HADD2.F32 R77, -RZ, R57.H1_H1 ;  /* 0x30000039ff4d0230 */ /* 0x000fe20000004100 */
[----:B------:R-:W-:Y:S01]  /*2e00*/  FADD.FTZ R101, R101, -R198 ;  /* 0x800000c665657221 */ /* 0x000fe20000010000 */
[----:B------:R-:W-:Y:S01]  /*2e10*/  @P1 PRMT R70, R89, 0x7610, R70 ;  /* 0x0000761059461816 */ /* 0x000fe20000000046 */
[C---:B------:R-:W-:Y:S01]  /*2e20*/  FMUL.FTZ R102, R158.reuse, R99 ;  /* 0x000000639e667220 */ /* 0x040fe20000410000 */
[----:B------:R-:W-:Y:S01]  /*2e30*/  @P1 F2FP.PACK_AB R89, RZ, R218 ;  /* 0x000000daff59123e */ /* 0x000fe200000000ff */
[----:B------:R-:W-:Y:S01]  /*2e40*/  FMUL.FTZ R198, R158, R225 ;  /* 0x000000e19ec67220 */ /* 0x000fe20000410000 */
[----:B------:R-:W-:Y:S01]  /*2e50*/  @P1 PRMT R70, R70, 0x5410, R91 ;  /* 0x0000541046461816 */ /* 0x000fe2000000005b */
[----:B------:R-:W-:Y:S01]  /*2e60*/  @P0 FADD.FTZ R196, R196, R73 ;  /* 0x00000049c4c40221 */ /* 0x000fe20000010000 */
[----:B------:R-:W-:Y:S01]  /*2e70*/  @P0 HADD2.F32 R73, -RZ, R56.H0_H0 ;  /* 0x20000038ff490230 */ /* 0x000fe20000004100 */
[----:B------:R-:W-:Y:S01]  /*2e80*/  FADD.FTZ R237, R237, -R98 ;  /* 0x80000062eded7221 */ /* 0x000fe20000010000 */
[----:B------:R-:W-:Y:S01]  /*2e90*/  @P1 F2FP.PACK_AB R91, RZ, R220 ;  /* 0x000000dcff5b123e */ /* 0x000fe200000000ff */
[----:B------:R-:W-:-:S02]  /*2ea0*/  FADD.FTZ R103, R110, -R103 ;  /* 0x800000676e677221 */ /* 0x000fc40000010000 */
[----:B------:R-:W-:Y:S02]  /*2eb0*/  FADD.FTZ R233, R238, -R233 ;  /* 0x800000e9eee97221 */ /* 0x000fe40000010000 */
[----:B------:R-:W-:Y:S01]  /*2ec0*/  FMUL.FTZ R110, R158, R87 ;  /* 0x000000579e6e7220 */ /* 0x000fe20000410000 */
[----:B------:R-:W-:Y:S01]  /*2ed0*/  @P1 F2FP.PACK_AB R87, RZ, R78 ;  /* 0x0000004eff57123e */ /* 0x000fe200000000ff */
[----:B------:R-:W-:Y:S01]  /*2ee0*/  @P0 FADD.FTZ R200, R200, R75 ;  /* 0x0000004bc8c80221 */ /* 0x000fe20000010000 */
[----:B------:R-:W-:Y:S01]  /*2ef0*/  @P0 HADD2.F32 R75, -RZ, R56.H1_H1 ;  /* 0x30000038ff4b0230 */ /* 0x000fe20000004100 */
[----:B------:R-:W-:Y:S01]  /*2f00*/  @P0 FADD.FTZ R102, R102, R83 ;  /* 0x0000005366660221 */ /* 0x000fe20000010000 */
[----:B------:R-:W-:Y:S01]  /*2f10*/  @P0 HADD2.F32 R83, -RZ, R62.H1_H1 ;  /* 0x3000003eff530230 */ /* 0x000fe20000004100 */
[----:B------:R-:W-:Y:S02]  /*2f20*/  FADD.FTZ R249, R236, -R249 ;  /* 0x800000f9ecf97221 */ /* 0x000fe40000010000 */
[----:B------:R-:W-:-:S02]  /*2f30*/  FADD.FTZ R93, R108, -R93 ;  /* 0x8000005d6c5d7221 */ /* 0x000fc40000010000 */
[----:B------:R-:W-:Y:S02]  /*2f40*/  FMUL.FTZ R162, R158, R227 ;  /* 0x000000e39ea27220 */ /* 0x000fe40000410000 */
[----:B------:R-:W-:Y:S01]  /*2f50*/  @P0 FADD.FTZ R198, R198, R77 ;  /* 0x0000004dc6c60221 */ /* 0x000fe20000010000 */
[----:B------:R-:W-:Y:S01]  /*2f60*/  @P0 HADD2.F32 R77, -RZ, R61.H1_H1 ;  /* 0x3000003dff4d0230 */ /* 0x000fe20000004100 */
[----:B------:R-:W-:Y:S01]  /*2f70*/  @P0 FADD.FTZ R94, R94, R79 ;  /* 0x0000004f5e5e0221 */ /* 0x000fe20000010000 */
[----:B------:R-:W-:Y:S01]  /*2f80*/  @P0 HADD2.F32 R79, -RZ, R62.H0_H0 ;  /* 0x2000003eff4f0230 */ /* 0x000fe20000004100 */
[----:B------:R-:W-:Y:S02]  /*2f90*/  FMUL.FTZ R108, R158, R237 ;  /* 0x000000ed9e6c7220 */ /* 0x000fe40000410000 */
[----:B------:R-:W-:Y:S02]  /*2fa0*/  FADD.FTZ R251, R242, -R251 ;  /* 0x800000fbf2fb7221 */ /* 0x000fe40000010000 */
[----:B------:R-:W-:-:S02]  /*2fb0*/  FMUL.FTZ R104, R158, R97 ;  /* 0x000000619e687220 */ /* 0x000fc40000410000 */
[----:B------:R-:W-:Y:S02]  /*2fc0*/  FMUL.FTZ R106, R158, R233 ;  /* 0x000000e99e6a7220 */ /* 0x000fe40000410000 */
[----:B------:R-:W-:Y:S01]  /*2fd0*/  @P0 FADD.FTZ R110, R110, R73 ;  /* 0x000000496e6e0221 */ /* 0x000fe20000010000 */
[----:B------:R-:W-:Y:S01]  /*2fe0*/  @P0 HADD2.F32 R73, -RZ, R60.H0_H0 ;  /* 0x2000003cff490230 */ /* 0x000fe20000004100 */
[----:B------:R-:W-:Y:S02]  /*2ff0*/  FMUL.FTZ R98, R158, R249 ;  /* 0x000000f99e627220 */ /* 0x000fe40000410000 */
[----:B------:R-:W-:Y:S01]  /*3000*/  @P0 FADD.FTZ R162, R162, R75 ;  /* 0x0000004ba2a20221 */ /* 0x000fe20000010000 */
[----:B------:R-:W-:Y:S01]  /*3010*/  @P0 HADD2.F32 R75, -RZ, R61.H0_H0 ;  /* 0x2000003dff4b0230 */ /* 0x000fe20000004100 */
[----:B------:R-:W-:Y:S01]  /*3020*/  @P0 FADD.FTZ R108, R108, R83 ;  /* 0x000000536c6c0221 */ /* 0x000fe20000010000 */
[----:B------:R-:W-:Y:S01]  /*3030*/  @P0 HADD2.F32 R83, -RZ, R67.H1_H1 ;  /* 0x30000043ff530230 */ /* 0x000fe20000004100 */
[----:B------:R-:W-:-:S02]  /*3040*/  FMUL.FTZ R96, R158, R251 ;  /* 0x000000fb9e607220 */ /* 0x000fc40000410000 */
[C---:B------:R-:W-:Y:S01]  /*3050*/  FMUL.FTZ R92, R158.reuse, R93 ;  /* 0x0000005d9e5c7220 */ /* 0x040fe20000410000 */
[----:B------:R-:W-:Y:S01]  /*3060*/  @P1 F2FP.PACK_AB R93, RZ, R230 ;  /* 0x000000e6ff5d123e */ /* 0x000fe200000000ff */
[C---:B------:R-:W-:Y:S02]  /*3070*/  FMUL.FTZ R80, R158.reuse, R95 ;  /* 0x0000005f9e507220 */ /* 0x040fe40000410000 */
[C---:B------:R-:W-:Y:S02]  /*3080*/  FMUL.FTZ R86, R158.reuse, R109 ;  /* 0x0000006d9e567220 */ /* 0x040fe40000410000 */
[C---:B------:R-:W-:Y:S02]  /*3090*/  FMUL.FTZ R82, R158.reuse, R101 ;  /* 0x000000659e527220 */ /* 0x040fe40000410000 */
[C---:B------:R-:W-:Y:S02]  /*30a0*/  FMUL.FTZ R84, R158.reuse, R103 ;  /* 0x000000679e547220 */ /* 0x040fe40000410000 */
[----:B------:R-:W-:-:S02]  /*30b0*/  FMUL.FTZ R88, R158, R107 ;  /* 0x0000006b9e587220 */ /* 0x000fc40000410000 */
[----:B------:R-:W-:Y:S01]  /*30c0*/  @P0 FADD.FTZ R106, R106, R79 ;  /* 0x0000004f6a6a0221 */ /* 0x000fe20000010000 */
[----:B------:R-:W-:Y:S01]  /*30d0*/  @P0 HADD2.F32 R79, -RZ, R65.H0_H0 ;  /* 0x20000041ff4f0230 */ /* 0x000fe20000004100 */
[----:B------:R-:W-:Y:S01]  /*30e0*/  @P0 FADD.FTZ R104, R104, R77 ;  /* 0x0000004d68680221 */ /* 0x000fe20000010000 */
[----:B------:R-:W-:Y:S01]  /*30f0*/  @P0 HADD2.F32 R77, -RZ, R64.H1_H1 ;  /* 0x30000040ff4d0230 */ /* 0x000fe20000004100 */
[----:B------:R-:W-:Y:S02]  /*3100*/  FMUL.FTZ R158, R158, R111 ;  /* 0x0000006f9e9e7220 */ /* 0x000fe40000410000 */
[----:B------:R-:W-:Y:S01]  /*3110*/  @P0 FADD.FTZ R98, R98, R73 ;  /* 0x0000004962620221 */ /* 0x000fe20000010000 */
[----:B------:R-:W-:Y:S01]  /*3120*/  @P0 HADD2.F32 R73, -RZ, R60.H1_H1 ;  /* 0x3000003cff490230 */ /* 0x000fe20000004100 */
[----:B------:R-:W-:Y:S01]  /*3130*/  @P0 FADD.FTZ R100, R100, R75 ;  /* 0x0000004b64640221 */ /* 0x000fe20000010000 */
[----:B------:R-:W-:Y:S01]  /*3140*/  @P0 HADD2.F32 R75, -RZ, R64.H0_H0 ;  /* 0x20000040ff4b0230 */ /* 0x000fe20000004100 */
[----:B------:R-:W-:Y:S01]  /*3150*/  @P0 FADD.FTZ R158, R158, R83 ;  /* 0x000000539e9e0221 */ /* 0x000fe20000010000 */
[----:B------:R-:W-:Y:S01]  /*3160*/  @P1 F2FP.PACK_AB R83, RZ, R228 ;  /* 0x000000e4ff53123e */ /* 0x000fe200000000ff */
[----:B------:R-:W-:Y:S01]  /*3170*/  @P0 FADD.FTZ R92, R92, R77 ;  /* 0x0000004d5c5c0221 */ /* 0x000fe20000010000 */
[--C-:B------:R-:W-:Y:S01]  /*3180*/  @P0 HADD2.F32 R77, -RZ, R66.reuse.H1_H1 ;  /* 0x30000042ff4d0230 */ /* 0x100fe20000004100 */
[----:B------:R-:W-:Y:S01]  /*3190*/  @P0 FADD.FTZ R80, R80, R79 ;  /* 0x0000004f50500221 */ /* 0x000fe20000010000 */
[----:B------:R-:W-:Y:S01]  /*31a0*/  @P0 HADD2.F32 R79, -RZ, R67.H0_H0 ;  /* 0x20000043ff4f0230 */ /* 0x000fe20000004100 */
[----:B------:R-:W-:Y:S01]  /*31b0*/  @P0 FADD.FTZ R96, R96, R73 ;  /* 0x0000004960600221 */ /* 0x000fe20000010000 */
[----:B------:R-:W-:Y:S01]  /*31c0*/  @P0 HADD2.F32 R73, -RZ, R65.H1_H1 ;  /* 0x30000041ff490230 */ /* 0x000fe20000004100 */
[----:B------:R-:W-:Y:S01]  /*31d0*/  @P0 FADD.FTZ R90, R90, R75 ;  /* 0x0000004b5a5a0221 */ /* 0x000fe20000010000 */
[----:B------:R-:W-:Y:S01]  /*31e0*/  @P1 PRMT R71, R83, 0x7610, R71 ;  /* 0x0000761053471816 */ /* 0x000fe20000000047 */
[----:B------:R-:W-:Y:S01]  /*31f0*/  @P0 HADD2.F32 R75, -RZ, R66.H0_H0 ;  /* 0x20000042ff4b0230 */ /* 0x000fe20000004100 */
[----:B------:R-:W-:Y:S01]  /*3200*/  HFMA2.MMA R83, -RZ, RZ, 0, 9.5367431640625e-07 ;  /* 0x00000010ff537435 */ /* 0x000fe200000001ff */
[----:B------:R-:W-:Y:S01]  /*3210*/  @P0 FADD.FTZ R84, R84, R77 ;  /* 0x0000004d54540221 */ /* 0x000fe20000010000 */
[----:B------:R-:W-:Y:S01]  /*3220*/  @P1 F2FP.PACK_AB R77, RZ, R72 ;  /* 0x00000048ff4d123e */ /* 0x000fe200000000ff */
[----:B------:R-:W-:Y:S01]  /*3230*/  @P0 FADD.FTZ R88, R88, R79 ;  /* 0x0000004f58580221 */ /* 0x000fe20000010000 */
[----:B------:R-:W-:Y:S01]  /*3240*/  @P1 F2FP.PACK_AB R79, RZ, R76 ;  /* 0x0000004cff4f123e */ /* 0x000fe200000000ff */
[----:B------:R-:W-:Y:S01]  /*3250*/  @P0 FADD.FTZ R86, R86, R73 ;  /* 0x0000004956560221 */ /* 0x000fe20000010000 */
[----:B------:R-:W-:Y:S01]  /*3260*/  @P1 PRMT R68, R77, 0x7610, R68 ;  /* 0x000076104d441816 */ /* 0x000fe20000000044 */
[-C--:B------:R-:W-:Y:S01]  /*3270*/  FMUL.FTZ R73, R76, R195.reuse ;  /* 0x000000c34c497220 */ /* 0x080fe20000410000 */
[----:B------:R-:W-:Y:S01]  /*3280*/  @P1 PRMT R69, R79, 0x7610, R69 ;  /* 0x000076104f451816 */ /* 0x000fe20000000045 */
[-C--:B------:R-:W-:Y:S01]  /*3290*/  FMUL.FTZ R78, R78, R195.reuse ;  /* 0x000000c34e4e7220 */ /* 0x080fe20000410000 */
[----:B------:R-:W-:Y:S01]  /*32a0*/  @P1 PRMT R71, R71, 0x5410, R93 ;  /* 0x0000541047471816 */ /* 0x000fe2000000005d */
[----:B------:R-:W-:Y:S01]  /*32b0*/  @P0 FADD.FTZ R82, R82, R75 ;  /* 0x0000004b52520221 */ /* 0x000fe20000010000 */
[----:B------:R-:W-:Y:S01]  /*32c0*/  @P1 PRMT R69, R69, 0x5410, R87 ;  /* 0x0000541045451816 */ /* 0x000fe20000000057 */
[----:B------:R-:W-:Y:S01]  /*32d0*/  FMUL.FTZ R75, R228, R195 ;  /* 0x000000c3e44b7220 */ /* 0x000fe20000410000 */
[----:B------:R-:W-:Y:S01]  /*32e0*/  F2FP.PACK_AB R73, R78, R73 ;  /* 0x000000494e49723e */ /* 0x000fe200000000ff */
[-C--:B------:R-:W-:Y:S01]  /*32f0*/  FMUL.FTZ R230, R230, R195.reuse ;  /* 0x000000c3e6e67220 */ /* 0x080fe20000410000 */
[----:B------:R-:W-:Y:S01]  /*3300*/  @P1 PRMT R68, R68, 0x5410, R85 ;  /* 0x0000541044441816 */ /* 0x000fe20000000055 */
[-C--:B------:R-:W-:Y:S01]  /*3310*/  FMUL.FTZ R224, R224, R195.reuse ;  /* 0x000000c3e0e07220 */ /* 0x080fe20000410000 */
[----:B------:R-:W-:Y:S01]  /*3320*/  @P1 F2FP.PACK_AB R87, RZ, R216 ;  /* 0x000000d8ff57123e */ /* 0x000fe200000000ff */
[----:B------:R-:W-:Y:S01]  /*3330*/  FMUL.FTZ R97, R226, R195 ;  /* 0x000000c3e2617220 */ /* 0x000fe20000410000 */
[----:B------:R-:W-:Y:S01]  /*3340*/  F2FP.PACK_AB R75, R230, R75 ;  /* 0x0000004be64b723e */ /* 0x000fe200000000ff */
[-C--:B------:R-:W-:Y:S01]  /*3350*/  FMUL.FTZ R72, R72, R195.reuse ;  /* 0x000000c348487220 */ /* 0x080fe20000410000 */
[----:B------:R-:W-:Y:S01]  /*3360*/  @P1 F2FP.PACK_AB R85, RZ, R214 ;  /* 0x000000d6ff55123e */ /* 0x000fe200000000ff */
[----:B------:R-:W-:Y:S01]  /*3370*/  FMUL.FTZ R95, R74, R195 ;  /* 0x000000c34a5f7220 */ /* 0x000fe20000410000 */
[----:B------:R-:W-:Y:S01]  /*3380*/  F2FP.PACK_AB R74, R97, R224 ;  /* 0x000000e0614a723e */ /* 0x000fe200000000ff */
[----:B------:R-:W-:Y:S01]  /*3390*/  @P1 IMAD.WIDE.U32 R78, R192, R83, c[0x0][0x258] ;  /* 0x00009600c04e1625 */ /* 0x000fe200078e0053 */
[----:B------:R-:W-:-:S02]  /*33a0*/  @P1 F2FP.PACK_AB R93, RZ, R222 ;  /* 0x000000deff5d123e */ /* 0x000fc400000000ff */
[----:B------:R-:W-:Y:S01]  /*33b0*/  F2FP.PACK_AB R72, R95, R72 ;  /* 0x000000485f48723e */ /* 0x000fe200000000ff */
[----:B------:R-:W-:Y:S01]  /*33c0*/  IMAD.WIDE.U32 R76, R192, R83, c[0x0][0x248] ;  /* 0x00009200c04c7625 */ /* 0x000fe200078e0053 */
[----:B------:R1:W-:Y:S03]  /*33d0*/  @P1 STG.E.128 [R78.64], R68 ;  /* 0x000000444e001986 */ /* 0x0003e6000c101d04 */
[-C--:B------:R-:W-:Y:S01]  /*33e0*/  FMUL.FTZ R95, R210, R195.reuse ;  /* 0x000000c3d25f7220 */ /* 0x080fe20000410000 */
[----:B------:R2:W-:Y:S01]  /*33f0*/  STG.E.128 [R76.64], R72 ;  /* 0x000000484c007986 */ /* 0x0005e2000c101d04 */
[-C--:B------:R-:W-:Y:S01]  /*3400*/  FMUL.FTZ R220, R220, R195.reuse ;  /* 0x000000c3dcdc7220 */ /* 0x080fe20000410000 */
[----:B------:R-:W-:Y:S01]  /*3410*/  @P1 F2FP.PACK_AB R210, RZ, R210 ;  /* 0x000000d2ffd2123e */ /* 0x000fe200000000ff */
[-C--:B------:R-:W-:Y:S02]  /*3420*/  FMUL.FTZ R99, R222, R195.reuse ;  /* 0x000000c3de637220 */ /* 0x080fe40000410000 */
[----:B------:R-:W-:-:S02]  /*3430*/  FMUL.FTZ R216, R216, R195 ;  /* 0x000000c3d8d87220 */ /* 0x000fc40000410000 */
[-C--:B------:R-:W-:Y:S02]  /*3440*/  FMUL.FTZ R97, R218, R195.reuse ;  /* 0x000000c3da617220 */ /* 0x080fe40000410000 */
[-C--:B------:R-:W-:Y:S01]  /*3450*/  FMUL.FTZ R214, R214, R195.reuse ;  /* 0x000000c3d6d67220 */ /* 0x080fe20000410000 */
[----:B-1----:R-:W-:Y:S02]  /*3460*/  @P1 F2FP.PACK_AB R79, RZ, R212 ;  /* 0x000000d4ff4f123e */ /* 0x002fe400000000ff */
[----:B------:R-:W-:Y:S02]  /*3470*/  @P1 PRMT R71, R91, 0x7610, R71 ;  /* 0x000076105b471816 */ /* 0x000fe40000000047 */
[----:B--2---:R-:W-:Y:S01]  /*3480*/  @P1 F2FP.PACK_AB R77, RZ, R208 ;  /* 0x000000d0ff4d123e */ /* 0x004fe200000000ff */
        /* <DEDUP_REMOVED lines=11> */
[----:B------:R-:W-:Y:S01]  /*3540*/  F2FP.PACK_AB R75, R99, R220 ;  /* 0x000000dc634b723e */ /* 0x000fe200000000ff */
[----:B------:R-:W-:Y:S01]  /*3550*/  FMUL.FTZ R99, R206, R195 ;  /* 0x000000c3ce637220 */ /* 0x000fe20000410000 */
[----:B------:R-:W-:Y:S01]  /*3560*/  F2FP.PACK_AB R74, R97, R216 ;  /* 0x000000d8614a723e */ /* 0x000fe200000000ff */
[----:B------:R1:W-:Y:S01]  /*3570*/  @P1 STG.E.128 [R76.64], R68 ;  /* 0x000000444c001986 */ /* 0x0003e2000c101d04 */
[----:B------:R-:W-:Y:S01]  /*3580*/  F2FP.PACK_AB R73, R214, R73 ;  /* 0x00000049d649723e */ /* 0x000fe200000000ff */
[-C--:B------:R-:W-:Y:S01]  /*3590*/  FMUL.FTZ R97, R202, R195.reuse ;  /* 0x000000c3ca617220 */ /* 0x080fe20000410000 */
[----:B------:R-:W-:Y:S01]  /*35a0*/  F2FP.PACK_AB R72, R95, R72 ;  /* 0x000000485f48723e */ /* 0x000fe200000000ff */
[-C--:B------:R-:W-:Y:S01]  /*35b0*/  FMUL.FTZ R95, R162, R195.reuse ;  /* 0x000000c3a25f7220 */ /* 0x080fe20000410000 */
[----:B------:R-:W-:Y:S01]  /*35c0*/  @P1 F2FP.PACK_AB R91, RZ, R204 ;  /* 0x000000ccff5b123e */ /* 0x000fe200000000ff */
[-C--:B------:R-:W-:Y:S01]  /*35d0*/  FMUL.FTZ R204, R204, R195.reuse ;  /* 0x000000c3cccc7220 */ /* 0x080fe20000410000 */
[----:B------:R-:W-:Y:S01]  /*35e0*/  @P1 F2FP.PACK_AB R87, RZ, R200 ;  /* 0x000000c8ff57123e */ /* 0x000fe200000000ff */
[----:B------:R2:W-:Y:S01]  /*35f0*/  STG.E.128 [R78.64], R72 ;  /* 0x000000484e007986 */ /* 0x0005e2000c101d04 */
[----:B------:R-:W-:Y:S01]  /*3600*/  @P1 F2FP.PACK_AB R85, RZ, R198 ;  /* 0x000000c6ff55123e */ /* 0x000fe200000000ff */
[-C--:B------:R-:W-:Y:S01]  /*3610*/  FMUL.FTZ R200, R200, R195.reuse ;  /* 0x000000c3c8c87220 */ /* 0x080fe20000410000 */
[----:B------:R-:W-:Y:S01]  /*3620*/  @P1 F2FP.PACK_AB R93, RZ, R206 ;  /* 0x000000ceff5d123e */ /* 0x000fe200000000ff */
[----:B------:R-:W-:Y:S01]  /*3630*/  FMUL.FTZ R198, R198, R195 ;  /* 0x000000c3c6c67220 */ /* 0x000fe20000410000 */
[----:B------:R-:W-:-:S02]  /*3640*/  @P1 F2FP.PACK_AB R89, RZ, R202 ;  /* 0x000000caff59123e */ /* 0x000fc400000000ff */
[----:B------:R-:W-:Y:S02]  /*3650*/  @P1 F2FP.PACK_AB R162, RZ, R162 ;  /* 0x000000a2ffa2123e */ /* 0x000fe400000000ff */
[----:B-1----:R-:W-:Y:S02]  /*3660*/  @P1 F2FP.PACK_AB R77, RZ, R110 ;  /* 0x0000006eff4d123e */ /* 0x002fe400000000ff */
[----:B------:R-:W-:Y:S02]  /*3670*/  @P1 PRMT R71, R91, 0x7610, R71 ;  /* 0x000076105b471816 */ /* 0x000fe40000000047 */
[----:B------:R-:W-:Y:S02]  /*3680*/  @P1 PRMT R70, R87, 0x7610, R70 ;  /* 0x0000761057461816 */ /* 0x000fe40000000046 */
[----:B------:R-:W-:Y:S01]  /*3690*/  @P1 PRMT R68, R77, 0x7610, R68 ;  /* 0x000076104d441816 */ /* 0x000fe20000000044 */
[----:B------:R-:W-:Y:S01]  /*36a0*/  @P1 IMAD.WIDE.U32 R76, R193, R83, c[0x0][0x258] ;  /* 0x00009600c14c1625 */ /* 0x000fe200078e0053 */
[----:B--2---:R-:W-:-:S02]  /*36b0*/  @P1 F2FP.PACK_AB R79, RZ, R196 ;  /* 0x000000c4ff4f123e */ /* 0x004fc400000000ff */
        /* <DEDUP_REMOVED lines=27> */
[----:B------:R-:W-:Y:S02]  /*3870*/  @P1 IADD3 R76, R192, 0x60, RZ ;  /* 0x00000060c04c1810 */ /* 0x000fe40007ffe0ff */
[----:B------:R-:W-:Y:S01]  /*3880*/  @P1 PRMT R71, R91, 0x7610, R71 ;  /* 0x000076105b471816 */ /* 0x000fe20000000047 */
[-C--:B------:R-:W-:Y:S01]  /*3890*/  FMUL.FTZ R91, R92, R195.reuse ;  /* 0x000000c35c5b7220 */ /* 0x080fe20000410000 */
[----:B------:R-:W-:Y:S02]  /*38a0*/  @P1 PRMT R70, R87, 0x7610, R70 ;  /* 0x0000761057461816 */ /* 0x000fe40000000046 */
[----:B--2---:R-:W-:Y:S01]  /*38b0*/  @P1 F2FP.PACK_AB R79, RZ, R100 ;  /* 0x00000064ff4f123e */ /* 0x004fe200000000ff */
        /* <DEDUP_REMOVED lines=12> */
[----:B------:R-:W-:-:S02]  /*3980*/  F2FP.PACK_AB R75, R99, R94 ;  /* 0x0000005e634b723e */ /* 0x000fc400000000ff */
[----:B------:R-:W-:Y:S01]  /*3990*/  F2FP.PACK_AB R74, R97, R106 ;  /* 0x0000006a614a723e */ /* 0x000fe200000000ff */
[----:B------:R1:W-:Y:S01]  /*39a0*/  @P1 STG.E.128 [R76.64], R68 ;  /* 0x000000444c001986 */ /* 0x0003e2000c101d04 */
[----:B------:R-:W-:Y:S02]  /*39b0*/  F2FP.PACK_AB R73, R104, R73 ;  /* 0x000000496849723e */ /* 0x000fe400000000ff */
[----:B------:R-:W-:Y:S02]  /*39c0*/  F2FP.PACK_AB R72, R95, R72 ;  /* 0x000000485f48723e */ /* 0x000fe400000000ff */
[----:B------:R-:W-:Y:S01]  /*39d0*/  @P1 F2FP.PACK_AB R85, RZ, R80 ;  /* 0x00000050ff55123e */ /* 0x000fe200000000ff */
[-C--:B------:R-:W-:Y:S01]  /*39e0*/  FMUL.FTZ R80, R80, R195.reuse ;  /* 0x000000c350507220 */ /* 0x080fe20000410000 */
[----:B------:R-:W-:Y:S01]  /*39f0*/  @P1 F2FP.PACK_AB R89, RZ, R82 ;  /* 0x00000052ff59123e */ /* 0x000fe200000000ff */
[----:B------:R2:W-:Y:S01]  /*3a00*/  STG.E.128 [R78.64], R72 ;  /* 0x000000484e007986 */ /* 0x0005e2000c101d04 */
[----:B------:R-:W-:Y:S01]  /*3a10*/  FMUL.FTZ R82, R82, R195 ;  /* 0x000000c352527220 */ /* 0x000fe20000410000 */
[----:B------:R-:W-:-:S02]  /*3a20*/  @P1 F2FP.PACK_AB R87, RZ, R86 ;  /* 0x00000056ff57123e */ /* 0x000fc400000000ff */
[----:B-1----:R-:W-:Y:S01]  /*3a30*/  @P1 F2FP.PACK_AB R77, RZ, R90 ;  /* 0x0000005aff4d123e */ /* 0x002fe200000000ff */
[-C--:B------:R-:W-:Y:S01]  /*3a40*/  FMUL.FTZ R90, R90, R195.reuse ;  /* 0x000000c35a5a7220 */ /* 0x080fe20000410000 */
[----:B------:R-:W-:Y:S02]  /*3a50*/  @P1 PRMT R69, R85, 0x7610, R69 ;  /* 0x0000761055451816 */ /* 0x000fe40000000045 */
[----:B------:R-:W-:Y:S02]  /*3a60*/  @P1 PRMT R68, R77, 0x7610, R68 ;  /* 0x000076104d441816 */ /* 0x000fe40000000044 */
[----:B------:R-:W-:Y:S01]  /*3a70*/  IADD3 R76, R81, 0x80, RZ ;  /* 0x00000080514c7810 */ /* 0x000fe20007ffe0ff */
[-C--:B--2---:R-:W-:Y:S01]  /*3a80*/  FMUL.FTZ R75, R88, R195.reuse ;  /* 0x000000c3584b7220 */ /* 0x084fe20000410000 */
[----:B------:R-:W-:Y:S01]  /*3a90*/  @P1 F2FP.PACK_AB R88, RZ, R88 ;  /* 0x00000058ff58123e */ /* 0x000fe200000000ff */
[-C--:B------:R-:W-:Y:S01]  /*3aa0*/  FMUL.FTZ R72, R158, R195.reuse ;  /* 0x000000c39e487220 */ /* 0x080fe20000410000 */
[----:B------:R-:W-:Y:S01]  /*3ab0*/  @P1 F2FP.PACK_AB R79, RZ, R92 ;  /* 0x0000005cff4f123e */ /* 0x000fe200000000ff */
[----:B------:R-:W-:Y:S01]  /*3ac0*/  FMUL.FTZ R195, R84, R195 ;  /* 0x000000c354c37220 */ /* 0x000fe20000410000 */
[----:B------:R-:W-:Y:S01]  /*3ad0*/  @P1 IADD3 R78, R192, 0x80, RZ ;  /* 0x00000080c04e1810 */ /* 0x000fe20007ffe0ff */
[----:B------:R-:W-:Y:S01]  /*3ae0*/  IMAD.WIDE.U32 R76, R76, R83, c[0x0][0x248] ;  /* 0x000092004c4c7625 */ /* 0x000fe200078e0053 */
[----:B------:R-:W-:-:S02]  /*3af0*/  @P1 F2FP.PACK_AB R84, RZ, R84 ;  /* 0x00000054ff54123e */ /* 0x000fc400000000ff */
[----:B------:R-:W-:Y:S02]  /*3b00*/  @P1 F2FP.PACK_AB R158, RZ, R158 ;  /* 0x0000009eff9e123e */ /* 0x000fe400000000ff */
[----:B------:R-:W-:Y:S02]  /*3b10*/  @P1 PRMT R70, R89, 0x7610, R70 ;  /* 0x0000761059461816 */ /* 0x000fe40000000046 */
[----:B------:R-:W-:Y:S02]  /*3b20*/  @P1 PRMT R71, R88, 0x7610, R71 ;  /* 0x0000761058471816 */ /* 0x000fe40000000047 */
[----:B------:R-:W-:Y:S01]  /*3b30*/  @P1 PRMT R68, R68, 0x5410, R79 ;  /* 0x0000541044441816 */ /* 0x000fe2000000004f */
[----:B------:R-:W-:Y:S01]  /*3b40*/  @P1 IMAD.WIDE.U32 R78, R78, R83, c[0x0][0x258] ;  /* 0x000096004e4e1625 */ /* 0x000fe200078e0053 */
[----:B------:R-:W-:Y:S02]  /*3b50*/  F2FP.PACK_AB R75, R72, R75 ;  /* 0x0000004b484b723e */ /* 0x000fe400000000ff */
[----:B------:R-:W-:-:S02]  /*3b60*/  @P1 PRMT R69, R69, 0x5410, R87 ;  /* 0x0000541045451816 */ /* 0x000fc40000000057 */
[----:B------:R-:W-:Y:S02]  /*3b70*/  @P1 PRMT R70, R70, 0x5410, R84 ;  /* 0x0000541046461816 */ /* 0x000fe40000000054 */
[----:B------:R-:W-:Y:S02]  /*3b80*/  @P1 PRMT R71, R71, 0x5410, R158 ;  /* 0x0000541047471816 */ /* 0x000fe4000000009e */
[----:B------:R-:W-:Y:S02]  /*3b90*/  F2FP.PACK_AB R74, R195, R82 ;  /* 0x00000052c34a723e */ /* 0x000fe400000000ff */
[----:B------:R-:W-:Y:S01]  /*3ba0*/  F2FP.PACK_AB R73, R93, R80 ;  /* 0x000000505d49723e */ /* 0x000fe200000000ff */
[----:B------:R1:W-:Y:S01]  /*3bb0*/  @P1 STG.E.128 [R78.64], R68 ;  /* 0x000000444e001986 */ /* 0x0003e2000c101d04 */
[----:B------:R-:W-:Y:S02]  /*3bc0*/  F2FP.PACK_AB R72, R91, R90 ;  /* 0x0000005a5b48723e */ /* 0x000fe400000000ff */
[----:B------:R-:W-:-:S03]  /*3bd0*/  MOV R80, c[0x0][0x160] ;  /* 0x0000580000507a02 */ /* 0x000fc60000000f00 */
[----:B------:R1:W-:Y:S01]  /*3be0*/  STG.E.128 [R76.64], R72 ;  /* 0x000000484c007986 */ /* 0x0003e2000c101d04 */
[----:B------:R-:W-:-:S04]  /*3bf0*/  LEA R191, R80, R191, 0x2 ;  /* 0x000000bf50bf7211 */ /* 0x000fc800078e10ff */
[----:B------:R-:W-:-:S13]  /*3c00*/  ISETP.GE.AND P0, PT, R191, c[0x0][0x164], PT ;  /* 0x00005900bf007a0c */ /* 0x000fda0003f06270 */
[----:B01----:R-:W-:Y:S01]  /*3c10*/  @P0 CALL.REL.NOINC `(.L_x_1688) ;  /* 0x0000001000000944 */ /* 0x003fe20003c00000 */
[----:B------:R-:W-:Y:S05]  /*3c20*/  BRA `(.L_x_1689) ;  /* 0xffffccb000007947 */ /* 0x000fea000383ffff */
.L_x_1688:
[----:B------:R-:W-:Y:S05]  /*3c30*/  BSYNC B1 ;  /* 0x0000000000017941 */ /* 0x000fea0003800000 */
.L_x_1685:
        /* <DEDUP_REMOVED lines=77> */
.L_x_1684:
[----:B------:R-:W-:Y:S05]  /*4110*/  BSYNC B0 ;  /* 0x0000000000007941 */ /* 0x000fea0003800000 */
.L_x_1682:
        /* <DEDUP_REMOVED lines=219> */
.L_x_1686:
[----:B------:R-:W-:Y:S01]  /*4ed0*/  HFMA2.MMA R159, -RZ, RZ, 0, 5.9604644775390625e-08 ;  /* 0x00000001ff9f7435 */ /* 0x000fe200000001ff */
[----:B------:R-:W-:-:S02]  /*4ee0*/  MOV R82, R197 ;  /* 0x000000c500527202 */ /* 0x000fc40000000f00 */
[----:B------:R-:W-:Y:S02]  /*4ef0*/  MOV R106, 0x1f ;  /* 0x0000001f006a7802 */ /* 0x000fe40000000f00 */
[----:B------:R-:W-:Y:S02]  /*4f00*/  MOV R215, 0xffffffff ;  /* 0xffffffff00d77802 */ /* 0x000fe40000000f00 */
[----:B------:R-:W-:Y:S02]  /*4f10*/  MOV R72, 0x4f30 ;  /* 0x00004f3000487802 */ /* 0x000fe40000000f00 */
[----:B-----5:R-:W-:Y:S05]  /*4f20*/  CALL.REL.NOINC `($__internal_21_$__cuda_sm70_shflsync_bfly_p) ;  /* 0x0000046000007944 */ /* 0x020fea0003c00000 */
[----:B-1----:R-:W-:Y:S01]  /*4f30*/  MOV R90, R82 ;  /* 0x00000052005a7202 */ /* 0x002fe20000000f00 */
[----:B0-----:R-:W-:Y:S05]  /*4f40*/  BRA `(.L_x_1690) ;  /* 0xffffd3e000007947 */ /* 0x001fea000383ffff */
.L_x_1687:
[----:B------:R-:W-:Y:S01]  /*4f50*/  HFMA2.MMA R159, -RZ, RZ, 0, 5.9604644775390625e-08 ;  /* 0x00000001ff9f7435 */ /* 0x000fe200000001ff */
[----:B------:R-:W-:Y:S02]  /*4f60*/  MOV R82, R205 ;  /* 0x000000cd00527202 */ /* 0x000fe40000000f00 */
[----:B------:R-:W-:Y:S02]  /*4f70*/  MOV R106, 0x1f ;  /* 0x0000001f006a7802 */ /* 0x000fe40000000f00 */
[----:B------:R-:W-:-:S02]  /*4f80*/  MOV R215, 0xffffffff ;  /* 0xffffffff00d77802 */ /* 0x000fc40000000f00 */
[----:B------:R-:W-:Y:S02]  /*4f90*/  MOV R72, 0x4fb0 ;  /* 0x00004fb000487802 */ /* 0x000fe40000000f00 */
[----:B01---5:R-:W-:Y:S05]  /*4fa0*/  CALL.REL.NOINC `($__internal_21_$__cuda_sm70_shflsync_bfly_p) ;  /* 0x000003e000007944 */ /* 0x023fea0003c00000 */
[----:B------:R-:W-:Y:S01]  /*4fb0*/  FADD.FTZ R197, R197, R90 ;  /* 0x0000005ac5c57221 */ /* 0x000fe20000010000 */
[----:B0-----:R-:W-:Y:S01]  /*4fc0*/  HFMA2.MMA R159, -RZ, RZ, 0, 1.1920928955078125e-07 ;  /* 0x00000002ff9f7435 */ /* 0x001fe200000001ff */
[----:B-1----:R-:W-:Y:S01]  /*4fd0*/  FADD.FTZ R205, R205, R82 ;  /* 0x00000052cdcd7221 */ /* 0x002fe20000010000 */
[----:B------:R-:W-:Y:S02]  /*4fe0*/  MOV R106, 0x1f ;  /* 0x0000001f006a7802 */ /* 0x000fe40000000f00 */
[----:B------:R-:W-:Y:S02]  /*4ff0*/  MOV R215, 0xffffffff ;  /* 0xffffffff00d77802 */ /* 0x000fe40000000f00 */
[----:B------:R-:W-:Y:S02]  /*5000*/  MOV R82, R197 ;  /* 0x000000c500527202 */ /* 0x000fe40000000f00 */
[----:B------:R-:W-:Y:S02]  /*5010*/  MOV R72, 0x5030 ;  /* 0x0000503000487802 */ /* 0x000fe40000000f00 */
[----:B------:R-:W-:Y:S05]  /*5020*/  CALL.REL.NOINC `($__internal_21_$__cuda_sm70_shflsync_bfly_p) ;  /* 0x0000036000007944 */ /* 0x000fea0003c00000 */
[----:B0-----:R-:W-:Y:S01]  /*5030*/  HFMA2.MMA R159, -RZ, RZ, 0, 1.1920928955078125e-07 ;  /* 0x00000002ff9f7435 */ /* 0x001fe200000001ff */
[----:B-1----:R-:W-:-:S02]  /*5040*/  MOV R90, R82 ;  /* 0x00000052005a7202 */ /* 0x002fc40000000f00 */
[----:B------:R-:W-:Y:S02]  /*5050*/  MOV R82, R205 ;  /* 0x000000cd00527202 */ /* 0x000fe40000000f00 */
[----:B------:R-:W-:Y:S02]  /*5060*/  MOV R106, 0x1f ;  /* 0x0000001f006a7802 */ /* 0x000fe40000000f00 */
[----:B------:R-:W-:Y:S02]  /*5070*/  MOV R215, 0xffffffff ;  /* 0xffffffff00d77802 */ /* 0x000fe40000000f00 */
[----:B------:R-:W-:Y:S02]  /*5080*/  MOV R72, 0x50a0 ;  /* 0x000050a000487802 */ /* 0x000fe40000000f00 */
[----:B------:R-:W-:Y:S05]  /*5090*/  CALL.REL.NOINC `($__internal_21_$__cuda_sm70_shflsync_bfly_p) ;  /* 0x000002f000007944 */ /* 0x000fea0003c00000 */
[----:B------:R-:W-:Y:S01]  /*50a0*/  FADD.FTZ R197, R90, R197 ;  /* 0x000000c55ac57221 */ /* 0x000fe20000010000 */
[----:B0-----:R-:W-:Y:S01]  /*50b0*/  HFMA2.MMA R159, -RZ, RZ, 0, 2.384185791015625e-07 ;  /* 0x00000004ff9f7435 */ /* 0x001fe200000001ff */
[----:B-1----:R-:W-:Y:S01]  /*50c0*/  FADD.FTZ R205, R205, R82 ;  /* 0x00000052cdcd7221 */ /* 0x002fe20000010000 */
[----:B------:R-:W-:Y:S02]  /*50d0*/  MOV R106, 0x1f ;  /* 0x0000001f006a7802 */ /* 0x000fe40000000f00 */
[----:B------:R-:W-:-:S02]  /*50e0*/  MOV R215, 0xffffffff ;  /* 0xffffffff00d77802 */ /* 0x000fc40000000f00 */
[----:B------:R-:W-:Y:S02]  /*50f0*/  MOV R82, R197 ;  /* 0x000000c500527202 */ /* 0x000fe40000000f00 */
[----:B------:R-:W-:Y:S02]  /*5100*/  MOV R72, 0x5120 ;  /* 0x0000512000487802 */ /* 0x000fe40000000f00 */
[----:B------:R-:W-:Y:S05]  /*5110*/  CALL.REL.NOINC `($__internal_21_$__cuda_sm70_shflsync_bfly_p) ;  /* 0x0000027000007944 */ /* 0x000fea0003c00000 */
[----:B0-----:R-:W-:Y:S01]  /*5120*/  HFMA2.MMA R159, -RZ, RZ, 0, 2.384185791015625e-07 ;  /* 0x00000004ff9f7435 */ /* 0x001fe200000001ff */
[----:B-1----:R-:W-:Y:S02]  /*5130*/  MOV R90, R82 ;  /* 0x00000052005a7202 */ /* 0x002fe40000000f00 */
[----:B------:R-:W-:Y:S02]  /*5140*/  MOV R82, R205 ;  /* 0x000000cd00527202 */ /* 0x000fe40000000f00 */
[----:B------:R-:W-:Y:S02]  /*5150*/  MOV R106, 0x1f ;  /* 0x0000001f006a7802 */ /* 0x000fe40000000f00 */
[----:B------:R-:W-:Y:S02]  /*5160*/  MOV R215, 0xffffffff ;  /* 0xffffffff00d77802 */ /* 0x000fe40000000f00 */
[----:B------:R-:W-:-:S02]  /*5170*/  MOV R72, 0x5190 ;  /* 0x0000519000487802 */ /* 0x000fc40000000f00 */
[----:B------:R-:W-:Y:S05]  /*5180*/  CALL.REL.NOINC `($__internal_21_$__cuda_sm70_shflsync_bfly_p) ;  /* 0x0000020000007944 */ /* 0x000fea0003c00000 */
[----:B------:R-:W-:Y:S01]  /*5190*/  FADD.FTZ R197, R90, R197 ;  /* 0x000000c55ac57221 */ /* 0x000fe20000010000 */
[----:B0-----:R-:W-:Y:S01]  /*51a0*/  HFMA2.MMA R159, -RZ, RZ, 0, 4.76837158203125e-07 ;  /* 0x00000008ff9f7435 */ /* 0x001fe200000001ff */
[----:B-1----:R-:W-:Y:S01]  /*51b0*/  FADD.FTZ R205, R205, R82 ;  /* 0x00000052cdcd7221 */ /* 0x002fe20000010000 */
[----:B------:R-:W-:-:S02]  /*51c0*/  MOV R106, 0x1f ;  /* 0x0000001f006a7802 */ /* 0x000fc40000000f00 */
[----:B------:R-:W-:Y:S02]  /*51d0*/  MOV R215, 0xffffffff ;  /* 0xffffffff00d77802 */ /* 0x000fe40000000f00 */
[----:B------:R-:W-:Y:S02]  /*51e0*/  MOV R82, R197 ;  /* 0x000000c500527202 */ /* 0x000fe40000000f00 */
[----:B------:R-:W-:Y:S02]  /*51f0*/  MOV R72, 0x5210 ;  /* 0x0000521000487802 */ /* 0x000fe40000000f00 */
[----:B------:R-:W-:Y:S05]  /*5200*/  CALL.REL.NOINC `($__internal_21_$__cuda_sm70_shflsync_bfly_p) ;  /* 0x0000018000007944 */ /* 0x000fea0003c00000 */
[----:B0-----:R-:W-:Y:S01]  /*5210*/  HFMA2.MMA R159, -RZ, RZ, 0, 4.76837158203125e-07 ;  /* 0x00000008ff9f7435 */ /* 0x001fe200000001ff */
[----:B-1----:R-:W-:Y:S02]  /*5220*/  MOV R90, R82 ;  /* 0x00000052005a7202 */ /* 0x002fe40000000f00 */
[----:B------:R-:W-:Y:S02]  /*5230*/  MOV R82, R205 ;  /* 0x000000cd00527202 */ /* 0x000fe40000000f00 */
[----:B------:R-:W-:Y:S02]  /*5240*/  MOV R106, 0x1f ;  /* 0x0000001f006a7802 */ /* 0x000fe40000000f00 */
[----:B------:R-:W-:-:S02]  /*5250*/  MOV R215, 0xffffffff ;  /* 0xffffffff00d77802 */ /* 0x000fc40000000f00 */
[----:B------:R-:W-:Y:S02]  /*5260*/  MOV R72, 0x5280 ;  /* 0x0000528000487802 */ /* 0x000fe40000000f00 */
[----:B------:R-:W-:Y:S05]  /*5270*/  CALL.REL.NOINC `($__internal_21_$__cuda_sm70_shflsync_bfly_p) ;  /* 0x0000011000007944 */ /* 0x000fea0003c00000 */
[----:B------:R-:W-:Y:S01]  /*5280*/  FADD.FTZ R197, R90, R197 ;  /* 0x000000c55ac57221 */ /* 0x000fe20000010000 */
[----:B0-----:R-:W-:Y:S01]  /*5290*/  HFMA2.MMA R159, -RZ, RZ, 0, 9.5367431640625e-07 ;  /* 0x00000010ff9f7435 */ /* 0x001fe200000001ff */
[----:B-1----:R-:W-:Y:S01]  /*52a0*/  FADD.FTZ R205, R205, R82 ;  /* 0x00000052cdcd7221 */ /* 0x002fe20000010000 */
[----:B------:R-:W-:Y:S02]  /*52b0*/  MOV R106, 0x1f ;  /* 0x0000001f006a7802 */ /* 0x000fe40000000f00 */
[----:B------:R-:W-:Y:S02]  /*52c0*/  MOV R215, 0xffffffff ;  /* 0xffffffff00d77802 */ /* 0x000fe40000000f00 */
[----:B------:R-:W-:Y:S02]  /*52d0*/  MOV R82, R197 ;  /* 0x000000c500527202 */ /* 0x000fe40000000f00 */
[----:B------:R-:W-:Y:S02]  /*52e0*/  MOV R72, 0x5300 ;  /* 0x0000530000487802 */ /* 0x000fe40000000f00 */
[----:B------:R-:W-:Y:S05]  /*52f0*/  CALL.REL.NOINC `($__internal_21_$__cuda_sm70_shflsync_bfly_p) ;  /* 0x0000009000007944 */ /* 0x000fea0003c00000 */
[----:B0-----:R-:W-:Y:S01]  /*5300*/  HFMA2.MMA R159, -RZ, RZ, 0, 9.5367431640625e-07 ;  /* 0x00000010ff9f7435 */ /* 0x001fe200000001ff */
[----:B-1----:R-:W-:-:S02]  /*5310*/  MOV R104, R82 ;  /* 0x0000005200687202 */ /* 0x002fc40000000f00 */
[----:B------:R-:W-:Y:S02]  /*5320*/  MOV R82, R205 ;  /* 0x000000cd00527202 */ /* 0x000fe40000000f00 */
[----:B------:R-:W-:Y:S02]  /*5330*/  MOV R106, 0x1f ;  /* 0x0000001f006a7802 */ /* 0x000fe40000000f00 */
[----:B------:R-:W-:Y:S02]  /*5340*/  MOV R215, 0xffffffff ;  /* 0xffffffff00d77802 */ /* 0x000fe40000000f00 */
[----:B------:R-:W-:Y:S02]  /*5350*/  MOV R72, 0x5370 ;  /* 0x0000537000487802 */ /* 0x000fe40000000f00 */
[----:B------:R-:W-:Y:S05]  /*5360*/  CALL.REL.NOINC `($__internal_21_$__cuda_sm70_shflsync_bfly_p) ;  /* 0x0000002000007944 */ /* 0x000fea0003c00000 */
[----:B-1----:R-:W-:Y:S01]  /*5370*/  MOV R72, R82 ;  /* 0x0000005200487202 */ /* 0x002fe20000000f00 */
[----:B0-----:R-:W-:Y:S05]  /*5380*/  BRA `(.L_x_1691) ;  /* 0xffffd0c000007947 */ /* 0x001fea000383ffff */
        .weak           $__internal_21_$__cuda_sm70_shflsync_bfly_p
        .type           $__internal_21_$__cuda_sm70_shflsync_bfly_p,@function
        .size           $__internal_21_$__cuda_sm70_shflsync_bfly_p,(.L_x_14903 - $__internal_21_$__cuda_sm70_shflsync_bfly_p)
$__internal_21_$__cuda_sm70_shflsync_bfly_p:
[----:B------:R-:W-:Y:S01]  /*5390*/  HFMA2.MMA R73, -RZ, RZ, 0, 0 ;  /* 0x00000000ff497435 */ /* 0x000fe200000001ff */
[----:B------:R-:W-:Y:S04]  /*53a0*/  WARPSYNC R215 ;  /* 0x000000d700007348 */ /* 0x000fe80003800000 */
[----:B------:R0:W1:Y:S01]  /*53b0*/  SHFL.BFLY PT, R82, R82, R159, R106 ;  /* 0x0c00009f52527389 */ /* 0x00006200000e006a */
[----:B------:R-:W-:Y:S05]  /*53c0*/  RET.REL.NODEC R72 `(_ZN10layer_norm13ln_bwd_kernelINS_13Kernel_traitsI6__halfS2_S2_S2_fjLj1280ELj1ELj4ELj1ELj16ENS_18Kernel_traits_baseILj1280ES2_S2_S2_S2_fjLj128EEEEELb0ELb0ELb0ELb1EEEvNS_9BwdParamsE) ;  /* 0xffffac3048007950 */ /* 0x000fea0003c3ffff */
.L_x_1692:
        /* <DEDUP_REMOVED lines=11> */
.L_x_14903:


//--------------------- .text._ZN10layer_norm13ln_bwd_kernelINS_13Kernel_traitsI6__halfS2_S2_S2_fjLj1280ELj1ELj4ELj1ELj16ENS_18Kernel_traits_baseILj1280ES2_S2_S2_S2_fjLj128EEEEELb0ELb0ELb1ELb0EEEvNS_9BwdParamsE --------------------------
	.section	.text._ZN10layer_norm13ln_bwd_kernelINS_13Kernel_traitsI6__halfS2_S2_S2_fjLj1280ELj1ELj4ELj1ELj16ENS_18Kernel_traits_baseILj1280ES2_S2_S2_S2_fjLj128EEEEELb0ELb0ELb1ELb0EEEvNS_9BwdParamsE,"ax",@progbits
	.sectioninfo	@"SHI_REGISTERS=254"
	.align	128
        .global         _ZN10layer_norm13ln_bwd_kernelINS_13Kernel_traitsI6__halfS2_S2_S2_fjLj1280ELj1ELj4ELj1ELj16ENS_18Kernel_traits_baseILj1280ES2_S2_S2_S2_fjLj128EEEEELb0ELb0ELb1ELb0EEEvNS_9BwdParamsE
        .type           _ZN10layer_norm13ln_bwd_kernelINS_13Kernel_traitsI6__halfS2_S2_S2_fjLj1280ELj1ELj4ELj1ELj16ENS_18Kernel_traits_baseILj1280ES2_S2_S2_S2_fjLj128EEEEELb0ELb0ELb1ELb0EEEvNS_9BwdParamsE,@function
        .size           _ZN10layer_norm13ln_bwd_kernelINS_13Kernel_traitsI6__halfS2_S2_S2_fjLj1280ELj1ELj4ELj1ELj16ENS_18Kernel_traits_baseILj1280ES2_S2_S2_S2_fjLj128EEEEELb0ELb0ELb1ELb0EEEvNS_9BwdParamsE,(.L_x_14904 - _ZN10layer_norm13ln_bwd_kernelINS_13Kernel_traitsI6__halfS2_S2_S2_fjLj1280ELj1ELj4ELj1ELj16ENS_18Kernel_traits_baseILj1280ES2_S2_S2_S2_fjLj128EEEEELb0ELb0ELb1ELb0EEEvNS_9BwdParamsE)
        .other          _ZN10layer_norm13ln_bwd_kernelINS_13Kernel_traitsI6__halfS2_S2_S2_fjLj1280ELj1ELj4ELj1ELj16ENS_18Kernel_traits_baseILj1280ES2_S2_S2_S2_fjLj128EEEEELb0ELb0ELb1ELb0EEEvNS_9BwdParamsE,@"STO_CUDA_ENTRY STV_DEFAULT"
_ZN10layer_norm13ln_bwd_kernelINS_13Kernel_traitsI6__halfS2_S2_S2_fjLj1280ELj1ELj4ELj1ELj16ENS_18Kernel_traits_baseILj1280ES2_S2_S2_S2_fjLj128EEEEELb0ELb0ELb1ELb0EEEvNS_9BwdParamsE:
.text._ZN10layer_norm13ln_bwd_kernelINS_13Kernel_traitsI6__halfS2_S2_S2_fjLj1280ELj1ELj4ELj1ELj16ENS_18Kernel_traits_baseILj1280ES2_S2_S2_S2_fjLj128EEEEELb0ELb0ELb1ELb0EEEvNS_9BwdParamsE:
        /* <DEDUP_REMOVED lines=17> */
[----:B------:R-:W-:Y:S02]  /*0110*/  @P4 MOV R3, 0x10 ;  /* 0x0000001000034802 */ /* 0x000fe40000000f00 */
[----:B------:R-:W-:Y:S02]  /*0120*/  @P3 MOV R7, 0x10 ;  /* 0x0000001000073802 */ /* 0x000fe40000000f00 */
        /* <DEDUP_REMOVED lines=10> */
[----:B------:R-:W-:Y:S02]  /*01d0*/  @P0 IADD3 R4, R4, 0x20, RZ ;  /* 0x0000002004040810 */ /* 0x000fe40007ffe0ff */
[----:B------:R-:W-:-:S02]  /*01e0*/  P2R R0, PR, RZ, 0x4 ;  /* 0x00000004ff007803 */ /* 0x000fc40000000000 */
[----:B------:R1:W5:Y:S01]  /*01f0*/  @P0 LDG.E.128 R8, [R12.64] ;  /* 0x000000040c080981 */ /* 0x000362000c1e1d00 */
[C---:B------:R-:W-:Y:S01]  /*0200*/  @P1 IMAD.WIDE.U32 R14, R4.reuse, R15, c[0x0][0x1b0] ;  /* 0x00006c00040e1625 */ /* 0x040fe200078e000f */
[----:B------:R-:W-:-:S04]  /*0210*/  @P1 IADD3 R4, R4, 0x20, RZ ;  /* 0x0000002004041810 */ /* 0x000fc80007ffe0ff */
[----:B------:R1:W5:Y:S01]  /*0220*/  @P1 LDG.E.128 R48, [R14.64] ;  /* 0x000000040e301981 */ /* 0x000362000c1e1d00 */
[----:B------:R-:W-:Y:S01]  /*0230*/  SHF.R.U32.HI R0, RZ, 0x5, R152 ;  /* 0x00000005ff007819 */ /* 0x000fe20000011698 */
[----:B------:R-:W-:-:S03]  /*0240*/  @P2 IMAD.WIDE.U32 R4, R4, R5, c[0x0][0x1b0] ;  /* 0x00006c0004042625 */ /* 0x000fc600078e0005 */
[----:B0-----:R-:W-:Y:S02]  /*0250*/  LEA R163, R163, R0, 0x2 ;  /* 0x00000000a3a37211 */ /* 0x001fe400078e10ff */
[----:B------:R1:W5:Y:S02]  /*0260*/  @P2 LDG.E.128 R36, [R4.64] ;  /* 0x0000000404242981 */ /* 0x000364000c1e1d00 */
        /* <DEDUP_REMOVED lines=43> */
[--C-:B-1---5:R-:W-:Y:S01]  /*0520*/  HADD2.F32 R32, -RZ, R25.reuse.H0_H0 ;  /* 0x20000019ff207230 */ /* 0x122fe20000004100 */
[----:B------:R-:W-:Y:S01]  /*0530*/  HFMA2.MMA R41, -RZ, RZ, 0, 0 ;  /* 0x00000000ff297435 */ /* 0x000fe200000001ff */
[----:B------:R-:W-:-:S02]  /*0540*/  HADD2.F32 R31, -RZ, R25.H1_H1 ;  /* 0x30000019ff1f7230 */ /* 0x000fc40000004100 */
[--C-:B------:R-:W-:Y:S02]  /*0550*/  HADD2.F32 R30, -RZ, R26.reuse.H0_H0 ;  /* 0x2000001aff1e7230 */ /* 0x100fe40000004100 */
[----:B------:R-:W-:Y:S02]  /*0560*/  HADD2.F32 R29, -RZ, R26.H1_H1 ;  /* 0x3000001aff1d7230 */ /* 0x000fe40000004100 */
[--C-:B------:R-:W-:Y:S02]  /*0570*/  HADD2.F32 R26, -RZ, R16.reuse.H0_H0 ;  /* 0x20000010ff1a7230 */ /* 0x100fe40000004100 */
[----:B------:R-:W-:Y:S02]  /*0580*/  HADD2.F32 R25, -RZ, R16.H1_H1 ;  /* 0x30000010ff197230 */ /* 0x000fe40000004100 */
[--C-:B------:R-:W-:Y:S02]  /*0590*/  HADD2.F32 R16, -RZ, R9.reuse.H0_H0 ;  /* 0x20000009ff107230 */ /* 0x100fe40000004100 */
[----:B------:R-:W-:-:S02]  /*05a0*/  HADD2.F32 R15, -RZ, R9.H1_H1 ;  /* 0x30000009ff0f7230 */ /* 0x000fc40000004100 */
[----:B------:R-:W0:Y:S01]  /*05b0*/  LDC.U8 R9, c[0x0][0x1f0] ;  /* 0x00007c00ff097b82 */ /* 0x000e220000000000 */
[--C-:B------:R-:W-:Y:S02]  /*05c0*/  HADD2.F32 R34, -RZ, R24.reuse.H0_H0 ;  /* 0x20000018ff227230 */ /* 0x100fe40000004100 */
[----:B------:R-:W-:Y:S02]  /*05d0*/  HADD2.F32 R33, -RZ, R24.H1_H1 ;  /* 0x30000018ff217230 */ /* 0x000fe40000004100 */
[--C-:B------:R-:W-:Y:S02]  /*05e0*/  HADD2.F32 R24, -RZ, R17.reuse.H0_H0 ;  /* 0x20000011ff187230 */ /* 0x100fe40000004100 */
[----:B------:R-:W-:Y:S02]  /*05f0*/  HADD2.F32 R23, -RZ, R17.H1_H1 ;  /* 0x30000011ff177230 */ /* 0x000fe40000004100 */
[--C-:B------:R-:W-:Y:S02]  /*0600*/  HADD2.F32 R22, -RZ, R18.reuse.H0_H0 ;  /* 0x20000012ff167230 */ /* 0x100fe40000004100 */
[----:B------:R-:W-:-:S02]  /*0610*/  HADD2.F32 R21, -RZ, R18.H1_H1 ;  /* 0x30000012ff157230 */ /* 0x000fc40000004100 */
[----:B------:R-:W-:Y:S02]  /*0620*/  HADD2.F32 R28, -RZ, R27.H0_H0 ;  /* 0x2000001bff1c7230 */ /* 0x000fe40000004100 */
[----:B------:R-:W-:Y:S02]  /*0630*/  HADD2.F32 R20, -RZ, R19.H0_H0 ;  /* 0x20000013ff147230 */ /* 0x000fe40000004100 */
[--C-:B------:R-:W-:Y:S02]  /*0640*/  HADD2.F32 R18, -RZ, R8.reuse.H0_H0 ;  /* 0x20000008ff127230 */ /* 0x100fe40000004100 */
[----:B------:R-:W-:Y:S02]  /*0650*/  HADD2.F32 R17, -RZ, R8.H1_H1 ;  /* 0x30000008ff117230 */ /* 0x000fe40000004100 */
[--C-:B------:R-:W-:Y:S02]  /*0660*/  HADD2.F32 R14, -RZ, R10.reuse.H0_H0 ;  /* 0x2000000aff0e7230 */ /* 0x100fe40000004100 */
[----:B------:R-:W-:-:S02]  /*0670*/  HADD2.F32 R13, -RZ, R10.H1_H1 ;  /* 0x3000000aff0d7230 */ /* 0x000fc40000004100 */
[----:B------:R-:W-:Y:S02]  /*0680*/  HADD2.F32 R12, -RZ, R11.H0_H0 ;  /* 0x2000000bff0c7230 */ /* 0x000fe40000004100 */
[----:B------:R-:W-:Y:S02]  /*0690*/  HADD2.F32 R27, -RZ, R27.H1_H1 ;  /* 0x3000001bff1b7230 */ /* 0x000fe40000004100 */
[----:B------:R-:W-:Y:S02]  /*06a0*/  HADD2.F32 R19, -RZ, R19.H1_H1 ;  /* 0x30000013ff137230 */ /* 0x000fe40000004100 */
[----:B------:R-:W-:Y:S02]  /*06b0*/  HADD2.F32 R11, -RZ, R11.H1_H1 ;  /* 0x3000000bff0b7230 */ /* 0x000fe40000004100 */
[--C-:B------:R-:W-:Y:S02]  /*06c0*/  HADD2.F32 R10, -RZ, R48.reuse.H0_H0 ;  /* 0x20000030ff0a7230 */ /* 0x100fe40000004100 */
[----:B------:R-:W-:-:S02]  /*06d0*/  HADD2.F32 R8, -RZ, R48.H1_H1 ;  /* 0x30000030ff087230 */ /* 0x000fc40000004100 */
[--C-:B------:R-:W-:Y:S02]  /*06e0*/  HADD2.F32 R7, -RZ, R49.reuse.H0_H0 ;  /* 0x20000031ff077230 */ /* 0x100fe40000004100 */
[----:B------:R-:W-:Y:S02]  /*06f0*/  HADD2.F32 R6, -RZ, R49.H1_H1 ;  /* 0x30000031ff067230 */ /* 0x000fe40000004100 */
[--C-:B------:R-:W-:Y:S02]  /*0700*/  HADD2.F32 R5, -RZ, R50.reuse.H0_H0 ;  /* 0x20000032ff057230 */ /* 0x100fe40000004100 */
        /* <DEDUP_REMOVED lines=10> */
[----:B0-----:R-:W-:Y:S02]  /*07b0*/  HADD2.F32 R164, -RZ, R39.H1_H1 ;  /* 0x30000027ffa47230 */ /* 0x001fe40000004100 */
.L_x_1850:
        /* <DEDUP_REMOVED lines=12> */
[----:B------:R-:W-:Y:S02]  /*0880*/  LEA.HI R165, R166, R159, RZ, 0x3 ;  /* 0x0000009fa6a57211 */ /* 0x000fe400078f18ff */
[----:B------:R-:W-:Y:S02]  /*0890*/  LOP3.LUT R166, R152, 0x1f, RZ, 0xc0, !PT ;  /* 0x0000001f98a67812 */ /* 0x000fe400078ec0ff */
[----:B------:R-:W-:Y:S02]  /*08a0*/  MOV R159, 0x10 ;  /* 0x00000010009f7802 */ /* 0x000fe40000000f00 */
        /* <DEDUP_REMOVED lines=12> */
.L_x_1699:
[----:B------:R-:W-:Y:S02]  /*0970*/  IADD3 R144, R165, 0x20, RZ ;  /* 0x00000020a5907810 */ /* 0x000fe40007ffe0ff */
.L_x_1698:
[----:B------:R-:W-:Y:S05]  /*0980*/  BSYNC B2 ;  /* 0x0000000000027941 */ /* 0x000fea0003800000 */
.L_x_1697:
        /* <DEDUP_REMOVED lines=8> */
.L_x_1702:
[----:B------:R-:W-:Y:S02]  /*0a10*/  IADD3 R144, R144, 0x20, RZ ;  /* 0x0000002090907810 */ /* 0x000fe40007ffe0ff */
.L_x_1701:
[----:B------:R-:W-:Y:S05]  /*0a20*/  BSYNC B2 ;  /* 0x0000000000027941 */ /* 0x000fea0003800000 */
.L_x_1700:
[----:B------:R-:W-:Y:S01]  /*0a30*/  BSSY B2, `(.L_x_1703) ;  /* 0x0000008000027945 */ /* 0x000fe20003800000 */
[----:B------:R-:W-:Y:S05]  /*0a40*/  @!P0 BRA `(.L_x_1704) ;  /* 0x0000006000008947 */ /* 0x000fea0003800000 */
[----:B------:R-:W-:-:S04]  /*0a50*/  ISETP.NE.U32.AND P3, PT, RZ, c[0x0][0x218], PT ;  /* 0x00008600ff007a0c */ /* 0x000fc80003f65070 */
[----:B------:R-:W-:-:S13]  /*0a60*/  ISETP.NE.AND.EX P3, PT, RZ, c[0x0][0x21c], PT, P3 ;  /* 0x00008700ff007a0c */ /* 0x000fda0003f65330 */
[----:B------:R-:W-:Y:S05]  /*0a70*/  @!P3 BRA `(.L_x_1705) ;  /* 0x000000200000b947 */ /* 0x000fea0003800000 */
[----:B------:R-:W-:-:S06]  /*0a80*/  IMAD.WIDE.U32 R124, R144, R159, c[0x0][0x218] ;  /* 0x00008600907c7625 */ /* 0x000fcc00078e009f */
[----:B------:R-:W5:Y:S02]  /*0a90*/  LDG.E.128 R124, [R124.64] ;  /* 0x000000047c7c7981 */ /* 0x000f64000c1e1d00 */
.L_x_1705:
[----:B------:R-:W-:Y:S02]  /*0aa0*/  IADD3 R144, R144, 0x20, RZ ;  /* 0x0000002090907810 */ /* 0x000fe40007ffe0ff */
.L_x_1704:
[----:B------:R-:W-:Y:S05]  /*0ab0*/  BSYNC B2 ;  /* 0x0000000000027941 */ /* 0x000fea0003800000 */
.L_x_1703:
[----:B------:R-:W-:Y:S01]  /*0ac0*/  BSSY B2, `(.L_x_1706) ;  /* 0x0000008000027945 */ /* 0x000fe20003800000 */
[----:B------:R-:W-:Y:S05]  /*0ad0*/  @!P1 BRA `(.L_x_1707) ;  /* 0x0000006000009947 */ /* 0x000fea0003800000 */
[----:B------:R-:W-:-:S04]  /*0ae0*/  ISETP.NE.U32.AND P3, PT, RZ, c[0x0][0x218], PT ;  /* 0x00008600ff007a0c */ /* 0x000fc80003f65070 */
[----:B------:R-:W-:-:S13]  /*0af0*/  ISETP.NE.AND.EX P3, PT, RZ, c[0x0][0x21c], PT, P3 ;  /* 0x00008700ff007a0c */ /* 0x000fda0003f65330 */
[----:B------:R-:W-:Y:S05]  /*0b00*/  @!P3 BRA `(.L_x_1708) ;  /* 0x000000200000b947 */ /* 0x000fea0003800000 */
[----:B------:R-:W-:-:S06]  /*0b10*/  IMAD.WIDE.U32 R128, R144, R159, c[0x0][0x218] ;  /* 0x0000860090807625 */ /* 0x000fcc00078e009f */
[----:B------:R-:W5:Y:S02]  /*0b20*/  LDG.E.128 R128, [R128.64] ;  /* 0x0000000480807981 */ /* 0x000f64000c1e1d00 */
.L_x_1708:
[----:B------:R-:W-:Y:S02]  /*0b30*/  IADD3 R144, R144, 0x20, RZ ;  /* 0x0000002090907810 */ /* 0x000fe40007ffe0ff */
.L_x_1707:
[----:B------:R-:W-:Y:S05]  /*0b40*/  BSYNC B2 ;  /* 0x0000000000027941 */ /* 0x000fea0003800000 */
.L_x_1706:
        /* <DEDUP_REMOVED lines=9> */
.L_x_1696:
[----:B0-----:R-:W-:Y:S01]  /*0be0*/  IADD3 R144, R148, -0x1, RZ ;  /* 0xffffffff94907810 */ /* 0x001fe20007ffe0ff */
[----:B------:R-:W-:Y:S01]  /*0bf0*/  BSSY B2, `(.L_x_1710) ;  /* 0x000005d000027945 */ /* 0x000fe20003800000 */
[----:B------:R-:W-:Y:S01]  /*0c00*/  LOP3.LUT P3, RZ, R35, 0xffffffe0, RZ, 0xc0, !PT ;  /* 0xffffffe023ff7812 */ /* 0x000fe2000786c0ff */
[----:B------:R-:W-:Y:S01]  /*0c10*/  HFMA2.MMA R249, -RZ, RZ, 0, 0 ;  /* 0x00000000fff97435 */ /* 0x000fe200000001ff */
[----:B------:R-:W-:Y:S01]  /*0c20*/  MOV R247, RZ ;  /* 0x000000ff00f77202 */ /* 0x000fe20000000f00 */
[----:B------:R-:W-:Y:S01]  /*0c30*/  IMAD R144, R144, c[0x0][0x168], RZ ;  /* 0x00005a0090907a24 */ /* 0x000fe200078e02ff */
[----:B------:R-:W-:-:S04]  /*0c40*/  MOV R248, R165 ;  /* 0x000000a500f87202 */ /* 0x000fc80000000f00 */
[----:B------:R-:W-:-:S04]  /*0c50*/  SHF.R.S32.HI R145, RZ, 0x1f, R144 ;  /* 0x0000001fff917819 */ /* 0x000fc80000011490 */
[----:B------:R-:W-:-:S04]  /*0c60*/  LEA.HI R145, R145, R144, RZ, 0x3 ;  /* 0x0000009091917211 */ /* 0x000fc800078f18ff */
[----:B------:R-:W-:Y:S01]  /*0c70*/  LEA.HI.SX32 R166, R145, R166, 0x1d ;  /* 0x000000a691a67211 */ /* 0x000fe200078feaff */
[----:B------:R-:W-:Y:S05]  /*0c80*/  @!P3 BRA `(.L_x_1711) ;  /* 0x000005300000b947 */ /* 0x000fea0003800000 */
[----:B------:R-:W-:-:S04]  /*0c90*/  IMAD.WIDE.U32 R144, R165, R159, c[0x0][0x188] ;  /* 0x00006200a5907625 */ /* 0x000fc800078e009f */
[----:B------:R-:W-:Y:S02]  /*0ca0*/  IMAD.WIDE.U32 R148, R166, R159, c[0x0][0x208] ;  /* 0x00008200a6947625 */ /* 0x000fe400078e009f */
[----:B------:R-:W2:Y:S04]  /*0cb0*/  LDG.E.128 R144, [R144.64] ;  /* 0x0000000490907981 */ /* 0x000ea8000c1e1d00 */
[----:B------:R-:W3:Y:S01]  /*0cc0*/  LDG.E.128 R148, [R148.64] ;  /* 0x0000000494947981 */ /* 0x000ee2000c1e1d00 */
[----:B------:R-:W-:-:S04]  /*0cd0*/  ISETP.NE.U32.AND P3, PT, RZ, c[0x0][0x218], PT ;  /* 0x00008600ff007a0c */ /* 0x000fc80003f65070 */
[----:B------:R-:W-:-:S13]  /*0ce0*/  ISETP.NE.AND.EX P3, PT, RZ, c[0x0][0x21c], PT, P3 ;  /* 0x00008700ff007a0c */ /* 0x000fda0003f65330 */
[----:B------:R0:W5:Y:S01]  /*0cf0*/  @P3 LDG.E.128 R120, [R250.64] ;  /* 0x00000004fa783981 */ /* 0x000162000c1e1d00 */
[----:B------:R-:W-:Y:S02]  /*0d00*/  ISETP.NE.AND P3, PT, R9, RZ, PT ;  /* 0x000000ff0900720c */ /* 0x000fe40003f65270 */
[----:B------:R-:W-:Y:S02]  /*0d10*/  IADD3 R166, R166, 0x20, RZ ;  /* 0x00000020a6a67810 */ /* 0x000fe40007ffe0ff */
[----:B-----5:R-:W-:Y:S01]  /*0d20*/  FSEL R234, R162, RZ, !P3 ;  /* 0x000000ffa2ea7208 */ /* 0x020fe20005800000 */
[--C-:B--2---:R-:W-:Y:S02]  /*0d30*/  HADD2.F32 R233, -RZ, R145.reuse.H0_H0 ;  /* 0x20000091ffe97230 */ /* 0x104fe40000004100 */
[----:B------:R-:W-:Y:S02]  /*0d40*/  HADD2.F32 R235, -RZ, R145.H1_H1 ;  /* 0x30000091ffeb7230 */ /* 0x000fe40000004100 */
[----:B------:R-:W-:Y:S01]  /*0d50*/  HADD2.F32 R145, -RZ, R146.H0_H0 ;  /* 0x20000092ff917230 */ /* 0x000fe20000004100 */
[C---:B------:R-:W-:Y:S01]  /*0d60*/  FADD.FTZ R244, -R234.reuse, R233 ;  /* 0x000000e9eaf47221 */ /* 0x040fe20000010100 */
[--C-:B------:R-:W-:Y:S01]  /*0d70*/  HADD2.F32 R175, -RZ, R144.reuse.H0_H0 ;  /* 0x20000090ffaf7230 */ /* 0x100fe20000004100 */
[C---:B------:R-:W-:Y:S01]  /*0d80*/  FADD.FTZ R240, -R234.reuse, R235 ;  /* 0x000000ebeaf07221 */ /* 0x040fe20000010100 */
[----:B------:R-:W-:Y:S01]  /*0d90*/  HADD2.F32 R231, -RZ, R144.H1_H1 ;  /* 0x30000090ffe77230 */ /* 0x000fe20000004100 */
[C---:B------:R-:W-:Y:S01]  /*0da0*/  FADD.FTZ R238, -R234.reuse, R145 ;  /* 0x00000091eaee7221 */ /* 0x040fe20000010100 */
[----:B------:R-:W-:Y:S01]  /*0db0*/  HADD2.F32 R237, -RZ, R146.H1_H1 ;  /* 0x30000092ffed7230 */ /* 0x000fe20000004100 */
[C---:B------:R-:W-:Y:S01]  /*0dc0*/  FADD.FTZ R146, -R234.reuse, R175 ;  /* 0x000000afea927221 */ /* 0x040fe20000010100 */
[--C-:B------:R-:W-:Y:S01]  /*0dd0*/  HADD2.F32 R239, -RZ, R147.reuse.H0_H0 ;  /* 0x20000093ffef7230 */ /* 0x100fe20000004100 */
[C---:B------:R-:W-:Y:S01]  /*0de0*/  FADD.FTZ R242, -R234.reuse, R231 ;  /* 0x000000e7eaf27221 */ /* 0x040fe20000010100 */
[----:B------:R-:W-:Y:S01]  /*0df0*/  HADD2.F32 R147, -RZ, R147.H1_H1 ;  /* 0x30000093ff937230 */ /* 0x000fe20000004100 */
[C---:B------:R-:W-:Y:S01]  /*0e00*/  FADD.FTZ R236, -R234.reuse, R237 ;  /* 0x000000edeaec7221 */ /* 0x040fe20000010100 */
[--C-:B---3--:R-:W-:Y:S01]  /*0e10*/  HADD2.F32 R145, -RZ, R148.reuse.H0_H0 ;  /* 0x20000094ff917230 */ /* 0x108fe20000004100 */
[C---:B------:R-:W-:Y:S01]  /*0e20*/  FADD.FTZ R144, -R234.reuse, R239 ;  /* 0x000000efea907221 */ /* 0x040fe20000010100 */
[----:B------:R-:W-:Y:S01]  /*0e30*/  HADD2.F32 R148, -RZ, R148.H1_H1 ;  /* 0x30000094ff947230 */ /* 0x000fe20000004100 */
[----:B------:R-:W-:Y:S01]  /*0e40*/  FADD.FTZ R234, -R234, R147 ;  /* 0x00000093eaea7221 */ /* 0x000fe20000010100 */
[--C-:B------:R-:W-:Y:S01]  /*0e50*/  HADD2.F32 R147, -RZ, R149.reuse.H0_H0 ;  /* 0x20000095ff937230 */ /* 0x100fe20000004100 */
[C---:B------:R-:W-:Y:S01]  /*0e60*/  FMUL.FTZ R175, R161.reuse, R146 ;  /* 0x00000092a1af7220 */ /* 0x040fe20000410000 */
[----:B------:R-:W-:Y:S01]  /*0e70*/  HADD2.F32 R248, -RZ, R149.H1_H1 ;  /* 0x30000095fff87230 */ /* 0x000fe20000004100 */
[C---:B------:R-:W-:Y:S01]  /*0e80*/  FMUL.FTZ R243, R161.reuse, R244 ;  /* 0x000000f4a1f37220 */ /* 0x040fe20000410000 */
[--C-:B------:R-:W-:Y:S01]  /*0e90*/  HADD2.F32 R149, -RZ, R150.reuse.H0_H0 ;  /* 0x20000096ff957230 */ /* 0x100fe20000004100 */
[-C--:B------:R-:W-:Y:S01]  /*0ea0*/  FMUL.FTZ R246, R34, R145.reuse ;  /* 0x0000009122f67220 */ /* 0x080fe20000410000 */
[----:B------:R-:W-:Y:S01]  /*0eb0*/  HADD2.F32 R150, -RZ, R150.H1_H1 ;  /* 0x30000096ff967230 */ /* 0x000fe20000004100 */
[----:B------:R-:W-:Y:S01]  /*0ec0*/  FMUL.FTZ R245, R161, R242 ;  /* 0x000000f2a1f57220 */ /* 0x000fe20000410000 */
[--C-:B------:R-:W-:Y:S01]  /*0ed0*/  HADD2.F32 R233, -RZ, R151.reuse.H0_H0 ;  /* 0x20000097ffe97230 */ /* 0x100fe20000004100 */
[----:B------:R-:W-:Y:S01]  /*0ee0*/  FADD.FTZ R80, R80, R145 ;  /* 0x0000009150507221 */ /* 0x000fe20000010000 */
[----:B------:R-:W-:Y:S01]  /*0ef0*/  HADD2.F32 R146, -RZ, R151.H1_H1 ;  /* 0x30000097ff927230 */ /* 0x000fe20000004100 */
[----:B------:R-:W-:-:S02]  /*0f00*/  FFMA.FTZ R40, R175, R145, R40 ;  /* 0x00000091af287223 */ /* 0x000fc40000010028 */
[----:B------:R-:W-:Y:S02]  /*0f10*/  FADD.FTZ R82, R82, R147 ;  /* 0x0000009352527221 */ /* 0x000fe40000010000 */
[-C--:B------:R-:W-:Y:S02]  /*0f20*/  FFMA.FTZ R42, R243, R147.reuse, R42 ;  /* 0x00000093f32a7223 */ /* 0x080fe4000001002a */
[----:B------:R-:W-:Y:S02]  /*0f30*/  FMUL.FTZ R242, R32, R147 ;  /* 0x0000009320f27220 */ /* 0x000fe40000410000 */
[----:B------:R-:W-:Y:S02]  /*0f40*/  FMUL.FTZ R244, R33, R148 ;  /* 0x0000009421f47220 */ /* 0x000fe40000410000 */
[----:B------:R-:W-:Y:S02]  /*0f50*/  FADD.FTZ R145, RZ, R246 ;  /* 0x000000f6ff917221 */ /* 0x000fe40000010000 */
[----:B------:R-:W-:-:S02]  /*0f60*/  FFMA.FTZ R147, R175, R246, RZ ;  /* 0x000000f6af937223 */ /* 0x000fc400000100ff */
        /* <DEDUP_REMOVED lines=37> */
.L_x_1711:
[----:B0-----:R-:W-:Y:S05]  /*11c0*/  BSYNC B2 ;  /* 0x0000000000027941 */ /* 0x001fea0003800000 */
.L_x_1710:
[----:B------:R-:W-:Y:S01]  /*11d0*/  ISETP.GE.U32.AND P3, PT, R35, 0x40, PT ;  /* 0x000000402300780c */ /* 0x000fe20003f66070 */
[----:B------:R-:W-:-:S12]  /*11e0*/  BSSY B2, `(.L_x_1712) ;  /* 0x0000056000027945 */ /* 0x000fd80003800000 */
        /* <DEDUP_REMOVED lines=11> */
[----:B-----5:R-:W-:Y:S02]  /*12a0*/  FSEL R177, R162, RZ, !P3 ;  /* 0x000000ffa2b17208 */ /* 0x020fe40005800000 */
[----:B------:R-:W-:Y:S01]  /*12b0*/  IADD3 R248, R248, 0x20, RZ ;  /* 0x00000020f8f87810 */ /* 0x000fe20007ffe0ff */
[--C-:B--2---:R-:W-:Y:S02]  /*12c0*/  HADD2.F32 R168, -RZ, R144.reuse.H0_H0 ;  /* 0x20000090ffa87230 */ /* 0x104fe40000004100 */
[----:B------:R-:W-:-:S02]  /*12d0*/  HADD2.F32 R230, -RZ, R144.H1_H1 ;  /* 0x30000090ffe67230 */ /* 0x000fc40000004100 */
[--C-:B------:R-:W-:Y:S02]  /*12e0*/  HADD2.F32 R170, -RZ, R145.reuse.H0_H0 ;  /* 0x20000091ffaa7230 */ /* 0x100fe40000004100 */
[--C-:B------:R-:W-:Y:S01]  /*12f0*/  HADD2.F32 R144, -RZ, R146.reuse.H0_H0 ;  /* 0x20000092ff907230 */ /* 0x100fe20000004100 */
[C---:B------:R-:W-:Y:S01]  /*1300*/  FADD.FTZ R230, -R177.reuse, R230 ;  /* 0x000000e6b1e67221 */ /* 0x040fe20000010100 */
[----:B------:R-:W-:Y:S01]  /*1310*/  HADD2.F32 R145, -RZ, R145.H1_H1 ;  /* 0x30000091ff917230 */ /* 0x000fe20000004100 */
[C---:B------:R-:W-:Y:S01]  /*1320*/  FADD.FTZ R170, -R177.reuse, R170 ;  /* 0x000000aab1aa7221 */ /* 0x040fe20000010100 */
[----:B------:R-:W-:Y:S01]  /*1330*/  HADD2.F32 R174, -RZ, R146.H1_H1 ;  /* 0x30000092ffae7230 */ /* 0x000fe20000004100 */
[C---:B------:R-:W-:Y:S01]  /*1340*/  FADD.FTZ R146, -R177.reuse, R168 ;  /* 0x000000a8b1927221 */ /* 0x040fe20000010100 */
[--C-:B------:R-:W-:Y:S01]  /*1350*/  HADD2.F32 R176, -RZ, R147.reuse.H0_H0 ;  /* 0x20000093ffb07230 */ /* 0x100fe20000004100 */
[C---:B0-----:R-:W-:Y:S01]  /*1360*/  FADD.FTZ R172, -R177.reuse, R144 ;  /* 0x00000090b1ac7221 */ /* 0x041fe20000010100 */
[----:B------:R-:W-:Y:S01]  /*1370*/  HADD2.F32 R178, -RZ, R147.H1_H1 ;  /* 0x30000093ffb27230 */ /* 0x000fe20000004100 */
[C---:B------:R-:W-:Y:S01]  /*1380*/  FADD.FTZ R168, -R177.reuse, R145 ;  /* 0x00000091b1a87221 */ /* 0x040fe20000010100 */
[--C-:B---3--:R-:W-:Y:S01]  /*1390*/  HADD2.F32 R179, -RZ, R149.reuse.H0_H0 ;  /* 0x20000095ffb37230 */ /* 0x108fe20000004100 */
[C---:B------:R-:W-:Y:S01]  /*13a0*/  FADD.FTZ R174, -R177.reuse, R174 ;  /* 0x000000aeb1ae7221 */ /* 0x040fe20000010100 */
[----:B------:R-:W-:Y:S01]  /*13b0*/  HADD2.F32 R147, -RZ, R150.H0_H0 ;  /* 0x20000096ff937230 */ /* 0x000fe20000004100 */
[C---:B------:R-:W-:Y:S01]  /*13c0*/  FADD.FTZ R144, -R177.reuse, R176 ;  /* 0x000000b0b1907221 */ /* 0x040fe20000010100 */
[----:B------:R-:W-:Y:S01]  /*13d0*/  HADD2.F32 R176, -RZ, R149.H1_H1 ;  /* 0x30000095ffb07230 */ /* 0x000fe20000004100 */
[----:B------:R-:W-:Y:S01]  /*13e0*/  FADD.FTZ R178, -R177, R178 ;  /* 0x000000b2b1b27221 */ /* 0x000fe20000010100 */
[--C-:B------:R-:W-:Y:S01]  /*13f0*/  HADD2.F32 R177, -RZ, R148.reuse.H0_H0 ;  /* 0x20000094ffb17230 */ /* 0x100fe20000004100 */
[C---:B------:R-:W-:Y:S01]  /*1400*/  FMUL.FTZ R173, R161.reuse, R146 ;  /* 0x00000092a1ad7220 */ /* 0x040fe20000410000 */
[----:B------:R-:W-:Y:S01]  /*1410*/  HADD2.F32 R148, -RZ, R148.H1_H1 ;  /* 0x30000094ff947230 */ /* 0x000fe20000004100 */
[----:B------:R-:W-:Y:S01]  /*1420*/  FMUL.FTZ R230, R161, R230 ;  /* 0x000000e6a1e67220 */ /* 0x000fe20000410000 */
[----:B------:R-:W-:Y:S01]  /*1430*/  HADD2.F32 R150, -RZ, R150.H1_H1 ;  /* 0x30000096ff967230 */ /* 0x000fe20000004100 */
[----:B------:R-:W-:Y:S01]  /*1440*/  FMUL.FTZ R232, R26, R177 ;  /* 0x000000b11ae87220 */ /* 0x000fe20000410000 */
[--C-:B------:R-:W-:Y:S01]  /*1450*/  HADD2.F32 R145, -RZ, R151.reuse.H0_H0 ;  /* 0x20000097ff917230 */ /* 0x100fe20000004100 */
[----:B------:R-:W-:Y:S01]  /*1460*/  FMUL.FTZ R228, R25, R148 ;  /* 0x0000009419e47220 */ /* 0x000fe20000410000 */
[----:B------:R-:W-:Y:S01]  /*1470*/  HADD2.F32 R146, -RZ, R151.H1_H1 ;  /* 0x30000097ff927230 */ /* 0x000fe20000004100 */
        /* <DEDUP_REMOVED lines=44> */
.L_x_1713:
[----:B------:R-:W-:Y:S05]  /*1740*/  BSYNC B2 ;  /* 0x0000000000027941 */ /* 0x000fea0003800000 */
.L_x_1712:
        /* <DEDUP_REMOVED lines=14> */
[----:B--2---:R-:W-:Y:S02]  /*1830*/  HADD2.F32 R171, -RZ, R144.H0_H0 ;  /* 0x20000090ffab7230 */ /* 0x004fe40000004100 */
[----:B------:R-:W-:-:S02]  /*1840*/  HADD2.F32 R193, -RZ, R146.H0_H0 ;  /* 0x20000092ffc17230 */ /* 0x000fc40000004100 */
[----:B------:R-:W-:Y:S01]  /*1850*/  HADD2.F32 R195, -RZ, R146.H1_H1 ;  /* 0x30000092ffc37230 */ /* 0x000fe20000004100 */
[C---:B------:R-:W-:Y:S01]  /*1860*/  FADD.FTZ R146, -R194.reuse, R171 ;  /* 0x000000abc2927221 */ /* 0x040fe20000010100 */
[--C-:B------:R-:W-:Y:S01]  /*1870*/  HADD2.F32 R191, -RZ, R145.reuse.H0_H0 ;  /* 0x20000091ffbf7230 */ /* 0x100fe20000004100 */
[C---:B------:R-:W-:Y:S01]  /*1880*/  FADD.FTZ R188, -R194.reuse, R193 ;  /* 0x000000c1c2bc7221 */ /* 0x040fe20000010100 */
[----:B------:R-:W-:Y:S01]  /*1890*/  HADD2.F32 R189, -RZ, R144.H1_H1 ;  /* 0x30000090ffbd7230 */ /* 0x000fe20000004100 */
[----:B------:R-:W-:Y:S01]  /*18a0*/  FMUL.FTZ R171, R161, R146 ;  /* 0x00000092a1ab7220 */ /* 0x000fe20000410000 */
[--C-:B---3--:R-:W-:Y:S01]  /*18b0*/  HADD2.F32 R187, -RZ, R148.reuse.H0_H0 ;  /* 0x20000094ffbb7230 */ /* 0x108fe20000004100 */
[C---:B------:R-:W-:Y:S01]  /*18c0*/  FADD.FTZ R186, -R194.reuse, R191 ;  /* 0x000000bfc2ba7221 */ /* 0x040fe20000010100 */
[----:B------:R-:W-:Y:S01]  /*18d0*/  HADD2.F32 R145, -RZ, R145.H1_H1 ;  /* 0x30000091ff917230 */ /* 0x000fe20000004100 */
[----:B------:R-:W-:Y:S01]  /*18e0*/  FADD.FTZ R180, -R194, R189 ;  /* 0x000000bdc2b47221 */ /* 0x000fe20000010100 */
[--C-:B------:R-:W-:Y:S01]  /*18f0*/  HADD2.F32 R197, -RZ, R147.reuse.H0_H0 ;  /* 0x20000093ffc57230 */ /* 0x100fe20000004100 */
[----:B------:R-:W-:Y:S01]  /*1900*/  FADD.FTZ R96, R96, R187 ;  /* 0x000000bb60607221 */ /* 0x000fe20000010000 */
[----:B------:R-:W-:Y:S01]  /*1910*/  HADD2.F32 R147, -RZ, R147.H1_H1 ;  /* 0x30000093ff937230 */ /* 0x000fe20000004100 */
[-C--:B------:R-:W-:Y:S01]  /*1920*/  FFMA.FTZ R56, R171, R187.reuse, R56 ;  /* 0x000000bbab387223 */ /* 0x080fe20000010038 */
[--C-:B------:R-:W-:Y:S01]  /*1930*/  HADD2.F32 R191, -RZ, R149.reuse.H0_H0 ;  /* 0x20000095ffbf7230 */ /* 0x100fe20000004100 */
[----:B------:R-:W-:Y:S01]  /*1940*/  FMUL.FTZ R182, R18, R187 ;  /* 0x000000bb12b67220 */ /* 0x000fe20000410000 */
[----:B------:R-:W-:Y:S01]  /*1950*/  HADD2.F32 R148, -RZ, R148.H1_H1 ;  /* 0x30000094ff947230 */ /* 0x000fe20000004100 */
[C---:B------:R-:W-:Y:S01]  /*1960*/  FMUL.FTZ R187, R161.reuse, R186 ;  /* 0x000000baa1bb7220 */ /* 0x040fe20000410000 */
[----:B------:R-:W-:Y:S01]  /*1970*/  HADD2.F32 R192, -RZ, R149.H1_H1 ;  /* 0x30000095ffc07230 */ /* 0x000fe20000004100 */
[----:B------:R-:W-:Y:S01]  /*1980*/  FMUL.FTZ R180, R161, R180 ;  /* 0x000000b4a1b47220 */ /* 0x000fe20000410000 */
[--C-:B------:R-:W-:Y:S01]  /*1990*/  HADD2.F32 R146, -RZ, R151.reuse.H1_H1 ;  /* 0x30000097ff927230 */ /* 0x100fe20000004100 */
[C---:B------:R-:W-:Y:S01]  /*19a0*/  FADD.FTZ R184, -R194.reuse, R145 ;  /* 0x00000091c2b87221 */ /* 0x040fe20000010100 */
[----:B------:R-:W-:Y:S01]  /*19b0*/  HADD2.F32 R145, -RZ, R151.H0_H0 ;  /* 0x20000097ff917230 */ /* 0x000fe20000004100 */
[----:B------:R-:W-:-:S02]  /*19c0*/  FADD.FTZ R190, -R194, R195 ;  /* 0x000000c3c2be7221 */ /* 0x000fc40000010100 */
[C---:B------:R-:W-:Y:S02]  /*19d0*/  FADD.FTZ R144, -R194.reuse, R197 ;  /* 0x000000c5c2907221 */ /* 0x040fe40000010100 */
[----:B------:R-:W-:Y:S01]  /*19e0*/  FADD.FTZ R194, -R194, R147 ;  /* 0x00000093c2c27221 */ /* 0x000fe20000010100 */
[--C-:B------:R-:W-:Y:S01]  /*19f0*/  HADD2.F32 R147, -RZ, R150.reuse.H0_H0 ;  /* 0x20000096ff937230 */ /* 0x100fe20000004100 */
[----:B------:R-:W-:Y:S01]  /*1a00*/  FADD.FTZ R98, R98, R191 ;  /* 0x000000bf62627221 */ /* 0x000fe20000010000 */
[----:B------:R-:W-:Y:S01]  /*1a10*/  HADD2.F32 R150, -RZ, R150.H1_H1 ;  /* 0x30000096ff967230 */ /* 0x000fe20000004100 */
[-C--:B------:R-:W-:Y:S02]  /*1a20*/  FFMA.FTZ R58, R187, R191.reuse, R58 ;  /* 0x000000bfbb3a7223 */ /* 0x080fe4000001003a */
[----:B------:R-:W-:Y:S02]  /*1a30*/  FMUL.FTZ R186, R16, R191 ;  /* 0x000000bf10ba7220 */ /* 0x000fe40000410000 */
[----:B------:R-:W-:-:S02]  /*1a40*/  FADD.FTZ R97, R97, R148 ;  /* 0x0000009461617221 */ /* 0x000fc40000010000 */
[-C--:B------:R-:W-:Y:S02]  /*1a50*/  FFMA.FTZ R57, R180, R148.reuse, R57 ;  /* 0x00000094b4397223 */ /* 0x080fe40000010039 */
        /* <DEDUP_REMOVED lines=37> */
.L_x_1715:
[----:B------:R-:W-:Y:S05]  /*1cb0*/  BSYNC B2 ;  /* 0x0000000000027941 */ /* 0x000fea0003800000 */
.L_x_1714:
        /* <DEDUP_REMOVED lines=16> */
[----:B------:R-:W-:Y:S01]  /*1dc0*/  HADD2.F32 R169, -RZ, R144.H0_H0 ;  /* 0x20000090ffa97230 */ /* 0x000fe20000004100 */
[C---:B------:R-:W-:Y:S01]  /*1dd0*/  FADD.FTZ R202, -R210.reuse, R205 ;  /* 0x000000cdd2ca7221 */ /* 0x040fe20000010100 */
[----:B------:R-:W-:Y:S01]  /*1de0*/  HADD2.F32 R207, -RZ, R146.H0_H0 ;  /* 0x20000092ffcf7230 */ /* 0x000fe20000004100 */
[C---:B0-----:R-:W-:Y:S01]  /*1df0*/  FADD.FTZ R200, -R210.reuse, R145 ;  /* 0x00000091d2c87221 */ /* 0x041fe20000010100 */
[----:B------:R-:W-:Y:S01]  /*1e00*/  HADD2.F32 R203, -RZ, R144.H1_H1 ;  /* 0x30000090ffcb7230 */ /* 0x000fe20000004100 */
[C---:B------:R-:W-:Y:S01]  /*1e10*/  FADD.FTZ R198, -R210.reuse, R169 ;  /* 0x000000a9d2c67221 */ /* 0x040fe20000010100 */
[----:B---3--:R-:W-:Y:S01]  /*1e20*/  HADD2.F32 R145, -RZ, R148.H0_H0 ;  /* 0x20000094ff917230 */ /* 0x008fe20000004100 */
[C---:B------:R-:W-:Y:S01]  /*1e30*/  FMUL.FTZ R201, R161.reuse, R202 ;  /* 0x000000caa1c97220 */ /* 0x040fe20000410000 */
[----:B------:R-:W-:Y:S01]  /*1e40*/  HADD2.F32 R209, -RZ, R146.H1_H1 ;  /* 0x30000092ffd17230 */ /* 0x000fe20000004100 */
[C---:B------:R-:W-:Y:S01]  /*1e50*/  FADD.FTZ R146, -R210.reuse, R207 ;  /* 0x000000cfd2927221 */ /* 0x040fe20000010100 */
[--C-:B------:R-:W-:Y:S01]  /*1e60*/  HADD2.F32 R211, -RZ, R147.reuse.H0_H0 ;  /* 0x20000093ffd37230 */ /* 0x100fe20000004100 */
[C---:B------:R-:W-:Y:S01]  /*1e70*/  FMUL.FTZ R169, R161.reuse, R198 ;  /* 0x000000c6a1a97220 */ /* 0x040fe20000410000 */
[----:B------:R-:W-:Y:S01]  /*1e80*/  HADD2.F32 R147, -RZ, R147.H1_H1 ;  /* 0x30000093ff937230 */ /* 0x000fe20000004100 */
[----:B------:R-:W-:Y:S01]  /*1e90*/  FADD.FTZ R196, -R210, R203 ;  /* 0x000000cbd2c47221 */ /* 0x000fe20000010100 */
[----:B------:R-:W-:Y:S01]  /*1ea0*/  HADD2.F32 R148, -RZ, R148.H1_H1 ;  /* 0x30000094ff947230 */ /* 0x000fe20000004100 */
[----:B------:R-:W-:Y:S01]  /*1eb0*/  FMUL.FTZ R198, R10, R145 ;  /* 0x000000910ac67220 */ /* 0x000fe20000410000 */
[--C-:B------:R-:W-:Y:S01]  /*1ec0*/  HADD2.F32 R204, -RZ, R150.reuse.H0_H0 ;  /* 0x20000096ffcc7230 */ /* 0x100fe20000004100 */
[C---:B------:R-:W-:Y:S01]  /*1ed0*/  FADD.FTZ R206, -R210.reuse, R209 ;  /* 0x000000d1d2ce7221 */ /* 0x040fe20000010100 */
[----:B------:R-:W-:Y:S01]  /*1ee0*/  HADD2.F32 R150, -RZ, R150.H1_H1 ;  /* 0x30000096ff967230 */ /* 0x000fe20000004100 */
[C---:B------:R-:W-:Y:S01]  /*1ef0*/  FADD.FTZ R144, -R210.reuse, R211 ;  /* 0x000000d3d2907221 */ /* 0x040fe20000010100 */
[----:B------:R-:W-:Y:S01]  /*1f00*/  HADD2.F32 R208, -RZ, R151.H0_H0 ;  /* 0x20000097ffd07230 */ /* 0x000fe20000004100 */
[----:B------:R-:W-:Y:S01]  /*1f10*/  FADD.FTZ R210, -R210, R147 ;  /* 0x00000093d2d27221 */ /* 0x000fe20000010100 */
[--C-:B------:R-:W-:Y:S01]  /*1f20*/  HADD2.F32 R147, -RZ, R149.reuse.H0_H0 ;  /* 0x20000095ff937230 */ /* 0x100fe20000004100 */
[C---:B------:R-:W-:Y:S01]  /*1f30*/  FMUL.FTZ R205, R161.reuse, R146 ;  /* 0x00000092a1cd7220 */ /* 0x040fe20000410000 */
[----:B------:R-:W-:Y:S01]  /*1f40*/  HADD2.F32 R149, -RZ, R149.H1_H1 ;  /* 0x30000095ff957230 */ /* 0x000fe20000004100 */
[----:B------:R-:W-:Y:S01]  /*1f50*/  FMUL.FTZ R196, R161, R196 ;  /* 0x000000c4a1c47220 */ /* 0x000fe20000410000 */
[----:B------:R-:W-:Y:S01]  /*1f60*/  HADD2.F32 R151, -RZ, R151.H1_H1 ;  /* 0x30000097ff977230 */ /* 0x000fe20000004100 */
[----:B------:R-:W-:-:S02]  /*1f70*/  FMUL.FTZ R203, R8, R148 ;  /* 0x0000009408cb7220 */ /* 0x000fc40000410000 */
[----:B------:R-:W-:Y:S02]  /*1f80*/  FADD.FTZ R146, R249, R198 ;  /* 0x000000c6f9927221 */ /* 0x000fe40000010000 */
[C---:B------:R-:W-:Y:S02]  /*1f90*/  FFMA.FTZ R247, R169.reuse, R198, R247 ;  /* 0x000000c6a9f77223 */ /* 0x040fe400000100f7 */
[----:B------:R-:W-:Y:S02]  /*1fa0*/  FADD.FTZ R104, R104, R145 ;  /* 0x0000009168687221 */ /* 0x000fe40000010000 */
[----:B------:R-:W-:Y:S02]  /*1fb0*/  FFMA.FTZ R64, R169, R145, R64 ;  /* 0x00000091a9407223 */ /* 0x000fe40000010040 */
        /* <DEDUP_REMOVED lines=38> */
.L_x_1717:
[----:B------:R-:W-:Y:S05]  /*2220*/  BSYNC B2 ;  /* 0x0000000000027941 */ /* 0x000fea0003800000 */
.L_x_1716:
        /* <DEDUP_REMOVED lines=12> */
[--C-:B--2---:R-:W-:Y:S02]  /*22f0*/  HADD2.F32 R159, -RZ, R144.reuse.H0_H0 ;  /* 0x20000090ff9f7230 */ /* 0x104fe40000004100 */
[----:B------:R-:W-:Y:S02]  /*2300*/  HADD2.F32 R212, -RZ, R144.H1_H1 ;  /* 0x30000090ffd47230 */ /* 0x000fe40000004100 */
[--C-:B------:R-:W-:Y:S01]  /*2310*/  HADD2.F32 R144, -RZ, R145.reuse.H0_H0 ;  /* 0x20000091ff907230 */ /* 0x100fe20000004100 */
[C---:B------:R-:W-:Y:S01]  /*2320*/  FADD.FTZ R162, -R217.reuse, R159 ;  /* 0x0000009fd9a27221 */ /* 0x040fe20000010100 */
[----:B------:R-:W-:Y:S01]  /*2330*/  HADD2.F32 R145, -RZ, R145.H1_H1 ;  /* 0x30000091ff917230 */ /* 0x000fe20000004100 */
[C---:B------:R-:W-:Y:S01]  /*2340*/  FADD.FTZ R212, -R217.reuse, R212 ;  /* 0x000000d4d9d47221 */ /* 0x040fe20000010100 */
[----:B------:R-:W-:Y:S01]  /*2350*/  HADD2.F32 R214, -RZ, R146.H0_H0 ;  /* 0x20000092ffd67230 */ /* 0x000fe20000004100 */
[C---:B0-----:R-:W-:Y:S01]  /*2360*/  FADD.FTZ R166, -R217.reuse, R144 ;  /* 0x00000090d9a67221 */ /* 0x041fe20000010100 */
[--C-:B------:R-:W-:Y:S01]  /*2370*/  HADD2.F32 R215, -RZ, R147.reuse.H0_H0 ;  /* 0x20000093ffd77230 */ /* 0x100fe20000004100 */
[----:B------:R-:W-:Y:S01]  /*2380*/  FADD.FTZ R216, -R217, R145 ;  /* 0x00000091d9d87221 */ /* 0x000fe20000010100 */
[----:B---3--:R-:W-:Y:S01]  /*2390*/  HADD2.F32 R145, -RZ, R148.H0_H0 ;  /* 0x20000094ff917230 */ /* 0x008fe20000004100 */
[----:B------:R-:W-:Y:S01]  /*23a0*/  FMUL.FTZ R167, R161, R162 ;  /* 0x000000a2a1a77220 */ /* 0x000fe20000410000 */
[----:B------:R-:W-:Y:S01]  /*23b0*/  HADD2.F32 R222, -RZ, R146.H1_H1 ;  /* 0x30000092ffde7230 */ /* 0x000fe20000004100 */
[C---:B------:R-:W-:Y:S01]  /*23c0*/  FADD.FTZ R146, -R217.reuse, R214 ;  /* 0x000000d6d9927221 */ /* 0x040fe20000010100 */
[----:B------:R-:W-:Y:S01]  /*23d0*/  HADD2.F32 R226, -RZ, R147.H1_H1 ;  /* 0x30000093ffe27230 */ /* 0x000fe20000004100 */
[----:B------:R-:W-:Y:S01]  /*23e0*/  FMUL.FTZ R214, R0, R145 ;  /* 0x0000009100d67220 */ /* 0x000fe20000410000 */
[----:B------:R-:W-:Y:S01]  /*23f0*/  HADD2.F32 R148, -RZ, R148.H1_H1 ;  /* 0x30000094ff947230 */ /* 0x000fe20000004100 */
[C---:B------:R-:W-:Y:S01]  /*2400*/  FADD.FTZ R144, -R217.reuse, R215 ;  /* 0x000000d7d9907221 */ /* 0x040fe20000010100 */
[--C-:B------:R-:W-:Y:S01]  /*2410*/  HADD2.F32 R218, -RZ, R149.reuse.H0_H0 ;  /* 0x20000095ffda7230 */ /* 0x100fe20000004100 */
        /* <DEDUP_REMOVED lines=8> */
[----:B------:R-:W-:Y:S01]  /*24a0*/  FMUL.FTZ R212, R161, R212 ;  /* 0x000000d4a1d47220 */ /* 0x000fe20000410000 */
[----:B------:R-:W-:Y:S01]  /*24b0*/  HADD2.F32 R151, -RZ, R151.H1_H1 ;  /* 0x30000097ff977230 */ /* 0x000fe20000004100 */
        /* <DEDUP_REMOVED lines=43> */
.L_x_1709:
[----:B------:R-:W-:Y:S05]  /*2770*/  BSYNC B1 ;  /* 0x0000000000017941 */ /* 0x000fea0003800000 */
.L_x_1695:
[----:B------:R-:W-:Y:S05]  /*2780*/  BRA.DIV ~URZ, `(.L_x_1718) ;  /* 0x000046d27f007947 */ /* 0x000fea000b800000 */
[----:B------:R1:W2:Y:S02]  /*2790*/  SHFL.BFLY PT, R146, R249, 0x1, 0x1f ;  /* 0x0c201f00f9927f89 */ /* 0x0002a400000e0000 */
.L_x_1851:
        /* <DEDUP_REMOVED lines=15> */
[----:B-----5:R2:W4:Y:S01]  /*2890*/  SHFL.BFLY PT, R162, R151, 0x10, 0x1f ;  /* 0x0e001f0097a27f89 */ /* 0x02052200000e0000 */
[----:B---3--:R-:W-:-:S05]  /*28a0*/  FADD.FTZ R146, R148, R159 ;  /* 0x0000009f94927221 */ /* 0x008fca0000010000 */
[----:B------:R2:W3:Y:S02]  /*28b0*/  SHFL.BFLY PT, R159, R146, 0x10, 0x1f ;  /* 0x0e001f00929f7f89 */ /* 0x0004e400000e0000 */
.L_x_1852:
        /* <DEDUP_REMOVED lines=9> */
[----:B------:R-:W-:-:S13]  /*2950*/  ISETP.GE.AND P3, PT, R160, 0x1, PT ;  /* 0x00000001a000780c */ /* 0x000fda0003f66270 */
        /* <DEDUP_REMOVED lines=15> */
[----:B------:R-:W-:Y:S01]  /*2a50*/  HADD2.F32 R144, -RZ, R120.H0_H0 ;  /* 0x20000078ff907230 */ /* 0x000fe20000004100 */
[----:B------:R-:W-:Y:S05]  /*2a60*/  BRA `(.L_x_1724) ;  /* 0x0000009000007947 */ /* 0x000fea0003800000 */
.L_x_1723:
[----:B------:R-:W-:Y:S01]  /*2a70*/  ULDC.64 UR6, c[0x0][0x218] ;  /* 0x0000860000067ab9 */ /* 0x000fe20000000a00 */
[----:B------:R-:W-:Y:S01]  /*2a80*/  FFMA.FTZ R145, R175, R151, R148 ;  /* 0x00000097af917223 */ /* 0x000fe20000010094 */
[----:B------:R-:W-:-:S03]  /*2a90*/  UISETP.NE.U32.AND UP0, UPT, URZ, UR6, UPT ;  /* 0x000000063f00728c */ /* 0x000fc6000bf05070 */
[----:B------:R-:W-:Y:S01]  /*2aa0*/  FADD.FTZ R144, R246, -R145 ;  /* 0x80000091f6907221 */ /* 0x000fe20000010000 */
[----:B------:R-:W-:-:S03]  /*2ab0*/  UISETP.NE.AND.EX UP0, UPT, URZ, UR7, UPT, UP0 ;  /* 0x000000073f00728c */ /* 0x000fc6000bf05300 */
[----:B------:R-:W-:-:S03]  /*2ac0*/  FMUL.FTZ R144, R161, R144 ;  /* 0x00000090a1907220 */ /* 0x000fc60000410000 */
[----:B------:R-:W-:-:S13]  /*2ad0*/  PLOP3.LUT P4, PT, PT, PT, UP0, 0x80, 0x0 ;  /* 0x000000000000781c */ /* 0x000fda0003f8f008 */
[----:B------:R-:W-:-:S05]  /*2ae0*/  @P4 HADD2.F32 R145, -RZ, R120.H0_H0 ;  /* 0x20000078ff914230 */ /* 0x000fca0000004100 */
[----:B------:R-:W-:Y:S02]  /*2af0*/  @P4 FADD.FTZ R144, R144, R145 ;  /* 0x0000009190904221 */ /* 0x000fe40000010000 */
.L_x_1724:
[----:B------:R-:W-:Y:S05]  /*2b00*/  BSYNC B2 ;  /* 0x0000000000027941 */ /* 0x000fea0003800000 */
.L_x_1722:
[----:B------:R-:W-:Y:S01]  /*2b10*/  ISETP.NE.U32.AND P5, PT, RZ, c[0x0][0x258], PT ;  /* 0x00009600ff007a0c */ /* 0x000fe20003fa5070 */
[----:B------:R-:W-:Y:S01]  /*2b20*/  @P3 FMUL.FTZ R145, R144, c[0x0][0x1ec] ;  /* 0x00007b0090913a20 */ /* 0x000fe20000410000 */
[----:B------:R-:W-:Y:S02]  /*2b30*/  BSSY B2, `(.L_x_1725) ;  /* 0x0000010000027945 */ /* 0x000fe40003800000 */
[----:B------:R-:W-:Y:S02]  /*2b40*/  ISETP.NE.AND.EX P5, PT, RZ, c[0x0][0x25c], PT, P5 ;  /* 0x00009700ff007a0c */ /* 0x000fe40003fa5350 */
[----:B------:R-:W-:-:S04]  /*2b50*/  @P3 F2FP.PACK_AB R145, RZ, R145 ;  /* 0x00000091ff91323e */ /* 0x000fc800000000ff */
[----:B------:R-:W-:-:S07]  /*2b60*/  @P3 PRMT R48, R145, 0x7610, R48 ;  /* 0x0000761091303816 */ /* 0x000fce0000000030 */
[----:B------:R-:W-:-:S04]  /*2b70*/  @P5 F2FP.PACK_AB R144, RZ, R144 ;  /* 0x00000090ff90523e */ /* 0x000fc800000000ff */
[----:B------:R-:W-:Y:S01]  /*2b80*/  @P5 PRMT R88, R144, 0x7610, R88 ;  /* 0x0000761090585816 */ /* 0x000fe20000000058 */
[----:B------:R-:W-:Y:S05]  /*2b90*/  @P2 BRA `(.L_x_1726) ;  /* 0x0000004000002947 */ /* 0x000fea0003800000 */
[----:B------:R-:W-:Y:S01]  /*2ba0*/  HFMA2.MMA R144, -RZ, RZ, 0, 0 ;  /* 0x00000000ff907435 */ /* 0x000fe200000001ff */
[----:B------:R-:W-:Y:S05]  /*2bb0*/  @!P4 BRA `(.L_x_1727) ;  /* 0x000000700000c947 */ /* 0x000fea0003800000 */
[----:B------:R-:W-:Y:S01]  /*2bc0*/  HADD2.F32 R144, -RZ, R120.H1_H1 ;  /* 0x30000078ff907230 */ /* 0x000fe20000004100 */
[----:B------:R-:W-:Y:S05]  /*2bd0*/  BRA `(.L_x_1727) ;  /* 0x0000005000007947 */ /* 0x000fea0003800000 */
.L_x_1726:
[----:B------:R-:W-:-:S04]  /*2be0*/  FFMA.FTZ R145, R245, R151, R148 ;  /* 0x00000097f5917223 */ /* 0x000fc80000010094 */
[----:B------:R-:W-:Y:S01]  /*2bf0*/  FADD.FTZ R144, R244, -R145 ;  /* 0x80000091f4907221 */ /* 0x000fe20000010000 */
[----:B------:R-:W-:-:S03]  /*2c00*/  @P4 HADD2.F32 R145, -RZ, R120.H1_H1 ;  /* 0x30000078ff914230 */ /* 0x000fc60000004100 */
[----:B------:R-:W-:-:S04]  /*2c10*/  FMUL.FTZ R144, R161, R144 ;  /* 0x00000090a1907220 */ /* 0x000fc80000410000 */
[----:B------:R-:W-:Y:S02]  /*2c20*/  @P4 FADD.FTZ R144, R144, R145 ;  /* 0x0000009190904221 */ /* 0x000fe40000010000 */
.L_x_1727:
[----:B------:R-:W-:Y:S05]  /*2c30*/  BSYNC B2 ;  /* 0x0000000000027941 */ /* 0x000fea0003800000 */
.L_x_1725:
[----:B------:R-:W-:Y:S01]  /*2c40*/  @P3 FMUL.FTZ R145, R144, c[0x0][0x1ec] ;  /* 0x00007b0090913a20 */ /* 0x000fe20000410000 */
[----:B------:R-:W-:Y:S01]  /*2c50*/  @P5 F2FP.PACK_AB R144, RZ, R144 ;  /* 0x00000090ff90523e */ /* 0x000fe200000000ff */
[----:B------:R-:W-:Y:S03]  /*2c60*/  BSSY B2, `(.L_x_1728) ;  /* 0x000000e000027945 */ /* 0x000fe60003800000 */
[----:B------:R-:W-:Y:S02]  /*2c70*/  @P3 F2FP.PACK_AB R145, RZ, R145 ;  /* 0x00000091ff91323e */ /* 0x000fe400000000ff */
[----:B------:R-:W-:Y:S02]  /*2c80*/  @P5 PRMT R88, R88, 0x5410, R144 ;  /* 0x0000541058585816 */ /* 0x000fe40000000090 */
[----:B------:R-:W-:Y:S01]  /*2c90*/  @P3 PRMT R48, R48, 0x5410, R145 ;  /* 0x0000541030303816 */ /* 0x000fe20000000091 */
[----:B------:R-:W-:Y:S05]  /*2ca0*/  @P2 BRA `(.L_x_1729) ;  /* 0x0000004000002947 */ /* 0x000fea0003800000 */
[----:B------:R-:W-:Y:S01]  /*2cb0*/  MOV R144, RZ ;  /* 0x000000ff00907202 */ /* 0x000fe20000000f00 */
[----:B------:R-:W-:Y:S05]  /*2cc0*/  @!P4 BRA `(.L_x_1730) ;  /* 0x000000700000c947 */ /* 0x000fea0003800000 */
[----:B------:R-:W-:Y:S01]  /*2cd0*/  HADD2.F32 R144, -RZ, R121.H0_H0 ;  /* 0x20000079ff907230 */ /* 0x000fe20000004100 */
[----:B------:R-:W-:Y:S05]  /*2ce0*/  BRA `(.L_x_1730) ;  /* 0x0000005000007947 */ /* 0x000fea0003800000 */
.L_x_1729:
[----:B------:R-:W-:-:S04]  /*2cf0*/  FFMA.FTZ R145, R243, R151, R148 ;  /* 0x00000097f3917223 */ /* 0x000fc80000010094 */
[----:B------:R-:W-:Y:S01]  /*2d00*/  FADD.FTZ R144, R242, -R145 ;  /* 0x80000091f2907221 */ /* 0x000fe20000010000 */
[----:B------:R-:W-:-:S03]  /*2d10*/  @P4 HADD2.F32 R145, -RZ, R121.H0_H0 ;  /* 0x20000079ff914230 */ /* 0x000fc60000004100 */
[----:B------:R-:W-:-:S04]  /*2d20*/  FMUL.FTZ R144, R161, R144 ;  /* 0x00000090a1907220 */ /* 0x000fc80000410000 */
[----:B------:R-:W-:Y:S02]  /*2d30*/  @P4 FADD.FTZ R144, R144, R145 ;  /* 0x0000009190904221 */ /* 0x000fe40000010000 */
.L_x_1730:
[----:B------:R-:W-:Y:S05]  /*2d40*/  BSYNC B2 ;  /* 0x0000000000027941 */ /* 0x000fea0003800000 */
.L_x_1728:
[----:B------:R-:W-:Y:S01]  /*2d50*/  @P3 FMUL.FTZ R145, R144, c[0x0][0x1ec] ;  /* 0x00007b0090913a20 */ /* 0x000fe20000410000 */
[----:B------:R-:W-:Y:S01]  /*2d60*/  @P5 F2FP.PACK_AB R144, RZ, R144 ;  /* 0x00000090ff90523e */ /* 0x000fe200000000ff */
[----:B------:R-:W-:Y:S03]  /*2d70*/  BSSY B2, `(.L_x_1731) ;  /* 0x000000e000027945 */ /* 0x000fe60003800000 */
[----:B------:R-:W-:Y:S02]  /*2d80*/  @P3 F2FP.PACK_AB R145, RZ, R145 ;  /* 0x00000091ff91323e */ /* 0x000fe400000000ff */
[----:B------:R-:W-:Y:S02]  /*2d90*/  @P5 PRMT R89, R144, 0x7610, R89 ;  /* 0x0000761090595816 */ /* 0x000fe40000000059 */
[----:B------:R-:W-:Y:S01]  /*2da0*/  @P3 PRMT R49, R145, 0x7610, R49 ;  /* 0x0000761091313816 */ /* 0x000fe20000000031 */
[----:B------:R-:W-:Y:S05]  /*2db0*/  @P2 BRA `(.L_x_1732) ;  /* 0x0000004000002947 */ /* 0x000fea0003800000 */
[----:B------:R-:W-:Y:S01]  /*2dc0*/  HFMA2.MMA R144, -RZ, RZ, 0, 0 ;  /* 0x00000000ff907435 */ /* 0x000fe200000001ff */
[----:B------:R-:W-:Y:S05]  /*2dd0*/  @!P4 BRA `(.L_x_1733) ;  /* 0x000000700000c947 */ /* 0x000fea0003800000 */
[----:B------:R-:W-:Y:S01]  /*2de0*/  HADD2.F32 R144, -RZ, R121.H1_H1 ;  /* 0x30000079ff907230 */ /* 0x000fe20000004100 */
[----:B------:R-:W-:Y:S05]  /*2df0*/  BRA `(.L_x_1733) ;  /* 0x0000005000007947 */ /* 0x000fea0003800000 */
.L_x_1732:
[----:B------:R-:W-:-:S04]  /*2e00*/  FFMA.FTZ R145, R241, R151, R148 ;  /* 0x00000097f1917223 */ /* 0x000fc80000010094 */
[----:B------:R-:W-:Y:S01]  /*2e10*/  FADD.FTZ R144, R240, -R145 ;  /* 0x80000091f0907221 */ /* 0x000fe20000010000 */
[----:B------:R-:W-:-:S03]  /*2e20*/  @P4 HADD2.F32 R145, -RZ, R121.H1_H1 ;  /* 0x30000079ff914230 */ /* 0x000fc60000004100 */
[----:B------:R-:W-:-:S04]  /*2e30*/  FMUL.FTZ R144, R161, R144 ;  /* 0x00000090a1907220 */ /* 0x000fc80000410000 */
[----:B------:R-:W-:Y:S02]  /*2e40*/  @P4 FADD.FTZ R144, R144, R145 ;  /* 0x0000009190904221 */ /* 0x000fe40000010000 */
.L_x_1733:
[----:B------:R-:W-:Y:S05]  /*2e50*/  BSYNC B2 ;  /* 0x0000000000027941 */ /* 0x000fea0003800000 */
.L_x_1731:
        /* <DEDUP_REMOVED lines=11> */
.L_x_1735:
[----:B------:R-:W-:-:S04]  /*2f10*/  FFMA.FTZ R145, R239, R151, R148 ;  /* 0x00000097ef917223 */ /* 0x000fc80000010094 */
[----:B------:R-:W-:Y:S01]  /*2f20*/  FADD.FTZ R144, R238, -R145 ;  /* 0x80000091ee907221 */ /* 0x000fe20000010000 */
[----:B------:R-:W-:-:S03]  /*2f30*/  @P4 HADD2.F32 R145, -RZ, R122.H0_H0 ;  /* 0x2000007aff914230 */ /* 0x000fc60000004100 */
[----:B------:R-:W-:-:S04]  /*2f40*/  FMUL.FTZ R144, R161, R144 ;  /* 0x00000090a1907220 */ /* 0x000fc80000410000 */
[----:B------:R-:W-:Y:S02]  /*2f50*/  @P4 FADD.FTZ R144, R144, R145 ;  /* 0x0000009190904221 */ /* 0x000fe40000010000 */
.L_x_1736:
[----:B------:R-:W-:Y:S05]  /*2f60*/  BSYNC B2 ;  /* 0x0000000000027941 */ /* 0x000fea0003800000 */
.L_x_1734:
        /* <DEDUP_REMOVED lines=11> */
.L_x_1738:
[----:B------:R-:W-:-:S04]  /*3020*/  FFMA.FTZ R145, R237, R151, R148 ;  /* 0x00000097ed917223 */ /* 0x000fc80000010094 */
[----:B------:R-:W-:Y:S01]  /*3030*/  FADD.FTZ R144, R236, -R145 ;  /* 0x80000091ec907221 */ /* 0x000fe20000010000 */
[----:B------:R-:W-:-:S03]  /*3040*/  @P4 HADD2.F32 R145, -RZ, R122.H1_H1 ;  /* 0x3000007aff914230 */ /* 0x000fc60000004100 */
[----:B------:R-:W-:-:S04]  /*3050*/  FMUL.FTZ R144, R161, R144 ;  /* 0x00000090a1907220 */ /* 0x000fc80000410000 */
[----:B------:R-:W-:Y:S02]  /*3060*/  @P4 FADD.FTZ R144, R144, R145 ;  /* 0x0000009190904221 */ /* 0x000fe40000010000 */
.L_x_1739:
[----:B------:R-:W-:Y:S05]  /*3070*/  BSYNC B2 ;  /* 0x0000000000027941 */ /* 0x000fea0003800000 */
.L_x_1737:
        /* <DEDUP_REMOVED lines=11> */
.L_x_1741:
[----:B------:R-:W-:Y:S01]  /*3130*/  FFMA.FTZ R144, R235, R151, R148 ;  /* 0x00000097eb907223 */ /* 0x000fe20000010094 */
[----:B------:R-:W-:-:S03]  /*3140*/  @P4 HADD2.F32 R145, -RZ, R123.H0_H0 ;  /* 0x2000007bff914230 */ /* 0x000fc60000004100 */
[----:B------:R-:W-:-:S04]  /*3150*/  FADD.FTZ R144, R233, -R144 ;  /* 0x80000090e9907221 */ /* 0x000fc80000010000 */
[----:B------:R-:W-:-:S04]  /*3160*/  FMUL.FTZ R144, R161, R144 ;  /* 0x00000090a1907220 */ /* 0x000fc80000410000 */
[----:B------:R-:W-:Y:S02]  /*3170*/  @P4 FADD.FTZ R144, R144, R145 ;  /* 0x0000009190904221 */ /* 0x000fe40000010000 */
.L_x_1742:
[----:B------:R-:W-:Y:S05]  /*3180*/  BSYNC B2 ;  /* 0x0000000000027941 */ /* 0x000fea0003800000 */
.L_x_1740:
        /* <DEDUP_REMOVED lines=11> */
.L_x_1744:
[----:B------:R-:W-:Y:S01]  /*3240*/  FFMA.FTZ R144, R234, R151, R148 ;  /* 0x00000097ea907223 */ /* 0x000fe20000010094 */
[----:B------:R-:W-:-:S03]  /*3250*/  @P4 HADD2.F32 R145, -RZ, R123.H1_H1 ;  /* 0x3000007bff914230 */ /* 0x000fc60000004100 */
[----:B------:R-:W-:-:S04]  /*3260*/  FADD.FTZ R144, R231, -R144 ;  /* 0x80000090e7907221 */ /* 0x000fc80000010000 */
[----:B------:R-:W-:-:S04]  /*3270*/  FMUL.FTZ R144, R161, R144 ;  /* 0x00000090a1907220 */ /* 0x000fc80000410000 */
[----:B------:R-:W-:Y:S02]  /*3280*/  @P4 FADD.FTZ R144, R144, R145 ;  /* 0x0000009190904221 */ /* 0x000fe40000010000 */
.L_x_1745:
[----:B------:R-:W-:Y:S05]  /*3290*/  BSYNC B2 ;  /* 0x0000000000027941 */ /* 0x000fea0003800000 */
.L_x_1743:
[----:B------:R-:W-:Y:S01]  /*32a0*/  @P5 F2FP.PACK_AB R145, RZ, R144 ;  /* 0x00000090ff91523e */ /* 0x000fe200000000ff */
[----:B------:R-:W-:Y:S01]  /*32b0*/  @P3 FMUL.FTZ R144, R144, c[0x0][0x1ec] ;  /* 0x00007b0090903a20 */ /* 0x000fe20000410000 */
[----:B------:R-:W-:Y:S02]  /*32c0*/  @P5 MOV R146, 0x10 ;  /* 0x0000001000925802 */ /* 0x000fe40000000f00 */
[----:B------:R-:W-:Y:S02]  /*32d0*/  @P5 PRMT R91, R91, 0x5410, R145 ;  /* 0x000054105b5b5816 */ /* 0x000fe40000000091 */
[----:B------:R-:W-:Y:S01]  /*32e0*/  @P3 F2FP.PACK_AB R144, RZ, R144 ;  /* 0x00000090ff90323e */ /* 0x000fe200000000ff */
[C---:B------:R-:W-:Y:S01]  /*32f0*/  @P5 IMAD.WIDE.U32 R146, R165.reuse, R146, c[0x0][0x258] ;  /* 0x00009600a5925625 */ /* 0x040fe200078e0092 */
[----:B------:R-:W-:Y:S02]  /*3300*/  IADD3 R165, R165, 0x20, RZ ;  /* 0x00000020a5a57810 */ /* 0x000fe40007ffe0ff */
[----:B------:R-:W-:-:S02]  /*3310*/  @P3 PRMT R51, R51, 0x5410, R144 ;  /* 0x0000541033333816 */ /* 0x000fc40000000090 */
[----:B------:R-:W-:Y:S01]  /*3320*/  @P3 MOV R144, 0x10 ;  /* 0x0000001000903802 */ /* 0x000fe20000000f00 */
[----:B------:R2:W-:Y:S04]  /*3330*/  @P5 STG.E.128 [R146.64], R88 ;  /* 0x0000005892005986 */ /* 0x0005e8000c101d04 */
[C---:B------:R-:W-:Y:S01]  /*3340*/  @P3 IMAD.WIDE.U32 R144, R149.reuse, R144, c[0x0][0x248] ;  /* 0x0000920095903625 */ /* 0x040fe200078e0090 */
[----:B------:R-:W-:-:S04]  /*3350*/  IADD3 R149, R149, 0x20, RZ ;  /* 0x0000002095957810 */ /* 0x000fc80007ffe0ff */
[----:B------:R2:W-:Y:S03]  /*3360*/  @P3 STG.E.128 [R144.64], R48 ;  /* 0x0000003090003986 */ /* 0x0005e6000c101d04 */
.L_x_1721:
[----:B------:R-:W-:Y:S05]  /*3370*/  BSYNC B1 ;  /* 0x0000000000017941 */ /* 0x000fea0003800000 */
.L_x_1720:
        /* <DEDUP_REMOVED lines=11> */
[----:B------:R-:W-:Y:S01]  /*3430*/  HADD2.F32 R144, -RZ, R36.H0_H0 ;  /* 0x20000024ff907230 */ /* 0x000fe20000004100 */
[----:B------:R-:W-:Y:S05]  /*3440*/  BRA `(.L_x_1750) ;  /* 0x0000009000007947 */ /* 0x000fea0003800000 */
.L_x_1749:
[----:B------:R-:W-:Y:S01]  /*3450*/  ULDC.64 UR6, c[0x0][0x218] ;  /* 0x0000860000067ab9 */ /* 0x000fe20000000a00 */
[----:B--2---:R-:W-:Y:S01]  /*3460*/  FFMA.FTZ R145, R173, R151, R148 ;  /* 0x00000097ad917223 */ /* 0x004fe20000010094 */
[----:B------:R-:W-:-:S03]  /*3470*/  UISETP.NE.U32.AND UP0, UPT, URZ, UR6, UPT ;  /* 0x000000063f00728c */ /* 0x000fc6000bf05070 */
[----:B------:R-:W-:Y:S01]  /*3480*/  FADD.FTZ R144, R232, -R145 ;  /* 0x80000091e8907221 */ /* 0x000fe20000010000 */
[----:B------:R-:W-:-:S03]  /*3490*/  UISETP.NE.AND.EX UP0, UPT, URZ, UR7, UPT, UP0 ;  /* 0x000000073f00728c */ /* 0x000fc6000bf05300 */
[----:B------:R-:W-:-:S03]  /*34a0*/  FMUL.FTZ R144, R161, R144 ;  /* 0x00000090a1907220 */ /* 0x000fc60000410000 */
[----:B------:R-:W-:-:S13]  /*34b0*/  PLOP3.LUT P4, PT, PT, PT, UP0, 0x80, 0x0 ;  /* 0x000000000000781c */ /* 0x000fda0003f8f008 */
[----:B------:R-:W-:-:S05]  /*34c0*/  @P4 HADD2.F32 R145, -RZ, R36.H0_H0 ;  /* 0x20000024ff914230 */ /* 0x000fca0000004100 */
[----:B------:R-:W-:Y:S02]  /*34d0*/  @P4 FADD.FTZ R144, R144, R145 ;  /* 0x0000009190904221 */ /* 0x000fe40000010000 */
.L_x_1750:
[----:B------:R-:W-:Y:S05]  /*34e0*/  BSYNC B2 ;  /* 0x0000000000027941 */ /* 0x000fea0003800000 */
.L_x_1748:
        /* <DEDUP_REMOVED lines=9> */
[----:B------:R-:W-:Y:S01]  /*3580*/  MOV R144, RZ ;  /* 0x000000ff00907202 */ /* 0x000fe20000000f00 */
[----:B------:R-:W-:Y:S05]  /*3590*/  @!P4 BRA `(.L_x_1753) ;  /* 0x000000700000c947 */ /* 0x000fea0003800000 */
[----:B------:R-:W-:Y:S01]  /*35a0*/  HADD2.F32 R144, -RZ, R36.H1_H1 ;  /* 0x30000024ff907230 */ /* 0x000fe20000004100 */
[----:B------:R-:W-:Y:S05]  /*35b0*/  BRA `(.L_x_1753) ;  /* 0x0000005000007947 */ /* 0x000fea0003800000 */
.L_x_1752:
[----:B------:R-:W-:-:S04]  /*35c0*/  FFMA.FTZ R145, R230, R151, R148 ;  /* 0x00000097e6917223 */ /* 0x000fc80000010094 */
[----:B------:R-:W-:Y:S01]  /*35d0*/  FADD.FTZ R144, R228, -R145 ;  /* 0x80000091e4907221 */ /* 0x000fe20000010000 */
[----:B------:R-:W-:-:S03]  /*35e0*/  @P4 HADD2.F32 R145, -RZ, R36.H1_H1 ;  /* 0x30000024ff914230 */ /* 0x000fc60000004100 */
[----:B------:R-:W-:-:S04]  /*35f0*/  FMUL.FTZ R144, R161, R144 ;  /* 0x00000090a1907220 */ /* 0x000fc80000410000 */
[----:B------:R-:W-:Y:S02]  /*3600*/  @P4 FADD.FTZ R144, R144, R145 ;  /* 0x0000009190904221 */ /* 0x000fe40000010000 */
.L_x_1753:
[----:B------:R-:W-:Y:S05]  /*3610*/  BSYNC B2 ;  /* 0x0000000000027941 */ /* 0x000fea0003800000 */
.L_x_1751:
        /* <DEDUP_REMOVED lines=9> */
[----:B------:R-:W-:Y:S01]  /*36b0*/  HADD2.F32 R144, -RZ, R37.H0_H0 ;  /* 0x20000025ff907230 */ /* 0x000fe20000004100 */
[----:B------:R-:W-:Y:S05]  /*36c0*/  BRA `(.L_x_1756) ;  /* 0x0000005000007947 */ /* 0x000fea0003800000 */
.L_x_1755:
[----:B------:R-:W-:-:S04]  /*36d0*/  FFMA.FTZ R145, R229, R151, R148 ;  /* 0x00000097e5917223 */ /* 0x000fc80000010094 */
[----:B------:R-:W-:Y:S01]  /*36e0*/  FADD.FTZ R144, R170, -R145 ;  /* 0x80000091aa907221 */ /* 0x000fe20000010000 */
[----:B------:R-:W-:-:S03]  /*36f0*/  @P4 HADD2.F32 R145, -RZ, R37.H0_H0 ;  /* 0x20000025ff914230 */ /* 0x000fc60000004100 */
[----:B------:R-:W-:-:S04]  /*3700*/  FMUL.FTZ R144, R161, R144 ;  /* 0x00000090a1907220 */ /* 0x000fc80000410000 */
[----:B------:R-:W-:Y:S02]  /*3710*/  @P4 FADD.FTZ R144, R144, R145 ;  /* 0x0000009190904221 */ /* 0x000fe40000010000 */
.L_x_1756:
[----:B------:R-:W-:Y:S05]  /*3720*/  BSYNC B2 ;  /* 0x0000000000027941 */ /* 0x000fea0003800000 */
.L_x_1754:
        /* <DEDUP_REMOVED lines=9> */
[----:B------:R-:W-:Y:S01]  /*37c0*/  HADD2.F32 R144, -RZ, R37.H1_H1 ;  /* 0x30000025ff907230 */ /* 0x000fe20000004100 */
[----:B------:R-:W-:Y:S05]  /*37d0*/  BRA `(.L_x_1759) ;  /* 0x0000005000007947 */ /* 0x000fea0003800000 */
.L_x_1758:
[----:B------:R-:W-:Y:S01]  /*37e0*/  FFMA.FTZ R144, R168, R151, R148 ;  /* 0x00000097a8907223 */ /* 0x000fe20000010094 */
[----:B------:R-:W-:-:S03]  /*37f0*/  @P4 HADD2.F32 R145, -RZ, R37.H1_H1 ;  /* 0x30000025ff914230 */ /* 0x000fc60000004100 */
[----:B------:R-:W-:-:S04]  /*3800*/  FADD.FTZ R144, R179, -R144 ;  /* 0x80000090b3907221 */ /* 0x000fc80000010000 */
[----:B------:R-:W-:-:S04]  /*3810*/  FMUL.FTZ R144, R161, R144 ;  /* 0x00000090a1907220 */ /* 0x000fc80000410000 */
[----:B------:R-:W-:Y:S02]  /*3820*/  @P4 FADD.FTZ R144, R144, R145 ;  /* 0x0000009190904221 */ /* 0x000fe40000010000 */
.L_x_1759:
[----:B------:R-:W-:Y:S05]  /*3830*/  BSYNC B2 ;  /* 0x0000000000027941 */ /* 0x000fea0003800000 */
.L_x_1757:
        /* <DEDUP_REMOVED lines=11> */
.L_x_1761:
[----:B------:R-:W-:-:S04]  /*38f0*/  FFMA.FTZ R145, R177, R151, R148 ;  /* 0x00000097b1917223 */ /* 0x000fc80000010094 */
[----:B------:R-:W-:Y:S01]  /*3900*/  FADD.FTZ R144, R172, -R145 ;  /* 0x80000091ac907221 */ /* 0x000fe20000010000 */
[----:B------:R-:W-:-:S03]  /*3910*/  @P4 HADD2.F32 R145, -RZ, R38.H0_H0 ;  /* 0x20000026ff914230 */ /* 0x000fc60000004100 */
[----:B------:R-:W-:-:S04]  /*3920*/  FMUL.FTZ R144, R161, R144 ;  /* 0x00000090a1907220 */ /* 0x000fc80000410000 */
[----:B------:R-:W-:Y:S02]  /*3930*/  @P4 FADD.FTZ R144, R144, R145 ;  /* 0x0000009190904221 */ /* 0x000fe40000010000 */
.L_x_1762:
[----:B------:R-:W-:Y:S05]  /*3940*/  BSYNC B2 ;  /* 0x0000000000027941 */ /* 0x000fea0003800000 */
.L_x_1760:
        /* <DEDUP_REMOVED lines=11> */
.L_x_1764:
[----:B------:R-:W-:Y:S01]  /*3a00*/  FFMA.FTZ R144, R174, R151, R148 ;  /* 0x00000097ae907223 */ /* 0x000fe20000010094 */
[----:B------:R-:W-:-:S03]  /*3a10*/  @P4 HADD2.F32 R145, -RZ, R38.H1_H1 ;  /* 0x30000026ff914230 */ /* 0x000fc60000004100 */
[----:B------:R-:W-:-:S04]  /*3a20*/  FADD.FTZ R144, R181, -R144 ;  /* 0x80000090b5907221 */ /* 0x000fc80000010000 */
[----:B------:R-:W-:-:S04]  /*3a30*/  FMUL.FTZ R144, R161, R144 ;  /* 0x00000090a1907220 */ /* 0x000fc80000410000 */
[----:B------:R-:W-:Y:S02]  /*3a40*/  @P4 FADD.FTZ R144, R144, R145 ;  /* 0x0000009190904221 */ /* 0x000fe40000010000 */
.L_x_1765:
[----:B------:R-:W-:Y:S05]  /*3a50*/  BSYNC B2 ;  /* 0x0000000000027941 */ /* 0x000fea0003800000 */
.L_x_1763:
        /* <DEDUP_REMOVED lines=11> */
.L_x_1767:
[----:B------:R-:W-:-:S04]  /*3b10*/  FFMA.FTZ R145, R183, R151, R148 ;  /* 0x00000097b7917223 */ /* 0x000fc80000010094 */
[----:B------:R-:W-:Y:S01]  /*3b20*/  FADD.FTZ R144, R176, -R145 ;  /* 0x80000091b0907221 */ /* 0x000fe20000010000 */
[----:B------:R-:W-:-:S03]  /*3b30*/  @P4 HADD2.F32 R145, -RZ, R39.H0_H0 ;  /* 0x20000027ff914230 */ /* 0x000fc60000004100 */
[----:B------:R-:W-:-:S04]  /*3b40*/  FMUL.FTZ R144, R161, R144 ;  /* 0x00000090a1907220 */ /* 0x000fc80000410000 */
[----:B------:R-:W-:Y:S02]  /*3b50*/  @P4 FADD.FTZ R144, R144, R145 ;  /* 0x0000009190904221 */ /* 0x000fe40000010000 */
.L_x_1768:
[----:B------:R-:W-:Y:S05]  /*3b60*/  BSYNC B2 ;  /* 0x0000000000027941 */ /* 0x000fea0003800000 */
.L_x_1766:
        /* <DEDUP_REMOVED lines=11> */
.L_x_1770:
[----:B------:R-:W-:Y:S01]  /*3c20*/  FFMA.FTZ R144, R178, R151, R148 ;  /* 0x00000097b2907223 */ /* 0x000fe20000010094 */
[----:B------:R-:W-:-:S03]  /*3c30*/  @P4 HADD2.F32 R145, -RZ, R39.H1_H1 ;  /* 0x30000027ff914230 */ /* 0x000fc60000004100 */
[----:B------:R-:W-:-:S04]  /*3c40*/  FADD.FTZ R144, R185, -R144 ;  /* 0x80000090b9907221 */ /* 0x000fc80000010000 */
[----:B------:R-:W-:-:S04]  /*3c50*/  FMUL.FTZ R144, R161, R144 ;  /* 0x00000090a1907220 */ /* 0x000fc80000410000 */
[----:B------:R-:W-:Y:S02]  /*3c60*/  @P4 FADD.FTZ R144, R144, R145 ;  /* 0x0000009190904221 */ /* 0x000fe40000010000 */
.L_x_1771:
[----:B------:R-:W-:Y:S05]  /*3c70*/  BSYNC B2 ;  /* 0x0000000000027941 */ /* 0x000fea0003800000 */
.L_x_1769:
        /* <DEDUP_REMOVED lines=13> */
.L_x_1747:
[----:B------:R-:W-:Y:S05]  /*3d50*/  BSYNC B1 ;  /* 0x0000000000017941 */ /* 0x000fea0003800000 */
.L_x_1746:
        /* <DEDUP_REMOVED lines=12> */
.L_x_1775:
        /* <DEDUP_REMOVED lines=9> */
.L_x_1776:
[----:B------:R-:W-:Y:S05]  /*3eb0*/  BSYNC B2 ;  /* 0x0000000000027941 */ /* 0x000fea0003800000 */
.L_x_1774:
        /* <DEDUP_REMOVED lines=13> */
.L_x_1778:
[----:B------:R-:W-:Y:S01]  /*3f90*/  FFMA.FTZ R144, R180, R151, R148 ;  /* 0x00000097b4907223 */ /* 0x000fe20000010094 */
[----:B------:R-:W-:-:S03]  /*3fa0*/  @P4 HADD2.F32 R145, -RZ, R124.H1_H1 ;  /* 0x3000007cff914230 */ /* 0x000fc60000004100 */
[----:B------:R-:W-:-:S04]  /*3fb0*/  FADD.FTZ R144, R189, -R144 ;  /* 0x80000090bd907221 */ /* 0x000fc80000010000 */
[----:B------:R-:W-:-:S04]  /*3fc0*/  FMUL.FTZ R144, R161, R144 ;  /* 0x00000090a1907220 */ /* 0x000fc80000410000 */
[----:B------:R-:W-:Y:S02]  /*3fd0*/  @P4 FADD.FTZ R144, R144, R145 ;  /* 0x0000009190904221 */ /* 0x000fe40000010000 */
.L_x_1779:
[----:B------:R-:W-:Y:S05]  /*3fe0*/  BSYNC B2 ;  /* 0x0000000000027941 */ /* 0x000fea0003800000 */
.L_x_1777:
        /* <DEDUP_REMOVED lines=11> */
.L_x_1781:
[----:B------:R-:W-:-:S04]  /*40a0*/  FFMA.FTZ R145, R187, R151, R148 ;  /* 0x00000097bb917223 */ /* 0x000fc80000010094 */
[----:B------:R-:W-:Y:S01]  /*40b0*/  FADD.FTZ R144, R186, -R145 ;  /* 0x80000091ba907221 */ /* 0x000fe20000010000 */
[----:B------:R-:W-:-:S03]  /*40c0*/  @P4 HADD2.F32 R145, -RZ, R125.H0_H0 ;  /* 0x2000007dff914230 */ /* 0x000fc60000004100 */
[----:B------:R-:W-:-:S04]  /*40d0*/  FMUL.FTZ R144, R161, R144 ;  /* 0x00000090a1907220 */ /* 0x000fc80000410000 */
[----:B------:R-:W-:Y:S02]  /*40e0*/  @P4 FADD.FTZ R144, R144, R145 ;  /* 0x0000009190904221 */ /* 0x000fe40000010000 */
.L_x_1782:
[----:B------:R-:W-:Y:S05]  /*40f0*/  BSYNC B2 ;  /* 0x0000000000027941 */ /* 0x000fea0003800000 */
.L_x_1780:
        /* <DEDUP_REMOVED lines=11> */
.L_x_1784:
[----:B------:R-:W-:Y:S01]  /*41b0*/  FFMA.FTZ R144, R184, R151, R148 ;  /* 0x00000097b8907223 */ /* 0x000fe20000010094 */
[----:B------:R-:W-:-:S03]  /*41c0*/  @P4 HADD2.F32 R145, -RZ, R125.H1_H1 ;  /* 0x3000007dff914230 */ /* 0x000fc60000004100 */
[----:B------:R-:W-:-:S04]  /*41d0*/  FADD.FTZ R144, R193, -R144 ;  /* 0x80000090c1907221 */ /* 0x000fc80000010000 */
[----:B------:R-:W-:-:S04]  /*41e0*/  FMUL.FTZ R144, R161, R144 ;  /* 0x00000090a1907220 */ /* 0x000fc80000410000 */
[----:B------:R-:W-:Y:S02]  /*41f0*/  @P4 FADD.FTZ R144, R144, R145 ;  /* 0x0000009190904221 */ /* 0x000fe40000010000 */
.L_x_1785:
[----:B------:R-:W-:Y:S05]  /*4200*/  BSYNC B2 ;  /* 0x0000000000027941 */ /* 0x000fea0003800000 */
.L_x_1783:
        /* <DEDUP_REMOVED lines=11> */
.L_x_1787:
[----:B------:R-:W-:-:S04]  /*42c0*/  FFMA.FTZ R145, R191, R151, R148 ;  /* 0x00000097bf917223 */ /* 0x000fc80000010094 */
[----:B------:R-:W-:Y:S01]  /*42d0*/  FADD.FTZ R144, R188, -R145 ;  /* 0x80000091bc907221 */ /* 0x000fe20000010000 */
[----:B------:R-:W-:-:S03]  /*42e0*/  @P4 HADD2.F32 R145, -RZ, R126.H0_H0 ;  /* 0x2000007eff914230 */ /* 0x000fc60000004100 */
[----:B------:R-:W-:-:S04]  /*42f0*/  FMUL.FTZ R144, R161, R144 ;  /* 0x00000090a1907220 */ /* 0x000fc80000410000 */
[----:B------:R-:W-:Y:S02]  /*4300*/  @P4 FADD.FTZ R144, R144, R145 ;  /* 0x0000009190904221 */ /* 0x000fe40000010000 */
.L_x_1788:
[----:B------:R-:W-:Y:S05]  /*4310*/  BSYNC B2 ;  /* 0x0000000000027941 */ /* 0x000fea0003800000 */
.L_x_1786:
        /* <DEDUP_REMOVED lines=11> */
.L_x_1790:
[----:B------:R-:W-:Y:S01]  /*43d0*/  FFMA.FTZ R144, R190, R151, R148 ;  /* 0x00000097be907223 */ /* 0x000fe20000010094 */
[----:B------:R-:W-:-:S03]  /*43e0*/  @P4 HADD2.F32 R145, -RZ, R126.H1_H1 ;  /* 0x3000007eff914230 */ /* 0x000fc60000004100 */
[----:B------:R-:W-:-:S04]  /*43f0*/  FADD.FTZ R144, R195, -R144 ;  /* 0x80000090c3907221 */ /* 0x000fc80000010000 */
[----:B------:R-:W-:-:S04]  /*4400*/  FMUL.FTZ R144, R161, R144 ;  /* 0x00000090a1907220 */ /* 0x000fc80000410000 */
[----:B------:R-:W-:Y:S02]  /*4410*/  @P4 FADD.FTZ R144, R144, R145 ;  /* 0x0000009190904221 */ /* 0x000fe40000010000 */
.L_x_1791:
[----:B------:R-:W-:Y:S05]  /*4420*/  BSYNC B2 ;  /* 0x0000000000027941 */ /* 0x000fea0003800000 */
.L_x_1789:
        /* <DEDUP_REMOVED lines=11> */
.L_x_1793:
[----:B------:R-:W-:-:S04]  /*44e0*/  FFMA.FTZ R145, R197, R151, R148 ;  /* 0x00000097c5917223 */ /* 0x000fc80000010094 */
[----:B------:R-:W-:Y:S01]  /*44f0*/  FADD.FTZ R144, R192, -R145 ;  /* 0x80000091c0907221 */ /* 0x000fe20000010000 */
[----:B------:R-:W-:-:S03]  /*4500*/  @P4 HADD2.F32 R145, -RZ, R127.H0_H0 ;  /* 0x2000007fff914230 */ /* 0x000fc60000004100 */
[----:B------:R-:W-:-:S04]  /*4510*/  FMUL.FTZ R144, R161, R144 ;  /* 0x00000090a1907220 */ /* 0x000fc80000410000 */
[----:B------:R-:W-:Y:S02]  /*4520*/  @P4 FADD.FTZ R144, R144, R145 ;  /* 0x0000009190904221 */ /* 0x000fe40000010000 */
.L_x_1794:
[----:B------:R-:W-:Y:S05]  /*4530*/  BSYNC B2 ;  /* 0x0000000000027941 */ /* 0x000fea0003800000 */
.L_x_1792:
        /* <DEDUP_REMOVED lines=11> */
.L_x_1796:
[----:B------:R-:W-:Y:S01]  /*45f0*/  FFMA.FTZ R144, R194, R151, R148 ;  /* 0x00000097c2907223 */ /* 0x000fe20000010094 */
[----:B------:R-:W-:-:S03]  /*4600*/  @P4 HADD2.F32 R145, -RZ, R127.H1_H1 ;  /* 0x3000007fff914230 */ /* 0x000fc60000004100 */
[----:B------:R-:W-:-:S04]  /*4610*/  FADD.FTZ R144, R199, -R144 ;  /* 0x80000090c7907221 */ /* 0x000fc80000010000 */
[----:B------:R-:W-:-:S04]  /*4620*/  FMUL.FTZ R144, R161, R144 ;  /* 0x00000090a1907220 */ /* 0x000fc80000410000 */
[----:B------:R-:W-:Y:S02]  /*4630*/  @P4 FADD.FTZ R144, R144, R145 ;  /* 0x0000009190904221 */ /* 0x000fe40000010000 */
.L_x_1797:
[----:B------:R-:W-:Y:S05]  /*4640*/  BSYNC B2 ;  /* 0x0000000000027941 */ /* 0x000fea0003800000 */
.L_x_1795:
        /* <DEDUP_REMOVED lines=13> */
.L_x_1773:
[----:B------:R-:W-:Y:S05]  /*4720*/  BSYNC B1 ;  /* 0x0000000000017941 */ /* 0x000fea0003800000 */
.L_x_1772:
        /* <DEDUP_REMOVED lines=12> */
.L_x_1801:
        /* <DEDUP_REMOVED lines=9> */
.L_x_1802:
[----:B------:R-:W-:Y:S05]  /*4880*/  BSYNC B2 ;  /* 0x0000000000027941 */ /* 0x000fea0003800000 */
.L_x_1800:
        /* <DEDUP_REMOVED lines=13> */
.L_x_1804:
[----:B------:R-:W-:Y:S01]  /*4960*/  FFMA.FTZ R144, R196, R151, R148 ;  /* 0x00000097c4907223 */ /* 0x000fe20000010094 */
[----:B------:R-:W-:-:S03]  /*4970*/  @P4 HADD2.F32 R145, -RZ, R128.H1_H1 ;  /* 0x30000080ff914230 */ /* 0x000fc60000004100 */
[----:B------:R-:W-:-:S04]  /*4980*/  FADD.FTZ R144, R203, -R144 ;  /* 0x80000090cb907221 */ /* 0x000fc80000010000 */
[----:B------:R-:W-:-:S04]  /*4990*/  FMUL.FTZ R144, R161, R144 ;  /* 0x00000090a1907220 */ /* 0x000fc80000410000 */
[----:B------:R-:W-:Y:S02]  /*49a0*/  @P4 FADD.FTZ R144, R144, R145 ;  /* 0x0000009190904221 */ /* 0x000fe40000010000 */
.L_x_1805:
[----:B------:R-:W-:Y:S05]  /*49b0*/  BSYNC B2 ;  /* 0x0000000000027941 */ /* 0x000fea0003800000 */
.L_x_1803:
        /* <DEDUP_REMOVED lines=11> */
.L_x_1807:
[----:B------:R-:W-:-:S04]  /*4a70*/  FFMA.FTZ R145, R201, R151, R148 ;  /* 0x00000097c9917223 */ /* 0x000fc80000010094 */
[----:B------:R-:W-:Y:S01]  /*4a80*/  FADD.FTZ R144, R202, -R145 ;  /* 0x80000091ca907221 */ /* 0x000fe20000010000 */
[----:B------:R-:W-:-:S03]  /*4a90*/  @P4 HADD2.F32 R145, -RZ, R129.H0_H0 ;  /* 0x20000081ff914230 */ /* 0x000fc60000004100 */
[----:B------:R-:W-:-:S04]  /*4aa0*/  FMUL.FTZ R144, R161, R144 ;  /* 0x00000090a1907220 */ /* 0x000fc80000410000 */
[----:B------:R-:W-:Y:S02]  /*4ab0*/  @P4 FADD.FTZ R144, R144, R145 ;  /* 0x0000009190904221 */ /* 0x000fe40000010000 */
.L_x_1808:
[----:B------:R-:W-:Y:S05]  /*4ac0*/  BSYNC B2 ;  /* 0x0000000000027941 */ /* 0x000fea0003800000 */
.L_x_1806:
        /* <DEDUP_REMOVED lines=11> */
.L_x_1810:
[----:B------:R-:W-:Y:S01]  /*4b80*/  FFMA.FTZ R144, R200, R151, R148 ;  /* 0x00000097c8907223 */ /* 0x000fe20000010094 */
[----:B------:R-:W-:-:S03]  /*4b90*/  @P4 HADD2.F32 R145, -RZ, R129.H1_H1 ;  /* 0x30000081ff914230 */ /* 0x000fc60000004100 */
[----:B------:R-:W-:-:S04]  /*4ba0*/  FADD.FTZ R144, R207, -R144 ;  /* 0x80000090cf907221 */ /* 0x000fc80000010000 */
[----:B------:R-:W-:-:S04]  /*4bb0*/  FMUL.FTZ R144, R161, R144 ;  /* 0x00000090a1907220 */ /* 0x000fc80000410000 */
[----:B------:R-:W-:Y:S02]  /*4bc0*/  @P4 FADD.FTZ R144, R144, R145 ;  /* 0x0000009190904221 */ /* 0x000fe40000010000 */
.L_x_1811:
[----:B------:R-:W-:Y:S05]  /*4bd0*/  BSYNC B2 ;  /* 0x0000000000027941 */ /* 0x000fea0003800000 */
.L_x_1809:
        /* <DEDUP_REMOVED lines=11> */
.L_x_1813:
[----:B------:R-:W-:-:S04]  /*4c90*/  FFMA.FTZ R145, R205, R151, R148 ;  /* 0x00000097cd917223 */ /* 0x000fc80000010094 */
[----:B------:R-:W-:Y:S01]  /*4ca0*/  FADD.FTZ R144, R204, -R145 ;  /* 0x80000091cc907221 */ /* 0x000fe20000010000 */
[----:B------:R-:W-:-:S03]  /*4cb0*/  @P4 HADD2.F32 R145, -RZ, R130.H0_H0 ;  /* 0x20000082ff914230 */ /* 0x000fc60000004100 */
[----:B------:R-:W-:-:S04]  /*4cc0*/  FMUL.FTZ R144, R161, R144 ;  /* 0x00000090a1907220 */ /* 0x000fc80000410000 */
[----:B------:R-:W-:Y:S02]  /*4cd0*/  @P4 FADD.FTZ R144, R144, R145 ;  /* 0x0000009190904221 */ /* 0x000fe40000010000 */
.L_x_1814:
[----:B------:R-:W-:Y:S05]  /*4ce0*/  BSYNC B2 ;  /* 0x0000000000027941 */ /* 0x000fea0003800000 */
.L_x_1812:
        /* <DEDUP_REMOVED lines=11> */
.L_x_1816:
[----:B------:R-:W-:Y:S01]  /*4da0*/  FFMA.FTZ R144, R206, R151, R148 ;  /* 0x00000097ce907223 */ /* 0x000fe20000010094 */
[----:B------:R-:W-:-:S03]  /*4db0*/  @P4 HADD2.F32 R145, -RZ, R130.H1_H1 ;  /* 0x30000082ff914230 */ /* 0x000fc60000004100 */
[----:B------:R-:W-:-:S04]  /*4dc0*/  FADD.FTZ R144, R209, -R144 ;  /* 0x80000090d1907221 */ /* 0x000fc80000010000 */
[----:B------:R-:W-:-:S04]  /*4dd0*/  FMUL.FTZ R144, R161, R144 ;  /* 0x00000090a1907220 */ /* 0x000fc80000410000 */
[----:B------:R-:W-:Y:S02]  /*4de0*/  @P4 FADD.FTZ R144, R144, R145 ;  /* 0x0000009190904221 */ /* 0x000fe40000010000 */
.L_x_1817:
[----:B------:R-:W-:Y:S05]  /*4df0*/  BSYNC B2 ;  /* 0x0000000000027941 */ /* 0x000fea0003800000 */
.L_x_1815:
        /* <DEDUP_REMOVED lines=11> */
.L_x_1819:
[----:B------:R-:W-:-:S04]  /*4eb0*/  FFMA.FTZ R145, R211, R151, R148 ;  /* 0x00000097d3917223 */ /* 0x000fc80000010094 */
[----:B------:R-:W-:Y:S01]  /*4ec0*/  FADD.FTZ R144, R208, -R145 ;  /* 0x80000091d0907221 */ /* 0x000fe20000010000 */
[----:B------:R-:W-:-:S03]  /*4ed0*/  @P4 HADD2.F32 R145, -RZ, R131.H0_H0 ;  /* 0x20000083ff914230 */ /* 0x000fc60000004100 */
[----:B------:R-:W-:-:S04]  /*4ee0*/  FMUL.FTZ R144, R161, R144 ;  /* 0x00000090a1907220 */ /* 0x000fc80000410000 */
[----:B------:R-:W-:Y:S02]  /*4ef0*/  @P4 FADD.FTZ R144, R144, R145 ;  /* 0x0000009190904221 */ /* 0x000fe40000010000 */
.L_x_1820:
[----:B------:R-:W-:Y:S05]  /*4f00*/  BSYNC B2 ;  /* 0x0000000000027941 */ /* 0x000fea0003800000 */
.L_x_1818:
        /* <DEDUP_REMOVED lines=11> */
.L_x_1822:
[----:B------:R-:W-:Y:S01]  /*4fc0*/  FFMA.FTZ R144, R210, R151, R148 ;  /* 0x00000097d2907223 */ /* 0x000fe20000010094 */
[----:B------:R-:W-:-:S03]  /*4fd0*/  @P4 HADD2.F32 R145, -RZ, R131.H1_H1 ;  /* 0x30000083ff914230 */ /* 0x000fc60000004100 */
[----:B------:R-:W-:-:S04]  /*4fe0*/  FADD.FTZ R144, R213, -R144 ;  /* 0x80000090d5907221 */ /* 0x000fc80000010000 */
[----:B------:R-:W-:-:S04]  /*4ff0*/  FMUL.FTZ R144, R161, R144 ;  /* 0x00000090a1907220 */ /* 0x000fc80000410000 */
[----:B------:R-:W-:Y:S02]  /*5000*/  @P4 FADD.FTZ R144, R144, R145 ;  /* 0x0000009190904221 */ /* 0x000fe40000010000 */
.L_x_1823:
[----:B------:R-:W-:Y:S05]  /*5010*/  BSYNC B2 ;  /* 0x0000000000027941 */ /* 0x000fea0003800000 */
.L_x_1821:
        /* <DEDUP_REMOVED lines=13> */
.L_x_1799:
[----:B------:R-:W-:Y:S05]  /*50f0*/  BSYNC B1 ;  /* 0x0000000000017941 */ /* 0x000fea0003800000 */
.L_x_1798:
        /* <DEDUP_REMOVED lines=13> */
.L_x_1827:
        /* <DEDUP_REMOVED lines=9> */
.L_x_1828:
[----:B------:R-:W-:Y:S05]  /*5260*/  BSYNC B2 ;  /* 0x0000000000027941 */ /* 0x000fea0003800000 */
.L_x_1826:
        /* <DEDUP_REMOVED lines=13> */
.L_x_1830:
[----:B------:R-:W-:Y:S01]  /*5340*/  FFMA.FTZ R144, R212, R151, R148 ;  /* 0x00000097d4907223 */ /* 0x000fe20000010094 */
[----:B------:R-:W-:-:S03]  /*5350*/  @P4 HADD2.F32 R145, -RZ, R132.H1_H1 ;  /* 0x30000084ff914230 */ /* 0x000fc60000004100 */
[----:B------:R-:W-:-:S04]  /*5360*/  FADD.FTZ R144, R217, -R144 ;  /* 0x80000090d9907221 */ /* 0x000fc80000010000 */
[----:B------:R-:W-:-:S04]  /*5370*/  FMUL.FTZ R144, R161, R144 ;  /* 0x00000090a1907220 */ /* 0x000fc80000410000 */
[----:B------:R-:W-:Y:S02]  /*5380*/  @P4 FADD.FTZ R144, R144, R145 ;  /* 0x0000009190904221 */ /* 0x000fe40000010000 */
.L_x_1831:
[----:B------:R-:W-:Y:S05]  /*5390*/  BSYNC B2 ;  /* 0x0000000000027941 */ /* 0x000fea0003800000 */
.L_x_1829:
        /* <DEDUP_REMOVED lines=11> */
.L_x_1833:
[----:B------:R-:W-:-:S04]  /*5450*/  FFMA.FTZ R145, R215, R151, R148 ;  /* 0x00000097d7917223 */ /* 0x000fc80000010094 */
[----:B------:R-:W-:Y:S01]  /*5460*/  FADD.FTZ R144, R218, -R145 ;  /* 0x80000091da907221 */ /* 0x000fe20000010000 */
[----:B------:R-:W-:-:S03]  /*5470*/  @P4 HADD2.F32 R145, -RZ, R133.H0_H0 ;  /* 0x20000085ff914230 */ /* 0x000fc60000004100 */
[----:B------:R-:W-:-:S04]  /*5480*/  FMUL.FTZ R144, R161, R144 ;  /* 0x00000090a1907220 */ /* 0x000fc80000410000 */
[----:B------:R-:W-:Y:S02]  /*5490*/  @P4 FADD.FTZ R144, R144, R145 ;  /* 0x0000009190904221 */ /* 0x000fe40000010000 */
.L_x_1834:
[----:B------:R-:W-:Y:S05]  /*54a0*/  BSYNC B2 ;  /* 0x0000000000027941 */ /* 0x000fea0003800000 */
.L_x_1832:
        /* <DEDUP_REMOVED lines=11> */
.L_x_1836:
[----:B------:R-:W-:Y:S01]  /*5560*/  FFMA.FTZ R144, R216, R151, R148 ;  /* 0x00000097d8907223 */ /* 0x000fe20000010094 */
[----:B------:R-:W-:-:S03]  /*5570*/  @P4 HADD2.F32 R145, -RZ, R133.H1_H1 ;  /* 0x30000085ff914230 */ /* 0x000fc60000004100 */
[----:B------:R-:W-:-:S04]  /*5580*/  FADD.FTZ R144, R221, -R144 ;  /* 0x80000090dd907221 */ /* 0x000fc80000010000 */
[----:B------:R-:W-:-:S04]  /*5590*/  FMUL.FTZ R144, R161, R144 ;  /* 0x00000090a1907220 */ /* 0x000fc80000410000 */
[----:B------:R-:W-:Y:S02]  /*55a0*/  @P4 FADD.FTZ R144, R144, R145 ;  /* 0x0000009190904221 */ /* 0x000fe40000010000 */
.L_x_1837:
[----:B------:R-:W-:Y:S05]  /*55b0*/  BSYNC B2 ;  /* 0x0000000000027941 */ /* 0x000fea0003800000 */
.L_x_1835:
        /* <DEDUP_REMOVED lines=11> */
.L_x_1839:
[----:B------:R-:W-:-:S04]  /*5670*/  FFMA.FTZ R145, R219, R151, R148 ;  /* 0x00000097db917223 */ /* 0x000fc80000010094 */
[----:B------:R-:W-:Y:S01]  /*5680*/  FADD.FTZ R144, R220, -R145 ;  /* 0x80000091dc907221 */ /* 0x000fe20000010000 */
[----:B------:R-:W-:-:S03]  /*5690*/  @P4 HADD2.F32 R145, -RZ, R134.H0_H0 ;  /* 0x20000086ff914230 */ /* 0x000fc60000004100 */
[----:B------:R-:W-:-:S04]  /*56a0*/  FMUL.FTZ R144, R161, R144 ;  /* 0x00000090a1907220 */ /* 0x000fc80000410000 */
[----:B------:R-:W-:Y:S02]  /*56b0*/  @P4 FADD.FTZ R144, R144, R145 ;  /* 0x0000009190904221 */ /* 0x000fe40000010000 */
.L_x_1840:
[----:B------:R-:W-:Y:S05]  /*56c0*/  BSYNC B2 ;  /* 0x0000000000027941 */ /* 0x000fea0003800000 */
.L_x_1838:
        /* <DEDUP_REMOVED lines=11> */
.L_x_1842:
[----:B------:R-:W-:Y:S01]  /*5780*/  FFMA.FTZ R144, R222, R151, R148 ;  /* 0x00000097de907223 */ /* 0x000fe20000010094 */
[----:B------:R-:W-:-:S03]  /*5790*/  @P4 HADD2.F32 R145, -RZ, R134.H1_H1 ;  /* 0x30000086ff914230 */ /* 0x000fc60000004100 */
[----:B------:R-:W-:-:S04]  /*57a0*/  FADD.FTZ R144, R223, -R144 ;  /* 0x80000090df907221 */ /* 0x000fc80000010000 */
[----:B------:R-:W-:-:S04]  /*57b0*/  FMUL.FTZ R144, R161, R144 ;  /* 0x00000090a1907220 */ /* 0x000fc80000410000 */
[----:B------:R-:W-:Y:S02]  /*57c0*/  @P4 FADD.FTZ R144, R144, R145 ;  /* 0x0000009190904221 */ /* 0x000fe40000010000 */
.L_x_1843:
[----:B------:R-:W-:Y:S05]  /*57d0*/  BSYNC B2 ;  /* 0x0000000000027941 */ /* 0x000fea0003800000 */
.L_x_1841:
        /* <DEDUP_REMOVED lines=11> */
.L_x_1845:
[----:B------:R-:W-:-:S04]  /*5890*/  FFMA.FTZ R145, R225, R151, R148 ;  /* 0x00000097e1917223 */ /* 0x000fc80000010094 */
[----:B------:R-:W-:Y:S01]  /*58a0*/  FADD.FTZ R144, R224, -R145 ;  /* 0x80000091e0907221 */ /* 0x000fe20000010000 */
[----:B------:R-:W-:-:S03]  /*58b0*/  @P4 HADD2.F32 R145, -RZ, R135.H0_H0 ;  /* 0x20000087ff914230 */ /* 0x000fc60000004100 */
[----:B------:R-:W-:-:S04]  /*58c0*/  FMUL.FTZ R144, R161, R144 ;  /* 0x00000090a1907220 */ /* 0x000fc80000410000 */
[----:B------:R-:W-:Y:S02]  /*58d0*/  @P4 FADD.FTZ R144, R144, R145 ;  /* 0x0000009190904221 */ /* 0x000fe40000010000 */
.L_x_1846:
[----:B------:R-:W-:Y:S05]  /*58e0*/  BSYNC B2 ;  /* 0x0000000000027941 */ /* 0x000fea0003800000 */
.L_x_1844:
        /* <DEDUP_REMOVED lines=11> */
.L_x_1848:
[----:B------:R-:W-:Y:S01]  /*59a0*/  FFMA.FTZ R148, R226, R151, R148 ;  /* 0x00000097e2947223 */ /* 0x000fe20000010094 */
[----:B------:R-:W-:-:S03]  /*59b0*/  @P4 HADD2.F32 R145, -RZ, R135.H1_H1 ;  /* 0x30000087ff914230 */ /* 0x000fc60000004100 */
[----:B------:R-:W-:-:S04]  /*59c0*/  FADD.FTZ R148, R227, -R148 ;  /* 0x80000094e3947221 */ /* 0x000fc80000010000 */
[----:B------:R-:W-:-:S04]  /*59d0*/  FMUL.FTZ R148, R161, R148 ;  /* 0x00000094a1947220 */ /* 0x000fc80000410000 */
[----:B------:R-:W-:Y:S02]  /*59e0*/  @P4 FADD.FTZ R148, R148, R145 ;  /* 0x0000009194944221 */ /* 0x000fe40000010000 */
.L_x_1849:
[----:B------:R-:W-:Y:S05]  /*59f0*/  BSYNC B2 ;  /* 0x0000000000027941 */ /* 0x000fea0003800000 */
.L_x_1847:
[----:B------:R-:W-:Y:S01]  /*5a00*/  @P5 F2FP.PACK_AB R146, RZ, R148 ;  /* 0x00000094ff92523e */ /* 0x000fe200000000ff */
[----:B------:R-:W-:Y:S01]  /*5a10*/  @P3 FMUL.FTZ R148, R148, c[0x0][0x1ec] ;  /* 0x00007b0094943a20 */ /* 0x000fe20000410000 */
[----:B------:R-:W-:Y:S02]  /*5a20*/  @P5 MOV R144, 0x10 ;  /* 0x0000001000905802 */ /* 0x000fe40000000f00 */
[----:B------:R-:W-:Y:S02]  /*5a30*/  @P5 PRMT R91, R91, 0x5410, R146 ;  /* 0x000054105b5b5816 */ /* 0x000fe40000000092 */
[----:B------:R-:W-:Y:S01]  /*5a40*/  @P3 MOV R146, 0x10 ;  /* 0x0000001000923802 */ /* 0x000fe20000000f00 */
[----:B------:R-:W-:Y:S01]  /*5a50*/  @P5 IMAD.WIDE.U32 R144, R165, R144, c[0x0][0x258] ;  /* 0x00009600a5905625 */ /* 0x000fe200078e0090 */
[----:B------:R-:W-:-:S03]  /*5a60*/  @P3 F2FP.PACK_AB R148, RZ, R148 ;  /* 0x00000094ff94323e */ /* 0x000fc600000000ff */
[----:B------:R-:W-:Y:S01]  /*5a70*/  @P3 IMAD.WIDE.U32 R146, R149, R146, c[0x0][0x248] ;  /* 0x0000920095923625 */ /* 0x000fe200078e0092 */
[----:B------:R-:W-:Y:S01]  /*5a80*/  @P3 PRMT R51, R51, 0x5410, R148 ;  /* 0x0000541033333816 */ /* 0x000fe20000000094 */
[----:B------:R2:W-:Y:S04]  /*5a90*/  @P5 STG.E.128 [R144.64], R88 ;  /* 0x0000005890005986 */ /* 0x0005e8000c101d04 */
[----:B------:R2:W-:Y:S02]  /*5aa0*/  @P3 STG.E.128 [R146.64], R48 ;  /* 0x0000003092003986 */ /* 0x0005e4000c101d04 */
.L_x_1825:
[----:B------:R-:W-:Y:S05]  /*5ab0*/  BSYNC B1 ;  /* 0x0000000000017941 */ /* 0x000fea0003800000 */
.L_x_1824:
[----:B--2---:R-:W-:-:S04]  /*5ac0*/  MOV R144, c[0x0][0x160] ;  /* 0x0000580000907a02 */ /* 0x004fc80000000f00 */
[----:B------:R-:W-:-:S04]  /*5ad0*/  LEA R163, R144, R163, 0x2 ;  /* 0x000000a390a37211 */ /* 0x000fc800078e10ff */
[----:B------:R-:W-:-:S13]  /*5ae0*/  ISETP.GE.AND P2, PT, R163, c[0x0][0x164], PT ;  /* 0x00005900a3007a0c */ /* 0x000fda0003f46270 */
[----:B01----:R-:W-:Y:S01]  /*5af0*/  @P2 CALL.REL.NOINC `(.L_x_1694) ;  /* 0x0000001000002944 */ /* 0x003fe20003c00000 */
[----:B------:R-:W-:Y:S05]  /*5b00*/  BRA `(.L_x_1850) ;  /* 0xffffacb000007947 */ /* 0x000fea000383ffff */
.L_x_1694:
[----:B-1----:R-:W-:Y:S05]  /*5b10*/  BSYNC B0 ;  /* 0x0000000000007941 */ /* 0x002fea0003800000 */
.L_x_1693:
        /* <DEDUP_REMOVED lines=308> */
.L_x_1718:
[----:B------:R-:W-:Y:S01]  /*6e60*/  HFMA2.MMA R149, -RZ, RZ, 0, 5.9604644775390625e-08 ;  /* 0x00000001ff957435 */ /* 0x000fe200000001ff */
[----:B------:R-:W-:-:S02]  /*6e70*/  MOV R150, R249 ;  /* 0x000000f900967202 */ /* 0x000fc40000000f00 */
[----:B------:R-:W-:Y:S02]  /*6e80*/  MOV R147, 0x1f ;  /* 0x0000001f00937802 */ /* 0x000fe40000000f00 */
[----:B------:R-:W-:Y:S02]  /*6e90*/  MOV R148, 0xffffffff ;  /* 0xffffffff00947802 */ /* 0x000fe40000000f00 */
[----:B------:R-:W-:Y:S02]  /*6ea0*/  MOV R144, 0x6ec0 ;  /* 0x00006ec000907802 */ /* 0x000fe40000000f00 */
[----:B0----5:R-:W-:Y:S05]  /*6eb0*/  CALL.REL.NOINC `($__internal_22_$__cuda_sm70_shflsync_bfly_p) ;  /* 0x0000046000007944 */ /* 0x021fea0003c00000 */
[----:B-1----:R-:W-:Y:S01]  /*6ec0*/  MOV R146, R148 ;  /* 0x0000009400927202 */ /* 0x002fe20000000f00 */
[----:B0-----:R-:W-:Y:S05]  /*6ed0*/  BRA `(.L_x_1851) ;  /* 0xffffb8c000007947 */ /* 0x001fea000383ffff */
.L_x_1719:
[----:B------:R-:W-:Y:S01]  /*6ee0*/  HFMA2.MMA R149, -RZ, RZ, 0, 5.9604644775390625e-08 ;  /* 0x00000001ff957435 */ /* 0x000fe200000001ff */
[----:B------:R-:W-:Y:S02]  /*6ef0*/  MOV R150, R247 ;  /* 0x000000f700967202 */ /* 0x000fe40000000f00 */
[----:B------:R-:W-:Y:S02]  /*6f00*/  MOV R147, 0x1f ;  /* 0x0000001f00937802 */ /* 0x000fe40000000f00 */
[----:B------:R-:W-:-:S02]  /*6f10*/  MOV R148, 0xffffffff ;  /* 0xffffffff00947802 */ /* 0x000fc40000000f00 */
[----:B------:R-:W-:Y:S02]  /*6f20*/  MOV R144, 0x6f40 ;  /* 0x00006f4000907802 */ /* 0x000fe40000000f00 */
[----:B012--5:R-:W-:Y:S05]  /*6f30*/  CALL.REL.NOINC `($__internal_22_$__cuda_sm70_shflsync_bfly_p) ;  /* 0x000003e000007944 */ /* 0x027fea0003c00000 */
[----:B------:R-:W-:Y:S01]  /*6f40*/  FADD.FTZ R249, R146, R249 ;  /* 0x000000f992f97221 */ /* 0x000fe20000010000 */
[----:B0-----:R-:W-:Y:S01]  /*6f50*/  HFMA2.MMA R149, -RZ, RZ, 0, 1.1920928955078125e-07 ;  /* 0x00000002ff957435 */ /* 0x001fe200000001ff */
[----:B-1----:R-:W-:Y:S01]  /*6f60*/  FADD.FTZ R247, R247, R148 ;  /* 0x00000094f7f77221 */ /* 0x002fe20000010000 */
[----:B------:R-:W-:Y:S02]  /*6f70*/  MOV R147, 0x1f ;  /* 0x0000001f00937802 */ /* 0x000fe40000000f00 */
[----:B------:R-:W-:Y:S02]  /*6f80*/  MOV R148, 0xffffffff ;  /* 0xffffffff00947802 */ /* 0x000fe40000000f00 */
[----:B------:R-:W-:Y:S02]  /*6f90*/  MOV R150, R249 ;  /* 0x000000f900967202 */ /* 0x000fe40000000f00 */
[----:B------:R-:W-:Y:S02]  /*6fa0*/  MOV R144, 0x6fc0 ;  /* 0x00006fc000907802 */ /* 0x000fe40000000f00 */
[----:B------:R-:W-:Y:S05]  /*6fb0*/  CALL.REL.NOINC `($__internal_22_$__cuda_sm70_shflsync_bfly_p) ;  /* 0x0000036000007944 */ /* 0x000fea0003c00000 */
[----:B0-----:R-:W-:Y:S01]  /*6fc0*/  HFMA2.MMA R149, -RZ, RZ, 0, 1.1920928955078125e-07 ;  /* 0x00000002ff957435 */ /* 0x001fe200000001ff */
[----:B-1----:R-:W-:-:S02]  /*6fd0*/  MOV R146, R148 ;  /* 0x0000009400927202 */ /* 0x002fc40000000f00 */
[----:B------:R-:W-:Y:S02]  /*6fe0*/  MOV R150, R247 ;  /* 0x000000f700967202 */ /* 0x000fe40000000f00 */
[----:B------:R-:W-:Y:S02]  /*6ff0*/  MOV R147, 0x1f ;  /* 0x0000001f00937802 */ /* 0x000fe40000000f00 */
[----:B------:R-:W-:Y:S02]  /*7000*/  MOV R148, 0xffffffff ;  /* 0xffffffff00947802 */ /* 0x000fe40000000f00 */
[----:B------:R-:W-:Y:S02]  /*7010*/  MOV R144, 0x7030 ;  /* 0x0000703000907802 */ /* 0x000fe40000000f00 */
[----:B------:R-:W-:Y:S05]  /*7020*/  CALL.REL.NOINC `($__internal_22_$__cuda_sm70_shflsync_bfly_p) ;  /* 0x000002f000007944 */ /* 0x000fea0003c00000 */
[----:B------:R-:W-:Y:S01]  /*7030*/  FADD.FTZ R249, R146, R249 ;  /* 0x000000f992f97221 */ /* 0x000fe20000010000 */
[----:B0-----:R-:W-:Y:S01]  /*7040*/  HFMA2.MMA R149, -RZ, RZ, 0, 2.384185791015625e-07 ;  /* 0x00000004ff957435 */ /* 0x001fe200000001ff */
[----:B-1----:R-:W-:Y:S01]  /*7050*/  FADD.FTZ R247, R247, R148 ;  /* 0x00000094f7f77221 */ /* 0x002fe20000010000 */
[----:B------:R-:W-:Y:S02]  /*7060*/  MOV R147, 0x1f ;  /* 0x0000001f00937802 */ /* 0x000fe40000000f00 */
[----:B------:R-:W-:-:S02]  /*7070*/  MOV R148, 0xffffffff ;  /* 0xffffffff00947802 */ /* 0x000fc40000000f00 */
[----:B------:R-:W-:Y:S02]  /*7080*/  MOV R150, R249 ;  /* 0x000000f900967202 */ /* 0x000fe40000000f00 */
[----:B------:R-:W-:Y:S02]  /*7090*/  MOV R144, 0x70b0 ;  /* 0x000070b000907802 */ /* 0x000fe40000000f00 */
[----:B------:R-:W-:Y:S05]  /*70a0*/  CALL.REL.NOINC `($__internal_22_$__cuda_sm70_shflsync_bfly_p) ;  /* 0x0000027000007944 */ /* 0x000fea0003c00000 */
[----:B0-----:R-:W-:Y:S01]  /*70b0*/  HFMA2.MMA R149, -RZ, RZ, 0, 2.384185791015625e-07 ;  /* 0x00000004ff957435 */ /* 0x001fe200000001ff */
[----:B-1----:R-:W-:Y:S02]  /*70c0*/  MOV R146, R148 ;  /* 0x0000009400927202 */ /* 0x002fe40000000f00 */
[----:B------:R-:W-:Y:S02]  /*70d0*/  MOV R150, R247 ;  /* 0x000000f700967202 */ /* 0x000fe40000000f00 */
[----:B------:R-:W-:Y:S02]  /*70e0*/  MOV R147, 0x1f ;  /* 0x0000001f00937802 */ /* 0x000fe40000000f00 */
[----:B------:R-:W-:Y:S02]  /*70f0*/  MOV R148, 0xffffffff ;  /* 0xffffffff00947802 */ /* 0x000fe40000000f00 */
[----:B------:R-:W-:-:S02]  /*7100*/  MOV R144, 0x7120 ;  /* 0x0000712000907802 */ /* 0x000fc40000000f00 */
[----:B------:R-:W-:Y:S05]  /*7110*/  CALL.REL.NOINC `($__internal_22_$__cuda_sm70_shflsync_bfly_p) ;  /* 0x0000020000007944 */ /* 0x000fea0003c00000 */
[----:B------:R-:W-:Y:S01]  /*7120*/  FADD.FTZ R151, R146, R249 ;  /* 0x000000f992977221 */ /* 0x000fe20000010000 */
[----:B0-----:R-:W-:Y:S01]  /*7130*/  HFMA2.MMA R149, -RZ, RZ, 0, 4.76837158203125e-07 ;  /* 0x00000008ff957435 */ /* 0x001fe200000001ff */
[----:B-1----:R-:W-:Y:S01]  /*7140*/  FADD.FTZ R247, R247, R148 ;  /* 0x00000094f7f77221 */ /* 0x002fe20000010000 */
[----:B------:R-:W-:-:S02]  /*7150*/  MOV R147, 0x1f ;  /* 0x0000001f00937802 */ /* 0x000fc40000000f00 */
[----:B------:R-:W-:Y:S02]  /*7160*/  MOV R148, 0xffffffff ;  /* 0xffffffff00947802 */ /* 0x000fe40000000f00 */
[----:B------:R-:W-:Y:S02]  /*7170*/  MOV R150, R151 ;  /* 0x0000009700967202 */ /* 0x000fe40000000f00 */
[----:B------:R-:W-:Y:S02]  /*7180*/  MOV R144, 0x71a0 ;  /* 0x000071a000907802 */ /* 0x000fe40000000f00 */
[----:B------:R-:W-:Y:S05]  /*7190*/  CALL.REL.NOINC `($__internal_22_$__cuda_sm70_shflsync_bfly_p) ;  /* 0x0000018000007944 */ /* 0x000fea0003c00000 */
[----:B0-----:R-:W-:Y:S01]  /*71a0*/  HFMA2.MMA R149, -RZ, RZ, 0, 4.76837158203125e-07 ;  /* 0x00000008ff957435 */ /* 0x001fe200000001ff */
[----:B-1----:R-:W-:Y:S02]  /*71b0*/  MOV R146, R148 ;  /* 0x0000009400927202 */ /* 0x002fe40000000f00 */
[----:B------:R-:W-:Y:S02]  /*71c0*/  MOV R150, R247 ;  /* 0x000000f700967202 */ /* 0x000fe40000000f00 */
[----:B------:R-:W-:Y:S02]  /*71d0*/  MOV R147, 0x1f ;  /* 0x0000001f00937802 */ /* 0x000fe40000000f00 */
[----:B------:R-:W-:-:S02]  /*71e0*/  MOV R148, 0xffffffff ;  /* 0xffffffff00947802 */ /* 0x000fc40000000f00 */
[----:B------:R-:W-:Y:S02]  /*71f0*/  MOV R144, 0x7210 ;  /* 0x0000721000907802 */ /* 0x000fe40000000f00 */
[----:B------:R-:W-:Y:S05]  /*7200*/  CALL.REL.NOINC `($__internal_22_$__cuda_sm70_shflsync_bfly_p) ;  /* 0x0000011000007944 */ /* 0x000fea0003c00000 */
[----:B------:R-:W-:Y:S01]  /*7210*/  FADD.FTZ R151, R146, R151 ;  /* 0x0000009792977221 */ /* 0x000fe20000010000 */
[----:B0-----:R-:W-:Y:S01]  /*7220*/  HFMA2.MMA R149, -RZ, RZ, 0, 9.5367431640625e-07 ;  /* 0x00000010ff957435 */ /* 0x001fe200000001ff */
[----:B-1----:R-:W-:Y:S01]  /*7230*/  FADD.FTZ R146, R247, R148 ;  /* 0x00000094f7927221 */ /* 0x002fe20000010000 */
[----:B------:R-:W-:Y:S02]  /*7240*/  MOV R147, 0x1f ;  /* 0x0000001f00937802 */ /* 0x000fe40000000f00 */
[----:B------:R-:W-:Y:S02]  /*7250*/  MOV R148, 0xffffffff ;  /* 0xffffffff00947802 */ /* 0x000fe40000000f00 */
[----:B------:R-:W-:Y:S02]  /*7260*/  MOV R150, R151 ;  /* 0x0000009700967202 */ /* 0x000fe40000000f00 */
[----:B------:R-:W-:Y:S02]  /*7270*/  MOV R144, 0x7290 ;  /* 0x0000729000907802 */ /* 0x000fe40000000f00 */
[----:B------:R-:W-:Y:S05]  /*7280*/  CALL.REL.NOINC `($__internal_22_$__cuda_sm70_shflsync_bfly_p) ;  /* 0x0000009000007944 */ /* 0x000fea0003c00000 */
[----:B0-----:R-:W-:Y:S01]  /*7290*/  HFMA2.MMA R149, -RZ, RZ, 0, 9.5367431640625e-07 ;  /* 0x00000010ff957435 */ /* 0x001fe200000001ff */
[----:B-1----:R-:W-:-:S02]  /*72a0*/  MOV R162, R148 ;  /* 0x0000009400a27202 */ /* 0x002fc40000000f00 */
[----:B------:R-:W-:Y:S02]  /*72b0*/  MOV R150, R146 ;  /* 0x0000009200967202 */ /* 0x000fe40000000f00 */
[----:B------:R-:W-:Y:S02]  /*72c0*/  MOV R147, 0x1f ;  /* 0x0000001f00937802 */ /* 0x000fe40000000f00 */
[----:B------:R-:W-:Y:S02]  /*72d0*/  MOV R148, 0xffffffff ;  /* 0xffffffff00947802 */ /* 0x000fe40000000f00 */
[----:B------:R-:W-:Y:S02]  /*72e0*/  MOV R144, 0x7300 ;  /* 0x0000730000907802 */ /* 0x000fe40000000f00 */
[----:B------:R-:W-:Y:S05]  /*72f0*/  CALL.REL.NOINC `($__internal_22_$__cuda_sm70_shflsync_bfly_p) ;  /* 0x0000002000007944 */ /* 0x000fea0003c00000 */
[----:B-1----:R-:W-:Y:S01]  /*7300*/  MOV R159, R148 ;  /* 0x00000094009f7202 */ /* 0x002fe20000000f00 */
[----:B0-----:R-:W-:Y:S05]  /*7310*/  BRA `(.L_x_1852) ;  /* 0xffffb5a000007947 */ /* 0x001fea000383ffff */
        .weak           $__internal_22_$__cuda_sm70_shflsync_bfly_p
        .type           $__internal_22_$__cuda_sm70_shflsync_bfly_p,@function
        .size           $__internal_22_$__cuda_sm70_shflsync_bfly_p,(.L_x_14904 - $__internal_22_$__cuda_sm70_shflsync_bfly_p)
$__internal_22_$__cuda_sm70_shflsync_bfly_p:
[----:B------:R-:W-:Y:S01]  /*7320*/  HFMA2.MMA R145, -RZ, RZ, 0, 0 ;  /* 0x00000000ff917435 */ /* 0x000fe200000001ff */
[----:B------:R-:W-:Y:S04]  /*7330*/  WARPSYNC R148 ;  /* 0x0000009400007348 */ /* 0x000fe80003800000 */
[----:B------:R0:W1:Y:S01]  /*7340*/  SHFL.BFLY PT, R148, R150, R149, R147 ;  /* 0x0c00009596947389 */ /* 0x00006200000e0093 */
[----:B------:R-:W-:Y:S05]  /*7350*/  RET.REL.NODEC R144 `(_ZN10layer_norm13ln_bwd_kernelINS_13Kernel_traitsI6__halfS2_S2_S2_fjLj1280ELj1ELj4ELj1ELj16ENS_18Kernel_traits_baseILj1280ES2_S2_S2_S2_fjLj128EEEEELb0ELb0ELb1ELb0EEEvNS_9BwdParamsE) ;  /* 0xffff8ca090007950 */ /* 0x000fea0003c3ffff */
.L_x_1853:
        /* <DEDUP_REMOVED lines=10> */
.L_x_14904:


//--------------------- .text._ZN10layer_norm13ln_bwd_kernelINS_13Kernel_traitsI6__halfS2_S2_S2_fjLj1280ELj1ELj4ELj1ELj16ENS_18Kernel_traits_baseILj1280ES2_S2_S2_S2_fjLj128EEEEELb0ELb0ELb1ELb1EEEvNS_9BwdParamsE --------------------------
	.section	.text._ZN10layer_norm13ln_bwd_kernelINS_13Kernel_traitsI6__halfS2_S2_S2_fjLj1280ELj1ELj4ELj1ELj16ENS_18Kernel_traits_baseILj1280ES2_S2_S2_S2_fjLj128EEEEELb0ELb0ELb1ELb1EEEvNS_9BwdParamsE,"ax",@progbits
	.sectioninfo	@"SHI_REGISTERS=254"
	.align	128
        .global         _ZN10layer_norm13ln_bwd_kernelINS_13Kernel_traitsI6__halfS2_S2_S2_fjLj1280ELj1ELj4ELj1ELj16ENS_18Kernel_traits_baseILj1280ES2_S2_S2_S2_fjLj128EEEEELb0ELb0ELb1ELb1EEEvNS_9BwdParamsE
        .type           _ZN10layer_norm13ln_bwd_kernelINS_13Kernel_traitsI6__halfS2_S2_S2_fjLj1280ELj1ELj4ELj1ELj16ENS_18Kernel_traits_baseILj1280ES2_S2_S2_S2_fjLj128EEEEELb0ELb0ELb1ELb1EEEvNS_9BwdParamsE,@function
        .size           _ZN10layer_norm13ln_bwd_kernelINS_13Kernel_traitsI6__halfS2_S2_S2_fjLj1280ELj1ELj4ELj1ELj16ENS_18Kernel_traits_baseILj1280ES2_S2_S2_S2_fjLj128EEEEELb0ELb0ELb1ELb1EEEvNS_9BwdParamsE,(.L_x_14905 - _ZN10layer_norm13ln_bwd_kernelINS_13Kernel_traitsI6__halfS2_S2_S2_fjLj1280ELj1ELj4ELj1ELj16ENS_18Kernel_traits_baseILj1280ES2_S2_S2_S2_fjLj128EEEEELb0ELb0ELb1ELb1EEEvNS_9BwdParamsE)
        .other          _ZN10layer_norm13ln_bwd_kernelINS_13Kernel_traitsI6__halfS2_S2_S2_fjLj1280ELj1ELj4ELj1ELj16ENS_18Kernel_traits_baseILj1280ES2_S2_S2_S2_fjLj128EEEEELb0ELb0ELb1ELb1EEEvNS_9BwdParamsE,@"STO_CUDA_ENTRY STV_DEFAULT"
_ZN10layer_norm13ln_bwd_kernelINS_13Kernel_traitsI6__halfS2_S2_S2_fjLj1280ELj1ELj4ELj1ELj16ENS_18Kernel_traits_baseILj1280ES2_S2_S2_S2_fjLj128EEEEELb0ELb0ELb1ELb1EEEvNS_9BwdParamsE:
.text._ZN10layer_norm13ln_bwd_kernelINS_13Kernel_traitsI6__halfS2_S2_S2_fjLj1280ELj1ELj4ELj1ELj16ENS_18Kernel_traits_baseILj1280ES2_S2_S2_S2_fjLj128EEEEELb0ELb0ELb1ELb1EEEvNS_9BwdParamsE:
        /* <DEDUP_REMOVED lines=50> */
.L_x_1855:
[----:B------:R-:W-:-:S04]  /*0320*/  SHF.L.U32 R3, R0, 0x4, RZ ;  /* 0x0000000400037819 */ /* 0x000fc800000006ff */
[----:B------:R-:W-:-:S04]  /*0330*/  LOP3.LUT R3, R3, 0x1f0, RZ, 0xc0, !PT ;  /* 0x000001f003037812 */ /* 0x000fc800078ec0ff */
[----:B------:R-:W-:-:S04]  /*0340*/  IADD3 R16, P0, R3, c[0x0][0x1b0], RZ ;  /* 0x00006c0003107a10 */ /* 0x000fc80007f1e0ff */
[----:B------:R-:W-:-:S05]  /*0350*/  IADD3.X R17, RZ, c[0x0][0x1b4], RZ, P0, !PT ;  /* 0x00006d00ff117a10 */ /* 0x000fca00007fe4ff */
[----:B------:R-:W2:Y:S04]  /*0360*/  LDG.E.128 R12, [R16.64] ;  /* 0x00000004100c7981 */ /* 0x000ea8000c1e1d00 */
[----:B------:R-:W3:Y:S04]  /*0370*/  LDG.E.128 R20, [R16.64+0x200] ;  /* 0x0002000410147981 */ /* 0x000ee8000c1e1d00 */
        /* <DEDUP_REMOVED lines=38> */
[----:B--2---:R-:W-:-:S02]  /*05e0*/  HADD2.F32 R5, -RZ, R12.H0_H0 ;  /* 0x2000000cff057230 */ /* 0x004fc40000004100 */
[----:B------:R-:W-:Y:S02]  /*05f0*/  HADD2.F32 R6, -RZ, R12.H1_H1 ;  /* 0x3000000cff067230 */ /* 0x000fe40000004100 */
[--C-:B------:R-:W-:Y:S02]  /*0600*/  HADD2.F32 R7, -RZ, R13.reuse.H0_H0 ;  /* 0x2000000dff077230 */ /* 0x100fe40000004100 */
[----:B------:R-:W-:Y:S02]  /*0610*/  HADD2.F32 R8, -RZ, R13.H1_H1 ;  /* 0x3000000dff087230 */ /* 0x000fe40000004100 */
[--C-:B------:R-:W-:Y:S02]  /*0620*/  HADD2.F32 R9, -RZ, R14.reuse.H0_H0 ;  /* 0x2000000eff097230 */ /* 0x100fe40000004100 */
[----:B------:R-:W-:Y:S02]  /*0630*/  HADD2.F32 R10, -RZ, R14.H1_H1 ;  /* 0x3000000eff0a7230 */ /* 0x000fe40000004100 */
[----:B------:R-:W-:-:S02]  /*0640*/  HADD2.F32 R11, -RZ, R15.H0_H0 ;  /* 0x2000000fff0b7230 */ /* 0x000fc40000004100 */
[----:B------:R-:W-:Y:S02]  /*0650*/  HADD2.F32 R12, -RZ, R15.H1_H1 ;  /* 0x3000000fff0c7230 */ /* 0x000fe40000004100 */
[--C-:B---3--:R-:W-:Y:S02]  /*0660*/  HADD2.F32 R13, -RZ, R20.reuse.H0_H0 ;  /* 0x20000014ff0d7230 */ /* 0x108fe40000004100 */
[----:B------:R-:W-:Y:S02]  /*0670*/  HADD2.F32 R14, -RZ, R20.H1_H1 ;  /* 0x30000014ff0e7230 */ /* 0x000fe40000004100 */
[--C-:B------:R-:W-:Y:S02]  /*0680*/  HADD2.F32 R15, -RZ, R21.reuse.H0_H0 ;  /* 0x20000015ff0f7230 */ /* 0x100fe40000004100 */
[----:B0-----:R-:W-:Y:S02]  /*0690*/  HADD2.F32 R16, -RZ, R21.H1_H1 ;  /* 0x30000015ff107230 */ /* 0x001fe40000004100 */
[----:B------:R-:W-:-:S02]  /*06a0*/  HADD2.F32 R17, -RZ, R22.H0_H0 ;  /* 0x20000016ff117230 */ /* 0x000fc40000004100 */
[----:B------:R-:W-:Y:S02]  /*06b0*/  HADD2.F32 R18, -RZ, R22.H1_H1 ;  /* 0x30000016ff127230 */ /* 0x000fe40000004100 */
[--C-:B------:R-:W-:Y:S02]  /*06c0*/  HADD2.F32 R19, -RZ, R23.reuse.H0_H0 ;  /* 0x20000017ff137230 */ /* 0x100fe40000004100 */
[----:B------:R-:W-:Y:S02]  /*06d0*/  HADD2.F32 R20, -RZ, R23.H1_H1 ;  /* 0x30000017ff147230 */ /* 0x000fe40000004100 */
        /* <DEDUP_REMOVED lines=30> */
.L_x_1982:
[----:B------:R-:W-:-:S10]  /*08c0*/  HFMA2.MMA R173, -RZ, RZ, 0, 2.384185791015625e-07 ;  /* 0x00000004ffad7435 */ /* 0x000fd400000001ff */
[----:B------:R-:W-:-:S05]  /*08d0*/  IMAD.WIDE R198, R2, R173, c[0x0][0x1d8] ;  /* 0x0000760002c67625 */ /* 0x000fca00078e02ad */
[----:B------:R0:W2:Y:S01]  /*08e0*/  LDG.E R146, [R198.64] ;  /* 0x00000004c6927981 */ /* 0x0000a2000c1e1900 */
[----:B------:R-:W-:-:S04]  /*08f0*/  IMAD.WIDE R138, R2, R173, c[0x0][0x1d0] ;  /* 0x00007400028a7625 */ /* 0x000fc800078e02ad */
[----:B------:R-:W-:Y:S01]  /*0900*/  IMAD R4, R2, c[0x0][0x168], RZ ;  /* 0x00005a0002047a24 */ /* 0x000fe200078e02ff */
[----:B------:R1:W5:Y:S01]  /*0910*/  LDG.E R195, [R138.64] ;  /* 0x000000048ac37981 */ /* 0x000362000c1e1900 */
[----:B------:R-:W-:Y:S01]  /*0920*/  LOP3.LUT R152, R0, 0x1f, RZ, 0xc0, !PT ;  /* 0x0000001f00987812 */ /* 0x000fe200078ec0ff */
[----:B------:R-:W-:Y:S02]  /*0930*/  IMAD.WIDE R200, R2, R173, c[0x0][0x1a8] ;  /* 0x00006a0002c87625 */ /* 0x000fe400078e02ad */
[----:B------:R-:W-:Y:S01]  /*0940*/  SHF.R.S32.HI R197, RZ, 0x1f, R4 ;  /* 0x0000001fffc57819 */ /* 0x000fe20000011404 */
[----:B------:R-:W-:Y:S02]  /*0950*/  BSSY B1, `(.L_x_1857) ;  /* 0x00001b1000017945 */ /* 0x000fe40003800000 */
[----:B------:R3:W5:Y:S01]  /*0960*/  LDG.E R194, [R200.64] ;  /* 0x00000004c8c27981 */ /* 0x000762000c1e1900 */
[----:B------:R-:W-:-:S04]  /*0970*/  LEA.HI R197, R197, R4, RZ, 0x3 ;  /* 0x00000004c5c57211 */ /* 0x000fc800078f18ff */
[----:B------:R-:W-:Y:S02]  /*0980*/  LEA.HI.SX32 R197, R197, R152, 0x1d ;  /* 0x00000098c5c57211 */ /* 0x000fe400078feaff */
[----:B------:R-:W-:Y:S02]  /*0990*/  MOV R4, 0x10 ;  /* 0x0000001000047802 */ /* 0x000fe40000000f00 */
        /* <DEDUP_REMOVED lines=24> */
.L_x_1858:
[----:B-1----:R-:W-:Y:S01]  /*0b20*/  IADD3 R146, R146, -0x1, RZ ;  /* 0xffffffff92927810 */ /* 0x002fe20007ffe0ff */
[----:B------:R-:W-:-:S04]  /*0b30*/  IMAD.WIDE.U32 R136, R197, R4, c[0x0][0x188] ;  /* 0x00006200c5887625 */ /* 0x000fc800078e0004 */
[----:B------:R-:W-:Y:S01]  /*0b40*/  IMAD R146, R146, c[0x0][0x168], RZ ;  /* 0x00005a0092927a24 */ /* 0x000fe200078e02ff */
[----:B------:R-:W-:Y:S01]  /*0b50*/  IADD3 R209, R197, 0x80, RZ ;  /* 0x00000080c5d17810 */ /* 0x000fe20007ffe0ff */
[----:B------:R-:W-:Y:S01]  /*0b60*/  IMAD.WIDE R212, R2, R173, c[0x0][0x1a0] ;  /* 0x0000680002d47625 */ /* 0x000fe200078e02ad */
[----:B------:R-:W2:Y:S02]  /*0b70*/  LDG.E.128 R136, [R136.64] ;  /* 0x0000000488887981 */ /* 0x000ea4000c1e1d00 */
[----:B------:R-:W-:-:S04]  /*0b80*/  SHF.R.S32.HI R3, RZ, 0x1f, R146 ;  /* 0x0000001fff037819 */ /* 0x000fc80000011492 */
[----:B------:R-:W-:-:S04]  /*0b90*/  LEA.HI R3, R3, R146, RZ, 0x3 ;  /* 0x0000009203037211 */ /* 0x000fc800078f18ff */
[----:B------:R-:W-:Y:S01]  /*0ba0*/  LEA.HI.SX32 R175, R3, R152, 0x1d ;  /* 0x0000009803af7211 */ /* 0x000fe200078feaff */
[-C--:B------:R-:W-:Y:S01]  /*0bb0*/  IMAD.WIDE.U32 R168, R209, R4.reuse, c[0x0][0x188] ;  /* 0x00006200d1a87625 */ /* 0x080fe200078e0004 */
[----:B------:R-:W3:Y:S02]  /*0bc0*/  LDG.E R3, [R212.64] ;  /* 0x00000004d4037981 */ /* 0x000ee4000c1e1900 */
[C---:B------:R-:W-:Y:S02]  /*0bd0*/  IADD3 R165, R175.reuse, 0x60, RZ ;  /* 0x00000060afa57810 */ /* 0x040fe40007ffe0ff */
[C---:B------:R-:W-:Y:S01]  /*0be0*/  IADD3 R149, R175.reuse, 0x20, RZ ;  /* 0x00000020af957810 */ /* 0x040fe20007ffe0ff */
[-C--:B------:R-:W-:Y:S01]  /*0bf0*/  IMAD.WIDE.U32 R140, R175, R4.reuse, c[0x0][0x208] ;  /* 0x00008200af8c7625 */ /* 0x080fe200078e0004 */
[----:B------:R-:W4:Y:S03]  /*0c00*/  LDG.E.128 R168, [R168.64] ;  /* 0x00000004a8a87981 */ /* 0x000f26000c1e1d00 */
[-C--:B------:R-:W-:Y:S01]  /*0c10*/  IMAD.WIDE.U32 R164, R165, R4.reuse, c[0x0][0x208] ;  /* 0x00008200a5a47625 */ /* 0x080fe200078e0004 */
[----:B------:R-:W-:Y:S01]  /*0c20*/  IADD3 R173, R175, 0x80, RZ ;  /* 0x00000080afad7810 */ /* 0x000fe20007ffe0ff */
[----:B------:R-:W3:Y:S04]  /*0c30*/  LDG.E.128 R140, [R140.64] ;  /* 0x000000048c8c7981 */ /* 0x000ee8000c1e1d00 */
[----:B------:R-:W3:Y:S01]  /*0c40*/  LDG.E.128 R164, [R164.64] ;  /* 0x00000004a4a47981 */ /* 0x000ee2000c1e1d00 */
[----:B------:R-:W-:-:S04]  /*0c50*/  IMAD.WIDE.U32 R148, R149, R4, c[0x0][0x208] ;  /* 0x0000820095947625 */ /* 0x000fc800078e0004 */
[-C--:B------:R-:W-:Y:S02]  /*0c60*/  IMAD.WIDE.U32 R152, R207, R4.reuse, c[0x0][0x188] ;  /* 0x00006200cf987625 */ /* 0x080fe400078e0004 */
[----:B------:R-:W3:Y:S02]  /*0c70*/  LDG.E.128 R148, [R148.64] ;  /* 0x0000000494947981 */ /* 0x000ee4000c1e1d00 */
[----:B------:R-:W-:Y:S02]  /*0c80*/  IMAD.WIDE.U32 R172, R173, R4, c[0x0][0x208] ;  /* 0x00008200adac7625 */ /* 0x000fe400078e0004 */
[----:B------:R-:W3:Y:S01]  /*0c90*/  LDG.E.128 R152, [R152.64] ;  /* 0x0000000498987981 */ /* 0x000ee2000c1e1d00 */
[----:B------:R-:W-:-:S03]  /*0ca0*/  IADD3 R157, R175, 0x40, RZ ;  /* 0x00000040af9d7810 */ /* 0x000fc60007ffe0ff */
[----:B------:R-:W3:Y:S01]  /*0cb0*/  LDG.E.128 R172, [R172.64] ;  /* 0x00000004acac7981 */ /* 0x000ee2000c1e1d00 */
[----:B------:R-:W-:-:S06]  /*0cc0*/  IMAD.WIDE.U32 R144, R205, R4, c[0x0][0x188] ;  /* 0x00006200cd907625 */ /* 0x000fcc00078e0004 */
[----:B------:R-:W3:Y:S01]  /*0cd0*/  LDG.E.128 R144, [R144.64] ;  /* 0x0000000490907981 */ /* 0x000ee2000c1e1d00 */
[----:B------:R-:W-:Y:S01]  /*0ce0*/  IADD3 R211, R197, 0x60, RZ ;  /* 0x00000060c5d37810 */ /* 0x000fe20007ffe0ff */
[----:B------:R-:W-:-:S04]  /*0cf0*/  IMAD.WIDE.U32 R156, R157, R4, c[0x0][0x208] ;  /* 0x000082009d9c7625 */ /* 0x000fc800078e0004 */
[----:B------:R-:W-:Y:S02]  /*0d00*/  IMAD.WIDE.U32 R160, R211, R4, c[0x0][0x188] ;  /* 0x00006200d3a07625 */ /* 0x000fe400078e0004 */
[----:B------:R-:W3:Y:S04]  /*0d10*/  LDG.E.128 R156, [R156.64] ;  /* 0x000000049c9c7981 */ /* 0x000ee8000c1e1d00 */
[----:B------:R-:W3:Y:S01]  /*0d20*/  LDG.E.128 R160, [R160.64] ;  /* 0x00000004a0a07981 */ /* 0x000ee2000c1e1d00 */
[----:B------:R-:W-:-:S04]  /*0d30*/  ISETP.NE.U32.AND P0, PT, RZ, c[0x0][0x218], PT ;  /* 0x00008600ff007a0c */ /* 0x000fc80003f05070 */
[----:B------:R-:W-:Y:S02]  /*0d40*/  ISETP.NE.AND.EX P0, PT, RZ, c[0x0][0x21c], PT, P0 ;  /* 0x00008700ff007a0c */ /* 0x000fe40003f05300 */
[----:B------:R-:W-:-:S11]  /*0d50*/  ISETP.NE.AND P2, PT, R193, RZ, PT ;  /* 0x000000ffc100720c */ /* 0x000fd60003f45270 */
[----:B------:R0:W5:Y:S04]  /*0d60*/  @P0 LDG.E.128 R108, [R198.64] ;  /* 0x00000004c66c0981 */ /* 0x000168000c1e1d00 */
[----:B------:R4:W5:Y:S01]  /*0d70*/  @P0 LDG.E.128 R112, [R200.64] ;  /* 0x00000004c8700981 */ /* 0x000962000c1e1d00 */
[----:B------:R-:W-:-:S03]  /*0d80*/  @P0 IMAD.WIDE.U32 R242, R211, R4, c[0x0][0x218] ;  /* 0x00008600d3f20625 */ /* 0x000fc600078e0004 */
[----:B------:R1:W5:Y:S04]  /*0d90*/  @P0 LDG.E.128 R116, [R202.64] ;  /* 0x00000004ca740981 */ /* 0x000368000c1e1d00 */
[----:B------:R0:W5:Y:S01]  /*0da0*/  @P0 LDG.E.128 R120, [R242.64] ;  /* 0x00000004f2780981 */ /* 0x000162000c1e1d00 */
[----:B------:R-:W-:-:S05]  /*0db0*/  @P0 IMAD.WIDE.U32 R244, R209, R4, c[0x0][0x218] ;  /* 0x00008600d1f40625 */ /* 0x000fca00078e0004 */
[----:B------:R0:W5:Y:S01]  /*0dc0*/  @P0 LDG.E.128 R124, [R244.64] ;  /* 0x00000004f47c0981 */ /* 0x000162000c1e1d00 */
[--C-:B--2---:R-:W-:Y:S02]  /*0dd0*/  HADD2.F32 R196, -RZ, R136.reuse.H0_H0 ;  /* 0x20000088ffc47230 */ /* 0x104fe40000004100 */
[----:B------:R-:W-:Y:S02]  /*0de0*/  HADD2.F32 R136, -RZ, R136.H1_H1 ;  /* 0x30000088ff887230 */ /* 0x000fe40000004100 */
[----:B------:R-:W-:Y:S02]  /*0df0*/  HADD2.F32 R206, -RZ, R138.H0_H0 ;  /* 0x2000008affce7230 */ /* 0x000fe40000004100 */
[----:B------:R-:W-:Y:S02]  /*0e00*/  HADD2.F32 R204, -RZ, R137.H0_H0 ;  /* 0x20000089ffcc7230 */ /* 0x000fe40000004100 */
[--C-:B------:R-:W-:Y:S02]  /*0e10*/  HADD2.F32 R208, -RZ, R139.reuse.H0_H0 ;  /* 0x2000008bffd07230 */ /* 0x100fe40000004100 */
[----:B------:R-:W-:-:S02]  /*0e20*/  HADD2.F32 R210, -RZ, R139.H1_H1 ;  /* 0x3000008bffd27230 */ /* 0x000fc40000004100 */
[----:B------:R-:W-:Y:S02]  /*0e30*/  HADD2.F32 R137, -RZ, R137.H1_H1 ;  /* 0x30000089ff897230 */ /* 0x000fe40000004100 */
[--C-:B----4-:R-:W-:Y:S02]  /*0e40*/  HADD2.F32 R200, -RZ, R169.reuse.H0_H0 ;  /* 0x200000a9ffc87230 */ /* 0x110fe40000004100 */
[----:B-1----:R-:W-:Y:S02]  /*0e50*/  HADD2.F32 R202, -RZ, R169.H1_H1 ;  /* 0x300000a9ffca7230 */ /* 0x002fe40000004100 */
[----:B------:R-:W-:Y:S02]  /*0e60*/  HADD2.F32 R238, -RZ, R171.H0_H0 ;  /* 0x200000abffee7230 */ /* 0x000fe40000004100 */
[--C-:B---3--:R-:W-:Y:S02]  /*0e70*/  HADD2.F32 R201, -RZ, R167.reuse.H0_H0 ;  /* 0x200000a7ffc97230 */ /* 0x108fe40000004100 */
[----:B0-----:R-:W-:Y:S01]  /*0e80*/  HADD2.F32 R198, -RZ, R167.H1_H1 ;  /* 0x300000a7ffc67230 */ /* 0x001fe20000004100 */
[----:B------:R-:W-:Y:S01]  /*0e90*/  FSEL R167, R3, RZ, !P2 ;  /* 0x000000ff03a77208 */ /* 0x000fe20005000000 */
[----:B------:R-:W-:-:S02]  /*0ea0*/  HADD2.F32 R240, -RZ, R171.H1_H1 ;  /* 0x300000abfff07230 */ /* 0x000fc40000004100 */
[--C-:B------:R-:W-:Y:S02]  /*0eb0*/  HADD2.F32 R139, -RZ, R140.reuse.H0_H0 ;  /* 0x2000008cff8b7230 */ /* 0x100fe40000004100 */
[C---:B------:R-:W-:Y:S02]  /*0ec0*/  FADD.FTZ R169, -R167.reuse, R196 ;  /* 0x000000c4a7a97221 */ /* 0x040fe40000010100 */
[C---:B------:R-:W-:Y:S02]  /*0ed0*/  FADD.FTZ R171, -R167.reuse, R136 ;  /* 0x00000088a7ab7221 */ /* 0x040fe40000010100 */
[C---:B------:R-:W-:Y:S01]  /*0ee0*/  FADD.FTZ R211, -R167.reuse, R206 ;  /* 0x000000cea7d37221 */ /* 0x040fe20000010100 */
[----:B------:R-:W-:Y:S01]  /*0ef0*/  HADD2.F32 R140, -RZ, R140.H1_H1 ;  /* 0x3000008cff8c7230 */ /* 0x000fe20000004100 */
[----:B------:R-:W-:Y:S01]  /*0f00*/  FADD.FTZ R203, -R167, R204 ;  /* 0x000000cca7cb7221 */ /* 0x000fe20000010100 */
[--C-:B------:R-:W-:Y:S01]  /*0f10*/  HADD2.F32 R213, -RZ, R141.reuse.H0_H0 ;  /* 0x2000008dffd57230 */ /* 0x100fe20000004100 */
[C---:B-----5:R-:W-:Y:S01]  /*0f20*/  FMUL.FTZ R169, R194.reuse, R169 ;  /* 0x000000a9c2a97220 */ /* 0x060fe20000410000 */
[----:B------:R-:W-:Y:S01]  /*0f30*/  HADD2.F32 R212, -RZ, R141.H1_H1 ;  /* 0x3000008dffd47230 */ /* 0x000fe20000004100 */
[----:B------:R-:W-:Y:S01]  /*0f40*/  FMUL.FTZ R171, R194, R171 ;  /* 0x000000abc2ab7220 */ /* 0x000fe20000410000 */
[----:B------:R-:W-:-:S02]  /*0f50*/  HADD2.F32 R223, -RZ, R151.H0_H0 ;  /* 0x20000097ffdf7230 */ /* 0x000fc40000004100 */
[----:B------:R-:W-:Y:S01]  /*0f60*/  HADD2.F32 R222, -RZ, R151.H1_H1 ;  /* 0x30000097ffde7230 */ /* 0x000fe20000004100 */
[----:B------:R-:W-:Y:S01]  /*0f70*/  FMUL.FTZ R211, R194, R211 ;  /* 0x000000d3c2d37220 */ /* 0x000fe20000410000 */
[----:B------:R-:W-:Y:S01]  /*0f80*/  HADD2.F32 R141, -RZ, R142.H0_H0 ;  /* 0x2000008eff8d7230 */ /* 0x000fe20000004100 */
[----:B------:R-:W-:Y:S01]  /*0f90*/  FMUL.FTZ R206, R5, R139 ;  /* 0x0000008b05ce7220 */ /* 0x000fe20000410000 */
[--C-:B------:R-:W-:Y:S02]  /*0fa0*/  HADD2.F32 R151, -RZ, R152.reuse.H0_H0 ;  /* 0x20000098ff977230 */ /* 0x100fe40000004100 */
[----:B------:R-:W-:Y:S01]  /*0fb0*/  HADD2.F32 R152, -RZ, R152.H1_H1 ;  /* 0x30000098ff987230 */ /* 0x000fe20000004100 */
[C---:B------:R-:W-:Y:S02]  /*0fc0*/  FADD.FTZ R137, -R167.reuse, R137 ;  /* 0x00000089a7897221 */ /* 0x040fe40000010100 */
[C---:B------:R-:W-:Y:S02]  /*0fd0*/  FADD.FTZ R237, -R167.reuse, R208 ;  /* 0x000000d0a7ed7221 */ /* 0x040fe40000010100 */
[----:B------:R-:W-:-:S02]  /*0fe0*/  FADD.FTZ R200, -R167, R200 ;  /* 0x000000c8a7c87221 */ /* 0x000fc40000010100 */
[----:B------:R-:W-:Y:S02]  /*0ff0*/  FMUL.FTZ R136, R194, R203 ;  /* 0x000000cbc2887220 */ /* 0x000fe40000410000 */
[----:B------:R-:W-:Y:S02]  /*1000*/  FFMA.FTZ R28, R169, R139, R28 ;  /* 0x0000008ba91c7223 */ /* 0x000fe4000001001c */
[----:B------:R-:W-:Y:S02]  /*1010*/  FADD.FTZ R104, R104, R139 ;  /* 0x0000008b68687221 */ /* 0x000fe40000010000 */
[-C--:B------:R-:W-:Y:S02]  /*1020*/  FFMA.FTZ R29, R171, R140.reuse, R29 ;  /* 0x0000008cab1d7223 */ /* 0x080fe4000001001d */
[----:B------:R-:W-:Y:S02]  /*1030*/  FADD.FTZ R105, R105, R140 ;  /* 0x0000008c69697221 */ /* 0x000fe40000010000 */
[----:B------:R-:W-:-:S02]  /*1040*/  FMUL.FTZ R140, R6, R140 ;  /* 0x0000008c068c7220 */ /* 0x000fc40000410000 */
[-C--:B------:R-:W-:Y:S02]  /*1050*/  FFMA.FTZ R32, R211, R141.reuse, R32 ;  /* 0x0000008dd3207223 */ /* 0x080fe40000010020 */
[----:B------:R-:W-:Y:S02]  /*1060*/  FADD.FTZ R100, R100, R141 ;  /* 0x0000008d64647221 */ /* 0x000fe40000010000 */
[----:B------:R-:W-:Y:S02]  /*1070*/  FMUL.FTZ R208, R9, R141 ;  /* 0x0000008d09d07220 */ /* 0x000fe40000410000 */
[----:B------:R-:W-:Y:S01]  /*1080*/  FADD.FTZ R139, RZ, R206 ;  /* 0x000000ceff8b7221 */ /* 0x000fe20000010000 */
[----:B------:R-:W-:Y:S01]  /*1090*/  HADD2.F32 R138, -RZ, R138.H1_H1 ;  /* 0x3000008aff8a7230 */ /* 0x000fe20000004100 */
[----:B------:R-:W-:Y:S01]  /*10a0*/  FADD.FTZ R249, -R167, R152 ;  /* 0x00000098a7f97221 */ /* 0x000fe20000010100 */
[--C-:B------:R-:W-:Y:S01]  /*10b0*/  HADD2.F32 R152, -RZ, R175.reuse.H0_H0 ;  /* 0x200000afff987230 */ /* 0x100fe20000004100 */
[----:B------:R-:W-:Y:S01]  /*10c0*/  FFMA.FTZ R141, R169, R206, RZ ;  /* 0x000000cea98d7223 */ /* 0x000fe200000100ff */
[----:B------:R-:W-:Y:S01]  /*10d0*/  HADD2.F32 R196, -RZ, R175.H1_H1 ;  /* 0x300000afffc47230 */ /* 0x000fe20000004100 */
[----:B------:R-:W-:-:S02]  /*10e0*/  FMUL.FTZ R137, R194, R137 ;  /* 0x00000089c2897220 */ /* 0x000fc40000410000 */
[----:B------:R-:W-:Y:S02]  /*10f0*/  FMUL.FTZ R175, R194, R200 ;  /* 0x000000c8c2af7220 */ /* 0x000fe40000410000 */
[-C--:B------:R-:W-:Y:S02]  /*1100*/  FFMA.FTZ R30, R136, R213.reuse, R30 ;  /* 0x000000d5881e7223 */ /* 0x080fe4000001001e */
[----:B------:R-:W-:Y:S02]  /*1110*/  FADD.FTZ R106, R106, R213 ;  /* 0x000000d56a6a7221 */ /* 0x000fe40000010000 */
[----:B------:R-:W-:Y:S02]  /*1120*/  FMUL.FTZ R213, R7, R213 ;  /* 0x000000d507d57220 */ /* 0x000fe40000410000 */
[----:B------:R-:W-:Y:S02]  /*1130*/  FADD.FTZ R200, R139, R140 ;  /* 0x0000008c8bc87221 */ /* 0x000fe40000010000 */
[----:B------:R-:W-:-:S02]  /*1140*/  FFMA.FTZ R141, R171, R140, R141 ;  /* 0x0000008cab8d7223 */ /* 0x000fc4000001008d */
[----:B------:R-:W-:Y:S02]  /*1150*/  FADD.FTZ R235, -R167, R138 ;  /* 0x0000008aa7eb7221 */ /* 0x000fe40000010100 */
[-C--:B------:R-:W-:Y:S02]  /*1160*/  FFMA.FTZ R31, R137, R212.reuse, R31 ;  /* 0x000000d4891f7223 */ /* 0x080fe4000001001f */
[----:B------:R-:W-:Y:S02]  /*1170*/  FADD.FTZ R107, R107, R212 ;  /* 0x000000d46b6b7221 */ /* 0x000fe40000010000 */
[----:B------:R-:W-:Y:S02]  /*1180*/  FMUL.FTZ R212, R8, R212 ;  /* 0x000000d408d47220 */ /* 0x000fe40000410000 */
[----:B------:R-:W-:Y:S01]  /*1190*/  FADD.FTZ R139, R200, R213 ;  /* 0x000000d5c88b7221 */ /* 0x000fe20000010000 */
[----:B------:R-:W-:Y:S01]  /*11a0*/  HADD2.F32 R142, -RZ, R142.H1_H1 ;  /* 0x3000008eff8e7230 */ /* 0x000fe20000004100 */
[----:B------:R-:W-:-:S02]  /*11b0*/  FFMA.FTZ R141, R136, R213, R141 ;  /* 0x000000d5888d7223 */ /* 0x000fc4000001008d */
[----:B------:R-:W-:Y:S02]  /*11c0*/  FMUL.FTZ R235, R194, R235 ;  /* 0x000000ebc2eb7220 */ /* 0x000fe40000410000 */
[----:B------:R-:W-:Y:S02]  /*11d0*/  FADD.FTZ R139, R139, R212 ;  /* 0x000000d48b8b7221 */ /* 0x000fe40000010000 */
[----:B------:R-:W-:Y:S01]  /*11e0*/  FFMA.FTZ R141, R137, R212, R141 ;  /* 0x000000d4898d7223 */ /* 0x000fe2000001008d */
[--C-:B------:R-:W-:Y:S01]  /*11f0*/  HADD2.F32 R215, -RZ, R143.reuse.H0_H0 ;  /* 0x2000008fffd77230 */ /* 0x100fe20000004100 */
[----:B------:R-:W-:Y:S01]  /*1200*/  FADD.FTZ R239, -R167, R210 ;  /* 0x000000d2a7ef7221 */ /* 0x000fe20000010100 */
[----:B------:R-:W-:Y:S01]  /*1210*/  HADD2.F32 R214, -RZ, R143.H1_H1 ;  /* 0x3000008fffd67230 */ /* 0x000fe20000004100 */
[-C--:B------:R-:W-:Y:S02]  /*1220*/  FFMA.FTZ R33, R235, R142.reuse, R33 ;  /* 0x0000008eeb217223 */ /* 0x080fe40000010021 */
[----:B------:R-:W-:Y:S01]  /*1230*/  FADD.FTZ R101, R101, R142 ;  /* 0x0000008e65657221 */ /* 0x000fe20000010000 */
[----:B------:R-:W-:Y:S01]  /*1240*/  HADD2.F32 R143, -RZ, R144.H0_H0 ;  /* 0x20000090ff8f7230 */ /* 0x000fe20000004100 */
[----:B------:R-:W-:-:S02]  /*1250*/  FMUL.FTZ R142, R10, R142 ;  /* 0x0000008e0a8e7220 */ /* 0x000fc40000410000 */
[----:B------:R-:W-:Y:S01]  /*1260*/  FADD.FTZ R139, R139, R208 ;  /* 0x000000d08b8b7221 */ /* 0x000fe20000010000 */
[----:B------:R-:W-:Y:S01]  /*1270*/  HADD2.F32 R144, -RZ, R144.H1_H1 ;  /* 0x30000090ff907230 */ /* 0x000fe20000004100 */
[----:B------:R-:W-:Y:S02]  /*1280*/  FFMA.FTZ R141, R211, R208, R141 ;  /* 0x000000d0d38d7223 */ /* 0x000fe4000001008d */
[C---:B------:R-:W-:Y:S02]  /*1290*/  FMUL.FTZ R239, R194.reuse, R239 ;  /* 0x000000efc2ef7220 */ /* 0x040fe40000410000 */
[----:B------:R-:W-:Y:S02]  /*12a0*/  FMUL.FTZ R210, R11, R215 ;  /* 0x000000d70bd27220 */ /* 0x000fe40000410000 */
[----:B------:R-:W-:Y:S01]  /*12b0*/  FADD.FTZ R139, R139, R142 ;  /* 0x0000008e8b8b7221 */ /* 0x000fe20000010000 */
[----:B------:R-:W-:Y:S01]  /*12c0*/  HADD2.F32 R216, -RZ, R145.H0_H0 ;  /* 0x20000091ffd87230 */ /* 0x000fe20000004100 */
[----:B------:R-:W-:Y:S01]  /*12d0*/  FMUL.FTZ R237, R194, R237 ;  /* 0x000000edc2ed7220 */ /* 0x000fe20000410000 */
[--C-:B------:R-:W-:Y:S01]  /*12e0*/  HADD2.F32 R218, -RZ, R147.reuse.H0_H0 ;  /* 0x20000093ffda7230 */ /* 0x100fe20000004100 */
[----:B------:R-:W-:Y:S01]  /*12f0*/  FFMA.FTZ R141, R235, R142, R141 ;  /* 0x0000008eeb8d7223 */ /* 0x000fe2000001008d */
[----:B------:R-:W-:Y:S01]  /*1300*/  HADD2.F32 R219, -RZ, R147.H1_H1 ;  /* 0x30000093ffdb7230 */ /* 0x000fe20000004100 */
[----:B------:R-:W-:Y:S01]  /*1310*/  FADD.FTZ R241, -R167, R144 ;  /* 0x00000090a7f17221 */ /* 0x000fe20000010100 */
[----:B------:R-:W-:Y:S01]  /*1320*/  HADD2.F32 R147, -RZ, R148.H0_H0 ;  /* 0x20000094ff937230 */ /* 0x000fe20000004100 */
[----:B------:R-:W-:-:S02]  /*1330*/  FFMA.FTZ R35, R239, R214, R35 ;  /* 0x000000d6ef237223 */ /* 0x000fc40000010023 */
[----:B------:R-:W-:Y:S02]  /*1340*/  FADD.FTZ R103, R103, R214 ;  /* 0x000000d667677221 */ /* 0x000fe40000010000 */
[----:B------:R-:W-:Y:S02]  /*1350*/  FMUL.FTZ R214, R12, R214 ;  /* 0x000000d60cd67220 */ /* 0x000fe40000410000 */
[----:B------:R-:W-:Y:S01]  /*1360*/  FADD.FTZ R139, R139, R210 ;  /* 0x000000d28b8b7221 */ /* 0x000fe20000010000 */
[----:B------:R-:W-:Y:S01]  /*1370*/  HADD2.F32 R145, -RZ, R145.H1_H1 ;  /* 0x30000091ff917230 */ /* 0x000fe20000004100 */
[----:B------:R-:W-:Y:S01]  /*1380*/  FADD.FTZ R143, -R167, R143 ;  /* 0x0000008fa78f7221 */ /* 0x000fe20000010100 */
[----:B------:R-:W-:Y:S01]  /*1390*/  HADD2.F32 R148, -RZ, R148.H1_H1 ;  /* 0x30000094ff947230 */ /* 0x000fe20000004100 */
[----:B------:R-:W-:Y:S02]  /*13a0*/  FFMA.FTZ R141, R237, R210, R141 ;  /* 0x000000d2ed8d7223 */ /* 0x000fe4000001008d */
[----:B------:R-:W-:-:S02]  /*13b0*/  FADD.FTZ R243, -R167, R216 ;  /* 0x000000d8a7f37221 */ /* 0x000fc40000010100 */
[C---:B------:R-:W-:Y:S02]  /*13c0*/  FMUL.FTZ R241, R194.reuse, R241 ;  /* 0x000000f1c2f17220 */ /* 0x040fe40000410000 */
[----:B------:R-:W-:Y:S02]  /*13d0*/  FMUL.FTZ R216, R13, R147 ;  /* 0x000000930dd87220 */ /* 0x000fe40000410000 */
[----:B------:R-:W-:Y:S02]  /*13e0*/  FADD.FTZ R139, R139, R214 ;  /* 0x000000d68b8b7221 */ /* 0x000fe40000010000 */
[----:B------:R-:W-:Y:S02]  /*13f0*/  FMUL.FTZ R143, R194, R143 ;  /* 0x0000008fc28f7220 */ /* 0x000fe40000410000 */
[----:B------:R-:W-:Y:S01]  /*1400*/  FFMA.FTZ R141, R239, R214, R141 ;  /* 0x000000d6ef8d7223 */ /* 0x000fe2000001008d */
[----:B------:R-:W-:Y:S01]  /*1410*/  HADD2.F32 R221, -RZ, R149.H0_H0 ;  /* 0x20000095ffdd7230 */ /* 0x000fe20000004100 */
[----:B------:R-:W-:-:S02]  /*1420*/  FADD.FTZ R145, -R167, R145 ;  /* 0x00000091a7917221 */ /* 0x000fc40000010100 */
[-C--:B------:R-:W-:Y:S02]  /*1430*/  FFMA.FTZ R37, R241, R148.reuse, R37 ;  /* 0x00000094f1257223 */ /* 0x080fe40000010025 */
[----:B------:R-:W-:Y:S01]  /*1440*/  FADD.FTZ R97, R97, R148 ;  /* 0x0000009461617221 */ /* 0x000fe20000010000 */
[--C-:B------:R-:W-:Y:S01]  /*1450*/  HADD2.F32 R217, -RZ, R146.reuse.H0_H0 ;  /* 0x20000092ffd97230 */ /* 0x100fe20000004100 */
[----:B------:R-:W-:Y:S02]  /*1460*/  FMUL.FTZ R148, R14, R148 ;  /* 0x000000940e947220 */ /* 0x000fe40000410000 */
[----:B------:R-:W-:Y:S01]  /*1470*/  FADD.FTZ R139, R139, R216 ;  /* 0x000000d88b8b7221 */ /* 0x000fe20000010000 */
[----:B------:R-:W-:Y:S01]  /*1480*/  HADD2.F32 R146, -RZ, R146.H1_H1 ;  /* 0x30000092ff927230 */ /* 0x000fe20000004100 */
[----:B------:R-:W-:Y:S01]  /*1490*/  FFMA.FTZ R141, R143, R216, R141 ;  /* 0x000000d88f8d7223 */ /* 0x000fe2000001008d */
[----:B------:R-:W-:Y:S01]  /*14a0*/  HADD2.F32 R220, -RZ, R149.H1_H1 ;  /* 0x30000095ffdc7230 */ /* 0x000fe20000004100 */
[----:B------:R-:W-:-:S02]  /*14b0*/  FADD.FTZ R247, -R167, R218 ;  /* 0x000000daa7f77221 */ /* 0x000fc40000010100 */
[C---:B------:R-:W-:Y:S02]  /*14c0*/  FMUL.FTZ R145, R194.reuse, R145 ;  /* 0x00000091c2917220 */ /* 0x040fe40000410000 */
[----:B------:R-:W-:Y:S02]  /*14d0*/  FMUL.FTZ R218, R15, R221 ;  /* 0x000000dd0fda7220 */ /* 0x000fe40000410000 */
[----:B------:R-:W-:Y:S01]  /*14e0*/  FADD.FTZ R139, R139, R148 ;  /* 0x000000948b8b7221 */ /* 0x000fe20000010000 */
[----:B------:R-:W-:Y:S01]  /*14f0*/  HADD2.F32 R224, -RZ, R153.H0_H0 ;  /* 0x20000099ffe07230 */ /* 0x000fe20000004100 */
[----:B------:R-:W-:Y:S02]  /*1500*/  FMUL.FTZ R243, R194, R243 ;  /* 0x000000f3c2f37220 */ /* 0x000fe40000410000 */
[----:B------:R-:W-:Y:S01]  /*1510*/  FFMA.FTZ R141, R241, R148, R141 ;  /* 0x00000094f18d7223 */ /* 0x000fe2000001008d */
[----:B------:R-:W-:Y:S01]  /*1520*/  HADD2.F32 R149, -RZ, R150.H0_H0 ;  /* 0x20000096ff957230 */ /* 0x000fe20000004100 */
[----:B------:R-:W-:-:S02]  /*1530*/  FADD.FTZ R245, -R167, R146 ;  /* 0x00000092a7f57221 */ /* 0x000fc40000010100 */
[-C--:B------:R-:W-:Y:S02]  /*1540*/  FFMA.FTZ R39, R145, R220.reuse, R39 ;  /* 0x000000dc91277223 */ /* 0x080fe40000010027 */
[----:B------:R-:W-:Y:S02]  /*1550*/  FADD.FTZ R99, R99, R220 ;  /* 0x000000dc63637221 */ /* 0x000fe40000010000 */
[----:B------:R-:W-:Y:S02]  /*1560*/  FFMA.FTZ R36, R143, R147, R36 ;  /* 0x000000938f247223 */ /* 0x000fe40000010024 */
[----:B------:R-:W-:Y:S02]  /*1570*/  FADD.FTZ R96, R96, R147 ;  /* 0x0000009360607221 */ /* 0x000fe40000010000 */
[----:B------:R-:W-:Y:S02]  /*1580*/  FMUL.FTZ R220, R16, R220 ;  /* 0x000000dc10dc7220 */ /* 0x000fe40000410000 */
[----:B------:R-:W-:Y:S01]  /*1590*/  FADD.FTZ R139, R139, R218 ;  /* 0x000000da8b8b7221 */ /* 0x000fe20000010000 */
[----:B------:R-:W-:Y:S01]  /*15a0*/  HADD2.F32 R150, -RZ, R150.H1_H1 ;  /* 0x30000096ff967230 */ /* 0x000fe20000004100 */
[----:B------:R-:W-:-:S02]  /*15b0*/  FADD.FTZ R217, -R167, R217 ;  /* 0x000000d9a7d97221 */ /* 0x000fc40000010100 */
[----:B------:R-:W-:Y:S01]  /*15c0*/  FFMA.FTZ R147, R243, R218, R141 ;  /* 0x000000daf3937223 */ /* 0x000fe2000001008d */
[--C-:B------:R-:W-:Y:S01]  /*15d0*/  HADD2.F32 R231, -RZ, R159.reuse.H0_H0 ;  /* 0x2000009fffe77230 */ /* 0x100fe20000004100 */
[----:B------:R-:W-:Y:S01]  /*15e0*/  FADD.FTZ R251, -R167, R224 ;  /* 0x000000e0a7fb7221 */ /* 0x000fe20000010100 */
[----:B------:R-:W-:Y:S01]  /*15f0*/  HADD2.F32 R230, -RZ, R159.H1_H1 ;  /* 0x3000009fffe67230 */ /* 0x000fe20000004100 */
[C---:B------:R-:W-:Y:S01]  /*1600*/  FMUL.FTZ R245, R194.reuse, R245 ;  /* 0x000000f5c2f57220 */ /* 0x040fe20000410000 */
[----:B------:R-:W-:Y:S01]  /*1610*/  HADD2.F32 R225, -RZ, R154.H0_H0 ;  /* 0x2000009affe17230 */ /* 0x000fe20000004100 */
[----:B------:R-:W-:Y:S01]  /*1620*/  FMUL.FTZ R224, R17, R149 ;  /* 0x0000009511e07220 */ /* 0x000fe20000410000 */
[----:B------:R-:W-:Y:S01]  /*1630*/  HADD2.F32 R226, -RZ, R155.H0_H0 ;  /* 0x2000009bffe27230 */ /* 0x000fe20000004100 */
[----:B------:R-:W-:Y:S01]  /*1640*/  FADD.FTZ R139, R139, R220 ;  /* 0x000000dc8b8b7221 */ /* 0x000fe20000010000 */
[----:B------:R-:W-:Y:S01]  /*1650*/  HADD2.F32 R159, -RZ, R160.H0_H0 ;  /* 0x200000a0ff9f7230 */ /* 0x000fe20000004100 */
[----:B------:R-:W-:Y:S01]  /*1660*/  FMUL.FTZ R217, R194, R217 ;  /* 0x000000d9c2d97220 */ /* 0x000fe20000410000 */
[----:B------:R-:W-:Y:S01]  /*1670*/  HADD2.F32 R232, -RZ, R161.H0_H0 ;  /* 0x200000a1ffe87230 */ /* 0x000fe20000004100 */
[----:B------:R-:W-:Y:S01]  /*1680*/  FFMA.FTZ R147, R145, R220, R147 ;  /* 0x000000dc91937223 */ /* 0x000fe20000010093 */
[----:B------:R-:W-:-:S02]  /*1690*/  HADD2.F32 R233, -RZ, R162.H0_H0 ;  /* 0x200000a2ffe97230 */ /* 0x000fc40000004100 */
[----:B------:R-:W-:Y:S02]  /*16a0*/  HADD2.F32 R234, -RZ, R163.H0_H0 ;  /* 0x200000a3ffea7230 */ /* 0x000fe40000004100 */
[----:B------:R-:W-:Y:S02]  /*16b0*/  HADD2.F32 R3, -RZ, R168.H0_H0 ;  /* 0x200000a8ff037230 */ /* 0x000fe40000004100 */
[----:B------:R-:W-:Y:S02]  /*16c0*/  HADD2.F32 R236, -RZ, R170.H0_H0 ;  /* 0x200000aaffec7230 */ /* 0x000fe40000004100 */
[----:B------:R-:W-:Y:S02]  /*16d0*/  HADD2.F32 R153, -RZ, R153.H1_H1 ;  /* 0x30000099ff997230 */ /* 0x000fe40000004100 */
[----:B------:R-:W-:Y:S02]  /*16e0*/  HADD2.F32 R154, -RZ, R154.H1_H1 ;  /* 0x3000009aff9a7230 */ /* 0x000fe40000004100 */
[----:B------:R-:W-:-:S02]  /*16f0*/  HADD2.F32 R155, -RZ, R155.H1_H1 ;  /* 0x3000009bff9b7230 */ /* 0x000fc40000004100 */
[----:B------:R-:W-:Y:S02]  /*1700*/  HADD2.F32 R160, -RZ, R160.H1_H1 ;  /* 0x300000a0ffa07230 */ /* 0x000fe40000004100 */
[----:B------:R-:W-:Y:S02]  /*1710*/  HADD2.F32 R161, -RZ, R161.H1_H1 ;  /* 0x300000a1ffa17230 */ /* 0x000fe40000004100 */
[----:B------:R-:W-:Y:S02]  /*1720*/  HADD2.F32 R162, -RZ, R162.H1_H1 ;  /* 0x300000a2ffa27230 */ /* 0x000fe40000004100 */
[----:B------:R-:W-:Y:S02]  /*1730*/  HADD2.F32 R163, -RZ, R163.H1_H1 ;  /* 0x300000a3ffa37230 */ /* 0x000fe40000004100 */
[----:B------:R-:W-:Y:S02]  /*1740*/  HADD2.F32 R168, -RZ, R168.H1_H1 ;  /* 0x300000a8ffa87230 */ /* 0x000fe40000004100 */
[----:B------:R-:W-:Y:S01]  /*1750*/  HADD2.F32 R170, -RZ, R170.H1_H1 ;  /* 0x300000aaffaa7230 */ /* 0x000fe20000004100 */
[----:B------:R-:W-:-:S02]  /*1760*/  FADD.FTZ R219, -R167, R219 ;  /* 0x000000dba7db7221 */ /* 0x000fc40000010100 */
[-C--:B------:R-:W-:Y:S02]  /*1770*/  FFMA.FTZ R41, R245, R150.reuse, R41 ;  /* 0x00000096f5297223 */ /* 0x080fe40000010029 */
[----:B------:R-:W-:Y:S02]  /*1780*/  FADD.FTZ R93, R93, R150 ;  /* 0x000000965d5d7221 */ /* 0x000fe40000010000 */
[----:B------:R-:W-:Y:S02]  /*1790*/  FMUL.FTZ R150, R18, R150 ;  /* 0x0000009612967220 */ /* 0x000fe40000410000 */
[----:B------:R-:W-:Y:S02]  /*17a0*/  FADD.FTZ R139, R139, R224 ;  /* 0x000000e08b8b7221 */ /* 0x000fe40000010000 */
        /* <DEDUP_REMOVED lines=22> */
[C---:B------:R-:W-:Y:S02]  /*1910*/  FMUL.FTZ R219, R194.reuse, R219 ;  /* 0x000000dbc2db7220 */ /* 0x040fe40000410000 */
[----:B------:R-:W-:Y:S02]  /*1920*/  FMUL.FTZ R240, R19, R223 ;  /* 0x000000df13f07220 */ /* 0x000fe40000410000 */
[----:B------:R-:W-:Y:S02]  /*1930*/  FADD.FTZ R139, R139, R150 ;  /* 0x000000968b8b7221 */ /* 0x000fe40000010000 */
[----:B------:R-:W-:-:S02]  /*1940*/  FMUL.FTZ R247, R194, R247 ;  /* 0x000000f7c2f77220 */ /* 0x000fc40000410000 */
[----:B------:R-:W-:Y:S01]  /*1950*/  FFMA.FTZ R147, R245, R150, R147 ;  /* 0x00000096f5937223 */ /* 0x000fe20000010093 */
[--C-:B------:R-:W-:Y:S01]  /*1960*/  HADD2.F32 R227, -RZ, R156.reuse.H0_H0 ;  /* 0x2000009cffe37230 */ /* 0x100fe20000004100 */
[-C--:B------:R-:W-:Y:S02]  /*1970*/  FFMA.FTZ R43, R219, R222.reuse, R43 ;  /* 0x000000dedb2b7223 */ /* 0x080fe4000001002b */
[----:B------:R-:W-:Y:S02]  /*1980*/  FADD.FTZ R95, R95, R222 ;  /* 0x000000de5f5f7221 */ /* 0x000fe40000010000 */
[----:B------:R-:W-:Y:S02]  /*1990*/  FMUL.FTZ R222, R20, R222 ;  /* 0x000000de14de7220 */ /* 0x000fe40000410000 */
[----:B------:R-:W-:Y:S01]  /*19a0*/  FADD.FTZ R139, R139, R240 ;  /* 0x000000f08b8b7221 */ /* 0x000fe20000010000 */
[----:B------:R-:W-:Y:S01]  /*19b0*/  HADD2.F32 R156, -RZ, R156.H1_H1 ;  /* 0x3000009cff9c7230 */ /* 0x000fe20000004100 */
[----:B------:R-:W-:-:S02]  /*19c0*/  FFMA.FTZ R147, R247, R240, R147 ;  /* 0x000000f0f7937223 */ /* 0x000fc40000010093 */
[C---:B------:R-:W-:Y:S02]  /*19d0*/  FMUL.FTZ R249, R194.reuse, R249 ;  /* 0x000000f9c2f97220 */ /* 0x040fe40000410000 */
[----:B------:R-:W-:Y:S02]  /*19e0*/  FMUL.FTZ R242, R21, R227 ;  /* 0x000000e315f27220 */ /* 0x000fe40000410000 */
[----:B------:R-:W-:Y:S02]  /*19f0*/  FADD.FTZ R139, R139, R222 ;  /* 0x000000de8b8b7221 */ /* 0x000fe40000010000 */
[----:B------:R-:W-:Y:S02]  /*1a00*/  FMUL.FTZ R151, R194, R151 ;  /* 0x00000097c2977220 */ /* 0x000fe40000410000 */
[----:B------:R-:W-:Y:S01]  /*1a10*/  FFMA.FTZ R147, R219, R222, R147 ;  /* 0x000000dedb937223 */ /* 0x000fe20000010093 */
[----:B------:R-:W-:Y:S01]  /*1a20*/  HADD2.F32 R229, -RZ, R157.H0_H0 ;  /* 0x2000009dffe57230 */ /* 0x000fe20000004100 */
[----:B------:R-:W-:-:S02]  /*1a30*/  FFMA.FTZ R45, R249, R156, R45 ;  /* 0x0000009cf92d7223 */ /* 0x000fc4000001002d */
[----:B------:R-:W-:Y:S02]  /*1a40*/  FADD.FTZ R89, R89, R156 ;  /* 0x0000009c59597221 */ /* 0x000fe40000010000 */
[----:B------:R-:W-:Y:S02]  /*1a50*/  FFMA.FTZ R40, R217, R149, R40 ;  /* 0x00000095d9287223 */ /* 0x000fe40000010028 */
        /* <DEDUP_REMOVED lines=11> */
[-C--:B------:R-:W-:Y:S01]  /*1b10*/  FFMA.FTZ R47, R153, R228.reuse, R47 ;  /* 0x000000e4992f7223 */ /* 0x080fe2000001002f */
[--C-:B------:R-:W-:Y:S01]  /*1b20*/  HADD2.F32 R199, -RZ, R164.reuse.H0_H0 ;  /* 0x200000a4ffc77230 */ /* 0x100fe20000004100 */
[----:B------:R-:W-:Y:S01]  /*1b30*/  FADD.FTZ R91, R91, R228 ;  /* 0x000000e45b5b7221 */ /* 0x000fe20000010000 */
[----:B------:R-:W-:Y:S01]  /*1b40*/  HADD2.F32 R164, -RZ, R164.H1_H1 ;  /* 0x300000a4ffa47230 */ /* 0x000fe20000004100 */
[----:B------:R-:W-:-:S02]  /*1b50*/  FMUL.FTZ R228, R24, R228 ;  /* 0x000000e418e47220 */ /* 0x000fc40000410000 */
[----:B------:R-:W-:Y:S01]  /*1b60*/  FADD.FTZ R139, R139, R244 ;  /* 0x000000f48b8b7221 */ /* 0x000fe20000010000 */
[----:B------:R-:W-:Y:S01]  /*1b70*/  HADD2.F32 R4, -RZ, R165.H1_H1 ;  /* 0x300000a5ff047230 */ /* 0x000fe20000004100 */
[----:B------:R-:W-:Y:S01]  /*1b80*/  FFMA.FTZ R149, R251, R244, R149 ;  /* 0x000000f4fb957223 */ /* 0x000fe20000010095 */
[----:B------:R-:W-:Y:S01]  /*1b90*/  HADD2.F32 R158, -RZ, R158.H1_H1 ;  /* 0x3000009eff9e7230 */ /* 0x000fe20000004100 */
[C---:B------:R-:W-:Y:S02]  /*1ba0*/  FMUL.FTZ R160, R194.reuse, R160 ;  /* 0x000000a0c2a07220 */ /* 0x040fe40000410000 */
[----:B------:R-:W-:Y:S02]  /*1bb0*/  FMUL.FTZ R161, R194, R161 ;  /* 0x000000a1c2a17220 */ /* 0x000fe40000410000 */
[----:B------:R-:W-:Y:S02]  /*1bc0*/  FMUL.FTZ R246, R25, R157 ;  /* 0x0000009d19f67220 */ /* 0x000fe40000410000 */
[----:B------:R-:W-:-:S02]  /*1bd0*/  FADD.FTZ R139, R139, R228 ;  /* 0x000000e48b8b7221 */ /* 0x000fc40000010000 */
[----:B------:R-:W-:Y:S02]  /*1be0*/  FMUL.FTZ R225, R194, R225 ;  /* 0x000000e1c2e17220 */ /* 0x000fe40000410000 */
[----:B------:R-:W-:Y:S02]  /*1bf0*/  FFMA.FTZ R149, R153, R228, R149 ;  /* 0x000000e499957223 */ /* 0x000fe40000010095 */
        /* <DEDUP_REMOVED lines=8> */
[----:B------:R-:W-:Y:S02]  /*1c80*/  FADD.FTZ R4, R139, R246 ;  /* 0x000000f68b047221 */ /* 0x000fe40000010000 */
[----:B------:R-:W-:-:S02]  /*1c90*/  FMUL.FTZ R154, R194, R154 ;  /* 0x0000009ac29a7220 */ /* 0x000fc40000410000 */
[----:B------:R-:W-:Y:S02]  /*1ca0*/  FFMA.FTZ R149, R225, R246, R149 ;  /* 0x000000f6e1957223 */ /* 0x000fe40000010095 */
[----:B------:R-:W-:Y:S02]  /*1cb0*/  FMUL.FTZ R155, R194, R155 ;  /* 0x0000009bc29b7220 */ /* 0x000fe40000410000 */
[-C--:B------:R-:W-:Y:S02]  /*1cc0*/  FFMA.FTZ R50, R226, R231.reuse, R50 ;  /* 0x000000e7e2327223 */ /* 0x080fe40000010032 */
[----:B------:R-:W-:Y:S02]  /*1cd0*/  FADD.FTZ R86, R86, R231 ;  /* 0x000000e756567221 */ /* 0x000fe40000010000 */
        /* <DEDUP_REMOVED lines=8> */
[----:B------:R-:W-:Y:S02]  /*1d60*/  FFMA.FTZ R49, R154, R158, R49 ;  /* 0x0000009e9a317223 */ /* 0x000fe40000010031 */
[----:B------:R-:W-:Y:S02]  /*1d70*/  FADD.FTZ R85, R85, R158 ;  /* 0x0000009e55557221 */ /* 0x000fe40000010000 */
[----:B------:R-:W-:Y:S02]  /*1d80*/  FFMA.FTZ R48, R225, R157, R48 ;  /* 0x0000009de1307223 */ /* 0x000fe40000010030 */
[----:B------:R-:W-:Y:S02]  /*1d90*/  FADD.FTZ R84, R84, R157 ;  /* 0x0000009d54547221 */ /* 0x000fe40000010000 */
[----:B------:R-:W-:Y:S02]  /*1da0*/  FMUL.FTZ R158, R177, R199 ;  /* 0x000000c7b19e7220 */ /* 0x000fe40000410000 */
[----:B------:R-:W-:-:S02]  /*1db0*/  FADD.FTZ R139, R139, R230 ;  /* 0x000000e68b8b7221 */ /* 0x000fc40000010000 */
[C---:B------:R-:W-:Y:S02]  /*1dc0*/  FMUL.FTZ R159, R194.reuse, R159 ;  /* 0x0000009fc29f7220 */ /* 0x040fe40000410000 */
[----:B------:R-:W-:Y:S01]  /*1dd0*/  FFMA.FTZ R157, R155, R230, R4 ;  /* 0x000000e69b9d7223 */ /* 0x000fe20000010004 */
[----:B------:R-:W-:Y:S01]  /*1de0*/  HADD2.F32 R209, -RZ, R165.H0_H0 ;  /* 0x200000a5ffd17230 */ /* 0x000fe20000004100 */
[C---:B------:R-:W-:Y:S02]  /*1df0*/  FMUL.FTZ R232, R194.reuse, R232 ;  /* 0x000000e8c2e87220 */ /* 0x040fe40000410000 */
[----:B------:R-:W-:Y:S02]  /*1e00*/  FADD.FTZ R4, R139, R158 ;  /* 0x0000009e8b047221 */ /* 0x000fe40000010000 */
[----:B------:R-:W-:Y:S01]  /*1e10*/  FFMA.FTZ R139, R159, R158, R157 ;  /* 0x0000009e9f8b7223 */ /* 0x000fe2000001009d */
[----:B------:R-:W-:Y:S01]  /*1e20*/  HADD2.F32 R165, -RZ, R166.H0_H0 ;  /* 0x200000a6ffa57230 */ /* 0x000fe20000004100 */
[----:B------:R-:W-:-:S02]  /*1e30*/  FMUL.FTZ R233, R194, R233 ;  /* 0x000000e9c2e97220 */ /* 0x000fc40000410000 */
[-C--:B------:R-:W-:Y:S02]  /*1e40*/  FFMA.FTZ R54, R232, R209.reuse, R54 ;  /* 0x000000d1e8367223 */ /* 0x080fe40000010036 */
[----:B------:R-:W-:Y:S02]  /*1e50*/  FADD.FTZ R82, R82, R209 ;  /* 0x000000d152527221 */ /* 0x000fe40000010000 */
[----:B------:R-:W-:Y:S02]  /*1e60*/  FMUL.FTZ R209, R179, R209 ;  /* 0x000000d1b3d17220 */ /* 0x000fe40000410000 */
[----:B------:R-:W-:Y:S02]  /*1e70*/  FADD.FTZ R4, R4, R147 ;  /* 0x0000009304047221 */ /* 0x000fe40000010000 */
[----:B------:R-:W-:Y:S02]  /*1e80*/  FFMA.FTZ R139, R160, R147, R139 ;  /* 0x00000093a08b7223 */ /* 0x000fe4000001008b */
[----:B------:R-:W-:-:S02]  /*1e90*/  FFMA.FTZ R56, R233, R165, R56 ;  /* 0x000000a5e9387223 */ /* 0x000fc40000010038 */
[----:B------:R-:W-:Y:S02]  /*1ea0*/  FADD.FTZ R76, R76, R165 ;  /* 0x000000a54c4c7221 */ /* 0x000fe40000010000 */
[----:B------:R-:W-:Y:S02]  /*1eb0*/  FMUL.FTZ R248, R181, R165 ;  /* 0x000000a5b5f87220 */ /* 0x000fe40000410000 */
[----:B------:R-:W-:Y:S02]  /*1ec0*/  FADD.FTZ R165, R4, R209 ;  /* 0x000000d104a57221 */ /* 0x000fe40000010000 */
[----:B------:R-:W-:Y:S01]  /*1ed0*/  FFMA.FTZ R139, R232, R209, R139 ;  /* 0x000000d1e88b7223 */ /* 0x000fe2000001008b */
[----:B------:R-:W-:Y:S01]  /*1ee0*/  HADD2.F32 R166, -RZ, R166.H1_H1 ;  /* 0x300000a6ffa67230 */ /* 0x000fe20000004100 */
[----:B------:R-:W-:Y:S02]  /*1ef0*/  FADD.FTZ R165, R165, R164 ;  /* 0x000000a4a5a57221 */ /* 0x000fe40000010000 */
[----:B------:R-:W-:-:S02]  /*1f00*/  FFMA.FTZ R139, R161, R164, R139 ;  /* 0x000000a4a18b7223 */ /* 0x000fc4000001008b */
[----:B------:R-:W-:Y:S02]  /*1f10*/  FMUL.FTZ R162, R194, R162 ;  /* 0x000000a2c2a27220 */ /* 0x000fe40000410000 */
[----:B------:R-:W-:Y:S02]  /*1f20*/  FMUL.FTZ R149, R182, R166 ;  /* 0x000000a6b6957220 */ /* 0x000fe40000410000 */
[----:B------:R-:W-:Y:S02]  /*1f30*/  FADD.FTZ R4, R165, R248 ;  /* 0x000000f8a5047221 */ /* 0x000fe40000010000 */
[----:B------:R-:W-:Y:S02]  /*1f40*/  FFMA.FTZ R139, R233, R248, R139 ;  /* 0x000000f8e98b7223 */ /* 0x000fe4000001008b */
[----:B------:R-:W-:Y:S02]  /*1f50*/  FMUL.FTZ R234, R194, R234 ;  /* 0x000000eac2ea7220 */ /* 0x000fe40000410000 */
[----:B------:R-:W-:-:S02]  /*1f60*/  FMUL.FTZ R157, R183, R201 ;  /* 0x000000c9b79d7220 */ /* 0x000fc40000410000 */
[----:B------:R-:W-:Y:S02]  /*1f70*/  FADD.FTZ R4, R4, R149 ;  /* 0x0000009504047221 */ /* 0x000fe40000010000 */
[----:B------:R-:W-:Y:S01]  /*1f80*/  FFMA.FTZ R139, R162, R149, R139 ;  /* 0x00000095a28b7223 */ /* 0x000fe2000001008b */
[----:B------:R-:W-:Y:S01]  /*1f90*/  HADD2.F32 R138, -RZ, R172.H0_H0 ;  /* 0x200000acff8a7230 */ /* 0x000fe20000004100 */
[----:B------:R-:W-:Y:S02]  /*1fa0*/  FMUL.FTZ R3, R194, R3 ;  /* 0x00000003c2037220 */ /* 0x000fe40000410000 */
[----:B------:R-:W-:Y:S02]  /*1fb0*/  FFMA.FTZ R52, R159, R199, R52 ;  /* 0x000000c79f347223 */ /* 0x000fe40000010034 */
[----:B------:R-:W-:Y:S02]  /*1fc0*/  FADD.FTZ R80, R80, R199 ;  /* 0x000000c750507221 */ /* 0x000fe40000010000 */
[----:B------:R-:W-:-:S02]  /*1fd0*/  FFMA.FTZ R57, R162, R166, R57 ;  /* 0x000000a6a2397223 */ /* 0x000fc40000010039 */
[----:B------:R-:W-:Y:S02]  /*1fe0*/  FADD.FTZ R77, R77, R166 ;  /* 0x000000a64d4d7221 */ /* 0x000fe40000010000 */
[----:B------:R-:W-:Y:S02]  /*1ff0*/  FMUL.FTZ R163, R194, R163 ;  /* 0x000000a3c2a37220 */ /* 0x000fe40000410000 */
[----:B------:R-:W-:Y:S02]  /*2000*/  FMUL.FTZ R166, R184, R198 ;  /* 0x000000c6b8a67220 */ /* 0x000fe40000410000 */
[----:B------:R-:W-:Y:S02]  /*2010*/  FADD.FTZ R199, R4, R157 ;  /* 0x0000009d04c77221 */ /* 0x000fe40000010000 */
[----:B------:R-:W-:Y:S01]  /*2020*/  FFMA.FTZ R139, R234, R157, R139 ;  /* 0x0000009dea8b7223 */ /* 0x000fe2000001008b */
[----:B------:R-:W-:Y:S01]  /*2030*/  HADD2.F32 R172, -RZ, R172.H1_H1 ;  /* 0x300000acffac7230 */ /* 0x000fe20000004100 */
[----:B------:R-:W-:-:S02]  /*2040*/  FFMA.FTZ R60, R3, R138, R60 ;  /* 0x0000008a033c7223 */ /* 0x000fc4000001003c */
[----:B------:R-:W-:Y:S02]  /*2050*/  FADD.FTZ R72, R72, R138 ;  /* 0x0000008a48487221 */ /* 0x000fe40000010000 */
[----:B------:R-:W-:Y:S02]  /*2060*/  FMUL.FTZ R250, R185, R138 ;  /* 0x0000008ab9fa7220 */ /* 0x000fe40000410000 */
[----:B------:R-:W-:Y:S02]  /*2070*/  FADD.FTZ R199, R199, R166 ;  /* 0x000000a6c7c77221 */ /* 0x000fe40000010000 */
[----:B------:R-:W-:Y:S01]  /*2080*/  FFMA.FTZ R138, R163, R166, R139 ;  /* 0x000000a6a38a7223 */ /* 0x000fe2000001008b */
[----:B------:R-:W-:Y:S01]  /*2090*/  HADD2.F32 R144, -RZ, R173.H0_H0 ;  /* 0x200000adff907230 */ /* 0x000fe20000004100 */
[----:B------:R-:W-:Y:S02]  /*20a0*/  FMUL.FTZ R168, R194, R168 ;  /* 0x000000a8c2a87220 */ /* 0x000fe40000410000 */
[----:B------:R-:W-:-:S02]  /*20b0*/  FMUL.FTZ R165, R186, R172 ;  /* 0x000000acbaa57220 */ /* 0x000fc40000410000 */
[----:B------:R-:W-:Y:S02]  /*20c0*/  FADD.FTZ R4, R199, R250 ;  /* 0x000000fac7047221 */ /* 0x000fe40000010000 */
[----:B------:R-:W-:Y:S01]  /*20d0*/  FFMA.FTZ R138, R3, R250, R138 ;  /* 0x000000fa038a7223 */ /* 0x000fe2000001008a */
[----:B------:R-:W-:Y:S01]  /*20e0*/  HADD2.F32 R146, -RZ, R173.H1_H1 ;  /* 0x300000adff927230 */ /* 0x000fe20000004100 */
[-C--:B------:R-:W-:Y:S02]  /*20f0*/  FFMA.FTZ R62, R175, R144.reuse, R62 ;  /* 0x00000090af3e7223 */ /* 0x080fe4000001003e */
[----:B------:R-:W-:Y:S02]  /*2100*/  FADD.FTZ R74, R74, R144 ;  /* 0x000000904a4a7221 */ /* 0x000fe40000010000 */
[----:B------:R-:W-:Y:S02]  /*2110*/  FMUL.FTZ R144, R187, R144 ;  /* 0x00000090bb907220 */ /* 0x000fe40000410000 */
[----:B------:R-:W-:-:S02]  /*2120*/  FADD.FTZ R139, R4, R165 ;  /* 0x000000a5048b7221 */ /* 0x000fc40000010000 */
[----:B------:R-:W-:Y:S01]  /*2130*/  FFMA.FTZ R138, R168, R165, R138 ;  /* 0x000000a5a88a7223 */ /* 0x000fe2000001008a */
[----:B------:R-:W-:Y:S01]  /*2140*/  HADD2.F32 R173, -RZ, R174.H0_H0 ;  /* 0x200000aeffad7230 */ /* 0x000fe20000004100 */
[----:B------:R-:W-:Y:S02]  /*2150*/  FFMA.FTZ R34, R237, R215, R34 ;  /* 0x000000d7ed227223 */ /* 0x000fe40000010022 */
[----:B------:R-:W-:Y:S02]  /*2160*/  FADD.FTZ R102, R102, R215 ;  /* 0x000000d766667221 */ /* 0x000fe40000010000 */
[----:B------:R-:W-:Y:S02]  /*2170*/  FMUL.FTZ R204, R194, R202 ;  /* 0x000000cac2cc7220 */ /* 0x000fe40000410000 */
[----:B------:R-:W-:Y:S02]  /*2180*/  FMUL.FTZ R215, R188, R146 ;  /* 0x00000092bcd77220 */ /* 0x000fe40000410000 */
[----:B------:R-:W-:-:S02]  /*2190*/  FADD.FTZ R4, R139, R144 ;  /* 0x000000908b047221 */ /* 0x000fc40000010000 */
[----:B------:R-:W-:Y:S01]  /*21a0*/  FFMA.FTZ R138, R175, R144, R138 ;  /* 0x00000090af8a7223 */ /* 0x000fe2000001008a */
[----:B------:R-:W-:Y:S01]  /*21b0*/  HADD2.F32 R174, -RZ, R174.H1_H1 ;  /* 0x300000aeffae7230 */ /* 0x000fe20000004100 */
[----:B------:R-:W-:Y:S02]  /*21c0*/  FFMA.FTZ R38, R243, R221, R38 ;  /* 0x000000ddf3267223 */ /* 0x000fe40000010026 */
[----:B------:R-:W-:Y:S02]  /*21d0*/  FADD.FTZ R98, R98, R221 ;  /* 0x000000dd62627221 */ /* 0x000fe40000010000 */
[----:B------:R-:W-:Y:S02]  /*21e0*/  FMUL.FTZ R236, R194, R236 ;  /* 0x000000ecc2ec7220 */ /* 0x000fe40000410000 */
[----:B------:R-:W-:Y:S02]  /*21f0*/  FMUL.FTZ R221, R189, R173 ;  /* 0x000000adbddd7220 */ /* 0x000fe40000410000 */
[----:B------:R-:W-:-:S02]  /*2200*/  FADD.FTZ R4, R4, R215 ;  /* 0x000000d704047221 */ /* 0x000fc40000010000 */
[----:B------:R-:W-:Y:S02]  /*2210*/  FFMA.FTZ R138, R204, R215, R138 ;  /* 0x000000d7cc8a7223 */ /* 0x000fe4000001008a */
[----:B------:R-:W-:Y:S02]  /*2220*/  FFMA.FTZ R42, R247, R223, R42 ;  /* 0x000000dff72a7223 */ /* 0x000fe4000001002a */
[----:B------:R-:W-:Y:S02]  /*2230*/  FADD.FTZ R94, R94, R223 ;  /* 0x000000df5e5e7221 */ /* 0x000fe40000010000 */
[----:B------:R-:W-:Y:S02]  /*2240*/  FMUL.FTZ R170, R194, R170 ;  /* 0x000000aac2aa7220 */ /* 0x000fe40000410000 */
[----:B------:R-:W-:Y:S02]  /*2250*/  FMUL.FTZ R223, R190, R174 ;  /* 0x000000aebedf7220 */ /* 0x000fe40000410000 */
[----:B------:R-:W-:-:S02]  /*2260*/  FADD.FTZ R4, R4, R221 ;  /* 0x000000dd04047221 */ /* 0x000fc40000010000 */
[----:B------:R-:W-:Y:S02]  /*2270*/  FFMA.FTZ R138, R236, R221, R138 ;  /* 0x000000ddec8a7223 */ /* 0x000fe4000001008a */
[----:B------:R-:W-:Y:S02]  /*2280*/  FMUL.FTZ R167, R194, R167 ;  /* 0x000000a7c2a77220 */ /* 0x000fe40000410000 */
[----:B------:R-:W-:Y:S02]  /*2290*/  FFMA.FTZ R44, R151, R227, R44 ;  /* 0x000000e3972c7223 */ /* 0x000fe4000001002c */
[----:B------:R-:W-:Y:S02]  /*22a0*/  FADD.FTZ R88, R88, R227 ;  /* 0x000000e358587221 */ /* 0x000fe40000010000 */
[----:B------:R-:W-:Y:S02]  /*22b0*/  FMUL.FTZ R238, R194, R238 ;  /* 0x000000eec2ee7220 */ /* 0x000fe40000410000 */
[----:B------:R-:W-:-:S02]  /*22c0*/  FMUL.FTZ R227, R191, R152 ;  /* 0x00000098bfe37220 */ /* 0x000fc40000410000 */
[----:B------:R-:W-:Y:S02]  /*22d0*/  FADD.FTZ R4, R4, R223 ;  /* 0x000000df04047221 */ /* 0x000fe40000010000 */
[----:B------:R-:W-:Y:S02]  /*22e0*/  FFMA.FTZ R138, R170, R223, R138 ;  /* 0x000000dfaa8a7223 */ /* 0x000fe4000001008a */
        /* <DEDUP_REMOVED lines=23> */
.L_x_1859:
[----:B0-----:R-:W-:Y:S05]  /*2460*/  BSYNC B1 ;  /* 0x0000000000017941 */ /* 0x001fea0003800000 */
.L_x_1857:
[----:B------:R-:W-:Y:S05]  /*2470*/  BRA.DIV ~URZ, `(.L_x_1860) ;  /* 0x00003d827f007947 */ /* 0x000fea000b800000 */
[----:B------:R0:W1:Y:S02]  /*2480*/  SHFL.BFLY PT, R173, R146, 0x1, 0x1f ;  /* 0x0c201f0092ad7f89 */ /* 0x00006400000e0000 */
.L_x_1983:
        /* <DEDUP_REMOVED lines=14> */
[----:B01----:R-:W-:-:S05]  /*2570*/  FADD.FTZ R146, R172, R173 ;  /* 0x000000adac927221 */ /* 0x003fca0000010000 */
[----:B------:R0:W1:Y:S01]  /*2580*/  SHFL.BFLY PT, R173, R146, 0x10, 0x1f ;  /* 0x0e001f0092ad7f89 */ /* 0x00006200000e0000 */
[----:B--2---:R-:W-:-:S05]  /*2590*/  FADD.FTZ R152, R199, R152 ;  /* 0x00000098c7987221 */ /* 0x004fca0000010000 */
[----:B------:R0:W2:Y:S02]  /*25a0*/  SHFL.BFLY PT, R139, R152, 0x10, 0x1f ;  /* 0x0e001f00988b7f89 */ /* 0x0000a400000e0000 */
.L_x_1984:
[----:B-----5:R-:W-:Y:S01]  /*25b0*/  ISETP.GE.AND P2, PT, R195, 0x1, PT ;  /* 0x00000001c300780c */ /* 0x020fe20003f46270 */
[----:B-1----:R-:W-:Y:S01]  /*25c0*/  FADD.FTZ R173, R173, R146 ;  /* 0x00000092adad7221 */ /* 0x002fe20000010000 */
[----:B------:R-:W-:Y:S01]  /*25d0*/  ISETP.NE.AND P0, PT, R193, RZ, PT ;  /* 0x000000ffc100720c */ /* 0x000fe20003f05270 */
[----:B--2---:R-:W-:Y:S01]  /*25e0*/  FADD.FTZ R139, R139, R152 ;  /* 0x000000988b8b7221 */ /* 0x004fe20000010000 */
[----:B------:R-:W-:Y:S01]  /*25f0*/  BSSY B1, `(.L_x_1862) ;  /* 0x000001d000017945 */ /* 0x000fe20003800000 */
[----:B------:R-:W-:Y:S02]  /*2600*/  FMUL.FTZ R173, R173, c[0x0][0x1e0] ;  /* 0x00007800adad7a20 */ /* 0x000fe40000410000 */
[----:B0-----:R-:W-:-:S06]  /*2610*/  FMUL.FTZ R146, R139, c[0x0][0x1e0] ;  /* 0x000078008b927a20 */ /* 0x001fcc0000410000 */
[----:B------:R-:W-:Y:S02]  /*2620*/  @P2 IADD3 R195, R195, -0x1, RZ ;  /* 0xffffffffc3c32810 */ /* 0x000fe40007ffe0ff */
[----:B------:R-:W-:-:S03]  /*2630*/  @P2 LOP3.LUT R138, R0, 0x1f, RZ, 0xc0, !PT ;  /* 0x0000001f008a2812 */ /* 0x000fc600078ec0ff */
[----:B------:R-:W-:-:S05]  /*2640*/  @P2 IMAD R195, R195, c[0x0][0x168], RZ ;  /* 0x00005a00c3c32a24 */ /* 0x000fca00078e02ff */
[----:B------:R-:W-:-:S04]  /*2650*/  @P2 SHF.R.S32.HI R4, RZ, 0x1f, R195 ;  /* 0x0000001fff042819 */ /* 0x000fc800000114c3 */
[----:B------:R-:W-:Y:S01]  /*2660*/  @P2 LEA.HI R195, R4, R195, RZ, 0x3 ;  /* 0x000000c304c32211 */ /* 0x000fe200078f18ff */
[----:B------:R-:W-:-:S06]  /*2670*/  HFMA2.MMA R4, -RZ, RZ, 0, 0 ;  /* 0x00000000ff047435 */ /* 0x000fcc00000001ff */
        /* <DEDUP_REMOVED lines=11> */
.L_x_1863:
        /* <DEDUP_REMOVED lines=9> */
.L_x_1864:
[----:B------:R-:W-:Y:S05]  /*27c0*/  BSYNC B1 ;  /* 0x0000000000017941 */ /* 0x000fea0003800000 */
.L_x_1862:
        /* <DEDUP_REMOVED lines=13> */
.L_x_1866:
[----:B------:R-:W-:Y:S01]  /*28a0*/  FFMA.FTZ R139, R171, R146, R195 ;  /* 0x00000092ab8b7223 */ /* 0x000fe200000100c3 */
[----:B------:R-:W-:-:S03]  /*28b0*/  @P3 HADD2.F32 R138, -RZ, R108.H1_H1 ;  /* 0x3000006cff8a3230 */ /* 0x000fc60000004100 */
[----:B------:R-:W-:-:S04]  /*28c0*/  FADD.FTZ R139, R140, -R139 ;  /* 0x8000008b8c8b7221 */ /* 0x000fc80000010000 */
[----:B------:R-:W-:-:S04]  /*28d0*/  FMUL.FTZ R139, R194, R139 ;  /* 0x0000008bc28b7220 */ /* 0x000fc80000410000 */
[----:B------:R-:W-:Y:S02]  /*28e0*/  @P3 FADD.FTZ R139, R139, R138 ;  /* 0x0000008a8b8b3221 */ /* 0x000fe40000010000 */
.L_x_1867:
[----:B------:R-:W-:Y:S05]  /*28f0*/  BSYNC B1 ;  /* 0x0000000000017941 */ /* 0x000fea0003800000 */
.L_x_1865:
        /* <DEDUP_REMOVED lines=11> */
.L_x_1869:
[----:B------:R-:W-:-:S04]  /*29b0*/  FFMA.FTZ R138, R136, R146, R195 ;  /* 0x00000092888a7223 */ /* 0x000fc800000100c3 */
[----:B------:R-:W-:Y:S01]  /*29c0*/  FADD.FTZ R139, R213, -R138 ;  /* 0x8000008ad58b7221 */ /* 0x000fe20000010000 */
[----:B------:R-:W-:-:S03]  /*29d0*/  @P3 HADD2.F32 R138, -RZ, R109.H0_H0 ;  /* 0x2000006dff8a3230 */ /* 0x000fc60000004100 */
[----:B------:R-:W-:-:S04]  /*29e0*/  FMUL.FTZ R139, R194, R139 ;  /* 0x0000008bc28b7220 */ /* 0x000fc80000410000 */
[----:B------:R-:W-:Y:S02]  /*29f0*/  @P3 FADD.FTZ R139, R139, R138 ;  /* 0x0000008a8b8b3221 */ /* 0x000fe40000010000 */
.L_x_1870:
[----:B------:R-:W-:Y:S05]  /*2a00*/  BSYNC B1 ;  /* 0x0000000000017941 */ /* 0x000fea0003800000 */
.L_x_1868:
        /* <DEDUP_REMOVED lines=11> */
.L_x_1872:
[----:B------:R-:W-:Y:S01]  /*2ac0*/  FFMA.FTZ R139, R137, R146, R195 ;  /* 0x00000092898b7223 */ /* 0x000fe200000100c3 */
[----:B------:R-:W-:-:S03]  /*2ad0*/  @P3 HADD2.F32 R138, -RZ, R109.H1_H1 ;  /* 0x3000006dff8a3230 */ /* 0x000fc60000004100 */
[----:B------:R-:W-:-:S04]  /*2ae0*/  FADD.FTZ R139, R212, -R139 ;  /* 0x8000008bd48b7221 */ /* 0x000fc80000010000 */
[----:B------:R-:W-:-:S04]  /*2af0*/  FMUL.FTZ R139, R194, R139 ;  /* 0x0000008bc28b7220 */ /* 0x000fc80000410000 */
[----:B------:R-:W-:Y:S02]  /*2b00*/  @P3 FADD.FTZ R139, R139, R138 ;  /* 0x0000008a8b8b3221 */ /* 0x000fe40000010000 */
.L_x_1873:
[----:B------:R-:W-:Y:S05]  /*2b10*/  BSYNC B1 ;  /* 0x0000000000017941 */ /* 0x000fea0003800000 */
.L_x_1871:
        /* <DEDUP_REMOVED lines=11> */
.L_x_1875:
[----:B------:R-:W-:Y:S01]  /*2bd0*/  FFMA.FTZ R139, R211, R146, R195 ;  /* 0x00000092d38b7223 */ /* 0x000fe200000100c3 */
[----:B------:R-:W-:-:S03]  /*2be0*/  @P3 HADD2.F32 R138, -RZ, R110.H0_H0 ;  /* 0x2000006eff8a3230 */ /* 0x000fc60000004100 */
[----:B------:R-:W-:-:S04]  /*2bf0*/  FADD.FTZ R139, R208, -R139 ;  /* 0x8000008bd08b7221 */ /* 0x000fc80000010000 */
[----:B------:R-:W-:-:S04]  /*2c00*/  FMUL.FTZ R139, R194, R139 ;  /* 0x0000008bc28b7220 */ /* 0x000fc80000410000 */
[----:B------:R-:W-:Y:S02]  /*2c10*/  @P3 FADD.FTZ R139, R139, R138 ;  /* 0x0000008a8b8b3221 */ /* 0x000fe40000010000 */
.L_x_1876:
[----:B------:R-:W-:Y:S05]  /*2c20*/  BSYNC B1 ;  /* 0x0000000000017941 */ /* 0x000fea0003800000 */
.L_x_1874:
        /* <DEDUP_REMOVED lines=11> */
.L_x_1878:
[----:B------:R-:W-:Y:S01]  /*2ce0*/  FFMA.FTZ R139, R235, R146, R195 ;  /* 0x00000092eb8b7223 */ /* 0x000fe200000100c3 */
[----:B------:R-:W-:-:S03]  /*2cf0*/  @P3 HADD2.F32 R138, -RZ, R110.H1_H1 ;  /* 0x3000006eff8a3230 */ /* 0x000fc60000004100 */
[----:B------:R-:W-:-:S04]  /*2d00*/  FADD.FTZ R139, R142, -R139 ;  /* 0x8000008b8e8b7221 */ /* 0x000fc80000010000 */
[----:B------:R-:W-:-:S04]  /*2d10*/  FMUL.FTZ R139, R194, R139 ;  /* 0x0000008bc28b7220 */ /* 0x000fc80000410000 */
[----:B------:R-:W-:Y:S02]  /*2d20*/  @P3 FADD.FTZ R139, R139, R138 ;  /* 0x0000008a8b8b3221 */ /* 0x000fe40000010000 */
.L_x_1879:
[----:B------:R-:W-:Y:S05]  /*2d30*/  BSYNC B1 ;  /* 0x0000000000017941 */ /* 0x000fea0003800000 */
.L_x_1877:
        /* <DEDUP_REMOVED lines=11> */
.L_x_1881:
[----:B------:R-:W-:Y:S01]  /*2df0*/  FFMA.FTZ R139, R237, R146, R195 ;  /* 0x00000092ed8b7223 */ /* 0x000fe200000100c3 */
[----:B------:R-:W-:-:S03]  /*2e00*/  @P3 HADD2.F32 R138, -RZ, R111.H0_H0 ;  /* 0x2000006fff8a3230 */ /* 0x000fc60000004100 */
[----:B------:R-:W-:-:S04]  /*2e10*/  FADD.FTZ R139, R210, -R139 ;  /* 0x8000008bd28b7221 */ /* 0x000fc80000010000 */
[----:B------:R-:W-:-:S04]  /*2e20*/  FMUL.FTZ R139, R194, R139 ;  /* 0x0000008bc28b7220 */ /* 0x000fc80000410000 */
[----:B------:R-:W-:Y:S02]  /*2e30*/  @P3 FADD.FTZ R139, R139, R138 ;  /* 0x0000008a8b8b3221 */ /* 0x000fe40000010000 */
.L_x_1882:
[----:B------:R-:W-:Y:S05]  /*2e40*/  BSYNC B1 ;  /* 0x0000000000017941 */ /* 0x000fea0003800000 */
.L_x_1880:
        /* <DEDUP_REMOVED lines=11> */
.L_x_1884:
[----:B------:R-:W-:Y:S01]  /*2f00*/  FFMA.FTZ R139, R239, R146, R195 ;  /* 0x00000092ef8b7223 */ /* 0x000fe200000100c3 */
[----:B------:R-:W-:-:S03]  /*2f10*/  @P3 HADD2.F32 R138, -RZ, R111.H1_H1 ;  /* 0x3000006fff8a3230 */ /* 0x000fc60000004100 */
[----:B------:R-:W-:-:S04]  /*2f20*/  FADD.FTZ R139, R214, -R139 ;  /* 0x8000008bd68b7221 */ /* 0x000fc80000010000 */
[----:B------:R-:W-:-:S04]  /*2f30*/  FMUL.FTZ R139, R194, R139 ;  /* 0x0000008bc28b7220 */ /* 0x000fc80000410000 */
[----:B------:R-:W-:Y:S02]  /*2f40*/  @P3 FADD.FTZ R139, R139, R138 ;  /* 0x0000008a8b8b3221 */ /* 0x000fe40000010000 */
.L_x_1885:
[----:B------:R-:W-:Y:S05]  /*2f50*/  BSYNC B1 ;  /* 0x0000000000017941 */ /* 0x000fea0003800000 */
.L_x_1883:
[----:B------:R-:W-:Y:S01]  /*2f60*/  @P2 FMUL.FTZ R138, R139, c[0x0][0x1ec] ;  /* 0x00007b008b8a2a20 */ /* 0x000fe20000410000 */
[----:B------:R-:W-:Y:S01]  /*2f70*/  @P0 F2FP.PACK_AB R139, RZ, R139 ;  /* 0x0000008bff8b023e */ /* 0x000fe200000000ff */
[----:B------:R-:W-:Y:S01]  /*2f80*/  BSSY B1, `(.L_x_1886) ;  /* 0x0000014000017945 */ /* 0x000fe20003800000 */
[----:B------:R-:W-:Y:S02]  /*2f90*/  @P0 MOV R172, 0x10 ;  /* 0x0000001000ac0802 */ /* 0x000fe40000000f00 */
[----:B------:R-:W-:Y:S02]  /*2fa0*/  @P0 PRMT R131, R131, 0x5410, R139 ;  /* 0x0000541083830816 */ /* 0x000fe4000000008b */
[----:B------:R-:W-:Y:S01]  /*2fb0*/  @P2 F2FP.PACK_AB R138, RZ, R138 ;  /* 0x0000008aff8a223e */ /* 0x000fe200000000ff */
        /* <DEDUP_REMOVED lines=9> */
[----:B------:R-:W-:Y:S01]  /*3050*/  HADD2.F32 R139, -RZ, R112.H0_H0 ;  /* 0x20000070ff8b7230 */ /* 0x000fe20000004100 */
[----:B------:R-:W-:Y:S05]  /*3060*/  BRA `(.L_x_1888) ;  /* 0x0000005000007947 */ /* 0x000fea0003800000 */
.L_x_1887:
[----:B0-----:R-:W-:Y:S01]  /*3070*/  FFMA.FTZ R139, R143, R146, R195 ;  /* 0x000000928f8b7223 */ /* 0x001fe200000100c3 */
[----:B------:R-:W-:-:S03]  /*3080*/  @P3 HADD2.F32 R138, -RZ, R112.H0_H0 ;  /* 0x20000070ff8a3230 */ /* 0x000fc60000004100 */
[----:B------:R-:W-:-:S04]  /*3090*/  FADD.FTZ R139, R216, -R139 ;  /* 0x8000008bd88b7221 */ /* 0x000fc80000010000 */
[----:B------:R-:W-:-:S04]  /*30a0*/  FMUL.FTZ R139, R194, R139 ;  /* 0x0000008bc28b7220 */ /* 0x000fc80000410000 */
[----:B------:R-:W-:Y:S02]  /*30b0*/  @P3 FADD.FTZ R139, R139, R138 ;  /* 0x0000008a8b8b3221 */ /* 0x000fe40000010000 */
.L_x_1888:
[----:B------:R-:W-:Y:S05]  /*30c0*/  BSYNC B1 ;  /* 0x0000000000017941 */ /* 0x000fea0003800000 */
.L_x_1886:
        /* <DEDUP_REMOVED lines=11> */
.L_x_1890:
[----:B------:R-:W-:Y:S01]  /*3180*/  FFMA.FTZ R139, R241, R146, R195 ;  /* 0x00000092f18b7223 */ /* 0x000fe200000100c3 */
[----:B------:R-:W-:-:S03]  /*3190*/  @P3 HADD2.F32 R138, -RZ, R112.H1_H1 ;  /* 0x30000070ff8a3230 */ /* 0x000fc60000004100 */
[----:B------:R-:W-:-:S04]  /*31a0*/  FADD.FTZ R139, R148, -R139 ;  /* 0x8000008b948b7221 */ /* 0x000fc80000010000 */
[----:B------:R-:W-:-:S04]  /*31b0*/  FMUL.FTZ R139, R194, R139 ;  /* 0x0000008bc28b7220 */ /* 0x000fc80000410000 */
[----:B------:R-:W-:Y:S02]  /*31c0*/  @P3 FADD.FTZ R139, R139, R138 ;  /* 0x0000008a8b8b3221 */ /* 0x000fe40000010000 */
.L_x_1891:
[----:B------:R-:W-:Y:S05]  /*31d0*/  BSYNC B1 ;  /* 0x0000000000017941 */ /* 0x000fea0003800000 */
.L_x_1889:
        /* <DEDUP_REMOVED lines=11> */
.L_x_1893:
[----:B------:R-:W-:Y:S01]  /*3290*/  FFMA.FTZ R139, R243, R146, R195 ;  /* 0x00000092f38b7223 */ /* 0x000fe200000100c3 */
[----:B------:R-:W-:-:S03]  /*32a0*/  @P3 HADD2.F32 R138, -RZ, R113.H0_H0 ;  /* 0x20000071ff8a3230 */ /* 0x000fc60000004100 */
[----:B------:R-:W-:-:S04]  /*32b0*/  FADD.FTZ R139, R218, -R139 ;  /* 0x8000008bda8b7221 */ /* 0x000fc80000010000 */
[----:B------:R-:W-:-:S04]  /*32c0*/  FMUL.FTZ R139, R194, R139 ;  /* 0x0000008bc28b7220 */ /* 0x000fc80000410000 */
[----:B------:R-:W-:Y:S02]  /*32d0*/  @P3 FADD.FTZ R139, R139, R138 ;  /* 0x0000008a8b8b3221 */ /* 0x000fe40000010000 */
.L_x_1894:
[----:B------:R-:W-:Y:S05]  /*32e0*/  BSYNC B1 ;  /* 0x0000000000017941 */ /* 0x000fea0003800000 */
.L_x_1892:
        /* <DEDUP_REMOVED lines=11> */
.L_x_1896:
[----:B------:R-:W-:Y:S01]  /*33a0*/  FFMA.FTZ R139, R145, R146, R195 ;  /* 0x00000092918b7223 */ /* 0x000fe200000100c3 */
[----:B------:R-:W-:-:S03]  /*33b0*/  @P3 HADD2.F32 R138, -RZ, R113.H1_H1 ;  /* 0x30000071ff8a3230 */ /* 0x000fc60000004100 */
[----:B------:R-:W-:-:S04]  /*33c0*/  FADD.FTZ R139, R220, -R139 ;  /* 0x8000008bdc8b7221 */ /* 0x000fc80000010000 */
[----:B------:R-:W-:-:S04]  /*33d0*/  FMUL.FTZ R139, R194, R139 ;  /* 0x0000008bc28b7220 */ /* 0x000fc80000410000 */
[----:B------:R-:W-:Y:S02]  /*33e0*/  @P3 FADD.FTZ R139, R139, R138 ;  /* 0x0000008a8b8b3221 */ /* 0x000fe40000010000 */
.L_x_1897:
[----:B------:R-:W-:Y:S05]  /*33f0*/  BSYNC B1 ;  /* 0x0000000000017941 */ /* 0x000fea0003800000 */
.L_x_1895:
        /* <DEDUP_REMOVED lines=11> */
.L_x_1899:
[----:B------:R-:W-:Y:S01]  /*34b0*/  FFMA.FTZ R139, R217, R146, R195 ;  /* 0x00000092d98b7223 */ /* 0x000fe200000100c3 */
[----:B------:R-:W-:-:S03]  /*34c0*/  @P3 HADD2.F32 R138, -RZ, R114.H0_H0 ;  /* 0x20000072ff8a3230 */ /* 0x000fc60000004100 */
[----:B------:R-:W-:-:S04]  /*34d0*/  FADD.FTZ R139, R224, -R139 ;  /* 0x8000008be08b7221 */ /* 0x000fc80000010000 */
[----:B------:R-:W-:-:S04]  /*34e0*/  FMUL.FTZ R139, R194, R139 ;  /* 0x0000008bc28b7220 */ /* 0x000fc80000410000 */
[----:B------:R-:W-:Y:S02]  /*34f0*/  @P3 FADD.FTZ R139, R139, R138 ;  /* 0x0000008a8b8b3221 */ /* 0x000fe40000010000 */
.L_x_1900:
[----:B------:R-:W-:Y:S05]  /*3500*/  BSYNC B1 ;  /* 0x0000000000017941 */ /* 0x000fea0003800000 */
.L_x_1898:
        /* <DEDUP_REMOVED lines=11> */
.L_x_1902:
[----:B------:R-:W-:Y:S01]  /*35c0*/  FFMA.FTZ R139, R245, R146, R195 ;  /* 0x00000092f58b7223 */ /* 0x000fe200000100c3 */
[----:B------:R-:W-:-:S03]  /*35d0*/  @P3 HADD2.F32 R138, -RZ, R114.H1_H1 ;  /* 0x30000072ff8a3230 */ /* 0x000fc60000004100 */
[----:B------:R-:W-:-:S04]  /*35e0*/  FADD.FTZ R139, R150, -R139 ;  /* 0x8000008b968b7221 */ /* 0x000fc80000010000 */
[----:B------:R-:W-:-:S04]  /*35f0*/  FMUL.FTZ R139, R194, R139 ;  /* 0x0000008bc28b7220 */ /* 0x000fc80000410000 */
[----:B------:R-:W-:Y:S02]  /*3600*/  @P3 FADD.FTZ R139, R139, R138 ;  /* 0x0000008a8b8b3221 */ /* 0x000fe40000010000 */
.L_x_1903:
[----:B------:R-:W-:Y:S05]  /*3610*/  BSYNC B1 ;  /* 0x0000000000017941 */ /* 0x000fea0003800000 */
.L_x_1901:
        /* <DEDUP_REMOVED lines=11> */
.L_x_1905:
[----:B------:R-:W-:Y:S01]  /*36d0*/  FFMA.FTZ R139, R247, R146, R195 ;  /* 0x00000092f78b7223 */ /* 0x000fe200000100c3 */
[----:B------:R-:W-:-:S03]  /*36e0*/  @P3 HADD2.F32 R138, -RZ, R115.H0_H0 ;  /* 0x20000073ff8a3230 */ /* 0x000fc60000004100 */
[----:B------:R-:W-:-:S04]  /*36f0*/  FADD.FTZ R139, R240, -R139 ;  /* 0x8000008bf08b7221 */ /* 0x000fc80000010000 */
[----:B------:R-:W-:-:S04]  /*3700*/  FMUL.FTZ R139, R194, R139 ;  /* 0x0000008bc28b7220 */ /* 0x000fc80000410000 */
[----:B------:R-:W-:Y:S02]  /*3710*/  @P3 FADD.FTZ R139, R139, R138 ;  /* 0x0000008a8b8b3221 */ /* 0x000fe40000010000 */
.L_x_1906:
[----:B------:R-:W-:Y:S05]  /*3720*/  BSYNC B1 ;  /* 0x0000000000017941 */ /* 0x000fea0003800000 */
.L_x_1904:
        /* <DEDUP_REMOVED lines=11> */
.L_x_1908:
[----:B------:R-:W-:Y:S01]  /*37e0*/  FFMA.FTZ R139, R219, R146, R195 ;  /* 0x00000092db8b7223 */ /* 0x000fe200000100c3 */
[----:B------:R-:W-:-:S03]  /*37f0*/  @P3 HADD2.F32 R138, -RZ, R115.H1_H1 ;  /* 0x30000073ff8a3230 */ /* 0x000fc60000004100 */
[----:B------:R-:W-:-:S04]  /*3800*/  FADD.FTZ R139, R222, -R139 ;  /* 0x8000008bde8b7221 */ /* 0x000fc80000010000 */
[----:B------:R-:W-:-:S04]  /*3810*/  FMUL.FTZ R139, R194, R139 ;  /* 0x0000008bc28b7220 */ /* 0x000fc80000410000 */
[----:B------:R-:W-:Y:S02]  /*3820*/  @P3 FADD.FTZ R139, R139, R138 ;  /* 0x0000008a8b8b3221 */ /* 0x000fe40000010000 */
.L_x_1909:
[----:B------:R-:W-:Y:S05]  /*3830*/  BSYNC B1 ;  /* 0x0000000000017941 */ /* 0x000fea0003800000 */
.L_x_1907:
[----:B------:R-:W-:Y:S01]  /*3840*/  @P0 F2FP.PACK_AB R138, RZ, R139 ;  /* 0x0000008bff8a023e */ /* 0x000fe200000000ff */
[----:B------:R-:W-:Y:S01]  /*3850*/  @P2 FMUL.FTZ R139, R139, c[0x0][0x1ec] ;  /* 0x00007b008b8b2a20 */ /* 0x000fe20000410000 */
[----:B------:R-:W-:Y:S01]  /*3860*/  @P0 MOV R172, 0x10 ;  /* 0x0000001000ac0802 */ /* 0x000fe20000000f00 */
[----:B------:R-:W-:Y:S01]  /*3870*/  BSSY B1, `(.L_x_1910) ;  /* 0x0000014000017945 */ /* 0x000fe20003800000 */
[----:B------:R-:W-:Y:S02]  /*3880*/  @P0 PRMT R131, R131, 0x5410, R138 ;  /* 0x0000541083830816 */ /* 0x000fe4000000008a */
[----:B------:R-:W-:Y:S01]  /*3890*/  @P2 IADD3 R138, R4, 0x20, RZ ;  /* 0x00000020048a2810 */ /* 0x000fe20007ffe0ff */
[----:B------:R-:W-:Y:S01]  /*38a0*/  @P0 IMAD.WIDE.U32 R172, R205, R172, c[0x0][0x258] ;  /* 0x00009600cdac0625 */ /* 0x000fe200078e00ac */
[----:B------:R-:W-:Y:S02]  /*38b0*/  @P2 MOV R199, 0x10 ;  /* 0x0000001000c72802 */ /* 0x000fe40000000f00 */
[----:B------:R-:W-:-:S02]  /*38c0*/  @P2 F2FP.PACK_AB R152, RZ, R139 ;  /* 0x0000008bff98223e */ /* 0x000fc400000000ff */
[----:B------:R0:W-:Y:S01]  /*38d0*/  @P0 STG.E.128 [R172.64], R128 ;  /* 0x00000080ac000986 */ /* 0x0001e2000c101d04 */
[----:B------:R-:W-:Y:S01]  /*38e0*/  @P2 IMAD.WIDE.U32 R138, R138, R199, c[0x0][0x248] ;  /* 0x000092008a8a2625 */ /* 0x000fe200078e00c7 */
[----:B------:R-:W-:-:S05]  /*38f0*/  @P2 PRMT R135, R135, 0x5410, R152 ;  /* 0x0000541087872816 */ /* 0x000fca0000000098 */
[----:B------:R0:W-:Y:S01]  /*3900*/  @P2 STG.E.128 [R138.64], R132 ;  /* 0x000000848a002986 */ /* 0x0001e2000c101d04 */
[----:B------:R-:W-:Y:S05]  /*3910*/  @P1 BRA `(.L_x_1911) ;  /* 0x0000004000001947 */ /* 0x000fea0003800000 */
[----:B0-----:R-:W-:Y:S01]  /*3920*/  HFMA2.MMA R139, -RZ, RZ, 0, 0 ;  /* 0x00000000ff8b7435 */ /* 0x001fe200000001ff */
[----:B------:R-:W-:Y:S05]  /*3930*/  @!P3 BRA `(.L_x_1912) ;  /* 0x000000700000b947 */ /* 0x000fea0003800000 */
[----:B------:R-:W-:Y:S01]  /*3940*/  HADD2.F32 R139, -RZ, R116.H0_H0 ;  /* 0x20000074ff8b7230 */ /* 0x000fe20000004100 */
[----:B------:R-:W-:Y:S05]  /*3950*/  BRA `(.L_x_1912) ;  /* 0x0000005000007947 */ /* 0x000fea0003800000 */
.L_x_1911:
[----:B0-----:R-:W-:Y:S01]  /*3960*/  FFMA.FTZ R139, R151, R146, R195 ;  /* 0x00000092978b7223 */ /* 0x001fe200000100c3 */
[----:B------:R-:W-:-:S03]  /*3970*/  @P3 HADD2.F32 R138, -RZ, R116.H0_H0 ;  /* 0x20000074ff8a3230 */ /* 0x000fc60000004100 */
[----:B------:R-:W-:-:S04]  /*3980*/  FADD.FTZ R139, R242, -R139 ;  /* 0x8000008bf28b7221 */ /* 0x000fc80000010000 */
[----:B------:R-:W-:-:S04]  /*3990*/  FMUL.FTZ R139, R194, R139 ;  /* 0x0000008bc28b7220 */ /* 0x000fc80000410000 */
[----:B------:R-:W-:Y:S02]  /*39a0*/  @P3 FADD.FTZ R139, R139, R138 ;  /* 0x0000008a8b8b3221 */ /* 0x000fe40000010000 */
.L_x_1912:
[----:B------:R-:W-:Y:S05]  /*39b0*/  BSYNC B1 ;  /* 0x0000000000017941 */ /* 0x000fea0003800000 */
.L_x_1910:
        /* <DEDUP_REMOVED lines=11> */
.L_x_1914:
[----:B------:R-:W-:Y:S01]  /*3a70*/  FFMA.FTZ R139, R249, R146, R195 ;  /* 0x00000092f98b7223 */ /* 0x000fe200000100c3 */
[----:B------:R-:W-:-:S03]  /*3a80*/  @P3 HADD2.F32 R138, -RZ, R116.H1_H1 ;  /* 0x30000074ff8a3230 */ /* 0x000fc60000004100 */
[----:B------:R-:W-:-:S04]  /*3a90*/  FADD.FTZ R139, R156, -R139 ;  /* 0x8000008b9c8b7221 */ /* 0x000fc80000010000 */
[----:B------:R-:W-:-:S04]  /*3aa0*/  FMUL.FTZ R139, R194, R139 ;  /* 0x0000008bc28b7220 */ /* 0x000fc80000410000 */
[----:B------:R-:W-:Y:S02]  /*3ab0*/  @P3 FADD.FTZ R139, R139, R138 ;  /* 0x0000008a8b8b3221 */ /* 0x000fe40000010000 */
.L_x_1915:
[----:B------:R-:W-:Y:S05]  /*3ac0*/  BSYNC B1 ;  /* 0x0000000000017941 */ /* 0x000fea0003800000 */
.L_x_1913:
        /* <DEDUP_REMOVED lines=11> */
.L_x_1917:
[----:B------:R-:W-:Y:S01]  /*3b80*/  FFMA.FTZ R139, R251, R146, R195 ;  /* 0x00000092fb8b7223 */ /* 0x000fe200000100c3 */
[----:B------:R-:W-:-:S03]  /*3b90*/  @P3 HADD2.F32 R138, -RZ, R117.H0_H0 ;  /* 0x20000075ff8a3230 */ /* 0x000fc60000004100 */
[----:B------:R-:W-:-:S04]  /*3ba0*/  FADD.FTZ R139, R244, -R139 ;  /* 0x8000008bf48b7221 */ /* 0x000fc80000010000 */
[----:B------:R-:W-:-:S04]  /*3bb0*/  FMUL.FTZ R139, R194, R139 ;  /* 0x0000008bc28b7220 */ /* 0x000fc80000410000 */
[----:B------:R-:W-:Y:S02]  /*3bc0*/  @P3 FADD.FTZ R139, R139, R138 ;  /* 0x0000008a8b8b3221 */ /* 0x000fe40000010000 */
.L_x_1918:
[----:B------:R-:W-:Y:S05]  /*3bd0*/  BSYNC B1 ;  /* 0x0000000000017941 */ /* 0x000fea0003800000 */
.L_x_1916:
        /* <DEDUP_REMOVED lines=11> */
.L_x_1920:
[----:B------:R-:W-:Y:S01]  /*3c90*/  FFMA.FTZ R139, R153, R146, R195 ;  /* 0x00000092998b7223 */ /* 0x000fe200000100c3 */
[----:B------:R-:W-:-:S03]  /*3ca0*/  @P3 HADD2.F32 R138, -RZ, R117.H1_H1 ;  /* 0x30000075ff8a3230 */ /* 0x000fc60000004100 */
[----:B------:R-:W-:-:S04]  /*3cb0*/  FADD.FTZ R139, R228, -R139 ;  /* 0x8000008be48b7221 */ /* 0x000fc80000010000 */
[----:B------:R-:W-:-:S04]  /*3cc0*/  FMUL.FTZ R139, R194, R139 ;  /* 0x0000008bc28b7220 */ /* 0x000fc80000410000 */
[----:B------:R-:W-:Y:S02]  /*3cd0*/  @P3 FADD.FTZ R139, R139, R138 ;  /* 0x0000008a8b8b3221 */ /* 0x000fe40000010000 */
.L_x_1921:
[----:B------:R-:W-:Y:S05]  /*3ce0*/  BSYNC B1 ;  /* 0x0000000000017941 */ /* 0x000fea0003800000 */
.L_x_1919:
        /* <DEDUP_REMOVED lines=11> */
.L_x_1923:
[----:B------:R-:W-:Y:S01]  /*3da0*/  FFMA.FTZ R139, R225, R146, R195 ;  /* 0x00000092e18b7223 */ /* 0x000fe200000100c3 */
[----:B------:R-:W-:-:S03]  /*3db0*/  @P3 HADD2.F32 R138, -RZ, R118.H0_H0 ;  /* 0x20000076ff8a3230 */ /* 0x000fc60000004100 */
[----:B------:R-:W-:-:S04]  /*3dc0*/  FADD.FTZ R139, R246, -R139 ;  /* 0x8000008bf68b7221 */ /* 0x000fc80000010000 */
[----:B------:R-:W-:-:S04]  /*3dd0*/  FMUL.FTZ R139, R194, R139 ;  /* 0x0000008bc28b7220 */ /* 0x000fc80000410000 */
[----:B------:R-:W-:Y:S02]  /*3de0*/  @P3 FADD.FTZ R139, R139, R138 ;  /* 0x0000008a8b8b3221 */ /* 0x000fe40000010000 */
.L_x_1924:
[----:B------:R-:W-:Y:S05]  /*3df0*/  BSYNC B1 ;  /* 0x0000000000017941 */ /* 0x000fea0003800000 */
.L_x_1922:
        /* <DEDUP_REMOVED lines=11> */
.L_x_1926:
[----:B------:R-:W-:-:S04]  /*3eb0*/  FFMA.FTZ R138, R154, R146, R195 ;  /* 0x000000929a8a7223 */ /* 0x000fc800000100c3 */
[----:B------:R-:W-:Y:S01]  /*3ec0*/  FADD.FTZ R139, R141, -R138 ;  /* 0x8000008a8d8b7221 */ /* 0x000fe20000010000 */
[----:B------:R-:W-:-:S03]  /*3ed0*/  @P3 HADD2.F32 R138, -RZ, R118.H1_H1 ;  /* 0x30000076ff8a3230 */ /* 0x000fc60000004100 */
[----:B------:R-:W-:-:S04]  /*3ee0*/  FMUL.FTZ R139, R194, R139 ;  /* 0x0000008bc28b7220 */ /* 0x000fc80000410000 */
[----:B------:R-:W-:Y:S02]  /*3ef0*/  @P3 FADD.FTZ R139, R139, R138 ;  /* 0x0000008a8b8b3221 */ /* 0x000fe40000010000 */
.L_x_1927:
[----:B------:R-:W-:Y:S05]  /*3f00*/  BSYNC B1 ;  /* 0x0000000000017941 */ /* 0x000fea0003800000 */
.L_x_1925:
        /* <DEDUP_REMOVED lines=11> */
.L_x_1929:
[----:B------:R-:W-:-:S04]  /*3fc0*/  FFMA.FTZ R138, R226, R146, R195 ;  /* 0x00000092e28a7223 */ /* 0x000fc800000100c3 */
[----:B------:R-:W-:Y:S01]  /*3fd0*/  FADD.FTZ R139, R231, -R138 ;  /* 0x8000008ae78b7221 */ /* 0x000fe20000010000 */
[----:B------:R-:W-:-:S03]  /*3fe0*/  @P3 HADD2.F32 R138, -RZ, R119.H0_H0 ;  /* 0x20000077ff8a3230 */ /* 0x000fc60000004100 */
[----:B------:R-:W-:-:S04]  /*3ff0*/  FMUL.FTZ R139, R194, R139 ;  /* 0x0000008bc28b7220 */ /* 0x000fc80000410000 */
[----:B------:R-:W-:Y:S02]  /*4000*/  @P3 FADD.FTZ R139, R139, R138 ;  /* 0x0000008a8b8b3221 */ /* 0x000fe40000010000 */
.L_x_1930:
[----:B------:R-:W-:Y:S05]  /*4010*/  BSYNC B1 ;  /* 0x0000000000017941 */ /* 0x000fea0003800000 */
.L_x_1928:
        /* <DEDUP_REMOVED lines=11> */
.L_x_1932:
[----:B------:R-:W-:Y:S01]  /*40d0*/  FFMA.FTZ R139, R155, R146, R195 ;  /* 0x000000929b8b7223 */ /* 0x000fe200000100c3 */
[----:B------:R-:W-:-:S03]  /*40e0*/  @P3 HADD2.F32 R138, -RZ, R119.H1_H1 ;  /* 0x30000077ff8a3230 */ /* 0x000fc60000004100 */
[----:B------:R-:W-:-:S04]  /*40f0*/  FADD.FTZ R139, R230, -R139 ;  /* 0x8000008be68b7221 */ /* 0x000fc80000010000 */
[----:B------:R-:W-:-:S04]  /*4100*/  FMUL.FTZ R139, R194, R139 ;  /* 0x0000008bc28b7220 */ /* 0x000fc80000410000 */
[----:B------:R-:W-:Y:S02]  /*4110*/  @P3 FADD.FTZ R139, R139, R138 ;  /* 0x0000008a8b8b3221 */ /* 0x000fe40000010000 */
.L_x_1933:
[----:B------:R-:W-:Y:S05]  /*4120*/  BSYNC B1 ;  /* 0x0000000000017941 */ /* 0x000fea0003800000 */
.L_x_1931:
        /* <DEDUP_REMOVED lines=18> */
.L_x_1935:
[----:B0-----:R-:W-:Y:S01]  /*4250*/  FFMA.FTZ R139, R159, R146, R195 ;  /* 0x000000929f8b7223 */ /* 0x001fe200000100c3 */
[----:B------:R-:W-:-:S03]  /*4260*/  @P3 HADD2.F32 R138, -RZ, R120.H0_H0 ;  /* 0x20000078ff8a3230 */ /* 0x000fc60000004100 */
[----:B------:R-:W-:-:S04]  /*4270*/  FADD.FTZ R139, R158, -R139 ;  /* 0x8000008b9e8b7221 */ /* 0x000fc80000010000 */
[----:B------:R-:W-:-:S04]  /*4280*/  FMUL.FTZ R139, R194, R139 ;  /* 0x0000008bc28b7220 */ /* 0x000fc80000410000 */
[----:B------:R-:W-:Y:S02]  /*4290*/  @P3 FADD.FTZ R139, R139, R138 ;  /* 0x0000008a8b8b3221 */ /* 0x000fe40000010000 */
.L_x_1936:
[----:B------:R-:W-:Y:S05]  /*42a0*/  BSYNC B1 ;  /* 0x0000000000017941 */ /* 0x000fea0003800000 */
.L_x_1934:
        /* <DEDUP_REMOVED lines=11> */
.L_x_1938:
[----:B------:R-:W-:-:S04]  /*4360*/  FFMA.FTZ R138, R160, R146, R195 ;  /* 0x00000092a08a7223 */ /* 0x000fc800000100c3 */
[----:B------:R-:W-:Y:S01]  /*4370*/  FADD.FTZ R139, R147, -R138 ;  /* 0x8000008a938b7221 */ /* 0x000fe20000010000 */
[----:B------:R-:W-:-:S03]  /*4380*/  @P3 HADD2.F32 R138, -RZ, R120.H1_H1 ;  /* 0x30000078ff8a3230 */ /* 0x000fc60000004100 */
[----:B------:R-:W-:-:S04]  /*4390*/  FMUL.FTZ R139, R194, R139 ;  /* 0x0000008bc28b7220 */ /* 0x000fc80000410000 */
[----:B------:R-:W-:Y:S02]  /*43a0*/  @P3 FADD.FTZ R139, R139, R138 ;  /* 0x0000008a8b8b3221 */ /* 0x000fe40000010000 */
.L_x_1939:
[----:B------:R-:W-:Y:S05]  /*43b0*/  BSYNC B1 ;  /* 0x0000000000017941 */ /* 0x000fea0003800000 */
.L_x_1937:
        /* <DEDUP_REMOVED lines=11> */
.L_x_1941:
[----:B------:R-:W-:-:S04]  /*4470*/  FFMA.FTZ R138, R232, R146, R195 ;  /* 0x00000092e88a7223 */ /* 0x000fc800000100c3 */
[----:B------:R-:W-:Y:S01]  /*4480*/  FADD.FTZ R139, R209, -R138 ;  /* 0x8000008ad18b7221 */ /* 0x000fe20000010000 */
[----:B------:R-:W-:-:S03]  /*4490*/  @P3 HADD2.F32 R138, -RZ, R121.H0_H0 ;  /* 0x20000079ff8a3230 */ /* 0x000fc60000004100 */
[----:B------:R-:W-:-:S04]  /*44a0*/  FMUL.FTZ R139, R194, R139 ;  /* 0x0000008bc28b7220 */ /* 0x000fc80000410000 */
[----:B------:R-:W-:Y:S02]  /*44b0*/  @P3 FADD.FTZ R139, R139, R138 ;  /* 0x0000008a8b8b3221 */ /* 0x000fe40000010000 */
.L_x_1942:
[----:B------:R-:W-:Y:S05]  /*44c0*/  BSYNC B1 ;  /* 0x0000000000017941 */ /* 0x000fea0003800000 */
.L_x_1940:
        /* <DEDUP_REMOVED lines=11> */
.L_x_1944:
[----:B------:R-:W-:Y:S01]  /*4580*/  FFMA.FTZ R139, R161, R146, R195 ;  /* 0x00000092a18b7223 */ /* 0x000fe200000100c3 */
[----:B------:R-:W-:-:S03]  /*4590*/  @P3 HADD2.F32 R138, -RZ, R121.H1_H1 ;  /* 0x30000079ff8a3230 */ /* 0x000fc60000004100 */
[----:B------:R-:W-:-:S04]  /*45a0*/  FADD.FTZ R139, R164, -R139 ;  /* 0x8000008ba48b7221 */ /* 0x000fc80000010000 */
[----:B------:R-:W-:-:S04]  /*45b0*/  FMUL.FTZ R139, R194, R139 ;  /* 0x0000008bc28b7220 */ /* 0x000fc80000410000 */
[----:B------:R-:W-:Y:S02]  /*45c0*/  @P3 FADD.FTZ R139, R139, R138 ;  /* 0x0000008a8b8b3221 */ /* 0x000fe40000010000 */
.L_x_1945:
[----:B------:R-:W-:Y:S05]  /*45d0*/  BSYNC B1 ;  /* 0x0000000000017941 */ /* 0x000fea0003800000 */
.L_x_1943:
        /* <DEDUP_REMOVED lines=11> */
.L_x_1947:
[----:B------:R-:W-:Y:S01]  /*4690*/  FFMA.FTZ R139, R233, R146, R195 ;  /* 0x00000092e98b7223 */ /* 0x000fe200000100c3 */
[----:B------:R-:W-:-:S03]  /*46a0*/  @P3 HADD2.F32 R138, -RZ, R122.H0_H0 ;  /* 0x2000007aff8a3230 */ /* 0x000fc60000004100 */
[----:B------:R-:W-:-:S04]  /*46b0*/  FADD.FTZ R139, R248, -R139 ;  /* 0x8000008bf88b7221 */ /* 0x000fc80000010000 */
[----:B------:R-:W-:-:S04]  /*46c0*/  FMUL.FTZ R139, R194, R139 ;  /* 0x0000008bc28b7220 */ /* 0x000fc80000410000 */
[----:B------:R-:W-:Y:S02]  /*46d0*/  @P3 FADD.FTZ R139, R139, R138 ;  /* 0x0000008a8b8b3221 */ /* 0x000fe40000010000 */
.L_x_1948:
[----:B------:R-:W-:Y:S05]  /*46e0*/  BSYNC B1 ;  /* 0x0000000000017941 */ /* 0x000fea0003800000 */
.L_x_1946:
        /* <DEDUP_REMOVED lines=11> */
.L_x_1950:
[----:B------:R-:W-:-:S04]  /*47a0*/  FFMA.FTZ R138, R162, R146, R195 ;  /* 0x00000092a28a7223 */ /* 0x000fc800000100c3 */
[----:B------:R-:W-:Y:S01]  /*47b0*/  FADD.FTZ R139, R149, -R138 ;  /* 0x8000008a958b7221 */ /* 0x000fe20000010000 */
[----:B------:R-:W-:-:S03]  /*47c0*/  @P3 HADD2.F32 R138, -RZ, R122.H1_H1 ;  /* 0x3000007aff8a3230 */ /* 0x000fc60000004100 */
[----:B------:R-:W-:-:S04]  /*47d0*/  FMUL.FTZ R139, R194, R139 ;  /* 0x0000008bc28b7220 */ /* 0x000fc80000410000 */
[----:B------:R-:W-:Y:S02]  /*47e0*/  @P3 FADD.FTZ R139, R139, R138 ;  /* 0x0000008a8b8b3221 */ /* 0x000fe40000010000 */
.L_x_1951:
[----:B------:R-:W-:Y:S05]  /*47f0*/  BSYNC B1 ;  /* 0x0000000000017941 */ /* 0x000fea0003800000 */
.L_x_1949:
        /* <DEDUP_REMOVED lines=11> */
.L_x_1953:
[----:B------:R-:W-:-:S04]  /*48b0*/  FFMA.FTZ R138, R234, R146, R195 ;  /* 0x00000092ea8a7223 */ /* 0x000fc800000100c3 */
[----:B------:R-:W-:Y:S01]  /*48c0*/  FADD.FTZ R139, R157, -R138 ;  /* 0x8000008a9d8b7221 */ /* 0x000fe20000010000 */
[----:B------:R-:W-:-:S03]  /*48d0*/  @P3 HADD2.F32 R138, -RZ, R123.H0_H0 ;  /* 0x2000007bff8a3230 */ /* 0x000fc60000004100 */
[----:B------:R-:W-:-:S04]  /*48e0*/  FMUL.FTZ R139, R194, R139 ;  /* 0x0000008bc28b7220 */ /* 0x000fc80000410000 */
[----:B------:R-:W-:Y:S02]  /*48f0*/  @P3 FADD.FTZ R139, R139, R138 ;  /* 0x0000008a8b8b3221 */ /* 0x000fe40000010000 */
.L_x_1954:
[----:B------:R-:W-:Y:S05]  /*4900*/  BSYNC B1 ;  /* 0x0000000000017941 */ /* 0x000fea0003800000 */
.L_x_1952:
        /* <DEDUP_REMOVED lines=11> */
.L_x_1956:
[----:B------:R-:W-:Y:S01]  /*49c0*/  FFMA.FTZ R139, R163, R146, R195 ;  /* 0x00000092a38b7223 */ /* 0x000fe200000100c3 */
[----:B------:R-:W-:-:S03]  /*49d0*/  @P3 HADD2.F32 R138, -RZ, R123.H1_H1 ;  /* 0x3000007bff8a3230 */ /* 0x000fc60000004100 */
[----:B------:R-:W-:-:S04]  /*49e0*/  FADD.FTZ R139, R166, -R139 ;  /* 0x8000008ba68b7221 */ /* 0x000fc80000010000 */
[----:B------:R-:W-:-:S04]  /*49f0*/  FMUL.FTZ R139, R194, R139 ;  /* 0x0000008bc28b7220 */ /* 0x000fc80000410000 */
[----:B------:R-:W-:Y:S02]  /*4a00*/  @P3 FADD.FTZ R139, R139, R138 ;  /* 0x0000008a8b8b3221 */ /* 0x000fe40000010000 */
.L_x_1957:
[----:B------:R-:W-:Y:S05]  /*4a10*/  BSYNC B1 ;  /* 0x0000000000017941 */ /* 0x000fea0003800000 */
.L_x_1955:
[----:B------:R-:W-:Y:S01]  /*4a20*/  @P0 F2FP.PACK_AB R138, RZ, R139 ;  /* 0x0000008bff8a023e */ /* 0x000fe200000000ff */
[----:B------:R-:W-:Y:S01]  /*4a30*/  @P2 FMUL.FTZ R139, R139, c[0x0][0x1ec] ;  /* 0x00007b008b8b2a20 */ /* 0x000fe20000410000 */
[----:B------:R-:W-:Y:S01]  /*4a40*/  @P0 IADD3 R172, R197, 0x60, RZ ;  /* 0x00000060c5ac0810 */ /* 0x000fe20007ffe0ff */
[----:B------:R-:W-:Y:S01]  /*4a50*/  BSSY B1, `(.L_x_1958) ;  /* 0x0000015000017945 */ /* 0x000fe20003800000 */
[----:B------:R-:W-:Y:S02]  /*4a60*/  @P0 MOV R173, 0x10 ;  /* 0x0000001000ad0802 */ /* 0x000fe40000000f00 */
[----:B------:R-:W-:Y:S02]  /*4a70*/  @P0 PRMT R131, R131, 0x5410, R138 ;  /* 0x0000541083830816 */ /* 0x000fe4000000008a */
[----:B------:R-:W-:Y:S01]  /*4a80*/  @P2 IADD3 R138, R4, 0x60, RZ ;  /* 0x00000060048a2810 */ /* 0x000fe20007ffe0ff */
[----:B------:R-:W-:Y:S01]  /*4a90*/  @P0 IMAD.WIDE.U32 R172, R172, R173, c[0x0][0x258] ;  /* 0x00009600acac0625 */ /* 0x000fe200078e00ad */
[----:B------:R-:W-:-:S02]  /*4aa0*/  @P2 MOV R199, 0x10 ;  /* 0x0000001000c72802 */ /* 0x000fc40000000f00 */
[----:B------:R-:W-:Y:S02]  /*4ab0*/  @P2 F2FP.PACK_AB R152, RZ, R139 ;  /* 0x0000008bff98223e */ /* 0x000fe400000000ff */
        /* <DEDUP_REMOVED lines=9> */
.L_x_1959:
[----:B0-----:R-:W-:Y:S01]  /*4b50*/  FFMA.FTZ R139, R3, R146, R195 ;  /* 0x00000092038b7223 */ /* 0x001fe200000100c3 */
[----:B------:R-:W-:-:S03]  /*4b60*/  @P3 HADD2.F32 R138, -RZ, R124.H0_H0 ;  /* 0x2000007cff8a3230 */ /* 0x000fc60000004100 */
[----:B------:R-:W-:-:S04]  /*4b70*/  FADD.FTZ R139, R250, -R139 ;  /* 0x8000008bfa8b7221 */ /* 0x000fc80000010000 */
[----:B------:R-:W-:-:S04]  /*4b80*/  FMUL.FTZ R139, R194, R139 ;  /* 0x0000008bc28b7220 */ /* 0x000fc80000410000 */
[----:B------:R-:W-:Y:S02]  /*4b90*/  @P3 FADD.FTZ R139, R139, R138 ;  /* 0x0000008a8b8b3221 */ /* 0x000fe40000010000 */
.L_x_1960:
[----:B------:R-:W-:Y:S05]  /*4ba0*/  BSYNC B1 ;  /* 0x0000000000017941 */ /* 0x000fea0003800000 */
.L_x_1958:
        /* <DEDUP_REMOVED lines=11> */
.L_x_1962:
[----:B------:R-:W-:-:S04]  /*4c60*/  FFMA.FTZ R138, R168, R146, R195 ;  /* 0x00000092a88a7223 */ /* 0x000fc800000100c3 */
[----:B------:R-:W-:Y:S01]  /*4c70*/  FADD.FTZ R139, R165, -R138 ;  /* 0x8000008aa58b7221 */ /* 0x000fe20000010000 */
[----:B------:R-:W-:-:S03]  /*4c80*/  @P3 HADD2.F32 R138, -RZ, R124.H1_H1 ;  /* 0x3000007cff8a3230 */ /* 0x000fc60000004100 */
[----:B------:R-:W-:-:S04]  /*4c90*/  FMUL.FTZ R139, R194, R139 ;  /* 0x0000008bc28b7220 */ /* 0x000fc80000410000 */
[----:B------:R-:W-:Y:S02]  /*4ca0*/  @P3 FADD.FTZ R139, R139, R138 ;  /* 0x0000008a8b8b3221 */ /* 0x000fe40000010000 */
.L_x_1963:
[----:B------:R-:W-:Y:S05]  /*4cb0*/  BSYNC B1 ;  /* 0x0000000000017941 */ /* 0x000fea0003800000 */
.L_x_1961:
        /* <DEDUP_REMOVED lines=11> */
.L_x_1965:
[----:B------:R-:W-:Y:S01]  /*4d70*/  FFMA.FTZ R139, R175, R146, R195 ;  /* 0x00000092af8b7223 */ /* 0x000fe200000100c3 */
[----:B------:R-:W-:-:S03]  /*4d80*/  @P3 HADD2.F32 R138, -RZ, R125.H0_H0 ;  /* 0x2000007dff8a3230 */ /* 0x000fc60000004100 */
[----:B------:R-:W-:-:S04]  /*4d90*/  FADD.FTZ R139, R144, -R139 ;  /* 0x8000008b908b7221 */ /* 0x000fc80000010000 */
[----:B------:R-:W-:-:S04]  /*4da0*/  FMUL.FTZ R139, R194, R139 ;  /* 0x0000008bc28b7220 */ /* 0x000fc80000410000 */
[----:B------:R-:W-:Y:S02]  /*4db0*/  @P3 FADD.FTZ R139, R139, R138 ;  /* 0x0000008a8b8b3221 */ /* 0x000fe40000010000 */
.L_x_1966:
[----:B------:R-:W-:Y:S05]  /*4dc0*/  BSYNC B1 ;  /* 0x0000000000017941 */ /* 0x000fea0003800000 */
.L_x_1964:
        /* <DEDUP_REMOVED lines=11> */
.L_x_1968:
[----:B------:R-:W-:-:S04]  /*4e80*/  FFMA.FTZ R138, R204, R146, R195 ;  /* 0x00000092cc8a7223 */ /* 0x000fc800000100c3 */
[----:B------:R-:W-:Y:S01]  /*4e90*/  FADD.FTZ R139, R215, -R138 ;  /* 0x8000008ad78b7221 */ /* 0x000fe20000010000 */
[----:B------:R-:W-:-:S03]  /*4ea0*/  @P3 HADD2.F32 R138, -RZ, R125.H1_H1 ;  /* 0x3000007dff8a3230 */ /* 0x000fc60000004100 */
[----:B------:R-:W-:-:S04]  /*4eb0*/  FMUL.FTZ R139, R194, R139 ;  /* 0x0000008bc28b7220 */ /* 0x000fc80000410000 */
[----:B------:R-:W-:Y:S02]  /*4ec0*/  @P3 FADD.FTZ R139, R139, R138 ;  /* 0x0000008a8b8b3221 */ /* 0x000fe40000010000 */
.L_x_1969:
[----:B------:R-:W-:Y:S05]  /*4ed0*/  BSYNC B1 ;  /* 0x0000000000017941 */ /* 0x000fea0003800000 */
.L_x_1967:
        /* <DEDUP_REMOVED lines=11> */
.L_x_1971:
[----:B------:R-:W-:-:S04]  /*4f90*/  FFMA.FTZ R138, R236, R146, R195 ;  /* 0x00000092ec8a7223 */ /* 0x000fc800000100c3 */
[----:B------:R-:W-:Y:S01]  /*4fa0*/  FADD.FTZ R139, R221, -R138 ;  /* 0x8000008add8b7221 */ /* 0x000fe20000010000 */
[----:B------:R-:W-:-:S03]  /*4fb0*/  @P3 HADD2.F32 R138, -RZ, R126.H0_H0 ;  /* 0x2000007eff8a3230 */ /* 0x000fc60000004100 */
[----:B------:R-:W-:-:S04]  /*4fc0*/  FMUL.FTZ R139, R194, R139 ;  /* 0x0000008bc28b7220 */ /* 0x000fc80000410000 */
[----:B------:R-:W-:Y:S02]  /*4fd0*/  @P3 FADD.FTZ R139, R139, R138 ;  /* 0x0000008a8b8b3221 */ /* 0x000fe40000010000 */
.L_x_1972:
[----:B------:R-:W-:Y:S05]  /*4fe0*/  BSYNC B1 ;  /* 0x0000000000017941 */ /* 0x000fea0003800000 */
.L_x_1970:
        /* <DEDUP_REMOVED lines=11> */
.L_x_1974:
[----:B------:R-:W-:-:S04]  /*50a0*/  FFMA.FTZ R138, R170, R146, R195 ;  /* 0x00000092aa8a7223 */ /* 0x000fc800000100c3 */
[----:B------:R-:W-:Y:S01]  /*50b0*/  FADD.FTZ R139, R223, -R138 ;  /* 0x8000008adf8b7221 */ /* 0x000fe20000010000 */
[----:B------:R-:W-:-:S03]  /*50c0*/  @P3 HADD2.F32 R138, -RZ, R126.H1_H1 ;  /* 0x3000007eff8a3230 */ /* 0x000fc60000004100 */
[----:B------:R-:W-:-:S04]  /*50d0*/  FMUL.FTZ R139, R194, R139 ;  /* 0x0000008bc28b7220 */ /* 0x000fc80000410000 */
[----:B------:R-:W-:Y:S02]  /*50e0*/  @P3 FADD.FTZ R139, R139, R138 ;  /* 0x0000008a8b8b3221 */ /* 0x000fe40000010000 */
.L_x_1975:
[----:B------:R-:W-:Y:S05]  /*50f0*/  BSYNC B1 ;  /* 0x0000000000017941 */ /* 0x000fea0003800000 */
.L_x_1973:
        /* <DEDUP_REMOVED lines=11> */
.L_x_1977:
[----:B------:R-:W-:-:S04]  /*51b0*/  FFMA.FTZ R138, R238, R146, R195 ;  /* 0x00000092ee8a7223 */ /* 0x000fc800000100c3 */
[----:B------:R-:W-:Y:S01]  /*51c0*/  FADD.FTZ R139, R227, -R138 ;  /* 0x8000008ae38b7221 */ /* 0x000fe20000010000 */
[----:B------:R-:W-:-:S03]  /*51d0*/  @P3 HADD2.F32 R138, -RZ, R127.H0_H0 ;  /* 0x2000007fff8a3230 */ /* 0x000fc60000004100 */
[----:B------:R-:W-:-:S04]  /*51e0*/  FMUL.FTZ R139, R194, R139 ;  /* 0x0000008bc28b7220 */ /* 0x000fc80000410000 */
[----:B------:R-:W-:Y:S02]  /*51f0*/  @P3 FADD.FTZ R139, R139, R138 ;  /* 0x0000008a8b8b3221 */ /* 0x000fe40000010000 */
.L_x_1978:
[----:B------:R-:W-:Y:S05]  /*5200*/  BSYNC B1 ;  /* 0x0000000000017941 */ /* 0x000fea0003800000 */
.L_x_1976:
        /* <DEDUP_REMOVED lines=11> */
.L_x_1980:
[----:B------:R-:W-:Y:S01]  /*52c0*/  FFMA.FTZ R195, R167, R146, R195 ;  /* 0x00000092a7c37223 */ /* 0x000fe200000100c3 */
[----:B------:R-:W-:-:S03]  /*52d0*/  @P3 HADD2.F32 R139, -RZ, R127.H1_H1 ;  /* 0x3000007fff8b3230 */ /* 0x000fc60000004100 */
[----:B------:R-:W-:-:S04]  /*52e0*/  FADD.FTZ R195, R196, -R195 ;  /* 0x800000c3c4c37221 */ /* 0x000fc80000010000 */
[----:B------:R-:W-:-:S04]  /*52f0*/  FMUL.FTZ R194, R194, R195 ;  /* 0x000000c3c2c27220 */ /* 0x000fc80000410000 */
[----:B------:R-:W-:Y:S02]  /*5300*/  @P3 FADD.FTZ R194, R194, R139 ;  /* 0x0000008bc2c23221 */ /* 0x000fe40000010000 */
.L_x_1981:
[----:B------:R-:W-:Y:S05]  /*5310*/  BSYNC B1 ;  /* 0x0000000000017941 */ /* 0x000fea0003800000 */
.L_x_1979:
[----:B------:R-:W-:Y:S01]  /*5320*/  @P0 F2FP.PACK_AB R146, RZ, R194 ;  /* 0x000000c2ff92023e */ /* 0x000fe200000000ff */
[----:B------:R-:W-:Y:S01]  /*5330*/  @P2 FMUL.FTZ R194, R194, c[0x0][0x1ec] ;  /* 0x00007b00c2c22a20 */ /* 0x000fe20000410000 */
[----:B------:R-:W-:Y:S02]  /*5340*/  @P0 IADD3 R138, R197, 0x80, RZ ;  /* 0x00000080c58a0810 */ /* 0x000fe40007ffe0ff */
[----:B------:R-:W-:Y:S02]  /*5350*/  @P0 MOV R139, 0x10 ;  /* 0x00000010008b0802 */ /* 0x000fe40000000f00 */
[----:B------:R-:W-:Y:S02]  /*5360*/  @P2 IADD3 R172, R4, 0x80, RZ ;  /* 0x0000008004ac2810 */ /* 0x000fe40007ffe0ff */
[----:B------:R-:W-:Y:S01]  /*5370*/  @P2 MOV R173, 0x10 ;  /* 0x0000001000ad2802 */ /* 0x000fe20000000f00 */
[----:B------:R-:W-:Y:S01]  /*5380*/  @P0 IMAD.WIDE.U32 R138, R138, R139, c[0x0][0x258] ;  /* 0x000096008a8a0625 */ /* 0x000fe200078e008b */
[----:B------:R-:W-:-:S02]  /*5390*/  @P2 F2FP.PACK_AB R194, RZ, R194 ;  /* 0x000000c2ffc2223e */ /* 0x000fc400000000ff */
        /* <DEDUP_REMOVED lines=10> */
.L_x_1856:
[----:B------:R-:W-:Y:S05]  /*5440*/  BSYNC B0 ;  /* 0x0000000000007941 */ /* 0x000fea0003800000 */
.L_x_1854:
        /* <DEDUP_REMOVED lines=219> */
.L_x_1860:
[----:B------:R-:W-:Y:S01]  /*6200*/  HFMA2.MMA R172, -RZ, RZ, 0, 5.9604644775390625e-08 ;  /* 0x00000001ffac7435 */ /* 0x000fe200000001ff */
[----:B------:R-:W-:-:S02]  /*6210*/  MOV R201, R146 ;  /* 0x0000009200c97202 */ /* 0x000fc40000000f00 */
[----:B------:R-:W-:Y:S02]  /*6220*/  MOV R4, 0x1f ;  /* 0x0000001f00047802 */ /* 0x000fe40000000f00 */
[----:B------:R-:W-:Y:S02]  /*6230*/  MOV R199, 0xffffffff ;  /* 0xffffffff00c77802 */ /* 0x000fe40000000f00 */
[----:B------:R-:W-:Y:S02]  /*6240*/  MOV R138, 0x6260 ;  /* 0x00006260008a7802 */ /* 0x000fe40000000f00 */
[----:B-----5:R-:W-:Y:S05]  /*6250*/  CALL.REL.NOINC `($__internal_23_$__cuda_sm70_shflsync_bfly_p) ;  /* 0x0000046000007944 */ /* 0x020fea0003c00000 */
[----:B-1----:R-:W-:Y:S01]  /*6260*/  MOV R173, R199 ;  /* 0x000000c700ad7202 */ /* 0x002fe20000000f00 */
[----:B0-----:R-:W-:Y:S05]  /*6270*/  BRA `(.L_x_1983) ;  /* 0xffffc21000007947 */ /* 0x001fea000383ffff */
.L_x_1861:
[----:B------:R-:W-:Y:S01]  /*6280*/  HFMA2.MMA R172, -RZ, RZ, 0, 5.9604644775390625e-08 ;  /* 0x00000001ffac7435 */ /* 0x000fe200000001ff */
[----:B------:R-:W-:Y:S02]  /*6290*/  MOV R201, R152 ;  /* 0x0000009800c97202 */ /* 0x000fe40000000f00 */
[----:B------:R-:W-:Y:S02]  /*62a0*/  MOV R4, 0x1f ;  /* 0x0000001f00047802 */ /* 0x000fe40000000f00 */
[----:B------:R-:W-:-:S02]  /*62b0*/  MOV R199, 0xffffffff ;  /* 0xffffffff00c77802 */ /* 0x000fc40000000f00 */
[----:B------:R-:W-:Y:S02]  /*62c0*/  MOV R138, 0x62e0 ;  /* 0x000062e0008a7802 */ /* 0x000fe40000000f00 */
[----:B01---5:R-:W-:Y:S05]  /*62d0*/  CALL.REL.NOINC `($__internal_23_$__cuda_sm70_shflsync_bfly_p) ;  /* 0x000003e000007944 */ /* 0x023fea0003c00000 */
[----:B------:R-:W-:Y:S01]  /*62e0*/  FADD.FTZ R173, R173, R146 ;  /* 0x00000092adad7221 */ /* 0x000fe20000010000 */
[----:B0-----:R-:W-:Y:S01]  /*62f0*/  HFMA2.MMA R172, -RZ, RZ, 0, 1.1920928955078125e-07 ;  /* 0x00000002ffac7435 */ /* 0x001fe200000001ff */
[----:B-1----:R-:W-:Y:S01]  /*6300*/  FADD.FTZ R152, R152, R199 ;  /* 0x000000c798987221 */ /* 0x002fe20000010000 */
[----:B------:R-:W-:Y:S02]  /*6310*/  MOV R4, 0x1f ;  /* 0x0000001f00047802 */ /* 0x000fe40000000f00 */
[----:B------:R-:W-:Y:S02]  /*6320*/  MOV R199, 0xffffffff ;  /* 0xffffffff00c77802 */ /* 0x000fe40000000f00 */
[----:B------:R-:W-:Y:S02]  /*6330*/  MOV R201, R173 ;  /* 0x000000ad00c97202 */ /* 0x000fe40000000f00 */
[----:B------:R-:W-:Y:S02]  /*6340*/  MOV R138, 0x6360 ;  /* 0x00006360008a7802 */ /* 0x000fe40000000f00 */
[----:B------:R-:W-:Y:S05]  /*6350*/  CALL.REL.NOINC `($__internal_23_$__cuda_sm70_shflsync_bfly_p) ;  /* 0x0000036000007944 */ /* 0x000fea0003c00000 */
[----:B0-----:R-:W-:Y:S01]  /*6360*/  HFMA2.MMA R172, -RZ, RZ, 0, 1.1920928955078125e-07 ;  /* 0x00000002ffac7435 */ /* 0x001fe200000001ff */
[----:B-1----:R-:W-:-:S02]  /*6370*/  MOV R146, R199 ;  /* 0x000000c700927202 */ /* 0x002fc40000000f00 */
[----:B------:R-:W-:Y:S02]  /*6380*/  MOV R201, R152 ;  /* 0x0000009800c97202 */ /* 0x000fe40000000f00 */
[----:B------:R-:W-:Y:S02]  /*6390*/  MOV R4, 0x1f ;  /* 0x0000001f00047802 */ /* 0x000fe40000000f00 */
[----:B------:R-:W-:Y:S02]  /*63a0*/  MOV R199, 0xffffffff ;  /* 0xffffffff00c77802 */ /* 0x000fe40000000f00 */
[----:B------:R-:W-:Y:S02]  /*63b0*/  MOV R138, 0x63d0 ;  /* 0x000063d0008a7802 */ /* 0x000fe40000000f00 */
[----:B------:R-:W-:Y:S05]  /*63c0*/  CALL.REL.NOINC `($__internal_23_$__cuda_sm70_shflsync_bfly_p) ;  /* 0x000002f000007944 */ /* 0x000fea0003c00000 */
[----:B------:R-:W-:Y:S01]  /*63d0*/  FADD.FTZ R173, R146, R173 ;  /* 0x000000ad92ad7221 */ /* 0x000fe20000010000 */
[----:B0-----:R-:W-:Y:S01]  /*63e0*/  HFMA2.MMA R172, -RZ, RZ, 0, 2.384185791015625e-07 ;  /* 0x00000004ffac7435 */ /* 0x001fe200000001ff */
[----:B-1----:R-:W-:Y:S01]  /*63f0*/  FADD.FTZ R152, R152, R199 ;  /* 0x000000c798987221 */ /* 0x002fe20000010000 */
[----:B------:R-:W-:Y:S02]  /*6400*/  MOV R4, 0x1f ;  /* 0x0000001f00047802 */ /* 0x000fe40000000f00 */
[----:B------:R-:W-:-:S02]  /*6410*/  MOV R199, 0xffffffff ;  /* 0xffffffff00c77802 */ /* 0x000fc40000000f00 */
[----:B------:R-:W-:Y:S02]  /*6420*/  MOV R201, R173 ;  /* 0x000000ad00c97202 */ /* 0x000fe40000000f00 */
[----:B------:R-:W-:Y:S02]  /*6430*/  MOV R138, 0x6450 ;  /* 0x00006450008a7802 */ /* 0x000fe40000000f00 */
[----:B------:R-:W-:Y:S05]  /*6440*/  CALL.REL.NOINC `($__internal_23_$__cuda_sm70_shflsync_bfly_p) ;  /* 0x0000027000007944 */ /* 0x000fea0003c00000 */
[----:B0-----:R-:W-:Y:S01]  /*6450*/  HFMA2.MMA R172, -RZ, RZ, 0, 2.384185791015625e-07 ;  /* 0x00000004ffac7435 */ /* 0x001fe200000001ff */
[----:B-1----:R-:W-:Y:S02]  /*6460*/  MOV R146, R199 ;  /* 0x000000c700927202 */ /* 0x002fe40000000f00 */
[----:B------:R-:W-:Y:S02]  /*6470*/  MOV R201, R152 ;  /* 0x0000009800c97202 */ /* 0x000fe40000000f00 */
[----:B------:R-:W-:Y:S02]  /*6480*/  MOV R4, 0x1f ;  /* 0x0000001f00047802 */ /* 0x000fe40000000f00 */
[----:B------:R-:W-:Y:S02]  /*6490*/  MOV R199, 0xffffffff ;  /* 0xffffffff00c77802 */ /* 0x000fe40000000f00 */
[----:B------:R-:W-:-:S02]  /*64a0*/  MOV R138, 0x64c0 ;  /* 0x000064c0008a7802 */ /* 0x000fc40000000f00 */
[----:B------:R-:W-:Y:S05]  /*64b0*/  CALL.REL.NOINC `($__internal_23_$__cuda_sm70_shflsync_bfly_p) ;  /* 0x0000020000007944 */ /* 0x000fea0003c00000 */
[----:B------:R-:W-:Y:S01]  /*64c0*/  FADD.FTZ R173, R146, R173 ;  /* 0x000000ad92ad7221 */ /* 0x000fe20000010000 */
[----:B0-----:R-:W-:Y:S01]  /*64d0*/  HFMA2.MMA R172, -RZ, RZ, 0, 4.76837158203125e-07 ;  /* 0x00000008ffac7435 */ /* 0x001fe200000001ff */
[----:B-1----:R-:W-:Y:S01]  /*64e0*/  FADD.FTZ R152, R152, R199 ;  /* 0x000000c798987221 */ /* 0x002fe20000010000 */
[----:B------:R-:W-:-:S02]  /*64f0*/  MOV R4, 0x1f ;  /* 0x0000001f00047802 */ /* 0x000fc40000000f00 */
[----:B------:R-:W-:Y:S02]  /*6500*/  MOV R199, 0xffffffff ;  /* 0xffffffff00c77802 */ /* 0x000fe40000000f00 */
[----:B------:R-:W-:Y:S02]  /*6510*/  MOV R201, R173 ;  /* 0x000000ad00c97202 */ /* 0x000fe40000000f00 */
[----:B------:R-:W-:Y:S02]  /*6520*/  MOV R138, 0x6540 ;  /* 0x00006540008a7802 */ /* 0x000fe40000000f00 */
[----:B------:R-:W-:Y:S05]  /*6530*/  CALL.REL.NOINC `($__internal_23_$__cuda_sm70_shflsync_bfly_p) ;  /* 0x0000018000007944 */ /* 0x000fea0003c00000 */
[----:B0-----:R-:W-:Y:S01]  /*6540*/  HFMA2.MMA R172, -RZ, RZ, 0, 4.76837158203125e-07 ;  /* 0x00000008ffac7435 */ /* 0x001fe200000001ff */
[----:B-1----:R-:W-:Y:S02]  /*6550*/  MOV R146, R199 ;  /* 0x000000c700927202 */ /* 0x002fe40000000f00 */
[----:B------:R-:W-:Y:S02]  /*6560*/  MOV R201, R152 ;  /* 0x0000009800c97202 */ /* 0x000fe40000000f00 */
[----:B------:R-:W-:Y:S02]  /*6570*/  MOV R4, 0x1f ;  /* 0x0000001f00047802 */ /* 0x000fe40000000f00 */
[----:B------:R-:W-:-:S02]  /*6580*/  MOV R199, 0xffffffff ;  /* 0xffffffff00c77802 */ /* 0x000fc40000000f00 */
[----:B------:R-:W-:Y:S02]  /*6590*/  MOV R138, 0x65b0 ;  /* 0x000065b0008a7802 */ /* 0x000fe40000000f00 */
[----:B------:R-:W-:Y:S05]  /*65a0*/  CALL.REL.NOINC `($__internal_23_$__cuda_sm70_shflsync_bfly_p) ;  /* 0x0000011000007944 */ /* 0x000fea0003c00000 */
[----:B------:R-:W-:Y:S01]  /*65b0*/  FADD.FTZ R146, R146, R173 ;  /* 0x000000ad92927221 */ /* 0x000fe20000010000 */
[----:B0-----:R-:W-:Y:S01]  /*65c0*/  HFMA2.MMA R172, -RZ, RZ, 0, 9.5367431640625e-07 ;  /* 0x00000010ffac7435 */ /* 0x001fe200000001ff */
[----:B-1----:R-:W-:Y:S01]  /*65d0*/  FADD.FTZ R152, R152, R199 ;  /* 0x000000c798987221 */ /* 0x002fe20000010000 */
[----:B------:R-:W-:Y:S02]  /*65e0*/  MOV R4, 0x1f ;  /* 0x0000001f00047802 */ /* 0x000fe40000000f00 */
[----:B------:R-:W-:Y:S02]  /*65f0*/  MOV R199, 0xffffffff ;  /* 0xffffffff00c77802 */ /* 0x000fe40000000f00 */
[----:B------:R-:W-:Y:S02]  /*6600*/  MOV R201, R146 ;  /* 0x0000009200c97202 */ /* 0x000fe40000000f00 */
[----:B------:R-:W-:Y:S02]  /*6610*/  MOV R138, 0x6630 ;  /* 0x00006630008a7802 */ /* 0x000fe40000000f00 */
[----:B------:R-:W-:Y:S05]  /*6620*/  CALL.REL.NOINC `($__internal_23_$__cuda_sm70_shflsync_bfly_p) ;  /* 0x0000009000007944 */ /* 0x000fea0003c00000 */
[----:B0-----:R-:W-:Y:S01]  /*6630*/  HFMA2.MMA R172, -RZ, RZ, 0, 9.5367431640625e-07 ;  /* 0x00000010ffac7435 */ /* 0x001fe200000001ff */
[----:B-1----:R-:W-:-:S02]  /*6640*/  MOV R173, R199 ;  /* 0x000000c700ad7202 */ /* 0x002fc40000000f00 */
[----:B------:R-:W-:Y:S02]  /*6650*/  MOV R201, R152 ;  /* 0x0000009800c97202 */ /* 0x000fe40000000f00 */
[----:B------:R-:W-:Y:S02]  /*6660*/  MOV R4, 0x1f ;  /* 0x0000001f00047802 */ /* 0x000fe40000000f00 */
[----:B------:R-:W-:Y:S02]  /*6670*/  MOV R199, 0xffffffff ;  /* 0xffffffff00c77802 */ /* 0x000fe40000000f00 */
[----:B------:R-:W-:Y:S02]  /*6680*/  MOV R138, 0x66a0 ;  /* 0x000066a0008a7802 */ /* 0x000fe40000000f00 */
[----:B------:R-:W-:Y:S05]  /*6690*/  CALL.REL.NOINC `($__internal_23_$__cuda_sm70_shflsync_bfly_p) ;  /* 0x0000002000007944 */ /* 0x000fea0003c00000 */
[----:B-1----:R-:W-:Y:S01]  /*66a0*/  MOV R139, R199 ;  /* 0x000000c7008b7202 */ /* 0x002fe20000000f00 */
[----:B0-----:R-:W-:Y:S05]  /*66b0*/  BRA `(.L_x_1984) ;  /* 0xffffbef000007947 */ /* 0x001fea000383ffff */
        .weak           $__internal_23_$__cuda_sm70_shflsync_bfly_p
        .type           $__internal_23_$__cuda_sm70_shflsync_bfly_p,@function
        .size           $__internal_23_$__cuda_sm70_shflsync_bfly_p,(.L_x_14905 - $__internal_23_$__cuda_sm70_shflsync_bfly_p)
$__internal_23_$__cuda_sm70_shflsync_bfly_p:
[----:B------:R-:W-:Y:S01]  /*66c0*/  HFMA2.MMA R139, -RZ, RZ, 0, 0 ;  /* 0x00000000ff8b7435 */ /* 0x000fe200000001ff */
[----:B------:R-:W-:Y:S04]  /*66d0*/  WARPSYNC R199 ;  /* 0x000000c700007348 */ /* 0x000fe80003800000 */
[----:B------:R0:W1:Y:S01]  /*66e0*/  SHFL.BFLY PT, R199, R201, R172, R4 ;  /* 0x0c0000acc9c77389 */ /* 0x00006200000e0004 */
[----:B------:R-:W-:Y:S05]  /*66f0*/  RET.REL.NODEC R138 `(_ZN10layer_norm13ln_bwd_kernelINS_13Kernel_traitsI6__halfS2_S2_S2_fjLj1280ELj1ELj4ELj1ELj16ENS_18Kernel_traits_baseILj1280ES2_S2_S2_S2_fjLj128EEEEELb0ELb0ELb1ELb1EEEvNS_9BwdParamsE) ;  /* 0xffff99008a007950 */ /* 0x000fea0003c3ffff */
.L_x_1985:
        /* <DEDUP_REMOVED lines=16> */
.L_x_14905:


//--------------------- .text._ZN10layer_norm13ln_bwd_kernelINS_13Kernel_traitsI6__halfS2_S2_S2_fjLj1280ELj1ELj4ELj1ELj16ENS_18Kernel_traits_baseILj1280ES2_S2_S2_S2_fjLj128EEEEELb0ELb1ELb0ELb0EEEvNS_9BwdParamsE --------------------------
	.section	.text._ZN10layer_norm13ln_bwd_kernelINS_13Kernel_traitsI6__halfS2_S2_S2_fjLj1280ELj1ELj4ELj1ELj16ENS_18Kernel_traits_baseILj1280ES2_S2_S2_S2_fjLj128EEEEELb0ELb1ELb0ELb0EEEvNS_9BwdParamsE,"ax",@progbits
	.sectioninfo	@"SHI_REGISTERS=255"
	.align	128
        .global         _ZN10layer_norm13ln_bwd_kernelINS_13Kernel_traitsI6__halfS2_S2_S2_fjLj1280ELj1ELj4ELj1ELj16ENS_18Kernel_traits_baseILj1280ES2_S2_S2_S2_fjLj128EEEEELb0ELb1ELb0ELb0EEEvNS_9BwdParamsE
        .type           _ZN10layer_norm13ln_bwd_kernelINS_13Kernel_traitsI6__halfS2_S2_S2_fjLj1280ELj1ELj4ELj1ELj16ENS_18Kernel_traits_baseILj1280ES2_S2_S2_S2_fjLj128EEEEELb0ELb1ELb0ELb0EEEvNS_9BwdParamsE,@function
        .size           _ZN10layer_norm13ln_bwd_kernelINS_13Kernel_traitsI6__halfS2_S2_S2_fjLj1280ELj1ELj4ELj1ELj16ENS_18Kernel_traits_baseILj1280ES2_S2_S2_S2_fjLj128EEEEELb0ELb1ELb0ELb0EEEvNS_9BwdParamsE,(.L_x_14906 - _ZN10layer_norm13ln_bwd_kernelINS_13Kernel_traitsI6__halfS2_S2_S2_fjLj1280ELj1ELj4ELj1ELj16ENS_18Kernel_traits_baseILj1280ES2_S2_S2_S2_fjLj128EEEEELb0ELb1ELb0ELb0EEEvNS_9BwdParamsE)
        .other          _ZN10layer_norm13ln_bwd_kernelINS_13Kernel_traitsI6__halfS2_S2_S2_fjLj1280ELj1ELj4ELj1ELj16ENS_18Kernel_traits_baseILj1280ES2_S2_S2_S2_fjLj128EEEEELb0ELb1ELb0ELb0EEEvNS_9BwdParamsE,@"STO_CUDA_ENTRY STV_DEFAULT"
_ZN10layer_norm13ln_bwd_kernelINS_13Kernel_traitsI6__halfS2_S2_S2_fjLj1280ELj1ELj4ELj1ELj16ENS_18Kernel_traits_baseILj1280ES2_S2_S2_S2_fjLj128EEEEELb0ELb1ELb0ELb0EEEvNS_9BwdParamsE:
.text._ZN10layer_norm13ln_bwd_kernelINS_13Kernel_traitsI6__halfS2_S2_S2_fjLj1280ELj1ELj4ELj1ELj16ENS_18Kernel_traits_baseILj1280ES2_S2_S2_S2_fjLj128EEEEELb0ELb1ELb0ELb0EEEvNS_9BwdParamsE:
        /* <DEDUP_REMOVED lines=110> */
[--C-:B-----5:R-:W-:Y:S02]  /*06e0*/  HADD2.F32 R3, -RZ, R152.reuse.H0_H0 ;  /* 0x20000098ff037230 */ /* 0x120fe40000004100 */
[----:B------:R-:W-:-:S02]  /*06f0*/  HADD2.F32 R2, -RZ, R152.H1_H1 ;  /* 0x30000098ff027230 */ /* 0x000fc40000004100 */
[----:B------:R-:W-:Y:S01]  /*0700*/  HADD2.F32 R33, -RZ, R153.H0_H0 ;  /* 0x20000099ff217230 */ /* 0x000fe20000004100 */
[----:B------:R0:W-:Y:S01]  /*0710*/  STL [R1+0x10c], R3 ;  /* 0x00010c0301007387 */ /* 0x0001e20000100800 */
[--C-:B------:R-:W-:Y:S02]  /*0720*/  HADD2.F32 R252, -RZ, R10.reuse.H0_H0 ;  /* 0x2000000afffc7230 */ /* 0x100fe40000004100 */
[----:B------:R-:W-:Y:S01]  /*0730*/  HADD2.F32 R251, -RZ, R10.H1_H1 ;  /* 0x3000000afffb7230 */ /* 0x000fe20000004100 */
[----:B------:R1:W-:Y:S01]  /*0740*/  STL [R1+0x108], R2 ;  /* 0x0001080201007387 */ /* 0x0003e20000100800 */
[--C-:B------:R-:W-:Y:S02]  /*0750*/  HADD2.F32 R250, -RZ, R11.reuse.H0_H0 ;  /* 0x2000000bfffa7230 */ /* 0x100fe40000004100 */
[----:B------:R-:W-:Y:S01]  /*0760*/  HADD2.F32 R249, -RZ, R11.H1_H1 ;  /* 0x3000000bfff97230 */ /* 0x000fe20000004100 */
[----:B------:R2:W-:Y:S01]  /*0770*/  STL [R1+0x104], R33 ;  /* 0x0001042101007387 */ /* 0x0005e20000100800 */
[----:B------:R-:W-:-:S02]  /*0780*/  HADD2.F32 R248, -RZ, R4.H0_H0 ;  /* 0x20000004fff87230 */ /* 0x000fc40000004100 */
[----:B0-----:R-:W-:Y:S02]  /*0790*/  HADD2.F32 R3, -RZ, R153.H1_H1 ;  /* 0x30000099ff037230 */ /* 0x001fe40000004100 */
[----:B------:R-:W-:Y:S02]  /*07a0*/  HADD2.F32 R247, -RZ, R4.H1_H1 ;  /* 0x30000004fff77230 */ /* 0x000fe40000004100 */
[--C-:B-1----:R-:W-:Y:S01]  /*07b0*/  HADD2.F32 R2, -RZ, R154.reuse.H0_H0 ;  /* 0x2000009aff027230 */ /* 0x102fe20000004100 */
[----:B------:R0:W-:Y:S01]  /*07c0*/  STL [R1+0x100], R3 ;  /* 0x0001000301007387 */ /* 0x0001e20000100800 */
[--C-:B------:R-:W-:Y:S02]  /*07d0*/  HADD2.F32 R246, -RZ, R5.reuse.H0_H0 ;  /* 0x20000005fff67230 */ /* 0x100fe40000004100 */
[----:B--2---:R-:W-:Y:S01]  /*07e0*/  HADD2.F32 R33, -RZ, R154.H1_H1 ;  /* 0x3000009aff217230 */ /* 0x004fe20000004100 */
[----:B------:R1:W-:Y:S01]  /*07f0*/  STL [R1+0xfc], R2 ;  /* 0x0000fc0201007387 */ /* 0x0003e20000100800 */
[----:B------:R-:W-:-:S02]  /*0800*/  HADD2.F32 R245, -RZ, R5.H1_H1 ;  /* 0x30000005fff57230 */ /* 0x000fc40000004100 */
[--C-:B------:R-:W-:Y:S01]  /*0810*/  HADD2.F32 R244, -RZ, R6.reuse.H0_H0 ;  /* 0x20000006fff47230 */ /* 0x100fe20000004100 */
[----:B------:R2:W-:Y:S01]  /*0820*/  STL [R1+0xf8], R33 ;  /* 0x0000f82101007387 */ /* 0x0005e20000100800 */
[----:B------:R-:W-:Y:S02]  /*0830*/  HADD2.F32 R243, -RZ, R6.H1_H1 ;  /* 0x30000006fff37230 */ /* 0x000fe40000004100 */
[----:B0-----:R-:W-:Y:S02]  /*0840*/  HADD2.F32 R3, -RZ, R155.H0_H0 ;  /* 0x2000009bff037230 */ /* 0x001fe40000004100 */
[----:B------:R-:W-:Y:S02]  /*0850*/  HADD2.F32 R242, -RZ, R7.H0_H0 ;  /* 0x20000007fff27230 */ /* 0x000fe40000004100 */
[----:B-1----:R-:W-:Y:S01]  /*0860*/  HADD2.F32 R2, -RZ, R155.H1_H1 ;  /* 0x3000009bff027230 */ /* 0x002fe20000004100 */
[----:B------:R0:W-:Y:S01]  /*0870*/  STL [R1+0xf4], R3 ;  /* 0x0000f40301007387 */ /* 0x0001e20000100800 */
[----:B------:R-:W-:-:S02]  /*0880*/  HADD2.F32 R241, -RZ, R7.H1_H1 ;  /* 0x30000007fff17230 */ /* 0x000fc40000004100 */
[--C-:B--2---:R-:W-:Y:S01]  /*0890*/  HADD2.F32 R33, -RZ, R148.reuse.H0_H0 ;  /* 0x20000094ff217230 */ /* 0x104fe20000004100 */
[----:B------:R1:W-:Y:S04]  /*08a0*/  STL [R1+0xf0], R2 ;  /* 0x0000f00201007387 */ /* 0x0003e80000100800 */
[----:B------:R2:W-:Y:S01]  /*08b0*/  STL [R1+0xec], R33 ;  /* 0x0000ec2101007387 */ /* 0x0005e20000100800 */
[----:B0-----:R-:W-:Y:S02]  /*08c0*/  HADD2.F32 R3, -RZ, R148.H1_H1 ;  /* 0x30000094ff037230 */ /* 0x001fe40000004100 */
[----:B-1----:R-:W-:-:S03]  /*08d0*/  HADD2.F32 R2, -RZ, R149.H0_H0 ;  /* 0x20000095ff027230 */ /* 0x002fc60000004100 */
[----:B------:R0:W-:Y:S01]  /*08e0*/  STL [R1+0xe8], R3 ;  /* 0x0000e80301007387 */ /* 0x0001e20000100800 */
[----:B--2---:R-:W-:-:S03]  /*08f0*/  HADD2.F32 R33, -RZ, R149.H1_H1 ;  /* 0x30000095ff217230 */ /* 0x004fc60000004100 */
[----:B------:R1:W-:Y:S04]  /*0900*/  STL [R1+0xe4], R2 ;  /* 0x0000e40201007387 */ /* 0x0003e80000100800 */
[----:B------:R2:W-:Y:S01]  /*0910*/  STL [R1+0xe0], R33 ;  /* 0x0000e02101007387 */ /* 0x0005e20000100800 */
[--C-:B0-----:R-:W-:Y:S02]  /*0920*/  HADD2.F32 R3, -RZ, R150.reuse.H0_H0 ;  /* 0x20000096ff037230 */ /* 0x101fe40000004100 */
[----:B-1----:R-:W-:-:S03]  /*0930*/  HADD2.F32 R2, -RZ, R150.H1_H1 ;  /* 0x30000096ff027230 */ /* 0x002fc60000004100 */
[----:B------:R0:W-:Y:S01]  /*0940*/  STL [R1+0xdc], R3 ;  /* 0x0000dc0301007387 */ /* 0x0001e20000100800 */
[----:B--2---:R-:W-:-:S03]  /*0950*/  HADD2.F32 R33, -RZ, R151.H0_H0 ;  /* 0x20000097ff217230 */ /* 0x004fc60000004100 */
        /* <DEDUP_REMOVED lines=23> */
[--C-:B------:R-:W-:Y:S01]  /*0ad0*/  HADD2.F32 R28, -RZ, R29.reuse.H0_H0 ;  /* 0x2000001dff1c7230 */ /* 0x100fe20000004100 */
[----:B--2---:R-:W-:Y:S02]  /*0ae0*/  HFMA2.MMA R33, -RZ, RZ, 0, 0 ;  /* 0x00000000ff217435 */ /* 0x004fe400000001ff */
        /* <DEDUP_REMOVED lines=13> */
[----:B------:R-:W-:Y:S01]  /*0bc0*/  STL [R1+0x8c], R28 ;  /* 0x00008c1c01007387 */ /* 0x000fe20000100800 */
[----:B0-----:R-:W-:Y:S02]  /*0bd0*/  HADD2.F32 R3, -RZ, R24.H1_H1 ;  /* 0x30000018ff037230 */ /* 0x001fe40000004100 */
[--C-:B------:R-:W-:Y:S02]  /*0be0*/  HADD2.F32 R24, -RZ, R25.reuse.H1_H1 ;  /* 0x30000019ff187230 */ /* 0x100fe40000004100 */
[----:B-1----:R-:W-:Y:S01]  /*0bf0*/  HADD2.F32 R2, -RZ, R25.H0_H0 ;  /* 0x20000019ff027230 */ /* 0x002fe20000004100 */
[----:B------:R0:W-:Y:S04]  /*0c00*/  STL [R1+0x88], R3 ;  /* 0x0000880301007387 */ /* 0x0001e80000100800 */
[----:B------:R1:W-:Y:S04]  /*0c10*/  STL [R1+0x84], R2 ;  /* 0x0000840201007387 */ /* 0x0003e80000100800 */
[----:B------:R2:W-:Y:S01]  /*0c20*/  STL [R1+0x80], R24 ;  /* 0x0000801801007387 */ /* 0x0005e20000100800 */
[----:B0-----:R-:W-:-:S02]  /*0c30*/  HADD2.F32 R3, -RZ, R26.H0_H0 ;  /* 0x2000001aff037230 */ /* 0x001fc40000004100 */
[----:B-1----:R-:W-:-:S03]  /*0c40*/  HADD2.F32 R2, -RZ, R26.H1_H1 ;  /* 0x3000001aff027230 */ /* 0x002fc60000004100 */
[----:B------:R0:W-:Y:S01]  /*0c50*/  STL [R1+0x7c], R3 ;  /* 0x00007c0301007387 */ /* 0x0001e20000100800 */
[----:B--2---:R-:W-:-:S03]  /*0c60*/  HADD2.F32 R24, -RZ, R27.H0_H0 ;  /* 0x2000001bff187230 */ /* 0x004fc60000004100 */
[----:B------:R1:W-:Y:S04]  /*0c70*/  STL [R1+0x78], R2 ;  /* 0x0000780201007387 */ /* 0x0003e80000100800 */
[----:B------:R-:W-:Y:S01]  /*0c80*/  STL [R1+0x74], R24 ;  /* 0x0000741801007387 */ /* 0x000fe20000100800 */
[----:B0-----:R-:W-:Y:S02]  /*0c90*/  HADD2.F32 R3, -RZ, R27.H1_H1 ;  /* 0x3000001bff037230 */ /* 0x001fe40000004100 */
[----:B-1----:R-:W-:-:S03]  /*0ca0*/  HADD2.F32 R2, -RZ, R20.H0_H0 ;  /* 0x20000014ff027230 */ /* 0x002fc60000004100 */
[----:B------:R0:W-:Y:S01]  /*0cb0*/  STL [R1+0x70], R3 ;  /* 0x0000700301007387 */ /* 0x0001e20000100800 */
[----:B------:R-:W-:-:S03]  /*0cc0*/  HADD2.F32 R20, -RZ, R20.H1_H1 ;  /* 0x30000014ff147230 */ /* 0x000fc60000004100 */
        /* <DEDUP_REMOVED lines=13> */
[----:B------:R-:W-:Y:S01]  /*0da0*/  STL [R1+0x50], R20 ;  /* 0x0000501401007387 */ /* 0x000fe20000100800 */
[--C-:B0-----:R-:W-:Y:S02]  /*0db0*/  HADD2.F32 R3, -RZ, R16.reuse.H0_H0 ;  /* 0x20000010ff037230 */ /* 0x101fe40000004100 */
[----:B-1----:R-:W-:-:S03]  /*0dc0*/  HADD2.F32 R2, -RZ, R16.H1_H1 ;  /* 0x30000010ff027230 */ /* 0x002fc60000004100 */
[----:B------:R0:W-:Y:S01]  /*0dd0*/  STL [R1+0x4c], R3 ;  /* 0x00004c0301007387 */ /* 0x0001e20000100800 */
[----:B------:R-:W-:-:S03]  /*0de0*/  HADD2.F32 R16, -RZ, R17.H0_H0 ;  /* 0x20000011ff107230 */ /* 0x000fc60000004100 */
        /* <DEDUP_REMOVED lines=34> */
[----:B------:R2:W-:Y:S04]  /*1010*/  STL [R1+0x4], R3 ;  /* 0x0000040301007387 */ /* 0x0005e80000100800 */
[----:B------:R2:W-:Y:S02]  /*1020*/  STL [R1], R2 ;  /* 0x0000000201007387 */ /* 0x0005e40000100800 */
.L_x_2010:
        /* <DEDUP_REMOVED lines=17> */
[----:B----4-:R-:W-:Y:S01]  /*1140*/  ISETP.NE.AND P6, PT, R175, RZ, PT ;  /* 0x000000ffaf00720c */ /* 0x010fe20003fc5270 */
[----:B--2---:R-:W-:Y:S01]  /*1150*/  @P0 HADD2.F32 R26, -RZ, R2.H0_H0 ;  /* 0x20000002ff1a0230 */ /* 0x004fe20000004100 */
        /* <DEDUP_REMOVED lines=25> */
[--C-:B--2---:R-:W-:Y:S02]  /*12f0*/  HADD2.F32 R25, -RZ, R20.reuse.H0_H0 ;  /* 0x20000014ff197230 */ /* 0x104fe40000004100 */
[----:B------:R-:W-:Y:S02]  /*1300*/  HADD2.F32 R24, -RZ, R20.H1_H1 ;  /* 0x30000014ff187230 */ /* 0x000fe40000004100 */
[----:B------:R-:W-:Y:S02]  /*1310*/  HADD2.F32 R20, -RZ, R21.H0_H0 ;  /* 0x20000015ff147230 */ /* 0x000fe40000004100 */
[--C-:B------:R-:W-:Y:S02]  /*1320*/  HADD2.F32 R17, -RZ, R23.reuse.H0_H0 ;  /* 0x20000017ff117230 */ /* 0x100fe40000004100 */
[----:B------:R-:W-:Y:S01]  /*1330*/  HADD2.F32 R176, -RZ, R23.H1_H1 ;  /* 0x30000017ffb07230 */ /* 0x000fe20000004100 */
[----:B------:R-:W-:Y:S01]  /*1340*/  FADD.FTZ R20, -R204, R20 ;  /* 0x00000014cc147221 */ /* 0x000fe20000010100 */
[----:B---3--:R-:W-:-:S02]  /*1350*/  HADD2.F32 R23, -RZ, R172.H0_H0 ;  /* 0x200000acff177230 */ /* 0x008fc40000004100 */
[----:B------:R-:W-:Y:S02]  /*1360*/  HADD2.F32 R172, -RZ, R172.H1_H1 ;  /* 0x300000acffac7230 */ /* 0x000fe40000004100 */
[--C-:B0-----:R-:W-:Y:S02]  /*1370*/  HADD2.F32 R18, -RZ, R22.reuse.H0_H0 ;  /* 0x20000016ff127230 */ /* 0x101fe40000004100 */
[----:B------:R-:W-:Y:S01]  /*1380*/  HADD2.F32 R19, -RZ, R22.H1_H1 ;  /* 0x30000016ff137230 */ /* 0x000fe20000004100 */
[----:B-----5:R-:W-:Y:S01]  /*1390*/  FMUL.FTZ R22, R180, R20 ;  /* 0x00000014b4167220 */ /* 0x020fe20000410000 */
[----:B------:R-:W-:Y:S01]  /*13a0*/  HADD2.F32 R239, -RZ, R173.H0_H0 ;  /* 0x200000adffef7230 */ /* 0x000fe20000004100 */
[----:B------:R-:W-:Y:S02]  /*13b0*/  FMUL.FTZ R240, R178, R172 ;  /* 0x000000acb2f07220 */ /* 0x000fe40000410000 */
[----:B------:R-:W2:Y:S02]  /*13c0*/  LDL R178, [R1+0xf4] ;  /* 0x0000f40001b27983 */ /* 0x000ea40000100800 */
[----:B------:R-:W-:-:S02]  /*13d0*/  FADD.FTZ R70, R70, R239 ;  /* 0x000000ef46467221 */ /* 0x000fc40000010000 */
[-C--:B------:R-:W-:Y:S02]  /*13e0*/  FFMA.FTZ R34, R22, R239.reuse, R34 ;  /* 0x000000ef16227223 */ /* 0x080fe40000010022 */
[----:B------:R-:W-:Y:S02]  /*13f0*/  FMUL.FTZ R239, R177, R239 ;  /* 0x000000efb1ef7220 */ /* 0x000fe40000410000 */
[----:B------:R-:W3:Y:S01]  /*1400*/  LDL R177, [R1+0xf0] ;  /* 0x0000f00001b17983 */ /* 0x000ee20000100800 */
[----:B------:R-:W-:Y:S01]  /*1410*/  HADD2.F32 R21, -RZ, R21.H1_H1 ;  /* 0x30000015ff157230 */ /* 0x000fe20000004100 */
[C---:B------:R-:W-:Y:S02]  /*1420*/  FADD.FTZ R25, -R204.reuse, R25 ;  /* 0x00000019cc197221 */ /* 0x040fe40000010100 */
[----:B------:R-:W-:Y:S02]  /*1430*/  FADD.FTZ R24, -R204, R24 ;  /* 0x00000018cc187221 */ /* 0x000fe40000010100 */
[----:B------:R-:W-:-:S02]  /*1440*/  FMUL.FTZ R25, R180, R25 ;  /* 0x00000019b4197220 */ /* 0x000fc40000410000 */
[----:B------:R-:W-:Y:S01]  /*1450*/  FADD.FTZ R21, -R204, R21 ;  /* 0x00000015cc157221 */ /* 0x000fe20000010100 */
[----:B------:R-:W-:Y:S01]  /*1460*/  HADD2.F32 R173, -RZ, R173.H1_H1 ;  /* 0x300000adffad7230 */ /* 0x000fe20000004100 */
        /* <DEDUP_REMOVED lines=15> */
[----:B------:R-:W-:Y:S01]  /*1560*/  HADD2.F32 R237, -RZ, R174.H0_H0 ;  /* 0x200000aeffed7230 */ /* 0x000fe20000004100 */
[----:B------:R-:W-:Y:S02]  /*1570*/  FMUL.FTZ R20, R180, R18 ;  /* 0x00000012b4147220 */ /* 0x000fe40000410000 */
[----:B------:R-:W-:-:S02]  /*1580*/  FADD.FTZ R18, -R204, R17 ;  /* 0x00000011cc127221 */ /* 0x000fc40000010100 */
        /* <DEDUP_REMOVED lines=8> */
[----:B------:R-:W-:Y:S01]  /*1610*/  FFMA.FTZ R172, R21, R238, R172 ;  /* 0x000000ee15ac7223 */ /* 0x000fe200000100ac */
[----:B------:R-:W-:Y:S01]  /*1620*/  HADD2.F32 R235, -RZ, R175.H0_H0 ;  /* 0x200000afffeb7230 */ /* 0x000fe20000004100 */
[C---:B------:R-:W-:Y:S02]  /*1630*/  FMUL.FTZ R18, R180.reuse, R18 ;  /* 0x00000012b4127220 */ /* 0x040fe40000410000 */
[----:B------:R-:W-:Y:S02]  /*1640*/  FMUL.FTZ R19, R180, R19 ;  /* 0x00000013b4137220 */ /* 0x000fe40000410000 */
[----:B------:R-:W-:Y:S02]  /*1650*/  FMUL.FTZ R236, R179, R174 ;  /* 0x000000aeb3ec7220 */ /* 0x000fe40000410000 */
[----:B------:R-:W-:-:S02]  /*1660*/  FADD.FTZ R173, R17, R237 ;  /* 0x000000ed11ad7221 */ /* 0x000fc40000010000 */
[----:B------:R-:W-:Y:S01]  /*1670*/  FFMA.FTZ R172, R20, R237, R172 ;  /* 0x000000ed14ac7223 */ /* 0x000fe200000100ac */
[----:B------:R-:W-:Y:S01]  /*1680*/  HADD2.F32 R175, -RZ, R175.H1_H1 ;  /* 0x300000afffaf7230 */ /* 0x000fe20000004100 */
        /* <DEDUP_REMOVED lines=17> */
.L_x_1989:
[----:B------:R-:W-:Y:S05]  /*17a0*/  BSYNC B1 ;  /* 0x0000000000017941 */ /* 0x000fea0003800000 */
.L_x_1988:
        /* <DEDUP_REMOVED lines=9> */
[----:B------:R-:W2:Y:S01]  /*1840*/  LDL R228, [R1+0xe4] ;  /* 0x0000e40001e47983 */ /* 0x000ea20000100800 */
[----:B------:R-:W-:-:S03]  /*1850*/  ISETP.NE.U32.AND P0, PT, RZ, c[0x0][0x218], PT ;  /* 0x00008600ff007a0c */ /* 0x000fc60003f05070 */
[----:B------:R-:W2:Y:S01]  /*1860*/  LDG.E.128 R172, [R172.64] ;  /* 0x00000004acac7981 */ /* 0x000ea2000c1e1d00 */
[----:B------:R-:W-:-:S13]  /*1870*/  ISETP.NE.AND.EX P0, PT, RZ, c[0x0][0x21c], PT, P0 ;  /* 0x00008700ff007a0c */ /* 0x000fda0003f05300 */
[----:B------:R-:W-:-:S04]  /*1880*/  @P0 LEA R10, P6, R216, c[0x0][0x218], 0x4 ;  /* 0x00008600d80a0a11 */ /* 0x000fc800078c20ff */
[----:B------:R-:W-:-:S05]  /*1890*/  @P0 LEA.HI.X R11, R216, c[0x0][0x21c], RZ, 0x4, P6 ;  /* 0x00008700d80b0a11 */ /* 0x000fca00030f24ff */
[----:B------:R0:W5:Y:S01]  /*18a0*/  @P0 LDG.E.128 R148, [R10.64] ;  /* 0x000000040a940981 */ /* 0x000162000c1e1d00 */
[----:B----4-:R-:W-:-:S05]  /*18b0*/  HADD2.F32 R178, -RZ, R12.H0_H0 ;  /* 0x2000000cffb27230 */ /* 0x010fca0000004100 */
[----:B------:R-:W-:Y:S01]  /*18c0*/  FADD.FTZ R178, -R204, R178 ;  /* 0x000000b2ccb27221 */ /* 0x000fe20000010100 */
[----:B--2---:R-:W-:-:S03]  /*18d0*/  HADD2.F32 R233, -RZ, R172.H0_H0 ;  /* 0x200000acffe97230 */ /* 0x004fc60000004100 */
[----:B-----5:R-:W-:Y:S01]  /*18e0*/  FMUL.FTZ R191, R180, R178 ;  /* 0x000000b2b4bf7220 */ /* 0x020fe20000410000 */
[----:B------:R-:W-:Y:S01]  /*18f0*/  HADD2.F32 R172, -RZ, R172.H1_H1 ;  /* 0x300000acffac7230 */ /* 0x000fe20000004100 */
[----:B------:R-:W2:Y:S01]  /*1900*/  LDL R178, [R1+0xd8] ;  /* 0x0000d80001b27983 */ /* 0x000ea20000100800 */
[----:B------:R-:W-:Y:S02]  /*1910*/  FADD.FTZ R76, R76, R233 ;  /* 0x000000e94c4c7221 */ /* 0x000fe40000010000 */
[-C--:B------:R-:W-:Y:S02]  /*1920*/  FFMA.FTZ R40, R191, R233.reuse, R40 ;  /* 0x000000e9bf287223 */ /* 0x080fe40000010028 */
[----:B------:R-:W-:Y:S02]  /*1930*/  FMUL.FTZ R233, R226, R233 ;  /* 0x000000e9e2e97220 */ /* 0x000fe40000410000 */
[----:B------:R-:W4:Y:S01]  /*1940*/  LDL R226, [R1+0xe0] ;  /* 0x0000e00001e27983 */ /* 0x000f220000100800 */
[----:B------:R-:W-:Y:S01]  /*1950*/  HADD2.F32 R16, -RZ, R12.H1_H1 ;  /* 0x3000000cff107230 */ /* 0x000fe20000004100 */
[----:B---3--:R-:W-:-:S02]  /*1960*/  FMUL.FTZ R232, R179, R172 ;  /* 0x000000acb3e87220 */ /* 0x008fc40000410000 */
[----:B------:R-:W3:Y:S01]  /*1970*/  LDL R179, [R1+0xdc] ;  /* 0x0000dc0001b37983 */ /* 0x000ee20000100800 */
[----:B------:R-:W-:Y:S01]  /*1980*/  HADD2.F32 R176, -RZ, R13.H0_H0 ;  /* 0x2000000dffb07230 */ /* 0x000fe20000004100 */
[----:B------:R-:W-:Y:S01]  /*1990*/  FADD.FTZ R16, -R204, R16 ;  /* 0x00000010cc107221 */ /* 0x000fe20000010100 */
[--C-:B0-----:R-:W-:Y:S02]  /*19a0*/  HADD2.F32 R11, -RZ, R15.reuse.H0_H0 ;  /* 0x2000000fff0b7230 */ /* 0x101fe40000004100 */
[----:B------:R-:W-:Y:S01]  /*19b0*/  HADD2.F32 R10, -RZ, R15.H1_H1 ;  /* 0x3000000fff0a7230 */ /* 0x000fe20000004100 */
[----:B------:R-:W-:Y:S02]  /*19c0*/  FMUL.FTZ R16, R180, R16 ;  /* 0x00000010b4107220 */ /* 0x000fe40000410000 */
[----:B------:R-:W-:Y:S02]  /*19d0*/  FADD.FTZ R15, -R204, R176 ;  /* 0x000000b0cc0f7221 */ /* 0x000fe40000010100 */
[----:B------:R-:W3:Y:S01]  /*19e0*/  LDL R176, [R1+0xd4] ;  /* 0x0000d40001b07983 */ /* 0x000ee20000100800 */
[----:B------:R-:W-:-:S02]  /*19f0*/  FADD.FTZ R77, R77, R172 ;  /* 0x000000ac4d4d7221 */ /* 0x000fc40000010000 */
[----:B------:R-:W-:Y:S02]  /*1a00*/  FFMA.FTZ R41, R16, R172, R41 ;  /* 0x000000ac10297223 */ /* 0x000fe40000010029 */
[----:B------:R-:W3:Y:S01]  /*1a10*/  LDL R172, [R1+0xd0] ;  /* 0x0000d00001ac7983 */ /* 0x000ee20000100800 */
[----:B------:R-:W-:Y:S01]  /*1a20*/  HADD2.F32 R177, -RZ, R13.H1_H1 ;  /* 0x3000000dffb17230 */ /* 0x000fe20000004100 */
[----:B------:R-:W-:Y:S01]  /*1a30*/  FMUL.FTZ R15, R180, R15 ;  /* 0x0000000fb40f7220 */ /* 0x000fe20000410000 */
[--C-:B------:R-:W-:Y:S02]  /*1a40*/  HADD2.F32 R13, -RZ, R14.reuse.H0_H0 ;  /* 0x2000000eff0d7230 */ /* 0x100fe40000004100 */
[--C-:B------:R-:W-:Y:S01]  /*1a50*/  HADD2.F32 R231, -RZ, R173.reuse.H0_H0 ;  /* 0x200000adffe77230 */ /* 0x100fe20000004100 */
[----:B------:R-:W-:Y:S02]  /*1a60*/  FADD.FTZ R205, R205, R233 ;  /* 0x000000e9cdcd7221 */ /* 0x000fe40000010000 */
[----:B------:R-:W-:Y:S01]  /*1a70*/  FFMA.FTZ R213, R191, R233, R213 ;  /* 0x000000e9bfd57223 */ /* 0x000fe200000100d5 */
[----:B------:R-:W-:Y:S01]  /*1a80*/  HADD2.F32 R12, -RZ, R14.H1_H1 ;  /* 0x3000000eff0c7230 */ /* 0x000fe20000004100 */
[----:B------:R-:W-:Y:S01]  /*1a90*/  FADD.FTZ R78, R78, R231 ;  /* 0x000000e74e4e7221 */ /* 0x000fe20000010000 */
[----:B------:R-:W-:Y:S01]  /*1aa0*/  HADD2.F32 R173, -RZ, R173.H1_H1 ;  /* 0x300000adffad7230 */ /* 0x000fe20000004100 */
[----:B------:R-:W-:-:S02]  /*1ab0*/  FADD.FTZ R13, -R204, R13 ;  /* 0x0000000dcc0d7221 */ /* 0x000fc40000010100 */
[-C--:B------:R-:W-:Y:S02]  /*1ac0*/  FFMA.FTZ R42, R15, R231.reuse, R42 ;  /* 0x000000e70f2a7223 */ /* 0x080fe4000001002a */
[----:B------:R-:W-:Y:S02]  /*1ad0*/  FADD.FTZ R14, -R204, R177 ;  /* 0x000000b1cc0e7221 */ /* 0x000fe40000010100 */
[----:B------:R-:W-:Y:S02]  /*1ae0*/  FMUL.FTZ R231, R228, R231 ;  /* 0x000000e7e4e77220 */ /* 0x000fe40000410000 */
[----:B------:R-:W-:Y:S02]  /*1af0*/  FADD.FTZ R205, R205, R232 ;  /* 0x000000e8cdcd7221 */ /* 0x000fe40000010000 */
[----:B------:R-:W-:Y:S01]  /*1b00*/  FFMA.FTZ R213, R16, R232, R213 ;  /* 0x000000e810d57223 */ /* 0x000fe200000100d5 */
[----:B------:R-:W-:Y:S01]  /*1b10*/  HADD2.F32 R229, -RZ, R174.H0_H0 ;  /* 0x200000aeffe57230 */ /* 0x000fe20000004100 */
[----:B------:R-:W-:-:S02]  /*1b20*/  FMUL.FTZ R13, R180, R13 ;  /* 0x0000000db40d7220 */ /* 0x000fc40000410000 */
[----:B------:R-:W-:Y:S02]  /*1b30*/  FMUL.FTZ R14, R180, R14 ;  /* 0x0000000eb40e7220 */ /* 0x000fe40000410000 */
[----:B------:R-:W-:Y:S02]  /*1b40*/  FADD.FTZ R205, R205, R231 ;  /* 0x000000e7cdcd7221 */ /* 0x000fe40000010000 */
[----:B------:R-:W-:Y:S01]  /*1b50*/  FFMA.FTZ R213, R15, R231, R213 ;  /* 0x000000e70fd57223 */ /* 0x000fe200000100d5 */
[----:B------:R-:W-:Y:S01]  /*1b60*/  HADD2.F32 R174, -RZ, R174.H1_H1 ;  /* 0x300000aeffae7230 */ /* 0x000fe20000004100 */
[----:B------:R-:W-:Y:S02]  /*1b70*/  FADD.FTZ R80, R80, R229 ;  /* 0x000000e550507221 */ /* 0x000fe40000010000 */
[----:B------:R-:W-:Y:S02]  /*1b80*/  FFMA.FTZ R44, R13, R229, R44 ;  /* 0x000000e50d2c7223 */ /* 0x000fe4000001002c */
[----:B------:R-:W-:-:S02]  /*1b90*/  FADD.FTZ R11, -R204, R11 ;  /* 0x0000000bcc0b7221 */ /* 0x000fc40000010100 */
[----:B------:R-:W-:Y:S01]  /*1ba0*/  FADD.FTZ R12, -R204, R12 ;  /* 0x0000000ccc0c7221 */ /* 0x000fe20000010100 */
[--C-:B------:R-:W-:Y:S01]  /*1bb0*/  HADD2.F32 R227, -RZ, R175.reuse.H0_H0 ;  /* 0x200000afffe37230 */ /* 0x100fe20000004100 */
[C---:B------:R-:W-:Y:S02]  /*1bc0*/  FMUL.FTZ R11, R180.reuse, R11 ;  /* 0x0000000bb40b7220 */ /* 0x040fe40000410000 */
[----:B------:R-:W-:Y:S01]  /*1bd0*/  FMUL.FTZ R12, R180, R12 ;  /* 0x0000000cb40c7220 */ /* 0x000fe20000410000 */
[----:B------:R-:W-:Y:S01]  /*1be0*/  HADD2.F32 R175, -RZ, R175.H1_H1 ;  /* 0x300000afffaf7230 */ /* 0x000fe20000004100 */
[----:B------:R-:W-:Y:S02]  /*1bf0*/  FADD.FTZ R82, R82, R227 ;  /* 0x000000e352527221 */ /* 0x000fe40000010000 */
        /* <DEDUP_REMOVED lines=11> */
[----:B----4-:R-:W-:Y:S02]  /*1cb0*/  FMUL.FTZ R230, R226, R173 ;  /* 0x000000ade2e67220 */ /* 0x010fe40000410000 */
[----:B---3--:R-:W-:Y:S02]  /*1cc0*/  FMUL.FTZ R229, R179, R229 ;  /* 0x000000e5b3e57220 */ /* 0x008fe40000410000 */
        /* <DEDUP_REMOVED lines=9> */
[----:B------:R-:W-:Y:S02]  /*1d60*/  FFMA.FTZ R213, R11, R227, R213 ;  /* 0x000000e30bd57223 */ /* 0x000fe400000100d5 */
[----:B------:R-:W-:Y:S02]  /*1d70*/  FADD.FTZ R205, R205, R226 ;  /* 0x000000e2cdcd7221 */ /* 0x000fe40000010000 */
[----:B------:R-:W-:Y:S02]  /*1d80*/  FFMA.FTZ R213, R10, R226, R213 ;  /* 0x000000e20ad57223 */ /* 0x000fe400000100d5 */
.L_x_1991:
[----:B------:R-:W-:Y:S05]  /*1d90*/  BSYNC B1 ;  /* 0x0000000000017941 */ /* 0x000fea0003800000 */
.L_x_1990:
        /* <DEDUP_REMOVED lines=17> */
[----:B--2---:R-:W-:-:S05]  /*1eb0*/  HADD2.F32 R178, -RZ, R4.H0_H0 ;  /* 0x20000004ffb27230 */ /* 0x004fca0000004100 */
[----:B------:R-:W-:Y:S01]  /*1ec0*/  FADD.FTZ R178, -R204, R178 ;  /* 0x000000b2ccb27221 */ /* 0x000fe20000010100 */
[----:B---3--:R-:W-:-:S03]  /*1ed0*/  HADD2.F32 R225, -RZ, R172.H0_H0 ;  /* 0x200000acffe17230 */ /* 0x008fc60000004100 */
[----:B-----5:R-:W-:Y:S01]  /*1ee0*/  FMUL.FTZ R190, R180, R178 ;  /* 0x000000b2b4be7220 */ /* 0x020fe20000410000 */
[----:B0-----:R-:W-:Y:S01]  /*1ef0*/  HADD2.F32 R9, -RZ, R4.H1_H1 ;  /* 0x30000004ff097230 */ /* 0x001fe20000004100 */
[----:B------:R-:W-:Y:S01]  /*1f00*/  FADD.FTZ R84, R84, R225 ;  /* 0x000000e154547221 */ /* 0x000fe20000010000 */
[----:B------:R-:W-:Y:S01]  /*1f10*/  HADD2.F32 R172, -RZ, R172.H1_H1 ;  /* 0x300000acffac7230 */ /* 0x000fe20000004100 */
        /* <DEDUP_REMOVED lines=11> */
[----:B------:R-:W-:Y:S02]  /*1fd0*/  HADD2.F32 R8, -RZ, R5.H0_H0 ;  /* 0x20000005ff087230 */ /* 0x000fe40000004100 */
[----:B------:R-:W-:-:S03]  /*1fe0*/  HADD2.F32 R176, -RZ, R6.H0_H0 ;  /* 0x20000006ffb07230 */ /* 0x000fc60000004100 */
[----:B------:R-:W-:Y:S01]  /*1ff0*/  FADD.FTZ R8, -R204, R8 ;  /* 0x00000008cc087221 */ /* 0x000fe20000010100 */
[----:B------:R-:W-:Y:S01]  /*2000*/  HADD2.F32 R223, -RZ, R173.H0_H0 ;  /* 0x200000adffdf7230 */ /* 0x000fe20000004100 */
[----:B------:R-:W-:Y:S01]  /*2010*/  FADD.FTZ R205, R205, R225 ;  /* 0x000000e1cdcd7221 */ /* 0x000fe20000010000 */
[----:B------:R-:W-:Y:S01]  /*2020*/  HADD2.F32 R177, -RZ, R5.H1_H1 ;  /* 0x30000005ffb17230 */ /* 0x000fe20000004100 */
[----:B------:R-:W-:Y:S02]  /*2030*/  FMUL.FTZ R8, R180, R8 ;  /* 0x00000008b4087220 */ /* 0x000fe40000410000 */
[----:B------:R-:W-:Y:S01]  /*2040*/  FFMA.FTZ R213, R190, R225, R213 ;  /* 0x000000e1bed57223 */ /* 0x000fe200000100d5 */
[----:B------:R-:W-:Y:S01]  /*2050*/  HADD2.F32 R5, -RZ, R6.H1_H1 ;  /* 0x30000006ff057230 */ /* 0x000fe20000004100 */
[----:B------:R-:W-:Y:S01]  /*2060*/  FADD.FTZ R86, R86, R223 ;  /* 0x000000df56567221 */ /* 0x000fe20000010000 */
[--C-:B------:R-:W-:Y:S01]  /*2070*/  HADD2.F32 R4, -RZ, R7.reuse.H0_H0 ;  /* 0x20000007ff047230 */ /* 0x100fe20000004100 */
[----:B------:R-:W-:Y:S01]  /*2080*/  FADD.FTZ R6, -R204, R176 ;  /* 0x000000b0cc067221 */ /* 0x000fe20000010100 */
[----:B------:R-:W-:Y:S01]  /*2090*/  HADD2.F32 R3, -RZ, R7.H1_H1 ;  /* 0x30000007ff037230 */ /* 0x000fe20000004100 */
[----:B------:R-:W-:Y:S01]  /*20a0*/  FFMA.FTZ R50, R8, R223, R50 ;  /* 0x000000df08327223 */ /* 0x000fe20000010032 */
[----:B------:R-:W-:Y:S01]  /*20b0*/  HADD2.F32 R173, -RZ, R173.H1_H1 ;  /* 0x300000adffad7230 */ /* 0x000fe20000004100 */
[----:B------:R-:W-:-:S02]  /*20c0*/  FADD.FTZ R7, -R204, R177 ;  /* 0x000000b1cc077221 */ /* 0x000fc40000010100 */
[----:B----4-:R-:W-:Y:S02]  /*20d0*/  FMUL.FTZ R223, R222, R223 ;  /* 0x000000dfdedf7220 */ /* 0x010fe40000410000 */
[----:B------:R-:W-:Y:S02]  /*20e0*/  FADD.FTZ R205, R205, R224 ;  /* 0x000000e0cdcd7221 */ /* 0x000fe40000010000 */
[----:B------:R-:W-:Y:S01]  /*20f0*/  FFMA.FTZ R213, R9, R224, R213 ;  /* 0x000000e009d57223 */ /* 0x000fe200000100d5 */
[----:B------:R-:W-:Y:S01]  /*2100*/  HADD2.F32 R221, -RZ, R174.H0_H0 ;  /* 0x200000aeffdd7230 */ /* 0x000fe20000004100 */
[C---:B------:R-:W-:Y:S02]  /*2110*/  FMUL.FTZ R6, R180.reuse, R6 ;  /* 0x00000006b4067220 */ /* 0x040fe40000410000 */
[----:B------:R-:W-:Y:S02]  /*2120*/  FMUL.FTZ R7, R180, R7 ;  /* 0x00000007b4077220 */ /* 0x000fe40000410000 */
[----:B------:R-:W-:-:S02]  /*2130*/  FMUL.FTZ R222, R220, R173 ;  /* 0x000000addcde7220 */ /* 0x000fc40000410000 */
[----:B------:R-:W-:Y:S02]  /*2140*/  FADD.FTZ R205, R205, R223 ;  /* 0x000000dfcdcd7221 */ /* 0x000fe40000010000 */
[----:B------:R-:W-:Y:S01]  /*2150*/  FFMA.FTZ R213, R8, R223, R213 ;  /* 0x000000df08d57223 */ /* 0x000fe200000100d5 */
[----:B------:R-:W-:Y:S01]  /*2160*/  HADD2.F32 R174, -RZ, R174.H1_H1 ;  /* 0x300000aeffae7230 */ /* 0x000fe20000004100 */
[----:B------:R-:W-:Y:S02]  /*2170*/  FADD.FTZ R88, R88, R221 ;  /* 0x000000dd58587221 */ /* 0x000fe40000010000 */
[----:B------:R-:W-:Y:S02]  /*2180*/  FFMA.FTZ R52, R6, R221, R52 ;  /* 0x000000dd06347223 */ /* 0x000fe40000010034 */
[C---:B------:R-:W-:Y:S02]  /*2190*/  FADD.FTZ R4, -R204.reuse, R4 ;  /* 0x00000004cc047221 */ /* 0x040fe40000010100 */
[----:B------:R-:W-:-:S02]  /*21a0*/  FADD.FTZ R5, -R204, R5 ;  /* 0x00000005cc057221 */ /* 0x000fc40000010100 */
[----:B------:R-:W-:Y:S02]  /*21b0*/  FADD.FTZ R205, R205, R222 ;  /* 0x000000decdcd7221 */ /* 0x000fe40000010000 */
[----:B------:R-:W-:Y:S01]  /*21c0*/  FFMA.FTZ R213, R7, R222, R213 ;  /* 0x000000de07d57223 */ /* 0x000fe200000100d5 */
[--C-:B------:R-:W-:Y:S01]  /*21d0*/  HADD2.F32 R211, -RZ, R175.reuse.H0_H0 ;  /* 0x200000afffd37230 */ /* 0x100fe20000004100 */
[C---:B------:R-:W-:Y:S02]  /*21e0*/  FMUL.FTZ R4, R180.reuse, R4 ;  /* 0x00000004b4047220 */ /* 0x040fe40000410000 */
[----:B------:R-:W-:Y:S01]  /*21f0*/  FMUL.FTZ R5, R180, R5 ;  /* 0x00000005b4057220 */ /* 0x000fe20000410000 */
[----:B------:R-:W-:Y:S01]  /*2200*/  HADD2.F32 R175, -RZ, R175.H1_H1 ;  /* 0x300000afffaf7230 */ /* 0x000fe20000004100 */
        /* <DEDUP_REMOVED lines=23> */
.L_x_1993:
[----:B------:R-:W-:Y:S05]  /*2380*/  BSYNC B1 ;  /* 0x0000000000017941 */ /* 0x000fea0003800000 */
.L_x_1992:
[----:B------:R-:W-:Y:S01]  /*2390*/  BSSY B1, `(.L_x_1994) ;  /* 0x000005e000017945 */ /* 0x000fe20003800000 */
[----:B------:R-:W-:Y:S05]  /*23a0*/  @!P4 BRA `(.L_x_1995) ;  /* 0x000005c00000c947 */ /* 0x000fea0003800000 */
[----:B------:R-:W-:Y:S01]  /*23b0*/  HFMA2.MMA R176, -RZ, RZ, 0, 9.5367431640625e-07 ;  /* 0x00000010ffb07435 */ /* 0x000fe200000001ff */
[C---:B------:R-:W-:Y:S01]  /*23c0*/  LEA R172, P0, R216.reuse, c[0x0][0x188], 0x4 ;  /* 0x00006200d8ac7a11 */ /* 0x040fe200078020ff */
[----:B------:R-:W2:Y:S03]  /*23d0*/  LDL R186, [R1+0xa8] ;  /* 0x0000a80001ba7983 */ /* 0x000ea60000100800 */
[C---:B------:R-:W-:Y:S01]  /*23e0*/  LEA.HI.X R173, R216.reuse, c[0x0][0x18c], RZ, 0x4, P0 ;  /* 0x00006300d8ad7a11 */ /* 0x040fe200000f24ff */
[----:B------:R-:W3:Y:S04]  /*23f0*/  LDL R208, [R1+0xac] ;  /* 0x0000ac0001d07983 */ /* 0x000ee80000100800 */
[----:B------:R-:W-:Y:S01]  /*2400*/  IMAD.WIDE.U32 R176, R216, R176, c[0x0][0x208] ;  /* 0x00008200d8b07625 */ /* 0x000fe200078e00b0 */
[----:B------:R-:W4:Y:S04]  /*2410*/  LDG.E.128 R172, [R172.64] ;  /* 0x00000004acac7981 */ /* 0x000f28000c1e1d00 */
        /* <DEDUP_REMOVED lines=9> */
[----:B----4-:R-:W-:Y:S02]  /*24b0*/  HADD2.F32 R181, -RZ, R172.H1_H1 ;  /* 0x300000acffb57230 */ /* 0x010fe40000004100 */
[--C-:B0-----:R-:W-:Y:S02]  /*24c0*/  HADD2.F32 R182, -RZ, R173.reuse.H0_H0 ;  /* 0x200000adffb67230 */ /* 0x101fe40000004100 */
[--C-:B--2---:R-:W-:Y:S02]  /*24d0*/  HADD2.F32 R219, -RZ, R176.reuse.H0_H0 ;  /* 0x200000b0ffdb7230 */ /* 0x104fe40000004100 */
[----:B------:R-:W-:Y:S01]  /*24e0*/  HADD2.F32 R176, -RZ, R176.H1_H1 ;  /* 0x300000b0ffb07230 */ /* 0x000fe20000004100 */
[----:B------:R-:W-:Y:S01]  /*24f0*/  FADD.FTZ R181, -R204, R181 ;  /* 0x000000b5ccb57221 */ /* 0x000fe20000010100 */
[----:B------:R-:W-:Y:S02]  /*2500*/  HADD2.F32 R183, -RZ, R173.H1_H1 ;  /* 0x300000adffb77230 */ /* 0x000fe40000004100 */
[----:B------:R-:W-:Y:S01]  /*2510*/  HADD2.F32 R184, -RZ, R172.H0_H0 ;  /* 0x200000acffb87230 */ /* 0x000fe20000004100 */
[----:B------:R-:W-:Y:S01]  /*2520*/  FMUL.FTZ R215, R186, R176 ;  /* 0x000000b0bad77220 */ /* 0x000fe20000410000 */
[----:B------:R-:W-:Y:S01]  /*2530*/  HADD2.F32 R173, -RZ, R174.H0_H0 ;  /* 0x200000aeffad7230 */ /* 0x000fe20000004100 */
[----:B------:R-:W2:Y:S01]  /*2540*/  LDL R186, [R1+0x98] ;  /* 0x0000980001ba7983 */ /* 0x000ea20000100800 */
[----:B-----5:R-:W-:-:S02]  /*2550*/  FMUL.FTZ R181, R180, R181 ;  /* 0x000000b5b4b57220 */ /* 0x020fc40000410000 */
[C---:B------:R-:W-:Y:S02]  /*2560*/  FADD.FTZ R184, -R204.reuse, R184 ;  /* 0x000000b8ccb87221 */ /* 0x040fe40000010100 */
[----:B------:R-:W-:Y:S02]  /*2570*/  FADD.FTZ R173, -R204, R173 ;  /* 0x000000adccad7221 */ /* 0x000fe40000010100 */
[----:B------:R-:W-:Y:S02]  /*2580*/  FADD.FTZ R93, R93, R176 ;  /* 0x000000b05d5d7221 */ /* 0x000fe40000010000 */
[----:B------:R-:W-:Y:S02]  /*2590*/  FFMA.FTZ R57, R181, R176, R57 ;  /* 0x000000b0b5397223 */ /* 0x000fe40000010039 */
[----:B------:R-:W4:Y:S01]  /*25a0*/  LDL R176, [R1+0x94] ;  /* 0x0000940001b07983 */ /* 0x000f220000100800 */
[C---:B------:R-:W-:Y:S02]  /*25b0*/  FMUL.FTZ R189, R180.reuse, R184 ;  /* 0x000000b8b4bd7220 */ /* 0x040fe40000410000 */
[----:B------:R-:W-:-:S02]  /*25c0*/  FMUL.FTZ R184, R180, R173 ;  /* 0x000000adb4b87220 */ /* 0x000fc40000410000 */
[----:B------:R-:W4:Y:S01]  /*25d0*/  LDL R173, [R1+0x90] ;  /* 0x0000900001ad7983 */ /* 0x000f220000100800 */
[----:B------:R-:W-:Y:S02]  /*25e0*/  FADD.FTZ R92, R92, R219 ;  /* 0x000000db5c5c7221 */ /* 0x000fe40000010000 */
[-C--:B------:R-:W-:Y:S02]  /*25f0*/  FFMA.FTZ R56, R189, R219.reuse, R56 ;  /* 0x000000dbbd387223 */ /* 0x080fe40000010038 */
[----:B------:R-:W-:Y:S02]  /*2600*/  FADD.FTZ R182, -R204, R182 ;  /* 0x000000b6ccb67221 */ /* 0x000fe40000010100 */
[----:B---3--:R-:W-:Y:S01]  /*2610*/  FMUL.FTZ R219, R208, R219 ;  /* 0x000000dbd0db7220 */ /* 0x008fe20000410000 */
[----:B------:R-:W-:Y:S01]  /*2620*/  HADD2.F32 R214, -RZ, R177.H0_H0 ;  /* 0x200000b1ffd67230 */ /* 0x000fe20000004100 */
[----:B------:R-:W-:Y:S02]  /*2630*/  FMUL.FTZ R182, R180, R182 ;  /* 0x000000b6b4b67220 */ /* 0x000fe40000410000 */
[----:B------:R-:W-:-:S02]  /*2640*/  FADD.FTZ R205, R205, R219 ;  /* 0x000000dbcdcd7221 */ /* 0x000fc40000010000 */
[----:B------:R-:W-:Y:S01]  /*2650*/  FFMA.FTZ R213, R189, R219, R213 ;  /* 0x000000dbbdd57223 */ /* 0x000fe200000100d5 */
[----:B------:R-:W-:Y:S01]  /*2660*/  HADD2.F32 R177, -RZ, R177.H1_H1 ;  /* 0x300000b1ffb17230 */ /* 0x000fe20000004100 */
[----:B------:R-:W-:Y:S02]  /*2670*/  FADD.FTZ R94, R94, R214 ;  /* 0x000000d65e5e7221 */ /* 0x000fe40000010000 */
[-C--:B------:R-:W-:Y:S02]  /*2680*/  FFMA.FTZ R58, R182, R214.reuse, R58 ;  /* 0x000000d6b63a7223 */ /* 0x080fe4000001003a */
[----:B------:R-:W-:Y:S02]  /*2690*/  FADD.FTZ R183, -R204, R183 ;  /* 0x000000b7ccb77221 */ /* 0x000fe40000010100 */
[----:B------:R-:W-:Y:S02]  /*26a0*/  FMUL.FTZ R214, R187, R214 ;  /* 0x000000d6bbd67220 */ /* 0x000fe40000410000 */
[----:B------:R-:W-:-:S02]  /*26b0*/  FADD.FTZ R205, R205, R215 ;  /* 0x000000d7cdcd7221 */ /* 0x000fc40000010000 */
[----:B------:R-:W-:Y:S01]  /*26c0*/  FFMA.FTZ R213, R181, R215, R213 ;  /* 0x000000d7b5d57223 */ /* 0x000fe200000100d5 */
[----:B------:R-:W-:Y:S02]  /*26d0*/  HADD2.F32 R172, -RZ, R175.H0_H0 ;  /* 0x200000afffac7230 */ /* 0x000fe40000004100 */
[----:B------:R-:W-:Y:S01]  /*26e0*/  HADD2.F32 R209, -RZ, R178.H0_H0 ;  /* 0x200000b2ffd17230 */ /* 0x000fe20000004100 */
[----:B------:R-:W-:Y:S01]  /*26f0*/  FMUL.FTZ R183, R180, R183 ;  /* 0x000000b7b4b77220 */ /* 0x000fe20000410000 */
[----:B------:R-:W-:Y:S01]  /*2700*/  HADD2.F32 R174, -RZ, R174.H1_H1 ;  /* 0x300000aeffae7230 */ /* 0x000fe20000004100 */
[----:B------:R-:W-:Y:S01]  /*2710*/  FMUL.FTZ R212, R206, R177 ;  /* 0x000000b1ced47220 */ /* 0x000fe20000410000 */
[----:B------:R-:W-:Y:S01]  /*2720*/  HADD2.F32 R178, -RZ, R178.H1_H1 ;  /* 0x300000b2ffb27230 */ /* 0x000fe20000004100 */
[----:B------:R-:W-:Y:S02]  /*2730*/  FADD.FTZ R205, R205, R214 ;  /* 0x000000d6cdcd7221 */ /* 0x000fe40000010000 */
[----:B------:R-:W-:-:S02]  /*2740*/  FFMA.FTZ R213, R182, R214, R213 ;  /* 0x000000d6b6d57223 */ /* 0x000fc400000100d5 */
[----:B------:R-:W-:Y:S02]  /*2750*/  FADD.FTZ R96, R96, R209 ;  /* 0x000000d160607221 */ /* 0x000fe40000010000 */
[-C--:B------:R-:W-:Y:S02]  /*2760*/  FFMA.FTZ R60, R184, R209.reuse, R60 ;  /* 0x000000d1b83c7223 */ /* 0x080fe4000001003c */
[C---:B------:R-:W-:Y:S02]  /*2770*/  FADD.FTZ R172, -R204.reuse, R172 ;  /* 0x000000acccac7221 */ /* 0x040fe40000010100 */
[----:B------:R-:W-:Y:S02]  /*2780*/  FADD.FTZ R174, -R204, R174 ;  /* 0x000000aeccae7221 */ /* 0x000fe40000010100 */
[----:B------:R-:W-:Y:S02]  /*2790*/  FMUL.FTZ R209, R185, R209 ;  /* 0x000000d1b9d17220 */ /* 0x000fe40000410000 */
[----:B------:R-:W-:-:S02]  /*27a0*/  FADD.FTZ R205, R205, R212 ;  /* 0x000000d4cdcd7221 */ /* 0x000fc40000010000 */
[----:B------:R-:W-:Y:S01]  /*27b0*/  FFMA.FTZ R213, R183, R212, R213 ;  /* 0x000000d4b7d57223 */ /* 0x000fe200000100d5 */
[----:B------:R-:W-:Y:S01]  /*27c0*/  HADD2.F32 R207, -RZ, R179.H0_H0 ;  /* 0x200000b3ffcf7230 */ /* 0x000fe20000004100 */
[----:B------:R-:W-:Y:S01]  /*27d0*/  FMUL.FTZ R185, R180, R174 ;  /* 0x000000aeb4b97220 */ /* 0x000fe20000410000 */
[----:B------:R-:W-:Y:S01]  /*27e0*/  HADD2.F32 R175, -RZ, R175.H1_H1 ;  /* 0x300000afffaf7230 */ /* 0x000fe20000004100 */
[----:B------:R-:W-:Y:S02]  /*27f0*/  FADD.FTZ R205, R205, R209 ;  /* 0x000000d1cdcd7221 */ /* 0x000fe40000010000 */
[----:B------:R-:W-:Y:S01]  /*2800*/  FFMA.FTZ R213, R184, R209, R213 ;  /* 0x000000d1b8d57223 */ /* 0x000fe200000100d5 */
[----:B------:R-:W-:Y:S01]  /*2810*/  HADD2.F32 R179, -RZ, R179.H1_H1 ;  /* 0x300000b3ffb37230 */ /* 0x000fe20000004100 */
[----:B------:R-:W-:Y:S02]  /*2820*/  FADD.FTZ R98, R98, R207 ;  /* 0x000000cf62627221 */ /* 0x000fe40000010000 */
        /* <DEDUP_REMOVED lines=14> */
[----:B----4-:R-:W-:-:S04]  /*2910*/  FMUL.FTZ R207, R176, R207 ;  /* 0x000000cfb0cf7220 */ /* 0x010fc80000410000 */
[----:B------:R-:W-:Y:S02]  /*2920*/  FADD.FTZ R205, R205, R207 ;  /* 0x000000cfcdcd7221 */ /* 0x000fe40000010000 */
[----:B------:R-:W-:Y:S02]  /*2930*/  FMUL.FTZ R206, R173, R179 ;  /* 0x000000b3adce7220 */ /* 0x000fe40000410000 */
[----:B------:R-:W-:Y:S02]  /*2940*/  FFMA.FTZ R213, R186, R207, R213 ;  /* 0x000000cfbad57223 */ /* 0x000fe400000100d5 */
[----:B------:R-:W-:Y:S02]  /*2950*/  FADD.FTZ R205, R205, R206 ;  /* 0x000000cecdcd7221 */ /* 0x000fe40000010000 */
[----:B------:R-:W-:Y:S02]  /*2960*/  FFMA.FTZ R213, R187, R206, R213 ;  /* 0x000000cebbd57223 */ /* 0x000fe400000100d5 */
.L_x_1995:
[----:B------:R-:W-:Y:S05]  /*2970*/  BSYNC B1 ;  /* 0x0000000000017941 */ /* 0x000fea0003800000 */
.L_x_1994:
[----:B------:R-:W-:Y:S01]  /*2980*/  BSSY B1, `(.L_x_1996) ;  /* 0x000005d000017945 */ /* 0x000fe20003800000 */
[----:B------:R-:W-:Y:S05]  /*2990*/  @!P5 BRA `(.L_x_1997) ;  /* 0x000005b00000d947 */ /* 0x000fea0003800000 */
[C---:B------:R-:W-:Y:S01]  /*29a0*/  LEA R172, P0, R216.reuse, c[0x0][0x188], 0x4 ;  /* 0x00006200d8ac7a11 */ /* 0x040fe200078020ff */
[----:B------:R-:W2:Y:S03]  /*29b0*/  LDL R217, [R1+0x88] ;  /* 0x0000880001d97983 */ /* 0x000ea60000100800 */
[----:B------:R-:W-:Y:S01]  /*29c0*/  LEA.HI.X R173, R216, c[0x0][0x18c], RZ, 0x4, P0 ;  /* 0x00006300d8ad7a11 */ /* 0x000fe200000f24ff */
[----:B------:R-:W3:Y:S04]  /*29d0*/  LDL R200, [R1+0x80] ;  /* 0x0000800001c87983 */ /* 0x000ee80000100800 */
[----:B------:R-:W4:Y:S01]  /*29e0*/  LDL R196, [R1+0x78] ;  /* 0x0000780001c47983 */ /* 0x000f220000100800 */
[----:B------:R-:W-:-:S02]  /*29f0*/  MOV R176, 0x10 ;  /* 0x0000001000b07802 */ /* 0x000fc40000000f00 */
[----:B------:R-:W-:Y:S01]  /*2a00*/  ISETP.NE.U32.AND P0, PT, RZ, c[0x0][0x218], PT ;  /* 0x00008600ff007a0c */ /* 0x000fe20003f05070 */
[----:B------:R-:W2:Y:S02]  /*2a10*/  LDG.E.128 R172, [R172.64] ;  /* 0x00000004acac7981 */ /* 0x000ea4000c1e1d00 */
[----:B------:R-:W-:Y:S01]  /*2a20*/  IMAD.WIDE.U32 R176, R216, R176, c[0x0][0x208] ;  /* 0x00008200d8b07625 */ /* 0x000fe200078e00b0 */
[----:B------:R-:W-:-:S05]  /*2a30*/  ISETP.NE.AND.EX P0, PT, RZ, c[0x0][0x21c], PT, P0 ;  /* 0x00008700ff007a0c */ /* 0x000fca0003f05300 */
[----:B------:R-:W3:Y:S08]  /*2a40*/  LDG.E.128 R176, [R176.64] ;  /* 0x00000004b0b07981 */ /* 0x000ef0000c1e1d00 */
[----:B------:R-:W-:-:S04]  /*2a50*/  @P0 LEA R192, P6, R216, c[0x0][0x218], 0x4 ;  /* 0x00008600d8c00a11 */ /* 0x000fc800078c20ff */
[----:B------:R-:W-:Y:S02]  /*2a60*/  @P0 LEA.HI.X R193, R216, c[0x0][0x21c], RZ, 0x4, P6 ;  /* 0x00008700d8c10a11 */ /* 0x000fe400030f24ff */
[----:B------:R-:W4:Y:S04]  /*2a70*/  LDL R216, [R1+0x7c] ;  /* 0x00007c0001d87983 */ /* 0x000f280000100800 */
[----:B------:R0:W5:Y:S04]  /*2a80*/  @P0 LDG.E.128 R28, [R192.64] ;  /* 0x00000004c01c0981 */ /* 0x000168000c1e1d00 */
[----:B0-----:R-:W4:Y:S01]  /*2a90*/  LDL R192, [R1+0x84] ;  /* 0x0000840001c07983 */ /* 0x001f220000100800 */
[----:B--2---:R-:W-:-:S02]  /*2aa0*/  HADD2.F32 R27, -RZ, R172.H0_H0 ;  /* 0x200000acff1b7230 */ /* 0x004fc40000004100 */
[----:B------:R-:W-:Y:S02]  /*2ab0*/  HADD2.F32 R188, -RZ, R172.H1_H1 ;  /* 0x300000acffbc7230 */ /* 0x000fe40000004100 */
[----:B------:R-:W2:Y:S01]  /*2ac0*/  LDL R172, [R1+0x8c] ;  /* 0x00008c0001ac7983 */ /* 0x000ea20000100800 */
[----:B------:R-:W-:Y:S01]  /*2ad0*/  FADD.FTZ R27, -R204, R27 ;  /* 0x0000001bcc1b7221 */ /* 0x000fe20000010100 */
[--C-:B------:R-:W-:Y:S02]  /*2ae0*/  HADD2.F32 R203, -RZ, R173.reuse.H0_H0 ;  /* 0x200000adffcb7230 */ /* 0x100fe40000004100 */
[----:B---3--:R-:W-:Y:S01]  /*2af0*/  HADD2.F32 R218, -RZ, R176.H0_H0 ;  /* 0x200000b0ffda7230 */ /* 0x008fe20000004100 */
[----:B-----5:R-:W-:Y:S01]  /*2b00*/  FMUL.FTZ R27, R180, R27 ;  /* 0x0000001bb41b7220 */ /* 0x020fe20000410000 */
[----:B------:R-:W-:Y:S02]  /*2b10*/  HADD2.F32 R201, -RZ, R173.H1_H1 ;  /* 0x300000adffc97230 */ /* 0x000fe40000004100 */
[----:B------:R-:W3:Y:S01]  /*2b20*/  LDL R173, [R1+0x74] ;  /* 0x0000740001ad7983 */ /* 0x000ee20000100800 */
[----:B------:R-:W-:-:S02]  /*2b30*/  FADD.FTZ R64, R64, R218 ;  /* 0x000000da40407221 */ /* 0x000fc40000010000 */
[----:B------:R-:W-:Y:S01]  /*2b40*/  FFMA.FTZ R164, R27, R218, R164 ;  /* 0x000000da1ba47223 */ /* 0x000fe200000100a4 */
[----:B------:R-:W-:Y:S01]  /*2b50*/  HADD2.F32 R176, -RZ, R176.H1_H1 ;  /* 0x300000b0ffb07230 */ /* 0x000fe20000004100 */
[C---:B------:R-:W-:Y:S02]  /*2b60*/  FADD.FTZ R203, -R204.reuse, R203 ;  /* 0x000000cbcccb7221 */ /* 0x040fe40000010100 */
[----:B------:R-:W-:Y:S01]  /*2b70*/  FADD.FTZ R188, -R204, R188 ;  /* 0x000000bcccbc7221 */ /* 0x000fe20000010100 */
[----:B------:R-:W-:Y:S01]  /*2b80*/  HADD2.F32 R199, -RZ, R174.H0_H0 ;  /* 0x200000aeffc77230 */ /* 0x000fe20000004100 */
[C---:B------:R-:W-:Y:S01]  /*2b90*/  FMUL.FTZ R203, R180.reuse, R203 ;  /* 0x000000cbb4cb7220 */ /* 0x040fe20000410000 */
[----:B------:R-:W-:Y:S01]  /*2ba0*/  HADD2.F32 R202, -RZ, R177.H0_H0 ;  /* 0x200000b1ffca7230 */ /* 0x000fe20000004100 */
[----:B------:R-:W-:Y:S02]  /*2bb0*/  FMUL.FTZ R188, R180, R188 ;  /* 0x000000bcb4bc7220 */ /* 0x000fe40000410000 */
[----:B------:R-:W-:-:S02]  /*2bc0*/  FMUL.FTZ R217, R217, R176 ;  /* 0x000000b0d9d97220 */ /* 0x000fc40000410000 */
[----:B--2---:R-:W-:Y:S02]  /*2bd0*/  FMUL.FTZ R218, R172, R218 ;  /* 0x000000daacda7220 */ /* 0x004fe40000410000 */
[----:B------:R-:W2:Y:S02]  /*2be0*/  LDL R172, [R1+0x70] ;  /* 0x0000700001ac7983 */ /* 0x000ea40000100800 */
[----:B------:R-:W-:Y:S02]  /*2bf0*/  FADD.FTZ R205, R205, R218 ;  /* 0x000000dacdcd7221 */ /* 0x000fe40000010000 */
[----:B------:R-:W-:Y:S01]  /*2c00*/  FFMA.FTZ R213, R27, R218, R213 ;  /* 0x000000da1bd57223 */ /* 0x000fe200000100d5 */
[----:B------:R-:W-:Y:S01]  /*2c10*/  HADD2.F32 R177, -RZ, R177.H1_H1 ;  /* 0x300000b1ffb17230 */ /* 0x000fe20000004100 */
[----:B------:R-:W-:Y:S02]  /*2c20*/  FADD.FTZ R199, -R204, R199 ;  /* 0x000000c7ccc77221 */ /* 0x000fe40000010100 */
[----:B------:R-:W-:-:S02]  /*2c30*/  FADD.FTZ R66, R66, R202 ;  /* 0x000000ca42427221 */ /* 0x000fc40000010000 */
[-C--:B------:R-:W-:Y:S02]  /*2c40*/  FFMA.FTZ R166, R203, R202.reuse, R166 ;  /* 0x000000cacba67223 */ /* 0x080fe400000100a6 */
[----:B------:R-:W-:Y:S02]  /*2c50*/  FADD.FTZ R201, -R204, R201 ;  /* 0x000000c9ccc97221 */ /* 0x000fe40000010100 */
[----:B----4-:R-:W-:Y:S02]  /*2c60*/  FMUL.FTZ R202, R192, R202 ;  /* 0x000000cac0ca7220 */ /* 0x010fe40000410000 */
[----:B------:R-:W-:Y:S02]  /*2c70*/  FADD.FTZ R205, R205, R217 ;  /* 0x000000d9cdcd7221 */ /* 0x000fe40000010000 */
[----:B------:R-:W-:Y:S01]  /*2c80*/  FFMA.FTZ R213, R188, R217, R213 ;  /* 0x000000d9bcd57223 */ /* 0x000fe200000100d5 */
[----:B------:R-:W-:Y:S01]  /*2c90*/  HADD2.F32 R195, -RZ, R175.H0_H0 ;  /* 0x200000afffc37230 */ /* 0x000fe20000004100 */
[C---:B------:R-:W-:Y:S01]  /*2ca0*/  FMUL.FTZ R199, R180.reuse, R199 ;  /* 0x000000c7b4c77220 */ /* 0x040fe20000410000 */
[----:B------:R-:W-:Y:S01]  /*2cb0*/  HADD2.F32 R198, -RZ, R178.H0_H0 ;  /* 0x200000b2ffc67230 */ /* 0x000fe20000004100 */
[----:B------:R-:W-:Y:S01]  /*2cc0*/  FMUL.FTZ R201, R180, R201 ;  /* 0x000000c9b4c97220 */ /* 0x000fe20000410000 */
[----:B------:R-:W-:Y:S01]  /*2cd0*/  HADD2.F32 R197, -RZ, R174.H1_H1 ;  /* 0x300000aeffc57230 */ /* 0x000fe20000004100 */
[----:B------:R-:W-:-:S02]  /*2ce0*/  FMUL.FTZ R200, R200, R177 ;  /* 0x000000b1c8c87220 */ /* 0x000fc40000410000 */
[----:B------:R-:W-:Y:S02]  /*2cf0*/  FADD.FTZ R205, R205, R202 ;  /* 0x000000cacdcd7221 */ /* 0x000fe40000010000 */
[----:B------:R-:W-:Y:S01]  /*2d00*/  FFMA.FTZ R213, R203, R202, R213 ;  /* 0x000000cacbd57223 */ /* 0x000fe200000100d5 */
[----:B------:R-:W-:Y:S01]  /*2d10*/  HADD2.F32 R178, -RZ, R178.H1_H1 ;  /* 0x300000b2ffb27230 */ /* 0x000fe20000004100 */
[----:B------:R-:W-:Y:S02]  /*2d20*/  FADD.FTZ R195, -R204, R195 ;  /* 0x000000c3ccc37221 */ /* 0x000fe40000010100 */
[----:B------:R-:W-:Y:S02]  /*2d30*/  FADD.FTZ R168, R168, R198 ;  /* 0x000000c6a8a87221 */ /* 0x000fe40000010000 */
[----:B------:R-:W-:Y:S02]  /*2d40*/  FFMA.FTZ R100, R199, R198, R100 ;  /* 0x000000c6c7647223 */ /* 0x000fe40000010064 */
[----:B------:R-:W-:-:S02]  /*2d50*/  FADD.FTZ R197, -R204, R197 ;  /* 0x000000c5ccc57221 */ /* 0x000fc40000010100 */
[----:B------:R-:W-:Y:S02]  /*2d60*/  FMUL.FTZ R198, R216, R198 ;  /* 0x000000c6d8c67220 */ /* 0x000fe40000410000 */
[----:B------:R-:W-:Y:S02]  /*2d70*/  FADD.FTZ R205, R205, R200 ;  /* 0x000000c8cdcd7221 */ /* 0x000fe40000010000 */
[----:B------:R-:W-:Y:S01]  /*2d80*/  FFMA.FTZ R213, R201, R200, R213 ;  /* 0x000000c8c9d57223 */ /* 0x000fe200000100d5 */
[----:B------:R-:W-:Y:S01]  /*2d90*/  HADD2.F32 R194, -RZ, R179.H0_H0 ;  /* 0x200000b3ffc27230 */ /* 0x000fe20000004100 */
[C---:B------:R-:W-:Y:S01]  /*2da0*/  FMUL.FTZ R195, R180.reuse, R195 ;  /* 0x000000c3b4c37220 */ /* 0x040fe20000410000 */
[----:B------:R-:W-:Y:S01]  /*2db0*/  HADD2.F32 R193, -RZ, R175.H1_H1 ;  /* 0x300000afffc17230 */ /* 0x000fe20000004100 */
        /* <DEDUP_REMOVED lines=8> */
[----:B---3--:R-:W-:-:S02]  /*2e40*/  FMUL.FTZ R194, R173, R194 ;  /* 0x000000c2adc27220 */ /* 0x008fc40000410000 */
        /* <DEDUP_REMOVED lines=13> */
[----:B--2---:R-:W-:-:S04]  /*2f20*/  FMUL.FTZ R192, R172, R179 ;  /* 0x000000b3acc07220 */ /* 0x004fc80000410000 */
[----:B------:R-:W-:Y:S02]  /*2f30*/  FADD.FTZ R205, R205, R192 ;  /* 0x000000c0cdcd7221 */ /* 0x000fe40000010000 */
[----:B------:R-:W-:Y:S02]  /*2f40*/  FFMA.FTZ R213, R193, R192, R213 ;  /* 0x000000c0c1d57223 */ /* 0x000fe400000100d5 */
.L_x_1997:
[----:B------:R-:W-:Y:S05]  /*2f50*/  BSYNC B1 ;  /* 0x0000000000017941 */ /* 0x000fea0003800000 */
.L_x_1996:
[----:B------:R-:W-:Y:S05]  /*2f60*/  BRA.DIV ~URZ, `(.L_x_1998) ;  /* 0x000043827f007947 */ /* 0x000fea000b800000 */
[----:B------:R0:W1:Y:S02]  /*2f70*/  SHFL.BFLY PT, R175, R205, 0x1, 0x1f ;  /* 0x0c201f00cdaf7f89 */ /* 0x00006400000e0000 */
.L_x_2029:
        /* <DEDUP_REMOVED lines=18> */
.L_x_2030:
        /* <DEDUP_REMOVED lines=10> */
[----:B------:R-:W2:Y:S03]  /*3140*/  LDL R216, [R1+0x60] ;  /* 0x0000600001d87983 */ /* 0x000ea60000100800 */
[----:B------:R-:W-:Y:S01]  /*3150*/  ISETP.NE.AND.EX P0, PT, RZ, c[0x0][0x21c], PT, P0 ;  /* 0x00008700ff007a0c */ /* 0x000fe20003f05300 */
[-CC-:B------:R-:W-:Y:S01]  /*3160*/  FFMA.FTZ R176, R22, R178.reuse, R179.reuse ;  /* 0x000000b216b07223 */ /* 0x180fe200000100b3 */
[----:B------:R-:W-:Y:S01]  /*3170*/  ISETP.NE.U32.AND P6, PT, RZ, c[0x0][0x258], PT ;  /* 0x00009600ff007a0c */ /* 0x000fe20003fc5070 */
[----:B------:R-:W-:Y:S01]  /*3180*/  FFMA.FTZ R177, R21, R178, R179 ;  /* 0x000000b215b17223 */ /* 0x000fe200000100b3 */
[----:B-1----:R-:W3:Y:S01]  /*3190*/  LDL R213, [R1+0x64] ;  /* 0x0000640001d57983 */ /* 0x002ee20000100800 */
[----:B------:R-:W-:Y:S01]  /*31a0*/  FADD.FTZ R176, R239, -R176 ;  /* 0x800000b0efb07221 */ /* 0x000fe20000010000 */
[----:B------:R-:W-:Y:S01]  /*31b0*/  ISETP.NE.AND.EX P6, PT, RZ, c[0x0][0x25c], PT, P6 ;  /* 0x00009700ff007a0c */ /* 0x000fe20003fc5360 */
[----:B------:R-:W-:-:S02]  /*31c0*/  FADD.FTZ R177, R238, -R177 ;  /* 0x800000b1eeb17221 */ /* 0x000fc40000010000 */
[----:B-----5:R-:W-:-:S04]  /*31d0*/  FMUL.FTZ R176, R180, R176 ;  /* 0x000000b0b4b07220 */ /* 0x020fc80000410000 */
[--C-:B------:R-:W-:Y:S01]  /*31e0*/  @P0 HADD2.F32 R172, -RZ, R145.reuse.H0_H0 ;  /* 0x20000091ffac0230 */ /* 0x100fe20000004100 */
[----:B------:R-:W-:Y:S01]  /*31f0*/  FMUL.FTZ R177, R180, R177 ;  /* 0x000000b1b4b17220 */ /* 0x000fe20000410000 */
[----:B------:R-:W-:-:S03]  /*3200*/  @P0 HADD2.F32 R173, -RZ, R145.H1_H1 ;  /* 0x30000091ffad0230 */ /* 0x000fc60000004100 */
[----:B------:R-:W-:Y:S01]  /*3210*/  @P0 FADD.FTZ R176, R176, R172 ;  /* 0x000000acb0b00221 */ /* 0x000fe20000010000 */
[----:B------:R-:W-:Y:S01]  /*3220*/  HFMA2.MMA R205, -RZ, RZ, 0, 9.5367431640625e-07 ;  /* 0x00000010ffcd7435 */ /* 0x000fe200000001ff */
[----:B------:R-:W-:-:S03]  /*3230*/  @P0 FADD.FTZ R177, R177, R173 ;  /* 0x000000adb1b10221 */ /* 0x000fc60000010000 */
[----:B------:R-:W-:Y:S02]  /*3240*/  @P6 F2FP.PACK_AB R172, RZ, R176 ;  /* 0x000000b0ffac623e */ /* 0x000fe400000000ff */
[----:B------:R-:W-:Y:S02]  /*3250*/  @P6 F2FP.PACK_AB R173, RZ, R177 ;  /* 0x000000b1ffad623e */ /* 0x000fe400000000ff */
[----:B------:R-:W-:-:S04]  /*3260*/  @P6 PRMT R161, R172, 0x7610, R161 ;  /* 0x00007610aca16816 */ /* 0x000fc800000000a1 */
[----:B------:R-:W-:Y:S01]  /*3270*/  @P6 PRMT R161, R161, 0x5410, R173 ;  /* 0x00005410a1a16816 */ /* 0x000fe200000000ad */
[----:B------:R-:W-:-:S06]  /*3280*/  IMAD.WIDE.U32 R172, R2, R205, c[0x0][0x170] ;  /* 0x00005c0002ac7625 */ /* 0x000fcc00078e00cd */
[----:B------:R-:W4:Y:S01]  /*3290*/  LDG.E.128 R172, [R172.64] ;  /* 0x00000004acac7981 */ /* 0x000f22000c1e1d00 */
[-C--:B------:R-:W-:Y:S02]  /*32a0*/  FMUL.FTZ R177, R177, R26.reuse ;  /* 0x0000001ab1b17220 */ /* 0x080fe40000410000 */
[----:B------:R-:W-:Y:S01]  /*32b0*/  FMUL.FTZ R176, R176, R26 ;  /* 0x0000001ab0b07220 */ /* 0x000fe20000410000 */
[--C-:B----4-:R-:W-:Y:S02]  /*32c0*/  HADD2.F32 R204, -RZ, R173.reuse.H0_H0 ;  /* 0x200000adffcc7230 */ /* 0x110fe40000004100 */
[----:B------:R-:W-:-:S05]  /*32d0*/  HADD2.F32 R173, -RZ, R173.H1_H1 ;  /* 0x300000adffad7230 */ /* 0x000fca0000004100 */
[-C--:B------:R-:W-:Y:S02]  /*32e0*/  FFMA.FTZ R107, R173, R177.reuse, R107 ;  /* 0x000000b1ad6b7223 */ /* 0x080fe4000001006b */
[----:B--2---:R-:W-:Y:S02]  /*32f0*/  FMUL.FTZ R177, R216, R177 ;  /* 0x000000b1d8b17220 */ /* 0x004fe40000410000 */
[----:B------:R-:W2:Y:S01]  /*3300*/  LDL R216, [R1+0x5c] ;  /* 0x00005c0001d87983 */ /* 0x000ea20000100800 */
[----:B---3--:R-:W-:-:S03]  /*3310*/  FMUL.FTZ R173, R213, R176 ;  /* 0x000000b0d5ad7220 */ /* 0x008fc60000410000 */
[----:B------:R-:W3:Y:S01]  /*3320*/  LDL R213, [R1+0x58] ;  /* 0x0000580001d57983 */ /* 0x000ee20000100800 */
[----:B------:R-:W-:Y:S02]  /*3330*/  FFMA.FTZ R106, R204, R176, R106 ;  /* 0x000000b0cc6a7223 */ /* 0x000fe4000001006a */
[----:B------:R-:W-:-:S04]  /*3340*/  FFMA.FTZ R176, R20, R178, R179 ;  /* 0x000000b214b07223 */ /* 0x000fc800000100b3 */
[----:B------:R-:W-:-:S04]  /*3350*/  FADD.FTZ R176, R237, -R176 ;  /* 0x800000b0edb07221 */ /* 0x000fc80000010000 */
[----:B------:R-:W-:Y:S01]  /*3360*/  FMUL.FTZ R204, R180, R176 ;  /* 0x000000b0b4cc7220 */ /* 0x000fe20000410000 */
[----:B------:R-:W-:-:S05]  /*3370*/  @P0 HADD2.F32 R176, -RZ, R146.H0_H0 ;  /* 0x20000092ffb00230 */ /* 0x000fca0000004100 */
[----:B------:R-:W-:-:S05]  /*3380*/  @P0 FADD.FTZ R204, R204, R176 ;  /* 0x000000b0cccc0221 */ /* 0x000fca0000010000 */
[----:B------:R-:W-:-:S04]  /*3390*/  @P6 F2FP.PACK_AB R176, RZ, R204 ;  /* 0x000000ccffb0623e */ /* 0x000fc800000000ff */
[----:B------:R-:W-:Y:S01]  /*33a0*/  @P6 PRMT R162, R176, 0x7610, R162 ;  /* 0x00007610b0a26816 */ /* 0x000fe200000000a2 */
[----:B------:R-:W-:Y:S01]  /*33b0*/  FFMA.FTZ R176, R19, R178, R179 ;  /* 0x000000b213b07223 */ /* 0x000fe200000100b3 */
[----:B------:R-:W-:-:S03]  /*33c0*/  F2FP.PACK_AB R173, R177, R173 ;  /* 0x000000adb1ad723e */ /* 0x000fc600000000ff */
[----:B------:R-:W-:-:S04]  /*33d0*/  FADD.FTZ R176, R236, -R176 ;  /* 0x800000b0ecb07221 */ /* 0x000fc80000010000 */
[----:B------:R-:W-:Y:S01]  /*33e0*/  FMUL.FTZ R177, R180, R176 ;  /* 0x000000b0b4b17220 */ /* 0x000fe20000410000 */
[----:B------:R-:W-:-:S05]  /*33f0*/  @P0 HADD2.F32 R176, -RZ, R146.H1_H1 ;  /* 0x30000092ffb00230 */ /* 0x000fca0000004100 */
[----:B------:R-:W-:-:S05]  /*3400*/  @P0 FADD.FTZ R177, R177, R176 ;  /* 0x000000b0b1b10221 */ /* 0x000fca0000010000 */
[----:B------:R-:W-:Y:S01]  /*3410*/  @P6 F2FP.PACK_AB R176, RZ, R177 ;  /* 0x000000b1ffb0623e */ /* 0x000fe200000000ff */
[----:B------:R-:W-:-:S03]  /*3420*/  FMUL.FTZ R177, R177, R26 ;  /* 0x0000001ab1b17220 */ /* 0x000fc60000410000 */
[----:B------:R-:W-:Y:S01]  /*3430*/  @P6 PRMT R162, R162, 0x5410, R176 ;  /* 0x00005410a2a26816 */ /* 0x000fe200000000b0 */
[--C-:B------:R-:W-:Y:S02]  /*3440*/  HADD2.F32 R176, -RZ, R174.reuse.H0_H0 ;  /* 0x200000aeffb07230 */ /* 0x100fe40000004100 */
[----:B------:R-:W-:Y:S01]  /*3450*/  HADD2.F32 R174, -RZ, R174.H1_H1 ;  /* 0x300000aeffae7230 */ /* 0x000fe20000004100 */
[----:B------:R-:W-:-:S04]  /*3460*/  FMUL.FTZ R204, R204, R26 ;  /* 0x0000001acccc7220 */ /* 0x000fc80000410000 */
        /* <DEDUP_REMOVED lines=31> */
[----:B------:R-:W-:Y:S01]  /*3660*/  FFMA.FTZ R176, R18, R178, R179 ;  /* 0x000000b212b07223 */ /* 0x000fe200000100b3 */
[----:B------:R-:W-:-:S03]  /*3670*/  F2FP.PACK_AB R172, R177, R172 ;  /* 0x000000acb1ac723e */ /* 0x000fc600000000ff */
[----:B------:R-:W-:-:S04]  /*3680*/  FADD.FTZ R176, R235, -R176 ;  /* 0x800000b0ebb07221 */ /* 0x000fc80000010000 */
[----:B------:R-:W-:Y:S01]  /*3690*/  FMUL.FTZ R177, R180, R176 ;  /* 0x000000b0b4b17220 */ /* 0x000fe20000410000 */
[----:B------:R-:W-:-:S05]  /*36a0*/  @P0 HADD2.F32 R176, -RZ, R147.H0_H0 ;  /* 0x20000093ffb00230 */ /* 0x000fca0000004100 */
[----:B------:R-:W-:-:S05]  /*36b0*/  @P0 FADD.FTZ R177, R177, R176 ;  /* 0x000000b0b1b10221 */ /* 0x000fca0000010000 */
[----:B------:R-:W-:Y:S01]  /*36c0*/  @P6 F2FP.PACK_AB R176, RZ, R177 ;  /* 0x000000b1ffb0623e */ /* 0x000fe200000000ff */
[----:B------:R-:W-:-:S03]  /*36d0*/  FMUL.FTZ R177, R177, R26 ;  /* 0x0000001ab1b17220 */ /* 0x000fc60000410000 */
[----:B------:R-:W-:Y:S01]  /*36e0*/  @P6 PRMT R163, R176, 0x7610, R163 ;  /* 0x00007610b0a36816 */ /* 0x000fe200000000a3 */
[----:B------:R-:W-:-:S05]  /*36f0*/  HADD2.F32 R176, -RZ, R175.H0_H0 ;  /* 0x200000afffb07230 */ /* 0x000fca0000004100 */
[----:B------:R-:W-:Y:S02]  /*3700*/  FFMA.FTZ R110, R176, R177, R110 ;  /* 0x000000b1b06e7223 */ /* 0x000fe4000001006e */
[----:B------:R-:W-:-:S04]  /*3710*/  FFMA.FTZ R176, R17, R178, R179 ;  /* 0x000000b211b07223 */ /* 0x000fc800000100b3 */
[----:B------:R-:W-:-:S04]  /*3720*/  FADD.FTZ R176, R234, -R176 ;  /* 0x800000b0eab07221 */ /* 0x000fc80000010000 */
[----:B------:R-:W-:Y:S01]  /*3730*/  FMUL.FTZ R204, R180, R176 ;  /* 0x000000b0b4cc7220 */ /* 0x000fe20000410000 */
[----:B------:R-:W-:-:S05]  /*3740*/  @P0 HADD2.F32 R176, -RZ, R147.H1_H1 ;  /* 0x30000093ffb00230 */ /* 0x000fca0000004100 */
[----:B------:R-:W-:Y:S01]  /*3750*/  @P0 FADD.FTZ R204, R204, R176 ;  /* 0x000000b0cccc0221 */ /* 0x000fe20000010000 */
[----:B------:R-:W-:-:S04]  /*3760*/  HADD2.F32 R175, -RZ, R175.H1_H1 ;  /* 0x300000afffaf7230 */ /* 0x000fc80000004100 */
[----:B------:R-:W-:Y:S01]  /*3770*/  @P6 F2FP.PACK_AB R176, RZ, R204 ;  /* 0x000000ccffb0623e */ /* 0x000fe200000000ff */
[----:B------:R-:W-:-:S03]  /*3780*/  FMUL.FTZ R204, R204, R26 ;  /* 0x0000001acccc7220 */ /* 0x000fc60000410000 */
[----:B------:R-:W-:Y:S01]  /*3790*/  @P6 PRMT R163, R163, 0x5410, R176 ;  /* 0x00005410a3a36816 */ /* 0x000fe200000000b0 */
[----:B------:R-:W-:Y:S02]  /*37a0*/  FFMA.FTZ R111, R175, R204, R111 ;  /* 0x000000ccaf6f7223 */ /* 0x000fe4000001006f */
[----:B--2---:R-:W-:Y:S02]  /*37b0*/  FMUL.FTZ R175, R216, R177 ;  /* 0x000000b1d8af7220 */ /* 0x004fe40000410000 */
[----:B------:R-:W-:-:S04]  /*37c0*/  @P6 IMAD.WIDE.U32 R176, R2, R205, c[0x0][0x258] ;  /* 0x0000960002b06625 */ /* 0x000fc800078e00cd */
[----:B---3--:R-:W-:Y:S01]  /*37d0*/  FMUL.FTZ R204, R213, R204 ;  /* 0x000000ccd5cc7220 */ /* 0x008fe20000410000 */
[----:B------:R0:W-:Y:S04]  /*37e0*/  @P6 STG.E.128 [R176.64], R160 ;  /* 0x000000a0b0006986 */ /* 0x0001e8000c101d04 */
[----:B------:R-:W-:Y:S01]  /*37f0*/  F2FP.PACK_AB R175, R204, R175 ;  /* 0x000000afccaf723e */ /* 0x000fe200000000ff */
[----:B0-----:R-:W-:-:S05]  /*3800*/  IMAD.WIDE.U32 R176, R2, R205, c[0x0][0x248] ;  /* 0x0000920002b07625 */ /* 0x001fca00078e00cd */
[----:B------:R0:W-:Y:S01]  /*3810*/  STG.E.128 [R176.64], R172 ;  /* 0x000000acb0007986 */ /* 0x0001e2000c101d04 */
[----:B------:R-:W-:-:S03]  /*3820*/  IADD3 R2, R2, 0x20, RZ ;  /* 0x0000002002027810 */ /* 0x000fc60007ffe0ff */
.L_x_2001:
[----:B------:R-:W-:Y:S05]  /*3830*/  BSYNC B1 ;  /* 0x0000000000017941 */ /* 0x000fea0003800000 */
.L_x_2000:
        /* <DEDUP_REMOVED lines=11> */
[----:B-----5:R-:W-:-:S02]  /*38f0*/  FMUL.FTZ R176, R180, R176 ;  /* 0x000000b0b4b07220 */ /* 0x020fc40000410000 */
[----:B------:R-:W-:Y:S01]  /*3900*/  FMUL.FTZ R177, R180, R177 ;  /* 0x000000b1b4b17220 */ /* 0x000fe20000410000 */
[----:B------:R-:W3:Y:S04]  /*3910*/  LDL R205, [R1+0x38] ;  /* 0x0000380001cd7983 */ /* 0x000ee80000100800 */
[----:B------:R-:W4:Y:S01]  /*3920*/  LDL R216, [R1+0x48] ;  /* 0x0000480001d87983 */ /* 0x000f220000100800 */
[--C-:B------:R-:W-:Y:S02]  /*3930*/  @P0 HADD2.F32 R172, -RZ, R150.reuse.H0_H0 ;  /* 0x20000096ffac0230 */ /* 0x100fe40000004100 */
[----:B------:R-:W-:-:S03]  /*3940*/  @P0 HADD2.F32 R173, -RZ, R150.H1_H1 ;  /* 0x30000096ffad0230 */ /* 0x000fc60000004100 */
[----:B------:R-:W-:Y:S02]  /*3950*/  @P0 FADD.FTZ R176, R176, R172 ;  /* 0x000000acb0b00221 */ /* 0x000fe40000010000 */
[----:B------:R-:W-:-:S03]  /*3960*/  @P0 FADD.FTZ R177, R177, R173 ;  /* 0x000000adb1b10221 */ /* 0x000fc60000010000 */
[----:B------:R-:W-:Y:S02]  /*3970*/  @P6 F2FP.PACK_AB R172, RZ, R176 ;  /* 0x000000b0ffac623e */ /* 0x000fe400000000ff */
[----:B------:R-:W-:Y:S02]  /*3980*/  @P6 F2FP.PACK_AB R173, RZ, R177 ;  /* 0x000000b1ffad623e */ /* 0x000fe400000000ff */
[----:B------:R-:W-:Y:S02]  /*3990*/  @P6 PRMT R162, R172, 0x7610, R162 ;  /* 0x00007610aca26816 */ /* 0x000fe400000000a2 */
[----:B------:R-:W-:Y:S02]  /*39a0*/  MOV R172, 0x10 ;  /* 0x0000001000ac7802 */ /* 0x000fe40000000f00 */
[----:B------:R-:W-:-:S03]  /*39b0*/  @P6 PRMT R162, R162, 0x5410, R173 ;  /* 0x00005410a2a26816 */ /* 0x000fc600000000ad */
[----:B------:R-:W-:-:S06]  /*39c0*/  IMAD.WIDE.U32 R172, R2, R172, c[0x0][0x170] ;  /* 0x00005c0002ac7625 */ /* 0x000fcc00078e00ac */
[----:B------:R-:W2:Y:S01]  /*39d0*/  LDG.E.128 R172, [R172.64] ;  /* 0x00000004acac7981 */ /* 0x000ea2000c1e1d00 */
[-C--:B------:R-:W-:Y:S02]  /*39e0*/  FMUL.FTZ R177, R177, R26.reuse ;  /* 0x0000001ab1b17220 */ /* 0x080fe40000410000 */
[----:B------:R-:W-:Y:S01]  /*39f0*/  FMUL.FTZ R176, R176, R26 ;  /* 0x0000001ab0b07220 */ /* 0x000fe20000410000 */
[--C-:B--2---:R-:W-:Y:S02]  /*3a00*/  HADD2.F32 R204, -RZ, R174.reuse.H0_H0 ;  /* 0x200000aeffcc7230 */ /* 0x104fe40000004100 */
[----:B------:R-:W-:-:S03]  /*3a10*/  HADD2.F32 R174, -RZ, R174.H1_H1 ;  /* 0x300000aeffae7230 */ /* 0x000fc60000004100 */
[----:B------:R-:W-:Y:S02]  /*3a20*/  FFMA.FTZ R116, R204, R176, R116 ;  /* 0x000000b0cc747223 */ /* 0x000fe40000010074 */
[-C--:B------:R-:W-:Y:S02]  /*3a30*/  FFMA.FTZ R117, R174, R177.reuse, R117 ;  /* 0x000000b1ae757223 */ /* 0x080fe40000010075 */
[----:B------:R-:W-:Y:S02]  /*3a40*/  FFMA.FTZ R174, R191, R178, R179 ;  /* 0x000000b2bfae7223 */ /* 0x000fe400000100b3 */
[----:B------:R-:W-:Y:S02]  /*3a50*/  FMUL.FTZ R176, R213, R176 ;  /* 0x000000b0d5b07220 */ /* 0x000fe40000410000 */
[----:B------:R-:W-:Y:S01]  /*3a60*/  FADD.FTZ R174, R233, -R174 ;  /* 0x800000aee9ae7221 */ /* 0x000fe20000010000 */
[----:B------:R-:W2:Y:S01]  /*3a70*/  LDL R213, [R1+0x4c] ;  /* 0x00004c0001d57983 */ /* 0x000ea20000100800 */
[----:B---3--:R-:W-:-:S02]  /*3a80*/  FMUL.FTZ R177, R205, R177 ;  /* 0x000000b1cdb17220 */ /* 0x008fc40000410000 */
[----:B------:R-:W-:Y:S01]  /*3a90*/  FMUL.FTZ R204, R180, R174 ;  /* 0x000000aeb4cc7220 */ /* 0x000fe20000410000 */
[----:B------:R-:W-:-:S05]  /*3aa0*/  @P0 HADD2.F32 R174, -RZ, R148.H0_H0 ;  /* 0x20000094ffae0230 */ /* 0x000fca0000004100 */
[----:B------:R-:W-:-:S05]  /*3ab0*/  @P0 FADD.FTZ R204, R204, R174 ;  /* 0x000000aecccc0221 */ /* 0x000fca0000010000 */
[----:B------:R-:W-:-:S04]  /*3ac0*/  @P6 F2FP.PACK_AB R174, RZ, R204 ;  /* 0x000000ccffae623e */ /* 0x000fc800000000ff */
[----:B------:R-:W-:Y:S02]  /*3ad0*/  @P6 PRMT R160, R174, 0x7610, R160 ;  /* 0x00007610aea06816 */ /* 0x000fe400000000a0 */
[----:B------:R-:W-:Y:S01]  /*3ae0*/  F2FP.PACK_AB R174, R177, R176 ;  /* 0x000000b0b1ae723e */ /* 0x000fe200000000ff */
[----:B------:R-:W-:-:S04]  /*3af0*/  FFMA.FTZ R176, R16, R178, R179 ;  /* 0x000000b210b07223 */ /* 0x000fc800000100b3 */
[----:B------:R-:W-:-:S04]  /*3b00*/  FADD.FTZ R176, R232, -R176 ;  /* 0x800000b0e8b07221 */ /* 0x000fc80000010000 */
[----:B------:R-:W-:Y:S01]  /*3b10*/  FMUL.FTZ R177, R180, R176 ;  /* 0x000000b0b4b17220 */ /* 0x000fe20000410000 */
[----:B------:R-:W-:-:S05]  /*3b20*/  @P0 HADD2.F32 R176, -RZ, R148.H1_H1 ;  /* 0x30000094ffb00230 */ /* 0x000fca0000004100 */
[----:B------:R-:W-:-:S05]  /*3b30*/  @P0 FADD.FTZ R177, R177, R176 ;  /* 0x000000b0b1b10221 */ /* 0x000fca0000010000 */
[----:B------:R-:W-:-:S04]  /*3b40*/  @P6 F2FP.PACK_AB R176, RZ, R177 ;  /* 0x000000b1ffb0623e */ /* 0x000fc800000000ff */
[----:B------:R-:W-:Y:S01]  /*3b50*/  @P6 PRMT R160, R160, 0x5410, R176 ;  /* 0x00005410a0a06816 */ /* 0x000fe200000000b0 */
[----:B------:R-:W-:Y:S01]  /*3b60*/  FMUL.FTZ R176, R204, R26 ;  /* 0x0000001accb07220 */ /* 0x000fe20000410000 */
[----:B------:R-:W-:-:S05]  /*3b70*/  HADD2.F32 R204, -RZ, R172.H0_H0 ;  /* 0x200000acffcc7230 */ /* 0x000fca0000004100 */
[----:B------:R-:W-:Y:S01]  /*3b80*/  FFMA.FTZ R112, R204, R176, R112 ;  /* 0x000000b0cc707223 */ /* 0x000fe20000010070 */
[----:B------:R-:W-:Y:S01]  /*3b90*/  HADD2.F32 R204, -RZ, R172.H1_H1 ;  /* 0x300000acffcc7230 */ /* 0x000fe20000004100 */
[----:B------:R-:W-:Y:S02]  /*3ba0*/  FMUL.FTZ R172, R177, R26 ;  /* 0x0000001ab1ac7220 */ /* 0x000fe40000410000 */
[----:B------:R-:W-:-:S04]  /*3bb0*/  FFMA.FTZ R177, R15, R178, R179 ;  /* 0x000000b20fb17223 */ /* 0x000fc800000100b3 */
[----:B------:R-:W-:-:S04]  /*3bc0*/  FADD.FTZ R177, R231, -R177 ;  /* 0x800000b1e7b17221 */ /* 0x000fc80000010000 */
[----:B------:R-:W-:Y:S01]  /*3bd0*/  FMUL.FTZ R205, R180, R177 ;  /* 0x000000b1b4cd7220 */ /* 0x000fe20000410000 */
[----:B------:R-:W-:-:S05]  /*3be0*/  @P0 HADD2.F32 R177, -RZ, R149.H0_H0 ;  /* 0x20000095ffb10230 */ /* 0x000fca0000004100 */
[----:B------:R-:W-:-:S05]  /*3bf0*/  @P0 FADD.FTZ R205, R205, R177 ;  /* 0x000000b1cdcd0221 */ /* 0x000fca0000010000 */
[----:B------:R-:W-:-:S04]  /*3c00*/  @P6 F2FP.PACK_AB R177, RZ, R205 ;  /* 0x000000cdffb1623e */ /* 0x000fc800000000ff */
[----:B------:R-:W-:Y:S01]  /*3c10*/  @P6 PRMT R161, R177, 0x7610, R161 ;  /* 0x00007610b1a16816 */ /* 0x000fe200000000a1 */
[----:B------:R-:W-:-:S04]  /*3c20*/  FFMA.FTZ R177, R14, R178, R179 ;  /* 0x000000b20eb17223 */ /* 0x000fc800000100b3 */
[----:B------:R-:W-:Y:S02]  /*3c30*/  FADD.FTZ R177, R230, -R177 ;  /* 0x800000b1e6b17221 */ /* 0x000fe40000010000 */
[----:B------:R-:W-:Y:S02]  /*3c40*/  FFMA.FTZ R113, R204, R172, R113 ;  /* 0x000000accc717223 */ /* 0x000fe40000010071 */
[----:B------:R-:W-:Y:S01]  /*3c50*/  FMUL.FTZ R204, R180, R177 ;  /* 0x000000b1b4cc7220 */ /* 0x000fe20000410000 */
[----:B------:R-:W-:-:S05]  /*3c60*/  @P0 HADD2.F32 R177, -RZ, R149.H1_H1 ;  /* 0x30000095ffb10230 */ /* 0x000fca0000004100 */
[----:B------:R-:W-:-:S05]  /*3c70*/  @P0 FADD.FTZ R204, R204, R177 ;  /* 0x000000b1cccc0221 */ /* 0x000fca0000010000 */
[----:B------:R-:W-:Y:S01]  /*3c80*/  @P6 F2FP.PACK_AB R177, RZ, R204 ;  /* 0x000000ccffb1623e */ /* 0x000fe200000000ff */
[----:B------:R-:W-:-:S03]  /*3c90*/  FMUL.FTZ R204, R204, R26 ;  /* 0x0000001acccc7220 */ /* 0x000fc60000410000 */
[----:B------:R-:W-:Y:S01]  /*3ca0*/  @P6 PRMT R161, R161, 0x5410, R177 ;  /* 0x00005410a1a16816 */ /* 0x000fe200000000b1 */
[--C-:B------:R-:W-:Y:S02]  /*3cb0*/  HADD2.F32 R177, -RZ, R173.reuse.H0_H0 ;  /* 0x200000adffb17230 */ /* 0x100fe40000004100 */
[----:B------:R-:W-:-:S05]  /*3cc0*/  HADD2.F32 R173, -RZ, R173.H1_H1 ;  /* 0x300000adffad7230 */ /* 0x000fca0000004100 */
[----:B------:R-:W-:Y:S02]  /*3cd0*/  FFMA.FTZ R115, R173, R204, R115 ;  /* 0x000000ccad737223 */ /* 0x000fe40000010073 */
[----:B------:R-:W3:Y:S01]  /*3ce0*/  LDL R173, [R1+0x44] ;  /* 0x0000440001ad7983 */ /* 0x000ee20000100800 */
[----:B------:R-:W-:-:S04]  /*3cf0*/  FMUL.FTZ R205, R205, R26 ;  /* 0x0000001acdcd7220 */ /* 0x000fc80000410000 */
[----:B------:R-:W-:Y:S02]  /*3d00*/  FFMA.FTZ R114, R177, R205, R114 ;  /* 0x000000cdb1727223 */ /* 0x000fe40000010072 */
[----:B------:R-:W4:Y:S01]  /*3d10*/  LDL R177, [R1+0x40] ;  /* 0x0000400001b17983 */ /* 0x000f220000100800 */
[----:B--2---:R-:W-:-:S03]  /*3d20*/  FMUL.FTZ R176, R213, R176 ;  /* 0x000000b0d5b07220 */ /* 0x004fc60000410000 */
[----:B------:R-:W2:Y:S01]  /*3d30*/  LDL R213, [R1+0x34] ;  /* 0x0000340001d57983 */ /* 0x000ea20000100800 */
[----:B---3--:R-:W-:-:S03]  /*3d40*/  FMUL.FTZ R173, R173, R205 ;  /* 0x000000cdadad7220 */ /* 0x008fc60000410000 */
[----:B------:R-:W3:Y:S01]  /*3d50*/  LDL R205, [R1+0x30] ;  /* 0x0000300001cd7983 */ /* 0x000ee20000100800 */
[----:B----4-:R-:W-:Y:S02]  /*3d60*/  FMUL.FTZ R204, R177, R204 ;  /* 0x000000ccb1cc7220 */ /* 0x010fe40000410000 */
[----:B------:R-:W-:-:S04]  /*3d70*/  FFMA.FTZ R177, R11, R178, R179 ;  /* 0x000000b20bb17223 */ /* 0x000fc800000100b3 */
[----:B------:R-:W-:Y:S01]  /*3d80*/  FADD.FTZ R177, R227, -R177 ;  /* 0x800000b1e3b17221 */ /* 0x000fe20000010000 */
[----:B------:R-:W-:Y:S01]  /*3d90*/  F2FP.PACK_AB R173, R204, R173 ;  /* 0x000000adccad723e */ /* 0x000fe200000000ff */
[----:B------:R-:W-:Y:S02]  /*3da0*/  @P0 HADD2.F32 R204, -RZ, R151.H0_H0 ;  /* 0x20000097ffcc0230 */ /* 0x000fe40000004100 */
[----:B------:R-:W-:-:S04]  /*3db0*/  FMUL.FTZ R177, R180, R177 ;  /* 0x000000b1b4b17220 */ /* 0x000fc80000410000 */
[----:B------:R-:W-:Y:S02]  /*3dc0*/  @P0 FADD.FTZ R177, R177, R204 ;  /* 0x000000ccb1b10221 */ /* 0x000fe40000010000 */
[----:B------:R-:W-:-:S03]  /*3dd0*/  FMUL.FTZ R172, R216, R172 ;  /* 0x000000acd8ac7220 */ /* 0x000fc60000410000 */
[----:B------:R-:W-:Y:S02]  /*3de0*/  @P6 F2FP.PACK_AB R204, RZ, R177 ;  /* 0x000000b1ffcc623e */ /* 0x000fe400000000ff */
[----:B------:R-:W-:Y:S01]  /*3df0*/  F2FP.PACK_AB R172, R172, R176 ;  /* 0x000000b0acac723e */ /* 0x000fe200000000ff */
[----:B------:R-:W-:Y:S01]  /*3e00*/  HADD2.F32 R176, -RZ, R175.H0_H0 ;  /* 0x200000afffb07230 */ /* 0x000fe20000004100 */
[----:B------:R-:W-:Y:S01]  /*3e10*/  @P6 PRMT R163, R204, 0x7610, R163 ;  /* 0x00007610cca36816 */ /* 0x000fe200000000a3 */
[----:B------:R-:W-:-:S04]  /*3e20*/  FMUL.FTZ R204, R177, R26 ;  /* 0x0000001ab1cc7220 */ /* 0x000fc80000410000 */
[----:B------:R-:W-:Y:S02]  /*3e30*/  FFMA.FTZ R118, R176, R204, R118 ;  /* 0x000000ccb0767223 */ /* 0x000fe40000010076 */
[----:B------:R-:W-:-:S04]  /*3e40*/  FFMA.FTZ R176, R10, R178, R179 ;  /* 0x000000b20ab07223 */ /* 0x000fc800000100b3 */
[----:B------:R-:W-:-:S04]  /*3e50*/  FADD.FTZ R176, R226, -R176 ;  /* 0x800000b0e2b07221 */ /* 0x000fc80000010000 */
[----:B------:R-:W-:Y:S01]  /*3e60*/  FMUL.FTZ R177, R180, R176 ;  /* 0x000000b0b4b17220 */ /* 0x000fe20000410000 */
[----:B------:R-:W-:-:S05]  /*3e70*/  @P0 HADD2.F32 R176, -RZ, R151.H1_H1 ;  /* 0x30000097ffb00230 */ /* 0x000fca0000004100 */
[----:B------:R-:W-:-:S05]  /*3e80*/  @P0 FADD.FTZ R177, R177, R176 ;  /* 0x000000b0b1b10221 */ /* 0x000fca0000010000 */
[----:B------:R-:W-:-:S04]  /*3e90*/  @P6 F2FP.PACK_AB R176, RZ, R177 ;  /* 0x000000b1ffb0623e */ /* 0x000fc800000000ff */
[----:B------:R-:W-:Y:S01]  /*3ea0*/  @P6 PRMT R163, R163, 0x5410, R176 ;  /* 0x00005410a3a36816 */ /* 0x000fe200000000b0 */
[----:B------:R-:W-:Y:S01]  /*3eb0*/  HADD2.F32 R176, -RZ, R175.H1_H1 ;  /* 0x300000afffb07230 */ /* 0x000fe20000004100 */
[----:B------:R-:W-:-:S04]  /*3ec0*/  FMUL.FTZ R175, R177, R26 ;  /* 0x0000001ab1af7220 */ /* 0x000fc80000410000 */
[----:B------:R-:W-:Y:S01]  /*3ed0*/  FFMA.FTZ R119, R176, R175, R119 ;  /* 0x000000afb0777223 */ /* 0x000fe20000010077 */
[----:B------:R-:W-:-:S04]  /*3ee0*/  @P6 LEA R176, P0, R2, c[0x0][0x258], 0x4 ;  /* 0x0000960002b06a11 */ /* 0x000fc800078020ff */
[----:B------:R-:W-:-:S05]  /*3ef0*/  @P6 LEA.HI.X R177, R2, c[0x0][0x25c], RZ, 0x4, P0 ;  /* 0x0000970002b16a11 */ /* 0x000fca00000f24ff */
[----:B------:R0:W-:Y:S02]  /*3f00*/  @P6 STG.E.128 [R176.64], R160 ;  /* 0x000000a0b0006986 */ /* 0x0001e4000c101d04 */
[----:B0-----:R-:W-:-:S04]  /*3f10*/  LEA R176, P0, R2, c[0x0][0x248], 0x4 ;  /* 0x0000920002b07a11 */ /* 0x001fc800078020ff */
[C---:B------:R-:W-:Y:S02]  /*3f20*/  LEA.HI.X R177, R2.reuse, c[0x0][0x24c], RZ, 0x4, P0 ;  /* 0x0000930002b17a11 */ /* 0x040fe400000f24ff */
[----:B------:R-:W-:Y:S01]  /*3f30*/  IADD3 R2, R2, 0x20, RZ ;  /* 0x0000002002027810 */ /* 0x000fe20007ffe0ff */
[----:B--2---:R-:W-:Y:S02]  /*3f40*/  FMUL.FTZ R204, R213, R204 ;  /* 0x000000ccd5cc7220 */ /* 0x004fe40000410000 */
[----:B---3--:R-:W-:-:S05]  /*3f50*/  FMUL.FTZ R175, R205, R175 ;  /* 0x000000afcdaf7220 */ /* 0x008fca0000410000 */
[----:B------:R-:W-:-:S05]  /*3f60*/  F2FP.PACK_AB R175, R175, R204 ;  /* 0x000000ccafaf723e */ /* 0x000fca00000000ff */
[----:B------:R0:W-:Y:S02]  /*3f70*/  STG.E.128 [R176.64], R172 ;  /* 0x000000acb0007986 */ /* 0x0001e4000c101d04 */
.L_x_2003:
[----:B------:R-:W-:Y:S05]  /*3f80*/  BSYNC B1 ;  /* 0x0000000000017941 */ /* 0x000fea0003800000 */
.L_x_2002:
        /* <DEDUP_REMOVED lines=9> */
[----:B-1----:R-:W2:Y:S02]  /*4020*/  LDL R213, [R1+0x1c] ;  /* 0x00001c0001d57983 */ /* 0x002ea40000100800 */
[----:B-----5:R-:W-:-:S02]  /*4030*/  FMUL.FTZ R176, R180, R176 ;  /* 0x000000b0b4b07220 */ /* 0x020fc40000410000 */
[----:B------:R-:W3:Y:S01]  /*4040*/  LDL R205, [R1+0x18] ;  /* 0x0000180001cd7983 */ /* 0x000ee20000100800 */
[----:B------:R-:W-:-:S03]  /*4050*/  FADD.FTZ R177, R220, -R177 ;  /* 0x800000b1dcb17221 */ /* 0x000fc60000010000 */
[----:B------:R-:W4:Y:S01]  /*4060*/  LDL R216, [R1+0x28] ;  /* 0x0000280001d87983 */ /* 0x000f220000100800 */
[----:B------:R-:W-:Y:S01]  /*4070*/  FMUL.FTZ R177, R180, R177 ;  /* 0x000000b1b4b17220 */ /* 0x000fe20000410000 */
[--C-:B------:R-:W-:Y:S02]  /*4080*/  @P0 HADD2.F32 R172, -RZ, R154.reuse.H0_H0 ;  /* 0x2000009affac0230 */ /* 0x100fe40000004100 */
[----:B------:R-:W-:-:S03]  /*4090*/  @P0 HADD2.F32 R173, -RZ, R154.H1_H1 ;  /* 0x3000009affad0230 */ /* 0x000fc60000004100 */
[----:B------:R-:W-:Y:S02]  /*40a0*/  @P0 FADD.FTZ R176, R176, R172 ;  /* 0x000000acb0b00221 */ /* 0x000fe40000010000 */
[----:B------:R-:W-:-:S03]  /*40b0*/  @P0 FADD.FTZ R177, R177, R173 ;  /* 0x000000adb1b10221 */ /* 0x000fc60000010000 */
[----:B------:R-:W-:Y:S02]  /*40c0*/  @P6 F2FP.PACK_AB R172, RZ, R176 ;  /* 0x000000b0ffac623e */ /* 0x000fe400000000ff */
[----:B------:R-:W-:Y:S02]  /*40d0*/  @P6 F2FP.PACK_AB R173, RZ, R177 ;  /* 0x000000b1ffad623e */ /* 0x000fe400000000ff */
[----:B------:R-:W-:Y:S01]  /*40e0*/  @P6 PRMT R162, R172, 0x7610, R162 ;  /* 0x00007610aca26816 */ /* 0x000fe200000000a2 */
[----:B------:R-:W-:-:S03]  /*40f0*/  HFMA2.MMA R172, -RZ, RZ, 0, 9.5367431640625e-07 ;  /* 0x00000010ffac7435 */ /* 0x000fc600000001ff */
[----:B------:R-:W-:-:S07]  /*4100*/  @P6 PRMT R162, R162, 0x5410, R173 ;  /* 0x00005410a2a26816 */ /* 0x000fce00000000ad */
        /* <DEDUP_REMOVED lines=92> */
.L_x_2005:
[----:B------:R-:W-:Y:S05]  /*46d0*/  BSYNC B1 ;  /* 0x0000000000017941 */ /* 0x000fea0003800000 */
.L_x_2004:
[----:B------:R-:W-:Y:S01]  /*46e0*/  BSSY B1, `(.L_x_2006) ;  /* 0x0000070000017945 */ /* 0x000fe20003800000 */
[----:B------:R-:W-:Y:S05]  /*46f0*/  @!P4 BRA `(.L_x_2007) ;  /* 0x000006e00000c947 */ /* 0x000fea0003800000 */
[----:B------:R-:W-:Y:S01]  /*4700*/  ISETP.NE.U32.AND P0, PT, RZ, c[0x0][0x218], PT ;  /* 0x00008600ff007a0c */ /* 0x000fe20003f05070 */
[----:B------:R-:W2:Y:S03]  /*4710*/  LDL R216, [R1+0xc] ;  /* 0x00000c0001d87983 */ /* 0x000ea60000100800 */
[----:B------:R-:W-:Y:S01]  /*4720*/  ISETP.NE.AND.EX P0, PT, RZ, c[0x0][0x21c], PT, P0 ;  /* 0x00008700ff007a0c */ /* 0x000fe20003f05300 */
[-CC-:B0-----:R-:W-:Y:S01]  /*4730*/  FFMA.FTZ R176, R184, R178.reuse, R179.reuse ;  /* 0x000000b2b8b07223 */ /* 0x181fe200000100b3 */
[----:B------:R-:W-:Y:S01]  /*4740*/  ISETP.NE.U32.AND P6, PT, RZ, c[0x0][0x258], PT ;  /* 0x00009600ff007a0c */ /* 0x000fe20003fc5070 */
[----:B------:R-:W-:Y:S01]  /*4750*/  FFMA.FTZ R177, R185, R178, R179 ;  /* 0x000000b2b9b17223 */ /* 0x000fe200000100b3 */
[----:B-1----:R-:W3:Y:S01]  /*4760*/  LDL R213, [R1+0x8] ;  /* 0x0000080001d57983 */ /* 0x002ee20000100800 */
[----:B------:R-:W-:Y:S01]  /*4770*/  FADD.FTZ R176, R209, -R176 ;  /* 0x800000b0d1b07221 */ /* 0x000fe20000010000 */
[----:B------:R-:W-:Y:S01]  /*4780*/  ISETP.NE.AND.EX P6, PT, RZ, c[0x0][0x25c], PT, P6 ;  /* 0x00009700ff007a0c */ /* 0x000fe20003fc5360 */
[----:B------:R-:W-:-:S02]  /*4790*/  FADD.FTZ R177, R208, -R177 ;  /* 0x800000b1d0b17221 */ /* 0x000fc40000010000 */
[C---:B-----5:R-:W-:Y:S02]  /*47a0*/  FMUL.FTZ R176, R180.reuse, R176 ;  /* 0x000000b0b4b07220 */ /* 0x060fe40000410000 */
[----:B------:R-:W-:Y:S02]  /*47b0*/  FMUL.FTZ R177, R180, R177 ;  /* 0x000000b1b4b17220 */ /* 0x000fe40000410000 */
        /* <DEDUP_REMOVED lines=10> */
[----:B------:R-:W4:Y:S01]  /*4860*/  LDG.E.128 R172, [R172.64] ;  /* 0x00000004acac7981 */ /* 0x000f22000c1e1d00 */
[-C--:B------:R-:W-:Y:S02]  /*4870*/  FMUL.FTZ R177, R177, R26.reuse ;  /* 0x0000001ab1b17220 */ /* 0x080fe40000410000 */
[----:B------:R-:W-:Y:S01]  /*4880*/  FMUL.FTZ R176, R176, R26 ;  /* 0x0000001ab0b07220 */ /* 0x000fe20000410000 */
[--C-:B----4-:R-:W-:Y:S02]  /*4890*/  HADD2.F32 R204, -RZ, R174.reuse.H0_H0 ;  /* 0x200000aeffcc7230 */ /* 0x110fe40000004100 */
[----:B------:R-:W-:-:S03]  /*48a0*/  HADD2.F32 R174, -RZ, R174.H1_H1 ;  /* 0x300000aeffae7230 */ /* 0x000fc60000004100 */
[----:B------:R-:W-:Y:S02]  /*48b0*/  FFMA.FTZ R132, R204, R176, R132 ;  /* 0x000000b0cc847223 */ /* 0x000fe40000010084 */
[-C--:B------:R-:W-:Y:S02]  /*48c0*/  FFMA.FTZ R133, R174, R177.reuse, R133 ;  /* 0x000000b1ae857223 */ /* 0x080fe40000010085 */
[----:B------:R-:W-:Y:S02]  /*48d0*/  FFMA.FTZ R174, R189, R178, R179 ;  /* 0x000000b2bdae7223 */ /* 0x000fe400000100b3 */
[----:B------:R-:W-:Y:S02]  /*48e0*/  FMUL.FTZ R176, R252, R176 ;  /* 0x000000b0fcb07220 */ /* 0x000fe40000410000 */
[----:B------:R-:W-:Y:S02]  /*48f0*/  FADD.FTZ R174, R219, -R174 ;  /* 0x800000aedbae7221 */ /* 0x000fe40000010000 */
[----:B------:R-:W-:-:S02]  /*4900*/  FMUL.FTZ R177, R251, R177 ;  /* 0x000000b1fbb17220 */ /* 0x000fc40000410000 */
        /* <DEDUP_REMOVED lines=18> */
[----:B------:R-:W-:Y:S02]  /*4a30*/  FFMA.FTZ R177, R182, R178, R179 ;  /* 0x000000b2b6b17223 */ /* 0x000fe400000100b3 */
[----:B------:R-:W-:Y:S02]  /*4a40*/  FFMA.FTZ R129, R204, R172, R129 ;  /* 0x000000accc817223 */ /* 0x000fe40000010081 */
[----:B------:R-:W-:-:S04]  /*4a50*/  FADD.FTZ R177, R214, -R177 ;  /* 0x800000b1d6b17221 */ /* 0x000fc80000010000 */
[----:B------:R-:W-:Y:S01]  /*4a60*/  FMUL.FTZ R205, R180, R177 ;  /* 0x000000b1b4cd7220 */ /* 0x000fe20000410000 */
[----:B------:R-:W-:-:S05]  /*4a70*/  @P0 HADD2.F32 R177, -RZ, R157.H0_H0 ;  /* 0x2000009dffb10230 */ /* 0x000fca0000004100 */
[----:B------:R-:W-:-:S05]  /*4a80*/  @P0 FADD.FTZ R205, R205, R177 ;  /* 0x000000b1cdcd0221 */ /* 0x000fca0000010000 */
[----:B------:R-:W-:Y:S01]  /*4a90*/  @P6 F2FP.PACK_AB R177, RZ, R205 ;  /* 0x000000cdffb1623e */ /* 0x000fe200000000ff */
[----:B------:R-:W-:-:S03]  /*4aa0*/  FMUL.FTZ R205, R205, R26 ;  /* 0x0000001acdcd7220 */ /* 0x000fc60000410000 */
[----:B------:R-:W-:Y:S01]  /*4ab0*/  @P6 PRMT R161, R177, 0x7610, R161 ;  /* 0x00007610b1a16816 */ /* 0x000fe200000000a1 */
[----:B------:R-:W-:-:S04]  /*4ac0*/  FFMA.FTZ R177, R183, R178, R179 ;  /* 0x000000b2b7b17223 */ /* 0x000fc800000100b3 */
[----:B------:R-:W-:-:S04]  /*4ad0*/  FADD.FTZ R177, R212, -R177 ;  /* 0x800000b1d4b17221 */ /* 0x000fc80000010000 */
[----:B------:R-:W-:Y:S01]  /*4ae0*/  FMUL.FTZ R204, R180, R177 ;  /* 0x000000b1b4cc7220 */ /* 0x000fe20000410000 */
[----:B------:R-:W-:-:S05]  /*4af0*/  @P0 HADD2.F32 R177, -RZ, R157.H1_H1 ;  /* 0x3000009dffb10230 */ /* 0x000fca0000004100 */
[----:B------:R-:W-:-:S05]  /*4b00*/  @P0 FADD.FTZ R204, R204, R177 ;  /* 0x000000b1cccc0221 */ /* 0x000fca0000010000 */
[----:B------:R-:W-:-:S04]  /*4b10*/  @P6 F2FP.PACK_AB R177, RZ, R204 ;  /* 0x000000ccffb1623e */ /* 0x000fc800000000ff */
[----:B------:R-:W-:Y:S01]  /*4b20*/  @P6 PRMT R161, R161, 0x5410, R177 ;  /* 0x00005410a1a16816 */ /* 0x000fe200000000b1 */
[--C-:B------:R-:W-:Y:S01]  /*4b30*/  HADD2.F32 R177, -RZ, R173.reuse.H0_H0 ;  /* 0x200000adffb17230 */ /* 0x100fe20000004100 */
[----:B------:R-:W-:Y:S01]  /*4b40*/  FMUL.FTZ R204, R204, R26 ;  /* 0x0000001acccc7220 */ /* 0x000fe20000410000 */
[----:B------:R-:W-:-:S03]  /*4b50*/  HADD2.F32 R173, -RZ, R173.H1_H1 ;  /* 0x300000adffad7230 */ /* 0x000fc60000004100 */
[----:B------:R-:W-:Y:S02]  /*4b60*/  FFMA.FTZ R130, R177, R205, R130 ;  /* 0x000000cdb1827223 */ /* 0x000fe40000010082 */
[----:B------:R-:W4:Y:S01]  /*4b70*/  LDL R177, [R1] ;  /* 0x0000000001b17983 */ /* 0x000f220000100800 */
[----:B------:R-:W-:-:S03]  /*4b80*/  FFMA.FTZ R131, R173, R204, R131 ;  /* 0x000000ccad837223 */ /* 0x000fc60000010083 */
[----:B------:R-:W4:Y:S01]  /*4b90*/  LDL R173, [R1+0x4] ;  /* 0x0000040001ad7983 */ /* 0x000f220000100800 */
[----:B--2---:R-:W-:Y:S02]  /*4ba0*/  FMUL.FTZ R176, R216, R176 ;  /* 0x000000b0d8b07220 */ /* 0x004fe40000410000 */
[----:B---3--:R-:W-:-:S05]  /*4bb0*/  FMUL.FTZ R172, R213, R172 ;  /* 0x000000acd5ac7220 */ /* 0x008fca0000410000 */
[----:B------:R-:W-:Y:S01]  /*4bc0*/  F2FP.PACK_AB R172, R172, R176 ;  /* 0x000000b0acac723e */ /* 0x000fe200000000ff */
[----:B------:R-:W-:Y:S01]  /*4bd0*/  HADD2.F32 R176, -RZ, R175.H0_H0 ;  /* 0x200000afffb07230 */ /* 0x000fe20000004100 */
[----:B----4-:R-:W-:Y:S02]  /*4be0*/  FMUL.FTZ R204, R177, R204 ;  /* 0x000000ccb1cc7220 */ /* 0x010fe40000410000 */
[----:B------:R-:W-:Y:S02]  /*4bf0*/  FFMA.FTZ R177, R186, R178, R179 ;  /* 0x000000b2bab17223 */ /* 0x000fe400000100b3 */
[----:B------:R-:W-:Y:S02]  /*4c00*/  FMUL.FTZ R173, R173, R205 ;  /* 0x000000cdadad7220 */ /* 0x000fe40000410000 */
[----:B------:R-:W-:-:S03]  /*4c10*/  FADD.FTZ R177, R207, -R177 ;  /* 0x800000b1cfb17221 */ /* 0x000fc60000010000 */
[----:B------:R-:W-:Y:S01]  /*4c20*/  F2FP.PACK_AB R173, R204, R173 ;  /* 0x000000adccad723e */ /* 0x000fe200000000ff */
[----:B------:R-:W-:Y:S01]  /*4c30*/  @P0 HADD2.F32 R204, -RZ, R159.H0_H0 ;  /* 0x2000009fffcc0230 */ /* 0x000fe20000004100 */
[----:B------:R-:W-:-:S04]  /*4c40*/  FMUL.FTZ R177, R180, R177 ;  /* 0x000000b1b4b17220 */ /* 0x000fc80000410000 */
[----:B------:R-:W-:-:S05]  /*4c50*/  @P0 FADD.FTZ R177, R177, R204 ;  /* 0x000000ccb1b10221 */ /* 0x000fca0000010000 */
[----:B------:R-:W-:-:S04]  /*4c60*/  @P6 F2FP.PACK_AB R204, RZ, R177 ;  /* 0x000000b1ffcc623e */ /* 0x000fc800000000ff */
[----:B------:R-:W-:Y:S01]  /*4c70*/  @P6 PRMT R163, R204, 0x7610, R163 ;  /* 0x00007610cca36816 */ /* 0x000fe200000000a3 */
[----:B------:R-:W-:-:S04]  /*4c80*/  FMUL.FTZ R204, R177, R26 ;  /* 0x0000001ab1cc7220 */ /* 0x000fc80000410000 */
[----:B------:R-:W-:Y:S02]  /*4c90*/  FFMA.FTZ R134, R176, R204, R134 ;  /* 0x000000ccb0867223 */ /* 0x000fe40000010086 */
[----:B------:R-:W-:Y:S02]  /*4ca0*/  FFMA.FTZ R176, R187, R178, R179 ;  /* 0x000000b2bbb07223 */ /* 0x000fe400000100b3 */
[----:B------:R-:W-:Y:S02]  /*4cb0*/  FMUL.FTZ R204, R250, R204 ;  /* 0x000000ccfacc7220 */ /* 0x000fe40000410000 */
        /* <DEDUP_REMOVED lines=8> */
[-C--:B------:R-:W-:Y:S01]  /*4d40*/  FFMA.FTZ R135, R176, R175.reuse, R135 ;  /* 0x000000afb0877223 */ /* 0x080fe20000010087 */
[----:B------:R-:W-:Y:S01]  /*4d50*/  @P6 LEA R176, P0, R2, c[0x0][0x258], 0x4 ;  /* 0x0000960002b06a11 */ /* 0x000fe200078020ff */
[----:B------:R-:W-:-:S03]  /*4d60*/  FMUL.FTZ R175, R249, R175 ;  /* 0x000000aff9af7220 */ /* 0x000fc60000410000 */
[----:B------:R-:W-:Y:S02]  /*4d70*/  @P6 LEA.HI.X R177, R2, c[0x0][0x25c], RZ, 0x4, P0 ;  /* 0x0000970002b16a11 */ /* 0x000fe400000f24ff */
[----:B------:R-:W-:-:S03]  /*4d80*/  F2FP.PACK_AB R175, R175, R204 ;  /* 0x000000ccafaf723e */ /* 0x000fc600000000ff */
[----:B------:R0:W-:Y:S02]  /*4d90*/  @P6 STG.E.128 [R176.64], R160 ;  /* 0x000000a0b0006986 */ /* 0x0001e4000c101d04 */
[----:B0-----:R-:W-:-:S04]  /*4da0*/  LEA R176, P0, R2, c[0x0][0x248], 0x4 ;  /* 0x0000920002b07a11 */ /* 0x001fc800078020ff */
[C---:B------:R-:W-:Y:S02]  /*4db0*/  LEA.HI.X R177, R2.reuse, c[0x0][0x24c], RZ, 0x4, P0 ;  /* 0x0000930002b17a11 */ /* 0x040fe400000f24ff */
[----:B------:R-:W-:-:S03]  /*4dc0*/  IADD3 R2, R2, 0x20, RZ ;  /* 0x0000002002027810 */ /* 0x000fc60007ffe0ff */
[----:B------:R0:W-:Y:S04]  /*4dd0*/  STG.E.128 [R176.64], R172 ;  /* 0x000000acb0007986 */ /* 0x0001e8000c101d04 */
.L_x_2007:
[----:B------:R-:W-:Y:S05]  /*4de0*/  BSYNC B1 ;  /* 0x0000000000017941 */ /* 0x000fea0003800000 */
.L_x_2006:
        /* <DEDUP_REMOVED lines=14> */
[--C-:B------:R-:W-:Y:S01]  /*4ed0*/  @P0 HADD2.F32 R172, -RZ, R28.reuse.H0_H0 ;  /* 0x2000001cffac0230 */ /* 0x100fe20000004100 */
[-CC-:B------:R-:W-:Y:S01]  /*4ee0*/  FFMA.FTZ R204, R201, R178.reuse, R179.reuse ;  /* 0x000000b2c9cc7223 */ /* 0x180fe200000100b3 */
[----:B------:R-:W-:Y:S01]  /*4ef0*/  @P0 HADD2.F32 R173, -RZ, R28.H1_H1 ;  /* 0x3000001cffad0230 */ /* 0x000fe20000004100 */
[----:B-1----:R-:W-:Y:S02]  /*4f00*/  FFMA.FTZ R213, R199, R178, R179 ;  /* 0x000000b2c7d57223 */ /* 0x002fe400000100b3 */
[----:B------:R-:W-:-:S02]  /*4f10*/  @P0 FADD.FTZ R176, R176, R172 ;  /* 0x000000acb0b00221 */ /* 0x000fc40000010000 */
[----:B------:R-:W-:Y:S02]  /*4f20*/  @P0 FADD.FTZ R177, R177, R173 ;  /* 0x000000adb1b10221 */ /* 0x000fe40000010000 */
[--C-:B------:R-:W-:Y:S01]  /*4f30*/  FFMA.FTZ R205, R197, R178, R179.reuse ;  /* 0x000000b2c5cd7223 */ /* 0x100fe200000100b3 */
[----:B------:R-:W-:Y:S01]  /*4f40*/  @P6 F2FP.PACK_AB R172, RZ, R176 ;  /* 0x000000b0ffac623e */ /* 0x000fe200000000ff */
[----:B------:R-:W-:Y:S01]  /*4f50*/  FFMA.FTZ R175, R193, R178, R179 ;  /* 0x000000b2c1af7223 */ /* 0x000fe200000100b3 */
[----:B------:R-:W-:Y:S01]  /*4f60*/  @P6 F2FP.PACK_AB R173, RZ, R177 ;  /* 0x000000b1ffad623e */ /* 0x000fe200000000ff */
[----:B------:R-:W-:Y:S01]  /*4f70*/  FADD.FTZ R179, R194, -R174 ;  /* 0x800000aec2b37221 */ /* 0x000fe20000010000 */
[----:B------:R-:W-:Y:S01]  /*4f80*/  @P6 PRMT R160, R172, 0x7610, R160 ;  /* 0x00007610aca06816 */ /* 0x000fe200000000a0 */
[----:B------:R-:W-:Y:S01]  /*4f90*/  HFMA2.MMA R172, -RZ, RZ, 0, 9.5367431640625e-07 ;  /* 0x00000010ffac7435 */ /* 0x000fe200000001ff */
[----:B------:R-:W-:Y:S02]  /*4fa0*/  FADD.FTZ R178, R202, -R216 ;  /* 0x800000d8cab27221 */ /* 0x000fe40000010000 */
[----:B------:R-:W-:Y:S01]  /*4fb0*/  @P6 PRMT R160, R160, 0x5410, R173 ;  /* 0x00005410a0a06816 */ /* 0x000fe200000000ad */
[----:B------:R-:W-:-:S02]  /*4fc0*/  FADD.FTZ R204, R200, -R204 ;  /* 0x800000ccc8cc7221 */ /* 0x000fc40000010000 */
[----:B------:R-:W-:Y:S02]  /*4fd0*/  FADD.FTZ R213, R198, -R213 ;  /* 0x800000d5c6d57221 */ /* 0x000fe40000010000 */
        /* <DEDUP_REMOVED lines=10> */
[----:B------:R-:W-:Y:S01]  /*5080*/  FMUL.FTZ R216, R176, R26 ;  /* 0x0000001ab0d87220 */ /* 0x000fe20000410000 */
[----:B--2---:R-:W-:-:S05]  /*5090*/  HADD2.F32 R176, -RZ, R172.H0_H0 ;  /* 0x200000acffb07230 */ /* 0x004fca0000004100 */
[----:B------:R-:W-:Y:S01]  /*50a0*/  FFMA.FTZ R136, R176, R216, R136 ;  /* 0x000000d8b0887223 */ /* 0x000fe20000010088 */
[----:B------:R-:W-:Y:S01]  /*50b0*/  HADD2.F32 R176, -RZ, R172.H1_H1 ;  /* 0x300000acffb07230 */ /* 0x000fe20000004100 */
[----:B------:R-:W-:-:S04]  /*50c0*/  FMUL.FTZ R172, R177, R26 ;  /* 0x0000001ab1ac7220 */ /* 0x000fc80000410000 */
[----:B------:R-:W-:Y:S01]  /*50d0*/  FFMA.FTZ R137, R176, R172, R137 ;  /* 0x000000acb0897223 */ /* 0x000fe20000010089 */
[----:B------:R-:W-:-:S05]  /*50e0*/  @P0 HADD2.F32 R176, -RZ, R30.H0_H0 ;  /* 0x2000001effb00230 */ /* 0x000fca0000004100 */
[----:B------:R-:W-:-:S05]  /*50f0*/  @P0 FADD.FTZ R213, R213, R176 ;  /* 0x000000b0d5d50221 */ /* 0x000fca0000010000 */
[----:B------:R-:W-:Y:S01]  /*5100*/  @P6 F2FP.PACK_AB R176, RZ, R213 ;  /* 0x000000d5ffb0623e */ /* 0x000fe200000000ff */
[----:B------:R-:W-:-:S03]  /*5110*/  FMUL.FTZ R213, R213, R26 ;  /* 0x0000001ad5d57220 */ /* 0x000fc60000410000 */
[----:B------:R-:W-:Y:S01]  /*5120*/  @P6 PRMT R162, R176, 0x7610, R162 ;  /* 0x00007610b0a26816 */ /* 0x000fe200000000a2 */
[----:B------:R-:W-:-:S05]  /*5130*/  @P0 HADD2.F32 R176, -RZ, R30.H1_H1 ;  /* 0x3000001effb00230 */ /* 0x000fca0000004100 */
[----:B------:R-:W-:-:S05]  /*5140*/  @P0 FADD.FTZ R205, R205, R176 ;  /* 0x000000b0cdcd0221 */ /* 0x000fca0000010000 */
[----:B------:R-:W-:-:S04]  /*5150*/  @P6 F2FP.PACK_AB R176, RZ, R205 ;  /* 0x000000cdffb0623e */ /* 0x000fc800000000ff */
[----:B------:R-:W-:Y:S01]  /*5160*/  @P6 PRMT R162, R162, 0x5410, R176 ;  /* 0x00005410a2a26816 */ /* 0x000fe200000000b0 */
[--C-:B------:R-:W-:Y:S02]  /*5170*/  HADD2.F32 R176, -RZ, R174.reuse.H0_H0 ;  /* 0x200000aeffb07230 */ /* 0x100fe40000004100 */
[----:B------:R-:W-:-:S03]  /*5180*/  HADD2.F32 R174, -RZ, R174.H1_H1 ;  /* 0x300000aeffae7230 */ /* 0x000fc60000004100 */
[----:B------:R-:W-:Y:S01]  /*5190*/  FFMA.FTZ R140, R176, R213, R140 ;  /* 0x000000d5b08c7223 */ /* 0x000fe2000001008c */
[----:B------:R-:W-:-:S05]  /*51a0*/  @P0 HADD2.F32 R176, -RZ, R29.H0_H0 ;  /* 0x2000001dffb00230 */ /* 0x000fca0000004100 */
[----:B------:R-:W-:-:S05]  /*51b0*/  @P0 FADD.FTZ R178, R178, R176 ;  /* 0x000000b0b2b20221 */ /* 0x000fca0000010000 */
[----:B------:R-:W-:-:S04]  /*51c0*/  @P6 F2FP.PACK_AB R176, RZ, R178 ;  /* 0x000000b2ffb0623e */ /* 0x000fc800000000ff */
[----:B------:R-:W-:Y:S01]  /*51d0*/  @P6 PRMT R161, R176, 0x7610, R161 ;  /* 0x00007610b0a16816 */ /* 0x000fe200000000a1 */
[----:B------:R-:W-:-:S05]  /*51e0*/  @P0 HADD2.F32 R176, -RZ, R29.H1_H1 ;  /* 0x3000001dffb00230 */ /* 0x000fca0000004100 */
[----:B------:R-:W-:-:S05]  /*51f0*/  @P0 FADD.FTZ R204, R204, R176 ;  /* 0x000000b0cccc0221 */ /* 0x000fca0000010000 */
[----:B------:R-:W-:-:S04]  /*5200*/  @P6 F2FP.PACK_AB R176, RZ, R204 ;  /* 0x000000ccffb0623e */ /* 0x000fc800000000ff */
[----:B------:R-:W-:Y:S01]  /*5210*/  @P6 PRMT R161, R161, 0x5410, R176 ;  /* 0x00005410a1a16816 */ /* 0x000fe200000000b0 */
[----:B------:R-:W-:-:S05]  /*5220*/  @P0 HADD2.F32 R176, -RZ, R31.H0_H0 ;  /* 0x2000001fffb00230 */ /* 0x000fca0000004100 */
[----:B------:R-:W-:-:S05]  /*5230*/  @P0 FADD.FTZ R179, R179, R176 ;  /* 0x000000b0b3b30221 */ /* 0x000fca0000010000 */
[----:B------:R-:W-:-:S04]  /*5240*/  @P6 F2FP.PACK_AB R176, RZ, R179 ;  /* 0x000000b3ffb0623e */ /* 0x000fc800000000ff */
[----:B------:R-:W-:Y:S01]  /*5250*/  @P6 PRMT R163, R176, 0x7610, R163 ;  /* 0x00007610b0a36816 */ /* 0x000fe200000000a3 */
[----:B------:R-:W-:-:S05]  /*5260*/  @P0 HADD2.F32 R176, -RZ, R31.H1_H1 ;  /* 0x3000001fffb00230 */ /* 0x000fca0000004100 */
[----:B------:R-:W-:-:S05]  /*5270*/  @P0 FADD.FTZ R180, R180, R176 ;  /* 0x000000b0b4b40221 */ /* 0x000fca0000010000 */
[----:B------:R-:W-:-:S04]  /*5280*/  @P6 F2FP.PACK_AB R176, RZ, R180 ;  /* 0x000000b4ffb0623e */ /* 0x000fc800000000ff */
[----:B------:R-:W-:Y:S02]  /*5290*/  @P6 PRMT R163, R163, 0x5410, R176 ;  /* 0x00005410a3a36816 */ /* 0x000fe400000000b0 */
[----:B------:R-:W-:-:S04]  /*52a0*/  @P6 LEA R176, P0, R2, c[0x0][0x258], 0x4 ;  /* 0x0000960002b06a11 */ /* 0x000fc800078020ff */
[----:B------:R-:W-:-:S05]  /*52b0*/  @P6 LEA.HI.X R177, R2, c[0x0][0x25c], RZ, 0x4, P0 ;  /* 0x0000970002b16a11 */ /* 0x000fca00000f24ff */
[----:B------:R0:W-:Y:S02]  /*52c0*/  @P6 STG.E.128 [R176.64], R160 ;  /* 0x000000a0b0006986 */ /* 0x0001e4000c101d04 */
[----:B0-----:R-:W-:Y:S02]  /*52d0*/  FMUL.FTZ R177, R205, R26 ;  /* 0x0000001acdb17220 */ /* 0x001fe40000410000 */
[----:B------:R-:W-:Y:S02]  /*52e0*/  FMUL.FTZ R205, R247, R172 ;  /* 0x000000acf7cd7220 */ /* 0x000fe40000410000 */
[----:B------:R-:W-:Y:S02]  /*52f0*/  FFMA.FTZ R141, R174, R177, R141 ;  /* 0x000000b1ae8d7223 */ /* 0x000fe4000001008d */
[----:B------:R-:W-:Y:S02]  /*5300*/  FMUL.FTZ R174, R178, R26 ;  /* 0x0000001ab2ae7220 */ /* 0x000fe40000410000 */
[----:B------:R-:W-:-:S02]  /*5310*/  FMUL.FTZ R178, R244, R213 ;  /* 0x000000d5f4b27220 */ /* 0x000fc40000410000 */
[----:B------:R-:W-:Y:S02]  /*5320*/  FMUL.FTZ R177, R243, R177 ;  /* 0x000000b1f3b17220 */ /* 0x000fe40000410000 */
[-C--:B------:R-:W-:Y:S01]  /*5330*/  FMUL.FTZ R172, R204, R26.reuse ;  /* 0x0000001accac7220 */ /* 0x080fe20000410000 */
[----:B------:R-:W-:Y:S01]  /*5340*/  LEA R204, P0, R2, c[0x0][0x248], 0x4 ;  /* 0x0000920002cc7a11 */ /* 0x000fe200078020ff */
[----:B------:R-:W-:Y:S01]  /*5350*/  FMUL.FTZ R213, R179, R26 ;  /* 0x0000001ab3d57220 */ /* 0x000fe20000410000 */
[----:B------:R-:W-:Y:S01]  /*5360*/  F2FP.PACK_AB R178, R177, R178 ;  /* 0x000000b2b1b2723e */ /* 0x000fe200000000ff */
[--C-:B------:R-:W-:Y:S01]  /*5370*/  HADD2.F32 R177, -RZ, R173.reuse.H0_H0 ;  /* 0x200000adffb17230 */ /* 0x100fe20000004100 */
[----:B------:R-:W-:Y:S01]  /*5380*/  FMUL.FTZ R26, R180, R26 ;  /* 0x0000001ab41a7220 */ /* 0x000fe20000410000 */
[----:B------:R-:W-:Y:S01]  /*5390*/  HADD2.F32 R173, -RZ, R173.H1_H1 ;  /* 0x300000adffad7230 */ /* 0x000fe20000004100 */
[----:B------:R-:W-:Y:S02]  /*53a0*/  FMUL.FTZ R176, R248, R216 ;  /* 0x000000d8f8b07220 */ /* 0x000fe40000410000 */
[----:B------:R-:W-:-:S02]  /*53b0*/  FFMA.FTZ R138, R177, R174, R138 ;  /* 0x000000aeb18a7223 */ /* 0x000fc4000001008a */
[----:B------:R-:W-:Y:S01]  /*53c0*/  FMUL.FTZ R177, R246, R174 ;  /* 0x000000aef6b17220 */ /* 0x000fe20000410000 */
[----:B------:R-:W-:Y:S01]  /*53d0*/  F2FP.PACK_AB R176, R205, R176 ;  /* 0x000000b0cdb0723e */ /* 0x000fe200000000ff */
[----:B------:R-:W-:Y:S01]  /*53e0*/  FMUL.FTZ R180, R245, R172 ;  /* 0x000000acf5b47220 */ /* 0x000fe20000410000 */
[----:B------:R-:W-:Y:S01]  /*53f0*/  LEA.HI.X R205, R2, c[0x0][0x24c], RZ, 0x4, P0 ;  /* 0x0000930002cd7a11 */ /* 0x000fe200000f24ff */
[----:B------:R-:W-:Y:S01]  /*5400*/  FMUL.FTZ R179, R242, R213 ;  /* 0x000000d5f2b37220 */ /* 0x000fe20000410000 */
[--C-:B------:R-:W-:Y:S01]  /*5410*/  HADD2.F32 R2, -RZ, R175.reuse.H0_H0 ;  /* 0x200000afff027230 */ /* 0x100fe20000004100 */
[----:B------:R-:W-:Y:S01]  /*5420*/  FMUL.FTZ R174, R241, R26 ;  /* 0x0000001af1ae7220 */ /* 0x000fe20000410000 */
[----:B------:R-:W-:Y:S01]  /*5430*/  F2FP.PACK_AB R177, R180, R177 ;  /* 0x000000b1b4b1723e */ /* 0x000fe200000000ff */
[----:B------:R-:W-:Y:S01]  /*5440*/  HADD2.F32 R175, -RZ, R175.H1_H1 ;  /* 0x300000afffaf7230 */ /* 0x000fe20000004100 */
[----:B------:R-:W-:Y:S02]  /*5450*/  FFMA.FTZ R139, R173, R172, R139 ;  /* 0x000000acad8b7223 */ /* 0x000fe4000001008b */
[----:B------:R-:W-:Y:S01]  /*5460*/  F2FP.PACK_AB R179, R174, R179 ;  /* 0x000000b3aeb3723e */ /* 0x000fe200000000ff */
[----:B------:R-:W-:-:S02]  /*5470*/  FFMA.FTZ R142, R2, R213, R142 ;  /* 0x000000d5028e7223 */ /* 0x000fc4000001008e */
[----:B------:R-:W-:Y:S02]  /*5480*/  FFMA.FTZ R143, R175, R26, R143 ;  /* 0x0000001aaf8f7223 */ /* 0x000fe4000001008f */
[----:B------:R0:W-:Y:S04]  /*5490*/  STG.E.128 [R204.64], R176 ;  /* 0x000000b0cc007986 */ /* 0x0001e8000c101d04 */
.L_x_2009:
[----:B------:R-:W-:Y:S05]  /*54a0*/  BSYNC B1 ;  /* 0x0000000000017941 */ /* 0x000fea0003800000 */
.L_x_2008:
[----:B------:R-:W-:-:S04]  /*54b0*/  MOV R2, c[0x0][0x160] ;  /* 0x0000580000027a02 */ /* 0x000fc80000000f00 */
[----:B------:R-:W-:-:S04]  /*54c0*/  LEA R0, R2, R0, 0x2 ;  /* 0x0000000002007211 */ /* 0x000fc800078e10ff */
[----:B------:R-:W-:-:S13]  /*54d0*/  ISETP.GE.AND P0, PT, R0, c[0x0][0x164], PT ;  /* 0x0000590000007a0c */ /* 0x000fda0003f06270 */
[----:B01---5:R-:W-:Y:S01]  /*54e0*/  @P0 CALL.REL.NOINC `(.L_x_1987) ;  /* 0x0000001000000944 */ /* 0x023fe20003c00000 */
[----:B------:R-:W-:Y:S05]  /*54f0*/  BRA `(.L_x_2010) ;  /* 0xffffbb3000007947 */ /* 0x000fea000383ffff */
.L_x_1987:
[----:B------:R-:W-:Y:S05]  /*5500*/  BSYNC B0 ;  /* 0x0000000000007941 */ /* 0x000fea0003800000 */
.L_x_1986:
        /* <DEDUP_REMOVED lines=203> */
.L_x_2012:
[----:B------:R-:W-:Y:S05]  /*61c0*/  BSYNC B0 ;  /* 0x0000000000007941 */ /* 0x000fea0003800000 */
.L_x_2011:
        /* <DEDUP_REMOVED lines=18> */
.L_x_2014:
[----:B------:R-:W-:Y:S05]  /*62f0*/  BSYNC B0 ;  /* 0x0000000000007941 */ /* 0x000fea0003800000 */
.L_x_2013:
        /* <DEDUP_REMOVED lines=18> */
.L_x_2016:
[----:B------:R-:W-:Y:S05]  /*6420*/  BSYNC B0 ;  /* 0x0000000000007941 */ /* 0x000fea0003800000 */
.L_x_2015:
        /* <DEDUP_REMOVED lines=128> */
.L_x_2018:
[----:B01234-:R-:W-:Y:S05]  /*6c30*/  BSYNC B0 ;  /* 0x0000000000007941 */ /* 0x01ffea0003800000 */
.L_x_2017:
        /* <DEDUP_REMOVED lines=18> */
.L_x_2020:
[----:B------:R-:W-:Y:S05]  /*6d60*/  BSYNC B0 ;  /* 0x0000000000007941 */ /* 0x000fea0003800000 */
.L_x_2019:
        /* <DEDUP_REMOVED lines=18> */
.L_x_2022:
[----:B------:R-:W-:Y:S05]  /*6e90*/  BSYNC B0 ;  /* 0x0000000000007941 */ /* 0x000fea0003800000 */
.L_x_2021:
        /* <DEDUP_REMOVED lines=18> */
.L_x_2024:
[----:B------:R-:W-:Y:S05]  /*6fc0*/  BSYNC B0 ;  /* 0x0000000000007941 */ /* 0x000fea0003800000 */
.L_x_2023:
        /* <DEDUP_REMOVED lines=18> */
.L_x_2026:
[----:B------:R-:W-:Y:S05]  /*70f0*/  BSYNC B0 ;  /* 0x0000000000007941 */ /* 0x000fea0003800000 */
.L_x_2025:
        /* <DEDUP_REMOVED lines=18> */
.L_x_2028:
[----:B------:R-:W-:Y:S05]  /*7220*/  BSYNC B0 ;  /* 0x0000000000007941 */ /* 0x000fea0003800000 */
.L_x_2027:
        /* <DEDUP_REMOVED lines=12> */
.L_x_1998:
[----:B------:R-:W-:Y:S01]  /*72f0*/  HFMA2.MMA R174, -RZ, RZ, 0, 5.9604644775390625e-08 ;  /* 0x00000001ffae7435 */ /* 0x000fe200000001ff */
[----:B------:R-:W-:Y:S02]  /*7300*/  MOV R173, R205 ;  /* 0x000000cd00ad7202 */ /* 0x000fe40000000f00 */
[----:B------:R-:W-:Y:S02]  /*7310*/  MOV R177, 0x1f ;  /* 0x0000001f00b17802 */ /* 0x000fe40000000f00 */
[----:B------:R-:W-:-:S02]  /*7320*/  MOV R176, 0xffffffff ;  /* 0xffffffff00b07802 */ /* 0x000fc40000000f00 */
[----:B------:R-:W-:Y:S02]  /*7330*/  MOV R172, 0x7350 ;  /* 0x0000735000ac7802 */ /* 0x000fe40000000f00 */
[----:B-----5:R-:W-:Y:S05]  /*7340*/  CALL.REL.NOINC `($__internal_24_$__cuda_sm70_shflsync_bfly_p) ;  /* 0x0000046000007944 */ /* 0x020fea0003c00000 */
[----:B-1----:R-:W-:Y:S01]  /*7350*/  MOV R175, R174 ;  /* 0x000000ae00af7202 */ /* 0x002fe20000000f00 */
[----:B------:R-:W-:Y:S05]  /*7360*/  BRA `(.L_x_2029) ;  /* 0xffffbc1000007947 */ /* 0x000fea000383ffff */
.L_x_1999:
[----:B------:R-:W-:Y:S01]  /*7370*/  HFMA2.MMA R174, -RZ, RZ, 0, 5.9604644775390625e-08 ;  /* 0x00000001ffae7435 */ /* 0x000fe200000001ff */
[----:B------:R-:W-:Y:S02]  /*7380*/  MOV R173, R213 ;  /* 0x000000d500ad7202 */ /* 0x000fe40000000f00 */
[----:B------:R-:W-:Y:S02]  /*7390*/  MOV R177, 0x1f ;  /* 0x0000001f00b17802 */ /* 0x000fe40000000f00 */
[----:B------:R-:W-:Y:S02]  /*73a0*/  MOV R176, 0xffffffff ;  /* 0xffffffff00b07802 */ /* 0x000fe40000000f00 */
[----:B------:R-:W-:Y:S02]  /*73b0*/  MOV R172, 0x73d0 ;  /* 0x000073d000ac7802 */ /* 0x000fe40000000f00 */
[----:B01---5:R-:W-:Y:S05]  /*73c0*/  CALL.REL.NOINC `($__internal_24_$__cuda_sm70_shflsync_bfly_p) ;  /* 0x000003e000007944 */ /* 0x023fea0003c00000 */
[----:B------:R-:W-:Y:S01]  /*73d0*/  FADD.FTZ R205, R175, R205 ;  /* 0x000000cdafcd7221 */ /* 0x000fe20000010000 */
[----:B------:R-:W-:Y:S01]  /*73e0*/  MOV R177, 0x1f ;  /* 0x0000001f00b17802 */ /* 0x000fe20000000f00 */
[----:B-1----:R-:W-:Y:S01]  /*73f0*/  FADD.FTZ R213, R213, R174 ;  /* 0x000000aed5d57221 */ /* 0x002fe20000010000 */
[----:B------:R-:W-:Y:S01]  /*7400*/  HFMA2.MMA R174, -RZ, RZ, 0, 1.1920928955078125e-07 ;  /* 0x00000002ffae7435 */ /* 0x000fe200000001ff */
[----:B------:R-:W-:-:S02]  /*7410*/  MOV R176, 0xffffffff ;  /* 0xffffffff00b07802 */ /* 0x000fc40000000f00 */
[----:B------:R-:W-:Y:S02]  /*7420*/  MOV R173, R205 ;  /* 0x000000cd00ad7202 */ /* 0x000fe40000000f00 */
[----:B------:R-:W-:Y:S02]  /*7430*/  MOV R172, 0x7450 ;  /* 0x0000745000ac7802 */ /* 0x000fe40000000f00 */
[----:B------:R-:W-:Y:S05]  /*7440*/  CALL.REL.NOINC `($__internal_24_$__cuda_sm70_shflsync_bfly_p) ;  /* 0x0000036000007944 */ /* 0x000fea0003c00000 */
[----:B-1----:R-:W-:Y:S01]  /*7450*/  MOV R175, R174 ;  /* 0x000000ae00af7202 */ /* 0x002fe20000000f00 */
[----:B------:R-:W-:Y:S01]  /*7460*/  HFMA2.MMA R174, -RZ, RZ, 0, 1.1920928955078125e-07 ;  /* 0x00000002ffae7435 */ /* 0x000fe200000001ff */
[----:B------:R-:W-:Y:S02]  /*7470*/  MOV R173, R213 ;  /* 0x000000d500ad7202 */ /* 0x000fe40000000f00 */
[----:B------:R-:W-:Y:S02]  /*7480*/  MOV R177, 0x1f ;  /* 0x0000001f00b17802 */ /* 0x000fe40000000f00 */
[----:B------:R-:W-:Y:S02]  /*7490*/  MOV R176, 0xffffffff ;  /* 0xffffffff00b07802 */ /* 0x000fe40000000f00 */
[----:B------:R-:W-:-:S02]  /*74a0*/  MOV R172, 0x74c0 ;  /* 0x000074c000ac7802 */ /* 0x000fc40000000f00 */
[----:B------:R-:W-:Y:S05]  /*74b0*/  CALL.REL.NOINC `($__internal_24_$__cuda_sm70_shflsync_bfly_p) ;  /* 0x000002f000007944 */ /* 0x000fea0003c00000 */
[----:B------:R-:W-:Y:S01]  /*74c0*/  FADD.FTZ R205, R175, R205 ;  /* 0x000000cdafcd7221 */ /* 0x000fe20000010000 */
[----:B------:R-:W-:Y:S01]  /*74d0*/  MOV R177, 0x1f ;  /* 0x0000001f00b17802 */ /* 0x000fe20000000f00 */
[----:B-1----:R-:W-:Y:S01]  /*74e0*/  FADD.FTZ R213, R213, R174 ;  /* 0x000000aed5d57221 */ /* 0x002fe20000010000 */
[----:B------:R-:W-:Y:S01]  /*74f0*/  HFMA2.MMA R174, -RZ, RZ, 0, 2.384185791015625e-07 ;  /* 0x00000004ffae7435 */ /* 0x000fe200000001ff */
[----:B------:R-:W-:-:S02]  /*7500*/  MOV R176, 0xffffffff ;  /* 0xffffffff00b07802 */ /* 0x000fc40000000f00 */
[----:B------:R-:W-:Y:S02]  /*7510*/  MOV R173, R205 ;  /* 0x000000cd00ad7202 */ /* 0x000fe40000000f00 */
[----:B------:R-:W-:Y:S02]  /*7520*/  MOV R172, 0x7540 ;  /* 0x0000754000ac7802 */ /* 0x000fe40000000f00 */
[----:B------:R-:W-:Y:S05]  /*7530*/  CALL.REL.NOINC `($__internal_24_$__cuda_sm70_shflsync_bfly_p) ;  /* 0x0000027000007944 */ /* 0x000fea0003c00000 */
[----:B-1----:R-:W-:Y:S01]  /*7540*/  MOV R175, R174 ;  /* 0x000000ae00af7202 */ /* 0x002fe20000000f00 */
[----:B------:R-:W-:Y:S01]  /*7550*/  HFMA2.MMA R174, -RZ, RZ, 0, 2.384185791015625e-07 ;  /* 0x00000004ffae7435 */ /* 0x000fe200000001ff */
        /* <DEDUP_REMOVED lines=8> */
[----:B------:R-:W-:Y:S01]  /*75e0*/  HFMA2.MMA R174, -RZ, RZ, 0, 4.76837158203125e-07 ;  /* 0x00000008ffae7435 */ /* 0x000fe200000001ff */
[----:B------:R-:W-:-:S02]  /*75f0*/  MOV R176, 0xffffffff ;  /* 0xffffffff00b07802 */ /* 0x000fc40000000f00 */
[----:B------:R-:W-:Y:S02]  /*7600*/  MOV R173, R205 ;  /* 0x000000cd00ad7202 */ /* 0x000fe40000000f00 */
[----:B------:R-:W-:Y:S02]  /*7610*/  MOV R172, 0x7630 ;  /* 0x0000763000ac7802 */ /* 0x000fe40000000f00 */
[----:B------:R-:W-:Y:S05]  /*7620*/  CALL.REL.NOINC `($__internal_24_$__cuda_sm70_shflsync_bfly_p) ;  /* 0x0000018000007944 */ /* 0x000fea0003c00000 */
[----:B-1----:R-:W-:Y:S01]  /*7630*/  MOV R175, R174 ;  /* 0x000000ae00af7202 */ /* 0x002fe20000000f00 */
[----:B------:R-:W-:Y:S01]  /*7640*/  HFMA2.MMA R174, -RZ, RZ, 0, 4.76837158203125e-07 ;  /* 0x00000008ffae7435 */ /* 0x000fe200000001ff */
        /* <DEDUP_REMOVED lines=8> */
[----:B------:R-:W-:Y:S01]  /*76d0*/  HFMA2.MMA R174, -RZ, RZ, 0, 9.5367431640625e-07 ;  /* 0x00000010ffae7435 */ /* 0x000fe200000001ff */
[----:B------:R-:W-:-:S02]  /*76e0*/  MOV R176, 0xffffffff ;  /* 0xffffffff00b07802 */ /* 0x000fc40000000f00 */
[----:B------:R-:W-:Y:S02]  /*76f0*/  MOV R173, R205 ;  /* 0x000000cd00ad7202 */ /* 0x000fe40000000f00 */
[----:B------:R-:W-:Y:S02]  /*7700*/  MOV R172, 0x7720 ;  /* 0x0000772000ac7802 */ /* 0x000fe40000000f00 */
[----:B------:R-:W-:Y:S05]  /*7710*/  CALL.REL.NOINC `($__internal_24_$__cuda_sm70_shflsync_bfly_p) ;  /* 0x0000009000007944 */ /* 0x000fea0003c00000 */
[----:B-1----:R-:W-:Y:S01]  /*7720*/  MOV R175, R174 ;  /* 0x000000ae00af7202 */ /* 0x002fe20000000f00 */
[----:B------:R-:W-:Y:S01]  /*7730*/  HFMA2.MMA R174, -RZ, RZ, 0, 9.5367431640625e-07 ;  /* 0x00000010ffae7435 */ /* 0x000fe200000001ff */
[----:B------:R-:W-:Y:S02]  /*7740*/  MOV R173, R213 ;  /* 0x000000d500ad7202 */ /* 0x000fe40000000f00 */
[----:B------:R-:W-:Y:S02]  /*7750*/  MOV R177, 0x1f ;  /* 0x0000001f00b17802 */ /* 0x000fe40000000f00 */
[----:B------:R-:W-:Y:S02]  /*7760*/  MOV R176, 0xffffffff ;  /* 0xffffffff00b07802 */ /* 0x000fe40000000f00 */
[----:B------:R-:W-:-:S02]  /*7770*/  MOV R172, 0x7790 ;  /* 0x0000779000ac7802 */ /* 0x000fc40000000f00 */
[----:B------:R-:W-:Y:S05]  /*7780*/  CALL.REL.NOINC `($__internal_24_$__cuda_sm70_shflsync_bfly_p) ;  /* 0x0000002000007944 */ /* 0x000fea0003c00000 */
[----:B-1----:R-:W-:Y:S01]  /*7790*/  MOV R172, R174 ;  /* 0x000000ae00ac7202 */ /* 0x002fe20000000f00 */
[----:B------:R-:W-:Y:S05]  /*77a0*/  BRA `(.L_x_2030) ;  /* 0xffffb8f000007947 */ /* 0x000fea000383ffff */
        .weak           $__internal_24_$__cuda_sm70_shflsync_bfly_p
        .type           $__internal_24_$__cuda_sm70_shflsync_bfly_p,@function
        .size           $__internal_24_$__cuda_sm70_shflsync_bfly_p,(.L_x_14906 - $__internal_24_$__cuda_sm70_shflsync_bfly_p)
$__internal_24_$__cuda_sm70_shflsync_bfly_p:
[----:B------:R-:W-:Y:S04]  /*77b0*/  WARPSYNC R176 ;  /* 0x000000b000007348 */ /* 0x000fe80003800000 */
[----:B------:R0:W1:Y:S02]  /*77c0*/  SHFL.BFLY PT, R174, R173, R174, R177 ;  /* 0x0c0000aeadae7389 */ /* 0x00006400000e00b1 */
[----:B0-----:R-:W-:-:S06]  /*77d0*/  HFMA2.MMA R173, -RZ, RZ, 0, 0 ;  /* 0x00000000ffad7435 */ /* 0x001fcc00000001ff */
[----:B------:R-:W-:Y:S05]  /*77e0*/  RET.REL.NODEC R172 `(_ZN10layer_norm13ln_bwd_kernelINS_13Kernel_traitsI6__halfS2_S2_S2_fjLj1280ELj1ELj4ELj1ELj16ENS_18Kernel_traits_baseILj1280ES2_S2_S2_S2_fjLj128EEEEELb0ELb1ELb0ELb0EEEvNS_9BwdParamsE) ;  /* 0xffff8810ac007950 */ /* 0x000fea0003c3ffff */
.L_x_2031:
        /* <DEDUP_REMOVED lines=9> */
.L_x_14906:


//--------------------- .text._ZN10layer_norm13ln_bwd_kernelINS_13Kernel_traitsI6__halfS2_S2_S2_fjLj1280ELj1ELj4ELj1ELj16ENS_18Kernel_traits_baseILj1280ES2_S2_S2_S2_fjLj128EEEEELb0ELb1ELb0ELb1EEEvNS_9BwdParamsE --------------------------
	.section	.text._ZN10layer_norm13ln_bwd_kernelINS_13Kernel_traitsI6__halfS2_S2_S2_fjLj1280ELj1ELj4ELj1ELj16ENS_18Kernel_traits_baseILj1280ES2_S2_S2_S2_fjLj128EEEEELb0ELb1ELb0ELb1EEEvNS_9BwdParamsE,"ax",@progbits
	.sectioninfo	@"SHI_REGISTERS=255"
	.align	128
        .global         _ZN10layer_norm13ln_bwd_kernelINS_13Kernel_traitsI6__halfS2_S2_S2_fjLj1280ELj1ELj4ELj1ELj16ENS_18Kernel_traits_baseILj1280ES2_S2_S2_S2_fjLj128EEEEELb0ELb1ELb0ELb1EEEvNS_9BwdParamsE
        .type           _ZN10layer_norm13ln_bwd_kernelINS_13Kernel_traitsI6__halfS2_S2_S2_fjLj1280ELj1ELj4ELj1ELj16ENS_18Kernel_traits_baseILj1280ES2_S2_S2_S2_fjLj128EEEEELb0ELb1ELb0ELb1EEEvNS_9BwdParamsE,@function
        .size           _ZN10layer_norm13ln_bwd_kernelINS_13Kernel_traitsI6__halfS2_S2_S2_fjLj1280ELj1ELj4ELj1ELj16ENS_18Kernel_traits_baseILj1280ES2_S2_S2_S2_fjLj128EEEEELb0ELb1ELb0ELb1EEEvNS_9BwdParamsE,(.L_x_14907 - _ZN10layer_norm13ln_bwd_kernelINS_13Kernel_traitsI6__halfS2_S2_S2_fjLj1280ELj1ELj4ELj1ELj16ENS_18Kernel_traits_baseILj1280ES2_S2_S2_S2_fjLj128EEEEELb0ELb1ELb0ELb1EEEvNS_9BwdParamsE)
        .other          _ZN10layer_norm13ln_bwd_kernelINS_13Kernel_traitsI6__halfS2_S2_S2_fjLj1280ELj1ELj4ELj1ELj16ENS_18Kernel_traits_baseILj1280ES2_S2_S2_S2_fjLj128EEEEELb0ELb1ELb0ELb1EEEvNS_9BwdParamsE,@"STO_CUDA_ENTRY STV_DEFAULT"
_ZN10layer_norm13ln_bwd_kernelINS_13Kernel_traitsI6__halfS2_S2_S2_fjLj1280ELj1ELj4ELj1ELj16ENS_18Kernel_traits_baseILj1280ES2_S2_S2_S2_fjLj128EEEEELb0ELb1ELb0ELb1EEEvNS_9BwdParamsE:
.text._ZN10layer_norm13ln_bwd_kernelINS_13Kernel_traitsI6__halfS2_S2_S2_fjLj1280ELj1ELj4ELj1ELj16ENS_18Kernel_traits_baseILj1280ES2_S2_S2_S2_fjLj128EEEEELb0ELb1ELb0ELb1EEEvNS_9BwdParamsE:
        /* <DEDUP_REMOVED lines=71> */
.L_x_2033:
        /* <DEDUP_REMOVED lines=59> */
[--C-:B0-----:R-:W-:Y:S01]  /*0820*/  HADD2.F32 R20, -RZ, R25.reuse.H0_H0 ;  /* 0x20000019ff147230 */ /* 0x101fe20000004100 */
[----:B------:R0:W-:Y:S04]  /*0830*/  STL [R1+0x10c], R3 ;  /* 0x00010c0301007387 */ /* 0x0001e80000100800 */
[----:B------:R1:W-:Y:S04]  /*0840*/  STL [R1+0x108], R2 ;  /* 0x0001080201007387 */ /* 0x0003e80000100800 */
[----:B------:R2:W-:Y:S01]  /*0850*/  STL [R1+0x104], R20 ;  /* 0x0001041401007387 */ /* 0x0005e20000100800 */
[----:B0-----:R-:W-:Y:S01]  /*0860*/  HADD2.F32 R3, -RZ, R25.H1_H1 ;  /* 0x30000019ff037230 */ /* 0x001fe20000004100 */
[----:B------:R-:W-:Y:S01]  /*0870*/  CS2R R24, SRZ ;  /* 0x0000000000187805 */ /* 0x000fe2000001ff00 */
        /* <DEDUP_REMOVED lines=8> */
[----:B---3--:R-:W-:Y:S01]  /*0900*/  HADD2.F32 R252, -RZ, R10.H0_H0 ;  /* 0x2000000afffc7230 */ /* 0x008fe20000004100 */
[----:B------:R-:W-:Y:S01]  /*0910*/  CS2R R26, SRZ ;  /* 0x00000000001a7805 */ /* 0x000fe2000001ff00 */
[----:B--2---:R-:W-:Y:S01]  /*0920*/  HADD2.F32 R20, -RZ, R32.H0_H0 ;  /* 0x20000020ff147230 */ /* 0x004fe20000004100 */
[----:B------:R1:W-:Y:S01]  /*0930*/  STL [R1+0xf0], R2 ;  /* 0x0000f00201007387 */ /* 0x0003e20000100800 */
[----:B------:R-:W-:Y:S02]  /*0940*/  HADD2.F32 R251, -RZ, R10.H1_H1 ;  /* 0x3000000afffb7230 */ /* 0x000fe40000004100 */
[--C-:B------:R-:W-:Y:S01]  /*0950*/  HADD2.F32 R250, -RZ, R11.reuse.H0_H0 ;  /* 0x2000000bfffa7230 */ /* 0x100fe20000004100 */
[----:B------:R2:W-:Y:S01]  /*0960*/  STL [R1+0xec], R20 ;  /* 0x0000ec1401007387 */ /* 0x0005e20000100800 */
[----:B------:R-:W-:Y:S01]  /*0970*/  HADD2.F32 R249, -RZ, R11.H1_H1 ;  /* 0x3000000bfff97230 */ /* 0x000fe20000004100 */
[----:B------:R-:W-:Y:S01]  /*0980*/  CS2R R10, SRZ ;  /* 0x00000000000a7805 */ /* 0x000fe2000001ff00 */
[----:B0-----:R-:W-:-:S02]  /*0990*/  HADD2.F32 R3, -RZ, R32.H1_H1 ;  /* 0x30000020ff037230 */ /* 0x001fc40000004100 */
[--C-:B----4-:R-:W-:Y:S02]  /*09a0*/  HADD2.F32 R248, -RZ, R4.reuse.H0_H0 ;  /* 0x20000004fff87230 */ /* 0x110fe40000004100 */
[--C-:B-1----:R-:W-:Y:S01]  /*09b0*/  HADD2.F32 R2, -RZ, R33.reuse.H0_H0 ;  /* 0x20000021ff027230 */ /* 0x102fe20000004100 */
[----:B------:R0:W-:Y:S01]  /*09c0*/  STL [R1+0xe8], R3 ;  /* 0x0000e80301007387 */ /* 0x0001e20000100800 */
[----:B------:R-:W-:Y:S02]  /*09d0*/  HADD2.F32 R247, -RZ, R4.H1_H1 ;  /* 0x30000004fff77230 */ /* 0x000fe40000004100 */
[----:B--2---:R-:W-:Y:S01]  /*09e0*/  HADD2.F32 R20, -RZ, R33.H1_H1 ;  /* 0x30000021ff147230 */ /* 0x004fe20000004100 */
[----:B------:R1:W-:Y:S01]  /*09f0*/  STL [R1+0xe4], R2 ;  /* 0x0000e40201007387 */ /* 0x0003e20000100800 */
[--C-:B------:R-:W-:Y:S01]  /*0a00*/  HADD2.F32 R246, -RZ, R5.reuse.H0_H0 ;  /* 0x20000005fff67230 */ /* 0x100fe20000004100 */
[----:B------:R-:W-:Y:S01]  /*0a10*/  CS2R R32, SRZ ;  /* 0x0000000000207805 */ /* 0x000fe2000001ff00 */
[----:B------:R-:W-:Y:S01]  /*0a20*/  HADD2.F32 R245, -RZ, R5.H1_H1 ;  /* 0x30000005fff57230 */ /* 0x000fe20000004100 */
[----:B------:R2:W-:Y:S01]  /*0a30*/  STL [R1+0xe0], R20 ;  /* 0x0000e01401007387 */ /* 0x0005e20000100800 */
[----:B------:R-:W-:Y:S01]  /*0a40*/  HADD2.F32 R244, -RZ, R6.H0_H0 ;  /* 0x20000006fff47230 */ /* 0x000fe20000004100 */
[----:B------:R-:W-:Y:S01]  /*0a50*/  CS2R R4, SRZ ;  /* 0x0000000000047805 */ /* 0x000fe2000001ff00 */
[----:B0-----:R-:W-:-:S02]  /*0a60*/  HADD2.F32 R3, -RZ, R34.H0_H0 ;  /* 0x20000022ff037230 */ /* 0x001fc40000004100 */
[----:B------:R-:W-:Y:S02]  /*0a70*/  HADD2.F32 R243, -RZ, R6.H1_H1 ;  /* 0x30000006fff37230 */ /* 0x000fe40000004100 */
[----:B-1----:R-:W-:Y:S01]  /*0a80*/  HADD2.F32 R2, -RZ, R34.H1_H1 ;  /* 0x30000022ff027230 */ /* 0x002fe20000004100 */
[----:B------:R0:W-:Y:S01]  /*0a90*/  STL [R1+0xdc], R3 ;  /* 0x0000dc0301007387 */ /* 0x0001e20000100800 */
[----:B------:R-:W-:Y:S02]  /*0aa0*/  HADD2.F32 R242, -RZ, R7.H0_H0 ;  /* 0x20000007fff27230 */ /* 0x000fe40000004100 */
[----:B--2---:R-:W-:Y:S01]  /*0ab0*/  HADD2.F32 R20, -RZ, R35.H0_H0 ;  /* 0x20000023ff147230 */ /* 0x004fe20000004100 */
[----:B------:R1:W-:Y:S01]  /*0ac0*/  STL [R1+0xd8], R2 ;  /* 0x0000d80201007387 */ /* 0x0003e20000100800 */
[----:B------:R-:W-:Y:S01]  /*0ad0*/  HADD2.F32 R241, -RZ, R7.H1_H1 ;  /* 0x30000007fff17230 */ /* 0x000fe20000004100 */
[----:B------:R-:W-:Y:S02]  /*0ae0*/  CS2R R6, SRZ ;  /* 0x0000000000067805 */ /* 0x000fe4000001ff00 */
        /* <DEDUP_REMOVED lines=11> */
[----:B------:R-:W-:Y:S01]  /*0ba0*/  CS2R R36, SRZ ;  /* 0x0000000000247805 */ /* 0x000fe2000001ff00 */
[--C-:B--2---:R-:W-:Y:S02]  /*0bb0*/  HADD2.F32 R20, -RZ, R38.reuse.H0_H0 ;  /* 0x20000026ff147230 */ /* 0x104fe40000004100 */
[----:B------:R1:W-:Y:S04]  /*0bc0*/  STL [R1+0xc0], R2 ;  /* 0x0000c00201007387 */ /* 0x0003e80000100800 */
[----:B------:R2:W-:Y:S01]  /*0bd0*/  STL [R1+0xbc], R20 ;  /* 0x0000bc1401007387 */ /* 0x0005e20000100800 */
[----:B0-----:R-:W-:Y:S02]  /*0be0*/  HADD2.F32 R3, -RZ, R38.H1_H1 ;  /* 0x30000026ff037230 */ /* 0x001fe40000004100 */
[----:B-1----:R-:W-:-:S03]  /*0bf0*/  HADD2.F32 R2, -RZ, R39.H0_H0 ;  /* 0x20000027ff027230 */ /* 0x002fc60000004100 */
[----:B------:R5:W-:Y:S01]  /*0c00*/  STL [R1+0xb8], R3 ;  /* 0x0000b80301007387 */ /* 0x000be20000100800 */
[----:B--2---:R-:W-:-:S03]  /*0c10*/  HADD2.F32 R20, -RZ, R39.H1_H1 ;  /* 0x30000027ff147230 */ /* 0x004fc60000004100 */
[----:B------:R0:W-:Y:S01]  /*0c20*/  STL [R1+0xb4], R2 ;  /* 0x0000b40201007387 */ /* 0x0001e20000100800 */
[----:B------:R-:W-:-:S03]  /*0c30*/  CS2R R38, SRZ ;  /* 0x0000000000267805 */ /* 0x000fc6000001ff00 */
[----:B------:R1:W-:Y:S01]  /*0c40*/  STL [R1+0xb0], R20 ;  /* 0x0000b01401007387 */ /* 0x0003e20000100800 */
[--C-:B-----5:R-:W-:Y:S02]  /*0c50*/  HADD2.F32 R3, -RZ, R40.reuse.H0_H0 ;  /* 0x20000028ff037230 */ /* 0x120fe40000004100 */
[----:B0-----:R-:W-:-:S03]  /*0c60*/  HADD2.F32 R2, -RZ, R40.H1_H1 ;  /* 0x30000028ff027230 */ /* 0x001fc60000004100 */
[----:B------:R0:W-:Y:S01]  /*0c70*/  STL [R1+0xac], R3 ;  /* 0x0000ac0301007387 */ /* 0x0001e20000100800 */
[----:B-1----:R-:W-:-:S03]  /*0c80*/  HADD2.F32 R20, -RZ, R41.H0_H0 ;  /* 0x20000029ff147230 */ /* 0x002fc60000004100 */
        /* <DEDUP_REMOVED lines=23> */
[--C-:B0-----:R-:W-:Y:S02]  /*0e00*/  HADD2.F32 R3, -RZ, R46.reuse.H0_H0 ;  /* 0x2000002eff037230 */ /* 0x101fe40000004100 */
[----:B-1----:R-:W-:-:S03]  /*0e10*/  HADD2.F32 R2, -RZ, R46.H1_H1 ;  /* 0x3000002eff027230 */ /* 0x002fc60000004100 */
[----:B------:R0:W-:Y:S01]  /*0e20*/  STL [R1+0x7c], R3 ;  /* 0x00007c0301007387 */ /* 0x0001e20000100800 */
[----:B--2---:R-:W-:-:S03]  /*0e30*/  HADD2.F32 R20, -RZ, R47.H0_H0 ;  /* 0x2000002fff147230 */ /* 0x004fc60000004100 */
        /* <DEDUP_REMOVED lines=26> */
[--C-:B------:R-:W-:Y:S01]  /*0fe0*/  HADD2.F32 R16, -RZ, R17.reuse.H0_H0 ;  /* 0x20000011ff107230 */ /* 0x100fe20000004100 */
[----:B--2---:R-:W-:Y:S02]  /*0ff0*/  CS2R R20, SRZ ;  /* 0x0000000000147805 */ /* 0x004fe4000001ff00 */
        /* <DEDUP_REMOVED lines=16> */
[----:B------:R-:W-:-:S02]  /*1100*/  HADD2.F32 R12, -RZ, R13.H1_H1 ;  /* 0x3000000dff0c7230 */ /* 0x000fc40000004100 */
[----:B-1----:R-:W-:Y:S01]  /*1110*/  HADD2.F32 R2, -RZ, R13.H0_H0 ;  /* 0x2000000dff027230 */ /* 0x002fe20000004100 */
[----:B------:R0:W-:Y:S01]  /*1120*/  STL [R1+0x28], R3 ;  /* 0x0000280301007387 */ /* 0x0001e20000100800 */
[----:B--2---:R-:W-:-:S03]  /*1130*/  CS2R R16, SRZ ;  /* 0x0000000000107805 */ /* 0x004fc6000001ff00 */
        /* <DEDUP_REMOVED lines=12> */
[----:B------:R-:W-:Y:S01]  /*1200*/  HADD2.F32 R8, -RZ, R8.H1_H1 ;  /* 0x30000008ff087230 */ /* 0x000fe20000004100 */
[----:B--2---:R-:W-:Y:S02]  /*1210*/  CS2R R12, SRZ ;  /* 0x00000000000c7805 */ /* 0x004fe4000001ff00 */
[----:B------:R1:W-:Y:S04]  /*1220*/  STL [R1+0xc], R2 ;  /* 0x00000c0201007387 */ /* 0x0003e80000100800 */
[----:B------:R2:W-:Y:S01]  /*1230*/  STL [R1+0x8], R8 ;  /* 0x0000080801007387 */ /* 0x0005e20000100800 */
[--C-:B0-----:R-:W-:Y:S02]  /*1240*/  HADD2.F32 R3, -RZ, R9.reuse.H0_H0 ;  /* 0x20000009ff037230 */ /* 0x101fe40000004100 */
[----:B-1----:R-:W-:-:S03]  /*1250*/  HADD2.F32 R2, -RZ, R9.H1_H1 ;  /* 0x30000009ff027230 */ /* 0x002fc60000004100 */
[----:B------:R-:W-:Y:S01]  /*1260*/  STL [R1+0x4], R3 ;  /* 0x0000040301007387 */ /* 0x000fe20000100800 */
[----:B--2---:R-:W-:-:S03]  /*1270*/  CS2R R8, SRZ ;  /* 0x0000000000087805 */ /* 0x004fc6000001ff00 */
[----:B------:R0:W-:Y:S02]  /*1280*/  STL [R1], R2 ;  /* 0x0000000201007387 */ /* 0x0001e40000100800 */
[----:B0-----:R-:W-:Y:S02]  /*1290*/  CS2R R2, SRZ ;  /* 0x0000000000027805 */ /* 0x001fe4000001ff00 */
.L_x_2039:
        /* <DEDUP_REMOVED lines=11> */
[----:B------:R-:W-:-:S03]  /*1350*/  LEA.HI R73, R73, R72, RZ, 0x3 ;  /* 0x0000004849497211 */ /* 0x000fc600078f18ff */
[----:B------:R-:W4:Y:S04]  /*1360*/  LDL R223, [R1+0x100] ;  /* 0x0001000001df7983 */ /* 0x000f280000100800 */
[----:B------:R-:W-:Y:S02]  /*1370*/  @P0 LEA R72, P1, R0, c[0x0][0x1c0], 0x1 ;  /* 0x0000700000480a11 */ /* 0x000fe400078208ff */
[----:B0-----:R-:W-:-:S04]  /*1380*/  LOP3.LUT R172, R74, 0x1f, RZ, 0xc0, !PT ;  /* 0x0000001f4aac7812 */ /* 0x001fc800078ec0ff */
[----:B------:R-:W-:Y:S02]  /*1390*/  LEA.HI.SX32 R172, R73, R172, 0x1d ;  /* 0x000000ac49ac7211 */ /* 0x000fe400078feaff */
[----:B------:R-:W-:-:S03]  /*13a0*/  @P0 LEA.HI.X R73, R0, c[0x0][0x1c4], R75, 0x1, P1 ;  /* 0x0000710000490a11 */ /* 0x000fc600008f0c4b */
[CC--:B------:R-:W-:Y:S02]  /*13b0*/  IMAD.WIDE.U32 R74, R172.reuse, R209.reuse, c[0x0][0x188] ;  /* 0x00006200ac4a7625 */ /* 0x0c0fe400078e00d1 */
[----:B------:R0:W2:Y:S01]  /*13c0*/  @P0 LDG.E.U16 R189, [R72.64] ;  /* 0x0000000448bd0981 */ /* 0x0000a2000c1e1500 */
[C---:B------:R-:W-:Y:S02]  /*13d0*/  IADD3 R175, R172.reuse, 0x60, RZ ;  /* 0x00000060acaf7810 */ /* 0x040fe40007ffe0ff */
[C---:B------:R-:W-:Y:S02]  /*13e0*/  IADD3 R94, R172.reuse, 0x80, RZ ;  /* 0x00000080ac5e7810 */ /* 0x040fe40007ffe0ff */
[C---:B------:R-:W-:Y:S01]  /*13f0*/  IADD3 R188, R172.reuse, 0x20, RZ ;  /* 0x00000020acbc7810 */ /* 0x040fe20007ffe0ff */
[----:B0-----:R-:W3:Y:S01]  /*1400*/  LDG.E.128 R72, [R74.64] ;  /* 0x000000044a487981 */ /* 0x001ee2000c1e1d00 */
[C---:B------:R-:W-:Y:S01]  /*1410*/  IADD3 R176, R172.reuse, 0x40, RZ ;  /* 0x00000040acb07810 */ /* 0x040fe20007ffe0ff */
[----:B------:R-:W-:Y:S01]  /*1420*/  IMAD.WIDE.U32 R88, R175, R209, c[0x0][0x188] ;  /* 0x00006200af587625 */ /* 0x000fe200078e00d1 */
[----:B------:R-:W-:-:S03]  /*1430*/  IADD3 R104, R172, 0x60, RZ ;  /* 0x00000060ac687810 */ /* 0x000fc60007ffe0ff */
[----:B------:R-:W-:Y:S02]  /*1440*/  IMAD.WIDE R92, R0, R158, c[0x0][0x1a0] ;  /* 0x00006800005c7625 */ /* 0x000fe400078e029e */
[----:B------:R-:W4:Y:S02]  /*1450*/  LDG.E.128 R88, [R88.64] ;  /* 0x0000000458587981 */ /* 0x000f24000c1e1d00 */
[----:B------:R-:W-:Y:S02]  /*1460*/  IMAD.WIDE.U32 R94, R94, R209, c[0x0][0x188] ;  /* 0x000062005e5e7625 */ /* 0x000fe400078e00d1 */
[----:B------:R0:W4:Y:S02]  /*1470*/  LDG.E R202, [R92.64] ;  /* 0x000000045cca7981 */ /* 0x000124000c1e1900 */
[----:B------:R-:W-:-:S04]  /*1480*/  IMAD.WIDE.U32 R80, R209, R188, c[0x0][0x188] ;  /* 0x00006200d1507625 */ /* 0x000fc800078e00bc */
[-C--:B------:R-:W-:Y:S02]  /*1490*/  IMAD.WIDE.U32 R84, R176, R209.reuse, c[0x0][0x188] ;  /* 0x00006200b0547625 */ /* 0x080fe400078e00d1 */
[----:B------:R-:W4:Y:S02]  /*14a0*/  LDG.E.128 R80, [R80.64] ;  /* 0x0000000450507981 */ /* 0x000f24000c1e1d00 */
[-C--:B------:R-:W-:Y:S02]  /*14b0*/  IMAD.WIDE.U32 R104, R104, R209.reuse, c[0x0][0x208] ;  /* 0x0000820068687625 */ /* 0x080fe400078e00d1 */
[----:B0-----:R-:W4:Y:S02]  /*14c0*/  LDG.E.128 R92, [R94.64] ;  /* 0x000000045e5c7981 */ /* 0x001f24000c1e1d00 */
[----:B------:R-:W-:Y:S02]  /*14d0*/  IMAD.WIDE.U32 R76, R172, R209, c[0x0][0x208] ;  /* 0x00008200ac4c7625 */ /* 0x000fe400078e00d1 */
[----:B------:R-:W4:Y:S04]  /*14e0*/  LDG.E.128 R84, [R84.64] ;  /* 0x0000000454547981 */ /* 0x000f28000c1e1d00 */
[----:B------:R-:W4:Y:S01]  /*14f0*/  LDG.E.128 R104, [R104.64] ;  /* 0x0000000468687981 */ /* 0x000f22000c1e1d00 */
[----:B------:R-:W-:Y:S01]  /*1500*/  IMAD.WIDE R158, R0, R158, c[0x0][0x1a8] ;  /* 0x00006a00009e7625 */ /* 0x000fe200078e029e */
[----:B-1----:R-:W-:-:S02]  /*1510*/  ISETP.NE.AND P1, PT, R199, RZ, PT ;  /* 0x000000ffc700720c */ /* 0x002fc40003f25270 */
[----:B------:R-:W4:Y:S04]  /*1520*/  LDG.E.128 R76, [R76.64] ;  /* 0x000000044c4c7981 */ /* 0x000f28000c1e1d00 */
[----:B------:R0:W4:Y:S02]  /*1530*/  LDG.E R158, [R158.64] ;  /* 0x000000049e9e7981 */ /* 0x000124000c1e1900 */
[----:B0-----:R-:W-:Y:S01]  /*1540*/  MOV R159, 0x3f800000 ;  /* 0x3f800000009f7802 */ /* 0x001fe20000000f00 */
[----:B--2---:R-:W-:Y:S01]  /*1550*/  @P0 HADD2.F32 R159, -RZ, R189.H0_H0 ;  /* 0x200000bdff9f0230 */ /* 0x004fe20000004100 */
[----:B------:R-:W-:-:S04]  /*1560*/  ISETP.NE.U32.AND P0, PT, RZ, c[0x0][0x218], PT ;  /* 0x00008600ff007a0c */ /* 0x000fc80003f05070 */
[----:B------:R-:W-:Y:S01]  /*1570*/  ISETP.NE.AND.EX P0, PT, RZ, c[0x0][0x21c], PT, P0 ;  /* 0x00008700ff007a0c */ /* 0x000fe20003f05300 */
[--C-:B---3--:R-:W-:Y:S02]  /*1580*/  HADD2.F32 R193, -RZ, R74.reuse.H0_H0 ;  /* 0x2000004affc17230 */ /* 0x108fe40000004100 */
[----:B------:R-:W-:Y:S02]  /*1590*/  HADD2.F32 R191, -RZ, R74.H1_H1 ;  /* 0x3000004affbf7230 */ /* 0x000fe40000004100 */
[--C-:B------:R-:W-:Y:S02]  /*15a0*/  HADD2.F32 R189, -RZ, R75.reuse.H0_H0 ;  /* 0x2000004bffbd7230 */ /* 0x100fe40000004100 */
[----:B------:R-:W-:-:S06]  /*15b0*/  HADD2.F32 R196, -RZ, R75.H1_H1 ;  /* 0x3000004bffc47230 */ /* 0x000fcc0000004100 */
[----:B------:R-:W-:-:S05]  /*15c0*/  @P0 IMAD.WIDE.U32 R74, R209, R188, c[0x0][0x218] ;  /* 0x00008600d14a0625 */ /* 0x000fca00078e00bc */
[----:B------:R0:W5:Y:S01]  /*15d0*/  @P0 LDG.E.128 R52, [R74.64] ;  /* 0x000000044a340981 */ /* 0x000162000c1e1d00 */
[--C-:B----4-:R-:W-:Y:S02]  /*15e0*/  HADD2.F32 R212, -RZ, R91.reuse.H0_H0 ;  /* 0x2000005bffd47230 */ /* 0x110fe40000004100 */
[----:B------:R-:W-:Y:S01]  /*15f0*/  HADD2.F32 R214, -RZ, R91.H1_H1 ;  /* 0x3000005bffd67230 */ /* 0x000fe20000004100 */
[----:B0-----:R-:W-:Y:S01]  /*1600*/  @P0 IMAD.WIDE.U32 R74, R175, R209, c[0x0][0x218] ;  /* 0x00008600af4a0625 */ /* 0x001fe200078e00d1 */
[----:B------:R-:W-:Y:S02]  /*1610*/  HADD2.F32 R91, -RZ, R92.H0_H0 ;  /* 0x2000005cff5b7230 */ /* 0x000fe40000004100 */
[--C-:B------:R-:W-:Y:S02]  /*1620*/  HADD2.F32 R200, -RZ, R82.reuse.H0_H0 ;  /* 0x20000052ffc87230 */ /* 0x100fe40000004100 */
[----:B------:R0:W5:Y:S01]  /*1630*/  @P0 LDG.E.128 R60, [R74.64] ;  /* 0x000000044a3c0981 */ /* 0x000162000c1e1d00 */
[----:B------:R-:W-:-:S02]  /*1640*/  HADD2.F32 R198, -RZ, R82.H1_H1 ;  /* 0x30000052ffc67230 */ /* 0x000fc40000004100 */
[--C-:B------:R-:W-:Y:S02]  /*1650*/  HADD2.F32 R231, -RZ, R80.reuse.H0_H0 ;  /* 0x20000050ffe77230 */ /* 0x100fe40000004100 */
[----:B------:R-:W-:Y:S02]  /*1660*/  HADD2.F32 R230, -RZ, R80.H1_H1 ;  /* 0x30000050ffe67230 */ /* 0x000fe40000004100 */
[--C-:B------:R-:W-:Y:S01]  /*1670*/  HADD2.F32 R82, -RZ, R83.reuse.H0_H0 ;  /* 0x20000053ff527230 */ /* 0x100fe20000004100 */
[----:B0-----:R-:W-:Y:S01]  /*1680*/  FSEL R75, R202, RZ, !P1 ;  /* 0x000000ffca4b7208 */ /* 0x001fe20004800000 */
[----:B------:R-:W-:Y:S02]  /*1690*/  HADD2.F32 R201, -RZ, R83.H1_H1 ;  /* 0x30000053ffc97230 */ /* 0x000fe40000004100 */
[--C-:B------:R-:W-:Y:S02]  /*16a0*/  HADD2.F32 R80, -RZ, R84.reuse.H0_H0 ;  /* 0x20000054ff507230 */ /* 0x100fe40000004100 */
[----:B------:R-:W-:-:S02]  /*16b0*/  HADD2.F32 R197, -RZ, R84.H1_H1 ;  /* 0x30000054ffc57230 */ /* 0x000fc40000004100 */
[--C-:B------:R-:W-:Y:S02]  /*16c0*/  HADD2.F32 R83, -RZ, R85.reuse.H0_H0 ;  /* 0x20000055ff537230 */ /* 0x100fe40000004100 */
[----:B------:R-:W-:Y:S02]  /*16d0*/  HADD2.F32 R217, -RZ, R85.H1_H1 ;  /* 0x30000055ffd97230 */ /* 0x000fe40000004100 */
[--C-:B------:R-:W-:Y:S02]  /*16e0*/  HADD2.F32 R85, -RZ, R94.reuse.H0_H0 ;  /* 0x2000005eff557230 */ /* 0x100fe40000004100 */
[----:B------:R-:W-:Y:S01]  /*16f0*/  HADD2.F32 R84, -RZ, R94.H1_H1 ;  /* 0x3000005eff547230 */ /* 0x000fe20000004100 */
[----:B------:R-:W-:Y:S01]  /*1700*/  FADD.FTZ R94, -R75, R91 ;  /* 0x0000005b4b5e7221 */ /* 0x000fe20000010100 */
[--C-:B------:R-:W-:Y:S02]  /*1710*/  HADD2.F32 R236, -RZ, R93.reuse.H0_H0 ;  /* 0x2000005dffec7230 */ /* 0x100fe40000004100 */
[----:B------:R-:W-:-:S02]  /*1720*/  HADD2.F32 R235, -RZ, R93.H1_H1 ;  /* 0x3000005dffeb7230 */ /* 0x000fc40000004100 */
[--C-:B------:R-:W-:Y:S02]  /*1730*/  HADD2.F32 R91, -RZ, R104.reuse.H0_H0 ;  /* 0x20000068ff5b7230 */ /* 0x100fe40000004100 */
[----:B------:R-:W-:Y:S02]  /*1740*/  HADD2.F32 R93, -RZ, R104.H1_H1 ;  /* 0x30000068ff5d7230 */ /* 0x000fe40000004100 */
[----:B------:R-:W2:Y:S01]  /*1750*/  LDL R104, [R1+0x104] ;  /* 0x0001040001687983 */ /* 0x000ea20000100800 */
[----:B------:R-:W-:Y:S02]  /*1760*/  HADD2.F32 R232, -RZ, R73.H0_H0 ;  /* 0x20000049ffe87230 */ /* 0x000fe40000004100 */
[--C-:B------:R-:W-:Y:S02]  /*1770*/  HADD2.F32 R224, -RZ, R87.reuse.H0_H0 ;  /* 0x20000057ffe07230 */ /* 0x100fe40000004100 */
[----:B------:R-:W-:Y:S01]  /*1780*/  HADD2.F32 R226, -RZ, R87.H1_H1 ;  /* 0x30000057ffe27230 */ /* 0x000fe20000004100 */
[----:B------:R-:W-:Y:S01]  /*1790*/  FADD.FTZ R232, -R75, R232 ;  /* 0x000000e84be87221 */ /* 0x000fe20000010100 */
[----:B------:R-:W-:-:S02]  /*17a0*/  HADD2.F32 R87, -RZ, R88.H0_H0 ;  /* 0x20000058ff577230 */ /* 0x000fc40000004100 */
[--C-:B------:R-:W-:Y:S01]  /*17b0*/  HADD2.F32 R205, -RZ, R72.reuse.H0_H0 ;  /* 0x20000048ffcd7230 */ /* 0x100fe20000004100 */
[----:B------:R-:W-:Y:S01]  /*17c0*/  FMUL.FTZ R232, R158, R232 ;  /* 0x000000e89ee87220 */ /* 0x000fe20000410000 */
[----:B------:R-:W-:Y:S02]  /*17d0*/  HADD2.F32 R234, -RZ, R72.H1_H1 ;  /* 0x30000048ffea7230 */ /* 0x000fe40000004100 */
[----:B------:R-:W-:Y:S01]  /*17e0*/  HADD2.F32 R195, -RZ, R73.H1_H1 ;  /* 0x30000049ffc37230 */ /* 0x000fe20000004100 */
[----:B------:R-:W-:Y:S01]  /*17f0*/  @P0 IMAD.WIDE.U32 R72, R172, R209, c[0x0][0x218] ;  /* 0x00008600ac480625 */ /* 0x000fe200078e00d1 */
[----:B------:R-:W-:Y:S02]  /*1800*/  HADD2.F32 R194, -RZ, R77.H0_H0 ;  /* 0x2000004dffc27230 */ /* 0x000fe40000004100 */
[--C-:B------:R-:W-:Y:S02]  /*1810*/  HADD2.F32 R208, -RZ, R90.reuse.H0_H0 ;  /* 0x2000005affd07230 */ /* 0x100fe40000004100 */
[----:B------:R-:W-:Y:S01]  /*1820*/  HADD2.F32 R210, -RZ, R90.H1_H1 ;  /* 0x3000005affd27230 */ /* 0x000fe20000004100 */
[----:B------:R-:W-:Y:S01]  /*1830*/  FADD.FTZ R90, -R75, R87 ;  /* 0x000000574b5a7221 */ /* 0x000fe20000010100 */
[----:B------:R0:W5:Y:S01]  /*1840*/  @P0 LDG.E.128 R48, [R72.64] ;  /* 0x0000000448300981 */ /* 0x000162000c1e1d00 */
[----:B------:R-:W-:-:S02]  /*1850*/  FADD.FTZ R126, R194, R126 ;  /* 0x0000007ec27e7221 */ /* 0x000fc40000010000 */
[----:B------:R-:W-:Y:S01]  /*1860*/  FFMA.FTZ R168, R232, R194, R168 ;  /* 0x000000c2e8a87223 */ /* 0x000fe200000100a8 */
[----:B------:R-:W3:Y:S01]  /*1870*/  LDL R87, [R1+0x108] ;  /* 0x0001080001577983 */ /* 0x000ee20000100800 */
[----:B------:R-:W-:Y:S01]  /*1880*/  IADD3 R207, R172, 0x80, RZ ;  /* 0x00000080accf7810 */ /* 0x000fe20007ffe0ff */
[----:B0-----:R-:W-:Y:S01]  /*1890*/  @P0 IMAD.WIDE.U32 R72, R209, R176, c[0x0][0x218] ;  /* 0x00008600d1480625 */ /* 0x001fe200078e00b0 */
[--C-:B------:R-:W-:Y:S02]  /*18a0*/  HADD2.F32 R228, -RZ, R81.reuse.H0_H0 ;  /* 0x20000051ffe47230 */ /* 0x100fe40000004100 */
[----:B------:R-:W-:Y:S02]  /*18b0*/  HADD2.F32 R203, -RZ, R81.H1_H1 ;  /* 0x30000051ffcb7230 */ /* 0x000fe40000004100 */
[----:B------:R0:W5:Y:S01]  /*18c0*/  @P0 LDG.E.128 R56, [R72.64] ;  /* 0x0000000448380981 */ /* 0x000162000c1e1d00 */
[----:B------:R-:W-:Y:S02]  /*18d0*/  HADD2.F32 R81, -RZ, R95.H0_H0 ;  /* 0x2000005fff517230 */ /* 0x000fe40000004100 */
[----:B------:R-:W-:-:S02]  /*18e0*/  HADD2.F32 R219, -RZ, R86.H0_H0 ;  /* 0x20000056ffdb7230 */ /* 0x000fc40000004100 */
[----:B------:R-:W-:Y:S02]  /*18f0*/  HADD2.F32 R222, -RZ, R86.H1_H1 ;  /* 0x30000056ffde7230 */ /* 0x000fe40000004100 */
[----:B------:R-:W-:Y:S02]  /*1900*/  HADD2.F32 R199, -RZ, R88.H1_H1 ;  /* 0x30000058ffc77230 */ /* 0x000fe40000004100 */
[--C-:B------:R-:W-:Y:S01]  /*1910*/  HADD2.F32 R204, -RZ, R89.reuse.H0_H0 ;  /* 0x20000059ffcc7230 */ /* 0x100fe20000004100 */
[----:B0-----:R-:W-:Y:S01]  /*1920*/  @P0 IMAD.WIDE.U32 R72, R207, R209, c[0x0][0x218] ;  /* 0x00008600cf480625 */ /* 0x001fe200078e00d1 */
[----:B------:R-:W-:Y:S02]  /*1930*/  HADD2.F32 R206, -RZ, R89.H1_H1 ;  /* 0x30000059ffce7230 */ /* 0x000fe40000004100 */
[----:B------:R-:W-:Y:S02]  /*1940*/  HADD2.F32 R237, -RZ, R92.H1_H1 ;  /* 0x3000005cffed7230 */ /* 0x000fe40000004100 */
[----:B------:R-:W-:Y:S01]  /*1950*/  HADD2.F32 R95, -RZ, R95.H1_H1 ;  /* 0x3000005fff5f7230 */ /* 0x000fe20000004100 */
[C---:B------:R-:W-:Y:S01]  /*1960*/  FADD.FTZ R74, -R75.reuse, R196 ;  /* 0x000000c44b4a7221 */ /* 0x040fe20000010100 */
[----:B------:R0:W5:Y:S01]  /*1970*/  @P0 LDG.E.128 R64, [R72.64] ;  /* 0x0000000448400981 */ /* 0x000162000c1e1d00 */
        /* <DEDUP_REMOVED lines=34> */
[C---:B0-----:R-:W-:Y:S02]  /*1ba0*/  FADD.FTZ R73, -R75.reuse, R81 ;  /* 0x000000514b497221 */ /* 0x041fe40000010100 */
[----:B------:R-:W-:Y:S02]  /*1bb0*/  FADD.FTZ R72, -R75, R95 ;  /* 0x0000005f4b487221 */ /* 0x000fe40000010100 */
[-C--:B------:R-:W-:Y:S01]  /*1bc0*/  IMAD.WIDE.U32 R100, R176, R209.reuse, c[0x0][0x208] ;  /* 0x00008200b0647625 */ /* 0x080fe200078e00d1 */
[----:B------:R-:W4:Y:S03]  /*1bd0*/  LDL R75, [R1+0x10c] ;  /* 0x00010c00014b7983 */ /* 0x000f260000100800 */
[----:B------:R-:W-:-:S02]  /*1be0*/  IMAD.WIDE.U32 R108, R207, R209, c[0x0][0x208] ;  /* 0x00008200cf6c7625 */ /* 0x000fc400078e00d1 */
[----:B------:R-:W4:Y:S04]  /*1bf0*/  LDG.E.128 R100, [R100.64] ;  /* 0x0000000464647981 */ /* 0x000f28000c1e1d00 */
[----:B------:R-:W4:Y:S01]  /*1c00*/  LDG.E.128 R108, [R108.64] ;  /* 0x000000046c6c7981 */ /* 0x000f22000c1e1d00 */
[----:B------:R-:W-:-:S06]  /*1c10*/  IMAD.WIDE.U32 R96, R188, R209, c[0x0][0x208] ;  /* 0x00008200bc607625 */ /* 0x000fcc00078e00d1 */
[----:B------:R-:W4:Y:S01]  /*1c20*/  LDG.E.128 R96, [R96.64] ;  /* 0x0000000460607981 */ /* 0x000f22000c1e1d00 */
[----:B--2---:R-:W-:-:S03]  /*1c30*/  FMUL.FTZ R194, R104, R194 ;  /* 0x000000c268c27220 */ /* 0x004fc60000410000 */
[----:B------:R-:W2:Y:S01]  /*1c40*/  LDL R104, [R1+0xf0] ;  /* 0x0000f00001687983 */ /* 0x000ea20000100800 */
[--C-:B------:R-:W-:Y:S02]  /*1c50*/  HADD2.F32 R233, -RZ, R76.reuse.H0_H0 ;  /* 0x2000004cffe97230 */ /* 0x100fe40000004100 */
[----:B------:R-:W-:Y:S01]  /*1c60*/  HADD2.F32 R192, -RZ, R77.H1_H1 ;  /* 0x3000004dffc07230 */ /* 0x000fe20000004100 */
[----:B------:R-:W-:Y:S01]  /*1c70*/  FMUL.FTZ R234, R158, R234 ;  /* 0x000000ea9eea7220 */ /* 0x000fe20000410000 */
[----:B------:R-:W-:Y:S02]  /*1c80*/  HADD2.F32 R76, -RZ, R76.H1_H1 ;  /* 0x3000004cff4c7230 */ /* 0x000fe40000004100 */
[--C-:B------:R-:W-:Y:S02]  /*1c90*/  HADD2.F32 R190, -RZ, R78.reuse.H0_H0 ;  /* 0x2000004effbe7230 */ /* 0x100fe40000004100 */
[----:B------:R-:W-:Y:S02]  /*1ca0*/  HADD2.F32 R77, -RZ, R78.H1_H1 ;  /* 0x3000004eff4d7230 */ /* 0x000fe40000004100 */
[----:B------:R-:W-:-:S02]  /*1cb0*/  HADD2.F32 R78, -RZ, R79.H0_H0 ;  /* 0x2000004fff4e7230 */ /* 0x000fc40000004100 */
[----:B------:R-:W-:Y:S01]  /*1cc0*/  HADD2.F32 R79, -RZ, R79.H1_H1 ;  /* 0x3000004fff4f7230 */ /* 0x000fe20000004100 */
[----:B------:R-:W-:Y:S02]  /*1cd0*/  FADD.FTZ R129, R76, R129 ;  /* 0x000000814c817221 */ /* 0x000fe40000010000 */
[-C--:B------:R-:W-:Y:S02]  /*1ce0*/  FFMA.FTZ R171, R234, R76.reuse, R171 ;  /* 0x0000004ceaab7223 */ /* 0x080fe400000100ab */
[----:B---3--:R-:W-:Y:S02]  /*1cf0*/  FMUL.FTZ R87, R87, R76 ;  /* 0x0000004c57577220 */ /* 0x008fe40000410000 */
[C---:B------:R-:W-:Y:S02]  /*1d00*/  FMUL.FTZ R76, R158.reuse, R74 ;  /* 0x0000004a9e4c7220 */ /* 0x040fe40000410000 */
[----:B------:R-:W-:Y:S02]  /*1d10*/  FMUL.FTZ R86, R158, R86 ;  /* 0x000000569e567220 */ /* 0x000fe40000410000 */
[----:B------:R-:W-:-:S02]  /*1d20*/  FADD.FTZ R128, R233, R128 ;  /* 0x00000080e9807221 */ /* 0x000fc40000010000 */
[-C--:B------:R-:W-:Y:S01]  /*1d30*/  FFMA.FTZ R170, R86, R233.reuse, R170 ;  /* 0x000000e956aa7223 */ /* 0x080fe200000100aa */
[--C-:B------:R-:W-:Y:S02]  /*1d40*/  HADD2.F32 R205, -RZ, R105.reuse.H0_H0 ;  /* 0x20000069ffcd7230 */ /* 0x100fe40000004100 */
[----:B------:R-:W-:Y:S01]  /*1d50*/  HADD2.F32 R207, -RZ, R105.H1_H1 ;  /* 0x30000069ffcf7230 */ /* 0x000fe20000004100 */
[----:B----4-:R-:W-:Y:S02]  /*1d60*/  FMUL.FTZ R233, R75, R233 ;  /* 0x000000e94be97220 */ /* 0x010fe40000410000 */
[----:B------:R-:W3:Y:S01]  /*1d70*/  LDL R75, [R1+0xf4] ;  /* 0x0000f400014b7983 */ /* 0x000ee20000100800 */
[--C-:B------:R-:W-:Y:S02]  /*1d80*/  HADD2.F32 R225, -RZ, R103.reuse.H0_H0 ;  /* 0x20000067ffe17230 */ /* 0x100fe40000004100 */
[----:B------:R-:W-:Y:S02]  /*1d90*/  HADD2.F32 R227, -RZ, R103.H1_H1 ;  /* 0x30000067ffe37230 */ /* 0x000fe40000004100 */
[----:B------:R-:W-:-:S02]  /*1da0*/  HADD2.F32 R103, -RZ, R110.H0_H0 ;  /* 0x2000006eff677230 */ /* 0x000fc40000004100 */
[----:B------:R-:W-:Y:S02]  /*1db0*/  HADD2.F32 R105, -RZ, R110.H1_H1 ;  /* 0x3000006eff697230 */ /* 0x000fe40000004100 */
[----:B------:R-:W4:Y:S01]  /*1dc0*/  LDL R110, [R1+0xe0] ;  /* 0x0000e000016e7983 */ /* 0x000f220000100800 */
[--C-:B------:R-:W-:Y:S02]  /*1dd0*/  HADD2.F32 R95, -RZ, R108.reuse.H0_H0 ;  /* 0x2000006cff5f7230 */ /* 0x100fe40000004100 */
[--C-:B------:R-:W-:Y:S02]  /*1de0*/  HADD2.F32 R201, -RZ, R97.reuse.H0_H0 ;  /* 0x20000061ffc97230 */ /* 0x100fe40000004100 */
[----:B------:R-:W-:Y:S02]  /*1df0*/  HADD2.F32 R199, -RZ, R97.H1_H1 ;  /* 0x30000061ffc77230 */ /* 0x000fe40000004100 */
[----:B------:R-:W-:Y:S02]  /*1e00*/  HADD2.F32 R97, -RZ, R108.H1_H1 ;  /* 0x3000006cff617230 */ /* 0x000fe40000004100 */
[----:B------:R-:W4:Y:S01]  /*1e10*/  LDL R108, [R1+0xdc] ;  /* 0x0000dc00016c7983 */ /* 0x000f220000100800 */
[----:B--2---:R-:W-:-:S03]  /*1e20*/  FMUL.FTZ R74, R104, R79 ;  /* 0x0000004f684a7220 */ /* 0x004fc60000410000 */
[----:B------:R-:W2:Y:S01]  /*1e30*/  LDL R104, [R1+0xd8] ;  /* 0x0000d80001687983 */ /* 0x000ea20000100800 */
[----:B------:R-:W-:Y:S01]  /*1e40*/  HADD2.F32 R83, -RZ, R98.H1_H1 ;  /* 0x30000062ff537230 */ /* 0x000fe20000004100 */
[----:B------:R-:W-:-:S04]  /*1e50*/  FMUL.FTZ R198, R158, R198 ;  /* 0x000000c69ec67220 */ /* 0x000fc80000410000 */
        /* <DEDUP_REMOVED lines=8> */
[----:B------:R-:W-:Y:S01]  /*1ee0*/  FMUL.FTZ R202, R158, R202 ;  /* 0x000000ca9eca7220 */ /* 0x000fe20000410000 */
[----:B------:R-:W2:Y:S01]  /*1ef0*/  LDL R79, [R1+0xd0] ;  /* 0x0000d000014f7983 */ /* 0x000ea20000100800 */
[----:B------:R-:W-:Y:S02]  /*1f00*/  FADD.FTZ R124, R190, R124 ;  /* 0x0000007cbe7c7221 */ /* 0x000fe40000010000 */
[-C--:B------:R-:W-:Y:S02]  /*1f10*/  FFMA.FTZ R166, R193, R190.reuse, R166 ;  /* 0x000000bec1a67223 */ /* 0x080fe400000100a6 */
[----:B------:R-:W-:-:S02]  /*1f20*/  FMUL.FTZ R190, R216, R190 ;  /* 0x000000bed8be7220 */ /* 0x000fc40000410000 */
[----:B------:R-:W-:Y:S01]  /*1f30*/  FADD.FTZ R119, R199, R119 ;  /* 0x00000077c7777221 */ /* 0x000fe20000010000 */
[----:B------:R-:W2:Y:S01]  /*1f40*/  LDL R216, [R1+0xec] ;  /* 0x0000ec0001d87983 */ /* 0x000ea20000100800 */
[----:B------:R-:W-:Y:S01]  /*1f50*/  FFMA.FTZ R161, R202, R199, R161 ;  /* 0x000000c7caa17223 */ /* 0x000fe200000100a1 */
[----:B------:R-:W-:Y:S01]  /*1f60*/  HADD2.F32 R197, -RZ, R98.H0_H0 ;  /* 0x20000062ffc57230 */ /* 0x000fe20000004100 */
[----:B------:R-:W-:-:S04]  /*1f70*/  FMUL.FTZ R200, R158, R200 ;  /* 0x000000c89ec87220 */ /* 0x000fc80000410000 */
[----:B------:R-:W-:Y:S02]  /*1f80*/  FADD.FTZ R116, R197, R116 ;  /* 0x00000074c5747221 */ /* 0x000fe40000010000 */
[----:B------:R-:W-:Y:S02]  /*1f90*/  FFMA.FTZ R156, R200, R197, R156 ;  /* 0x000000c5c89c7223 */ /* 0x000fe4000001009c */
[----:B---3--:R-:W-:Y:S02]  /*1fa0*/  FMUL.FTZ R75, R75, R78 ;  /* 0x0000004e4b4b7220 */ /* 0x008fe40000410000 */
[----:B------:R-:W3:Y:S01]  /*1fb0*/  LDL R78, [R1+0xd4] ;  /* 0x0000d400014e7983 */ /* 0x000ee20000100800 */
[----:B----4-:R-:W-:-:S03]  /*1fc0*/  FMUL.FTZ R199, R110, R199 ;  /* 0x000000c76ec77220 */ /* 0x010fc60000410000 */
[----:B------:R-:W4:Y:S01]  /*1fd0*/  LDL R110, [R1+0xc8] ;  /* 0x0000c800016e7983 */ /* 0x000f220000100800 */
[----:B------:R-:W-:-:S03]  /*1fe0*/  FMUL.FTZ R197, R108, R197 ;  /* 0x000000c56cc57220 */ /* 0x000fc60000410000 */
[----:B------:R-:W4:Y:S01]  /*1ff0*/  LDL R108, [R1+0xc0] ;  /* 0x0000c000016c7983 */ /* 0x000f220000100800 */
[----:B--2---:R-:W-:-:S03]  /*2000*/  FMUL.FTZ R83, R104, R83 ;  /* 0x0000005368537220 */ /* 0x004fc60000410000 */
[----:B------:R-:W2:Y:S01]  /*2010*/  LDL R104, [R1+0xbc] ;  /* 0x0000bc0001687983 */ /* 0x000ea20000100800 */
[----:B------:R-:W-:Y:S01]  /*2020*/  HADD2.F32 R221, -RZ, R102.H0_H0 ;  /* 0x20000066ffdd7230 */ /* 0x000fe20000004100 */
[----:B------:R-:W-:-:S04]  /*2030*/  FMUL.FTZ R219, R158, R219 ;  /* 0x000000db9edb7220 */ /* 0x000fc80000410000 */
[----:B------:R-:W-:Y:S02]  /*2040*/  FADD.FTZ R44, R221, R44 ;  /* 0x0000002cdd2c7221 */ /* 0x000fe40000010000 */
[----:B------:R-:W-:Y:S01]  /*2050*/  FFMA.FTZ R148, R219, R221, R148 ;  /* 0x000000dddb947223 */ /* 0x000fe20000010094 */
[--C-:B------:R-:W-:Y:S01]  /*2060*/  HADD2.F32 R81, -RZ, R99.reuse.H0_H0 ;  /* 0x20000063ff517230 */ /* 0x100fe20000004100 */
[C---:B------:R-:W-:Y:S01]  /*2070*/  FMUL.FTZ R196, R158.reuse, R196 ;  /* 0x000000c49ec47220 */ /* 0x040fe20000410000 */
[----:B------:R-:W-:Y:S01]  /*2080*/  HADD2.F32 R98, -RZ, R99.H1_H1 ;  /* 0x30000063ff627230 */ /* 0x000fe20000004100 */
[----:B------:R-:W-:Y:S01]  /*2090*/  FMUL.FTZ R231, R158, R231 ;  /* 0x000000e79ee77220 */ /* 0x000fe20000410000 */
[--C-:B------:R-:W-:Y:S01]  /*20a0*/  HADD2.F32 R229, -RZ, R96.reuse.H0_H0 ;  /* 0x20000060ffe57230 */ /* 0x100fe20000004100 */
[----:B------:R-:W-:Y:S01]  /*20b0*/  FADD.FTZ R114, R81, R114 ;  /* 0x0000007251727221 */ /* 0x000fe20000010000 */
[----:B------:R-:W-:Y:S01]  /*20c0*/  HADD2.F32 R203, -RZ, R96.H1_H1 ;  /* 0x30000060ffcb7230 */ /* 0x000fe20000004100 */
[----:B------:R-:W-:Y:S01]  /*20d0*/  FFMA.FTZ R154, R196, R81, R154 ;  /* 0x00000051c49a7223 */ /* 0x000fe2000001009a */
[----:B------:R-:W-:-:S02]  /*20e0*/  HADD2.F32 R96, -RZ, R100.H0_H0 ;  /* 0x20000064ff607230 */ /* 0x000fc40000004100 */
[----:B------:R-:W-:Y:S01]  /*20f0*/  HADD2.F32 R100, -RZ, R100.H1_H1 ;  /* 0x30000064ff647230 */ /* 0x000fe20000004100 */
[----:B------:R-:W-:Y:S02]  /*2100*/  FADD.FTZ R120, R229, R120 ;  /* 0x00000078e5787221 */ /* 0x000fe40000010000 */
[----:B------:R-:W-:Y:S02]  /*2110*/  FFMA.FTZ R162, R231, R229, R162 ;  /* 0x000000e5e7a27223 */ /* 0x000fe400000100a2 */
[----:B------:R-:W-:Y:S02]  /*2120*/  FADD.FTZ R113, R100, R113 ;  /* 0x0000007164717221 */ /* 0x000fe40000010000 */
[----:B------:R-:W-:Y:S02]  /*2130*/  FMUL.FTZ R191, R158, R191 ;  /* 0x000000bf9ebf7220 */ /* 0x000fe40000410000 */
[----:B------:R-:W-:Y:S02]  /*2140*/  FMUL.FTZ R229, R216, R229 ;  /* 0x000000e5d8e57220 */ /* 0x000fe40000410000 */
[----:B------:R-:W-:-:S02]  /*2150*/  FADD.FTZ R125, R77, R125 ;  /* 0x0000007d4d7d7221 */ /* 0x000fc40000010000 */
[-C--:B------:R-:W-:Y:S02]  /*2160*/  FFMA.FTZ R167, R191, R77.reuse, R167 ;  /* 0x0000004dbfa77223 */ /* 0x080fe400000100a7 */
[----:B------:R-:W-:Y:S02]  /*2170*/  FMUL.FTZ R77, R211, R77 ;  /* 0x0000004dd34d7220 */ /* 0x000fe40000410000 */
[----:B------:R-:W2:Y:S01]  /*2180*/  LDL R211, [R1+0xe8] ;  /* 0x0000e80001d37983 */ /* 0x000ea20000100800 */
[----:B------:R-:W-:Y:S01]  /*2190*/  HADD2.F32 R220, -RZ, R101.H1_H1 ;  /* 0x30000065ffdc7230 */ /* 0x000fe20000004100 */
[----:B------:R-:W-:-:S04]  /*21a0*/  FMUL.FTZ R217, R158, R217 ;  /* 0x000000d99ed97220 */ /* 0x000fc80000410000 */
[----:B------:R-:W-:Y:S02]  /*21b0*/  FADD.FTZ R47, R220, R47 ;  /* 0x0000002fdc2f7221 */ /* 0x000fe40000010000 */
[----:B------:R-:W-:Y:S02]  /*21c0*/  FFMA.FTZ R151, R217, R220, R151 ;  /* 0x000000dcd9977223 */ /* 0x000fe40000010097 */
[----:B---3--:R-:W-:Y:S02]  /*21d0*/  FMUL.FTZ R81, R78, R81 ;  /* 0x000000514e517220 */ /* 0x008fe40000410000 */
[C---:B------:R-:W-:Y:S02]  /*21e0*/  FMUL.FTZ R78, R158.reuse, R80 ;  /* 0x000000509e4e7220 */ /* 0x040fe40000410000 */
[----:B------:R-:W-:Y:S02]  /*21f0*/  FMUL.FTZ R80, R79, R98 ;  /* 0x000000624f507220 */ /* 0x000fe40000410000 */
[----:B------:R-:W-:-:S04]  /*2200*/  FMUL.FTZ R79, R158, R88 ;  /* 0x000000589e4f7220 */ /* 0x000fc80000410000 */
[-C--:B------:R-:W-:Y:S02]  /*2210*/  FFMA.FTZ R153, R79, R100.reuse, R153 ;  /* 0x000000644f997223 */ /* 0x080fe40000010099 */
[----:B----4-:R-:W-:Y:S02]  /*2220*/  FMUL.FTZ R216, R110, R100 ;  /* 0x000000646ed87220 */ /* 0x010fe40000410000 */
[----:B------:R-:W3:Y:S04]  /*2230*/  LDL R100, [R1+0xac] ;  /* 0x0000ac0001647983 */ /* 0x000ee80000100800 */
[----:B------:R-:W4:Y:S01]  /*2240*/  LDL R110, [R1+0xb8] ;  /* 0x0000b800016e7983 */ /* 0x000f220000100800 */
[----:B------:R-:W-:-:S03]  /*2250*/  FMUL.FTZ R220, R108, R220 ;  /* 0x000000dc6cdc7220 */ /* 0x000fc60000410000 */
[----:B------:R-:W4:Y:S01]  /*2260*/  LDL R108, [R1+0xb4] ;  /* 0x0000b400016c7983 */ /* 0x000f220000100800 */
[----:B--2---:R-:W-:-:S03]  /*2270*/  FMUL.FTZ R221, R104, R221 ;  /* 0x000000dd68dd7220 */ /* 0x004fc60000410000 */
[----:B------:R-:W2:Y:S01]  /*2280*/  LDL R104, [R1+0xb0] ;  /* 0x0000b00001687983 */ /* 0x000ea20000100800 */
[----:B------:R-:W-:Y:S02]  /*2290*/  HADD2.F32 R218, -RZ, R101.H0_H0 ;  /* 0x20000065ffda7230 */ /* 0x000fe40000004100 */
[--C-:B------:R-:W-:Y:S02]  /*22a0*/  HADD2.F32 R213, -RZ, R107.reuse.H0_H0 ;  /* 0x2000006bffd57230 */ /* 0x100fe40000004100 */
[----:B------:R-:W-:Y:S02]  /*22b0*/  HADD2.F32 R215, -RZ, R107.H1_H1 ;  /* 0x3000006bffd77230 */ /* 0x000fe40000004100 */
[--C-:B------:R-:W-:Y:S02]  /*22c0*/  HADD2.F32 R99, -RZ, R109.reuse.H0_H0 ;  /* 0x2000006dff637230 */ /* 0x100fe40000004100 */
[----:B------:R-:W-:Y:S02]  /*22d0*/  HADD2.F32 R101, -RZ, R109.H1_H1 ;  /* 0x3000006dff657230 */ /* 0x000fe40000004100 */
[----:B------:R-:W-:-:S02]  /*22e0*/  HADD2.F32 R107, -RZ, R111.H0_H0 ;  /* 0x2000006fff6b7230 */ /* 0x000fc40000004100 */
[----:B------:R-:W-:Y:S02]  /*22f0*/  HADD2.F32 R109, -RZ, R111.H1_H1 ;  /* 0x3000006fff6d7230 */ /* 0x000fe40000004100 */
[----:B------:R-:W2:Y:S01]  /*2300*/  LDL R111, [R1+0xe4] ;  /* 0x0000e400016f7983 */ /* 0x000ea20000100800 */
[----:B------:R-:W-:Y:S02]  /*2310*/  FMUL.FTZ R226, R158, R226 ;  /* 0x000000e29ee27220 */ /* 0x000fe40000410000 */
[----:B------:R-:W-:Y:S02]  /*2320*/  FADD.FTZ R43, R227, R43 ;  /* 0x0000002be32b7221 */ /* 0x000fe40000010000 */
[----:B------:R-:W-:Y:S02]  /*2330*/  FFMA.FTZ R147, R226, R227, R147 ;  /* 0x000000e3e2937223 */ /* 0x000fe40000010093 */
[----:B------:R-:W-:Y:S02]  /*2340*/  FMUL.FTZ R90, R158, R90 ;  /* 0x0000005a9e5a7220 */ /* 0x000fe40000410000 */
[----:B------:R-:W-:-:S02]  /*2350*/  FADD.FTZ R40, R91, R40 ;  /* 0x000000285b287221 */ /* 0x000fc40000010000 */
[----:B------:R-:W-:Y:S01]  /*2360*/  FFMA.FTZ R144, R90, R91, R144 ;  /* 0x0000005b5a907223 */ /* 0x000fe20000010090 */
[----:B------:R-:W-:Y:S01]  /*2370*/  HADD2.F32 R102, -RZ, R102.H1_H1 ;  /* 0x30000066ff667230 */ /* 0x000fe20000004100 */
[C---:B------:R-:W-:Y:S02]  /*2380*/  FMUL.FTZ R195, R158.reuse, R195 ;  /* 0x000000c39ec37220 */ /* 0x040fe40000410000 */
[C---:B------:R-:W-:Y:S02]  /*2390*/  FMUL.FTZ R230, R158.reuse, R230 ;  /* 0x000000e69ee67220 */ /* 0x040fe40000410000 */
[----:B------:R-:W-:Y:S02]  /*23a0*/  FMUL.FTZ R222, R158, R222 ;  /* 0x000000de9ede7220 */ /* 0x000fe40000410000 */
[----:B------:R-:W-:Y:S02]  /*23b0*/  FADD.FTZ R127, R192, R127 ;  /* 0x0000007fc07f7221 */ /* 0x000fe40000010000 */
[----:B------:R-:W-:-:S02]  /*23c0*/  FFMA.FTZ R169, R195, R192, R169 ;  /* 0x000000c0c3a97223 */ /* 0x000fc400000100a9 */
[----:B------:R-:W-:Y:S02]  /*23d0*/  FADD.FTZ R121, R203, R121 ;  /* 0x00000079cb797221 */ /* 0x000fe40000010000 */
[-C--:B------:R-:W-:Y:S02]  /*23e0*/  FFMA.FTZ R163, R230, R203.reuse, R163 ;  /* 0x000000cbe6a37223 */ /* 0x080fe400000100a3 */
[----:B------:R-:W-:Y:S02]  /*23f0*/  FMUL.FTZ R192, R223, R192 ;  /* 0x000000c0dfc07220 */ /* 0x000fe40000410000 */
[----:B------:R-:W-:Y:S02]  /*2400*/  FMUL.FTZ R203, R211, R203 ;  /* 0x000000cbd3cb7220 */ /* 0x000fe40000410000 */
[----:B------:R-:W2:Y:S01]  /*2410*/  LDL R211, [R1+0xcc] ;  /* 0x0000cc0001d37983 */ /* 0x000ea20000100800 */
[----:B------:R-:W-:Y:S02]  /*2420*/  FADD.FTZ R45, R102, R45 ;  /* 0x0000002d662d7221 */ /* 0x000fe40000010000 */
[----:B------:R-:W-:-:S02]  /*2430*/  FFMA.FTZ R149, R222, R102, R149 ;  /* 0x00000066de957223 */ /* 0x000fc40000010095 */
[----:B------:R-:W-:Y:S02]  /*2440*/  FMUL.FTZ R224, R158, R224 ;  /* 0x000000e09ee07220 */ /* 0x000fe40000410000 */
        /* <DEDUP_REMOVED lines=8> */
[C---:B------:R-:W-:Y:S02]  /*24d0*/  FMUL.FTZ R228, R158.reuse, R228 ;  /* 0x000000e49ee47220 */ /* 0x040fe40000410000 */
[----:B------:R-:W-:Y:S02]  /*24e0*/  FADD.FTZ R118, R201, R118 ;  /* 0x00000076c9767221 */ /* 0x000fe40000010000 */
[----:B------:R-:W-:Y:S01]  /*24f0*/  FMUL.FTZ R206, R158, R206 ;  /* 0x000000ce9ece7220 */ /* 0x000fe20000410000 */
[----:B------:R-:W-:Y:S01]  /*2500*/  HADD2.F32 R209, -RZ, R106.H0_H0 ;  /* 0x2000006affd17230 */ /* 0x000fe20000004100 */
[----:B--2---:R-:W-:Y:S01]  /*2510*/  FMUL.FTZ R227, R104, R227 ;  /* 0x000000e368e37220 */ /* 0x004fe20000410000 */
[----:B------:R-:W2:Y:S04]  /*2520*/  LDL R110, [R1+0xa8] ;  /* 0x0000a800016e7983 */ /* 0x000ea80000100800 */
[----:B------:R-:W2:Y:S01]  /*2530*/  LDL R104, [R1+0xa0] ;  /* 0x0000a00001687983 */ /* 0x000ea20000100800 */
[----:B------:R-:W-:-:S02]  /*2540*/  FFMA.FTZ R160, R228, R201, R160 ;  /* 0x000000c9e4a07223 */ /* 0x000fc400000100a0 */
[----:B------:R-:W-:Y:S02]  /*2550*/  FADD.FTZ R39, R207, R39 ;  /* 0x00000027cf277221 */ /* 0x000fe40000010000 */
[----:B------:R-:W-:Y:S02]  /*2560*/  FMUL.FTZ R201, R111, R201 ;  /* 0x000000c96fc97220 */ /* 0x000fe40000410000 */
[----:B------:R-:W2:Y:S01]  /*2570*/  LDL R111, [R1+0xc4] ;  /* 0x0000c400016f7983 */ /* 0x000ea20000100800 */
[----:B------:R-:W-:Y:S02]  /*2580*/  FFMA.FTZ R143, R206, R207, R143 ;  /* 0x000000cfce8f7223 */ /* 0x000fe4000001008f */
[----:B------:R-:W-:Y:S02]  /*2590*/  FMUL.FTZ R208, R158, R208 ;  /* 0x000000d09ed07220 */ /* 0x000fe40000410000 */
[----:B------:R-:W-:Y:S02]  /*25a0*/  FADD.FTZ R36, R209, R36 ;  /* 0x00000024d1247221 */ /* 0x000fe40000010000 */
[----:B------:R-:W-:Y:S01]  /*25b0*/  FFMA.FTZ R140, R208, R209, R140 ;  /* 0x000000d1d08c7223 */ /* 0x000fe2000001008c */
[----:B------:R-:W-:Y:S01]  /*25c0*/  HADD2.F32 R106, -RZ, R106.H1_H1 ;  /* 0x3000006aff6a7230 */ /* 0x000fe20000004100 */
[----:B------:R-:W-:-:S02]  /*25d0*/  FMUL.FTZ R204, R158, R204 ;  /* 0x000000cc9ecc7220 */ /* 0x000fc40000410000 */
[----:B------:R-:W-:Y:S02]  /*25e0*/  FADD.FTZ R38, R205, R38 ;  /* 0x00000026cd267221 */ /* 0x000fe40000010000 */
[----:B------:R-:W-:Y:S02]  /*25f0*/  FFMA.FTZ R142, R204, R205, R142 ;  /* 0x000000cdcc8e7223 */ /* 0x000fe4000001008e */
[----:B------:R-:W-:Y:S02]  /*2600*/  FMUL.FTZ R88, R211, R96 ;  /* 0x00000060d3587220 */ /* 0x000fe40000410000 */
        /* <DEDUP_REMOVED lines=8> */
[----:B------:R-:W-:Y:S02]  /*2690*/  FMUL.FTZ R82, R158, R82 ;  /* 0x000000529e527220 */ /* 0x000fe40000410000 */
[----:B------:R-:W-:Y:S02]  /*26a0*/  FADD.FTZ R115, R98, R115 ;  /* 0x0000007362737221 */ /* 0x000fe40000010000 */
[----:B------:R-:W-:Y:S02]  /*26b0*/  FFMA.FTZ R155, R82, R98, R155 ;  /* 0x00000062529b7223 */ /* 0x000fe4000001009b */
[----:B------:R-:W-:Y:S02]  /*26c0*/  FADD.FTZ R112, R96, R112 ;  /* 0x0000007060707221 */ /* 0x000fe40000010000 */
[----:B------:R-:W-:Y:S02]  /*26d0*/  FFMA.FTZ R152, R78, R96, R152 ;  /* 0x000000604e987223 */ /* 0x000fe40000010098 */
[----:B------:R-:W-:-:S02]  /*26e0*/  FADD.FTZ R98, RZ, R233 ;  /* 0x000000e9ff627221 */ /* 0x000fc40000010000 */
[----:B------:R-:W-:Y:S02]  /*26f0*/  FFMA.FTZ R96, R86, R233, RZ ;  /* 0x000000e956607223 */ /* 0x000fe400000100ff */
        /* <DEDUP_REMOVED lines=36> */
[----:B------:R-:W-:Y:S01]  /*2940*/  FADD.FTZ R98, R98, R216 ;  /* 0x000000d862627221 */ /* 0x000fe20000010000 */
[----:B------:R-:W2:Y:S01]  /*2950*/  LDL R111, [R1+0x78] ;  /* 0x00007800016f7983 */ /* 0x000ea20000100800 */
        /* <DEDUP_REMOVED lines=13> */
[----:B------:R-:W-:Y:S01]  /*2a30*/  FADD.FTZ R98, R98, R223 ;  /* 0x000000df62627221 */ /* 0x000fe20000010000 */
[----:B------:R-:W2:Y:S01]  /*2a40*/  LDL R106, [R1+0x80] ;  /* 0x00008000016a7983 */ /* 0x000ea20000100800 */
[----:B------:R-:W-:Y:S02]  /*2a50*/  FFMA.FTZ R96, R222, R223, R96 ;  /* 0x000000dfde607223 */ /* 0x000fe40000010060 */
[----:B------:R-:W-:-:S02]  /*2a60*/  FADD.FTZ R98, R98, R225 ;  /* 0x000000e162627221 */ /* 0x000fc40000010000 */
[----:B------:R-:W-:Y:S02]  /*2a70*/  FFMA.FTZ R96, R224, R225, R96 ;  /* 0x000000e1e0607223 */ /* 0x000fe40000010060 */
[C---:B------:R-:W-:Y:S02]  /*2a80*/  FMUL.FTZ R92, R158.reuse, R92 ;  /* 0x0000005c9e5c7220 */ /* 0x040fe40000410000 */
        /* <DEDUP_REMOVED lines=8> */
[----:B---3--:R-:W-:Y:S01]  /*2b10*/  FMUL.FTZ R95, R100, R95 ;  /* 0x0000005f645f7220 */ /* 0x008fe20000410000 */
[----:B------:R-:W3:Y:S01]  /*2b20*/  LDL R110, [R1+0x70] ;  /* 0x00007000016e7983 */ /* 0x000ee20000100800 */
[----:B------:R-:W-:-:S02]  /*2b30*/  FADD.FTZ R98, R98, R91 ;  /* 0x0000005b62627221 */ /* 0x000fc40000010000 */
[----:B------:R-:W-:Y:S02]  /*2b40*/  FFMA.FTZ R100, R90, R91, R96 ;  /* 0x0000005b5a647223 */ /* 0x000fe40000010060 */
[----:B------:R-:W-:Y:S02]  /*2b50*/  FMUL.FTZ R96, R158, R237 ;  /* 0x000000ed9e607220 */ /* 0x000fe40000410000 */
[----:B------:R-:W-:Y:S02]  /*2b60*/  FADD.FTZ R98, R98, R93 ;  /* 0x0000005d62627221 */ /* 0x000fe40000010000 */
[----:B------:R-:W-:Y:S02]  /*2b70*/  FADD.FTZ R33, R97, R33 ;  /* 0x0000002161217221 */ /* 0x000fe40000010000 */
[-C--:B------:R-:W-:Y:S02]  /*2b80*/  FFMA.FTZ R137, R96, R97.reuse, R137 ;  /* 0x0000006160897223 */ /* 0x080fe40000010089 */
[----:B----4-:R-:W-:-:S02]  /*2b90*/  FMUL.FTZ R97, R102, R97 ;  /* 0x0000006166617220 */ /* 0x010fc40000410000 */
[----:B------:R-:W-:Y:S02]  /*2ba0*/  FADD.FTZ R102, R98, R205 ;  /* 0x000000cd62667221 */ /* 0x000fe40000010000 */
[C---:B------:R-:W-:Y:S02]  /*2bb0*/  FMUL.FTZ R98, R158.reuse, R236 ;  /* 0x000000ec9e627220 */ /* 0x040fe40000410000 */
[----:B------:R-:W-:Y:S01]  /*2bc0*/  FMUL.FTZ R214, R158, R214 ;  /* 0x000000d69ed67220 */ /* 0x000fe20000410000 */
[----:B------:R-:W4:Y:S01]  /*2bd0*/  LDL R236, [R1+0x7c] ;  /* 0x00007c0001ec7983 */ /* 0x000f220000100800 */
[----:B------:R-:W-:Y:S02]  /*2be0*/  FADD.FTZ R35, R215, R35 ;  /* 0x00000023d7237221 */ /* 0x000fe40000010000 */
[-C--:B------:R-:W-:Y:S02]  /*2bf0*/  FFMA.FTZ R139, R214, R215.reuse, R139 ;  /* 0x000000d7d68b7223 */ /* 0x080fe4000001008b */
[----:B------:R-:W-:-:S02]  /*2c00*/  FMUL.FTZ R215, R108, R215 ;  /* 0x000000d76cd77220 */ /* 0x000fc40000410000 */
[----:B------:R-:W3:Y:S01]  /*2c10*/  LDL R108, [R1+0x74] ;  /* 0x00007400016c7983 */ /* 0x000ee20000100800 */
[----:B--2---:R-:W-:-:S03]  /*2c20*/  FMUL.FTZ R213, R104, R213 ;  /* 0x000000d568d57220 */ /* 0x004fc60000410000 */
[----:B------:R-:W2:Y:S01]  /*2c30*/  LDL R104, [R1+0x84] ;  /* 0x0000840001687983 */ /* 0x000ea20000100800 */
        /* <DEDUP_REMOVED lines=32> */
[----:B----4-:R-:W-:Y:S02]  /*2e40*/  FMUL.FTZ R103, R236, R103 ;  /* 0x00000067ec677220 */ /* 0x010fe40000410000 */
        /* <DEDUP_REMOVED lines=8> */
[----:B---3--:R-:W-:Y:S02]  /*2ed0*/  FMUL.FTZ R107, R108, R107 ;  /* 0x0000006b6c6b7220 */ /* 0x008fe40000410000 */
        /* <DEDUP_REMOVED lines=11> */
.L_x_2040:
        /* <DEDUP_REMOVED lines=18> */
.L_x_2041:
[----:B--2---:R-:W-:Y:S01]  /*30b0*/  FADD.FTZ R111, R111, R110 ;  /* 0x0000006e6f6f7221 */ /* 0x004fe20000010000 */
[----:B------:R-:W2:Y:S01]  /*30c0*/  LDL R237, [R1+0x58] ;  /* 0x0000580001ed7983 */ /* 0x000ea20000100800 */
[----:B0-----:R-:W-:Y:S02]  /*30d0*/  FADD.FTZ R72, R72, R85 ;  /* 0x0000005548487221 */ /* 0x001fe40000010000 */
[----:B-1----:R-:W-:Y:S01]  /*30e0*/  FMUL.FTZ R110, R111, c[0x0][0x1e0] ;  /* 0x000078006f6e7a20 */ /* 0x002fe20000410000 */
[----:B------:R-:W3:Y:S01]  /*30f0*/  LDL R236, [R1+0x54] ;  /* 0x0000540001ec7983 */ /* 0x000ee20000100800 */
[----:B------:R-:W-:-:S03]  /*3100*/  FMUL.FTZ R111, R72, c[0x0][0x1e0] ;  /* 0x00007800486f7a20 */ /* 0x000fc60000410000 */
[----:B------:R-:W-:Y:S01]  /*3110*/  FSEL R110, R110, RZ, !P1 ;  /* 0x000000ff6e6e7208 */ /* 0x000fe20004800000 */
[----:B------:R-:W4:Y:S04]  /*3120*/  LDL R235, [R1+0x50] ;  /* 0x0000500001eb7983 */ /* 0x000f280000100800 */
[-CC-:B------:R-:W-:Y:S02]  /*3130*/  FFMA.FTZ R86, R86, R111.reuse, R110.reuse ;  /* 0x0000006f56567223 */ /* 0x180fe4000001006e */
[-C--:B------:R-:W-:Y:S02]  /*3140*/  FFMA.FTZ R195, R195, R111.reuse, R110 ;  /* 0x0000006fc3c37223 */ /* 0x080fe4000001006e */
[----:B------:R-:W-:Y:S01]  /*3150*/  FADD.FTZ R233, R233, -R86 ;  /* 0x80000056e9e97221 */ /* 0x000fe20000010000 */
[----:B------:R-:W-:Y:S01]  /*3160*/  ISETP.NE.U32.AND P1, PT, RZ, c[0x0][0x258], PT ;  /* 0x00009600ff007a0c */ /* 0x000fe20003f25070 */
[----:B------:R-:W-:Y:S01]  /*3170*/  FADD.FTZ R195, R192, -R195 ;  /* 0x800000c3c0c37221 */ /* 0x000fe20000010000 */
[----:B-----5:R-:W-:Y:S01]  /*3180*/  @P0 HADD2.F32 R73, -RZ, R48.H0_H0 ;  /* 0x20000030ff490230 */ /* 0x020fe20000004100 */
[----:B------:R-:W-:-:S02]  /*3190*/  FFMA.FTZ R192, R193, R111, R110 ;  /* 0x0000006fc1c07223 */ /* 0x000fc4000001006e */
[----:B------:R-:W-:Y:S01]  /*31a0*/  FMUL.FTZ R233, R158, R233 ;  /* 0x000000e99ee97220 */ /* 0x000fe20000410000 */
[----:B------:R-:W-:Y:S01]  /*31b0*/  ISETP.NE.AND.EX P1, PT, RZ, c[0x0][0x25c], PT, P1 ;  /* 0x00009700ff007a0c */ /* 0x000fe20003f25310 */
[----:B------:R-:W-:Y:S02]  /*31c0*/  FADD.FTZ R192, R190, -R192 ;  /* 0x800000c0bec07221 */ /* 0x000fe40000010000 */
[----:B------:R-:W-:Y:S01]  /*31d0*/  @P0 FADD.FTZ R233, R233, R73 ;  /* 0x00000049e9e90221 */ /* 0x000fe20000010000 */
[----:B------:R-:W-:Y:S01]  /*31e0*/  @P0 HADD2.F32 R73, -RZ, R50.H0_H0 ;  /* 0x20000032ff490230 */ /* 0x000fe20000004100 */
[----:B------:R-:W-:Y:S02]  /*31f0*/  FMUL.FTZ R192, R158, R192 ;  /* 0x000000c09ec07220 */ /* 0x000fe40000410000 */
[----:B------:R-:W-:Y:S02]  /*3200*/  FFMA.FTZ R189, R189, R111, R110 ;  /* 0x0000006fbdbd7223 */ /* 0x000fe4000001006e */
[----:B------:R-:W-:-:S02]  /*3210*/  @P0 FADD.FTZ R192, R192, R73 ;  /* 0x00000049c0c00221 */ /* 0x000fc40000010000 */
[-CC-:B------:R-:W-:Y:S01]  /*3220*/  FFMA.FTZ R72, R234, R111.reuse, R110.reuse ;  /* 0x0000006fea487223 */ /* 0x180fe2000001006e */
[----:B------:R-:W-:Y:S01]  /*3230*/  HFMA2.MMA R234, -RZ, RZ, 0, 9.5367431640625e-07 ;  /* 0x00000010ffea7435 */ /* 0x000fe200000001ff */
[----:B------:R-:W-:Y:S01]  /*3240*/  FADD.FTZ R75, R75, -R189 ;  /* 0x800000bd4b4b7221 */ /* 0x000fe20000010000 */
[----:B------:R-:W-:Y:S01]  /*3250*/  @P1 F2FP.PACK_AB R189, RZ, R192 ;  /* 0x000000c0ffbd123e */ /* 0x000fe200000000ff */
[-C--:B------:R-:W-:Y:S02]  /*3260*/  FFMA.FTZ R232, R232, R111.reuse, R110 ;  /* 0x0000006fe8e87223 */ /* 0x080fe4000001006e */
[----:B------:R-:W-:Y:S02]  /*3270*/  FADD.FTZ R72, R87, -R72 ;  /* 0x8000004857487221 */ /* 0x000fe40000010000 */
[----:B------:R-:W-:Y:S01]  /*3280*/  FFMA.FTZ R191, R191, R111, R110 ;  /* 0x0000006fbfbf7223 */ /* 0x000fe2000001006e */
[----:B------:R-:W-:Y:S01]  /*3290*/  @P1 PRMT R70, R189, 0x7610, R70 ;  /* 0x00007610bd461816 */ /* 0x000fe20000000046 */
[----:B------:R-:W-:-:S02]  /*32a0*/  FADD.FTZ R232, R194, -R232 ;  /* 0x800000e8c2e87221 */ /* 0x000fc40000010000 */
[C---:B------:R-:W-:Y:S01]  /*32b0*/  FMUL.FTZ R189, R158.reuse, R72 ;  /* 0x000000489ebd7220 */ /* 0x040fe20000410000 */
[----:B------:R-:W-:Y:S01]  /*32c0*/  @P0 HADD2.F32 R72, -RZ, R48.H1_H1 ;  /* 0x30000030ff480230 */ /* 0x000fe20000004100 */
[----:B------:R-:W-:Y:S01]  /*32d0*/  FADD.FTZ R77, R77, -R191 ;  /* 0x800000bf4d4d7221 */ /* 0x000fe20000010000 */
[--C-:B------:R-:W-:Y:S01]  /*32e0*/  @P0 HADD2.F32 R191, -RZ, R49.reuse.H0_H0 ;  /* 0x20000031ffbf0230 */ /* 0x100fe20000004100 */
[----:B------:R-:W-:Y:S01]  /*32f0*/  @P1 F2FP.PACK_AB R73, RZ, R233 ;  /* 0x000000e9ff49123e */ /* 0x000fe200000000ff */
[----:B------:R-:W-:Y:S02]  /*3300*/  FMUL.FTZ R190, R158, R232 ;  /* 0x000000e89ebe7220 */ /* 0x000fe40000410000 */
[----:B------:R-:W-:Y:S01]  /*3310*/  FFMA.FTZ R76, R76, R111, R110 ;  /* 0x0000006f4c4c7223 */ /* 0x000fe2000001006e */
[----:B------:R-:W-:Y:S01]  /*3320*/  @P1 PRMT R68, R73, 0x7610, R68 ;  /* 0x0000761049441816 */ /* 0x000fe20000000044 */
[----:B------:R-:W-:Y:S01]  /*3330*/  @P0 FADD.FTZ R189, R189, R72 ;  /* 0x00000048bdbd0221 */ /* 0x000fe20000010000 */
[----:B------:R-:W-:Y:S01]  /*3340*/  @P0 HADD2.F32 R72, -RZ, R49.H1_H1 ;  /* 0x30000031ff480230 */ /* 0x000fe20000004100 */
[----:B------:R-:W-:Y:S01]  /*3350*/  @P0 FADD.FTZ R190, R190, R191 ;  /* 0x000000bfbebe0221 */ /* 0x000fe20000010000 */
[----:B------:R-:W-:Y:S01]  /*3360*/  @P0 HADD2.F32 R73, -RZ, R51.H0_H0 ;  /* 0x20000033ff490230 */ /* 0x000fe20000004100 */
[C---:B------:R-:W-:Y:S01]  /*3370*/  FMUL.FTZ R191, R158.reuse, R195 ;  /* 0x000000c39ebf7220 */ /* 0x040fe20000410000 */
[----:B------:R-:W2:Y:S01]  /*3380*/  LDL R232, [R1+0x5c] ;  /* 0x00005c0001e87983 */ /* 0x000ea20000100800 */
[----:B------:R-:W-:-:S02]  /*3390*/  FMUL.FTZ R194, R158, R75 ;  /* 0x0000004b9ec27220 */ /* 0x000fc40000410000 */
[----:B------:R-:W-:Y:S02]  /*33a0*/  FADD.FTZ R74, R74, -R76 ;  /* 0x8000004c4a4a7221 */ /* 0x000fe40000010000 */
[----:B------:R-:W-:Y:S01]  /*33b0*/  @P0 FADD.FTZ R191, R191, R72 ;  /* 0x00000048bfbf0221 */ /* 0x000fe20000010000 */
[----:B------:R-:W-:Y:S01]  /*33c0*/  @P0 HADD2.F32 R72, -RZ, R50.H1_H1 ;  /* 0x30000032ff480230 */ /* 0x000fe20000004100 */
[----:B------:R-:W-:Y:S01]  /*33d0*/  @P0 FADD.FTZ R194, R194, R73 ;  /* 0x00000049c2c20221 */ /* 0x000fe20000010000 */
[----:B------:R-:W-:Y:S01]  /*33e0*/  @P0 HADD2.F32 R73, -RZ, R51.H1_H1 ;  /* 0x30000033ff490230 */ /* 0x000fe20000004100 */
[C---:B------:R-:W-:Y:S02]  /*33f0*/  FMUL.FTZ R193, R158.reuse, R77 ;  /* 0x0000004d9ec17220 */ /* 0x040fe40000410000 */
[----:B------:R-:W-:Y:S01]  /*3400*/  FMUL.FTZ R195, R158, R74 ;  /* 0x0000004a9ec37220 */ /* 0x000fe20000410000 */
[----:B------:R-:W-:Y:S01]  /*3410*/  @P1 F2FP.PACK_AB R76, RZ, R190 ;  /* 0x000000beff4c123e */ /* 0x000fe200000000ff */
[----:B------:R-:W-:Y:S01]  /*3420*/  IMAD.WIDE.U32 R84, R172, R234, c[0x0][0x170] ;  /* 0x00005c00ac547625 */ /* 0x000fe200078e00ea */
[----:B------:R-:W-:Y:S01]  /*3430*/  @P1 F2FP.PACK_AB R74, RZ, R191 ;  /* 0x000000bfff4a123e */ /* 0x000fe200000000ff */
[----:B------:R-:W2:Y:S02]  /*3440*/  LDL R77, [R1+0x60] ;  /* 0x00006000014d7983 */ /* 0x000ea40000100800 */
[----:B------:R-:W-:-:S02]  /*3450*/  @P0 FADD.FTZ R193, R193, R72 ;  /* 0x00000048c1c10221 */ /* 0x000fc40000010000 */
[----:B------:R-:W-:Y:S01]  /*3460*/  @P0 FADD.FTZ R195, R195, R73 ;  /* 0x00000049c3c30221 */ /* 0x000fe20000010000 */
[----:B------:R-:W-:Y:S01]  /*3470*/  @P1 F2FP.PACK_AB R72, RZ, R194 ;  /* 0x000000c2ff48123e */ /* 0x000fe200000000ff */
[----:B------:R-:W2:Y:S01]  /*3480*/  LDG.E.128 R84, [R84.64] ;  /* 0x0000000454547981 */ /* 0x000ea2000c1e1d00 */
[----:B------:R-:W-:Y:S02]  /*3490*/  @P1 PRMT R69, R76, 0x7610, R69 ;  /* 0x000076104c451816 */ /* 0x000fe40000000045 */
[----:B------:R-:W-:Y:S02]  /*34a0*/  @P1 F2FP.PACK_AB R75, RZ, R193 ;  /* 0x000000c1ff4b123e */ /* 0x000fe400000000ff */
[----:B------:R-:W-:Y:S02]  /*34b0*/  @P1 F2FP.PACK_AB R76, RZ, R195 ;  /* 0x000000c3ff4c123e */ /* 0x000fe400000000ff */
[----:B------:R-:W-:Y:S02]  /*34c0*/  @P1 PRMT R71, R72, 0x7610, R71 ;  /* 0x0000761048471816 */ /* 0x000fe40000000047 */
[----:B------:R-:W-:-:S02]  /*34d0*/  @P1 PRMT R69, R69, 0x5410, R74 ;  /* 0x0000541045451816 */ /* 0x000fc4000000004a */
[----:B------:R-:W3:Y:S01]  /*34e0*/  LDL R74, [R1+0x64] ;  /* 0x00006400014a7983 */ /* 0x000ee20000100800 */
[----:B------:R-:W-:Y:S02]  /*34f0*/  @P1 PRMT R70, R70, 0x5410, R75 ;  /* 0x0000541046461816 */ /* 0x000fe4000000004b */
[----:B------:R-:W-:Y:S01]  /*3500*/  @P1 PRMT R71, R71, 0x5410, R76 ;  /* 0x0000541047471816 */ /* 0x000fe2000000004c */
[----:B------:R-:W4:Y:S04]  /*3510*/  LDL R75, [R1+0x68] ;  /* 0x00006800014b7983 */ /* 0x000f280000100800 */
[----:B------:R-:W4:Y:S01]  /*3520*/  LDL R76, [R1+0x6c] ;  /* 0x00006c00014c7983 */ /* 0x000f220000100800 */
[----:B------:R-:W-:-:S04]  /*3530*/  @P1 F2FP.PACK_AB R73, RZ, R189 ;  /* 0x000000bdff49123e */ /* 0x000fc800000000ff */
        /* <DEDUP_REMOVED lines=14> */
[----:B------:R-:W-:Y:S02]  /*3620*/  FMUL.FTZ R194, R194, R159 ;  /* 0x0000009fc2c27220 */ /* 0x000fe40000410000 */
[----:B------:R-:W-:-:S02]  /*3630*/  FADD.FTZ R231, R229, -R231 ;  /* 0x800000e7e5e77221 */ /* 0x000fc40000010000 */
[----:B------:R-:W-:Y:S01]  /*3640*/  FADD.FTZ R203, R203, -R230 ;  /* 0x800000e6cbcb7221 */ /* 0x000fe20000010000 */
[----:B------:R-:W4:Y:S01]  /*3650*/  LDL R229, [R1+0x30] ;  /* 0x0000300001e57983 */ /* 0x000f220000100800 */
[----:B------:R-:W-:-:S03]  /*3660*/  FMUL.FTZ R195, R195, R159 ;  /* 0x0000009fc3c37220 */ /* 0x000fc60000410000 */
[----:B------:R-:W4:Y:S01]  /*3670*/  LDL R230, [R1+0x34] ;  /* 0x0000340001e67983 */ /* 0x000f220000100800 */
[----:B--2---:R-:W-:-:S05]  /*3680*/  HADD2.F32 R72, -RZ, R84.H0_H0 ;  /* 0x20000054ff487230 */ /* 0x004fca0000004100 */
[----:B------:R-:W-:Y:S02]  /*3690*/  FFMA.FTZ R24, R72, R233, R24 ;  /* 0x000000e948187223 */ /* 0x000fe40000010018 */
[----:B---3--:R-:W-:Y:S02]  /*36a0*/  FMUL.FTZ R73, R74, R190 ;  /* 0x000000be4a497220 */ /* 0x008fe40000410000 */
[----:B------:R-:W-:Y:S02]  /*36b0*/  FMUL.FTZ R74, R77, R191 ;  /* 0x000000bf4d4a7220 */ /* 0x000fe40000410000 */
[----:B----4-:R-:W-:Y:S02]  /*36c0*/  FMUL.FTZ R75, R75, R189 ;  /* 0x000000bd4b4b7220 */ /* 0x010fe40000410000 */
[----:B------:R-:W-:Y:S02]  /*36d0*/  FMUL.FTZ R77, R237, R193 ;  /* 0x000000c1ed4d7220 */ /* 0x000fe40000410000 */
[----:B------:R-:W-:Y:S01]  /*36e0*/  FMUL.FTZ R72, R76, R233 ;  /* 0x000000e94c487220 */ /* 0x000fe20000410000 */
[----:B------:R-:W2:Y:S01]  /*36f0*/  LDL R237, [R1+0x38] ;  /* 0x0000380001ed7983 */ /* 0x000ea20000100800 */
[----:B------:R-:W-:Y:S01]  /*3700*/  F2FP.PACK_AB R73, R74, R73 ;  /* 0x000000494a49723e */ /* 0x000fe200000000ff */
[----:B------:R-:W-:-:S02]  /*3710*/  FMUL.FTZ R74, R232, R192 ;  /* 0x000000c0e84a7220 */ /* 0x000fc40000410000 */
[----:B------:R-:W-:Y:S01]  /*3720*/  F2FP.PACK_AB R72, R75, R72 ;  /* 0x000000484b48723e */ /* 0x000fe200000000ff */
[----:B------:R-:W-:Y:S01]  /*3730*/  FMUL.FTZ R75, R236, R194 ;  /* 0x000000c2ec4b7220 */ /* 0x000fe20000410000 */
[----:B------:R-:W3:Y:S01]  /*3740*/  LDL R232, [R1+0x48] ;  /* 0x0000480001e87983 */ /* 0x000ee20000100800 */
[----:B------:R-:W-:-:S03]  /*3750*/  FMUL.FTZ R76, R235, R195 ;  /* 0x000000c3eb4c7220 */ /* 0x000fc60000410000 */
[----:B------:R-:W4:Y:S04]  /*3760*/  LDL R236, [R1+0x4c] ;  /* 0x00004c0001ec7983 */ /* 0x000f280000100800 */
[----:B------:R-:W4:Y:S04]  /*3770*/  LDL R235, [R1+0x44] ;  /* 0x0000440001eb7983 */ /* 0x000f280000100800 */
[----:B------:R-:W4:Y:S01]  /*3780*/  LDL R233, [R1+0x40] ;  /* 0x0000400001e97983 */ /* 0x000f220000100800 */
[----:B------:R-:W-:Y:S02]  /*3790*/  F2FP.PACK_AB R74, R77, R74 ;  /* 0x0000004a4d4a723e */ /* 0x000fe400000000ff */
[----:B------:R-:W-:Y:S01]  /*37a0*/  F2FP.PACK_AB R75, R76, R75 ;  /* 0x0000004b4c4b723e */ /* 0x000fe200000000ff */
[----:B------:R-:W-:-:S05]  /*37b0*/  IMAD.WIDE.U32 R76, R172, R234, c[0x0][0x248] ;  /* 0x00009200ac4c7625 */ /* 0x000fca00078e00ea */
[----:B------:R0:W-:Y:S01]  /*37c0*/  STG.E.128 [R76.64], R72 ;  /* 0x000000484c007986 */ /* 0x0001e2000c101d04 */
[----:B------:R-:W-:Y:S02]  /*37d0*/  FMUL.FTZ R201, R158, R201 ;  /* 0x000000c99ec97220 */ /* 0x000fe40000410000 */
[----:B0-----:R-:W-:Y:S01]  /*37e0*/  FFMA.FTZ R74, R200, R111, R110 ;  /* 0x0000006fc84a7223 */ /* 0x001fe2000001006e */
[----:B------:R-:W-:Y:S01]  /*37f0*/  @P0 HADD2.F32 R72, -RZ, R52.H0_H0 ;  /* 0x20000034ff480230 */ /* 0x000fe20000004100 */
[----:B------:R-:W-:Y:S02]  /*3800*/  FMUL.FTZ R200, R158, R231 ;  /* 0x000000e79ec87220 */ /* 0x000fe40000410000 */
[----:B------:R-:W-:Y:S01]  /*3810*/  FADD.FTZ R74, R197, -R74 ;  /* 0x8000004ac54a7221 */ /* 0x000fe20000010000 */
[----:B------:R-:W-:Y:S01]  /*3820*/  @P0 HADD2.F32 R73, -RZ, R53.H0_H0 ;  /* 0x20000035ff490230 */ /* 0x000fe20000004100 */
[----:B------:R-:W-:Y:S01]  /*3830*/  @P0 FADD.FTZ R200, R200, R72 ;  /* 0x00000048c8c80221 */ /* 0x000fe20000010000 */
[----:B------:R-:W-:Y:S01]  /*3840*/  @P0 HADD2.F32 R72, -RZ, R54.H0_H0 ;  /* 0x20000036ff480230 */ /* 0x000fe20000004100 */
[----:B------:R-:W-:Y:S01]  /*3850*/  FMUL.FTZ R74, R158, R74 ;  /* 0x0000004a9e4a7220 */ /* 0x000fe20000410000 */
[----:B------:R-:W4:Y:S01]  /*3860*/  LDL R231, [R1+0x2c] ;  /* 0x00002c0001e77983 */ /* 0x000f220000100800 */
[----:B------:R-:W-:-:S02]  /*3870*/  @P0 FADD.FTZ R201, R201, R73 ;  /* 0x00000049c9c90221 */ /* 0x000fc40000010000 */
[----:B------:R-:W-:Y:S01]  /*3880*/  @P0 FADD.FTZ R74, R74, R72 ;  /* 0x000000484a4a0221 */ /* 0x000fe20000010000 */
[----:B------:R-:W-:Y:S01]  /*3890*/  @P1 F2FP.PACK_AB R72, RZ, R200 ;  /* 0x000000c8ff48123e */ /* 0x000fe200000000ff */
[-CC-:B------:R-:W-:Y:S02]  /*38a0*/  FFMA.FTZ R202, R202, R111.reuse, R110.reuse ;  /* 0x0000006fcaca7223 */ /* 0x180fe4000001006e */
[----:B------:R-:W-:Y:S01]  /*38b0*/  FFMA.FTZ R196, R196, R111, R110 ;  /* 0x0000006fc4c47223 */ /* 0x000fe2000001006e */
[----:B------:R-:W-:Y:S01]  /*38c0*/  @P1 PRMT R68, R72, 0x7610, R68 ;  /* 0x0000761048441816 */ /* 0x000fe20000000044 */
[----:B------:R-:W-:Y:S01]  /*38d0*/  @P0 HADD2.F32 R72, -RZ, R52.H1_H1 ;  /* 0x30000034ff480230 */ /* 0x000fe20000004100 */
[----:B------:R-:W-:Y:S01]  /*38e0*/  @P1 F2FP.PACK_AB R73, RZ, R201 ;  /* 0x000000c9ff49123e */ /* 0x000fe200000000ff */
[----:B------:R-:W-:Y:S02]  /*38f0*/  FMUL.FTZ R203, R158, R203 ;  /* 0x000000cb9ecb7220 */ /* 0x000fe40000410000 */
[----:B------:R-:W-:-:S02]  /*3900*/  FADD.FTZ R199, R199, -R202 ;  /* 0x800000cac7c77221 */ /* 0x000fc40000010000 */
[----:B------:R-:W-:Y:S01]  /*3910*/  FADD.FTZ R81, R81, -R196 ;  /* 0x800000c451517221 */ /* 0x000fe20000010000 */
[----:B------:R-:W-:Y:S01]  /*3920*/  @P1 PRMT R69, R73, 0x7610, R69 ;  /* 0x0000761049451816 */ /* 0x000fe20000000045 */
[-CC-:B------:R-:W-:Y:S01]  /*3930*/  FFMA.FTZ R198, R198, R111.reuse, R110.reuse ;  /* 0x0000006fc6c67223 */ /* 0x180fe2000001006e */
[----:B------:R-:W-:Y:S01]  /*3940*/  @P0 HADD2.F32 R73, -RZ, R55.H0_H0 ;  /* 0x20000037ff490230 */ /* 0x000fe20000004100 */
[----:B------:R-:W-:Y:S02]  /*3950*/  FFMA.FTZ R82, R82, R111, R110 ;  /* 0x0000006f52527223 */ /* 0x000fe4000001006e */
[----:B------:R-:W-:Y:S01]  /*3960*/  @P0 FADD.FTZ R203, R203, R72 ;  /* 0x00000048cbcb0221 */ /* 0x000fe20000010000 */
[----:B------:R-:W-:Y:S01]  /*3970*/  @P0 HADD2.F32 R72, -RZ, R53.H1_H1 ;  /* 0x30000035ff480230 */ /* 0x000fe20000004100 */
[C---:B------:R-:W-:Y:S02]  /*3980*/  FMUL.FTZ R202, R158.reuse, R199 ;  /* 0x000000c79eca7220 */ /* 0x040fe40000410000 */
[----:B------:R-:W-:-:S02]  /*3990*/  FMUL.FTZ R197, R158, R81 ;  /* 0x000000519ec57220 */ /* 0x000fc40000410000 */
[----:B------:R-:W-:Y:S02]  /*39a0*/  FADD.FTZ R83, R83, -R198 ;  /* 0x800000c653537221 */ /* 0x000fe40000010000 */
        /* <DEDUP_REMOVED lines=8> */
[----:B------:R-:W-:Y:S01]  /*3a30*/  @P0 FADD.FTZ R199, R199, R72 ;  /* 0x00000048c7c70221 */ /* 0x000fe20000010000 */
[----:B------:R-:W-:Y:S01]  /*3a40*/  @P1 F2FP.PACK_AB R72, RZ, R197 ;  /* 0x000000c5ff48123e */ /* 0x000fe200000000ff */
[----:B------:R-:W-:Y:S01]  /*3a50*/  @P0 FADD.FTZ R198, R198, R73 ;  /* 0x00000049c6c60221 */ /* 0x000fe20000010000 */
[----:B------:R-:W-:-:S02]  /*3a60*/  @P1 PRMT R70, R75, 0x7610, R70 ;  /* 0x000076104b461816 */ /* 0x000fc40000000046 */
[----:B------:R-:W-:Y:S02]  /*3a70*/  @P1 F2FP.PACK_AB R73, RZ, R203 ;  /* 0x000000cbff49123e */ /* 0x000fe400000000ff */
[----:B------:R-:W-:Y:S02]  /*3a80*/  @P1 F2FP.PACK_AB R75, RZ, R202 ;  /* 0x000000caff4b123e */ /* 0x000fe400000000ff */
[----:B------:R-:W-:Y:S02]  /*3a90*/  @P1 F2FP.PACK_AB R76, RZ, R199 ;  /* 0x000000c7ff4c123e */ /* 0x000fe400000000ff */
[----:B------:R-:W-:Y:S02]  /*3aa0*/  @P1 F2FP.PACK_AB R77, RZ, R198 ;  /* 0x000000c6ff4d123e */ /* 0x000fe400000000ff */
        /* <DEDUP_REMOVED lines=23> */
[----:B------:R-:W-:Y:S01]  /*3c20*/  F2FP.PACK_AB R75, R73, R75 ;  /* 0x0000004b494b723e */ /* 0x000fe200000000ff */
        /* <DEDUP_REMOVED lines=10> */
[----:B--2---:R-:W-:-:S05]  /*3cd0*/  FMUL.FTZ R72, R237, R199 ;  /* 0x000000c7ed487220 */ /* 0x004fca0000410000 */
[----:B------:R-:W-:Y:S01]  /*3ce0*/  F2FP.PACK_AB R74, R72, R74 ;  /* 0x0000004a484a723e */ /* 0x000fe200000000ff */
[----:B---3--:R-:W-:Y:S02]  /*3cf0*/  FMUL.FTZ R76, R232, R203 ;  /* 0x000000cbe84c7220 */ /* 0x008fe40000410000 */
[----:B------:R-:W2:Y:S01]  /*3d00*/  LDL R232, [R1+0x18] ;  /* 0x0000180001e87983 */ /* 0x000ea20000100800 */
[----:B----4-:R-:W-:-:S03]  /*3d10*/  FMUL.FTZ R72, R236, R200 ;  /* 0x000000c8ec487220 */ /* 0x010fc60000410000 */
[----:B------:R-:W3:Y:S01]  /*3d20*/  LDL R236, [R1+0x1c] ;  /* 0x00001c0001ec7983 */ /* 0x000ee20000100800 */
[----:B------:R-:W-:-:S03]  /*3d30*/  FMUL.FTZ R73, R235, R201 ;  /* 0x000000c9eb497220 */ /* 0x000fc60000410000 */
[----:B------:R-:W4:Y:S01]  /*3d40*/  LDL R235, [R1+0x14] ;  /* 0x0000140001eb7983 */ /* 0x000f220000100800 */
[----:B------:R-:W-:-:S03]  /*3d50*/  FMUL.FTZ R77, R233, R202 ;  /* 0x000000cae94d7220 */ /* 0x000fc60000410000 */
[----:B------:R-:W4:Y:S01]  /*3d60*/  LDL R233, [R1+0x10] ;  /* 0x0000100001e97983 */ /* 0x000f220000100800 */
[----:B------:R-:W-:Y:S02]  /*3d70*/  F2FP.PACK_AB R72, R76, R72 ;  /* 0x000000484c48723e */ /* 0x000fe400000000ff */
[C---:B------:R-:W-:Y:S02]  /*3d80*/  LEA R76, P2, R188.reuse, c[0x0][0x248], 0x4 ;  /* 0x00009200bc4c7a11 */ /* 0x040fe400078420ff */
[----:B------:R-:W-:Y:S02]  /*3d90*/  F2FP.PACK_AB R73, R77, R73 ;  /* 0x000000494d49723e */ /* 0x000fe400000000ff */
        /* <DEDUP_REMOVED lines=9> */
[-CC-:B------:R-:W-:Y:S01]  /*3e30*/  FFMA.FTZ R78, R78, R111.reuse, R110.reuse ;  /* 0x0000006f4e4e7223 */ /* 0x180fe2000001006e */
[----:B------:R-:W-:Y:S01]  /*3e40*/  @P0 HADD2.F32 R73, -RZ, R56.H0_H0 ;  /* 0x20000038ff490230 */ /* 0x000fe20000004100 */
[----:B------:R-:W-:Y:S02]  /*3e50*/  FFMA.FTZ R188, R219, R111, R110 ;  /* 0x0000006fdbbc7223 */ /* 0x000fe4000001006e */
[----:B------:R-:W-:Y:S02]  /*3e60*/  FADD.FTZ R78, R88, -R78 ;  /* 0x8000004e584e7221 */ /* 0x000fe40000010000 */
[----:B------:R-:W-:Y:S02]  /*3e70*/  FADD.FTZ R188, R221, -R188 ;  /* 0x800000bcddbc7221 */ /* 0x000fe40000010000 */
[C---:B------:R-:W-:Y:S02]  /*3e80*/  FMUL.FTZ R219, R158.reuse, R78 ;  /* 0x0000004e9edb7220 */ /* 0x040fe40000410000 */
[----:B------:R-:W-:-:S02]  /*3e90*/  FMUL.FTZ R188, R158, R188 ;  /* 0x000000bc9ebc7220 */ /* 0x000fc40000410000 */
[----:B------:R-:W-:Y:S01]  /*3ea0*/  @P0 FADD.FTZ R219, R219, R73 ;  /* 0x00000049dbdb0221 */ /* 0x000fe20000010000 */
[----:B------:R-:W-:-:S05]  /*3eb0*/  @P0 HADD2.F32 R73, -RZ, R58.H0_H0 ;  /* 0x2000003aff490230 */ /* 0x000fca0000004100 */
[----:B------:R-:W-:Y:S01]  /*3ec0*/  @P0 FADD.FTZ R188, R188, R73 ;  /* 0x00000049bcbc0221 */ /* 0x000fe20000010000 */
[----:B------:R-:W-:Y:S01]  /*3ed0*/  @P1 F2FP.PACK_AB R73, RZ, R219 ;  /* 0x000000dbff49123e */ /* 0x000fe200000000ff */
[----:B------:R-:W-:-:S03]  /*3ee0*/  FMUL.FTZ R222, R158, R79 ;  /* 0x0000004f9ede7220 */ /* 0x000fc60000410000 */
[----:B------:R-:W-:Y:S01]  /*3ef0*/  @P1 PRMT R68, R73, 0x7610, R68 ;  /* 0x0000761049441816 */ /* 0x000fe20000000044 */
[----:B------:R-:W-:Y:S01]  /*3f00*/  @P0 HADD2.F32 R73, -RZ, R56.H1_H1 ;  /* 0x30000038ff490230 */ /* 0x000fe20000004100 */
[C---:B------:R-:W-:Y:S01]  /*3f10*/  FMUL.FTZ R221, R158.reuse, R72 ;  /* 0x000000489edd7220 */ /* 0x040fe20000410000 */
[----:B------:R-:W-:Y:S01]  /*3f20*/  @P0 HADD2.F32 R72, -RZ, R57.H1_H1 ;  /* 0x30000039ff480230 */ /* 0x000fe20000004100 */
[----:B------:R-:W-:Y:S02]  /*3f30*/  FMUL.FTZ R216, R158, R216 ;  /* 0x000000d89ed87220 */ /* 0x000fe40000410000 */
[----:B------:R-:W-:Y:S01]  /*3f40*/  @P0 FADD.FTZ R222, R222, R73 ;  /* 0x00000049dede0221 */ /* 0x000fe20000010000 */
[----:B------:R-:W-:Y:S01]  /*3f50*/  @P0 HADD2.F32 R73, -RZ, R59.H0_H0 ;  /* 0x2000003bff490230 */ /* 0x000fe20000004100 */
[----:B------:R-:W-:Y:S01]  /*3f60*/  FADD.FTZ R217, R227, -R217 ;  /* 0x800000d9e3d97221 */ /* 0x000fe20000010000 */
[----:B------:R-:W-:Y:S01]  /*3f70*/  @P0 HADD2.F32 R74, -RZ, R57.H0_H0 ;  /* 0x20000039ff4a0230 */ /* 0x000fe20000004100 */
[----:B------:R-:W-:Y:S01]  /*3f80*/  @P0 FADD.FTZ R221, R221, R72 ;  /* 0x00000048dddd0221 */ /* 0x000fe20000010000 */
[----:B------:R-:W-:Y:S01]  /*3f90*/  @P0 HADD2.F32 R72, -RZ, R58.H1_H1 ;  /* 0x3000003aff480230 */ /* 0x000fe20000004100 */
[----:B------:R-:W-:Y:S01]  /*3fa0*/  @P0 FADD.FTZ R216, R216, R73 ;  /* 0x00000049d8d80221 */ /* 0x000fe20000010000 */
[----:B------:R-:W-:Y:S01]  /*3fb0*/  @P0 HADD2.F32 R73, -RZ, R59.H1_H1 ;  /* 0x3000003bff490230 */ /* 0x000fe20000004100 */
[----:B------:R-:W-:-:S02]  /*3fc0*/  FMUL.FTZ R217, R158, R217 ;  /* 0x000000d99ed97220 */ /* 0x000fc40000410000 */
[----:B------:R-:W-:Y:S02]  /*3fd0*/  @P0 FADD.FTZ R220, R220, R74 ;  /* 0x0000004adcdc0221 */ /* 0x000fe40000010000 */
[----:B------:R-:W-:Y:S01]  /*3fe0*/  @P0 FADD.FTZ R218, R218, R72 ;  /* 0x00000048dada0221 */ /* 0x000fe20000010000 */
[----:B------:R-:W-:Y:S01]  /*3ff0*/  @P1 F2FP.PACK_AB R72, RZ, R216 ;  /* 0x000000d8ff48123e */ /* 0x000fe200000000ff */
[----:B------:R-:W-:Y:S01]  /*4000*/  @P0 FADD.FTZ R217, R217, R73 ;  /* 0x00000049d9d90221 */ /* 0x000fe20000010000 */
[----:B------:R-:W-:Y:S02]  /*4010*/  @P1 F2FP.PACK_AB R74, RZ, R220 ;  /* 0x000000dcff4a123e */ /* 0x000fe400000000ff */
[----:B------:R-:W-:Y:S02]  /*4020*/  @P1 F2FP.PACK_AB R75, RZ, R188 ;  /* 0x000000bcff4b123e */ /* 0x000fe400000000ff */
[----:B------:R-:W-:Y:S02]  /*4030*/  @P1 F2FP.PACK_AB R76, RZ, R217 ;  /* 0x000000d9ff4c123e */ /* 0x000fe400000000ff */
[----:B------:R-:W-:-:S02]  /*4040*/  @P1 PRMT R71, R72, 0x7610, R71 ;  /* 0x0000761048471816 */ /* 0x000fc40000000047 */
[----:B------:R-:W-:Y:S02]  /*4050*/  @P1 PRMT R69, R74, 0x7610, R69 ;  /* 0x000076104a451816 */ /* 0x000fe40000000045 */
[----:B------:R-:W-:Y:S02]  /*4060*/  @P1 PRMT R70, R75, 0x7610, R70 ;  /* 0x000076104b461816 */ /* 0x000fe40000000046 */
        /* <DEDUP_REMOVED lines=9> */
[----:B------:R-:W4:Y:S02]  /*4100*/  LDG.E.128 R76, [R76.64] ;  /* 0x000000044c4c7981 */ /* 0x000f24000c1e1d00 */
[-C--:B------:R-:W-:Y:S02]  /*4110*/  FMUL.FTZ R188, R188, R159.reuse ;  /* 0x0000009fbcbc7220 */ /* 0x080fe40000410000 */
[-C--:B------:R-:W-:Y:S01]  /*4120*/  FMUL.FTZ R218, R218, R159.reuse ;  /* 0x0000009fdada7220 */ /* 0x080fe20000410000 */
[----:B------:R2:W-:Y:S01]  /*4130*/  @P1 STG.E.128 [R72.64], R68 ;  /* 0x0000004448001986 */ /* 0x0005e2000c101d04 */
[-C--:B------:R-:W-:Y:S02]  /*4140*/  FMUL.FTZ R216, R216, R159.reuse ;  /* 0x0000009fd8d87220 */ /* 0x080fe40000410000 */
[----:B------:R-:W-:-:S02]  /*4150*/  FMUL.FTZ R217, R217, R159 ;  /* 0x0000009fd9d97220 */ /* 0x000fc40000410000 */
[-C--:B------:R-:W-:Y:S02]  /*4160*/  FMUL.FTZ R219, R219, R159.reuse ;  /* 0x0000009fdbdb7220 */ /* 0x080fe40000410000 */
[-C--:B------:R-:W-:Y:S02]  /*4170*/  FMUL.FTZ R222, R222, R159.reuse ;  /* 0x0000009fdede7220 */ /* 0x080fe40000410000 */
[-C--:B------:R-:W-:Y:S02]  /*4180*/  FMUL.FTZ R220, R220, R159.reuse ;  /* 0x0000009fdcdc7220 */ /* 0x080fe40000410000 */
[----:B------:R-:W-:Y:S02]  /*4190*/  FMUL.FTZ R221, R221, R159 ;  /* 0x0000009fdddd7220 */ /* 0x000fe40000410000 */
[----:B------:R-:W-:Y:S02]  /*41a0*/  FMUL.FTZ R88, R228, R222 ;  /* 0x000000dee4587220 */ /* 0x000fe40000410000 */
[----:B------:R-:W-:-:S02]  /*41b0*/  FMUL.FTZ R89, R229, R221 ;  /* 0x000000dde5597220 */ /* 0x000fc40000410000 */
[-CC-:B------:R-:W-:Y:S02]  /*41c0*/  FFMA.FTZ R92, R92, R111.reuse, R110.reuse ;  /* 0x0000006f5c5c7223 */ /* 0x180fe4000001006e */
[-CC-:B------:R-:W-:Y:S02]  /*41d0*/  FFMA.FTZ R204, R204, R111.reuse, R110.reuse ;  /* 0x0000006fcccc7223 */ /* 0x180fe4000001006e */
[-C--:B------:R-:W-:Y:S02]  /*41e0*/  FFMA.FTZ R90, R90, R111.reuse, R110 ;  /* 0x0000006f5a5a7223 */ /* 0x080fe4000001006e */
[----:B------:R-:W-:Y:S02]  /*41f0*/  FADD.FTZ R92, R93, -R92 ;  /* 0x8000005c5d5c7221 */ /* 0x000fe40000010000 */
[----:B------:R-:W-:Y:S02]  /*4200*/  FADD.FTZ R205, R205, -R204 ;  /* 0x800000cccdcd7221 */ /* 0x000fe40000010000 */
[----:B------:R-:W-:-:S02]  /*4210*/  FFMA.FTZ R204, R212, R111, R110 ;  /* 0x0000006fd4cc7223 */ /* 0x000fc4000001006e */
[----:B------:R-:W-:Y:S02]  /*4220*/  FADD.FTZ R90, R91, -R90 ;  /* 0x8000005a5b5a7221 */ /* 0x000fe40000010000 */
[----:B------:R-:W-:Y:S02]  /*4230*/  FFMA.FTZ R214, R214, R111, R110 ;  /* 0x0000006fd6d67223 */ /* 0x000fe4000001006e */
[----:B------:R-:W-:Y:S02]  /*4240*/  FADD.FTZ R204, R213, -R204 ;  /* 0x800000ccd5cc7221 */ /* 0x000fe40000010000 */
[----:B------:R-:W-:Y:S02]  /*4250*/  FADD.FTZ R215, R215, -R214 ;  /* 0x800000d6d7d77221 */ /* 0x000fe40000010000 */
[----:B------:R-:W-:Y:S02]  /*4260*/  FMUL.FTZ R204, R158, R204 ;  /* 0x000000cc9ecc7220 */ /* 0x000fe40000410000 */
[----:B--2---:R-:W-:-:S02]  /*4270*/  FMUL.FTZ R72, R232, R218 ;  /* 0x000000dae8487220 */ /* 0x004fc40000410000 */
[----:B---3--:R-:W-:Y:S02]  /*4280*/  FMUL.FTZ R74, R236, R188 ;  /* 0x000000bcec4a7220 */ /* 0x008fe40000410000 */
[----:B----4-:R-:W-:-:S03]  /*4290*/  FMUL.FTZ R75, R235, R216 ;  /* 0x000000d8eb4b7220 */ /* 0x010fc60000410000 */
[----:B------:R-:W-:Y:S01]  /*42a0*/  F2FP.PACK_AB R74, R72, R74 ;  /* 0x0000004a484a723e */ /* 0x000fe200000000ff */
[----:B------:R-:W-:Y:S02]  /*42b0*/  FMUL.FTZ R72, R231, R219 ;  /* 0x000000dbe7487220 */ /* 0x000fe40000410000 */
[----:B------:R-:W-:-:S03]  /*42c0*/  FMUL.FTZ R73, R233, R217 ;  /* 0x000000d9e9497220 */ /* 0x000fc60000410000 */
[----:B------:R-:W-:Y:S02]  /*42d0*/  F2FP.PACK_AB R72, R88, R72 ;  /* 0x000000485848723e */ /* 0x000fe400000000ff */
[----:B------:R-:W-:Y:S01]  /*42e0*/  F2FP.PACK_AB R75, R73, R75 ;  /* 0x0000004b494b723e */ /* 0x000fe200000000ff */
[----:B------:R-:W-:Y:S01]  /*42f0*/  FMUL.FTZ R73, R230, R220 ;  /* 0x000000dce6497220 */ /* 0x000fe20000410000 */
[----:B------:R-:W-:-:S04]  /*4300*/  LEA R88, P2, R176, c[0x0][0x248], 0x4 ;  /* 0x00009200b0587a11 */ /* 0x000fc800078420ff */
[----:B------:R-:W-:Y:S02]  /*4310*/  F2FP.PACK_AB R73, R89, R73 ;  /* 0x000000495949723e */ /* 0x000fe400000000ff */
[----:B------:R-:W-:Y:S01]  /*4320*/  LEA.HI.X R89, R176, c[0x0][0x24c], RZ, 0x4, P2 ;  /* 0x00009300b0597a11 */ /* 0x000fe200010f24ff */
[----:B------:R-:W-:-:S04]  /*4330*/  FFMA.FTZ R176, R208, R111, R110 ;  /* 0x0000006fd0b07223 */ /* 0x000fc8000001006e */
[----:B------:R0:W-:Y:S01]  /*4340*/  STG.E.128 [R88.64], R72 ;  /* 0x0000004858007986 */ /* 0x0001e2000c101d04 */
[----:B------:R-:W-:Y:S02]  /*4350*/  FADD.FTZ R176, R209, -R176 ;  /* 0x800000b0d1b07221 */ /* 0x000fe40000010000 */
[C---:B------:R-:W-:Y:S02]  /*4360*/  FMUL.FTZ R208, R158.reuse, R205 ;  /* 0x000000cd9ed07220 */ /* 0x040fe40000410000 */
[----:B------:R-:W-:Y:S02]  /*4370*/  FMUL.FTZ R176, R158, R176 ;  /* 0x000000b09eb07220 */ /* 0x000fe40000410000 */
[-CC-:B0-----:R-:W-:Y:S01]  /*4380*/  FFMA.FTZ R72, R206, R111.reuse, R110.reuse ;  /* 0x0000006fce487223 */ /* 0x181fe2000001006e */
[----:B------:R-:W-:Y:S01]  /*4390*/  @P0 HADD2.F32 R74, -RZ, R60.H1_H1 ;  /* 0x3000003cff4a0230 */ /* 0x000fe20000004100 */
[----:B------:R-:W-:Y:S02]  /*43a0*/  FFMA.FTZ R206, R210, R111, R110 ;  /* 0x0000006fd2ce7223 */ /* 0x000fe4000001006e */
[----:B------:R-:W-:-:S02]  /*43b0*/  FADD.FTZ R72, R207, -R72 ;  /* 0x80000048cf487221 */ /* 0x000fc40000010000 */
[C---:B------:R-:W-:Y:S01]  /*43c0*/  FMUL.FTZ R210, R158.reuse, R92 ;  /* 0x0000005c9ed27220 */ /* 0x040fe20000410000 */
[----:B------:R-:W-:Y:S01]  /*43d0*/  @P0 HADD2.F32 R73, -RZ, R60.H0_H0 ;  /* 0x2000003cff490230 */ /* 0x000fe20000004100 */
[C---:B------:R-:W-:Y:S01]  /*43e0*/  FMUL.FTZ R207, R158.reuse, R90 ;  /* 0x0000005a9ecf7220 */ /* 0x040fe20000410000 */
[----:B------:R-:W-:Y:S01]  /*43f0*/  @P0 HADD2.F32 R75, -RZ, R61.H0_H0 ;  /* 0x2000003dff4b0230 */ /* 0x000fe20000004100 */
[----:B------:R-:W-:Y:S01]  /*4400*/  FMUL.FTZ R209, R158, R72 ;  /* 0x000000489ed17220 */ /* 0x000fe20000410000 */
[--C-:B------:R-:W-:Y:S01]  /*4410*/  @P0 HADD2.F32 R72, -RZ, R62.reuse.H0_H0 ;  /* 0x2000003eff480230 */ /* 0x100fe20000004100 */
[----:B------:R-:W-:Y:S01]  /*4420*/  @P0 FADD.FTZ R210, R210, R74 ;  /* 0x0000004ad2d20221 */ /* 0x000fe20000010000 */
[----:B------:R-:W-:Y:S01]  /*4430*/  @P0 HADD2.F32 R74, -RZ, R63.H0_H0 ;  /* 0x2000003fff4a0230 */ /* 0x000fe20000004100 */
[----:B------:R-:W-:Y:S01]  /*4440*/  FADD.FTZ R206, R211, -R206 ;  /* 0x800000ced3ce7221 */ /* 0x000fe20000010000 */
[----:B------:R-:W-:Y:S01]  /*4450*/  @P0 HADD2.F32 R88, -RZ, R61.H1_H1 ;  /* 0x3000003dff580230 */ /* 0x000fe20000004100 */
[----:B------:R-:W-:Y:S01]  /*4460*/  @P0 FADD.FTZ R207, R207, R73 ;  /* 0x00000049cfcf0221 */ /* 0x000fe20000010000 */
[----:B------:R-:W-:Y:S01]  /*4470*/  @P0 HADD2.F32 R73, -RZ, R62.H1_H1 ;  /* 0x3000003eff490230 */ /* 0x000fe20000004100 */
[----:B------:R-:W-:Y:S01]  /*4480*/  @P0 FADD.FTZ R208, R208, R75 ;  /* 0x0000004bd0d00221 */ /* 0x000fe20000010000 */
[----:B------:R-:W-:Y:S01]  /*4490*/  @P0 HADD2.F32 R75, -RZ, R63.H1_H1 ;  /* 0x3000003fff4b0230 */ /* 0x000fe20000004100 */
[----:B------:R-:W-:-:S02]  /*44a0*/  FMUL.FTZ R206, R158, R206 ;  /* 0x000000ce9ece7220 */ /* 0x000fc40000410000 */
[----:B------:R-:W-:Y:S02]  /*44b0*/  FMUL.FTZ R205, R158, R215 ;  /* 0x000000d79ecd7220 */ /* 0x000fe40000410000 */
[----:B------:R-:W-:Y:S02]  /*44c0*/  @P0 FADD.FTZ R176, R176, R72 ;  /* 0x00000048b0b00221 */ /* 0x000fe40000010000 */
[----:B------:R-:W-:Y:S01]  /*44d0*/  @P0 FADD.FTZ R204, R204, R74 ;  /* 0x0000004acccc0221 */ /* 0x000fe20000010000 */
[----:B------:R-:W-:Y:S01]  /*44e0*/  @P1 F2FP.PACK_AB R72, RZ, R207 ;  /* 0x000000cfff48123e */ /* 0x000fe200000000ff */
[----:B------:R-:W-:Y:S01]  /*44f0*/  @P0 FADD.FTZ R209, R209, R88 ;  /* 0x00000058d1d10221 */ /* 0x000fe20000010000 */
[----:B------:R-:W-:Y:S01]  /*4500*/  @P1 F2FP.PACK_AB R88, RZ, R208 ;  /* 0x000000d0ff58123e */ /* 0x000fe200000000ff */
[----:B------:R-:W-:Y:S01]  /*4510*/  @P0 FADD.FTZ R206, R206, R73 ;  /* 0x00000049cece0221 */ /* 0x000fe20000010000 */
[----:B------:R-:W-:Y:S01]  /*4520*/  @P1 F2FP.PACK_AB R90, RZ, R176 ;  /* 0x000000b0ff5a123e */ /* 0x000fe200000000ff */
[----:B------:R-:W-:Y:S01]  /*4530*/  @P0 FADD.FTZ R205, R205, R75 ;  /* 0x0000004bcdcd0221 */ /* 0x000fe20000010000 */
[----:B------:R-:W-:-:S02]  /*4540*/  @P1 F2FP.PACK_AB R91, RZ, R204 ;  /* 0x000000ccff5b123e */ /* 0x000fc400000000ff */
[----:B------:R-:W-:Y:S02]  /*4550*/  @P1 F2FP.PACK_AB R73, RZ, R210 ;  /* 0x000000d2ff49123e */ /* 0x000fe400000000ff */
[----:B------:R-:W-:Y:S02]  /*4560*/  @P1 PRMT R68, R72, 0x7610, R68 ;  /* 0x0000761048441816 */ /* 0x000fe40000000044 */
[----:B------:R-:W-:Y:S02]  /*4570*/  @P1 PRMT R69, R88, 0x7610, R69 ;  /* 0x0000761058451816 */ /* 0x000fe40000000045 */
[----:B------:R-:W-:Y:S02]  /*4580*/  @P1 F2FP.PACK_AB R89, RZ, R209 ;  /* 0x000000d1ff59123e */ /* 0x000fe400000000ff */
[----:B------:R-:W-:Y:S02]  /*4590*/  @P1 IADD3 R88, R172, 0x60, RZ ;  /* 0x00000060ac581810 */ /* 0x000fe40007ffe0ff */
[----:B------:R-:W-:-:S02]  /*45a0*/  @P1 F2FP.PACK_AB R74, RZ, R206 ;  /* 0x000000ceff4a123e */ /* 0x000fc400000000ff */
[----:B------:R-:W-:Y:S02]  /*45b0*/  @P1 F2FP.PACK_AB R75, RZ, R205 ;  /* 0x000000cdff4b123e */ /* 0x000fe400000000ff */
[----:B------:R-:W-:Y:S02]  /*45c0*/  @P1 PRMT R70, R90, 0x7610, R70 ;  /* 0x000076105a461816 */ /* 0x000fe40000000046 */
[----:B------:R-:W-:Y:S02]  /*45d0*/  @P1 PRMT R71, R91, 0x7610, R71 ;  /* 0x000076105b471816 */ /* 0x000fe40000000047 */
[----:B------:R-:W-:Y:S01]  /*45e0*/  @P1 PRMT R68, R68, 0x5410, R73 ;  /* 0x0000541044441816 */ /* 0x000fe20000000049 */
[-C--:B------:R-:W-:Y:S01]  /*45f0*/  IMAD.WIDE.U32 R72, R175, R234.reuse, c[0x0][0x170] ;  /* 0x00005c00af487625 */ /* 0x080fe200078e00ea */
[----:B------:R-:W-:Y:S02]  /*4600*/  @P1 PRMT R69, R69, 0x5410, R89 ;  /* 0x0000541045451816 */ /* 0x000fe40000000059 */
[----:B------:R-:W-:Y:S01]  /*4610*/  @P1 PRMT R70, R70, 0x5410, R74 ;  /* 0x0000541046461816 */ /* 0x000fe2000000004a */
[----:B------:R-:W-:Y:S01]  /*4620*/  @P1 IMAD.WIDE.U32 R88, R88, R234, c[0x0][0x258] ;  /* 0x0000960058581625 */ /* 0x000fe200078e00ea */
[----:B------:R-:W-:-:S02]  /*4630*/  @P1 PRMT R71, R71, 0x5410, R75 ;  /* 0x0000541047471816 */ /* 0x000fc4000000004b */
[----:B------:R-:W2:Y:S01]  /*4640*/  LDG.E.128 R72, [R72.64] ;  /* 0x0000000448487981 */ /* 0x000ea2000c1e1d00 */
[-C--:B------:R-:W-:Y:S02]  /*4650*/  FMUL.FTZ R176, R176, R159.reuse ;  /* 0x0000009fb0b07220 */ /* 0x080fe40000410000 */
[-C--:B------:R-:W-:Y:S01]  /*4660*/  FMUL.FTZ R206, R206, R159.reuse ;  /* 0x0000009fcece7220 */ /* 0x080fe20000410000 */
[----:B------:R0:W-:Y:S01]  /*4670*/  @P1 STG.E.128 [R88.64], R68 ;  /* 0x0000004458001986 */ /* 0x0001e2000c101d04 */
[-C--:B------:R-:W-:Y:S02]  /*4680*/  FMUL.FTZ R204, R204, R159.reuse ;  /* 0x0000009fcccc7220 */ /* 0x080fe40000410000 */
[-C--:B------:R-:W-:Y:S02]  /*4690*/  FMUL.FTZ R205, R205, R159.reuse ;  /* 0x0000009fcdcd7220 */ /* 0x080fe40000410000 */
[----:B------:R-:W-:Y:S02]  /*46a0*/  FMUL.FTZ R90, R252, R176 ;  /* 0x000000b0fc5a7220 */ /* 0x000fe40000410000 */
[----:B------:R-:W-:-:S02]  /*46b0*/  FMUL.FTZ R207, R207, R159 ;  /* 0x0000009fcfcf7220 */ /* 0x000fc40000410000 */
[----:B------:R-:W-:Y:S02]  /*46c0*/  FMUL.FTZ R210, R210, R159 ;  /* 0x0000009fd2d27220 */ /* 0x000fe40000410000 */
[----:B------:R-:W-:Y:S02]  /*46d0*/  FMUL.FTZ R91, R250, R204 ;  /* 0x000000ccfa5b7220 */ /* 0x000fe40000410000 */
[----:B0-----:R-:W-:Y:S02]  /*46e0*/  FMUL.FTZ R88, R251, R206 ;  /* 0x000000cefb587220 */ /* 0x001fe40000410000 */
[----:B------:R-:W-:Y:S02]  /*46f0*/  FMUL.FTZ R89, R249, R205 ;  /* 0x000000cdf9597220 */ /* 0x000fe40000410000 */
[-C--:B------:R-:W-:Y:S01]  /*4700*/  FMUL.FTZ R208, R208, R159.reuse ;  /* 0x0000009fd0d07220 */ /* 0x080fe20000410000 */
[----:B------:R-:W-:Y:S01]  /*4710*/  F2FP.PACK_AB R90, R88, R90 ;  /* 0x0000005a585a723e */ /* 0x000fe200000000ff */
[----:B------:R-:W-:-:S02]  /*4720*/  FMUL.FTZ R209, R209, R159 ;  /* 0x0000009fd1d17220 */ /* 0x000fc40000410000 */
[----:B------:R-:W-:Y:S02]  /*4730*/  FMUL.FTZ R88, R226, R207 ;  /* 0x000000cfe2587220 */ /* 0x000fe40000410000 */
[----:B------:R-:W-:Y:S01]  /*4740*/  FMUL.FTZ R92, R223, R210 ;  /* 0x000000d2df5c7220 */ /* 0x000fe20000410000 */
[----:B------:R-:W-:Y:S01]  /*4750*/  F2FP.PACK_AB R91, R89, R91 ;  /* 0x0000005b595b723e */ /* 0x000fe200000000ff */
[----:B------:R-:W0:Y:S01]  /*4760*/  S2R R223, SR_TID.X ;  /* 0x0000000000df7919 */ /* 0x000e220000002100 */
[----:B------:R-:W-:Y:S02]  /*4770*/  FMUL.FTZ R89, R225, R208 ;  /* 0x000000d0e1597220 */ /* 0x000fe40000410000 */
[----:B------:R-:W-:Y:S01]  /*4780*/  FMUL.FTZ R93, R224, R209 ;  /* 0x000000d1e05d7220 */ /* 0x000fe20000410000 */
[----:B------:R-:W-:Y:S02]  /*4790*/  F2FP.PACK_AB R88, R92, R88 ;  /* 0x000000585c58723e */ /* 0x000fe400000000ff */
[----:B------:R-:W-:-:S02]  /*47a0*/  LEA R92, P2, R175, c[0x0][0x248], 0x4 ;  /* 0x00009200af5c7a11 */ /* 0x000fc400078420ff */
[----:B------:R-:W-:Y:S02]  /*47b0*/  F2FP.PACK_AB R89, R93, R89 ;  /* 0x000000595d59723e */ /* 0x000fe400000000ff */
        /* <DEDUP_REMOVED lines=12> */
[-CC-:B------:R-:W-:Y:S02]  /*4880*/  FFMA.FTZ R98, R98, R111.reuse, R110.reuse ;  /* 0x0000006f62627223 */ /* 0x180fe4000001006e */
[-C--:B------:R-:W-:Y:S02]  /*4890*/  FFMA.FTZ R94, R94, R111.reuse, R110 ;  /* 0x0000006f5e5e7223 */ /* 0x080fe4000001006e */
[----:B------:R-:W-:Y:S01]  /*48a0*/  FADD.FTZ R100, R101, -R100 ;  /* 0x8000006465647221 */ /* 0x000fe20000010000 */
[----:B------:R-:W-:Y:S01]  /*48b0*/  LEA R0, R93, R0, 0x2 ;  /* 0x000000005d007211 */ /* 0x000fe200078e10ff */
[----:B------:R-:W-:Y:S01]  /*48c0*/  FADD.FTZ R98, R99, -R98 ;  /* 0x8000006263627221 */ /* 0x000fe20000010000 */
[----:B------:R-:W-:Y:S01]  /*48d0*/  @P0 HADD2.F32 R93, -RZ, R65.H1_H1 ;  /* 0x30000041ff5d0230 */ /* 0x000fe20000004100 */
[----:B------:R-:W-:-:S02]  /*48e0*/  FFMA.FTZ R108, R108, R111, R110 ;  /* 0x0000006f6c6c7223 */ /* 0x000fc4000001006e */
[----:B------:R-:W-:Y:S02]  /*48f0*/  FFMA.FTZ R106, R106, R111, R110 ;  /* 0x0000006f6a6a7223 */ /* 0x000fe4000001006e */
[----:B------:R-:W-:Y:S01]  /*4900*/  FADD.FTZ R94, R95, -R94 ;  /* 0x8000005e5f5e7221 */ /* 0x000fe20000010000 */
[----:B------:R-:W-:Y:S01]  /*4910*/  @P0 HADD2.F32 R95, -RZ, R65.H0_H0 ;  /* 0x20000041ff5f0230 */ /* 0x000fe20000004100 */
[C---:B------:R-:W-:Y:S02]  /*4920*/  FMUL.FTZ R100, R158.reuse, R100 ;  /* 0x000000649e647220 */ /* 0x040fe40000410000 */
[----:B------:R-:W-:Y:S02]  /*4930*/  FMUL.FTZ R98, R158, R98 ;  /* 0x000000629e627220 */ /* 0x000fe40000410000 */
[----:B------:R-:W-:Y:S02]  /*4940*/  FADD.FTZ R108, R109, -R108 ;  /* 0x8000006c6d6c7221 */ /* 0x000fe40000010000 */
[----:B------:R-:W-:Y:S01]  /*4950*/  FADD.FTZ R106, R107, -R106 ;  /* 0x8000006a6b6a7221 */ /* 0x000fe20000010000 */
[----:B------:R-:W-:Y:S01]  /*4960*/  HADD2.F32 R84, -RZ, R84.H1_H1 ;  /* 0x30000054ff547230 */ /* 0x000fe20000004100 */
[----:B------:R-:W-:Y:S01]  /*4970*/  @P0 FADD.FTZ R100, R100, R93 ;  /* 0x0000005d64640221 */ /* 0x000fe20000010000 */
[--C-:B------:R-:W-:Y:S01]  /*4980*/  @P0 HADD2.F32 R93, -RZ, R67.reuse.H1_H1 ;  /* 0x30000043ff5d0230 */ /* 0x100fe20000004100 */
[----:B------:R-:W-:Y:S01]  /*4990*/  @P0 FADD.FTZ R98, R98, R95 ;  /* 0x0000005f62620221 */ /* 0x000fe20000010000 */
[----:B------:R-:W-:Y:S01]  /*49a0*/  @P0 HADD2.F32 R95, -RZ, R67.H0_H0 ;  /* 0x20000043ff5f0230 */ /* 0x000fe20000004100 */
[----:B------:R-:W-:-:S02]  /*49b0*/  FMUL.FTZ R108, R158, R108 ;  /* 0x0000006c9e6c7220 */ /* 0x000fc40000410000 */
[----:B------:R-:W-:Y:S02]  /*49c0*/  FMUL.FTZ R106, R158, R106 ;  /* 0x0000006a9e6a7220 */ /* 0x000fe40000410000 */
[----:B------:R-:W-:Y:S01]  /*49d0*/  @P0 FADD.FTZ R108, R108, R93 ;  /* 0x0000005d6c6c0221 */ /* 0x000fe20000010000 */
[--C-:B------:R-:W-:Y:S01]  /*49e0*/  HADD2.F32 R93, -RZ, R85.reuse.H1_H1 ;  /* 0x30000055ff5d7230 */ /* 0x100fe20000004100 */
[----:B------:R-:W-:Y:S01]  /*49f0*/  FFMA.FTZ R25, R84, R189, R25 ;  /* 0x000000bd54197223 */ /* 0x000fe20000010019 */
[----:B------:R-:W-:Y:S01]  /*4a00*/  HADD2.F32 R84, -RZ, R85.H0_H0 ;  /* 0x20000055ff547230 */ /* 0x000fe20000004100 */
[----:B------:R-:W-:Y:S01]  /*4a10*/  @P0 FADD.FTZ R106, R106, R95 ;  /* 0x0000005f6a6a0221 */ /* 0x000fe20000010000 */
[--C-:B------:R-:W-:Y:S02]  /*4a20*/  HADD2.F32 R85, -RZ, R86.reuse.H0_H0 ;  /* 0x20000056ff557230 */ /* 0x100fe40000004100 */
[----:B------:R-:W-:Y:S02]  /*4a30*/  HADD2.F32 R95, -RZ, R86.H1_H1 ;  /* 0x30000056ff5f7230 */ /* 0x000fe40000004100 */
[----:B------:R-:W-:-:S02]  /*4a40*/  HADD2.F32 R86, -RZ, R87.H0_H0 ;  /* 0x20000057ff567230 */ /* 0x000fc40000004100 */
[----:B------:R-:W-:Y:S01]  /*4a50*/  HADD2.F32 R87, -RZ, R87.H1_H1 ;  /* 0x30000057ff577230 */ /* 0x000fe20000004100 */
[----:B------:R-:W-:Y:S01]  /*4a60*/  FFMA.FTZ R22, R84, R190, R22 ;  /* 0x000000be54167223 */ /* 0x000fe20000010016 */
[--C-:B------:R-:W-:Y:S01]  /*4a70*/  HADD2.F32 R84, -RZ, R80.reuse.H0_H0 ;  /* 0x20000050ff547230 */ /* 0x100fe20000004100 */
[----:B------:R-:W-:Y:S01]  /*4a80*/  FFMA.FTZ R20, R85, R192, R20 ;  /* 0x000000c055147223 */ /* 0x000fe20000010014 */
[----:B------:R-:W-:Y:S01]  /*4a90*/  HADD2.F32 R85, -RZ, R80.H1_H1 ;  /* 0x30000050ff557230 */ /* 0x000fe20000004100 */
[----:B------:R-:W-:Y:S01]  /*4aa0*/  FFMA.FTZ R18, R86, R194, R18 ;  /* 0x000000c256127223 */ /* 0x000fe20000010012 */
[--C-:B------:R-:W-:Y:S01]  /*4ab0*/  HADD2.F32 R80, -RZ, R81.reuse.H0_H0 ;  /* 0x20000051ff507230 */ /* 0x100fe20000004100 */
[----:B------:R-:W-:Y:S01]  /*4ac0*/  FFMA.FTZ R96, R96, R111, R110 ;  /* 0x0000006f60607223 */ /* 0x000fe2000001006e */
[----:B------:R-:W-:Y:S01]  /*4ad0*/  HADD2.F32 R86, -RZ, R81.H1_H1 ;  /* 0x30000051ff567230 */ /* 0x000fe20000004100 */
[----:B------:R-:W-:Y:S01]  /*4ae0*/  FFMA.FTZ R19, R87, R195, R19 ;  /* 0x000000c357137223 */ /* 0x000fe20000010013 */
[----:B------:R-:W-:-:S02]  /*4af0*/  HADD2.F32 R81, -RZ, R82.H0_H0 ;  /* 0x20000052ff517230 */ /* 0x000fc40000004100 */
[----:B------:R-:W-:Y:S02]  /*4b00*/  HADD2.F32 R87, -RZ, R82.H1_H1 ;  /* 0x30000052ff577230 */ /* 0x000fe40000004100 */
[--C-:B------:R-:W-:Y:S01]  /*4b10*/  HADD2.F32 R82, -RZ, R83.reuse.H0_H0 ;  /* 0x20000053ff527230 */ /* 0x100fe20000004100 */
[----:B------:R-:W-:Y:S01]  /*4b20*/  FADD.FTZ R96, R97, -R96 ;  /* 0x8000006061607221 */ /* 0x000fe20000010000 */
[----:B------:R-:W-:Y:S01]  /*4b30*/  HADD2.F32 R83, -RZ, R83.H1_H1 ;  /* 0x30000053ff537230 */ /* 0x000fe20000004100 */
[-CC-:B------:R-:W-:Y:S01]  /*4b40*/  FFMA.FTZ R102, R102, R111.reuse, R110.reuse ;  /* 0x0000006f66667223 */ /* 0x180fe2000001006e */
[--C-:B------:R-:W-:Y:S01]  /*4b50*/  @P0 HADD2.F32 R99, -RZ, R64.reuse.H0_H0 ;  /* 0x20000040ff630230 */ /* 0x100fe20000004100 */
[----:B------:R-:W-:Y:S01]  /*4b60*/  FFMA.FTZ R104, R104, R111, R110 ;  /* 0x0000006f68687223 */ /* 0x000fe2000001006e */
[----:B------:R-:W-:Y:S01]  /*4b70*/  @P0 HADD2.F32 R97, -RZ, R64.H1_H1 ;  /* 0x30000040ff610230 */ /* 0x000fe20000004100 */
[----:B------:R-:W-:Y:S01]  /*4b80*/  FFMA.FTZ R14, R80, R201, R14 ;  /* 0x000000c9500e7223 */ /* 0x000fe2000001000e */
[--C-:B------:R-:W-:Y:S01]  /*4b90*/  HADD2.F32 R80, -RZ, R76.reuse.H0_H0 ;  /* 0x2000004cff507230 */ /* 0x100fe20000004100 */
[----:B------:R-:W-:Y:S01]  /*4ba0*/  FFMA.FTZ R12, R81, R196, R12 ;  /* 0x000000c4510c7223 */ /* 0x000fe2000001000c */
[----:B------:R-:W-:Y:S01]  /*4bb0*/  HADD2.F32 R81, -RZ, R76.H1_H1 ;  /* 0x3000004cff517230 */ /* 0x000fe20000004100 */
[----:B------:R-:W-:Y:S01]  /*4bc0*/  FFMA.FTZ R10, R82, R197, R10 ;  /* 0x000000c5520a7223 */ /* 0x000fe2000001000a */
[--C-:B------:R-:W-:Y:S01]  /*4bd0*/  HADD2.F32 R76, -RZ, R77.reuse.H0_H0 ;  /* 0x2000004dff4c7230 */ /* 0x100fe20000004100 */
[C---:B------:R-:W-:Y:S01]  /*4be0*/  FMUL.FTZ R94, R158.reuse, R94 ;  /* 0x0000005e9e5e7220 */ /* 0x040fe20000410000 */
[----:B------:R-:W-:Y:S01]  /*4bf0*/  HADD2.F32 R82, -RZ, R77.H1_H1 ;  /* 0x3000004dff527230 */ /* 0x000fe20000004100 */
[----:B------:R-:W-:Y:S01]  /*4c00*/  FMUL.FTZ R96, R158, R96 ;  /* 0x000000609e607220 */ /* 0x000fe20000410000 */
[--C-:B------:R-:W-:Y:S01]  /*4c10*/  HADD2.F32 R77, -RZ, R78.reuse.H0_H0 ;  /* 0x2000004eff4d7230 */ /* 0x100fe20000004100 */
[----:B------:R-:W-:Y:S01]  /*4c20*/  FFMA.FTZ R11, R83, R198, R11 ;  /* 0x000000c6530b7223 */ /* 0x000fe2000001000b */
[----:B------:R-:W-:Y:S01]  /*4c30*/  HADD2.F32 R83, -RZ, R78.H1_H1 ;  /* 0x3000004eff537230 */ /* 0x000fe20000004100 */
[----:B------:R-:W-:Y:S01]  /*4c40*/  FADD.FTZ R102, R103, -R102 ;  /* 0x8000006667667221 */ /* 0x000fe20000010000 */
[--C-:B------:R-:W-:Y:S01]  /*4c50*/  HADD2.F32 R78, -RZ, R79.reuse.H0_H0 ;  /* 0x2000004fff4e7230 */ /* 0x100fe20000004100 */
[----:B------:R-:W-:Y:S01]  /*4c60*/  FADD.FTZ R104, R105, -R104 ;  /* 0x8000006869687221 */ /* 0x000fe20000010000 */
[----:B------:R-:W-:Y:S01]  /*4c70*/  HADD2.F32 R79, -RZ, R79.H1_H1 ;  /* 0x3000004fff4f7230 */ /* 0x000fe20000004100 */
[----:B------:R-:W-:Y:S01]  /*4c80*/  @P0 FADD.FTZ R94, R94, R99 ;  /* 0x000000635e5e0221 */ /* 0x000fe20000010000 */
[--C-:B------:R-:W-:Y:S01]  /*4c90*/  @P0 HADD2.F32 R99, -RZ, R66.reuse.H0_H0 ;  /* 0x20000042ff630230 */ /* 0x100fe20000004100 */
[----:B------:R-:W-:Y:S01]  /*4ca0*/  @P0 FADD.FTZ R96, R96, R97 ;  /* 0x0000006160600221 */ /* 0x000fe20000010000 */
[----:B------:R-:W-:Y:S01]  /*4cb0*/  @P0 HADD2.F32 R97, -RZ, R66.H1_H1 ;  /* 0x30000042ff610230 */ /* 0x000fe20000004100 */
[----:B------:R-:W-:-:S02]  /*4cc0*/  FMUL.FTZ R102, R158, R102 ;  /* 0x000000669e667220 */ /* 0x000fc40000410000 */
[----:B------:R-:W-:Y:S02]  /*4cd0*/  FMUL.FTZ R104, R158, R104 ;  /* 0x000000689e687220 */ /* 0x000fe40000410000 */
[----:B------:R-:W-:Y:S02]  /*4ce0*/  FFMA.FTZ R6, R76, R220, R6 ;  /* 0x000000dc4c067223 */ /* 0x000fe40000010006 */
[----:B------:R-:W-:Y:S02]  /*4cf0*/  FFMA.FTZ R4, R77, R188, R4 ;  /* 0x000000bc4d047223 */ /* 0x000fe40000010004 */
[----:B------:R-:W-:Y:S02]  /*4d00*/  FFMA.FTZ R2, R78, R216, R2 ;  /* 0x000000d84e027223 */ /* 0x000fe40000010002 */
[----:B------:R-:W-:Y:S02]  /*4d10*/  FFMA.FTZ R3, R79, R217, R3 ;  /* 0x000000d94f037223 */ /* 0x000fe40000010003 */
[----:B------:R-:W-:-:S02]  /*4d20*/  @P0 FADD.FTZ R102, R102, R99 ;  /* 0x0000006366660221 */ /* 0x000fc40000010000 */
[----:B------:R-:W-:Y:S02]  /*4d30*/  @P0 FADD.FTZ R104, R104, R97 ;  /* 0x0000006168680221 */ /* 0x000fe40000010000 */
[----:B------:R-:W-:Y:S01]  /*4d40*/  FFMA.FTZ R8, R80, R219, R8 ;  /* 0x000000db50087223 */ /* 0x000fe20000010008 */
[----:B------:R-:W-:Y:S01]  /*4d50*/  @P1 F2FP.PACK_AB R80, RZ, R100 ;  /* 0x00000064ff50123e */ /* 0x000fe200000000ff */
[----:B------:R-:W-:Y:S01]  /*4d60*/  FFMA.FTZ R9, R81, R222, R9 ;  /* 0x000000de51097223 */ /* 0x000fe20000010009 */
[----:B------:R-:W-:Y:S01]  /*4d70*/  @P1 F2FP.PACK_AB R81, RZ, R104 ;  /* 0x00000068ff51123e */ /* 0x000fe200000000ff */
[----:B------:R-:W-:Y:S01]  /*4d80*/  FFMA.FTZ R7, R82, R221, R7 ;  /* 0x000000dd52077223 */ /* 0x000fe20000010007 */
[----:B------:R-:W-:Y:S01]  /*4d90*/  @P1 F2FP.PACK_AB R82, RZ, R102 ;  /* 0x00000066ff52123e */ /* 0x000fe200000000ff */
[-C--:B------:R-:W-:Y:S02]  /*4da0*/  FMUL.FTZ R100, R100, R159.reuse ;  /* 0x0000009f64647220 */ /* 0x080fe40000410000 */
[----:B------:R-:W-:-:S02]  /*4db0*/  FMUL.FTZ R102, R102, R159 ;  /* 0x0000009f66667220 */ /* 0x000fc40000410000 */
[----:B------:R-:W-:Y:S01]  /*4dc0*/  FMUL.FTZ R104, R104, R159 ;  /* 0x0000009f68687220 */ /* 0x000fe20000410000 */
[----:B------:R-:W-:Y:S01]  /*4dd0*/  @P1 PRMT R70, R82, 0x7610, R70 ;  /* 0x0000761052461816 */ /* 0x000fe20000000046 */
[----:B------:R-:W-:Y:S02]  /*4de0*/  FFMA.FTZ R16, R84, R200, R16 ;  /* 0x000000c854107223 */ /* 0x000fe40000010010 */
[----:B------:R-:W-:Y:S02]  /*4df0*/  FFMA.FTZ R17, R85, R203, R17 ;  /* 0x000000cb55117223 */ /* 0x000fe40000010011 */
[----:B------:R-:W-:Y:S02]  /*4e00*/  FFMA.FTZ R15, R86, R202, R15 ;  /* 0x000000ca560f7223 */ /* 0x000fe4000001000f */
[----:B------:R-:W-:Y:S02]  /*4e10*/  FFMA.FTZ R5, R83, R218, R5 ;  /* 0x000000da53057223 */ /* 0x000fe40000010005 */
[----:B------:R-:W-:-:S02]  /*4e20*/  FMUL.FTZ R85, R243, R104 ;  /* 0x00000068f3557220 */ /* 0x000fc40000410000 */
[----:B------:R-:W-:Y:S01]  /*4e30*/  FMUL.FTZ R84, R245, R100 ;  /* 0x00000064f5547220 */ /* 0x000fe20000410000 */
[----:B------:R-:W-:Y:S01]  /*4e40*/  @P1 PRMT R70, R70, 0x5410, R81 ;  /* 0x0000541046461816 */ /* 0x000fe20000000051 */
[----:B------:R-:W-:Y:S02]  /*4e50*/  FFMA.FTZ R13, R87, R199, R13 ;  /* 0x000000c7570d7223 */ /* 0x000fe4000001000d */
[----:B------:R-:W-:Y:S02]  /*4e60*/  FFMA.FTZ R23, R93, R191, R23 ;  /* 0x000000bf5d177223 */ /* 0x000fe40000010017 */
[----:B------:R-:W-:Y:S01]  /*4e70*/  FFMA.FTZ R21, R95, R193, R21 ;  /* 0x000000c15f157223 */ /* 0x000fe20000010015 */
[--C-:B--2---:R-:W-:Y:S02]  /*4e80*/  HADD2.F32 R76, -RZ, R72.reuse.H0_H0 ;  /* 0x20000048ff4c7230 */ /* 0x104fe40000004100 */
[----:B------:R-:W-:Y:S02]  /*4e90*/  HADD2.F32 R77, -RZ, R72.H1_H1 ;  /* 0x30000048ff4d7230 */ /* 0x000fe40000004100 */
[----:B------:R-:W-:-:S02]  /*4ea0*/  HADD2.F32 R78, -RZ, R73.H1_H1 ;  /* 0x30000049ff4e7230 */ /* 0x000fc40000004100 */
[--C-:B------:R-:W-:Y:S02]  /*4eb0*/  HADD2.F32 R79, -RZ, R74.reuse.H1_H1 ;  /* 0x3000004aff4f7230 */ /* 0x100fe40000004100 */
[----:B------:R-:W-:Y:S01]  /*4ec0*/  HADD2.F32 R72, -RZ, R73.H0_H0 ;  /* 0x20000049ff487230 */ /* 0x000fe20000004100 */
[----:B------:R-:W-:Y:S01]  /*4ed0*/  FFMA.FTZ R174, R76, R207, R174 ;  /* 0x000000cf4cae7223 */ /* 0x000fe200000100ae */
[----:B------:R-:W-:Y:S01]  /*4ee0*/  HADD2.F32 R73, -RZ, R74.H0_H0 ;  /* 0x2000004aff497230 */ /* 0x000fe20000004100 */
[----:B------:R-:W-:Y:S01]  /*4ef0*/  FFMA.FTZ R173, R77, R210, R173 ;  /* 0x000000d24dad7223 */ /* 0x000fe200000100ad */
[--C-:B------:R-:W-:Y:S01]  /*4f00*/  HADD2.F32 R74, -RZ, R75.reuse.H0_H0 ;  /* 0x2000004bff4a7230 */ /* 0x100fe20000004100 */
[----:B------:R-:W-:Y:S01]  /*4f10*/  FFMA.FTZ R177, R78, R209, R177 ;  /* 0x000000d14eb17223 */ /* 0x000fe200000100b1 */
[----:B------:R-:W-:Y:S01]  /*4f20*/  HADD2.F32 R75, -RZ, R75.H1_H1 ;  /* 0x3000004bff4b7230 */ /* 0x000fe20000004100 */
[----:B------:R-:W-:Y:S01]  /*4f30*/  FFMA.FTZ R179, R79, R206, R179 ;  /* 0x000000ce4fb37223 */ /* 0x000fe200000100b3 */
[----:B------:R-:W-:Y:S01]  /*4f40*/  @P1 F2FP.PACK_AB R76, RZ, R94 ;  /* 0x0000005eff4c123e */ /* 0x000fe200000000ff */
[-C--:B------:R-:W-:Y:S01]  /*4f50*/  FMUL.FTZ R94, R94, R159.reuse ;  /* 0x0000009f5e5e7220 */ /* 0x080fe20000410000 */
[----:B------:R-:W-:Y:S01]  /*4f60*/  @P1 F2FP.PACK_AB R77, RZ, R96 ;  /* 0x00000060ff4d123e */ /* 0x000fe200000000ff */
[-C--:B------:R-:W-:Y:S01]  /*4f70*/  FMUL.FTZ R96, R96, R159.reuse ;  /* 0x0000009f60607220 */ /* 0x080fe20000410000 */
[----:B------:R-:W-:Y:S01]  /*4f80*/  @P1 F2FP.PACK_AB R79, RZ, R98 ;  /* 0x00000062ff4f123e */ /* 0x000fe200000000ff */
[-C--:B------:R-:W-:Y:S01]  /*4f90*/  FMUL.FTZ R98, R98, R159.reuse ;  /* 0x0000009f62627220 */ /* 0x080fe20000410000 */
[----:B------:R-:W-:Y:S01]  /*4fa0*/  @P1 F2FP.PACK_AB R78, RZ, R106 ;  /* 0x0000006aff4e123e */ /* 0x000fe200000000ff */
[----:B------:R-:W-:-:S02]  /*4fb0*/  FMUL.FTZ R106, R106, R159 ;  /* 0x0000009f6a6a7220 */ /* 0x000fc40000410000 */
[----:B------:R-:W-:Y:S01]  /*4fc0*/  FMUL.FTZ R159, R108, R159 ;  /* 0x0000009f6c9f7220 */ /* 0x000fe20000410000 */
[----:B------:R-:W-:Y:S01]  /*4fd0*/  @P1 PRMT R69, R79, 0x7610, R69 ;  /* 0x000076104f451816 */ /* 0x000fe20000000045 */
[----:B------:R-:W-:Y:S01]  /*4fe0*/  FFMA.FTZ R178, R72, R208, R178 ;  /* 0x000000d048b27223 */ /* 0x000fe200000100b2 */
[----:B------:R-:W-:Y:S01]  /*4ff0*/  @P1 IADD3 R79, R172, 0x80, RZ ;  /* 0x00000080ac4f1810 */ /* 0x000fe20007ffe0ff */
[----:B------:R-:W-:Y:S01]  /*5000*/  FFMA.FTZ R180, R73, R176, R180 ;  /* 0x000000b049b47223 */ /* 0x000fe200000100b4 */
[----:B------:R-:W-:Y:S01]  /*5010*/  @P1 F2FP.PACK_AB R108, RZ, R108 ;  /* 0x0000006cff6c123e */ /* 0x000fe200000000ff */
[----:B------:R-:W-:Y:S01]  /*5020*/  FFMA.FTZ R182, R74, R204, R182 ;  /* 0x000000cc4ab67223 */ /* 0x000fe200000100b6 */
[----:B------:R-:W-:Y:S01]  /*5030*/  @P1 PRMT R68, R76, 0x7610, R68 ;  /* 0x000076104c441816 */ /* 0x000fe20000000044 */
[----:B------:R-:W-:Y:S01]  /*5040*/  FFMA.FTZ R181, R75, R205, R181 ;  /* 0x000000cd4bb57223 */ /* 0x000fe200000100b5 */
[----:B------:R-:W-:Y:S01]  /*5050*/  @P1 PRMT R71, R78, 0x7610, R71 ;  /* 0x000076104e471816 */ /* 0x000fe20000000047 */
[----:B------:R-:W-:Y:S01]  /*5060*/  FMUL.FTZ R72, R248, R94 ;  /* 0x0000005ef8487220 */ /* 0x000fe20000410000 */
[----:B------:R-:W-:Y:S01]  /*5070*/  LEA R76, P0, R92, c[0x0][0x248], 0x4 ;  /* 0x000092005c4c7a11 */ /* 0x000fe200078020ff */
[----:B------:R-:W-:-:S02]  /*5080*/  FMUL.FTZ R73, R246, R98 ;  /* 0x00000062f6497220 */ /* 0x000fc40000410000 */
[----:B------:R-:W-:Y:S02]  /*5090*/  FMUL.FTZ R74, R244, R102 ;  /* 0x00000066f44a7220 */ /* 0x000fe40000410000 */
[----:B------:R-:W-:Y:S02]  /*50a0*/  FMUL.FTZ R75, R242, R106 ;  /* 0x0000006af24b7220 */ /* 0x000fe40000410000 */
[----:B------:R-:W-:Y:S02]  /*50b0*/  FMUL.FTZ R86, R241, R159 ;  /* 0x0000009ff1567220 */ /* 0x000fe40000410000 */
[----:B------:R-:W-:Y:S01]  /*50c0*/  FMUL.FTZ R83, R247, R96 ;  /* 0x00000060f7537220 */ /* 0x000fe20000410000 */
[----:B------:R-:W-:Y:S01]  /*50d0*/  @P1 PRMT R68, R68, 0x5410, R77 ;  /* 0x0000541044441816 */ /* 0x000fe2000000004d */
[----:B------:R-:W-:Y:S01]  /*50e0*/  @P1 IMAD.WIDE.U32 R78, R79, R234, c[0x0][0x258] ;  /* 0x000096004f4e1625 */ /* 0x000fe200078e00ea */
[----:B------:R-:W-:Y:S02]  /*50f0*/  @P1 PRMT R69, R69, 0x5410, R80 ;  /* 0x0000541045451816 */ /* 0x000fe40000000050 */
[----:B------:R-:W-:-:S02]  /*5100*/  @P1 PRMT R71, R71, 0x5410, R108 ;  /* 0x0000541047471816 */ /* 0x000fc4000000006c */
[----:B------:R-:W-:Y:S02]  /*5110*/  F2FP.PACK_AB R75, R86, R75 ;  /* 0x0000004b564b723e */ /* 0x000fe400000000ff */
[----:B------:R-:W-:Y:S02]  /*5120*/  F2FP.PACK_AB R74, R85, R74 ;  /* 0x0000004a554a723e */ /* 0x000fe400000000ff */
[----:B------:R-:W-:Y:S02]  /*5130*/  F2FP.PACK_AB R73, R84, R73 ;  /* 0x000000495449723e */ /* 0x000fe400000000ff */
[----:B------:R-:W-:Y:S02]  /*5140*/  F2FP.PACK_AB R72, R83, R72 ;  /* 0x000000485348723e */ /* 0x000fe400000000ff */
[----:B------:R-:W-:Y:S01]  /*5150*/  LEA.HI.X R77, R92, c[0x0][0x24c], RZ, 0x4, P0 ;  /* 0x000093005c4d7a11 */ /* 0x000fe200000f24ff */
[----:B------:R0:W-:Y:S04]  /*5160*/  @P1 STG.E.128 [R78.64], R68 ;  /* 0x000000444e001986 */ /* 0x0001e8000c101d04 */
[----:B------:R0:W-:Y:S01]  /*5170*/  STG.E.128 [R76.64], R72 ;  /* 0x000000484c007986 */ /* 0x0001e2000c101d04 */
[----:B------:R-:W-:Y:S01]  /*5180*/  ISETP.GE.AND P0, PT, R0, c[0x0][0x164], PT ;  /* 0x0000590000007a0c */ /* 0x000fe20003f06270 */
[----:B---3--:R-:W-:-:S02]  /*5190*/  HADD2.F32 R81, -RZ, R88.H0_H0 ;  /* 0x20000058ff517230 */ /* 0x008fc40000004100 */
[--C-:B------:R-:W-:Y:S02]  /*51a0*/  HADD2.F32 R83, -RZ, R89.reuse.H0_H0 ;  /* 0x20000059ff537230 */ /* 0x100fe40000004100 */
[----:B------:R-:W-:Y:S02]  /*51b0*/  HADD2.F32 R85, -RZ, R90.H0_H0 ;  /* 0x2000005aff557230 */ /* 0x000fe40000004100 */
[----:B------:R-:W-:Y:S02]  /*51c0*/  HADD2.F32 R88, -RZ, R88.H1_H1 ;  /* 0x30000058ff587230 */ /* 0x000fe40000004100 */
[----:B------:R-:W-:Y:S02]  /*51d0*/  HADD2.F32 R89, -RZ, R89.H1_H1 ;  /* 0x30000059ff597230 */ /* 0x000fe40000004100 */
[----:B------:R-:W-:Y:S02]  /*51e0*/  HADD2.F32 R90, -RZ, R90.H1_H1 ;  /* 0x3000005aff5a7230 */ /* 0x000fe40000004100 */
[----:B------:R-:W-:-:S02]  /*51f0*/  HADD2.F32 R87, -RZ, R91.H0_H0 ;  /* 0x2000005bff577230 */ /* 0x000fc40000004100 */
[----:B------:R-:W-:Y:S01]  /*5200*/  HADD2.F32 R80, -RZ, R91.H1_H1 ;  /* 0x3000005bff507230 */ /* 0x000fe20000004100 */
        /* <DEDUP_REMOVED lines=8> */
[----:B0-----:R-:W-:Y:S01]  /*5290*/  @P0 CALL.REL.NOINC `(.L_x_2038) ;  /* 0x0000001000000944 */ /* 0x001fe20003c00000 */
[----:B------:R-:W-:Y:S05]  /*52a0*/  BRA `(.L_x_2039) ;  /* 0xffffbff000007947 */ /* 0x000fea000383ffff */
.L_x_2038:
[----:B------:R-:W-:Y:S05]  /*52b0*/  BSYNC B1 ;  /* 0x0000000000017941 */ /* 0x000fea0003800000 */
.L_x_2035:
        /* <DEDUP_REMOVED lines=74> */
.L_x_2034:
[----:B------:R-:W-:Y:S05]  /*5760*/  BSYNC B0 ;  /* 0x0000000000007941 */ /* 0x000fea0003800000 */
.L_x_2032:
        /* <DEDUP_REMOVED lines=324> */
.L_x_2036:
[----:B------:R-:W-:Y:S01]  /*6bb0*/  HFMA2.MMA R84, -RZ, RZ, 0, 5.9604644775390625e-08 ;  /* 0x00000001ff547435 */ /* 0x000fe200000001ff */
[----:B------:R-:W-:-:S02]  /*6bc0*/  MOV R73, R110 ;  /* 0x0000006e00497202 */ /* 0x000fc40000000f00 */
[----:B------:R-:W-:Y:S02]  /*6bd0*/  MOV R236, 0x1f ;  /* 0x0000001f00ec7802 */ /* 0x000fe40000000f00 */
[----:B------:R-:W-:Y:S02]  /*6be0*/  MOV R235, 0xffffffff ;  /* 0xffffffff00eb7802 */ /* 0x000fe40000000f00 */
[----:B------:R-:W-:Y:S02]  /*6bf0*/  MOV R72, 0x6c10 ;  /* 0x00006c1000487802 */ /* 0x000fe40000000f00 */
[----:B-----5:R-:W-:Y:S05]  /*6c00*/  CALL.REL.NOINC `($__internal_25_$__cuda_sm70_shflsync_bfly_p) ;  /* 0x0000046000007944 */ /* 0x020fea0003c00000 */
[----:B-1----:R-:W-:Y:S01]  /*6c10*/  MOV R111, R84 ;  /* 0x00000054006f7202 */ /* 0x002fe20000000f00 */
[----:B------:R-:W-:Y:S05]  /*6c20*/  BRA `(.L_x_2040) ;  /* 0xffffc36000007947 */ /* 0x000fea000383ffff */
.L_x_2037:
[----:B------:R-:W-:Y:S01]  /*6c30*/  HFMA2.MMA R84, -RZ, RZ, 0, 5.9604644775390625e-08 ;  /* 0x00000001ff547435 */ /* 0x000fe200000001ff */
[----:B------:R-:W-:Y:S02]  /*6c40*/  MOV R73, R85 ;  /* 0x0000005500497202 */ /* 0x000fe40000000f00 */
[----:B------:R-:W-:Y:S02]  /*6c50*/  MOV R236, 0x1f ;  /* 0x0000001f00ec7802 */ /* 0x000fe40000000f00 */
[----:B------:R-:W-:-:S02]  /*6c60*/  MOV R235, 0xffffffff ;  /* 0xffffffff00eb7802 */ /* 0x000fc40000000f00 */
[----:B------:R-:W-:Y:S02]  /*6c70*/  MOV R72, 0x6c90 ;  /* 0x00006c9000487802 */ /* 0x000fe40000000f00 */
[----:B01---5:R-:W-:Y:S05]  /*6c80*/  CALL.REL.NOINC `($__internal_25_$__cuda_sm70_shflsync_bfly_p) ;  /* 0x000003e000007944 */ /* 0x023fea0003c00000 */
[----:B------:R-:W-:Y:S01]  /*6c90*/  FADD.FTZ R110, R110, R111 ;  /* 0x0000006f6e6e7221 */ /* 0x000fe20000010000 */
[----:B------:R-:W-:Y:S01]  /*6ca0*/  MOV R236, 0x1f ;  /* 0x0000001f00ec7802 */ /* 0x000fe20000000f00 */
[----:B-1----:R-:W-:Y:S01]  /*6cb0*/  FADD.FTZ R85, R85, R84 ;  /* 0x0000005455557221 */ /* 0x002fe20000010000 */
[----:B------:R-:W-:Y:S01]  /*6cc0*/  HFMA2.MMA R84, -RZ, RZ, 0, 1.1920928955078125e-07 ;  /* 0x00000002ff547435 */ /* 0x000fe200000001ff */
[----:B------:R-:W-:Y:S02]  /*6cd0*/  MOV R235, 0xffffffff ;  /* 0xffffffff00eb7802 */ /* 0x000fe40000000f00 */
[----:B------:R-:W-:Y:S02]  /*6ce0*/  MOV R73, R110 ;  /* 0x0000006e00497202 */ /* 0x000fe40000000f00 */
[----:B------:R-:W-:Y:S02]  /*6cf0*/  MOV R72, 0x6d10 ;  /* 0x00006d1000487802 */ /* 0x000fe40000000f00 */
[----:B------:R-:W-:Y:S05]  /*6d00*/  CALL.REL.NOINC `($__internal_25_$__cuda_sm70_shflsync_bfly_p) ;  /* 0x0000036000007944 */ /* 0x000fea0003c00000 */
[----:B-1----:R-:W-:Y:S01]  /*6d10*/  MOV R111, R84 ;  /* 0x00000054006f7202 */ /* 0x002fe20000000f00 */
[----:B------:R-:W-:Y:S01]  /*6d20*/  HFMA2.MMA R84, -RZ, RZ, 0, 1.1920928955078125e-07 ;  /* 0x00000002ff547435 */ /* 0x000fe200000001ff */
[----:B------:R-:W-:-:S02]  /*6d30*/  MOV R73, R85 ;  /* 0x0000005500497202 */ /* 0x000fc40000000f00 */
[----:B------:R-:W-:Y:S02]  /*6d40*/  MOV R236, 0x1f ;  /* 0x0000001f00ec7802 */ /* 0x000fe40000000f00 */
[----:B------:R-:W-:Y:S02]  /*6d50*/  MOV R235, 0xffffffff ;  /* 0xffffffff00eb7802 */ /* 0x000fe40000000f00 */
[----:B------:R-:W-:Y:S02]  /*6d60*/  MOV R72, 0x6d80 ;  /* 0x00006d8000487802 */ /* 0x000fe40000000f00 */
[----:B------:R-:W-:Y:S05]  /*6d70*/  CALL.REL.NOINC `($__internal_25_$__cuda_sm70_shflsync_bfly_p) ;  /* 0x000002f000007944 */ /* 0x000fea0003c00000 */
[----:B------:R-:W-:Y:S01]  /*6d80*/  FADD.FTZ R110, R111, R110 ;  /* 0x0000006e6f6e7221 */ /* 0x000fe20000010000 */
[----:B------:R-:W-:Y:S01]  /*6d90*/  MOV R236, 0x1f ;  /* 0x0000001f00ec7802 */ /* 0x000fe20000000f00 */
[----:B-1----:R-:W-:Y:S01]  /*6da0*/  FADD.FTZ R85, R85, R84 ;  /* 0x0000005455557221 */ /* 0x002fe20000010000 */
[----:B------:R-:W-:Y:S01]  /*6db0*/  HFMA2.MMA R84, -RZ, RZ, 0, 2.384185791015625e-07 ;  /* 0x00000004ff547435 */ /* 0x000fe200000001ff */
[----:B------:R-:W-:Y:S02]  /*6dc0*/  MOV R235, 0xffffffff ;  /* 0xffffffff00eb7802 */ /* 0x000fe40000000f00 */
[----:B------:R-:W-:-:S02]  /*6dd0*/  MOV R73, R110 ;  /* 0x0000006e00497202 */ /* 0x000fc40000000f00 */
[----:B------:R-:W-:Y:S02]  /*6de0*/  MOV R72, 0x6e00 ;  /* 0x00006e0000487802 */ /* 0x000fe40000000f00 */
[----:B------:R-:W-:Y:S05]  /*6df0*/  CALL.REL.NOINC `($__internal_25_$__cuda_sm70_shflsync_bfly_p) ;  /* 0x0000027000007944 */ /* 0x000fea0003c00000 */
[----:B-1----:R-:W-:Y:S01]  /*6e00*/  MOV R111, R84 ;  /* 0x00000054006f7202 */ /* 0x002fe20000000f00 */
[----:B------:R-:W-:Y:S01]  /*6e10*/  HFMA2.MMA R84, -RZ, RZ, 0, 2.384185791015625e-07 ;  /* 0x00000004ff547435 */ /* 0x000fe200000001ff */
[----:B------:R-:W-:Y:S02]  /*6e20*/  MOV R73, R85 ;  /* 0x0000005500497202 */ /* 0x000fe40000000f00 */
[----:B------:R-:W-:Y:S02]  /*6e30*/  MOV R236, 0x1f ;  /* 0x0000001f00ec7802 */ /* 0x000fe40000000f00 */
[----:B------:R-:W-:Y:S02]  /*6e40*/  MOV R235, 0xffffffff ;  /* 0xffffffff00eb7802 */ /* 0x000fe40000000f00 */
[----:B------:R-:W-:Y:S02]  /*6e50*/  MOV R72, 0x6e70 ;  /* 0x00006e7000487802 */ /* 0x000fe40000000f00 */
[----:B------:R-:W-:Y:S05]  /*6e60*/  CALL.REL.NOINC `($__internal_25_$__cuda_sm70_shflsync_bfly_p) ;  /* 0x0000020000007944 */ /* 0x000fea0003c00000 */
[----:B------:R-:W-:Y:S01]  /*6e70*/  FADD.FTZ R110, R111, R110 ;  /* 0x0000006e6f6e7221 */ /* 0x000fe20000010000 */
[----:B------:R-:W-:Y:S01]  /*6e80*/  MOV R236, 0x1f ;  /* 0x0000001f00ec7802 */ /* 0x000fe20000000f00 */
[----:B-1----:R-:W-:Y:S01]  /*6e90*/  FADD.FTZ R85, R85, R84 ;  /* 0x0000005455557221 */ /* 0x002fe20000010000 */
[----:B------:R-:W-:Y:S01]  /*6ea0*/  HFMA2.MMA R84, -RZ, RZ, 0, 4.76837158203125e-07 ;  /* 0x00000008ff547435 */ /* 0x000fe200000001ff */
[----:B------:R-:W-:-:S02]  /*6eb0*/  MOV R235, 0xffffffff ;  /* 0xffffffff00eb7802 */ /* 0x000fc40000000f00 */
[----:B------:R-:W-:Y:S02]  /*6ec0*/  MOV R73, R110 ;  /* 0x0000006e00497202 */ /* 0x000fe40000000f00 */
[----:B------:R-:W-:Y:S02]  /*6ed0*/  MOV R72, 0x6ef0 ;  /* 0x00006ef000487802 */ /* 0x000fe40000000f00 */
[----:B------:R-:W-:Y:S05]  /*6ee0*/  CALL.REL.NOINC `($__internal_25_$__cuda_sm70_shflsync_bfly_p) ;  /* 0x0000018000007944 */ /* 0x000fea0003c00000 */
[----:B-1----:R-:W-:Y:S01]  /*6ef0*/  MOV R111, R84 ;  /* 0x00000054006f7202 */ /* 0x002fe20000000f00 */
[----:B------:R-:W-:Y:S01]  /*6f00*/  HFMA2.MMA R84, -RZ, RZ, 0, 4.76837158203125e-07 ;  /* 0x00000008ff547435 */ /* 0x000fe200000001ff */
[----:B------:R-:W-:Y:S02]  /*6f10*/  MOV R73, R85 ;  /* 0x0000005500497202 */ /* 0x000fe40000000f00 */
[----:B------:R-:W-:Y:S02]  /*6f20*/  MOV R236, 0x1f ;  /* 0x0000001f00ec7802 */ /* 0x000fe40000000f00 */
[----:B------:R-:W-:Y:S02]  /*6f30*/  MOV R235, 0xffffffff ;  /* 0xffffffff00eb7802 */ /* 0x000fe40000000f00 */
[----:B------:R-:W-:-:S02]  /*6f40*/  MOV R72, 0x6f60 ;  /* 0x00006f6000487802 */ /* 0x000fc40000000f00 */
[----:B------:R-:W-:Y:S05]  /*6f50*/  CALL.REL.NOINC `($__internal_25_$__cuda_sm70_shflsync_bfly_p) ;  /* 0x0000011000007944 */ /* 0x000fea0003c00000 */
[----:B------:R-:W-:Y:S01]  /*6f60*/  FADD.FTZ R110, R111, R110 ;  /* 0x0000006e6f6e7221 */ /* 0x000fe20000010000 */
[----:B------:R-:W-:Y:S01]  /*6f70*/  MOV R236, 0x1f ;  /* 0x0000001f00ec7802 */ /* 0x000fe20000000f00 */
[----:B-1----:R-:W-:Y:S01]  /*6f80*/  FADD.FTZ R85, R85, R84 ;  /* 0x0000005455557221 */ /* 0x002fe20000010000 */
[----:B------:R-:W-:Y:S01]  /*6f90*/  HFMA2.MMA R84, -RZ, RZ, 0, 9.5367431640625e-07 ;  /* 0x00000010ff547435 */ /* 0x000fe200000001ff */
[----:B------:R-:W-:-:S02]  /*6fa0*/  MOV R235, 0xffffffff ;  /* 0xffffffff00eb7802 */ /* 0x000fc40000000f00 */
[----:B------:R-:W-:Y:S02]  /*6fb0*/  MOV R73, R110 ;  /* 0x0000006e00497202 */ /* 0x000fe40000000f00 */
[----:B------:R-:W-:Y:S02]  /*6fc0*/  MOV R72, 0x6fe0 ;  /* 0x00006fe000487802 */ /* 0x000fe40000000f00 */
[----:B------:R-:W-:Y:S05]  /*6fd0*/  CALL.REL.NOINC `($__internal_25_$__cuda_sm70_shflsync_bfly_p) ;  /* 0x0000009000007944 */ /* 0x000fea0003c00000 */
[----:B-1----:R-:W-:Y:S01]  /*6fe0*/  MOV R111, R84 ;  /* 0x00000054006f7202 */ /* 0x002fe20000000f00 */
[----:B------:R-:W-:Y:S01]  /*6ff0*/  HFMA2.MMA R84, -RZ, RZ, 0, 9.5367431640625e-07 ;  /* 0x00000010ff547435 */ /* 0x000fe200000001ff */
[----:B------:R-:W-:Y:S02]  /*7000*/  MOV R73, R85 ;  /* 0x0000005500497202 */ /* 0x000fe40000000f00 */
[----:B------:R-:W-:Y:S02]  /*7010*/  MOV R236, 0x1f ;  /* 0x0000001f00ec7802 */ /* 0x000fe40000000f00 */
[----:B------:R-:W-:Y:S02]  /*7020*/  MOV R235, 0xffffffff ;  /* 0xffffffff00eb7802 */ /* 0x000fe40000000f00 */
[----:B------:R-:W-:-:S02]  /*7030*/  MOV R72, 0x7050 ;  /* 0x0000705000487802 */ /* 0x000fc40000000f00 */
[----:B------:R-:W-:Y:S05]  /*7040*/  CALL.REL.NOINC `($__internal_25_$__cuda_sm70_shflsync_bfly_p) ;  /* 0x0000002000007944 */ /* 0x000fea0003c00000 */
[----:B-1----:R-:W-:Y:S01]  /*7050*/  MOV R72, R84 ;  /* 0x0000005400487202 */ /* 0x002fe20000000f00 */
[----:B------:R-:W-:Y:S05]  /*7060*/  BRA `(.L_x_2041) ;  /* 0xffffc04000007947 */ /* 0x000fea000383ffff */
        .weak           $__internal_25_$__cuda_sm70_shflsync_bfly_p
        .type           $__internal_25_$__cuda_sm70_shflsync_bfly_p,@function
        .size           $__internal_25_$__cuda_sm70_shflsync_bfly_p,(.L_x_14907 - $__internal_25_$__cuda_sm70_shflsync_bfly_p)
$__internal_25_$__cuda_sm70_shflsync_bfly_p:
[----:B------:R-:W-:Y:S04]  /*7070*/  WARPSYNC R235 ;  /* 0x000000eb00007348 */ /* 0x000fe80003800000 */
[----:B------:R0:W1:Y:S02]  /*7080*/  SHFL.BFLY PT, R84, R73, R84, R236 ;  /* 0x0c00005449547389 */ /* 0x00006400000e00ec */
[----:B0-----:R-:W-:-:S06]  /*7090*/  HFMA2.MMA R73, -RZ, RZ, 0, 0 ;  /* 0x00000000ff497435 */ /* 0x001fcc00000001ff */
[----:B------:R-:W-:Y:S05]  /*70a0*/  RET.REL.NODEC R72 `(_ZN10layer_norm13ln_bwd_kernelINS_13Kernel_traitsI6__halfS2_S2_S2_fjLj1280ELj1ELj4ELj1ELj16ENS_18Kernel_traits_baseILj1280ES2_S2_S2_S2_fjLj128EEEEELb0ELb1ELb0ELb1EEEvNS_9BwdParamsE) ;  /* 0xffff8f5048007950 */ /* 0x000fea0003c3ffff */
.L_x_2042:
        /* <DEDUP_REMOVED lines=13> */
.L_x_14907:


//--------------------- .text._ZN10layer_norm13ln_bwd_kernelINS_13Kernel_traitsI6__halfS2_S2_S2_fjLj1280ELj1ELj4ELj1ELj16ENS_18Kernel_traits_baseILj1280ES2_S2_S2_S2_fjLj128EEEEELb0ELb1ELb1ELb0EEEvNS_9BwdParamsE --------------------------
	.section	.text._ZN10layer_norm13ln_bwd_kernelINS_13Kernel_traitsI6__halfS2_S2_S2_fjLj1280ELj1ELj4ELj1ELj16ENS_18Kernel_traits_baseILj1280ES2_S2_S2_S2_fjLj128EEEEELb0ELb1ELb1ELb0EEEvNS_9BwdParamsE,"ax",@progbits
	.sectioninfo	@"SHI_REGISTERS=255"
	.align	128
        .global         _ZN10layer_norm13ln_bwd_kernelINS_13Kernel_traitsI6__halfS2_S2_S2_fjLj1280ELj1ELj4ELj1ELj16ENS_18Kernel_traits_baseILj1280ES2_S2_S2_S2_fjLj128EEEEELb0ELb1ELb1ELb0EEEvNS_9BwdParamsE
        .type           _ZN10layer_norm13ln_bwd_kernelINS_13Kernel_traitsI6__halfS2_S2_S2_fjLj1280ELj1ELj4ELj1ELj16ENS_18Kernel_traits_baseILj1280ES2_S2_S2_S2_fjLj128EEEEELb0ELb1ELb1ELb0EEEvNS_9BwdParamsE,@function
        .size           _ZN10layer_norm13ln_bwd_kernelINS_13Kernel_traitsI6__halfS2_S2_S2_fjLj1280ELj1ELj4ELj1ELj16ENS_18Kernel_traits_baseILj1280ES2_S2_S2_S2_fjLj128EEEEELb0ELb1ELb1ELb0EEEvNS_9BwdParamsE,(.L_x_14908 - _ZN10layer_norm13ln_bwd_kernelINS_13Kernel_traitsI6__halfS2_S2_S2_fjLj1280ELj1ELj4ELj1ELj16ENS_18Kernel_traits_baseILj1280ES2_S2_S2_S2_fjLj128EEEEELb0ELb1ELb1ELb0EEEvNS_9BwdParamsE)
        .other          _ZN10layer_norm13ln_bwd_kernelINS_13Kernel_traitsI6__halfS2_S2_S2_fjLj1280ELj1ELj4ELj1ELj16ENS_18Kernel_traits_baseILj1280ES2_S2_S2_S2_fjLj128EEEEELb0ELb1ELb1ELb0EEEvNS_9BwdParamsE,@"STO_CUDA_ENTRY STV_DEFAULT"
_ZN10layer_norm13ln_bwd_kernelINS_13Kernel_traitsI6__halfS2_S2_S2_fjLj1280ELj1ELj4ELj1ELj16ENS_18Kernel_traits_baseILj1280ES2_S2_S2_S2_fjLj128EEEEELb0ELb1ELb1ELb0EEEvNS_9BwdParamsE:
.text._ZN10layer_norm13ln_bwd_kernelINS_13Kernel_traitsI6__halfS2_S2_S2_fjLj1280ELj1ELj4ELj1ELj16ENS_18Kernel_traits_baseILj1280ES2_S2_S2_S2_fjLj128EEEEELb0ELb1ELb1ELb0EEEvNS_9BwdParamsE:
        /* <DEDUP_REMOVED lines=23> */
[----:B------:R-:W-:Y:S01]  /*0170*/  BSSY B0, `(.L_x_2043) ;  /* 0x000078c000007945 */ /* 0x000fe20003800000 */
[----:B------:R-:W-:Y:S01]  /*0180*/  @P2 MOV R41, 0x10 ;  /* 0x0000001000292802 */ /* 0x000fe20000000f00 */
[----:B------:R1:W5:Y:S02]  /*0190*/  @P4 LDG.E.128 R152, [R28.64] ;  /* 0x000000041c984981 */ /* 0x000364000c1e1d00 */
[CC--:B------:R-:W-:Y:S01]  /*01a0*/  @P3 IMAD.WIDE.U32 R32, R40.reuse, R43.reuse, c[0x0][0x1b0] ;  /* 0x00006c0028203625 */ /* 0x0c0fe200078e002b */
[----:B------:R-:W-:Y:S01]  /*01b0*/  SHF.R.U32.HI R0, RZ, 0x5, R56 ;  /* 0x00000005ff007819 */ /* 0x000fe20000011638 */
[----:B------:R2:W5:Y:S02]  /*01c0*/  @P4 LDG.E.128 R20, [R30.64] ;  /* 0x000000041e144981 */ /* 0x000564000c1e1d00 */
[C---:B------:R-:W-:Y:S01]  /*01d0*/  @P3 IMAD.WIDE.U32 R42, R40.reuse, R43, c[0x0][0x1c8] ;  /* 0x00007200282a3625 */ /* 0x040fe200078e002b */
[----:B------:R-:W-:Y:S01]  /*01e0*/  @P3 IADD3 R40, R40, 0x20, RZ ;  /* 0x0000002028283810 */ /* 0x000fe20007ffe0ff */
[----:B------:R3:W5:Y:S04]  /*01f0*/  @P3 LDG.E.128 R80, [R32.64] ;  /* 0x0000000420503981 */ /* 0x000768000c1e1d00 */
[CC--:B------:R-:W-:Y:S01]  /*0200*/  @P0 IMAD.WIDE.U32 R48, R40.reuse, R51.reuse, c[0x0][0x1b0] ;  /* 0x00006c0028300625 */ /* 0x0c0fe200078e0033 */
[----:B0-----:R-:W-:Y:S01]  /*0210*/  LEA R3, R3, R0, 0x2 ;  /* 0x0000000003037211 */ /* 0x001fe200078e10ff */
        /* <DEDUP_REMOVED lines=17> */
[----:B---3--:R-:W-:Y:S01]  /*0330*/  CS2R R32, SRZ ;  /* 0x0000000000207805 */ /* 0x008fe2000001ff00 */
[----:B------:R-:W-:Y:S01]  /*0340*/  CS2R R168, SRZ ;  /* 0x0000000000a87805 */ /* 0x000fe2000001ff00 */
[----:B0-----:R-:W-:Y:S01]  /*0350*/  CS2R R34, SRZ ;  /* 0x0000000000227805 */ /* 0x001fe2000001ff00 */
        /* <DEDUP_REMOVED lines=58> */
[--C-:B------:R-:W-:Y:S01]  /*0700*/  HADD2.F32 R152, -RZ, R153.reuse.H0_H0 ;  /* 0x20000099ff987230 */ /* 0x100fe20000004100 */
[----:B------:R0:W-:Y:S04]  /*0710*/  STL [R1+0x13c], R29 ;  /* 0x00013c1d01007387 */ /* 0x0001e80000100800 */
[----:B------:R1:W-:Y:S04]  /*0720*/  STL [R1+0x138], R0 ;  /* 0x0001380001007387 */ /* 0x0003e80000100800 */
[----:B------:R2:W-:Y:S01]  /*0730*/  STL [R1+0x134], R152 ;  /* 0x0001349801007387 */ /* 0x0005e20000100800 */
[----:B0-----:R-:W-:-:S02]  /*0740*/  HADD2.F32 R29, -RZ, R153.H1_H1 ;  /* 0x30000099ff1d7230 */ /* 0x001fc40000004100 */
        /* <DEDUP_REMOVED lines=62> */
[----:B------:R0:W-:Y:S01]  /*0b30*/  STL [R1+0xb8], R29 ;  /* 0x0000b81d01007387 */ /* 0x0001e20000100800 */
[----:B------:R-:W-:-:S03]  /*0b40*/  HADD2.F32 R25, -RZ, R26.H0_H0 ;  /* 0x2000001aff197230 */ /* 0x000fc60000004100 */
[----:B------:R1:W-:Y:S04]  /*0b50*/  STL [R1+0xb4], R0 ;  /* 0x0000b40001007387 */ /* 0x0003e80000100800 */
[----:B------:R2:W-:Y:S01]  /*0b60*/  STL [R1+0xb0], R24 ;  /* 0x0000b01801007387 */ /* 0x0005e20000100800 */
[----:B0-----:R-:W-:-:S03]  /*0b70*/  HFMA2.MMA R29, -RZ, RZ, 0, 0 ;  /* 0x00000000ff1d7435 */ /* 0x001fc600000001ff */
[----:B------:R0:W-:Y:S01]  /*0b80*/  STL [R1+0xac], R25 ;  /* 0x0000ac1901007387 */ /* 0x0001e20000100800 */
[----:B-1----:R-:W-:Y:S02]  /*0b90*/  HADD2.F32 R0, -RZ, R26.H1_H1 ;  /* 0x3000001aff007230 */ /* 0x002fe40000004100 */
[----:B--2---:R-:W-:-:S03]  /*0ba0*/  HADD2.F32 R24, -RZ, R27.H0_H0 ;  /* 0x2000001bff187230 */ /* 0x004fc60000004100 */
[----:B------:R1:W-:Y:S01]  /*0bb0*/  STL [R1+0xa8], R0 ;  /* 0x0000a80001007387 */ /* 0x0003e20000100800 */
[----:B0-----:R-:W-:-:S03]  /*0bc0*/  HADD2.F32 R25, -RZ, R27.H1_H1 ;  /* 0x3000001bff197230 */ /* 0x001fc60000004100 */
[----:B------:R0:W-:Y:S04]  /*0bd0*/  STL [R1+0xa4], R24 ;  /* 0x0000a41801007387 */ /* 0x0001e80000100800 */
[----:B------:R-:W-:Y:S01]  /*0be0*/  STL [R1+0xa0], R25 ;  /* 0x0000a01901007387 */ /* 0x000fe20000100800 */
[--C-:B-1----:R-:W-:Y:S02]  /*0bf0*/  HADD2.F32 R0, -RZ, R20.reuse.H0_H0 ;  /* 0x20000014ff007230 */ /* 0x102fe40000004100 */
[----:B0-----:R-:W-:-:S03]  /*0c00*/  HADD2.F32 R24, -RZ, R20.H1_H1 ;  /* 0x30000014ff187230 */ /* 0x001fc60000004100 */
[----:B------:R0:W-:Y:S01]  /*0c10*/  STL [R1+0x9c], R0 ;  /* 0x00009c0001007387 */ /* 0x0001e20000100800 */
[----:B------:R-:W-:-:S03]  /*0c20*/  HADD2.F32 R20, -RZ, R21.H0_H0 ;  /* 0x20000015ff147230 */ /* 0x000fc60000004100 */
[----:B------:R-:W-:Y:S04]  /*0c30*/  STL [R1+0x98], R24 ;  /* 0x0000981801007387 */ /* 0x000fe80000100800 */
[----:B------:R1:W-:Y:S01]  /*0c40*/  STL [R1+0x94], R20 ;  /* 0x0000941401007387 */ /* 0x0003e20000100800 */
[----:B0-----:R-:W-:Y:S02]  /*0c50*/  HADD2.F32 R0, -RZ, R21.H1_H1 ;  /* 0x30000015ff007230 */ /* 0x001fe40000004100 */
[----:B------:R-:W-:-:S03]  /*0c60*/  HADD2.F32 R21, -RZ, R22.H0_H0 ;  /* 0x20000016ff157230 */ /* 0x000fc60000004100 */
[----:B------:R0:W-:Y:S01]  /*0c70*/  STL [R1+0x90], R0 ;  /* 0x0000900001007387 */ /* 0x0001e20000100800 */
[----:B-1----:R-:W-:-:S03]  /*0c80*/  HADD2.F32 R20, -RZ, R22.H1_H1 ;  /* 0x30000016ff147230 */ /* 0x002fc60000004100 */
[----:B------:R1:W-:Y:S04]  /*0c90*/  STL [R1+0x8c], R21 ;  /* 0x00008c1501007387 */ /* 0x0003e80000100800 */
[----:B------:R2:W-:Y:S01]  /*0ca0*/  STL [R1+0x88], R20 ;  /* 0x0000881401007387 */ /* 0x0005e20000100800 */
[--C-:B0-----:R-:W-:Y:S02]  /*0cb0*/  HADD2.F32 R0, -RZ, R23.reuse.H0_H0 ;  /* 0x20000017ff007230 */ /* 0x101fe40000004100 */
[----:B-1----:R-:W-:-:S03]  /*0cc0*/  HADD2.F32 R21, -RZ, R23.H1_H1 ;  /* 0x30000017ff157230 */ /* 0x002fc60000004100 */
[----:B------:R0:W-:Y:S01]  /*0cd0*/  STL [R1+0x84], R0 ;  /* 0x0000840001007387 */ /* 0x0001e20000100800 */
[----:B--2---:R-:W-:-:S03]  /*0ce0*/  HADD2.F32 R20, -RZ, R16.H0_H0 ;  /* 0x20000010ff147230 */ /* 0x004fc60000004100 */
[----:B------:R-:W-:Y:S04]  /*0cf0*/  STL [R1+0x80], R21 ;  /* 0x0000801501007387 */ /* 0x000fe80000100800 */
[----:B------:R-:W-:Y:S01]  /*0d00*/  STL [R1+0x7c], R20 ;  /* 0x00007c1401007387 */ /* 0x000fe20000100800 */
[----:B0-----:R-:W-:Y:S02]  /*0d10*/  HADD2.F32 R0, -RZ, R16.H1_H1 ;  /* 0x30000010ff007230 */ /* 0x001fe40000004100 */
[--C-:B------:R-:W-:Y:S02]  /*0d20*/  HADD2.F32 R16, -RZ, R17.reuse.H0_H0 ;  /* 0x20000011ff107230 */ /* 0x100fe40000004100 */
[----:B------:R-:W-:Y:S01]  /*0d30*/  HADD2.F32 R17, -RZ, R17.H1_H1 ;  /* 0x30000011ff117230 */ /* 0x000fe20000004100 */
        /* <DEDUP_REMOVED lines=13> */
[----:B------:R-:W-:Y:S04]  /*0e10*/  STL [R1+0x5c], R16 ;  /* 0x00005c1001007387 */ /* 0x000fe80000100800 */
[----:B------:R1:W-:Y:S01]  /*0e20*/  STL [R1+0x58], R12 ;  /* 0x0000580c01007387 */ /* 0x0003e20000100800 */
[--C-:B0-----:R-:W-:Y:S02]  /*0e30*/  HADD2.F32 R0, -RZ, R13.reuse.H0_H0 ;  /* 0x2000000dff007230 */ /* 0x101fe40000004100 */
[----:B------:R-:W-:-:S03]  /*0e40*/  HADD2.F32 R13, -RZ, R13.H1_H1 ;  /* 0x3000000dff0d7230 */ /* 0x000fc60000004100 */
[----:B------:R0:W-:Y:S01]  /*0e50*/  STL [R1+0x54], R0 ;  /* 0x0000540001007387 */ /* 0x0001e20000100800 */
[----:B-1----:R-:W-:-:S03]  /*0e60*/  HADD2.F32 R12, -RZ, R14.H0_H0 ;  /* 0x2000000eff0c7230 */ /* 0x002fc60000004100 */
[----:B------:R1:W-:Y:S04]  /*0e70*/  STL [R1+0x50], R13 ;  /* 0x0000500d01007387 */ /* 0x0003e80000100800 */
[----:B------:R2:W-:Y:S01]  /*0e80*/  STL [R1+0x4c], R12 ;  /* 0x00004c0c01007387 */ /* 0x0005e20000100800 */
[----:B0-----:R-:W-:Y:S02]  /*0e90*/  HADD2.F32 R0, -RZ, R14.H1_H1 ;  /* 0x3000000eff007230 */ /* 0x001fe40000004100 */
[----:B-1----:R-:W-:-:S03]  /*0ea0*/  HADD2.F32 R13, -RZ, R15.H0_H0 ;  /* 0x2000000fff0d7230 */ /* 0x002fc60000004100 */
[----:B------:R0:W-:Y:S01]  /*0eb0*/  STL [R1+0x48], R0 ;  /* 0x0000480001007387 */ /* 0x0001e20000100800 */
[----:B--2---:R-:W-:-:S03]  /*0ec0*/  HADD2.F32 R12, -RZ, R15.H1_H1 ;  /* 0x3000000fff0c7230 */ /* 0x004fc60000004100 */
[----:B------:R-:W-:Y:S04]  /*0ed0*/  STL [R1+0x44], R13 ;  /* 0x0000440d01007387 */ /* 0x000fe80000100800 */
[----:B------:R1:W-:Y:S01]  /*0ee0*/  STL [R1+0x40], R12 ;  /* 0x0000400c01007387 */ /* 0x0003e20000100800 */
[--C-:B0-----:R-:W-:Y:S02]  /*0ef0*/  HADD2.F32 R0, -RZ, R8.reuse.H0_H0 ;  /* 0x20000008ff007230 */ /* 0x101fe40000004100 */
[----:B------:R-:W-:-:S03]  /*0f00*/  HADD2.F32 R8, -RZ, R8.H1_H1 ;  /* 0x30000008ff087230 */ /* 0x000fc60000004100 */
[----:B------:R0:W-:Y:S01]  /*0f10*/  STL [R1+0x3c], R0 ;  /* 0x00003c0001007387 */ /* 0x0001e20000100800 */
[----:B-1----:R-:W-:-:S03]  /*0f20*/  HADD2.F32 R12, -RZ, R9.H0_H0 ;  /* 0x20000009ff0c7230 */ /* 0x002fc60000004100 */
        /* <DEDUP_REMOVED lines=18> */
[----:B------:R-:W-:-:S03]  /*1050*/  HADD2.F32 R5, -RZ, R6.H1_H1 ;  /* 0x30000006ff057230 */ /* 0x000fc60000004100 */
[----:B------:R-:W-:Y:S04]  /*1060*/  STL [R1+0x14], R8 ;  /* 0x0000140801007387 */ /* 0x000fe80000100800 */
[----:B------:R1:W-:Y:S01]  /*1070*/  STL [R1+0x10], R4 ;  /* 0x0000100401007387 */ /* 0x0003e20000100800 */
[----:B0-----:R-:W-:-:S05]  /*1080*/  HADD2.F32 R0, -RZ, R6.H0_H0 ;  /* 0x20000006ff007230 */ /* 0x001fca0000004100 */
[----:B------:R0:W-:Y:S01]  /*1090*/  STL [R1+0xc], R0 ;  /* 0x00000c0001007387 */ /* 0x0001e20000100800 */
[----:B-1----:R-:W-:-:S03]  /*10a0*/  HADD2.F32 R4, -RZ, R7.H0_H0 ;  /* 0x20000007ff047230 */ /* 0x002fc60000004100 */
[----:B------:R1:W-:Y:S04]  /*10b0*/  STL [R1+0x8], R5 ;  /* 0x0000080501007387 */ /* 0x0003e80000100800 */
[----:B------:R1:W-:Y:S01]  /*10c0*/  STL [R1+0x4], R4 ;  /* 0x0000040401007387 */ /* 0x0003e20000100800 */
[----:B0-----:R-:W-:-:S05]  /*10d0*/  HADD2.F32 R0, -RZ, R7.H1_H1 ;  /* 0x30000007ff007230 */ /* 0x001fca0000004100 */
[----:B------:R1:W-:Y:S02]  /*10e0*/  STL [R1], R0 ;  /* 0x0000000001007387 */ /* 0x0003e40000100800 */
.L_x_2210:
[----:B------:R-:W-:-:S05]  /*10f0*/  MOV R176, 0x4 ;  /* 0x0000000400b07802 */ /* 0x000fca0000000f00 */
[----:B-1----:R-:W-:-:S05]  /*1100*/  IMAD.WIDE R4, R3, R176, c[0x0][0x1d8] ;  /* 0x0000760003047625 */ /* 0x002fca00078e02b0 */
        /* <DEDUP_REMOVED lines=20> */
[----:B-----5:R-:W-:-:S11]  /*1250*/  MOV R4, R5 ;  /* 0x0000000500047202 */ /* 0x020fd60000000f00 */
[----:B------:R-:W-:Y:S05]  /*1260*/  @!P3 BRA `(.L_x_2048) ;  /* 0x000000500000b947 */ /* 0x000fea0003800000 */
[----:B------:R-:W-:-:S04]  /*1270*/  ISETP.NE.U32.AND P3, PT, RZ, c[0x0][0x218], PT ;  /* 0x00008600ff007a0c */ /* 0x000fc80003f65070 */
[----:B------:R-:W-:-:S13]  /*1280*/  ISETP.NE.AND.EX P3, PT, RZ, c[0x0][0x21c], PT, P3 ;  /* 0x00008700ff007a0c */ /* 0x000fda0003f65330 */
[----:B------:R-:W-:Y:S05]  /*1290*/  @!P3 BRA `(.L_x_2049) ;  /* 0x000000100000b947 */ /* 0x000fea0003800000 */
[----:B------:R0:W5:Y:S02]  /*12a0*/  LDG.E.128 R152, [R204.64] ;  /* 0x00000004cc987981 */ /* 0x000164000c1e1d00 */
.L_x_2049:
[----:B------:R-:W-:Y:S02]  /*12b0*/  IADD3 R4, R5, 0x20, RZ ;  /* 0x0000002005047810 */ /* 0x000fe40007ffe0ff */
.L_x_2048:
[----:B------:R-:W-:Y:S05]  /*12c0*/  BSYNC B2 ;  /* 0x0000000000027941 */ /* 0x000fea0003800000 */
.L_x_2047:
        /* <DEDUP_REMOVED lines=8> */
.L_x_2052:
[----:B------:R-:W-:Y:S02]  /*1350*/  IADD3 R4, R4, 0x20, RZ ;  /* 0x0000002004047810 */ /* 0x000fe40007ffe0ff */
.L_x_2051:
[----:B------:R-:W-:Y:S05]  /*1360*/  BSYNC B2 ;  /* 0x0000000000027941 */ /* 0x000fea0003800000 */
.L_x_2050:
[----:B------:R-:W-:Y:S01]  /*1370*/  BSSY B2, `(.L_x_2053) ;  /* 0x0000008000027945 */ /* 0x000fe20003800000 */
[----:B------:R-:W-:Y:S05]  /*1380*/  @!P0 BRA `(.L_x_2054) ;  /* 0x0000006000008947 */ /* 0x000fea0003800000 */
[----:B------:R-:W-:-:S04]  /*1390*/  ISETP.NE.U32.AND P3, PT, RZ, c[0x0][0x218], PT ;  /* 0x00008600ff007a0c */ /* 0x000fc80003f65070 */
[----:B------:R-:W-:-:S13]  /*13a0*/  ISETP.NE.AND.EX P3, PT, RZ, c[0x0][0x21c], PT, P3 ;  /* 0x00008700ff007a0c */ /* 0x000fda0003f65330 */
[----:B------:R-:W-:Y:S05]  /*13b0*/  @!P3 BRA `(.L_x_2055) ;  /* 0x000000200000b947 */ /* 0x000fea0003800000 */
[----:B------:R-:W-:-:S06]  /*13c0*/  IMAD.WIDE.U32 R156, R4, R181, c[0x0][0x218] ;  /* 0x00008600049c7625 */ /* 0x000fcc00078e00b5 */
[----:B------:R-:W5:Y:S02]  /*13d0*/  LDG.E.128 R156, [R156.64] ;  /* 0x000000049c9c7981 */ /* 0x000f64000c1e1d00 */
.L_x_2055:
[----:B------:R-:W-:Y:S02]  /*13e0*/  IADD3 R4, R4, 0x20, RZ ;  /* 0x0000002004047810 */ /* 0x000fe40007ffe0ff */
.L_x_2054:
[----:B------:R-:W-:Y:S05]  /*13f0*/  BSYNC B2 ;  /* 0x0000000000027941 */ /* 0x000fea0003800000 */
.L_x_2053:
[----:B------:R-:W-:Y:S01]  /*1400*/  BSSY B2, `(.L_x_2056) ;  /* 0x0000008000027945 */ /* 0x000fe20003800000 */
[----:B------:R-:W-:Y:S05]  /*1410*/  @!P1 BRA `(.L_x_2057) ;  /* 0x0000006000009947 */ /* 0x000fea0003800000 */
[----:B------:R-:W-:-:S04]  /*1420*/  ISETP.NE.U32.AND P3, PT, RZ, c[0x0][0x218], PT ;  /* 0x00008600ff007a0c */ /* 0x000fc80003f65070 */
[----:B------:R-:W-:-:S13]  /*1430*/  ISETP.NE.AND.EX P3, PT, RZ, c[0x0][0x21c], PT, P3 ;  /* 0x00008700ff007a0c */ /* 0x000fda0003f65330 */
[----:B------:R-:W-:Y:S05]  /*1440*/  @!P3 BRA `(.L_x_2058) ;  /* 0x000000200000b947 */ /* 0x000fea0003800000 */
[----:B------:R-:W-:-:S06]  /*1450*/  IMAD.WIDE.U32 R160, R4, R181, c[0x0][0x218] ;  /* 0x0000860004a07625 */ /* 0x000fcc00078e00b5 */
[----:B------:R-:W5:Y:S02]  /*1460*/  LDG.E.128 R160, [R160.64] ;  /* 0x00000004a0a07981 */ /* 0x000f64000c1e1d00 */
.L_x_2058:
[----:B------:R-:W-:Y:S02]  /*1470*/  IADD3 R4, R4, 0x20, RZ ;  /* 0x0000002004047810 */ /* 0x000fe40007ffe0ff */
.L_x_2057:
[----:B------:R-:W-:Y:S05]  /*1480*/  BSYNC B2 ;  /* 0x0000000000027941 */ /* 0x000fea0003800000 */
.L_x_2056:
        /* <DEDUP_REMOVED lines=8> */
.L_x_2046:
        /* <DEDUP_REMOVED lines=26> */
[--C-:B---3--:R-:W-:Y:S02]  /*16b0*/  HADD2.F32 R210, -RZ, R176.reuse.H0_H0 ;  /* 0x200000b0ffd27230 */ /* 0x108fe40000004100 */
[----:B------:R-:W-:Y:S02]  /*16c0*/  HADD2.F32 R251, -RZ, R176.H1_H1 ;  /* 0x300000b0fffb7230 */ /* 0x000fe40000004100 */
[--C-:B------:R-:W-:Y:S02]  /*16d0*/  HADD2.F32 R249, -RZ, R177.reuse.H0_H0 ;  /* 0x200000b1fff97230 */ /* 0x100fe40000004100 */
[----:B------:R-:W-:-:S02]  /*16e0*/  HADD2.F32 R247, -RZ, R177.H1_H1 ;  /* 0x300000b1fff77230 */ /* 0x000fc40000004100 */
[--C-:B------:R-:W-:Y:S02]  /*16f0*/  HADD2.F32 R245, -RZ, R178.reuse.H0_H0 ;  /* 0x200000b2fff57230 */ /* 0x100fe40000004100 */
[----:B------:R-:W-:Y:S02]  /*1700*/  HADD2.F32 R243, -RZ, R178.H1_H1 ;  /* 0x300000b2fff37230 */ /* 0x000fe40000004100 */
[--C-:B------:R-:W-:Y:S01]  /*1710*/  HADD2.F32 R241, -RZ, R179.reuse.H0_H0 ;  /* 0x200000b3fff17230 */ /* 0x100fe20000004100 */
[C---:B------:R-:W-:Y:S01]  /*1720*/  FADD.FTZ R210, -R239.reuse, R210 ;  /* 0x000000d2efd27221 */ /* 0x040fe20000010100 */
[----:B------:R-:W-:Y:S01]  /*1730*/  HADD2.F32 R179, -RZ, R179.H1_H1 ;  /* 0x300000b3ffb37230 */ /* 0x000fe20000004100 */
        /* <DEDUP_REMOVED lines=9> */
[--C-:B--2---:R-:W-:Y:S01]  /*17d0*/  HADD2.F32 R211, -RZ, R180.reuse.H0_H0 ;  /* 0x200000b4ffd37230 */ /* 0x104fe20000004100 */
[----:B------:R-:W-:Y:S01]  /*17e0*/  FMUL.FTZ R210, R0, R210 ;  /* 0x000000d200d27220 */ /* 0x000fe20000410000 */
[----:B------:R-:W-:-:S03]  /*17f0*/  HADD2.F32 R180, -RZ, R180.H1_H1 ;  /* 0x300000b4ffb47230 */ /* 0x000fc60000004100 */
[----:B------:R-:W-:Y:S02]  /*1800*/  FADD.FTZ R72, R72, R211 ;  /* 0x000000d348487221 */ /* 0x000fe40000010000 */
[-C--:B------:R-:W-:Y:S02]  /*1810*/  FFMA.FTZ R28, R210, R211.reuse, R28 ;  /* 0x000000d3d21c7223 */ /* 0x080fe4000001001c */
[----:B------:R-:W-:Y:S01]  /*1820*/  FMUL.FTZ R211, R238, R211 ;  /* 0x000000d3eed37220 */ /* 0x000fe20000410000 */
[----:B------:R-:W-:Y:S01]  /*1830*/  HADD2.F32 R248, -RZ, R181.H0_H0 ;  /* 0x200000b5fff87230 */ /* 0x000fe20000004100 */
[C---:B------:R-:W-:Y:S02]  /*1840*/  FMUL.FTZ R249, R0.reuse, R249 ;  /* 0x000000f900f97220 */ /* 0x040fe40000410000 */
[----:B------:R-:W-:Y:S02]  /*1850*/  FMUL.FTZ R251, R0, R251 ;  /* 0x000000fb00fb7220 */ /* 0x000fe40000410000 */
[----:B------:R-:W-:-:S02]  /*1860*/  FMUL.FTZ R250, R219, R180 ;  /* 0x000000b4dbfa7220 */ /* 0x000fc40000410000 */
[----:B------:R-:W-:Y:S02]  /*1870*/  FADD.FTZ R177, RZ, R211 ;  /* 0x000000d3ffb17221 */ /* 0x000fe40000010000 */
[----:B------:R-:W-:Y:S01]  /*1880*/  FFMA.FTZ R176, R210, R211, RZ ;  /* 0x000000d3d2b07223 */ /* 0x000fe200000100ff */
[----:B------:R-:W-:Y:S01]  /*1890*/  HADD2.F32 R181, -RZ, R181.H1_H1 ;  /* 0x300000b5ffb57230 */ /* 0x000fe20000004100 */
[----:B------:R-:W-:Y:S02]  /*18a0*/  FADD.FTZ R74, R74, R248 ;  /* 0x000000f84a4a7221 */ /* 0x000fe40000010000 */
[-C--:B------:R-:W-:Y:S02]  /*18b0*/  FFMA.FTZ R30, R249, R248.reuse, R30 ;  /* 0x000000f8f91e7223 */ /* 0x080fe4000001001e */
[----:B----4-:R-:W-:Y:S02]  /*18c0*/  FMUL.FTZ R248, R215, R248 ;  /* 0x000000f8d7f87220 */ /* 0x010fe40000410000 */
[----:B------:R-:W-:-:S02]  /*18d0*/  FADD.FTZ R177, R177, R250 ;  /* 0x000000fab1b17221 */ /* 0x000fc40000010000 */
[----:B------:R-:W-:Y:S01]  /*18e0*/  FFMA.FTZ R176, R251, R250, R176 ;  /* 0x000000fafbb07223 */ /* 0x000fe200000100b0 */
[--C-:B------:R-:W-:Y:S01]  /*18f0*/  HADD2.F32 R244, -RZ, R182.reuse.H0_H0 ;  /* 0x200000b6fff47230 */ /* 0x100fe20000004100 */
[C---:B------:R-:W-:Y:S02]  /*1900*/  FMUL.FTZ R245, R0.reuse, R245 ;  /* 0x000000f500f57220 */ /* 0x040fe40000410000 */
[----:B------:R-:W-:Y:S02]  /*1910*/  FMUL.FTZ R247, R0, R247 ;  /* 0x000000f700f77220 */ /* 0x000fe40000410000 */
        /* <DEDUP_REMOVED lines=37> */
.L_x_2061:
[----:B------:R-:W-:Y:S05]  /*1b70*/  BSYNC B2 ;  /* 0x0000000000027941 */ /* 0x000fea0003800000 */
.L_x_2060:
[----:B------:R-:W0:Y:S01]  /*1b80*/  LDC.U8 R205, c[0x0][0x1f0] ;  /* 0x00007c00ffcd7b82 */ /* 0x000e220000000000 */
[----:B------:R-:W-:Y:S01]  /*1b90*/  ISETP.GE.U32.AND P3, PT, R2, 0x40, PT ;  /* 0x000000400200780c */ /* 0x000fe20003f66070 */
[----:B------:R-:W-:Y:S01]  /*1ba0*/  BSSY B2, `(.L_x_2062) ;  /* 0x000005f000027945 */ /* 0x000fe20003800000 */
[----:B------:R-:W-:-:S11]  /*1bb0*/  HFMA2.MMA R204, -RZ, RZ, 0, 9.5367431640625e-07 ;  /* 0x00000010ffcc7435 */ /* 0x000fd600000001ff */
        /* <DEDUP_REMOVED lines=14> */
[----:B-----5:R-:W-:Y:S01]  /*1ca0*/  FSEL R208, R4, RZ, !P3 ;  /* 0x000000ff04d07208 */ /* 0x020fe20005800000 */
[--C-:B----4-:R-:W-:Y:S02]  /*1cb0*/  HADD2.F32 R237, -RZ, R176.reuse.H0_H0 ;  /* 0x200000b0ffed7230 */ /* 0x110fe40000004100 */
[----:B------:R-:W-:Y:S02]  /*1cc0*/  HADD2.F32 R232, -RZ, R176.H1_H1 ;  /* 0x300000b0ffe87230 */ /* 0x000fe40000004100 */
[--C-:B------:R-:W-:Y:S02]  /*1cd0*/  HADD2.F32 R230, -RZ, R177.reuse.H0_H0 ;  /* 0x200000b1ffe67230 */ /* 0x100fe40000004100 */
[----:B------:R-:W-:Y:S02]  /*1ce0*/  HADD2.F32 R228, -RZ, R177.H1_H1 ;  /* 0x300000b1ffe47230 */ /* 0x000fe40000004100 */
[----:B------:R-:W-:-:S02]  /*1cf0*/  HADD2.F32 R226, -RZ, R178.H0_H0 ;  /* 0x200000b2ffe27230 */ /* 0x000fc40000004100 */
[----:B------:R-:W-:Y:S02]  /*1d00*/  HADD2.F32 R202, -RZ, R178.H1_H1 ;  /* 0x300000b2ffca7230 */ /* 0x000fe40000004100 */
[--C-:B------:R-:W-:Y:S01]  /*1d10*/  HADD2.F32 R206, -RZ, R179.reuse.H0_H0 ;  /* 0x200000b3ffce7230 */ /* 0x100fe20000004100 */
[C---:B------:R-:W-:Y:S01]  /*1d20*/  FADD.FTZ R237, -R208.reuse, R237 ;  /* 0x000000edd0ed7221 */ /* 0x040fe20000010100 */
[----:B------:R-:W-:Y:S01]  /*1d30*/  HADD2.F32 R179, -RZ, R179.H1_H1 ;  /* 0x300000b3ffb37230 */ /* 0x000fe20000004100 */
        /* <DEDUP_REMOVED lines=11> */
[--C-:B--2---:R-:W-:Y:S01]  /*1df0*/  HADD2.F32 R233, -RZ, R180.reuse.H0_H0 ;  /* 0x200000b4ffe97230 */ /* 0x104fe20000004100 */
[----:B------:R-:W-:Y:S01]  /*1e00*/  FMUL.FTZ R237, R0, R237 ;  /* 0x000000ed00ed7220 */ /* 0x000fe20000410000 */
[----:B------:R-:W-:-:S03]  /*1e10*/  HADD2.F32 R180, -RZ, R180.H1_H1 ;  /* 0x300000b4ffb47230 */ /* 0x000fc60000004100 */
[----:B------:R-:W-:Y:S02]  /*1e20*/  FADD.FTZ R40, R40, R233 ;  /* 0x000000e928287221 */ /* 0x000fe40000010000 */
[-C--:B------:R-:W-:Y:S02]  /*1e30*/  FFMA.FTZ R168, R237, R233.reuse, R168 ;  /* 0x000000e9eda87223 */ /* 0x080fe400000100a8 */
[----:B---3--:R-:W-:Y:S01]  /*1e40*/  FMUL.FTZ R233, R203, R233 ;  /* 0x000000e9cbe97220 */ /* 0x008fe20000410000 */
        /* <DEDUP_REMOVED lines=20> */
[----:B------:R-:W-:Y:S02]  /*1f90*/  FFMA.FTZ R84, R226, R225, R84 ;  /* 0x000000e1e2547223 */ /* 0x000fe40000010054 */
[----:B------:R-:W-:Y:S02]  /*1fa0*/  FADD.FTZ R215, R215, R227 ;  /* 0x000000e3d7d77221 */ /* 0x000fe40000010000 */
[----:B------:R-:W-:Y:S01]  /*1fb0*/  FFMA.FTZ R214, R228, R227, R214 ;  /* 0x000000e3e4d67223 */ /* 0x000fe200000100d6 */
[--C-:B------:R-:W-:Y:S01]  /*1fc0*/  HADD2.F32 R207, -RZ, R183.reuse.H0_H0 ;  /* 0x200000b7ffcf7230 */ /* 0x100fe20000004100 */
[C---:B------:R-:W-:Y:S02]  /*1fd0*/  FMUL.FTZ R206, R0.reuse, R206 ;  /* 0x000000ce00ce7220 */ /* 0x040fe40000410000 */
[----:B------:R-:W-:Y:S01]  /*1fe0*/  FMUL.FTZ R202, R0, R202 ;  /* 0x000000ca00ca7220 */ /* 0x000fe20000410000 */
[----:B------:R-:W-:Y:S01]  /*1ff0*/  HADD2.F32 R183, -RZ, R183.H1_H1 ;  /* 0x300000b7ffb77230 */ /* 0x000fe20000004100 */
        /* <DEDUP_REMOVED lines=25> */
.L_x_2063:
[----:B------:R-:W-:Y:S05]  /*2190*/  BSYNC B2 ;  /* 0x0000000000027941 */ /* 0x000fea0003800000 */
.L_x_2062:
        /* <DEDUP_REMOVED lines=16> */
[----:B-----5:R-:W-:Y:S01]  /*22a0*/  FSEL R176, R4, RZ, !P3 ;  /* 0x000000ff04b07208 */ /* 0x020fe20005800000 */
[--C-:B----4-:R-:W-:Y:S02]  /*22b0*/  HADD2.F32 R235, -RZ, R8.reuse.H0_H0 ;  /* 0x20000008ffeb7230 */ /* 0x110fe40000004100 */
[----:B-1----:R-:W-:-:S03]  /*22c0*/  HADD2.F32 R6, -RZ, R8.H1_H1 ;  /* 0x30000008ff067230 */ /* 0x002fc60000004100 */
[----:B------:R-:W-:Y:S01]  /*22d0*/  FADD.FTZ R235, -R176, R235 ;  /* 0x000000ebb0eb7221 */ /* 0x000fe20000010100 */
[--C-:B------:R-:W-:Y:S02]  /*22e0*/  HADD2.F32 R7, -RZ, R9.reuse.H0_H0 ;  /* 0x20000009ff077230 */ /* 0x100fe40000004100 */
[----:B------:R-:W-:Y:S01]  /*22f0*/  HADD2.F32 R8, -RZ, R9.H1_H1 ;  /* 0x30000009ff087230 */ /* 0x000fe20000004100 */
[----:B------:R-:W-:Y:S01]  /*2300*/  FMUL.FTZ R235, R0, R235 ;  /* 0x000000eb00eb7220 */ /* 0x000fe20000410000 */
[----:B------:R-:W-:Y:S02]  /*2310*/  HADD2.F32 R9, -RZ, R10.H0_H0 ;  /* 0x2000000aff097230 */ /* 0x000fe40000004100 */
[----:B--2---:R-:W-:Y:S02]  /*2320*/  HADD2.F32 R224, -RZ, R12.H0_H0 ;  /* 0x2000000cffe07230 */ /* 0x004fe40000004100 */
[----:B------:R-:W-:Y:S02]  /*2330*/  HADD2.F32 R10, -RZ, R10.H1_H1 ;  /* 0x3000000aff0a7230 */ /* 0x000fe40000004100 */
[----:B------:R-:W-:-:S02]  /*2340*/  HADD2.F32 R177, -RZ, R11.H0_H0 ;  /* 0x2000000bffb17230 */ /* 0x000fc40000004100 */
[----:B------:R-:W-:Y:S01]  /*2350*/  HADD2.F32 R11, -RZ, R11.H1_H1 ;  /* 0x3000000bff0b7230 */ /* 0x000fe20000004100 */
        /* <DEDUP_REMOVED lines=9> */
[----:B------:R-:W-:Y:S01]  /*23f0*/  HADD2.F32 R217, -RZ, R13.H0_H0 ;  /* 0x2000000dffd97230 */ /* 0x000fe20000004100 */
[----:B------:R-:W-:Y:S01]  /*2400*/  FADD.FTZ R176, -R176, R11 ;  /* 0x0000000bb0b07221 */ /* 0x000fe20000010100 */
[----:B------:R-:W2:Y:S01]  /*2410*/  LDL R179, [R1+0xe8] ;  /* 0x0000e80001b37983 */ /* 0x000ea20000100800 */
[--C-:B------:R-:W-:Y:S01]  /*2420*/  HADD2.F32 R212, -RZ, R14.reuse.H0_H0 ;  /* 0x2000000effd47230 */ /* 0x100fe20000004100 */
[----:B------:R-:W-:Y:S01]  /*2430*/  FMUL.FTZ R7, R0, R7 ;  /* 0x0000000700077220 */ /* 0x000fe20000410000 */
[----:B------:R-:W-:-:S02]  /*2440*/  HADD2.F32 R11, -RZ, R14.H1_H1 ;  /* 0x3000000eff0b7230 */ /* 0x000fc40000004100 */
[----:B------:R-:W4:Y:S01]  /*2450*/  LDL R14, [R1+0xe4] ;  /* 0x0000e400010e7983 */ /* 0x000f220000100800 */
[----:B------:R-:W-:Y:S02]  /*2460*/  FADD.FTZ R90, R90, R217 ;  /* 0x000000d95a5a7221 */ /* 0x000fe40000010000 */
[-C--:B------:R-:W-:Y:S02]  /*2470*/  FFMA.FTZ R50, R7, R217.reuse, R50 ;  /* 0x000000d907327223 */ /* 0x080fe40000010032 */
[----:B---3--:R-:W-:Y:S02]  /*2480*/  FMUL.FTZ R217, R178, R217 ;  /* 0x000000d9b2d97220 */ /* 0x008fe40000410000 */
[----:B------:R-:W3:Y:S01]  /*2490*/  LDL R178, [R1+0xe0] ;  /* 0x0000e00001b27983 */ /* 0x000ee20000100800 */
[----:B------:R-:W-:Y:S01]  /*24a0*/  HADD2.F32 R12, -RZ, R12.H1_H1 ;  /* 0x3000000cff0c7230 */ /* 0x000fe20000004100 */
[----:B------:R-:W-:Y:S02]  /*24b0*/  FMUL.FTZ R6, R0, R6 ;  /* 0x0000000600067220 */ /* 0x000fe40000410000 */
[----:B------:R-:W-:-:S02]  /*24c0*/  FADD.FTZ R215, R215, R224 ;  /* 0x000000e0d7d77221 */ /* 0x000fc40000010000 */
[----:B------:R-:W-:Y:S02]  /*24d0*/  FMUL.FTZ R218, R182, R12 ;  /* 0x0000000cb6da7220 */ /* 0x000fe40000410000 */
[----:B------:R-:W-:Y:S01]  /*24e0*/  FFMA.FTZ R214, R235, R224, R214 ;  /* 0x000000e0ebd67223 */ /* 0x000fe200000100d6 */
[----:B------:R-:W-:Y:S01]  /*24f0*/  HADD2.F32 R216, -RZ, R13.H1_H1 ;  /* 0x3000000dffd87230 */ /* 0x000fe20000004100 */
        /* <DEDUP_REMOVED lines=23> */
[----:B------:R-:W-:Y:S01]  /*2670*/  HADD2.F32 R15, -RZ, R15.H1_H1 ;  /* 0x3000000fff0f7230 */ /* 0x000fe20000004100 */
        /* <DEDUP_REMOVED lines=16> */
.L_x_2065:
[----:B------:R-:W-:Y:S05]  /*2780*/  BSYNC B2 ;  /* 0x0000000000027941 */ /* 0x000fea0003800000 */
.L_x_2064:
        /* <DEDUP_REMOVED lines=15> */
[----:B-----5:R-:W-:Y:S01]  /*2880*/  FSEL R188, R4, RZ, !P3 ;  /* 0x000000ff04bc7208 */ /* 0x020fe20005800000 */
[--C-:B----4-:R-:W-:Y:S02]  /*2890*/  HADD2.F32 R234, -RZ, R16.reuse.H0_H0 ;  /* 0x20000010ffea7230 */ /* 0x110fe40000004100 */
[----:B------:R-:W-:Y:S02]  /*28a0*/  HADD2.F32 R16, -RZ, R16.H1_H1 ;  /* 0x30000010ff107230 */ /* 0x000fe40000004100 */
[--C-:B-1----:R-:W-:Y:S01]  /*28b0*/  HADD2.F32 R177, -RZ, R17.reuse.H0_H0 ;  /* 0x20000011ffb17230 */ /* 0x102fe20000004100 */
[----:B------:R-:W-:Y:S01]  /*28c0*/  FADD.FTZ R234, -R188, R234 ;  /* 0x000000eabcea7221 */ /* 0x000fe20000010100 */
[----:B------:R-:W-:Y:S02]  /*28d0*/  HADD2.F32 R178, -RZ, R17.H1_H1 ;  /* 0x30000011ffb27230 */ /* 0x000fe40000004100 */
[--C-:B------:R-:W-:Y:S02]  /*28e0*/  HADD2.F32 R176, -RZ, R18.reuse.H0_H0 ;  /* 0x20000012ffb07230 */ /* 0x100fe40000004100 */
[----:B------:R-:W-:-:S02]  /*28f0*/  HADD2.F32 R184, -RZ, R18.H1_H1 ;  /* 0x30000012ffb87230 */ /* 0x000fc40000004100 */
[--C-:B------:R-:W-:Y:S02]  /*2900*/  HADD2.F32 R186, -RZ, R19.reuse.H0_H0 ;  /* 0x20000013ffba7230 */ /* 0x100fe40000004100 */
[----:B------:R-:W-:Y:S01]  /*2910*/  HADD2.F32 R18, -RZ, R19.H1_H1 ;  /* 0x30000013ff127230 */ /* 0x000fe20000004100 */
[----:B------:R-:W-:Y:S01]  /*2920*/  FADD.FTZ R16, -R188, R16 ;  /* 0x00000010bc107221 */ /* 0x000fe20000010100 */
[----:B--2---:R-:W-:Y:S01]  /*2930*/  HADD2.F32 R220, -RZ, R20.H0_H0 ;  /* 0x20000014ffdc7230 */ /* 0x004fe20000004100 */
[----:B------:R-:W-:Y:S01]  /*2940*/  FMUL.FTZ R234, R0, R234 ;  /* 0x000000ea00ea7220 */ /* 0x000fe20000410000 */
[--C-:B------:R-:W-:Y:S01]  /*2950*/  HADD2.F32 R187, -RZ, R23.reuse.H0_H0 ;  /* 0x20000017ffbb7230 */ /* 0x100fe20000004100 */
[C---:B------:R-:W-:Y:S01]  /*2960*/  FADD.FTZ R17, -R188.reuse, R177 ;  /* 0x000000b1bc117221 */ /* 0x040fe20000010100 */
[----:B------:R-:W-:Y:S01]  /*2970*/  HADD2.F32 R189, -RZ, R23.H1_H1 ;  /* 0x30000017ffbd7230 */ /* 0x000fe20000004100 */
[C---:B------:R-:W-:Y:S01]  /*2980*/  FADD.FTZ R19, -R188.reuse, R178 ;  /* 0x000000b2bc137221 */ /* 0x040fe20000010100 */
[----:B------:R-:W2:Y:S01]  /*2990*/  LDL R23, [R1+0xcc] ;  /* 0x0000cc0001177983 */ /* 0x000ea20000100800 */
[----:B------:R-:W-:-:S02]  /*29a0*/  FADD.FTZ R176, -R188, R176 ;  /* 0x000000b0bcb07221 */ /* 0x000fc40000010100 */
[C---:B------:R-:W-:Y:S02]  /*29b0*/  FADD.FTZ R184, -R188.reuse, R184 ;  /* 0x000000b8bcb87221 */ /* 0x040fe40000010100 */
[C---:B------:R-:W-:Y:S02]  /*29c0*/  FADD.FTZ R186, -R188.reuse, R186 ;  /* 0x000000babcba7221 */ /* 0x040fe40000010100 */
[----:B------:R-:W-:Y:S01]  /*29d0*/  FADD.FTZ R188, -R188, R18 ;  /* 0x00000012bcbc7221 */ /* 0x000fe20000010100 */
[----:B------:R-:W-:Y:S01]  /*29e0*/  HADD2.F32 R18, -RZ, R20.H1_H1 ;  /* 0x30000014ff127230 */ /* 0x000fe20000004100 */
[----:B------:R-:W-:Y:S02]  /*29f0*/  FADD.FTZ R96, R96, R220 ;  /* 0x000000dc60607221 */ /* 0x000fe40000010000 */
[----:B------:R-:W-:Y:S02]  /*2a00*/  FMUL.FTZ R16, R0, R16 ;  /* 0x0000001000107220 */ /* 0x000fe40000410000 */
[----:B------:R-:W-:-:S02]  /*2a10*/  FFMA.FTZ R56, R234, R220, R56 ;  /* 0x000000dcea387223 */ /* 0x000fc40000010038 */
[----:B------:R-:W-:Y:S01]  /*2a20*/  FMUL.FTZ R220, R181, R220 ;  /* 0x000000dcb5dc7220 */ /* 0x000fe20000410000 */
[----:B------:R-:W-:Y:S01]  /*2a30*/  HADD2.F32 R20, -RZ, R21.H0_H0 ;  /* 0x20000015ff147230 */ /* 0x000fe20000004100 */
        /* <DEDUP_REMOVED lines=12> */
[----:B------:R-:W-:Y:S01]  /*2b00*/  HADD2.F32 R178, -RZ, R21.H1_H1 ;  /* 0x30000015ffb27230 */ /* 0x000fe20000004100 */
[----:B------:R-:W-:Y:S02]  /*2b10*/  FADD.FTZ R215, R215, R18 ;  /* 0x00000012d7d77221 */ /* 0x000fe40000010000 */
[----:B------:R-:W-:Y:S01]  /*2b20*/  FFMA.FTZ R214, R16, R18, R214 ;  /* 0x0000001210d67223 */ /* 0x000fe200000100d6 */
[--C-:B------:R-:W-:Y:S01]  /*2b30*/  HADD2.F32 R177, -RZ, R22.reuse.H0_H0 ;  /* 0x20000016ffb17230 */ /* 0x100fe20000004100 */
[----:B------:R-:W-:Y:S01]  /*2b40*/  FMUL.FTZ R19, R0, R19 ;  /* 0x0000001300137220 */ /* 0x000fe20000410000 */
[----:B------:R-:W-:Y:S01]  /*2b50*/  HADD2.F32 R185, -RZ, R22.H1_H1 ;  /* 0x30000016ffb97230 */ /* 0x000fe20000004100 */
        /* <DEDUP_REMOVED lines=33> */
.L_x_2067:
[----:B------:R-:W-:Y:S05]  /*2d70*/  BSYNC B2 ;  /* 0x0000000000027941 */ /* 0x000fea0003800000 */
.L_x_2066:
        /* <DEDUP_REMOVED lines=18> */
[----:B---3--:R-:W-:-:S02]  /*2ea0*/  HADD2.F32 R236, -RZ, R176.H0_H0 ;  /* 0x200000b0ffec7230 */ /* 0x008fc40000004100 */
[----:B------:R-:W-:Y:S02]  /*2eb0*/  HADD2.F32 R222, -RZ, R176.H1_H1 ;  /* 0x300000b0ffde7230 */ /* 0x000fe40000004100 */
[--C-:B0-----:R-:W-:Y:S01]  /*2ec0*/  HADD2.F32 R190, -RZ, R177.reuse.H0_H0 ;  /* 0x200000b1ffbe7230 */ /* 0x101fe20000004100 */
[----:B------:R-:W3:Y:S01]  /*2ed0*/  LDL R176, [R1+0xa4] ;  /* 0x0000a40001b07983 */ /* 0x000ee20000100800 */
[----:B------:R-:W-:Y:S02]  /*2ee0*/  HADD2.F32 R191, -RZ, R177.H1_H1 ;  /* 0x300000b1ffbf7230 */ /* 0x000fe40000004100 */
[--C-:B------:R-:W-:Y:S02]  /*2ef0*/  HADD2.F32 R193, -RZ, R178.reuse.H0_H0 ;  /* 0x200000b2ffc17230 */ /* 0x100fe40000004100 */
[----:B------:R-:W-:Y:S02]  /*2f00*/  HADD2.F32 R196, -RZ, R178.H1_H1 ;  /* 0x300000b2ffc47230 */ /* 0x000fe40000004100 */
[----:B------:R-:W-:-:S02]  /*2f10*/  HADD2.F32 R198, -RZ, R179.H0_H0 ;  /* 0x200000b3ffc67230 */ /* 0x000fc40000004100 */
[----:B------:R-:W-:Y:S01]  /*2f20*/  HADD2.F32 R200, -RZ, R179.H1_H1 ;  /* 0x300000b3ffc87230 */ /* 0x000fe20000004100 */
        /* <DEDUP_REMOVED lines=14> */
[----:B----4-:R-:W-:Y:S01]  /*3010*/  FMUL.FTZ R223, R213, R223 ;  /* 0x000000dfd5df7220 */ /* 0x010fe20000410000 */
        /* <DEDUP_REMOVED lines=50> */
.L_x_2059:
[----:B------:R-:W-:Y:S05]  /*3340*/  BSYNC B1 ;  /* 0x0000000000017941 */ /* 0x000fea0003800000 */
.L_x_2045:
[----:B------:R-:W-:Y:S05]  /*3350*/  BRA.DIV ~URZ, `(.L_x_2068) ;  /* 0x000064c27f007947 */ /* 0x000fea000b800000 */
[----:B------:R1:W2:Y:S02]  /*3360*/  SHFL.BFLY PT, R178, R215, 0x1, 0x1f ;  /* 0x0c201f00d7b27f89 */ /* 0x0002a400000e0000 */
.L_x_2229:
        /* <DEDUP_REMOVED lines=18> */
.L_x_2230:
        /* <DEDUP_REMOVED lines=18> */
[----:B------:R-:W-:-:S05]  /*35b0*/  MOV R44, 0x10 ;  /* 0x00000010002c7802 */ /* 0x000fca0000000f00 */
[----:B------:R-:W-:-:S06]  /*35c0*/  IMAD.WIDE.U32 R44, R178, R44, c[0x0][0x170] ;  /* 0x00005c00b22c7625 */ /* 0x000fcc00078e002c */
[----:B------:R-:W5:Y:S02]  /*35d0*/  LDG.E.128 R44, [R44.64] ;  /* 0x000000042c2c7981 */ /* 0x000f64000c1e1d00 */
.L_x_2073:
[----:B------:R-:W-:Y:S05]  /*35e0*/  BSYNC B2 ;  /* 0x0000000000027941 */ /* 0x000fea0003800000 */
.L_x_2072:
        /* <DEDUP_REMOVED lines=8> */
[----:B------:R-:W-:Y:S01]  /*3670*/  HADD2.F32 R177, -RZ, R152.H0_H0 ;  /* 0x20000098ffb17230 */ /* 0x000fe20000004100 */
[----:B------:R-:W-:Y:S05]  /*3680*/  BRA `(.L_x_2076) ;  /* 0x000000c000007947 */ /* 0x000fea0003800000 */
.L_x_2075:
        /* <DEDUP_REMOVED lines=10> */
[----:B------:R-:W-:-:S05]  /*3730*/  @P4 HADD2.F32 R176, -RZ, R152.H0_H0 ;  /* 0x20000098ffb04230 */ /* 0x000fca0000004100 */
[----:B------:R-:W-:Y:S02]  /*3740*/  @P4 FADD.FTZ R177, R177, R176 ;  /* 0x000000b0b1b14221 */ /* 0x000fe40000010000 */
.L_x_2076:
[----:B------:R-:W-:Y:S05]  /*3750*/  BSYNC B2 ;  /* 0x0000000000027941 */ /* 0x000fea0003800000 */
.L_x_2074:
[----:B------:R-:W2:Y:S01]  /*3760*/  LDL R180, [R1+0x9c] ;  /* 0x00009c0001b47983 */ /* 0x000ea20000100800 */
[----:B------:R-:W-:Y:S01]  /*3770*/  ISETP.NE.U32.AND P5, PT, RZ, c[0x0][0x258], PT ;  /* 0x00009600ff007a0c */ /* 0x000fe20003fa5070 */
[----:B------:R-:W-:Y:S03]  /*3780*/  BSSY B2, `(.L_x_2077) ;  /* 0x0000017000027945 */ /* 0x000fe60003800000 */
[----:B------:R-:W-:-:S13]  /*3790*/  ISETP.NE.AND.EX P5, PT, RZ, c[0x0][0x25c], PT, P5 ;  /* 0x00009700ff007a0c */ /* 0x000fda0003fa5350 */
[----:B------:R-:W-:Y:S01]  /*37a0*/  @P5 F2FP.PACK_AB R176, RZ, R177 ;  /* 0x000000b1ffb0523e */ /* 0x000fe200000000ff */
[----:B------:R-:W-:-:S03]  /*37b0*/  @P3 FMUL.FTZ R177, R177, c[0x0][0x1ec] ;  /* 0x00007b00b1b13a20 */ /* 0x000fc60000410000 */
[----:B------:R-:W-:Y:S01]  /*37c0*/  @P5 PRMT R36, R176, 0x7610, R36 ;  /* 0x00007610b0245816 */ /* 0x000fe20000000024 */
[----:B-----5:R-:W-:-:S05]  /*37d0*/  @P3 HADD2.F32 R176, -RZ, R44.H0_H0 ;  /* 0x2000002cffb03230 */ /* 0x020fca0000004100 */
[----:B------:R-:W-:Y:S02]  /*37e0*/  @P3 FFMA.FTZ R112, R177, R176, R112 ;  /* 0x000000b0b1703223 */ /* 0x000fe40000010070 */
[----:B--2---:R-:W-:-:S05]  /*37f0*/  @P3 FMUL.FTZ R176, R180, R177 ;  /* 0x000000b1b4b03220 */ /* 0x004fca0000410000 */
[----:B------:R-:W-:-:S04]  /*3800*/  @P3 F2FP.PACK_AB R176, RZ, R176 ;  /* 0x000000b0ffb0323e */ /* 0x000fc800000000ff */
[----:B------:R-:W-:Y:S01]  /*3810*/  @P3 PRMT R80, R176, 0x7610, R80 ;  /* 0x00007610b0503816 */ /* 0x000fe20000000050 */
[----:B------:R-:W-:Y:S05]  /*3820*/  @P2 BRA `(.L_x_2078) ;  /* 0x0000004000002947 */ /* 0x000fea0003800000 */
[----:B------:R-:W-:Y:S01]  /*3830*/  HFMA2.MMA R177, -RZ, RZ, 0, 0 ;  /* 0x00000000ffb17435 */ /* 0x000fe200000001ff */
[----:B------:R-:W-:Y:S05]  /*3840*/  @!P4 BRA `(.L_x_2079) ;  /* 0x000000a00000c947 */ /* 0x000fea0003800000 */
[----:B------:R-:W-:Y:S01]  /*3850*/  HADD2.F32 R177, -RZ, R152.H1_H1 ;  /* 0x30000098ffb17230 */ /* 0x000fe20000004100 */
[----:B------:R-:W-:Y:S05]  /*3860*/  BRA `(.L_x_2079) ;  /* 0x0000008000007947 */ /* 0x000fea0003800000 */
.L_x_2078:
[----:B------:R-:W1:Y:S02]  /*3870*/  LDC.U8 R176, c[0x0][0x1f0] ;  /* 0x00007c00ffb07b82 */ /* 0x000e640000000000 */
[----:B-1----:R-:W-:-:S04]  /*3880*/  ISETP.NE.AND P6, PT, R176, RZ, PT ;  /* 0x000000ffb000720c */ /* 0x002fc80003fc5270 */
[----:B------:R-:W-:-:S05]  /*3890*/  FSEL R176, R4, RZ, !P6 ;  /* 0x000000ff04b07208 */ /* 0x000fca0007000000 */
[----:B------:R-:W-:-:S04]  /*38a0*/  FFMA.FTZ R176, R251, R179, R176 ;  /* 0x000000b3fbb07223 */ /* 0x000fc800000100b0 */
[----:B------:R-:W-:-:S04]  /*38b0*/  FADD.FTZ R176, R250, -R176 ;  /* 0x800000b0fab07221 */ /* 0x000fc80000010000 */
[----:B------:R-:W-:Y:S01]  /*38c0*/  FMUL.FTZ R177, R0, R176 ;  /* 0x000000b000b17220 */ /* 0x000fe20000410000 */
[----:B------:R-:W-:-:S05]  /*38d0*/  @P4 HADD2.F32 R176, -RZ, R152.H1_H1 ;  /* 0x30000098ffb04230 */ /* 0x000fca0000004100 */
[----:B------:R-:W-:Y:S02]  /*38e0*/  @P4 FADD.FTZ R177, R177, R176 ;  /* 0x000000b0b1b14221 */ /* 0x000fe40000010000 */
.L_x_2079:
[----:B------:R-:W-:Y:S05]  /*38f0*/  BSYNC B2 ;  /* 0x0000000000027941 */ /* 0x000fea0003800000 */
.L_x_2077:
[----:B------:R-:W2:Y:S01]  /*3900*/  LDL R180, [R1+0x98] ;  /* 0x0000980001b47983 */ /* 0x000ea20000100800 */
[----:B------:R-:W-:Y:S01]  /*3910*/  @P5 F2FP.PACK_AB R176, RZ, R177 ;  /* 0x000000b1ffb0523e */ /* 0x000fe200000000ff */
[----:B------:R-:W-:Y:S01]  /*3920*/  @P3 FMUL.FTZ R177, R177, c[0x0][0x1ec] ;  /* 0x00007b00b1b13a20 */ /* 0x000fe20000410000 */
[----:B------:R-:W-:Y:S02]  /*3930*/  BSSY B2, `(.L_x_2080) ;  /* 0x0000014000027945 */ /* 0x000fe40003800000 */
[----:B------:R-:W-:Y:S01]  /*3940*/  @P5 PRMT R36, R36, 0x5410, R176 ;  /* 0x0000541024245816 */ /* 0x000fe200000000b0 */
[----:B------:R-:W-:-:S05]  /*3950*/  @P3 HADD2.F32 R176, -RZ, R44.H1_H1 ;  /* 0x3000002cffb03230 */ /* 0x000fca0000004100 */
[----:B------:R-:W-:Y:S02]  /*3960*/  @P3 FFMA.FTZ R113, R177, R176, R113 ;  /* 0x000000b0b1713223 */ /* 0x000fe40000010071 */
[----:B--2---:R-:W-:-:S05]  /*3970*/  @P3 FMUL.FTZ R176, R180, R177 ;  /* 0x000000b1b4b03220 */ /* 0x004fca0000410000 */
[----:B------:R-:W-:-:S04]  /*3980*/  @P3 F2FP.PACK_AB R176, RZ, R176 ;  /* 0x000000b0ffb0323e */ /* 0x000fc800000000ff */
[----:B------:R-:W-:Y:S01]  /*3990*/  @P3 PRMT R80, R80, 0x5410, R176 ;  /* 0x0000541050503816 */ /* 0x000fe200000000b0 */
[----:B------:R-:W-:Y:S05]  /*39a0*/  @P2 BRA `(.L_x_2081) ;  /* 0x0000004000002947 */ /* 0x000fea0003800000 */
[----:B------:R-:W-:Y:S01]  /*39b0*/  HFMA2.MMA R177, -RZ, RZ, 0, 0 ;  /* 0x00000000ffb17435 */ /* 0x000fe200000001ff */
[----:B------:R-:W-:Y:S05]  /*39c0*/  @!P4 BRA `(.L_x_2082) ;  /* 0x000000a00000c947 */ /* 0x000fea0003800000 */
[----:B------:R-:W-:Y:S01]  /*39d0*/  HADD2.F32 R177, -RZ, R153.H0_H0 ;  /* 0x20000099ffb17230 */ /* 0x000fe20000004100 */
[----:B------:R-:W-:Y:S05]  /*39e0*/  BRA `(.L_x_2082) ;  /* 0x0000008000007947 */ /* 0x000fea0003800000 */
.L_x_2081:
[----:B------:R-:W1:Y:S02]  /*39f0*/  LDC.U8 R176, c[0x0][0x1f0] ;  /* 0x00007c00ffb07b82 */ /* 0x000e640000000000 */
[----:B-1----:R-:W-:-:S04]  /*3a00*/  ISETP.NE.AND P6, PT, R176, RZ, PT ;  /* 0x000000ffb000720c */ /* 0x002fc80003fc5270 */
[----:B------:R-:W-:-:S05]  /*3a10*/  FSEL R176, R4, RZ, !P6 ;  /* 0x000000ff04b07208 */ /* 0x000fca0007000000 */
[----:B------:R-:W-:-:S04]  /*3a20*/  FFMA.FTZ R176, R249, R179, R176 ;  /* 0x000000b3f9b07223 */ /* 0x000fc800000100b0 */
[----:B------:R-:W-:-:S04]  /*3a30*/  FADD.FTZ R176, R248, -R176 ;  /* 0x800000b0f8b07221 */ /* 0x000fc80000010000 */
[----:B------:R-:W-:Y:S01]  /*3a40*/  FMUL.FTZ R177, R0, R176 ;  /* 0x000000b000b17220 */ /* 0x000fe20000410000 */
[----:B------:R-:W-:-:S05]  /*3a50*/  @P4 HADD2.F32 R176, -RZ, R153.H0_H0 ;  /* 0x20000099ffb04230 */ /* 0x000fca0000004100 */
[----:B------:R-:W-:Y:S02]  /*3a60*/  @P4 FADD.FTZ R177, R177, R176 ;  /* 0x000000b0b1b14221 */ /* 0x000fe40000010000 */
.L_x_2082:
[----:B------:R-:W-:Y:S05]  /*3a70*/  BSYNC B2 ;  /* 0x0000000000027941 */ /* 0x000fea0003800000 */
.L_x_2080:
[----:B------:R-:W2:Y:S01]  /*3a80*/  LDL R180, [R1+0x94] ;  /* 0x0000940001b47983 */ /* 0x000ea20000100800 */
[----:B------:R-:W-:Y:S01]  /*3a90*/  @P5 F2FP.PACK_AB R176, RZ, R177 ;  /* 0x000000b1ffb0523e */ /* 0x000fe200000000ff */
[----:B------:R-:W-:Y:S01]  /*3aa0*/  @P3 FMUL.FTZ R177, R177, c[0x0][0x1ec] ;  /* 0x00007b00b1b13a20 */ /* 0x000fe20000410000 */
[----:B------:R-:W-:Y:S02]  /*3ab0*/  BSSY B2, `(.L_x_2083) ;  /* 0x0000014000027945 */ /* 0x000fe40003800000 */
[----:B------:R-:W-:Y:S01]  /*3ac0*/  @P5 PRMT R37, R176, 0x7610, R37 ;  /* 0x00007610b0255816 */ /* 0x000fe20000000025 */
[----:B------:R-:W-:-:S05]  /*3ad0*/  @P3 HADD2.F32 R176, -RZ, R45.H0_H0 ;  /* 0x2000002dffb03230 */ /* 0x000fca0000004100 */
        /* <DEDUP_REMOVED lines=9> */
.L_x_2084:
        /* <DEDUP_REMOVED lines=8> */
.L_x_2085:
[----:B------:R-:W-:Y:S05]  /*3bf0*/  BSYNC B2 ;  /* 0x0000000000027941 */ /* 0x000fea0003800000 */
.L_x_2083:
        /* <DEDUP_REMOVED lines=15> */
.L_x_2087:
        /* <DEDUP_REMOVED lines=8> */
.L_x_2088:
[----:B------:R-:W-:Y:S05]  /*3d70*/  BSYNC B2 ;  /* 0x0000000000027941 */ /* 0x000fea0003800000 */
.L_x_2086:
        /* <DEDUP_REMOVED lines=15> */
.L_x_2090:
        /* <DEDUP_REMOVED lines=8> */
.L_x_2091:
[----:B------:R-:W-:Y:S05]  /*3ef0*/  BSYNC B2 ;  /* 0x0000000000027941 */ /* 0x000fea0003800000 */
.L_x_2089:
        /* <DEDUP_REMOVED lines=15> */
.L_x_2093:
        /* <DEDUP_REMOVED lines=8> */
.L_x_2094:
[----:B------:R-:W-:Y:S05]  /*4070*/  BSYNC B2 ;  /* 0x0000000000027941 */ /* 0x000fea0003800000 */
.L_x_2092:
        /* <DEDUP_REMOVED lines=15> */
.L_x_2096:
        /* <DEDUP_REMOVED lines=8> */
.L_x_2097:
[----:B------:R-:W-:Y:S05]  /*41f0*/  BSYNC B2 ;  /* 0x0000000000027941 */ /* 0x000fea0003800000 */
.L_x_2095:
[----:B------:R-:W2:Y:S01]  /*4200*/  LDL R181, [R1+0x80] ;  /* 0x0000800001b57983 */ /* 0x000ea20000100800 */
[----:B------:R-:W-:Y:S01]  /*4210*/  @P5 F2FP.PACK_AB R176, RZ, R180 ;  /* 0x000000b4ffb0523e */ /* 0x000fe200000000ff */
[----:B------:R-:W-:-:S03]  /*4220*/  @P3 FMUL.FTZ R180, R180, c[0x0][0x1ec] ;  /* 0x00007b00b4b43a20 */ /* 0x000fc60000410000 */
[----:B------:R-:W-:Y:S01]  /*4230*/  @P5 PRMT R39, R39, 0x5410, R176 ;  /* 0x0000541027275816 */ /* 0x000fe200000000b0 */
[----:B------:R-:W-:-:S05]  /*4240*/  @P3 HADD2.F32 R176, -RZ, R47.H1_H1 ;  /* 0x3000002fffb03230 */ /* 0x000fca0000004100 */
[----:B------:R-:W-:Y:S01]  /*4250*/  @P3 FFMA.FTZ R119, R180, R176, R119 ;  /* 0x000000b0b4773223 */ /* 0x000fe20000010077 */
[----:B------:R-:W-:-:S05]  /*4260*/  @P5 MOV R176, 0x10 ;  /* 0x0000001000b05802 */ /* 0x000fca0000000f00 */
[C---:B------:R-:W-:Y:S01]  /*4270*/  @P5 IMAD.WIDE.U32 R176, R5.reuse, R176, c[0x0][0x258] ;  /* 0x0000960005b05625 */ /* 0x040fe200078e00b0 */
[----:B------:R-:W-:-:S04]  /*4280*/  IADD3 R5, R5, 0x20, RZ ;  /* 0x0000002005057810 */ /* 0x000fc80007ffe0ff */
[----:B------:R2:W-:Y:S02]  /*4290*/  @P5 STG.E.128 [R176.64], R36 ;  /* 0x00000024b0005986 */ /* 0x0005e4000c101d04 */
[----:B--2---:R-:W-:-:S05]  /*42a0*/  @P3 FMUL.FTZ R176, R181, R180 ;  /* 0x000000b4b5b03220 */ /* 0x004fca0000410000 */
[----:B------:R-:W-:-:S04]  /*42b0*/  @P3 F2FP.PACK_AB R176, RZ, R176 ;  /* 0x000000b0ffb0323e */ /* 0x000fc800000000ff */
[----:B------:R-:W-:Y:S02]  /*42c0*/  @P3 PRMT R83, R83, 0x5410, R176 ;  /* 0x0000541053533816 */ /* 0x000fe400000000b0 */
[----:B------:R-:W-:-:S05]  /*42d0*/  @P3 MOV R176, 0x10 ;  /* 0x0000001000b03802 */ /* 0x000fca0000000f00 */
[C---:B------:R-:W-:Y:S01]  /*42e0*/  @P3 IMAD.WIDE.U32 R176, R178.reuse, R176, c[0x0][0x248] ;  /* 0x00009200b2b03625 */ /* 0x040fe200078e00b0 */
[----:B------:R-:W-:-:S04]  /*42f0*/  IADD3 R178, R178, 0x20, RZ ;  /* 0x00000020b2b27810 */ /* 0x000fc80007ffe0ff */
[----:B------:R1:W-:Y:S03]  /*4300*/  @P3 STG.E.128 [R176.64], R80 ;  /* 0x00000050b0003986 */ /* 0x0003e6000c101d04 */
.L_x_2071:
[----:B------:R-:W-:Y:S05]  /*4310*/  BSYNC B1 ;  /* 0x0000000000017941 */ /* 0x000fea0003800000 */
.L_x_2070:
        /* <DEDUP_REMOVED lines=8> */
.L_x_2101:
[----:B------:R-:W-:Y:S05]  /*43a0*/  BSYNC B2 ;  /* 0x0000000000027941 */ /* 0x000fea0003800000 */
.L_x_2100:
        /* <DEDUP_REMOVED lines=8> */
[----:B------:R-:W-:Y:S01]  /*4430*/  HADD2.F32 R177, -RZ, R24.H0_H0 ;  /* 0x20000018ffb17230 */ /* 0x000fe20000004100 */
[----:B------:R-:W-:Y:S05]  /*4440*/  BRA `(.L_x_2104) ;  /* 0x000000c000007947 */ /* 0x000fea0003800000 */
.L_x_2103:
        /* <DEDUP_REMOVED lines=12> */
.L_x_2104:
[----:B------:R-:W-:Y:S05]  /*4510*/  BSYNC B2 ;  /* 0x0000000000027941 */ /* 0x000fea0003800000 */
.L_x_2102:
        /* <DEDUP_REMOVED lines=8> */
[-C--:B------:R-:W-:Y:S02]  /*45a0*/  @P3 FFMA.FTZ R120, R176, R177.reuse, R120 ;  /* 0x000000b1b0783223 */ /* 0x080fe40000010078 */
        /* <DEDUP_REMOVED lines=8> */
.L_x_2106:
        /* <DEDUP_REMOVED lines=8> */
.L_x_2107:
[----:B------:R-:W-:Y:S05]  /*46b0*/  BSYNC B2 ;  /* 0x0000000000027941 */ /* 0x000fea0003800000 */
.L_x_2105:
[----:B------:R-:W2:Y:S01]  /*46c0*/  LDL R180, [R1+0x78] ;  /* 0x0000780001b47983 */ /* 0x000ea20000100800 */
[----:B------:R-:W-:Y:S01]  /*46d0*/  @P5 F2FP.PACK_AB R176, RZ, R177 ;  /* 0x000000b1ffb0523e */ /* 0x000fe200000000ff */
[----:B------:R-:W-:Y:S01]  /*46e0*/  @P3 FMUL.FTZ R177, R177, c[0x0][0x1ec] ;  /* 0x00007b00b1b13a20 */ /* 0x000fe20000410000 */
[----:B------:R-:W-:Y:S02]  /*46f0*/  BSSY B2, `(.L_x_2108) ;  /* 0x0000014000027945 */ /* 0x000fe40003800000 */
[----:B------:R-:W-:Y:S01]  /*4700*/  @P5 PRMT R36, R36, 0x5410, R176 ;  /* 0x0000541024245816 */ /* 0x000fe200000000b0 */
[----:B------:R-:W-:-:S05]  /*4710*/  @P3 HADD2.F32 R176, -RZ, R44.H1_H1 ;  /* 0x3000002cffb03230 */ /* 0x000fca0000004100 */
[-C--:B------:R-:W-:Y:S02]  /*4720*/  @P3 FFMA.FTZ R121, R176, R177.reuse, R121 ;  /* 0x000000b1b0793223 */ /* 0x080fe40000010079 */
        /* <DEDUP_REMOVED lines=8> */
.L_x_2109:
        /* <DEDUP_REMOVED lines=8> */
.L_x_2110:
[----:B------:R-:W-:Y:S05]  /*4830*/  BSYNC B2 ;  /* 0x0000000000027941 */ /* 0x000fea0003800000 */
.L_x_2108:
[----:B------:R-:W2:Y:S01]  /*4840*/  LDL R180, [R1+0x74] ;  /* 0x0000740001b47983 */ /* 0x000ea20000100800 */
[----:B------:R-:W-:Y:S01]  /*4850*/  @P5 F2FP.PACK_AB R176, RZ, R177 ;  /* 0x000000b1ffb0523e */ /* 0x000fe200000000ff */
[----:B------:R-:W-:Y:S01]  /*4860*/  @P3 FMUL.FTZ R177, R177, c[0x0][0x1ec] ;  /* 0x00007b00b1b13a20 */ /* 0x000fe20000410000 */
[----:B------:R-:W-:Y:S02]  /*4870*/  BSSY B2, `(.L_x_2111) ;  /* 0x0000014000027945 */ /* 0x000fe40003800000 */
[----:B------:R-:W-:Y:S01]  /*4880*/  @P5 PRMT R37, R176, 0x7610, R37 ;  /* 0x00007610b0255816 */ /* 0x000fe20000000025 */
[----:B------:R-:W-:-:S05]  /*4890*/  @P3 HADD2.F32 R176, -RZ, R45.H0_H0 ;  /* 0x2000002dffb03230 */ /* 0x000fca0000004100 */
        /* <DEDUP_REMOVED lines=9> */
.L_x_2112:
        /* <DEDUP_REMOVED lines=8> */
.L_x_2113:
[----:B------:R-:W-:Y:S05]  /*49b0*/  BSYNC B2 ;  /* 0x0000000000027941 */ /* 0x000fea0003800000 */
.L_x_2111:
        /* <DEDUP_REMOVED lines=15> */
.L_x_2115:
        /* <DEDUP_REMOVED lines=8> */
.L_x_2116:
[----:B------:R-:W-:Y:S05]  /*4b30*/  BSYNC B2 ;  /* 0x0000000000027941 */ /* 0x000fea0003800000 */
.L_x_2114:
        /* <DEDUP_REMOVED lines=15> */
.L_x_2118:
        /* <DEDUP_REMOVED lines=8> */
.L_x_2119:
[----:B------:R-:W-:Y:S05]  /*4cb0*/  BSYNC B2 ;  /* 0x0000000000027941 */ /* 0x000fea0003800000 */
.L_x_2117:
        /* <DEDUP_REMOVED lines=15> */
.L_x_2121:
        /* <DEDUP_REMOVED lines=8> */
.L_x_2122:
[----:B------:R-:W-:Y:S05]  /*4e30*/  BSYNC B2 ;  /* 0x0000000000027941 */ /* 0x000fea0003800000 */
.L_x_2120:
        /* <DEDUP_REMOVED lines=15> */
.L_x_2124:
        /* <DEDUP_REMOVED lines=8> */
.L_x_2125:
[----:B------:R-:W-:Y:S05]  /*4fb0*/  BSYNC B2 ;  /* 0x0000000000027941 */ /* 0x000fea0003800000 */
.L_x_2123:
[----:B------:R-:W2:Y:S01]  /*4fc0*/  LDL R180, [R1+0x60] ;  /* 0x0000600001b47983 */ /* 0x000ea20000100800 */
[----:B------:R-:W-:Y:S01]  /*4fd0*/  @P5 F2FP.PACK_AB R176, RZ, R177 ;  /* 0x000000b1ffb0523e */ /* 0x000fe200000000ff */
[----:B------:R-:W-:-:S03]  /*4fe0*/  @P3 FMUL.FTZ R177, R177, c[0x0][0x1ec] ;  /* 0x00007b00b1b13a20 */ /* 0x000fc60000410000 */
[----:B------:R-:W-:Y:S01]  /*4ff0*/  @P5 PRMT R39, R39, 0x5410, R176 ;  /* 0x0000541027275816 */ /* 0x000fe200000000b0 */
[----:B------:R-:W-:-:S05]  /*5000*/  @P3 HADD2.F32 R176, -RZ, R47.H1_H1 ;  /* 0x3000002fffb03230 */ /* 0x000fca0000004100 */
[-C--:B------:R-:W-:Y:S02]  /*5010*/  @P3 FFMA.FTZ R127, R176, R177.reuse, R127 ;  /* 0x000000b1b07f3223 */ /* 0x080fe4000001007f */
[----:B--2---:R-:W-:-:S05]  /*5020*/  @P3 FMUL.FTZ R176, R180, R177 ;  /* 0x000000b1b4b03220 */ /* 0x004fca0000410000 */
[----:B------:R-:W-:-:S04]  /*5030*/  @P3 F2FP.PACK_AB R176, RZ, R176 ;  /* 0x000000b0ffb0323e */ /* 0x000fc800000000ff */
        /* <DEDUP_REMOVED lines=9> */
.L_x_2099:
[----:B------:R-:W-:Y:S05]  /*50d0*/  BSYNC B1 ;  /* 0x0000000000017941 */ /* 0x000fea0003800000 */
.L_x_2098:
[----:B------:R-:W-:Y:S01]  /*50e0*/  BSSY B1, `(.L_x_2126) ;  /* 0x00000da000017945 */ /* 0x000fe20003800000 */
[----:B------:R-:W-:Y:S05]  /*50f0*/  @!P0 BRA `(.L_x_2127) ;  /* 0x00000d8000008947 */ /* 0x000fea0003800000 */
[----:B------:R-:W-:Y:S01]  /*5100*/  BSSY B2, `(.L_x_2128) ;  /* 0x0000005000027945 */ /* 0x000fe20003800000 */
[----:B------:R-:W-:Y:S05]  /*5110*/  @!P3 BRA `(.L_x_2129) ;  /* 0x000000300000b947 */ /* 0x000fea0003800000 */
[----:B------:R-:W-:-:S10]  /*5120*/  HFMA2.MMA R44, -RZ, RZ, 0, 9.5367431640625e-07 ;  /* 0x00000010ff2c7435 */ /* 0x000fd400000001ff */
[----:B------:R-:W-:-:S06]  /*5130*/  IMAD.WIDE.U32 R44, R178, R44, c[0x0][0x170] ;  /* 0x00005c00b22c7625 */ /* 0x000fcc00078e002c */
[----:B------:R-:W5:Y:S02]  /*5140*/  LDG.E.128 R44, [R44.64] ;  /* 0x000000042c2c7981 */ /* 0x000f64000c1e1d00 */
.L_x_2129:
[----:B------:R-:W-:Y:S05]  /*5150*/  BSYNC B2 ;  /* 0x0000000000027941 */ /* 0x000fea0003800000 */
.L_x_2128:
        /* <DEDUP_REMOVED lines=10> */
.L_x_2131:
        /* <DEDUP_REMOVED lines=12> */
.L_x_2132:
[----:B------:R-:W-:Y:S05]  /*52c0*/  BSYNC B2 ;  /* 0x0000000000027941 */ /* 0x000fea0003800000 */
.L_x_2130:
        /* <DEDUP_REMOVED lines=17> */
.L_x_2134:
        /* <DEDUP_REMOVED lines=8> */
.L_x_2135:
[----:B------:R-:W-:Y:S05]  /*5460*/  BSYNC B2 ;  /* 0x0000000000027941 */ /* 0x000fea0003800000 */
.L_x_2133:
        /* <DEDUP_REMOVED lines=15> */
.L_x_2137:
        /* <DEDUP_REMOVED lines=8> */
.L_x_2138:
[----:B------:R-:W-:Y:S05]  /*55e0*/  BSYNC B2 ;  /* 0x0000000000027941 */ /* 0x000fea0003800000 */
.L_x_2136:
        /* <DEDUP_REMOVED lines=15> */
.L_x_2140:
        /* <DEDUP_REMOVED lines=8> */
.L_x_2141:
[----:B------:R-:W-:Y:S05]  /*5760*/  BSYNC B2 ;  /* 0x0000000000027941 */ /* 0x000fea0003800000 */
.L_x_2139:
        /* <DEDUP_REMOVED lines=15> */
.L_x_2143:
        /* <DEDUP_REMOVED lines=8> */
.L_x_2144:
[----:B------:R-:W-:Y:S05]  /*58e0*/  BSYNC B2 ;  /* 0x0000000000027941 */ /* 0x000fea0003800000 */
.L_x_2142:
        /* <DEDUP_REMOVED lines=15> */
.L_x_2146:
        /* <DEDUP_REMOVED lines=8> */
.L_x_2147:
[----:B------:R-:W-:Y:S05]  /*5a60*/  BSYNC B2 ;  /* 0x0000000000027941 */ /* 0x000fea0003800000 */
.L_x_2145:
        /* <DEDUP_REMOVED lines=15> */
.L_x_2149:
        /* <DEDUP_REMOVED lines=8> */
.L_x_2150:
[----:B------:R-:W-:Y:S05]  /*5be0*/  BSYNC B2 ;  /* 0x0000000000027941 */ /* 0x000fea0003800000 */
.L_x_2148:
        /* <DEDUP_REMOVED lines=15> */
.L_x_2152:
        /* <DEDUP_REMOVED lines=8> */
.L_x_2153:
[----:B------:R-:W-:Y:S05]  /*5d60*/  BSYNC B2 ;  /* 0x0000000000027941 */ /* 0x000fea0003800000 */
.L_x_2151:
        /* <DEDUP_REMOVED lines=17> */
.L_x_2127:
[----:B------:R-:W-:Y:S05]  /*5e80*/  BSYNC B1 ;  /* 0x0000000000017941 */ /* 0x000fea0003800000 */
.L_x_2126:
[----:B------:R-:W-:Y:S01]  /*5e90*/  BSSY B1, `(.L_x_2154) ;  /* 0x00000da000017945 */ /* 0x000fe20003800000 */
[----:B------:R-:W-:Y:S05]  /*5ea0*/  @!P1 BRA `(.L_x_2155) ;  /* 0x00000d8000009947 */ /* 0x000fea0003800000 */
[----:B------:R-:W-:Y:S01]  /*5eb0*/  BSSY B2, `(.L_x_2156) ;  /* 0x0000005000027945 */ /* 0x000fe20003800000 */
[----:B------:R-:W-:Y:S05]  /*5ec0*/  @!P3 BRA `(.L_x_2157) ;  /* 0x000000300000b947 */ /* 0x000fea0003800000 */
[----:B------:R-:W-:-:S10]  /*5ed0*/  HFMA2.MMA R44, -RZ, RZ, 0, 9.5367431640625e-07 ;  /* 0x00000010ff2c7435 */ /* 0x000fd400000001ff */
[----:B------:R-:W-:-:S06]  /*5ee0*/  IMAD.WIDE.U32 R44, R178, R44, c[0x0][0x170] ;  /* 0x00005c00b22c7625 */ /* 0x000fcc00078e002c */
[----:B------:R-:W5:Y:S02]  /*5ef0*/  LDG.E.128 R44, [R44.64] ;  /* 0x000000042c2c7981 */ /* 0x000f64000c1e1d00 */
.L_x_2157:
[----:B------:R-:W-:Y:S05]  /*5f00*/  BSYNC B2 ;  /* 0x0000000000027941 */ /* 0x000fea0003800000 */
.L_x_2156:
        /* <DEDUP_REMOVED lines=10> */
.L_x_2159:
        /* <DEDUP_REMOVED lines=12> */
.L_x_2160:
[----:B------:R-:W-:Y:S05]  /*6070*/  BSYNC B2 ;  /* 0x0000000000027941 */ /* 0x000fea0003800000 */
.L_x_2158:
        /* <DEDUP_REMOVED lines=17> */
.L_x_2162:
        /* <DEDUP_REMOVED lines=8> */
.L_x_2163:
[----:B------:R-:W-:Y:S05]  /*6210*/  BSYNC B2 ;  /* 0x0000000000027941 */ /* 0x000fea0003800000 */
.L_x_2161:
        /* <DEDUP_REMOVED lines=15> */
.L_x_2165:
        /* <DEDUP_REMOVED lines=8> */
.L_x_2166:
[----:B------:R-:W-:Y:S05]  /*6390*/  BSYNC B2 ;  /* 0x0000000000027941 */ /* 0x000fea0003800000 */
.L_x_2164:
        /* <DEDUP_REMOVED lines=15> */
.L_x_2168:
        /* <DEDUP_REMOVED lines=8> */
.L_x_2169:
[----:B------:R-:W-:Y:S05]  /*6510*/  BSYNC B2 ;  /* 0x0000000000027941 */ /* 0x000fea0003800000 */
.L_x_2167:
        /* <DEDUP_REMOVED lines=15> */
.L_x_2171:
        /* <DEDUP_REMOVED lines=8> */
.L_x_2172:
[----:B------:R-:W-:Y:S05]  /*6690*/  BSYNC B2 ;  /* 0x0000000000027941 */ /* 0x000fea0003800000 */
.L_x_2170:
        /* <DEDUP_REMOVED lines=15> */
.L_x_2174:
        /* <DEDUP_REMOVED lines=8> */
.L_x_2175:
[----:B------:R-:W-:Y:S05]  /*6810*/  BSYNC B2 ;  /* 0x0000000000027941 */ /* 0x000fea0003800000 */
.L_x_2173:
        /* <DEDUP_REMOVED lines=15> */
.L_x_2177:
        /* <DEDUP_REMOVED lines=8> */
.L_x_2178:
[----:B------:R-:W-:Y:S05]  /*6990*/  BSYNC B2 ;  /* 0x0000000000027941 */ /* 0x000fea0003800000 */
.L_x_2176:
        /* <DEDUP_REMOVED lines=15> */
.L_x_2180:
        /* <DEDUP_REMOVED lines=8> */
.L_x_2181:
[----:B------:R-:W-:Y:S05]  /*6b10*/  BSYNC B2 ;  /* 0x0000000000027941 */ /* 0x000fea0003800000 */
.L_x_2179:
        /* <DEDUP_REMOVED lines=17> */
.L_x_2155:
[----:B------:R-:W-:Y:S05]  /*6c30*/  BSYNC B1 ;  /* 0x0000000000017941 */ /* 0x000fea0003800000 */
.L_x_2154:
        /* <DEDUP_REMOVED lines=8> */
.L_x_2185:
[----:B------:R-:W-:Y:S05]  /*6cc0*/  BSYNC B2 ;  /* 0x0000000000027941 */ /* 0x000fea0003800000 */
.L_x_2184:
        /* <DEDUP_REMOVED lines=10> */
.L_x_2187:
        /* <DEDUP_REMOVED lines=12> */
.L_x_2188:
[----:B------:R-:W-:Y:S05]  /*6e30*/  BSYNC B2 ;  /* 0x0000000000027941 */ /* 0x000fea0003800000 */
.L_x_2186:
        /* <DEDUP_REMOVED lines=17> */
.L_x_2190:
        /* <DEDUP_REMOVED lines=8> */
.L_x_2191:
[----:B------:R-:W-:Y:S05]  /*6fd0*/  BSYNC B2 ;  /* 0x0000000000027941 */ /* 0x000fea0003800000 */
.L_x_2189:
        /* <DEDUP_REMOVED lines=15> */
.L_x_2193:
        /* <DEDUP_REMOVED lines=8> */
.L_x_2194:
[----:B------:R-:W-:Y:S05]  /*7150*/  BSYNC B2 ;  /* 0x0000000000027941 */ /* 0x000fea0003800000 */
.L_x_2192:
        /* <DEDUP_REMOVED lines=15> */
.L_x_2196:
        /* <DEDUP_REMOVED lines=8> */
.L_x_2197:
[----:B------:R-:W-:Y:S05]  /*72d0*/  BSYNC B2 ;  /* 0x0000000000027941 */ /* 0x000fea0003800000 */
.L_x_2195:
        /* <DEDUP_REMOVED lines=15> */
.L_x_2199:
        /* <DEDUP_REMOVED lines=8> */
.L_x_2200:
[----:B------:R-:W-:Y:S05]  /*7450*/  BSYNC B2 ;  /* 0x0000000000027941 */ /* 0x000fea0003800000 */
.L_x_2198:
        /* <DEDUP_REMOVED lines=15> */
.L_x_2202:
        /* <DEDUP_REMOVED lines=8> */
.L_x_2203:
[----:B------:R-:W-:Y:S05]  /*75d0*/  BSYNC B2 ;  /* 0x0000000000027941 */ /* 0x000fea0003800000 */
.L_x_2201:
        /* <DEDUP_REMOVED lines=15> */
.L_x_2205:
        /* <DEDUP_REMOVED lines=8> */
.L_x_2206:
[----:B------:R-:W-:Y:S05]  /*7750*/  BSYNC B2 ;  /* 0x0000000000027941 */ /* 0x000fea0003800000 */
.L_x_2204:
        /* <DEDUP_REMOVED lines=15> */
.L_x_2208:
        /* <DEDUP_REMOVED lines=8> */
.L_x_2209:
[----:B------:R-:W-:Y:S05]  /*78d0*/  BSYNC B2 ;  /* 0x0000000000027941 */ /* 0x000fea0003800000 */
.L_x_2207:
[----:B------:R-:W2:Y:S01]  /*78e0*/  LDL R176, [R1] ;  /* 0x0000000001b07983 */ /* 0x000ea20000100800 */
[----:B------:R-:W-:Y:S01]  /*78f0*/  @P5 F2FP.PACK_AB R0, RZ, R4 ;  /* 0x00000004ff00523e */ /* 0x000fe200000000ff */
[----:B------:R-:W-:-:S03]  /*7900*/  @P3 FMUL.FTZ R4, R4, c[0x0][0x1ec] ;  /* 0x00007b0004043a20 */ /* 0x000fc60000410000 */
[----:B------:R-:W-:Y:S01]  /*7910*/  @P5 PRMT R39, R39, 0x5410, R0 ;  /* 0x0000541027275816 */ /* 0x000fe20000000000 */
[----:B------:R-:W-:-:S05]  /*7920*/  @P3 HADD2.F32 R0, -RZ, R47.H1_H1 ;  /* 0x3000002fff003230 */ /* 0x000fca0000004100 */
[-C--:B------:R-:W-:Y:S02]  /*7930*/  @P3 FFMA.FTZ R151, R0, R4.reuse, R151 ;  /* 0x0000000400973223 */ /* 0x080fe40000010097 */
[----:B--2---:R-:W-:Y:S01]  /*7940*/  @P3 FMUL.FTZ R0, R176, R4 ;  /* 0x00000004b0003220 */ /* 0x004fe20000410000 */
[----:B------:R-:W-:-:S04]  /*7950*/  @P5 MOV R4, 0x10 ;  /* 0x0000001000045802 */ /* 0x000fc80000000f00 */
[----:B------:R-:W-:Y:S01]  /*7960*/  @P3 F2FP.PACK_AB R0, RZ, R0 ;  /* 0x00000000ff00323e */ /* 0x000fe200000000ff */
[----:B------:R-:W-:-:S03]  /*7970*/  @P5 IMAD.WIDE.U32 R4, R5, R4, c[0x0][0x258] ;  /* 0x0000960005045625 */ /* 0x000fc600078e0004 */
[----:B------:R-:W-:Y:S02]  /*7980*/  @P3 PRMT R83, R83, 0x5410, R0 ;  /* 0x0000541053533816 */ /* 0x000fe40000000000 */
[----:B------:R1:W-:Y:S02]  /*7990*/  @P5 STG.E.128 [R4.64], R36 ;  /* 0x0000002404005986 */ /* 0x0003e4000c101d04 */
[----:B-1----:R-:W-:-:S05]  /*79a0*/  @P3 MOV R4, 0x10 ;  /* 0x0000001000043802 */ /* 0x002fca0000000f00 */
[----:B------:R-:W-:-:S05]  /*79b0*/  @P3 IMAD.WIDE.U32 R4, R178, R4, c[0x0][0x248] ;  /* 0x00009200b2043625 */ /* 0x000fca00078e0004 */
[----:B------:R1:W-:Y:S02]  /*79c0*/  @P3 STG.E.128 [R4.64], R80 ;  /* 0x0000005004003986 */ /* 0x0003e4000c101d04 */
.L_x_2183:
[----:B------:R-:W-:Y:S05]  /*79d0*/  BSYNC B1 ;  /* 0x0000000000017941 */ /* 0x000fea0003800000 */
.L_x_2182:
[----:B------:R-:W-:-:S04]  /*79e0*/  MOV R0, c[0x0][0x160] ;  /* 0x0000580000007a02 */ /* 0x000fc80000000f00 */
[----:B------:R-:W-:-:S04]  /*79f0*/  LEA R3, R0, R3, 0x2 ;  /* 0x0000000300037211 */ /* 0x000fc800078e10ff */
[----:B------:R-:W-:-:S13]  /*7a00*/  ISETP.GE.AND P2, PT, R3, c[0x0][0x164], PT ;  /* 0x0000590003007a0c */ /* 0x000fda0003f46270 */
[----:B01----:R-:W-:Y:S01]  /*7a10*/  @P2 CALL.REL.NOINC `(.L_x_2044) ;  /* 0x0000001000002944 */ /* 0x003fe20003c00000 */
[----:B------:R-:W-:Y:S05]  /*7a20*/  BRA `(.L_x_2210) ;  /* 0xffff96c000007947 */ /* 0x000fea000383ffff */
.L_x_2044:
[----:B------:R-:W-:Y:S05]  /*7a30*/  BSYNC B0 ;  /* 0x0000000000007941 */ /* 0x000fea0003800000 */
.L_x_2043:
        /* <DEDUP_REMOVED lines=172> */
[----:B------:R-:W-:Y:S01]  /*8500*/  SHF.L.U64.HI R83, R40, 0x2, R83 ;  /* 0x0000000228537819 */ /* 0x000fe20000010253 */
[----:B----4-:R-:W-:Y:S01]  /*8510*/  FADD.FTZ R66, R66, R71 ;  /* 0x0000004742427221 */ /* 0x010fe20000010000 */
[----:B------:R-:W-:Y:S01]  /*8520*/  SHF.L.U32 R40, R40, 0x2, RZ ;  /* 0x0000000228287819 */ /* 0x000fe200000006ff */
[----:B0-----:R-:W-:-:S03]  /*8530*/  FADD.FTZ R70, RZ, R70 ;  /* 0x00000046ff467221 */ /* 0x001fc60000010000 */
        /* <DEDUP_REMOVED lines=27> */
.L_x_2212:
[----:B------:R-:W-:Y:S05]  /*86f0*/  BSYNC B0 ;  /* 0x0000000000007941 */ /* 0x000fea0003800000 */
.L_x_2211:
        /* <DEDUP_REMOVED lines=18> */
.L_x_2214:
[----:B------:R-:W-:Y:S05]  /*8820*/  BSYNC B0 ;  /* 0x0000000000007941 */ /* 0x000fea0003800000 */
.L_x_2213:
        /* <DEDUP_REMOVED lines=18> */
.L_x_2216:
[----:B------:R-:W-:Y:S05]  /*8950*/  BSYNC B0 ;  /* 0x0000000000007941 */ /* 0x000fea0003800000 */
.L_x_2215:
        /* <DEDUP_REMOVED lines=128> */
.L_x_2218:
[----:B01234-:R-:W-:Y:S05]  /*9160*/  BSYNC B0 ;  /* 0x0000000000007941 */ /* 0x01ffea0003800000 */
.L_x_2217:
        /* <DEDUP_REMOVED lines=18> */
.L_x_2220:
[----:B------:R-:W-:Y:S05]  /*9290*/  BSYNC B0 ;  /* 0x0000000000007941 */ /* 0x000fea0003800000 */
.L_x_2219:
        /* <DEDUP_REMOVED lines=18> */
.L_x_2222:
[----:B------:R-:W-:Y:S05]  /*93c0*/  BSYNC B0 ;  /* 0x0000000000007941 */ /* 0x000fea0003800000 */
.L_x_2221:
        /* <DEDUP_REMOVED lines=18> */
.L_x_2224:
[----:B------:R-:W-:Y:S05]  /*94f0*/  BSYNC B0 ;  /* 0x0000000000007941 */ /* 0x000fea0003800000 */
.L_x_2223:
        /* <DEDUP_REMOVED lines=18> */
.L_x_2226:
[----:B------:R-:W-:Y:S05]  /*9620*/  BSYNC B0 ;  /* 0x0000000000007941 */ /* 0x000fea0003800000 */
.L_x_2225:
        /* <DEDUP_REMOVED lines=18> */
.L_x_2228:
[----:B------:R-:W-:Y:S05]  /*9750*/  BSYNC B0 ;  /* 0x0000000000007941 */ /* 0x000fea0003800000 */
.L_x_2227:
        /* <DEDUP_REMOVED lines=12> */
.L_x_2068:
[----:B-----5:R-:W-:Y:S01]  /*9820*/  HFMA2.MMA R4, -RZ, RZ, 0, 5.9604644775390625e-08 ;  /* 0x00000001ff047435 */ /* 0x020fe200000001ff */
[----:B------:R-:W-:Y:S02]  /*9830*/  MOV R177, R215 ;  /* 0x000000d700b17202 */ /* 0x000fe40000000f00 */
[----:B------:R-:W-:Y:S02]  /*9840*/  MOV R180, 0x1f ;  /* 0x0000001f00b47802 */ /* 0x000fe40000000f00 */
[----:B------:R-:W-:-:S02]  /*9850*/  MOV R179, 0xffffffff ;  /* 0xffffffff00b37802 */ /* 0x000fc40000000f00 */
[----:B------:R-:W-:Y:S02]  /*9860*/  MOV R176, 0x9880 ;  /* 0x0000988000b07802 */ /* 0x000fe40000000f00 */
[----:B0-----:R-:W-:Y:S05]  /*9870*/  CALL.REL.NOINC `($__internal_26_$__cuda_sm70_shflsync_bfly_p) ;  /* 0x0000045000007944 */ /* 0x001fea0003c00000 */
[----:B-1----:R-:W-:Y:S01]  /*9880*/  MOV R178, R4 ;  /* 0x0000000400b27202 */ /* 0x002fe20000000f00 */
[----:B------:R-:W-:Y:S05]  /*9890*/  BRA `(.L_x_2229) ;  /* 0xffff9ad000007947 */ /* 0x000fea000383ffff */
.L_x_2069:
[----:B-----5:R-:W-:Y:S01]  /*98a0*/  HFMA2.MMA R4, -RZ, RZ, 0, 5.9604644775390625e-08 ;  /* 0x00000001ff047435 */ /* 0x020fe200000001ff */
[----:B------:R-:W-:Y:S02]  /*98b0*/  MOV R177, R214 ;  /* 0x000000d600b17202 */ /* 0x000fe40000000f00 */
[----:B------:R-:W-:Y:S02]  /*98c0*/  MOV R180, 0x1f ;  /* 0x0000001f00b47802 */ /* 0x000fe40000000f00 */
[----:B------:R-:W-:Y:S02]  /*98d0*/  MOV R179, 0xffffffff ;  /* 0xffffffff00b37802 */ /* 0x000fe40000000f00 */
[----:B------:R-:W-:Y:S02]  /*98e0*/  MOV R176, 0x9900 ;  /* 0x0000990000b07802 */ /* 0x000fe40000000f00 */
[----:B012---:R-:W-:Y:S05]  /*98f0*/  CALL.REL.NOINC `($__internal_26_$__cuda_sm70_shflsync_bfly_p) ;  /* 0x000003d000007944 */ /* 0x007fea0003c00000 */
[----:B------:R-:W-:Y:S01]  /*9900*/  FADD.FTZ R215, R178, R215 ;  /* 0x000000d7b2d77221 */ /* 0x000fe20000010000 */
[----:B------:R-:W-:Y:S01]  /*9910*/  MOV R180, 0x1f ;  /* 0x0000001f00b47802 */ /* 0x000fe20000000f00 */
[----:B-1----:R-:W-:Y:S01]  /*9920*/  FADD.FTZ R214, R214, R4 ;  /* 0x00000004d6d67221 */ /* 0x002fe20000010000 */
[----:B------:R-:W-:Y:S01]  /*9930*/  HFMA2.MMA R4, -RZ, RZ, 0, 1.1920928955078125e-07 ;  /* 0x00000002ff047435 */ /* 0x000fe200000001ff */
[----:B------:R-:W-:-:S02]  /*9940*/  MOV R179, 0xffffffff ;  /* 0xffffffff00b37802 */ /* 0x000fc40000000f00 */
[----:B------:R-:W-:Y:S02]  /*9950*/  MOV R177, R215 ;  /* 0x000000d700b17202 */ /* 0x000fe40000000f00 */
[----:B------:R-:W-:Y:S02]  /*9960*/  MOV R176, 0x9980 ;  /* 0x0000998000b07802 */ /* 0x000fe40000000f00 */
[----:B------:R-:W-:Y:S05]  /*9970*/  CALL.REL.NOINC `($__internal_26_$__cuda_sm70_shflsync_bfly_p) ;  /* 0x0000035000007944 */ /* 0x000fea0003c00000 */
[----:B-1----:R-:W-:Y:S01]  /*9980*/  MOV R178, R4 ;  /* 0x0000000400b27202 */ /* 0x002fe20000000f00 */
[----:B------:R-:W-:Y:S01]  /*9990*/  HFMA2.MMA R4, -RZ, RZ, 0, 1.1920928955078125e-07 ;  /* 0x00000002ff047435 */ /* 0x000fe200000001ff */
[----:B------:R-:W-:Y:S02]  /*99a0*/  MOV R177, R214 ;  /* 0x000000d600b17202 */ /* 0x000fe40000000f00 */
[----:B------:R-:W-:Y:S02]  /*99b0*/  MOV R180, 0x1f ;  /* 0x0000001f00b47802 */ /* 0x000fe40000000f00 */
[----:B------:R-:W-:Y:S02]  /*99c0*/  MOV R179, 0xffffffff ;  /* 0xffffffff00b37802 */ /* 0x000fe40000000f00 */
[----:B------:R-:W-:-:S02]  /*99d0*/  MOV R176, 0x99f0 ;  /* 0x000099f000b07802 */ /* 0x000fc40000000f00 */
[----:B------:R-:W-:Y:S05]  /*99e0*/  CALL.REL.NOINC `($__internal_26_$__cuda_sm70_shflsync_bfly_p) ;  /* 0x000002e000007944 */ /* 0x000fea0003c00000 */
[----:B------:R-:W-:Y:S01]  /*99f0*/  FADD.FTZ R215, R178, R215 ;  /* 0x000000d7b2d77221 */ /* 0x000fe20000010000 */
[----:B------:R-:W-:Y:S01]  /*9a00*/  MOV R180, 0x1f ;  /* 0x0000001f00b47802 */ /* 0x000fe20000000f00 */
[----:B-1----:R-:W-:Y:S01]  /*9a10*/  FADD.FTZ R214, R214, R4 ;  /* 0x00000004d6d67221 */ /* 0x002fe20000010000 */
[----:B------:R-:W-:Y:S01]  /*9a20*/  HFMA2.MMA R4, -RZ, RZ, 0, 2.384185791015625e-07 ;  /* 0x00000004ff047435 */ /* 0x000fe200000001ff */
[----:B------:R-:W-:-:S02]  /*9a30*/  MOV R179, 0xffffffff ;  /* 0xffffffff00b37802 */ /* 0x000fc40000000f00 */
[----:B------:R-:W-:Y:S02]  /*9a40*/  MOV R177, R215 ;  /* 0x000000d700b17202 */ /* 0x000fe40000000f00 */
[----:B------:R-:W-:Y:S02]  /*9a50*/  MOV R176, 0x9a70 ;  /* 0x00009a7000b07802 */ /* 0x000fe40000000f00 */
[----:B------:R-:W-:Y:S05]  /*9a60*/  CALL.REL.NOINC `($__internal_26_$__cuda_sm70_shflsync_bfly_p) ;  /* 0x0000026000007944 */ /* 0x000fea0003c00000 */
[----:B-1----:R-:W-:Y:S01]  /*9a70*/  MOV R178, R4 ;  /* 0x0000000400b27202 */ /* 0x002fe20000000f00 */
[----:B------:R-:W-:Y:S01]  /*9a80*/  HFMA2.MMA R4, -RZ, RZ, 0, 2.384185791015625e-07 ;  /* 0x00000004ff047435 */ /* 0x000fe200000001ff */
        /* <DEDUP_REMOVED lines=8> */
[----:B------:R-:W-:Y:S01]  /*9b10*/  HFMA2.MMA R4, -RZ, RZ, 0, 4.76837158203125e-07 ;  /* 0x00000008ff047435 */ /* 0x000fe200000001ff */
[----:B------:R-:W-:-:S02]  /*9b20*/  MOV R179, 0xffffffff ;  /* 0xffffffff00b37802 */ /* 0x000fc40000000f00 */
[----:B------:R-:W-:Y:S02]  /*9b30*/  MOV R177, R215 ;  /* 0x000000d700b17202 */ /* 0x000fe40000000f00 */
[----:B------:R-:W-:Y:S02]  /*9b40*/  MOV R176, 0x9b60 ;  /* 0x00009b6000b07802 */ /* 0x000fe40000000f00 */
[----:B------:R-:W-:Y:S05]  /*9b50*/  CALL.REL.NOINC `($__internal_26_$__cuda_sm70_shflsync_bfly_p) ;  /* 0x0000017000007944 */ /* 0x000fea0003c00000 */
[----:B-1----:R-:W-:Y:S01]  /*9b60*/  MOV R178, R4 ;  /* 0x0000000400b27202 */ /* 0x002fe20000000f00 */
[----:B------:R-:W-:Y:S01]  /*9b70*/  HFMA2.MMA R4, -RZ, RZ, 0, 4.76837158203125e-07 ;  /* 0x00000008ff047435 */ /* 0x000fe200000001ff */
        /* <DEDUP_REMOVED lines=8> */
[----:B------:R-:W-:Y:S01]  /*9c00*/  HFMA2.MMA R4, -RZ, RZ, 0, 9.5367431640625e-07 ;  /* 0x00000010ff047435 */ /* 0x000fe200000001ff */
[----:B------:R-:W-:-:S02]  /*9c10*/  MOV R179, 0xffffffff ;  /* 0xffffffff00b37802 */ /* 0x000fc40000000f00 */
[----:B------:R-:W-:Y:S02]  /*9c20*/  MOV R177, R215 ;  /* 0x000000d700b17202 */ /* 0x000fe40000000f00 */
[----:B------:R-:W-:Y:S02]  /*9c30*/  MOV R176, 0x9c50 ;  /* 0x00009c5000b07802 */ /* 0x000fe40000000f00 */
[----:B------:R-:W-:Y:S05]  /*9c40*/  CALL.REL.NOINC `($__internal_26_$__cuda_sm70_shflsync_bfly_p) ;  /* 0x0000008000007944 */ /* 0x000fea0003c00000 */
[----:B-1----:R-:W-:Y:S01]  /*9c50*/  MOV R178, R4 ;  /* 0x0000000400b27202 */ /* 0x002fe20000000f00 */
[----:B------:R-:W-:Y:S01]  /*9c60*/  HFMA2.MMA R4, -RZ, RZ, 0, 9.5367431640625e-07 ;  /* 0x00000010ff047435 */ /* 0x000fe200000001ff */
[----:B------:R-:W-:Y:S02]  /*9c70*/  MOV R177, R214 ;  /* 0x000000d600b17202 */ /* 0x000fe40000000f00 */
[----:B------:R-:W-:Y:S02]  /*9c80*/  MOV R180, 0x1f ;  /* 0x0000001f00b47802 */ /* 0x000fe40000000f00 */
[----:B------:R-:W-:Y:S02]  /*9c90*/  MOV R179, 0xffffffff ;  /* 0xffffffff00b37802 */ /* 0x000fe40000000f00 */
[----:B------:R-:W-:-:S02]  /*9ca0*/  MOV R176, 0x9cc0 ;  /* 0x00009cc000b07802 */ /* 0x000fc40000000f00 */
[----:B------:R-:W-:Y:S05]  /*9cb0*/  CALL.REL.NOINC `($__internal_26_$__cuda_sm70_shflsync_bfly_p) ;  /* 0x0000001000007944 */ /* 0x000fea0003c00000 */
[----:B-1----:R-:W-:Y:S05]  /*9cc0*/  BRA `(.L_x_2230) ;  /* 0xffff97c000007947 */ /* 0x002fea000383ffff */
        .weak           $__internal_26_$__cuda_sm70_shflsync_bfly_p
        .type           $__internal_26_$__cuda_sm70_shflsync_bfly_p,@function
        .size           $__internal_26_$__cuda_sm70_shflsync_bfly_p,(.L_x_14908 - $__internal_26_$__cuda_sm70_shflsync_bfly_p)
$__internal_26_$__cuda_sm70_shflsync_bfly_p:
[----:B------:R-:W-:Y:S04]  /*9cd0*/  WARPSYNC R179 ;  /* 0x000000b300007348 */ /* 0x000fe80003800000 */
[----:B------:R0:W1:Y:S02]  /*9ce0*/  SHFL.BFLY PT, R4, R177, R4, R180 ;  /* 0x0c000004b1047389 */ /* 0x00006400000e00b4 */
[----:B0-----:R-:W-:-:S06]  /*9cf0*/  HFMA2.MMA R177, -RZ, RZ, 0, 0 ;  /* 0x00000000ffb17435 */ /* 0x001fcc00000001ff */
[----:B------:R-:W-:Y:S05]  /*9d00*/  RET.REL.NODEC R176 `(_ZN10layer_norm13ln_bwd_kernelINS_13Kernel_traitsI6__halfS2_S2_S2_fjLj1280ELj1ELj4ELj1ELj16ENS_18Kernel_traits_baseILj1280ES2_S2_S2_S2_fjLj128EEEEELb0ELb1ELb1ELb0EEEvNS_9BwdParamsE) ;  /* 0xffff62f0b0007950 */ /* 0x000fea0003c3ffff */
.L_x_2231:
        /* <DEDUP_REMOVED lines=15> */
.L_x_14908:


//--------------------- .text._ZN10layer_norm13ln_bwd_kernelINS_13Kernel_traitsI6__halfS2_S2_S2_fjLj1280ELj1ELj4ELj1ELj16ENS_18Kernel_traits_baseILj1280ES2_S2_S2_S2_fjLj128EEEEELb0ELb1ELb1ELb1EEEvNS_9BwdParamsE --------------------------
	.section	.text._ZN10layer_norm13ln_bwd_kernelINS_13Kernel_traitsI6__halfS2_S2_S2_fjLj1280ELj1ELj4ELj1ELj16ENS_18Kernel_traits_baseILj1280ES2_S2_S2_S2_fjLj128EEEEELb0ELb1ELb1ELb1EEEvNS_9BwdParamsE,"ax",@progbits
	.sectioninfo	@"SHI_REGISTERS=255"
	.align	128
        .global         _ZN10layer_norm13ln_bwd_kernelINS_13Kernel_traitsI6__halfS2_S2_S2_fjLj1280ELj1ELj4ELj1ELj16ENS_18Kernel_traits_baseILj1280ES2_S2_S2_S2_fjLj128EEEEELb0ELb1ELb1ELb1EEEvNS_9BwdParamsE
        .type           _ZN10layer_norm13ln_bwd_kernelINS_13Kernel_traitsI6__halfS2_S2_S2_fjLj1280ELj1ELj4ELj1ELj16ENS_18Kernel_traits_baseILj1280ES2_S2_S2_S2_fjLj128EEEEELb0ELb1ELb1ELb1EEEvNS_9BwdParamsE,@function
        .size           _ZN10layer_norm13ln_bwd_kernelINS_13Kernel_traitsI6__halfS2_S2_S2_fjLj1280ELj1ELj4ELj1ELj16ENS_18Kernel_traits_baseILj1280ES2_S2_S2_S2_fjLj128EEEEELb0ELb1ELb1ELb1EEEvNS_9BwdParamsE,(.L_x_14909 - _ZN10layer_norm13ln_bwd_kernelINS_13Kernel_traitsI6__halfS2_S2_S2_fjLj1280ELj1ELj4ELj1ELj16ENS_18Kernel_traits_baseILj1280ES2_S2_S2_S2_fjLj128EEEEELb0ELb1ELb1ELb1EEEvNS_9BwdParamsE)
        .other          _ZN10layer_norm13ln_bwd_kernelINS_13Kernel_traitsI6__halfS2_S2_S2_fjLj1280ELj1ELj4ELj1ELj16ENS_18Kernel_traits_baseILj1280ES2_S2_S2_S2_fjLj128EEEEELb0ELb1ELb1ELb1EEEvNS_9BwdParamsE,@"STO_CUDA_ENTRY STV_DEFAULT"
_ZN10layer_norm13ln_bwd_kernelINS_13Kernel_traitsI6__halfS2_S2_S2_fjLj1280ELj1ELj4ELj1ELj16ENS_18Kernel_traits_baseILj1280ES2_S2_S2_S2_fjLj128EEEEELb0ELb1ELb1ELb1EEEvNS_9BwdParamsE:
.text._ZN10layer_norm13ln_bwd_kernelINS_13Kernel_traitsI6__halfS2_S2_S2_fjLj1280ELj1ELj4ELj1ELj16ENS_18Kernel_traits_baseILj1280ES2_S2_S2_S2_fjLj128EEEEELb0ELb1ELb1ELb1EEEvNS_9BwdParamsE:
        /* <DEDUP_REMOVED lines=81> */
.L_x_2233:
        /* <DEDUP_REMOVED lines=68> */
[----:B0-----:R-:W-:Y:S02]  /*0950*/  HADD2.F32 R3, -RZ, R4.H1_H1 ;  /* 0x30000004ff037230 */ /* 0x001fe40000004100 */
        /* <DEDUP_REMOVED lines=13> */
[----:B---3--:R-:W-:-:S03]  /*0a30*/  HADD2.F32 R2, -RZ, R12.H0_H0 ;  /* 0x2000000cff027230 */ /* 0x008fc60000004100 */
        /* <DEDUP_REMOVED lines=15> */
[----:B----4-:R-:W-:-:S03]  /*0b30*/  HADD2.F32 R3, -RZ, R16.H0_H0 ;  /* 0x20000010ff037230 */ /* 0x010fc60000004100 */
        /* <DEDUP_REMOVED lines=46> */
[----:B0-----:R-:W-:-:S05]  /*0e20*/  HADD2.F32 R0, -RZ, R27.H1_H1 ;  /* 0x3000001bff007230 */ /* 0x001fca0000004100 */
[----:B------:R1:W-:Y:S02]  /*0e30*/  STL [R1+0x3c], R0 ;  /* 0x00003c0001007387 */ /* 0x0003e40000100800 */
.L_x_2368:
[----:B------:R-:W-:-:S10]  /*0e40*/  HFMA2.MMA R5, -RZ, RZ, 0, 2.384185791015625e-07 ;  /* 0x00000004ff057435 */ /* 0x000fd400000001ff */
[----:B-1----:R-:W-:-:S05]  /*0e50*/  IMAD.WIDE R2, R8, R5, c[0x0][0x1d8] ;  /* 0x0000760008027625 */ /* 0x002fca00078e0205 */
        /* <DEDUP_REMOVED lines=38> */
.L_x_2236:
        /* <DEDUP_REMOVED lines=54> */
[--C-:B---3--:R-:W-:Y:S02]  /*1420*/  HADD2.F32 R236, -RZ, R207.reuse.H0_H0 ;  /* 0x200000cfffec7230 */ /* 0x108fe40000004100 */
[----:B------:R-:W-:Y:S01]  /*1430*/  HADD2.F32 R235, -RZ, R207.H1_H1 ;  /* 0x300000cfffeb7230 */ /* 0x000fe20000004100 */
[----:B------:R-:W-:Y:S01]  /*1440*/  IMAD.WIDE.U32 R200, R239, R246, c[0x0][0x188] ;  /* 0x00006200efc87625 */ /* 0x000fe200078e00f6 */
[----:B----4-:R-:W-:Y:S01]  /*1450*/  HADD2.F32 R243, -RZ, R228.H1_H1 ;  /* 0x300000e4fff37230 */ /* 0x010fe20000004100 */
[----:B------:R-:W3:Y:S01]  /*1460*/  LDG.E.128 R196, [R196.64] ;  /* 0x00000004c4c47981 */ /* 0x000ee2000c1e1d00 */
[----:B------:R-:W-:-:S02]  /*1470*/  HADD2.F32 R251, -RZ, R204.H0_H0 ;  /* 0x200000ccfffb7230 */ /* 0x000fc40000004100 */
[----:B------:R-:W-:Y:S02]  /*1480*/  HADD2.F32 R9, -RZ, R204.H1_H1 ;  /* 0x300000ccff097230 */ /* 0x000fe40000004100 */
[--C-:B------:R-:W-:Y:S02]  /*1490*/  HADD2.F32 R10, -RZ, R205.reuse.H0_H0 ;  /* 0x200000cdff0a7230 */ /* 0x100fe40000004100 */
[----:B------:R-:W-:Y:S01]  /*14a0*/  HADD2.F32 R11, -RZ, R205.H1_H1 ;  /* 0x300000cdff0b7230 */ /* 0x000fe20000004100 */
[----:B------:R-:W-:Y:S01]  /*14b0*/  @P0 IMAD.WIDE.U32 R204, R239, R246, c[0x0][0x218] ;  /* 0x00008600efcc0625 */ /* 0x000fe200078e00f6 */
[--C-:B------:R-:W-:Y:S02]  /*14c0*/  HADD2.F32 R242, -RZ, R229.reuse.H0_H0 ;  /* 0x200000e5fff27230 */ /* 0x100fe40000004100 */
[----:B------:R-:W-:Y:S02]  /*14d0*/  HADD2.F32 R232, -RZ, R229.H1_H1 ;  /* 0x300000e5ffe87230 */ /* 0x000fe40000004100 */
[--C-:B------:R-:W-:Y:S01]  /*14e0*/  HADD2.F32 R234, -RZ, R230.reuse.H0_H0 ;  /* 0x200000e6ffea7230 */ /* 0x100fe20000004100 */
[----:B------:R-:W-:Y:S01]  /*14f0*/  IADD3 R192, R0, 0x40, RZ ;  /* 0x0000004000c07810 */ /* 0x000fe20007ffe0ff */
[----:B------:R-:W-:Y:S01]  /*1500*/  HADD2.F32 R233, -RZ, R230.H1_H1 ;  /* 0x300000e6ffe97230 */ /* 0x000fe20000004100 */
[----:B------:R-:W4:Y:S01]  /*1510*/  LDG.E.128 R200, [R200.64] ;  /* 0x00000004c8c87981 */ /* 0x000f22000c1e1d00 */
[----:B------:R-:W-:-:S02]  /*1520*/  HADD2.F32 R238, -RZ, R231.H0_H0 ;  /* 0x200000e7ffee7230 */ /* 0x000fc40000004100 */
[----:B------:R-:W-:Y:S01]  /*1530*/  HADD2.F32 R237, -RZ, R231.H1_H1 ;  /* 0x300000e7ffed7230 */ /* 0x000fe20000004100 */
[----:B------:R0:W5:Y:S01]  /*1540*/  @P0 LDG.E.128 R24, [R204.64] ;  /* 0x00000004cc180981 */ /* 0x000162000c1e1d00 */
[----:B------:R-:W-:Y:S01]  /*1550*/  IMAD.WIDE.U32 R192, R192, R246, c[0x0][0x208] ;  /* 0x00008200c0c07625 */ /* 0x000fe200078e00f6 */
[----:B------:R-:W-:Y:S02]  /*1560*/  IADD3 R16, R0, 0x80, RZ ;  /* 0x0000008000107810 */ /* 0x000fe40007ffe0ff */
[----:B------:R3:W5:Y:S04]  /*1570*/  @P0 LDG.E.128 R36, [R214.64] ;  /* 0x00000004d6240981 */ /* 0x000768000c1e1d00 */
[----:B------:R-:W3:Y:S01]  /*1580*/  LDG.E.128 R192, [R192.64] ;  /* 0x00000004c0c07981 */ /* 0x000ee2000c1e1d00 */
[----:B0-----:R-:W-:-:S02]  /*1590*/  HADD2.F32 R204, -RZ, R224.H0_H0 ;  /* 0x200000e0ffcc7230 */ /* 0x001fc40000004100 */
[----:B------:R-:W-:Y:S01]  /*15a0*/  HADD2.F32 R205, -RZ, R224.H1_H1 ;  /* 0x300000e0ffcd7230 */ /* 0x000fe20000004100 */
[----:B------:R-:W-:Y:S01]  /*15b0*/  IMAD.WIDE.U32 R16, R16, R246, c[0x0][0x208] ;  /* 0x0000820010107625 */ /* 0x000fe200078e00f6 */
[----:B------:R0:W5:Y:S04]  /*15c0*/  @P0 LDG.E.128 R28, [R210.64] ;  /* 0x00000004d21c0981 */ /* 0x000168000c1e1d00 */
[----:B------:R1:W5:Y:S04]  /*15d0*/  @P0 LDG.E.128 R32, [R212.64] ;  /* 0x00000004d4200981 */ /* 0x000368000c1e1d00 */
[----:B------:R-:W3:Y:S01]  /*15e0*/  LDG.E.128 R16, [R16.64] ;  /* 0x0000000410107981 */ /* 0x000ee2000c1e1d00 */
[----:B--2---:R-:W-:-:S02]  /*15f0*/  HADD2.F32 R249, -RZ, R220.H0_H0 ;  /* 0x200000dcfff97230 */ /* 0x004fc40000004100 */
[----:B------:R-:W-:Y:S02]  /*1600*/  HADD2.F32 R248, -RZ, R220.H1_H1 ;  /* 0x300000dcfff87230 */ /* 0x000fe40000004100 */
[--C-:B------:R-:W-:Y:S02]  /*1610*/  HADD2.F32 R108, -RZ, R221.reuse.H0_H0 ;  /* 0x200000ddff6c7230 */ /* 0x100fe40000004100 */
[----:B------:R-:W-:Y:S02]  /*1620*/  HADD2.F32 R252, -RZ, R221.H1_H1 ;  /* 0x300000ddfffc7230 */ /* 0x000fe40000004100 */
[--C-:B------:R-:W-:Y:S02]  /*1630*/  HADD2.F32 R221, -RZ, R206.reuse.H0_H0 ;  /* 0x200000ceffdd7230 */ /* 0x100fe40000004100 */
[----:B------:R-:W-:Y:S01]  /*1640*/  HADD2.F32 R220, -RZ, R206.H1_H1 ;  /* 0x300000ceffdc7230 */ /* 0x000fe20000004100 */
[----:B------:R-:W-:Y:S01]  /*1650*/  @P0 IMAD.WIDE.U32 R206, R209, R246, c[0x0][0x218] ;  /* 0x00008600d1ce0625 */ /* 0x000fe200078e00f6 */
[----:B------:R-:W-:-:S02]  /*1660*/  HADD2.F32 R124, -RZ, R217.H0_H0 ;  /* 0x200000d9ff7c7230 */ /* 0x000fc40000004100 */
[----:B------:R-:W-:Y:S01]  /*1670*/  HADD2.F32 R250, -RZ, R217.H1_H1 ;  /* 0x300000d9fffa7230 */ /* 0x000fe20000004100 */
[----:B------:R-:W-:Y:S01]  /*1680*/  FSEL R217, R208, RZ, !P2 ;  /* 0x000000ffd0d97208 */ /* 0x000fe20005000000 */
[----:B------:R2:W5:Y:S01]  /*1690*/  @P0 LDG.E.128 R20, [R206.64] ;  /* 0x00000004ce140981 */ /* 0x000562000c1e1d00 */
[--C-:B------:R-:W-:Y:S02]  /*16a0*/  HADD2.F32 R208, -RZ, R226.reuse.H0_H0 ;  /* 0x200000e2ffd07230 */ /* 0x100fe40000004100 */
[----:B------:R-:W-:Y:S01]  /*16b0*/  HADD2.F32 R209, -RZ, R226.H1_H1 ;  /* 0x300000e2ffd17230 */ /* 0x000fe20000004100 */
[C---:B------:R-:W-:Y:S02]  /*16c0*/  FADD.FTZ R243, -R217.reuse, R243 ;  /* 0x000000f3d9f37221 */ /* 0x040fe40000010100 */
[C---:B------:R-:W-:Y:S02]  /*16d0*/  FADD.FTZ R242, -R217.reuse, R242 ;  /* 0x000000f2d9f27221 */ /* 0x040fe40000010100 */
[----:B------:R-:W-:Y:S01]  /*16e0*/  FADD.FTZ R226, -R217, R232 ;  /* 0x000000e8d9e27221 */ /* 0x000fe20000010100 */
[----:B--2---:R-:W-:-:S02]  /*16f0*/  HADD2.F32 R206, -RZ, R225.H0_H0 ;  /* 0x200000e1ffce7230 */ /* 0x004fc40000004100 */
[----:B------:R-:W-:Y:S01]  /*1700*/  HADD2.F32 R207, -RZ, R225.H1_H1 ;  /* 0x300000e1ffcf7230 */ /* 0x000fe20000004100 */
[C---:B------:R-:W-:Y:S01]  /*1710*/  FADD.FTZ R225, -R217.reuse, R234 ;  /* 0x000000ead9e17221 */ /* 0x040fe20000010100 */
[--C-:B------:R-:W-:Y:S01]  /*1720*/  HADD2.F32 R126, -RZ, R223.reuse.H0_H0 ;  /* 0x200000dfff7e7230 */ /* 0x100fe20000004100 */
[----:B------:R-:W-:Y:S01]  /*1730*/  FADD.FTZ R224, -R217, R233 ;  /* 0x000000e9d9e07221 */ /* 0x000fe20000010100 */
[----:B------:R-:W-:Y:S01]  /*1740*/  HADD2.F32 R125, -RZ, R223.H1_H1 ;  /* 0x300000dfff7d7230 */ /* 0x000fe20000004100 */
[----:B-----5:R-:W-:Y:S01]  /*1750*/  FMUL.FTZ R120, R7, R243 ;  /* 0x000000f307787220 */ /* 0x020fe20000410000 */
[--C-:B------:R-:W-:Y:S01]  /*1760*/  HADD2.F32 R128, -RZ, R222.reuse.H0_H0 ;  /* 0x200000deff807230 */ /* 0x100fe20000004100 */
[----:B------:R-:W-:Y:S01]  /*1770*/  FADD.FTZ R223, -R217, R238 ;  /* 0x000000eed9df7221 */ /* 0x000fe20000010100 */
[----:B------:R-:W-:Y:S01]  /*1780*/  HADD2.F32 R127, -RZ, R222.H1_H1 ;  /* 0x300000deff7f7230 */ /* 0x000fe20000004100 */
        /* <DEDUP_REMOVED lines=15> */
[----:B------:R-:W-:-:S03]  /*1880*/  HADD2.F32 R123, -RZ, R218.H0_H0 ;  /* 0x200000daff7b7230 */ /* 0x000fc60000004100 */
[----:B------:R-:W-:Y:S01]  /*1890*/  STL [R1+0x28], R117 ;  /* 0x0000287501007387 */ /* 0x000fe20000100800 */
[----:B------:R-:W-:Y:S01]  /*18a0*/  HADD2.F32 R122, -RZ, R218.H1_H1 ;  /* 0x300000daff7a7230 */ /* 0x000fe20000004100 */
[C---:B------:R-:W-:Y:S01]  /*18b0*/  FADD.FTZ R218, -R217.reuse, R235 ;  /* 0x000000ebd9da7221 */ /* 0x040fe20000010100 */
[--C-:B------:R-:W-:Y:S01]  /*18c0*/  HADD2.F32 R121, -RZ, R219.reuse.H0_H0 ;  /* 0x200000dbff797230 */ /* 0x100fe20000004100 */
[----:B------:R-:W-:Y:S01]  /*18d0*/  STL [R1+0x20], R116 ;  /* 0x0000207401007387 */ /* 0x000fe20000100800 */
[----:B------:R-:W-:Y:S01]  /*18e0*/  HADD2.F32 R119, -RZ, R219.H1_H1 ;  /* 0x300000dbff777230 */ /* 0x000fe20000004100 */
[----:B------:R-:W-:Y:S01]  /*18f0*/  FADD.FTZ R219, -R217, R236 ;  /* 0x000000ecd9db7221 */ /* 0x000fe20000010100 */
[--C-:B------:R-:W-:Y:S01]  /*1900*/  HADD2.F32 R237, -RZ, R13.reuse.H0_H0 ;  /* 0x2000000dffed7230 */ /* 0x100fe20000004100 */
[----:B------:R-:W-:Y:S01]  /*1910*/  STL [R1+0x18], R115 ;  /* 0x0000187301007387 */ /* 0x000fe20000100800 */
[----:B------:R-:W-:Y:S01]  /*1920*/  HADD2.F32 R238, -RZ, R13.H1_H1 ;  /* 0x3000000dffee7230 */ /* 0x000fe20000004100 */
[C---:B------:R-:W-:Y:S01]  /*1930*/  FMUL.FTZ R13, R7.reuse, R220 ;  /* 0x000000dc070d7220 */ /* 0x040fe20000410000 */
[--C-:B------:R-:W-:Y:S01]  /*1940*/  HADD2.F32 R235, -RZ, R12.reuse.H0_H0 ;  /* 0x2000000cffeb7230 */ /* 0x100fe20000004100 */
[----:B------:R-:W-:Y:S01]  /*1950*/  STL [R1+0x8], R242 ;  /* 0x000008f201007387 */ /* 0x000fe20000100800 */
[----:B------:R-:W-:Y:S01]  /*1960*/  HADD2.F32 R236, -RZ, R12.H1_H1 ;  /* 0x3000000cffec7230 */ /* 0x000fe20000004100 */
[----:B------:R-:W-:-:S02]  /*1970*/  FMUL.FTZ R12, R7, R221 ;  /* 0x000000dd070c7220 */ /* 0x000fc40000410000 */
[----:B------:R-:W-:Y:S04]  /*1980*/  STL [R1], R243 ;  /* 0x000000f301007387 */ /* 0x000fe80000100800 */
[----:B------:R-:W2:Y:S04]  /*1990*/  LDL R220, [R1+0xd8] ;  /* 0x0000d80001dc7983 */ /* 0x000ea80000100800 */
[----:B------:R-:W2:Y:S01]  /*19a0*/  LDL R221, [R1+0xd4] ;  /* 0x0000d40001dd7983 */ /* 0x000ea20000100800 */
[--C-:B---3--:R-:W-:Y:S02]  /*19b0*/  HADD2.F32 R215, -RZ, R196.reuse.H0_H0 ;  /* 0x200000c4ffd77230 */ /* 0x108fe40000004100 */
[----:B------:R-:W-:-:S02]  /*19c0*/  HADD2.F32 R214, -RZ, R196.H1_H1 ;  /* 0x300000c4ffd67230 */ /* 0x000fc40000004100 */
[--C-:B------:R-:W-:Y:S02]  /*19d0*/  HADD2.F32 R3, -RZ, R199.reuse.H0_H0 ;  /* 0x200000c7ff037230 */ /* 0x100fe40000004100 */
[----:B------:R-:W-:Y:S02]  /*19e0*/  HADD2.F32 R2, -RZ, R199.H1_H1 ;  /* 0x300000c7ff027230 */ /* 0x000fe40000004100 */
[----:B------:R-:W-:Y:S02]  /*19f0*/  HADD2.F32 R0, -RZ, R228.H0_H0 ;  /* 0x200000e4ff007230 */ /* 0x000fe40000004100 */
[----:B------:R-:W-:Y:S02]  /*1a00*/  HADD2.F32 R196, -RZ, R198.H0_H0 ;  /* 0x200000c6ffc47230 */ /* 0x000fe40000004100 */
[--C-:B----4-:R-:W-:Y:S02]  /*1a10*/  HADD2.F32 R230, -RZ, R200.reuse.H0_H0 ;  /* 0x200000c8ffe67230 */ /* 0x110fe40000004100 */
[----:B------:R-:W-:-:S02]  /*1a20*/  HADD2.F32 R231, -RZ, R200.H1_H1 ;  /* 0x300000c8ffe77230 */ /* 0x000fc40000004100 */
[--C-:B------:R-:W-:Y:S02]  /*1a30*/  HADD2.F32 R199, -RZ, R201.reuse.H0_H0 ;  /* 0x200000c9ffc77230 */ /* 0x100fe40000004100 */
[----:B------:R-:W-:Y:S02]  /*1a40*/  HADD2.F32 R229, -RZ, R201.H1_H1 ;  /* 0x300000c9ffe57230 */ /* 0x000fe40000004100 */
[----:B------:R-:W-:Y:S02]  /*1a50*/  HADD2.F32 R228, -RZ, R197.H0_H0 ;  /* 0x200000c5ffe47230 */ /* 0x000fe40000004100 */
[----:B------:R-:W-:Y:S02]  /*1a60*/  HADD2.F32 R198, -RZ, R198.H1_H1 ;  /* 0x300000c6ffc67230 */ /* 0x000fe40000004100 */
[--C-:B------:R-:W-:Y:S02]  /*1a70*/  HADD2.F32 R200, -RZ, R202.reuse.H0_H0 ;  /* 0x200000caffc87230 */ /* 0x100fe40000004100 */
[----:B------:R-:W-:-:S02]  /*1a80*/  HADD2.F32 R201, -RZ, R202.H1_H1 ;  /* 0x300000caffc97230 */ /* 0x000fc40000004100 */
[--C-:B------:R-:W-:Y:S02]  /*1a90*/  HADD2.F32 R247, -RZ, R216.reuse.H0_H0 ;  /* 0x200000d8fff77230 */ /* 0x100fe40000004100 */
[----:B------:R-:W-:Y:S02]  /*1aa0*/  HADD2.F32 R245, -RZ, R216.H1_H1 ;  /* 0x300000d8fff57230 */ /* 0x000fe40000004100 */
[----:B------:R-:W-:Y:S02]  /*1ab0*/  HADD2.F32 R197, -RZ, R197.H1_H1 ;  /* 0x300000c5ffc57230 */ /* 0x000fe40000004100 */
[--C-:B------:R-:W-:Y:S02]  /*1ac0*/  HADD2.F32 R202, -RZ, R203.reuse.H0_H0 ;  /* 0x200000cbffca7230 */ /* 0x100fe40000004100 */
[----:B------:R-:W-:Y:S02]  /*1ad0*/  HADD2.F32 R203, -RZ, R203.H1_H1 ;  /* 0x300000cbffcb7230 */ /* 0x000fe40000004100 */
[----:B------:R-:W-:-:S02]  /*1ae0*/  HADD2.F32 R216, -RZ, R227.H0_H0 ;  /* 0x200000e3ffd87230 */ /* 0x000fc40000004100 */
[----:B------:R-:W-:Y:S01]  /*1af0*/  HADD2.F32 R227, -RZ, R227.H1_H1 ;  /* 0x300000e3ffe37230 */ /* 0x000fe20000004100 */
[C---:B0-----:R-:W-:Y:S02]  /*1b00*/  FADD.FTZ R210, -R217.reuse, R198 ;  /* 0x000000c6d9d27221 */ /* 0x041fe40000010100 */
[C---:B-1----:R-:W-:Y:S02]  /*1b10*/  FADD.FTZ R212, -R217.reuse, R197 ;  /* 0x000000c5d9d47221 */ /* 0x042fe40000010100 */
        /* <DEDUP_REMOVED lines=26> */
[--C-:B------:R-:W-:Y:S01]  /*1cc0*/  HADD2.F32 R228, -RZ, R192.reuse.H1_H1 ;  /* 0x300000c0ffe47230 */ /* 0x100fe20000004100 */
[----:B------:R-:W-:Y:S01]  /*1cd0*/  FADD.FTZ R217, -R217, R227 ;  /* 0x000000e3d9d97221 */ /* 0x000fe20000010100 */
[----:B------:R-:W-:Y:S01]  /*1ce0*/  HADD2.F32 R227, -RZ, R192.H0_H0 ;  /* 0x200000c0ffe37230 */ /* 0x000fe20000004100 */
[----:B------:R-:W-:Y:S01]  /*1cf0*/  MOV R192, R108 ;  /* 0x0000006c00c07202 */ /* 0x000fe20000000f00 */
[----:B------:R-:W-:Y:S01]  /*1d00*/  FMUL.FTZ R0, R7, R0 ;  /* 0x0000000007007220 */ /* 0x000fe20000410000 */
[----:B------:R-:W-:-:S02]  /*1d10*/  HADD2.F32 R241, -RZ, R15.H0_H0 ;  /* 0x2000000ffff17230 */ /* 0x000fc40000004100 */
[----:B------:R-:W-:Y:S01]  /*1d20*/  HADD2.F32 R244, -RZ, R15.H1_H1 ;  /* 0x3000000ffff47230 */ /* 0x000fe20000004100 */
[----:B------:R-:W-:Y:S01]  /*1d30*/  MOV R222, R192 ;  /* 0x000000c000de7202 */ /* 0x000fe20000000f00 */
[----:B------:R-:W-:Y:S02]  /*1d40*/  FMUL.FTZ R15, R7, R218 ;  /* 0x000000da070f7220 */ /* 0x000fe40000410000 */
[----:B------:R-:W-:Y:S02]  /*1d50*/  FFMA.FTZ R40, R0, R249, R40 ;  /* 0x000000f900287223 */ /* 0x000fe40000010028 */
[----:B------:R-:W-:Y:S02]  /*1d60*/  FADD.FTZ R80, R80, R249 ;  /* 0x000000f950507221 */ /* 0x000fe40000010000 */
[----:B------:R-:W-:Y:S02]  /*1d70*/  FFMA.FTZ R41, R120, R248, R41 ;  /* 0x000000f878297223 */ /* 0x000fe40000010029 */
[----:B------:R-:W-:Y:S01]  /*1d80*/  FADD.FTZ R81, R81, R248 ;  /* 0x000000f851517221 */ /* 0x000fe20000010000 */
[--C-:B------:R-:W-:Y:S01]  /*1d90*/  HADD2.F32 R109, -RZ, R19.reuse.H0_H0 ;  /* 0x20000013ff6d7230 */ /* 0x100fe20000004100 */
[C---:B------:R-:W-:Y:S01]  /*1da0*/  FMUL.FTZ R192, R7.reuse, R211 ;  /* 0x000000d307c07220 */ /* 0x040fe20000410000 */
[----:B------:R-:W-:Y:S01]  /*1db0*/  HADD2.F32 R108, -RZ, R19.H1_H1 ;  /* 0x30000013ff6c7230 */ /* 0x000fe20000004100 */
[----:B------:R-:W3:Y:S01]  /*1dc0*/  LDL R211, [R1+0xc0] ;  /* 0x0000c00001d37983 */ /* 0x000ee20000100800 */
[--C-:B------:R-:W-:Y:S01]  /*1dd0*/  HADD2.F32 R111, -RZ, R18.reuse.H0_H0 ;  /* 0x20000012ff6f7230 */ /* 0x100fe20000004100 */
[C---:B------:R-:W-:Y:S01]  /*1de0*/  FMUL.FTZ R19, R7.reuse, R212 ;  /* 0x000000d407137220 */ /* 0x040fe20000410000 */
[----:B------:R-:W-:Y:S01]  /*1df0*/  HADD2.F32 R110, -RZ, R18.H1_H1 ;  /* 0x30000012ff6e7230 */ /* 0x000fe20000004100 */
[----:B------:R-:W-:Y:S01]  /*1e00*/  FMUL.FTZ R18, R7, R213 ;  /* 0x000000d507127220 */ /* 0x000fe20000410000 */
[----:B------:R-:W-:-:S02]  /*1e10*/  HADD2.F32 R113, -RZ, R17.H0_H0 ;  /* 0x20000011ff717230 */ /* 0x000fc40000004100 */
[----:B------:R-:W-:Y:S01]  /*1e20*/  HADD2.F32 R112, -RZ, R17.H1_H1 ;  /* 0x30000011ff707230 */ /* 0x000fe20000004100 */
[C---:B------:R-:W-:Y:S01]  /*1e30*/  FMUL.FTZ R17, R7.reuse, R214 ;  /* 0x000000d607117220 */ /* 0x040fe20000410000 */
[--C-:B------:R-:W-:Y:S01]  /*1e40*/  HADD2.F32 R231, -RZ, R194.reuse.H0_H0 ;  /* 0x200000c2ffe77230 */ /* 0x100fe20000004100 */
[----:B------:R-:W-:Y:S01]  /*1e50*/  FFMA.FTZ R44, R116, R128, R44 ;  /* 0x00000080742c7223 */ /* 0x000fe2000001002c */
[----:B------:R-:W-:Y:S01]  /*1e60*/  HADD2.F32 R232, -RZ, R194.H1_H1 ;  /* 0x300000c2ffe87230 */ /* 0x000fe20000004100 */
[----:B------:R-:W-:Y:S01]  /*1e70*/  FADD.FTZ R84, R84, R128 ;  /* 0x0000008054547221 */ /* 0x000fe20000010000 */
[--C-:B------:R-:W-:Y:S01]  /*1e80*/  HADD2.F32 R229, -RZ, R193.reuse.H0_H0 ;  /* 0x200000c1ffe57230 */ /* 0x100fe20000004100 */
[C---:B------:R-:W-:Y:S01]  /*1e90*/  FMUL.FTZ R194, R7.reuse, R3 ;  /* 0x0000000307c27220 */ /* 0x040fe20000410000 */
[----:B------:R-:W-:Y:S01]  /*1ea0*/  HADD2.F32 R230, -RZ, R193.H1_H1 ;  /* 0x300000c1ffe67230 */ /* 0x000fe20000004100 */
[----:B------:R-:W-:Y:S01]  /*1eb0*/  FMUL.FTZ R193, R7, R210 ;  /* 0x000000d207c17220 */ /* 0x000fe20000410000 */
[--C-:B------:R-:W-:Y:S01]  /*1ec0*/  HADD2.F32 R233, -RZ, R195.reuse.H0_H0 ;  /* 0x200000c3ffe97230 */ /* 0x100fe20000004100 */
[----:B------:R-:W-:Y:S01]  /*1ed0*/  FFMA.FTZ R45, R115, R127, R45 ;  /* 0x0000007f732d7223 */ /* 0x000fe2000001002d */
[----:B------:R-:W-:Y:S01]  /*1ee0*/  HADD2.F32 R234, -RZ, R195.H1_H1 ;  /* 0x300000c3ffea7230 */ /* 0x000fe20000004100 */
        /* <DEDUP_REMOVED lines=16> */
[--C-:B------:R-:W-:Y:S01]  /*1ff0*/  HADD2.F32 R246, -RZ, R16.reuse.H0_H0 ;  /* 0x20000010fff67230 */ /* 0x100fe20000004100 */
[----:B------:R-:W-:Y:S01]  /*2000*/  FFMA.FTZ R46, R242, R126, R46 ;  /* 0x0000007ef22e7223 */ /* 0x000fe2000001002e */
[----:B------:R-:W-:Y:S01]  /*2010*/  HADD2.F32 R114, -RZ, R16.H1_H1 ;  /* 0x30000010ff727230 */ /* 0x000fe20000004100 */
[----:B------:R-:W-:Y:S01]  /*2020*/  STL [R1+0x1c], R214 ;  /* 0x00001cd601007387 */ /* 0x000fe20000100800 */
[----:B------:R-:W-:-:S02]  /*2030*/  FADD.FTZ R86, R86, R126 ;  /* 0x0000007e56567221 */ /* 0x000fc40000010000 */
[----:B------:R-:W-:Y:S02]  /*2040*/  FMUL.FTZ R16, R7, R215 ;  /* 0x000000d707107220 */ /* 0x000fe40000410000 */
[----:B------:R-:W-:Y:S02]  /*2050*/  FFMA.FTZ R43, R117, R252, R43 ;  /* 0x000000fc752b7223 */ /* 0x000fe4000001002b */
[----:B------:R-:W-:Y:S01]  /*2060*/  FADD.FTZ R83, R83, R252 ;  /* 0x000000fc53537221 */ /* 0x000fe20000010000 */
[--C-:B------:R-:W-:Y:S01]  /*2070*/  HADD2.F32 R239, -RZ, R14.reuse.H0_H0 ;  /* 0x2000000effef7230 */ /* 0x100fe20000004100 */
[----:B------:R-:W-:Y:S01]  /*2080*/  FFMA.FTZ R47, R243, R125, R47 ;  /* 0x0000007df32f7223 */ /* 0x000fe2000001002f */
[----:B------:R-:W-:Y:S01]  /*2090*/  HADD2.F32 R240, -RZ, R14.H1_H1 ;  /* 0x3000000efff07230 */ /* 0x000fe20000004100 */
        /* <DEDUP_REMOVED lines=34> */
[----:B------:R-:W4:Y:S01]  /*22c0*/  LDL R215, [R1+0x98] ;  /* 0x0000980001d77983 */ /* 0x000f220000100800 */
[----:B------:R-:W-:-:S03]  /*22d0*/  FMUL.FTZ R225, R2, R121 ;  /* 0x0000007902e17220 */ /* 0x000fc60000410000 */
[----:B------:R2:W5:Y:S04]  /*22e0*/  LDL.LU R121, [R1+0x110] ;  /* 0x0001100001797983 */ /* 0x0005680000300800 */
[----:B------:R-:W2:Y:S01]  /*22f0*/  LDL R213, [R1+0x94] ;  /* 0x0000940001d57983 */ /* 0x000ea20000100800 */
[----:B------:R-:W-:Y:S02]  /*2300*/  FADD.FTZ R2, RZ, R218 ;  /* 0x000000daff027221 */ /* 0x000fe40000010000 */
[----:B------:R-:W-:Y:S02]  /*2310*/  FFMA.FTZ R3, R0, R218, RZ ;  /* 0x000000da00037223 */ /* 0x000fe400000100ff */
[----:B------:R-:W-:Y:S02]  /*2320*/  FADD.FTZ R2, R2, R249 ;  /* 0x000000f902027221 */ /* 0x000fe40000010000 */
[----:B------:R-:W-:-:S02]  /*2330*/  FFMA.FTZ R3, R120, R249, R3 ;  /* 0x000000f978037223 */ /* 0x000fc40000010003 */
[----:B------:R-:W-:Y:S01]  /*2340*/  FADD.FTZ R2, R2, R248 ;  /* 0x000000f802027221 */ /* 0x000fe20000010000 */
[----:B------:R0:W5:Y:S01]  /*2350*/  LDL.LU R120, [R1+0x10c] ;  /* 0x00010c0001787983 */ /* 0x0001620000300800 */
        /* <DEDUP_REMOVED lines=8> */
[----:B-1----:R-:W-:Y:S02]  /*23e0*/  FFMA.FTZ R210, R115, R210, R3 ;  /* 0x000000d273d27223 */ /* 0x002fe40000010003 */
        /* <DEDUP_REMOVED lines=12> */
[----:B----4-:R-:W-:-:S03]  /*24b0*/  FMUL.FTZ R227, R215, R227 ;  /* 0x000000e3d7e37220 */ /* 0x010fc60000410000 */
[----:B------:R-:W4:Y:S04]  /*24c0*/  LDL R215, [R1+0x8c] ;  /* 0x00008c0001d77983 */ /* 0x000f280000100800 */
[----:B------:R1:W5:Y:S04]  /*24d0*/  LDL.LU R115, [R1+0xf8] ;  /* 0x0000f80001737983 */ /* 0x0003680000300800 */
[----:B0-----:R-:W4:Y:S01]  /*24e0*/  LDL R211, [R1+0x88] ;  /* 0x0000880001d37983 */ /* 0x001f220000100800 */
[----:B--2---:R-:W-:-:S03]  /*24f0*/  FMUL.FTZ R228, R213, R228 ;  /* 0x000000e4d5e47220 */ /* 0x004fc60000410000 */
[----:B------:R-:W2:Y:S01]  /*2500*/  LDL R213, [R1+0x80] ;  /* 0x0000800001d57983 */ /* 0x000ea20000100800 */
[----:B------:R-:W-:Y:S02]  /*2510*/  FFMA.FTZ R58, R18, R229, R58 ;  /* 0x000000e5123a7223 */ /* 0x000fe4000001003a */
[----:B------:R-:W-:Y:S01]  /*2520*/  FADD.FTZ R98, R98, R229 ;  /* 0x000000e562627221 */ /* 0x000fe20000010000 */
[----:B------:R-:W2:Y:S01]  /*2530*/  LDL R210, [R1+0x78] ;  /* 0x0000780001d27983 */ /* 0x000ea20000100800 */
[----:B------:R-:W-:Y:S02]  /*2540*/  FFMA.FTZ R60, R192, R231, R60 ;  /* 0x000000e7c03c7223 */ /* 0x000fe4000001003c */
[----:B------:R-:W-:Y:S01]  /*2550*/  FADD.FTZ R100, R100, R231 ;  /* 0x000000e764647221 */ /* 0x000fe20000010000 */
[----:B------:R-:W2:Y:S01]  /*2560*/  LDL R214, [R1+0x84] ;  /* 0x0000840001d67983 */ /* 0x000ea20000100800 */
[----:B------:R-:W-:Y:S02]  /*2570*/  FFMA.FTZ R62, R194, R233, R62 ;  /* 0x000000e9c23e7223 */ /* 0x000fe4000001003e */
[----:B------:R-:W-:-:S02]  /*2580*/  FADD.FTZ R102, R102, R233 ;  /* 0x000000e966667221 */ /* 0x000fc40000010000 */
[----:B---3--:R-:W-:Y:S02]  /*2590*/  FMUL.FTZ R229, R212, R229 ;  /* 0x000000e5d4e57220 */ /* 0x008fe40000410000 */
[----:B------:R-:W3:Y:S01]  /*25a0*/  LDL R212, [R1+0x7c] ;  /* 0x00007c0001d47983 */ /* 0x000ee20000100800 */
[----:B----4-:R-:W-:-:S03]  /*25b0*/  FMUL.FTZ R231, R211, R231 ;  /* 0x000000e7d3e77220 */ /* 0x010fc60000410000 */
[----:B------:R-:W4:Y:S01]  /*25c0*/  LDL R211, [R1+0x74] ;  /* 0x0000740001d37983 */ /* 0x000f220000100800 */
[----:B--2---:R-:W-:-:S03]  /*25d0*/  FMUL.FTZ R233, R213, R233 ;  /* 0x000000e9d5e97220 */ /* 0x004fc60000410000 */
[----:B------:R-:W2:Y:S01]  /*25e0*/  LDL R213, [R1+0x6c] ;  /* 0x00006c0001d57983 */ /* 0x000ea20000100800 */
[C---:B------:R-:W-:Y:S02]  /*25f0*/  FMUL.FTZ R196, R7.reuse, R196 ;  /* 0x000000c407c47220 */ /* 0x040fe40000410000 */
[C---:B------:R-:W-:Y:S02]  /*2600*/  FMUL.FTZ R197, R7.reuse, R197 ;  /* 0x000000c507c57220 */ /* 0x040fe40000410000 */
[----:B------:R-:W-:Y:S02]  /*2610*/  FFMA.FTZ R64, R196, R235, R64 ;  /* 0x000000ebc4407223 */ /* 0x000fe40000010040 */
[----:B------:R-:W-:Y:S02]  /*2620*/  FADD.FTZ R104, R104, R235 ;  /* 0x000000eb68687221 */ /* 0x000fe40000010000 */
[----:B------:R-:W-:Y:S02]  /*2630*/  FMUL.FTZ R199, R7, R199 ;  /* 0x000000c707c77220 */ /* 0x000fe40000410000 */
[----:B------:R-:W-:-:S02]  /*2640*/  FMUL.FTZ R235, R210, R235 ;  /* 0x000000ebd2eb7220 */ /* 0x000fc40000410000 */
[----:B------:R-:W-:Y:S01]  /*2650*/  FFMA.FTZ R63, R195, R234, R63 ;  /* 0x000000eac33f7223 */ /* 0x000fe2000001003f */
[----:B------:R-:W2:Y:S01]  /*2660*/  LDL R210, [R1+0x64] ;  /* 0x0000640001d27983 */ /* 0x000ea20000100800 */
[----:B------:R-:W-:Y:S02]  /*2670*/  FADD.FTZ R103, R103, R234 ;  /* 0x000000ea67677221 */ /* 0x000fe40000010000 */
[----:B------:R-:W-:Y:S02]  /*2680*/  FFMA.FTZ R61, R193, R232, R61 ;  /* 0x000000e8c13d7223 */ /* 0x000fe4000001003d */
[----:B------:R-:W-:Y:S02]  /*2690*/  FADD.FTZ R101, R101, R232 ;  /* 0x000000e865657221 */ /* 0x000fe40000010000 */
[----:B------:R-:W-:Y:S02]  /*26a0*/  FFMA.FTZ R59, R19, R230, R59 ;  /* 0x000000e6133b7223 */ /* 0x000fe4000001003b */
[----:B------:R-:W-:-:S02]  /*26b0*/  FADD.FTZ R99, R99, R230 ;  /* 0x000000e663637221 */ /* 0x000fc40000010000 */
[----:B------:R-:W-:Y:S02]  /*26c0*/  FMUL.FTZ R232, R214, R232 ;  /* 0x000000e8d6e87220 */ /* 0x000fe40000410000 */
[----:B------:R-:W-:Y:S01]  /*26d0*/  FFMA.FTZ R65, R197, R236, R65 ;  /* 0x000000ecc5417223 */ /* 0x000fe20000010041 */
[----:B------:R-:W2:Y:S01]  /*26e0*/  LDL R214, [R1+0x70] ;  /* 0x0000700001d67983 */ /* 0x000ea20000100800 */
[----:B------:R-:W-:Y:S02]  /*26f0*/  FADD.FTZ R105, R105, R236 ;  /* 0x000000ec69697221 */ /* 0x000fe40000010000 */
[----:B------:R-:W-:Y:S02]  /*2700*/  FMUL.FTZ R230, R215, R230 ;  /* 0x000000e6d7e67220 */ /* 0x000fe40000410000 */
[----:B------:R-:W-:Y:S01]  /*2710*/  FFMA.FTZ R67, R199, R238, R67 ;  /* 0x000000eec7437223 */ /* 0x000fe20000010043 */
[----:B------:R-:W2:Y:S01]  /*2720*/  LDL R215, [R1+0x5c] ;  /* 0x00005c0001d77983 */ /* 0x000ea20000100800 */
[----:B------:R-:W-:-:S02]  /*2730*/  FADD.FTZ R107, R107, R238 ;  /* 0x000000ee6b6b7221 */ /* 0x000fc40000010000 */
[----:B---3--:R-:W-:Y:S02]  /*2740*/  FMUL.FTZ R234, R212, R234 ;  /* 0x000000ead4ea7220 */ /* 0x008fe40000410000 */
[----:B------:R-:W3:Y:S01]  /*2750*/  LDL R212, [R1+0x68] ;  /* 0x0000680001d47983 */ /* 0x000ee20000100800 */
[----:B----4-:R-:W-:-:S03]  /*2760*/  FMUL.FTZ R236, R211, R236 ;  /* 0x000000ecd3ec7220 */ /* 0x010fc60000410000 */
[----:B------:R-:W4:Y:S01]  /*2770*/  LDL R211, [R1+0x60] ;  /* 0x0000600001d37983 */ /* 0x000f220000100800 */
[----:B--2---:R-:W-:-:S03]  /*2780*/  FMUL.FTZ R238, R213, R238 ;  /* 0x000000eed5ee7220 */ /* 0x004fc60000410000 */
[----:B------:R-:W2:Y:S01]  /*2790*/  LDL R213, [R1+0x54] ;  /* 0x0000540001d57983 */ /* 0x000ea20000100800 */
        /* <DEDUP_REMOVED lines=63> */
[----:B----4-:R-:W-:Y:S02]  /*2b90*/  FMUL.FTZ R241, R211, R241 ;  /* 0x000000f1d3f17220 */ /* 0x010fe40000410000 */
[----:B------:R-:W4:Y:S01]  /*2ba0*/  LDL R211, [R1+0x4c] ;  /* 0x00004c0001d37983 */ /* 0x000f220000100800 */
[----:B--2---:R-:W-:-:S03]  /*2bb0*/  FMUL.FTZ R244, R213, R114 ;  /* 0x00000072d5f47220 */ /* 0x004fc60000410000 */
[----:B------:R1:W5:Y:S04]  /*2bc0*/  LDL.LU R114, [R1+0xf4] ;  /* 0x0000f40001727983 */ /* 0x0003680000300800 */
[----:B------:R-:W2:Y:S01]  /*2bd0*/  LDL R210, [R1+0x48] ;  /* 0x0000480001d27983 */ /* 0x000ea20000100800 */
        /* <DEDUP_REMOVED lines=20> */
[----:B----4-:R-:W-:-:S03]  /*2d20*/  FMUL.FTZ R246, R211, R112 ;  /* 0x00000070d3f67220 */ /* 0x010fc60000410000 */
[----:B------:R1:W5:Y:S04]  /*2d30*/  LDL.LU R112, [R1+0xec] ;  /* 0x0000ec0001707983 */ /* 0x0003680000300800 */
        /* <DEDUP_REMOVED lines=17> */
[----:B----4-:R-:W-:-:S03]  /*2e50*/  FMUL.FTZ R249, R211, R109 ;  /* 0x0000006dd3f97220 */ /* 0x010fc60000410000 */
[----:B------:R1:W5:Y:S01]  /*2e60*/  LDL.LU R109, [R1+0xe0] ;  /* 0x0000e000016d7983 */ /* 0x0003620000300800 */
[----:B--2---:R-:W-:-:S03]  /*2e70*/  FMUL.FTZ R250, R210, R108 ;  /* 0x0000006cd2fa7220 */ /* 0x004fc60000410000 */
        /* <DEDUP_REMOVED lines=31> */
.L_x_2237:
[----:B01----:R-:W-:Y:S05]  /*3070*/  BSYNC B1 ;  /* 0x0000000000017941 */ /* 0x003fea0003800000 */
.L_x_2235:
[----:B------:R-:W-:Y:S05]  /*3080*/  BRA.DIV ~URZ, `(.L_x_2238) ;  /* 0x000058227f007947 */ /* 0x000fea000b800000 */
[----:B------:R0:W1:Y:S02]  /*3090*/  SHFL.BFLY PT, R212, R2, 0x1, 0x1f ;  /* 0x0c201f0002d47f89 */ /* 0x00006400000e0000 */
.L_x_2369:
        /* <DEDUP_REMOVED lines=18> */
.L_x_2370:
        /* <DEDUP_REMOVED lines=25> */
[----:B-----5:R-:W-:Y:S01]  /*3350*/  HADD2.F32 R212, -RZ, R36.H0_H0 ;  /* 0x20000024ffd47230 */ /* 0x020fe20000004100 */
[----:B------:R-:W-:Y:S05]  /*3360*/  BRA `(.L_x_2242) ;  /* 0x000000c000007947 */ /* 0x000fea0003800000 */
.L_x_2241:
        /* <DEDUP_REMOVED lines=10> */
[----:B------:R-:W-:-:S05]  /*3410*/  @P2 HADD2.F32 R211, -RZ, R36.H0_H0 ;  /* 0x20000024ffd32230 */ /* 0x000fca0000004100 */
[----:B------:R-:W-:Y:S02]  /*3420*/  @P2 FADD.FTZ R212, R212, R211 ;  /* 0x000000d3d4d42221 */ /* 0x000fe40000010000 */
.L_x_2242:
[----:B------:R-:W-:Y:S05]  /*3430*/  BSYNC B1 ;  /* 0x0000000000017941 */ /* 0x000fea0003800000 */
.L_x_2240:
[----:B------:R-:W-:Y:S01]  /*3440*/  ISETP.NE.U32.AND P0, PT, RZ, c[0x0][0x258], PT ;  /* 0x00009600ff007a0c */ /* 0x000fe20003f05070 */
[----:B------:R-:W-:Y:S03]  /*3450*/  BSSY B1, `(.L_x_2243) ;  /* 0x000001a000017945 */ /* 0x000fe60003800000 */
[----:B------:R-:W-:-:S13]  /*3460*/  ISETP.NE.AND.EX P0, PT, RZ, c[0x0][0x25c], PT, P0 ;  /* 0x00009700ff007a0c */ /* 0x000fda0003f05300 */
[----:B------:R-:W-:Y:S01]  /*3470*/  @P0 F2FP.PACK_AB R211, RZ, R212 ;  /* 0x000000d4ffd3023e */ /* 0x000fe200000000ff */
[----:B------:R-:W-:-:S03]  /*3480*/  @P3 FMUL.FTZ R212, R212, c[0x0][0x1ec] ;  /* 0x00007b00d4d43a20 */ /* 0x000fc60000410000 */
[----:B------:R-:W-:Y:S01]  /*3490*/  @P0 PRMT R184, R211, 0x7610, R184 ;  /* 0x00007610d3b80816 */ /* 0x000fe200000000b8 */
[----:B-----5:R-:W-:-:S05]  /*34a0*/  @P3 HADD2.F32 R211, -RZ, R180.H0_H0 ;  /* 0x200000b4ffd33230 */ /* 0x020fca0000004100 */
[----:B------:R-:W-:Y:S01]  /*34b0*/  @P3 FFMA.FTZ R144, R212, R211, R144 ;  /* 0x000000d3d4903223 */ /* 0x000fe20000010090 */
[----:B------:R-:W-:-:S05]  /*34c0*/  @P3 HADD2.F32 R211, -RZ, R176.H0_H0 ;  /* 0x200000b0ffd33230 */ /* 0x000fca0000004100 */
[----:B------:R-:W-:-:S05]  /*34d0*/  @P3 FMUL.FTZ R211, R212, R211 ;  /* 0x000000d3d4d33220 */ /* 0x000fca0000410000 */
[----:B------:R-:W-:-:S04]  /*34e0*/  @P3 F2FP.PACK_AB R211, RZ, R211 ;  /* 0x000000d3ffd3323e */ /* 0x000fc800000000ff */
[----:B------:R-:W-:Y:S01]  /*34f0*/  @P3 PRMT R188, R211, 0x7610, R188 ;  /* 0x00007610d3bc3816 */ /* 0x000fe200000000bc */
[----:B------:R-:W-:Y:S05]  /*3500*/  @P1 BRA `(.L_x_2244) ;  /* 0x0000004000001947 */ /* 0x000fea0003800000 */
[----:B------:R-:W-:Y:S01]  /*3510*/  HFMA2.MMA R212, -RZ, RZ, 0, 0 ;  /* 0x00000000ffd47435 */ /* 0x000fe200000001ff */
[----:B------:R-:W-:Y:S05]  /*3520*/  @!P2 BRA `(.L_x_2245) ;  /* 0x000000c00000a947 */ /* 0x000fea0003800000 */
[----:B------:R-:W-:Y:S01]  /*3530*/  HADD2.F32 R212, -RZ, R36.H1_H1 ;  /* 0x30000024ffd47230 */ /* 0x000fe20000004100 */
[----:B------:R-:W-:Y:S05]  /*3540*/  BRA `(.L_x_2245) ;  /* 0x000000a000007947 */ /* 0x000fea0003800000 */
.L_x_2244:
        /* <DEDUP_REMOVED lines=8> */
[----:B------:R-:W-:-:S05]  /*35d0*/  @P2 HADD2.F32 R211, -RZ, R36.H1_H1 ;  /* 0x30000024ffd32230 */ /* 0x000fca0000004100 */
[----:B------:R-:W-:Y:S02]  /*35e0*/  @P2 FADD.FTZ R212, R212, R211 ;  /* 0x000000d3d4d42221 */ /* 0x000fe40000010000 */
.L_x_2245:
[----:B------:R-:W-:Y:S05]  /*35f0*/  BSYNC B1 ;  /* 0x0000000000017941 */ /* 0x000fea0003800000 */
.L_x_2243:
[----:B------:R-:W-:Y:S01]  /*3600*/  @P0 F2FP.PACK_AB R211, RZ, R212 ;  /* 0x000000d4ffd3023e */ /* 0x000fe200000000ff */
[----:B------:R-:W-:Y:S01]  /*3610*/  @P3 FMUL.FTZ R212, R212, c[0x0][0x1ec] ;  /* 0x00007b00d4d43a20 */ /* 0x000fe20000410000 */
[----:B------:R-:W-:Y:S02]  /*3620*/  BSSY B1, `(.L_x_2246) ;  /* 0x0000017000017945 */ /* 0x000fe40003800000 */
[----:B------:R-:W-:Y:S01]  /*3630*/  @P0 PRMT R184, R184, 0x5410, R211 ;  /* 0x00005410b8b80816 */ /* 0x000fe200000000d3 */
[----:B------:R-:W-:-:S05]  /*3640*/  @P3 HADD2.F32 R211, -RZ, R180.H1_H1 ;  /* 0x300000b4ffd33230 */ /* 0x000fca0000004100 */
[----:B------:R-:W-:Y:S01]  /*3650*/  @P3 FFMA.FTZ R145, R212, R211, R145 ;  /* 0x000000d3d4913223 */ /* 0x000fe20000010091 */
[----:B------:R-:W-:-:S05]  /*3660*/  @P3 HADD2.F32 R211, -RZ, R176.H1_H1 ;  /* 0x300000b0ffd33230 */ /* 0x000fca0000004100 */
[----:B------:R-:W-:-:S05]  /*3670*/  @P3 FMUL.FTZ R211, R212, R211 ;  /* 0x000000d3d4d33220 */ /* 0x000fca0000410000 */
[----:B------:R-:W-:-:S04]  /*3680*/  @P3 F2FP.PACK_AB R211, RZ, R211 ;  /* 0x000000d3ffd3323e */ /* 0x000fc800000000ff */
[----:B------:R-:W-:Y:S01]  /*3690*/  @P3 PRMT R188, R188, 0x5410, R211 ;  /* 0x00005410bcbc3816 */ /* 0x000fe200000000d3 */
[----:B------:R-:W-:Y:S05]  /*36a0*/  @P1 BRA `(.L_x_2247) ;  /* 0x0000004000001947 */ /* 0x000fea0003800000 */
[----:B------:R-:W-:Y:S01]  /*36b0*/  HFMA2.MMA R212, -RZ, RZ, 0, 0 ;  /* 0x00000000ffd47435 */ /* 0x000fe200000001ff */
[----:B------:R-:W-:Y:S05]  /*36c0*/  @!P2 BRA `(.L_x_2248) ;  /* 0x000000c00000a947 */ /* 0x000fea0003800000 */
[----:B------:R-:W-:Y:S01]  /*36d0*/  HADD2.F32 R212, -RZ, R37.H0_H0 ;  /* 0x20000025ffd47230 */ /* 0x000fe20000004100 */
[----:B------:R-:W-:Y:S05]  /*36e0*/  BRA `(.L_x_2248) ;  /* 0x000000a000007947 */ /* 0x000fea0003800000 */
.L_x_2247:
        /* <DEDUP_REMOVED lines=8> */
[----:B------:R-:W-:-:S05]  /*3770*/  @P2 HADD2.F32 R211, -RZ, R37.H0_H0 ;  /* 0x20000025ffd32230 */ /* 0x000fca0000004100 */
[----:B------:R-:W-:Y:S02]  /*3780*/  @P2 FADD.FTZ R212, R212, R211 ;  /* 0x000000d3d4d42221 */ /* 0x000fe40000010000 */
.L_x_2248:
[----:B------:R-:W-:Y:S05]  /*3790*/  BSYNC B1 ;  /* 0x0000000000017941 */ /* 0x000fea0003800000 */
.L_x_2246:
[----:B------:R-:W-:Y:S01]  /*37a0*/  @P0 F2FP.PACK_AB R211, RZ, R212 ;  /* 0x000000d4ffd3023e */ /* 0x000fe200000000ff */
[----:B------:R-:W-:Y:S01]  /*37b0*/  @P3 FMUL.FTZ R212, R212, c[0x0][0x1ec] ;  /* 0x00007b00d4d43a20 */ /* 0x000fe20000410000 */
[----:B------:R-:W-:Y:S02]  /*37c0*/  BSSY B1, `(.L_x_2249) ;  /* 0x0000017000017945 */ /* 0x000fe40003800000 */
[----:B------:R-:W-:Y:S01]  /*37d0*/  @P0 PRMT R185, R211, 0x7610, R185 ;  /* 0x00007610d3b90816 */ /* 0x000fe200000000b9 */
[----:B------:R-:W-:-:S05]  /*37e0*/  @P3 HADD2.F32 R211, -RZ, R181.H0_H0 ;  /* 0x200000b5ffd33230 */ /* 0x000fca0000004100 */
        /* <DEDUP_REMOVED lines=10> */
.L_x_2250:
        /* <DEDUP_REMOVED lines=10> */
.L_x_2251:
[----:B------:R-:W-:Y:S05]  /*3930*/  BSYNC B1 ;  /* 0x0000000000017941 */ /* 0x000fea0003800000 */
.L_x_2249:
        /* <DEDUP_REMOVED lines=15> */
.L_x_2253:
        /* <DEDUP_REMOVED lines=10> */
.L_x_2254:
[----:B------:R-:W-:Y:S05]  /*3ad0*/  BSYNC B1 ;  /* 0x0000000000017941 */ /* 0x000fea0003800000 */
.L_x_2252:
        /* <DEDUP_REMOVED lines=15> */
.L_x_2256:
        /* <DEDUP_REMOVED lines=10> */
.L_x_2257:
[----:B------:R-:W-:Y:S05]  /*3c70*/  BSYNC B1 ;  /* 0x0000000000017941 */ /* 0x000fea0003800000 */
.L_x_2255:
        /* <DEDUP_REMOVED lines=15> */
.L_x_2259:
        /* <DEDUP_REMOVED lines=10> */
.L_x_2260:
[----:B------:R-:W-:Y:S05]  /*3e10*/  BSYNC B1 ;  /* 0x0000000000017941 */ /* 0x000fea0003800000 */
.L_x_2258:
        /* <DEDUP_REMOVED lines=15> */
.L_x_2262:
[----:B------:R-:W2:Y:S01]  /*3f10*/  LDL R213, [R1] ;  /* 0x0000000001d57983 */ /* 0x000ea20000100800 */
[----:B------:R-:W0:Y:S02]  /*3f20*/  LDC.U8 R211, c[0x0][0x1f0] ;  /* 0x00007c00ffd37b82 */ /* 0x000e240000000000 */
[----:B0-----:R-:W-:-:S04]  /*3f30*/  ISETP.NE.AND P4, PT, R211, RZ, PT ;  /* 0x000000ffd300720c */ /* 0x001fc80003f85270 */
[----:B------:R-:W-:-:S05]  /*3f40*/  FSEL R211, R2, RZ, !P4 ;  /* 0x000000ff02d37208 */ /* 0x000fca0006000000 */
[----:B--2---:R-:W-:-:S04]  /*3f50*/  FFMA.FTZ R211, R213, R3, R211 ;  /* 0x00000003d5d37223 */ /* 0x004fc800000100d3 */
[----:B------:R-:W-:-:S04]  /*3f60*/  FADD.FTZ R211, R252, -R211 ;  /* 0x800000d3fcd37221 */ /* 0x000fc80000010000 */
[----:B------:R-:W-:Y:S01]  /*3f70*/  FMUL.FTZ R212, R7, R211 ;  /* 0x000000d307d47220 */ /* 0x000fe20000410000 */
[----:B------:R-:W-:-:S05]  /*3f80*/  @P2 HADD2.F32 R211, -RZ, R39.H1_H1 ;  /* 0x30000027ffd32230 */ /* 0x000fca0000004100 */
[----:B------:R-:W-:Y:S02]  /*3f90*/  @P2 FADD.FTZ R212, R212, R211 ;  /* 0x000000d3d4d42221 */ /* 0x000fe40000010000 */
.L_x_2263:
[----:B------:R-:W-:Y:S05]  /*3fa0*/  BSYNC B1 ;  /* 0x0000000000017941 */ /* 0x000fea0003800000 */
.L_x_2261:
[----:B------:R-:W-:Y:S01]  /*3fb0*/  @P0 F2FP.PACK_AB R211, RZ, R212 ;  /* 0x000000d4ffd3023e */ /* 0x000fe200000000ff */
[----:B------:R-:W-:Y:S01]  /*3fc0*/  @P3 FMUL.FTZ R212, R212, c[0x0][0x1ec] ;  /* 0x00007b00d4d43a20 */ /* 0x000fe20000410000 */
[----:B------:R-:W-:Y:S02]  /*3fd0*/  BSSY B1, `(.L_x_2264) ;  /* 0x0000013000017945 */ /* 0x000fe40003800000 */
[----:B------:R-:W-:Y:S01]  /*3fe0*/  @P0 PRMT R187, R187, 0x5410, R211 ;  /* 0x00005410bbbb0816 */ /* 0x000fe200000000d3 */
[----:B------:R-:W-:-:S05]  /*3ff0*/  @P3 HADD2.F32 R211, -RZ, R183.H1_H1 ;  /* 0x300000b7ffd33230 */ /* 0x000fca0000004100 */
[----:B------:R-:W-:Y:S01]  /*4000*/  @P3 FFMA.FTZ R143, R212, R211, R143 ;  /* 0x000000d3d48f3223 */ /* 0x000fe2000001008f */
[----:B------:R-:W-:-:S05]  /*4010*/  @P3 HADD2.F32 R211, -RZ, R179.H1_H1 ;  /* 0x300000b3ffd33230 */ /* 0x000fca0000004100 */
[----:B------:R-:W-:Y:S01]  /*4020*/  @P3 FMUL.FTZ R211, R212, R211 ;  /* 0x000000d3d4d33220 */ /* 0x000fe20000410000 */
[----:B------:R-:W-:-:S04]  /*4030*/  @P0 MOV R212, 0x10 ;  /* 0x0000001000d40802 */ /* 0x000fc80000000f00 */
[----:B------:R-:W-:Y:S01]  /*4040*/  @P3 F2FP.PACK_AB R211, RZ, R211 ;  /* 0x000000d3ffd3323e */ /* 0x000fe200000000ff */
        /* <DEDUP_REMOVED lines=11> */
.L_x_2265:
[----:B------:R-:W-:Y:S05]  /*4100*/  BSYNC B1 ;  /* 0x0000000000017941 */ /* 0x000fea0003800000 */
.L_x_2264:
[----:B------:R-:W-:Y:S01]  /*4110*/  BSSY B1, `(.L_x_2266) ;  /* 0x000000e000017945 */ /* 0x000fe20003800000 */
[----:B------:R-:W-:Y:S05]  /*4120*/  @P1 BRA `(.L_x_2267) ;  /* 0x0000004000001947 */ /* 0x000fea0003800000 */
[----:B0-----:R-:W-:Y:S01]  /*4130*/  MOV R212, RZ ;  /* 0x000000ff00d47202 */ /* 0x001fe20000000f00 */
[----:B------:R-:W-:Y:S05]  /*4140*/  @!P2 BRA `(.L_x_2268) ;  /* 0x000000a00000a947 */ /* 0x000fea0003800000 */
[----:B------:R-:W-:Y:S01]  /*4150*/  HADD2.F32 R212, -RZ, R32.H0_H0 ;  /* 0x20000020ffd47230 */ /* 0x000fe20000004100 */
[----:B------:R-:W-:Y:S05]  /*4160*/  BRA `(.L_x_2268) ;  /* 0x0000008000007947 */ /* 0x000fea0003800000 */
.L_x_2267:
[----:B0-----:R-:W0:Y:S02]  /*4170*/  LDC.U8 R213, c[0x0][0x1f0] ;  /* 0x00007c00ffd57b82 */ /* 0x001e240000000000 */
[----:B0-----:R-:W-:Y:S01]  /*4180*/  ISETP.NE.AND P4, PT, R213, RZ, PT ;  /* 0x000000ffd500720c */ /* 0x001fe20003f85270 */
[----:B------:R-:W-:-:S03]  /*4190*/  @P2 HADD2.F32 R213, -RZ, R32.H0_H0 ;  /* 0x20000020ffd52230 */ /* 0x000fc60000004100 */
[----:B------:R-:W-:-:S05]  /*41a0*/  FSEL R212, R2, RZ, !P4 ;  /* 0x000000ff02d47208 */ /* 0x000fca0006000000 */
[----:B------:R-:W-:-:S04]  /*41b0*/  FFMA.FTZ R212, R251, R3, R212 ;  /* 0x00000003fbd47223 */ /* 0x000fc800000100d4 */
[----:B------:R-:W-:-:S04]  /*41c0*/  FADD.FTZ R212, R219, -R212 ;  /* 0x800000d4dbd47221 */ /* 0x000fc80000010000 */
[----:B------:R-:W-:-:S04]  /*41d0*/  FMUL.FTZ R212, R7, R212 ;  /* 0x000000d407d47220 */ /* 0x000fc80000410000 */
[----:B------:R-:W-:Y:S02]  /*41e0*/  @P2 FADD.FTZ R212, R212, R213 ;  /* 0x000000d5d4d42221 */ /* 0x000fe40000010000 */
.L_x_2268:
[----:B------:R-:W-:Y:S05]  /*41f0*/  BSYNC B1 ;  /* 0x0000000000017941 */ /* 0x000fea0003800000 */
.L_x_2266:
[----:B------:R-:W-:Y:S01]  /*4200*/  @P0 F2FP.PACK_AB R213, RZ, R212 ;  /* 0x000000d4ffd5023e */ /* 0x000fe200000000ff */
[----:B------:R-:W-:Y:S01]  /*4210*/  @P3 FMUL.FTZ R212, R212, c[0x0][0x1ec] ;  /* 0x00007b00d4d43a20 */ /* 0x000fe20000410000 */
[----:B------:R-:W-:Y:S02]  /*4220*/  BSSY B1, `(.L_x_2269) ;  /* 0x0000015000017945 */ /* 0x000fe40003800000 */
        /* <DEDUP_REMOVED lines=12> */
.L_x_2270:
[----:B------:R-:W0:Y:S02]  /*42f0*/  LDC.U8 R213, c[0x0][0x1f0] ;  /* 0x00007c00ffd57b82 */ /* 0x000e240000000000 */
[----:B0-----:R-:W-:Y:S01]  /*4300*/  ISETP.NE.AND P4, PT, R213, RZ, PT ;  /* 0x000000ffd500720c */ /* 0x001fe20003f85270 */
[----:B------:R-:W-:-:S03]  /*4310*/  @P2 HADD2.F32 R213, -RZ, R32.H1_H1 ;  /* 0x30000020ffd52230 */ /* 0x000fc60000004100 */
[----:B------:R-:W-:-:S05]  /*4320*/  FSEL R212, R2, RZ, !P4 ;  /* 0x000000ff02d47208 */ /* 0x000fca0006000000 */
[----:B------:R-:W-:-:S04]  /*4330*/  FFMA.FTZ R212, R9, R3, R212 ;  /* 0x0000000309d47223 */ /* 0x000fc800000100d4 */
[----:B------:R-:W-:-:S04]  /*4340*/  FADD.FTZ R212, R220, -R212 ;  /* 0x800000d4dcd47221 */ /* 0x000fc80000010000 */
[----:B------:R-:W-:-:S04]  /*4350*/  FMUL.FTZ R212, R7, R212 ;  /* 0x000000d407d47220 */ /* 0x000fc80000410000 */
[----:B------:R-:W-:Y:S02]  /*4360*/  @P2 FADD.FTZ R212, R212, R213 ;  /* 0x000000d5d4d42221 */ /* 0x000fe40000010000 */
.L_x_2271:
[----:B------:R-:W-:Y:S05]  /*4370*/  BSYNC B1 ;  /* 0x0000000000017941 */ /* 0x000fea0003800000 */
.L_x_2269:
        /* <DEDUP_REMOVED lines=15> */
.L_x_2273:
[----:B------:R-:W0:Y:S02]  /*4470*/  LDC.U8 R213, c[0x0][0x1f0] ;  /* 0x00007c00ffd57b82 */ /* 0x000e240000000000 */
[----:B0-----:R-:W-:Y:S01]  /*4480*/  ISETP.NE.AND P4, PT, R213, RZ, PT ;  /* 0x000000ffd500720c */ /* 0x001fe20003f85270 */
[----:B------:R-:W-:-:S03]  /*4490*/  @P2 HADD2.F32 R213, -RZ, R33.H0_H0 ;  /* 0x20000021ffd52230 */ /* 0x000fc60000004100 */
[----:B------:R-:W-:-:S05]  /*44a0*/  FSEL R212, R2, RZ, !P4 ;  /* 0x000000ff02d47208 */ /* 0x000fca0006000000 */
[----:B------:R-:W-:-:S04]  /*44b0*/  FFMA.FTZ R212, R10, R3, R212 ;  /* 0x000000030ad47223 */ /* 0x000fc800000100d4 */
[----:B------:R-:W-:-:S04]  /*44c0*/  FADD.FTZ R212, R221, -R212 ;  /* 0x800000d4ddd47221 */ /* 0x000fc80000010000 */
[----:B------:R-:W-:-:S04]  /*44d0*/  FMUL.FTZ R212, R7, R212 ;  /* 0x000000d407d47220 */ /* 0x000fc80000410000 */
[----:B------:R-:W-:Y:S02]  /*44e0*/  @P2 FADD.FTZ R212, R212, R213 ;  /* 0x000000d5d4d42221 */ /* 0x000fe40000010000 */
.L_x_2274:
[----:B------:R-:W-:Y:S05]  /*44f0*/  BSYNC B1 ;  /* 0x0000000000017941 */ /* 0x000fea0003800000 */
.L_x_2272:
        /* <DEDUP_REMOVED lines=15> */
.L_x_2276:
        /* <DEDUP_REMOVED lines=8> */
.L_x_2277:
[----:B------:R-:W-:Y:S05]  /*4670*/  BSYNC B1 ;  /* 0x0000000000017941 */ /* 0x000fea0003800000 */
.L_x_2275:
        /* <DEDUP_REMOVED lines=15> */
.L_x_2279:
        /* <DEDUP_REMOVED lines=8> */
.L_x_2280:
[----:B------:R-:W-:Y:S05]  /*47f0*/  BSYNC B1 ;  /* 0x0000000000017941 */ /* 0x000fea0003800000 */
.L_x_2278:
        /* <DEDUP_REMOVED lines=15> */
.L_x_2282:
        /* <DEDUP_REMOVED lines=8> */
.L_x_2283:
[----:B------:R-:W-:Y:S05]  /*4970*/  BSYNC B1 ;  /* 0x0000000000017941 */ /* 0x000fea0003800000 */
.L_x_2281:
        /* <DEDUP_REMOVED lines=15> */
.L_x_2285:
        /* <DEDUP_REMOVED lines=8> */
.L_x_2286:
[----:B------:R-:W-:Y:S05]  /*4af0*/  BSYNC B1 ;  /* 0x0000000000017941 */ /* 0x000fea0003800000 */
.L_x_2284:
        /* <DEDUP_REMOVED lines=15> */
.L_x_2288:
        /* <DEDUP_REMOVED lines=8> */
.L_x_2289:
[----:B------:R-:W-:Y:S05]  /*4c70*/  BSYNC B1 ;  /* 0x0000000000017941 */ /* 0x000fea0003800000 */
.L_x_2287:
        /* <DEDUP_REMOVED lines=21> */
.L_x_2291:
[----:B------:R-:W-:Y:S05]  /*4dd0*/  BSYNC B1 ;  /* 0x0000000000017941 */ /* 0x000fea0003800000 */
.L_x_2290:
[----:B------:R-:W-:Y:S01]  /*4de0*/  BSSY B1, `(.L_x_2292) ;  /* 0x000000e000017945 */ /* 0x000fe20003800000 */
[----:B------:R-:W-:Y:S05]  /*4df0*/  @P1 BRA `(.L_x_2293) ;  /* 0x0000004000001947 */ /* 0x000fea0003800000 */
[----:B0-----:R-:W-:Y:S01]  /*4e00*/  MOV R212, RZ ;  /* 0x000000ff00d47202 */ /* 0x001fe20000000f00 */
[----:B------:R-:W-:Y:S05]  /*4e10*/  @!P2 BRA `(.L_x_2294) ;  /* 0x000000a00000a947 */ /* 0x000fea0003800000 */
[----:B------:R-:W-:Y:S01]  /*4e20*/  HADD2.F32 R212, -RZ, R28.H0_H0 ;  /* 0x2000001cffd47230 */ /* 0x000fe20000004100 */
[----:B------:R-:W-:Y:S05]  /*4e30*/  BRA `(.L_x_2294) ;  /* 0x0000008000007947 */ /* 0x000fea0003800000 */
.L_x_2293:
[----:B------:R-:W1:Y:S02]  /*4e40*/  LDC.U8 R5, c[0x0][0x1f0] ;  /* 0x00007c00ff057b82 */ /* 0x000e640000000000 */
[----:B-1----:R-:W-:-:S04]  /*4e50*/  ISETP.NE.AND P4, PT, R5, RZ, PT ;  /* 0x000000ff0500720c */ /* 0x002fc80003f85270 */
[----:B------:R-:W-:-:S05]  /*4e60*/  FSEL R5, R2, RZ, !P4 ;  /* 0x000000ff02057208 */ /* 0x000fca0006000000 */
[----:B------:R-:W-:-:S04]  /*4e70*/  FFMA.FTZ R5, R16, R3, R5 ;  /* 0x0000000310057223 */ /* 0x000fc80000010005 */
[----:B------:R-:W-:-:S04]  /*4e80*/  FADD.FTZ R5, R227, -R5 ;  /* 0x80000005e3057221 */ /* 0x000fc80000010000 */
[----:B0-----:R-:W-:Y:S01]  /*4e90*/  FMUL.FTZ R212, R7, R5 ;  /* 0x0000000507d47220 */ /* 0x001fe20000410000 */
[----:B------:R-:W-:-:S05]  /*4ea0*/  @P2 HADD2.F32 R5, -RZ, R28.H0_H0 ;  /* 0x2000001cff052230 */ /* 0x000fca0000004100 */
[----:B------:R-:W-:Y:S02]  /*4eb0*/  @P2 FADD.FTZ R212, R212, R5 ;  /* 0x00000005d4d42221 */ /* 0x000fe40000010000 */
.L_x_2294:
[----:B------:R-:W-:Y:S05]  /*4ec0*/  BSYNC B1 ;  /* 0x0000000000017941 */ /* 0x000fea0003800000 */
.L_x_2292:
        /* <DEDUP_REMOVED lines=15> */
.L_x_2296:
[----:B------:R-:W0:Y:S02]  /*4fc0*/  LDC.U8 R5, c[0x0][0x1f0] ;  /* 0x00007c00ff057b82 */ /* 0x000e240000000000 */
[----:B0-----:R-:W-:-:S04]  /*4fd0*/  ISETP.NE.AND P4, PT, R5, RZ, PT ;  /* 0x000000ff0500720c */ /* 0x001fc80003f85270 */
[----:B------:R-:W-:-:S05]  /*4fe0*/  FSEL R5, R2, RZ, !P4 ;  /* 0x000000ff02057208 */ /* 0x000fca0006000000 */
[----:B------:R-:W-:-:S04]  /*4ff0*/  FFMA.FTZ R5, R17, R3, R5 ;  /* 0x0000000311057223 */ /* 0x000fc80000010005 */
[----:B------:R-:W-:-:S04]  /*5000*/  FADD.FTZ R5, R228, -R5 ;  /* 0x80000005e4057221 */ /* 0x000fc80000010000 */
[----:B------:R-:W-:Y:S01]  /*5010*/  FMUL.FTZ R212, R7, R5 ;  /* 0x0000000507d47220 */ /* 0x000fe20000410000 */
[----:B------:R-:W-:-:S05]  /*5020*/  @P2 HADD2.F32 R5, -RZ, R28.H1_H1 ;  /* 0x3000001cff052230 */ /* 0x000fca0000004100 */
[----:B------:R-:W-:Y:S02]  /*5030*/  @P2 FADD.FTZ R212, R212, R5 ;  /* 0x00000005d4d42221 */ /* 0x000fe40000010000 */
.L_x_2297:
[----:B------:R-:W-:Y:S05]  /*5040*/  BSYNC B1 ;  /* 0x0000000000017941 */ /* 0x000fea0003800000 */
.L_x_2295:
        /* <DEDUP_REMOVED lines=15> */
.L_x_2299:
[----:B------:R-:W0:Y:S02]  /*5140*/  LDC.U8 R5, c[0x0][0x1f0] ;  /* 0x00007c00ff057b82 */ /* 0x000e240000000000 */
[----:B0-----:R-:W-:-:S04]  /*5150*/  ISETP.NE.AND P4, PT, R5, RZ, PT ;  /* 0x000000ff0500720c */ /* 0x001fc80003f85270 */
[----:B------:R-:W-:-:S05]  /*5160*/  FSEL R5, R2, RZ, !P4 ;  /* 0x000000ff02057208 */ /* 0x000fca0006000000 */
[----:B------:R-:W-:-:S04]  /*5170*/  FFMA.FTZ R5, R18, R3, R5 ;  /* 0x0000000312057223 */ /* 0x000fc80000010005 */
[----:B------:R-:W-:-:S04]  /*5180*/  FADD.FTZ R5, R229, -R5 ;  /* 0x80000005e5057221 */ /* 0x000fc80000010000 */
[----:B------:R-:W-:Y:S01]  /*5190*/  FMUL.FTZ R212, R7, R5 ;  /* 0x0000000507d47220 */ /* 0x000fe20000410000 */
[----:B------:R-:W-:-:S05]  /*51a0*/  @P2 HADD2.F32 R5, -RZ, R29.H0_H0 ;  /* 0x2000001dff052230 */ /* 0x000fca0000004100 */
[----:B------:R-:W-:Y:S02]  /*51b0*/  @P2 FADD.FTZ R212, R212, R5 ;  /* 0x00000005d4d42221 */ /* 0x000fe40000010000 */
.L_x_2300:
[----:B------:R-:W-:Y:S05]  /*51c0*/  BSYNC B1 ;  /* 0x0000000000017941 */ /* 0x000fea0003800000 */
.L_x_2298:
        /* <DEDUP_REMOVED lines=15> */
.L_x_2302:
        /* <DEDUP_REMOVED lines=8> */
.L_x_2303:
[----:B------:R-:W-:Y:S05]  /*5340*/  BSYNC B1 ;  /* 0x0000000000017941 */ /* 0x000fea0003800000 */
.L_x_2301:
        /* <DEDUP_REMOVED lines=15> */
.L_x_2305:
        /* <DEDUP_REMOVED lines=8> */
.L_x_2306:
[----:B------:R-:W-:Y:S05]  /*54c0*/  BSYNC B1 ;  /* 0x0000000000017941 */ /* 0x000fea0003800000 */
.L_x_2304:
        /* <DEDUP_REMOVED lines=15> */
.L_x_2308:
        /* <DEDUP_REMOVED lines=8> */
.L_x_2309:
[----:B------:R-:W-:Y:S05]  /*5640*/  BSYNC B1 ;  /* 0x0000000000017941 */ /* 0x000fea0003800000 */
.L_x_2307:
        /* <DEDUP_REMOVED lines=15> */
.L_x_2311:
        /* <DEDUP_REMOVED lines=8> */
.L_x_2312:
[----:B------:R-:W-:Y:S05]  /*57c0*/  BSYNC B1 ;  /* 0x0000000000017941 */ /* 0x000fea0003800000 */
.L_x_2310:
        /* <DEDUP_REMOVED lines=15> */
.L_x_2314:
        /* <DEDUP_REMOVED lines=8> */
.L_x_2315:
[----:B------:R-:W-:Y:S05]  /*5940*/  BSYNC B1 ;  /* 0x0000000000017941 */ /* 0x000fea0003800000 */
.L_x_2313:
        /* <DEDUP_REMOVED lines=21> */
.L_x_2317:
[----:B------:R-:W-:Y:S05]  /*5aa0*/  BSYNC B1 ;  /* 0x0000000000017941 */ /* 0x000fea0003800000 */
.L_x_2316:
[----:B------:R-:W-:Y:S01]  /*5ab0*/  BSSY B1, `(.L_x_2318) ;  /* 0x000000e000017945 */ /* 0x000fe20003800000 */
[----:B------:R-:W-:Y:S05]  /*5ac0*/  @P1 BRA `(.L_x_2319) ;  /* 0x0000004000001947 */ /* 0x000fea0003800000 */
[----:B0-----:R-:W-:Y:S01]  /*5ad0*/  MOV R5, RZ ;  /* 0x000000ff00057202 */ /* 0x001fe20000000f00 */
[----:B------:R-:W-:Y:S05]  /*5ae0*/  @!P2 BRA `(.L_x_2320) ;  /* 0x000000a00000a947 */ /* 0x000fea0003800000 */
[----:B------:R-:W-:Y:S01]  /*5af0*/  HADD2.F32 R5, -RZ, R24.H0_H0 ;  /* 0x20000018ff057230 */ /* 0x000fe20000004100 */
[----:B------:R-:W-:Y:S05]  /*5b00*/  BRA `(.L_x_2320) ;  /* 0x0000008000007947 */ /* 0x000fea0003800000 */
.L_x_2319:
[----:B0-----:R-:W0:Y:S02]  /*5b10*/  LDC.U8 R4, c[0x0][0x1f0] ;  /* 0x00007c00ff047b82 */ /* 0x001e240000000000 */
[----:B0-----:R-:W-:-:S04]  /*5b20*/  ISETP.NE.AND P4, PT, R4, RZ, PT ;  /* 0x000000ff0400720c */ /* 0x001fc80003f85270 */
[----:B------:R-:W-:-:S05]  /*5b30*/  FSEL R4, R2, RZ, !P4 ;  /* 0x000000ff02047208 */ /* 0x000fca0006000000 */
[----:B------:R-:W-:-:S04]  /*5b40*/  FFMA.FTZ R4, R196, R3, R4 ;  /* 0x00000003c4047223 */ /* 0x000fc80000010004 */
[----:B------:R-:W-:-:S04]  /*5b50*/  FADD.FTZ R4, R235, -R4 ;  /* 0x80000004eb047221 */ /* 0x000fc80000010000 */
[----:B------:R-:W-:Y:S01]  /*5b60*/  FMUL.FTZ R5, R7, R4 ;  /* 0x0000000407057220 */ /* 0x000fe20000410000 */
[----:B------:R-:W-:-:S05]  /*5b70*/  @P2 HADD2.F32 R4, -RZ, R24.H0_H0 ;  /* 0x20000018ff042230 */ /* 0x000fca0000004100 */
[----:B------:R-:W-:Y:S02]  /*5b80*/  @P2 FADD.FTZ R5, R5, R4 ;  /* 0x0000000405052221 */ /* 0x000fe40000010000 */
.L_x_2320:
[----:B------:R-:W-:Y:S05]  /*5b90*/  BSYNC B1 ;  /* 0x0000000000017941 */ /* 0x000fea0003800000 */
.L_x_2318:
        /* <DEDUP_REMOVED lines=15> */
.L_x_2322:
        /* <DEDUP_REMOVED lines=8> */
.L_x_2323:
[----:B------:R-:W-:Y:S05]  /*5d10*/  BSYNC B1 ;  /* 0x0000000000017941 */ /* 0x000fea0003800000 */
.L_x_2321:
        /* <DEDUP_REMOVED lines=15> */
.L_x_2325:
        /* <DEDUP_REMOVED lines=8> */
.L_x_2326:
[----:B------:R-:W-:Y:S05]  /*5e90*/  BSYNC B1 ;  /* 0x0000000000017941 */ /* 0x000fea0003800000 */
.L_x_2324:
        /* <DEDUP_REMOVED lines=15> */
.L_x_2328:
        /* <DEDUP_REMOVED lines=8> */
.L_x_2329:
[----:B------:R-:W-:Y:S05]  /*6010*/  BSYNC B1 ;  /* 0x0000000000017941 */ /* 0x000fea0003800000 */
.L_x_2327:
        /* <DEDUP_REMOVED lines=15> */
.L_x_2331:
        /* <DEDUP_REMOVED lines=8> */
.L_x_2332:
[----:B------:R-:W-:Y:S05]  /*6190*/  BSYNC B1 ;  /* 0x0000000000017941 */ /* 0x000fea0003800000 */
.L_x_2330:
        /* <DEDUP_REMOVED lines=15> */
.L_x_2334:
        /* <DEDUP_REMOVED lines=8> */
.L_x_2335:
[----:B------:R-:W-:Y:S05]  /*6310*/  BSYNC B1 ;  /* 0x0000000000017941 */ /* 0x000fea0003800000 */
.L_x_2333:
        /* <DEDUP_REMOVED lines=15> */
.L_x_2337:
        /* <DEDUP_REMOVED lines=8> */
.L_x_2338:
[----:B------:R-:W-:Y:S05]  /*6490*/  BSYNC B1 ;  /* 0x0000000000017941 */ /* 0x000fea0003800000 */
.L_x_2336:
        /* <DEDUP_REMOVED lines=15> */
.L_x_2340:
        /* <DEDUP_REMOVED lines=8> */
.L_x_2341:
[----:B------:R-:W-:Y:S05]  /*6610*/  BSYNC B1 ;  /* 0x0000000000017941 */ /* 0x000fea0003800000 */
.L_x_2339:
[----:B------:R-:W-:Y:S01]  /*6620*/  @P0 F2FP.PACK_AB R4, RZ, R5 ;  /* 0x00000005ff04023e */ /* 0x000fe200000000ff */
[----:B------:R-:W-:Y:S01]  /*6630*/  @P3 FMUL.FTZ R5, R5, c[0x0][0x1ec] ;  /* 0x00007b0005053a20 */ /* 0x000fe20000410000 */
[----:B------:R-:W-:Y:S01]  /*6640*/  BSSY B1, `(.L_x_2342) ;  /* 0x0000014000017945 */ /* 0x000fe20003800000 */
[----:B------:R-:W-:Y:S02]  /*6650*/  IADD3 R210, R210, 0x80, RZ ;  /* 0x00000080d2d27810 */ /* 0x000fe40007ffe0ff */
[----:B------:R-:W-:Y:S01]  /*6660*/  @P0 PRMT R187, R187, 0x5410, R4 ;  /* 0x00005410bbbb0816 */ /* 0x000fe20000000004 */
[----:B------:R-:W-:-:S05]  /*6670*/  @P3 HADD2.F32 R4, -RZ, R183.H1_H1 ;  /* 0x300000b7ff043230 */ /* 0x000fca0000004100 */
[----:B------:R-:W-:Y:S01]  /*6680*/  @P3 FFMA.FTZ R119, R4, R5, R119 ;  /* 0x0000000504773223 */ /* 0x000fe20000010077 */
[----:B------:R-:W-:-:S05]  /*6690*/  @P3 HADD2.F32 R4, -RZ, R167.H1_H1 ;  /* 0x300000a7ff043230 */ /* 0x000fca0000004100 */
[----:B------:R-:W-:Y:S01]  /*66a0*/  @P3 FMUL.FTZ R4, R5, R4 ;  /* 0x0000000405043220 */ /* 0x000fe20000410000 */
[----:B------:R-:W-:-:S04]  /*66b0*/  @P0 MOV R5, 0x10 ;  /* 0x0000001000050802 */ /* 0x000fc80000000f00 */
[----:B------:R-:W-:-:S04]  /*66c0*/  @P3 F2FP.PACK_AB R4, RZ, R4 ;  /* 0x00000004ff04323e */ /* 0x000fc800000000ff */
        /* <DEDUP_REMOVED lines=11> */
.L_x_2343:
[----:B------:R-:W-:Y:S05]  /*6780*/  BSYNC B1 ;  /* 0x0000000000017941 */ /* 0x000fea0003800000 */
.L_x_2342:
[----:B------:R-:W-:Y:S01]  /*6790*/  BSSY B1, `(.L_x_2344) ;  /* 0x000000e000017945 */ /* 0x000fe20003800000 */
[----:B------:R-:W-:Y:S05]  /*67a0*/  @P1 BRA `(.L_x_2345) ;  /* 0x0000004000001947 */ /* 0x000fea0003800000 */
[----:B0-----:R-:W-:Y:S01]  /*67b0*/  MOV R5, RZ ;  /* 0x000000ff00057202 */ /* 0x001fe20000000f00 */
[----:B------:R-:W-:Y:S05]  /*67c0*/  @!P2 BRA `(.L_x_2346) ;  /* 0x000000a00000a947 */ /* 0x000fea0003800000 */
[----:B------:R-:W-:Y:S01]  /*67d0*/  HADD2.F32 R5, -RZ, R20.H0_H0 ;  /* 0x20000014ff057230 */ /* 0x000fe20000004100 */
[----:B------:R-:W-:Y:S05]  /*67e0*/  BRA `(.L_x_2346) ;  /* 0x0000008000007947 */ /* 0x000fea0003800000 */
.L_x_2345:
        /* <DEDUP_REMOVED lines=8> */
.L_x_2346:
[----:B------:R-:W-:Y:S05]  /*6870*/  BSYNC B1 ;  /* 0x0000000000017941 */ /* 0x000fea0003800000 */
.L_x_2344:
        /* <DEDUP_REMOVED lines=15> */
.L_x_2348:
        /* <DEDUP_REMOVED lines=8> */
.L_x_2349:
[----:B------:R-:W-:Y:S05]  /*69f0*/  BSYNC B1 ;  /* 0x0000000000017941 */ /* 0x000fea0003800000 */
.L_x_2347:
        /* <DEDUP_REMOVED lines=15> */
.L_x_2351:
        /* <DEDUP_REMOVED lines=8> */
.L_x_2352:
[----:B------:R-:W-:Y:S05]  /*6b70*/  BSYNC B1 ;  /* 0x0000000000017941 */ /* 0x000fea0003800000 */
.L_x_2350:
        /* <DEDUP_REMOVED lines=15> */
.L_x_2354:
        /* <DEDUP_REMOVED lines=8> */
.L_x_2355:
[----:B------:R-:W-:Y:S05]  /*6cf0*/  BSYNC B1 ;  /* 0x0000000000017941 */ /* 0x000fea0003800000 */
.L_x_2353:
        /* <DEDUP_REMOVED lines=15> */
.L_x_2357:
        /* <DEDUP_REMOVED lines=8> */
.L_x_2358:
[----:B------:R-:W-:Y:S05]  /*6e70*/  BSYNC B1 ;  /* 0x0000000000017941 */ /* 0x000fea0003800000 */
.L_x_2356:
        /* <DEDUP_REMOVED lines=15> */
.L_x_2360:
        /* <DEDUP_REMOVED lines=8> */
.L_x_2361:
[----:B------:R-:W-:Y:S05]  /*6ff0*/  BSYNC B1 ;  /* 0x0000000000017941 */ /* 0x000fea0003800000 */
.L_x_2359:
        /* <DEDUP_REMOVED lines=15> */
.L_x_2363:
        /* <DEDUP_REMOVED lines=8> */
.L_x_2364:
[----:B------:R-:W-:Y:S05]  /*7170*/  BSYNC B1 ;  /* 0x0000000000017941 */ /* 0x000fea0003800000 */
.L_x_2362:
        /* <DEDUP_REMOVED lines=15> */
.L_x_2366:
        /* <DEDUP_REMOVED lines=8> */
.L_x_2367:
[----:B------:R-:W-:Y:S05]  /*72f0*/  BSYNC B1 ;  /* 0x0000000000017941 */ /* 0x000fea0003800000 */
.L_x_2365:
[----:B------:R-:W-:Y:S01]  /*7300*/  @P0 F2FP.PACK_AB R2, RZ, R7 ;  /* 0x00000007ff02023e */ /* 0x000fe200000000ff */
[----:B------:R-:W-:Y:S01]  /*7310*/  @P3 FMUL.FTZ R7, R7, c[0x0][0x1ec] ;  /* 0x00007b0007073a20 */ /* 0x000fe20000410000 */
[----:B------:R-:W-:Y:S02]  /*7320*/  @P0 MOV R3, 0x10 ;  /* 0x0000001000030802 */ /* 0x000fe40000000f00 */
[----:B------:R-:W-:Y:S01]  /*7330*/  @P0 PRMT R187, R187, 0x5410, R2 ;  /* 0x00005410bbbb0816 */ /* 0x000fe20000000002 */
[----:B------:R-:W-:-:S05]  /*7340*/  @P3 HADD2.F32 R2, -RZ, R183.H1_H1 ;  /* 0x300000b7ff023230 */ /* 0x000fca0000004100 */
[----:B------:R-:W-:Y:S01]  /*7350*/  @P3 FFMA.FTZ R111, R2, R7, R111 ;  /* 0x00000007026f3223 */ /* 0x000fe2000001006f */
[----:B------:R-:W-:-:S05]  /*7360*/  @P3 HADD2.F32 R2, -RZ, R163.H1_H1 ;  /* 0x300000a3ff023230 */ /* 0x000fca0000004100 */
[----:B------:R-:W-:-:S05]  /*7370*/  @P3 FMUL.FTZ R2, R7, R2 ;  /* 0x0000000207023220 */ /* 0x000fca0000410000 */
[----:B------:R-:W-:-:S04]  /*7380*/  @P3 F2FP.PACK_AB R2, RZ, R2 ;  /* 0x00000002ff02323e */ /* 0x000fc800000000ff */
        /* <DEDUP_REMOVED lines=12> */
.L_x_2234:
[----:B------:R-:W-:Y:S05]  /*7450*/  BSYNC B0 ;  /* 0x0000000000007941 */ /* 0x000fea0003800000 */
.L_x_2232:
        /* <DEDUP_REMOVED lines=325> */
.L_x_2238:
[----:B------:R-:W-:Y:S01]  /*88b0*/  HFMA2.MMA R213, -RZ, RZ, 0, 5.9604644775390625e-08 ;  /* 0x00000001ffd57435 */ /* 0x000fe200000001ff */
[----:B------:R-:W-:-:S02]  /*88c0*/  MOV R211, R2 ;  /* 0x0000000200d37202 */ /* 0x000fc40000000f00 */
[----:B------:R-:W-:Y:S02]  /*88d0*/  MOV R215, 0x1f ;  /* 0x0000001f00d77802 */ /* 0x000fe40000000f00 */
[----:B------:R-:W-:Y:S02]  /*88e0*/  MOV R214, 0xffffffff ;  /* 0xffffffff00d67802 */ /* 0x000fe40000000f00 */
[----:B------:R-:W-:Y:S02]  /*88f0*/  MOV R210, 0x8910 ;  /* 0x0000891000d27802 */ /* 0x000fe40000000f00 */
[----:B-----5:R-:W-:Y:S05]  /*8900*/  CALL.REL.NOINC `($__internal_27_$__cuda_sm70_shflsync_bfly_p) ;  /* 0x0000046000007944 */ /* 0x020fea0003c00000 */
[----:B-1----:R-:W-:Y:S01]  /*8910*/  MOV R212, R213 ;  /* 0x000000d500d47202 */ /* 0x002fe20000000f00 */
[----:B------:R-:W-:Y:S05]  /*8920*/  BRA `(.L_x_2369) ;  /* 0xffffa77000007947 */ /* 0x000fea000383ffff */
.L_x_2239:
[----:B------:R-:W-:Y:S01]  /*8930*/  HFMA2.MMA R213, -RZ, RZ, 0, 5.9604644775390625e-08 ;  /* 0x00000001ffd57435 */ /* 0x000fe200000001ff */
[----:B------:R-:W-:Y:S02]  /*8940*/  MOV R211, R3 ;  /* 0x0000000300d37202 */ /* 0x000fe40000000f00 */
[----:B------:R-:W-:Y:S02]  /*8950*/  MOV R215, 0x1f ;  /* 0x0000001f00d77802 */ /* 0x000fe40000000f00 */
[----:B------:R-:W-:-:S02]  /*8960*/  MOV R214, 0xffffffff ;  /* 0xffffffff00d67802 */ /* 0x000fc40000000f00 */
[----:B------:R-:W-:Y:S02]  /*8970*/  MOV R210, 0x8990 ;  /* 0x0000899000d27802 */ /* 0x000fe40000000f00 */
[----:B01---5:R-:W-:Y:S05]  /*8980*/  CALL.REL.NOINC `($__internal_27_$__cuda_sm70_shflsync_bfly_p) ;  /* 0x000003e000007944 */ /* 0x023fea0003c00000 */
[----:B------:R-:W-:Y:S01]  /*8990*/  FADD.FTZ R212, R212, R2 ;  /* 0x00000002d4d47221 */ /* 0x000fe20000010000 */
[----:B------:R-:W-:Y:S01]  /*89a0*/  MOV R215, 0x1f ;  /* 0x0000001f00d77802 */ /* 0x000fe20000000f00 */
[----:B-1----:R-:W-:Y:S01]  /*89b0*/  FADD.FTZ R2, R3, R213 ;  /* 0x000000d503027221 */ /* 0x002fe20000010000 */
[----:B------:R-:W-:Y:S01]  /*89c0*/  HFMA2.MMA R213, -RZ, RZ, 0, 1.1920928955078125e-07 ;  /* 0x00000002ffd57435 */ /* 0x000fe200000001ff */
[----:B------:R-:W-:Y:S02]  /*89d0*/  MOV R214, 0xffffffff ;  /* 0xffffffff00d67802 */ /* 0x000fe40000000f00 */
[----:B------:R-:W-:Y:S02]  /*89e0*/  MOV R211, R212 ;  /* 0x000000d400d37202 */ /* 0x000fe40000000f00 */
[----:B------:R-:W-:Y:S02]  /*89f0*/  MOV R210, 0x8a10 ;  /* 0x00008a1000d27802 */ /* 0x000fe40000000f00 */
[----:B------:R-:W-:Y:S05]  /*8a00*/  CALL.REL.NOINC `($__internal_27_$__cuda_sm70_shflsync_bfly_p) ;  /* 0x0000036000007944 */ /* 0x000fea0003c00000 */
[----:B-1----:R-:W-:Y:S01]  /*8a10*/  MOV R3, R213 ;  /* 0x000000d500037202 */ /* 0x002fe20000000f00 */
[----:B------:R-:W-:Y:S01]  /*8a20*/  HFMA2.MMA R213, -RZ, RZ, 0, 1.1920928955078125e-07 ;  /* 0x00000002ffd57435 */ /* 0x000fe200000001ff */
[----:B------:R-:W-:-:S02]  /*8a30*/  MOV R211, R2 ;  /* 0x0000000200d37202 */ /* 0x000fc40000000f00 */
[----:B------:R-:W-:Y:S02]  /*8a40*/  MOV R215, 0x1f ;  /* 0x0000001f00d77802 */ /* 0x000fe40000000f00 */
[----:B------:R-:W-:Y:S02]  /*8a50*/  MOV R214, 0xffffffff ;  /* 0xffffffff00d67802 */ /* 0x000fe40000000f00 */
[----:B------:R-:W-:Y:S02]  /*8a60*/  MOV R210, 0x8a80 ;  /* 0x00008a8000d27802 */ /* 0x000fe40000000f00 */
[----:B------:R-:W-:Y:S05]  /*8a70*/  CALL.REL.NOINC `($__internal_27_$__cuda_sm70_shflsync_bfly_p) ;  /* 0x000002f000007944 */ /* 0x000fea0003c00000 */
[----:B------:R-:W-:Y:S01]  /*8a80*/  FADD.FTZ R212, R3, R212 ;  /* 0x000000d403d47221 */ /* 0x000fe20000010000 */
[----:B------:R-:W-:Y:S01]  /*8a90*/  MOV R215, 0x1f ;  /* 0x0000001f00d77802 */ /* 0x000fe20000000f00 */
[----:B-1----:R-:W-:Y:S01]  /*8aa0*/  FADD.FTZ R2, R2, R213 ;  /* 0x000000d502027221 */ /* 0x002fe20000010000 */
[----:B------:R-:W-:Y:S01]  /*8ab0*/  HFMA2.MMA R213, -RZ, RZ, 0, 2.384185791015625e-07 ;  /* 0x00000004ffd57435 */ /* 0x000fe200000001ff */
[----:B------:R-:W-:Y:S02]  /*8ac0*/  MOV R214, 0xffffffff ;  /* 0xffffffff00d67802 */ /* 0x000fe40000000f00 */
[----:B------:R-:W-:-:S02]  /*8ad0*/  MOV R211, R212 ;  /* 0x000000d400d37202 */ /* 0x000fc40000000f00 */
[----:B------:R-:W-:Y:S02]  /*8ae0*/  MOV R210, 0x8b00 ;  /* 0x00008b0000d27802 */ /* 0x000fe40000000f00 */
[----:B------:R-:W-:Y:S05]  /*8af0*/  CALL.REL.NOINC `($__internal_27_$__cuda_sm70_shflsync_bfly_p) ;  /* 0x0000027000007944 */ /* 0x000fea0003c00000 */
[----:B-1----:R-:W-:Y:S01]  /*8b00*/  MOV R3, R213 ;  /* 0x000000d500037202 */ /* 0x002fe20000000f00 */
[----:B------:R-:W-:Y:S01]  /*8b10*/  HFMA2.MMA R213, -RZ, RZ, 0, 2.384185791015625e-07 ;  /* 0x00000004ffd57435 */ /* 0x000fe200000001ff */
[----:B------:R-:W-:Y:S02]  /*8b20*/  MOV R211, R2 ;  /* 0x0000000200d37202 */ /* 0x000fe40000000f00 */
[----:B------:R-:W-:Y:S02]  /*8b30*/  MOV R215, 0x1f ;  /* 0x0000001f00d77802 */ /* 0x000fe40000000f00 */
[----:B------:R-:W-:Y:S02]  /*8b40*/  MOV R214, 0xffffffff ;  /* 0xffffffff00d67802 */ /* 0x000fe40000000f00 */
[----:B------:R-:W-:Y:S02]  /*8b50*/  MOV R210, 0x8b70 ;  /* 0x00008b7000d27802 */ /* 0x000fe40000000f00 */
[----:B------:R-:W-:Y:S05]  /*8b60*/  CALL.REL.NOINC `($__internal_27_$__cuda_sm70_shflsync_bfly_p) ;  /* 0x0000020000007944 */ /* 0x000fea0003c00000 */
[----:B------:R-:W-:Y:S01]  /*8b70*/  FADD.FTZ R212, R3, R212 ;  /* 0x000000d403d47221 */ /* 0x000fe20000010000 */
[----:B------:R-:W-:Y:S01]  /*8b80*/  MOV R215, 0x1f ;  /* 0x0000001f00d77802 */ /* 0x000fe20000000f00 */
[----:B-1----:R-:W-:Y:S01]  /*8b90*/  FADD.FTZ R3, R2, R213 ;  /* 0x000000d502037221 */ /* 0x002fe20000010000 */
[----:B------:R-:W-:Y:S01]  /*8ba0*/  HFMA2.MMA R213, -RZ, RZ, 0, 4.76837158203125e-07 ;  /* 0x00000008ffd57435 */ /* 0x000fe200000001ff */
[----:B------:R-:W-:-:S02]  /*8bb0*/  MOV R214, 0xffffffff ;  /* 0xffffffff00d67802 */ /* 0x000fc40000000f00 */
[----:B------:R-:W-:Y:S02]  /*8bc0*/  MOV R211, R212 ;  /* 0x000000d400d37202 */ /* 0x000fe40000000f00 */
[----:B------:R-:W-:Y:S02]  /*8bd0*/  MOV R210, 0x8bf0 ;  /* 0x00008bf000d27802 */ /* 0x000fe40000000f00 */
[----:B------:R-:W-:Y:S05]  /*8be0*/  CALL.REL.NOINC `($__internal_27_$__cuda_sm70_shflsync_bfly_p) ;  /* 0x0000018000007944 */ /* 0x000fea0003c00000 */
[----:B-1----:R-:W-:Y:S01]  /*8bf0*/  MOV R2, R213 ;  /* 0x000000d500027202 */ /* 0x002fe20000000f00 */
[----:B------:R-:W-:Y:S01]  /*8c00*/  HFMA2.MMA R213, -RZ, RZ, 0, 4.76837158203125e-07 ;  /* 0x00000008ffd57435 */ /* 0x000fe200000001ff */
[----:B------:R-:W-:Y:S02]  /*8c10*/  MOV R211, R3 ;  /* 0x0000000300d37202 */ /* 0x000fe40000000f00 */
[----:B------:R-:W-:Y:S02]  /*8c20*/  MOV R215, 0x1f ;  /* 0x0000001f00d77802 */ /* 0x000fe40000000f00 */
[----:B------:R-:W-:Y:S02]  /*8c30*/  MOV R214, 0xffffffff ;  /* 0xffffffff00d67802 */ /* 0x000fe40000000f00 */
[----:B------:R-:W-:-:S02]  /*8c40*/  MOV R210, 0x8c60 ;  /* 0x00008c6000d27802 */ /* 0x000fc40000000f00 */
[----:B------:R-:W-:Y:S05]  /*8c50*/  CALL.REL.NOINC `($__internal_27_$__cuda_sm70_shflsync_bfly_p) ;  /* 0x0000011000007944 */ /* 0x000fea0003c00000 */
[----:B------:R-:W-:Y:S01]  /*8c60*/  FADD.FTZ R2, R2, R212 ;  /* 0x000000d402027221 */ /* 0x000fe20000010000 */
[----:B------:R-:W-:Y:S01]  /*8c70*/  MOV R215, 0x1f ;  /* 0x0000001f00d77802 */ /* 0x000fe20000000f00 */
[----:B-1----:R-:W-:Y:S01]  /*8c80*/  FADD.FTZ R3, R3, R213 ;  /* 0x000000d503037221 */ /* 0x002fe20000010000 */
[----:B------:R-:W-:Y:S01]  /*8c90*/  HFMA2.MMA R213, -RZ, RZ, 0, 9.5367431640625e-07 ;  /* 0x00000010ffd57435 */ /* 0x000fe200000001ff */
[----:B------:R-:W-:-:S02]  /*8ca0*/  MOV R214, 0xffffffff ;  /* 0xffffffff00d67802 */ /* 0x000fc40000000f00 */
[----:B------:R-:W-:Y:S02]  /*8cb0*/  MOV R211, R2 ;  /* 0x0000000200d37202 */ /* 0x000fe40000000f00 */
[----:B------:R-:W-:Y:S02]  /*8cc0*/  MOV R210, 0x8ce0 ;  /* 0x00008ce000d27802 */ /* 0x000fe40000000f00 */
[----:B------:R-:W-:Y:S05]  /*8cd0*/  CALL.REL.NOINC `($__internal_27_$__cuda_sm70_shflsync_bfly_p) ;  /* 0x0000009000007944 */ /* 0x000fea0003c00000 */
[----:B-1----:R-:W-:Y:S01]  /*8ce0*/  MOV R212, R213 ;  /* 0x000000d500d47202 */ /* 0x002fe20000000f00 */
[----:B------:R-:W-:Y:S01]  /*8cf0*/  HFMA2.MMA R213, -RZ, RZ, 0, 9.5367431640625e-07 ;  /* 0x00000010ffd57435 */ /* 0x000fe200000001ff */
[----:B------:R-:W-:Y:S02]  /*8d00*/  MOV R211, R3 ;  /* 0x0000000300d37202 */ /* 0x000fe40000000f00 */
[----:B------:R-:W-:Y:S02]  /*8d10*/  MOV R215, 0x1f ;  /* 0x0000001f00d77802 */ /* 0x000fe40000000f00 */
[----:B------:R-:W-:Y:S02]  /*8d20*/  MOV R214, 0xffffffff ;  /* 0xffffffff00d67802 */ /* 0x000fe40000000f00 */
[----:B------:R-:W-:-:S02]  /*8d30*/  MOV R210, 0x8d50 ;  /* 0x00008d5000d27802 */ /* 0x000fc40000000f00 */
[----:B------:R-:W-:Y:S05]  /*8d40*/  CALL.REL.NOINC `($__internal_27_$__cuda_sm70_shflsync_bfly_p) ;  /* 0x0000002000007944 */ /* 0x000fea0003c00000 */
[----:B-1----:R-:W-:Y:S01]  /*8d50*/  MOV R211, R213 ;  /* 0x000000d500d37202 */ /* 0x002fe20000000f00 */
[----:B------:R-:W-:Y:S05]  /*8d60*/  BRA `(.L_x_2370) ;  /* 0xffffa45000007947 */ /* 0x000fea000383ffff */
        .weak           $__internal_27_$__cuda_sm70_shflsync_bfly_p
        .type           $__internal_27_$__cuda_sm70_shflsync_bfly_p,@function
        .size           $__internal_27_$__cuda_sm70_shflsync_bfly_p,(.L_x_14909 - $__internal_27_$__cuda_sm70_shflsync_bfly_p)
$__internal_27_$__cuda_sm70_shflsync_bfly_p:
[----:B------:R-:W-:Y:S04]  /*8d70*/  WARPSYNC R214 ;  /* 0x000000d600007348 */ /* 0x000fe80003800000 */
[----:B------:R0:W1:Y:S02]  /*8d80*/  SHFL.BFLY PT, R213, R211, R213, R215 ;  /* 0x0c0000d5d3d57389 */ /* 0x00006400000e00d7 */
[----:B0-----:R-:W-:-:S06]  /*8d90*/  HFMA2.MMA R211, -RZ, RZ, 0, 0 ;  /* 0x00000000ffd37435 */ /* 0x001fcc00000001ff */
[----:B------:R-:W-:Y:S05]  /*8da0*/  RET.REL.NODEC R210 `(_ZN10layer_norm13ln_bwd_kernelINS_13Kernel_traitsI6__halfS2_S2_S2_fjLj1280ELj1ELj4ELj1ELj16ENS_18Kernel_traits_baseILj1280ES2_S2_S2_S2_fjLj128EEEEELb0ELb1ELb1ELb1EEEvNS_9BwdParamsE) ;  /* 0xffff7250d2007950 */ /* 0x000fea0003c3ffff */
.L_x_2371:
        /* <DEDUP_REMOVED lines=13> */
.L_x_14909:


//--------------------- .text._ZN10layer_norm13ln_bwd_kernelINS_13Kernel_traitsI6__halfS2_S2_S2_fjLj1280ELj1ELj4ELj1ELj16ENS_18Kernel_traits_baseILj1280ES2_S2_S2_S2_fjLj128EEEEELb1ELb0ELb0ELb0EEEvNS_9BwdParamsE --------------------------
	.section	.text._ZN10layer_norm13ln_bwd_kernelINS_13Kernel_traitsI6__halfS2_S2_S2_fjLj1280ELj1ELj4ELj1ELj16ENS_18Kernel_traits_baseILj1280ES2_S2_S2_S2_fjLj128EEEEELb1ELb0ELb0ELb0EEEvNS_9BwdParamsE,"ax",@progbits
	.sectioninfo	@"SHI_REGISTERS=255"
	.align	128
        .global         _ZN10layer_norm13ln_bwd_kernelINS_13Kernel_traitsI6__halfS2_S2_S2_fjLj1280ELj1ELj4ELj1ELj16ENS_18Kernel_traits_baseILj1280ES2_S2_S2_S2_fjLj128EEEEELb1ELb0ELb0ELb0EEEvNS_9BwdParamsE
        .type           _ZN10layer_norm13ln_bwd_kernelINS_13Kernel_traitsI6__halfS2_S2_S2_fjLj1280ELj1ELj4ELj1ELj16ENS_18Kernel_traits_baseILj1280ES2_S2_S2_S2_fjLj128EEEEELb1ELb0ELb0ELb0EEEvNS_9BwdParamsE,@function
        .size           _ZN10layer_norm13ln_bwd_kernelINS_13Kernel_traitsI6__halfS2_S2_S2_fjLj1280ELj1ELj4ELj1ELj16ENS_18Kernel_traits_baseILj1280ES2_S2_S2_S2_fjLj128EEEEELb1ELb0ELb0ELb0EEEvNS_9BwdParamsE,(.L_x_14910 - _ZN10layer_norm13ln_bwd_kernelINS_13Kernel_traitsI6__halfS2_S2_S2_fjLj1280ELj1ELj4ELj1ELj16ENS_18Kernel_traits_baseILj1280ES2_S2_S2_S2_fjLj128EEEEELb1ELb0ELb0ELb0EEEvNS_9BwdParamsE)
        .other          _ZN10layer_norm13ln_bwd_kernelINS_13Kernel_traitsI6__halfS2_S2_S2_fjLj1280ELj1ELj4ELj1ELj16ENS_18Kernel_traits_baseILj1280ES2_S2_S2_S2_fjLj128EEEEELb1ELb0ELb0ELb0EEEvNS_9BwdParamsE,@"STO_CUDA_ENTRY STV_DEFAULT"
_ZN10layer_norm13ln_bwd_kernelINS_13Kernel_traitsI6__halfS2_S2_S2_fjLj1280ELj1ELj4ELj1ELj16ENS_18Kernel_traits_baseILj1280ES2_S2_S2_S2_fjLj128EEEEELb1ELb0ELb0ELb0EEEvNS_9BwdParamsE:
.text._ZN10layer_norm13ln_bwd_kernelINS_13Kernel_traitsI6__halfS2_S2_S2_fjLj1280ELj1ELj4ELj1ELj16ENS_18Kernel_traits_baseILj1280ES2_S2_S2_S2_fjLj128EEEEELb1ELb0ELb0ELb0EEEvNS_9BwdParamsE:
        /* <DEDUP_REMOVED lines=99> */
[----:B------:R-:W-:Y:S02]  /*0630*/  HADD2.F32 R244, -RZ, R243.H0_H0 ;  /* 0x200000f3fff47230 */ /* 0x000fe40000004100 */
[----:B------:R-:W-:-:S02]  /*0640*/  HADD2.F32 R236, -RZ, R235.H0_H0 ;  /* 0x200000ebffec7230 */ /* 0x000fc40000004100 */
[----:B------:R-:W-:Y:S02]  /*0650*/  HADD2.F32 R228, -RZ, R227.H0_H0 ;  /* 0x200000e3ffe47230 */ /* 0x000fe40000004100 */
[--C-:B------:R-:W-:Y:S02]  /*0660*/  HADD2.F32 R226, -RZ, R216.reuse.H0_H0 ;  /* 0x200000d8ffe27230 */ /* 0x100fe40000004100 */
[----:B------:R-:W-:Y:S02]  /*0670*/  HADD2.F32 R225, -RZ, R216.H1_H1 ;  /* 0x300000d8ffe17230 */ /* 0x000fe40000004100 */
[--C-:B------:R-:W-:Y:S02]  /*0680*/  HADD2.F32 R224, -RZ, R217.reuse.H0_H0 ;  /* 0x200000d9ffe07230 */ /* 0x100fe40000004100 */
[----:B------:R-:W-:Y:S02]  /*0690*/  HADD2.F32 R223, -RZ, R217.H1_H1 ;  /* 0x300000d9ffdf7230 */ /* 0x000fe40000004100 */
[----:B------:R-:W-:-:S02]  /*06a0*/  HADD2.F32 R222, -RZ, R218.H0_H0 ;  /* 0x200000daffde7230 */ /* 0x000fc40000004100 */
[----:B------:R-:W-:Y:S02]  /*06b0*/  HADD2.F32 R221, -RZ, R218.H1_H1 ;  /* 0x300000daffdd7230 */ /* 0x000fe40000004100 */
[----:B------:R-:W-:Y:S02]  /*06c0*/  HADD2.F32 R220, -RZ, R219.H0_H0 ;  /* 0x200000dbffdc7230 */ /* 0x000fe40000004100 */
[----:B------:R-:W-:Y:S02]  /*06d0*/  HADD2.F32 R212, -RZ, R211.H0_H0 ;  /* 0x200000d3ffd47230 */ /* 0x000fe40000004100 */
[----:B------:R-:W-:Y:S02]  /*06e0*/  HADD2.F32 R243, -RZ, R243.H1_H1 ;  /* 0x300000f3fff37230 */ /* 0x000fe40000004100 */
[----:B------:R-:W-:Y:S02]  /*06f0*/  HADD2.F32 R235, -RZ, R235.H1_H1 ;  /* 0x300000ebffeb7230 */ /* 0x000fe40000004100 */
[----:B------:R-:W-:-:S02]  /*0700*/  HADD2.F32 R227, -RZ, R227.H1_H1 ;  /* 0x300000e3ffe37230 */ /* 0x000fc40000004100 */
[----:B------:R-:W-:Y:S02]  /*0710*/  HADD2.F32 R219, -RZ, R219.H1_H1 ;  /* 0x300000dbffdb7230 */ /* 0x000fe40000004100 */
[--C-:B------:R-:W-:Y:S02]  /*0720*/  HADD2.F32 R218, -RZ, R208.reuse.H0_H0 ;  /* 0x200000d0ffda7230 */ /* 0x100fe40000004100 */
[----:B------:R-:W-:Y:S02]  /*0730*/  HADD2.F32 R217, -RZ, R208.H1_H1 ;  /* 0x300000d0ffd97230 */ /* 0x000fe40000004100 */
[--C-:B------:R-:W-:Y:S02]  /*0740*/  HADD2.F32 R216, -RZ, R209.reuse.H0_H0 ;  /* 0x200000d1ffd87230 */ /* 0x100fe40000004100 */
[----:B------:R-:W-:Y:S02]  /*0750*/  HADD2.F32 R215, -RZ, R209.H1_H1 ;  /* 0x300000d1ffd77230 */ /* 0x000fe40000004100 */
[----:B------:R-:W-:-:S02]  /*0760*/  HADD2.F32 R214, -RZ, R210.H0_H0 ;  /* 0x200000d2ffd67230 */ /* 0x000fc40000004100 */
[----:B------:R-:W-:Y:S02]  /*0770*/  HADD2.F32 R213, -RZ, R210.H1_H1 ;  /* 0x300000d2ffd57230 */ /* 0x000fe40000004100 */
[----:B0-----:R-:W-:Y:S02]  /*0780*/  HADD2.F32 R211, -RZ, R211.H1_H1 ;  /* 0x300000d3ffd37230 */ /* 0x001fe40000004100 */
.L_x_2396:
        /* <DEDUP_REMOVED lines=19> */
[----:B------:R-:W-:Y:S01]  /*08c0*/  MOV R204, R2 ;  /* 0x0000000200cc7202 */ /* 0x000fe20000000f00 */
[----:B--2---:R-:W-:Y:S01]  /*08d0*/  @P0 HADD2.F32 R4, -RZ, R142.H0_H0 ;  /* 0x2000008eff040230 */ /* 0x004fe20000004100 */
        /* <DEDUP_REMOVED lines=16> */
[----:B-----5:R-:W-:Y:S01]  /*09e0*/  FSEL R7, R201, RZ, !P0 ;  /* 0x000000ffc9077208 */ /* 0x020fe20004000000 */
[--C-:B--2---:R-:W-:Y:S02]  /*09f0*/  HADD2.F32 R142, -RZ, R12.reuse.H0_H0 ;  /* 0x2000000cff8e7230 */ /* 0x104fe40000004100 */
[----:B------:R-:W-:Y:S02]  /*0a00*/  HADD2.F32 R204, -RZ, R12.H1_H1 ;  /* 0x3000000cffcc7230 */ /* 0x000fe40000004100 */
[--C-:B------:R-:W-:Y:S02]  /*0a10*/  HADD2.F32 R202, -RZ, R13.reuse.H0_H0 ;  /* 0x2000000dffca7230 */ /* 0x100fe40000004100 */
[--C-:B------:R-:W-:Y:S02]  /*0a20*/  HADD2.F32 R12, -RZ, R14.reuse.H0_H0 ;  /* 0x2000000eff0c7230 */ /* 0x100fe40000004100 */
[----:B------:R-:W-:Y:S02]  /*0a30*/  HADD2.F32 R144, -RZ, R14.H1_H1 ;  /* 0x3000000eff907230 */ /* 0x000fe40000004100 */
[----:B------:R-:W-:-:S02]  /*0a40*/  HADD2.F32 R196, -RZ, R13.H1_H1 ;  /* 0x3000000dffc47230 */ /* 0x000fc40000004100 */
[--C-:B------:R-:W-:Y:S02]  /*0a50*/  HADD2.F32 R14, -RZ, R15.reuse.H0_H0 ;  /* 0x2000000fff0e7230 */ /* 0x100fe40000004100 */
[----:B0-----:R-:W-:Y:S01]  /*0a60*/  HADD2.F32 R140, -RZ, R15.H1_H1 ;  /* 0x3000000fff8c7230 */ /* 0x001fe20000004100 */
[C---:B------:R-:W-:Y:S01]  /*0a70*/  FADD.FTZ R142, -R7.reuse, R142 ;  /* 0x0000008e078e7221 */ /* 0x040fe20000010100 */
[----:B---3--:R-:W-:Y:S01]  /*0a80*/  HADD2.F32 R13, -RZ, R8.H0_H0 ;  /* 0x20000008ff0d7230 */ /* 0x008fe20000004100 */
[C---:B------:R-:W-:Y:S01]  /*0a90*/  FADD.FTZ R202, -R7.reuse, R202 ;  /* 0x000000ca07ca7221 */ /* 0x040fe20000010100 */
[----:B------:R-:W-:Y:S01]  /*0aa0*/  HADD2.F32 R141, -RZ, R9.H0_H0 ;  /* 0x20000009ff8d7230 */ /* 0x000fe20000004100 */
[C---:B------:R-:W-:Y:S01]  /*0ab0*/  FADD.FTZ R204, -R7.reuse, R204 ;  /* 0x000000cc07cc7221 */ /* 0x040fe20000010100 */
[--C-:B------:R-:W-:Y:S01]  /*0ac0*/  HADD2.F32 R143, -RZ, R10.reuse.H0_H0 ;  /* 0x2000000aff8f7230 */ /* 0x100fe20000004100 */
[C---:B------:R-:W-:Y:S01]  /*0ad0*/  FADD.FTZ R196, -R7.reuse, R196 ;  /* 0x000000c407c47221 */ /* 0x040fe20000010100 */
[----:B------:R-:W-:Y:S01]  /*0ae0*/  HADD2.F32 R146, -RZ, R10.H1_H1 ;  /* 0x3000000aff927230 */ /* 0x000fe20000004100 */
[----:B------:R-:W-:-:S02]  /*0af0*/  FADD.FTZ R12, -R7, R12 ;  /* 0x0000000c070c7221 */ /* 0x000fc40000010100 */
[C---:B------:R-:W-:Y:S02]  /*0b00*/  FADD.FTZ R144, -R7.reuse, R144 ;  /* 0x0000009007907221 */ /* 0x040fe40000010100 */
[C---:B------:R-:W-:Y:S02]  /*0b10*/  FADD.FTZ R14, -R7.reuse, R14 ;  /* 0x0000000e070e7221 */ /* 0x040fe40000010100 */
[----:B------:R-:W-:Y:S01]  /*0b20*/  FADD.FTZ R140, -R7, R140 ;  /* 0x0000008c078c7221 */ /* 0x000fe20000010100 */
[----:B------:R-:W-:Y:S01]  /*0b30*/  HADD2.F32 R206, -RZ, R8.H1_H1 ;  /* 0x30000008ffce7230 */ /* 0x000fe20000004100 */
[C---:B------:R-:W-:Y:S01]  /*0b40*/  FMUL.FTZ R7, R3.reuse, R142 ;  /* 0x0000008e03077220 */ /* 0x040fe20000410000 */
[----:B------:R-:W-:Y:S01]  /*0b50*/  HADD2.F32 R207, -RZ, R9.H1_H1 ;  /* 0x30000009ffcf7230 */ /* 0x000fe20000004100 */
[----:B------:R-:W-:Y:S02]  /*0b60*/  FMUL.FTZ R10, R3, R202 ;  /* 0x000000ca030a7220 */ /* 0x000fe40000410000 */
        /* <DEDUP_REMOVED lines=12> */
[--C-:B------:R-:W-:Y:S01]  /*0c30*/  HADD2.F32 R15, -RZ, R11.reuse.H0_H0 ;  /* 0x2000000bff0f7230 */ /* 0x100fe20000004100 */
[----:B------:R-:W-:Y:S01]  /*0c40*/  FADD.FTZ R77, R77, R206 ;  /* 0x000000ce4d4d7221 */ /* 0x000fe20000010000 */
[----:B------:R-:W-:Y:S01]  /*0c50*/  HADD2.F32 R142, -RZ, R11.H1_H1 ;  /* 0x3000000bff8e7230 */ /* 0x000fe20000004100 */
        /* <DEDUP_REMOVED lines=34> */
.L_x_2375:
[----:B0-----:R-:W-:Y:S05]  /*0e80*/  BSYNC B1 ;  /* 0x0000000000017941 */ /* 0x001fea0003800000 */
.L_x_2374:
        /* <DEDUP_REMOVED lines=17> */
[----:B------:R-:W-:Y:S01]  /*0fa0*/  IADD3 R204, R204, 0x20, RZ ;  /* 0x00000020cccc7810 */ /* 0x000fe20007ffe0ff */
[--C-:B--2---:R-:W-:Y:S02]  /*0fb0*/  HADD2.F32 R198, -RZ, R141.reuse.H0_H0 ;  /* 0x2000008dffc67230 */ /* 0x104fe40000004100 */
[----:B------:R-:W-:Y:S01]  /*0fc0*/  HADD2.F32 R194, -RZ, R141.H1_H1 ;  /* 0x3000008dffc27230 */ /* 0x000fe20000004100 */
[----:B-----5:R-:W-:Y:S01]  /*0fd0*/  FSEL R141, R201, RZ, !P0 ;  /* 0x000000ffc98d7208 */ /* 0x020fe20004000000 */
[--C-:B------:R-:W-:Y:S02]  /*0fe0*/  HADD2.F32 R200, -RZ, R140.reuse.H1_H1 ;  /* 0x3000008cffc87230 */ /* 0x100fe40000004100 */
[----:B------:R-:W-:-:S02]  /*0ff0*/  HADD2.F32 R6, -RZ, R140.H0_H0 ;  /* 0x2000008cff067230 */ /* 0x000fc40000004100 */
[----:B------:R-:W-:Y:S01]  /*1000*/  HADD2.F32 R146, -RZ, R142.H0_H0 ;  /* 0x2000008eff927230 */ /* 0x000fe20000004100 */
[C---:B------:R-:W-:Y:S01]  /*1010*/  FADD.FTZ R200, -R141.reuse, R200 ;  /* 0x000000c88dc87221 */ /* 0x040fe20000010100 */
[----:B---3--:R-:W-:Y:S01]  /*1020*/  HADD2.F32 R145, -RZ, R16.H0_H0 ;  /* 0x20000010ff917230 */ /* 0x008fe20000004100 */
[C---:B------:R-:W-:Y:S01]  /*1030*/  FADD.FTZ R6, -R141.reuse, R6 ;  /* 0x000000068d067221 */ /* 0x040fe20000010100 */
[----:B0-----:R-:W-:Y:S01]  /*1040*/  HADD2.F32 R20, -RZ, R142.H1_H1 ;  /* 0x3000008eff147230 */ /* 0x001fe20000004100 */
[----:B------:R-:W-:Y:S01]  /*1050*/  FADD.FTZ R146, -R141, R146 ;  /* 0x000000928d927221 */ /* 0x000fe20000010100 */
[--C-:B------:R-:W-:Y:S01]  /*1060*/  HADD2.F32 R140, -RZ, R143.reuse.H0_H0 ;  /* 0x2000008fff8c7230 */ /* 0x100fe20000004100 */
[----:B------:R-:W-:Y:S01]  /*1070*/  FMUL.FTZ R6, R3, R6 ;  /* 0x0000000603067220 */ /* 0x000fe20000410000 */
[----:B------:R-:W-:Y:S01]  /*1080*/  HADD2.F32 R22, -RZ, R143.H1_H1 ;  /* 0x3000008fff167230 */ /* 0x000fe20000004100 */
[----:B------:R-:W-:Y:S01]  /*1090*/  FADD.FTZ R198, -R141, R198 ;  /* 0x000000c68dc67221 */ /* 0x000fe20000010100 */
[----:B------:R-:W-:Y:S01]  /*10a0*/  HADD2.F32 R199, -RZ, R16.H1_H1 ;  /* 0x30000010ffc77230 */ /* 0x000fe20000004100 */
[----:B------:R-:W-:Y:S01]  /*10b0*/  FMUL.FTZ R16, R3, R200 ;  /* 0x000000c803107220 */ /* 0x000fe20000410000 */
[--C-:B------:R-:W-:Y:S01]  /*10c0*/  HADD2.F32 R21, -RZ, R18.reuse.H0_H0 ;  /* 0x20000012ff157230 */ /* 0x100fe20000004100 */
[----:B------:R-:W-:Y:S01]  /*10d0*/  FMUL.FTZ R200, R242, R145 ;  /* 0x00000091f2c87220 */ /* 0x000fe20000410000 */
[----:B------:R-:W-:Y:S01]  /*10e0*/  HADD2.F32 R142, -RZ, R19.H1_H1 ;  /* 0x30000013ff8e7230 */ /* 0x000fe20000004100 */
[C---:B------:R-:W-:Y:S01]  /*10f0*/  FADD.FTZ R194, -R141.reuse, R194 ;  /* 0x000000c28dc27221 */ /* 0x040fe20000010100 */
[--C-:B------:R-:W-:Y:S01]  /*1100*/  HADD2.F32 R143, -RZ, R17.reuse.H0_H0 ;  /* 0x20000011ff8f7230 */ /* 0x100fe20000004100 */
[C---:B------:R-:W-:Y:S01]  /*1110*/  FADD.FTZ R20, -R141.reuse, R20 ;  /* 0x000000148d147221 */ /* 0x040fe20000010100 */
[----:B------:R-:W-:Y:S01]  /*1120*/  HADD2.F32 R144, -RZ, R18.H1_H1 ;  /* 0x30000012ff907230 */ /* 0x000fe20000004100 */
[C---:B------:R-:W-:Y:S01]  /*1130*/  FADD.FTZ R140, -R141.reuse, R140 ;  /* 0x0000008c8d8c7221 */ /* 0x040fe20000010100 */
[----:B------:R-:W-:Y:S01]  /*1140*/  HADD2.F32 R192, -RZ, R17.H1_H1 ;  /* 0x30000011ffc07230 */ /* 0x000fe20000004100 */
[----:B------:R-:W-:Y:S01]  /*1150*/  FADD.FTZ R22, -R141, R22 ;  /* 0x000000168d167221 */ /* 0x000fe20000010100 */
[----:B------:R-:W-:Y:S01]  /*1160*/  HADD2.F32 R141, -RZ, R19.H0_H0 ;  /* 0x20000013ff8d7230 */ /* 0x000fe20000004100 */
        /* <DEDUP_REMOVED lines=45> */
.L_x_2377:
[----:B------:R-:W-:Y:S05]  /*1440*/  BSYNC B1 ;  /* 0x0000000000017941 */ /* 0x000fea0003800000 */
.L_x_2376:
        /* <DEDUP_REMOVED lines=19> */
[----:B------:R-:W-:Y:S02]  /*1580*/  HADD2.F32 R23, -RZ, R28.H1_H1 ;  /* 0x3000001cff177230 */ /* 0x000fe40000004100 */
[--C-:B------:R-:W-:Y:S02]  /*1590*/  HADD2.F32 R146, -RZ, R29.reuse.H0_H0 ;  /* 0x2000001dff927230 */ /* 0x100fe40000004100 */
[----:B------:R-:W-:Y:S01]  /*15a0*/  HADD2.F32 R28, -RZ, R29.H1_H1 ;  /* 0x3000001dff1c7230 */ /* 0x000fe20000004100 */
[----:B-----5:R-:W-:Y:S01]  /*15b0*/  FSEL R29, R201, RZ, !P0 ;  /* 0x000000ffc91d7208 */ /* 0x020fe20004000000 */
[----:B------:R-:W-:-:S02]  /*15c0*/  HADD2.F32 R5, -RZ, R30.H0_H0 ;  /* 0x2000001eff057230 */ /* 0x000fc40000004100 */
[----:B---3--:R-:W-:Y:S02]  /*15d0*/  HADD2.F32 R33, -RZ, R24.H0_H0 ;  /* 0x20000018ff217230 */ /* 0x008fe40000004100 */
[C---:B------:R-:W-:Y:S01]  /*15e0*/  FADD.FTZ R140, -R29.reuse, R140 ;  /* 0x0000008c1d8c7221 */ /* 0x040fe20000010100 */
[----:B------:R-:W-:Y:S01]  /*15f0*/  HADD2.F32 R32, -RZ, R30.H1_H1 ;  /* 0x3000001eff207230 */ /* 0x000fe20000004100 */
[C---:B------:R-:W-:Y:S01]  /*1600*/  FADD.FTZ R30, -R29.reuse, R5 ;  /* 0x000000051d1e7221 */ /* 0x040fe20000010100 */
[--C-:B------:R-:W-:Y:S01]  /*1610*/  HADD2.F32 R34, -RZ, R31.reuse.H0_H0 ;  /* 0x2000001fff227230 */ /* 0x100fe20000004100 */
[----:B------:R-:W-:Y:S01]  /*1620*/  FADD.FTZ R23, -R29, R23 ;  /* 0x000000171d177221 */ /* 0x000fe20000010100 */
[----:B------:R-:W-:Y:S01]  /*1630*/  HADD2.F32 R148, -RZ, R31.H1_H1 ;  /* 0x3000001fff947230 */ /* 0x000fe20000004100 */
[----:B------:R-:W-:Y:S01]  /*1640*/  FMUL.FTZ R5, R3, R140 ;  /* 0x0000008c03057220 */ /* 0x000fe20000410000 */
[----:B------:R-:W-:Y:S01]  /*1650*/  HADD2.F32 R141, -RZ, R24.H1_H1 ;  /* 0x30000018ff8d7230 */ /* 0x000fe20000004100 */
[----:B------:R-:W-:Y:S01]  /*1660*/  FMUL.FTZ R24, R234, R33 ;  /* 0x00000021ea187220 */ /* 0x000fe20000410000 */
        /* <DEDUP_REMOVED lines=9> */
[----:B------:R-:W-:Y:S01]  /*1700*/  FADD.FTZ R148, -R29, R148 ;  /* 0x000000941d947221 */ /* 0x000fe20000010100 */
[----:B------:R-:W-:Y:S01]  /*1710*/  HADD2.F32 R29, -RZ, R25.H0_H0 ;  /* 0x20000019ff1d7230 */ /* 0x000fe20000004100 */
        /* <DEDUP_REMOVED lines=46> */
.L_x_2379:
[----:B------:R-:W-:Y:S05]  /*1a00*/  BSYNC B1 ;  /* 0x0000000000017941 */ /* 0x000fea0003800000 */
.L_x_2378:
        /* <DEDUP_REMOVED lines=18> */
[----:B-----5:R-:W-:Y:S01]  /*1b30*/  FSEL R153, R201, RZ, !P0 ;  /* 0x000000ffc9997208 */ /* 0x020fe20004000000 */
[--C-:B--2---:R-:W-:Y:S02]  /*1b40*/  HADD2.F32 R152, -RZ, R140.reuse.H0_H0 ;  /* 0x2000008cff987230 */ /* 0x104fe40000004100 */
[----:B------:R-:W-:Y:S02]  /*1b50*/  HADD2.F32 R140, -RZ, R140.H1_H1 ;  /* 0x3000008cff8c7230 */ /* 0x000fe40000004100 */
[----:B------:R-:W-:Y:S01]  /*1b60*/  HADD2.F32 R154, -RZ, R141.H0_H0 ;  /* 0x2000008dff9a7230 */ /* 0x000fe20000004100 */
[C---:B0-----:R-:W-:Y:S01]  /*1b70*/  FADD.FTZ R150, -R153.reuse, R152 ;  /* 0x0000009899967221 */ /* 0x041fe20000010100 */
[--C-:B------:R-:W-:Y:S01]  /*1b80*/  HADD2.F32 R172, -RZ, R143.reuse.H0_H0 ;  /* 0x2000008fffac7230 */ /* 0x100fe20000004100 */
[C---:B------:R-:W-:Y:S01]  /*1b90*/  FADD.FTZ R152, -R153.reuse, R140 ;  /* 0x0000008c99987221 */ /* 0x040fe20000010100 */
[----:B------:R-:W-:Y:S01]  /*1ba0*/  HADD2.F32 R174, -RZ, R143.H1_H1 ;  /* 0x3000008fffae7230 */ /* 0x000fe20000004100 */
[----:B------:R-:W-:Y:S01]  /*1bb0*/  FADD.FTZ R154, -R153, R154 ;  /* 0x0000009a999a7221 */ /* 0x000fe20000010100 */
[----:B---3--:R-:W-:Y:S01]  /*1bc0*/  HADD2.F32 R143, -RZ, R144.H0_H0 ;  /* 0x20000090ff8f7230 */ /* 0x008fe20000004100 */
[C---:B------:R-:W-:Y:S01]  /*1bd0*/  FMUL.FTZ R151, R3.reuse, R152 ;  /* 0x0000009803977220 */ /* 0x040fe20000410000 */
[----:B------:R-:W-:Y:S01]  /*1be0*/  HADD2.F32 R166, -RZ, R141.H1_H1 ;  /* 0x3000008dffa67230 */ /* 0x000fe20000004100 */
[----:B------:R-:W-:Y:S01]  /*1bf0*/  FMUL.FTZ R150, R3, R150 ;  /* 0x0000009603967220 */ /* 0x000fe20000410000 */
[--C-:B------:R-:W-:Y:S01]  /*1c00*/  HADD2.F32 R141, -RZ, R142.reuse.H0_H0 ;  /* 0x2000008eff8d7230 */ /* 0x100fe20000004100 */
[----:B------:R-:W-:Y:S01]  /*1c10*/  FMUL.FTZ R152, R226, R143 ;  /* 0x0000008fe2987220 */ /* 0x000fe20000410000 */
        /* <DEDUP_REMOVED lines=58> */
.L_x_2381:
[----:B------:R-:W-:Y:S05]  /*1fc0*/  BSYNC B1 ;  /* 0x0000000000017941 */ /* 0x000fea0003800000 */
.L_x_2380:
        /* <DEDUP_REMOVED lines=17> */
[----:B-----5:R-:W-:Y:S01]  /*20e0*/  FSEL R201, R201, RZ, !P0 ;  /* 0x000000ffc9c97208 */ /* 0x020fe20004000000 */
[--C-:B--2---:R-:W-:Y:S02]  /*20f0*/  HADD2.F32 R176, -RZ, R140.reuse.H0_H0 ;  /* 0x2000008cffb07230 */ /* 0x104fe40000004100 */
[----:B------:R-:W-:Y:S02]  /*2100*/  HADD2.F32 R140, -RZ, R140.H1_H1 ;  /* 0x3000008cff8c7230 */ /* 0x000fe40000004100 */
[--C-:B------:R-:W-:Y:S01]  /*2110*/  HADD2.F32 R178, -RZ, R141.reuse.H0_H0 ;  /* 0x2000008dffb27230 */ /* 0x100fe20000004100 */
[C---:B------:R-:W-:Y:S01]  /*2120*/  FADD.FTZ R210, -R201.reuse, R176 ;  /* 0x000000b0c9d27221 */ /* 0x040fe20000010100 */
[----:B------:R-:W-:Y:S01]  /*2130*/  HADD2.F32 R180, -RZ, R141.H1_H1 ;  /* 0x3000008dffb47230 */ /* 0x000fe20000004100 */
[----:B------:R-:W-:Y:S01]  /*2140*/  FADD.FTZ R176, -R201, R140 ;  /* 0x0000008cc9b07221 */ /* 0x000fe20000010100 */
[--C-:B---3--:R-:W-:Y:S01]  /*2150*/  HADD2.F32 R177, -RZ, R144.reuse.H0_H0 ;  /* 0x20000090ffb17230 */ /* 0x108fe20000004100 */
[----:B------:R-:W-:Y:S01]  /*2160*/  FMUL.FTZ R210, R3, R210 ;  /* 0x000000d203d27220 */ /* 0x000fe20000410000 */
[----:B------:R-:W-:Y:S01]  /*2170*/  HADD2.F32 R144, -RZ, R144.H1_H1 ;  /* 0x30000090ff907230 */ /* 0x000fe20000004100 */
[----:B------:R-:W-:Y:S01]  /*2180*/  FADD.FTZ R178, -R201, R178 ;  /* 0x000000b2c9b27221 */ /* 0x000fe20000010100 */
[--C-:B------:R-:W-:Y:S01]  /*2190*/  HADD2.F32 R182, -RZ, R142.reuse.H0_H0 ;  /* 0x2000008effb67230 */ /* 0x100fe20000004100 */
[----:B------:R-:W-:Y:S01]  /*21a0*/  FADD.FTZ R72, R72, R177 ;  /* 0x000000b148487221 */ /* 0x000fe20000010000 */
[----:B------:R-:W-:Y:S01]  /*21b0*/  HADD2.F32 R186, -RZ, R142.H1_H1 ;  /* 0x3000008effba7230 */ /* 0x000fe20000004100 */
[----:B------:R-:W-:Y:S01]  /*21c0*/  FMUL.FTZ R176, R3, R176 ;  /* 0x000000b003b07220 */ /* 0x000fe20000410000 */
[----:B------:R-:W-:Y:S01]  /*21d0*/  HADD2.F32 R181, -RZ, R145.H0_H0 ;  /* 0x20000091ffb57230 */ /* 0x000fe20000004100 */
[-C--:B------:R-:W-:Y:S01]  /*21e0*/  FFMA.FTZ R132, R210, R177.reuse, R132 ;  /* 0x000000b1d2847223 */ /* 0x080fe20000010084 */
[--C-:B------:R-:W-:Y:S01]  /*21f0*/  HADD2.F32 R142, -RZ, R143.reuse.H0_H0 ;  /* 0x2000008fff8e7230 */ /* 0x100fe20000004100 */
[----:B------:R-:W-:Y:S01]  /*2200*/  FMUL.FTZ R177, R218, R177 ;  /* 0x000000b1dab17220 */ /* 0x000fe20000410000 */
[----:B------:R-:W-:Y:S01]  /*2210*/  HADD2.F32 R143, -RZ, R143.H1_H1 ;  /* 0x3000008fff8f7230 */ /* 0x000fe20000004100 */
[----:B------:R-:W-:Y:S01]  /*2220*/  FADD.FTZ R73, R73, R144 ;  /* 0x0000009049497221 */ /* 0x000fe20000010000 */
[----:B------:R-:W-:Y:S01]  /*2230*/  HADD2.F32 R184, -RZ, R145.H1_H1 ;  /* 0x30000091ffb87230 */ /* 0x000fe20000004100 */
[----:B------:R-:W-:Y:S01]  /*2240*/  FMUL.FTZ R178, R3, R178 ;  /* 0x000000b203b27220 */ /* 0x000fe20000410000 */
[--C-:B------:R-:W-:Y:S01]  /*2250*/  HADD2.F32 R141, -RZ, R147.reuse.H0_H0 ;  /* 0x20000093ff8d7230 */ /* 0x100fe20000004100 */
[-C--:B------:R-:W-:Y:S01]  /*2260*/  FFMA.FTZ R133, R176, R144.reuse, R133 ;  /* 0x00000090b0857223 */ /* 0x080fe20000010085 */
[----:B------:R-:W-:Y:S01]  /*2270*/  HADD2.F32 R190, -RZ, R147.H1_H1 ;  /* 0x30000093ffbe7230 */ /* 0x000fe20000004100 */
        /* <DEDUP_REMOVED lines=11> */
[--C-:B------:R-:W-:Y:S01]  /*2330*/  HADD2.F32 R143, -RZ, R146.reuse.H0_H0 ;  /* 0x20000092ff8f7230 */ /* 0x100fe20000004100 */
[C---:B------:R-:W-:Y:S01]  /*2340*/  FMUL.FTZ R180, R3.reuse, R180 ;  /* 0x000000b403b47220 */ /* 0x040fe20000410000 */
[----:B------:R-:W-:Y:S01]  /*2350*/  HADD2.F32 R146, -RZ, R146.H1_H1 ;  /* 0x30000092ff927230 */ /* 0x000fe20000004100 */
        /* <DEDUP_REMOVED lines=33> */
.L_x_2383:
[----:B------:R-:W-:Y:S05]  /*2570*/  BSYNC B1 ;  /* 0x0000000000017941 */ /* 0x000fea0003800000 */
.L_x_2382:
[----:B------:R-:W-:Y:S05]  /*2580*/  BRA.DIV ~URZ, `(.L_x_2384) ;  /* 0x000036e27f007947 */ /* 0x000fea000b800000 */
[----:B------:R0:W1:Y:S02]  /*2590*/  SHFL.BFLY PT, R142, R203, 0x1, 0x1f ;  /* 0x0c201f00cb8e7f89 */ /* 0x00006400000e0000 */
.L_x_2397:
        /* <DEDUP_REMOVED lines=18> */
.L_x_2398:
        /* <DEDUP_REMOVED lines=16> */
[----:B------:R-:W-:Y:S02]  /*27c0*/  FMUL.FTZ R143, R3, R142 ;  /* 0x0000008e038f7220 */ /* 0x000fe40000410000 */
[----:B------:R-:W-:-:S04]  /*27d0*/  FFMA.FTZ R201, R14, R146, R147 ;  /* 0x000000920ec97223 */ /* 0x000fc80000010093 */
[----:B------:R-:W-:-:S05]  /*27e0*/  @P1 HADD2.F32 R140, -RZ, R114.H0_H0 ;  /* 0x20000072ff8c1230 */ /* 0x000fca0000004100 */
[----:B------:R-:W-:Y:S01]  /*27f0*/  @P1 FADD.FTZ R141, R141, R140 ;  /* 0x0000008c8d8d1221 */ /* 0x000fe20000010000 */
[----:B------:R-:W-:-:S05]  /*2800*/  @P1 HADD2.F32 R140, -RZ, R114.H1_H1 ;  /* 0x30000072ff8c1230 */ /* 0x000fca0000004100 */
        /* <DEDUP_REMOVED lines=12> */
[----:B------:R-:W-:Y:S01]  /*28d0*/  F2FP.PACK_AB R142, R145, R144 ;  /* 0x00000090918e723e */ /* 0x000fe200000000ff */
[----:B------:R-:W-:Y:S01]  /*28e0*/  FFMA.FTZ R144, R8, R146, R147 ;  /* 0x0000009208907223 */ /* 0x000fe20000010093 */
[----:B------:R-:W-:Y:S01]  /*28f0*/  ISETP.NE.AND.EX P0, PT, RZ, c[0x0][0x25c], PT, P0 ;  /* 0x00009700ff007a0c */ /* 0x000fe20003f05300 */
[----:B------:R-:W-:Y:S02]  /*2900*/  @P1 HADD2.F32 R140, -RZ, R112.H0_H0 ;  /* 0x20000070ff8c1230 */ /* 0x000fe40000004100 */
[----:B------:R-:W-:-:S03]  /*2910*/  FADD.FTZ R144, R209, -R144 ;  /* 0x80000090d1907221 */ /* 0x000fc60000010000 */
[----:B------:R-:W-:Y:S01]  /*2920*/  @P1 FADD.FTZ R203, R203, R140 ;  /* 0x0000008ccbcb1221 */ /* 0x000fe20000010000 */
[----:B------:R-:W-:-:S06]  /*2930*/  @P1 HADD2.F32 R140, -RZ, R112.H1_H1 ;  /* 0x30000070ff8c1230 */ /* 0x000fcc0000004100 */
[----:B------:R-:W-:Y:S02]  /*2940*/  @P0 F2FP.PACK_AB R141, RZ, R141 ;  /* 0x0000008dff8d023e */ /* 0x000fe400000000ff */
[----:B------:R-:W-:Y:S02]  /*2950*/  @P0 F2FP.PACK_AB R143, RZ, R143 ;  /* 0x0000008fff8f023e */ /* 0x000fe400000000ff */
[----:B------:R-:W-:Y:S01]  /*2960*/  @P0 PRMT R130, R141, 0x7610, R130 ;  /* 0x000076108d820816 */ /* 0x000fe20000000082 */
[----:B------:R-:W-:-:S03]  /*2970*/  FFMA.FTZ R141, R10, R146, R147 ;  /* 0x000000920a8d7223 */ /* 0x000fc60000010093 */
[----:B------:R-:W-:Y:S01]  /*2980*/  @P0 PRMT R130, R130, 0x5410, R143 ;  /* 0x0000541082820816 */ /* 0x000fe2000000008f */
[----:B------:R-:W-:Y:S02]  /*2990*/  FADD.FTZ R202, R208, -R141 ;  /* 0x8000008dd0ca7221 */ /* 0x000fe40000010000 */
[C---:B------:R-:W-:Y:S01]  /*29a0*/  FMUL.FTZ R143, R3.reuse, R144 ;  /* 0x00000090038f7220 */ /* 0x040fe20000410000 */
[--C-:B------:R-:W-:Y:S01]  /*29b0*/  @P1 HADD2.F32 R144, -RZ, R113.reuse.H0_H0 ;  /* 0x20000071ff901230 */ /* 0x100fe20000004100 */
[----:B------:R-:W-:Y:S02]  /*29c0*/  FMUL.FTZ R141, R3, R202 ;  /* 0x000000ca038d7220 */ /* 0x000fe40000410000 */
[----:B------:R-:W-:Y:S02]  /*29d0*/  FFMA.FTZ R202, R11, R146, R147 ;  /* 0x000000920bca7223 */ /* 0x000fe40000010093 */
[----:B------:R-:W-:Y:S01]  /*29e0*/  @P1 FADD.FTZ R143, R143, R140 ;  /* 0x0000008c8f8f1221 */ /* 0x000fe20000010000 */
[----:B------:R-:W-:Y:S01]  /*29f0*/  @P1 HADD2.F32 R140, -RZ, R113.H1_H1 ;  /* 0x30000071ff8c1230 */ /* 0x000fe20000004100 */
[----:B------:R-:W-:-:S02]  /*2a00*/  FADD.FTZ R202, R207, -R202 ;  /* 0x800000cacfca7221 */ /* 0x000fc40000010000 */
[----:B------:R-:W-:Y:S02]  /*2a10*/  @P1 FADD.FTZ R141, R141, R144 ;  /* 0x000000908d8d1221 */ /* 0x000fe40000010000 */
[----:B------:R-:W-:Y:S02]  /*2a20*/  FMUL.FTZ R145, R3, R202 ;  /* 0x000000ca03917220 */ /* 0x000fe40000410000 */
[----:B------:R-:W-:Y:S01]  /*2a30*/  FADD.FTZ R144, R196, -R201 ;  /* 0x800000c9c4907221 */ /* 0x000fe20000010000 */
[----:B------:R-:W-:Y:S01]  /*2a40*/  @P1 HADD2.F32 R201, -RZ, R115.H0_H0 ;  /* 0x20000073ffc91230 */ /* 0x000fe20000004100 */
[----:B------:R-:W-:Y:S02]  /*2a50*/  @P1 FADD.FTZ R145, R145, R140 ;  /* 0x0000008c91911221 */ /* 0x000fe40000010000 */
[----:B------:R-:W-:Y:S02]  /*2a60*/  FMUL.FTZ R140, R3, R144 ;  /* 0x00000090038c7220 */ /* 0x000fe40000410000 */
[----:B------:R-:W-:-:S02]  /*2a70*/  FFMA.FTZ R144, R15, R146, R147 ;  /* 0x000000920f907223 */ /* 0x000fc40000010093 */
[----:B------:R-:W-:Y:S01]  /*2a80*/  @P1 FADD.FTZ R140, R140, R201 ;  /* 0x000000c98c8c1221 */ /* 0x000fe20000010000 */
[----:B------:R-:W-:Y:S01]  /*2a90*/  @P1 HADD2.F32 R201, -RZ, R115.H1_H1 ;  /* 0x30000073ffc91230 */ /* 0x000fe20000004100 */
[----:B------:R-:W-:Y:S02]  /*2aa0*/  FADD.FTZ R144, R195, -R144 ;  /* 0x80000090c3907221 */ /* 0x000fe40000010000 */
[----:B------:R-:W-:Y:S02]  /*2ab0*/  FMUL.FTZ R204, R140, R4 ;  /* 0x000000048ccc7220 */ /* 0x000fe40000410000 */
[----:B------:R-:W-:Y:S01]  /*2ac0*/  FMUL.FTZ R202, R3, R144 ;  /* 0x0000009003ca7220 */ /* 0x000fe20000410000 */
[----:B------:R-:W-:Y:S01]  /*2ad0*/  @P0 F2FP.PACK_AB R144, RZ, R141 ;  /* 0x0000008dff90023e */ /* 0x000fe200000000ff */
[-C--:B------:R-:W-:Y:S02]  /*2ae0*/  FMUL.FTZ R141, R141, R4.reuse ;  /* 0x000000048d8d7220 */ /* 0x080fe40000410000 */
[----:B------:R-:W-:Y:S01]  /*2af0*/  @P1 FADD.FTZ R202, R202, R201 ;  /* 0x000000c9caca1221 */ /* 0x000fe20000010000 */
[----:B------:R-:W-:Y:S01]  /*2b00*/  @P0 PRMT R129, R144, 0x7610, R129 ;  /* 0x0000761090810816 */ /* 0x000fe20000000081 */
[----:B------:R-:W-:Y:S01]  /*2b10*/  FMUL.FTZ R141, R141, c[0x0][0x1e8] ;  /* 0x00007a008d8d7a20 */ /* 0x000fe20000410000 */
[----:B------:R-:W-:Y:S01]  /*2b20*/  @P0 F2FP.PACK_AB R144, RZ, R145 ;  /* 0x00000091ff90023e */ /* 0x000fe200000000ff */
[-C--:B------:R-:W-:Y:S01]  /*2b30*/  FMUL.FTZ R145, R145, R4.reuse ;  /* 0x0000000491917220 */ /* 0x080fe20000410000 */
[----:B------:R-:W-:Y:S01]  /*2b40*/  LOP3.LUT P1, RZ, R162, 0xff0000, RZ, 0xc0, !PT ;  /* 0x00ff0000a2ff7812 */ /* 0x000fe2000782c0ff */
[----:B------:R-:W-:Y:S01]  /*2b50*/  HFMA2.MMA R201, -RZ, RZ, 0, 9.5367431640625e-07 ;  /* 0x00000010ffc97435 */ /* 0x000fe200000001ff */
[----:B------:R-:W-:Y:S01]  /*2b60*/  @P0 PRMT R129, R129, 0x5410, R144 ;  /* 0x0000541081810816 */ /* 0x000fe20000000090 */
[----:B------:R-:W-:Y:S01]  /*2b70*/  FMUL.FTZ R204, R204, c[0x0][0x1e8] ;  /* 0x00007a00cccc7a20 */ /* 0x000fe20000410000 */
[----:B------:R-:W-:Y:S01]  /*2b80*/  @P0 F2FP.PACK_AB R144, RZ, R203 ;  /* 0x000000cbff90023e */ /* 0x000fe200000000ff */
[----:B------:R-:W-:Y:S01]  /*2b90*/  FMUL.FTZ R203, R203, R4 ;  /* 0x00000004cbcb7220 */ /* 0x000fe20000410000 */
[----:B------:R-:W-:-:S02]  /*2ba0*/  FSEL R141, R141, RZ, P1 ;  /* 0x000000ff8d8d7208 */ /* 0x000fc40000800000 */
[----:B------:R-:W-:Y:S01]  /*2bb0*/  @P0 PRMT R128, R144, 0x7610, R128 ;  /* 0x0000761090800816 */ /* 0x000fe20000000080 */
[----:B------:R-:W-:Y:S01]  /*2bc0*/  FMUL.FTZ R144, R145, c[0x0][0x1e8] ;  /* 0x00007a0091907a20 */ /* 0x000fe20000410000 */
[----:B------:R-:W-:Y:S01]  /*2bd0*/  LOP3.LUT P1, RZ, R162, 0xff000000, RZ, 0xc0, !PT ;  /* 0xff000000a2ff7812 */ /* 0x000fe2000782c0ff */
[----:B------:R-:W-:Y:S01]  /*2be0*/  FMUL.FTZ R203, R203, c[0x0][0x1e8] ;  /* 0x00007a00cbcb7a20 */ /* 0x000fe20000410000 */
[----:B------:R-:W-:Y:S02]  /*2bf0*/  MOV R145, R162 ;  /* 0x000000a200917202 */ /* 0x000fe40000000f00 */
[----:B------:R-:W-:Y:S02]  /*2c00*/  FSEL R144, R144, RZ, P1 ;  /* 0x000000ff90907208 */ /* 0x000fe40000800000 */
[----:B------:R-:W-:Y:S02]  /*2c10*/  LOP3.LUT P1, RZ, R145, 0xff, RZ, 0xc0, !PT ;  /* 0x000000ff91ff7812 */ /* 0x000fe4000782c0ff */
[----:B------:R-:W-:Y:S01]  /*2c20*/  @P0 F2FP.PACK_AB R145, RZ, R143 ;  /* 0x0000008fff91023e */ /* 0x000fe200000000ff */
[----:B------:R-:W-:Y:S01]  /*2c30*/  FMUL.FTZ R143, R143, R4 ;  /* 0x000000048f8f7220 */ /* 0x000fe20000410000 */
[----:B------:R-:W-:-:S02]  /*2c40*/  F2FP.PACK_AB R141, R144, R141 ;  /* 0x0000008d908d723e */ /* 0x000fc400000000ff */
[----:B------:R-:W-:Y:S01]  /*2c50*/  @P0 PRMT R128, R128, 0x5410, R145 ;  /* 0x0000541080800816 */ /* 0x000fe20000000091 */
[----:B------:R-:W-:Y:S01]  /*2c60*/  FMUL.FTZ R143, R143, c[0x0][0x1e8] ;  /* 0x00007a008f8f7a20 */ /* 0x000fe20000410000 */
[----:B------:R-:W-:Y:S02]  /*2c70*/  @P0 F2FP.PACK_AB R145, RZ, R140 ;  /* 0x0000008cff91023e */ /* 0x000fe400000000ff */
[----:B------:R-:W-:Y:S02]  /*2c80*/  FSEL R140, R203, RZ, P1 ;  /* 0x000000ffcb8c7208 */ /* 0x000fe40000800000 */
[----:B------:R-:W-:Y:S02]  /*2c90*/  @P0 PRMT R131, R145, 0x7610, R131 ;  /* 0x0000761091830816 */ /* 0x000fe40000000083 */
[----:B------:R-:W-:Y:S01]  /*2ca0*/  @P0 F2FP.PACK_AB R145, RZ, R202 ;  /* 0x000000caff91023e */ /* 0x000fe200000000ff */
        /* <DEDUP_REMOVED lines=10> */
[----:B------:R-:W-:Y:S02]  /*2d50*/  F2FP.PACK_AB R140, R143, R140 ;  /* 0x0000008c8f8c723e */ /* 0x000fe400000000ff */
[----:B------:R-:W-:Y:S02]  /*2d60*/  FSEL R204, R204, RZ, P0 ;  /* 0x000000ffcccc7208 */ /* 0x000fe40000000000 */
[----:B------:R-:W-:-:S04]  /*2d70*/  LOP3.LUT P0, RZ, R163, 0xff000000, RZ, 0xc0, !PT ;  /* 0xff000000a3ff7812 */ /* 0x000fc8000780c0ff */
[----:B0-----:R-:W-:-:S04]  /*2d80*/  FSEL R145, R202, RZ, P0 ;  /* 0x000000ffca917208 */ /* 0x001fc80000000000 */
[----:B------:R-:W-:Y:S01]  /*2d90*/  F2FP.PACK_AB R143, R145, R204 ;  /* 0x000000cc918f723e */ /* 0x000fe200000000ff */
[C---:B------:R-:W-:Y:S01]  /*2da0*/  IMAD.WIDE.U32 R144, R2.reuse, R201, c[0x0][0x248] ;  /* 0x0000920002907625 */ /* 0x040fe200078e00c9 */
[----:B------:R-:W-:-:S04]  /*2db0*/  IADD3 R2, R2, 0x20, RZ ;  /* 0x0000002002027810 */ /* 0x000fc80007ffe0ff */
[----:B------:R0:W-:Y:S03]  /*2dc0*/  STG.E.128 [R144.64], R140 ;  /* 0x0000008c90007986 */ /* 0x0001e6000c101d04 */
.L_x_2387:
[----:B------:R-:W-:Y:S05]  /*2dd0*/  BSYNC B1 ;  /* 0x0000000000017941 */ /* 0x000fea0003800000 */
.L_x_2386:
        /* <DEDUP_REMOVED lines=24> */
[----:B------:R-:W-:Y:S01]  /*2f60*/  F2FP.PACK_AB R142, R145, R144 ;  /* 0x00000090918e723e */ /* 0x000fe200000000ff */
[----:B------:R-:W-:Y:S01]  /*2f70*/  FFMA.FTZ R144, R16, R146, R147 ;  /* 0x0000009210907223 */ /* 0x000fe20000010093 */
[----:B------:R-:W-:-:S03]  /*2f80*/  ISETP.NE.AND.EX P1, PT, RZ, c[0x0][0x25c], PT, P1 ;  /* 0x00009700ff007a0c */ /* 0x000fc60003f25310 */
[----:B------:R-:W-:-:S10]  /*2f90*/  FADD.FTZ R144, R199, -R144 ;  /* 0x80000090c7907221 */ /* 0x000fd40000010000 */
[----:B------:R-:W-:Y:S02]  /*2fa0*/  @P1 F2FP.PACK_AB R141, RZ, R141 ;  /* 0x0000008dff8d123e */ /* 0x000fe400000000ff */
[----:B------:R-:W-:Y:S02]  /*2fb0*/  @P1 F2FP.PACK_AB R143, RZ, R143 ;  /* 0x0000008fff8f123e */ /* 0x000fe400000000ff */
[----:B------:R-:W-:Y:S01]  /*2fc0*/  @P1 PRMT R130, R141, 0x7610, R130 ;  /* 0x000076108d821816 */ /* 0x000fe20000000082 */
[----:B------:R-:W-:-:S03]  /*2fd0*/  FFMA.FTZ R141, R6, R146, R147 ;  /* 0x00000092068d7223 */ /* 0x000fc60000010093 */
[----:B------:R-:W-:Y:S01]  /*2fe0*/  @P1 PRMT R130, R130, 0x5410, R143 ;  /* 0x0000541082821816 */ /* 0x000fe2000000008f */
[----:B------:R-:W-:Y:S02]  /*2ff0*/  FADD.FTZ R140, R200, -R141 ;  /* 0x8000008dc88c7221 */ /* 0x000fe40000010000 */
[----:B------:R-:W-:Y:S02]  /*3000*/  FFMA.FTZ R141, R17, R146, R147 ;  /* 0x00000092118d7223 */ /* 0x000fe40000010093 */
[C---:B------:R-:W-:Y:S01]  /*3010*/  FMUL.FTZ R203, R3.reuse, R140 ;  /* 0x0000008c03cb7220 */ /* 0x040fe20000410000 */
[----:B------:R-:W-:Y:S01]  /*3020*/  @P0 HADD2.F32 R140, -RZ, R116.H0_H0 ;  /* 0x20000074ff8c0230 */ /* 0x000fe20000004100 */
[----:B------:R-:W-:Y:S02]  /*3030*/  FADD.FTZ R202, R198, -R141 ;  /* 0x8000008dc6ca7221 */ /* 0x000fe40000010000 */
[C---:B------:R-:W-:Y:S01]  /*3040*/  FMUL.FTZ R143, R3.reuse, R144 ;  /* 0x00000090038f7220 */ /* 0x040fe20000410000 */
[----:B------:R-:W-:Y:S01]  /*3050*/  @P0 HADD2.F32 R144, -RZ, R117.H0_H0 ;  /* 0x20000075ff900230 */ /* 0x000fe20000004100 */
[----:B------:R-:W-:-:S02]  /*3060*/  FMUL.FTZ R141, R3, R202 ;  /* 0x000000ca038d7220 */ /* 0x000fc40000410000 */
[----:B------:R-:W-:Y:S01]  /*3070*/  @P0 FADD.FTZ R203, R203, R140 ;  /* 0x0000008ccbcb0221 */ /* 0x000fe20000010000 */
[----:B------:R-:W-:Y:S01]  /*3080*/  @P0 HADD2.F32 R140, -RZ, R116.H1_H1 ;  /* 0x30000074ff8c0230 */ /* 0x000fe20000004100 */
[----:B------:R-:W-:Y:S02]  /*3090*/  FFMA.FTZ R202, R18, R146, R147 ;  /* 0x0000009212ca7223 */ /* 0x000fe40000010093 */
[----:B------:R-:W-:Y:S02]  /*30a0*/  @P0 FADD.FTZ R141, R141, R144 ;  /* 0x000000908d8d0221 */ /* 0x000fe40000010000 */
[----:B------:R-:W-:Y:S02]  /*30b0*/  FADD.FTZ R202, R197, -R202 ;  /* 0x800000cac5ca7221 */ /* 0x000fe40000010000 */
[----:B------:R-:W-:Y:S01]  /*30c0*/  @P0 FADD.FTZ R143, R143, R140 ;  /* 0x0000008c8f8f0221 */ /* 0x000fe20000010000 */
[----:B------:R-:W-:Y:S01]  /*30d0*/  @P0 HADD2.F32 R140, -RZ, R117.H1_H1 ;  /* 0x30000075ff8c0230 */ /* 0x000fe20000004100 */
[----:B------:R-:W-:-:S02]  /*30e0*/  FMUL.FTZ R145, R3, R202 ;  /* 0x000000ca03917220 */ /* 0x000fc40000410000 */
[----:B------:R-:W-:Y:S01]  /*30f0*/  FADD.FTZ R144, R192, -R201 ;  /* 0x800000c9c0907221 */ /* 0x000fe20000010000 */
[--C-:B------:R-:W-:Y:S01]  /*3100*/  @P0 HADD2.F32 R201, -RZ, R119.reuse.H0_H0 ;  /* 0x20000077ffc90230 */ /* 0x100fe20000004100 */
[----:B------:R-:W-:Y:S02]  /*3110*/  @P0 FADD.FTZ R145, R145, R140 ;  /* 0x0000008c91910221 */ /* 0x000fe40000010000 */
[----:B------:R-:W-:Y:S02]  /*3120*/  FMUL.FTZ R140, R3, R144 ;  /* 0x00000090038c7220 */ /* 0x000fe40000410000 */
[----:B------:R-:W-:Y:S02]  /*3130*/  FFMA.FTZ R144, R22, R146, R147 ;  /* 0x0000009216907223 */ /* 0x000fe40000010093 */
[----:B------:R-:W-:Y:S01]  /*3140*/  @P0 FADD.FTZ R140, R140, R201 ;  /* 0x000000c98c8c0221 */ /* 0x000fe20000010000 */
[----:B------:R-:W-:Y:S01]  /*3150*/  @P0 HADD2.F32 R201, -RZ, R119.H1_H1 ;  /* 0x30000077ffc90230 */ /* 0x000fe20000004100 */
[----:B------:R-:W-:-:S02]  /*3160*/  FADD.FTZ R144, R191, -R144 ;  /* 0x80000090bf907221 */ /* 0x000fc40000010000 */
        /* <DEDUP_REMOVED lines=32> */
[----:B------:R-:W-:Y:S01]  /*3370*/  FMUL.FTZ R202, R202, R4 ;  /* 0x00000004caca7220 */ /* 0x000fe20000410000 */
[----:B------:R-:W-:-:S02]  /*3380*/  LOP3.LUT P0, RZ, R160, 0xff00, RZ, 0xc0, !PT ;  /* 0x0000ff00a0ff7812 */ /* 0x000fc4000780c0ff */
[----:B------:R-:W-:Y:S01]  /*3390*/  @P1 PRMT R131, R131, 0x5410, R145 ;  /* 0x0000541083831816 */ /* 0x000fe20000000091 */
[----:B------:R-:W-:Y:S01]  /*33a0*/  FMUL.FTZ R202, R202, c[0x0][0x1e8] ;  /* 0x00007a00caca7a20 */ /* 0x000fe20000410000 */
[----:B------:R-:W-:Y:S02]  /*33b0*/  ISETP.NE.U32.AND P1, PT, RZ, c[0x0][0x258], PT ;  /* 0x00009600ff007a0c */ /* 0x000fe40003f25070 */
[----:B------:R-:W-:Y:S02]  /*33c0*/  FSEL R143, R143, RZ, P0 ;  /* 0x000000ff8f8f7208 */ /* 0x000fe40000000000 */
[----:B------:R-:W-:Y:S02]  /*33d0*/  ISETP.NE.AND.EX P1, PT, RZ, c[0x0][0x25c], PT, P1 ;  /* 0x00009700ff007a0c */ /* 0x000fe40003f25310 */
[----:B------:R-:W-:Y:S02]  /*33e0*/  LOP3.LUT P0, RZ, R161, 0xff0000, RZ, 0xc0, !PT ;  /* 0x00ff0000a1ff7812 */ /* 0x000fe4000780c0ff */
[----:B------:R-:W-:-:S02]  /*33f0*/  F2FP.PACK_AB R140, R143, R140 ;  /* 0x0000008c8f8c723e */ /* 0x000fc400000000ff */
[----:B------:R-:W-:Y:S02]  /*3400*/  FSEL R204, R204, RZ, P0 ;  /* 0x000000ffcccc7208 */ /* 0x000fe40000000000 */
[----:B------:R-:W-:-:S05]  /*3410*/  LOP3.LUT P0, RZ, R161, 0xff000000, RZ, 0xc0, !PT ;  /* 0xff000000a1ff7812 */ /* 0x000fca000780c0ff */
[----:B------:R-:W-:-:S05]  /*3420*/  @P1 IMAD.WIDE.U32 R144, R2, R201, c[0x0][0x258] ;  /* 0x0000960002901625 */ /* 0x000fca00078e00c9 */
[----:B------:R0:W-:Y:S02]  /*3430*/  @P1 STG.E.128 [R144.64], R128 ;  /* 0x0000008090001986 */ /* 0x0001e4000c101d04 */
[----:B0-----:R-:W-:-:S04]  /*3440*/  FSEL R145, R202, RZ, P0 ;  /* 0x000000ffca917208 */ /* 0x001fc80000000000 */
[----:B------:R-:W-:Y:S01]  /*3450*/  F2FP.PACK_AB R143, R145, R204 ;  /* 0x000000cc918f723e */ /* 0x000fe200000000ff */
[C---:B------:R-:W-:Y:S01]  /*3460*/  IMAD.WIDE.U32 R144, R2.reuse, R201, c[0x0][0x248] ;  /* 0x0000920002907625 */ /* 0x040fe200078e00c9 */
[----:B------:R-:W-:-:S04]  /*3470*/  IADD3 R2, R2, 0x20, RZ ;  /* 0x0000002002027810 */ /* 0x000fc80007ffe0ff */
[----:B------:R0:W-:Y:S03]  /*3480*/  STG.E.128 [R144.64], R140 ;  /* 0x0000008c90007986 */ /* 0x0001e6000c101d04 */
.L_x_2389:
[----:B------:R-:W-:Y:S05]  /*3490*/  BSYNC B1 ;  /* 0x0000000000017941 */ /* 0x000fea0003800000 */
.L_x_2388:
        /* <DEDUP_REMOVED lines=11> */
[----:B------:R-:W-:Y:S02]  /*3550*/  @P0 HADD2.F32 R140, -RZ, R122.H0_H0 ;  /* 0x2000007aff8c0230 */ /* 0x000fe40000004100 */
[----:B------:R-:W-:-:S03]  /*3560*/  @P0 HADD2.F32 R201, -RZ, R123.H0_H0 ;  /* 0x2000007bffc90230 */ /* 0x000fc60000004100 */
        /* <DEDUP_REMOVED lines=13> */
[----:B------:R-:W-:-:S13]  /*3640*/  ISETP.NE.AND.EX P1, PT, RZ, c[0x0][0x25c], PT, P1 ;  /* 0x00009700ff007a0c */ /* 0x000fda0003f25310 */
[----:B------:R-:W-:Y:S02]  /*3650*/  @P1 F2FP.PACK_AB R141, RZ, R141 ;  /* 0x0000008dff8d123e */ /* 0x000fe400000000ff */
[----:B------:R-:W-:Y:S02]  /*3660*/  @P1 F2FP.PACK_AB R143, RZ, R143 ;  /* 0x0000008fff8f123e */ /* 0x000fe400000000ff */
[----:B------:R-:W-:Y:S01]  /*3670*/  @P1 PRMT R130, R141, 0x7610, R130 ;  /* 0x000076108d821816 */ /* 0x000fe20000000082 */
[----:B------:R-:W-:-:S03]  /*3680*/  FFMA.FTZ R141, R5, R146, R147 ;  /* 0x00000092058d7223 */ /* 0x000fc60000010093 */
[----:B------:R-:W-:Y:S01]  /*3690*/  @P1 PRMT R130, R130, 0x5410, R143 ;  /* 0x0000541082821816 */ /* 0x000fe2000000008f */
[----:B------:R-:W-:Y:S02]  /*36a0*/  FADD.FTZ R140, R24, -R141 ;  /* 0x8000008d188c7221 */ /* 0x000fe40000010000 */
[-CC-:B------:R-:W-:Y:S02]  /*36b0*/  FFMA.FTZ R141, R23, R146.reuse, R147.reuse ;  /* 0x00000092178d7223 */ /* 0x180fe40000010093 */
[----:B------:R-:W-:Y:S02]  /*36c0*/  FFMA.FTZ R143, R25, R146, R147 ;  /* 0x00000092198f7223 */ /* 0x000fe40000010093 */
[----:B------:R-:W-:Y:S01]  /*36d0*/  FMUL.FTZ R203, R3, R140 ;  /* 0x0000008c03cb7220 */ /* 0x000fe20000410000 */
[----:B------:R-:W-:Y:S01]  /*36e0*/  @P0 HADD2.F32 R140, -RZ, R120.H0_H0 ;  /* 0x20000078ff8c0230 */ /* 0x000fe20000004100 */
[----:B------:R-:W-:Y:S02]  /*36f0*/  FADD.FTZ R144, R26, -R141 ;  /* 0x8000008d1a907221 */ /* 0x000fe40000010000 */
[----:B------:R-:W-:-:S02]  /*3700*/  FADD.FTZ R202, R28, -R143 ;  /* 0x8000008f1cca7221 */ /* 0x000fc40000010000 */
[----:B------:R-:W-:Y:S01]  /*3710*/  FMUL.FTZ R143, R3, R144 ;  /* 0x00000090038f7220 */ /* 0x000fe20000410000 */
[----:B------:R-:W-:Y:S01]  /*3720*/  @P0 HADD2.F32 R144, -RZ, R121.H0_H0 ;  /* 0x20000079ff900230 */ /* 0x000fe20000004100 */
[----:B------:R-:W-:Y:S01]  /*3730*/  @P0 FADD.FTZ R203, R203, R140 ;  /* 0x0000008ccbcb0221 */ /* 0x000fe20000010000 */
[----:B------:R-:W-:Y:S01]  /*3740*/  @P0 HADD2.F32 R140, -RZ, R120.H1_H1 ;  /* 0x30000078ff8c0230 */ /* 0x000fe20000004100 */
[----:B------:R-:W-:Y:S02]  /*3750*/  FMUL.FTZ R141, R3, R202 ;  /* 0x000000ca038d7220 */ /* 0x000fe40000410000 */
[----:B------:R-:W-:Y:S02]  /*3760*/  FADD.FTZ R202, R30, -R145 ;  /* 0x800000911eca7221 */ /* 0x000fe40000010000 */
[----:B------:R-:W-:Y:S02]  /*3770*/  @P0 FADD.FTZ R141, R141, R144 ;  /* 0x000000908d8d0221 */ /* 0x000fe40000010000 */
[----:B------:R-:W-:-:S02]  /*3780*/  FFMA.FTZ R144, R34, R146, R147 ;  /* 0x0000009222907223 */ /* 0x000fc40000010093 */
[----:B------:R-:W-:Y:S01]  /*3790*/  @P0 FADD.FTZ R143, R143, R140 ;  /* 0x0000008c8f8f0221 */ /* 0x000fe20000010000 */
[----:B------:R-:W-:Y:S01]  /*37a0*/  @P0 HADD2.F32 R140, -RZ, R121.H1_H1 ;  /* 0x30000079ff8c0230 */ /* 0x000fe20000004100 */
[----:B------:R-:W-:Y:S02]  /*37b0*/  FMUL.FTZ R145, R3, R202 ;  /* 0x000000ca03917220 */ /* 0x000fe40000410000 */
[----:B------:R-:W-:Y:S02]  /*37c0*/  FADD.FTZ R144, R35, -R144 ;  /* 0x8000009023907221 */ /* 0x000fe40000010000 */
        /* <DEDUP_REMOVED lines=56> */
.L_x_2391:
[----:B------:R-:W-:Y:S05]  /*3b50*/  BSYNC B1 ;  /* 0x0000000000017941 */ /* 0x000fea0003800000 */
.L_x_2390:
        /* <DEDUP_REMOVED lines=107> */
.L_x_2393:
[----:B------:R-:W-:Y:S05]  /*4210*/  BSYNC B1 ;  /* 0x0000000000017941 */ /* 0x000fea0003800000 */
.L_x_2392:
        /* <DEDUP_REMOVED lines=14> */
[----:B------:R-:W-:Y:S01]  /*4300*/  @P0 HADD2.F32 R144, -RZ, R38.H0_H0 ;  /* 0x20000026ff900230 */ /* 0x000fe20000004100 */
[-CC-:B------:R-:W-:Y:S01]  /*4310*/  FFMA.FTZ R202, R180, R146.reuse, R147.reuse ;  /* 0x00000092b4ca7223 */ /* 0x180fe20000010093 */
[----:B------:R-:W-:Y:S01]  /*4320*/  @P0 HADD2.F32 R140, -RZ, R37.H0_H0 ;  /* 0x20000025ff8c0230 */ /* 0x000fe20000004100 */
[-CC-:B------:R-:W-:Y:S02]  /*4330*/  FFMA.FTZ R203, R185, R146.reuse, R147.reuse ;  /* 0x00000092b9cb7223 */ /* 0x180fe40000010093 */
[----:B------:R-:W-:-:S02]  /*4340*/  FFMA.FTZ R201, R187, R146, R147 ;  /* 0x00000092bbc97223 */ /* 0x000fc40000010093 */
[----:B------:R-:W-:Y:S02]  /*4350*/  @P0 FADD.FTZ R143, R143, R144 ;  /* 0x000000908f8f0221 */ /* 0x000fe40000010000 */
[----:B------:R-:W-:Y:S02]  /*4360*/  FFMA.FTZ R146, R189, R146, R147 ;  /* 0x00000092bd927223 */ /* 0x000fe40000010093 */
[----:B------:R-:W-:Y:S01]  /*4370*/  @P0 FADD.FTZ R145, R145, R140 ;  /* 0x0000008c91910221 */ /* 0x000fe20000010000 */
[----:B------:R-:W-:Y:S01]  /*4380*/  @P1 F2FP.PACK_AB R140, RZ, R143 ;  /* 0x0000008fff8c123e */ /* 0x000fe200000000ff */
[----:B------:R-:W-:Y:S02]  /*4390*/  FADD.FTZ R147, R177, -R142 ;  /* 0x8000008eb1937221 */ /* 0x000fe40000010000 */
[----:B------:R-:W-:Y:S01]  /*43a0*/  FADD.FTZ R204, R179, -R204 ;  /* 0x800000ccb3cc7221 */ /* 0x000fe20000010000 */
[----:B------:R-:W-:Y:S01]  /*43b0*/  @P1 PRMT R130, R140, 0x7610, R130 ;  /* 0x000076108c821816 */ /* 0x000fe20000000082 */
[----:B------:R-:W-:Y:S01]  /*43c0*/  FADD.FTZ R202, R183, -R202 ;  /* 0x800000cab7ca7221 */ /* 0x000fe20000010000 */
[----:B------:R-:W-:Y:S01]  /*43d0*/  @P0 HADD2.F32 R140, -RZ, R36.H0_H0 ;  /* 0x20000024ff8c0230 */ /* 0x000fe20000004100 */
[----:B------:R-:W-:Y:S01]  /*43e0*/  FADD.FTZ R142, R186, -R203 ;  /* 0x800000cbba8e7221 */ /* 0x000fe20000010000 */
[----:B------:R-:W-:Y:S01]  /*43f0*/  @P1 F2FP.PACK_AB R141, RZ, R145 ;  /* 0x00000091ff8d123e */ /* 0x000fe200000000ff */
[----:B------:R-:W-:-:S02]  /*4400*/  FADD.FTZ R144, R188, -R201 ;  /* 0x800000c9bc907221 */ /* 0x000fc40000010000 */
[----:B------:R-:W-:Y:S01]  /*4410*/  FADD.FTZ R146, R190, -R146 ;  /* 0x80000092be927221 */ /* 0x000fe20000010000 */
[----:B------:R-:W-:Y:S01]  /*4420*/  @P1 PRMT R129, R141, 0x7610, R129 ;  /* 0x000076108d811816 */ /* 0x000fe20000000081 */
[C---:B------:R-:W-:Y:S01]  /*4430*/  FMUL.FTZ R147, R3.reuse, R147 ;  /* 0x0000009303937220 */ /* 0x040fe20000410000 */
[----:B------:R-:W-:Y:S01]  /*4440*/  @P0 HADD2.F32 R141, -RZ, R39.H1_H1 ;  /* 0x30000027ff8d0230 */ /* 0x000fe20000004100 */
[C---:B------:R-:W-:Y:S02]  /*4450*/  FMUL.FTZ R201, R3.reuse, R204 ;  /* 0x000000cc03c97220 */ /* 0x040fe40000410000 */
[C---:B------:R-:W-:Y:S01]  /*4460*/  FMUL.FTZ R203, R3.reuse, R202 ;  /* 0x000000ca03cb7220 */ /* 0x040fe20000410000 */
[----:B------:R-:W-:Y:S01]  /*4470*/  @P0 HADD2.F32 R202, -RZ, R37.H1_H1 ;  /* 0x30000025ffca0230 */ /* 0x000fe20000004100 */
[C---:B------:R-:W-:Y:S02]  /*4480*/  FMUL.FTZ R142, R3.reuse, R142 ;  /* 0x0000008e038e7220 */ /* 0x040fe40000410000 */
[----:B------:R-:W-:-:S02]  /*4490*/  FMUL.FTZ R144, R3, R144 ;  /* 0x0000009003907220 */ /* 0x000fc40000410000 */
[----:B------:R-:W-:Y:S01]  /*44a0*/  FMUL.FTZ R146, R3, R146 ;  /* 0x0000009203927220 */ /* 0x000fe20000410000 */
[----:B------:R-:W-:Y:S01]  /*44b0*/  @P0 HADD2.F32 R3, -RZ, R38.H1_H1 ;  /* 0x30000026ff030230 */ /* 0x000fe20000004100 */
[----:B------:R-:W-:Y:S01]  /*44c0*/  @P0 FADD.FTZ R147, R147, R140 ;  /* 0x0000008c93930221 */ /* 0x000fe20000010000 */
[----:B------:R-:W-:Y:S01]  /*44d0*/  @P0 HADD2.F32 R140, -RZ, R36.H1_H1 ;  /* 0x30000024ff8c0230 */ /* 0x000fe20000004100 */
[----:B------:R-:W-:Y:S02]  /*44e0*/  @P0 FADD.FTZ R203, R203, R202 ;  /* 0x000000cacbcb0221 */ /* 0x000fe40000010000 */
[----:B------:R-:W-:Y:S01]  /*44f0*/  @P0 FADD.FTZ R142, R142, R3 ;  /* 0x000000038e8e0221 */ /* 0x000fe20000010000 */
[----:B------:R-:W-:Y:S01]  /*4500*/  @P0 HADD2.F32 R3, -RZ, R39.H0_H0 ;  /* 0x20000027ff030230 */ /* 0x000fe20000004100 */
[----:B------:R-:W-:Y:S02]  /*4510*/  @P0 FADD.FTZ R201, R201, R140 ;  /* 0x0000008cc9c90221 */ /* 0x000fe40000010000 */
        /* <DEDUP_REMOVED lines=8> */
[----:B------:R-:W-:Y:S01]  /*45a0*/  FMUL.FTZ R143, R143, c[0x0][0x1e8] ;  /* 0x00007a008f8f7a20 */ /* 0x000fe20000410000 */
[----:B------:R-:W-:Y:S01]  /*45b0*/  @P1 PRMT R128, R3, 0x7610, R128 ;  /* 0x0000761003801816 */ /* 0x000fe20000000080 */
[----:B------:R-:W-:Y:S01]  /*45c0*/  FMUL.FTZ R145, R145, R4 ;  /* 0x0000000491917220 */ /* 0x000fe20000410000 */
[----:B------:R-:W-:Y:S01]  /*45d0*/  @P1 F2FP.PACK_AB R140, RZ, R144 ;  /* 0x00000090ff8c123e */ /* 0x000fe200000000ff */
[-C--:B------:R-:W-:Y:S01]  /*45e0*/  FMUL.FTZ R147, R147, R4.reuse ;  /* 0x0000000493937220 */ /* 0x080fe20000410000 */
[----:B------:R-:W-:Y:S01]  /*45f0*/  @P1 F2FP.PACK_AB R3, RZ, R201 ;  /* 0x000000c9ff03123e */ /* 0x000fe200000000ff */
[-C--:B------:R-:W-:Y:S01]  /*4600*/  FMUL.FTZ R201, R201, R4.reuse ;  /* 0x00000004c9c97220 */ /* 0x080fe20000410000 */
[----:B------:R-:W-:Y:S01]  /*4610*/  @P1 PRMT R131, R140, 0x7610, R131 ;  /* 0x000076108c831816 */ /* 0x000fe20000000083 */
[----:B------:R-:W-:Y:S01]  /*4620*/  FMUL.FTZ R147, R147, c[0x0][0x1e8] ;  /* 0x00007a0093937a20 */ /* 0x000fe20000410000 */
[----:B------:R-:W-:Y:S01]  /*4630*/  @P1 PRMT R128, R128, 0x5410, R3 ;  /* 0x0000541080801816 */ /* 0x000fe20000000003 */
[----:B------:R-:W-:Y:S01]  /*4640*/  FMUL.FTZ R201, R201, c[0x0][0x1e8] ;  /* 0x00007a00c9c97a20 */ /* 0x000fe20000410000 */
[----:B------:R-:W-:Y:S01]  /*4650*/  @P1 F2FP.PACK_AB R140, RZ, R203 ;  /* 0x000000cbff8c123e */ /* 0x000fe200000000ff */
[-C--:B------:R-:W-:Y:S01]  /*4660*/  FMUL.FTZ R203, R203, R4.reuse ;  /* 0x00000004cbcb7220 */ /* 0x080fe20000410000 */
[----:B------:R-:W-:Y:S01]  /*4670*/  MOV R3, 0x10 ;  /* 0x0000001000037802 */ /* 0x000fe20000000f00 */
[----:B------:R-:W-:Y:S01]  /*4680*/  FMUL.FTZ R144, R144, R4 ;  /* 0x0000000490907220 */ /* 0x000fe20000410000 */
[----:B------:R-:W-:Y:S01]  /*4690*/  @P1 F2FP.PACK_AB R202, RZ, R146 ;  /* 0x00000092ffca123e */ /* 0x000fe200000000ff */
[----:B------:R-:W-:Y:S01]  /*46a0*/  FMUL.FTZ R4, R146, R4 ;  /* 0x0000000492047220 */ /* 0x000fe20000410000 */
[----:B------:R-:W-:Y:S01]  /*46b0*/  @P1 PRMT R130, R130, 0x5410, R141 ;  /* 0x0000541082821816 */ /* 0x000fe2000000008d */
[----:B------:R-:W-:Y:S01]  /*46c0*/  FMUL.FTZ R144, R144, c[0x0][0x1e8] ;  /* 0x00007a0090907a20 */ /* 0x000fe20000410000 */
        /* <DEDUP_REMOVED lines=15> */
[----:B------:R-:W-:-:S02]  /*47c0*/  F2FP.PACK_AB R142, R145, R142 ;  /* 0x0000008e918e723e */ /* 0x000fc400000000ff */
[----:B------:R-:W-:Y:S02]  /*47d0*/  FSEL R141, R141, RZ, P0 ;  /* 0x000000ff8d8d7208 */ /* 0x000fe40000000000 */
[----:B------:R-:W-:-:S04]  /*47e0*/  LOP3.LUT P0, RZ, R164, 0xff000000, RZ, 0xc0, !PT ;  /* 0xff000000a4ff7812 */ /* 0x000fc8000780c0ff */
[----:B------:R-:W-:Y:S02]  /*47f0*/  FSEL R140, R140, RZ, P0 ;  /* 0x000000ff8c8c7208 */ /* 0x000fe40000000000 */
[----:B------:R-:W-:Y:S02]  /*4800*/  LOP3.LUT P0, RZ, R143, 0xff, RZ, 0xc0, !PT ;  /* 0x000000ff8fff7812 */ /* 0x000fe4000780c0ff */
[----:B------:R-:W-:Y:S02]  /*4810*/  F2FP.PACK_AB R141, R140, R141 ;  /* 0x0000008d8c8d723e */ /* 0x000fe400000000ff */
[----:B------:R-:W-:Y:S02]  /*4820*/  FSEL R147, R147, RZ, P0 ;  /* 0x000000ff93937208 */ /* 0x000fe40000000000 */
[----:B------:R-:W-:-:S04]  /*4830*/  LOP3.LUT P0, RZ, R164, 0xff00, RZ, 0xc0, !PT ;  /* 0x0000ff00a4ff7812 */ /* 0x000fc8000780c0ff */
[----:B------:R-:W-:Y:S02]  /*4840*/  FSEL R146, R201, RZ, P0 ;  /* 0x000000ffc9927208 */ /* 0x000fe40000000000 */
[C---:B------:R-:W-:Y:S02]  /*4850*/  LOP3.LUT P0, RZ, R165.reuse, 0xff0000, RZ, 0xc0, !PT ;  /* 0x00ff0000a5ff7812 */ /* 0x040fe4000780c0ff */
[----:B------:R-:W-:Y:S02]  /*4860*/  F2FP.PACK_AB R140, R146, R147 ;  /* 0x00000093928c723e */ /* 0x000fe400000000ff */
[----:B------:R-:W-:Y:S02]  /*4870*/  FSEL R143, R144, RZ, P0 ;  /* 0x000000ff908f7208 */ /* 0x000fe40000000000 */
[----:B------:R-:W-:-:S04]  /*4880*/  LOP3.LUT P0, RZ, R165, 0xff000000, RZ, 0xc0, !PT ;  /* 0xff000000a5ff7812 */ /* 0x000fc8000780c0ff */
[----:B------:R-:W-:-:S04]  /*4890*/  FSEL R4, R4, RZ, P0 ;  /* 0x000000ff04047208 */ /* 0x000fc80000000000 */
[----:B------:R-:W-:-:S05]  /*48a0*/  F2FP.PACK_AB R143, R4, R143 ;  /* 0x0000008f048f723e */ /* 0x000fca00000000ff */
[----:B------:R0:W-:Y:S02]  /*48b0*/  STG.E.128 [R2.64], R140 ;  /* 0x0000008c02007986 */ /* 0x0001e4000c101d04 */
.L_x_2395:
[----:B------:R-:W-:Y:S05]  /*48c0*/  BSYNC B1 ;  /* 0x0000000000017941 */ /* 0x000fea0003800000 */
.L_x_2394:
[----:B0----5:R-:W-:-:S04]  /*48d0*/  MOV R3, c[0x0][0x160] ;  /* 0x0000580000037a02 */ /* 0x021fc80000000f00 */
[----:B------:R-:W-:-:S04]  /*48e0*/  LEA R0, R3, R0, 0x2 ;  /* 0x0000000003007211 */ /* 0x000fc800078e10ff */
[----:B------:R-:W-:-:S13]  /*48f0*/  ISETP.GE.AND P0, PT, R0, c[0x0][0x164], PT ;  /* 0x0000590000007a0c */ /* 0x000fda0003f06270 */
[----:B------:R-:W-:Y:S01]  /*4900*/  @P0 CALL.REL.NOINC `(.L_x_2373) ;  /* 0x0000001000000944 */ /* 0x000fe20003c00000 */
[----:B------:R-:W-:Y:S05]  /*4910*/  BRA `(.L_x_2396) ;  /* 0xffffbe7000007947 */ /* 0x000fea000383ffff */
.L_x_2373:
[----:B0-----:R-:W-:Y:S05]  /*4920*/  BSYNC B0 ;  /* 0x0000000000007941 */ /* 0x001fea0003800000 */
.L_x_2372:
        /* <DEDUP_REMOVED lines=308> */
.L_x_2384:
[----:B------:R-:W-:Y:S01]  /*5c70*/  HFMA2.MMA R141, -RZ, RZ, 0, 5.9604644775390625e-08 ;  /* 0x00000001ff8d7435 */ /* 0x000fe200000001ff */
[----:B------:R-:W-:-:S02]  /*5c80*/  MOV R144, R203 ;  /* 0x000000cb00907202 */ /* 0x000fc40000000f00 */
[----:B------:R-:W-:Y:S02]  /*5c90*/  MOV R146, 0x1f ;  /* 0x0000001f00927802 */ /* 0x000fe40000000f00 */
[----:B------:R-:W-:Y:S02]  /*5ca0*/  MOV R143, 0xffffffff ;  /* 0xffffffff008f7802 */ /* 0x000fe40000000f00 */
[----:B------:R-:W-:Y:S02]  /*5cb0*/  MOV R140, 0x5cd0 ;  /* 0x00005cd0008c7802 */ /* 0x000fe40000000f00 */
[----:B-----5:R-:W-:Y:S05]  /*5cc0*/  CALL.REL.NOINC `($__internal_28_$__cuda_sm70_shflsync_bfly_p) ;  /* 0x0000046000007944 */ /* 0x020fea0003c00000 */
[----:B-1----:R-:W-:Y:S01]  /*5cd0*/  MOV R142, R143 ;  /* 0x0000008f008e7202 */ /* 0x002fe20000000f00 */
[----:B------:R-:W-:Y:S05]  /*5ce0*/  BRA `(.L_x_2397) ;  /* 0xffffc8b000007947 */ /* 0x000fea000383ffff */
.L_x_2385:
[----:B------:R-:W-:Y:S01]  /*5cf0*/  HFMA2.MMA R141, -RZ, RZ, 0, 5.9604644775390625e-08 ;  /* 0x00000001ff8d7435 */ /* 0x000fe200000001ff */
[----:B------:R-:W-:Y:S02]  /*5d00*/  MOV R144, R202 ;  /* 0x000000ca00907202 */ /* 0x000fe40000000f00 */
[----:B------:R-:W-:Y:S02]  /*5d10*/  MOV R146, 0x1f ;  /* 0x0000001f00927802 */ /* 0x000fe40000000f00 */
[----:B------:R-:W-:-:S02]  /*5d20*/  MOV R143, 0xffffffff ;  /* 0xffffffff008f7802 */ /* 0x000fc40000000f00 */
[----:B------:R-:W-:Y:S02]  /*5d30*/  MOV R140, 0x5d50 ;  /* 0x00005d50008c7802 */ /* 0x000fe40000000f00 */
[----:B01---5:R-:W-:Y:S05]  /*5d40*/  CALL.REL.NOINC `($__internal_28_$__cuda_sm70_shflsync_bfly_p) ;  /* 0x000003e000007944 */ /* 0x023fea0003c00000 */
[----:B------:R-:W-:Y:S01]  /*5d50*/  FADD.FTZ R203, R142, R203 ;  /* 0x000000cb8ecb7221 */ /* 0x000fe20000010000 */
[----:B------:R-:W-:Y:S01]  /*5d60*/  HFMA2.MMA R141, -RZ, RZ, 0, 1.1920928955078125e-07 ;  /* 0x00000002ff8d7435 */ /* 0x000fe200000001ff */
[----:B-1----:R-:W-:Y:S01]  /*5d70*/  FADD.FTZ R202, R202, R143 ;  /* 0x0000008fcaca7221 */ /* 0x002fe20000010000 */
[----:B------:R-:W-:Y:S02]  /*5d80*/  MOV R146, 0x1f ;  /* 0x0000001f00927802 */ /* 0x000fe40000000f00 */
[----:B------:R-:W-:Y:S02]  /*5d90*/  MOV R143, 0xffffffff ;  /* 0xffffffff008f7802 */ /* 0x000fe40000000f00 */
[----:B------:R-:W-:Y:S02]  /*5da0*/  MOV R144, R203 ;  /* 0x000000cb00907202 */ /* 0x000fe40000000f00 */
[----:B------:R-:W-:Y:S02]  /*5db0*/  MOV R140, 0x5dd0 ;  /* 0x00005dd0008c7802 */ /* 0x000fe40000000f00 */
[----:B------:R-:W-:Y:S05]  /*5dc0*/  CALL.REL.NOINC `($__internal_28_$__cuda_sm70_shflsync_bfly_p) ;  /* 0x0000036000007944 */ /* 0x000fea0003c00000 */
[----:B------:R-:W-:Y:S01]  /*5dd0*/  HFMA2.MMA R141, -RZ, RZ, 0, 1.1920928955078125e-07 ;  /* 0x00000002ff8d7435 */ /* 0x000fe200000001ff */
[----:B-1----:R-:W-:-:S02]  /*5de0*/  MOV R142, R143 ;  /* 0x0000008f008e7202 */ /* 0x002fc40000000f00 */
[----:B------:R-:W-:Y:S02]  /*5df0*/  MOV R144, R202 ;  /* 0x000000ca00907202 */ /* 0x000fe40000000f00 */
[----:B------:R-:W-:Y:S02]  /*5e00*/  MOV R146, 0x1f ;  /* 0x0000001f00927802 */ /* 0x000fe40000000f00 */
[----:B------:R-:W-:Y:S02]  /*5e10*/  MOV R143, 0xffffffff ;  /* 0xffffffff008f7802 */ /* 0x000fe40000000f00 */
[----:B------:R-:W-:Y:S02]  /*5e20*/  MOV R140, 0x5e40 ;  /* 0x00005e40008c7802 */ /* 0x000fe40000000f00 */
[----:B------:R-:W-:Y:S05]  /*5e30*/  CALL.REL.NOINC `($__internal_28_$__cuda_sm70_shflsync_bfly_p) ;  /* 0x000002f000007944 */ /* 0x000fea0003c00000 */
[----:B------:R-:W-:Y:S01]  /*5e40*/  FADD.FTZ R203, R142, R203 ;  /* 0x000000cb8ecb7221 */ /* 0x000fe20000010000 */
[----:B------:R-:W-:Y:S01]  /*5e50*/  HFMA2.MMA R141, -RZ, RZ, 0, 2.384185791015625e-07 ;  /* 0x00000004ff8d7435 */ /* 0x000fe200000001ff */
[----:B-1----:R-:W-:Y:S01]  /*5e60*/  FADD.FTZ R202, R202, R143 ;  /* 0x0000008fcaca7221 */ /* 0x002fe20000010000 */
[----:B------:R-:W-:Y:S02]  /*5e70*/  MOV R146, 0x1f ;  /* 0x0000001f00927802 */ /* 0x000fe40000000f00 */
[----:B------:R-:W-:-:S02]  /*5e80*/  MOV R143, 0xffffffff ;  /* 0xffffffff008f7802 */ /* 0x000fc40000000f00 */
[----:B------:R-:W-:Y:S02]  /*5e90*/  MOV R144, R203 ;  /* 0x000000cb00907202 */ /* 0x000fe40000000f00 */
[----:B------:R-:W-:Y:S02]  /*5ea0*/  MOV R140, 0x5ec0 ;  /* 0x00005ec0008c7802 */ /* 0x000fe40000000f00 */
[----:B------:R-:W-:Y:S05]  /*5eb0*/  CALL.REL.NOINC `($__internal_28_$__cuda_sm70_shflsync_bfly_p) ;  /* 0x0000027000007944 */ /* 0x000fea0003c00000 */
[----:B------:R-:W-:Y:S01]  /*5ec0*/  HFMA2.MMA R141, -RZ, RZ, 0, 2.384185791015625e-07 ;  /* 0x00000004ff8d7435 */ /* 0x000fe200000001ff */
[----:B-1----:R-:W-:Y:S02]  /*5ed0*/  MOV R142, R143 ;  /* 0x0000008f008e7202 */ /* 0x002fe40000000f00 */
[----:B------:R-:W-:Y:S02]  /*5ee0*/  MOV R144, R202 ;  /* 0x000000ca00907202 */ /* 0x000fe40000000f00 */
[----:B------:R-:W-:Y:S02]  /*5ef0*/  MOV R146, 0x1f ;  /* 0x0000001f00927802 */ /* 0x000fe40000000f00 */
[----:B------:R-:W-:Y:S02]  /*5f00*/  MOV R143, 0xffffffff ;  /* 0xffffffff008f7802 */ /* 0x000fe40000000f00 */
[----:B------:R-:W-:-:S02]  /*5f10*/  MOV R140, 0x5f30 ;  /* 0x00005f30008c7802 */ /* 0x000fc40000000f00 */
[----:B------:R-:W-:Y:S05]  /*5f20*/  CALL.REL.NOINC `($__internal_28_$__cuda_sm70_shflsync_bfly_p) ;  /* 0x0000020000007944 */ /* 0x000fea0003c00000 */
[----:B------:R-:W-:Y:S01]  /*5f30*/  FADD.FTZ R203, R142, R203 ;  /* 0x000000cb8ecb7221 */ /* 0x000fe20000010000 */
[----:B------:R-:W-:Y:S01]  /*5f40*/  HFMA2.MMA R141, -RZ, RZ, 0, 4.76837158203125e-07 ;  /* 0x00000008ff8d7435 */ /* 0x000fe200000001ff */
[----:B-1----:R-:W-:Y:S01]  /*5f50*/  FADD.FTZ R202, R202, R143 ;  /* 0x0000008fcaca7221 */ /* 0x002fe20000010000 */
[----:B------:R-:W-:-:S02]  /*5f60*/  MOV R146, 0x1f ;  /* 0x0000001f00927802 */ /* 0x000fc40000000f00 */
[----:B------:R-:W-:Y:S02]  /*5f70*/  MOV R143, 0xffffffff ;  /* 0xffffffff008f7802 */ /* 0x000fe40000000f00 */
[----:B------:R-:W-:Y:S02]  /*5f80*/  MOV R144, R203 ;  /* 0x000000cb00907202 */ /* 0x000fe40000000f00 */
[----:B------:R-:W-:Y:S02]  /*5f90*/  MOV R140, 0x5fb0 ;  /* 0x00005fb0008c7802 */ /* 0x000fe40000000f00 */
[----:B------:R-:W-:Y:S05]  /*5fa0*/  CALL.REL.NOINC `($__internal_28_$__cuda_sm70_shflsync_bfly_p) ;  /* 0x0000018000007944 */ /* 0x000fea0003c00000 */
[----:B------:R-:W-:Y:S01]  /*5fb0*/  HFMA2.MMA R141, -RZ, RZ, 0, 4.76837158203125e-07 ;  /* 0x00000008ff8d7435 */ /* 0x000fe200000001ff */
[----:B-1----:R-:W-:Y:S02]  /*5fc0*/  MOV R142, R143 ;  /* 0x0000008f008e7202 */ /* 0x002fe40000000f00 */
[----:B------:R-:W-:Y:S02]  /*5fd0*/  MOV R144, R202 ;  /* 0x000000ca00907202 */ /* 0x000fe40000000f00 */
[----:B------:R-:W-:Y:S02]  /*5fe0*/  MOV R146, 0x1f ;  /* 0x0000001f00927802 */ /* 0x000fe40000000f00 */
[----:B------:R-:W-:-:S02]  /*5ff0*/  MOV R143, 0xffffffff ;  /* 0xffffffff008f7802 */ /* 0x000fc40000000f00 */
[----:B------:R-:W-:Y:S02]  /*6000*/  MOV R140, 0x6020 ;  /* 0x00006020008c7802 */ /* 0x000fe40000000f00 */
[----:B------:R-:W-:Y:S05]  /*6010*/  CALL.REL.NOINC `($__internal_28_$__cuda_sm70_shflsync_bfly_p) ;  /* 0x0000011000007944 */ /* 0x000fea0003c00000 */
[----:B------:R-:W-:Y:S01]  /*6020*/  FADD.FTZ R203, R142, R203 ;  /* 0x000000cb8ecb7221 */ /* 0x000fe20000010000 */
[----:B------:R-:W-:Y:S01]  /*6030*/  HFMA2.MMA R141, -RZ, RZ, 0, 9.5367431640625e-07 ;  /* 0x00000010ff8d7435 */ /* 0x000fe200000001ff */
[----:B-1----:R-:W-:Y:S01]  /*6040*/  FADD.FTZ R142, R202, R143 ;  /* 0x0000008fca8e7221 */ /* 0x002fe20000010000 */
[----:B------:R-:W-:Y:S02]  /*6050*/  MOV R146, 0x1f ;  /* 0x0000001f00927802 */ /* 0x000fe40000000f00 */
[----:B------:R-:W-:Y:S02]  /*6060*/  MOV R143, 0xffffffff ;  /* 0xffffffff008f7802 */ /* 0x000fe40000000f00 */
[----:B------:R-:W-:Y:S02]  /*6070*/  MOV R144, R203 ;  /* 0x000000cb00907202 */ /* 0x000fe40000000f00 */
[----:B------:R-:W-:Y:S02]  /*6080*/  MOV R140, 0x60a0 ;  /* 0x000060a0008c7802 */ /* 0x000fe40000000f00 */
[----:B------:R-:W-:Y:S05]  /*6090*/  CALL.REL.NOINC `($__internal_28_$__cuda_sm70_shflsync_bfly_p) ;  /* 0x0000009000007944 */ /* 0x000fea0003c00000 */
[----:B------:R-:W-:Y:S01]  /*60a0*/  HFMA2.MMA R141, -RZ, RZ, 0, 9.5367431640625e-07 ;  /* 0x00000010ff8d7435 */ /* 0x000fe200000001ff */
[----:B-1----:R-:W-:-:S02]  /*60b0*/  MOV R145, R143 ;  /* 0x0000008f00917202 */ /* 0x002fc40000000f00 */
[----:B------:R-:W-:Y:S02]  /*60c0*/  MOV R144, R142 ;  /* 0x0000008e00907202 */ /* 0x000fe40000000f00 */
[----:B------:R-:W-:Y:S02]  /*60d0*/  MOV R146, 0x1f ;  /* 0x0000001f00927802 */ /* 0x000fe40000000f00 */
[----:B------:R-:W-:Y:S02]  /*60e0*/  MOV R143, 0xffffffff ;  /* 0xffffffff008f7802 */ /* 0x000fe40000000f00 */
[----:B------:R-:W-:Y:S02]  /*60f0*/  MOV R140, 0x6110 ;  /* 0x00006110008c7802 */ /* 0x000fe40000000f00 */
[----:B------:R-:W-:Y:S05]  /*6100*/  CALL.REL.NOINC `($__internal_28_$__cuda_sm70_shflsync_bfly_p) ;  /* 0x0000002000007944 */ /* 0x000fea0003c00000 */
[----:B-1----:R-:W-:Y:S01]  /*6110*/  MOV R141, R143 ;  /* 0x0000008f008d7202 */ /* 0x002fe20000000f00 */
[----:B------:R-:W-:Y:S05]  /*6120*/  BRA `(.L_x_2398) ;  /* 0xffffc59000007947 */ /* 0x000fea000383ffff */
        .weak           $__internal_28_$__cuda_sm70_shflsync_bfly_p
        .type           $__internal_28_$__cuda_sm70_shflsync_bfly_p,@function
        .size           $__internal_28_$__cuda_sm70_shflsync_bfly_p,(.L_x_14910 - $__internal_28_$__cuda_sm70_shflsync_bfly_p)
$__internal_28_$__cuda_sm70_shflsync_bfly_p:
[----:B------:R-:W-:Y:S04]  /*6130*/  WARPSYNC R143 ;  /* 0x0000008f00007348 */ /* 0x000fe80003800000 */
[----:B------:R0:W1:Y:S02]  /*6140*/  SHFL.BFLY PT, R143, R144, R141, R146 ;  /* 0x0c00008d908f7389 */ /* 0x00006400000e0092 */
[----:B0-----:R-:W-:-:S06]  /*6150*/  HFMA2.MMA R141, -RZ, RZ, 0, 0 ;  /* 0x00000000ff8d7435 */ /* 0x001fcc00000001ff */
[----:B------:R-:W-:Y:S05]  /*6160*/  RET.REL.NODEC R140 `(_ZN10layer_norm13ln_bwd_kernelINS_13Kernel_traitsI6__halfS2_S2_S2_fjLj1280ELj1ELj4ELj1ELj16ENS_18Kernel_traits_baseILj1280ES2_S2_S2_S2_fjLj128EEEEELb1ELb0ELb0ELb0EEEvNS_9BwdParamsE) ;  /* 0xffff9e908c007950 */ /* 0x000fea0003c3ffff */
.L_x_2399:
        /* <DEDUP_REMOVED lines=9> */
.L_x_14910:


//--------------------- .text._ZN10layer_norm13ln_bwd_kernelINS_13Kernel_traitsI6__halfS2_S2_S2_fjLj1280ELj1ELj4ELj1ELj16ENS_18Kernel_traits_baseILj1280ES2_S2_S2_S2_fjLj128EEEEELb1ELb0ELb0ELb1EEEvNS_9BwdParamsE --------------------------
	.section	.text._ZN10layer_norm13ln_bwd_kernelINS_13Kernel_traitsI6__halfS2_S2_S2_fjLj1280ELj1ELj4ELj1ELj16ENS_18Kernel_traits_baseILj1280ES2_S2_S2_S2_fjLj128EEEEELb1ELb0ELb0ELb1EEEvNS_9BwdParamsE,"ax",@progbits
	.sectioninfo	@"SHI_REGISTERS=255"
	.align	128
        .global         _ZN10layer_norm13ln_bwd_kernelINS_13Kernel_traitsI6__halfS2_S2_S2_fjLj1280ELj1ELj4ELj1ELj16ENS_18Kernel_traits_baseILj1280ES2_S2_S2_S2_fjLj128EEEEELb1ELb0ELb0ELb1EEEvNS_9BwdParamsE
        .type           _ZN10layer_norm13ln_bwd_kernelINS_13Kernel_traitsI6__halfS2_S2_S2_fjLj1280ELj1ELj4ELj1ELj16ENS_18Kernel_traits_baseILj1280ES2_S2_S2_S2_fjLj128EEEEELb1ELb0ELb0ELb1EEEvNS_9BwdParamsE,@function
        .size           _ZN10layer_norm13ln_bwd_kernelINS_13Kernel_traitsI6__halfS2_S2_S2_fjLj1280ELj1ELj4ELj1ELj16ENS_18Kernel_traits_baseILj1280ES2_S2_S2_S2_fjLj128EEEEELb1ELb0ELb0ELb1EEEvNS_9BwdParamsE,(.L_x_14911 - _ZN10layer_norm13ln_bwd_kernelINS_13Kernel_traitsI6__halfS2_S2_S2_fjLj1280ELj1ELj4ELj1ELj16ENS_18Kernel_traits_baseILj1280ES2_S2_S2_S2_fjLj128EEEEELb1ELb0ELb0ELb1EEEvNS_9BwdParamsE)
        .other          _ZN10layer_norm13ln_bwd_kernelINS_13Kernel_traitsI6__halfS2_S2_S2_fjLj1280ELj1ELj4ELj1ELj16ENS_18Kernel_traits_baseILj1280ES2_S2_S2_S2_fjLj128EEEEELb1ELb0ELb0ELb1EEEvNS_9BwdParamsE,@"STO_CUDA_ENTRY STV_DEFAULT"
_ZN10layer_norm13ln_bwd_kernelINS_13Kernel_traitsI6__halfS2_S2_S2_fjLj1280ELj1ELj4ELj1ELj16ENS_18Kernel_traits_baseILj1280ES2_S2_S2_S2_fjLj128EEEEELb1ELb0ELb0ELb1EEEvNS_9BwdParamsE:
.text._ZN10layer_norm13ln_bwd_kernelINS_13Kernel_traitsI6__halfS2_S2_S2_fjLj1280ELj1ELj4ELj1ELj16ENS_18Kernel_traits_baseILj1280ES2_S2_S2_S2_fjLj128EEEEELb1ELb0ELb0ELb1EEEvNS_9BwdParamsE:
        /* <DEDUP_REMOVED lines=50> */
.L_x_2401:
        /* <DEDUP_REMOVED lines=92> */
.L_x_2407:
[----:B------:R-:W-:Y:S01]  /*08e0*/  ISETP.NE.U32.AND P0, PT, RZ, c[0x0][0x1c0], PT ;  /* 0x00007000ff007a0c */ /* 0x000fe20003f05070 */
[----:B------:R-:W-:Y:S01]  /*08f0*/  IMAD R72, R146, c[0x0][0x168], RZ ;  /* 0x00005a0092487a24 */ /* 0x000fe200078e02ff */
[----:B------:R-:W-:Y:S02]  /*0900*/  LOP3.LUT R188, R113, 0x1f, RZ, 0xc0, !PT ;  /* 0x0000001f71bc7812 */ /* 0x000fe400078ec0ff */
[----:B------:R-:W-:Y:S02]  /*0910*/  ISETP.NE.AND.EX P0, PT, RZ, c[0x0][0x1c4], PT, P0 ;  /* 0x00007100ff007a0c */ /* 0x000fe40003f05300 */
[----:B------:R-:W-:-:S02]  /*0920*/  SHF.R.S32.HI R73, RZ, 0x1f, R72 ;  /* 0x0000001fff497819 */ /* 0x000fc40000011448 */
        /* <DEDUP_REMOVED lines=39> */
[----:B------:R-:W-:Y:S01]  /*0ba0*/  ISETP.NE.AND P1, PT, R187, RZ, PT ;  /* 0x000000ffbb00720c */ /* 0x000fe20003f25270 */
[----:B--2---:R-:W-:Y:S01]  /*0bb0*/  @P0 HADD2.F32 R189, -RZ, R194.H0_H0 ;  /* 0x200000c2ffbd0230 */ /* 0x004fe20000004100 */
[----:B------:R-:W-:-:S04]  /*0bc0*/  ISETP.NE.U32.AND P0, PT, RZ, c[0x0][0x218], PT ;  /* 0x00008600ff007a0c */ /* 0x000fc80003f05070 */
[----:B------:R-:W-:Y:S01]  /*0bd0*/  ISETP.NE.AND.EX P0, PT, RZ, c[0x0][0x21c], PT, P0 ;  /* 0x00008700ff007a0c */ /* 0x000fe20003f05300 */
[--C-:B---3--:R-:W-:Y:S02]  /*0be0*/  HADD2.F32 R193, -RZ, R72.reuse.H0_H0 ;  /* 0x20000048ffc17230 */ /* 0x108fe40000004100 */
[----:B------:R-:W-:Y:S02]  /*0bf0*/  HADD2.F32 R195, -RZ, R72.H1_H1 ;  /* 0x30000048ffc37230 */ /* 0x000fe40000004100 */
[--C-:B------:R-:W-:Y:S02]  /*0c00*/  HADD2.F32 R194, -RZ, R73.reuse.H0_H0 ;  /* 0x20000049ffc27230 */ /* 0x100fe40000004100 */
[----:B------:R-:W-:Y:S02]  /*0c10*/  HADD2.F32 R197, -RZ, R73.H1_H1 ;  /* 0x30000049ffc57230 */ /* 0x000fe40000004100 */
[----:B------:R-:W-:-:S04]  /*0c20*/  HADD2.F32 R196, -RZ, R74.H0_H0 ;  /* 0x2000004affc47230 */ /* 0x000fc80000004100 */
[----:B------:R-:W-:Y:S01]  /*0c30*/  @P0 IMAD.WIDE.U32 R72, R218, R191, c[0x0][0x218] ;  /* 0x00008600da480625 */ /* 0x000fe200078e00bf */
[----:B------:R-:W-:Y:S02]  /*0c40*/  HADD2.F32 R199, -RZ, R74.H1_H1 ;  /* 0x3000004affc77230 */ /* 0x000fe40000004100 */
[--C-:B------:R-:W-:Y:S02]  /*0c50*/  HADD2.F32 R198, -RZ, R75.reuse.H0_H0 ;  /* 0x2000004bffc67230 */ /* 0x100fe40000004100 */
[----:B------:R-:W-:Y:S01]  /*0c60*/  HADD2.F32 R200, -RZ, R75.H1_H1 ;  /* 0x3000004bffc87230 */ /* 0x000fe20000004100 */
[----:B------:R-:W-:Y:S01]  /*0c70*/  @P0 IMAD.WIDE.U32 R74, R188, R218, c[0x0][0x218] ;  /* 0x00008600bc4a0625 */ /* 0x000fe200078e00da */
[----:B------:R0:W5:Y:S01]  /*0c80*/  @P0 LDG.E.128 R52, [R72.64] ;  /* 0x0000000448340981 */ /* 0x000162000c1e1d00 */
[--C-:B----4-:R-:W-:Y:S02]  /*0c90*/  HADD2.F32 R210, -RZ, R81.reuse.H0_H0 ;  /* 0x20000051ffd27230 */ /* 0x110fe40000004100 */
[----:B------:R-:W-:Y:S01]  /*0ca0*/  HADD2.F32 R213, -RZ, R81.H1_H1 ;  /* 0x30000051ffd57230 */ /* 0x000fe20000004100 */
[----:B------:R1:W5:Y:S01]  /*0cb0*/  @P0 LDG.E.128 R48, [R74.64] ;  /* 0x000000044a300981 */ /* 0x000362000c1e1d00 */
[----:B------:R-:W-:Y:S01]  /*0cc0*/  MOV R81, 0x8 ;  /* 0x0000000800517802 */ /* 0x000fe20000000f00 */
[----:B0-----:R-:W-:-:S04]  /*0cd0*/  @P0 IMAD.WIDE.U32 R72, R218, R190, c[0x0][0x218] ;  /* 0x00008600da480625 */ /* 0x001fc800078e00be */
[----:B-1----:R-:W-:Y:S01]  /*0ce0*/  @P0 IMAD.WIDE.U32 R74, R216, R218, c[0x0][0x218] ;  /* 0x00008600d84a0625 */ /* 0x002fe200078e00da */
[--C-:B------:R-:W-:Y:S01]  /*0cf0*/  HADD2.F32 R201, -RZ, R76.reuse.H0_H0 ;  /* 0x2000004cffc97230 */ /* 0x100fe20000004100 */
[----:B------:R0:W5:Y:S01]  /*0d00*/  @P0 LDG.E.128 R56, [R72.64] ;  /* 0x0000000448380981 */ /* 0x000162000c1e1d00 */
[----:B------:R-:W-:Y:S02]  /*0d10*/  HADD2.F32 R203, -RZ, R76.H1_H1 ;  /* 0x3000004cffcb7230 */ /* 0x000fe40000004100 */
[--C-:B------:R-:W-:Y:S01]  /*0d20*/  HADD2.F32 R202, -RZ, R77.reuse.H0_H0 ;  /* 0x2000004dffca7230 */ /* 0x100fe20000004100 */
[----:B------:R1:W5:Y:S01]  /*0d30*/  @P0 LDG.E.128 R60, [R74.64] ;  /* 0x000000044a3c0981 */ /* 0x000362000c1e1d00 */
[----:B------:R-:W-:Y:S01]  /*0d40*/  HADD2.F32 R205, -RZ, R77.H1_H1 ;  /* 0x3000004dffcd7230 */ /* 0x000fe20000004100 */
[-C--:B------:R-:W-:Y:S01]  /*0d50*/  IMAD.WIDE.U32 R76, R214, R81.reuse, c[0x0][0x190] ;  /* 0x00006400d64c7625 */ /* 0x080fe200078e0051 */
[--C-:B------:R-:W-:Y:S02]  /*0d60*/  HADD2.F32 R204, -RZ, R78.reuse.H0_H0 ;  /* 0x2000004effcc7230 */ /* 0x100fe40000004100 */
[----:B------:R-:W-:Y:S01]  /*0d70*/  HADD2.F32 R207, -RZ, R78.H1_H1 ;  /* 0x3000004effcf7230 */ /* 0x000fe20000004100 */
[-C--:B0-----:R-:W-:Y:S01]  /*0d80*/  IMAD.WIDE.U32 R72, R188, R81.reuse, c[0x0][0x190] ;  /* 0x00006400bc487625 */ /* 0x081fe200078e0051 */
[--C-:B------:R-:W-:Y:S01]  /*0d90*/  HADD2.F32 R206, -RZ, R79.reuse.H0_H0 ;  /* 0x2000004fffce7230 */ /* 0x100fe20000004100 */
[----:B------:R-:W5:Y:S01]  /*0da0*/  LDG.E.64 R76, [R76.64] ;  /* 0x000000044c4c7981 */ /* 0x000f62000c1e1b00 */
[----:B------:R-:W-:Y:S01]  /*0db0*/  HADD2.F32 R209, -RZ, R79.H1_H1 ;  /* 0x3000004fffd17230 */ /* 0x000fe20000004100 */
[-C--:B-1----:R-:W-:Y:S01]  /*0dc0*/  IMAD.WIDE.U32 R74, R191, R81.reuse, c[0x0][0x190] ;  /* 0x00006400bf4a7625 */ /* 0x082fe200078e0051 */
[--C-:B------:R-:W-:Y:S01]  /*0dd0*/  HADD2.F32 R208, -RZ, R80.reuse.H0_H0 ;  /* 0x20000050ffd07230 */ /* 0x100fe20000004100 */
[----:B------:R-:W5:Y:S01]  /*0de0*/  LDG.E.64 R72, [R72.64] ;  /* 0x0000000448487981 */ /* 0x000f62000c1e1b00 */
[----:B------:R-:W-:Y:S01]  /*0df0*/  HADD2.F32 R211, -RZ, R80.H1_H1 ;  /* 0x30000050ffd37230 */ /* 0x000fe20000004100 */
        /* <DEDUP_REMOVED lines=55> */
[----:B------:R-:W-:Y:S01]  /*1170*/  HADD2.F32 R221, -RZ, R84.H0_H0 ;  /* 0x20000054ffdd7230 */ /* 0x000fe20000004100 */
[----:B------:R-:W-:Y:S02]  /*1180*/  FFMA.FTZ R245, R199, R207, R246 ;  /* 0x000000cfc7f57223 */ /* 0x000fe400000100f6 */
[----:B------:R-:W-:Y:S02]  /*1190*/  FADD.FTZ R211, -R217, R211 ;  /* 0x000000d3d9d37221 */ /* 0x000fe40000010100 */
[----:B------:R-:W-:Y:S02]  /*11a0*/  FADD.FTZ R130, R209, R130 ;  /* 0x00000082d1827221 */ /* 0x000fe40000010000 */
[----:B------:R-:W-:Y:S02]  /*11b0*/  FFMA.FTZ R131, R200, R209, R131 ;  /* 0x000000d1c8837223 */ /* 0x000fe40000010083 */
[----:B------:R-:W-:-:S02]  /*11c0*/  FMUL.FTZ R208, R192, R208 ;  /* 0x000000d0c0d07220 */ /* 0x000fc40000410000 */
[----:B------:R-:W-:Y:S02]  /*11d0*/  FMUL.FTZ R209, R154, R209 ;  /* 0x000000d19ad17220 */ /* 0x000fe40000410000 */
[----:B------:R-:W-:Y:S01]  /*11e0*/  FADD.FTZ R244, R243, R206 ;  /* 0x000000cef3f47221 */ /* 0x000fe20000010000 */
[----:B------:R-:W-:Y:S01]  /*11f0*/  HADD2.F32 R222, -RZ, R84.H1_H1 ;  /* 0x30000054ffde7230 */ /* 0x000fe20000004100 */
[----:B------:R-:W-:Y:S02]  /*1200*/  FFMA.FTZ R245, R198, R206, R245 ;  /* 0x000000cec6f57223 */ /* 0x000fe400000100f5 */
[----:B------:R-:W-:Y:S02]  /*1210*/  FADD.FTZ R210, -R217, R210 ;  /* 0x000000d2d9d27221 */ /* 0x000fe40000010100 */
[----:B------:R-:W-:Y:S02]  /*1220*/  FADD.FTZ R128, R221, R128 ;  /* 0x00000080dd807221 */ /* 0x000fe40000010000 */
[----:B------:R-:W-:-:S02]  /*1230*/  FMUL.FTZ R211, R192, R211 ;  /* 0x000000d3c0d37220 */ /* 0x000fc40000410000 */
[-C--:B------:R-:W-:Y:S02]  /*1240*/  FFMA.FTZ R129, R208, R221.reuse, R129 ;  /* 0x000000ddd0817223 */ /* 0x080fe40000010081 */
[----:B------:R-:W-:Y:S02]  /*1250*/  FMUL.FTZ R221, R155, R221 ;  /* 0x000000dd9bdd7220 */ /* 0x000fe40000410000 */
[----:B------:R-:W-:Y:S01]  /*1260*/  FADD.FTZ R244, R244, R209 ;  /* 0x000000d1f4f47221 */ /* 0x000fe20000010000 */
[----:B------:R-:W-:Y:S01]  /*1270*/  HADD2.F32 R212, -RZ, R82.H0_H0 ;  /* 0x20000052ffd47230 */ /* 0x000fe20000004100 */
[----:B------:R-:W-:Y:S01]  /*1280*/  FFMA.FTZ R245, R200, R209, R245 ;  /* 0x000000d1c8f57223 */ /* 0x000fe200000100f5 */
[----:B------:R-:W-:Y:S01]  /*1290*/  HADD2.F32 R84, -RZ, R85.H0_H0 ;  /* 0x20000055ff547230 */ /* 0x000fe20000004100 */
[----:B------:R-:W-:Y:S02]  /*12a0*/  FADD.FTZ R213, -R217, R213 ;  /* 0x000000d5d9d57221 */ /* 0x000fe40000010100 */
[----:B------:R-:W-:-:S02]  /*12b0*/  FADD.FTZ R126, R222, R126 ;  /* 0x0000007ede7e7221 */ /* 0x000fc40000010000 */
[----:B------:R-:W-:Y:S02]  /*12c0*/  FMUL.FTZ R210, R192, R210 ;  /* 0x000000d2c0d27220 */ /* 0x000fe40000410000 */
[-C--:B------:R-:W-:Y:S02]  /*12d0*/  FFMA.FTZ R127, R211, R222.reuse, R127 ;  /* 0x000000ded37f7223 */ /* 0x080fe4000001007f */
[----:B------:R-:W-:Y:S02]  /*12e0*/  FMUL.FTZ R222, R156, R222 ;  /* 0x000000de9cde7220 */ /* 0x000fe40000410000 */
[----:B------:R-:W-:Y:S01]  /*12f0*/  FADD.FTZ R243, R244, R221 ;  /* 0x000000ddf4f37221 */ /* 0x000fe20000010000 */
[----:B------:R-:W-:Y:S01]  /*1300*/  HADD2.F32 R220, -RZ, R82.H1_H1 ;  /* 0x30000052ffdc7230 */ /* 0x000fe20000004100 */
[----:B------:R-:W-:Y:S01]  /*1310*/  FFMA.FTZ R244, R208, R221, R245 ;  /* 0x000000ddd0f47223 */ /* 0x000fe200000100f5 */
[----:B------:R-:W-:Y:S01]  /*1320*/  HADD2.F32 R223, -RZ, R85.H1_H1 ;  /* 0x30000055ffdf7230 */ /* 0x000fe20000004100 */
[----:B------:R-:W-:-:S02]  /*1330*/  FADD.FTZ R212, -R217, R212 ;  /* 0x000000d4d9d47221 */ /* 0x000fc40000010100 */
[----:B------:R-:W-:Y:S02]  /*1340*/  FADD.FTZ R124, R84, R124 ;  /* 0x0000007c547c7221 */ /* 0x000fe40000010000 */
[----:B------:R-:W-:Y:S02]  /*1350*/  FMUL.FTZ R213, R192, R213 ;  /* 0x000000d5c0d57220 */ /* 0x000fe40000410000 */
[-C--:B------:R-:W-:Y:S02]  /*1360*/  FFMA.FTZ R125, R210, R84.reuse, R125 ;  /* 0x00000054d27d7223 */ /* 0x080fe4000001007d */
[----:B------:R-:W-:Y:S02]  /*1370*/  FMUL.FTZ R84, R157, R84 ;  /* 0x000000549d547220 */ /* 0x000fe40000410000 */
[----:B------:R-:W-:Y:S01]  /*1380*/  FADD.FTZ R243, R243, R222 ;  /* 0x000000def3f37221 */ /* 0x000fe20000010000 */
[----:B------:R-:W-:Y:S01]  /*1390*/  HADD2.F32 R82, -RZ, R83.H0_H0 ;  /* 0x20000053ff527230 */ /* 0x000fe20000004100 */
[----:B------:R-:W-:Y:S01]  /*13a0*/  FFMA.FTZ R245, R211, R222, R244 ;  /* 0x000000ded3f57223 */ /* 0x000fe200000100f4 */
[----:B------:R-:W-:Y:S01]  /*13b0*/  HADD2.F32 R85, -RZ, R86.H0_H0 ;  /* 0x20000056ff557230 */ /* 0x000fe20000004100 */
[----:B------:R-:W-:-:S02]  /*13c0*/  FADD.FTZ R220, -R217, R220 ;  /* 0x000000dcd9dc7221 */ /* 0x000fc40000010100 */
[----:B------:R-:W-:Y:S02]  /*13d0*/  FADD.FTZ R122, R223, R122 ;  /* 0x0000007adf7a7221 */ /* 0x000fe40000010000 */
        /* <DEDUP_REMOVED lines=10> */
[-C--:B------:R-:W-:Y:S01]  /*1480*/  FFMA.FTZ R121, R212, R85.reuse, R121 ;  /* 0x00000055d4797223 */ /* 0x080fe20000010079 */
[--C-:B------:R-:W-:Y:S01]  /*1490*/  HADD2.F32 R86, -RZ, R87.reuse.H0_H0 ;  /* 0x20000057ff567230 */ /* 0x100fe20000004100 */
[----:B------:R-:W-:Y:S01]  /*14a0*/  FMUL.FTZ R85, R159, R85 ;  /* 0x000000559f557220 */ /* 0x000fe20000410000 */
[----:B------:R-:W-:Y:S01]  /*14b0*/  HADD2.F32 R225, -RZ, R87.H1_H1 ;  /* 0x30000057ffe17230 */ /* 0x000fe20000004100 */
[----:B------:R-:W-:Y:S01]  /*14c0*/  FADD.FTZ R244, R244, R223 ;  /* 0x000000dff4f47221 */ /* 0x000fe20000010000 */
[----:B------:R-:W-:Y:S01]  /*14d0*/  HADD2.F32 R87, -RZ, R88.H0_H0 ;  /* 0x20000058ff577230 */ /* 0x000fe20000004100 */
        /* <DEDUP_REMOVED lines=8> */
[----:B------:R-:W-:Y:S01]  /*1560*/  HADD2.F32 R226, -RZ, R88.H1_H1 ;  /* 0x30000058ffe27230 */ /* 0x000fe20000004100 */
[----:B------:R-:W-:Y:S02]  /*1570*/  FADD.FTZ R87, -R217, R87 ;  /* 0x00000057d9577221 */ /* 0x000fe40000010100 */
[----:B------:R-:W-:Y:S02]  /*1580*/  FADD.FTZ R116, R86, R116 ;  /* 0x0000007456747221 */ /* 0x000fe40000010000 */
[----:B------:R-:W-:Y:S02]  /*1590*/  FMUL.FTZ R83, R192, R83 ;  /* 0x00000053c0537220 */ /* 0x000fe40000410000 */
[-C--:B------:R-:W-:Y:S02]  /*15a0*/  FFMA.FTZ R117, R82, R86.reuse, R117 ;  /* 0x0000005652757223 */ /* 0x080fe40000010075 */
[----:B------:R-:W-:-:S02]  /*15b0*/  FMUL.FTZ R86, R161, R86 ;  /* 0x00000056a1567220 */ /* 0x000fc40000410000 */
[----:B------:R-:W-:Y:S01]  /*15c0*/  FADD.FTZ R243, R243, R224 ;  /* 0x000000e0f3f37221 */ /* 0x000fe20000010000 */
[----:B------:R-:W-:Y:S01]  /*15d0*/  HADD2.F32 R214, -RZ, R100.H0_H0 ;  /* 0x20000064ffd67230 */ /* 0x000fe20000004100 */
[----:B------:R-:W-:Y:S01]  /*15e0*/  FFMA.FTZ R245, R220, R224, R245 ;  /* 0x000000e0dcf57223 */ /* 0x000fe200000100f5 */
[----:B------:R-:W-:Y:S01]  /*15f0*/  HADD2.F32 R88, -RZ, R89.H0_H0 ;  /* 0x20000059ff587230 */ /* 0x000fe20000004100 */
[----:B------:R-:W-:Y:S02]  /*1600*/  FADD.FTZ R114, R225, R114 ;  /* 0x00000072e1727221 */ /* 0x000fe40000010000 */
[----:B------:R-:W-:Y:S02]  /*1610*/  FMUL.FTZ R87, R192, R87 ;  /* 0x00000057c0577220 */ /* 0x000fe40000410000 */
[----:B------:R-:W-:Y:S02]  /*1620*/  FFMA.FTZ R115, R83, R225, R115 ;  /* 0x000000e153737223 */ /* 0x000fe40000010073 */
[----:B------:R-:W-:-:S02]  /*1630*/  FADD.FTZ R226, -R217, R226 ;  /* 0x000000e2d9e27221 */ /* 0x000fc40000010100 */
[----:B------:R-:W-:Y:S02]  /*1640*/  FMUL.FTZ R225, R162, R225 ;  /* 0x000000e1a2e17220 */ /* 0x000fe40000410000 */
[----:B------:R-:W-:Y:S02]  /*1650*/  FADD.FTZ R244, R243, R86 ;  /* 0x00000056f3f47221 */ /* 0x000fe40000010000 */
[----:B------:R-:W-:Y:S01]  /*1660*/  FFMA.FTZ R246, R82, R86, R245 ;  /* 0x0000005652f67223 */ /* 0x000fe200000100f5 */
[----:B------:R-:W-:Y:S01]  /*1670*/  HADD2.F32 R227, -RZ, R89.H1_H1 ;  /* 0x30000059ffe37230 */ /* 0x000fe20000004100 */
[----:B------:R-:W-:Y:S01]  /*1680*/  FADD.FTZ R26, R214, R26 ;  /* 0x0000001ad61a7221 */ /* 0x000fe20000010000 */
[----:B------:R-:W-:Y:S01]  /*1690*/  HADD2.F32 R215, -RZ, R100.H1_H1 ;  /* 0x30000064ffd77230 */ /* 0x000fe20000004100 */
[----:B------:R-:W-:Y:S02]  /*16a0*/  FFMA.FTZ R2, R87, R214, R2 ;  /* 0x000000d657027223 */ /* 0x000fe40000010002 */
[----:B------:R-:W-:-:S02]  /*16b0*/  FADD.FTZ R88, -R217, R88 ;  /* 0x00000058d9587221 */ /* 0x000fc40000010100 */
[----:B------:R-:W-:Y:S02]  /*16c0*/  FMUL.FTZ R226, R192, R226 ;  /* 0x000000e2c0e27220 */ /* 0x000fe40000410000 */
        /* <DEDUP_REMOVED lines=9> */
[----:B------:R-:W-:Y:S02]  /*1760*/  FADD.FTZ R244, R243, R214 ;  /* 0x000000d6f3f47221 */ /* 0x000fe40000010000 */
[----:B------:R-:W-:Y:S02]  /*1770*/  FMUL.FTZ R215, R164, R215 ;  /* 0x000000d7a4d77220 */ /* 0x000fe40000410000 */
[----:B------:R-:W-:Y:S01]  /*1780*/  FFMA.FTZ R243, R87, R214, R246 ;  /* 0x000000d657f37223 */ /* 0x000fe200000100f6 */
[----:B------:R-:W-:Y:S01]  /*1790*/  HADD2.F32 R90, -RZ, R90.H1_H1 ;  /* 0x3000005aff5a7230 */ /* 0x000fe20000004100 */
[----:B------:R-:W-:Y:S01]  /*17a0*/  FADD.FTZ R89, -R217, R89 ;  /* 0x00000059d9597221 */ /* 0x000fe20000010100 */
[----:B------:R-:W-:Y:S01]  /*17b0*/  HADD2.F32 R216, -RZ, R101.H1_H1 ;  /* 0x30000065ffd87230 */ /* 0x000fe20000004100 */
[----:B------:R-:W-:-:S02]  /*17c0*/  FADD.FTZ R28, R100, R28 ;  /* 0x0000001c641c7221 */ /* 0x000fc40000010000 */
[----:B------:R-:W-:Y:S02]  /*17d0*/  FMUL.FTZ R227, R192, R227 ;  /* 0x000000e3c0e37220 */ /* 0x000fe40000410000 */
[-C--:B------:R-:W-:Y:S01]  /*17e0*/  FFMA.FTZ R4, R88, R100.reuse, R4 ;  /* 0x0000006458047223 */ /* 0x080fe20000010004 */
[--C-:B------:R-:W-:Y:S01]  /*17f0*/  HADD2.F32 R234, -RZ, R97.reuse.H0_H0 ;  /* 0x20000061ffea7230 */ /* 0x100fe20000004100 */
[----:B------:R-:W-:Y:S01]  /*1800*/  FMUL.FTZ R100, R165, R100 ;  /* 0x00000064a5647220 */ /* 0x000fe20000410000 */
[----:B------:R-:W-:Y:S01]  /*1810*/  HADD2.F32 R235, -RZ, R97.H1_H1 ;  /* 0x30000061ffeb7230 */ /* 0x000fe20000004100 */
[----:B------:R-:W-:Y:S02]  /*1820*/  FADD.FTZ R245, R244, R215 ;  /* 0x000000d7f4f57221 */ /* 0x000fe40000010000 */
[----:B------:R-:W-:Y:S01]  /*1830*/  FFMA.FTZ R243, R226, R215, R243 ;  /* 0x000000d7e2f37223 */ /* 0x000fe200000100f3 */
[----:B------:R-:W-:Y:S01]  /*1840*/  HADD2.F32 R228, -RZ, R91.H0_H0 ;  /* 0x2000005bffe47230 */ /* 0x000fe20000004100 */
[----:B------:R-:W-:Y:S01]  /*1850*/  FADD.FTZ R90, -R217, R90 ;  /* 0x0000005ad95a7221 */ /* 0x000fe20000010100 */
[--C-:B------:R-:W-:Y:S01]  /*1860*/  HADD2.F32 R97, -RZ, R98.reuse.H0_H0 ;  /* 0x20000062ff617230 */ /* 0x100fe20000004100 */
[----:B------:R-:W-:Y:S01]  /*1870*/  FADD.FTZ R27, R216, R27 ;  /* 0x0000001bd81b7221 */ /* 0x000fe20000010000 */
[----:B------:R-:W-:Y:S01]  /*1880*/  HADD2.F32 R236, -RZ, R98.H1_H1 ;  /* 0x30000062ffec7230 */ /* 0x000fe20000004100 */
[----:B------:R-:W-:Y:S01]  /*1890*/  FMUL.FTZ R89, R192, R89 ;  /* 0x00000059c0597220 */ /* 0x000fe20000410000 */
[----:B------:R-:W-:Y:S01]  /*18a0*/  HADD2.F32 R101, -RZ, R102.H0_H0 ;  /* 0x20000066ff657230 */ /* 0x000fe20000004100 */
[-C--:B------:R-:W-:Y:S01]  /*18b0*/  FFMA.FTZ R3, R227, R216.reuse, R3 ;  /* 0x000000d8e3037223 */ /* 0x080fe20000010003 */
[----:B------:R-:W-:Y:S01]  /*18c0*/  HADD2.F32 R229, -RZ, R92.H0_H0 ;  /* 0x2000005cffe57230 */ /* 0x000fe20000004100 */
[----:B------:R-:W-:Y:S01]  /*18d0*/  FMUL.FTZ R216, R166, R216 ;  /* 0x000000d8a6d87220 */ /* 0x000fe20000410000 */
[----:B------:R-:W-:Y:S01]  /*18e0*/  HADD2.F32 R230, -RZ, R93.H0_H0 ;  /* 0x2000005dffe67230 */ /* 0x000fe20000004100 */
[----:B------:R-:W-:Y:S01]  /*18f0*/  FADD.FTZ R245, R245, R100 ;  /* 0x00000064f5f57221 */ /* 0x000fe20000010000 */
[----:B------:R-:W-:Y:S01]  /*1900*/  HADD2.F32 R231, -RZ, R94.H0_H0 ;  /* 0x2000005effe77230 */ /* 0x000fe20000004100 */
[----:B------:R-:W-:Y:S01]  /*1910*/  FFMA.FTZ R243, R88, R100, R243 ;  /* 0x0000006458f37223 */ /* 0x000fe200000100f3 */
[----:B------:R-:W-:-:S02]  /*1920*/  HADD2.F32 R232, -RZ, R95.H0_H0 ;  /* 0x2000005fffe87230 */ /* 0x000fc40000004100 */
[----:B------:R-:W-:Y:S02]  /*1930*/  HADD2.F32 R233, -RZ, R96.H0_H0 ;  /* 0x20000060ffe97230 */ /* 0x000fe40000004100 */
[----:B------:R-:W-:Y:S02]  /*1940*/  HADD2.F32 R98, -RZ, R99.H0_H0 ;  /* 0x20000063ff627230 */ /* 0x000fe40000004100 */
[----:B------:R-:W-:Y:S02]  /*1950*/  HADD2.F32 R91, -RZ, R91.H1_H1 ;  /* 0x3000005bff5b7230 */ /* 0x000fe40000004100 */
[----:B------:R-:W-:Y:S02]  /*1960*/  HADD2.F32 R92, -RZ, R92.H1_H1 ;  /* 0x3000005cff5c7230 */ /* 0x000fe40000004100 */
[----:B------:R-:W-:Y:S02]  /*1970*/  HADD2.F32 R93, -RZ, R93.H1_H1 ;  /* 0x3000005dff5d7230 */ /* 0x000fe40000004100 */
[----:B------:R-:W-:-:S02]  /*1980*/  HADD2.F32 R94, -RZ, R94.H1_H1 ;  /* 0x3000005eff5e7230 */ /* 0x000fc40000004100 */
[----:B------:R-:W-:Y:S02]  /*1990*/  HADD2.F32 R95, -RZ, R95.H1_H1 ;  /* 0x3000005fff5f7230 */ /* 0x000fe40000004100 */
[----:B------:R-:W-:Y:S02]  /*19a0*/  HADD2.F32 R96, -RZ, R96.H1_H1 ;  /* 0x30000060ff607230 */ /* 0x000fe40000004100 */
[----:B------:R-:W-:Y:S01]  /*19b0*/  HADD2.F32 R99, -RZ, R99.H1_H1 ;  /* 0x30000063ff637230 */ /* 0x000fe20000004100 */
[----:B------:R-:W-:Y:S01]  /*19c0*/  FADD.FTZ R228, -R217, R228 ;  /* 0x000000e4d9e47221 */ /* 0x000fe20000010100 */
[----:B------:R-:W-:Y:S01]  /*19d0*/  HADD2.F32 R102, -RZ, R102.H1_H1 ;  /* 0x30000066ff667230 */ /* 0x000fe20000004100 */
        /* <DEDUP_REMOVED lines=23> */
[--C-:B------:R-:W-:Y:S01]  /*1b50*/  HADD2.F32 R217, -RZ, R103.reuse.H0_H0 ;  /* 0x20000067ffd97230 */ /* 0x100fe20000004100 */
[----:B------:R-:W-:Y:S02]  /*1b60*/  FADD.FTZ R29, R102, R29 ;  /* 0x0000001d661d7221 */ /* 0x000fe40000010000 */
[----:B------:R-:W-:Y:S02]  /*1b70*/  FFMA.FTZ R5, R90, R102, R5 ;  /* 0x000000665a057223 */ /* 0x000fe40000010005 */
[----:B------:R-:W-:Y:S02]  /*1b80*/  FMUL.FTZ R228, R192, R228 ;  /* 0x000000e4c0e47220 */ /* 0x000fe40000410000 */
[----:B------:R-:W-:Y:S01]  /*1b90*/  @P0 IMAD.WIDE.U32 R218, R219, R218, c[0x0][0x218] ;  /* 0x00008600dbda0625 */ /* 0x000fe200078e00da */
[----:B------:R-:W-:-:S03]  /*1ba0*/  HADD2.F32 R103, -RZ, R103.H1_H1 ;  /* 0x30000067ff677230 */ /* 0x000fc60000004100 */
        /* <DEDUP_REMOVED lines=10> */
[----:B0-----:R-:W-:Y:S01]  /*1c50*/  HADD2.F32 R218, -RZ, R104.H0_H0 ;  /* 0x20000068ffda7230 */ /* 0x001fe20000004100 */
        /* <DEDUP_REMOVED lines=9> */
[----:B------:R-:W-:-:S02]  /*1cf0*/  FMUL.FTZ R92, R192, R92 ;  /* 0x0000005cc05c7220 */ /* 0x000fc40000410000 */
[----:B------:R-:W-:Y:S02]  /*1d00*/  FMUL.FTZ R218, R171, R218 ;  /* 0x000000daabda7220 */ /* 0x000fe40000410000 */
[----:B------:R-:W-:Y:S02]  /*1d10*/  FADD.FTZ R243, R244, R103 ;  /* 0x00000067f4f37221 */ /* 0x000fe40000010000 */
[----:B------:R-:W-:Y:S01]  /*1d20*/  FFMA.FTZ R245, R91, R103, R246 ;  /* 0x000000675bf57223 */ /* 0x000fe200000100f6 */
[----:B------:R-:W-:Y:S01]  /*1d30*/  HADD2.F32 R219, -RZ, R105.H0_H0 ;  /* 0x20000069ffdb7230 */ /* 0x000fe20000004100 */
        /* <DEDUP_REMOVED lines=106> */
.L_x_2408:
        /* <DEDUP_REMOVED lines=18> */
.L_x_2409:
        /* <DEDUP_REMOVED lines=14> */
[--C-:B------:R-:W-:Y:S01]  /*25e0*/  @P0 HADD2.F32 R248, -RZ, R48.reuse.H0_H0 ;  /* 0x20000030fff80230 */ /* 0x100fe20000004100 */
[----:B------:R-:W-:Y:S01]  /*25f0*/  FADD.FTZ R201, R203, -R250 ;  /* 0x800000facbc97221 */ /* 0x000fe20000010000 */
[----:B------:R-:W-:Y:S01]  /*2600*/  @P0 HADD2.F32 R250, -RZ, R48.H1_H1 ;  /* 0x30000030fffa0230 */ /* 0x000fe20000004100 */
[C---:B------:R-:W-:Y:S01]  /*2610*/  FMUL.FTZ R195, R192.reuse, R195 ;  /* 0x000000c3c0c37220 */ /* 0x040fe20000410000 */
[----:B------:R-:W-:Y:S01]  /*2620*/  LOP3.LUT P5, RZ, R193, 0xff, RZ, 0xc0, !PT ;  /* 0x000000ffc1ff7812 */ /* 0x000fe200078ac0ff */
[----:B------:R-:W-:-:S02]  /*2630*/  FMUL.FTZ R201, R192, R201 ;  /* 0x000000c9c0c97220 */ /* 0x000fc40000410000 */
[----:B------:R-:W-:Y:S02]  /*2640*/  @P0 FADD.FTZ R195, R195, R248 ;  /* 0x000000f8c3c30221 */ /* 0x000fe40000010000 */
[----:B------:R-:W-:Y:S02]  /*2650*/  @P0 FADD.FTZ R201, R201, R250 ;  /* 0x000000fac9c90221 */ /* 0x000fe40000010000 */
[-C--:B------:R-:W-:Y:S02]  /*2660*/  FMUL.FTZ R193, R195, R189.reuse ;  /* 0x000000bdc3c17220 */ /* 0x080fe40000410000 */
[----:B------:R-:W-:Y:S02]  /*2670*/  FMUL.FTZ R203, R201, R189 ;  /* 0x000000bdc9cb7220 */ /* 0x000fe40000410000 */
[----:B------:R-:W-:Y:S02]  /*2680*/  FMUL.FTZ R193, R193, c[0x0][0x1e8] ;  /* 0x00007a00c1c17a20 */ /* 0x000fe40000410000 */
[----:B------:R-:W-:-:S02]  /*2690*/  FMUL.FTZ R72, R203, c[0x0][0x1e8] ;  /* 0x00007a00cb487a20 */ /* 0x000fc40000410000 */
[-CC-:B------:R-:W-:Y:S01]  /*26a0*/  FFMA.FTZ R200, R200, R244.reuse, R111.reuse ;  /* 0x000000f4c8c87223 */ /* 0x180fe2000001006f */
[----:B------:R-:W-:Y:S01]  /*26b0*/  FSEL R193, R193, RZ, P5 ;  /* 0x000000ffc1c17208 */ /* 0x000fe20002800000 */
[-CC-:B------:R-:W-:Y:S01]  /*26c0*/  FFMA.FTZ R208, R208, R244.reuse, R111.reuse ;  /* 0x000000f4d0d07223 */ /* 0x180fe2000001006f */
[----:B------:R-:W-:Y:S01]  /*26d0*/  FSEL R72, R72, RZ, P1 ;  /* 0x000000ff48487208 */ /* 0x000fe20000800000 */
[----:B------:R-:W-:Y:S01]  /*26e0*/  FADD.FTZ R203, R209, -R200 ;  /* 0x800000c8d1cb7221 */ /* 0x000fe20000010000 */
[----:B------:R-:W-:Y:S01]  /*26f0*/  LOP3.LUT P5, RZ, R73, 0xff0000, RZ, 0xc0, !PT ;  /* 0x00ff000049ff7812 */ /* 0x000fe200078ac0ff */
[-CC-:B------:R-:W-:Y:S01]  /*2700*/  FFMA.FTZ R211, R211, R244.reuse, R111.reuse ;  /* 0x000000f4d3d37223 */ /* 0x180fe2000001006f */
[----:B------:R-:W-:Y:S01]  /*2710*/  LOP3.LUT P1, RZ, R73, 0xff000000, RZ, 0xc0, !PT ;  /* 0xff00000049ff7812 */ /* 0x000fe2000782c0ff */
[-CC-:B------:R-:W-:Y:S01]  /*2720*/  FFMA.FTZ R73, R194, R244.reuse, R111.reuse ;  /* 0x000000f4c2497223 */ /* 0x180fe2000001006f */
[----:B------:R-:W-:Y:S01]  /*2730*/  F2FP.PACK_AB R72, R72, R193 ;  /* 0x000000c14848723e */ /* 0x000fe200000000ff */
[----:B------:R-:W-:-:S02]  /*2740*/  FFMA.FTZ R194, R197, R244, R111 ;  /* 0x000000f4c5c27223 */ /* 0x000fc4000001006f */
[----:B------:R-:W-:Y:S02]  /*2750*/  FADD.FTZ R73, R202, -R73 ;  /* 0x80000049ca497221 */ /* 0x000fe40000010000 */
[----:B------:R-:W-:Y:S02]  /*2760*/  FADD.FTZ R205, R205, -R194 ;  /* 0x800000c2cdcd7221 */ /* 0x000fe40000010000 */
[-CC-:B------:R-:W-:Y:S02]  /*2770*/  FFMA.FTZ R194, R199, R244.reuse, R111.reuse ;  /* 0x000000f4c7c27223 */ /* 0x180fe4000001006f */
[----:B------:R-:W-:Y:S02]  /*2780*/  FMUL.FTZ R73, R192, R73 ;  /* 0x00000049c0497220 */ /* 0x000fe40000410000 */
[----:B------:R-:W-:Y:S01]  /*2790*/  FADD.FTZ R207, R207, -R194 ;  /* 0x800000c2cfcf7221 */ /* 0x000fe20000010000 */
[----:B------:R-:W-:Y:S01]  /*27a0*/  @P0 HADD2.F32 R194, -RZ, R49.H0_H0 ;  /* 0x20000031ffc20230 */ /* 0x000fe20000004100 */
[--C-:B------:R-:W-:Y:S01]  /*27b0*/  FFMA.FTZ R197, R196, R244, R111.reuse ;  /* 0x000000f4c4c57223 */ /* 0x100fe2000001006f */
[----:B------:R-:W-:Y:S01]  /*27c0*/  MOV R196, R74 ;  /* 0x0000004a00c47202 */ /* 0x000fe20000000f00 */
[----:B------:R-:W-:-:S02]  /*27d0*/  FFMA.FTZ R199, R198, R244, R111 ;  /* 0x000000f4c6c77223 */ /* 0x000fc4000001006f */
[----:B------:R-:W-:Y:S02]  /*27e0*/  @P0 FADD.FTZ R73, R73, R194 ;  /* 0x000000c249490221 */ /* 0x000fe40000010000 */
[----:B------:R-:W-:Y:S02]  /*27f0*/  FMUL.FTZ R207, R192, R207 ;  /* 0x000000cfc0cf7220 */ /* 0x000fe40000410000 */
[----:B------:R-:W-:Y:S02]  /*2800*/  FMUL.FTZ R194, R73, R189 ;  /* 0x000000bd49c27220 */ /* 0x000fe40000410000 */
[----:B------:R-:W-:Y:S02]  /*2810*/  FADD.FTZ R197, R204, -R197 ;  /* 0x800000c5ccc57221 */ /* 0x000fe40000010000 */
[----:B------:R-:W-:Y:S02]  /*2820*/  FMUL.FTZ R194, R194, c[0x0][0x1e8] ;  /* 0x00007a00c2c27a20 */ /* 0x000fe40000410000 */
[----:B------:R-:W-:-:S02]  /*2830*/  FADD.FTZ R199, R206, -R199 ;  /* 0x800000c7cec77221 */ /* 0x000fc40000010000 */
[----:B------:R-:W-:Y:S01]  /*2840*/  FADD.FTZ R221, R221, -R208 ;  /* 0x800000d0dddd7221 */ /* 0x000fe20000010000 */
[----:B------:R-:W-:Y:S01]  /*2850*/  FSEL R200, R194, RZ, P2 ;  /* 0x000000ffc2c87208 */ /* 0x000fe20001000000 */
[--C-:B------:R-:W-:Y:S01]  /*2860*/  @P0 HADD2.F32 R194, -RZ, R50.reuse.H1_H1 ;  /* 0x30000032ffc20230 */ /* 0x100fe20000004100 */
[C---:B------:R-:W-:Y:S01]  /*2870*/  FMUL.FTZ R206, R192.reuse, R205 ;  /* 0x000000cdc0ce7220 */ /* 0x040fe20000410000 */
[----:B------:R-:W-:Y:S01]  /*2880*/  @P0 HADD2.F32 R205, -RZ, R49.H1_H1 ;  /* 0x30000031ffcd0230 */ /* 0x000fe20000004100 */
[C---:B------:R-:W-:Y:S01]  /*2890*/  FMUL.FTZ R208, R192.reuse, R197 ;  /* 0x000000c5c0d07220 */ /* 0x040fe20000410000 */
[----:B------:R-:W-:Y:S01]  /*28a0*/  @P0 HADD2.F32 R197, -RZ, R50.H0_H0 ;  /* 0x20000032ffc50230 */ /* 0x000fe20000004100 */
[----:B------:R-:W-:Y:S01]  /*28b0*/  @P0 FADD.FTZ R207, R207, R194 ;  /* 0x000000c2cfcf0221 */ /* 0x000fe20000010000 */
[--C-:B------:R-:W-:Y:S01]  /*28c0*/  @P0 HADD2.F32 R194, -RZ, R51.reuse.H0_H0 ;  /* 0x20000033ffc20230 */ /* 0x100fe20000004100 */
[----:B------:R-:W-:Y:S01]  /*28d0*/  FMUL.FTZ R209, R192, R199 ;  /* 0x000000c7c0d17220 */ /* 0x000fe20000410000 */
[----:B------:R-:W-:Y:S01]  /*28e0*/  LOP3.LUT P2, RZ, R196, 0xff, RZ, 0xc0, !PT ;  /* 0x000000ffc4ff7812 */ /* 0x000fe2000784c0ff */
[----:B------:R-:W-:Y:S01]  /*28f0*/  FADD.FTZ R211, R222, -R211 ;  /* 0x800000d3ded37221 */ /* 0x000fe20000010000 */
[----:B------:R-:W-:Y:S01]  /*2900*/  @P0 HADD2.F32 R196, -RZ, R51.H1_H1 ;  /* 0x30000033ffc40230 */ /* 0x000fe20000004100 */
[----:B------:R-:W-:Y:S01]  /*2910*/  @P0 FADD.FTZ R209, R209, R194 ;  /* 0x000000c2d1d10221 */ /* 0x000fe20000010000 */
[--C-:B------:R-:W-:Y:S01]  /*2920*/  @P0 HADD2.F32 R199, -RZ, R52.reuse.H0_H0 ;  /* 0x20000034ffc70230 */ /* 0x100fe20000004100 */
[----:B------:R-:W-:Y:S01]  /*2930*/  @P0 FADD.FTZ R206, R206, R205 ;  /* 0x000000cdcece0221 */ /* 0x000fe20000010000 */
[----:B------:R-:W-:Y:S01]  /*2940*/  @P0 HADD2.F32 R194, -RZ, R52.H1_H1 ;  /* 0x30000034ffc20230 */ /* 0x000fe20000004100 */
[----:B------:R-:W-:-:S02]  /*2950*/  @P0 FADD.FTZ R208, R208, R197 ;  /* 0x000000c5d0d00221 */ /* 0x000fc40000010000 */
[C---:B------:R-:W-:Y:S02]  /*2960*/  FMUL.FTZ R205, R192.reuse, R203 ;  /* 0x000000cbc0cd7220 */ /* 0x040fe40000410000 */
[C---:B------:R-:W-:Y:S02]  /*2970*/  FMUL.FTZ R198, R192.reuse, R221 ;  /* 0x000000ddc0c67220 */ /* 0x040fe40000410000 */
[----:B------:R-:W-:Y:S02]  /*2980*/  FMUL.FTZ R197, R192, R211 ;  /* 0x000000d3c0c57220 */ /* 0x000fe40000410000 */
[----:B------:R-:W-:Y:S02]  /*2990*/  @P0 FADD.FTZ R205, R205, R196 ;  /* 0x000000c4cdcd0221 */ /* 0x000fe40000010000 */
[----:B------:R-:W-:Y:S02]  /*29a0*/  @P0 FADD.FTZ R198, R198, R199 ;  /* 0x000000c7c6c60221 */ /* 0x000fe40000010000 */
[----:B------:R-:W-:-:S02]  /*29b0*/  @P0 FADD.FTZ R197, R197, R194 ;  /* 0x000000c2c5c50221 */ /* 0x000fc40000010000 */
[-C--:B------:R-:W-:Y:S02]  /*29c0*/  FMUL.FTZ R194, R206, R189.reuse ;  /* 0x000000bdcec27220 */ /* 0x080fe40000410000 */
[-C--:B------:R-:W-:Y:S02]  /*29d0*/  FMUL.FTZ R196, R208, R189.reuse ;  /* 0x000000bdd0c47220 */ /* 0x080fe40000410000 */
[-C--:B------:R-:W-:Y:S02]  /*29e0*/  FMUL.FTZ R199, R207, R189.reuse ;  /* 0x000000bdcfc77220 */ /* 0x080fe40000410000 */
        /* <DEDUP_REMOVED lines=28> */
[-CC-:B------:R-:W-:Y:S01]  /*2bb0*/  FFMA.FTZ R229, R229, R244.reuse, R111.reuse ;  /* 0x000000f4e5e57223 */ /* 0x180fe2000001006f */
[C---:B------:R-:W-:Y:S01]  /*2bc0*/  LOP3.LUT P1, RZ, R75.reuse, 0xff00, RZ, 0xc0, !PT ;  /* 0x0000ff004bff7812 */ /* 0x040fe2000782c0ff */
[-C--:B------:R-:W-:Y:S01]  /*2bd0*/  FFMA.FTZ R228, R228, R244.reuse, R111 ;  /* 0x000000f4e4e47223 */ /* 0x080fe2000001006f */
[C---:B------:R-:W-:Y:S01]  /*2be0*/  LOP3.LUT P2, RZ, R75.reuse, 0xff0000, RZ, 0xc0, !PT ;  /* 0x00ff00004bff7812 */ /* 0x040fe2000784c0ff */
[----:B------:R-:W-:Y:S01]  /*2bf0*/  FADD.FTZ R229, R218, -R229 ;  /* 0x800000e5dae57221 */ /* 0x000fe20000010000 */
[----:B------:R-:W-:Y:S01]  /*2c00*/  LOP3.LUT P6, RZ, R75, 0xff000000, RZ, 0xc0, !PT ;  /* 0xff0000004bff7812 */ /* 0x000fe200078cc0ff */
[----:B------:R-:W-:-:S02]  /*2c10*/  FFMA.FTZ R75, R210, R244, R111 ;  /* 0x000000f4d24b7223 */ /* 0x000fc4000001006f */
[----:B------:R-:W-:Y:S02]  /*2c20*/  FADD.FTZ R217, R217, -R228 ;  /* 0x800000e4d9d97221 */ /* 0x000fe40000010000 */
[----:B------:R-:W-:Y:S02]  /*2c30*/  FADD.FTZ R211, R84, -R75 ;  /* 0x8000004b54d37221 */ /* 0x000fe40000010000 */
[-CC-:B------:R-:W-:Y:S02]  /*2c40*/  FFMA.FTZ R84, R213, R244.reuse, R111.reuse ;  /* 0x000000f4d5547223 */ /* 0x180fe4000001006f */
[-CC-:B------:R-:W-:Y:S02]  /*2c50*/  FFMA.FTZ R213, R82, R244.reuse, R111.reuse ;  /* 0x000000f452d57223 */ /* 0x180fe4000001006f */
[----:B------:R-:W-:Y:S02]  /*2c60*/  FADD.FTZ R221, R223, -R84 ;  /* 0x80000054dfdd7221 */ /* 0x000fe40000010000 */
[----:B------:R-:W-:Y:S01]  /*2c70*/  FMUL.FTZ R84, R192, R211 ;  /* 0x000000d3c0547220 */ /* 0x000fe20000410000 */
[----:B------:R-:W-:Y:S01]  /*2c80*/  @P0 HADD2.F32 R211, -RZ, R53.H0_H0 ;  /* 0x20000035ffd30230 */ /* 0x000fe20000004100 */
[--C-:B------:R-:W-:Y:S01]  /*2c90*/  FFMA.FTZ R82, R83, R244, R111.reuse ;  /* 0x000000f453527223 */ /* 0x100fe2000001006f */
[----:B------:R-:W-:Y:S01]  /*2ca0*/  MOV R83, R80 ;  /* 0x0000005000537202 */ /* 0x000fe20000000f00 */
[----:B------:R-:W-:-:S02]  /*2cb0*/  FFMA.FTZ R75, R220, R244, R111 ;  /* 0x000000f4dc4b7223 */ /* 0x000fc4000001006f */
[----:B------:R-:W-:Y:S02]  /*2cc0*/  @P0 FADD.FTZ R84, R84, R211 ;  /* 0x000000d354540221 */ /* 0x000fe40000010000 */
[----:B------:R-:W-:Y:S02]  /*2cd0*/  FADD.FTZ R225, R225, -R82 ;  /* 0x80000052e1e17221 */ /* 0x000fe40000010000 */
[----:B------:R-:W-:Y:S02]  /*2ce0*/  FMUL.FTZ R82, R84, R189 ;  /* 0x000000bd54527220 */ /* 0x000fe40000410000 */
[----:B------:R-:W-:Y:S02]  /*2cf0*/  FADD.FTZ R211, R214, -R87 ;  /* 0x80000057d6d37221 */ /* 0x000fe40000010000 */
[----:B------:R-:W-:Y:S02]  /*2d00*/  FMUL.FTZ R82, R82, c[0x0][0x1e8] ;  /* 0x00007a0052527a20 */ /* 0x000fe40000410000 */
[----:B------:R-:W-:-:S02]  /*2d10*/  FMUL.FTZ R221, R192, R221 ;  /* 0x000000ddc0dd7220 */ /* 0x000fc40000410000 */
[----:B------:R-:W-:Y:S01]  /*2d20*/  FADD.FTZ R75, R224, -R75 ;  /* 0x8000004be04b7221 */ /* 0x000fe20000010000 */
[----:B------:R-:W-:Y:S01]  /*2d30*/  FSEL R87, R82, RZ, P3 ;  /* 0x000000ff52577208 */ /* 0x000fe20001800000 */
[----:B------:R-:W-:Y:S01]  /*2d40*/  @P0 HADD2.F32 R82, -RZ, R53.H1_H1 ;  /* 0x30000035ff520230 */ /* 0x000fe20000004100 */
[----:B------:R-:W-:Y:S01]  /*2d50*/  LOP3.LUT P3, RZ, R83, 0xff, RZ, 0xc0, !PT ;  /* 0x000000ff53ff7812 */ /* 0x000fe2000786c0ff */
[----:B------:R-:W-:Y:S01]  /*2d60*/  @P0 HADD2.F32 R83, -RZ, R54.H0_H0 ;  /* 0x20000036ff530230 */ /* 0x000fe20000004100 */
[----:B------:R-:W-:Y:S01]  /*2d70*/  FADD.FTZ R213, R86, -R213 ;  /* 0x800000d556d57221 */ /* 0x000fe20000010000 */
[----:B------:R-:W-:Y:S01]  /*2d80*/  @P0 HADD2.F32 R86, -RZ, R56.H0_H0 ;  /* 0x20000038ff560230 */ /* 0x000fe20000004100 */
[----:B------:R-:W-:Y:S01]  /*2d90*/  @P0 FADD.FTZ R221, R221, R82 ;  /* 0x00000052dddd0221 */ /* 0x000fe20000010000 */
[--C-:B------:R-:W-:Y:S01]  /*2da0*/  @P0 HADD2.F32 R82, -RZ, R55.reuse.H1_H1 ;  /* 0x30000037ff520230 */ /* 0x100fe20000004100 */
[----:B------:R-:W-:Y:S02]  /*2db0*/  FADD.FTZ R223, R215, -R226 ;  /* 0x800000e2d7df7221 */ /* 0x000fe40000010000 */
[----:B------:R-:W-:Y:S01]  /*2dc0*/  @P0 FADD.FTZ R212, R212, R83 ;  /* 0x00000053d4d40221 */ /* 0x000fe20000010000 */
[----:B------:R-:W-:Y:S01]  /*2dd0*/  @P0 HADD2.F32 R83, -RZ, R55.H0_H0 ;  /* 0x20000037ff530230 */ /* 0x000fe20000004100 */
[----:B------:R-:W-:-:S02]  /*2de0*/  FMUL.FTZ R215, R192, R225 ;  /* 0x000000e1c0d77220 */ /* 0x000fc40000410000 */
[C---:B------:R-:W-:Y:S01]  /*2df0*/  FMUL.FTZ R220, R192.reuse, R75 ;  /* 0x0000004bc0dc7220 */ /* 0x040fe20000410000 */
[----:B------:R-:W-:Y:S01]  /*2e00*/  @P0 HADD2.F32 R75, -RZ, R54.H1_H1 ;  /* 0x30000036ff4b0230 */ /* 0x000fe20000004100 */
[----:B------:R-:W-:Y:S02]  /*2e10*/  FMUL.FTZ R214, R192, R213 ;  /* 0x000000d5c0d67220 */ /* 0x000fe40000410000 */
[----:B------:R-:W-:Y:S01]  /*2e20*/  @P0 FADD.FTZ R215, R215, R82 ;  /* 0x00000052d7d70221 */ /* 0x000fe20000010000 */
[----:B------:R-:W-:Y:S01]  /*2e30*/  @P0 HADD2.F32 R82, -RZ, R56.H1_H1 ;  /* 0x30000038ff520230 */ /* 0x000fe20000004100 */
[----:B------:R-:W-:Y:S02]  /*2e40*/  @P0 FADD.FTZ R214, R214, R83 ;  /* 0x00000053d6d60221 */ /* 0x000fe40000010000 */
[C---:B------:R-:W-:Y:S02]  /*2e50*/  FMUL.FTZ R83, R192.reuse, R211 ;  /* 0x000000d3c0537220 */ /* 0x040fe40000410000 */
[----:B------:R-:W-:-:S02]  /*2e60*/  FMUL.FTZ R85, R192, R223 ;  /* 0x000000dfc0557220 */ /* 0x000fc40000410000 */
[----:B------:R-:W-:Y:S02]  /*2e70*/  @P0 FADD.FTZ R220, R220, R75 ;  /* 0x0000004bdcdc0221 */ /* 0x000fe40000010000 */
[-C--:B------:R-:W-:Y:S02]  /*2e80*/  FMUL.FTZ R75, R221, R189.reuse ;  /* 0x000000bddd4b7220 */ /* 0x080fe40000410000 */
[----:B------:R-:W-:Y:S02]  /*2e90*/  @P0 FADD.FTZ R83, R83, R86 ;  /* 0x0000005653530221 */ /* 0x000fe40000010000 */
        /* <DEDUP_REMOVED lines=22> */
[-CC-:B------:R-:W-:Y:S02]  /*3000*/  FFMA.FTZ R223, R90, R244.reuse, R111.reuse ;  /* 0x000000f45adf7223 */ /* 0x180fe4000001006f */
[-CC-:B------:R-:W-:Y:S01]  /*3010*/  FFMA.FTZ R90, R91, R244.reuse, R111.reuse ;  /* 0x000000f45b5a7223 */ /* 0x180fe2000001006f */
[----:B------:R-:W-:Y:S01]  /*3020*/  FSEL R213, R80, RZ, P6 ;  /* 0x000000ff50d57208 */ /* 0x000fe20003000000 */
[-C--:B------:R-:W-:Y:S01]  /*3030*/  FFMA.FTZ R91, R92, R244.reuse, R111 ;  /* 0x000000f45c5b7223 */ /* 0x080fe2000001006f */
[----:B------:R-:W-:Y:S01]  /*3040*/  FSEL R80, R82, RZ, P3 ;  /* 0x000000ff52507208 */ /* 0x000fe20001800000 */
[----:B------:R-:W-:Y:S01]  /*3050*/  FADD.FTZ R223, R102, -R223 ;  /* 0x800000df66df7221 */ /* 0x000fe20000010000 */
        /* <DEDUP_REMOVED lines=8> */
[--C-:B------:R-:W-:Y:S01]  /*30e0*/  @P0 HADD2.F32 R89, -RZ, R57.reuse.H1_H1 ;  /* 0x30000039ff590230 */ /* 0x100fe20000004100 */
[----:B------:R-:W-:Y:S01]  /*30f0*/  FADD.FTZ R101, R101, -R88 ;  /* 0x8000005865657221 */ /* 0x000fe20000010000 */
[----:B------:R-:W-:Y:S01]  /*3100*/  @P0 HADD2.F32 R88, -RZ, R57.H0_H0 ;  /* 0x20000039ff580230 */ /* 0x000fe20000004100 */
[----:B------:R-:W-:-:S02]  /*3110*/  FMUL.FTZ R81, R192, R81 ;  /* 0x00000051c0517220 */ /* 0x000fc40000410000 */
[----:B------:R-:W-:Y:S02]  /*3120*/  FADD.FTZ R75, R216, -R227 ;  /* 0x800000e3d84b7221 */ /* 0x000fe40000010000 */
[----:B------:R-:W-:Y:S02]  /*3130*/  @P0 FADD.FTZ R81, R81, R88 ;  /* 0x0000005851510221 */ /* 0x000fe40000010000 */
[C---:B------:R-:W-:Y:S01]  /*3140*/  FMUL.FTZ R102, R192.reuse, R75 ;  /* 0x0000004bc0667220 */ /* 0x040fe20000410000 */
[----:B------:R-:W-:Y:S01]  /*3150*/  @P0 HADD2.F32 R75, -RZ, R58.H0_H0 ;  /* 0x2000003aff4b0230 */ /* 0x000fe20000004100 */
[----:B------:R-:W-:Y:S02]  /*3160*/  FMUL.FTZ R88, R81, R189 ;  /* 0x000000bd51587220 */ /* 0x000fe40000410000 */
[----:B------:R-:W-:Y:S02]  /*3170*/  FMUL.FTZ R104, R192, R101 ;  /* 0x00000065c0687220 */ /* 0x000fe40000410000 */
[----:B------:R-:W-:Y:S01]  /*3180*/  FADD.FTZ R103, R103, -R90 ;  /* 0x8000005a67677221 */ /* 0x000fe20000010000 */
[----:B------:R-:W-:Y:S01]  /*3190*/  MOV R90, R76 ;  /* 0x0000004c005a7202 */ /* 0x000fe20000000f00 */
[----:B------:R-:W-:-:S02]  /*31a0*/  FMUL.FTZ R88, R88, c[0x0][0x1e8] ;  /* 0x00007a0058587a20 */ /* 0x000fc40000410000 */
[----:B------:R-:W-:Y:S01]  /*31b0*/  @P0 FADD.FTZ R104, R104, R75 ;  /* 0x0000004b68680221 */ /* 0x000fe20000010000 */
[--C-:B------:R-:W-:Y:S01]  /*31c0*/  @P0 HADD2.F32 R75, -RZ, R59.reuse.H1_H1 ;  /* 0x3000003bff4b0230 */ /* 0x100fe20000004100 */
[----:B------:R-:W-:Y:S01]  /*31d0*/  FMUL.FTZ R218, R192, R103 ;  /* 0x00000067c0da7220 */ /* 0x000fe20000410000 */
[----:B------:R-:W-:Y:S01]  /*31e0*/  FSEL R92, R88, RZ, P5 ;  /* 0x000000ff585c7208 */ /* 0x000fe20002800000 */
[----:B------:R-:W-:Y:S01]  /*31f0*/  @P0 FADD.FTZ R102, R102, R89 ;  /* 0x0000005966660221 */ /* 0x000fe20000010000 */
[----:B------:R-:W-:Y:S01]  /*3200*/  LOP3.LUT P5, RZ, R90, 0xff, RZ, 0xc0, !PT ;  /* 0x000000ff5aff7812 */ /* 0x000fe200078ac0ff */
[----:B------:R-:W-:Y:S01]  /*3210*/  @P0 HADD2.F32 R88, -RZ, R58.H1_H1 ;  /* 0x3000003aff580230 */ /* 0x000fe20000004100 */
[C---:B------:R-:W-:Y:S01]  /*3220*/  FMUL.FTZ R223, R192.reuse, R223 ;  /* 0x000000dfc0df7220 */ /* 0x040fe20000410000 */
[----:B------:R-:W-:Y:S01]  /*3230*/  @P0 HADD2.F32 R90, -RZ, R59.H0_H0 ;  /* 0x2000003bff5a0230 */ /* 0x000fe20000004100 */
[----:B------:R-:W-:Y:S01]  /*3240*/  FMUL.FTZ R217, R192, R217 ;  /* 0x000000d9c0d97220 */ /* 0x000fe20000410000 */
[----:B------:R-:W-:Y:S01]  /*3250*/  @P0 HADD2.F32 R89, -RZ, R60.H0_H0 ;  /* 0x2000003cff590230 */ /* 0x000fe20000004100 */
[----:B------:R-:W-:-:S02]  /*3260*/  @P0 FADD.FTZ R218, R218, R75 ;  /* 0x0000004bdada0221 */ /* 0x000fc40000010000 */
[----:B------:R-:W-:Y:S02]  /*3270*/  FMUL.FTZ R75, R102, R189 ;  /* 0x000000bd664b7220 */ /* 0x000fe40000410000 */
[----:B------:R-:W-:Y:S01]  /*3280*/  @P0 FADD.FTZ R223, R223, R88 ;  /* 0x00000058dfdf0221 */ /* 0x000fe20000010000 */
[----:B------:R-:W-:Y:S01]  /*3290*/  @P0 HADD2.F32 R88, -RZ, R60.H1_H1 ;  /* 0x3000003cff580230 */ /* 0x000fe20000004100 */
[----:B------:R-:W-:Y:S02]  /*32a0*/  @P0 FADD.FTZ R217, R217, R90 ;  /* 0x0000005ad9d90221 */ /* 0x000fe40000010000 */
[C---:B------:R-:W-:Y:S02]  /*32b0*/  FMUL.FTZ R90, R192.reuse, R229 ;  /* 0x000000e5c05a7220 */ /* 0x040fe40000410000 */
[----:B------:R-:W-:Y:S02]  /*32c0*/  FMUL.FTZ R91, R192, R91 ;  /* 0x0000005bc05b7220 */ /* 0x000fe40000410000 */
[----:B------:R-:W-:-:S02]  /*32d0*/  FMUL.FTZ R75, R75, c[0x0][0x1e8] ;  /* 0x00007a004b4b7a20 */ /* 0x000fc40000410000 */
[----:B------:R-:W-:Y:S02]  /*32e0*/  @P0 FADD.FTZ R90, R90, R89 ;  /* 0x000000595a5a0221 */ /* 0x000fe40000010000 */
[----:B------:R-:W-:Y:S01]  /*32f0*/  @P0 FADD.FTZ R91, R91, R88 ;  /* 0x000000585b5b0221 */ /* 0x000fe20000010000 */
[----:B------:R-:W-:Y:S01]  /*3300*/  FSEL R100, R75, RZ, P1 ;  /* 0x000000ff4b647208 */ /* 0x000fe20000800000 */
[-C--:B------:R-:W-:Y:S01]  /*3310*/  FMUL.FTZ R88, R104, R189.reuse ;  /* 0x000000bd68587220 */ /* 0x080fe20000410000 */
[----:B------:R-:W-:Y:S01]  /*3320*/  LOP3.LUT P1, RZ, R76, 0xff00, RZ, 0xc0, !PT ;  /* 0x0000ff004cff7812 */ /* 0x000fe2000782c0ff */
[-C--:B------:R-:W-:Y:S02]  /*3330*/  FMUL.FTZ R89, R223, R189.reuse ;  /* 0x000000bddf597220 */ /* 0x080fe40000410000 */
[----:B------:R-:W-:Y:S02]  /*3340*/  FMUL.FTZ R75, R217, R189 ;  /* 0x000000bdd94b7220 */ /* 0x000fe40000410000 */
[----:B------:R-:W-:-:S02]  /*3350*/  FMUL.FTZ R88, R88, c[0x0][0x1e8] ;  /* 0x00007a0058587a20 */ /* 0x000fc40000410000 */
[----:B------:R-:W-:Y:S02]  /*3360*/  FMUL.FTZ R89, R89, c[0x0][0x1e8] ;  /* 0x00007a0059597a20 */ /* 0x000fe40000410000 */
[----:B------:R-:W-:Y:S01]  /*3370*/  FMUL.FTZ R75, R75, c[0x0][0x1e8] ;  /* 0x00007a004b4b7a20 */ /* 0x000fe20000410000 */
[----:B------:R-:W-:Y:S01]  /*3380*/  FSEL R103, R88, RZ, P2 ;  /* 0x000000ff58677208 */ /* 0x000fe20001000000 */
[-CC-:B------:R-:W-:Y:S01]  /*3390*/  FFMA.FTZ R230, R230, R244.reuse, R111.reuse ;  /* 0x000000f4e6e67223 */ /* 0x180fe2000001006f */
[----:B------:R-:W-:Y:S01]  /*33a0*/  FSEL R101, R89, RZ, P6 ;  /* 0x000000ff59657208 */ /* 0x000fe20003000000 */
[-C--:B------:R-:W-:Y:S01]  /*33b0*/  FMUL.FTZ R88, R90, R189.reuse ;  /* 0x000000bd5a587220 */ /* 0x080fe20000410000 */
[C---:B------:R-:W-:Y:S01]  /*33c0*/  LOP3.LUT P2, RZ, R76.reuse, 0xff0000, RZ, 0xc0, !PT ;  /* 0x00ff00004cff7812 */ /* 0x040fe2000784c0ff */
[----:B------:R-:W-:Y:S01]  /*33d0*/  FADD.FTZ R229, R219, -R230 ;  /* 0x800000e6dbe57221 */ /* 0x000fe20000010000 */
[----:B------:R-:W-:Y:S01]  /*33e0*/  LOP3.LUT P6, RZ, R76, 0xff000000, RZ, 0xc0, !PT ;  /* 0xff0000004cff7812 */ /* 0x000fe200078cc0ff */
[-C--:B------:R-:W-:Y:S01]  /*33f0*/  FMUL.FTZ R76, R218, R189.reuse ;  /* 0x000000bdda4c7220 */ /* 0x080fe20000410000 */
[----:B------:R-:W-:Y:S01]  /*3400*/  FSEL R224, R75, RZ, P3 ;  /* 0x000000ff4be07208 */ /* 0x000fe20001800000 */
[----:B------:R-:W-:Y:S01]  /*3410*/  FMUL.FTZ R89, R91, R189 ;  /* 0x000000bd5b597220 */ /* 0x000fe20000410000 */
[----:B------:R-:W-:Y:S01]  /*3420*/  LOP3.LUT P3, RZ, R77, 0xff, RZ, 0xc0, !PT ;  /* 0x000000ff4dff7812 */ /* 0x000fe2000786c0ff */
[-CC-:B------:R-:W-:Y:S01]  /*3430*/  FFMA.FTZ R75, R94, R244.reuse, R111.reuse ;  /* 0x000000f45e4b7223 */ /* 0x180fe2000001006f */
[----:B------:R-:W-:Y:S01]  /*3440*/  @P0 HADD2.F32 R94, -RZ, R61.H0_H0 ;  /* 0x2000003dff5e0230 */ /* 0x000fe20000004100 */
[----:B------:R-:W-:-:S02]  /*3450*/  FFMA.FTZ R230, R93, R244, R111 ;  /* 0x000000f45de67223 */ /* 0x000fc4000001006f */
[----:B------:R-:W-:Y:S02]  /*3460*/  FMUL.FTZ R93, R192, R229 ;  /* 0x000000e5c05d7220 */ /* 0x000fe40000410000 */
[----:B------:R-:W-:Y:S02]  /*3470*/  FMUL.FTZ R76, R76, c[0x0][0x1e8] ;  /* 0x00007a004c4c7a20 */ /* 0x000fe40000410000 */
[----:B------:R-:W-:Y:S02]  /*3480*/  FMUL.FTZ R88, R88, c[0x0][0x1e8] ;  /* 0x00007a0058587a20 */ /* 0x000fe40000410000 */
[----:B------:R-:W-:Y:S01]  /*3490*/  FMUL.FTZ R89, R89, c[0x0][0x1e8] ;  /* 0x00007a0059597a20 */ /* 0x000fe20000410000 */
[----:B------:R-:W-:Y:S01]  /*34a0*/  FSEL R216, R76, RZ, P4 ;  /* 0x000000ff4cd87208 */ /* 0x000fe20002000000 */
[----:B------:R-:W-:Y:S01]  /*34b0*/  @P0 FADD.FTZ R93, R93, R94 ;  /* 0x0000005e5d5d0221 */ /* 0x000fe20000010000 */
[----:B------:R-:W-:Y:S01]  /*34c0*/  FSEL R88, R88, RZ, P5 ;  /* 0x000000ff58587208 */ /* 0x000fe20002800000 */
[-CC-:B------:R-:W-:Y:S01]  /*34d0*/  FFMA.FTZ R227, R98, R244.reuse, R111.reuse ;  /* 0x000000f462e37223 */ /* 0x180fe2000001006f */
[----:B------:R-:W-:Y:S01]  /*34e0*/  FSEL R89, R89, RZ, P1 ;  /* 0x000000ff59597208 */ /* 0x000fe20000800000 */
[----:B------:R-:W-:Y:S01]  /*34f0*/  FMUL.FTZ R94, R93, R189 ;  /* 0x000000bd5d5e7220 */ /* 0x000fe20000410000 */
[C---:B------:R-:W-:Y:S01]  /*3500*/  LOP3.LUT P4, RZ, R77.reuse, 0xff00, RZ, 0xc0, !PT ;  /* 0x0000ff004dff7812 */ /* 0x040fe2000788c0ff */
[----:B------:R-:W-:Y:S01]  /*3510*/  IMAD R98, R146, c[0x0][0x168], RZ ;  /* 0x00005a0092627a24 */ /* 0x000fe200078e02ff */
[----:B------:R-:W-:Y:S01]  /*3520*/  LOP3.LUT P5, RZ, R77, 0xff0000, RZ, 0xc0, !PT ;  /* 0x00ff00004dff7812 */ /* 0x000fe200078ac0ff */
[-CC-:B------:R-:W-:Y:S01]  /*3530*/  FFMA.FTZ R76, R95, R244.reuse, R111.reuse ;  /* 0x000000f45f4c7223 */ /* 0x180fe2000001006f */
[----:B------:R-:W-:Y:S01]  /*3540*/  LOP3.LUT P1, RZ, R77, 0xff000000, RZ, 0xc0, !PT ;  /* 0xff0000004dff7812 */ /* 0x000fe2000782c0ff */
[----:B------:R-:W-:-:S02]  /*3550*/  FFMA.FTZ R77, R232, R244, R111 ;  /* 0x000000f4e84d7223 */ /* 0x000fc4000001006f */
[-CC-:B------:R-:W-:Y:S02]  /*3560*/  FFMA.FTZ R226, R233, R244.reuse, R111.reuse ;  /* 0x000000f4e9e27223 */ /* 0x180fe4000001006f */
[----:B------:R-:W-:Y:S02]  /*3570*/  FMUL.FTZ R94, R94, c[0x0][0x1e8] ;  /* 0x00007a005e5e7a20 */ /* 0x000fe40000410000 */
[-CC-:B------:R-:W-:Y:S02]  /*3580*/  FFMA.FTZ R95, R96, R244.reuse, R111.reuse ;  /* 0x000000f4605f7223 */ /* 0x180fe4000001006f */
[----:B------:R-:W-:Y:S01]  /*3590*/  FFMA.FTZ R228, R97, R244, R111 ;  /* 0x000000f461e47223 */ /* 0x000fe2000001006f */
[----:B------:R-:W-:Y:S01]  /*35a0*/  MOV R97, R78 ;  /* 0x0000004e00617202 */ /* 0x000fe20000000f00 */
[----:B------:R-:W-:Y:S01]  /*35b0*/  FADD.FTZ R77, R238, -R77 ;  /* 0x8000004dee4d7221 */ /* 0x000fe20000010000 */
[----:B------:R-:W-:Y:S01]  /*35c0*/  FSEL R94, R94, RZ, P2 ;  /* 0x000000ff5e5e7208 */ /* 0x000fe20001000000 */
[-CC-:B------:R-:W-:Y:S01]  /*35d0*/  FFMA.FTZ R248, R231, R244.reuse, R111.reuse ;  /* 0x000000f4e7f87223 */ /* 0x180fe2000001006f */
[----:B------:R-:W-:Y:S01]  /*35e0*/  LOP3.LUT P2, RZ, R97, 0xff, RZ, 0xc0, !PT ;  /* 0x000000ff61ff7812 */ /* 0x000fe2000784c0ff */
[----:B------:R-:W-:-:S02]  /*35f0*/  FFMA.FTZ R219, R234, R244, R111 ;  /* 0x000000f4eadb7223 */ /* 0x000fc4000001006f */
[-CC-:B------:R-:W-:Y:S02]  /*3600*/  FFMA.FTZ R96, R235, R244.reuse, R111.reuse ;  /* 0x000000f4eb607223 */ /* 0x180fe4000001006f */
[-CC-:B------:R-:W-:Y:S02]  /*3610*/  FFMA.FTZ R225, R236, R244.reuse, R111.reuse ;  /* 0x000000f4ece17223 */ /* 0x180fe4000001006f */
[----:B------:R-:W-:Y:S01]  /*3620*/  FFMA.FTZ R99, R99, R244, R111 ;  /* 0x000000f463637223 */ /* 0x000fe2000001006f */
[----:B------:R-:W-:Y:S01]  /*3630*/  SHF.R.S32.HI R111, RZ, 0x1f, R98 ;  /* 0x0000001fff6f7819 */ /* 0x000fe20000011462 */
[----:B------:R-:W-:Y:S02]  /*3640*/  FADD.FTZ R239, R239, -R226 ;  /* 0x800000e2efef7221 */ /* 0x000fe40000010000 */
[----:B------:R-:W-:Y:S01]  /*3650*/  FMUL.FTZ R226, R192, R77 ;  /* 0x0000004dc0e27220 */ /* 0x000fe20000410000 */
[----:B------:R-:W-:Y:S01]  /*3660*/  @P0 HADD2.F32 R77, -RZ, R63.H0_H0 ;  /* 0x2000003fff4d0230 */ /* 0x000fe20000004100 */
[----:B------:R-:W-:Y:S01]  /*3670*/  FADD.FTZ R105, R105, -R230 ;  /* 0x800000e669697221 */ /* 0x000fe20000010000 */
[----:B------:R-:W-:Y:S01]  /*3680*/  LEA.HI R97, R111, R98, RZ, 0x3 ;  /* 0x000000626f617211 */ /* 0x000fe200078f18ff */
[----:B------:R-:W-:Y:S01]  /*3690*/  FADD.FTZ R107, R107, -R76 ;  /* 0x8000004c6b6b7221 */ /* 0x000fe20000010000 */
[--C-:B------:R-:W-:Y:S01]  /*36a0*/  @P0 HADD2.F32 R76, -RZ, R62.reuse.H0_H0 ;  /* 0x2000003eff4c0230 */ /* 0x100fe20000004100 */
[----:B------:R-:W-:Y:S01]  /*36b0*/  FADD.FTZ R109, R109, -R96 ;  /* 0x800000606d6d7221 */ /* 0x000fe20000010000 */
[----:B------:R-:W-:Y:S01]  /*36c0*/  @P0 HADD2.F32 R96, -RZ, R62.H1_H1 ;  /* 0x3000003eff600230 */ /* 0x000fe20000004100 */
[----:B------:R-:W-:-:S02]  /*36d0*/  FADD.FTZ R237, R237, -R248 ;  /* 0x800000f8eded7221 */ /* 0x000fc40000010000 */
[----:B------:R-:W-:Y:S01]  /*36e0*/  FADD.FTZ R111, R106, -R75 ;  /* 0x8000004b6a6f7221 */ /* 0x000fe20000010000 */
[----:B------:R-:W-:Y:S01]  /*36f0*/  @P0 HADD2.F32 R75, -RZ, R61.H1_H1 ;  /* 0x3000003dff4b0230 */ /* 0x000fe20000004100 */
[----:B------:R-:W-:Y:S02]  /*3700*/  FADD.FTZ R95, R108, -R95 ;  /* 0x8000005f6c5f7221 */ /* 0x000fe40000010000 */
[----:B------:R-:W-:Y:S02]  /*3710*/  FADD.FTZ R229, R240, -R219 ;  /* 0x800000dbf0e57221 */ /* 0x000fe40000010000 */
[----:B------:R-:W-:Y:S02]  /*3720*/  FADD.FTZ R241, R241, -R228 ;  /* 0x800000e4f1f17221 */ /* 0x000fe40000010000 */
[----:B------:R-:W-:Y:S01]  /*3730*/  FADD.FTZ R231, R110, -R225 ;  /* 0x800000e16ee77221 */ /* 0x000fe20000010000 */
[----:B------:R-:W-:Y:S01]  /*3740*/  @P0 HADD2.F32 R110, -RZ, R63.H1_H1 ;  /* 0x3000003fff6e0230 */ /* 0x000fe20000004100 */
[----:B------:R-:W-:-:S02]  /*3750*/  FADD.FTZ R233, R242, -R227 ;  /* 0x800000e3f2e97221 */ /* 0x000fc40000010000 */
[----:B------:R-:W-:Y:S02]  /*3760*/  FADD.FTZ R235, R246, -R99 ;  /* 0x80000063f6eb7221 */ /* 0x000fe40000010000 */
[C---:B------:R-:W-:Y:S02]  /*3770*/  FMUL.FTZ R228, R192.reuse, R105 ;  /* 0x00000069c0e47220 */ /* 0x040fe40000410000 */
[C---:B------:R-:W-:Y:S02]  /*3780*/  FMUL.FTZ R227, R192.reuse, R107 ;  /* 0x0000006bc0e37220 */ /* 0x040fe40000410000 */
[----:B------:R-:W-:Y:S02]  /*3790*/  FMUL.FTZ R106, R192, R109 ;  /* 0x0000006dc06a7220 */ /* 0x000fe40000410000 */
[----:B------:R-:W-:Y:S01]  /*37a0*/  @P0 FADD.FTZ R226, R226, R77 ;  /* 0x0000004de2e20221 */ /* 0x000fe20000010000 */
[----:B------:R-:W-:Y:S01]  /*37b0*/  @P0 HADD2.F32 R77, -RZ, R67.H1_H1 ;  /* 0x30000043ff4d0230 */ /* 0x000fe20000004100 */
[----:B------:R-:W-:-:S02]  /*37c0*/  FMUL.FTZ R219, R192, R237 ;  /* 0x000000edc0db7220 */ /* 0x000fc40000410000 */
[C---:B------:R-:W-:Y:S02]  /*37d0*/  FMUL.FTZ R225, R192.reuse, R111 ;  /* 0x0000006fc0e17220 */ /* 0x040fe40000410000 */
[C---:B------:R-:W-:Y:S02]  /*37e0*/  FMUL.FTZ R98, R192.reuse, R239 ;  /* 0x000000efc0627220 */ /* 0x040fe40000410000 */
[C---:B------:R-:W-:Y:S02]  /*37f0*/  FMUL.FTZ R99, R192.reuse, R95 ;  /* 0x0000005fc0637220 */ /* 0x040fe40000410000 */
[C---:B------:R-:W-:Y:S02]  /*3800*/  FMUL.FTZ R105, R192.reuse, R229 ;  /* 0x000000e5c0697220 */ /* 0x040fe40000410000 */
[C---:B------:R-:W-:Y:S02]  /*3810*/  FMUL.FTZ R107, R192.reuse, R241 ;  /* 0x000000f1c06b7220 */ /* 0x040fe40000410000 */
[----:B------:R-:W-:-:S02]  /*3820*/  FMUL.FTZ R108, R192, R231 ;  /* 0x000000e7c06c7220 */ /* 0x000fc40000410000 */
[C---:B------:R-:W-:Y:S02]  /*3830*/  FMUL.FTZ R109, R192.reuse, R233 ;  /* 0x000000e9c06d7220 */ /* 0x040fe40000410000 */
[----:B------:R-:W-:Y:S02]  /*3840*/  FMUL.FTZ R192, R192, R235 ;  /* 0x000000ebc0c07220 */ /* 0x000fe40000410000 */
[----:B------:R-:W-:Y:S01]  /*3850*/  @P0 FADD.FTZ R219, R219, R76 ;  /* 0x0000004cdbdb0221 */ /* 0x000fe20000010000 */
[--C-:B------:R-:W-:Y:S01]  /*3860*/  @P0 HADD2.F32 R76, -RZ, R64.reuse.H1_H1 ;  /* 0x30000040ff4c0230 */ /* 0x100fe20000004100 */
[----:B------:R-:W-:Y:S01]  /*3870*/  @P0 FADD.FTZ R225, R225, R96 ;  /* 0x00000060e1e10221 */ /* 0x000fe20000010000 */
[--C-:B------:R-:W-:Y:S01]  /*3880*/  @P0 HADD2.F32 R96, -RZ, R65.reuse.H0_H0 ;  /* 0x20000041ff600230 */ /* 0x100fe20000004100 */
[----:B------:R-:W-:Y:S01]  /*3890*/  @P0 FADD.FTZ R192, R192, R77 ;  /* 0x0000004dc0c00221 */ /* 0x000fe20000010000 */
[----:B------:R-:W-:Y:S01]  /*38a0*/  @P0 HADD2.F32 R77, -RZ, R65.H1_H1 ;  /* 0x30000041ff4d0230 */ /* 0x000fe20000004100 */
[----:B------:R-:W-:Y:S01]  /*38b0*/  @P0 FADD.FTZ R228, R228, R75 ;  /* 0x0000004be4e40221 */ /* 0x000fe20000010000 */
[----:B------:R-:W-:Y:S01]  /*38c0*/  @P0 HADD2.F32 R75, -RZ, R64.H0_H0 ;  /* 0x20000040ff4b0230 */ /* 0x000fe20000004100 */
[----:B------:R-:W-:Y:S01]  /*38d0*/  @P0 FADD.FTZ R99, R99, R76 ;  /* 0x0000004c63630221 */ /* 0x000fe20000010000 */
[--C-:B------:R-:W-:Y:S01]  /*38e0*/  @P0 HADD2.F32 R76, -RZ, R66.reuse.H0_H0 ;  /* 0x20000042ff4c0230 */ /* 0x100fe20000004100 */
[----:B------:R-:W-:Y:S01]  /*38f0*/  @P0 FADD.FTZ R105, R105, R96 ;  /* 0x0000006069690221 */ /* 0x000fe20000010000 */
[----:B------:R-:W-:Y:S01]  /*3900*/  @P0 HADD2.F32 R96, -RZ, R67.H0_H0 ;  /* 0x20000043ff600230 */ /* 0x000fe20000004100 */
[----:B------:R-:W-:Y:S01]  /*3910*/  @P0 FADD.FTZ R106, R106, R77 ;  /* 0x0000004d6a6a0221 */ /* 0x000fe20000010000 */
[----:B------:R-:W-:Y:S01]  /*3920*/  @P0 HADD2.F32 R77, -RZ, R66.H1_H1 ;  /* 0x30000042ff4d0230 */ /* 0x000fe20000004100 */
[----:B------:R-:W-:-:S02]  /*3930*/  @P0 FADD.FTZ R227, R227, R110 ;  /* 0x0000006ee3e30221 */ /* 0x000fc40000010000 */
[----:B------:R-:W-:Y:S02]  /*3940*/  @P0 FADD.FTZ R98, R98, R75 ;  /* 0x0000004b62620221 */ /* 0x000fe40000010000 */
[----:B------:R-:W-:Y:S02]  /*3950*/  @P0 FADD.FTZ R107, R107, R76 ;  /* 0x0000004c6b6b0221 */ /* 0x000fe40000010000 */
[----:B------:R-:W-:Y:S02]  /*3960*/  @P0 FADD.FTZ R108, R108, R77 ;  /* 0x0000004d6c6c0221 */ /* 0x000fe40000010000 */
[----:B------:R-:W-:Y:S01]  /*3970*/  @P0 FADD.FTZ R109, R109, R96 ;  /* 0x000000606d6d0221 */ /* 0x000fe20000010000 */
[----:B------:R-:W-:Y:S01]  /*3980*/  ISETP.NE.U32.AND P0, PT, RZ, c[0x0][0x258], PT ;  /* 0x00009600ff007a0c */ /* 0x000fe20003f05070 */
[-C--:B------:R-:W-:Y:S02]  /*3990*/  FMUL.FTZ R75, R228, R189.reuse ;  /* 0x000000bde44b7220 */ /* 0x080fe40000410000 */
[----:B------:R-:W-:Y:S01]  /*39a0*/  FMUL.FTZ R76, R219, R189 ;  /* 0x000000bddb4c7220 */ /* 0x000fe20000410000 */
[----:B------:R-:W-:Y:S01]  /*39b0*/  ISETP.NE.AND.EX P0, PT, RZ, c[0x0][0x25c], PT, P0 ;  /* 0x00009700ff007a0c */ /* 0x000fe20003f05300 */
[----:B------:R-:W-:-:S02]  /*39c0*/  FMUL.FTZ R75, R75, c[0x0][0x1e8] ;  /* 0x00007a004b4b7a20 */ /* 0x000fc40000410000 */
        /* <DEDUP_REMOVED lines=10> */
[----:B------:R-:W-:-:S02]  /*3a70*/  @P0 F2FP.PACK_AB R195, RZ, R195 ;  /* 0x000000c3ffc3023e */ /* 0x000fc400000000ff */
[----:B------:R-:W-:Y:S01]  /*3a80*/  FSEL R111, R77, RZ, P4 ;  /* 0x000000ff4d6f7208 */ /* 0x000fe20002000000 */
[-C--:B------:R-:W-:Y:S01]  /*3a90*/  FMUL.FTZ R77, R98, R189.reuse ;  /* 0x000000bd624d7220 */ /* 0x080fe20000410000 */
[----:B------:R-:W-:Y:S01]  /*3aa0*/  FSEL R231, R75, RZ, P5 ;  /* 0x000000ff4be77208 */ /* 0x000fe20002800000 */
[----:B------:R-:W-:Y:S01]  /*3ab0*/  FMUL.FTZ R75, R105, R189 ;  /* 0x000000bd694b7220 */ /* 0x000fe20000410000 */
[----:B------:R-:W-:Y:S01]  /*3ac0*/  @P0 PRMT R68, R195, 0x7610, R68 ;  /* 0x00007610c3440816 */ /* 0x000fe20000000044 */
[----:B------:R-:W-:Y:S01]  /*3ad0*/  HFMA2.MMA R195, -RZ, RZ, 0, 9.5367431640625e-07 ;  /* 0x00000010ffc37435 */ /* 0x000fe200000001ff */
[----:B------:R-:W-:Y:S01]  /*3ae0*/  @P0 F2FP.PACK_AB R73, RZ, R73 ;  /* 0x00000049ff49023e */ /* 0x000fe200000000ff */
[----:B------:R-:W-:Y:S01]  /*3af0*/  FMUL.FTZ R76, R76, c[0x0][0x1e8] ;  /* 0x00007a004c4c7a20 */ /* 0x000fe20000410000 */
[----:B------:R-:W-:Y:S01]  /*3b00*/  @P0 F2FP.PACK_AB R208, RZ, R208 ;  /* 0x000000d0ffd0023e */ /* 0x000fe200000000ff */
[----:B------:R-:W-:Y:S01]  /*3b10*/  FMUL.FTZ R77, R77, c[0x0][0x1e8] ;  /* 0x00007a004d4d7a20 */ /* 0x000fe20000410000 */
[----:B------:R-:W-:Y:S01]  /*3b20*/  @P0 F2FP.PACK_AB R209, RZ, R209 ;  /* 0x000000d1ffd1023e */ /* 0x000fe200000000ff */
[----:B------:R-:W-:Y:S01]  /*3b30*/  FMUL.FTZ R75, R75, c[0x0][0x1e8] ;  /* 0x00007a004b4b7a20 */ /* 0x000fe20000410000 */
[----:B------:R-:W-:-:S02]  /*3b40*/  LOP3.LUT P4, RZ, R78, 0xff0000, RZ, 0xc0, !PT ;  /* 0x00ff00004eff7812 */ /* 0x000fc4000788c0ff */
[----:B------:R-:W-:Y:S02]  /*3b50*/  @P0 F2FP.PACK_AB R201, RZ, R201 ;  /* 0x000000c9ffc9023e */ /* 0x000fe400000000ff */
[----:B------:R-:W-:Y:S02]  /*3b60*/  @P0 F2FP.PACK_AB R206, RZ, R206 ;  /* 0x000000ceffce023e */ /* 0x000fe400000000ff */
[----:B------:R-:W-:Y:S02]  /*3b70*/  @P0 F2FP.PACK_AB R207, RZ, R207 ;  /* 0x000000cfffcf023e */ /* 0x000fe400000000ff */
[----:B------:R-:W-:Y:S02]  /*3b80*/  @P0 F2FP.PACK_AB R205, RZ, R205 ;  /* 0x000000cdffcd023e */ /* 0x000fe400000000ff */
        /* <DEDUP_REMOVED lines=16> */
[----:B------:R-:W-:Y:S02]  /*3c90*/  @P0 F2FP.PACK_AB R198, RZ, R198 ;  /* 0x000000c6ffc6023e */ /* 0x000fe400000000ff */
[----:B------:R-:W-:Y:S01]  /*3ca0*/  @P0 F2FP.PACK_AB R84, RZ, R84 ;  /* 0x00000054ff54023e */ /* 0x000fe200000000ff */
[----:B------:R0:W-:Y:S01]  /*3cb0*/  @P0 STG.E.128 [R78.64], R68 ;  /* 0x000000444e000986 */ /* 0x0001e2000c101d04 */
[----:B------:R-:W-:Y:S02]  /*3cc0*/  @P0 F2FP.PACK_AB R212, RZ, R212 ;  /* 0x000000d4ffd4023e */ /* 0x000fe400000000ff */
[----:B------:R-:W-:Y:S02]  /*3cd0*/  @P0 F2FP.PACK_AB R214, RZ, R214 ;  /* 0x000000d6ffd6023e */ /* 0x000fe400000000ff */
[----:B------:R-:W-:Y:S01]  /*3ce0*/  LEA.HI.SX32 R97, R97, R76, 0x1d ;  /* 0x0000004c61617211 */ /* 0x000fe200078feaff */
[----:B------:R-:W-:Y:S01]  /*3cf0*/  IMAD.WIDE.U32 R76, R188, R195, c[0x0][0x248] ;  /* 0x00009200bc4c7625 */ /* 0x000fe200078e00c3 */
[----:B------:R-:W-:-:S02]  /*3d00*/  F2FP.PACK_AB R75, R74, R204 ;  /* 0x000000cc4a4b723e */ /* 0x000fc400000000ff */
[----:B------:R-:W-:Y:S02]  /*3d10*/  F2FP.PACK_AB R74, R202, R203 ;  /* 0x000000cbca4a723e */ /* 0x000fe400000000ff */
[----:B------:R-:W-:Y:S02]  /*3d20*/  F2FP.PACK_AB R73, R199, R200 ;  /* 0x000000c8c749723e */ /* 0x000fe400000000ff */
[----:B------:R-:W-:Y:S02]  /*3d30*/  @P0 F2FP.PACK_AB R197, RZ, R197 ;  /* 0x000000c5ffc5023e */ /* 0x000fe400000000ff */
[----:B------:R-:W-:Y:S01]  /*3d40*/  @P0 F2FP.PACK_AB R221, RZ, R221 ;  /* 0x000000ddffdd023e */ /* 0x000fe200000000ff */
[----:B------:R1:W-:Y:S01]  /*3d50*/  STG.E.128 [R76.64], R72 ;  /* 0x000000484c007986 */ /* 0x0003e2000c101d04 */
[----:B------:R-:W-:Y:S01]  /*3d60*/  @P0 F2FP.PACK_AB R220, RZ, R220 ;  /* 0x000000dcffdc023e */ /* 0x000fe200000000ff */
[----:B0-----:R-:W-:Y:S01]  /*3d70*/  IMAD.WIDE.U32 R78, R191, R195, c[0x0][0x248] ;  /* 0x00009200bf4e7625 */ /* 0x001fe200078e00c3 */
[----:B------:R-:W-:-:S02]  /*3d80*/  @P0 F2FP.PACK_AB R215, RZ, R215 ;  /* 0x000000d7ffd7023e */ /* 0x000fc400000000ff */
        /* <DEDUP_REMOVED lines=9> */
[----:B------:R-:W-:Y:S02]  /*3e20*/  @P0 F2FP.PACK_AB R83, RZ, R83 ;  /* 0x00000053ff53023e */ /* 0x000fe400000000ff */
[----:B------:R-:W-:Y:S01]  /*3e30*/  @P0 F2FP.PACK_AB R81, RZ, R81 ;  /* 0x00000051ff51023e */ /* 0x000fe200000000ff */
[----:B------:R0:W-:Y:S01]  /*3e40*/  @P0 STG.E.128 [R76.64], R68 ;  /* 0x000000444c000986 */ /* 0x0001e2000c101d04 */
[----:B------:R-:W-:Y:S02]  /*3e50*/  @P0 F2FP.PACK_AB R104, RZ, R104 ;  /* 0x00000068ff68023e */ /* 0x000fe400000000ff */
[----:B------:R-:W-:-:S02]  /*3e60*/  @P0 F2FP.PACK_AB R217, RZ, R217 ;  /* 0x000000d9ffd9023e */ /* 0x000fc400000000ff */
[----:B------:R-:W-:Y:S02]  /*3e70*/  @P0 F2FP.PACK_AB R85, RZ, R85 ;  /* 0x00000055ff55023e */ /* 0x000fe400000000ff */
[----:B------:R-:W-:Y:S02]  /*3e80*/  @P0 F2FP.PACK_AB R102, RZ, R102 ;  /* 0x00000066ff66023e */ /* 0x000fe400000000ff */
[----:B------:R-:W-:Y:S02]  /*3e90*/  @P0 F2FP.PACK_AB R223, RZ, R223 ;  /* 0x000000dfffdf023e */ /* 0x000fe400000000ff */
[----:B------:R-:W-:Y:S02]  /*3ea0*/  @P0 F2FP.PACK_AB R218, RZ, R218 ;  /* 0x000000daffda023e */ /* 0x000fe400000000ff */
[----:B------:R-:W-:Y:S02]  /*3eb0*/  F2FP.PACK_AB R75, R213, R222 ;  /* 0x000000ded54b723e */ /* 0x000fe400000000ff */
[----:B------:R-:W-:-:S02]  /*3ec0*/  F2FP.PACK_AB R74, R210, R211 ;  /* 0x000000d3d24a723e */ /* 0x000fc400000000ff */
[----:B------:R-:W-:Y:S01]  /*3ed0*/  F2FP.PACK_AB R73, R86, R87 ;  /* 0x000000575649723e */ /* 0x000fe200000000ff */
[CC--:B0-----:R-:W-:Y:S01]  /*3ee0*/  @P0 IMAD.WIDE.U32 R76, R190.reuse, R195.reuse, c[0x0][0x258] ;  /* 0x00009600be4c0625 */ /* 0x0c1fe200078e00c3 */
[----:B------:R-:W-:Y:S02]  /*3ef0*/  @P0 PRMT R68, R83, 0x7610, R68 ;  /* 0x0000761053440816 */ /* 0x000fe40000000044 */
[----:B------:R-:W-:Y:S01]  /*3f00*/  @P0 PRMT R69, R81, 0x7610, R69 ;  /* 0x0000761051450816 */ /* 0x000fe20000000045 */
[----:B------:R-:W-:Y:S01]  /*3f10*/  IMAD.WIDE.U32 R190, R190, R195, c[0x0][0x248] ;  /* 0x00009200bebe7625 */ /* 0x000fe200078e00c3 */
[----:B------:R-:W-:Y:S02]  /*3f20*/  @P0 PRMT R70, R104, 0x7610, R70 ;  /* 0x0000761068460816 */ /* 0x000fe40000000046 */
[----:B------:R-:W-:Y:S02]  /*3f30*/  @P0 PRMT R71, R217, 0x7610, R71 ;  /* 0x00007610d9470816 */ /* 0x000fe40000000047 */
[----:B------:R-:W-:-:S02]  /*3f40*/  F2FP.PACK_AB R72, R196, R194 ;  /* 0x000000c2c448723e */ /* 0x000fc400000000ff */
[----:B------:R-:W-:Y:S02]  /*3f50*/  @P0 PRMT R68, R68, 0x5410, R85 ;  /* 0x0000541044440816 */ /* 0x000fe40000000055 */
[----:B------:R-:W-:Y:S01]  /*3f60*/  @P0 PRMT R69, R69, 0x5410, R102 ;  /* 0x0000541045450816 */ /* 0x000fe20000000066 */
[----:B------:R0:W-:Y:S01]  /*3f70*/  STG.E.128 [R78.64], R72 ;  /* 0x000000484e007986 */ /* 0x0001e2000c101d04 */
[----:B------:R-:W-:Y:S02]  /*3f80*/  @P0 PRMT R70, R70, 0x5410, R223 ;  /* 0x0000541046460816 */ /* 0x000fe400000000df */
[----:B------:R-:W-:Y:S02]  /*3f90*/  @P0 PRMT R71, R71, 0x5410, R218 ;  /* 0x0000541047470816 */ /* 0x000fe400000000da */
[----:B------:R-:W-:Y:S02]  /*3fa0*/  @P0 F2FP.PACK_AB R90, RZ, R90 ;  /* 0x0000005aff5a023e */ /* 0x000fe400000000ff */
[----:B------:R-:W-:Y:S01]  /*3fb0*/  @P0 F2FP.PACK_AB R93, RZ, R93 ;  /* 0x0000005dff5d023e */ /* 0x000fe200000000ff */
[----:B------:R1:W-:Y:S01]  /*3fc0*/  @P0 STG.E.128 [R76.64], R68 ;  /* 0x000000444c000986 */ /* 0x0003e2000c101d04 */
[----:B------:R-:W-:-:S02]  /*3fd0*/  @P0 F2FP.PACK_AB R219, RZ, R219 ;  /* 0x000000dbffdb023e */ /* 0x000fc400000000ff */
[----:B------:R-:W-:Y:S02]  /*3fe0*/  @P0 F2FP.PACK_AB R226, RZ, R226 ;  /* 0x000000e2ffe2023e */ /* 0x000fe400000000ff */
[----:B------:R-:W-:Y:S02]  /*3ff0*/  @P0 F2FP.PACK_AB R91, RZ, R91 ;  /* 0x0000005bff5b023e */ /* 0x000fe400000000ff */
[----:B------:R-:W-:Y:S02]  /*4000*/  @P0 F2FP.PACK_AB R228, RZ, R228 ;  /* 0x000000e4ffe4023e */ /* 0x000fe400000000ff */
[----:B------:R-:W-:Y:S02]  /*4010*/  @P0 F2FP.PACK_AB R225, RZ, R225 ;  /* 0x000000e1ffe1023e */ /* 0x000fe400000000ff */
[----:B0-----:R-:W-:Y:S02]  /*4020*/  F2FP.PACK_AB R75, R216, R224 ;  /* 0x000000e0d84b723e */ /* 0x001fe400000000ff */
[----:B------:R-:W-:-:S02]  /*4030*/  F2FP.PACK_AB R74, R101, R103 ;  /* 0x00000067654a723e */ /* 0x000fc400000000ff */
[----:B------:R-:W-:Y:S02]  /*4040*/  F2FP.PACK_AB R73, R100, R92 ;  /* 0x0000005c6449723e */ /* 0x000fe400000000ff */
[----:B------:R-:W-:Y:S02]  /*4050*/  F2FP.PACK_AB R72, R82, R80 ;  /* 0x000000505248723e */ /* 0x000fe400000000ff */
[----:B------:R-:W-:Y:S02]  /*4060*/  @P0 IADD3 R78, R188, 0x60, RZ ;  /* 0x00000060bc4e0810 */ /* 0x000fe40007ffe0ff */
[----:B------:R-:W-:Y:S01]  /*4070*/  @P0 F2FP.PACK_AB R227, RZ, R227 ;  /* 0x000000e3ffe3023e */ /* 0x000fe200000000ff */
        /* <DEDUP_REMOVED lines=12> */
[----:B0-----:R-:W-:Y:S02]  /*4140*/  F2FP.PACK_AB R75, R230, R231 ;  /* 0x000000e7e64b723e */ /* 0x001fe400000000ff */
[----:B------:R-:W-:Y:S01]  /*4150*/  F2FP.PACK_AB R74, R111, R229 ;  /* 0x000000e56f4a723e */ /* 0x000fe200000000ff */
[----:B------:R0:W-:Y:S01]  /*4160*/  @P0 STG.E.128 [R78.64], R68 ;  /* 0x000000444e000986 */ /* 0x0001e2000c101d04 */
[----:B------:R-:W-:Y:S02]  /*4170*/  F2FP.PACK_AB R73, R110, R94 ;  /* 0x0000005e6e49723e */ /* 0x000fe400000000ff */
[----:B------:R-:W-:Y:S02]  /*4180*/  F2FP.PACK_AB R72, R89, R88 ;  /* 0x000000585948723e */ /* 0x000fe400000000ff */
[----:B------:R-:W-:Y:S01]  /*4190*/  @P0 F2FP.PACK_AB R80, RZ, R106 ;  /* 0x0000006aff50023e */ /* 0x000fe200000000ff */
[----:B------:R-:W-:Y:S01]  /*41a0*/  FMUL.FTZ R106, R106, R189 ;  /* 0x000000bd6a6a7220 */ /* 0x000fe20000410000 */
[----:B------:R-:W-:Y:S01]  /*41b0*/  @P0 F2FP.PACK_AB R81, RZ, R108 ;  /* 0x0000006cff51023e */ /* 0x000fe200000000ff */
[----:B------:R1:W-:Y:S01]  /*41c0*/  STG.E.128 [R76.64], R72 ;  /* 0x000000484c007986 */ /* 0x0003e2000c101d04 */
[----:B------:R-:W-:Y:S01]  /*41d0*/  @P0 F2FP.PACK_AB R82, RZ, R109 ;  /* 0x0000006dff52023e */ /* 0x000fe200000000ff */
[-C--:B------:R-:W-:Y:S01]  /*41e0*/  FMUL.FTZ R108, R108, R189.reuse ;  /* 0x000000bd6c6c7220 */ /* 0x080fe20000410000 */
[----:B------:R-:W-:Y:S01]  /*41f0*/  @P0 F2FP.PACK_AB R98, RZ, R98 ;  /* 0x00000062ff62023e */ /* 0x000fe200000000ff */
[----:B------:R-:W-:Y:S01]  /*4200*/  FMUL.FTZ R109, R109, R189 ;  /* 0x000000bd6d6d7220 */ /* 0x000fe20000410000 */
[----:B------:R-:W-:Y:S01]  /*4210*/  @P0 F2FP.PACK_AB R105, RZ, R105 ;  /* 0x00000069ff69023e */ /* 0x000fe200000000ff */
[----:B------:R-:W-:-:S02]  /*4220*/  FMUL.FTZ R108, R108, c[0x0][0x1e8] ;  /* 0x00007a006c6c7a20 */ /* 0x000fc40000410000 */
[----:B------:R-:W-:Y:S01]  /*4230*/  FMUL.FTZ R109, R109, c[0x0][0x1e8] ;  /* 0x00007a006d6d7a20 */ /* 0x000fe20000410000 */
[----:B0-----:R-:W-:Y:S01]  /*4240*/  @P0 F2FP.PACK_AB R79, RZ, R107 ;  /* 0x0000006bff4f023e */ /* 0x001fe200000000ff */
[----:B------:R-:W-:Y:S01]  /*4250*/  FMUL.FTZ R107, R107, R189 ;  /* 0x000000bd6b6b7220 */ /* 0x000fe20000410000 */
[----:B------:R-:W-:Y:S01]  /*4260*/  @P0 PRMT R68, R98, 0x7610, R68 ;  /* 0x0000761062440816 */ /* 0x000fe20000000044 */
[----:B------:R-:W-:Y:S01]  /*4270*/  FMUL.FTZ R106, R106, c[0x0][0x1e8] ;  /* 0x00007a006a6a7a20 */ /* 0x000fe20000410000 */
[----:B------:R-:W-:Y:S01]  /*4280*/  @P0 PRMT R69, R105, 0x7610, R69 ;  /* 0x0000761069450816 */ /* 0x000fe20000000045 */
[----:B------:R-:W-:Y:S01]  /*4290*/  FMUL.FTZ R107, R107, c[0x0][0x1e8] ;  /* 0x00007a006b6b7a20 */ /* 0x000fe20000410000 */
[----:B------:R-:W-:Y:S02]  /*42a0*/  IADD3 R78, R97, 0x80, RZ ;  /* 0x00000080614e7810 */ /* 0x000fe40007ffe0ff */
[----:B-1----:R-:W-:Y:S01]  /*42b0*/  @P0 F2FP.PACK_AB R77, RZ, R99 ;  /* 0x00000063ff4d023e */ /* 0x002fe200000000ff */
[-C--:B------:R-:W-:Y:S01]  /*42c0*/  FMUL.FTZ R99, R99, R189.reuse ;  /* 0x000000bd63637220 */ /* 0x080fe20000410000 */
[----:B------:R-:W-:Y:S01]  /*42d0*/  FSEL R75, R109, RZ, P2 ;  /* 0x000000ff6d4b7208 */ /* 0x000fe20001000000 */
[----:B------:R-:W-:Y:S01]  /*42e0*/  FMUL.FTZ R189, R192, R189 ;  /* 0x000000bdc0bd7220 */ /* 0x000fe20000410000 */
[----:B------:R-:W-:Y:S01]  /*42f0*/  @P0 F2FP.PACK_AB R192, RZ, R192 ;  /* 0x000000c0ffc0023e */ /* 0x000fe200000000ff */
        /* <DEDUP_REMOVED lines=8> */
[----:B------:R-:W-:Y:S02]  /*4380*/  F2FP.PACK_AB R75, R76, R75 ;  /* 0x0000004b4c4b723e */ /* 0x000fe400000000ff */
        /* <DEDUP_REMOVED lines=8> */
[----:B------:R-:W-:Y:S02]  /*4410*/  F2FP.PACK_AB R74, R83, R74 ;  /* 0x0000004a534a723e */ /* 0x000fe400000000ff */
[----:B------:R-:W-:Y:S01]  /*4420*/  F2FP.PACK_AB R73, R73, R96 ;  /* 0x000000604949723e */ /* 0x000fe200000000ff */
[----:B------:R0:W-:Y:S01]  /*4430*/  @P0 STG.E.128 [R76.64], R68 ;  /* 0x000000444c000986 */ /* 0x0001e2000c101d04 */
[----:B------:R-:W-:-:S02]  /*4440*/  F2FP.PACK_AB R72, R72, R95 ;  /* 0x0000005f4848723e */ /* 0x000fc400000000ff */
[----:B------:R-:W-:-:S03]  /*4450*/  MOV R81, c[0x0][0x160] ;  /* 0x0000580000517a02 */ /* 0x000fc60000000f00 */
[----:B------:R0:W-:Y:S01]  /*4460*/  STG.E.128 [R78.64], R72 ;  /* 0x000000484e007986 */ /* 0x0001e2000c101d04 */
[----:B------:R-:W-:-:S04]  /*4470*/  LEA R146, R81, R146, 0x2 ;  /* 0x0000009251927211 */ /* 0x000fc800078e10ff */
[----:B------:R-:W-:-:S13]  /*4480*/  ISETP.GE.AND P0, PT, R146, c[0x0][0x164], PT ;  /* 0x0000590092007a0c */ /* 0x000fda0003f06270 */
[----:B0-----:R-:W-:Y:S01]  /*4490*/  @P0 CALL.REL.NOINC `(.L_x_2406) ;  /* 0x0000001000000944 */ /* 0x001fe20003c00000 */
[----:B------:R-:W-:Y:S05]  /*44a0*/  BRA `(.L_x_2407) ;  /* 0xffffc43000007947 */ /* 0x000fea000383ffff */
.L_x_2406:
[----:B------:R-:W-:Y:S05]  /*44b0*/  BSYNC B1 ;  /* 0x0000000000017941 */ /* 0x000fea0003800000 */
.L_x_2403:
        /* <DEDUP_REMOVED lines=60> */
.L_x_2402:
[----:B------:R-:W-:Y:S05]  /*4880*/  BSYNC B0 ;  /* 0x0000000000007941 */ /* 0x000fea0003800000 */
.L_x_2400:
        /* <DEDUP_REMOVED lines=219> */
.L_x_2404:
[----:B------:R-:W-:Y:S01]  /*5640*/  HFMA2.MMA R244, -RZ, RZ, 0, 5.9604644775390625e-08 ;  /* 0x00000001fff47435 */ /* 0x000fe200000001ff */
[----:B------:R-:W-:-:S02]  /*5650*/  MOV R245, R248 ;  /* 0x000000f800f57202 */ /* 0x000fc40000000f00 */
[----:B------:R-:W-:Y:S02]  /*5660*/  MOV R243, 0x1f ;  /* 0x0000001f00f37802 */ /* 0x000fe40000000f00 */
[----:B------:R-:W-:Y:S02]  /*5670*/  MOV R111, 0xffffffff ;  /* 0xffffffff006f7802 */ /* 0x000fe40000000f00 */
[----:B------:R-:W-:Y:S02]  /*5680*/  MOV R247, 0x56a0 ;  /* 0x000056a000f77802 */ /* 0x000fe40000000f00 */
[----:B-----5:R-:W-:Y:S05]  /*5690*/  CALL.REL.NOINC `($__internal_29_$__cuda_sm70_shflsync_bfly_p) ;  /* 0x0000046000007944 */ /* 0x020fea0003c00000 */
[----:B-1----:R-:W-:Y:S01]  /*56a0*/  MOV R250, R243 ;  /* 0x000000f300fa7202 */ /* 0x002fe20000000f00 */
[----:B------:R-:W-:Y:S05]  /*56b0*/  BRA `(.L_x_2408) ;  /* 0xffffcd2000007947 */ /* 0x000fea000383ffff */
.L_x_2405:
[----:B------:R-:W-:Y:S01]  /*56c0*/  HFMA2.MMA R244, -RZ, RZ, 0, 5.9604644775390625e-08 ;  /* 0x00000001fff47435 */ /* 0x000fe200000001ff */
[----:B------:R-:W-:Y:S02]  /*56d0*/  MOV R245, R249 ;  /* 0x000000f900f57202 */ /* 0x000fe40000000f00 */
[----:B------:R-:W-:Y:S02]  /*56e0*/  MOV R243, 0x1f ;  /* 0x0000001f00f37802 */ /* 0x000fe40000000f00 */
[----:B------:R-:W-:-:S02]  /*56f0*/  MOV R111, 0xffffffff ;  /* 0xffffffff006f7802 */ /* 0x000fc40000000f00 */
[----:B------:R-:W-:Y:S02]  /*5700*/  MOV R247, 0x5720 ;  /* 0x0000572000f77802 */ /* 0x000fe40000000f00 */
[----:B01---5:R-:W-:Y:S05]  /*5710*/  CALL.REL.NOINC `($__internal_29_$__cuda_sm70_shflsync_bfly_p) ;  /* 0x000003e000007944 */ /* 0x023fea0003c00000 */
[----:B------:R-:W-:Y:S01]  /*5720*/  FADD.FTZ R248, R248, R250 ;  /* 0x000000faf8f87221 */ /* 0x000fe20000010000 */
[----:B------:R-:W-:Y:S01]  /*5730*/  HFMA2.MMA R244, -RZ, RZ, 0, 1.1920928955078125e-07 ;  /* 0x00000002fff47435 */ /* 0x000fe200000001ff */
[----:B-1----:R-:W-:Y:S01]  /*5740*/  FADD.FTZ R249, R249, R243 ;  /* 0x000000f3f9f97221 */ /* 0x002fe20000010000 */
[----:B------:R-:W-:Y:S02]  /*5750*/  MOV R243, 0x1f ;  /* 0x0000001f00f37802 */ /* 0x000fe40000000f00 */
[----:B------:R-:W-:Y:S02]  /*5760*/  MOV R111, 0xffffffff ;  /* 0xffffffff006f7802 */ /* 0x000fe40000000f00 */
[----:B------:R-:W-:Y:S02]  /*5770*/  MOV R245, R248 ;  /* 0x000000f800f57202 */ /* 0x000fe40000000f00 */
[----:B------:R-:W-:Y:S02]  /*5780*/  MOV R247, 0x57a0 ;  /* 0x000057a000f77802 */ /* 0x000fe40000000f00 */
[----:B------:R-:W-:Y:S05]  /*5790*/  CALL.REL.NOINC `($__internal_29_$__cuda_sm70_shflsync_bfly_p) ;  /* 0x0000036000007944 */ /* 0x000fea0003c00000 */
[----:B------:R-:W-:Y:S01]  /*57a0*/  HFMA2.MMA R244, -RZ, RZ, 0, 1.1920928955078125e-07 ;  /* 0x00000002fff47435 */ /* 0x000fe200000001ff */
[----:B-1----:R-:W-:-:S02]  /*57b0*/  MOV R250, R243 ;  /* 0x000000f300fa7202 */ /* 0x002fc40000000f00 */
[----:B------:R-:W-:Y:S02]  /*57c0*/  MOV R245, R249 ;  /* 0x000000f900f57202 */ /* 0x000fe40000000f00 */
[----:B------:R-:W-:Y:S02]  /*57d0*/  MOV R243, 0x1f ;  /* 0x0000001f00f37802 */ /* 0x000fe40000000f00 */
[----:B------:R-:W-:Y:S02]  /*57e0*/  MOV R111, 0xffffffff ;  /* 0xffffffff006f7802 */ /* 0x000fe40000000f00 */
[----:B------:R-:W-:Y:S02]  /*57f0*/  MOV R247, 0x5810 ;  /* 0x0000581000f77802 */ /* 0x000fe40000000f00 */
[----:B------:R-:W-:Y:S05]  /*5800*/  CALL.REL.NOINC `($__internal_29_$__cuda_sm70_shflsync_bfly_p) ;  /* 0x000002f000007944 */ /* 0x000fea0003c00000 */
[----:B------:R-:W-:Y:S01]  /*5810*/  FADD.FTZ R248, R250, R248 ;  /* 0x000000f8faf87221 */ /* 0x000fe20000010000 */
[----:B------:R-:W-:Y:S01]  /*5820*/  HFMA2.MMA R244, -RZ, RZ, 0, 2.384185791015625e-07 ;  /* 0x00000004fff47435 */ /* 0x000fe200000001ff */
[----:B-1----:R-:W-:Y:S01]  /*5830*/  FADD.FTZ R249, R249, R243 ;  /* 0x000000f3f9f97221 */ /* 0x002fe20000010000 */
[----:B------:R-:W-:Y:S02]  /*5840*/  MOV R243, 0x1f ;  /* 0x0000001f00f37802 */ /* 0x000fe40000000f00 */
[----:B------:R-:W-:-:S02]  /*5850*/  MOV R111, 0xffffffff ;  /* 0xffffffff006f7802 */ /* 0x000fc40000000f00 */
[----:B------:R-:W-:Y:S02]  /*5860*/  MOV R245, R248 ;  /* 0x000000f800f57202 */ /* 0x000fe40000000f00 */
[----:B------:R-:W-:Y:S02]  /*5870*/  MOV R247, 0x5890 ;  /* 0x0000589000f77802 */ /* 0x000fe40000000f00 */
[----:B------:R-:W-:Y:S05]  /*5880*/  CALL.REL.NOINC `($__internal_29_$__cuda_sm70_shflsync_bfly_p) ;  /* 0x0000027000007944 */ /* 0x000fea0003c00000 */
[----:B------:R-:W-:Y:S01]  /*5890*/  HFMA2.MMA R244, -RZ, RZ, 0, 2.384185791015625e-07 ;  /* 0x00000004fff47435 */ /* 0x000fe200000001ff */
[----:B-1----:R-:W-:Y:S02]  /*58a0*/  MOV R250, R243 ;  /* 0x000000f300fa7202 */ /* 0x002fe40000000f00 */
[----:B------:R-:W-:Y:S02]  /*58b0*/  MOV R245, R249 ;  /* 0x000000f900f57202 */ /* 0x000fe40000000f00 */
[----:B------:R-:W-:Y:S02]  /*58c0*/  MOV R243, 0x1f ;  /* 0x0000001f00f37802 */ /* 0x000fe40000000f00 */
[----:B------:R-:W-:Y:S02]  /*58d0*/  MOV R111, 0xffffffff ;  /* 0xffffffff006f7802 */ /* 0x000fe40000000f00 */
[----:B------:R-:W-:-:S02]  /*58e0*/  MOV R247, 0x5900 ;  /* 0x0000590000f77802 */ /* 0x000fc40000000f00 */
[----:B------:R-:W-:Y:S05]  /*58f0*/  CALL.REL.NOINC `($__internal_29_$__cuda_sm70_shflsync_bfly_p) ;  /* 0x0000020000007944 */ /* 0x000fea0003c00000 */
[----:B------:R-:W-:Y:S01]  /*5900*/  FADD.FTZ R248, R250, R248 ;  /* 0x000000f8faf87221 */ /* 0x000fe20000010000 */
[----:B------:R-:W-:Y:S01]  /*5910*/  HFMA2.MMA R244, -RZ, RZ, 0, 4.76837158203125e-07 ;  /* 0x00000008fff47435 */ /* 0x000fe200000001ff */
[----:B-1----:R-:W-:Y:S01]  /*5920*/  FADD.FTZ R249, R249, R243 ;  /* 0x000000f3f9f97221 */ /* 0x002fe20000010000 */
[----:B------:R-:W-:-:S02]  /*5930*/  MOV R243, 0x1f ;  /* 0x0000001f00f37802 */ /* 0x000fc40000000f00 */
[----:B------:R-:W-:Y:S02]  /*5940*/  MOV R111, 0xffffffff ;  /* 0xffffffff006f7802 */ /* 0x000fe40000000f00 */
[----:B------:R-:W-:Y:S02]  /*5950*/  MOV R245, R248 ;  /* 0x000000f800f57202 */ /* 0x000fe40000000f00 */
[----:B------:R-:W-:Y:S02]  /*5960*/  MOV R247, 0x5980 ;  /* 0x0000598000f77802 */ /* 0x000fe40000000f00 */
[----:B------:R-:W-:Y:S05]  /*5970*/  CALL.REL.NOINC `($__internal_29_$__cuda_sm70_shflsync_bfly_p) ;  /* 0x0000018000007944 */ /* 0x000fea0003c00000 */
[----:B------:R-:W-:Y:S01]  /*5980*/  HFMA2.MMA R244, -RZ, RZ, 0, 4.76837158203125e-07 ;  /* 0x00000008fff47435 */ /* 0x000fe200000001ff */
[----:B-1----:R-:W-:Y:S02]  /*5990*/  MOV R250, R243 ;  /* 0x000000f300fa7202 */ /* 0x002fe40000000f00 */
[----:B------:R-:W-:Y:S02]  /*59a0*/  MOV R245, R249 ;  /* 0x000000f900f57202 */ /* 0x000fe40000000f00 */
[----:B------:R-:W-:Y:S02]  /*59b0*/  MOV R243, 0x1f ;  /* 0x0000001f00f37802 */ /* 0x000fe40000000f00 */
[----:B------:R-:W-:-:S02]  /*59c0*/  MOV R111, 0xffffffff ;  /* 0xffffffff006f7802 */ /* 0x000fc40000000f00 */
[----:B------:R-:W-:Y:S02]  /*59d0*/  MOV R247, 0x59f0 ;  /* 0x000059f000f77802 */ /* 0x000fe40000000f00 */
[----:B------:R-:W-:Y:S05]  /*59e0*/  CALL.REL.NOINC `($__internal_29_$__cuda_sm70_shflsync_bfly_p) ;  /* 0x0000011000007944 */ /* 0x000fea0003c00000 */
[----:B------:R-:W-:Y:S01]  /*59f0*/  FADD.FTZ R248, R250, R248 ;  /* 0x000000f8faf87221 */ /* 0x000fe20000010000 */
[----:B------:R-:W-:Y:S01]  /*5a00*/  HFMA2.MMA R244, -RZ, RZ, 0, 9.5367431640625e-07 ;  /* 0x00000010fff47435 */ /* 0x000fe200000001ff */
[----:B-1----:R-:W-:Y:S01]  /*5a10*/  FADD.FTZ R249, R249, R243 ;  /* 0x000000f3f9f97221 */ /* 0x002fe20000010000 */
[----:B------:R-:W-:Y:S02]  /*5a20*/  MOV R243, 0x1f ;  /* 0x0000001f00f37802 */ /* 0x000fe40000000f00 */
[----:B------:R-:W-:Y:S02]  /*5a30*/  MOV R111, 0xffffffff ;  /* 0xffffffff006f7802 */ /* 0x000fe40000000f00 */
[----:B------:R-:W-:Y:S02]  /*5a40*/  MOV R245, R248 ;  /* 0x000000f800f57202 */ /* 0x000fe40000000f00 */
[----:B------:R-:W-:Y:S02]  /*5a50*/  MOV R247, 0x5a70 ;  /* 0x00005a7000f77802 */ /* 0x000fe40000000f00 */
[----:B------:R-:W-:Y:S05]  /*5a60*/  CALL.REL.NOINC `($__internal_29_$__cuda_sm70_shflsync_bfly_p) ;  /* 0x0000009000007944 */ /* 0x000fea0003c00000 */
[----:B------:R-:W-:Y:S01]  /*5a70*/  HFMA2.MMA R244, -RZ, RZ, 0, 9.5367431640625e-07 ;  /* 0x00000010fff47435 */ /* 0x000fe200000001ff */
[----:B-1----:R-:W-:-:S02]  /*5a80*/  MOV R250, R243 ;  /* 0x000000f300fa7202 */ /* 0x002fc40000000f00 */
[----:B------:R-:W-:Y:S02]  /*5a90*/  MOV R245, R249 ;  /* 0x000000f900f57202 */ /* 0x000fe40000000f00 */
[----:B------:R-:W-:Y:S02]  /*5aa0*/  MOV R243, 0x1f ;  /* 0x0000001f00f37802 */ /* 0x000fe40000000f00 */
[----:B------:R-:W-:Y:S02]  /*5ab0*/  MOV R111, 0xffffffff ;  /* 0xffffffff006f7802 */ /* 0x000fe40000000f00 */
[----:B------:R-:W-:Y:S02]  /*5ac0*/  MOV R247, 0x5ae0 ;  /* 0x00005ae000f77802 */ /* 0x000fe40000000f00 */
[----:B------:R-:W-:Y:S05]  /*5ad0*/  CALL.REL.NOINC `($__internal_29_$__cuda_sm70_shflsync_bfly_p) ;  /* 0x0000002000007944 */ /* 0x000fea0003c00000 */
[----:B-1----:R-:W-:Y:S01]  /*5ae0*/  MOV R244, R243 ;  /* 0x000000f300f47202 */ /* 0x002fe20000000f00 */
[----:B------:R-:W-:Y:S05]  /*5af0*/  BRA `(.L_x_2409) ;  /* 0xffffca0000007947 */ /* 0x000fea000383ffff */
        .weak           $__internal_29_$__cuda_sm70_shflsync_bfly_p
        .type           $__internal_29_$__cuda_sm70_shflsync_bfly_p,@function
        .size           $__internal_29_$__cuda_sm70_shflsync_bfly_p,(.L_x_14911 - $__internal_29_$__cuda_sm70_shflsync_bfly_p)
$__internal_29_$__cuda_sm70_shflsync_bfly_p:
[----:B------:R-:W-:Y:S04]  /*5b00*/  WARPSYNC R111 ;  /* 0x0000006f00007348 */ /* 0x000fe80003800000 */
[----:B------:R0:W1:Y:S02]  /*5b10*/  SHFL.BFLY PT, R243, R245, R244, R243 ;  /* 0x0c0000f4f5f37389 */ /* 0x00006400000e00f3 */
[----:B0-----:R-:W-:Y:S01]  /*5b20*/  HFMA2.MMA R245, -RZ, RZ, 0, 0 ;  /* 0x00000000fff57435 */ /* 0x001fe200000001ff */
[----:B------:R-:W-:-:S05]  /*5b30*/  MOV R244, R247 ;  /* 0x000000f700f47202 */ /* 0x000fca0000000f00 */
[----:B------:R-:W-:Y:S05]  /*5b40*/  RET.REL.NODEC R244 `(_ZN10layer_norm13ln_bwd_kernelINS_13Kernel_traitsI6__halfS2_S2_S2_fjLj1280ELj1ELj4ELj1ELj16ENS_18Kernel_traits_baseILj1280ES2_S2_S2_S2_fjLj128EEEEELb1ELb0ELb0ELb1EEEvNS_9BwdParamsE) ;  /* 0xffffa4b0f4007950 */ /* 0x000fea0003c3ffff */
.L_x_2410:
        /* <DEDUP_REMOVED lines=11> */
.L_x_14911:


//--------------------- .text._ZN10layer_norm22ln_bwd_finalize_kernelINS_22Kernel_traits_finalizeILj1280E6__halfS2_S2_S2_fjLb0ELj1024ELj4ENS_18Kernel_traits_baseILj1280ES2_S2_S2_S2_fjLj1024EEEEELb0ELb0EEEvNS_9BwdParamsE --------------------------
	.section	.text._ZN10layer_norm22ln_bwd_finalize_kernelINS_22Kernel_traits_finalizeILj1280E6__halfS2_S2_S2_fjLb0ELj1024ELj4ENS_18Kernel_traits_baseILj1280ES2_S2_S2_S2_fjLj1024EEEEELb0ELb0EEEvNS_9BwdParamsE,"ax",@progbits
	.sectioninfo	@"SHI_REGISTERS=30"
	.align	128
        .global         _ZN10layer_norm22ln_bwd_finalize_kernelINS_22Kernel_traits_finalizeILj1280E6__halfS2_S2_S2_fjLb0ELj1024ELj4ENS_18Kernel_traits_baseILj1280ES2_S2_S2_S2_fjLj1024EEEEELb0ELb0EEEvNS_9BwdParamsE
        .type           _ZN10layer_norm22ln_bwd_finalize_kernelINS_22Kernel_traits_finalizeILj1280E6__halfS2_S2_S2_fjLb0ELj1024ELj4ENS_18Kernel_traits_baseILj1280ES2_S2_S2_S2_fjLj1024EEEEELb0ELb0EEEvNS_9BwdParamsE,@function
        .size           _ZN10layer_norm22ln_bwd_finalize_kernelINS_22Kernel_traits_finalizeILj1280E6__halfS2_S2_S2_fjLb0ELj1024ELj4ENS_18Kernel_traits_baseILj1280ES2_S2_S2_S2_fjLj1024EEEEELb0ELb0EEEvNS_9BwdParamsE,(.L_x_14912 - _ZN10layer_norm22ln_bwd_finalize_kernelINS_22Kernel_traits_finalizeILj1280E6__halfS2_S2_S2_fjLb0ELj1024ELj4ENS_18Kernel_traits_baseILj1280ES2_S2_S2_S2_fjLj1024EEEEELb0ELb0EEEvNS_9BwdParamsE)
        .other          _ZN10layer_norm22ln_bwd_finalize_kernelINS_22Kernel_traits_finalizeILj1280E6__halfS2_S2_S2_fjLb0ELj1024ELj4ENS_18Kernel_traits_baseILj1280ES2_S2_S2_S2_fjLj1024EEEEELb0ELb0EEEvNS_9BwdParamsE,@"STO_CUDA_ENTRY STV_DEFAULT"
_ZN10layer_norm22ln_bwd_finalize_kernelINS_22Kernel_traits_finalizeILj1280E6__halfS2_S2_S2_fjLb0ELj1024ELj4ENS_18Kernel_traits_baseILj1280ES2_S2_S2_S2_fjLj1024EEEEELb0ELb0EEEvNS_9BwdParamsE:
.text._ZN10layer_norm22ln_bwd_finalize_kernelINS_22Kernel_traits_finalizeILj1280E6__halfS2_S2_S2_fjLb0ELj1024ELj4ENS_18Kernel_traits_baseILj1280ES2_S2_S2_S2_fjLj1024EEEEELb0ELb0EEEvNS_9BwdParamsE:
        /* <DEDUP_REMOVED lines=19> */
.L_x_2424:
        /* <DEDUP_REMOVED lines=28> */
.L_x_2415:
        /* <DEDUP_REMOVED lines=35> */
.L_x_2414:
[----:B------:R-:W-:Y:S05]  /*0520*/  BSYNC B1 ;  /* 0x0000000000017941 */ /* 0x000fea0003800000 */
.L_x_2413:
        /* <DEDUP_REMOVED lines=23> */
.L_x_2417:
[----:B------:R-:W-:Y:S05]  /*06a0*/  BSYNC B1 ;  /* 0x0000000000017941 */ /* 0x000fea0003800000 */
.L_x_2416:
        /* <DEDUP_REMOVED lines=11> */
.L_x_2418:
[----:B------:R-:W-:Y:S05]  /*0760*/  BSYNC B1 ;  /* 0x0000000000017941 */ /* 0x000fea0003800000 */
.L_x_2412:
[----:B------:R-:W-:Y:S05]  /*0770*/  BSYNC B0 ;  /* 0x0000000000007941 */ /* 0x000fea0003800000 */
.L_x_2411:
        /* <DEDUP_REMOVED lines=11> */
.L_x_2425:
        /* <DEDUP_REMOVED lines=18> */
.L_x_2426:
[----:B---3--:R-:W-:Y:S02]  /*0950*/  FADD.FTZ R4, R4, R9 ;  /* 0x0000000904047221 */ /* 0x008fe40000010000 */
[----:B-12---:R-:W-:-:S03]  /*0960*/  FADD.FTZ R6, R5, R6 ;  /* 0x0000000605067221 */ /* 0x006fc60000010000 */
[----:B------:R1:W-:Y:S04]  /*0970*/  @!P1 STS [R17.X4+0x2000], R4 ;  /* 0x0020000411009388 */ /* 0x0003e80000004800 */
[----:B------:R1:W-:Y:S02]  /*0980*/  @!P1 STS [R17.X4+0x2080], R6 ;  /* 0x0020800611009388 */ /* 0x0003e40000004800 */
.L_x_2419:
        /* <DEDUP_REMOVED lines=12> */
[----:B0-----:R-:W-:Y:S01]  /*0a50*/  F2FP.PACK_AB R7, R5, R4 ;  /* 0x000000040507723e */ /* 0x001fe200000000ff */
[----:B------:R-:W-:Y:S01]  /*0a60*/  IMAD.WIDE.U32 R4, R19, R10, c[0x0][0x260] ;  /* 0x0000980013047625 */ /* 0x000fe200078e000a */
[----:B-1----:R-:W-:-:S03]  /*0a70*/  F2FP.PACK_AB R9, R9, R8 ;  /* 0x000000080909723e */ /* 0x002fc600000000ff */
[----:B------:R0:W-:Y:S04]  /*0a80*/  STG.E [R2.64], R7 ;  /* 0x0000000702007986 */ /* 0x0001e8000c101904 */
[----:B------:R0:W-:Y:S02]  /*0a90*/  STG.E [R4.64], R9 ;  /* 0x0000000904007986 */ /* 0x0001e4000c101904 */
.L_x_2423:
[----:B------:R-:W-:Y:S05]  /*0aa0*/  BSYNC B0 ;  /* 0x0000000000007941 */ /* 0x000fea0003800000 */
.L_x_2422:
[C---:B------:R-:W-:Y:S02]  /*0ab0*/  ISETP.GT.U32.AND P1, PT, R18.reuse, -0x501, PT ;  /* 0xfffffaff1200780c */ /* 0x040fe40003f24070 */
[----:B------:R-:W-:Y:S02]  /*0ac0*/  IADD3 R18, R18, 0x500, RZ ;  /* 0x0000050012127810 */ /* 0x000fe40007ffe0ff */
[----:B------:R-:W-:-:S09]  /*0ad0*/  IADD3 R19, R19, 0x280, RZ ;  /* 0x0000028013137810 */ /* 0x000fd20007ffe0ff */
[----:B01----:R-:W-:Y:S05]  /*0ae0*/  @P1 BRA `(.L_x_2424) ;  /* 0xfffff64000001947 */ /* 0x003fea000383ffff */
[----:B------:R-:W-:Y:S05]  /*0af0*/  EXIT ;  /* 0x000000000000794d */ /* 0x000fea0003800000 */
.L_x_2420:
[----:B--2---:R-:W-:Y:S01]  /*0b00*/  IMAD.MOV.U32 R9, RZ, RZ, R5 ;  /* 0x000000ffff097224 */ /* 0x004fe200078e0005 */
[----:B------:R-:W-:Y:S01]  /*0b10*/  MOV R8, 0x1 ;  /* 0x0000000100087802 */ /* 0x000fe20000000f00 */
[----:B------:R-:W-:Y:S01]  /*0b20*/  IMAD.MOV.U32 R7, RZ, RZ, 0x1f ;  /* 0x0000001fff077424 */ /* 0x000fe200078e00ff */
[----:B------:R-:W-:Y:S02]  /*0b30*/  MOV R10, 0xffffffff ;  /* 0xffffffff000a7802 */ /* 0x000fe40000000f00 */
[----:B------:R-:W-:Y:S02]  /*0b40*/  MOV R2, 0xb60 ;  /* 0x00000b6000027802 */ /* 0x000fe40000000f00 */
[----:B01----:R-:W-:Y:S05]  /*0b50*/  CALL.REL.NOINC `($__internal_30_$__cuda_sm70_shflsync_bfly_p) ;  /* 0x000003b000007944 */ /* 0x003fea0003c00000 */
[----:B-1----:R-:W-:Y:S01]  /*0b60*/  IMAD.MOV.U32 R2, RZ, RZ, R7 ;  /* 0x000000ffff027224 */ /* 0x002fe200078e0007 */
[----:B0-----:R-:W-:Y:S05]  /*0b70*/  BRA `(.L_x_2425) ;  /* 0xfffffcb000007947 */ /* 0x001fea000383ffff */
.L_x_2421:
[----:B------:R-:W-:Y:S01]  /*0b80*/  HFMA2.MMA R8, -RZ, RZ, 0, 1.1920928955078125e-07 ;  /* 0x00000002ff087435 */ /* 0x000fe200000001ff */
[----:B------:R-:W-:Y:S01]  /*0b90*/  IMAD.MOV.U32 R7, RZ, RZ, 0x1f ;  /* 0x0000001fff077424 */ /* 0x000fe200078e00ff */
[----:B------:R-:W-:Y:S02]  /*0ba0*/  MOV R10, 0xffffffff ;  /* 0xffffffff000a7802 */ /* 0x000fe40000000f00 */
[----:B------:R-:W-:-:S02]  /*0bb0*/  MOV R2, 0xbd0 ;  /* 0x00000bd000027802 */ /* 0x000fc40000000f00 */
[----:B012---:R-:W-:Y:S05]  /*0bc0*/  CALL.REL.NOINC `($__internal_30_$__cuda_sm70_shflsync_bfly_p) ;  /* 0x0000034000007944 */ /* 0x007fea0003c00000 */
[----:B01----:R-:W-:Y:S01]  /*0bd0*/  FADD.FTZ R9, R9, R7 ;  /* 0x0000000709097221 */ /* 0x003fe20000010000 */
[----:B------:R-:W-:Y:S01]  /*0be0*/  HFMA2.MMA R7, -RZ, RZ, 0, 1.847743988037109375e-06 ;  /* 0x0000001fff077435 */ /* 0x000fe200000001ff */
[----:B------:R-:W-:Y:S01]  /*0bf0*/  IMAD.MOV.U32 R8, RZ, RZ, 0x4 ;  /* 0x00000004ff087424 */ /* 0x000fe200078e00ff */
[----:B------:R-:W-:Y:S01]  /*0c00*/  MOV R2, 0xc30 ;  /* 0x00000c3000027802 */ /* 0x000fe20000000f00 */
[----:B------:R-:W-:-:S03]  /*0c10*/  IMAD.MOV.U32 R10, RZ, RZ, -0x1 ;  /* 0xffffffffff0a7424 */ /* 0x000fc600078e00ff */
[----:B------:R-:W-:Y:S05]  /*0c20*/  CALL.REL.NOINC `($__internal_30_$__cuda_sm70_shflsync_bfly_p) ;  /* 0x000002e000007944 */ /* 0x000fea0003c00000 */
[----:B01----:R-:W-:Y:S01]  /*0c30*/  FADD.FTZ R9, R9, R7 ;  /* 0x0000000709097221 */ /* 0x003fe20000010000 */
[----:B------:R-:W-:Y:S01]  /*0c40*/  HFMA2.MMA R7, -RZ, RZ, 0, 1.847743988037109375e-06 ;  /* 0x0000001fff077435 */ /* 0x000fe200000001ff */
[----:B------:R-:W-:Y:S01]  /*0c50*/  MOV R8, 0x8 ;  /* 0x0000000800087802 */ /* 0x000fe20000000f00 */
[----:B------:R-:W-:Y:S01]  /*0c60*/  IMAD.MOV.U32 R10, RZ, RZ, -0x1 ;  /* 0xffffffffff0a7424 */ /* 0x000fe200078e00ff */
[----:B------:R-:W-:-:S03]  /*0c70*/  MOV R2, 0xc90 ;  /* 0x00000c9000027802 */ /* 0x000fc60000000f00 */
[----:B------:R-:W-:Y:S05]  /*0c80*/  CALL.REL.NOINC `($__internal_30_$__cuda_sm70_shflsync_bfly_p) ;  /* 0x0000028000007944 */ /* 0x000fea0003c00000 */
[----:B-1----:R-:W-:Y:S01]  /*0c90*/  FADD.FTZ R6, R9, R7 ;  /* 0x0000000709067221 */ /* 0x002fe20000010000 */
[----:B------:R-:W-:Y:S01]  /*0ca0*/  HFMA2.MMA R7, -RZ, RZ, 0, 1.847743988037109375e-06 ;  /* 0x0000001fff077435 */ /* 0x000fe200000001ff */
[----:B0-----:R-:W-:Y:S01]  /*0cb0*/  MOV R8, 0x10 ;  /* 0x0000001000087802 */ /* 0x001fe20000000f00 */
[----:B------:R-:W-:Y:S01]  /*0cc0*/  IMAD.MOV.U32 R10, RZ, RZ, -0x1 ;  /* 0xffffffffff0a7424 */ /* 0x000fe200078e00ff */
[----:B------:R-:W-:-:S02]  /*0cd0*/  MOV R2, 0xd00 ;  /* 0x00000d0000027802 */ /* 0x000fc40000000f00 */
[----:B------:R-:W-:Y:S02]  /*0ce0*/  MOV R9, R6 ;  /* 0x0000000600097202 */ /* 0x000fe40000000f00 */
[----:B------:R-:W-:Y:S05]  /*0cf0*/  CALL.REL.NOINC `($__internal_30_$__cuda_sm70_shflsync_bfly_p) ;  /* 0x0000021000007944 */ /* 0x000fea0003c00000 */
[----:B0-----:R-:W-:Y:S01]  /*0d00*/  HFMA2.MMA R8, -RZ, RZ, 0, 5.9604644775390625e-08 ;  /* 0x00000001ff087435 */ /* 0x001fe200000001ff */
[----:B-1----:R-:W-:Y:S01]  /*0d10*/  MOV R5, R7 ;  /* 0x0000000700057202 */ /* 0x002fe20000000f00 */
[----:B------:R-:W-:Y:S01]  /*0d20*/  IMAD.MOV.U32 R9, RZ, RZ, R4 ;  /* 0x000000ffff097224 */ /* 0x000fe200078e0004 */
[----:B------:R-:W-:Y:S01]  /*0d30*/  MOV R7, 0x1f ;  /* 0x0000001f00077802 */ /* 0x000fe20000000f00 */
[----:B------:R-:W-:Y:S01]  /*0d40*/  IMAD.MOV.U32 R10, RZ, RZ, -0x1 ;  /* 0xffffffffff0a7424 */ /* 0x000fe200078e00ff */
[----:B------:R-:W-:Y:S02]  /*0d50*/  MOV R2, 0xd70 ;  /* 0x00000d7000027802 */ /* 0x000fe40000000f00 */
[----:B------:R-:W-:Y:S05]  /*0d60*/  CALL.REL.NOINC `($__internal_30_$__cuda_sm70_shflsync_bfly_p) ;  /* 0x000001a000007944 */ /* 0x000fea0003c00000 */
[----:B0-----:R-:W-:Y:S01]  /*0d70*/  HFMA2.MMA R8, -RZ, RZ, 0, 1.1920928955078125e-07 ;  /* 0x00000002ff087435 */ /* 0x001fe200000001ff */
[----:B-1----:R-:W-:Y:S01]  /*0d80*/  FADD.FTZ R9, R4, R7 ;  /* 0x0000000704097221 */ /* 0x002fe20000010000 */
[----:B------:R-:W-:Y:S01]  /*0d90*/  MOV R7, 0x1f ;  /* 0x0000001f00077802 */ /* 0x000fe20000000f00 */
[----:B------:R-:W-:Y:S01]  /*0da0*/  IMAD.MOV.U32 R10, RZ, RZ, -0x1 ;  /* 0xffffffffff0a7424 */ /* 0x000fe200078e00ff */
[----:B------:R-:W-:Y:S02]  /*0db0*/  MOV R2, 0xdd0 ;  /* 0x00000dd000027802 */ /* 0x000fe40000000f00 */
[----:B------:R-:W-:Y:S05]  /*0dc0*/  CALL.REL.NOINC `($__internal_30_$__cuda_sm70_shflsync_bfly_p) ;  /* 0x0000014000007944 */ /* 0x000fea0003c00000 */
[----:B0-----:R-:W-:Y:S01]  /*0dd0*/  HFMA2.MMA R8, -RZ, RZ, 0, 2.384185791015625e-07 ;  /* 0x00000004ff087435 */ /* 0x001fe200000001ff */
[----:B-1----:R-:W-:Y:S01]  /*0de0*/  FADD.FTZ R9, R9, R7 ;  /* 0x0000000709097221 */ /* 0x002fe20000010000 */
[----:B------:R-:W-:Y:S01]  /*0df0*/  MOV R7, 0x1f ;  /* 0x0000001f00077802 */ /* 0x000fe20000000f00 */
[----:B------:R-:W-:Y:S01]  /*0e00*/  IMAD.MOV.U32 R10, RZ, RZ, -0x1 ;  /* 0xffffffffff0a7424 */ /* 0x000fe200078e00ff */
[----:B------:R-:W-:-:S02]  /*0e10*/  MOV R2, 0xe30 ;  /* 0x00000e3000027802 */ /* 0x000fc40000000f00 */
[----:B------:R-:W-:Y:S05]  /*0e20*/  CALL.REL.NOINC `($__internal_30_$__cuda_sm70_shflsync_bfly_p) ;  /* 0x000000e000007944 */ /* 0x000fea0003c00000 */
[----:B0-----:R-:W-:Y:S01]  /*0e30*/  HFMA2.MMA R8, -RZ, RZ, 0, 4.76837158203125e-07 ;  /* 0x00000008ff087435 */ /* 0x001fe200000001ff */
[----:B-1----:R-:W-:Y:S01]  /*0e40*/  FADD.FTZ R9, R9, R7 ;  /* 0x0000000709097221 */ /* 0x002fe20000010000 */
[----:B------:R-:W-:Y:S01]  /*0e50*/  MOV R7, 0x1f ;  /* 0x0000001f00077802 */ /* 0x000fe20000000f00 */
[----:B------:R-:W-:Y:S01]  /*0e60*/  IMAD.MOV.U32 R10, RZ, RZ, -0x1 ;  /* 0xffffffffff0a7424 */ /* 0x000fe200078e00ff */
[----:B------:R-:W-:-:S02]  /*0e70*/  MOV R2, 0xe90 ;  /* 0x00000e9000027802 */ /* 0x000fc40000000f00 */
[----:B------:R-:W-:Y:S05]  /*0e80*/  CALL.REL.NOINC `($__internal_30_$__cuda_sm70_shflsync_bfly_p) ;  /* 0x0000008000007944 */ /* 0x000fea0003c00000 */
[----:B0-----:R-:W-:Y:S01]  /*0e90*/  HFMA2.MMA R8, -RZ, RZ, 0, 9.5367431640625e-07 ;  /* 0x00000010ff087435 */ /* 0x001fe200000001ff */
[----:B-1----:R-:W-:Y:S01]  /*0ea0*/  FADD.FTZ R9, R9, R7 ;  /* 0x0000000709097221 */ /* 0x002fe20000010000 */
[----:B------:R-:W-:Y:S01]  /*0eb0*/  MOV R7, 0x1f ;  /* 0x0000001f00077802 */ /* 0x000fe20000000f00 */
[----:B------:R-:W-:Y:S01]  /*0ec0*/  IMAD.MOV.U32 R10, RZ, RZ, -0x1 ;  /* 0xffffffffff0a7424 */ /* 0x000fe200078e00ff */
[----:B------:R-:W-:-:S02]  /*0ed0*/  MOV R2, 0xef0 ;  /* 0x00000ef000027802 */ /* 0x000fc40000000f00 */
[----:B------:R-:W-:Y:S05]  /*0ee0*/  CALL.REL.NOINC `($__internal_30_$__cuda_sm70_shflsync_bfly_p) ;  /* 0x0000002000007944 */ /* 0x000fea0003c00000 */
[----:B-1----:R-:W-:Y:S01]  /*0ef0*/  MOV R4, R7 ;  /* 0x0000000700047202 */ /* 0x002fe20000000f00 */
[----:B0-----:R-:W-:Y:S05]  /*0f00*/  BRA `(.L_x_2426) ;  /* 0xfffffa4000007947 */ /* 0x001fea000383ffff */
        .weak           $__internal_30_$__cuda_sm70_shflsync_bfly_p
        .type           $__internal_30_$__cuda_sm70_shflsync_bfly_p,@function
        .size           $__internal_30_$__cuda_sm70_shflsync_bfly_p,(.L_x_14912 - $__internal_30_$__cuda_sm70_shflsync_bfly_p)
$__internal_30_$__cuda_sm70_shflsync_bfly_p:
[----:B------:R-:W-:Y:S01]  /*0f10*/  HFMA2.MMA R3, -RZ, RZ, 0, 0 ;  /* 0x00000000ff037435 */ /* 0x000fe200000001ff */
[----:B------:R-:W-:Y:S04]  /*0f20*/  WARPSYNC R10 ;  /* 0x0000000a00007348 */ /* 0x000fe80003800000 */
[----:B------:R0:W1:Y:S01]  /*0f30*/  SHFL.BFLY PT, R7, R9, R8, R7 ;  /* 0x0c00000809077389 */ /* 0x00006200000e0007 */
[----:B------:R-:W-:Y:S05]  /*0f40*/  RET.REL.NODEC R2 `(_ZN10layer_norm22ln_bwd_finalize_kernelINS_22Kernel_traits_finalizeILj1280E6__halfS2_S2_S2_fjLb0ELj1024ELj4ENS_18Kernel_traits_baseILj1280ES2_S2_S2_S2_fjLj1024EEEEELb0ELb0EEEvNS_9BwdParamsE) ;  /* 0xfffff0b002007950 */ /* 0x000fea0003c3ffff */
.L_x_2427:
        /* <DEDUP_REMOVED lines=11> */
.L_x_14912:


//--------------------- .text._ZN10layer_norm13ln_bwd_kernelINS_13Kernel_traitsI6__halfS2_S2_S2_fjLj1280ELj1ELj4ELj1ELj16ENS_18Kernel_traits_baseILj1280ES2_S2_S2_S2_fjLj128EEEEELb1ELb0ELb1ELb0EEEvNS_9BwdParamsE --------------------------
	.section	.text._ZN10layer_norm13ln_bwd_kernelINS_13Kernel_traitsI6__halfS2_S2_S2_fjLj1280ELj1ELj4ELj1ELj16ENS_18Kernel_traits_baseILj1280ES2_S2_S2_S2_fjLj128EEEEELb1ELb0ELb1ELb0EEEvNS_9BwdParamsE,"ax",@progbits
	.sectioninfo	@"SHI_REGISTERS=255"
	.align	128
        .global         _ZN10layer_norm13ln_bwd_kernelINS_13Kernel_traitsI6__halfS2_S2_S2_fjLj1280ELj1ELj4ELj1ELj16ENS_18Kernel_traits_baseILj1280ES2_S2_S2_S2_fjLj128EEEEELb1ELb0ELb1ELb0EEEvNS_9BwdParamsE
        .type           _ZN10layer_norm13ln_bwd_kernelINS_13Kernel_traitsI6__halfS2_S2_S2_fjLj1280ELj1ELj4ELj1ELj16ENS_18Kernel_traits_baseILj1280ES2_S2_S2_S2_fjLj128EEEEELb1ELb0ELb1ELb0EEEvNS_9BwdParamsE,@function
        .size           _ZN10layer_norm13ln_bwd_kernelINS_13Kernel_traitsI6__halfS2_S2_S2_fjLj1280ELj1ELj4ELj1ELj16ENS_18Kernel_traits_baseILj1280ES2_S2_S2_S2_fjLj128EEEEELb1ELb0ELb1ELb0EEEvNS_9BwdParamsE,(.L_x_14913 - _ZN10layer_norm13ln_bwd_kernelINS_13Kernel_traitsI6__halfS2_S2_S2_fjLj1280ELj1ELj4ELj1ELj16ENS_18Kernel_traits_baseILj1280ES2_S2_S2_S2_fjLj128EEEEELb1ELb0ELb1ELb0EEEvNS_9BwdParamsE)
        .other          _ZN10layer_norm13ln_bwd_kernelINS_13Kernel_traitsI6__halfS2_S2_S2_fjLj1280ELj1ELj4ELj1ELj16ENS_18Kernel_traits_baseILj1280ES2_S2_S2_S2_fjLj128EEEEELb1ELb0ELb1ELb0EEEvNS_9BwdParamsE,@"STO_CUDA_ENTRY STV_DEFAULT"
_ZN10layer_norm13ln_bwd_kernelINS_13Kernel_traitsI6__halfS2_S2_S2_fjLj1280ELj1ELj4ELj1ELj16ENS_18Kernel_traits_baseILj1280ES2_S2_S2_S2_fjLj128EEEEELb1ELb0ELb1ELb0EEEvNS_9BwdParamsE:
.text._ZN10layer_norm13ln_bwd_kernelINS_13Kernel_traitsI6__halfS2_S2_S2_fjLj1280ELj1ELj4ELj1ELj16ENS_18Kernel_traits_baseILj1280ES2_S2_S2_S2_fjLj128EEEEELb1ELb0ELb1ELb0EEEvNS_9BwdParamsE:
        /* <DEDUP_REMOVED lines=19> */
[C---:B------:R-:W-:Y:S01]  /*0130*/  @P4 IMAD.WIDE.U32 R20, R22.reuse, R21, c[0x0][0x1b0] ;  /* 0x00006c0016144625 */ /* 0x040fe200078e0015 */
[----:B------:R-:W-:Y:S02]  /*0140*/  @P4 LOP3.LUT R22, R22, 0x20, RZ, 0xfc, !PT ;  /* 0x0000002016164812 */ /* 0x000fe400078efcff */
[----:B------:R-:W-:Y:S02]  /*0150*/  @P1 MOV R29, 0x10 ;  /* 0x00000010001d1802 */ /* 0x000fe40000000f00 */
[----:B------:R1:W5:Y:S01]  /*0160*/  @P4 LDG.E.128 R32, [R20.64] ;  /* 0x0000000414204981 */ /* 0x000362000c1e1d00 */
[C---:B------:R-:W-:Y:S01]  /*0170*/  @P3 IMAD.WIDE.U32 R24, R22.reuse, R25, c[0x0][0x1b0] ;  /* 0x00006c0016183625 */ /* 0x040fe200078e0019 */
[----:B------:R-:W-:-:S02]  /*0180*/  @P3 IADD3 R22, R22, 0x20, RZ ;  /* 0x0000002016163810 */ /* 0x000fc40007ffe0ff */
        /* <DEDUP_REMOVED lines=56> */
[----:B------:R-:W0:Y:S01]  /*0510*/  LDC.U8 R220, c[0x0][0x1f0] ;  /* 0x00007c00ffdc7b82 */ /* 0x000e220000000000 */
[----:B------:R-:W-:Y:S01]  /*0520*/  HADD2.F32 R3, -RZ, R32.H1_H1 ;  /* 0x30000020ff037230 */ /* 0x000fe20000004100 */
[----:B------:R-:W-:Y:S01]  /*0530*/  HFMA2.MMA R41, -RZ, RZ, 0, 0 ;  /* 0x00000000ff297435 */ /* 0x000fe200000001ff */
[----:B------:R-:W-:Y:S01]  /*0540*/  HADD2.F32 R21, -RZ, R33.H0_H0 ;  /* 0x20000021ff157230 */ /* 0x000fe20000004100 */
[----:B------:R1:W-:Y:S01]  /*0550*/  STL [R1+0x1c], R20 ;  /* 0x00001c1401007387 */ /* 0x0003e20000100800 */
[----:B------:R-:W-:-:S02]  /*0560*/  HADD2.F32 R252, -RZ, R16.H0_H0 ;  /* 0x20000010fffc7230 */ /* 0x000fc40000004100 */
[----:B------:R-:W-:Y:S01]  /*0570*/  HADD2.F32 R251, -RZ, R16.H1_H1 ;  /* 0x30000010fffb7230 */ /* 0x000fe20000004100 */
[----:B------:R2:W-:Y:S01]  /*0580*/  STL [R1+0x18], R3 ;  /* 0x0000180301007387 */ /* 0x0005e20000100800 */
[--C-:B------:R-:W-:Y:S02]  /*0590*/  HADD2.F32 R250, -RZ, R17.reuse.H0_H0 ;  /* 0x20000011fffa7230 */ /* 0x100fe40000004100 */
[----:B------:R-:W-:Y:S01]  /*05a0*/  HADD2.F32 R249, -RZ, R17.H1_H1 ;  /* 0x30000011fff97230 */ /* 0x000fe20000004100 */
[----:B------:R3:W-:Y:S01]  /*05b0*/  STL [R1+0x14], R21 ;  /* 0x0000141501007387 */ /* 0x0007e20000100800 */
[--C-:B------:R-:W-:Y:S02]  /*05c0*/  HADD2.F32 R248, -RZ, R18.reuse.H0_H0 ;  /* 0x20000012fff87230 */ /* 0x100fe40000004100 */
[----:B-1----:R-:W-:Y:S02]  /*05d0*/  HADD2.F32 R20, -RZ, R33.H1_H1 ;  /* 0x30000021ff147230 */ /* 0x002fe40000004100 */
[----:B------:R-:W-:-:S02]  /*05e0*/  HADD2.F32 R247, -RZ, R18.H1_H1 ;  /* 0x30000012fff77230 */ /* 0x000fc40000004100 */
[--C-:B--2---:R-:W-:Y:S01]  /*05f0*/  HADD2.F32 R3, -RZ, R34.reuse.H0_H0 ;  /* 0x20000022ff037230 */ /* 0x104fe20000004100 */
[----:B------:R1:W-:Y:S01]  /*0600*/  STL [R1+0x10], R20 ;  /* 0x0000101401007387 */ /* 0x0003e20000100800 */
[--C-:B------:R-:W-:Y:S02]  /*0610*/  HADD2.F32 R246, -RZ, R19.reuse.H0_H0 ;  /* 0x20000013fff67230 */ /* 0x100fe40000004100 */
[----:B---3--:R-:W-:Y:S01]  /*0620*/  HADD2.F32 R21, -RZ, R34.H1_H1 ;  /* 0x30000022ff157230 */ /* 0x008fe20000004100 */
[----:B------:R2:W-:Y:S01]  /*0630*/  STL [R1+0xc], R3 ;  /* 0x00000c0301007387 */ /* 0x0005e20000100800 */
[----:B------:R-:W-:Y:S02]  /*0640*/  HADD2.F32 R245, -RZ, R19.H1_H1 ;  /* 0x30000013fff57230 */ /* 0x000fe40000004100 */
[--C-:B------:R-:W-:Y:S01]  /*0650*/  HADD2.F32 R244, -RZ, R12.reuse.H0_H0 ;  /* 0x2000000cfff47230 */ /* 0x100fe20000004100 */
[----:B------:R3:W-:Y:S01]  /*0660*/  STL [R1+0x8], R21 ;  /* 0x0000081501007387 */ /* 0x0007e20000100800 */
[----:B------:R-:W-:-:S02]  /*0670*/  HADD2.F32 R243, -RZ, R12.H1_H1 ;  /* 0x3000000cfff37230 */ /* 0x000fc40000004100 */
[----:B-1----:R-:W-:Y:S02]  /*0680*/  HADD2.F32 R20, -RZ, R35.H0_H0 ;  /* 0x20000023ff147230 */ /* 0x002fe40000004100 */
[----:B------:R-:W-:Y:S02]  /*0690*/  HADD2.F32 R242, -RZ, R13.H0_H0 ;  /* 0x2000000dfff27230 */ /* 0x000fe40000004100 */
[----:B--2---:R-:W-:Y:S01]  /*06a0*/  HADD2.F32 R3, -RZ, R35.H1_H1 ;  /* 0x30000023ff037230 */ /* 0x004fe20000004100 */
[----:B------:R3:W-:Y:S01]  /*06b0*/  STL [R1+0x4], R20 ;  /* 0x0000041401007387 */ /* 0x0007e20000100800 */
[----:B------:R-:W-:Y:S02]  /*06c0*/  HADD2.F32 R241, -RZ, R13.H1_H1 ;  /* 0x3000000dfff17230 */ /* 0x000fe40000004100 */
[--C-:B------:R-:W-:Y:S01]  /*06d0*/  HADD2.F32 R240, -RZ, R14.reuse.H0_H0 ;  /* 0x2000000efff07230 */ /* 0x100fe20000004100 */
[----:B------:R3:W-:Y:S01]  /*06e0*/  STL [R1], R3 ;  /* 0x0000000301007387 */ /* 0x0007e20000100800 */
        /* <DEDUP_REMOVED lines=18> */
[----:B0--3--:R-:W-:-:S02]  /*0810*/  HADD2.F32 R221, -RZ, R7.H1_H1 ;  /* 0x30000007ffdd7230 */ /* 0x009fc40000004100 */
.L_x_2581:
[----:B------:R-:W-:-:S05]  /*0820*/  MOV R3, 0x4 ;  /* 0x0000000400037802 */ /* 0x000fca0000000f00 */
        /* <DEDUP_REMOVED lines=12> */
[----:B------:R-:W-:Y:S01]  /*08f0*/  BSSY B1, `(.L_x_2430) ;  /* 0x000022a000017945 */ /* 0x000fe20003800000 */
[----:B------:R-:W-:Y:S02]  /*0900*/  MOV R149, 0x10 ;  /* 0x0000001000957802 */ /* 0x000fe40000000f00 */
        /* <DEDUP_REMOVED lines=13> */
[----:B------:R-:W-:Y:S02]  /*09e0*/  @P3 LEA.HI.SX32 R146, R144, R147, 0x1d ;  /* 0x0000009390923211 */ /* 0x000fe400078feaff */
[----:B------:R-:W-:Y:S01]  /*09f0*/  MOV R147, R4 ;  /* 0x0000000400937202 */ /* 0x000fe20000000f00 */
[----:B------:R-:W-:Y:S05]  /*0a00*/  @!P4 BRA `(.L_x_2433) ;  /* 0x000000800000c947 */ /* 0x000fea0003800000 */
[----:B------:R-:W-:Y:S01]  /*0a10*/  ISETP.NE.U32.AND P3, PT, RZ, c[0x0][0x218], PT ;  /* 0x00008600ff007a0c */ /* 0x000fe20003f65070 */
[----:B------:R-:W-:-:S03]  /*0a20*/  HFMA2.MMA R173, -RZ, RZ, 0, 4.76837158203125e-07 ;  /* 0x00000008ffad7435 */ /* 0x000fc600000001ff */
[----:B------:R-:W-:-:S07]  /*0a30*/  ISETP.NE.AND.EX P3, PT, RZ, c[0x0][0x21c], PT, P3 ;  /* 0x00008700ff007a0c */ /* 0x000fce0003f65330 */
[----:B------:R-:W-:-:S06]  /*0a40*/  IMAD.WIDE.U32 R172, R146, R173, c[0x0][0x190] ;  /* 0x0000640092ac7625 */ /* 0x000fcc00078e00ad */
[----:B------:R0:W5:Y:S04]  /*0a50*/  @P3 LDG.E.128 R116, [R188.64] ;  /* 0x00000004bc743981 */ /* 0x000168000c1e1d00 */
[----:B------:R-:W5:Y:S01]  /*0a60*/  LDG.E.64 R172, [R172.64] ;  /* 0x00000004acac7981 */ /* 0x000f62000c1e1b00 */
[----:B------:R-:W-:Y:S02]  /*0a70*/  IADD3 R146, R146, 0x20, RZ ;  /* 0x0000002092927810 */ /* 0x000fe40007ffe0ff */
[----:B------:R-:W-:Y:S02]  /*0a80*/  IADD3 R147, R4, 0x20, RZ ;  /* 0x0000002004937810 */ /* 0x000fe40007ffe0ff */
.L_x_2433:
[----:B------:R-:W-:Y:S05]  /*0a90*/  BSYNC B2 ;  /* 0x0000000000027941 */ /* 0x000fea0003800000 */
.L_x_2432:
[----:B------:R-:W-:Y:S01]  /*0aa0*/  ISETP.GE.U32.AND P3, PT, R2, 0x40, PT ;  /* 0x000000400200780c */ /* 0x000fe20003f66070 */
[----:B------:R-:W-:-:S12]  /*0ab0*/  BSSY B2, `(.L_x_2434) ;  /* 0x000000b000027945 */ /* 0x000fd80003800000 */
[----:B------:R-:W-:Y:S05]  /*0ac0*/  @!P3 BRA `(.L_x_2435) ;  /* 0x000000900000b947 */ /* 0x000fea0003800000 */
[----:B------:R-:W-:-:S04]  /*0ad0*/  ISETP.NE.U32.AND P3, PT, RZ, c[0x0][0x218], PT ;  /* 0x00008600ff007a0c */ /* 0x000fc80003f65070 */
[----:B------:R-:W-:Y:S02]  /*0ae0*/  ISETP.NE.AND.EX P3, PT, RZ, c[0x0][0x21c], PT, P3 ;  /* 0x00008700ff007a0c */ /* 0x000fe40003f65330 */
[----:B------:R-:W-:-:S05]  /*0af0*/  MOV R171, 0x8 ;  /* 0x0000000800ab7802 */ /* 0x000fca0000000f00 */
[----:B------:R-:W-:-:S06]  /*0b00*/  IMAD.WIDE.U32 R170, R146, R171, c[0x0][0x190] ;  /* 0x0000640092aa7625 */ /* 0x000fcc00078e00ab */
[C---:B------:R-:W-:Y:S01]  /*0b10*/  @P3 IMAD.WIDE.U32 R144, R147.reuse, R149, c[0x0][0x218] ;  /* 0x0000860093903625 */ /* 0x040fe200078e0095 */
[----:B------:R-:W5:Y:S04]  /*0b20*/  LDG.E.64 R170, [R170.64] ;  /* 0x00000004aaaa7981 */ /* 0x000f68000c1e1b00 */
[----:B------:R1:W5:Y:S01]  /*0b30*/  @P3 LDG.E.128 R120, [R144.64] ;  /* 0x0000000490783981 */ /* 0x000362000c1e1d00 */
[----:B------:R-:W-:Y:S02]  /*0b40*/  IADD3 R146, R146, 0x20, RZ ;  /* 0x0000002092927810 */ /* 0x000fe40007ffe0ff */
[----:B------:R-:W-:Y:S02]  /*0b50*/  IADD3 R147, R147, 0x20, RZ ;  /* 0x0000002093937810 */ /* 0x000fe40007ffe0ff */
.L_x_2435:
[----:B------:R-:W-:Y:S05]  /*0b60*/  BSYNC B2 ;  /* 0x0000000000027941 */ /* 0x000fea0003800000 */
.L_x_2434:
[----:B------:R-:W-:Y:S01]  /*0b70*/  BSSY B2, `(.L_x_2436) ;  /* 0x000000b000027945 */ /* 0x000fe20003800000 */
[----:B------:R-:W-:Y:S05]  /*0b80*/  @!P0 BRA `(.L_x_2437) ;  /* 0x0000009000008947 */ /* 0x000fea0003800000 */
[----:B------:R-:W-:Y:S01]  /*0b90*/  ISETP.NE.U32.AND P3, PT, RZ, c[0x0][0x218], PT ;  /* 0x00008600ff007a0c */ /* 0x000fe20003f65070 */
[----:B------:R-:W-:-:S03]  /*0ba0*/  HFMA2.MMA R169, -RZ, RZ, 0, 4.76837158203125e-07 ;  /* 0x00000008ffa97435 */ /* 0x000fc600000001ff */
[----:B------:R-:W-:-:S07]  /*0bb0*/  ISETP.NE.AND.EX P3, PT, RZ, c[0x0][0x21c], PT, P3 ;  /* 0x00008700ff007a0c */ /* 0x000fce0003f65330 */
[----:B------:R-:W-:-:S06]  /*0bc0*/  IMAD.WIDE.U32 R168, R146, R169, c[0x0][0x190] ;  /* 0x0000640092a87625 */ /* 0x000fcc00078e00a9 */
[C---:B-1----:R-:W-:Y:S01]  /*0bd0*/  @P3 IMAD.WIDE.U32 R144, R147.reuse, R149, c[0x0][0x218] ;  /* 0x0000860093903625 */ /* 0x042fe200078e0095 */
[----:B------:R-:W5:Y:S04]  /*0be0*/  LDG.E.64 R168, [R168.64] ;  /* 0x00000004a8a87981 */ /* 0x000f68000c1e1b00 */
[----:B------:R1:W5:Y:S01]  /*0bf0*/  @P3 LDG.E.128 R124, [R144.64] ;  /* 0x00000004907c3981 */ /* 0x000362000c1e1d00 */
[----:B------:R-:W-:Y:S02]  /*0c00*/  IADD3 R146, R146, 0x20, RZ ;  /* 0x0000002092927810 */ /* 0x000fe40007ffe0ff */
[----:B------:R-:W-:Y:S02]  /*0c10*/  IADD3 R147, R147, 0x20, RZ ;  /* 0x0000002093937810 */ /* 0x000fe40007ffe0ff */
.L_x_2437:
[----:B------:R-:W-:Y:S05]  /*0c20*/  BSYNC B2 ;  /* 0x0000000000027941 */ /* 0x000fea0003800000 */
.L_x_2436:
        /* <DEDUP_REMOVED lines=11> */
.L_x_2439:
[----:B------:R-:W-:Y:S05]  /*0ce0*/  BSYNC B2 ;  /* 0x0000000000027941 */ /* 0x000fea0003800000 */
.L_x_2438:
[----:B------:R-:W-:Y:S01]  /*0cf0*/  ISETP.GE.U32.AND P3, PT, R2, 0xa0, PT ;  /* 0x000000a00200780c */ /* 0x000fe20003f66070 */
[----:B------:R-:W-:Y:S01]  /*0d00*/  HFMA2.MMA R205, -RZ, RZ, 0, 0 ;  /* 0x00000000ffcd7435 */ /* 0x000fe200000001ff */
[----:B------:R-:W-:-:S11]  /*0d10*/  MOV R206, RZ ;  /* 0x000000ff00ce7202 */ /* 0x000fd60000000f00 */
        /* <DEDUP_REMOVED lines=8> */
[----:B------:R-:W-:Y:S01]  /*0da0*/  MOV R206, RZ ;  /* 0x000000ff00ce7202 */ /* 0x000fe20000000f00 */
[----:B------:R-:W-:Y:S05]  /*0db0*/  BRA `(.L_x_2440) ;  /* 0x00001dd000007947 */ /* 0x000fea0003800000 */
.L_x_2431:
[----:B0-----:R-:W-:Y:S01]  /*0dc0*/  IADD3 R204, R148, -0x1, RZ ;  /* 0xffffffff94cc7810 */ /* 0x001fe20007ffe0ff */
[----:B------:R-:W-:Y:S01]  /*0dd0*/  HFMA2.MMA R203, -RZ, RZ, 0, 0 ;  /* 0x00000000ffcb7435 */ /* 0x000fe200000001ff */
[----:B-----5:R-:W-:Y:S01]  /*0de0*/  ISETP.GE.AND P3, PT, R196, 0x1, PT ;  /* 0x00000001c400780c */ /* 0x020fe20003f66270 */
[----:B------:R-:W-:Y:S01]  /*0df0*/  BSSY B2, `(.L_x_2441) ;  /* 0x000006f000027945 */ /* 0x000fe20003800000 */
[----:B------:R-:W-:Y:S01]  /*0e00*/  LOP3.LUT P4, RZ, R2, 0xffffffe0, RZ, 0xc0, !PT ;  /* 0xffffffe002ff7812 */ /* 0x000fe2000788c0ff */
[----:B------:R-:W-:Y:S01]  /*0e10*/  IMAD R204, R204, c[0x0][0x168], RZ ;  /* 0x00005a00cccc7a24 */ /* 0x000fe200078e02ff */
[----:B------:R-:W-:Y:S01]  /*0e20*/  HFMA2.MMA R206, -RZ, RZ, 0, 0 ;  /* 0x00000000ffce7435 */ /* 0x000fe200000001ff */
[----:B------:R-:W-:-:S02]  /*0e30*/  MOV R205, RZ ;  /* 0x000000ff00cd7202 */ /* 0x000fc40000000f00 */
[----:B------:R-:W-:Y:S02]  /*0e40*/  MOV R207, R4 ;  /* 0x0000000400cf7202 */ /* 0x000fe40000000f00 */
        /* <DEDUP_REMOVED lines=9> */
[----:B------:R-:W-:Y:S01]  /*0ee0*/  MOV R146, 0x10 ;  /* 0x0000001000927802 */ /* 0x000fe20000000f00 */
[----:B------:R-:W2:Y:S04]  /*0ef0*/  LDL R218, [R1+0x1c] ;  /* 0x00001c0001da7983 */ /* 0x000ea80000100800 */
        /* <DEDUP_REMOVED lines=9> */
[----:B------:R-:W-:-:S03]  /*0f90*/  ISETP.NE.AND.EX P3, PT, RZ, c[0x0][0x21c], PT, P3 ;  /* 0x00008700ff007a0c */ /* 0x000fc60003f65330 */
[----:B------:R-:W4:Y:S10]  /*0fa0*/  LDL R205, [R1+0x8] ;  /* 0x0000080001cd7983 */ /* 0x000f340000100800 */
[----:B------:R0:W5:Y:S01]  /*0fb0*/  @P3 LDG.E.128 R116, [R188.64] ;  /* 0x00000004bc743981 */ /* 0x000162000c1e1d00 */
[----:B------:R-:W-:-:S04]  /*0fc0*/  ISETP.NE.AND P3, PT, R220, RZ, PT ;  /* 0x000000ffdc00720c */ /* 0x000fc80003f65270 */
[----:B------:R-:W-:Y:S01]  /*0fd0*/  FSEL R8, R202, RZ, !P3 ;  /* 0x000000ffca087208 */ /* 0x000fe20005800000 */
[----:B------:R-:W-:-:S04]  /*0fe0*/  IMAD.MOV.U32 R172, RZ, RZ, 0x8 ;  /* 0x00000008ffac7424 */ /* 0x000fc800078e00ff */
[----:B------:R-:W-:-:S06]  /*0ff0*/  IMAD.WIDE.U32 R172, R203, R172, c[0x0][0x190] ;  /* 0x00006400cbac7625 */ /* 0x000fcc00078e00ac */
[----:B------:R-:W5:Y:S01]  /*1000*/  LDG.E.64 R172, [R172.64] ;  /* 0x00000004acac7981 */ /* 0x000f62000c1e1b00 */
[--C-:B--2---:R-:W-:Y:S02]  /*1010*/  HADD2.F32 R5, -RZ, R148.reuse.H0_H0 ;  /* 0x20000094ff057230 */ /* 0x104fe40000004100 */
[----:B------:R-:W-:-:S03]  /*1020*/  HADD2.F32 R219, -RZ, R148.H1_H1 ;  /* 0x30000094ffdb7230 */ /* 0x000fc60000004100 */
[----:B------:R-:W-:-:S04]  /*1030*/  FADD.FTZ R148, -R8, R5 ;  /* 0x0000000508947221 */ /* 0x000fc80000010100 */
[----:B------:R-:W-:Y:S02]  /*1040*/  FMUL.FTZ R5, R3, R148 ;  /* 0x0000009403057220 */ /* 0x000fe40000410000 */
[----:B------:R-:W2:Y:S01]  /*1050*/  LDL R148, [R1+0x4] ;  /* 0x0000040001947983 */ /* 0x000ea20000100800 */
[--C-:B---3--:R-:W-:Y:S02]  /*1060*/  HADD2.F32 R7, -RZ, R147.reuse.H0_H0 ;  /* 0x20000093ff077230 */ /* 0x108fe40000004100 */
[----:B------:R-:W-:Y:S02]  /*1070*/  HADD2.F32 R9, -RZ, R147.H1_H1 ;  /* 0x30000093ff097230 */ /* 0x000fe40000004100 */
[----:B------:R-:W3:Y:S01]  /*1080*/  LDL R147, [R1] ;  /* 0x0000000001937983 */ /* 0x000ee20000100800 */
[--C-:B------:R-:W-:Y:S01]  /*1090*/  HADD2.F32 R215, -RZ, R149.reuse.H1_H1 ;  /* 0x30000095ffd77230 */ /* 0x100fe20000004100 */
[----:B------:R-:W-:Y:S01]  /*10a0*/  FADD.FTZ R219, -R8, R219 ;  /* 0x000000db08db7221 */ /* 0x000fe20000010100 */
[----:B------:R-:W-:-:S02]  /*10b0*/  HADD2.F32 R217, -RZ, R149.H0_H0 ;  /* 0x20000095ffd97230 */ /* 0x000fc40000004100 */
[--C-:B------:R-:W-:Y:S01]  /*10c0*/  HADD2.F32 R6, -RZ, R144.reuse.H0_H0 ;  /* 0x20000090ff067230 */ /* 0x100fe20000004100 */
[C---:B------:R-:W-:Y:S01]  /*10d0*/  FADD.FTZ R215, -R8.reuse, R215 ;  /* 0x000000d708d77221 */ /* 0x040fe20000010100 */
[----:B------:R-:W-:Y:S02]  /*10e0*/  HADD2.F32 R144, -RZ, R144.H1_H1 ;  /* 0x30000090ff907230 */ /* 0x000fe40000004100 */
[--C-:B------:R-:W-:Y:S01]  /*10f0*/  HADD2.F32 R216, -RZ, R145.reuse.H0_H0 ;  /* 0x20000091ffd87230 */ /* 0x100fe20000004100 */
[----:B------:R-:W-:Y:S01]  /*1100*/  FADD.FTZ R217, -R8, R217 ;  /* 0x000000d908d97221 */ /* 0x000fe20000010100 */
[----:B------:R-:W-:Y:S01]  /*1110*/  HADD2.F32 R145, -RZ, R145.H1_H1 ;  /* 0x30000091ff917230 */ /* 0x000fe20000004100 */
[----:B------:R-:W-:Y:S02]  /*1120*/  FADD.FTZ R80, R80, R6 ;  /* 0x0000000650507221 */ /* 0x000fe40000010000 */
[----:B------:R-:W-:Y:S02]  /*1130*/  FMUL.FTZ R219, R3, R219 ;  /* 0x000000db03db7220 */ /* 0x000fe40000410000 */
[----:B------:R-:W-:-:S02]  /*1140*/  FFMA.FTZ R40, R5, R6, R40 ;  /* 0x0000000605287223 */ /* 0x000fc40000010028 */
[----:B------:R-:W-:Y:S02]  /*1150*/  FMUL.FTZ R215, R3, R215 ;  /* 0x000000d703d77220 */ /* 0x000fe40000410000 */
[----:B------:R-:W-:Y:S01]  /*1160*/  FMUL.FTZ R6, R218, R6 ;  /* 0x00000006da067220 */ /* 0x000fe20000410000 */
[----:B------:R-:W-:Y:S01]  /*1170*/  HADD2.F32 R213, -RZ, R150.H0_H0 ;  /* 0x20000096ffd57230 */ /* 0x000fe20000004100 */
        /* <DEDUP_REMOVED lines=15> */
[--C-:B------:R-:W-:Y:S01]  /*1270*/  HADD2.F32 R195, -RZ, R151.reuse.H0_H0 ;  /* 0x20000097ffc37230 */ /* 0x100fe20000004100 */
[----:B------:R-:W-:Y:S01]  /*1280*/  FMUL.FTZ R213, R3, R213 ;  /* 0x000000d503d57220 */ /* 0x000fe20000410000 */
[----:B------:R-:W-:Y:S01]  /*1290*/  HADD2.F32 R212, -RZ, R146.H0_H0 ;  /* 0x20000092ffd47230 */ /* 0x000fe20000004100 */
[----:B------:R-:W-:Y:S01]  /*12a0*/  FADD.FTZ R145, R145, R216 ;  /* 0x000000d891917221 */ /* 0x000fe20000010000 */
[----:B------:R-:W-:Y:S01]  /*12b0*/  HADD2.F32 R211, -RZ, R150.H1_H1 ;  /* 0x30000096ffd37230 */ /* 0x000fe20000004100 */
[----:B------:R-:W-:Y:S01]  /*12c0*/  FFMA.FTZ R144, R217, R216, R144 ;  /* 0x000000d8d9907223 */ /* 0x000fe20000010090 */
[----:B------:R-:W-:Y:S01]  /*12d0*/  HADD2.F32 R151, -RZ, R151.H1_H1 ;  /* 0x30000097ff977230 */ /* 0x000fe20000004100 */
[----:B------:R-:W-:Y:S01]  /*12e0*/  FADD.FTZ R195, -R8, R195 ;  /* 0x000000c308c37221 */ /* 0x000fe20000010100 */
[----:B------:R-:W-:Y:S01]  /*12f0*/  HADD2.F32 R146, -RZ, R146.H1_H1 ;  /* 0x30000092ff927230 */ /* 0x000fe20000004100 */
        /* <DEDUP_REMOVED lines=30> */
.L_x_2442:
[----:B0-----:R-:W-:Y:S05]  /*14e0*/  BSYNC B2 ;  /* 0x0000000000027941 */ /* 0x001fea0003800000 */
.L_x_2441:
[----:B------:R-:W-:Y:S01]  /*14f0*/  ISETP.GE.U32.AND P3, PT, R2, 0x40, PT ;  /* 0x000000400200780c */ /* 0x000fe20003f66070 */
[----:B------:R-:W-:Y:S01]  /*1500*/  BSSY B2, `(.L_x_2443) ;  /* 0x000005b000027945 */ /* 0x000fe20003800000 */
[----:B------:R-:W-:-:S11]  /*1510*/  HFMA2.MMA R188, -RZ, RZ, 0, 9.5367431640625e-07 ;  /* 0x00000010ffbc7435 */ /* 0x000fd600000001ff */
        /* <DEDUP_REMOVED lines=16> */
[----:B------:R-:W-:Y:S01]  /*1620*/  IADD3 R207, R207, 0x20, RZ ;  /* 0x00000020cfcf7810 */ /* 0x000fe20007ffe0ff */
[--C-:B--2---:R-:W-:Y:S02]  /*1630*/  HADD2.F32 R201, -RZ, R12.reuse.H0_H0 ;  /* 0x2000000cffc97230 */ /* 0x104fe40000004100 */
[----:B------:R-:W-:-:S03]  /*1640*/  HADD2.F32 R199, -RZ, R12.H1_H1 ;  /* 0x3000000cffc77230 */ /* 0x000fc60000004100 */
[C---:B------:R-:W-:Y:S01]  /*1650*/  FADD.FTZ R201, -R20.reuse, R201 ;  /* 0x000000c914c97221 */ /* 0x040fe20000010100 */
[--C-:B------:R-:W-:Y:S01]  /*1660*/  HADD2.F32 R197, -RZ, R13.reuse.H0_H0 ;  /* 0x2000000dffc57230 */ /* 0x100fe20000004100 */
[----:B------:R-:W-:Y:S01]  /*1670*/  FADD.FTZ R199, -R20, R199 ;  /* 0x000000c714c77221 */ /* 0x000fe20000010100 */
[----:B------:R-:W-:Y:S01]  /*1680*/  HADD2.F32 R12, -RZ, R14.H0_H0 ;  /* 0x2000000eff0c7230 */ /* 0x000fe20000004100 */
[----:B------:R-:W-:Y:S01]  /*1690*/  FMUL.FTZ R201, R3, R201 ;  /* 0x000000c903c97220 */ /* 0x000fe20000410000 */
[----:B---3--:R-:W-:Y:S02]  /*16a0*/  HADD2.F32 R200, -RZ, R16.H0_H0 ;  /* 0x20000010ffc87230 */ /* 0x008fe40000004100 */
[----:B0-----:R-:W-:Y:S02]  /*16b0*/  HADD2.F32 R10, -RZ, R13.H1_H1 ;  /* 0x3000000dff0a7230 */ /* 0x001fe40000004100 */
[----:B------:R-:W-:Y:S02]  /*16c0*/  HADD2.F32 R14, -RZ, R14.H1_H1 ;  /* 0x3000000eff0e7230 */ /* 0x000fe40000004100 */
[----:B------:R-:W-:-:S02]  /*16d0*/  HADD2.F32 R144, -RZ, R15.H0_H0 ;  /* 0x2000000fff907230 */ /* 0x000fc40000004100 */
[----:B------:R-:W-:Y:S01]  /*16e0*/  HADD2.F32 R11, -RZ, R15.H1_H1 ;  /* 0x3000000fff0b7230 */ /* 0x000fe20000004100 */
[----:B------:R-:W-:Y:S01]  /*16f0*/  FADD.FTZ R197, -R20, R197 ;  /* 0x000000c514c57221 */ /* 0x000fe20000010100 */
[----:B------:R-:W-:Y:S01]  /*1700*/  HADD2.F32 R198, -RZ, R16.H1_H1 ;  /* 0x30000010ffc67230 */ /* 0x000fe20000004100 */
        /* <DEDUP_REMOVED lines=9> */
[----:B------:R-:W-:Y:S01]  /*17a0*/  HADD2.F32 R11, -RZ, R17.H0_H0 ;  /* 0x20000011ff0b7230 */ /* 0x000fe20000004100 */
[----:B------:R-:W-:Y:S02]  /*17b0*/  FADD.FTZ R89, R89, R198 ;  /* 0x000000c659597221 */ /* 0x000fe40000010000 */
[----:B------:R-:W-:-:S02]  /*17c0*/  FMUL.FTZ R197, R3, R197 ;  /* 0x000000c503c57220 */ /* 0x000fc40000410000 */
[-C--:B------:R-:W-:Y:S02]  /*17d0*/  FFMA.FTZ R49, R199, R198.reuse, R49 ;  /* 0x000000c6c7317223 */ /* 0x080fe40000010031 */
[----:B------:R-:W-:Y:S02]  /*17e0*/  FMUL.FTZ R198, R251, R198 ;  /* 0x000000c6fbc67220 */ /* 0x000fe40000410000 */
[----:B------:R-:W-:Y:S02]  /*17f0*/  FADD.FTZ R205, R205, R200 ;  /* 0x000000c8cdcd7221 */ /* 0x000fe40000010000 */
[----:B------:R-:W-:Y:S01]  /*1800*/  FFMA.FTZ R206, R201, R200, R206 ;  /* 0x000000c8c9ce7223 */ /* 0x000fe200000100ce */
[----:B------:R-:W-:Y:S01]  /*1810*/  HADD2.F32 R13, -RZ, R17.H1_H1 ;  /* 0x30000011ff0d7230 */ /* 0x000fe20000004100 */
[----:B------:R-:W-:Y:S02]  /*1820*/  FADD.FTZ R90, R90, R11 ;  /* 0x0000000b5a5a7221 */ /* 0x000fe40000010000 */
[----:B------:R-:W-:-:S02]  /*1830*/  FMUL.FTZ R10, R3, R10 ;  /* 0x0000000a030a7220 */ /* 0x000fc40000410000 */
[-C--:B------:R-:W-:Y:S02]  /*1840*/  FFMA.FTZ R50, R197, R11.reuse, R50 ;  /* 0x0000000bc5327223 */ /* 0x080fe40000010032 */
[----:B------:R-:W-:Y:S02]  /*1850*/  FMUL.FTZ R11, R250, R11 ;  /* 0x0000000bfa0b7220 */ /* 0x000fe40000410000 */
[----:B------:R-:W-:Y:S02]  /*1860*/  FADD.FTZ R205, R205, R198 ;  /* 0x000000c6cdcd7221 */ /* 0x000fe40000010000 */
[----:B------:R-:W-:Y:S01]  /*1870*/  FFMA.FTZ R206, R199, R198, R206 ;  /* 0x000000c6c7ce7223 */ /* 0x000fe200000100ce */
        /* <DEDUP_REMOVED lines=13> */
[----:B------:R-:W-:Y:S01]  /*1950*/  FFMA.FTZ R206, R10, R13, R206 ;  /* 0x0000000d0ace7223 */ /* 0x000fe200000100ce */
[----:B------:R-:W-:Y:S01]  /*1960*/  HADD2.F32 R18, -RZ, R19.H0_H0 ;  /* 0x20000013ff127230 */ /* 0x000fe20000004100 */
[----:B------:R-:W-:Y:S02]  /*1970*/  FADD.FTZ R93, R93, R16 ;  /* 0x000000105d5d7221 */ /* 0x000fe40000010000 */
[----:B------:R-:W-:-:S02]  /*1980*/  FFMA.FTZ R53, R15, R16, R53 ;  /* 0x000000100f357223 */ /* 0x000fc40000010035 */
[----:B------:R-:W-:Y:S02]  /*1990*/  FMUL.FTZ R17, R3, R144 ;  /* 0x0000009003117220 */ /* 0x000fe40000410000 */
[----:B------:R-:W-:Y:S02]  /*19a0*/  FMUL.FTZ R16, R247, R16 ;  /* 0x00000010f7107220 */ /* 0x000fe40000410000 */
[----:B------:R-:W-:Y:S02]  /*19b0*/  FADD.FTZ R205, R205, R14 ;  /* 0x0000000ecdcd7221 */ /* 0x000fe40000010000 */
[----:B------:R-:W-:Y:S01]  /*19c0*/  FFMA.FTZ R206, R12, R14, R206 ;  /* 0x0000000e0cce7223 */ /* 0x000fe200000100ce */
[----:B------:R-:W-:Y:S01]  /*19d0*/  HADD2.F32 R145, -RZ, R19.H1_H1 ;  /* 0x30000013ff917230 */ /* 0x000fe20000004100 */
        /* <DEDUP_REMOVED lines=13> */
.L_x_2444:
[----:B------:R-:W-:Y:S05]  /*1ab0*/  BSYNC B2 ;  /* 0x0000000000027941 */ /* 0x000fea0003800000 */
.L_x_2443:
        /* <DEDUP_REMOVED lines=19> */
[----:B0-----:R-:W-:Y:S02]  /*1bf0*/  HADD2.F32 R22, -RZ, R24.H1_H1 ;  /* 0x30000018ff167230 */ /* 0x001fe40000004100 */
[--C-:B------:R-:W-:Y:S01]  /*1c00*/  HADD2.F32 R24, -RZ, R25.reuse.H0_H0 ;  /* 0x20000019ff187230 */ /* 0x100fe20000004100 */
[C---:B------:R-:W-:Y:S01]  /*1c10*/  FADD.FTZ R21, -R35.reuse, R21 ;  /* 0x0000001523157221 */ /* 0x040fe20000010100 */
[----:B------:R-:W-:Y:S01]  /*1c20*/  HADD2.F32 R25, -RZ, R25.H1_H1 ;  /* 0x30000019ff197230 */ /* 0x000fe20000004100 */
[----:B------:R-:W-:Y:S01]  /*1c30*/  FADD.FTZ R22, -R35, R22 ;  /* 0x0000001623167221 */ /* 0x000fe20000010100 */
[----:B---3--:R-:W-:Y:S01]  /*1c40*/  HADD2.F32 R23, -RZ, R28.H0_H0 ;  /* 0x2000001cff177230 */ /* 0x008fe20000004100 */
[----:B------:R-:W-:Y:S01]  /*1c50*/  FMUL.FTZ R21, R3, R21 ;  /* 0x0000001503157220 */ /* 0x000fe20000410000 */
[----:B------:R-:W-:-:S02]  /*1c60*/  HADD2.F32 R145, -RZ, R26.H0_H0 ;  /* 0x2000001aff917230 */ /* 0x000fc40000004100 */
[----:B------:R-:W-:Y:S02]  /*1c70*/  HADD2.F32 R32, -RZ, R26.H1_H1 ;  /* 0x3000001aff207230 */ /* 0x000fe40000004100 */
[--C-:B------:R-:W-:Y:S01]  /*1c80*/  HADD2.F32 R33, -RZ, R27.reuse.H0_H0 ;  /* 0x2000001bff217230 */ /* 0x100fe20000004100 */
[C---:B------:R-:W-:Y:S01]  /*1c90*/  FADD.FTZ R26, -R35.reuse, R25 ;  /* 0x00000019231a7221 */ /* 0x040fe20000010100 */
[----:B------:R-:W-:Y:S01]  /*1ca0*/  HADD2.F32 R27, -RZ, R27.H1_H1 ;  /* 0x3000001bff1b7230 */ /* 0x000fe20000004100 */
[----:B------:R-:W-:Y:S01]  /*1cb0*/  FADD.FTZ R24, -R35, R24 ;  /* 0x0000001823187221 */ /* 0x000fe20000010100 */
[----:B------:R-:W-:Y:S01]  /*1cc0*/  HADD2.F32 R25, -RZ, R28.H1_H1 ;  /* 0x3000001cff197230 */ /* 0x000fe20000004100 */
[----:B------:R-:W-:Y:S02]  /*1cd0*/  FADD.FTZ R96, R96, R23 ;  /* 0x0000001760607221 */ /* 0x000fe40000010000 */
[----:B------:R-:W-:Y:S02]  /*1ce0*/  FMUL.FTZ R22, R3, R22 ;  /* 0x0000001603167220 */ /* 0x000fe40000410000 */
[----:B------:R-:W-:-:S02]  /*1cf0*/  FFMA.FTZ R56, R21, R23, R56 ;  /* 0x0000001715387223 */ /* 0x000fc40000010038 */
[C---:B------:R-:W-:Y:S02]  /*1d00*/  FADD.FTZ R145, -R35.reuse, R145 ;  /* 0x0000009123917221 */ /* 0x040fe40000010100 */
[C---:B------:R-:W-:Y:S02]  /*1d10*/  FADD.FTZ R32, -R35.reuse, R32 ;  /* 0x0000002023207221 */ /* 0x040fe40000010100 */
[C---:B------:R-:W-:Y:S02]  /*1d20*/  FADD.FTZ R33, -R35.reuse, R33 ;  /* 0x0000002123217221 */ /* 0x040fe40000010100 */
[----:B------:R-:W-:Y:S02]  /*1d30*/  FMUL.FTZ R23, R244, R23 ;  /* 0x00000017f4177220 */ /* 0x000fe40000410000 */
        /* <DEDUP_REMOVED lines=17> */
[-C--:B------:R-:W-:Y:S02]  /*1e50*/  FFMA.FTZ R59, R26, R29.reuse, R59 ;  /* 0x0000001d1a3b7223 */ /* 0x080fe4000001003b */
[----:B------:R-:W-:Y:S02]  /*1e60*/  FMUL.FTZ R29, R241, R29 ;  /* 0x0000001df11d7220 */ /* 0x000fe40000410000 */
[----:B------:R-:W-:Y:S02]  /*1e70*/  FADD.FTZ R205, R205, R27 ;  /* 0x0000001bcdcd7221 */ /* 0x000fe40000010000 */
[----:B------:R-:W-:Y:S01]  /*1e80*/  FFMA.FTZ R206, R24, R27, R206 ;  /* 0x0000001b18ce7223 */ /* 0x000fe200000100ce */
[----:B------:R-:W-:Y:S01]  /*1e90*/  HADD2.F32 R144, -RZ, R30.H1_H1 ;  /* 0x3000001eff907230 */ /* 0x000fe20000004100 */
[----:B------:R-:W-:Y:S02]  /*1ea0*/  FMUL.FTZ R28, R3, R145 ;  /* 0x00000091031c7220 */ /* 0x000fe40000410000 */
[----:B------:R-:W-:-:S02]  /*1eb0*/  FMUL.FTZ R30, R240, R146 ;  /* 0x00000092f01e7220 */ /* 0x000fc40000410000 */
[----:B------:R-:W-:Y:S02]  /*1ec0*/  FADD.FTZ R205, R205, R29 ;  /* 0x0000001dcdcd7221 */ /* 0x000fe40000010000 */
[----:B------:R-:W-:Y:S01]  /*1ed0*/  FFMA.FTZ R206, R26, R29, R206 ;  /* 0x0000001d1ace7223 */ /* 0x000fe200000100ce */
[--C-:B------:R-:W-:Y:S01]  /*1ee0*/  HADD2.F32 R34, -RZ, R31.reuse.H0_H0 ;  /* 0x2000001fff227230 */ /* 0x100fe20000004100 */
[C---:B------:R-:W-:Y:S01]  /*1ef0*/  FMUL.FTZ R33, R3.reuse, R33 ;  /* 0x0000002103217220 */ /* 0x040fe20000410000 */
[----:B------:R-:W-:Y:S01]  /*1f00*/  HADD2.F32 R152, -RZ, R31.H1_H1 ;  /* 0x3000001fff987230 */ /* 0x000fe20000004100 */
        /* <DEDUP_REMOVED lines=21> */
.L_x_2446:
[----:B------:R-:W-:Y:S05]  /*2060*/  BSYNC B2 ;  /* 0x0000000000027941 */ /* 0x000fea0003800000 */
.L_x_2445:
[----:B------:R-:W-:Y:S01]  /*2070*/  BSSY B2, `(.L_x_2447) ;  /* 0x000005a000027945 */ /* 0x000fe20003800000 */
[----:B------:R-:W-:Y:S05]  /*2080*/  @!P1 BRA `(.L_x_2448) ;  /* 0x0000058000009947 */ /* 0x000fea0003800000 */
[----:B------:R-:W-:-:S04]  /*2090*/  IMAD.WIDE.U32 R144, R207, R188, c[0x0][0x188] ;  /* 0x00006200cf907625 */ /* 0x000fc800078e00bc */
[----:B------:R-:W-:Y:S02]  /*20a0*/  IMAD.WIDE.U32 R148, R204, R188, c[0x0][0x208] ;  /* 0x00008200cc947625 */ /* 0x000fe400078e00bc */
[----:B------:R-:W2:Y:S04]  /*20b0*/  LDG.E.128 R144, [R144.64] ;  /* 0x0000000490907981 */ /* 0x000ea8000c1e1d00 */
[----:B------:R-:W3:Y:S01]  /*20c0*/  LDG.E.128 R148, [R148.64] ;  /* 0x0000000494947981 */ /* 0x000ee2000c1e1d00 */
[----:B------:R-:W-:Y:S01]  /*20d0*/  HFMA2.MMA R166, -RZ, RZ, 0, 4.76837158203125e-07 ;  /* 0x00000008ffa67435 */ /* 0x000fe200000001ff */
[----:B------:R-:W-:-:S04]  /*20e0*/  ISETP.NE.U32.AND P3, PT, RZ, c[0x0][0x218], PT ;  /* 0x00008600ff007a0c */ /* 0x000fc80003f65070 */
[----:B------:R-:W-:-:S05]  /*20f0*/  ISETP.NE.AND.EX P3, PT, RZ, c[0x0][0x21c], PT, P3 ;  /* 0x00008700ff007a0c */ /* 0x000fca0003f65330 */
[----:B------:R-:W-:-:S06]  /*2100*/  IMAD.WIDE.U32 R166, R203, R166, c[0x0][0x190] ;  /* 0x00006400cba67625 */ /* 0x000fcc00078e00a6 */
[----:B------:R-:W5:Y:S02]  /*2110*/  LDG.E.64 R166, [R166.64] ;  /* 0x00000004a6a67981 */ /* 0x000f64000c1e1b00 */
[----:B------:R-:W-:-:S05]  /*2120*/  @P3 IMAD.WIDE.U32 R154, R207, R188, c[0x0][0x218] ;  /* 0x00008600cf9a3625 */ /* 0x000fca00078e00bc */
[----:B------:R3:W5:Y:S01]  /*2130*/  @P3 LDG.E.128 R128, [R154.64] ;  /* 0x000000049a803981 */ /* 0x000762000c1e1d00 */
[----:B------:R-:W-:-:S04]  /*2140*/  ISETP.NE.AND P3, PT, R220, RZ, PT ;  /* 0x000000ffdc00720c */ /* 0x000fc80003f65270 */
[----:B------:R-:W-:Y:S02]  /*2150*/  FSEL R177, R202, RZ, !P3 ;  /* 0x000000ffcab17208 */ /* 0x000fe40005800000 */
[----:B------:R-:W-:Y:S02]  /*2160*/  IADD3 R204, R204, 0x20, RZ ;  /* 0x00000020cccc7810 */ /* 0x000fe40007ffe0ff */
[----:B------:R-:W-:Y:S02]  /*2170*/  IADD3 R203, R203, 0x20, RZ ;  /* 0x00000020cbcb7810 */ /* 0x000fe40007ffe0ff */
[----:B------:R-:W-:Y:S01]  /*2180*/  IADD3 R207, R207, 0x20, RZ ;  /* 0x00000020cfcf7810 */ /* 0x000fe20007ffe0ff */
[----:B--2---:R-:W-:Y:S02]  /*2190*/  HADD2.F32 R153, -RZ, R144.H0_H0 ;  /* 0x20000090ff997230 */ /* 0x004fe40000004100 */
[----:B------:R-:W-:-:S03]  /*21a0*/  HADD2.F32 R156, -RZ, R145.H0_H0 ;  /* 0x20000091ff9c7230 */ /* 0x000fc60000004100 */
[----:B------:R-:W-:Y:S01]  /*21b0*/  FADD.FTZ R153, -R177, R153 ;  /* 0x00000099b1997221 */ /* 0x000fe20000010100 */
[----:B---3--:R-:W-:Y:S02]  /*21c0*/  HADD2.F32 R155, -RZ, R148.H0_H0 ;  /* 0x20000094ff9b7230 */ /* 0x008fe40000004100 */
[----:B------:R-:W-:Y:S01]  /*21d0*/  HADD2.F32 R154, -RZ, R144.H1_H1 ;  /* 0x30000090ff9a7230 */ /* 0x000fe20000004100 */
[----:B------:R-:W-:Y:S01]  /*21e0*/  FMUL.FTZ R153, R3, R153 ;  /* 0x0000009903997220 */ /* 0x000fe20000410000 */
[----:B------:R-:W-:Y:S01]  /*21f0*/  HADD2.F32 R148, -RZ, R148.H1_H1 ;  /* 0x30000094ff947230 */ /* 0x000fe20000004100 */
[----:B------:R-:W-:Y:S02]  /*2200*/  FADD.FTZ R156, -R177, R156 ;  /* 0x0000009cb19c7221 */ /* 0x000fe40000010100 */
[----:B------:R-:W-:Y:S02]  /*2210*/  FADD.FTZ R104, R104, R155 ;  /* 0x0000009b68687221 */ /* 0x000fe40000010000 */
[----:B------:R-:W-:-:S02]  /*2220*/  FFMA.FTZ R64, R153, R155, R64 ;  /* 0x0000009b99407223 */ /* 0x000fc40000010040 */
[----:B------:R-:W-:Y:S02]  /*2230*/  FADD.FTZ R154, -R177, R154 ;  /* 0x0000009ab19a7221 */ /* 0x000fe40000010100 */
[----:B------:R-:W-:Y:S01]  /*2240*/  FMUL.FTZ R155, R236, R155 ;  /* 0x0000009bec9b7220 */ /* 0x000fe20000410000 */
[----:B------:R-:W-:Y:S01]  /*2250*/  HADD2.F32 R160, -RZ, R146.H0_H0 ;  /* 0x20000092ffa07230 */ /* 0x000fe20000004100 */
[C---:B------:R-:W-:Y:S01]  /*2260*/  FMUL.FTZ R156, R3.reuse, R156 ;  /* 0x0000009c039c7220 */ /* 0x040fe20000410000 */
[----:B------:R-:W-:Y:S01]  /*2270*/  HADD2.F32 R159, -RZ, R149.H0_H0 ;  /* 0x20000095ff9f7230 */ /* 0x000fe20000004100 */
[----:B------:R-:W-:Y:S01]  /*2280*/  FMUL.FTZ R154, R3, R154 ;  /* 0x0000009a039a7220 */ /* 0x000fe20000410000 */
[----:B------:R-:W-:Y:S01]  /*2290*/  HADD2.F32 R158, -RZ, R145.H1_H1 ;  /* 0x30000091ff9e7230 */ /* 0x000fe20000004100 */
[----:B------:R-:W-:Y:S02]  /*22a0*/  FMUL.FTZ R157, R235, R148 ;  /* 0x00000094eb9d7220 */ /* 0x000fe40000410000 */
[----:B------:R-:W-:-:S02]  /*22b0*/  FADD.FTZ R205, R205, R155 ;  /* 0x0000009bcdcd7221 */ /* 0x000fc40000010000 */
[----:B------:R-:W-:Y:S01]  /*22c0*/  FFMA.FTZ R206, R153, R155, R206 ;  /* 0x0000009b99ce7223 */ /* 0x000fe200000100ce */
[----:B------:R-:W-:Y:S01]  /*22d0*/  HADD2.F32 R149, -RZ, R149.H1_H1 ;  /* 0x30000095ff957230 */ /* 0x000fe20000004100 */
[C---:B------:R-:W-:Y:S02]  /*22e0*/  FADD.FTZ R160, -R177.reuse, R160 ;  /* 0x000000a0b1a07221 */ /* 0x040fe40000010100 */
[----:B------:R-:W-:Y:S02]  /*22f0*/  FADD.FTZ R106, R106, R159 ;  /* 0x0000009f6a6a7221 */ /* 0x000fe40000010000 */
[-C--:B------:R-:W-:Y:S02]  /*2300*/  FFMA.FTZ R66, R156, R159.reuse, R66 ;  /* 0x0000009f9c427223 */ /* 0x080fe40000010042 */
[----:B------:R-:W-:Y:S02]  /*2310*/  FADD.FTZ R158, -R177, R158 ;  /* 0x0000009eb19e7221 */ /* 0x000fe40000010100 */
[----:B------:R-:W-:-:S02]  /*2320*/  FMUL.FTZ R159, R234, R159 ;  /* 0x0000009fea9f7220 */ /* 0x000fc40000410000 */
[----:B------:R-:W-:Y:S02]  /*2330*/  FADD.FTZ R205, R205, R157 ;  /* 0x0000009dcdcd7221 */ /* 0x000fe40000010000 */
[----:B------:R-:W-:Y:S01]  /*2340*/  FFMA.FTZ R206, R154, R157, R206 ;  /* 0x0000009d9ace7223 */ /* 0x000fe200000100ce */
        /* <DEDUP_REMOVED lines=18> */
[----:B------:R-:W-:Y:S01]  /*2470*/  HADD2.F32 R147, -RZ, R147.H1_H1 ;  /* 0x30000093ff937230 */ /* 0x000fe20000004100 */
[----:B------:R-:W-:Y:S02]  /*2480*/  FMUL.FTZ R163, R3, R163 ;  /* 0x000000a303a37220 */ /* 0x000fe40000410000 */
        /* <DEDUP_REMOVED lines=24> */
.L_x_2448:
[----:B------:R-:W-:Y:S05]  /*2610*/  BSYNC B2 ;  /* 0x0000000000027941 */ /* 0x000fea0003800000 */
.L_x_2447:
        /* <DEDUP_REMOVED lines=9> */
[----:B------:R-:W-:Y:S02]  /*26b0*/  ISETP.NE.AND.EX P3, PT, RZ, c[0x0][0x21c], PT, P3 ;  /* 0x00008700ff007a0c */ /* 0x000fe40003f65330 */
[----:B------:R-:W-:-:S11]  /*26c0*/  MOV R180, 0x8 ;  /* 0x0000000800b47802 */ /* 0x000fd60000000f00 */
[----:B------:R-:W-:-:S05]  /*26d0*/  @P3 IMAD.WIDE.U32 R164, R207, R188, c[0x0][0x218] ;  /* 0x00008600cfa43625 */ /* 0x000fca00078e00bc */
[----:B------:R0:W5:Y:S02]  /*26e0*/  @P3 LDG.E.128 R36, [R164.64] ;  /* 0x00000004a4243981 */ /* 0x000164000c1e1d00 */
[----:B0-----:R-:W-:-:S06]  /*26f0*/  IMAD.WIDE.U32 R164, R203, R180, c[0x0][0x190] ;  /* 0x00006400cba47625 */ /* 0x001fcc00078e00b4 */
[----:B------:R-:W5:Y:S01]  /*2700*/  LDG.E.64 R164, [R164.64] ;  /* 0x00000004a4a47981 */ /* 0x000f62000c1e1b00 */
[--C-:B--2---:R-:W-:Y:S02]  /*2710*/  HADD2.F32 R180, -RZ, R144.reuse.H0_H0 ;  /* 0x20000090ffb47230 */ /* 0x104fe40000004100 */
[----:B------:R-:W-:Y:S02]  /*2720*/  HADD2.F32 R182, -RZ, R144.H1_H1 ;  /* 0x30000090ffb67230 */ /* 0x000fe40000004100 */
[----:B------:R-:W-:Y:S01]  /*2730*/  HADD2.F32 R184, -RZ, R145.H0_H0 ;  /* 0x20000091ffb87230 */ /* 0x000fe20000004100 */
[C---:B------:R-:W-:Y:S01]  /*2740*/  FADD.FTZ R144, -R193.reuse, R180 ;  /* 0x000000b4c1907221 */ /* 0x040fe20000010100 */
[--C-:B---3--:R-:W-:Y:S01]  /*2750*/  HADD2.F32 R208, -RZ, R148.reuse.H0_H0 ;  /* 0x20000094ffd07230 */ /* 0x108fe20000004100 */
[----:B------:R-:W-:Y:S01]  /*2760*/  FADD.FTZ R179, -R193, R182 ;  /* 0x000000b6c1b37221 */ /* 0x000fe20000010100 */
[----:B------:R-:W-:Y:S01]  /*2770*/  HADD2.F32 R148, -RZ, R148.H1_H1 ;  /* 0x30000094ff947230 */ /* 0x000fe20000004100 */
[----:B------:R-:W-:Y:S01]  /*2780*/  FMUL.FTZ R209, R3, R144 ;  /* 0x0000009003d17220 */ /* 0x000fe20000410000 */
[--C-:B------:R-:W-:Y:S01]  /*2790*/  HADD2.F32 R188, -RZ, R146.reuse.H0_H0 ;  /* 0x20000092ffbc7230 */ /* 0x100fe20000004100 */
[----:B------:R-:W-:Y:S01]  /*27a0*/  FADD.FTZ R180, -R193, R184 ;  /* 0x000000b8c1b47221 */ /* 0x000fe20000010100 */
[----:B------:R-:W-:Y:S01]  /*27b0*/  HADD2.F32 R183, -RZ, R149.H0_H0 ;  /* 0x20000095ffb77230 */ /* 0x000fe20000004100 */
[----:B------:R-:W-:Y:S01]  /*27c0*/  FADD.FTZ R76, R76, R208 ;  /* 0x000000d04c4c7221 */ /* 0x000fe20000010000 */
[----:B------:R-:W-:Y:S01]  /*27d0*/  HADD2.F32 R186, -RZ, R145.H1_H1 ;  /* 0x30000091ffba7230 */ /* 0x000fe20000004100 */
[-C--:B------:R-:W-:Y:S01]  /*27e0*/  FFMA.FTZ R136, R209, R208.reuse, R136 ;  /* 0x000000d0d1887223 */ /* 0x080fe20000010088 */
[----:B------:R-:W-:Y:S01]  /*27f0*/  HADD2.F32 R149, -RZ, R149.H1_H1 ;  /* 0x30000095ff957230 */ /* 0x000fe20000004100 */
[----:B------:R-:W-:Y:S01]  /*2800*/  FMUL.FTZ R208, R228, R208 ;  /* 0x000000d0e4d07220 */ /* 0x000fe20000410000 */
[--C-:B------:R-:W-:Y:S01]  /*2810*/  HADD2.F32 R190, -RZ, R147.reuse.H0_H0 ;  /* 0x20000093ffbe7230 */ /* 0x100fe20000004100 */
[C---:B------:R-:W-:Y:S01]  /*2820*/  FMUL.FTZ R180, R3.reuse, R180 ;  /* 0x000000b403b47220 */ /* 0x040fe20000410000 */
[----:B------:R-:W-:Y:S01]  /*2830*/  HADD2.F32 R146, -RZ, R146.H1_H1 ;  /* 0x30000092ff927230 */ /* 0x000fe20000004100 */
[----:B------:R-:W-:Y:S01]  /*2840*/  FMUL.FTZ R179, R3, R179 ;  /* 0x000000b303b37220 */ /* 0x000fe20000410000 */
[----:B------:R-:W-:Y:S01]  /*2850*/  HADD2.F32 R192, -RZ, R147.H1_H1 ;  /* 0x30000093ffc07230 */ /* 0x000fe20000004100 */
[----:B------:R-:W-:-:S02]  /*2860*/  FMUL.FTZ R181, R227, R148 ;  /* 0x00000094e3b57220 */ /* 0x000fc40000410000 */
[----:B------:R-:W-:Y:S02]  /*2870*/  FADD.FTZ R144, R205, R208 ;  /* 0x000000d0cd907221 */ /* 0x000fe40000010000 */
[----:B------:R-:W-:Y:S02]  /*2880*/  FFMA.FTZ R206, R209, R208, R206 ;  /* 0x000000d0d1ce7223 */ /* 0x000fe400000100ce */
[C---:B------:R-:W-:Y:S02]  /*2890*/  FADD.FTZ R184, -R193.reuse, R188 ;  /* 0x000000bcc1b87221 */ /* 0x040fe40000010100 */
[----:B------:R-:W-:Y:S02]  /*28a0*/  FADD.FTZ R78, R78, R183 ;  /* 0x000000b74e4e7221 */ /* 0x000fe40000010000 */
[-C--:B------:R-:W-:Y:S02]  /*28b0*/  FFMA.FTZ R138, R180, R183.reuse, R138 ;  /* 0x000000b7b48a7223 */ /* 0x080fe4000001008a */
[----:B------:R-:W-:Y:S01]  /*28c0*/  FADD.FTZ R182, -R193, R186 ;  /* 0x000000bac1b67221 */ /* 0x000fe20000010100 */
[--C-:B------:R-:W-:Y:S01]  /*28d0*/  HADD2.F32 R186, -RZ, R150.reuse.H0_H0 ;  /* 0x20000096ffba7230 */ /* 0x100fe20000004100 */
[----:B------:R-:W-:Y:S01]  /*28e0*/  FMUL.FTZ R183, R226, R183 ;  /* 0x000000b7e2b77220 */ /* 0x000fe20000410000 */
[----:B------:R-:W-:Y:S01]  /*28f0*/  HADD2.F32 R150, -RZ, R150.H1_H1 ;  /* 0x30000096ff967230 */ /* 0x000fe20000004100 */
        /* <DEDUP_REMOVED lines=41> */
.L_x_2440:
[----:B------:R-:W-:Y:S05]  /*2b90*/  BSYNC B1 ;  /* 0x0000000000017941 */ /* 0x000fea0003800000 */
.L_x_2430:
[----:B------:R-:W-:Y:S05]  /*2ba0*/  BRA.DIV ~URZ, `(.L_x_2449) ;  /* 0x000053527f007947 */ /* 0x000fea000b800000 */
[----:B------:R2:W3:Y:S02]  /*2bb0*/  SHFL.BFLY PT, R147, R205, 0x1, 0x1f ;  /* 0x0c201f00cd937f89 */ /* 0x0004e400000e0000 */
.L_x_2582:
        /* <DEDUP_REMOVED lines=18> */
.L_x_2583:
        /* <DEDUP_REMOVED lines=24> */
[----:B-----5:R-:W-:Y:S01]  /*2e60*/  HADD2.F32 R144, -RZ, R116.H0_H0 ;  /* 0x20000074ff907230 */ /* 0x020fe20000004100 */
[----:B------:R-:W-:Y:S05]  /*2e70*/  BRA `(.L_x_2455) ;  /* 0x000000b000007947 */ /* 0x000fea0003800000 */
.L_x_2454:
        /* <DEDUP_REMOVED lines=9> */
[----:B-----5:R-:W-:-:S05]  /*2f10*/  @P4 HADD2.F32 R145, -RZ, R116.H0_H0 ;  /* 0x20000074ff914230 */ /* 0x020fca0000004100 */
[----:B------:R-:W-:Y:S02]  /*2f20*/  @P4 FADD.FTZ R144, R144, R145 ;  /* 0x0000009190904221 */ /* 0x000fe40000010000 */
.L_x_2455:
[----:B------:R-:W-:Y:S05]  /*2f30*/  BSYNC B2 ;  /* 0x0000000000027941 */ /* 0x000fea0003800000 */
.L_x_2453:
[----:B------:R-:W-:Y:S01]  /*2f40*/  @P3 FMUL.FTZ R145, R144, c[0x0][0x1ec] ;  /* 0x00007b0090913a20 */ /* 0x000fe20000410000 */
[----:B-----5:R-:W-:Y:S01]  /*2f50*/  @P3 LOP3.LUT P5, RZ, R172, 0xff, RZ, 0xc0, !PT ;  /* 0x000000ffacff3812 */ /* 0x020fe200078ac0ff */
[----:B------:R-:W-:Y:S02]  /*2f60*/  BSSY B2, `(.L_x_2456) ;  /* 0x0000015000027945 */ /* 0x000fe40003800000 */
[----:B------:R-:W-:-:S05]  /*2f70*/  @P3 FMUL.FTZ R145, R145, c[0x0][0x1e8] ;  /* 0x00007a0091913a20 */ /* 0x000fca0000410000 */
[----:B------:R-:W-:Y:S02]  /*2f80*/  @P3 FSEL R145, R145, RZ, P5 ;  /* 0x000000ff91913208 */ /* 0x000fe40002800000 */
[----:B------:R-:W-:Y:S02]  /*2f90*/  ISETP.NE.U32.AND P5, PT, RZ, c[0x0][0x258], PT ;  /* 0x00009600ff007a0c */ /* 0x000fe40003fa5070 */
[----:B------:R-:W-:Y:S02]  /*2fa0*/  @P3 F2FP.PACK_AB R145, RZ, R145 ;  /* 0x00000091ff91323e */ /* 0x000fe400000000ff */
[----:B------:R-:W-:Y:S02]  /*2fb0*/  ISETP.NE.AND.EX P5, PT, RZ, c[0x0][0x25c], PT, P5 ;  /* 0x00009700ff007a0c */ /* 0x000fe40003fa5350 */
[----:B------:R-:W-:-:S11]  /*2fc0*/  @P3 PRMT R72, R145, 0x7610, R72 ;  /* 0x0000761091483816 */ /* 0x000fd60000000048 */
[----:B------:R-:W-:-:S04]  /*2fd0*/  @P5 F2FP.PACK_AB R144, RZ, R144 ;  /* 0x00000090ff90523e */ /* 0x000fc800000000ff */
[----:B------:R-:W-:Y:S01]  /*2fe0*/  @P5 PRMT R132, R144, 0x7610, R132 ;  /* 0x0000761090845816 */ /* 0x000fe20000000084 */
[----:B------:R-:W-:Y:S05]  /*2ff0*/  @P2 BRA `(.L_x_2457) ;  /* 0x0000004000002947 */ /* 0x000fea0003800000 */
[----:B------:R-:W-:Y:S01]  /*3000*/  HFMA2.MMA R144, -RZ, RZ, 0, 0 ;  /* 0x00000000ff907435 */ /* 0x000fe200000001ff */
[----:B------:R-:W-:Y:S05]  /*3010*/  @!P4 BRA `(.L_x_2458) ;  /* 0x000000900000c947 */ /* 0x000fea0003800000 */
[----:B------:R-:W-:Y:S01]  /*3020*/  HADD2.F32 R144, -RZ, R116.H1_H1 ;  /* 0x30000074ff907230 */ /* 0x000fe20000004100 */
[----:B------:R-:W-:Y:S05]  /*3030*/  BRA `(.L_x_2458) ;  /* 0x0000007000007947 */ /* 0x000fea0003800000 */
.L_x_2457:
[----:B------:R-:W-:-:S04]  /*3040*/  ISETP.NE.AND P6, PT, R220, RZ, PT ;  /* 0x000000ffdc00720c */ /* 0x000fc80003fc5270 */
[----:B------:R-:W-:-:S05]  /*3050*/  FSEL R145, R147, RZ, !P6 ;  /* 0x000000ff93917208 */ /* 0x000fca0007000000 */
[----:B------:R-:W-:-:S04]  /*3060*/  FFMA.FTZ R145, R219, R148, R145 ;  /* 0x00000094db917223 */ /* 0x000fc80000010091 */
[----:B------:R-:W-:Y:S01]  /*3070*/  FADD.FTZ R144, R218, -R145 ;  /* 0x80000091da907221 */ /* 0x000fe20000010000 */
[----:B------:R-:W-:-:S03]  /*3080*/  @P4 HADD2.F32 R145, -RZ, R116.H1_H1 ;  /* 0x30000074ff914230 */ /* 0x000fc60000004100 */
[----:B------:R-:W-:-:S04]  /*3090*/  FMUL.FTZ R144, R3, R144 ;  /* 0x0000009003907220 */ /* 0x000fc80000410000 */
[----:B------:R-:W-:Y:S02]  /*30a0*/  @P4 FADD.FTZ R144, R144, R145 ;  /* 0x0000009190904221 */ /* 0x000fe40000010000 */
.L_x_2458:
[----:B------:R-:W-:Y:S05]  /*30b0*/  BSYNC B2 ;  /* 0x0000000000027941 */ /* 0x000fea0003800000 */
.L_x_2456:
[----:B------:R-:W-:Y:S01]  /*30c0*/  @P3 FMUL.FTZ R145, R144, c[0x0][0x1ec] ;  /* 0x00007b0090913a20 */ /* 0x000fe20000410000 */
[----:B------:R-:W-:Y:S01]  /*30d0*/  @P3 LOP3.LUT P6, RZ, R172, 0xff00, RZ, 0xc0, !PT ;  /* 0x0000ff00acff3812 */ /* 0x000fe200078cc0ff */
[----:B------:R-:W-:Y:S01]  /*30e0*/  BSSY B2, `(.L_x_2459) ;  /* 0x0000013000027945 */ /* 0x000fe20003800000 */
[----:B------:R-:W-:Y:S01]  /*30f0*/  @P5 F2FP.PACK_AB R144, RZ, R144 ;  /* 0x00000090ff90523e */ /* 0x000fe200000000ff */
[----:B------:R-:W-:-:S03]  /*3100*/  @P3 FMUL.FTZ R145, R145, c[0x0][0x1e8] ;  /* 0x00007a0091913a20 */ /* 0x000fc60000410000 */
[----:B------:R-:W-:Y:S02]  /*3110*/  @P5 PRMT R132, R132, 0x5410, R144 ;  /* 0x0000541084845816 */ /* 0x000fe40000000090 */
[----:B------:R-:W-:-:S04]  /*3120*/  @P3 FSEL R145, R145, RZ, P6 ;  /* 0x000000ff91913208 */ /* 0x000fc80003000000 */
[----:B------:R-:W-:-:S04]  /*3130*/  @P3 F2FP.PACK_AB R145, RZ, R145 ;  /* 0x00000091ff91323e */ /* 0x000fc800000000ff */
[----:B------:R-:W-:Y:S01]  /*3140*/  @P3 PRMT R72, R72, 0x5410, R145 ;  /* 0x0000541048483816 */ /* 0x000fe20000000091 */
[----:B------:R-:W-:Y:S05]  /*3150*/  @P2 BRA `(.L_x_2460) ;  /* 0x0000004000002947 */ /* 0x000fea0003800000 */
[----:B------:R-:W-:Y:S01]  /*3160*/  MOV R144, RZ ;  /* 0x000000ff00907202 */ /* 0x000fe20000000f00 */
[----:B------:R-:W-:Y:S05]  /*3170*/  @!P4 BRA `(.L_x_2461) ;  /* 0x000000900000c947 */ /* 0x000fea0003800000 */
[----:B------:R-:W-:Y:S01]  /*3180*/  HADD2.F32 R144, -RZ, R117.H0_H0 ;  /* 0x20000075ff907230 */ /* 0x000fe20000004100 */
[----:B------:R-:W-:Y:S05]  /*3190*/  BRA `(.L_x_2461) ;  /* 0x0000007000007947 */ /* 0x000fea0003800000 */
.L_x_2460:
[----:B------:R-:W-:-:S04]  /*31a0*/  ISETP.NE.AND P6, PT, R220, RZ, PT ;  /* 0x000000ffdc00720c */ /* 0x000fc80003fc5270 */
[----:B------:R-:W-:-:S05]  /*31b0*/  FSEL R145, R147, RZ, !P6 ;  /* 0x000000ff93917208 */ /* 0x000fca0007000000 */
[----:B------:R-:W-:-:S04]  /*31c0*/  FFMA.FTZ R145, R217, R148, R145 ;  /* 0x00000094d9917223 */ /* 0x000fc80000010091 */
[----:B------:R-:W-:Y:S01]  /*31d0*/  FADD.FTZ R144, R216, -R145 ;  /* 0x80000091d8907221 */ /* 0x000fe20000010000 */
[----:B------:R-:W-:-:S03]  /*31e0*/  @P4 HADD2.F32 R145, -RZ, R117.H0_H0 ;  /* 0x20000075ff914230 */ /* 0x000fc60000004100 */
[----:B------:R-:W-:-:S04]  /*31f0*/  FMUL.FTZ R144, R3, R144 ;  /* 0x0000009003907220 */ /* 0x000fc80000410000 */
[----:B------:R-:W-:Y:S02]  /*3200*/  @P4 FADD.FTZ R144, R144, R145 ;  /* 0x0000009190904221 */ /* 0x000fe40000010000 */
.L_x_2461:
[----:B------:R-:W-:Y:S05]  /*3210*/  BSYNC B2 ;  /* 0x0000000000027941 */ /* 0x000fea0003800000 */
.L_x_2459:
        /* <DEDUP_REMOVED lines=10> */
[----:B------:R-:W-:Y:S01]  /*32c0*/  HFMA2.MMA R144, -RZ, RZ, 0, 0 ;  /* 0x00000000ff907435 */ /* 0x000fe200000001ff */
[----:B------:R-:W-:Y:S05]  /*32d0*/  @!P4 BRA `(.L_x_2464) ;  /* 0x000000900000c947 */ /* 0x000fea0003800000 */
[----:B------:R-:W-:Y:S01]  /*32e0*/  HADD2.F32 R144, -RZ, R117.H1_H1 ;  /* 0x30000075ff907230 */ /* 0x000fe20000004100 */
[----:B------:R-:W-:Y:S05]  /*32f0*/  BRA `(.L_x_2464) ;  /* 0x0000007000007947 */ /* 0x000fea0003800000 */
.L_x_2463:
[----:B------:R-:W-:-:S04]  /*3300*/  ISETP.NE.AND P6, PT, R220, RZ, PT ;  /* 0x000000ffdc00720c */ /* 0x000fc80003fc5270 */
[----:B------:R-:W-:-:S05]  /*3310*/  FSEL R145, R147, RZ, !P6 ;  /* 0x000000ff93917208 */ /* 0x000fca0007000000 */
[----:B------:R-:W-:-:S04]  /*3320*/  FFMA.FTZ R145, R215, R148, R145 ;  /* 0x00000094d7917223 */ /* 0x000fc80000010091 */
[----:B------:R-:W-:Y:S01]  /*3330*/  FADD.FTZ R144, R214, -R145 ;  /* 0x80000091d6907221 */ /* 0x000fe20000010000 */
[----:B------:R-:W-:-:S03]  /*3340*/  @P4 HADD2.F32 R145, -RZ, R117.H1_H1 ;  /* 0x30000075ff914230 */ /* 0x000fc60000004100 */
[----:B------:R-:W-:-:S04]  /*3350*/  FMUL.FTZ R144, R3, R144 ;  /* 0x0000009003907220 */ /* 0x000fc80000410000 */
[----:B------:R-:W-:Y:S02]  /*3360*/  @P4 FADD.FTZ R144, R144, R145 ;  /* 0x0000009190904221 */ /* 0x000fe40000010000 */
.L_x_2464:
[----:B------:R-:W-:Y:S05]  /*3370*/  BSYNC B2 ;  /* 0x0000000000027941 */ /* 0x000fea0003800000 */
.L_x_2462:
        /* <DEDUP_REMOVED lines=14> */
.L_x_2466:
[----:B------:R-:W-:-:S04]  /*3460*/  ISETP.NE.AND P6, PT, R220, RZ, PT ;  /* 0x000000ffdc00720c */ /* 0x000fc80003fc5270 */
[----:B------:R-:W-:-:S05]  /*3470*/  FSEL R145, R147, RZ, !P6 ;  /* 0x000000ff93917208 */ /* 0x000fca0007000000 */
[----:B------:R-:W-:-:S04]  /*3480*/  FFMA.FTZ R145, R213, R148, R145 ;  /* 0x00000094d5917223 */ /* 0x000fc80000010091 */
[----:B------:R-:W-:Y:S01]  /*3490*/  FADD.FTZ R144, R212, -R145 ;  /* 0x80000091d4907221 */ /* 0x000fe20000010000 */
[----:B------:R-:W-:-:S03]  /*34a0*/  @P4 HADD2.F32 R145, -RZ, R118.H0_H0 ;  /* 0x20000076ff914230 */ /* 0x000fc60000004100 */
[----:B------:R-:W-:-:S04]  /*34b0*/  FMUL.FTZ R144, R3, R144 ;  /* 0x0000009003907220 */ /* 0x000fc80000410000 */
[----:B------:R-:W-:Y:S02]  /*34c0*/  @P4 FADD.FTZ R144, R144, R145 ;  /* 0x0000009190904221 */ /* 0x000fe40000010000 */
.L_x_2467:
[----:B------:R-:W-:Y:S05]  /*34d0*/  BSYNC B2 ;  /* 0x0000000000027941 */ /* 0x000fea0003800000 */
.L_x_2465:
        /* <DEDUP_REMOVED lines=14> */
.L_x_2469:
[----:B------:R-:W-:-:S04]  /*35c0*/  ISETP.NE.AND P6, PT, R220, RZ, PT ;  /* 0x000000ffdc00720c */ /* 0x000fc80003fc5270 */
[----:B------:R-:W-:-:S05]  /*35d0*/  FSEL R145, R147, RZ, !P6 ;  /* 0x000000ff93917208 */ /* 0x000fca0007000000 */
[----:B------:R-:W-:-:S04]  /*35e0*/  FFMA.FTZ R145, R211, R148, R145 ;  /* 0x00000094d3917223 */ /* 0x000fc80000010091 */
[----:B------:R-:W-:Y:S01]  /*35f0*/  FADD.FTZ R144, R210, -R145 ;  /* 0x80000091d2907221 */ /* 0x000fe20000010000 */
[----:B------:R-:W-:-:S03]  /*3600*/  @P4 HADD2.F32 R145, -RZ, R118.H1_H1 ;  /* 0x30000076ff914230 */ /* 0x000fc60000004100 */
[----:B------:R-:W-:-:S04]  /*3610*/  FMUL.FTZ R144, R3, R144 ;  /* 0x0000009003907220 */ /* 0x000fc80000410000 */
[----:B------:R-:W-:Y:S02]  /*3620*/  @P4 FADD.FTZ R144, R144, R145 ;  /* 0x0000009190904221 */ /* 0x000fe40000010000 */
.L_x_2470:
[----:B------:R-:W-:Y:S05]  /*3630*/  BSYNC B2 ;  /* 0x0000000000027941 */ /* 0x000fea0003800000 */
.L_x_2468:
        /* <DEDUP_REMOVED lines=14> */
.L_x_2472:
[----:B------:R-:W-:Y:S01]  /*3720*/  ISETP.NE.AND P6, PT, R220, RZ, PT ;  /* 0x000000ffdc00720c */ /* 0x000fe20003fc5270 */
[----:B------:R-:W-:-:S03]  /*3730*/  @P4 HADD2.F32 R145, -RZ, R119.H0_H0 ;  /* 0x20000077ff914230 */ /* 0x000fc60000004100 */
[----:B------:R-:W-:-:S05]  /*3740*/  FSEL R144, R147, RZ, !P6 ;  /* 0x000000ff93907208 */ /* 0x000fca0007000000 */
[----:B------:R-:W-:-:S04]  /*3750*/  FFMA.FTZ R144, R195, R148, R144 ;  /* 0x00000094c3907223 */ /* 0x000fc80000010090 */
[----:B------:R-:W-:-:S04]  /*3760*/  FADD.FTZ R144, R7, -R144 ;  /* 0x8000009007907221 */ /* 0x000fc80000010000 */
[----:B------:R-:W-:-:S04]  /*3770*/  FMUL.FTZ R144, R3, R144 ;  /* 0x0000009003907220 */ /* 0x000fc80000410000 */
[----:B------:R-:W-:Y:S02]  /*3780*/  @P4 FADD.FTZ R144, R144, R145 ;  /* 0x0000009190904221 */ /* 0x000fe40000010000 */
.L_x_2473:
[----:B------:R-:W-:Y:S05]  /*3790*/  BSYNC B2 ;  /* 0x0000000000027941 */ /* 0x000fea0003800000 */
.L_x_2471:
        /* <DEDUP_REMOVED lines=14> */
.L_x_2475:
[----:B------:R-:W-:-:S04]  /*3880*/  ISETP.NE.AND P6, PT, R220, RZ, PT ;  /* 0x000000ffdc00720c */ /* 0x000fc80003fc5270 */
[----:B------:R-:W-:-:S05]  /*3890*/  FSEL R145, R147, RZ, !P6 ;  /* 0x000000ff93917208 */ /* 0x000fca0007000000 */
[----:B------:R-:W-:-:S04]  /*38a0*/  FFMA.FTZ R144, R8, R148, R145 ;  /* 0x0000009408907223 */ /* 0x000fc80000010091 */
[----:B------:R-:W-:-:S04]  /*38b0*/  FADD.FTZ R144, R9, -R144 ;  /* 0x8000009009907221 */ /* 0x000fc80000010000 */
[----:B------:R-:W-:Y:S01]  /*38c0*/  FMUL.FTZ R149, R3, R144 ;  /* 0x0000009003957220 */ /* 0x000fe20000410000 */
[----:B------:R-:W-:-:S05]  /*38d0*/  @P4 HADD2.F32 R144, -RZ, R119.H1_H1 ;  /* 0x30000077ff904230 */ /* 0x000fca0000004100 */
[----:B------:R-:W-:Y:S02]  /*38e0*/  @P4 FADD.FTZ R149, R149, R144 ;  /* 0x0000009095954221 */ /* 0x000fe40000010000 */
.L_x_2476:
[----:B------:R-:W-:Y:S05]  /*38f0*/  BSYNC B2 ;  /* 0x0000000000027941 */ /* 0x000fea0003800000 */
.L_x_2474:
[----:B------:R-:W-:Y:S01]  /*3900*/  @P5 F2FP.PACK_AB R144, RZ, R149 ;  /* 0x00000095ff90523e */ /* 0x000fe200000000ff */
        /* <DEDUP_REMOVED lines=8> */
[----:B------:R-:W-:Y:S01]  /*3990*/  @P3 F2FP.PACK_AB R149, RZ, R149 ;  /* 0x00000095ff95323e */ /* 0x000fe200000000ff */
[----:B------:R1:W-:Y:S03]  /*39a0*/  @P5 STG.E.128 [R144.64], R132 ;  /* 0x0000008490005986 */ /* 0x0003e6000c101d04 */
[----:B------:R-:W-:Y:S02]  /*39b0*/  @P3 PRMT R75, R75, 0x5410, R149 ;  /* 0x000054104b4b3816 */ /* 0x000fe40000000095 */
[----:B------:R-:W-:-:S05]  /*39c0*/  @P3 MOV R149, 0x10 ;  /* 0x0000001000953802 */ /* 0x000fca0000000f00 */
[C---:B-1----:R-:W-:Y:S01]  /*39d0*/  @P3 IMAD.WIDE.U32 R144, R146.reuse, R149, c[0x0][0x248] ;  /* 0x0000920092903625 */ /* 0x042fe200078e0095 */
[----:B------:R-:W-:-:S04]  /*39e0*/  IADD3 R146, R146, 0x20, RZ ;  /* 0x0000002092927810 */ /* 0x000fc80007ffe0ff */
[----:B------:R1:W-:Y:S03]  /*39f0*/  @P3 STG.E.128 [R144.64], R72 ;  /* 0x0000004890003986 */ /* 0x0003e6000c101d04 */
.L_x_2452:
[----:B------:R-:W-:Y:S05]  /*3a00*/  BSYNC B1 ;  /* 0x0000000000017941 */ /* 0x000fea0003800000 */
.L_x_2451:
        /* <DEDUP_REMOVED lines=11> */
[----:B-----5:R-:W-:Y:S01]  /*3ac0*/  HADD2.F32 R144, -RZ, R120.H0_H0 ;  /* 0x20000078ff907230 */ /* 0x020fe20000004100 */
[----:B------:R-:W-:Y:S05]  /*3ad0*/  BRA `(.L_x_2481) ;  /* 0x000000b000007947 */ /* 0x000fea0003800000 */
.L_x_2480:
        /* <DEDUP_REMOVED lines=9> */
[----:B-----5:R-:W-:-:S05]  /*3b70*/  @P4 HADD2.F32 R145, -RZ, R120.H0_H0 ;  /* 0x20000078ff914230 */ /* 0x020fca0000004100 */
[----:B------:R-:W-:Y:S02]  /*3b80*/  @P4 FADD.FTZ R144, R144, R145 ;  /* 0x0000009190904221 */ /* 0x000fe40000010000 */
.L_x_2481:
[----:B------:R-:W-:Y:S05]  /*3b90*/  BSYNC B2 ;  /* 0x0000000000027941 */ /* 0x000fea0003800000 */
.L_x_2479:
        /* <DEDUP_REMOVED lines=12> */
[----:B------:R-:W-:Y:S01]  /*3c60*/  MOV R144, RZ ;  /* 0x000000ff00907202 */ /* 0x000fe20000000f00 */
[----:B------:R-:W-:Y:S05]  /*3c70*/  @!P4 BRA `(.L_x_2484) ;  /* 0x000000900000c947 */ /* 0x000fea0003800000 */
[----:B------:R-:W-:Y:S01]  /*3c80*/  HADD2.F32 R144, -RZ, R120.H1_H1 ;  /* 0x30000078ff907230 */ /* 0x000fe20000004100 */
[----:B------:R-:W-:Y:S05]  /*3c90*/  BRA `(.L_x_2484) ;  /* 0x0000007000007947 */ /* 0x000fea0003800000 */
.L_x_2483:
[----:B------:R-:W-:-:S04]  /*3ca0*/  ISETP.NE.AND P6, PT, R220, RZ, PT ;  /* 0x000000ffdc00720c */ /* 0x000fc80003fc5270 */
[----:B------:R-:W-:-:S05]  /*3cb0*/  FSEL R145, R147, RZ, !P6 ;  /* 0x000000ff93917208 */ /* 0x000fca0007000000 */
[----:B------:R-:W-:-:S04]  /*3cc0*/  FFMA.FTZ R145, R199, R148, R145 ;  /* 0x00000094c7917223 */ /* 0x000fc80000010091 */
[----:B------:R-:W-:Y:S01]  /*3cd0*/  FADD.FTZ R144, R198, -R145 ;  /* 0x80000091c6907221 */ /* 0x000fe20000010000 */
[----:B------:R-:W-:-:S03]  /*3ce0*/  @P4 HADD2.F32 R145, -RZ, R120.H1_H1 ;  /* 0x30000078ff914230 */ /* 0x000fc60000004100 */
[----:B------:R-:W-:-:S04]  /*3cf0*/  FMUL.FTZ R144, R3, R144 ;  /* 0x0000009003907220 */ /* 0x000fc80000410000 */
[----:B------:R-:W-:Y:S02]  /*3d00*/  @P4 FADD.FTZ R144, R144, R145 ;  /* 0x0000009190904221 */ /* 0x000fe40000010000 */
.L_x_2484:
[----:B------:R-:W-:Y:S05]  /*3d10*/  BSYNC B2 ;  /* 0x0000000000027941 */ /* 0x000fea0003800000 */
.L_x_2482:
        /* <DEDUP_REMOVED lines=12> */
[----:B------:R-:W-:Y:S01]  /*3de0*/  HADD2.F32 R144, -RZ, R121.H0_H0 ;  /* 0x20000079ff907230 */ /* 0x000fe20000004100 */
[----:B------:R-:W-:Y:S05]  /*3df0*/  BRA `(.L_x_2487) ;  /* 0x0000007000007947 */ /* 0x000fea0003800000 */
.L_x_2486:
[----:B------:R-:W-:Y:S01]  /*3e00*/  ISETP.NE.AND P6, PT, R220, RZ, PT ;  /* 0x000000ffdc00720c */ /* 0x000fe20003fc5270 */
[----:B------:R-:W-:-:S03]  /*3e10*/  @P4 HADD2.F32 R145, -RZ, R121.H0_H0 ;  /* 0x20000079ff914230 */ /* 0x000fc60000004100 */
[----:B------:R-:W-:-:S05]  /*3e20*/  FSEL R144, R147, RZ, !P6 ;  /* 0x000000ff93907208 */ /* 0x000fca0007000000 */
[----:B------:R-:W-:-:S04]  /*3e30*/  FFMA.FTZ R144, R197, R148, R144 ;  /* 0x00000094c5907223 */ /* 0x000fc80000010090 */
[----:B------:R-:W-:-:S04]  /*3e40*/  FADD.FTZ R144, R11, -R144 ;  /* 0x800000900b907221 */ /* 0x000fc80000010000 */
[----:B------:R-:W-:-:S04]  /*3e50*/  FMUL.FTZ R144, R3, R144 ;  /* 0x0000009003907220 */ /* 0x000fc80000410000 */
[----:B------:R-:W-:Y:S02]  /*3e60*/  @P4 FADD.FTZ R144, R144, R145 ;  /* 0x0000009190904221 */ /* 0x000fe40000010000 */
.L_x_2487:
[----:B------:R-:W-:Y:S05]  /*3e70*/  BSYNC B2 ;  /* 0x0000000000027941 */ /* 0x000fea0003800000 */
.L_x_2485:
        /* <DEDUP_REMOVED lines=12> */
[----:B------:R-:W-:Y:S01]  /*3f40*/  HADD2.F32 R144, -RZ, R121.H1_H1 ;  /* 0x30000079ff907230 */ /* 0x000fe20000004100 */
[----:B------:R-:W-:Y:S05]  /*3f50*/  BRA `(.L_x_2490) ;  /* 0x0000007000007947 */ /* 0x000fea0003800000 */
.L_x_2489:
[----:B------:R-:W-:-:S04]  /*3f60*/  ISETP.NE.AND P6, PT, R220, RZ, PT ;  /* 0x000000ffdc00720c */ /* 0x000fc80003fc5270 */
[----:B------:R-:W-:-:S05]  /*3f70*/  FSEL R145, R147, RZ, !P6 ;  /* 0x000000ff93917208 */ /* 0x000fca0007000000 */
[----:B------:R-:W-:Y:S01]  /*3f80*/  FFMA.FTZ R144, R10, R148, R145 ;  /* 0x000000940a907223 */ /* 0x000fe20000010091 */
[----:B------:R-:W-:-:S03]  /*3f90*/  @P4 HADD2.F32 R145, -RZ, R121.H1_H1 ;  /* 0x30000079ff914230 */ /* 0x000fc60000004100 */
[----:B------:R-:W-:-:S04]  /*3fa0*/  FADD.FTZ R144, R13, -R144 ;  /* 0x800000900d907221 */ /* 0x000fc80000010000 */
[----:B------:R-:W-:-:S04]  /*3fb0*/  FMUL.FTZ R144, R3, R144 ;  /* 0x0000009003907220 */ /* 0x000fc80000410000 */
[----:B------:R-:W-:Y:S02]  /*3fc0*/  @P4 FADD.FTZ R144, R144, R145 ;  /* 0x0000009190904221 */ /* 0x000fe40000010000 */
.L_x_2490:
[----:B------:R-:W-:Y:S05]  /*3fd0*/  BSYNC B2 ;  /* 0x0000000000027941 */ /* 0x000fea0003800000 */
.L_x_2488:
        /* <DEDUP_REMOVED lines=14> */
.L_x_2492:
[----:B------:R-:W-:-:S04]  /*40c0*/  ISETP.NE.AND P6, PT, R220, RZ, PT ;  /* 0x000000ffdc00720c */ /* 0x000fc80003fc5270 */
[----:B------:R-:W-:-:S05]  /*40d0*/  FSEL R145, R147, RZ, !P6 ;  /* 0x000000ff93917208 */ /* 0x000fca0007000000 */
[----:B------:R-:W-:-:S04]  /*40e0*/  FFMA.FTZ R145, R12, R148, R145 ;  /* 0x000000940c917223 */ /* 0x000fc80000010091 */
[----:B------:R-:W-:Y:S01]  /*40f0*/  FADD.FTZ R144, R14, -R145 ;  /* 0x800000910e907221 */ /* 0x000fe20000010000 */
[----:B------:R-:W-:-:S03]  /*4100*/  @P4 HADD2.F32 R145, -RZ, R122.H0_H0 ;  /* 0x2000007aff914230 */ /* 0x000fc60000004100 */
[----:B------:R-:W-:-:S04]  /*4110*/  FMUL.FTZ R144, R3, R144 ;  /* 0x0000009003907220 */ /* 0x000fc80000410000 */
[----:B------:R-:W-:Y:S02]  /*4120*/  @P4 FADD.FTZ R144, R144, R145 ;  /* 0x0000009190904221 */ /* 0x000fe40000010000 */
.L_x_2493:
[----:B------:R-:W-:Y:S05]  /*4130*/  BSYNC B2 ;  /* 0x0000000000027941 */ /* 0x000fea0003800000 */
.L_x_2491:
        /* <DEDUP_REMOVED lines=14> */
.L_x_2495:
[----:B------:R-:W-:-:S04]  /*4220*/  ISETP.NE.AND P6, PT, R220, RZ, PT ;  /* 0x000000ffdc00720c */ /* 0x000fc80003fc5270 */
[----:B------:R-:W-:-:S05]  /*4230*/  FSEL R145, R147, RZ, !P6 ;  /* 0x000000ff93917208 */ /* 0x000fca0007000000 */
[----:B------:R-:W-:-:S04]  /*4240*/  FFMA.FTZ R145, R15, R148, R145 ;  /* 0x000000940f917223 */ /* 0x000fc80000010091 */
[----:B------:R-:W-:Y:S01]  /*4250*/  FADD.FTZ R144, R16, -R145 ;  /* 0x8000009110907221 */ /* 0x000fe20000010000 */
[----:B------:R-:W-:-:S03]  /*4260*/  @P4 HADD2.F32 R145, -RZ, R122.H1_H1 ;  /* 0x3000007aff914230 */ /* 0x000fc60000004100 */
[----:B------:R-:W-:-:S04]  /*4270*/  FMUL.FTZ R144, R3, R144 ;  /* 0x0000009003907220 */ /* 0x000fc80000410000 */
[----:B------:R-:W-:Y:S02]  /*4280*/  @P4 FADD.FTZ R144, R144, R145 ;  /* 0x0000009190904221 */ /* 0x000fe40000010000 */
.L_x_2496:
[----:B------:R-:W-:Y:S05]  /*4290*/  BSYNC B2 ;  /* 0x0000000000027941 */ /* 0x000fea0003800000 */
.L_x_2494:
        /* <DEDUP_REMOVED lines=10> */
[----:B------:R-:W-:Y:S01]  /*4340*/  IMAD.MOV.U32 R144, RZ, RZ, RZ ;  /* 0x000000ffff907224 */ /* 0x000fe200078e00ff */
[----:B------:R-:W-:Y:S05]  /*4350*/  @!P4 BRA `(.L_x_2499) ;  /* 0x000000900000c947 */ /* 0x000fea0003800000 */
[----:B------:R-:W-:Y:S01]  /*4360*/  HADD2.F32 R144, -RZ, R123.H0_H0 ;  /* 0x2000007bff907230 */ /* 0x000fe20000004100 */
[----:B------:R-:W-:Y:S05]  /*4370*/  BRA `(.L_x_2499) ;  /* 0x0000007000007947 */ /* 0x000fea0003800000 */
.L_x_2498:
[----:B------:R-:W-:-:S04]  /*4380*/  ISETP.NE.AND P6, PT, R220, RZ, PT ;  /* 0x000000ffdc00720c */ /* 0x000fc80003fc5270 */
[----:B------:R-:W-:-:S05]  /*4390*/  FSEL R145, R147, RZ, !P6 ;  /* 0x000000ff93917208 */ /* 0x000fca0007000000 */
[----:B------:R-:W-:-:S04]  /*43a0*/  FFMA.FTZ R145, R17, R148, R145 ;  /* 0x0000009411917223 */ /* 0x000fc80000010091 */
[----:B------:R-:W-:Y:S01]  /*43b0*/  FADD.FTZ R144, R18, -R145 ;  /* 0x8000009112907221 */ /* 0x000fe20000010000 */
[----:B------:R-:W-:-:S03]  /*43c0*/  @P4 HADD2.F32 R145, -RZ, R123.H0_H0 ;  /* 0x2000007bff914230 */ /* 0x000fc60000004100 */
[----:B------:R-:W-:-:S04]  /*43d0*/  FMUL.FTZ R144, R3, R144 ;  /* 0x0000009003907220 */ /* 0x000fc80000410000 */
[----:B------:R-:W-:Y:S02]  /*43e0*/  @P4 FADD.FTZ R144, R144, R145 ;  /* 0x0000009190904221 */ /* 0x000fe40000010000 */
.L_x_2499:
[----:B------:R-:W-:Y:S05]  /*43f0*/  BSYNC B2 ;  /* 0x0000000000027941 */ /* 0x000fea0003800000 */
.L_x_2497:
        /* <DEDUP_REMOVED lines=14> */
.L_x_2501:
[----:B------:R-:W-:-:S04]  /*44e0*/  ISETP.NE.AND P6, PT, R220, RZ, PT ;  /* 0x000000ffdc00720c */ /* 0x000fc80003fc5270 */
[----:B------:R-:W-:-:S05]  /*44f0*/  FSEL R145, R147, RZ, !P6 ;  /* 0x000000ff93917208 */ /* 0x000fca0007000000 */
[----:B------:R-:W-:-:S04]  /*4500*/  FFMA.FTZ R145, R19, R148, R145 ;  /* 0x0000009413917223 */ /* 0x000fc80000010091 */
[----:B------:R-:W-:-:S04]  /*4510*/  FADD.FTZ R144, R20, -R145 ;  /* 0x8000009114907221 */ /* 0x000fc80000010000 */
[----:B------:R-:W-:Y:S01]  /*4520*/  FMUL.FTZ R149, R3, R144 ;  /* 0x0000009003957220 */ /* 0x000fe20000410000 */
[----:B------:R-:W-:-:S05]  /*4530*/  @P4 HADD2.F32 R144, -RZ, R123.H1_H1 ;  /* 0x3000007bff904230 */ /* 0x000fca0000004100 */
[----:B------:R-:W-:Y:S02]  /*4540*/  @P4 FADD.FTZ R149, R149, R144 ;  /* 0x0000009095954221 */ /* 0x000fe40000010000 */
.L_x_2502:
[----:B------:R-:W-:Y:S05]  /*4550*/  BSYNC B2 ;  /* 0x0000000000027941 */ /* 0x000fea0003800000 */
.L_x_2500:
        /* <DEDUP_REMOVED lines=16> */
.L_x_2478:
[----:B------:R-:W-:Y:S05]  /*4660*/  BSYNC B1 ;  /* 0x0000000000017941 */ /* 0x000fea0003800000 */
.L_x_2477:
        /* <DEDUP_REMOVED lines=12> */
.L_x_2506:
        /* <DEDUP_REMOVED lines=11> */
.L_x_2507:
[----:B------:R-:W-:Y:S05]  /*47e0*/  BSYNC B2 ;  /* 0x0000000000027941 */ /* 0x000fea0003800000 */
.L_x_2505:
        /* <DEDUP_REMOVED lines=16> */
.L_x_2509:
[----:B------:R-:W-:-:S04]  /*48f0*/  ISETP.NE.AND P6, PT, R220, RZ, PT ;  /* 0x000000ffdc00720c */ /* 0x000fc80003fc5270 */
[----:B------:R-:W-:-:S05]  /*4900*/  FSEL R145, R147, RZ, !P6 ;  /* 0x000000ff93917208 */ /* 0x000fca0007000000 */
[----:B------:R-:W-:Y:S01]  /*4910*/  FFMA.FTZ R144, R22, R148, R145 ;  /* 0x0000009416907223 */ /* 0x000fe20000010091 */
[----:B------:R-:W-:-:S03]  /*4920*/  @P4 HADD2.F32 R145, -RZ, R124.H1_H1 ;  /* 0x3000007cff914230 */ /* 0x000fc60000004100 */
[----:B------:R-:W-:-:S04]  /*4930*/  FADD.FTZ R144, R25, -R144 ;  /* 0x8000009019907221 */ /* 0x000fc80000010000 */
[----:B------:R-:W-:-:S04]  /*4940*/  FMUL.FTZ R144, R3, R144 ;  /* 0x0000009003907220 */ /* 0x000fc80000410000 */
[----:B------:R-:W-:Y:S02]  /*4950*/  @P4 FADD.FTZ R144, R144, R145 ;  /* 0x0000009190904221 */ /* 0x000fe40000010000 */
.L_x_2510:
[----:B------:R-:W-:Y:S05]  /*4960*/  BSYNC B2 ;  /* 0x0000000000027941 */ /* 0x000fea0003800000 */
.L_x_2508:
        /* <DEDUP_REMOVED lines=14> */
.L_x_2512:
[----:B------:R-:W-:-:S04]  /*4a50*/  ISETP.NE.AND P6, PT, R220, RZ, PT ;  /* 0x000000ffdc00720c */ /* 0x000fc80003fc5270 */
[----:B------:R-:W-:-:S05]  /*4a60*/  FSEL R145, R147, RZ, !P6 ;  /* 0x000000ff93917208 */ /* 0x000fca0007000000 */
[----:B------:R-:W-:Y:S01]  /*4a70*/  FFMA.FTZ R144, R24, R148, R145 ;  /* 0x0000009418907223 */ /* 0x000fe20000010091 */
[----:B------:R-:W-:-:S03]  /*4a80*/  @P4 HADD2.F32 R145, -RZ, R125.H0_H0 ;  /* 0x2000007dff914230 */ /* 0x000fc60000004100 */
[----:B------:R-:W-:-:S04]  /*4a90*/  FADD.FTZ R144, R27, -R144 ;  /* 0x800000901b907221 */ /* 0x000fc80000010000 */
[----:B------:R-:W-:-:S04]  /*4aa0*/  FMUL.FTZ R144, R3, R144 ;  /* 0x0000009003907220 */ /* 0x000fc80000410000 */
[----:B------:R-:W-:Y:S02]  /*4ab0*/  @P4 FADD.FTZ R144, R144, R145 ;  /* 0x0000009190904221 */ /* 0x000fe40000010000 */
.L_x_2513:
[----:B------:R-:W-:Y:S05]  /*4ac0*/  BSYNC B2 ;  /* 0x0000000000027941 */ /* 0x000fea0003800000 */
.L_x_2511:
        /* <DEDUP_REMOVED lines=14> */
.L_x_2515:
[----:B------:R-:W-:-:S04]  /*4bb0*/  ISETP.NE.AND P6, PT, R220, RZ, PT ;  /* 0x000000ffdc00720c */ /* 0x000fc80003fc5270 */
[----:B------:R-:W-:-:S05]  /*4bc0*/  FSEL R145, R147, RZ, !P6 ;  /* 0x000000ff93917208 */ /* 0x000fca0007000000 */
[----:B------:R-:W-:Y:S01]  /*4bd0*/  FFMA.FTZ R144, R26, R148, R145 ;  /* 0x000000941a907223 */ /* 0x000fe20000010091 */
[----:B------:R-:W-:-:S03]  /*4be0*/  @P4 HADD2.F32 R145, -RZ, R125.H1_H1 ;  /* 0x3000007dff914230 */ /* 0x000fc60000004100 */
[----:B------:R-:W-:-:S04]  /*4bf0*/  FADD.FTZ R144, R29, -R144 ;  /* 0x800000901d907221 */ /* 0x000fc80000010000 */
[----:B------:R-:W-:-:S04]  /*4c00*/  FMUL.FTZ R144, R3, R144 ;  /* 0x0000009003907220 */ /* 0x000fc80000410000 */
[----:B------:R-:W-:Y:S02]  /*4c10*/  @P4 FADD.FTZ R144, R144, R145 ;  /* 0x0000009190904221 */ /* 0x000fe40000010000 */
.L_x_2516:
[----:B------:R-:W-:Y:S05]  /*4c20*/  BSYNC B2 ;  /* 0x0000000000027941 */ /* 0x000fea0003800000 */
.L_x_2514:
        /* <DEDUP_REMOVED lines=14> */
.L_x_2518:
[----:B------:R-:W-:-:S04]  /*4d10*/  ISETP.NE.AND P6, PT, R220, RZ, PT ;  /* 0x000000ffdc00720c */ /* 0x000fc80003fc5270 */
[----:B------:R-:W-:-:S05]  /*4d20*/  FSEL R145, R147, RZ, !P6 ;  /* 0x000000ff93917208 */ /* 0x000fca0007000000 */
[----:B------:R-:W-:-:S04]  /*4d30*/  FFMA.FTZ R145, R28, R148, R145 ;  /* 0x000000941c917223 */ /* 0x000fc80000010091 */
[----:B------:R-:W-:Y:S01]  /*4d40*/  FADD.FTZ R144, R30, -R145 ;  /* 0x800000911e907221 */ /* 0x000fe20000010000 */
[----:B------:R-:W-:-:S03]  /*4d50*/  @P4 HADD2.F32 R145, -RZ, R126.H0_H0 ;  /* 0x2000007eff914230 */ /* 0x000fc60000004100 */
[----:B------:R-:W-:-:S04]  /*4d60*/  FMUL.FTZ R144, R3, R144 ;  /* 0x0000009003907220 */ /* 0x000fc80000410000 */
[----:B------:R-:W-:Y:S02]  /*4d70*/  @P4 FADD.FTZ R144, R144, R145 ;  /* 0x0000009190904221 */ /* 0x000fe40000010000 */
.L_x_2519:
[----:B------:R-:W-:Y:S05]  /*4d80*/  BSYNC B2 ;  /* 0x0000000000027941 */ /* 0x000fea0003800000 */
.L_x_2517:
        /* <DEDUP_REMOVED lines=14> */
.L_x_2521:
[----:B------:R-:W-:-:S04]  /*4e70*/  ISETP.NE.AND P6, PT, R220, RZ, PT ;  /* 0x000000ffdc00720c */ /* 0x000fc80003fc5270 */
[----:B------:R-:W-:-:S05]  /*4e80*/  FSEL R145, R147, RZ, !P6 ;  /* 0x000000ff93917208 */ /* 0x000fca0007000000 */
[----:B------:R-:W-:-:S04]  /*4e90*/  FFMA.FTZ R145, R31, R148, R145 ;  /* 0x000000941f917223 */ /* 0x000fc80000010091 */
[----:B------:R-:W-:Y:S01]  /*4ea0*/  FADD.FTZ R144, R32, -R145 ;  /* 0x8000009120907221 */ /* 0x000fe20000010000 */
[----:B------:R-:W-:-:S03]  /*4eb0*/  @P4 HADD2.F32 R145, -RZ, R126.H1_H1 ;  /* 0x3000007eff914230 */ /* 0x000fc60000004100 */
[----:B------:R-:W-:-:S04]  /*4ec0*/  FMUL.FTZ R144, R3, R144 ;  /* 0x0000009003907220 */ /* 0x000fc80000410000 */
[----:B------:R-:W-:Y:S02]  /*4ed0*/  @P4 FADD.FTZ R144, R144, R145 ;  /* 0x0000009190904221 */ /* 0x000fe40000010000 */
.L_x_2522:
[----:B------:R-:W-:Y:S05]  /*4ee0*/  BSYNC B2 ;  /* 0x0000000000027941 */ /* 0x000fea0003800000 */
.L_x_2520:
        /* <DEDUP_REMOVED lines=14> */
.L_x_2524:
[----:B------:R-:W-:-:S04]  /*4fd0*/  ISETP.NE.AND P6, PT, R220, RZ, PT ;  /* 0x000000ffdc00720c */ /* 0x000fc80003fc5270 */
[----:B------:R-:W-:-:S05]  /*4fe0*/  FSEL R145, R147, RZ, !P6 ;  /* 0x000000ff93917208 */ /* 0x000fca0007000000 */
[----:B------:R-:W-:-:S04]  /*4ff0*/  FFMA.FTZ R145, R33, R148, R145 ;  /* 0x0000009421917223 */ /* 0x000fc80000010091 */
[----:B------:R-:W-:Y:S01]  /*5000*/  FADD.FTZ R144, R34, -R145 ;  /* 0x8000009122907221 */ /* 0x000fe20000010000 */
[----:B------:R-:W-:-:S03]  /*5010*/  @P4 HADD2.F32 R145, -RZ, R127.H0_H0 ;  /* 0x2000007fff914230 */ /* 0x000fc60000004100 */
[----:B------:R-:W-:-:S04]  /*5020*/  FMUL.FTZ R144, R3, R144 ;  /* 0x0000009003907220 */ /* 0x000fc80000410000 */
[----:B------:R-:W-:Y:S02]  /*5030*/  @P4 FADD.FTZ R144, R144, R145 ;  /* 0x0000009190904221 */ /* 0x000fe40000010000 */
.L_x_2525:
[----:B------:R-:W-:Y:S05]  /*5040*/  BSYNC B2 ;  /* 0x0000000000027941 */ /* 0x000fea0003800000 */
.L_x_2523:
        /* <DEDUP_REMOVED lines=14> */
.L_x_2527:
[----:B------:R-:W-:-:S04]  /*5130*/  ISETP.NE.AND P6, PT, R220, RZ, PT ;  /* 0x000000ffdc00720c */ /* 0x000fc80003fc5270 */
[----:B------:R-:W-:-:S05]  /*5140*/  FSEL R145, R147, RZ, !P6 ;  /* 0x000000ff93917208 */ /* 0x000fca0007000000 */
[----:B------:R-:W-:-:S04]  /*5150*/  FFMA.FTZ R145, R35, R148, R145 ;  /* 0x0000009423917223 */ /* 0x000fc80000010091 */
[----:B------:R-:W-:-:S04]  /*5160*/  FADD.FTZ R144, R152, -R145 ;  /* 0x8000009198907221 */ /* 0x000fc80000010000 */
[----:B------:R-:W-:Y:S01]  /*5170*/  FMUL.FTZ R149, R3, R144 ;  /* 0x0000009003957220 */ /* 0x000fe20000410000 */
[----:B------:R-:W-:-:S05]  /*5180*/  @P4 HADD2.F32 R144, -RZ, R127.H1_H1 ;  /* 0x3000007fff904230 */ /* 0x000fca0000004100 */
[----:B------:R-:W-:Y:S02]  /*5190*/  @P4 FADD.FTZ R149, R149, R144 ;  /* 0x0000009095954221 */ /* 0x000fe40000010000 */
.L_x_2528:
[----:B------:R-:W-:Y:S05]  /*51a0*/  BSYNC B2 ;  /* 0x0000000000027941 */ /* 0x000fea0003800000 */
.L_x_2526:
        /* <DEDUP_REMOVED lines=16> */
.L_x_2504:
[----:B------:R-:W-:Y:S05]  /*52b0*/  BSYNC B1 ;  /* 0x0000000000017941 */ /* 0x000fea0003800000 */
.L_x_2503:
        /* <DEDUP_REMOVED lines=12> */
.L_x_2532:
        /* <DEDUP_REMOVED lines=11> */
.L_x_2533:
[----:B------:R-:W-:Y:S05]  /*5430*/  BSYNC B2 ;  /* 0x0000000000027941 */ /* 0x000fea0003800000 */
.L_x_2531:
        /* <DEDUP_REMOVED lines=16> */
.L_x_2535:
[----:B------:R-:W-:-:S04]  /*5540*/  ISETP.NE.AND P6, PT, R220, RZ, PT ;  /* 0x000000ffdc00720c */ /* 0x000fc80003fc5270 */
[----:B------:R-:W-:-:S05]  /*5550*/  FSEL R145, R147, RZ, !P6 ;  /* 0x000000ff93917208 */ /* 0x000fca0007000000 */
[----:B------:R-:W-:Y:S01]  /*5560*/  FFMA.FTZ R144, R154, R148, R145 ;  /* 0x000000949a907223 */ /* 0x000fe20000010091 */
[----:B------:R-:W-:-:S03]  /*5570*/  @P4 HADD2.F32 R145, -RZ, R128.H1_H1 ;  /* 0x30000080ff914230 */ /* 0x000fc60000004100 */
[----:B------:R-:W-:-:S04]  /*5580*/  FADD.FTZ R144, R157, -R144 ;  /* 0x800000909d907221 */ /* 0x000fc80000010000 */
[----:B------:R-:W-:-:S04]  /*5590*/  FMUL.FTZ R144, R3, R144 ;  /* 0x0000009003907220 */ /* 0x000fc80000410000 */
[----:B------:R-:W-:Y:S02]  /*55a0*/  @P4 FADD.FTZ R144, R144, R145 ;  /* 0x0000009190904221 */ /* 0x000fe40000010000 */
.L_x_2536:
[----:B------:R-:W-:Y:S05]  /*55b0*/  BSYNC B2 ;  /* 0x0000000000027941 */ /* 0x000fea0003800000 */
.L_x_2534:
        /* <DEDUP_REMOVED lines=14> */
.L_x_2538:
[----:B------:R-:W-:-:S04]  /*56a0*/  ISETP.NE.AND P6, PT, R220, RZ, PT ;  /* 0x000000ffdc00720c */ /* 0x000fc80003fc5270 */
[----:B------:R-:W-:-:S05]  /*56b0*/  FSEL R145, R147, RZ, !P6 ;  /* 0x000000ff93917208 */ /* 0x000fca0007000000 */
[----:B------:R-:W-:Y:S01]  /*56c0*/  FFMA.FTZ R144, R156, R148, R145 ;  /* 0x000000949c907223 */ /* 0x000fe20000010091 */
[----:B------:R-:W-:-:S03]  /*56d0*/  @P4 HADD2.F32 R145, -RZ, R129.H0_H0 ;  /* 0x20000081ff914230 */ /* 0x000fc60000004100 */
[----:B------:R-:W-:-:S04]  /*56e0*/  FADD.FTZ R144, R159, -R144 ;  /* 0x800000909f907221 */ /* 0x000fc80000010000 */
[----:B------:R-:W-:-:S04]  /*56f0*/  FMUL.FTZ R144, R3, R144 ;  /* 0x0000009003907220 */ /* 0x000fc80000410000 */
[----:B------:R-:W-:Y:S02]  /*5700*/  @P4 FADD.FTZ R144, R144, R145 ;  /* 0x0000009190904221 */ /* 0x000fe40000010000 */
.L_x_2539:
[----:B------:R-:W-:Y:S05]  /*5710*/  BSYNC B2 ;  /* 0x0000000000027941 */ /* 0x000fea0003800000 */
.L_x_2537:
        /* <DEDUP_REMOVED lines=14> */
.L_x_2541:
[----:B------:R-:W-:-:S04]  /*5800*/  ISETP.NE.AND P6, PT, R220, RZ, PT ;  /* 0x000000ffdc00720c */ /* 0x000fc80003fc5270 */
[----:B------:R-:W-:-:S05]  /*5810*/  FSEL R145, R147, RZ, !P6 ;  /* 0x000000ff93917208 */ /* 0x000fca0007000000 */
[----:B------:R-:W-:Y:S01]  /*5820*/  FFMA.FTZ R144, R158, R148, R145 ;  /* 0x000000949e907223 */ /* 0x000fe20000010091 */
[----:B------:R-:W-:-:S03]  /*5830*/  @P4 HADD2.F32 R145, -RZ, R129.H1_H1 ;  /* 0x30000081ff914230 */ /* 0x000fc60000004100 */
[----:B------:R-:W-:-:S04]  /*5840*/  FADD.FTZ R144, R161, -R144 ;  /* 0x80000090a1907221 */ /* 0x000fc80000010000 */
[----:B------:R-:W-:-:S04]  /*5850*/  FMUL.FTZ R144, R3, R144 ;  /* 0x0000009003907220 */ /* 0x000fc80000410000 */
[----:B------:R-:W-:Y:S02]  /*5860*/  @P4 FADD.FTZ R144, R144, R145 ;  /* 0x0000009190904221 */ /* 0x000fe40000010000 */
.L_x_2542:
[----:B------:R-:W-:Y:S05]  /*5870*/  BSYNC B2 ;  /* 0x0000000000027941 */ /* 0x000fea0003800000 */
.L_x_2540:
        /* <DEDUP_REMOVED lines=14> */
.L_x_2544:
[----:B------:R-:W-:-:S04]  /*5960*/  ISETP.NE.AND P6, PT, R220, RZ, PT ;  /* 0x000000ffdc00720c */ /* 0x000fc80003fc5270 */
[----:B------:R-:W-:-:S05]  /*5970*/  FSEL R145, R147, RZ, !P6 ;  /* 0x000000ff93917208 */ /* 0x000fca0007000000 */
[----:B------:R-:W-:-:S04]  /*5980*/  FFMA.FTZ R145, R160, R148, R145 ;  /* 0x00000094a0917223 */ /* 0x000fc80000010091 */
[----:B------:R-:W-:Y:S01]  /*5990*/  FADD.FTZ R144, R162, -R145 ;  /* 0x80000091a2907221 */ /* 0x000fe20000010000 */
[----:B------:R-:W-:-:S03]  /*59a0*/  @P4 HADD2.F32 R145, -RZ, R130.H0_H0 ;  /* 0x20000082ff914230 */ /* 0x000fc60000004100 */
[----:B------:R-:W-:-:S04]  /*59b0*/  FMUL.FTZ R144, R3, R144 ;  /* 0x0000009003907220 */ /* 0x000fc80000410000 */
[----:B------:R-:W-:Y:S02]  /*59c0*/  @P4 FADD.FTZ R144, R144, R145 ;  /* 0x0000009190904221 */ /* 0x000fe40000010000 */
.L_x_2545:
[----:B------:R-:W-:Y:S05]  /*59d0*/  BSYNC B2 ;  /* 0x0000000000027941 */ /* 0x000fea0003800000 */
.L_x_2543:
        /* <DEDUP_REMOVED lines=14> */
.L_x_2547:
[----:B------:R-:W-:-:S04]  /*5ac0*/  ISETP.NE.AND P6, PT, R220, RZ, PT ;  /* 0x000000ffdc00720c */ /* 0x000fc80003fc5270 */
[----:B------:R-:W-:-:S05]  /*5ad0*/  FSEL R145, R147, RZ, !P6 ;  /* 0x000000ff93917208 */ /* 0x000fca0007000000 */
[----:B------:R-:W-:-:S04]  /*5ae0*/  FFMA.FTZ R145, R163, R148, R145 ;  /* 0x00000094a3917223 */ /* 0x000fc80000010091 */
[----:B------:R-:W-:Y:S01]  /*5af0*/  FADD.FTZ R144, R174, -R145 ;  /* 0x80000091ae907221 */ /* 0x000fe20000010000 */
[----:B------:R-:W-:-:S03]  /*5b00*/  @P4 HADD2.F32 R145, -RZ, R130.H1_H1 ;  /* 0x30000082ff914230 */ /* 0x000fc60000004100 */
[----:B------:R-:W-:-:S04]  /*5b10*/  FMUL.FTZ R144, R3, R144 ;  /* 0x0000009003907220 */ /* 0x000fc80000410000 */
[----:B------:R-:W-:Y:S02]  /*5b20*/  @P4 FADD.FTZ R144, R144, R145 ;  /* 0x0000009190904221 */ /* 0x000fe40000010000 */
.L_x_2548:
[----:B------:R-:W-:Y:S05]  /*5b30*/  BSYNC B2 ;  /* 0x0000000000027941 */ /* 0x000fea0003800000 */
.L_x_2546:
        /* <DEDUP_REMOVED lines=14> */
.L_x_2550:
[----:B------:R-:W-:-:S04]  /*5c20*/  ISETP.NE.AND P6, PT, R220, RZ, PT ;  /* 0x000000ffdc00720c */ /* 0x000fc80003fc5270 */
[----:B------:R-:W-:-:S05]  /*5c30*/  FSEL R145, R147, RZ, !P6 ;  /* 0x000000ff93917208 */ /* 0x000fca0007000000 */
[----:B------:R-:W-:-:S04]  /*5c40*/  FFMA.FTZ R145, R175, R148, R145 ;  /* 0x00000094af917223 */ /* 0x000fc80000010091 */
[----:B------:R-:W-:Y:S01]  /*5c50*/  FADD.FTZ R144, R176, -R145 ;  /* 0x80000091b0907221 */ /* 0x000fe20000010000 */
[----:B------:R-:W-:-:S03]  /*5c60*/  @P4 HADD2.F32 R145, -RZ, R131.H0_H0 ;  /* 0x20000083ff914230 */ /* 0x000fc60000004100 */
[----:B------:R-:W-:-:S04]  /*5c70*/  FMUL.FTZ R144, R3, R144 ;  /* 0x0000009003907220 */ /* 0x000fc80000410000 */
[----:B------:R-:W-:Y:S02]  /*5c80*/  @P4 FADD.FTZ R144, R144, R145 ;  /* 0x0000009190904221 */ /* 0x000fe40000010000 */
.L_x_2551:
[----:B------:R-:W-:Y:S05]  /*5c90*/  BSYNC B2 ;  /* 0x0000000000027941 */ /* 0x000fea0003800000 */
.L_x_2549:
        /* <DEDUP_REMOVED lines=14> */
.L_x_2553:
[----:B------:R-:W-:-:S04]  /*5d80*/  ISETP.NE.AND P6, PT, R220, RZ, PT ;  /* 0x000000ffdc00720c */ /* 0x000fc80003fc5270 */
[----:B------:R-:W-:-:S05]  /*5d90*/  FSEL R145, R147, RZ, !P6 ;  /* 0x000000ff93917208 */ /* 0x000fca0007000000 */
[----:B------:R-:W-:-:S04]  /*5da0*/  FFMA.FTZ R145, R177, R148, R145 ;  /* 0x00000094b1917223 */ /* 0x000fc80000010091 */
[----:B------:R-:W-:-:S04]  /*5db0*/  FADD.FTZ R144, R178, -R145 ;  /* 0x80000091b2907221 */ /* 0x000fc80000010000 */
[----:B------:R-:W-:Y:S01]  /*5dc0*/  FMUL.FTZ R149, R3, R144 ;  /* 0x0000009003957220 */ /* 0x000fe20000410000 */
[----:B------:R-:W-:-:S05]  /*5dd0*/  @P4 HADD2.F32 R144, -RZ, R131.H1_H1 ;  /* 0x30000083ff904230 */ /* 0x000fca0000004100 */
[----:B------:R-:W-:Y:S02]  /*5de0*/  @P4 FADD.FTZ R149, R149, R144 ;  /* 0x0000009095954221 */ /* 0x000fe40000010000 */
.L_x_2554:
[----:B------:R-:W-:Y:S05]  /*5df0*/  BSYNC B2 ;  /* 0x0000000000027941 */ /* 0x000fea0003800000 */
.L_x_2552:
        /* <DEDUP_REMOVED lines=11> */
[----:B------:R-:W-:Y:S01]  /*5eb0*/  @P3 PRMT R75, R75, 0x5410, R149 ;  /* 0x000054104b4b3816 */ /* 0x000fe20000000095 */
[----:B------:R-:W-:-:S04]  /*5ec0*/  @P3 IMAD.MOV.U32 R149, RZ, RZ, 0x10 ;  /* 0x00000010ff953424 */ /* 0x000fc800078e00ff */
[C---:B-1----:R-:W-:Y:S01]  /*5ed0*/  @P3 IMAD.WIDE.U32 R144, R146.reuse, R149, c[0x0][0x248] ;  /* 0x0000920092903625 */ /* 0x042fe200078e0095 */
[----:B------:R-:W-:-:S04]  /*5ee0*/  IADD3 R146, R146, 0x20, RZ ;  /* 0x0000002092927810 */ /* 0x000fc80007ffe0ff */
[----:B------:R1:W-:Y:S03]  /*5ef0*/  @P3 STG.E.128 [R144.64], R72 ;  /* 0x0000004890003986 */ /* 0x0003e6000c101d04 */
.L_x_2530:
[----:B------:R-:W-:Y:S05]  /*5f00*/  BSYNC B1 ;  /* 0x0000000000017941 */ /* 0x000fea0003800000 */
.L_x_2529:
        /* <DEDUP_REMOVED lines=13> */
.L_x_2558:
        /* <DEDUP_REMOVED lines=11> */
.L_x_2559:
[----:B------:R-:W-:Y:S05]  /*6090*/  BSYNC B2 ;  /* 0x0000000000027941 */ /* 0x000fea0003800000 */
.L_x_2557:
        /* <DEDUP_REMOVED lines=16> */
.L_x_2561:
[----:B------:R-:W-:Y:S01]  /*61a0*/  ISETP.NE.AND P6, PT, R220, RZ, PT ;  /* 0x000000ffdc00720c */ /* 0x000fe20003fc5270 */
[----:B------:R-:W-:-:S03]  /*61b0*/  @P4 HADD2.F32 R145, -RZ, R36.H1_H1 ;  /* 0x30000024ff914230 */ /* 0x000fc60000004100 */
[----:B------:R-:W-:-:S05]  /*61c0*/  FSEL R144, R147, RZ, !P6 ;  /* 0x000000ff93907208 */ /* 0x000fca0007000000 */
[----:B------:R-:W-:-:S04]  /*61d0*/  FFMA.FTZ R144, R179, R148, R144 ;  /* 0x00000094b3907223 */ /* 0x000fc80000010090 */
[----:B------:R-:W-:-:S04]  /*61e0*/  FADD.FTZ R144, R181, -R144 ;  /* 0x80000090b5907221 */ /* 0x000fc80000010000 */
[----:B------:R-:W-:-:S04]  /*61f0*/  FMUL.FTZ R144, R3, R144 ;  /* 0x0000009003907220 */ /* 0x000fc80000410000 */
[----:B------:R-:W-:Y:S02]  /*6200*/  @P4 FADD.FTZ R144, R144, R145 ;  /* 0x0000009190904221 */ /* 0x000fe40000010000 */
.L_x_2562:
[----:B------:R-:W-:Y:S05]  /*6210*/  BSYNC B2 ;  /* 0x0000000000027941 */ /* 0x000fea0003800000 */
.L_x_2560:
        /* <DEDUP_REMOVED lines=14> */
.L_x_2564:
[----:B------:R-:W-:-:S04]  /*6300*/  ISETP.NE.AND P6, PT, R220, RZ, PT ;  /* 0x000000ffdc00720c */ /* 0x000fc80003fc5270 */
[----:B------:R-:W-:-:S05]  /*6310*/  FSEL R145, R147, RZ, !P6 ;  /* 0x000000ff93917208 */ /* 0x000fca0007000000 */
[----:B------:R-:W-:Y:S01]  /*6320*/  FFMA.FTZ R144, R180, R148, R145 ;  /* 0x00000094b4907223 */ /* 0x000fe20000010091 */
[----:B------:R-:W-:-:S03]  /*6330*/  @P4 HADD2.F32 R145, -RZ, R37.H0_H0 ;  /* 0x20000025ff914230 */ /* 0x000fc60000004100 */
[----:B------:R-:W-:-:S04]  /*6340*/  FADD.FTZ R144, R183, -R144 ;  /* 0x80000090b7907221 */ /* 0x000fc80000010000 */
[----:B------:R-:W-:-:S04]  /*6350*/  FMUL.FTZ R144, R3, R144 ;  /* 0x0000009003907220 */ /* 0x000fc80000410000 */
[----:B------:R-:W-:Y:S02]  /*6360*/  @P4 FADD.FTZ R144, R144, R145 ;  /* 0x0000009190904221 */ /* 0x000fe40000010000 */
.L_x_2565:
[----:B------:R-:W-:Y:S05]  /*6370*/  BSYNC B2 ;  /* 0x0000000000027941 */ /* 0x000fea0003800000 */
.L_x_2563:
        /* <DEDUP_REMOVED lines=14> */
.L_x_2567:
[----:B------:R-:W-:-:S04]  /*6460*/  ISETP.NE.AND P6, PT, R220, RZ, PT ;  /* 0x000000ffdc00720c */ /* 0x000fc80003fc5270 */
[----:B------:R-:W-:-:S05]  /*6470*/  FSEL R145, R147, RZ, !P6 ;  /* 0x000000ff93917208 */ /* 0x000fca0007000000 */
[----:B------:R-:W-:Y:S01]  /*6480*/  FFMA.FTZ R144, R182, R148, R145 ;  /* 0x00000094b6907223 */ /* 0x000fe20000010091 */
[----:B------:R-:W-:-:S03]  /*6490*/  @P4 HADD2.F32 R145, -RZ, R37.H1_H1 ;  /* 0x30000025ff914230 */ /* 0x000fc60000004100 */
[----:B------:R-:W-:-:S04]  /*64a0*/  FADD.FTZ R144, R185, -R144 ;  /* 0x80000090b9907221 */ /* 0x000fc80000010000 */
[----:B------:R-:W-:-:S04]  /*64b0*/  FMUL.FTZ R144, R3, R144 ;  /* 0x0000009003907220 */ /* 0x000fc80000410000 */
[----:B------:R-:W-:Y:S02]  /*64c0*/  @P4 FADD.FTZ R144, R144, R145 ;  /* 0x0000009190904221 */ /* 0x000fe40000010000 */
.L_x_2568:
[----:B------:R-:W-:Y:S05]  /*64d0*/  BSYNC B2 ;  /* 0x0000000000027941 */ /* 0x000fea0003800000 */
.L_x_2566:
        /* <DEDUP_REMOVED lines=14> */
.L_x_2570:
[----:B------:R-:W-:-:S04]  /*65c0*/  ISETP.NE.AND P6, PT, R220, RZ, PT ;  /* 0x000000ffdc00720c */ /* 0x000fc80003fc5270 */
[----:B------:R-:W-:-:S05]  /*65d0*/  FSEL R145, R147, RZ, !P6 ;  /* 0x000000ff93917208 */ /* 0x000fca0007000000 */
[----:B------:R-:W-:-:S04]  /*65e0*/  FFMA.FTZ R145, R184, R148, R145 ;  /* 0x00000094b8917223 */ /* 0x000fc80000010091 */
[----:B------:R-:W-:Y:S01]  /*65f0*/  FADD.FTZ R144, R186, -R145 ;  /* 0x80000091ba907221 */ /* 0x000fe20000010000 */
[----:B------:R-:W-:-:S03]  /*6600*/  @P4 HADD2.F32 R145, -RZ, R38.H0_H0 ;  /* 0x20000026ff914230 */ /* 0x000fc60000004100 */
[----:B------:R-:W-:-:S04]  /*6610*/  FMUL.FTZ R144, R3, R144 ;  /* 0x0000009003907220 */ /* 0x000fc80000410000 */
[----:B------:R-:W-:Y:S02]  /*6620*/  @P4 FADD.FTZ R144, R144, R145 ;  /* 0x0000009190904221 */ /* 0x000fe40000010000 */
.L_x_2571:
[----:B------:R-:W-:Y:S05]  /*6630*/  BSYNC B2 ;  /* 0x0000000000027941 */ /* 0x000fea0003800000 */
.L_x_2569:
        /* <DEDUP_REMOVED lines=14> */
.L_x_2573:
[----:B------:R-:W-:-:S04]  /*6720*/  ISETP.NE.AND P6, PT, R220, RZ, PT ;  /* 0x000000ffdc00720c */ /* 0x000fc80003fc5270 */
[----:B------:R-:W-:-:S05]  /*6730*/  FSEL R145, R147, RZ, !P6 ;  /* 0x000000ff93917208 */ /* 0x000fca0007000000 */
[----:B------:R-:W-:-:S04]  /*6740*/  FFMA.FTZ R145, R187, R148, R145 ;  /* 0x00000094bb917223 */ /* 0x000fc80000010091 */
[----:B------:R-:W-:Y:S01]  /*6750*/  FADD.FTZ R144, R190, -R145 ;  /* 0x80000091be907221 */ /* 0x000fe20000010000 */
[----:B------:R-:W-:-:S03]  /*6760*/  @P4 HADD2.F32 R145, -RZ, R38.H1_H1 ;  /* 0x30000026ff914230 */ /* 0x000fc60000004100 */
[----:B------:R-:W-:-:S04]  /*6770*/  FMUL.FTZ R144, R3, R144 ;  /* 0x0000009003907220 */ /* 0x000fc80000410000 */
[----:B------:R-:W-:Y:S02]  /*6780*/  @P4 FADD.FTZ R144, R144, R145 ;  /* 0x0000009190904221 */ /* 0x000fe40000010000 */
.L_x_2574:
[----:B------:R-:W-:Y:S05]  /*6790*/  BSYNC B2 ;  /* 0x0000000000027941 */ /* 0x000fea0003800000 */
.L_x_2572:
        /* <DEDUP_REMOVED lines=14> */
.L_x_2576:
[----:B------:R-:W-:-:S04]  /*6880*/  ISETP.NE.AND P6, PT, R220, RZ, PT ;  /* 0x000000ffdc00720c */ /* 0x000fc80003fc5270 */
[----:B------:R-:W-:-:S05]  /*6890*/  FSEL R145, R147, RZ, !P6 ;  /* 0x000000ff93917208 */ /* 0x000fca0007000000 */
[----:B------:R-:W-:-:S04]  /*68a0*/  FFMA.FTZ R145, R191, R148, R145 ;  /* 0x00000094bf917223 */ /* 0x000fc80000010091 */
[----:B------:R-:W-:Y:S01]  /*68b0*/  FADD.FTZ R144, R192, -R145 ;  /* 0x80000091c0907221 */ /* 0x000fe20000010000 */
[----:B------:R-:W-:-:S03]  /*68c0*/  @P4 HADD2.F32 R145, -RZ, R39.H0_H0 ;  /* 0x20000027ff914230 */ /* 0x000fc60000004100 */
[----:B------:R-:W-:-:S04]  /*68d0*/  FMUL.FTZ R144, R3, R144 ;  /* 0x0000009003907220 */ /* 0x000fc80000410000 */
[----:B------:R-:W-:Y:S02]  /*68e0*/  @P4 FADD.FTZ R144, R144, R145 ;  /* 0x0000009190904221 */ /* 0x000fe40000010000 */
.L_x_2577:
[----:B------:R-:W-:Y:S05]  /*68f0*/  BSYNC B2 ;  /* 0x0000000000027941 */ /* 0x000fea0003800000 */
.L_x_2575:
        /* <DEDUP_REMOVED lines=14> */
.L_x_2579:
[----:B------:R-:W-:-:S04]  /*69e0*/  ISETP.NE.AND P2, PT, R220, RZ, PT ;  /* 0x000000ffdc00720c */ /* 0x000fc80003f45270 */
[----:B------:R-:W-:-:S05]  /*69f0*/  FSEL R145, R147, RZ, !P2 ;  /* 0x000000ff93917208 */ /* 0x000fca0005000000 */
[----:B------:R-:W-:-:S04]  /*6a00*/  FFMA.FTZ R145, R193, R148, R145 ;  /* 0x00000094c1917223 */ /* 0x000fc80000010091 */
[----:B------:R-:W-:-:S04]  /*6a10*/  FADD.FTZ R144, R194, -R145 ;  /* 0x80000091c2907221 */ /* 0x000fc80000010000 */
[----:B------:R-:W-:Y:S01]  /*6a20*/  FMUL.FTZ R3, R3, R144 ;  /* 0x0000009003037220 */ /* 0x000fe20000410000 */
[----:B------:R-:W-:-:S05]  /*6a30*/  @P4 HADD2.F32 R144, -RZ, R39.H1_H1 ;  /* 0x30000027ff904230 */ /* 0x000fca0000004100 */
[----:B------:R-:W-:Y:S02]  /*6a40*/  @P4 FADD.FTZ R3, R3, R144 ;  /* 0x0000009003034221 */ /* 0x000fe40000010000 */
.L_x_2580:
[----:B------:R-:W-:Y:S05]  /*6a50*/  BSYNC B2 ;  /* 0x0000000000027941 */ /* 0x000fea0003800000 */
.L_x_2578:
[----:B------:R-:W-:Y:S01]  /*6a60*/  @P3 FMUL.FTZ R144, R3, c[0x0][0x1ec] ;  /* 0x00007b0003903a20 */ /* 0x000fe20000410000 */
[----:B------:R-:W-:Y:S02]  /*6a70*/  @P3 LOP3.LUT P2, RZ, R165, 0xff000000, RZ, 0xc0, !PT ;  /* 0xff000000a5ff3812 */ /* 0x000fe4000784c0ff */
[----:B------:R-:W-:Y:S01]  /*6a80*/  @P5 MOV R145, 0x10 ;  /* 0x0000001000915802 */ /* 0x000fe20000000f00 */
[----:B------:R-:W-:Y:S01]  /*6a90*/  @P3 FMUL.FTZ R144, R144, c[0x0][0x1e8] ;  /* 0x00007a0090903a20 */ /* 0x000fe20000410000 */
[----:B------:R-:W-:-:S04]  /*6aa0*/  @P5 F2FP.PACK_AB R3, RZ, R3 ;  /* 0x00000003ff03523e */ /* 0x000fc800000000ff */
[----:B------:R-:W-:Y:S01]  /*6ab0*/  @P3 FSEL R147, R144, RZ, P2 ;  /* 0x000000ff90933208 */ /* 0x000fe20001000000 */
[----:B------:R-:W-:Y:S01]  /*6ac0*/  @P5 IMAD.WIDE.U32 R144, R4, R145, c[0x0][0x258] ;  /* 0x0000960004905625 */ /* 0x000fe200078e0091 */
[----:B------:R-:W-:Y:S02]  /*6ad0*/  @P5 PRMT R135, R135, 0x5410, R3 ;  /* 0x0000541087875816 */ /* 0x000fe40000000003 */
[----:B------:R-:W-:Y:S02]  /*6ae0*/  @P3 MOV R3, 0x10 ;  /* 0x0000001000033802 */ /* 0x000fe40000000f00 */
[----:B------:R-:W-:Y:S01]  /*6af0*/  @P3 F2FP.PACK_AB R147, RZ, R147 ;  /* 0x00000093ff93323e */ /* 0x000fe200000000ff */
[----:B------:R1:W-:Y:S03]  /*6b00*/  @P5 STG.E.128 [R144.64], R132 ;  /* 0x0000008490005986 */ /* 0x0003e6000c101d04 */
[----:B------:R-:W-:Y:S01]  /*6b10*/  @P3 PRMT R75, R75, 0x5410, R147 ;  /* 0x000054104b4b3816 */ /* 0x000fe20000000093 */
[----:B-1----:R-:W-:-:S05]  /*6b20*/  @P3 IMAD.WIDE.U32 R144, R146, R3, c[0x0][0x248] ;  /* 0x0000920092903625 */ /* 0x002fca00078e0003 */
[----:B------:R1:W-:Y:S02]  /*6b30*/  @P3 STG.E.128 [R144.64], R72 ;  /* 0x0000004890003986 */ /* 0x0003e4000c101d04 */
.L_x_2556:
[----:B------:R-:W-:Y:S05]  /*6b40*/  BSYNC B1 ;  /* 0x0000000000017941 */ /* 0x000fea0003800000 */
.L_x_2555:
[----:B------:R-:W-:-:S04]  /*6b50*/  MOV R3, c[0x0][0x160] ;  /* 0x0000580000037a02 */ /* 0x000fc80000000f00 */
[----:B------:R-:W-:-:S04]  /*6b60*/  LEA R0, R3, R0, 0x2 ;  /* 0x0000000003007211 */ /* 0x000fc800078e10ff */
[----:B------:R-:W-:-:S13]  /*6b70*/  ISETP.GE.AND P2, PT, R0, c[0x0][0x164], PT ;  /* 0x0000590000007a0c */ /* 0x000fda0003f46270 */
[----:B012--5:R-:W-:Y:S01]  /*6b80*/  @P2 CALL.REL.NOINC `(.L_x_2429) ;  /* 0x0000001000002944 */ /* 0x027fe20003c00000 */
[----:B------:R-:W-:Y:S05]  /*6b90*/  BRA `(.L_x_2581) ;  /* 0xffff9c8000007947 */ /* 0x000fea000383ffff */
.L_x_2429:
[----:B-1----:R-:W-:Y:S05]  /*6ba0*/  BSYNC B0 ;  /* 0x0000000000007941 */ /* 0x002fea0003800000 */
.L_x_2428:
        /* <DEDUP_REMOVED lines=163> */
[----:B------:R-:W-:Y:S01]  /*75e0*/  ISETP.GE.U32.AND P3, PT, R14, 0x300, PT ;  /* 0x000003000e00780c */ /* 0x000fe20003f66070 */
[----:B------:R-:W-:Y:S01]  /*75f0*/  @P1 IMAD.MOV.U32 R4, RZ, RZ, R42 ;  /* 0x000000ffff041224 */ /* 0x000fe200078e002a */
        /* <DEDUP_REMOVED lines=9> */
[----:B------:R-:W-:Y:S01]  /*7690*/  LDS R27, [R144.X4+0x4600] ;  /* 0x00460000901b7984 */ /* 0x000fe20000004800 */
[-C--:B------:R-:W-:Y:S02]  /*76a0*/  @P1 MOV R3, R47.reuse ;  /* 0x0000002f00031202 */ /* 0x080fe40000000f00 */
[----:B------:R-:W-:Y:S01]  /*76b0*/  @P1 IADD3.X R47, RZ, R47, RZ, P0, !PT ;  /* 0x0000002fff2f1210 */ /* 0x000fe200007fe4ff */
[----:B------:R-:W0:Y:S01]  /*76c0*/  LDS R15, [R144.X4+0xc00] ;  /* 0x000c0000900f7984 */ /* 0x000e220000004800 */
[----:B------:R-:W-:-:S03]  /*76d0*/  ISETP.GE.U32.AND P0, PT, R14, 0x200, PT ;  /* 0x000002000e00780c */ /* 0x000fc60003f06070 */
[----:B------:R2:W-:Y:S04]  /*76e0*/  @P1 STG.E [R2.64], R53 ;  /* 0x0000003502001986 */ /* 0x0005e8000c101904 */
[----:B------:R-:W-:Y:S04]  /*76f0*/  @P1 STG.E [R4.64], R13 ;  /* 0x0000000d04001986 */ /* 0x000fe8000c101904 */
[----:B------:R-:W3:Y:S01]  /*7700*/  LDS R13, [R144.X4+0x800] ;  /* 0x00080000900d7984 */ /* 0x000ee20000004800 */
[----:B--2---:R-:W-:-:S03]  /*7710*/  @P5 MOV R2, R44 ;  /* 0x0000002c00025202 */ /* 0x004fc60000000f00 */
[----:B------:R-:W2:Y:S01]  /*7720*/  LDS R16, [R144.X4+0x2000] ;  /* 0x0020000090107984 */ /* 0x000ea20000004800 */
        /* <DEDUP_REMOVED lines=9> */
[----:B----4-:R-:W-:-:S03]  /*77c0*/  @P5 MOV R2, R42 ;  /* 0x0000002a00025202 */ /* 0x010fc60000000f00 */
[----:B------:R-:W4:Y:S01]  /*77d0*/  LDS R6, [R144.X4+0x1000] ;  /* 0x0010000090067984 */ /* 0x000f220000004800 */
[-C--:B------:R-:W-:Y:S01]  /*77e0*/  @P5 MOV R3, R43.reuse ;  /* 0x0000002b00035202 */ /* 0x080fe20000000f00 */
[----:B0-----:R-:W-:Y:S01]  /*77f0*/  FADD.FTZ R15, RZ, R15 ;  /* 0x0000000fff0f7221 */ /* 0x001fe20000010000 */
[----:B------:R-:W-:Y:S01]  /*7800*/  @P5 IADD3 R42, P6, R42, 0x200, RZ ;  /* 0x000002002a2a5810 */ /* 0x000fe20007fde0ff */
[----:B------:R-:W-:Y:S03]  /*7810*/  LDS R21, [R144.X4+0x3600] ;  /* 0x0036000090157984 */ /* 0x000fe60000004800 */
[----:B------:R-:W-:Y:S01]  /*7820*/  @P5 IADD3.X R43, RZ, R43, RZ, P6, !PT ;  /* 0x0000002bff2b5210 */ /* 0x000fe200037fe4ff */
[----:B------:R0:W-:Y:S01]  /*7830*/  @P5 STG.E [R2.64], R37 ;  /* 0x0000002502005986 */ /* 0x0001e2000c101904 */
[----:B------:R-:W-:Y:S02]  /*7840*/  @P0 MOV R4, R42 ;  /* 0x0000002a00040202 */ /* 0x000fe40000000f00 */
[----:B------:R-:W-:Y:S01]  /*7850*/  @P0 MOV R5, R43 ;  /* 0x0000002b00050202 */ /* 0x000fe20000000f00 */
[----:B------:R-:W4:Y:S01]  /*7860*/  LDS R37, [R144.X4+0x4400] ;  /* 0x0044000090257984 */ /* 0x000f220000004800 */
[----:B------:R-:W-:Y:S01]  /*7870*/  ISETP.GE.U32.AND P5, PT, R14, 0x480, PT ;  /* 0x000004800e00780c */ /* 0x000fe20003fa6070 */
[----:B---3--:R-:W-:-:S02]  /*7880*/  FADD.FTZ R13, RZ, R13 ;  /* 0x0000000dff0d7221 */ /* 0x008fc40000010000 */
[----:B------:R-:W-:Y:S02]  /*7890*/  LDS R29, [R144.X4+0x4a00] ;  /* 0x004a0000901d7984 */ /* 0x000fe40000004800 */
[----:B------:R-:W-:Y:S01]  /*78a0*/  FADD.FTZ R13, R13, R22 ;  /* 0x000000160d0d7221 */ /* 0x000fe20000010000 */
[----:B0-----:R-:W-:Y:S01]  /*78b0*/  @P0 MOV R2, R44 ;  /* 0x0000002c00020202 */ /* 0x001fe20000000f00 */
[----:B------:R-:W0:Y:S01]  /*78c0*/  LDS R8, [R144.X4+0x1200] ;  /* 0x0012000090087984 */ /* 0x000e220000004800 */
[----:B------:R-:W-:Y:S01]  /*78d0*/  @P0 IADD3 R44, P6, R44, 0x200, RZ ;  /* 0x000002002c2c0810 */ /* 0x000fe20007fde0ff */
[----:B------:R-:W-:Y:S01]  /*78e0*/  FADD.FTZ R30, R13, R30 ;  /* 0x0000001e0d1e7221 */ /* 0x000fe20000010000 */
[-C--:B------:R-:W-:Y:S01]  /*78f0*/  @P0 MOV R3, R47.reuse ;  /* 0x0000002f00030202 */ /* 0x080fe20000000f00 */
[----:B------:R-:W-:Y:S01]  /*7900*/  LDS R13, [R144.X4+0x2200] ;  /* 0x00220000900d7984 */ /* 0x000fe20000004800 */
[----:B------:R-:W-:Y:S01]  /*7910*/  @P0 IADD3.X R47, RZ, R47, RZ, P6, !PT ;  /* 0x0000002fff2f0210 */ /* 0x000fe200037fe4ff */
[----:B--2---:R-:W-:Y:S01]  /*7920*/  FADD.FTZ R15, R15, R16 ;  /* 0x000000100f0f7221 */ /* 0x004fe20000010000 */
[----:B------:R-:W-:Y:S01]  /*7930*/  @P0 IADD3 R42, P6, R42, 0x200, RZ ;  /* 0x000002002a2a0810 */ /* 0x000fe20007fde0ff */
[----:B------:R-:W-:Y:S01]  /*7940*/  LDS R31, [R144.X4+0x4c00] ;  /* 0x004c0000901f7984 */ /* 0x000fe20000004800 */
[----:B-1----:R-:W-:-:S02]  /*7950*/  FADD.FTZ R0, R0, R23 ;  /* 0x0000001700007221 */ /* 0x002fc40000010000 */
[----:B------:R-:W-:Y:S01]  /*7960*/  @P0 IADD3.X R43, RZ, R43, RZ, P6, !PT ;  /* 0x0000002bff2b0210 */ /* 0x000fe200037fe4ff */
[----:B------:R-:W-:Y:S01]  /*7970*/  LDS R23, [R144.X4+0x3800] ;  /* 0x0038000090177984 */ /* 0x000fe20000004800 */
[----:B------:R-:W-:Y:S01]  /*7980*/  ISETP.GE.U32.AND P6, PT, R14, 0x500, PT ;  /* 0x000005000e00780c */ /* 0x000fe20003fc6070 */
[----:B------:R-:W-:Y:S02]  /*7990*/  FADD.FTZ R0, R0, R25 ;  /* 0x0000001900007221 */ /* 0x000fe40000010000 */
[----:B------:R-:W1:Y:S01]  /*79a0*/  LDS R14, [R144.X4+0xa00] ;  /* 0x000a0000900e7984 */ /* 0x000e620000004800 */
[----:B------:R-:W-:Y:S02]  /*79b0*/  FADD.FTZ R15, R15, R18 ;  /* 0x000000120f0f7221 */ /* 0x000fe40000010000 */
[----:B------:R-:W-:Y:S01]  /*79c0*/  FADD.FTZ R35, R0, R35 ;  /* 0x0000002300237221 */ /* 0x000fe20000010000 */
[----:B------:R-:W-:Y:S01]  /*79d0*/  LDS R25, [R144.X4+0x3a00] ;  /* 0x003a000090197984 */ /* 0x000fe20000004800 */
[----:B------:R-:W-:-:S02]  /*79e0*/  FADD.FTZ R15, R15, R10 ;  /* 0x0000000a0f0f7221 */ /* 0x000fc40000010000 */
[----:B----4-:R-:W-:Y:S01]  /*79f0*/  FADD.FTZ R6, RZ, R6 ;  /* 0x00000006ff067221 */ /* 0x010fe20000010000 */
[----:B------:R-:W2:Y:S04]  /*7a00*/  LDS R0, [R144.X4+0xe00] ;  /* 0x000e000090007984 */ /* 0x000ea80000004800 */
[----:B------:R3:W-:Y:S01]  /*7a10*/  @P0 STG.E [R2.64], R35 ;  /* 0x0000002302000986 */ /* 0x0007e2000c101904 */
[----:B------:R-:W-:-:S03]  /*7a20*/  FADD.FTZ R37, R30, R37 ;  /* 0x000000251e257221 */ /* 0x000fc60000010000 */
[----:B------:R-:W-:Y:S04]  /*7a30*/  @P0 STG.E [R4.64], R39 ;  /* 0x0000002704000986 */ /* 0x000fe8000c101904 */
[----:B------:R-:W-:Y:S01]  /*7a40*/  LDS R33, [R144.X4+0x4e00] ;  /* 0x004e000090217984 */ /* 0x000fe20000004800 */
[----:B---3--:R-:W-:Y:S01]  /*7a50*/  @P4 MOV R2, R44 ;  /* 0x0000002c00024202 */ /* 0x008fe20000000f00 */
[----:B0-----:R-:W-:Y:S01]  /*7a60*/  FADD.FTZ R8, RZ, R8 ;  /* 0x00000008ff087221 */ /* 0x001fe20000010000 */
[----:B------:R-:W-:Y:S02]  /*7a70*/  @P4 MOV R3, R47 ;  /* 0x0000002f00034202 */ /* 0x000fe40000000f00 */
[----:B------:R-:W-:-:S03]  /*7a80*/  @P4 IADD3 R44, P0, R44, 0x200, RZ ;  /* 0x000002002c2c4810 */ /* 0x000fc60007f1e0ff */
[----:B------:R0:W-:Y:S01]  /*7a90*/  @P4 STG.E [R2.64], R37 ;  /* 0x0000002502004986 */ /* 0x0001e2000c101904 */
[----:B------:R-:W-:Y:S01]  /*7aa0*/  @P4 IADD3.X R47, RZ, R47, RZ, P0, !PT ;  /* 0x0000002fff2f4210 */ /* 0x000fe200007fe4ff */
[----:B-1----:R-:W-:Y:S01]  /*7ab0*/  FADD.FTZ R14, RZ, R14 ;  /* 0x0000000eff0e7221 */ /* 0x002fe20000010000 */
[----:B0-----:R-:W-:-:S03]  /*7ac0*/  @P4 MOV R2, R42 ;  /* 0x0000002a00024202 */ /* 0x001fc60000000f00 */
[----:B------:R-:W-:Y:S01]  /*7ad0*/  FADD.FTZ R14, R14, R17 ;  /* 0x000000110e0e7221 */ /* 0x000fe20000010000 */
[-C--:B------:R-:W-:Y:S01]  /*7ae0*/  @P4 MOV R3, R43.reuse ;  /* 0x0000002b00034202 */ /* 0x080fe20000000f00 */
[----:B------:R-:W0:Y:S01]  /*7af0*/  LDS R17, [R144.X4+0x2400] ;  /* 0x0024000090117984 */ /* 0x000e220000004800 */
[----:B------:R-:W-:Y:S01]  /*7b00*/  @P4 IADD3 R42, P0, R42, 0x200, RZ ;  /* 0x000002002a2a4810 */ /* 0x000fe20007f1e0ff */
[----:B------:R-:W-:Y:S02]  /*7b10*/  FADD.FTZ R14, R14, R19 ;  /* 0x000000130e0e7221 */ /* 0x000fe40000010000 */
[----:B------:R-:W1:Y:S01]  /*7b20*/  LDS R19, [R144.X4+0x2600] ;  /* 0x0026000090137984 */ /* 0x000e620000004800 */
[----:B------:R-:W-:Y:S01]  /*7b30*/  @P4 IADD3.X R43, RZ, R43, RZ, P0, !PT ;  /* 0x0000002bff2b4210 */ /* 0x000fe200007fe4ff */
[----:B------:R-:W-:Y:S02]  /*7b40*/  FADD.FTZ R27, R14, R27 ;  /* 0x0000001b0e1b7221 */ /* 0x000fe40000010000 */
[----:B------:R3:W-:Y:S01]  /*7b50*/  @P4 STG.E [R2.64], R7 ;  /* 0x0000000702004986 */ /* 0x0007e2000c101904 */
[----:B--2---:R-:W-:-:S04]  /*7b60*/  FADD.FTZ R0, RZ, R0 ;  /* 0x00000000ff007221 */ /* 0x004fc80000010000 */
[----:B------:R-:W-:-:S04]  /*7b70*/  FADD.FTZ R0, R0, R13 ;  /* 0x0000000d00007221 */ /* 0x000fc80000010000 */
[----:B------:R-:W-:Y:S01]  /*7b80*/  FADD.FTZ R0, R0, R21 ;  /* 0x0000001500007221 */ /* 0x000fe20000010000 */
[----:B---3--:R-:W-:-:S03]  /*7b90*/  @P3 MOV R2, R44 ;  /* 0x0000002c00023202 */ /* 0x008fc60000000f00 */
[----:B------:R-:W-:Y:S01]  /*7ba0*/  FADD.FTZ R29, R0, R29 ;  /* 0x0000001d001d7221 */ /* 0x000fe20000010000 */
[----:B------:R-:W-:Y:S02]  /*7bb0*/  @P3 MOV R3, R47 ;  /* 0x0000002f00033202 */ /* 0x000fe40000000f00 */
[----:B------:R-:W-:-:S03]  /*7bc0*/  @P3 IADD3 R44, P0, R44, 0x200, RZ ;  /* 0x000002002c2c3810 */ /* 0x000fc60007f1e0ff */
[----:B------:R2:W-:Y:S01]  /*7bd0*/  @P3 STG.E [R2.64], R27 ;  /* 0x0000001b02003986 */ /* 0x0005e2000c101904 */
[----:B------:R-:W-:Y:S01]  /*7be0*/  @P3 IADD3.X R47, RZ, R47, RZ, P0, !PT ;  /* 0x0000002fff2f3210 */ /* 0x000fe200007fe4ff */
[----:B--2---:R-:W-:Y:S01]  /*7bf0*/  @P3 IMAD.MOV.U32 R2, RZ, RZ, R42 ;  /* 0x000000ffff023224 */ /* 0x004fe200078e002a */
[-C--:B------:R-:W-:Y:S01]  /*7c00*/  @P3 MOV R3, R43.reuse ;  /* 0x0000002b00033202 */ /* 0x080fe20000000f00 */
[----:B0-----:R-:W-:Y:S01]  /*7c10*/  FADD.FTZ R6, R6, R17 ;  /* 0x0000001106067221 */ /* 0x001fe20000010000 */
[----:B------:R-:W-:Y:S01]  /*7c20*/  @P3 IADD3 R42, P4, R42, 0x200, RZ ;  /* 0x000002002a2a3810 */ /* 0x000fe20007f9e0ff */
[----:B-1----:R-:W-:Y:S02]  /*7c30*/  FADD.FTZ R8, R8, R19 ;  /* 0x0000001308087221 */ /* 0x002fe40000010000 */
[----:B------:R0:W-:Y:S01]  /*7c40*/  @P3 STG.E [R2.64], R73 ;  /* 0x0000004902003986 */ /* 0x0001e2000c101904 */
[----:B------:R-:W-:Y:S01]  /*7c50*/  @P3 IADD3.X R43, RZ, R43, RZ, P4, !PT ;  /* 0x0000002bff2b3210 */ /* 0x000fe200027fe4ff */
[----:B------:R-:W-:-:S02]  /*7c60*/  FADD.FTZ R6, R6, R23 ;  /* 0x0000001706067221 */ /* 0x000fc40000010000 */
[----:B------:R-:W-:Y:S02]  /*7c70*/  FADD.FTZ R8, R8, R25 ;  /* 0x0000001908087221 */ /* 0x000fe40000010000 */
[----:B------:R-:W-:Y:S02]  /*7c80*/  FADD.FTZ R31, R6, R31 ;  /* 0x0000001f061f7221 */ /* 0x000fe40000010000 */
[----:B------:R-:W-:Y:S01]  /*7c90*/  FADD.FTZ R33, R8, R33 ;  /* 0x0000002108217221 */ /* 0x000fe20000010000 */
[----:B0-----:R-:W-:Y:S02]  /*7ca0*/  @P2 MOV R2, R44 ;  /* 0x0000002c00022202 */ /* 0x001fe40000000f00 */
        /* <DEDUP_REMOVED lines=24> */
[----:B------:R-:W-:Y:S02]  /*7e30*/  @P5 MOV R3, R47 ;  /* 0x0000002f00035202 */ /* 0x000fe40000000f00 */
[----:B------:R-:W-:Y:S01]  /*7e40*/  @P5 IADD3 R44, P0, R44, 0x200, RZ ;  /* 0x000002002c2c5810 */ /* 0x000fe20007f1e0ff */
[----:B-1----:R-:W-:Y:S01]  /*7e50*/  IMAD.MOV.U32 R4, RZ, RZ, R42 ;  /* 0x000000ffff047224 */ /* 0x002fe200078e002a */
[----:B------:R-:W-:Y:S01]  /*7e60*/  MOV R5, R43 ;  /* 0x0000002b00057202 */ /* 0x000fe20000000f00 */
[----:B------:R0:W-:Y:S01]  /*7e70*/  @P5 STG.E [R2.64], R31 ;  /* 0x0000001f02005986 */ /* 0x0001e2000c101904 */
[----:B------:R-:W-:-:S03]  /*7e80*/  @P5 IADD3.X R47, RZ, R47, RZ, P0, !PT ;  /* 0x0000002fff2f5210 */ /* 0x000fc600007fe4ff */
[----:B------:R1:W-:Y:S01]  /*7e90*/  @P5 STG.E [R6.64], R11 ;  /* 0x0000000b06005986 */ /* 0x0003e2000c101904 */
[----:B0-----:R-:W-:Y:S02]  /*7ea0*/  MOV R2, R44 ;  /* 0x0000002c00027202 */ /* 0x001fe40000000f00 */
[----:B------:R-:W-:Y:S01]  /*7eb0*/  MOV R3, R47 ;  /* 0x0000002f00037202 */ /* 0x000fe20000000f00 */
[----:B------:R-:W-:Y:S06]  /*7ec0*/  @!P6 EXIT ;  /* 0x000000000000e94d */ /* 0x000fec0003800000 */
[----:B------:R-:W-:Y:S04]  /*7ed0*/  STG.E [R2.64], R33 ;  /* 0x0000002102007986 */ /* 0x000fe8000c101904 */
[----:B------:R-:W-:Y:S01]  /*7ee0*/  STG.E [R4.64], R77 ;  /* 0x0000004d04007986 */ /* 0x000fe2000c101904 */
[----:B------:R-:W-:Y:S05]  /*7ef0*/  EXIT ;  /* 0x000000000000794d */ /* 0x000fea0003800000 */
.L_x_2449:
[----:B------:R-:W-:Y:S01]  /*7f00*/  HFMA2.MMA R146, -RZ, RZ, 0, 5.9604644775390625e-08 ;  /* 0x00000001ff927435 */ /* 0x000fe200000001ff */
[----:B-1----:R-:W-:-:S02]  /*7f10*/  MOV R145, R205 ;  /* 0x000000cd00917202 */ /* 0x002fc40000000f00 */
[----:B------:R-:W-:Y:S02]  /*7f20*/  MOV R149, 0x1f ;  /* 0x0000001f00957802 */ /* 0x000fe40000000f00 */
[----:B------:R-:W-:Y:S02]  /*7f30*/  MOV R148, 0xffffffff ;  /* 0xffffffff00947802 */ /* 0x000fe40000000f00 */
[----:B------:R-:W-:Y:S02]  /*7f40*/  MOV R144, 0x7f60 ;  /* 0x00007f6000907802 */ /* 0x000fe40000000f00 */
[----:B0----5:R-:W-:Y:S05]  /*7f50*/  CALL.REL.NOINC `($__internal_31_$__cuda_sm70_shflsync_bfly_p) ;  /* 0x0000045000007944 */ /* 0x021fea0003c00000 */
[----:B-1----:R-:W-:Y:S01]  /*7f60*/  MOV R147, R146 ;  /* 0x0000009200937202 */ /* 0x002fe20000000f00 */
[----:B------:R-:W-:Y:S05]  /*7f70*/  BRA `(.L_x_2582) ;  /* 0xffffac4000007947 */ /* 0x000fea000383ffff */
.L_x_2450:
[----:B------:R-:W-:Y:S01]  /*7f80*/  HFMA2.MMA R146, -RZ, RZ, 0, 5.9604644775390625e-08 ;  /* 0x00000001ff927435 */ /* 0x000fe200000001ff */
[----:B-1----:R-:W-:Y:S02]  /*7f90*/  MOV R145, R206 ;  /* 0x000000ce00917202 */ /* 0x002fe40000000f00 */
[----:B------:R-:W-:Y:S02]  /*7fa0*/  MOV R149, 0x1f ;  /* 0x0000001f00957802 */ /* 0x000fe40000000f00 */
[----:B------:R-:W-:-:S02]  /*7fb0*/  MOV R148, 0xffffffff ;  /* 0xffffffff00947802 */ /* 0x000fc40000000f00 */
[----:B------:R-:W-:Y:S02]  /*7fc0*/  MOV R144, 0x7fe0 ;  /* 0x00007fe000907802 */ /* 0x000fe40000000f00 */
[----:B0-23-5:R-:W-:Y:S05]  /*7fd0*/  CALL.REL.NOINC `($__internal_31_$__cuda_sm70_shflsync_bfly_p) ;  /* 0x000003d000007944 */ /* 0x02dfea0003c00000 */
[----:B------:R-:W-:Y:S01]  /*7fe0*/  FADD.FTZ R205, R147, R205 ;  /* 0x000000cd93cd7221 */ /* 0x000fe20000010000 */
[----:B------:R-:W-:Y:S01]  /*7ff0*/  MOV R149, 0x1f ;  /* 0x0000001f00957802 */ /* 0x000fe20000000f00 */
[----:B-1----:R-:W-:Y:S01]  /*8000*/  FADD.FTZ R206, R206, R146 ;  /* 0x00000092cece7221 */ /* 0x002fe20000010000 */
[----:B------:R-:W-:Y:S01]  /*8010*/  HFMA2.MMA R146, -RZ, RZ, 0, 1.1920928955078125e-07 ;  /* 0x00000002ff927435 */ /* 0x000fe200000001ff */
[----:B------:R-:W-:Y:S02]  /*8020*/  MOV R148, 0xffffffff ;  /* 0xffffffff00947802 */ /* 0x000fe40000000f00 */
[----:B------:R-:W-:Y:S02]  /*8030*/  MOV R145, R205 ;  /* 0x000000cd00917202 */ /* 0x000fe40000000f00 */
[----:B------:R-:W-:Y:S02]  /*8040*/  MOV R144, 0x8060 ;  /* 0x0000806000907802 */ /* 0x000fe40000000f00 */
[----:B------:R-:W-:Y:S05]  /*8050*/  CALL.REL.NOINC `($__internal_31_$__cuda_sm70_shflsync_bfly_p) ;  /* 0x0000035000007944 */ /* 0x000fea0003c00000 */
[----:B-1----:R-:W-:Y:S01]  /*8060*/  MOV R147, R146 ;  /* 0x0000009200937202 */ /* 0x002fe20000000f00 */
[----:B------:R-:W-:Y:S01]  /*8070*/  HFMA2.MMA R146, -RZ, RZ, 0, 1.1920928955078125e-07 ;  /* 0x00000002ff927435 */ /* 0x000fe200000001ff */
[----:B------:R-:W-:-:S02]  /*8080*/  MOV R145, R206 ;  /* 0x000000ce00917202 */ /* 0x000fc40000000f00 */
[----:B------:R-:W-:Y:S02]  /*8090*/  MOV R149, 0x1f ;  /* 0x0000001f00957802 */ /* 0x000fe40000000f00 */
[----:B------:R-:W-:Y:S02]  /*80a0*/  MOV R148, 0xffffffff ;  /* 0xffffffff00947802 */ /* 0x000fe40000000f00 */
[----:B------:R-:W-:Y:S02]  /*80b0*/  MOV R144, 0x80d0 ;  /* 0x000080d000907802 */ /* 0x000fe40000000f00 */
[----:B------:R-:W-:Y:S05]  /*80c0*/  CALL.REL.NOINC `($__internal_31_$__cuda_sm70_shflsync_bfly_p) ;  /* 0x000002e000007944 */ /* 0x000fea0003c00000 */
[----:B------:R-:W-:Y:S01]  /*80d0*/  FADD.FTZ R205, R147, R205 ;  /* 0x000000cd93cd7221 */ /* 0x000fe20000010000 */
[----:B------:R-:W-:Y:S01]  /*80e0*/  MOV R149, 0x1f ;  /* 0x0000001f00957802 */ /* 0x000fe20000000f00 */
[----:B-1----:R-:W-:Y:S01]  /*80f0*/  FADD.FTZ R206, R206, R146 ;  /* 0x00000092cece7221 */ /* 0x002fe20000010000 */
[----:B------:R-:W-:Y:S01]  /*8100*/  HFMA2.MMA R146, -RZ, RZ, 0, 2.384185791015625e-07 ;  /* 0x00000004ff927435 */ /* 0x000fe200000001ff */
[----:B------:R-:W-:Y:S02]  /*8110*/  MOV R148, 0xffffffff ;  /* 0xffffffff00947802 */ /* 0x000fe40000000f00 */
[----:B------:R-:W-:-:S02]  /*8120*/  MOV R145, R205 ;  /* 0x000000cd00917202 */ /* 0x000fc40000000f00 */
[----:B------:R-:W-:Y:S02]  /*8130*/  MOV R144, 0x8150 ;  /* 0x0000815000907802 */ /* 0x000fe40000000f00 */
[----:B------:R-:W-:Y:S05]  /*8140*/  CALL.REL.NOINC `($__internal_31_$__cuda_sm70_shflsync_bfly_p) ;  /* 0x0000026000007944 */ /* 0x000fea0003c00000 */
[----:B-1----:R-:W-:Y:S01]  /*8150*/  IMAD.MOV.U32 R147, RZ, RZ, R146 ;  /* 0x000000ffff937224 */ /* 0x002fe200078e0092 */
[----:B------:R-:W-:Y:S01]  /*8160*/  HFMA2.MMA R146, -RZ, RZ, 0, 2.384185791015625e-07 ;  /* 0x00000004ff927435 */ /* 0x000fe200000001ff */
[----:B------:R-:W-:Y:S02]  /*8170*/  MOV R145, R206 ;  /* 0x000000ce00917202 */ /* 0x000fe40000000f00 */
[----:B------:R-:W-:Y:S02]  /*8180*/  MOV R149, 0x1f ;  /* 0x0000001f00957802 */ /* 0x000fe40000000f00 */
[----:B------:R-:W-:Y:S02]  /*8190*/  MOV R148, 0xffffffff ;  /* 0xffffffff00947802 */ /* 0x000fe40000000f00 */
[----:B------:R-:W-:Y:S02]  /*81a0*/  MOV R144, 0x81c0 ;  /* 0x000081c000907802 */ /* 0x000fe40000000f00 */
[----:B------:R-:W-:Y:S05]  /*81b0*/  CALL.REL.NOINC `($__internal_31_$__cuda_sm70_shflsync_bfly_p) ;  /* 0x000001f000007944 */ /* 0x000fea0003c00000 */
[----:B------:R-:W-:Y:S01]  /*81c0*/  FADD.FTZ R205, R147, R205 ;  /* 0x000000cd93cd7221 */ /* 0x000fe20000010000 */
[----:B------:R-:W-:Y:S01]  /*81d0*/  MOV R149, 0x1f ;  /* 0x0000001f00957802 */ /* 0x000fe20000000f00 */
[----:B-1----:R-:W-:Y:S01]  /*81e0*/  FADD.FTZ R206, R206, R146 ;  /* 0x00000092cece7221 */ /* 0x002fe20000010000 */
[----:B------:R-:W-:Y:S01]  /*81f0*/  HFMA2.MMA R146, -RZ, RZ, 0, 4.76837158203125e-07 ;  /* 0x00000008ff927435 */ /* 0x000fe200000001ff */
[----:B------:R-:W-:-:S02]  /*8200*/  MOV R148, 0xffffffff ;  /* 0xffffffff00947802 */ /* 0x000fc40000000f00 */
[----:B------:R-:W-:Y:S02]  /*8210*/  MOV R145, R205 ;  /* 0x000000cd00917202 */ /* 0x000fe40000000f00 */
[----:B------:R-:W-:Y:S02]  /*8220*/  MOV R144, 0x8240 ;  /* 0x0000824000907802 */ /* 0x000fe40000000f00 */
[----:B------:R-:W-:Y:S05]  /*8230*/  CALL.REL.NOINC `($__internal_31_$__cuda_sm70_shflsync_bfly_p) ;  /* 0x0000017000007944 */ /* 0x000fea0003c00000 */
[----:B-1----:R-:W-:Y:S01]  /*8240*/  MOV R147, R146 ;  /* 0x0000009200937202 */ /* 0x002fe20000000f00 */
[----:B------:R-:W-:Y:S01]  /*8250*/  HFMA2.MMA R146, -RZ, RZ, 0, 4.76837158203125e-07 ;  /* 0x00000008ff927435 */ /* 0x000fe200000001ff */
[----:B------:R-:W-:Y:S02]  /*8260*/  MOV R145, R206 ;  /* 0x000000ce00917202 */ /* 0x000fe40000000f00 */
[----:B------:R-:W-:Y:S02]  /*8270*/  MOV R149, 0x1f ;  /* 0x0000001f00957802 */ /* 0x000fe40000000f00 */
[----:B------:R-:W-:Y:S02]  /*8280*/  MOV R148, 0xffffffff ;  /* 0xffffffff00947802 */ /* 0x000fe40000000f00 */
[----:B------:R-:W-:-:S02]  /*8290*/  MOV R144, 0x82b0 ;  /* 0x000082b000907802 */ /* 0x000fc40000000f00 */
[----:B------:R-:W-:Y:S05]  /*82a0*/  CALL.REL.NOINC `($__internal_31_$__cuda_sm70_shflsync_bfly_p) ;  /* 0x0000010000007944 */ /* 0x000fea0003c00000 */
[----:B------:R-:W-:Y:S01]  /*82b0*/  FADD.FTZ R205, R147, R205 ;  /* 0x000000cd93cd7221 */ /* 0x000fe20000010000 */
[----:B------:R-:W-:Y:S01]  /*82c0*/  MOV R149, 0x1f ;  /* 0x0000001f00957802 */ /* 0x000fe20000000f00 */
[----:B-1----:R-:W-:Y:S01]  /*82d0*/  FADD.FTZ R206, R206, R146 ;  /* 0x00000092cece7221 */ /* 0x002fe20000010000 */
[----:B------:R-:W-:Y:S01]  /*82e0*/  HFMA2.MMA R146, -RZ, RZ, 0, 9.5367431640625e-07 ;  /* 0x00000010ff927435 */ /* 0x000fe200000001ff */
[----:B------:R-:W-:-:S02]  /*82f0*/  MOV R148, 0xffffffff ;  /* 0xffffffff00947802 */ /* 0x000fc40000000f00 */
[----:B------:R-:W-:Y:S02]  /*8300*/  MOV R145, R205 ;  /* 0x000000cd00917202 */ /* 0x000fe40000000f00 */
[----:B------:R-:W-:Y:S02]  /*8310*/  MOV R144, 0x8330 ;  /* 0x0000833000907802 */ /* 0x000fe40000000f00 */
[----:B------:R-:W-:Y:S05]  /*8320*/  CALL.REL.NOINC `($__internal_31_$__cuda_sm70_shflsync_bfly_p) ;  /* 0x0000008000007944 */ /* 0x000fea0003c00000 */
[----:B-1----:R-:W-:Y:S01]  /*8330*/  MOV R147, R146 ;  /* 0x0000009200937202 */ /* 0x002fe20000000f00 */
[----:B------:R-:W-:Y:S01]  /*8340*/  HFMA2.MMA R146, -RZ, RZ, 0, 9.5367431640625e-07 ;  /* 0x00000010ff927435 */ /* 0x000fe200000001ff */
[----:B------:R-:W-:Y:S02]  /*8350*/  MOV R145, R206 ;  /* 0x000000ce00917202 */ /* 0x000fe40000000f00 */
[----:B------:R-:W-:Y:S02]  /*8360*/  MOV R149, 0x1f ;  /* 0x0000001f00957802 */ /* 0x000fe40000000f00 */
[----:B------:R-:W-:Y:S02]  /*8370*/  MOV R148, 0xffffffff ;  /* 0xffffffff00947802 */ /* 0x000fe40000000f00 */
[----:B------:R-:W-:-:S02]  /*8380*/  MOV R144, 0x83a0 ;  /* 0x000083a000907802 */ /* 0x000fc40000000f00 */
[----:B------:R-:W-:Y:S05]  /*8390*/  CALL.REL.NOINC `($__internal_31_$__cuda_sm70_shflsync_bfly_p) ;  /* 0x0000001000007944 */ /* 0x000fea0003c00000 */
[----:B-1----:R-:W-:Y:S05]  /*83a0*/  BRA `(.L_x_2583) ;  /* 0xffffa93000007947 */ /* 0x002fea000383ffff */
        .weak           $__internal_31_$__cuda_sm70_shflsync_bfly_p
        .type           $__internal_31_$__cuda_sm70_shflsync_bfly_p,@function
        .size           $__internal_31_$__cuda_sm70_shflsync_bfly_p,(.L_x_14913 - $__internal_31_$__cuda_sm70_shflsync_bfly_p)
$__internal_31_$__cuda_sm70_shflsync_bfly_p:
[----:B------:R-:W-:Y:S04]  /*83b0*/  WARPSYNC R148 ;  /* 0x0000009400007348 */ /* 0x000fe80003800000 */
[----:B------:R0:W1:Y:S02]  /*83c0*/  SHFL.BFLY PT, R146, R145, R146, R149 ;  /* 0x0c00009291927389 */ /* 0x00006400000e0095 */
[----:B0-----:R-:W-:-:S06]  /*83d0*/  HFMA2.MMA R145, -RZ, RZ, 0, 0 ;  /* 0x00000000ff917435 */ /* 0x001fcc00000001ff */
[----:B------:R-:W-:Y:S05]  /*83e0*/  RET.REL.NODEC R144 `(_ZN10layer_norm13ln_bwd_kernelINS_13Kernel_traitsI6__halfS2_S2_S2_fjLj1280ELj1ELj4ELj1ELj16ENS_18Kernel_traits_baseILj1280ES2_S2_S2_S2_fjLj128EEEEELb1ELb0ELb1ELb0EEEvNS_9BwdParamsE) ;  /* 0xffff7c1090007950 */ /* 0x000fea0003c3ffff */
.L_x_2584:
        /* <DEDUP_REMOVED lines=9> */
.L_x_14913:


//--------------------- .text._ZN10layer_norm22ln_bwd_finalize_kernelINS_22Kernel_traits_finalizeILj1280E6__halfS2_S2_S2_fjLb0ELj1024ELj4ENS_18Kernel_traits_baseILj1280ES2_S2_S2_S2_fjLj1024EEEEELb0ELb1EEEvNS_9BwdParamsE --------------------------
	.section	.text._ZN10layer_norm22ln_bwd_finalize_kernelINS_22Kernel_traits_finalizeILj1280E6__halfS2_S2_S2_fjLb0ELj1024ELj4ENS_18Kernel_traits_baseILj1280ES2_S2_S2_S2_fjLj1024EEEEELb0ELb1EEEvNS_9BwdParamsE,"ax",@progbits
	.sectioninfo	@"SHI_REGISTERS=32"
	.align	128
        .global         _ZN10layer_norm22ln_bwd_finalize_kernelINS_22Kernel_traits_finalizeILj1280E6__halfS2_S2_S2_fjLb0ELj1024ELj4ENS_18Kernel_traits_baseILj1280ES2_S2_S2_S2_fjLj1024EEEEELb0ELb1EEEvNS_9BwdParamsE
        .type           _ZN10layer_norm22ln_bwd_finalize_kernelINS_22Kernel_traits_finalizeILj1280E6__halfS2_S2_S2_fjLb0ELj1024ELj4ENS_18Kernel_traits_baseILj1280ES2_S2_S2_S2_fjLj1024EEEEELb0ELb1EEEvNS_9BwdParamsE,@function
        .size           _ZN10layer_norm22ln_bwd_finalize_kernelINS_22Kernel_traits_finalizeILj1280E6__halfS2_S2_S2_fjLb0ELj1024ELj4ENS_18Kernel_traits_baseILj1280ES2_S2_S2_S2_fjLj1024EEEEELb0ELb1EEEvNS_9BwdParamsE,(.L_x_14914 - _ZN10layer_norm22ln_bwd_finalize_kernelINS_22Kernel_traits_finalizeILj1280E6__halfS2_S2_S2_fjLb0ELj1024ELj4ENS_18Kernel_traits_baseILj1280ES2_S2_S2_S2_fjLj1024EEEEELb0ELb1EEEvNS_9BwdParamsE)
        .other          _ZN10layer_norm22ln_bwd_finalize_kernelINS_22Kernel_traits_finalizeILj1280E6__halfS2_S2_S2_fjLb0ELj1024ELj4ENS_18Kernel_traits_baseILj1280ES2_S2_S2_S2_fjLj1024EEEEELb0ELb1EEEvNS_9BwdParamsE,@"STO_CUDA_ENTRY STV_DEFAULT"
_ZN10layer_norm22ln_bwd_finalize_kernelINS_22Kernel_traits_finalizeILj1280E6__halfS2_S2_S2_fjLb0ELj1024ELj4ENS_18Kernel_traits_baseILj1280ES2_S2_S2_S2_fjLj1024EEEEELb0ELb1EEEvNS_9BwdParamsE:
.text._ZN10layer_norm22ln_bwd_finalize_kernelINS_22Kernel_traits_finalizeILj1280E6__halfS2_S2_S2_fjLb0ELj1024ELj4ENS_18Kernel_traits_baseILj1280ES2_S2_S2_S2_fjLj1024EEEEELb0ELb1EEEvNS_9BwdParamsE:
        /* <DEDUP_REMOVED lines=19> */
.L_x_2597:
        /* <DEDUP_REMOVED lines=27> */
.L_x_2589:
        /* <DEDUP_REMOVED lines=35> */
.L_x_2588:
[----:B------:R-:W-:Y:S05]  /*0510*/  BSYNC B1 ;  /* 0x0000000000017941 */ /* 0x000fea0003800000 */
.L_x_2587:
        /* <DEDUP_REMOVED lines=23> */
.L_x_2591:
[----:B------:R-:W-:Y:S05]  /*0690*/  BSYNC B1 ;  /* 0x0000000000017941 */ /* 0x000fea0003800000 */
.L_x_2590:
        /* <DEDUP_REMOVED lines=10> */
.L_x_2586:
[----:B------:R-:W-:Y:S05]  /*0740*/  BSYNC B0 ;  /* 0x0000000000007941 */ /* 0x000fea0003800000 */
.L_x_2585:
        /* <DEDUP_REMOVED lines=11> */
.L_x_2598:
        /* <DEDUP_REMOVED lines=18> */
.L_x_2599:
[----:B------:R-:W-:Y:S01]  /*0920*/  @!P1 SHF.R.U32.HI R2, RZ, 0x3, R0 ;  /* 0x00000003ff029819 */ /* 0x000fe20000011600 */
[----:B---3--:R-:W-:Y:S02]  /*0930*/  FADD.FTZ R5, R5, R10 ;  /* 0x0000000a05057221 */ /* 0x008fe40000010000 */
[----:B--2---:R-:W-:Y:S01]  /*0940*/  FADD.FTZ R7, R7, R4 ;  /* 0x0000000407077221 */ /* 0x004fe20000010000 */
[----:B------:R-:W-:-:S05]  /*0950*/  @!P1 LOP3.LUT R2, R2, 0x1ffffffc, RZ, 0xc0, !PT ;  /* 0x1ffffffc02029812 */ /* 0x000fca00078ec0ff */
[----:B------:R2:W-:Y:S04]  /*0960*/  @!P1 STS [R2+0x2000], R5 ;  /* 0x0020000502009388 */ /* 0x0005e80000000800 */
[----:B------:R2:W-:Y:S02]  /*0970*/  @!P1 STS [R2+0x2080], R7 ;  /* 0x0020800702009388 */ /* 0x0005e40000000800 */
.L_x_2592:
[----:B0-----:R-:W-:Y:S01]  /*0980*/  WARPSYNC 0xffffffff ;  /* 0xffffffff00007948 */ /* 0x001fe20003800000 */
[----:B------:R-:W-:Y:S06]  /*0990*/  BAR.SYNC.DEFER_BLOCKING 0x0 ;  /* 0x0000000000007b1d */ /* 0x000fec0000010000 */
[----:B------:R-:W-:Y:S01]  /*09a0*/  BSSY B0, `(.L_x_2595) ;  /* 0x000000b000007945 */ /* 0x000fe20003800000 */
[----:B------:R-:W-:Y:S05]  /*09b0*/  @!P0 BRA `(.L_x_2596) ;  /* 0x0000009000008947 */ /* 0x000fea0003800000 */
[----:B--2---:R-:W0:Y:S01]  /*09c0*/  LDS.64 R2, [R16.X8+0x2000] ;  /* 0x0020000010027984 */ /* 0x004e220000008a00 */
[----:B------:R-:W-:-:S03]  /*09d0*/  HFMA2.MMA R6, -RZ, RZ, 0, 2.384185791015625e-07 ;  /* 0x00000004ff067435 */ /* 0x000fc600000001ff */
[----:B-1----:R-:W1:Y:S01]  /*09e0*/  LDS.64 R4, [R16.X8+0x2080] ;  /* 0x0020800010047984 */ /* 0x002e620000008a00 */
[----:B0-----:R-:W-:-:S06]  /*09f0*/  F2FP.PACK_AB R7, R3, R2 ;  /* 0x000000020307723e */ /* 0x001fcc00000000ff */
[----:B------:R-:W-:Y:S01]  /*0a00*/  IMAD.WIDE.U32 R2, R19, R6, c[0x0][0x268] ;  /* 0x00009a0013027625 */ /* 0x000fe200078e0006 */
[----:B-1----:R-:W-:-:S03]  /*0a10*/  F2FP.PACK_AB R9, R5, R4 ;  /* 0x000000040509723e */ /* 0x002fc600000000ff */
[----:B------:R-:W-:Y:S01]  /*0a20*/  IMAD.WIDE.U32 R4, R19, R6, c[0x0][0x260] ;  /* 0x0000980013047625 */ /* 0x000fe200078e0006 */
[----:B------:R0:W-:Y:S04]  /*0a30*/  STG.E [R2.64], R7 ;  /* 0x0000000702007986 */ /* 0x0001e8000c101904 */
[----:B------:R0:W-:Y:S02]  /*0a40*/  STG.E [R4.64], R9 ;  /* 0x0000000904007986 */ /* 0x0001e4000c101904 */
.L_x_2596:
[----:B------:R-:W-:Y:S05]  /*0a50*/  BSYNC B0 ;  /* 0x0000000000007941 */ /* 0x000fea0003800000 */
.L_x_2595:
[C---:B------:R-:W-:Y:S02]  /*0a60*/  ISETP.GT.U32.AND P1, PT, R18.reuse, -0x501, PT ;  /* 0xfffffaff1200780c */ /* 0x040fe40003f24070 */
[----:B------:R-:W-:Y:S02]  /*0a70*/  IADD3 R18, R18, 0x500, RZ ;  /* 0x0000050012127810 */ /* 0x000fe40007ffe0ff */
[----:B------:R-:W-:-:S09]  /*0a80*/  IADD3 R19, R19, 0x280, RZ ;  /* 0x0000028013137810 */ /* 0x000fd20007ffe0ff */
[----:B012---:R-:W-:Y:S05]  /*0a90*/  @P1 BRA `(.L_x_2597) ;  /* 0xfffff69000001947 */ /* 0x007fea000383ffff */
[----:B------:R-:W-:Y:S05]  /*0aa0*/  EXIT ;  /* 0x000000000000794d */ /* 0x000fea0003800000 */
.L_x_2593:
[----:B--2---:R-:W-:Y:S01]  /*0ab0*/  IMAD.MOV.U32 R10, RZ, RZ, R4 ;  /* 0x000000ffff0a7224 */ /* 0x004fe200078e0004 */
[----:B------:R-:W-:Y:S01]  /*0ac0*/  MOV R9, 0x1 ;  /* 0x0000000100097802 */ /* 0x000fe20000000f00 */
[----:B------:R-:W-:Y:S01]  /*0ad0*/  IMAD.MOV.U32 R6, RZ, RZ, 0x1f ;  /* 0x0000001fff067424 */ /* 0x000fe200078e00ff */
[----:B------:R-:W-:Y:S02]  /*0ae0*/  MOV R11, 0xffffffff ;  /* 0xffffffff000b7802 */ /* 0x000fe40000000f00 */
[----:B------:R-:W-:Y:S02]  /*0af0*/  MOV R2, 0xb10 ;  /* 0x00000b1000027802 */ /* 0x000fe40000000f00 */
[----:B01----:R-:W-:Y:S05]  /*0b00*/  CALL.REL.NOINC `($__internal_32_$__cuda_sm70_shflsync_bfly_p) ;  /* 0x000003c000007944 */ /* 0x003fea0003c00000 */
[----:B-1----:R-:W-:Y:S01]  /*0b10*/  IMAD.MOV.U32 R3, RZ, RZ, R6 ;  /* 0x000000ffff037224 */ /* 0x002fe200078e0006 */
[----:B0-----:R-:W-:Y:S05]  /*0b20*/  BRA `(.L_x_2598) ;  /* 0xfffffcd000007947 */ /* 0x001fea000383ffff */
.L_x_2594:
[----:B------:R-:W-:Y:S01]  /*0b30*/  HFMA2.MMA R6, -RZ, RZ, 0, 1.847743988037109375e-06 ;  /* 0x0000001fff067435 */ /* 0x000fe200000001ff */
[----:B------:R-:W-:Y:S01]  /*0b40*/  MOV R10, R13 ;  /* 0x0000000d000a7202 */ /* 0x000fe20000000f00 */
[----:B------:R-:W-:Y:S01]  /*0b50*/  IMAD.MOV.U32 R9, RZ, RZ, 0x2 ;  /* 0x00000002ff097424 */ /* 0x000fe200078e00ff */
[----:B------:R-:W-:Y:S01]  /*0b60*/  MOV R2, 0xb90 ;  /* 0x00000b9000027802 */ /* 0x000fe20000000f00 */
[----:B------:R-:W-:-:S02]  /*0b70*/  IMAD.MOV.U32 R11, RZ, RZ, -0x1 ;  /* 0xffffffffff0b7424 */ /* 0x000fc400078e00ff */
[----:B012---:R-:W-:Y:S05]  /*0b80*/  CALL.REL.NOINC `($__internal_32_$__cuda_sm70_shflsync_bfly_p) ;  /* 0x0000034000007944 */ /* 0x007fea0003c00000 */
[----:B01----:R-:W-:Y:S01]  /*0b90*/  FADD.FTZ R10, R13, R6 ;  /* 0x000000060d0a7221 */ /* 0x003fe20000010000 */
[----:B------:R-:W-:Y:S01]  /*0ba0*/  HFMA2.MMA R6, -RZ, RZ, 0, 1.847743988037109375e-06 ;  /* 0x0000001fff067435 */ /* 0x000fe200000001ff */
[----:B------:R-:W-:Y:S01]  /*0bb0*/  MOV R9, 0x4 ;  /* 0x0000000400097802 */ /* 0x000fe20000000f00 */
[----:B------:R-:W-:Y:S01]  /*0bc0*/  IMAD.MOV.U32 R11, RZ, RZ, -0x1 ;  /* 0xffffffffff0b7424 */ /* 0x000fe200078e00ff */
[----:B------:R-:W-:-:S03]  /*0bd0*/  MOV R2, 0xbf0 ;  /* 0x00000bf000027802 */ /* 0x000fc60000000f00 */
[----:B------:R-:W-:Y:S05]  /*0be0*/  CALL.REL.NOINC `($__internal_32_$__cuda_sm70_shflsync_bfly_p) ;  /* 0x000002e000007944 */ /* 0x000fea0003c00000 */
[----:B01----:R-:W-:Y:S01]  /*0bf0*/  FADD.FTZ R10, R10, R6 ;  /* 0x000000060a0a7221 */ /* 0x003fe20000010000 */
[----:B------:R-:W-:Y:S01]  /*0c00*/  HFMA2.MMA R6, -RZ, RZ, 0, 1.847743988037109375e-06 ;  /* 0x0000001fff067435 */ /* 0x000fe200000001ff */
[----:B------:R-:W-:Y:S01]  /*0c10*/  MOV R9, 0x8 ;  /* 0x0000000800097802 */ /* 0x000fe20000000f00 */
[----:B------:R-:W-:Y:S01]  /*0c20*/  IMAD.MOV.U32 R11, RZ, RZ, -0x1 ;  /* 0xffffffffff0b7424 */ /* 0x000fe200078e00ff */
[----:B------:R-:W-:-:S03]  /*0c30*/  MOV R2, 0xc50 ;  /* 0x00000c5000027802 */ /* 0x000fc60000000f00 */
[----:B------:R-:W-:Y:S05]  /*0c40*/  CALL.REL.NOINC `($__internal_32_$__cuda_sm70_shflsync_bfly_p) ;  /* 0x0000028000007944 */ /* 0x000fea0003c00000 */
[----:B-1----:R-:W-:Y:S01]  /*0c50*/  FADD.FTZ R4, R10, R6 ;  /* 0x000000060a047221 */ /* 0x002fe20000010000 */
[----:B------:R-:W-:Y:S01]  /*0c60*/  HFMA2.MMA R6, -RZ, RZ, 0, 1.847743988037109375e-06 ;  /* 0x0000001fff067435 */ /* 0x000fe200000001ff */
[----:B0-----:R-:W-:Y:S01]  /*0c70*/  MOV R9, 0x10 ;  /* 0x0000001000097802 */ /* 0x001fe20000000f00 */
[----:B------:R-:W-:Y:S01]  /*0c80*/  IMAD.MOV.U32 R11, RZ, RZ, -0x1 ;  /* 0xffffffffff0b7424 */ /* 0x000fe200078e00ff */
[----:B------:R-:W-:-:S02]  /*0c90*/  MOV R2, 0xcc0 ;  /* 0x00000cc000027802 */ /* 0x000fc40000000f00 */
[----:B------:R-:W-:Y:S02]  /*0ca0*/  MOV R10, R4 ;  /* 0x00000004000a7202 */ /* 0x000fe40000000f00 */
[----:B------:R-:W-:Y:S05]  /*0cb0*/  CALL.REL.NOINC `($__internal_32_$__cuda_sm70_shflsync_bfly_p) ;  /* 0x0000021000007944 */ /* 0x000fea0003c00000 */
[----:B0-----:R-:W-:Y:S01]  /*0cc0*/  HFMA2.MMA R9, -RZ, RZ, 0, 5.9604644775390625e-08 ;  /* 0x00000001ff097435 */ /* 0x001fe200000001ff */
[----:B-1----:R-:W-:Y:S01]  /*0cd0*/  MOV R7, R6 ;  /* 0x0000000600077202 */ /* 0x002fe20000000f00 */
[----:B------:R-:W-:Y:S01]  /*0ce0*/  IMAD.MOV.U32 R10, RZ, RZ, R5 ;  /* 0x000000ffff0a7224 */ /* 0x000fe200078e0005 */
[----:B------:R-:W-:Y:S01]  /*0cf0*/  MOV R6, 0x1f ;  /* 0x0000001f00067802 */ /* 0x000fe20000000f00 */
[----:B------:R-:W-:Y:S01]  /*0d00*/  IMAD.MOV.U32 R11, RZ, RZ, -0x1 ;  /* 0xffffffffff0b7424 */ /* 0x000fe200078e00ff */
[----:B------:R-:W-:Y:S02]  /*0d10*/  MOV R2, 0xd30 ;  /* 0x00000d3000027802 */ /* 0x000fe40000000f00 */
[----:B------:R-:W-:Y:S05]  /*0d20*/  CALL.REL.NOINC `($__internal_32_$__cuda_sm70_shflsync_bfly_p) ;  /* 0x000001a000007944 */ /* 0x000fea0003c00000 */
[----:B0-----:R-:W-:Y:S01]  /*0d30*/  HFMA2.MMA R9, -RZ, RZ, 0, 1.1920928955078125e-07 ;  /* 0x00000002ff097435 */ /* 0x001fe200000001ff */
[----:B-1----:R-:W-:Y:S01]  /*0d40*/  FADD.FTZ R10, R5, R6 ;  /* 0x00000006050a7221 */ /* 0x002fe20000010000 */
[----:B------:R-:W-:Y:S01]  /*0d50*/  MOV R6, 0x1f ;  /* 0x0000001f00067802 */ /* 0x000fe20000000f00 */
[----:B------:R-:W-:Y:S01]  /*0d60*/  IMAD.MOV.U32 R11, RZ, RZ, -0x1 ;  /* 0xffffffffff0b7424 */ /* 0x000fe200078e00ff */
[----:B------:R-:W-:Y:S02]  /*0d70*/  MOV R2, 0xd90 ;  /* 0x00000d9000027802 */ /* 0x000fe40000000f00 */
[----:B------:R-:W-:Y:S05]  /*0d80*/  CALL.REL.NOINC `($__internal_32_$__cuda_sm70_shflsync_bfly_p) ;  /* 0x0000014000007944 */ /* 0x000fea0003c00000 */
[----:B0-----:R-:W-:Y:S01]  /*0d90*/  HFMA2.MMA R9, -RZ, RZ, 0, 2.384185791015625e-07 ;  /* 0x00000004ff097435 */ /* 0x001fe200000001ff */
[----:B-1----:R-:W-:Y:S01]  /*0da0*/  FADD.FTZ R10, R10, R6 ;  /* 0x000000060a0a7221 */ /* 0x002fe20000010000 */
[----:B------:R-:W-:Y:S01]  /*0db0*/  MOV R6, 0x1f ;  /* 0x0000001f00067802 */ /* 0x000fe20000000f00 */
[----:B------:R-:W-:Y:S01]  /*0dc0*/  IMAD.MOV.U32 R11, RZ, RZ, -0x1 ;  /* 0xffffffffff0b7424 */ /* 0x000fe200078e00ff */
[----:B------:R-:W-:-:S02]  /*0dd0*/  MOV R2, 0xdf0 ;  /* 0x00000df000027802 */ /* 0x000fc40000000f00 */
[----:B------:R-:W-:Y:S05]  /*0de0*/  CALL.REL.NOINC `($__internal_32_$__cuda_sm70_shflsync_bfly_p) ;  /* 0x000000e000007944 */ /* 0x000fea0003c00000 */
[----:B0-----:R-:W-:Y:S01]  /*0df0*/  HFMA2.MMA R9, -RZ, RZ, 0, 4.76837158203125e-07 ;  /* 0x00000008ff097435 */ /* 0x001fe200000001ff */
[----:B-1----:R-:W-:Y:S01]  /*0e00*/  FADD.FTZ R10, R10, R6 ;  /* 0x000000060a0a7221 */ /* 0x002fe20000010000 */
[----:B------:R-:W-:Y:S01]  /*0e10*/  MOV R6, 0x1f ;  /* 0x0000001f00067802 */ /* 0x000fe20000000f00 */
[----:B------:R-:W-:Y:S01]  /*0e20*/  IMAD.MOV.U32 R11, RZ, RZ, -0x1 ;  /* 0xffffffffff0b7424 */ /* 0x000fe200078e00ff */
[----:B------:R-:W-:-:S02]  /*0e30*/  MOV R2, 0xe50 ;  /* 0x00000e5000027802 */ /* 0x000fc40000000f00 */
[----:B------:R-:W-:Y:S05]  /*0e40*/  CALL.REL.NOINC `($__internal_32_$__cuda_sm70_shflsync_bfly_p) ;  /* 0x0000008000007944 */ /* 0x000fea0003c00000 */
[----:B0-----:R-:W-:Y:S01]  /*0e50*/  HFMA2.MMA R9, -RZ, RZ, 0, 9.5367431640625e-07 ;  /* 0x00000010ff097435 */ /* 0x001fe200000001ff */
[----:B-1----:R-:W-:Y:S01]  /*0e60*/  FADD.FTZ R10, R10, R6 ;  /* 0x000000060a0a7221 */ /* 0x002fe20000010000 */
[----:B------:R-:W-:Y:S01]  /*0e70*/  MOV R6, 0x1f ;  /* 0x0000001f00067802 */ /* 0x000fe20000000f00 */
[----:B------:R-:W-:Y:S01]  /*0e80*/  IMAD.MOV.U32 R11, RZ, RZ, -0x1 ;  /* 0xffffffffff0b7424 */ /* 0x000fe200078e00ff */
[----:B------:R-:W-:-:S02]  /*0e90*/  MOV R2, 0xeb0 ;  /* 0x00000eb000027802 */ /* 0x000fc40000000f00 */
[----:B------:R-:W-:Y:S05]  /*0ea0*/  CALL.REL.NOINC `($__internal_32_$__cuda_sm70_shflsync_bfly_p) ;  /* 0x0000002000007944 */ /* 0x000fea0003c00000 */
[----:B-1----:R-:W-:Y:S01]  /*0eb0*/  MOV R5, R6 ;  /* 0x0000000600057202 */ /* 0x002fe20000000f00 */
[----:B0-----:R-:W-:Y:S05]  /*0ec0*/  BRA `(.L_x_2599) ;  /* 0xfffffa5000007947 */ /* 0x001fea000383ffff */
        .weak           $__internal_32_$__cuda_sm70_shflsync_bfly_p
        .type           $__internal_32_$__cuda_sm70_shflsync_bfly_p,@function
        .size           $__internal_32_$__cuda_sm70_shflsync_bfly_p,(.L_x_14914 - $__internal_32_$__cuda_sm70_shflsync_bfly_p)
$__internal_32_$__cuda_sm70_shflsync_bfly_p:
[----:B------:R-:W-:Y:S01]  /*0ed0*/  HFMA2.MMA R3, -RZ, RZ, 0, 0 ;  /* 0x00000000ff037435 */ /* 0x000fe200000001ff */
[----:B------:R-:W-:Y:S04]  /*0ee0*/  WARPSYNC R11 ;  /* 0x0000000b00007348 */ /* 0x000fe80003800000 */
[----:B------:R0:W1:Y:S01]  /*0ef0*/  SHFL.BFLY PT, R6, R10, R9, R6 ;  /* 0x0c0000090a067389 */ /* 0x00006200000e0006 */
[----:B------:R-:W-:Y:S05]  /*0f00*/  RET.REL.NODEC R2 `(_ZN10layer_norm22ln_bwd_finalize_kernelINS_22Kernel_traits_finalizeILj1280E6__halfS2_S2_S2_fjLb0ELj1024ELj4ENS_18Kernel_traits_baseILj1280ES2_S2_S2_S2_fjLj1024EEEEELb0ELb1EEEvNS_9BwdParamsE) ;  /* 0xfffff0f002007950 */ /* 0x000fea0003c3ffff */
.L_x_2600:
        /* <DEDUP_REMOVED lines=15> */
.L_x_14914:


//--------------------- .text._ZN10layer_norm13ln_bwd_kernelINS_13Kernel_traitsI6__halfS2_S2_S2_fjLj1280ELj1ELj4ELj1ELj16ENS_18Kernel_traits_baseILj1280ES2_S2_S2_S2_fjLj128EEEEELb1ELb0ELb1ELb1EEEvNS_9BwdParamsE --------------------------
	.section	.text._ZN10layer_norm13ln_bwd_kernelINS_13Kernel_traitsI6__halfS2_S2_S2_fjLj1280ELj1ELj4ELj1ELj16ENS_18Kernel_traits_baseILj1280ES2_S2_S2_S2_fjLj128EEEEELb1ELb0ELb1ELb1EEEvNS_9BwdParamsE,"ax",@progbits
	.sectioninfo	@"SHI_REGISTERS=255"
	.align	128
        .global         _ZN10layer_norm13ln_bwd_kernelINS_13Kernel_traitsI6__halfS2_S2_S2_fjLj1280ELj1ELj4ELj1ELj16ENS_18Kernel_traits_baseILj1280ES2_S2_S2_S2_fjLj128EEEEELb1ELb0ELb1ELb1EEEvNS_9BwdParamsE
        .type           _ZN10layer_norm13ln_bwd_kernelINS_13Kernel_traitsI6__halfS2_S2_S2_fjLj1280ELj1ELj4ELj1ELj16ENS_18Kernel_traits_baseILj1280ES2_S2_S2_S2_fjLj128EEEEELb1ELb0ELb1ELb1EEEvNS_9BwdParamsE,@function
        .size           _ZN10layer_norm13ln_bwd_kernelINS_13Kernel_traitsI6__halfS2_S2_S2_fjLj1280ELj1ELj4ELj1ELj16ENS_18Kernel_traits_baseILj1280ES2_S2_S2_S2_fjLj128EEEEELb1ELb0ELb1ELb1EEEvNS_9BwdParamsE,(.L_x_14915 - _ZN10layer_norm13ln_bwd_kernelINS_13Kernel_traitsI6__halfS2_S2_S2_fjLj1280ELj1ELj4ELj1ELj16ENS_18Kernel_traits_baseILj1280ES2_S2_S2_S2_fjLj128EEEEELb1ELb0ELb1ELb1EEEvNS_9BwdParamsE)
        .other          _ZN10layer_norm13ln_bwd_kernelINS_13Kernel_traitsI6__halfS2_S2_S2_fjLj1280ELj1ELj4ELj1ELj16ENS_18Kernel_traits_baseILj1280ES2_S2_S2_S2_fjLj128EEEEELb1ELb0ELb1ELb1EEEvNS_9BwdParamsE,@"STO_CUDA_ENTRY STV_DEFAULT"
_ZN10layer_norm13ln_bwd_kernelINS_13Kernel_traitsI6__halfS2_S2_S2_fjLj1280ELj1ELj4ELj1ELj16ENS_18Kernel_traits_baseILj1280ES2_S2_S2_S2_fjLj128EEEEELb1ELb0ELb1ELb1EEEvNS_9BwdParamsE:
.text._ZN10layer_norm13ln_bwd_kernelINS_13Kernel_traitsI6__halfS2_S2_S2_fjLj1280ELj1ELj4ELj1ELj16ENS_18Kernel_traits_baseILj1280ES2_S2_S2_S2_fjLj128EEEEELb1ELb0ELb1ELb1EEEvNS_9BwdParamsE:
        /* <DEDUP_REMOVED lines=51> */
.L_x_2602:
        /* <DEDUP_REMOVED lines=57> */
[----:B------:R-:W-:Y:S01]  /*06c0*/  STL [R1+0x8], R12 ;  /* 0x0000080c01007387 */ /* 0x000fe20000100800 */
[----:B--2---:R-:W-:-:S03]  /*06d0*/  HADD2.F32 R2, -RZ, R250.H1_H1 ;  /* 0x300000faff027230 */ /* 0x004fc60000004100 */
[----:B------:R-:W-:Y:S04]  /*06e0*/  STL [R1+0x4], R3 ;  /* 0x0000040301007387 */ /* 0x000fe80000100800 */
[----:B------:R0:W-:Y:S02]  /*06f0*/  STL [R1], R2 ;  /* 0x0000000201007387 */ /* 0x0001e40000100800 */
[----:B0-----:R-:W0:Y:S01]  /*0700*/  LDC.U8 R2, c[0x0][0x1f0] ;  /* 0x00007c00ff027b82 */ /* 0x001e220000000000 */
[----:B------:R-:W-:Y:S02]  /*0710*/  HADD2.F32 R252, -RZ, R251.H0_H0 ;  /* 0x200000fbfffc7230 */ /* 0x000fe40000004100 */
[--C-:B---3--:R-:W-:Y:S02]  /*0720*/  HADD2.F32 R246, -RZ, R242.reuse.H0_H0 ;  /* 0x200000f2fff67230 */ /* 0x108fe40000004100 */
[----:B------:R-:W-:-:S02]  /*0730*/  HADD2.F32 R245, -RZ, R242.H1_H1 ;  /* 0x300000f2fff57230 */ /* 0x000fc40000004100 */
[----:B------:R-:W-:Y:S02]  /*0740*/  HADD2.F32 R244, -RZ, R243.H0_H0 ;  /* 0x200000f3fff47230 */ /* 0x000fe40000004100 */
[----:B----4-:R-:W-:Y:S02]  /*0750*/  HADD2.F32 R204, -RZ, R203.H0_H0 ;  /* 0x200000cbffcc7230 */ /* 0x010fe40000004100 */
[----:B------:R-:W-:Y:S02]  /*0760*/  HADD2.F32 R251, -RZ, R251.H1_H1 ;  /* 0x300000fbfffb7230 */ /* 0x000fe40000004100 */
[--C-:B------:R-:W-:Y:S02]  /*0770*/  HADD2.F32 R250, -RZ, R240.reuse.H0_H0 ;  /* 0x200000f0fffa7230 */ /* 0x100fe40000004100 */
[----:B------:R-:W-:Y:S02]  /*0780*/  HADD2.F32 R249, -RZ, R240.H1_H1 ;  /* 0x300000f0fff97230 */ /* 0x000fe40000004100 */
[----:B------:R-:W-:-:S02]  /*0790*/  HADD2.F32 R248, -RZ, R241.H0_H0 ;  /* 0x200000f1fff87230 */ /* 0x000fc40000004100 */
[----:B------:R-:W-:Y:S02]  /*07a0*/  HADD2.F32 R247, -RZ, R241.H1_H1 ;  /* 0x300000f1fff77230 */ /* 0x000fe40000004100 */
[----:B------:R-:W-:Y:S02]  /*07b0*/  HADD2.F32 R243, -RZ, R243.H1_H1 ;  /* 0x300000f3fff37230 */ /* 0x000fe40000004100 */
[--C-:B-----5:R-:W-:Y:S02]  /*07c0*/  HADD2.F32 R242, -RZ, R4.reuse.H0_H0 ;  /* 0x20000004fff27230 */ /* 0x120fe40000004100 */
        /* <DEDUP_REMOVED lines=21> */
[----:B0-----:R-:W-:Y:S02]  /*0920*/  HADD2.F32 R203, -RZ, R203.H1_H1 ;  /* 0x300000cbffcb7230 */ /* 0x001fe40000004100 */
.L_x_2729:
        /* <DEDUP_REMOVED lines=37> */
[----:B------:R3:W5:Y:S01]  /*0b80*/  @P0 LDG.E.128 R44, [R176.64] ;  /* 0x00000004b02c0981 */ /* 0x000762000c1e1d00 */
[----:B------:R-:W-:Y:S02]  /*0b90*/  @P0 IADD3 R183, R212, 0x80, RZ ;  /* 0x00000080d4b70810 */ /* 0x000fe40007ffe0ff */
[----:B------:R-:W-:Y:S02]  /*0ba0*/  MOV R185, 0x8 ;  /* 0x0000000800b97802 */ /* 0x000fe40000000f00 */
[C---:B-1----:R-:W-:Y:S01]  /*0bb0*/  IADD3 R178, R182.reuse, 0x20, RZ ;  /* 0x00000020b6b27810 */ /* 0x042fe20007ffe0ff */
[----:B0-----:R-:W-:Y:S01]  /*0bc0*/  @P0 IMAD.WIDE.U32 R174, R183, R184, c[0x0][0x218] ;  /* 0x00008600b7ae0625 */ /* 0x001fe200078e00b8 */
[C---:B------:R-:W-:Y:S02]  /*0bd0*/  IADD3 R179, R182.reuse, 0x40, RZ ;  /* 0x00000040b6b37810 */ /* 0x040fe40007ffe0ff */
[----:B--2---:R-:W-:-:S02]  /*0be0*/  IADD3 R180, R182, 0x60, RZ ;  /* 0x00000060b6b47810 */ /* 0x004fc40007ffe0ff */
        /* <DEDUP_REMOVED lines=14> */
.L_x_2605:
        /* <DEDUP_REMOVED lines=50> */
[--C-:B---3--:R-:W-:Y:S02]  /*0ff0*/  HADD2.F32 R3, -RZ, R16.reuse.H0_H0 ;  /* 0x20000010ff037230 */ /* 0x108fe40000004100 */
[----:B------:R-:W-:-:S02]  /*1000*/  HADD2.F32 R241, -RZ, R16.H1_H1 ;  /* 0x30000010fff17230 */ /* 0x000fc40000004100 */
[--C-:B------:R-:W-:Y:S02]  /*1010*/  HADD2.F32 R240, -RZ, R17.reuse.H0_H0 ;  /* 0x20000011fff07230 */ /* 0x100fe40000004100 */
[----:B------:R-:W-:Y:S01]  /*1020*/  HADD2.F32 R239, -RZ, R17.H1_H1 ;  /* 0x30000011ffef7230 */ /* 0x000fe20000004100 */
[----:B------:R-:W-:Y:S01]  /*1030*/  @P0 IMAD.WIDE.U32 R16, R168, R184, c[0x0][0x218] ;  /* 0x00008600a8100625 */ /* 0x000fe200078e00b8 */
[----:B------:R-:W-:Y:S01]  /*1040*/  HADD2.F32 R236, -RZ, R19.H0_H0 ;  /* 0x20000013ffec7230 */ /* 0x000fe20000004100 */
[----:B--2---:R-:W-:Y:S01]  /*1050*/  FSEL R168, R182, RZ, !P2 ;  /* 0x000000ffb6a87208 */ /* 0x004fe20005000000 */
[--C-:B------:R-:W-:Y:S02]  /*1060*/  HADD2.F32 R237, -RZ, R18.reuse.H1_H1 ;  /* 0x30000012ffed7230 */ /* 0x100fe40000004100 */
[----:B------:R-:W-:Y:S01]  /*1070*/  HADD2.F32 R238, -RZ, R18.H0_H0 ;  /* 0x20000012ffee7230 */ /* 0x000fe20000004100 */
[----:B------:R0:W5:Y:S01]  /*1080*/  @P0 LDG.E.128 R36, [R16.64] ;  /* 0x0000000410240981 */ /* 0x000162000c1e1d00 */
[----:B------:R-:W-:-:S02]  /*1090*/  FADD.FTZ R236, -R168, R236 ;  /* 0x000000eca8ec7221 */ /* 0x000fc40000010100 */
[C---:B------:R-:W-:Y:S01]  /*10a0*/  FADD.FTZ R237, -R168.reuse, R237 ;  /* 0x000000eda8ed7221 */ /* 0x040fe20000010100 */
[----:B------:R-:W-:Y:S01]  /*10b0*/  HADD2.F32 R235, -RZ, R19.H1_H1 ;  /* 0x30000013ffeb7230 */ /* 0x000fe20000004100 */
[----:B------:R-:W-:Y:S01]  /*10c0*/  FADD.FTZ R238, -R168, R238 ;  /* 0x000000eea8ee7221 */ /* 0x000fe20000010100 */
[----:B------:R-:W5:Y:S01]  /*10d0*/  LDG.E.64 R174, [R174.64] ;  /* 0x00000004aeae7981 */ /* 0x000f62000c1e1b00 */
[--C-:B----4-:R-:W-:Y:S02]  /*10e0*/  HADD2.F32 R189, -RZ, R9.reuse.H0_H0 ;  /* 0x20000009ffbd7230 */ /* 0x110fe40000004100 */
[----:B------:R-:W-:Y:S01]  /*10f0*/  HADD2.F32 R190, -RZ, R9.H1_H1 ;  /* 0x30000009ffbe7230 */ /* 0x000fe20000004100 */
[----:B------:R-:W-:Y:S02]  /*1100*/  FMUL.FTZ R9, R210, R236 ;  /* 0x000000ecd2097220 */ /* 0x000fe40000410000 */
[----:B------:R-:W2:Y:S01]  /*1110*/  LDL R236, [R1+0x14] ;  /* 0x0000140001ec7983 */ /* 0x000ea20000100800 */
[----:B------:R-:W-:-:S02]  /*1120*/  HADD2.F32 R187, -RZ, R8.H0_H0 ;  /* 0x20000008ffbb7230 */ /* 0x000fc40000004100 */
[----:B------:R-:W-:Y:S01]  /*1130*/  HADD2.F32 R188, -RZ, R8.H1_H1 ;  /* 0x30000008ffbc7230 */ /* 0x000fe20000004100 */
[----:B------:R-:W-:Y:S01]  /*1140*/  FMUL.FTZ R8, R210, R237 ;  /* 0x000000edd2087220 */ /* 0x000fe20000410000 */
[--C-:B------:R-:W-:Y:S01]  /*1150*/  HADD2.F32 R159, -RZ, R20.reuse.H0_H0 ;  /* 0x20000014ff9f7230 */ /* 0x100fe20000004100 */
[----:B------:R-:W3:Y:S01]  /*1160*/  LDL R237, [R1+0x10] ;  /* 0x0000100001ed7983 */ /* 0x000ee20000100800 */
        /* <DEDUP_REMOVED lines=16> */
[----:B------:R-:W-:Y:S01]  /*1270*/  HADD2.F32 R160, -RZ, R28.H1_H1 ;  /* 0x3000001cffa07230 */ /* 0x000fe20000004100 */
[----:B------:R-:W-:Y:S01]  /*1280*/  FADD.FTZ R239, -R168, R239 ;  /* 0x000000efa8ef7221 */ /* 0x000fe20000010100 */
        /* <DEDUP_REMOVED lines=25> */
[----:B------:R-:W-:Y:S01]  /*1420*/  HADD2.F32 R186, -RZ, R7.H1_H1 ;  /* 0x30000007ffba7230 */ /* 0x000fe20000004100 */
[----:B------:R-:W-:Y:S01]  /*1430*/  FMUL.FTZ R7, R210, R238 ;  /* 0x000000eed2077220 */ /* 0x000fe20000410000 */
[--C-:B------:R-:W-:Y:S01]  /*1440*/  HADD2.F32 R145, -RZ, R149.reuse.H0_H0 ;  /* 0x20000095ff917230 */ /* 0x100fe20000004100 */
[----:B------:R-:W4:Y:S01]  /*1450*/  LDL R238, [R1+0xc] ;  /* 0x00000c0001ee7983 */ /* 0x000f220000100800 */
[----:B------:R-:W-:Y:S02]  /*1460*/  HADD2.F32 R146, -RZ, R149.H1_H1 ;  /* 0x30000095ff927230 */ /* 0x000fe40000004100 */
[----:B------:R-:W-:-:S02]  /*1470*/  HADD2.F32 R147, -RZ, R150.H0_H0 ;  /* 0x20000096ff937230 */ /* 0x000fc40000004100 */
[----:B------:R-:W-:Y:S01]  /*1480*/  HADD2.F32 R148, -RZ, R150.H1_H1 ;  /* 0x30000096ff947230 */ /* 0x000fe20000004100 */
[C---:B0-----:R-:W-:Y:S01]  /*1490*/  FADD.FTZ R16, -R168.reuse, R172 ;  /* 0x000000aca8107221 */ /* 0x041fe20000010100 */
[--C-:B------:R-:W-:Y:S02]  /*14a0*/  HADD2.F32 R149, -RZ, R151.reuse.H0_H0 ;  /* 0x20000097ff957230 */ /* 0x100fe40000004100 */
[----:B------:R-:W-:Y:S01]  /*14b0*/  HADD2.F32 R150, -RZ, R151.H1_H1 ;  /* 0x30000097ff967230 */ /* 0x000fe20000004100 */
[C---:B------:R-:W-:Y:S01]  /*14c0*/  FADD.FTZ R151, -R168.reuse, R171 ;  /* 0x000000aba8977221 */ /* 0x040fe20000010100 */
[--C-:B------:R-:W-:Y:S01]  /*14d0*/  HADD2.F32 R171, -RZ, R6.reuse.H0_H0 ;  /* 0x20000006ffab7230 */ /* 0x100fe20000004100 */
[C---:B------:R-:W-:Y:S01]  /*14e0*/  FADD.FTZ R240, -R168.reuse, R240 ;  /* 0x000000f0a8f07221 */ /* 0x040fe20000010100 */
[----:B------:R-:W-:Y:S01]  /*14f0*/  HADD2.F32 R172, -RZ, R6.H1_H1 ;  /* 0x30000006ffac7230 */ /* 0x000fe20000004100 */
[C---:B------:R-:W-:Y:S02]  /*1500*/  FADD.FTZ R17, -R168.reuse, R18 ;  /* 0x00000012a8117221 */ /* 0x040fe40000010100 */
[----:B------:R-:W-:-:S02]  /*1510*/  FADD.FTZ R18, -R168, R19 ;  /* 0x00000013a8127221 */ /* 0x000fc40000010100 */
[----:B------:R-:W-:Y:S01]  /*1520*/  FMUL.FTZ R6, R210, R239 ;  /* 0x000000efd2067220 */ /* 0x000fe20000410000 */
[----:B------:R-:W-:Y:S01]  /*1530*/  IADD3 R182, R170, 0x80, RZ ;  /* 0x00000080aab67810 */ /* 0x000fe20007ffe0ff */
[C---:B------:R-:W-:Y:S01]  /*1540*/  FADD.FTZ R19, -R168.reuse, R20 ;  /* 0x00000014a8137221 */ /* 0x040fe20000010100 */
[----:B------:R-:W4:Y:S01]  /*1550*/  LDL R239, [R1+0x8] ;  /* 0x0000080001ef7983 */ /* 0x000f220000100800 */
[C---:B------:R-:W-:Y:S01]  /*1560*/  FADD.FTZ R20, -R168.reuse, R169 ;  /* 0x000000a9a8147221 */ /* 0x040fe20000010100 */
[--C-:B------:R-:W-:Y:S01]  /*1570*/  HADD2.F32 R169, -RZ, R5.reuse.H0_H0 ;  /* 0x20000005ffa97230 */ /* 0x100fe20000004100 */
[----:B------:R-:W-:Y:S01]  /*1580*/  FADD.FTZ R241, -R168, R241 ;  /* 0x000000f1a8f17221 */ /* 0x000fe20000010100 */
[----:B------:R-:W-:Y:S01]  /*1590*/  HADD2.F32 R170, -RZ, R5.H1_H1 ;  /* 0x30000005ffaa7230 */ /* 0x000fe20000004100 */
[----:B------:R-:W-:Y:S02]  /*15a0*/  FMUL.FTZ R5, R210, R240 ;  /* 0x000000f0d2057220 */ /* 0x000fe40000410000 */
[----:B------:R-:W4:Y:S01]  /*15b0*/  LDL R240, [R1+0x4] ;  /* 0x0000040001f07983 */ /* 0x000f220000100800 */
[C---:B------:R-:W-:Y:S01]  /*15c0*/  FADD.FTZ R3, -R168.reuse, R3 ;  /* 0x00000003a8037221 */ /* 0x040fe20000010100 */
[----:B------:R-:W-:Y:S01]  /*15d0*/  HADD2.F32 R184, -RZ, R4.H1_H1 ;  /* 0x30000004ffb87230 */ /* 0x000fe20000004100 */
        /* <DEDUP_REMOVED lines=27> */
[----:B------:R-:W-:Y:S01]  /*1790*/  HADD2.F32 R168, -RZ, R4.H0_H0 ;  /* 0x20000004ffa87230 */ /* 0x000fe20000004100 */
        /* <DEDUP_REMOVED lines=10> */
[--C-:B------:R-:W-:Y:S01]  /*1840*/  HADD2.F32 R193, -RZ, R11.reuse.H0_H0 ;  /* 0x2000000bffc17230 */ /* 0x100fe20000004100 */
[C---:B------:R-:W-:Y:S01]  /*1850*/  FMUL.FTZ R3, R210.reuse, R3 ;  /* 0x00000003d2037220 */ /* 0x040fe20000410000 */
[----:B------:R-:W-:Y:S01]  /*1860*/  HADD2.F32 R194, -RZ, R11.H1_H1 ;  /* 0x3000000bffc27230 */ /* 0x000fe20000004100 */
[----:B------:R-:W-:Y:S01]  /*1870*/  FMUL.FTZ R11, R210, R234 ;  /* 0x000000ead20b7220 */ /* 0x000fe20000410000 */
[----:B------:R-:W-:-:S02]  /*1880*/  HADD2.F32 R201, -RZ, R15.H0_H0 ;  /* 0x2000000fffc97230 */ /* 0x000fc40000004100 */
[----:B------:R-:W-:Y:S01]  /*1890*/  HADD2.F32 R202, -RZ, R15.H1_H1 ;  /* 0x3000000fffca7230 */ /* 0x000fe20000004100 */
[----:B------:R-:W-:Y:S01]  /*18a0*/  FMUL.FTZ R15, R210, R151 ;  /* 0x00000097d20f7220 */ /* 0x000fe20000410000 */
[--C-:B------:R-:W-:Y:S01]  /*18b0*/  HADD2.F32 R199, -RZ, R14.reuse.H0_H0 ;  /* 0x2000000effc77230 */ /* 0x100fe20000004100 */
[----:B------:R-:W-:Y:S01]  /*18c0*/  FFMA.FTZ R56, R3, R159, R56 ;  /* 0x0000009f03387223 */ /* 0x000fe20000010038 */
[----:B------:R-:W-:Y:S01]  /*18d0*/  HADD2.F32 R200, -RZ, R14.H1_H1 ;  /* 0x3000000effc87230 */ /* 0x000fe20000004100 */
[----:B------:R-:W-:Y:S02]  /*18e0*/  FADD.FTZ R132, R132, R159 ;  /* 0x0000009f84847221 */ /* 0x000fe40000010000 */
[----:B------:R-:W-:Y:S02]  /*18f0*/  FMUL.FTZ R14, R210, R185 ;  /* 0x000000b9d20e7220 */ /* 0x000fe40000410000 */
[----:B------:R-:W-:Y:S02]  /*1900*/  FFMA.FTZ R57, R4, R152, R57 ;  /* 0x0000009804397223 */ /* 0x000fe40000010039 */
[----:B------:R-:W-:-:S02]  /*1910*/  FADD.FTZ R133, R133, R152 ;  /* 0x0000009885857221 */ /* 0x000fc40000010000 */
[----:B------:R-:W-:Y:S02]  /*1920*/  FFMA.FTZ R64, R11, R167, R64 ;  /* 0x000000a70b407223 */ /* 0x000fe40000010040 */
[----:B------:R-:W-:Y:S01]  /*1930*/  FADD.FTZ R124, R124, R167 ;  /* 0x000000a77c7c7221 */ /* 0x000fe20000010000 */
[--C-:B------:R-:W-:Y:S01]  /*1940*/  HADD2.F32 R197, -RZ, R13.reuse.H0_H0 ;  /* 0x2000000dffc57230 */ /* 0x100fe20000004100 */
[----:B------:R-:W-:Y:S01]  /*1950*/  FFMA.FTZ R58, R5, R153, R58 ;  /* 0x00000099053a7223 */ /* 0x000fe2000001003a */
[----:B------:R-:W-:Y:S01]  /*1960*/  HADD2.F32 R198, -RZ, R13.H1_H1 ;  /* 0x3000000dffc67230 */ /* 0x000fe20000004100 */
[----:B------:R-:W-:Y:S02]  /*1970*/  FMUL.FTZ R13, R210, R232 ;  /* 0x000000e8d20d7220 */ /* 0x000fe40000410000 */
[----:B------:R-:W-:Y:S02]  /*1980*/  FADD.FTZ R134, R134, R153 ;  /* 0x0000009986867221 */ /* 0x000fe40000010000 */
[----:B------:R-:W-:-:S02]  /*1990*/  FFMA.FTZ R59, R6, R154, R59 ;  /* 0x0000009a063b7223 */ /* 0x000fc4000001003b */
[----:B------:R-:W-:Y:S02]  /*19a0*/  FADD.FTZ R135, R135, R154 ;  /* 0x0000009a87877221 */ /* 0x000fe40000010000 */
[----:B------:R-:W-:Y:S02]  /*19b0*/  FFMA.FTZ R60, R7, R155, R60 ;  /* 0x0000009b073c7223 */ /* 0x000fe4000001003c */
[----:B------:R-:W-:Y:S01]  /*19c0*/  FADD.FTZ R128, R128, R155 ;  /* 0x0000009b80807221 */ /* 0x000fe20000010000 */
[--C-:B------:R-:W-:Y:S01]  /*19d0*/  HADD2.F32 R195, -RZ, R12.reuse.H0_H0 ;  /* 0x2000000cffc37230 */ /* 0x100fe20000004100 */
[C---:B------:R-:W-:Y:S01]  /*19e0*/  FMUL.FTZ R19, R210.reuse, R19 ;  /* 0x00000013d2137220 */ /* 0x040fe20000410000 */
[----:B------:R-:W-:Y:S01]  /*19f0*/  HADD2.F32 R196, -RZ, R12.H1_H1 ;  /* 0x3000000cffc47230 */ /* 0x000fe20000004100 */
[C---:B------:R-:W-:Y:S02]  /*1a00*/  FMUL.FTZ R12, R210.reuse, R233 ;  /* 0x000000e9d20c7220 */ /* 0x040fe40000410000 */
[----:B------:R-:W-:-:S02]  /*1a10*/  FMUL.FTZ R20, R210, R20 ;  /* 0x00000014d2147220 */ /* 0x000fc40000410000 */
[----:B------:R-:W-:Y:S02]  /*1a20*/  FFMA.FTZ R61, R8, R156, R61 ;  /* 0x0000009c083d7223 */ /* 0x000fe4000001003d */
[----:B------:R-:W-:Y:S01]  /*1a30*/  FADD.FTZ R129, R129, R156 ;  /* 0x0000009c81817221 */ /* 0x000fe20000010000 */
[--C-:B------:R-:W-:Y:S01]  /*1a40*/  HADD2.F32 R191, -RZ, R10.reuse.H0_H0 ;  /* 0x2000000affbf7230 */ /* 0x100fe20000004100 */
[----:B------:R-:W-:Y:S01]  /*1a50*/  FFMA.FTZ R72, R19, R168, R72 ;  /* 0x000000a813487223 */ /* 0x000fe20000010048 */
[----:B------:R-:W-:Y:S01]  /*1a60*/  HADD2.F32 R192, -RZ, R10.H1_H1 ;  /* 0x3000000affc07230 */ /* 0x000fe20000004100 */
        /* <DEDUP_REMOVED lines=211> */
.L_x_2606:
[----:B------:R-:W-:Y:S05]  /*27a0*/  BSYNC B1 ;  /* 0x0000000000017941 */ /* 0x000fea0003800000 */
.L_x_2604:
[----:B-----5:R-:W-:Y:S02]  /*27b0*/  MOV R184, R174 ;  /* 0x000000ae00b87202 */ /* 0x020fe40000000f00 */
[----:B------:R-:W-:Y:S02]  /*27c0*/  MOV R185, R176 ;  /* 0x000000b000b97202 */ /* 0x000fe40000000f00 */
[----:B------:R-:W-:-:S02]  /*27d0*/  PRMT R236, R184, 0x7610, R236 ;  /* 0x00007610b8ec7816 */ /* 0x000fc400000000ec */
[----:B------:R-:W-:Y:S02]  /*27e0*/  PRMT R235, R185, 0x7610, R235 ;  /* 0x00007610b9eb7816 */ /* 0x000fe400000000eb */
[----:B------:R-:W-:Y:S02]  /*27f0*/  MOV R232, R178 ;  /* 0x000000b200e87202 */ /* 0x000fe40000000f00 */
[----:B------:R-:W-:Y:S02]  /*2800*/  MOV R185, R180 ;  /* 0x000000b400b97202 */ /* 0x000fe40000000f00 */
[----:B------:R-:W-:Y:S02]  /*2810*/  MOV R184, R182 ;  /* 0x000000b600b87202 */ /* 0x000fe40000000f00 */
[----:B------:R-:W-:Y:S02]  /*2820*/  PRMT R234, R232, 0x7610, R234 ;  /* 0x00007610e8ea7816 */ /* 0x000fe400000000ea */
[----:B------:R-:W-:-:S02]  /*2830*/  PRMT R233, R185, 0x7610, R233 ;  /* 0x00007610b9e97816 */ /* 0x000fc400000000e9 */
[----:B------:R-:W-:Y:S01]  /*2840*/  PRMT R232, R184, 0x7610, R232 ;  /* 0x00007610b8e87816 */ /* 0x000fe200000000e8 */
[----:B------:R-:W-:Y:S05]  /*2850*/  BRA.DIV ~URZ, `(.L_x_2607) ;  /* 0x000049f27f007947 */ /* 0x000fea000b800000 */
[----:B------:R0:W1:Y:S02]  /*2860*/  SHFL.BFLY PT, R240, R239, 0x1, 0x1f ;  /* 0x0c201f00eff07f89 */ /* 0x00006400000e0000 */
.L_x_2730:
        /* <DEDUP_REMOVED lines=18> */
.L_x_2731:
        /* <DEDUP_REMOVED lines=11> */
[----:B------:R-:W-:-:S06]  /*2a40*/  HFMA2.MMA R184, -RZ, RZ, 0, 0 ;  /* 0x00000000ffb87435 */ /* 0x000fcc00000001ff */
[----:B------:R-:W-:Y:S01]  /*2a50*/  @P2 LEA.HI.SX32 R184, R220, R237, 0x1d ;  /* 0x000000eddcb82211 */ /* 0x000fe200078feaff */
        /* <DEDUP_REMOVED lines=10> */
.L_x_2610:
        /* <DEDUP_REMOVED lines=9> */
[----:B------:R-:W-:-:S05]  /*2b90*/  @P3 HADD2.F32 R238, -RZ, R52.H0_H0 ;  /* 0x20000034ffee3230 */ /* 0x000fca0000004100 */
[----:B------:R-:W-:Y:S02]  /*2ba0*/  @P3 FADD.FTZ R237, R237, R238 ;  /* 0x000000eeeded3221 */ /* 0x000fe40000010000 */
.L_x_2611:
[----:B------:R-:W-:Y:S05]  /*2bb0*/  BSYNC B1 ;  /* 0x0000000000017941 */ /* 0x000fea0003800000 */
.L_x_2609:
[----:B------:R-:W-:Y:S01]  /*2bc0*/  ISETP.NE.U32.AND P0, PT, RZ, c[0x0][0x258], PT ;  /* 0x00009600ff007a0c */ /* 0x000fe20003f05070 */
[----:B------:R-:W-:Y:S01]  /*2bd0*/  BSSY B1, `(.L_x_2612) ;  /* 0x0000016000017945 */ /* 0x000fe20003800000 */
[----:B------:R-:W-:Y:S02]  /*2be0*/  @P2 LOP3.LUT P4, RZ, R236, 0xff, RZ, 0xc0, !PT ;  /* 0x000000ffecff2812 */ /* 0x000fe4000788c0ff */
[----:B------:R-:W-:-:S13]  /*2bf0*/  ISETP.NE.AND.EX P0, PT, RZ, c[0x0][0x25c], PT, P0 ;  /* 0x00009700ff007a0c */ /* 0x000fda0003f05300 */
[----:B------:R-:W-:Y:S01]  /*2c00*/  @P0 F2FP.PACK_AB R236, RZ, R237 ;  /* 0x000000edffec023e */ /* 0x000fe200000000ff */
[----:B------:R-:W-:-:S03]  /*2c10*/  @P2 FMUL.FTZ R237, R237, c[0x0][0x1ec] ;  /* 0x00007b00eded2a20 */ /* 0x000fc60000410000 */
[----:B------:R-:W-:Y:S01]  /*2c20*/  @P0 PRMT R136, R236, 0x7610, R136 ;  /* 0x00007610ec880816 */ /* 0x000fe20000000088 */
[----:B------:R-:W-:-:S05]  /*2c30*/  @P2 FMUL.FTZ R237, R237, c[0x0][0x1e8] ;  /* 0x00007a00eded2a20 */ /* 0x000fca0000410000 */
        /* <DEDUP_REMOVED lines=8> */
.L_x_2613:
[----:B------:R-:W-:-:S04]  /*2cc0*/  ISETP.NE.AND P4, PT, R2, RZ, PT ;  /* 0x000000ff0200720c */ /* 0x000fc80003f85270 */
[----:B------:R-:W-:-:S05]  /*2cd0*/  FSEL R236, R185, RZ, !P4 ;  /* 0x000000ffb9ec7208 */ /* 0x000fca0006000000 */
[----:B------:R-:W-:-:S04]  /*2ce0*/  FFMA.FTZ R236, R4, R220, R236 ;  /* 0x000000dc04ec7223 */ /* 0x000fc800000100ec */
[----:B------:R-:W-:-:S04]  /*2cf0*/  FADD.FTZ R236, R152, -R236 ;  /* 0x800000ec98ec7221 */ /* 0x000fc80000010000 */
[----:B------:R-:W-:Y:S01]  /*2d00*/  FMUL.FTZ R237, R210, R236 ;  /* 0x000000ecd2ed7220 */ /* 0x000fe20000410000 */
[----:B------:R-:W-:-:S05]  /*2d10*/  @P3 HADD2.F32 R236, -RZ, R52.H1_H1 ;  /* 0x30000034ffec3230 */ /* 0x000fca0000004100 */
[----:B------:R-:W-:Y:S02]  /*2d20*/  @P3 FADD.FTZ R237, R237, R236 ;  /* 0x000000eceded3221 */ /* 0x000fe40000010000 */
.L_x_2614:
[----:B------:R-:W-:Y:S05]  /*2d30*/  BSYNC B1 ;  /* 0x0000000000017941 */ /* 0x000fea0003800000 */
.L_x_2612:
[----:B------:R-:W-:Y:S01]  /*2d40*/  @P0 F2FP.PACK_AB R236, RZ, R237 ;  /* 0x000000edffec023e */ /* 0x000fe200000000ff */
[----:B------:R-:W-:Y:S01]  /*2d50*/  @P2 FMUL.FTZ R237, R237, c[0x0][0x1ec] ;  /* 0x00007b00eded2a20 */ /* 0x000fe20000410000 */
[----:B------:R-:W-:Y:S01]  /*2d60*/  @P2 LOP3.LUT P4, RZ, R174, 0xff00, RZ, 0xc0, !PT ;  /* 0x0000ff00aeff2812 */ /* 0x000fe2000788c0ff */
[----:B------:R-:W-:Y:S01]  /*2d70*/  BSSY B1, `(.L_x_2615) ;  /* 0x0000012000017945 */ /* 0x000fe20003800000 */
[----:B------:R-:W-:Y:S01]  /*2d80*/  @P0 PRMT R136, R136, 0x5410, R236 ;  /* 0x0000541088880816 */ /* 0x000fe200000000ec */
[----:B------:R-:W-:-:S05]  /*2d90*/  @P2 FMUL.FTZ R237, R237, c[0x0][0x1e8] ;  /* 0x00007a00eded2a20 */ /* 0x000fca0000410000 */
        /* <DEDUP_REMOVED lines=8> */
.L_x_2616:
[----:B------:R-:W-:-:S04]  /*2e20*/  ISETP.NE.AND P4, PT, R2, RZ, PT ;  /* 0x000000ff0200720c */ /* 0x000fc80003f85270 */
[----:B------:R-:W-:-:S05]  /*2e30*/  FSEL R236, R185, RZ, !P4 ;  /* 0x000000ffb9ec7208 */ /* 0x000fca0006000000 */
[----:B------:R-:W-:-:S04]  /*2e40*/  FFMA.FTZ R236, R5, R220, R236 ;  /* 0x000000dc05ec7223 */ /* 0x000fc800000100ec */
[----:B------:R-:W-:-:S04]  /*2e50*/  FADD.FTZ R236, R153, -R236 ;  /* 0x800000ec99ec7221 */ /* 0x000fc80000010000 */
[----:B------:R-:W-:Y:S01]  /*2e60*/  FMUL.FTZ R237, R210, R236 ;  /* 0x000000ecd2ed7220 */ /* 0x000fe20000410000 */
[----:B------:R-:W-:-:S05]  /*2e70*/  @P3 HADD2.F32 R236, -RZ, R53.H0_H0 ;  /* 0x20000035ffec3230 */ /* 0x000fca0000004100 */
[----:B------:R-:W-:Y:S02]  /*2e80*/  @P3 FADD.FTZ R237, R237, R236 ;  /* 0x000000eceded3221 */ /* 0x000fe40000010000 */
.L_x_2617:
[----:B------:R-:W-:Y:S05]  /*2e90*/  BSYNC B1 ;  /* 0x0000000000017941 */ /* 0x000fea0003800000 */
.L_x_2615:
        /* <DEDUP_REMOVED lines=14> */
.L_x_2619:
[----:B------:R-:W-:-:S04]  /*2f80*/  ISETP.NE.AND P4, PT, R2, RZ, PT ;  /* 0x000000ff0200720c */ /* 0x000fc80003f85270 */
[----:B------:R-:W-:-:S05]  /*2f90*/  FSEL R236, R185, RZ, !P4 ;  /* 0x000000ffb9ec7208 */ /* 0x000fca0006000000 */
[----:B------:R-:W-:-:S04]  /*2fa0*/  FFMA.FTZ R236, R6, R220, R236 ;  /* 0x000000dc06ec7223 */ /* 0x000fc800000100ec */
[----:B------:R-:W-:-:S04]  /*2fb0*/  FADD.FTZ R236, R154, -R236 ;  /* 0x800000ec9aec7221 */ /* 0x000fc80000010000 */
[----:B------:R-:W-:Y:S01]  /*2fc0*/  FMUL.FTZ R237, R210, R236 ;  /* 0x000000ecd2ed7220 */ /* 0x000fe20000410000 */
[----:B------:R-:W-:-:S05]  /*2fd0*/  @P3 HADD2.F32 R236, -RZ, R53.H1_H1 ;  /* 0x30000035ffec3230 */ /* 0x000fca0000004100 */
[----:B------:R-:W-:Y:S02]  /*2fe0*/  @P3 FADD.FTZ R237, R237, R236 ;  /* 0x000000eceded3221 */ /* 0x000fe40000010000 */
.L_x_2620:
[----:B------:R-:W-:Y:S05]  /*2ff0*/  BSYNC B1 ;  /* 0x0000000000017941 */ /* 0x000fea0003800000 */
.L_x_2618:
        /* <DEDUP_REMOVED lines=14> */
.L_x_2622:
[----:B------:R-:W-:-:S04]  /*30e0*/  ISETP.NE.AND P4, PT, R2, RZ, PT ;  /* 0x000000ff0200720c */ /* 0x000fc80003f85270 */
[----:B------:R-:W-:-:S05]  /*30f0*/  FSEL R236, R185, RZ, !P4 ;  /* 0x000000ffb9ec7208 */ /* 0x000fca0006000000 */
[----:B------:R-:W-:-:S04]  /*3100*/  FFMA.FTZ R236, R7, R220, R236 ;  /* 0x000000dc07ec7223 */ /* 0x000fc800000100ec */
[----:B------:R-:W-:-:S04]  /*3110*/  FADD.FTZ R236, R155, -R236 ;  /* 0x800000ec9bec7221 */ /* 0x000fc80000010000 */
[----:B------:R-:W-:Y:S01]  /*3120*/  FMUL.FTZ R237, R210, R236 ;  /* 0x000000ecd2ed7220 */ /* 0x000fe20000410000 */
[----:B------:R-:W-:-:S05]  /*3130*/  @P3 HADD2.F32 R236, -RZ, R54.H0_H0 ;  /* 0x20000036ffec3230 */ /* 0x000fca0000004100 */
[----:B------:R-:W-:Y:S02]  /*3140*/  @P3 FADD.FTZ R237, R237, R236 ;  /* 0x000000eceded3221 */ /* 0x000fe40000010000 */
.L_x_2623:
[----:B------:R-:W-:Y:S05]  /*3150*/  BSYNC B1 ;  /* 0x0000000000017941 */ /* 0x000fea0003800000 */
.L_x_2621:
        /* <DEDUP_REMOVED lines=14> */
.L_x_2625:
[----:B------:R-:W-:-:S04]  /*3240*/  ISETP.NE.AND P4, PT, R2, RZ, PT ;  /* 0x000000ff0200720c */ /* 0x000fc80003f85270 */
[----:B------:R-:W-:-:S05]  /*3250*/  FSEL R236, R185, RZ, !P4 ;  /* 0x000000ffb9ec7208 */ /* 0x000fca0006000000 */
[----:B------:R-:W-:-:S04]  /*3260*/  FFMA.FTZ R236, R8, R220, R236 ;  /* 0x000000dc08ec7223 */ /* 0x000fc800000100ec */
[----:B------:R-:W-:-:S04]  /*3270*/  FADD.FTZ R236, R156, -R236 ;  /* 0x800000ec9cec7221 */ /* 0x000fc80000010000 */
[----:B------:R-:W-:Y:S01]  /*3280*/  FMUL.FTZ R237, R210, R236 ;  /* 0x000000ecd2ed7220 */ /* 0x000fe20000410000 */
[----:B------:R-:W-:-:S05]  /*3290*/  @P3 HADD2.F32 R236, -RZ, R54.H1_H1 ;  /* 0x30000036ffec3230 */ /* 0x000fca0000004100 */
[----:B------:R-:W-:Y:S02]  /*32a0*/  @P3 FADD.FTZ R237, R237, R236 ;  /* 0x000000eceded3221 */ /* 0x000fe40000010000 */
.L_x_2626:
[----:B------:R-:W-:Y:S05]  /*32b0*/  BSYNC B1 ;  /* 0x0000000000017941 */ /* 0x000fea0003800000 */
.L_x_2624:
        /* <DEDUP_REMOVED lines=14> */
.L_x_2628:
[----:B------:R-:W-:-:S04]  /*33a0*/  ISETP.NE.AND P4, PT, R2, RZ, PT ;  /* 0x000000ff0200720c */ /* 0x000fc80003f85270 */
[----:B------:R-:W-:-:S05]  /*33b0*/  FSEL R236, R185, RZ, !P4 ;  /* 0x000000ffb9ec7208 */ /* 0x000fca0006000000 */
[----:B------:R-:W-:-:S04]  /*33c0*/  FFMA.FTZ R236, R9, R220, R236 ;  /* 0x000000dc09ec7223 */ /* 0x000fc800000100ec */
[----:B------:R-:W-:-:S04]  /*33d0*/  FADD.FTZ R236, R157, -R236 ;  /* 0x800000ec9dec7221 */ /* 0x000fc80000010000 */
[----:B------:R-:W-:Y:S01]  /*33e0*/  FMUL.FTZ R237, R210, R236 ;  /* 0x000000ecd2ed7220 */ /* 0x000fe20000410000 */
[----:B------:R-:W-:-:S05]  /*33f0*/  @P3 HADD2.F32 R236, -RZ, R55.H0_H0 ;  /* 0x20000037ffec3230 */ /* 0x000fca0000004100 */
[----:B------:R-:W-:Y:S02]  /*3400*/  @P3 FADD.FTZ R237, R237, R236 ;  /* 0x000000eceded3221 */ /* 0x000fe40000010000 */
.L_x_2629:
[----:B------:R-:W-:Y:S05]  /*3410*/  BSYNC B1 ;  /* 0x0000000000017941 */ /* 0x000fea0003800000 */
.L_x_2627:
        /* <DEDUP_REMOVED lines=14> */
.L_x_2631:
[----:B------:R-:W-:Y:S01]  /*3500*/  ISETP.NE.AND P4, PT, R2, RZ, PT ;  /* 0x000000ff0200720c */ /* 0x000fe20003f85270 */
[----:B------:R-:W-:-:S03]  /*3510*/  @P3 HADD2.F32 R237, -RZ, R55.H1_H1 ;  /* 0x30000037ffed3230 */ /* 0x000fc60000004100 */
[----:B------:R-:W-:-:S05]  /*3520*/  FSEL R236, R185, RZ, !P4 ;  /* 0x000000ffb9ec7208 */ /* 0x000fca0006000000 */
[----:B------:R-:W-:-:S04]  /*3530*/  FFMA.FTZ R236, R10, R220, R236 ;  /* 0x000000dc0aec7223 */ /* 0x000fc800000100ec */
[----:B------:R-:W-:-:S04]  /*3540*/  FADD.FTZ R236, R158, -R236 ;  /* 0x800000ec9eec7221 */ /* 0x000fc80000010000 */
[----:B------:R-:W-:-:S04]  /*3550*/  FMUL.FTZ R236, R210, R236 ;  /* 0x000000ecd2ec7220 */ /* 0x000fc80000410000 */
[----:B------:R-:W-:Y:S02]  /*3560*/  @P3 FADD.FTZ R236, R236, R237 ;  /* 0x000000edecec3221 */ /* 0x000fe40000010000 */
.L_x_2632:
[----:B------:R-:W-:Y:S05]  /*3570*/  BSYNC B1 ;  /* 0x0000000000017941 */ /* 0x000fea0003800000 */
.L_x_2630:
[----:B------:R-:W-:Y:S01]  /*3580*/  @P0 F2FP.PACK_AB R174, RZ, R236 ;  /* 0x000000ecffae023e */ /* 0x000fe200000000ff */
        /* <DEDUP_REMOVED lines=8> */
[----:B------:R-:W-:-:S04]  /*3610*/  @P2 F2FP.PACK_AB R174, RZ, R174 ;  /* 0x000000aeffae223e */ /* 0x000fc800000000ff */
        /* <DEDUP_REMOVED lines=8> */
[----:B------:R-:W-:Y:S01]  /*36a0*/  HADD2.F32 R174, -RZ, R48.H0_H0 ;  /* 0x20000030ffae7230 */ /* 0x000fe20000004100 */
[----:B------:R-:W-:Y:S05]  /*36b0*/  BRA `(.L_x_2635) ;  /* 0x0000007000007947 */ /* 0x000fea0003800000 */
.L_x_2634:
[----:B------:R-:W-:-:S04]  /*36c0*/  ISETP.NE.AND P4, PT, R2, RZ, PT ;  /* 0x000000ff0200720c */ /* 0x000fc80003f85270 */
[----:B0-----:R-:W-:-:S05]  /*36d0*/  FSEL R174, R185, RZ, !P4 ;  /* 0x000000ffb9ae7208 */ /* 0x001fca0006000000 */
[----:B------:R-:W-:-:S04]  /*36e0*/  FFMA.FTZ R174, R11, R220, R174 ;  /* 0x000000dc0bae7223 */ /* 0x000fc800000100ae */
[----:B------:R-:W-:-:S04]  /*36f0*/  FADD.FTZ R175, R159, -R174 ;  /* 0x800000ae9faf7221 */ /* 0x000fc80000010000 */
[----:B------:R-:W-:Y:S01]  /*3700*/  FMUL.FTZ R174, R210, R175 ;  /* 0x000000afd2ae7220 */ /* 0x000fe20000410000 */
[----:B------:R-:W-:-:S05]  /*3710*/  @P3 HADD2.F32 R175, -RZ, R48.H0_H0 ;  /* 0x20000030ffaf3230 */ /* 0x000fca0000004100 */
[----:B------:R-:W-:Y:S02]  /*3720*/  @P3 FADD.FTZ R174, R174, R175 ;  /* 0x000000afaeae3221 */ /* 0x000fe40000010000 */
.L_x_2635:
[----:B------:R-:W-:Y:S05]  /*3730*/  BSYNC B1 ;  /* 0x0000000000017941 */ /* 0x000fea0003800000 */
.L_x_2633:
        /* <DEDUP_REMOVED lines=14> */
.L_x_2637:
[----:B------:R-:W-:Y:S01]  /*3820*/  ISETP.NE.AND P4, PT, R2, RZ, PT ;  /* 0x000000ff0200720c */ /* 0x000fe20003f85270 */
[----:B------:R-:W-:-:S03]  /*3830*/  @P3 HADD2.F32 R174, -RZ, R48.H1_H1 ;  /* 0x30000030ffae3230 */ /* 0x000fc60000004100 */
[----:B------:R-:W-:-:S05]  /*3840*/  FSEL R175, R185, RZ, !P4 ;  /* 0x000000ffb9af7208 */ /* 0x000fca0006000000 */
[----:B------:R-:W-:-:S04]  /*3850*/  FFMA.FTZ R175, R12, R220, R175 ;  /* 0x000000dc0caf7223 */ /* 0x000fc800000100af */
[----:B------:R-:W-:-:S04]  /*3860*/  FADD.FTZ R175, R160, -R175 ;  /* 0x800000afa0af7221 */ /* 0x000fc80000010000 */
[----:B------:R-:W-:-:S04]  /*3870*/  FMUL.FTZ R175, R210, R175 ;  /* 0x000000afd2af7220 */ /* 0x000fc80000410000 */
[----:B------:R-:W-:Y:S02]  /*3880*/  @P3 FADD.FTZ R175, R175, R174 ;  /* 0x000000aeafaf3221 */ /* 0x000fe40000010000 */
.L_x_2638:
[----:B------:R-:W-:Y:S05]  /*3890*/  BSYNC B1 ;  /* 0x0000000000017941 */ /* 0x000fea0003800000 */
.L_x_2636:
        /* <DEDUP_REMOVED lines=14> */
.L_x_2640:
[----:B------:R-:W-:-:S04]  /*3980*/  ISETP.NE.AND P4, PT, R2, RZ, PT ;  /* 0x000000ff0200720c */ /* 0x000fc80003f85270 */
[----:B------:R-:W-:-:S05]  /*3990*/  FSEL R174, R185, RZ, !P4 ;  /* 0x000000ffb9ae7208 */ /* 0x000fca0006000000 */
[----:B------:R-:W-:-:S04]  /*39a0*/  FFMA.FTZ R174, R13, R220, R174 ;  /* 0x000000dc0dae7223 */ /* 0x000fc800000100ae */
[----:B------:R-:W-:Y:S01]  /*39b0*/  FADD.FTZ R175, R161, -R174 ;  /* 0x800000aea1af7221 */ /* 0x000fe20000010000 */
[----:B------:R-:W-:-:S03]  /*39c0*/  @P3 HADD2.F32 R174, -RZ, R49.H0_H0 ;  /* 0x20000031ffae3230 */ /* 0x000fc60000004100 */
[----:B------:R-:W-:-:S04]  /*39d0*/  FMUL.FTZ R175, R210, R175 ;  /* 0x000000afd2af7220 */ /* 0x000fc80000410000 */
[----:B------:R-:W-:Y:S02]  /*39e0*/  @P3 FADD.FTZ R175, R175, R174 ;  /* 0x000000aeafaf3221 */ /* 0x000fe40000010000 */
.L_x_2641:
[----:B------:R-:W-:Y:S05]  /*39f0*/  BSYNC B1 ;  /* 0x0000000000017941 */ /* 0x000fea0003800000 */
.L_x_2639:
        /* <DEDUP_REMOVED lines=14> */
.L_x_2643:
[----:B------:R-:W-:Y:S01]  /*3ae0*/  ISETP.NE.AND P4, PT, R2, RZ, PT ;  /* 0x000000ff0200720c */ /* 0x000fe20003f85270 */
[----:B------:R-:W-:-:S03]  /*3af0*/  @P3 HADD2.F32 R174, -RZ, R49.H1_H1 ;  /* 0x30000031ffae3230 */ /* 0x000fc60000004100 */
[----:B------:R-:W-:-:S05]  /*3b00*/  FSEL R175, R185, RZ, !P4 ;  /* 0x000000ffb9af7208 */ /* 0x000fca0006000000 */
[----:B------:R-:W-:-:S04]  /*3b10*/  FFMA.FTZ R175, R14, R220, R175 ;  /* 0x000000dc0eaf7223 */ /* 0x000fc800000100af */
[----:B------:R-:W-:-:S04]  /*3b20*/  FADD.FTZ R175, R162, -R175 ;  /* 0x800000afa2af7221 */ /* 0x000fc80000010000 */
[----:B------:R-:W-:-:S04]  /*3b30*/  FMUL.FTZ R175, R210, R175 ;  /* 0x000000afd2af7220 */ /* 0x000fc80000410000 */
[----:B------:R-:W-:Y:S02]  /*3b40*/  @P3 FADD.FTZ R175, R175, R174 ;  /* 0x000000aeafaf3221 */ /* 0x000fe40000010000 */
.L_x_2644:
[----:B------:R-:W-:Y:S05]  /*3b50*/  BSYNC B1 ;  /* 0x0000000000017941 */ /* 0x000fea0003800000 */
.L_x_2642:
        /* <DEDUP_REMOVED lines=14> */
.L_x_2646:
[----:B------:R-:W-:-:S04]  /*3c40*/  ISETP.NE.AND P4, PT, R2, RZ, PT ;  /* 0x000000ff0200720c */ /* 0x000fc80003f85270 */
[----:B------:R-:W-:-:S05]  /*3c50*/  FSEL R174, R185, RZ, !P4 ;  /* 0x000000ffb9ae7208 */ /* 0x000fca0006000000 */
[----:B------:R-:W-:-:S04]  /*3c60*/  FFMA.FTZ R174, R15, R220, R174 ;  /* 0x000000dc0fae7223 */ /* 0x000fc800000100ae */
[----:B------:R-:W-:Y:S01]  /*3c70*/  FADD.FTZ R175, R163, -R174 ;  /* 0x800000aea3af7221 */ /* 0x000fe20000010000 */
[----:B------:R-:W-:-:S03]  /*3c80*/  @P3 HADD2.F32 R174, -RZ, R50.H0_H0 ;  /* 0x20000032ffae3230 */ /* 0x000fc60000004100 */
[----:B------:R-:W-:-:S04]  /*3c90*/  FMUL.FTZ R175, R210, R175 ;  /* 0x000000afd2af7220 */ /* 0x000fc80000410000 */
[----:B------:R-:W-:Y:S02]  /*3ca0*/  @P3 FADD.FTZ R175, R175, R174 ;  /* 0x000000aeafaf3221 */ /* 0x000fe40000010000 */
.L_x_2647:
[----:B------:R-:W-:Y:S05]  /*3cb0*/  BSYNC B1 ;  /* 0x0000000000017941 */ /* 0x000fea0003800000 */
.L_x_2645:
        /* <DEDUP_REMOVED lines=14> */
.L_x_2649:
[----:B------:R-:W-:Y:S01]  /*3da0*/  ISETP.NE.AND P4, PT, R2, RZ, PT ;  /* 0x000000ff0200720c */ /* 0x000fe20003f85270 */
[----:B------:R-:W-:-:S03]  /*3db0*/  @P3 HADD2.F32 R174, -RZ, R50.H1_H1 ;  /* 0x30000032ffae3230 */ /* 0x000fc60000004100 */
[----:B------:R-:W-:-:S05]  /*3dc0*/  FSEL R175, R185, RZ, !P4 ;  /* 0x000000ffb9af7208 */ /* 0x000fca0006000000 */
[----:B------:R-:W-:-:S04]  /*3dd0*/  FFMA.FTZ R175, R16, R220, R175 ;  /* 0x000000dc10af7223 */ /* 0x000fc800000100af */
[----:B------:R-:W-:-:S04]  /*3de0*/  FADD.FTZ R175, R164, -R175 ;  /* 0x800000afa4af7221 */ /* 0x000fc80000010000 */
[----:B------:R-:W-:-:S04]  /*3df0*/  FMUL.FTZ R175, R210, R175 ;  /* 0x000000afd2af7220 */ /* 0x000fc80000410000 */
[----:B------:R-:W-:Y:S02]  /*3e00*/  @P3 FADD.FTZ R175, R175, R174 ;  /* 0x000000aeafaf3221 */ /* 0x000fe40000010000 */
.L_x_2650:
[----:B------:R-:W-:Y:S05]  /*3e10*/  BSYNC B1 ;  /* 0x0000000000017941 */ /* 0x000fea0003800000 */
.L_x_2648:
        /* <DEDUP_REMOVED lines=14> */
.L_x_2652:
[----:B------:R-:W-:-:S04]  /*3f00*/  ISETP.NE.AND P4, PT, R2, RZ, PT ;  /* 0x000000ff0200720c */ /* 0x000fc80003f85270 */
[----:B------:R-:W-:-:S05]  /*3f10*/  FSEL R174, R185, RZ, !P4 ;  /* 0x000000ffb9ae7208 */ /* 0x000fca0006000000 */
[----:B------:R-:W-:-:S04]  /*3f20*/  FFMA.FTZ R174, R17, R220, R174 ;  /* 0x000000dc11ae7223 */ /* 0x000fc800000100ae */
[----:B------:R-:W-:Y:S01]  /*3f30*/  FADD.FTZ R175, R165, -R174 ;  /* 0x800000aea5af7221 */ /* 0x000fe20000010000 */
[----:B------:R-:W-:-:S03]  /*3f40*/  @P3 HADD2.F32 R174, -RZ, R51.H0_H0 ;  /* 0x20000033ffae3230 */ /* 0x000fc60000004100 */
[----:B------:R-:W-:-:S04]  /*3f50*/  FMUL.FTZ R175, R210, R175 ;  /* 0x000000afd2af7220 */ /* 0x000fc80000410000 */
[----:B------:R-:W-:Y:S02]  /*3f60*/  @P3 FADD.FTZ R175, R175, R174 ;  /* 0x000000aeafaf3221 */ /* 0x000fe40000010000 */
.L_x_2653:
[----:B------:R-:W-:Y:S05]  /*3f70*/  BSYNC B1 ;  /* 0x0000000000017941 */ /* 0x000fea0003800000 */
.L_x_2651:
        /* <DEDUP_REMOVED lines=14> */
.L_x_2655:
[----:B------:R-:W-:-:S04]  /*4060*/  ISETP.NE.AND P4, PT, R2, RZ, PT ;  /* 0x000000ff0200720c */ /* 0x000fc80003f85270 */
[----:B------:R-:W-:-:S05]  /*4070*/  FSEL R175, R185, RZ, !P4 ;  /* 0x000000ffb9af7208 */ /* 0x000fca0006000000 */
[----:B------:R-:W-:-:S04]  /*4080*/  FFMA.FTZ R175, R18, R220, R175 ;  /* 0x000000dc12af7223 */ /* 0x000fc800000100af */
[----:B------:R-:W-:-:S04]  /*4090*/  FADD.FTZ R175, R166, -R175 ;  /* 0x800000afa6af7221 */ /* 0x000fc80000010000 */
[----:B------:R-:W-:Y:S01]  /*40a0*/  FMUL.FTZ R174, R210, R175 ;  /* 0x000000afd2ae7220 */ /* 0x000fe20000410000 */
[----:B------:R-:W-:-:S05]  /*40b0*/  @P3 HADD2.F32 R175, -RZ, R51.H1_H1 ;  /* 0x30000033ffaf3230 */ /* 0x000fca0000004100 */
[----:B------:R-:W-:Y:S02]  /*40c0*/  @P3 FADD.FTZ R174, R174, R175 ;  /* 0x000000afaeae3221 */ /* 0x000fe40000010000 */
.L_x_2656:
[----:B------:R-:W-:Y:S05]  /*40d0*/  BSYNC B1 ;  /* 0x0000000000017941 */ /* 0x000fea0003800000 */
.L_x_2654:
[----:B------:R-:W-:Y:S01]  /*40e0*/  @P0 F2FP.PACK_AB R175, RZ, R174 ;  /* 0x000000aeffaf023e */ /* 0x000fe200000000ff */
[----:B------:R-:W-:Y:S01]  /*40f0*/  @P2 FMUL.FTZ R174, R174, c[0x0][0x1ec] ;  /* 0x00007b00aeae2a20 */ /* 0x000fe20000410000 */
[----:B------:R-:W-:Y:S01]  /*4100*/  @P2 LOP3.LUT P4, RZ, R177, 0xff000000, RZ, 0xc0, !PT ;  /* 0xff000000b1ff2812 */ /* 0x000fe2000788c0ff */
[----:B------:R-:W-:Y:S01]  /*4110*/  BSSY B1, `(.L_x_2657) ;  /* 0x0000019000017945 */ /* 0x000fe20003800000 */
[----:B------:R-:W-:Y:S01]  /*4120*/  @P0 PRMT R139, R139, 0x5410, R175 ;  /* 0x000054108b8b0816 */ /* 0x000fe200000000af */
[----:B------:R-:W-:Y:S01]  /*4130*/  @P2 FMUL.FTZ R174, R174, c[0x0][0x1e8] ;  /* 0x00007a00aeae2a20 */ /* 0x000fe20000410000 */
[----:B------:R-:W-:Y:S02]  /*4140*/  @P2 IADD3 R176, R184, 0x20, RZ ;  /* 0x00000020b8b02810 */ /* 0x000fe40007ffe0ff */
[----:B------:R-:W-:Y:S02]  /*4150*/  @P2 MOV R177, 0x10 ;  /* 0x0000001000b12802 */ /* 0x000fe40000000f00 */
[----:B------:R-:W-:-:S04]  /*4160*/  @P2 FSEL R174, R174, RZ, P4 ;  /* 0x000000ffaeae2208 */ /* 0x000fc80002000000 */
[----:B------:R-:W-:-:S04]  /*4170*/  @P2 F2FP.PACK_AB R174, RZ, R174 ;  /* 0x000000aeffae223e */ /* 0x000fc800000000ff */
        /* <DEDUP_REMOVED lines=11> */
.L_x_2658:
[----:B------:R-:W-:-:S04]  /*4230*/  ISETP.NE.AND P4, PT, R2, RZ, PT ;  /* 0x000000ff0200720c */ /* 0x000fc80003f85270 */
[----:B0-----:R-:W-:-:S05]  /*4240*/  FSEL R174, R185, RZ, !P4 ;  /* 0x000000ffb9ae7208 */ /* 0x001fca0006000000 */
[----:B------:R-:W-:-:S04]  /*4250*/  FFMA.FTZ R174, R19, R220, R174 ;  /* 0x000000dc13ae7223 */ /* 0x000fc800000100ae */
[----:B------:R-:W-:Y:S01]  /*4260*/  FADD.FTZ R175, R167, -R174 ;  /* 0x800000aea7af7221 */ /* 0x000fe20000010000 */
[----:B------:R-:W-:-:S03]  /*4270*/  @P3 HADD2.F32 R174, -RZ, R44.H0_H0 ;  /* 0x2000002cffae3230 */ /* 0x000fc60000004100 */
[----:B------:R-:W-:-:S04]  /*4280*/  FMUL.FTZ R175, R210, R175 ;  /* 0x000000afd2af7220 */ /* 0x000fc80000410000 */
[----:B------:R-:W-:Y:S02]  /*4290*/  @P3 FADD.FTZ R175, R175, R174 ;  /* 0x000000aeafaf3221 */ /* 0x000fe40000010000 */
.L_x_2659:
[----:B------:R-:W-:Y:S05]  /*42a0*/  BSYNC B1 ;  /* 0x0000000000017941 */ /* 0x000fea0003800000 */
.L_x_2657:
        /* <DEDUP_REMOVED lines=14> */
.L_x_2661:
[----:B------:R-:W-:Y:S01]  /*4390*/  ISETP.NE.AND P4, PT, R2, RZ, PT ;  /* 0x000000ff0200720c */ /* 0x000fe20003f85270 */
[----:B------:R-:W-:-:S03]  /*43a0*/  @P3 HADD2.F32 R174, -RZ, R44.H1_H1 ;  /* 0x3000002cffae3230 */ /* 0x000fc60000004100 */
[----:B------:R-:W-:-:S05]  /*43b0*/  FSEL R175, R185, RZ, !P4 ;  /* 0x000000ffb9af7208 */ /* 0x000fca0006000000 */
[----:B------:R-:W-:-:S04]  /*43c0*/  FFMA.FTZ R175, R20, R220, R175 ;  /* 0x000000dc14af7223 */ /* 0x000fc800000100af */
[----:B------:R-:W-:-:S04]  /*43d0*/  FADD.FTZ R175, R168, -R175 ;  /* 0x800000afa8af7221 */ /* 0x000fc80000010000 */
[----:B------:R-:W-:-:S04]  /*43e0*/  FMUL.FTZ R175, R210, R175 ;  /* 0x000000afd2af7220 */ /* 0x000fc80000410000 */
[----:B------:R-:W-:Y:S02]  /*43f0*/  @P3 FADD.FTZ R175, R175, R174 ;  /* 0x000000aeafaf3221 */ /* 0x000fe40000010000 */
.L_x_2662:
[----:B------:R-:W-:Y:S05]  /*4400*/  BSYNC B1 ;  /* 0x0000000000017941 */ /* 0x000fea0003800000 */
.L_x_2660:
        /* <DEDUP_REMOVED lines=14> */
.L_x_2664:
[----:B------:R-:W-:-:S04]  /*44f0*/  ISETP.NE.AND P4, PT, R2, RZ, PT ;  /* 0x000000ff0200720c */ /* 0x000fc80003f85270 */
[----:B------:R-:W-:-:S05]  /*4500*/  FSEL R174, R185, RZ, !P4 ;  /* 0x000000ffb9ae7208 */ /* 0x000fca0006000000 */
[----:B------:R-:W-:-:S04]  /*4510*/  FFMA.FTZ R174, R21, R220, R174 ;  /* 0x000000dc15ae7223 */ /* 0x000fc800000100ae */
[----:B------:R-:W-:Y:S01]  /*4520*/  FADD.FTZ R175, R169, -R174 ;  /* 0x800000aea9af7221 */ /* 0x000fe20000010000 */
[----:B------:R-:W-:-:S03]  /*4530*/  @P3 HADD2.F32 R174, -RZ, R45.H0_H0 ;  /* 0x2000002dffae3230 */ /* 0x000fc60000004100 */
[----:B------:R-:W-:-:S04]  /*4540*/  FMUL.FTZ R175, R210, R175 ;  /* 0x000000afd2af7220 */ /* 0x000fc80000410000 */
[----:B------:R-:W-:Y:S02]  /*4550*/  @P3 FADD.FTZ R175, R175, R174 ;  /* 0x000000aeafaf3221 */ /* 0x000fe40000010000 */
.L_x_2665:
[----:B------:R-:W-:Y:S05]  /*4560*/  BSYNC B1 ;  /* 0x0000000000017941 */ /* 0x000fea0003800000 */
.L_x_2663:
        /* <DEDUP_REMOVED lines=14> */
.L_x_2667:
[----:B------:R-:W-:Y:S01]  /*4650*/  ISETP.NE.AND P4, PT, R2, RZ, PT ;  /* 0x000000ff0200720c */ /* 0x000fe20003f85270 */
[----:B------:R-:W-:-:S03]  /*4660*/  @P3 HADD2.F32 R174, -RZ, R45.H1_H1 ;  /* 0x3000002dffae3230 */ /* 0x000fc60000004100 */
[----:B------:R-:W-:-:S05]  /*4670*/  FSEL R175, R185, RZ, !P4 ;  /* 0x000000ffb9af7208 */ /* 0x000fca0006000000 */
[----:B------:R-:W-:-:S04]  /*4680*/  FFMA.FTZ R175, R22, R220, R175 ;  /* 0x000000dc16af7223 */ /* 0x000fc800000100af */
[----:B------:R-:W-:-:S04]  /*4690*/  FADD.FTZ R175, R170, -R175 ;  /* 0x800000afaaaf7221 */ /* 0x000fc80000010000 */
[----:B------:R-:W-:-:S04]  /*46a0*/  FMUL.FTZ R175, R210, R175 ;  /* 0x000000afd2af7220 */ /* 0x000fc80000410000 */
[----:B------:R-:W-:Y:S02]  /*46b0*/  @P3 FADD.FTZ R175, R175, R174 ;  /* 0x000000aeafaf3221 */ /* 0x000fe40000010000 */
.L_x_2668:
[----:B------:R-:W-:Y:S05]  /*46c0*/  BSYNC B1 ;  /* 0x0000000000017941 */ /* 0x000fea0003800000 */
.L_x_2666:
        /* <DEDUP_REMOVED lines=14> */
.L_x_2670:
[----:B------:R-:W-:-:S04]  /*47b0*/  ISETP.NE.AND P4, PT, R2, RZ, PT ;  /* 0x000000ff0200720c */ /* 0x000fc80003f85270 */
[----:B------:R-:W-:-:S05]  /*47c0*/  FSEL R174, R185, RZ, !P4 ;  /* 0x000000ffb9ae7208 */ /* 0x000fca0006000000 */
[----:B------:R-:W-:-:S04]  /*47d0*/  FFMA.FTZ R174, R23, R220, R174 ;  /* 0x000000dc17ae7223 */ /* 0x000fc800000100ae */
[----:B------:R-:W-:Y:S01]  /*47e0*/  FADD.FTZ R175, R171, -R174 ;  /* 0x800000aeabaf7221 */ /* 0x000fe20000010000 */
[----:B------:R-:W-:-:S03]  /*47f0*/  @P3 HADD2.F32 R174, -RZ, R46.H0_H0 ;  /* 0x2000002effae3230 */ /* 0x000fc60000004100 */
[----:B------:R-:W-:-:S04]  /*4800*/  FMUL.FTZ R175, R210, R175 ;  /* 0x000000afd2af7220 */ /* 0x000fc80000410000 */
[----:B------:R-:W-:Y:S02]  /*4810*/  @P3 FADD.FTZ R175, R175, R174 ;  /* 0x000000aeafaf3221 */ /* 0x000fe40000010000 */
.L_x_2671:
[----:B------:R-:W-:Y:S05]  /*4820*/  BSYNC B1 ;  /* 0x0000000000017941 */ /* 0x000fea0003800000 */
.L_x_2669:
        /* <DEDUP_REMOVED lines=14> */
.L_x_2673:
[----:B------:R-:W-:Y:S01]  /*4910*/  ISETP.NE.AND P4, PT, R2, RZ, PT ;  /* 0x000000ff0200720c */ /* 0x000fe20003f85270 */
[----:B------:R-:W-:-:S03]  /*4920*/  @P3 HADD2.F32 R174, -RZ, R46.H1_H1 ;  /* 0x3000002effae3230 */ /* 0x000fc60000004100 */
[----:B------:R-:W-:-:S05]  /*4930*/  FSEL R175, R185, RZ, !P4 ;  /* 0x000000ffb9af7208 */ /* 0x000fca0006000000 */
[----:B------:R-:W-:-:S04]  /*4940*/  FFMA.FTZ R175, R24, R220, R175 ;  /* 0x000000dc18af7223 */ /* 0x000fc800000100af */
[----:B------:R-:W-:-:S04]  /*4950*/  FADD.FTZ R175, R172, -R175 ;  /* 0x800000afacaf7221 */ /* 0x000fc80000010000 */
[----:B------:R-:W-:-:S04]  /*4960*/  FMUL.FTZ R175, R210, R175 ;  /* 0x000000afd2af7220 */ /* 0x000fc80000410000 */
[----:B------:R-:W-:Y:S02]  /*4970*/  @P3 FADD.FTZ R175, R175, R174 ;  /* 0x000000aeafaf3221 */ /* 0x000fe40000010000 */
.L_x_2674:
[----:B------:R-:W-:Y:S05]  /*4980*/  BSYNC B1 ;  /* 0x0000000000017941 */ /* 0x000fea0003800000 */
.L_x_2672:
        /* <DEDUP_REMOVED lines=14> */
.L_x_2676:
[----:B------:R-:W-:-:S04]  /*4a70*/  ISETP.NE.AND P4, PT, R2, RZ, PT ;  /* 0x000000ff0200720c */ /* 0x000fc80003f85270 */
[----:B------:R-:W-:-:S05]  /*4a80*/  FSEL R174, R185, RZ, !P4 ;  /* 0x000000ffb9ae7208 */ /* 0x000fca0006000000 */
[----:B------:R-:W-:-:S04]  /*4a90*/  FFMA.FTZ R174, R25, R220, R174 ;  /* 0x000000dc19ae7223 */ /* 0x000fc800000100ae */
[----:B------:R-:W-:Y:S01]  /*4aa0*/  FADD.FTZ R175, R173, -R174 ;  /* 0x800000aeadaf7221 */ /* 0x000fe20000010000 */
[----:B------:R-:W-:-:S03]  /*4ab0*/  @P3 HADD2.F32 R174, -RZ, R47.H0_H0 ;  /* 0x2000002fffae3230 */ /* 0x000fc60000004100 */
[----:B------:R-:W-:-:S04]  /*4ac0*/  FMUL.FTZ R175, R210, R175 ;  /* 0x000000afd2af7220 */ /* 0x000fc80000410000 */
[----:B------:R-:W-:Y:S02]  /*4ad0*/  @P3 FADD.FTZ R175, R175, R174 ;  /* 0x000000aeafaf3221 */ /* 0x000fe40000010000 */
.L_x_2677:
[----:B------:R-:W-:Y:S05]  /*4ae0*/  BSYNC B1 ;  /* 0x0000000000017941 */ /* 0x000fea0003800000 */
.L_x_2675:
        /* <DEDUP_REMOVED lines=14> */
.L_x_2679:
[----:B------:R-:W-:-:S04]  /*4bd0*/  ISETP.NE.AND P4, PT, R2, RZ, PT ;  /* 0x000000ff0200720c */ /* 0x000fc80003f85270 */
[----:B------:R-:W-:-:S05]  /*4be0*/  FSEL R175, R185, RZ, !P4 ;  /* 0x000000ffb9af7208 */ /* 0x000fca0006000000 */
[----:B------:R-:W-:-:S04]  /*4bf0*/  FFMA.FTZ R175, R26, R220, R175 ;  /* 0x000000dc1aaf7223 */ /* 0x000fc800000100af */
[----:B------:R-:W-:-:S04]  /*4c00*/  FADD.FTZ R175, R186, -R175 ;  /* 0x800000afbaaf7221 */ /* 0x000fc80000010000 */
[----:B------:R-:W-:Y:S01]  /*4c10*/  FMUL.FTZ R176, R210, R175 ;  /* 0x000000afd2b07220 */ /* 0x000fe20000410000 */
[----:B------:R-:W-:-:S05]  /*4c20*/  @P3 HADD2.F32 R175, -RZ, R47.H1_H1 ;  /* 0x3000002fffaf3230 */ /* 0x000fca0000004100 */
[----:B------:R-:W-:Y:S02]  /*4c30*/  @P3 FADD.FTZ R176, R176, R175 ;  /* 0x000000afb0b03221 */ /* 0x000fe40000010000 */
.L_x_2680:
[----:B------:R-:W-:Y:S05]  /*4c40*/  BSYNC B1 ;  /* 0x0000000000017941 */ /* 0x000fea0003800000 */
.L_x_2678:
[----:B------:R-:W-:Y:S01]  /*4c50*/  @P0 F2FP.PACK_AB R177, RZ, R176 ;  /* 0x000000b0ffb1023e */ /* 0x000fe200000000ff */
        /* <DEDUP_REMOVED lines=10> */
[----:B------:R-:W-:Y:S01]  /*4d00*/  @P2 F2FP.PACK_AB R176, RZ, R176 ;  /* 0x000000b0ffb0223e */ /* 0x000fe200000000ff */
[----:B------:R0:W-:Y:S03]  /*4d10*/  @P0 STG.E.128 [R174.64], R136 ;  /* 0x00000088ae000986 */ /* 0x0001e6000c101d04 */
[----:B------:R-:W-:Y:S01]  /*4d20*/  @P2 PRMT R143, R143, 0x5410, R176 ;  /* 0x000054108f8f2816 */ /* 0x000fe200000000b0 */
[----:B0-----:R-:W-:-:S05]  /*4d30*/  @P2 IMAD.WIDE.U32 R174, R177, R178, c[0x0][0x248] ;  /* 0x00009200b1ae2625 */ /* 0x001fca00078e00b2 */
[----:B------:R0:W-:Y:S01]  /*4d40*/  @P2 STG.E.128 [R174.64], R140 ;  /* 0x0000008cae002986 */ /* 0x0001e2000c101d04 */
[----:B------:R-:W-:Y:S05]  /*4d50*/  @P1 BRA `(.L_x_2682) ;  /* 0x0000004000001947 */ /* 0x000fea0003800000 */
[----:B0-----:R-:W-:Y:S01]  /*4d60*/  HFMA2.MMA R175, -RZ, RZ, 0, 0 ;  /* 0x00000000ffaf7435 */ /* 0x001fe200000001ff */
[----:B------:R-:W-:Y:S05]  /*4d70*/  @!P3 BRA `(.L_x_2683) ;  /* 0x000000900000b947 */ /* 0x000fea0003800000 */
[----:B------:R-:W-:Y:S01]  /*4d80*/  HADD2.F32 R175, -RZ, R40.H0_H0 ;  /* 0x20000028ffaf7230 */ /* 0x000fe20000004100 */
[----:B------:R-:W-:Y:S05]  /*4d90*/  BRA `(.L_x_2683) ;  /* 0x0000007000007947 */ /* 0x000fea0003800000 */
.L_x_2682:
[----:B------:R-:W-:-:S04]  /*4da0*/  ISETP.NE.AND P4, PT, R2, RZ, PT ;  /* 0x000000ff0200720c */ /* 0x000fc80003f85270 */
[----:B0-----:R-:W-:-:S05]  /*4db0*/  FSEL R174, R185, RZ, !P4 ;  /* 0x000000ffb9ae7208 */ /* 0x001fca0006000000 */
[----:B------:R-:W-:-:S04]  /*4dc0*/  FFMA.FTZ R174, R27, R220, R174 ;  /* 0x000000dc1bae7223 */ /* 0x000fc800000100ae */
[----:B------:R-:W-:Y:S01]  /*4dd0*/  FADD.FTZ R175, R187, -R174 ;  /* 0x800000aebbaf7221 */ /* 0x000fe20000010000 */
[----:B------:R-:W-:-:S03]  /*4de0*/  @P3 HADD2.F32 R174, -RZ, R40.H0_H0 ;  /* 0x20000028ffae3230 */ /* 0x000fc60000004100 */
[----:B------:R-:W-:-:S04]  /*4df0*/  FMUL.FTZ R175, R210, R175 ;  /* 0x000000afd2af7220 */ /* 0x000fc80000410000 */
[----:B------:R-:W-:Y:S02]  /*4e00*/  @P3 FADD.FTZ R175, R175, R174 ;  /* 0x000000aeafaf3221 */ /* 0x000fe40000010000 */
.L_x_2683:
[----:B------:R-:W-:Y:S05]  /*4e10*/  BSYNC B1 ;  /* 0x0000000000017941 */ /* 0x000fea0003800000 */
.L_x_2681:
        /* <DEDUP_REMOVED lines=14> */
.L_x_2685:
[----:B------:R-:W-:Y:S01]  /*4f00*/  ISETP.NE.AND P4, PT, R2, RZ, PT ;  /* 0x000000ff0200720c */ /* 0x000fe20003f85270 */
[----:B------:R-:W-:-:S03]  /*4f10*/  @P3 HADD2.F32 R174, -RZ, R40.H1_H1 ;  /* 0x30000028ffae3230 */ /* 0x000fc60000004100 */
[----:B------:R-:W-:-:S05]  /*4f20*/  FSEL R175, R185, RZ, !P4 ;  /* 0x000000ffb9af7208 */ /* 0x000fca0006000000 */
[----:B------:R-:W-:-:S04]  /*4f30*/  FFMA.FTZ R175, R28, R220, R175 ;  /* 0x000000dc1caf7223 */ /* 0x000fc800000100af */
[----:B------:R-:W-:-:S04]  /*4f40*/  FADD.FTZ R175, R188, -R175 ;  /* 0x800000afbcaf7221 */ /* 0x000fc80000010000 */
[----:B------:R-:W-:-:S04]  /*4f50*/  FMUL.FTZ R175, R210, R175 ;  /* 0x000000afd2af7220 */ /* 0x000fc80000410000 */
[----:B------:R-:W-:Y:S02]  /*4f60*/  @P3 FADD.FTZ R175, R175, R174 ;  /* 0x000000aeafaf3221 */ /* 0x000fe40000010000 */
.L_x_2686:
[----:B------:R-:W-:Y:S05]  /*4f70*/  BSYNC B1 ;  /* 0x0000000000017941 */ /* 0x000fea0003800000 */
.L_x_2684:
        /* <DEDUP_REMOVED lines=14> */
.L_x_2688:
[----:B------:R-:W-:-:S04]  /*5060*/  ISETP.NE.AND P4, PT, R2, RZ, PT ;  /* 0x000000ff0200720c */ /* 0x000fc80003f85270 */
[----:B------:R-:W-:-:S05]  /*5070*/  FSEL R174, R185, RZ, !P4 ;  /* 0x000000ffb9ae7208 */ /* 0x000fca0006000000 */
[----:B------:R-:W-:-:S04]  /*5080*/  FFMA.FTZ R174, R29, R220, R174 ;  /* 0x000000dc1dae7223 */ /* 0x000fc800000100ae */
[----:B------:R-:W-:Y:S01]  /*5090*/  FADD.FTZ R175, R189, -R174 ;  /* 0x800000aebdaf7221 */ /* 0x000fe20000010000 */
[----:B------:R-:W-:-:S03]  /*50a0*/  @P3 HADD2.F32 R174, -RZ, R41.H0_H0 ;  /* 0x20000029ffae3230 */ /* 0x000fc60000004100 */
[----:B------:R-:W-:-:S04]  /*50b0*/  FMUL.FTZ R175, R210, R175 ;  /* 0x000000afd2af7220 */ /* 0x000fc80000410000 */
[----:B------:R-:W-:Y:S02]  /*50c0*/  @P3 FADD.FTZ R175, R175, R174 ;  /* 0x000000aeafaf3221 */ /* 0x000fe40000010000 */
.L_x_2689:
[----:B------:R-:W-:Y:S05]  /*50d0*/  BSYNC B1 ;  /* 0x0000000000017941 */ /* 0x000fea0003800000 */
.L_x_2687:
        /* <DEDUP_REMOVED lines=14> */
.L_x_2691:
[----:B------:R-:W-:Y:S01]  /*51c0*/  ISETP.NE.AND P4, PT, R2, RZ, PT ;  /* 0x000000ff0200720c */ /* 0x000fe20003f85270 */
[----:B------:R-:W-:-:S03]  /*51d0*/  @P3 HADD2.F32 R174, -RZ, R41.H1_H1 ;  /* 0x30000029ffae3230 */ /* 0x000fc60000004100 */
[----:B------:R-:W-:-:S05]  /*51e0*/  FSEL R175, R185, RZ, !P4 ;  /* 0x000000ffb9af7208 */ /* 0x000fca0006000000 */
[----:B------:R-:W-:-:S04]  /*51f0*/  FFMA.FTZ R175, R30, R220, R175 ;  /* 0x000000dc1eaf7223 */ /* 0x000fc800000100af */
[----:B------:R-:W-:-:S04]  /*5200*/  FADD.FTZ R175, R190, -R175 ;  /* 0x800000afbeaf7221 */ /* 0x000fc80000010000 */
[----:B------:R-:W-:-:S04]  /*5210*/  FMUL.FTZ R175, R210, R175 ;  /* 0x000000afd2af7220 */ /* 0x000fc80000410000 */
[----:B------:R-:W-:Y:S02]  /*5220*/  @P3 FADD.FTZ R175, R175, R174 ;  /* 0x000000aeafaf3221 */ /* 0x000fe40000010000 */
.L_x_2692:
[----:B------:R-:W-:Y:S05]  /*5230*/  BSYNC B1 ;  /* 0x0000000000017941 */ /* 0x000fea0003800000 */
.L_x_2690:
        /* <DEDUP_REMOVED lines=14> */
.L_x_2694:
[----:B------:R-:W-:-:S04]  /*5320*/  ISETP.NE.AND P4, PT, R2, RZ, PT ;  /* 0x000000ff0200720c */ /* 0x000fc80003f85270 */
[----:B------:R-:W-:-:S05]  /*5330*/  FSEL R174, R185, RZ, !P4 ;  /* 0x000000ffb9ae7208 */ /* 0x000fca0006000000 */
[----:B------:R-:W-:-:S04]  /*5340*/  FFMA.FTZ R174, R31, R220, R174 ;  /* 0x000000dc1fae7223 */ /* 0x000fc800000100ae */
[----:B------:R-:W-:Y:S01]  /*5350*/  FADD.FTZ R175, R191, -R174 ;  /* 0x800000aebfaf7221 */ /* 0x000fe20000010000 */
[----:B------:R-:W-:-:S03]  /*5360*/  @P3 HADD2.F32 R174, -RZ, R42.H0_H0 ;  /* 0x2000002affae3230 */ /* 0x000fc60000004100 */
[----:B------:R-:W-:-:S04]  /*5370*/  FMUL.FTZ R175, R210, R175 ;  /* 0x000000afd2af7220 */ /* 0x000fc80000410000 */
[----:B------:R-:W-:Y:S02]  /*5380*/  @P3 FADD.FTZ R175, R175, R174 ;  /* 0x000000aeafaf3221 */ /* 0x000fe40000010000 */
.L_x_2695:
[----:B------:R-:W-:Y:S05]  /*5390*/  BSYNC B1 ;  /* 0x0000000000017941 */ /* 0x000fea0003800000 */
.L_x_2693:
        /* <DEDUP_REMOVED lines=14> */
.L_x_2697:
[----:B------:R-:W-:Y:S01]  /*5480*/  ISETP.NE.AND P4, PT, R2, RZ, PT ;  /* 0x000000ff0200720c */ /* 0x000fe20003f85270 */
[----:B------:R-:W-:-:S03]  /*5490*/  @P3 HADD2.F32 R174, -RZ, R42.H1_H1 ;  /* 0x3000002affae3230 */ /* 0x000fc60000004100 */
[----:B------:R-:W-:-:S05]  /*54a0*/  FSEL R175, R185, RZ, !P4 ;  /* 0x000000ffb9af7208 */ /* 0x000fca0006000000 */
[----:B------:R-:W-:-:S04]  /*54b0*/  FFMA.FTZ R175, R32, R220, R175 ;  /* 0x000000dc20af7223 */ /* 0x000fc800000100af */
[----:B------:R-:W-:-:S04]  /*54c0*/  FADD.FTZ R175, R192, -R175 ;  /* 0x800000afc0af7221 */ /* 0x000fc80000010000 */
[----:B------:R-:W-:-:S04]  /*54d0*/  FMUL.FTZ R175, R210, R175 ;  /* 0x000000afd2af7220 */ /* 0x000fc80000410000 */
[----:B------:R-:W-:Y:S02]  /*54e0*/  @P3 FADD.FTZ R175, R175, R174 ;  /* 0x000000aeafaf3221 */ /* 0x000fe40000010000 */
.L_x_2698:
[----:B------:R-:W-:Y:S05]  /*54f0*/  BSYNC B1 ;  /* 0x0000000000017941 */ /* 0x000fea0003800000 */
.L_x_2696:
        /* <DEDUP_REMOVED lines=14> */
.L_x_2700:
[----:B------:R-:W-:-:S04]  /*55e0*/  ISETP.NE.AND P4, PT, R2, RZ, PT ;  /* 0x000000ff0200720c */ /* 0x000fc80003f85270 */
[----:B------:R-:W-:-:S05]  /*55f0*/  FSEL R174, R185, RZ, !P4 ;  /* 0x000000ffb9ae7208 */ /* 0x000fca0006000000 */
[----:B------:R-:W-:-:S04]  /*5600*/  FFMA.FTZ R174, R33, R220, R174 ;  /* 0x000000dc21ae7223 */ /* 0x000fc800000100ae */
[----:B------:R-:W-:Y:S01]  /*5610*/  FADD.FTZ R175, R193, -R174 ;  /* 0x800000aec1af7221 */ /* 0x000fe20000010000 */
[----:B------:R-:W-:-:S03]  /*5620*/  @P3 HADD2.F32 R174, -RZ, R43.H0_H0 ;  /* 0x2000002bffae3230 */ /* 0x000fc60000004100 */
[----:B------:R-:W-:-:S04]  /*5630*/  FMUL.FTZ R175, R210, R175 ;  /* 0x000000afd2af7220 */ /* 0x000fc80000410000 */
[----:B------:R-:W-:Y:S02]  /*5640*/  @P3 FADD.FTZ R175, R175, R174 ;  /* 0x000000aeafaf3221 */ /* 0x000fe40000010000 */
.L_x_2701:
[----:B------:R-:W-:Y:S05]  /*5650*/  BSYNC B1 ;  /* 0x0000000000017941 */ /* 0x000fea0003800000 */
.L_x_2699:
        /* <DEDUP_REMOVED lines=14> */
.L_x_2703:
[----:B------:R-:W-:-:S04]  /*5740*/  ISETP.NE.AND P4, PT, R2, RZ, PT ;  /* 0x000000ff0200720c */ /* 0x000fc80003f85270 */
[----:B------:R-:W-:-:S05]  /*5750*/  FSEL R175, R185, RZ, !P4 ;  /* 0x000000ffb9af7208 */ /* 0x000fca0006000000 */
[----:B------:R-:W-:-:S04]  /*5760*/  FFMA.FTZ R175, R34, R220, R175 ;  /* 0x000000dc22af7223 */ /* 0x000fc800000100af */
[----:B------:R-:W-:-:S04]  /*5770*/  FADD.FTZ R175, R194, -R175 ;  /* 0x800000afc2af7221 */ /* 0x000fc80000010000 */
[----:B------:R-:W-:Y:S01]  /*5780*/  FMUL.FTZ R176, R210, R175 ;  /* 0x000000afd2b07220 */ /* 0x000fe20000410000 */
[----:B------:R-:W-:-:S05]  /*5790*/  @P3 HADD2.F32 R175, -RZ, R43.H1_H1 ;  /* 0x3000002bffaf3230 */ /* 0x000fca0000004100 */
[----:B------:R-:W-:Y:S02]  /*57a0*/  @P3 FADD.FTZ R176, R176, R175 ;  /* 0x000000afb0b03221 */ /* 0x000fe40000010000 */
.L_x_2704:
[----:B------:R-:W-:Y:S05]  /*57b0*/  BSYNC B1 ;  /* 0x0000000000017941 */ /* 0x000fea0003800000 */
.L_x_2702:
        /* <DEDUP_REMOVED lines=21> */
.L_x_2706:
[----:B------:R-:W-:-:S04]  /*5910*/  ISETP.NE.AND P4, PT, R2, RZ, PT ;  /* 0x000000ff0200720c */ /* 0x000fc80003f85270 */
[----:B0-----:R-:W-:-:S05]  /*5920*/  FSEL R174, R185, RZ, !P4 ;  /* 0x000000ffb9ae7208 */ /* 0x001fca0006000000 */
[----:B------:R-:W-:-:S04]  /*5930*/  FFMA.FTZ R174, R35, R220, R174 ;  /* 0x000000dc23ae7223 */ /* 0x000fc800000100ae */
[----:B------:R-:W-:Y:S01]  /*5940*/  FADD.FTZ R175, R195, -R174 ;  /* 0x800000aec3af7221 */ /* 0x000fe20000010000 */
[----:B------:R-:W-:-:S03]  /*5950*/  @P3 HADD2.F32 R174, -RZ, R36.H0_H0 ;  /* 0x20000024ffae3230 */ /* 0x000fc60000004100 */
[----:B------:R-:W-:-:S04]  /*5960*/  FMUL.FTZ R175, R210, R175 ;  /* 0x000000afd2af7220 */ /* 0x000fc80000410000 */
[----:B------:R-:W-:Y:S02]  /*5970*/  @P3 FADD.FTZ R175, R175, R174 ;  /* 0x000000aeafaf3221 */ /* 0x000fe40000010000 */
.L_x_2707:
[----:B------:R-:W-:Y:S05]  /*5980*/  BSYNC B1 ;  /* 0x0000000000017941 */ /* 0x000fea0003800000 */
.L_x_2705:
        /* <DEDUP_REMOVED lines=14> */
.L_x_2709:
[----:B------:R-:W-:Y:S01]  /*5a70*/  ISETP.NE.AND P4, PT, R2, RZ, PT ;  /* 0x000000ff0200720c */ /* 0x000fe20003f85270 */
[----:B------:R-:W-:-:S03]  /*5a80*/  @P3 HADD2.F32 R174, -RZ, R36.H1_H1 ;  /* 0x30000024ffae3230 */ /* 0x000fc60000004100 */
[----:B------:R-:W-:-:S05]  /*5a90*/  FSEL R175, R185, RZ, !P4 ;  /* 0x000000ffb9af7208 */ /* 0x000fca0006000000 */
[----:B------:R-:W-:-:S04]  /*5aa0*/  FFMA.FTZ R175, R144, R220, R175 ;  /* 0x000000dc90af7223 */ /* 0x000fc800000100af */
[----:B------:R-:W-:-:S04]  /*5ab0*/  FADD.FTZ R175, R196, -R175 ;  /* 0x800000afc4af7221 */ /* 0x000fc80000010000 */
[----:B------:R-:W-:-:S04]  /*5ac0*/  FMUL.FTZ R175, R210, R175 ;  /* 0x000000afd2af7220 */ /* 0x000fc80000410000 */
[----:B------:R-:W-:Y:S02]  /*5ad0*/  @P3 FADD.FTZ R175, R175, R174 ;  /* 0x000000aeafaf3221 */ /* 0x000fe40000010000 */
.L_x_2710:
[----:B------:R-:W-:Y:S05]  /*5ae0*/  BSYNC B1 ;  /* 0x0000000000017941 */ /* 0x000fea0003800000 */
.L_x_2708:
        /* <DEDUP_REMOVED lines=14> */
.L_x_2712:
[----:B------:R-:W-:-:S04]  /*5bd0*/  ISETP.NE.AND P4, PT, R2, RZ, PT ;  /* 0x000000ff0200720c */ /* 0x000fc80003f85270 */
[----:B------:R-:W-:-:S05]  /*5be0*/  FSEL R174, R185, RZ, !P4 ;  /* 0x000000ffb9ae7208 */ /* 0x000fca0006000000 */
[----:B------:R-:W-:-:S04]  /*5bf0*/  FFMA.FTZ R174, R145, R220, R174 ;  /* 0x000000dc91ae7223 */ /* 0x000fc800000100ae */
[----:B------:R-:W-:Y:S01]  /*5c00*/  FADD.FTZ R175, R197, -R174 ;  /* 0x800000aec5af7221 */ /* 0x000fe20000010000 */
[----:B------:R-:W-:-:S03]  /*5c10*/  @P3 HADD2.F32 R174, -RZ, R37.H0_H0 ;  /* 0x20000025ffae3230 */ /* 0x000fc60000004100 */
[----:B------:R-:W-:-:S04]  /*5c20*/  FMUL.FTZ R175, R210, R175 ;  /* 0x000000afd2af7220 */ /* 0x000fc80000410000 */
[----:B------:R-:W-:Y:S02]  /*5c30*/  @P3 FADD.FTZ R175, R175, R174 ;  /* 0x000000aeafaf3221 */ /* 0x000fe40000010000 */
.L_x_2713:
[----:B------:R-:W-:Y:S05]  /*5c40*/  BSYNC B1 ;  /* 0x0000000000017941 */ /* 0x000fea0003800000 */
.L_x_2711:
        /* <DEDUP_REMOVED lines=14> */
.L_x_2715:
[----:B------:R-:W-:Y:S01]  /*5d30*/  ISETP.NE.AND P4, PT, R2, RZ, PT ;  /* 0x000000ff0200720c */ /* 0x000fe20003f85270 */
[----:B------:R-:W-:-:S03]  /*5d40*/  @P3 HADD2.F32 R174, -RZ, R37.H1_H1 ;  /* 0x30000025ffae3230 */ /* 0x000fc60000004100 */
[----:B------:R-:W-:-:S05]  /*5d50*/  FSEL R175, R185, RZ, !P4 ;  /* 0x000000ffb9af7208 */ /* 0x000fca0006000000 */
[----:B------:R-:W-:-:S04]  /*5d60*/  FFMA.FTZ R175, R146, R220, R175 ;  /* 0x000000dc92af7223 */ /* 0x000fc800000100af */
[----:B------:R-:W-:-:S04]  /*5d70*/  FADD.FTZ R175, R198, -R175 ;  /* 0x800000afc6af7221 */ /* 0x000fc80000010000 */
[----:B------:R-:W-:-:S04]  /*5d80*/  FMUL.FTZ R175, R210, R175 ;  /* 0x000000afd2af7220 */ /* 0x000fc80000410000 */
[----:B------:R-:W-:Y:S02]  /*5d90*/  @P3 FADD.FTZ R175, R175, R174 ;  /* 0x000000aeafaf3221 */ /* 0x000fe40000010000 */
.L_x_2716:
[----:B------:R-:W-:Y:S05]  /*5da0*/  BSYNC B1 ;  /* 0x0000000000017941 */ /* 0x000fea0003800000 */
.L_x_2714:
        /* <DEDUP_REMOVED lines=14> */
.L_x_2718:
[----:B------:R-:W-:-:S04]  /*5e90*/  ISETP.NE.AND P4, PT, R2, RZ, PT ;  /* 0x000000ff0200720c */ /* 0x000fc80003f85270 */
[----:B------:R-:W-:-:S05]  /*5ea0*/  FSEL R174, R185, RZ, !P4 ;  /* 0x000000ffb9ae7208 */ /* 0x000fca0006000000 */
[----:B------:R-:W-:-:S04]  /*5eb0*/  FFMA.FTZ R174, R147, R220, R174 ;  /* 0x000000dc93ae7223 */ /* 0x000fc800000100ae */
[----:B------:R-:W-:Y:S01]  /*5ec0*/  FADD.FTZ R175, R199, -R174 ;  /* 0x800000aec7af7221 */ /* 0x000fe20000010000 */
[----:B------:R-:W-:-:S03]  /*5ed0*/  @P3 HADD2.F32 R174, -RZ, R38.H0_H0 ;  /* 0x20000026ffae3230 */ /* 0x000fc60000004100 */
[----:B------:R-:W-:-:S04]  /*5ee0*/  FMUL.FTZ R175, R210, R175 ;  /* 0x000000afd2af7220 */ /* 0x000fc80000410000 */
[----:B------:R-:W-:Y:S02]  /*5ef0*/  @P3 FADD.FTZ R175, R175, R174 ;  /* 0x000000aeafaf3221 */ /* 0x000fe40000010000 */
.L_x_2719:
[----:B------:R-:W-:Y:S05]  /*5f00*/  BSYNC B1 ;  /* 0x0000000000017941 */ /* 0x000fea0003800000 */
.L_x_2717:
        /* <DEDUP_REMOVED lines=14> */
.L_x_2721:
[----:B------:R-:W-:Y:S01]  /*5ff0*/  ISETP.NE.AND P4, PT, R2, RZ, PT ;  /* 0x000000ff0200720c */ /* 0x000fe20003f85270 */
[----:B------:R-:W-:-:S03]  /*6000*/  @P3 HADD2.F32 R174, -RZ, R38.H1_H1 ;  /* 0x30000026ffae3230 */ /* 0x000fc60000004100 */
[----:B------:R-:W-:-:S05]  /*6010*/  FSEL R175, R185, RZ, !P4 ;  /* 0x000000ffb9af7208 */ /* 0x000fca0006000000 */
[----:B------:R-:W-:-:S04]  /*6020*/  FFMA.FTZ R175, R148, R220, R175 ;  /* 0x000000dc94af7223 */ /* 0x000fc800000100af */
[----:B------:R-:W-:-:S04]  /*6030*/  FADD.FTZ R175, R200, -R175 ;  /* 0x800000afc8af7221 */ /* 0x000fc80000010000 */
[----:B------:R-:W-:-:S04]  /*6040*/  FMUL.FTZ R175, R210, R175 ;  /* 0x000000afd2af7220 */ /* 0x000fc80000410000 */
[----:B------:R-:W-:Y:S02]  /*6050*/  @P3 FADD.FTZ R175, R175, R174 ;  /* 0x000000aeafaf3221 */ /* 0x000fe40000010000 */
.L_x_2722:
[----:B------:R-:W-:Y:S05]  /*6060*/  BSYNC B1 ;  /* 0x0000000000017941 */ /* 0x000fea0003800000 */
.L_x_2720:
        /* <DEDUP_REMOVED lines=14> */
.L_x_2724:
[----:B------:R-:W-:-:S04]  /*6150*/  ISETP.NE.AND P4, PT, R2, RZ, PT ;  /* 0x000000ff0200720c */ /* 0x000fc80003f85270 */
[----:B------:R-:W-:-:S05]  /*6160*/  FSEL R174, R185, RZ, !P4 ;  /* 0x000000ffb9ae7208 */ /* 0x000fca0006000000 */
[----:B------:R-:W-:-:S04]  /*6170*/  FFMA.FTZ R174, R149, R220, R174 ;  /* 0x000000dc95ae7223 */ /* 0x000fc800000100ae */
[----:B------:R-:W-:Y:S01]  /*6180*/  FADD.FTZ R175, R201, -R174 ;  /* 0x800000aec9af7221 */ /* 0x000fe20000010000 */
[----:B------:R-:W-:-:S03]  /*6190*/  @P3 HADD2.F32 R174, -RZ, R39.H0_H0 ;  /* 0x20000027ffae3230 */ /* 0x000fc60000004100 */
[----:B------:R-:W-:-:S04]  /*61a0*/  FMUL.FTZ R175, R210, R175 ;  /* 0x000000afd2af7220 */ /* 0x000fc80000410000 */
[----:B------:R-:W-:Y:S02]  /*61b0*/  @P3 FADD.FTZ R175, R175, R174 ;  /* 0x000000aeafaf3221 */ /* 0x000fe40000010000 */
.L_x_2725:
[----:B------:R-:W-:Y:S05]  /*61c0*/  BSYNC B1 ;  /* 0x0000000000017941 */ /* 0x000fea0003800000 */
.L_x_2723:
        /* <DEDUP_REMOVED lines=14> */
.L_x_2727:
[----:B------:R-:W-:-:S04]  /*62b0*/  ISETP.NE.AND P1, PT, R2, RZ, PT ;  /* 0x000000ff0200720c */ /* 0x000fc80003f25270 */
[----:B------:R-:W-:-:S05]  /*62c0*/  FSEL R175, R185, RZ, !P1 ;  /* 0x000000ffb9af7208 */ /* 0x000fca0004800000 */
[----:B------:R-:W-:-:S04]  /*62d0*/  FFMA.FTZ R175, R150, R220, R175 ;  /* 0x000000dc96af7223 */ /* 0x000fc800000100af */
[----:B------:R-:W-:-:S04]  /*62e0*/  FADD.FTZ R175, R202, -R175 ;  /* 0x800000afcaaf7221 */ /* 0x000fc80000010000 */
[----:B------:R-:W-:Y:S01]  /*62f0*/  FMUL.FTZ R210, R210, R175 ;  /* 0x000000afd2d27220 */ /* 0x000fe20000410000 */
[----:B------:R-:W-:-:S05]  /*6300*/  @P3 HADD2.F32 R175, -RZ, R39.H1_H1 ;  /* 0x30000027ffaf3230 */ /* 0x000fca0000004100 */
[----:B------:R-:W-:Y:S02]  /*6310*/  @P3 FADD.FTZ R210, R210, R175 ;  /* 0x000000afd2d23221 */ /* 0x000fe40000010000 */
.L_x_2728:
[----:B------:R-:W-:Y:S05]  /*6320*/  BSYNC B1 ;  /* 0x0000000000017941 */ /* 0x000fea0003800000 */
.L_x_2726:
[----:B------:R-:W-:Y:S01]  /*6330*/  @P0 F2FP.PACK_AB R176, RZ, R210 ;  /* 0x000000d2ffb0023e */ /* 0x000fe200000000ff */
[----:B------:R-:W-:Y:S01]  /*6340*/  @P2 FMUL.FTZ R210, R210, c[0x0][0x1ec] ;  /* 0x00007b00d2d22a20 */ /* 0x000fe20000410000 */
[----:B------:R-:W-:Y:S02]  /*6350*/  @P2 LOP3.LUT P1, RZ, R183, 0xff000000, RZ, 0xc0, !PT ;  /* 0xff000000b7ff2812 */ /* 0x000fe4000782c0ff */
[----:B------:R-:W-:Y:S01]  /*6360*/  @P0 IADD3 R174, R212, 0x80, RZ ;  /* 0x00000080d4ae0810 */ /* 0x000fe20007ffe0ff */
[----:B------:R-:W-:Y:S01]  /*6370*/  @P2 FMUL.FTZ R210, R210, c[0x0][0x1e8] ;  /* 0x00007a00d2d22a20 */ /* 0x000fe20000410000 */
[----:B------:R-:W-:Y:S02]  /*6380*/  @P0 MOV R175, 0x10 ;  /* 0x0000001000af0802 */ /* 0x000fe40000000f00 */
[----:B------:R-:W-:Y:S02]  /*6390*/  @P0 PRMT R139, R139, 0x5410, R176 ;  /* 0x000054108b8b0816 */ /* 0x000fe400000000b0 */
[----:B------:R-:W-:Y:S01]  /*63a0*/  @P2 FSEL R210, R210, RZ, P1 ;  /* 0x000000ffd2d22208 */ /* 0x000fe20000800000 */
[----:B------:R-:W-:Y:S01]  /*63b0*/  @P0 IMAD.WIDE.U32 R174, R174, R175, c[0x0][0x258] ;  /* 0x00009600aeae0625 */ /* 0x000fe200078e00af */
[----:B------:R-:W-:-:S02]  /*63c0*/  @P2 IADD3 R184, R184, 0x80, RZ ;  /* 0x00000080b8b82810 */ /* 0x000fc40007ffe0ff */
[----:B------:R-:W-:Y:S02]  /*63d0*/  @P2 MOV R177, 0x10 ;  /* 0x0000001000b12802 */ /* 0x000fe40000000f00 */
[----:B------:R-:W-:Y:S01]  /*63e0*/  @P2 F2FP.PACK_AB R210, RZ, R210 ;  /* 0x000000d2ffd2223e */ /* 0x000fe200000000ff */
        /* <DEDUP_REMOVED lines=9> */
.L_x_2603:
[----:B------:R-:W-:Y:S05]  /*6480*/  BSYNC B0 ;  /* 0x0000000000007941 */ /* 0x000fea0003800000 */
.L_x_2601:
        /* <DEDUP_REMOVED lines=66> */
[----:B------:R-:W-:Y:S01]  /*68b0*/  FADD.FTZ R6, R6, R17 ;  /* 0x0000001106067221 */ /* 0x000fe20000010000 */
[----:B------:R-:W-:Y:S01]  /*68c0*/  IADD3.X R15, RZ, RZ, RZ, P0, !PT ;  /* 0x000000ffff0f7210 */ /* 0x000fe200007fe4ff */
[----:B------:R-:W-:Y:S01]  /*68d0*/  FADD.FTZ R5, R5, R14 ;  /* 0x0000000e05057221 */ /* 0x000fe20000010000 */
[----:B------:R-:W5:Y:S01]  /*68e0*/  LDS R28, [R174.X4+0x3c00] ;  /* 0x003c0000ae1c7984 */ /* 0x000f620000004800 */
[----:B------:R-:W-:Y:S01]  /*68f0*/  FADD.FTZ R7, RZ, R7 ;  /* 0x00000007ff077221 */ /* 0x000fe20000010000 */
[----:B------:R-:W-:Y:S01]  /*6900*/  SHF.L.U64.HI R14, R12, 0x2, R15 ;  /* 0x000000020c0e7819 */ /* 0x000fe2000001020f */
[----:B------:R-:W-:Y:S01]  /*6910*/  FADD.FTZ R9, R9, R18 ;  /* 0x0000001209097221 */ /* 0x000fe20000010000 */
[----:B------:R-:W5:Y:S01]  /*6920*/  LDS R31, [R174.X4+0x3e00] ;  /* 0x003e0000ae1f7984 */ /* 0x000f620000004800 */
[----:B------:R-:W-:Y:S01]  /*6930*/  FADD.FTZ R10, R10, R21 ;  /* 0x000000150a0a7221 */ /* 0x000fe20000010000 */
[----:B------:R-:W-:Y:S01]  /*6940*/  SHF.L.U32 R12, R12, 0x2, RZ ;  /* 0x000000020c0c7819 */ /* 0x000fe200000006ff */
[----:B------:R-:W-:Y:S01]  /*6950*/  FADD.FTZ R7, R7, R16 ;  /* 0x0000001007077221 */ /* 0x000fe20000010000 */
[----:B------:R-:W5:Y:S01]  /*6960*/  LDS R30, [R174.X4+0x4000] ;  /* 0x00400000ae1e7984 */ /* 0x000f620000004800 */
[----:B------:R-:W-:-:S03]  /*6970*/  FADD.FTZ R11, R11, R20 ;  /* 0x000000140b0b7221 */ /* 0x000fc60000010000 */
[----:B------:R-:W5:Y:S01]  /*6980*/  LDS R33, [R174.X4+0x4200] ;  /* 0x00420000ae217984 */ /* 0x000f620000004800 */
[----:B0-----:R-:W-:-:S03]  /*6990*/  FADD.FTZ R2, R2, R23 ;  /* 0x0000001702027221 */ /* 0x001fc60000010000 */
        /* <DEDUP_REMOVED lines=139> */
.L_x_2607:
[----:B------:R-:W-:Y:S01]  /*7250*/  HFMA2.MMA R237, -RZ, RZ, 0, 5.9604644775390625e-08 ;  /* 0x00000001ffed7435 */ /* 0x000fe200000001ff */
[----:B------:R-:W-:-:S02]  /*7260*/  MOV R185, R239 ;  /* 0x000000ef00b97202 */ /* 0x000fc40000000f00 */
[----:B------:R-:W-:Y:S02]  /*7270*/  MOV R241, 0xffffffff ;  /* 0xffffffff00f17802 */ /* 0x000fe40000000f00 */
[----:B------:R-:W-:Y:S02]  /*7280*/  MOV R184, 0x72a0 ;  /* 0x000072a000b87802 */ /* 0x000fe40000000f00 */
[----:B------:R-:W-:Y:S05]  /*7290*/  CALL.REL.NOINC `($__internal_33_$__cuda_sm70_shflsync_bfly_p) ;  /* 0x000003d000007944 */ /* 0x000fea0003c00000 */
[----:B-1----:R-:W-:Y:S01]  /*72a0*/  MOV R240, R237 ;  /* 0x000000ed00f07202 */ /* 0x002fe20000000f00 */
[----:B0-----:R-:W-:Y:S05]  /*72b0*/  BRA `(.L_x_2730) ;  /* 0xffffb5b000007947 */ /* 0x001fea000383ffff */
.L_x_2608:
[----:B------:R-:W-:Y:S01]  /*72c0*/  HFMA2.MMA R237, -RZ, RZ, 0, 5.9604644775390625e-08 ;  /* 0x00000001ffed7435 */ /* 0x000fe200000001ff */
[----:B------:R-:W-:Y:S02]  /*72d0*/  MOV R185, R238 ;  /* 0x000000ee00b97202 */ /* 0x000fe40000000f00 */
[----:B------:R-:W-:Y:S02]  /*72e0*/  MOV R241, 0xffffffff ;  /* 0xffffffff00f17802 */ /* 0x000fe40000000f00 */
[----:B------:R-:W-:Y:S02]  /*72f0*/  MOV R184, 0x7310 ;  /* 0x0000731000b87802 */ /* 0x000fe40000000f00 */
[----:B01----:R-:W-:Y:S05]  /*7300*/  CALL.REL.NOINC `($__internal_33_$__cuda_sm70_shflsync_bfly_p) ;  /* 0x0000036000007944 */ /* 0x003fea0003c00000 */
[----:B------:R-:W-:Y:S01]  /*7310*/  FADD.FTZ R239, R240, R239 ;  /* 0x000000eff0ef7221 */ /* 0x000fe20000010000 */
[----:B------:R-:W-:Y:S01]  /*7320*/  MOV R241, 0xffffffff ;  /* 0xffffffff00f17802 */ /* 0x000fe20000000f00 */
[----:B-1----:R-:W-:Y:S01]  /*7330*/  FADD.FTZ R238, R238, R237 ;  /* 0x000000edeeee7221 */ /* 0x002fe20000010000 */
[----:B------:R-:W-:Y:S01]  /*7340*/  HFMA2.MMA R237, -RZ, RZ, 0, 1.1920928955078125e-07 ;  /* 0x00000002ffed7435 */ /* 0x000fe200000001ff */
[----:B------:R-:W-:-:S02]  /*7350*/  MOV R184, 0x7380 ;  /* 0x0000738000b87802 */ /* 0x000fc40000000f00 */
[----:B------:R-:W-:-:S03]  /*7360*/  MOV R185, R239 ;  /* 0x000000ef00b97202 */ /* 0x000fc60000000f00 */
[----:B0-----:R-:W-:Y:S05]  /*7370*/  CALL.REL.NOINC `($__internal_33_$__cuda_sm70_shflsync_bfly_p) ;  /* 0x000002f000007944 */ /* 0x001fea0003c00000 */
[----:B-1----:R-:W-:Y:S01]  /*7380*/  MOV R240, R237 ;  /* 0x000000ed00f07202 */ /* 0x002fe20000000f00 */
[----:B------:R-:W-:Y:S01]  /*7390*/  HFMA2.MMA R237, -RZ, RZ, 0, 1.1920928955078125e-07 ;  /* 0x00000002ffed7435 */ /* 0x000fe200000001ff */
[----:B------:R-:W-:Y:S02]  /*73a0*/  MOV R185, R238 ;  /* 0x000000ee00b97202 */ /* 0x000fe40000000f00 */
[----:B------:R-:W-:Y:S02]  /*73b0*/  MOV R241, 0xffffffff ;  /* 0xffffffff00f17802 */ /* 0x000fe40000000f00 */
[----:B------:R-:W-:Y:S02]  /*73c0*/  MOV R184, 0x73e0 ;  /* 0x000073e000b87802 */ /* 0x000fe40000000f00 */
[----:B0-----:R-:W-:Y:S05]  /*73d0*/  CALL.REL.NOINC `($__internal_33_$__cuda_sm70_shflsync_bfly_p) ;  /* 0x0000029000007944 */ /* 0x001fea0003c00000 */
[----:B------:R-:W-:Y:S01]  /*73e0*/  FADD.FTZ R239, R240, R239 ;  /* 0x000000eff0ef7221 */ /* 0x000fe20000010000 */
[----:B------:R-:W-:Y:S01]  /*73f0*/  MOV R241, 0xffffffff ;  /* 0xffffffff00f17802 */ /* 0x000fe20000000f00 */
[----:B-1----:R-:W-:Y:S01]  /*7400*/  FADD.FTZ R238, R238, R237 ;  /* 0x000000edeeee7221 */ /* 0x002fe20000010000 */
[----:B------:R-:W-:Y:S01]  /*7410*/  HFMA2.MMA R237, -RZ, RZ, 0, 2.384185791015625e-07 ;  /* 0x00000004ffed7435 */ /* 0x000fe200000001ff */
[----:B------:R-:W-:-:S02]  /*7420*/  MOV R184, 0x7450 ;  /* 0x0000745000b87802 */ /* 0x000fc40000000f00 */
[----:B------:R-:W-:-:S03]  /*7430*/  MOV R185, R239 ;  /* 0x000000ef00b97202 */ /* 0x000fc60000000f00 */
[----:B0-----:R-:W-:Y:S05]  /*7440*/  CALL.REL.NOINC `($__internal_33_$__cuda_sm70_shflsync_bfly_p) ;  /* 0x0000022000007944 */ /* 0x001fea0003c00000 */
[----:B-1----:R-:W-:Y:S01]  /*7450*/  MOV R240, R237 ;  /* 0x000000ed00f07202 */ /* 0x002fe20000000f00 */
[----:B------:R-:W-:Y:S01]  /*7460*/  HFMA2.MMA R237, -RZ, RZ, 0, 2.384185791015625e-07 ;  /* 0x00000004ffed7435 */ /* 0x000fe200000001ff */
[----:B------:R-:W-:Y:S02]  /*7470*/  MOV R185, R238 ;  /* 0x000000ee00b97202 */ /* 0x000fe40000000f00 */
[----:B------:R-:W-:Y:S02]  /*7480*/  MOV R241, 0xffffffff ;  /* 0xffffffff00f17802 */ /* 0x000fe40000000f00 */
[----:B------:R-:W-:Y:S02]  /*7490*/  MOV R184, 0x74b0 ;  /* 0x000074b000b87802 */ /* 0x000fe40000000f00 */
[----:B0-----:R-:W-:Y:S05]  /*74a0*/  CALL.REL.NOINC `($__internal_33_$__cuda_sm70_shflsync_bfly_p) ;  /* 0x000001c000007944 */ /* 0x001fea0003c00000 */
[----:B------:R-:W-:Y:S01]  /*74b0*/  FADD.FTZ R239, R240, R239 ;  /* 0x000000eff0ef7221 */ /* 0x000fe20000010000 */
[----:B------:R-:W-:Y:S01]  /*74c0*/  MOV R241, 0xffffffff ;  /* 0xffffffff00f17802 */ /* 0x000fe20000000f00 */
[----:B-1----:R-:W-:Y:S01]  /*74d0*/  FADD.FTZ R238, R238, R237 ;  /* 0x000000edeeee7221 */ /* 0x002fe20000010000 */
[----:B------:R-:W-:Y:S01]  /*74e0*/  HFMA2.MMA R237, -RZ, RZ, 0, 4.76837158203125e-07 ;  /* 0x00000008ffed7435 */ /* 0x000fe200000001ff */
[----:B------:R-:W-:-:S02]  /*74f0*/  MOV R184, 0x7520 ;  /* 0x0000752000b87802 */ /* 0x000fc40000000f00 */
[----:B------:R-:W-:-:S03]  /*7500*/  MOV R185, R239 ;  /* 0x000000ef00b97202 */ /* 0x000fc60000000f00 */
[----:B0-----:R-:W-:Y:S05]  /*7510*/  CALL.REL.NOINC `($__internal_33_$__cuda_sm70_shflsync_bfly_p) ;  /* 0x0000015000007944 */ /* 0x001fea0003c00000 */
[----:B-1----:R-:W-:Y:S01]  /*7520*/  MOV R240, R237 ;  /* 0x000000ed00f07202 */ /* 0x002fe20000000f00 */
[----:B------:R-:W-:Y:S01]  /*7530*/  HFMA2.MMA R237, -RZ, RZ, 0, 4.76837158203125e-07 ;  /* 0x00000008ffed7435 */ /* 0x000fe200000001ff */
[----:B------:R-:W-:Y:S02]  /*7540*/  MOV R185, R238 ;  /* 0x000000ee00b97202 */ /* 0x000fe40000000f00 */
[----:B------:R-:W-:Y:S02]  /*7550*/  MOV R241, 0xffffffff ;  /* 0xffffffff00f17802 */ /* 0x000fe40000000f00 */
[----:B------:R-:W-:Y:S02]  /*7560*/  MOV R184, 0x7580 ;  /* 0x0000758000b87802 */ /* 0x000fe40000000f00 */
[----:B0-----:R-:W-:Y:S05]  /*7570*/  CALL.REL.NOINC `($__internal_33_$__cuda_sm70_shflsync_bfly_p) ;  /* 0x000000f000007944 */ /* 0x001fea0003c00000 */
[----:B------:R-:W-:Y:S01]  /*7580*/  FADD.FTZ R239, R240, R239 ;  /* 0x000000eff0ef7221 */ /* 0x000fe20000010000 */
[----:B------:R-:W-:Y:S01]  /*7590*/  MOV R241, 0xffffffff ;  /* 0xffffffff00f17802 */ /* 0x000fe20000000f00 */
[----:B-1----:R-:W-:Y:S01]  /*75a0*/  FADD.FTZ R238, R238, R237 ;  /* 0x000000edeeee7221 */ /* 0x002fe20000010000 */
[----:B------:R-:W-:Y:S01]  /*75b0*/  HFMA2.MMA R237, -RZ, RZ, 0, 9.5367431640625e-07 ;  /* 0x00000010ffed7435 */ /* 0x000fe200000001ff */
[----:B------:R-:W-:-:S02]  /*75c0*/  MOV R184, 0x75f0 ;  /* 0x000075f000b87802 */ /* 0x000fc40000000f00 */
[----:B------:R-:W-:-:S03]  /*75d0*/  MOV R185, R239 ;  /* 0x000000ef00b97202 */ /* 0x000fc60000000f00 */
[----:B0-----:R-:W-:Y:S05]  /*75e0*/  CALL.REL.NOINC `($__internal_33_$__cuda_sm70_shflsync_bfly_p) ;  /* 0x0000008000007944 */ /* 0x001fea0003c00000 */
[----:B-1----:R-:W-:Y:S01]  /*75f0*/  MOV R240, R237 ;  /* 0x000000ed00f07202 */ /* 0x002fe20000000f00 */
[----:B------:R-:W-:Y:S01]  /*7600*/  HFMA2.MMA R237, -RZ, RZ, 0, 9.5367431640625e-07 ;  /* 0x00000010ffed7435 */ /* 0x000fe200000001ff */
[----:B------:R-:W-:Y:S02]  /*7610*/  MOV R185, R238 ;  /* 0x000000ee00b97202 */ /* 0x000fe40000000f00 */
[----:B------:R-:W-:Y:S02]  /*7620*/  MOV R241, 0xffffffff ;  /* 0xffffffff00f17802 */ /* 0x000fe40000000f00 */
[----:B------:R-:W-:Y:S02]  /*7630*/  MOV R184, 0x7650 ;  /* 0x0000765000b87802 */ /* 0x000fe40000000f00 */
[----:B0-----:R-:W-:Y:S05]  /*7640*/  CALL.REL.NOINC `($__internal_33_$__cuda_sm70_shflsync_bfly_p) ;  /* 0x0000002000007944 */ /* 0x001fea0003c00000 */
[----:B-1----:R-:W-:Y:S01]  /*7650*/  MOV R184, R237 ;  /* 0x000000ed00b87202 */ /* 0x002fe20000000f00 */
[----:B0-----:R-:W-:Y:S05]  /*7660*/  BRA `(.L_x_2731) ;  /* 0xffffb32000007947 */ /* 0x001fea000383ffff */
        .weak           $__internal_33_$__cuda_sm70_shflsync_bfly_p
        .type           $__internal_33_$__cuda_sm70_shflsync_bfly_p,@function
        .size           $__internal_33_$__cuda_sm70_shflsync_bfly_p,(.L_x_14915 - $__internal_33_$__cuda_sm70_shflsync_bfly_p)
$__internal_33_$__cuda_sm70_shflsync_bfly_p:
[----:B------:R-:W-:Y:S01]  /*7670*/  HFMA2.MMA R2, -RZ, RZ, 0, 1.847743988037109375e-06 ;  /* 0x0000001fff027435 */ /* 0x000fe200000001ff */
[----:B------:R-:W-:Y:S06]  /*7680*/  WARPSYNC R241 ;  /* 0x000000f100007348 */ /* 0x000fec0003800000 */
[----:B------:R0:W1:Y:S03]  /*7690*/  SHFL.BFLY PT, R237, R185, R237, R2 ;  /* 0x0c0000edb9ed7389 */ /* 0x00006600000e0002 */
[----:B0-----:R-:W0:Y:S01]  /*76a0*/  LDC.U8 R2, c[0x0][0x1f0] ;  /* 0x00007c00ff027b82 */ /* 0x001e220000000000 */
[----:B------:R-:W-:-:S06]  /*76b0*/  HFMA2.MMA R185, -RZ, RZ, 0, 0 ;  /* 0x00000000ffb97435 */ /* 0x000fcc00000001ff */
[----:B------:R-:W-:Y:S05]  /*76c0*/  RET.REL.NODEC R184 `(_ZN10layer_norm13ln_bwd_kernelINS_13Kernel_traitsI6__halfS2_S2_S2_fjLj1280ELj1ELj4ELj1ELj16ENS_18Kernel_traits_baseILj1280ES2_S2_S2_S2_fjLj128EEEEELb1ELb0ELb1ELb1EEEvNS_9BwdParamsE) ;  /* 0xffff8930b8007950 */ /* 0x000fea0003c3ffff */
.L_x_2732:
        /* <DEDUP_REMOVED lines=11> */
.L_x_14915:


//--------------------- .text._ZN10layer_norm13ln_bwd_kernelINS_13Kernel_traitsI6__halfS2_S2_S2_fjLj1280ELj1ELj4ELj1ELj16ENS_18Kernel_traits_baseILj1280ES2_S2_S2_S2_fjLj128EEEEELb1ELb1ELb0ELb0EEEvNS_9BwdParamsE --------------------------
	.section	.text._ZN10layer_norm13ln_bwd_kernelINS_13Kernel_traitsI6__halfS2_S2_S2_fjLj1280ELj1ELj4ELj1ELj16ENS_18Kernel_traits_baseILj1280ES2_S2_S2_S2_fjLj128EEEEELb1ELb1ELb0ELb0EEEvNS_9BwdParamsE,"ax",@progbits
	.sectioninfo	@"SHI_REGISTERS=255"
	.align	128
        .global         _ZN10layer_norm13ln_bwd_kernelINS_13Kernel_traitsI6__halfS2_S2_S2_fjLj1280ELj1ELj4ELj1ELj16ENS_18Kernel_traits_baseILj1280ES2_S2_S2_S2_fjLj128EEEEELb1ELb1ELb0ELb0EEEvNS_9BwdParamsE
        .type           _ZN10layer_norm13ln_bwd_kernelINS_13Kernel_traitsI6__halfS2_S2_S2_fjLj1280ELj1ELj4ELj1ELj16ENS_18Kernel_traits_baseILj1280ES2_S2_S2_S2_fjLj128EEEEELb1ELb1ELb0ELb0EEEvNS_9BwdParamsE,@function
        .size           _ZN10layer_norm13ln_bwd_kernelINS_13Kernel_traitsI6__halfS2_S2_S2_fjLj1280ELj1ELj4ELj1ELj16ENS_18Kernel_traits_baseILj1280ES2_S2_S2_S2_fjLj128EEEEELb1ELb1ELb0ELb0EEEvNS_9BwdParamsE,(.L_x_14916 - _ZN10layer_norm13ln_bwd_kernelINS_13Kernel_traitsI6__halfS2_S2_S2_fjLj1280ELj1ELj4ELj1ELj16ENS_18Kernel_traits_baseILj1280ES2_S2_S2_S2_fjLj128EEEEELb1ELb1ELb0ELb0EEEvNS_9BwdParamsE)
        .other          _ZN10layer_norm13ln_bwd_kernelINS_13Kernel_traitsI6__halfS2_S2_S2_fjLj1280ELj1ELj4ELj1ELj16ENS_18Kernel_traits_baseILj1280ES2_S2_S2_S2_fjLj128EEEEELb1ELb1ELb0ELb0EEEvNS_9BwdParamsE,@"STO_CUDA_ENTRY STV_DEFAULT"
_ZN10layer_norm13ln_bwd_kernelINS_13Kernel_traitsI6__halfS2_S2_S2_fjLj1280ELj1ELj4ELj1ELj16ENS_18Kernel_traits_baseILj1280ES2_S2_S2_S2_fjLj128EEEEELb1ELb1ELb0ELb0EEEvNS_9BwdParamsE:
.text._ZN10layer_norm13ln_bwd_kernelINS_13Kernel_traitsI6__halfS2_S2_S2_fjLj1280ELj1ELj4ELj1ELj16ENS_18Kernel_traits_baseILj1280ES2_S2_S2_S2_fjLj128EEEEELb1ELb1ELb0ELb0EEEvNS_9BwdParamsE:
        /* <DEDUP_REMOVED lines=110> */
[--C-:B-----5:R-:W-:Y:S02]  /*06e0*/  HADD2.F32 R161, -RZ, R40.reuse.H0_H0 ;  /* 0x20000028ffa17230 */ /* 0x120fe40000004100 */
[----:B------:R-:W-:-:S02]  /*06f0*/  HADD2.F32 R2, -RZ, R40.H1_H1 ;  /* 0x30000028ff027230 */ /* 0x000fc40000004100 */
[--C-:B------:R-:W-:Y:S01]  /*0700*/  HADD2.F32 R40, -RZ, R41.reuse.H0_H0 ;  /* 0x20000029ff287230 */ /* 0x100fe20000004100 */
[----:B------:R0:W-:Y:S01]  /*0710*/  STL [R1+0x13c], R161 ;  /* 0x00013ca101007387 */ /* 0x0001e20000100800 */
[----:B------:R-:W-:-:S03]  /*0720*/  HADD2.F32 R41, -RZ, R41.H1_H1 ;  /* 0x30000029ff297230 */ /* 0x000fc60000004100 */
[----:B------:R1:W-:Y:S04]  /*0730*/  STL [R1+0x138], R2 ;  /* 0x0001380201007387 */ /* 0x0003e80000100800 */
[----:B------:R2:W-:Y:S01]  /*0740*/  STL [R1+0x134], R40 ;  /* 0x0001342801007387 */ /* 0x0005e20000100800 */
[----:B0-----:R-:W-:-:S03]  /*0750*/  HFMA2.MMA R161, -RZ, RZ, 0, 0 ;  /* 0x00000000ffa17435 */ /* 0x001fc600000001ff */
[----:B------:R0:W-:Y:S01]  /*0760*/  STL [R1+0x130], R41 ;  /* 0x0001302901007387 */ /* 0x0001e20000100800 */
[--C-:B-1----:R-:W-:Y:S02]  /*0770*/  HADD2.F32 R2, -RZ, R42.reuse.H0_H0 ;  /* 0x2000002aff027230 */ /* 0x102fe40000004100 */
[----:B--2---:R-:W-:-:S03]  /*0780*/  HADD2.F32 R40, -RZ, R42.H1_H1 ;  /* 0x3000002aff287230 */ /* 0x004fc60000004100 */
[----:B------:R1:W-:Y:S01]  /*0790*/  STL [R1+0x12c], R2 ;  /* 0x00012c0201007387 */ /* 0x0003e20000100800 */
[----:B0-----:R-:W-:-:S03]  /*07a0*/  HADD2.F32 R41, -RZ, R43.H0_H0 ;  /* 0x2000002bff297230 */ /* 0x001fc60000004100 */
[----:B------:R0:W-:Y:S04]  /*07b0*/  STL [R1+0x128], R40 ;  /* 0x0001282801007387 */ /* 0x0001e80000100800 */
[----:B------:R-:W-:Y:S01]  /*07c0*/  STL [R1+0x124], R41 ;  /* 0x0001242901007387 */ /* 0x000fe20000100800 */
[----:B-1----:R-:W-:Y:S02]  /*07d0*/  HADD2.F32 R2, -RZ, R43.H1_H1 ;  /* 0x3000002bff027230 */ /* 0x002fe40000004100 */
[----:B0-----:R-:W-:-:S03]  /*07e0*/  HADD2.F32 R40, -RZ, R36.H0_H0 ;  /* 0x20000024ff287230 */ /* 0x001fc60000004100 */
        /* <DEDUP_REMOVED lines=50> */
[----:B------:R-:W-:Y:S01]  /*0b10*/  STL [R1+0xbc], R29 ;  /* 0x0000bc1d01007387 */ /* 0x000fe20000100800 */
[----:B------:R-:W-:-:S03]  /*0b20*/  HADD2.F32 R24, -RZ, R25.H1_H1 ;  /* 0x30000019ff187230 */ /* 0x000fc60000004100 */
[----:B------:R-:W-:Y:S01]  /*0b30*/  STL [R1+0xb8], R28 ;  /* 0x0000b81c01007387 */ /* 0x000fe20000100800 */
[----:B0-----:R-:W-:Y:S02]  /*0b40*/  HADD2.F32 R2, -RZ, R25.H0_H0 ;  /* 0x20000019ff027230 */ /* 0x001fe40000004100 */
[----:B------:R-:W-:-:S03]  /*0b50*/  HADD2.F32 R25, -RZ, R26.H0_H0 ;  /* 0x2000001aff197230 */ /* 0x000fc60000004100 */
[----:B------:R0:W-:Y:S04]  /*0b60*/  STL [R1+0xb4], R2 ;  /* 0x0000b40201007387 */ /* 0x0001e80000100800 */
        /* <DEDUP_REMOVED lines=88> */
.L_x_2757:
[----:B------:R-:W-:Y:S02]  /*10f0*/  ISETP.NE.U32.AND P4, PT, RZ, c[0x0][0x1c0], PT ;  /* 0x00007000ff007a0c */ /* 0x000fe40003f85070 */
[----:B-1----:R-:W-:Y:S02]  /*1100*/  SHF.R.S32.HI R2, RZ, 0x1f, R0 ;  /* 0x0000001fff027819 */ /* 0x002fe40000011400 */
        /* <DEDUP_REMOVED lines=19> */
[----:B------:R-:W-:Y:S01]  /*1240*/  MOV R216, R2 ;  /* 0x0000000200d87202 */ /* 0x000fe20000000f00 */
[----:B--2---:R-:W-:Y:S01]  /*1250*/  @P4 HADD2.F32 R5, -RZ, R174.H0_H0 ;  /* 0x200000aeff054230 */ /* 0x004fe20000004100 */
        /* <DEDUP_REMOVED lines=14> */
[----:B------:R-:W4:Y:S10]  /*1340*/  LDL R244, [R1+0x128] ;  /* 0x0001280001f47983 */ /* 0x000f340000100800 */
[----:B------:R-:W-:-:S04]  /*1350*/  @P4 LEA R6, P5, R2, c[0x0][0x218], 0x4 ;  /* 0x0000860002064a11 */ /* 0x000fc800078a20ff */
[----:B------:R-:W-:-:S05]  /*1360*/  @P4 LEA.HI.X R7, R2, c[0x0][0x21c], RZ, 0x4, P5 ;  /* 0x0000870002074a11 */ /* 0x000fca00028f24ff */
[----:B------:R0:W5:Y:S01]  /*1370*/  @P4 LDG.E.128 R40, [R6.64] ;  /* 0x0000000406284981 */ /* 0x000162000c1e1d00 */
[----:B------:R-:W-:-:S04]  /*1380*/  LEA R24, P4, R2, c[0x0][0x190], 0x3 ;  /* 0x0000640002187a11 */ /* 0x000fc800078818ff */
[----:B------:R-:W-:-:S06]  /*1390*/  LEA.HI.X R25, R2, c[0x0][0x194], RZ, 0x3, P4 ;  /* 0x0000650002197a11 */ /* 0x000fcc00020f1cff */
[----:B------:R-:W5:Y:S01]  /*13a0*/  LDG.E.64 R24, [R24.64] ;  /* 0x0000000418187981 */ /* 0x000f62000c1e1b00 */
[--C-:B--2---:R-:W-:Y:S02]  /*13b0*/  HADD2.F32 R197, -RZ, R177.reuse.H0_H0 ;  /* 0x200000b1ffc57230 */ /* 0x104fe40000004100 */
[----:B------:R-:W-:Y:S02]  /*13c0*/  HADD2.F32 R196, -RZ, R177.H1_H1 ;  /* 0x300000b1ffc47230 */ /* 0x000fe40000004100 */
[----:B------:R-:W2:Y:S01]  /*13d0*/  LDL R177, [R1+0x124] ;  /* 0x0001240001b17983 */ /* 0x000ea20000100800 */
[--C-:B0-----:R-:W-:Y:S02]  /*13e0*/  HADD2.F32 R6, -RZ, R176.reuse.H0_H0 ;  /* 0x200000b0ff067230 */ /* 0x101fe40000004100 */
[----:B------:R-:W-:Y:S02]  /*13f0*/  HADD2.F32 R198, -RZ, R176.H1_H1 ;  /* 0x300000b0ffc67230 */ /* 0x000fe40000004100 */
[----:B------:R-:W2:Y:S01]  /*1400*/  LDL R176, [R1+0x120] ;  /* 0x0001200001b07983 */ /* 0x000ea20000100800 */
[----:B------:R-:W-:-:S04]  /*1410*/  ISETP.NE.AND P4, PT, R252, RZ, PT ;  /* 0x000000fffc00720c */ /* 0x000fc80003f85270 */
[----:B-----5:R-:W-:Y:S01]  /*1420*/  FSEL R245, R213, RZ, !P4 ;  /* 0x000000ffd5f57208 */ /* 0x020fe20006000000 */
[----:B---3--:R-:W-:-:S04]  /*1430*/  HADD2.F32 R7, -RZ, R172.H0_H0 ;  /* 0x200000acff077230 */ /* 0x008fc80000004100 */
[C---:B------:R-:W-:Y:S02]  /*1440*/  FADD.FTZ R6, -R245.reuse, R6 ;  /* 0x00000006f5067221 */ /* 0x040fe40000010100 */
[C---:B------:R-:W-:Y:S02]  /*1450*/  FADD.FTZ R198, -R245.reuse, R198 ;  /* 0x000000c6f5c67221 */ /* 0x040fe40000010100 */
[C---:B------:R-:W-:Y:S02]  /*1460*/  FADD.FTZ R196, -R245.reuse, R196 ;  /* 0x000000c4f5c47221 */ /* 0x040fe40000010100 */
[----:B------:R-:W-:Y:S01]  /*1470*/  FMUL.FTZ R6, R4, R6 ;  /* 0x0000000604067220 */ /* 0x000fe20000410000 */
[--C-:B------:R-:W-:Y:S01]  /*1480*/  HADD2.F32 R250, -RZ, R173.reuse.H0_H0 ;  /* 0x200000adfffa7230 */ /* 0x100fe20000004100 */
[----:B------:R-:W-:Y:S01]  /*1490*/  FADD.FTZ R197, -R245, R197 ;  /* 0x000000c5f5c57221 */ /* 0x000fe20000010100 */
[----:B------:R-:W-:Y:S01]  /*14a0*/  HADD2.F32 R172, -RZ, R172.H1_H1 ;  /* 0x300000acffac7230 */ /* 0x000fe20000004100 */
[----:B------:R-:W-:Y:S01]  /*14b0*/  FADD.FTZ R120, R120, R7 ;  /* 0x0000000778787221 */ /* 0x000fe20000010000 */
[----:B------:R-:W-:Y:S01]  /*14c0*/  HADD2.F32 R173, -RZ, R173.H1_H1 ;  /* 0x300000adffad7230 */ /* 0x000fe20000004100 */
[----:B------:R-:W-:-:S02]  /*14d0*/  FMUL.FTZ R198, R4, R198 ;  /* 0x000000c604c67220 */ /* 0x000fc40000410000 */
[-C--:B------:R-:W-:Y:S02]  /*14e0*/  FFMA.FTZ R160, R6, R7.reuse, R160 ;  /* 0x0000000706a07223 */ /* 0x080fe400000100a0 */
[----:B------:R-:W-:Y:S02]  /*14f0*/  FMUL.FTZ R196, R4, R196 ;  /* 0x000000c404c47220 */ /* 0x000fe40000410000 */
[----:B------:R-:W-:Y:S01]  /*1500*/  FMUL.FTZ R7, R214, R7 ;  /* 0x00000007d6077220 */ /* 0x000fe20000410000 */
[----:B------:R-:W-:Y:S01]  /*1510*/  HADD2.F32 R195, -RZ, R178.H0_H0 ;  /* 0x200000b2ffc37230 */ /* 0x000fe20000004100 */
        /* <DEDUP_REMOVED lines=15> */
[----:B------:R-:W-:Y:S01]  /*1610*/  HADD2.F32 R193, -RZ, R179.H0_H0 ;  /* 0x200000b3ffc17230 */ /* 0x000fe20000004100 */
[----:B------:R-:W-:Y:S01]  /*1620*/  FMUL.FTZ R195, R4, R195 ;  /* 0x000000c304c37220 */ /* 0x000fe20000410000 */
[----:B------:R-:W-:Y:S01]  /*1630*/  HADD2.F32 R248, -RZ, R174.H0_H0 ;  /* 0x200000aefff87230 */ /* 0x000fe20000004100 */
[----:B------:R-:W-:Y:S01]  /*1640*/  FADD.FTZ R173, R173, R250 ;  /* 0x000000faadad7221 */ /* 0x000fe20000010000 */
[----:B------:R-:W-:Y:S01]  /*1650*/  HADD2.F32 R194, -RZ, R178.H1_H1 ;  /* 0x300000b2ffc27230 */ /* 0x000fe20000004100 */
[----:B------:R-:W-:Y:S01]  /*1660*/  FFMA.FTZ R172, R197, R250, R172 ;  /* 0x000000fac5ac7223 */ /* 0x000fe200000100ac */
[----:B------:R-:W-:Y:S01]  /*1670*/  HADD2.F32 R174, -RZ, R174.H1_H1 ;  /* 0x300000aeffae7230 */ /* 0x000fe20000004100 */
[----:B------:R-:W-:-:S02]  /*1680*/  FADD.FTZ R193, -R245, R193 ;  /* 0x000000c1f5c17221 */ /* 0x000fc40000010100 */
[----:B------:R-:W-:Y:S02]  /*1690*/  FADD.FTZ R116, R116, R248 ;  /* 0x000000f874747221 */ /* 0x000fe40000010000 */
[-C--:B------:R-:W-:Y:S02]  /*16a0*/  FFMA.FTZ R156, R195, R248.reuse, R156 ;  /* 0x000000f8c39c7223 */ /* 0x080fe4000001009c */
[----:B------:R-:W-:Y:S02]  /*16b0*/  FADD.FTZ R194, -R245, R194 ;  /* 0x000000c2f5c27221 */ /* 0x000fe40000010100 */
[----:B------:R-:W-:Y:S02]  /*16c0*/  FMUL.FTZ R248, R247, R248 ;  /* 0x000000f8f7f87220 */ /* 0x000fe40000410000 */
[----:B------:R-:W-:Y:S02]  /*16d0*/  FADD.FTZ R173, R173, R249 ;  /* 0x000000f9adad7221 */ /* 0x000fe40000010000 */
[----:B------:R-:W-:Y:S01]  /*16e0*/  FFMA.FTZ R172, R196, R249, R172 ;  /* 0x000000f9c4ac7223 */ /* 0x000fe200000100ac */
[----:B------:R-:W-:Y:S01]  /*16f0*/  HADD2.F32 R246, -RZ, R175.H0_H0 ;  /* 0x200000affff67230 */ /* 0x000fe20000004100 */
[C---:B------:R-:W-:Y:S01]  /*1700*/  FMUL.FTZ R193, R4.reuse, R193 ;  /* 0x000000c104c17220 */ /* 0x040fe20000410000 */
[----:B------:R-:W-:Y:S01]  /*1710*/  HADD2.F32 R179, -RZ, R179.H1_H1 ;  /* 0x300000b3ffb37230 */ /* 0x000fe20000004100 */
        /* <DEDUP_REMOVED lines=22> */
.L_x_2736:
[----:B---3--:R-:W-:Y:S05]  /*1880*/  BSYNC B1 ;  /* 0x0000000000017941 */ /* 0x008fea0003800000 */
.L_x_2735:
        /* <DEDUP_REMOVED lines=22> */
[--C-:B--2---:R-:W-:Y:S02]  /*19f0*/  HADD2.F32 R202, -RZ, R172.reuse.H0_H0 ;  /* 0x200000acffca7230 */ /* 0x104fe40000004100 */
[----:B------:R-:W-:Y:S02]  /*1a00*/  HADD2.F32 R192, -RZ, R172.H1_H1 ;  /* 0x300000acffc07230 */ /* 0x000fe40000004100 */
[--C-:B------:R-:W-:Y:S02]  /*1a10*/  HADD2.F32 R191, -RZ, R173.reuse.H0_H0 ;  /* 0x200000adffbf7230 */ /* 0x100fe40000004100 */
[----:B------:R-:W-:Y:S02]  /*1a20*/  HADD2.F32 R190, -RZ, R173.H1_H1 ;  /* 0x300000adffbe7230 */ /* 0x000fe40000004100 */
[----:B------:R-:W-:-:S02]  /*1a30*/  HADD2.F32 R189, -RZ, R174.H0_H0 ;  /* 0x200000aeffbd7230 */ /* 0x000fc40000004100 */
[----:B0-----:R-:W-:Y:S02]  /*1a40*/  HADD2.F32 R8, -RZ, R174.H1_H1 ;  /* 0x300000aeff087230 */ /* 0x001fe40000004100 */
[--C-:B------:R-:W-:Y:S01]  /*1a50*/  HADD2.F32 R9, -RZ, R175.reuse.H0_H0 ;  /* 0x200000afff097230 */ /* 0x100fe20000004100 */
[C---:B------:R-:W-:Y:S01]  /*1a60*/  FADD.FTZ R202, -R236.reuse, R202 ;  /* 0x000000caecca7221 */ /* 0x040fe20000010100 */
[----:B------:R-:W-:Y:S01]  /*1a70*/  HADD2.F32 R175, -RZ, R175.H1_H1 ;  /* 0x300000afffaf7230 */ /* 0x000fe20000004100 */
        /* <DEDUP_REMOVED lines=11> */
[--C-:B---3--:R-:W-:Y:S01]  /*1b30*/  HADD2.F32 R243, -RZ, R176.reuse.H0_H0 ;  /* 0x200000b0fff37230 */ /* 0x108fe20000004100 */
        /* <DEDUP_REMOVED lines=56> */
.L_x_2738:
[----:B------:R-:W-:Y:S05]  /*1ec0*/  BSYNC B1 ;  /* 0x0000000000017941 */ /* 0x000fea0003800000 */
.L_x_2737:
        /* <DEDUP_REMOVED lines=22> */
[----:B--2---:R-:W-:-:S05]  /*2030*/  HADD2.F32 R201, -RZ, R12.H0_H0 ;  /* 0x2000000cffc97230 */ /* 0x004fca0000004100 */
[----:B------:R-:W-:Y:S01]  /*2040*/  FADD.FTZ R201, -R227, R201 ;  /* 0x000000c9e3c97221 */ /* 0x000fe20000010100 */
[----:B---3--:R-:W-:Y:S02]  /*2050*/  HADD2.F32 R234, -RZ, R172.H0_H0 ;  /* 0x200000acffea7230 */ /* 0x008fe40000004100 */
[----:B0-----:R-:W-:Y:S01]  /*2060*/  HADD2.F32 R10, -RZ, R12.H1_H1 ;  /* 0x3000000cff0a7230 */ /* 0x001fe20000004100 */
[----:B------:R-:W-:Y:S01]  /*2070*/  FMUL.FTZ R201, R4, R201 ;  /* 0x000000c904c97220 */ /* 0x000fe20000410000 */
[--C-:B------:R-:W-:Y:S02]  /*2080*/  HADD2.F32 R11, -RZ, R13.reuse.H0_H0 ;  /* 0x2000000dff0b7230 */ /* 0x100fe40000004100 */
[----:B------:R-:W-:Y:S02]  /*2090*/  HADD2.F32 R12, -RZ, R13.H1_H1 ;  /* 0x3000000dff0c7230 */ /* 0x000fe40000004100 */
[--C-:B------:R-:W-:Y:S01]  /*20a0*/  HADD2.F32 R13, -RZ, R14.reuse.H0_H0 ;  /* 0x2000000eff0d7230 */ /* 0x100fe20000004100 */
[----:B------:R-:W-:Y:S01]  /*20b0*/  FADD.FTZ R104, R104, R234 ;  /* 0x000000ea68687221 */ /* 0x000fe20000010000 */
[----:B------:R-:W-:Y:S01]  /*20c0*/  HADD2.F32 R14, -RZ, R14.H1_H1 ;  /* 0x3000000eff0e7230 */ /* 0x000fe20000004100 */
[-C--:B------:R-:W-:Y:S01]  /*20d0*/  FFMA.FTZ R144, R201, R234.reuse, R144 ;  /* 0x000000eac9907223 */ /* 0x080fe20000010090 */
[--C-:B------:R-:W-:Y:S01]  /*20e0*/  HADD2.F32 R176, -RZ, R15.reuse.H0_H0 ;  /* 0x2000000fffb07230 */ /* 0x100fe20000004100 */
[----:B------:R-:W-:Y:S01]  /*20f0*/  FMUL.FTZ R234, R178, R234 ;  /* 0x000000eab2ea7220 */ /* 0x000fe20000410000 */
[----:B------:R-:W-:Y:S01]  /*2100*/  HADD2.F32 R177, -RZ, R15.H1_H1 ;  /* 0x3000000fffb17230 */ /* 0x000fe20000004100 */
        /* <DEDUP_REMOVED lines=8> */
[----:B------:R-:W-:Y:S01]  /*2190*/  HADD2.F32 R172, -RZ, R172.H1_H1 ;  /* 0x300000acffac7230 */ /* 0x000fe20000004100 */
[----:B------:R-:W3:Y:S01]  /*21a0*/  LDL R177, [R1+0xe8] ;  /* 0x0000e80001b17983 */ /* 0x000ee20000100800 */
[----:B------:R-:W-:-:S03]  /*21b0*/  FMUL.FTZ R10, R4, R10 ;  /* 0x0000000a040a7220 */ /* 0x000fc60000410000 */
[----:B------:R-:W3:Y:S01]  /*21c0*/  LDL R176, [R1+0xe4] ;  /* 0x0000e40001b07983 */ /* 0x000ee20000100800 */
[----:B------:R-:W-:Y:S02]  /*21d0*/  FADD.FTZ R105, R105, R172 ;  /* 0x000000ac69697221 */ /* 0x000fe40000010000 */
[-C--:B------:R-:W-:Y:S02]  /*21e0*/  FFMA.FTZ R145, R10, R172.reuse, R145 ;  /* 0x000000ac0a917223 */ /* 0x080fe40000010091 */
[----:B------:R-:W-:Y:S02]  /*21f0*/  FMUL.FTZ R233, R229, R172 ;  /* 0x000000ace5e97220 */ /* 0x000fe40000410000 */
[----:B------:R-:W3:Y:S01]  /*2200*/  LDL R172, [R1+0xe0] ;  /* 0x0000e00001ac7983 */ /* 0x000ee20000100800 */
[----:B------:R-:W-:Y:S01]  /*2210*/  HADD2.F32 R232, -RZ, R173.H0_H0 ;  /* 0x200000adffe87230 */ /* 0x000fe20000004100 */
[----:B------:R-:W-:Y:S02]  /*2220*/  FMUL.FTZ R11, R4, R11 ;  /* 0x0000000b040b7220 */ /* 0x000fe40000410000 */
[----:B------:R-:W-:-:S02]  /*2230*/  FADD.FTZ R215, R215, R234 ;  /* 0x000000ead7d77221 */ /* 0x000fc40000010000 */
[----:B------:R-:W-:Y:S01]  /*2240*/  FFMA.FTZ R214, R201, R234, R214 ;  /* 0x000000eac9d67223 */ /* 0x000fe200000100d6 */
[----:B------:R-:W-:Y:S01]  /*2250*/  HADD2.F32 R173, -RZ, R173.H1_H1 ;  /* 0x300000adffad7230 */ /* 0x000fe20000004100 */
[----:B------:R-:W-:Y:S02]  /*2260*/  FADD.FTZ R106, R106, R232 ;  /* 0x000000e86a6a7221 */ /* 0x000fe40000010000 */
[-C--:B------:R-:W-:Y:S02]  /*2270*/  FFMA.FTZ R146, R11, R232.reuse, R146 ;  /* 0x000000e80b927223 */ /* 0x080fe40000010092 */
[----:B----4-:R-:W-:Y:S02]  /*2280*/  FMUL.FTZ R232, R212, R232 ;  /* 0x000000e8d4e87220 */ /* 0x010fe40000410000 */
        /* <DEDUP_REMOVED lines=39> */
.L_x_2740:
[----:B------:R-:W-:Y:S05]  /*2500*/  BSYNC B1 ;  /* 0x0000000000017941 */ /* 0x000fea0003800000 */
.L_x_2739:
        /* <DEDUP_REMOVED lines=22> */
[--C-:B----4-:R-:W-:Y:S02]  /*2670*/  HADD2.F32 R178, -RZ, R17.reuse.H0_H0 ;  /* 0x20000011ffb27230 */ /* 0x110fe40000004100 */
[----:B------:R-:W-:Y:S02]  /*2680*/  HADD2.F32 R200, -RZ, R16.H0_H0 ;  /* 0x20000010ffc87230 */ /* 0x000fe40000004100 */
[----:B0-----:R-:W-:Y:S02]  /*2690*/  HADD2.F32 R20, -RZ, R18.H0_H0 ;  /* 0x20000012ff147230 */ /* 0x001fe40000004100 */
[----:B------:R-:W-:Y:S02]  /*26a0*/  HADD2.F32 R16, -RZ, R16.H1_H1 ;  /* 0x30000010ff107230 */ /* 0x000fe40000004100 */
[----:B------:R-:W-:Y:S01]  /*26b0*/  HADD2.F32 R179, -RZ, R17.H1_H1 ;  /* 0x30000011ffb37230 */ /* 0x000fe20000004100 */
[C---:B------:R-:W-:Y:S01]  /*26c0*/  FADD.FTZ R17, -R210.reuse, R178 ;  /* 0x000000b2d2117221 */ /* 0x040fe20000010100 */
[----:B------:R-:W-:Y:S01]  /*26d0*/  HADD2.F32 R177, -RZ, R18.H1_H1 ;  /* 0x30000012ffb17230 */ /* 0x000fe20000004100 */
[----:B------:R-:W4:Y:S01]  /*26e0*/  LDL R178, [R1+0xcc] ;  /* 0x0000cc0001b27983 */ /* 0x000f220000100800 */
[--C-:B------:R-:W-:Y:S01]  /*26f0*/  HADD2.F32 R21, -RZ, R19.reuse.H0_H0 ;  /* 0x20000013ff157230 */ /* 0x100fe20000004100 */
[C---:B------:R-:W-:Y:S01]  /*2700*/  FADD.FTZ R200, -R210.reuse, R200 ;  /* 0x000000c8d2c87221 */ /* 0x040fe20000010100 */
[----:B------:R-:W-:Y:S01]  /*2710*/  HADD2.F32 R176, -RZ, R19.H1_H1 ;  /* 0x30000013ffb07230 */ /* 0x000fe20000004100 */
[C---:B------:R-:W-:Y:S01]  /*2720*/  FADD.FTZ R19, -R210.reuse, R20 ;  /* 0x00000014d2137221 */ /* 0x040fe20000010100 */
[----:B--2---:R-:W-:Y:S01]  /*2730*/  HADD2.F32 R226, -RZ, R172.H0_H0 ;  /* 0x200000acffe27230 */ /* 0x004fe20000004100 */
[----:B------:R-:W-:-:S02]  /*2740*/  FADD.FTZ R16, -R210, R16 ;  /* 0x00000010d2107221 */ /* 0x000fc40000010100 */
[----:B------:R-:W-:Y:S02]  /*2750*/  FADD.FTZ R20, -R210, R177 ;  /* 0x000000b1d2147221 */ /* 0x000fe40000010100 */
[----:B------:R-:W2:Y:S01]  /*2760*/  LDL R177, [R1+0xc8] ;  /* 0x0000c80001b17983 */ /* 0x000ea20000100800 */
[----:B------:R-:W-:Y:S01]  /*2770*/  FMUL.FTZ R200, R4, R200 ;  /* 0x000000c804c87220 */ /* 0x000fe20000410000 */
[----:B------:R-:W-:Y:S01]  /*2780*/  HADD2.F32 R172, -RZ, R172.H1_H1 ;  /* 0x300000acffac7230 */ /* 0x000fe20000004100 */
        /* <DEDUP_REMOVED lines=12> */
[----:B------:R-:W-:Y:S01]  /*2850*/  HADD2.F32 R222, -RZ, R173.H0_H0 ;  /* 0x200000adffde7230 */ /* 0x000fe20000004100 */
        /* <DEDUP_REMOVED lines=46> */
.L_x_2742:
[----:B------:R-:W-:Y:S05]  /*2b40*/  BSYNC B1 ;  /* 0x0000000000017941 */ /* 0x000fea0003800000 */
.L_x_2741:
        /* <DEDUP_REMOVED lines=24> */
[----:B--2---:R-:W-:-:S02]  /*2cd0*/  HADD2.F32 R185, -RZ, R173.H0_H0 ;  /* 0x200000adffb97230 */ /* 0x004fc40000004100 */
[----:B------:R-:W-:Y:S02]  /*2ce0*/  HADD2.F32 R186, -RZ, R173.H1_H1 ;  /* 0x300000adffba7230 */ /* 0x000fe40000004100 */
[----:B------:R-:W2:Y:S01]  /*2cf0*/  LDL R173, [R1+0xa4] ;  /* 0x0000a40001ad7983 */ /* 0x000ea20000100800 */
[--C-:B------:R-:W-:Y:S02]  /*2d00*/  HADD2.F32 R199, -RZ, R172.reuse.H0_H0 ;  /* 0x200000acffc77230 */ /* 0x100fe40000004100 */
[----:B------:R-:W-:Y:S02]  /*2d10*/  HADD2.F32 R184, -RZ, R172.H1_H1 ;  /* 0x300000acffb87230 */ /* 0x000fe40000004100 */
[----:B------:R-:W2:Y:S01]  /*2d20*/  LDL R172, [R1+0xa0] ;  /* 0x0000a00001ac7983 */ /* 0x000ea20000100800 */
[----:B-----5:R-:W-:Y:S01]  /*2d30*/  FSEL R204, R213, RZ, !P4 ;  /* 0x000000ffd5cc7208 */ /* 0x020fe20006000000 */
[----:B---3--:R-:W-:-:S04]  /*2d40*/  HADD2.F32 R224, -RZ, R176.H0_H0 ;  /* 0x200000b0ffe07230 */ /* 0x008fc80000004100 */
[----:B------:R-:W-:-:S04]  /*2d50*/  FADD.FTZ R199, -R204, R199 ;  /* 0x000000c7ccc77221 */ /* 0x000fc80000010100 */
[----:B------:R-:W-:Y:S01]  /*2d60*/  FMUL.FTZ R199, R4, R199 ;  /* 0x000000c704c77220 */ /* 0x000fe20000410000 */
[----:B------:R-:W-:Y:S01]  /*2d70*/  HADD2.F32 R176, -RZ, R176.H1_H1 ;  /* 0x300000b0ffb07230 */ /* 0x000fe20000004100 */
[----:B------:R-:W-:Y:S02]  /*2d80*/  FADD.FTZ R185, -R204, R185 ;  /* 0x000000b9ccb97221 */ /* 0x000fe40000010100 */
[----:B------:R-:W-:Y:S02]  /*2d90*/  FADD.FTZ R88, R88, R224 ;  /* 0x000000e058587221 */ /* 0x000fe40000010000 */
[----:B------:R-:W-:Y:S02]  /*2da0*/  FFMA.FTZ R128, R199, R224, R128 ;  /* 0x000000e0c7807223 */ /* 0x000fe40000010080 */
[----:B------:R-:W-:Y:S01]  /*2db0*/  FADD.FTZ R184, -R204, R184 ;  /* 0x000000b8ccb87221 */ /* 0x000fe20000010100 */
[----:B------:R-:W-:Y:S01]  /*2dc0*/  HADD2.F32 R187, -RZ, R174.H0_H0 ;  /* 0x200000aeffbb7230 */ /* 0x000fe20000004100 */
[C---:B------:R-:W-:Y:S01]  /*2dd0*/  FMUL.FTZ R185, R4.reuse, R185 ;  /* 0x000000b904b97220 */ /* 0x040fe20000410000 */
[----:B------:R-:W-:Y:S01]  /*2de0*/  HADD2.F32 R220, -RZ, R177.H0_H0 ;  /* 0x200000b1ffdc7230 */ /* 0x000fe20000004100 */
[----:B------:R-:W-:-:S02]  /*2df0*/  FMUL.FTZ R184, R4, R184 ;  /* 0x000000b804b87220 */ /* 0x000fc40000410000 */
[----:B------:R-:W-:Y:S01]  /*2e00*/  FMUL.FTZ R223, R223, R176 ;  /* 0x000000b0dfdf7220 */ /* 0x000fe20000410000 */
[----:B------:R-:W-:Y:S01]  /*2e10*/  HADD2.F32 R177, -RZ, R177.H1_H1 ;  /* 0x300000b1ffb17230 */ /* 0x000fe20000004100 */
        /* <DEDUP_REMOVED lines=54> */
.L_x_2744:
[----:B------:R-:W-:Y:S05]  /*3180*/  BSYNC B1 ;  /* 0x0000000000017941 */ /* 0x000fea0003800000 */
.L_x_2743:
[----:B------:R-:W-:Y:S05]  /*3190*/  BRA.DIV ~URZ, `(.L_x_2745) ;  /* 0x000052727f007947 */ /* 0x000fea000b800000 */
[----:B------:R0:W1:Y:S02]  /*31a0*/  SHFL.BFLY PT, R175, R215, 0x1, 0x1f ;  /* 0x0c201f00d7af7f89 */ /* 0x00006400000e0000 */
.L_x_2776:
        /* <DEDUP_REMOVED lines=18> */
.L_x_2777:
[----:B--2---:R-:W-:Y:S01]  /*32d0*/  FADD.FTZ R175, R175, R215 ;  /* 0x000000d7afaf7221 */ /* 0x004fe20000010000 */
[----:B------:R-:W-:Y:S01]  /*32e0*/  BSSY B1, `(.L_x_2747) ;  /* 0x00000a4000017945 */ /* 0x000fe20003800000 */
[----:B0-----:R-:W-:Y:S02]  /*32f0*/  FADD.FTZ R172, R172, R214 ;  /* 0x000000d6acac7221 */ /* 0x001fe40000010000 */
[----:B------:R-:W-:Y:S02]  /*3300*/  FMUL.FTZ R178, R175, c[0x0][0x1e0] ;  /* 0x00007800afb27a20 */ /* 0x000fe40000410000 */
[----:B------:R-:W-:Y:S01]  /*3310*/  FMUL.FTZ R179, R172, c[0x0][0x1e0] ;  /* 0x00007800acb37a20 */ /* 0x000fe20000410000 */
[----:B------:R-:W-:Y:S05]  /*3320*/  @!P0 BRA `(.L_x_2748) ;  /* 0x000009f000008947 */ /* 0x000fea0003800000 */
[----:B------:R-:W-:Y:S01]  /*3330*/  HFMA2.MMA R172, -RZ, RZ, 0, 9.5367431640625e-07 ;  /* 0x00000010ffac7435 */ /* 0x000fe200000001ff */
[----:B------:R0:W-:Y:S01]  /*3340*/  STL [R1+0x140], R0 ;  /* 0x0001400001007387 */ /* 0x0001e20000100800 */
[----:B------:R-:W2:Y:S03]  /*3350*/  LDC.U8 R176, c[0x0][0x1f0] ;  /* 0x00007c00ffb07b82 */ /* 0x000ea60000000000 */
[----:B-1----:R-:W3:Y:S01]  /*3360*/  LDL R215, [R1+0x9c] ;  /* 0x00009c0001d77983 */ /* 0x002ee20000100800 */
[----:B------:R-:W-:Y:S01]  /*3370*/  ISETP.NE.U32.AND P5, PT, RZ, c[0x0][0x218], PT ;  /* 0x00008600ff007a0c */ /* 0x000fe20003fa5070 */
[----:B-----5:R-:W-:Y:S01]  /*3380*/  HFMA2.MMA R213, -RZ, RZ, 0, 0 ;  /* 0x00000000ffd57435 */ /* 0x020fe200000001ff */
[----:B------:R-:W-:Y:S01]  /*3390*/  LOP3.LUT P6, RZ, R24, 0xff00, RZ, 0xc0, !PT ;  /* 0x0000ff0018ff7812 */ /* 0x000fe200078cc0ff */
[----:B------:R-:W4:Y:S01]  /*33a0*/  LDL R252, [R1+0x94] ;  /* 0x0000940001fc7983 */ /* 0x000f220000100800 */
[----:B------:R-:W-:-:S03]  /*33b0*/  IMAD.WIDE.U32 R172, R2, R172, c[0x0][0x170] ;  /* 0x00005c0002ac7625 */ /* 0x000fc600078e00ac */
[----:B0-----:R-:W3:Y:S04]  /*33c0*/  LDL R0, [R1+0x98] ;  /* 0x0000980001007983 */ /* 0x001ee80000100800 */
[----:B------:R-:W3:Y:S01]  /*33d0*/  LDG.E.128 R172, [R172.64] ;  /* 0x00000004acac7981 */ /* 0x000ee2000c1e1d00 */
[----:B------:R-:W-:Y:S02]  /*33e0*/  ISETP.NE.AND.EX P5, PT, RZ, c[0x0][0x21c], PT, P5 ;  /* 0x00008700ff007a0c */ /* 0x000fe40003fa5350 */
[----:B--2---:R-:W-:-:S04]  /*33f0*/  ISETP.NE.AND P4, PT, R176, RZ, PT ;  /* 0x000000ffb000720c */ /* 0x004fc80003f85270 */
[----:B------:R-:W-:Y:S02]  /*3400*/  FSEL R216, R178, RZ, !P4 ;  /* 0x000000ffb2d87208 */ /* 0x000fe40006000000 */
[----:B------:R-:W-:-:S03]  /*3410*/  MOV R176, R24 ;  /* 0x0000001800b07202 */ /* 0x000fc60000000f00 */
[----:B------:R-:W-:Y:S01]  /*3420*/  FFMA.FTZ R214, R6, R179, R216 ;  /* 0x000000b306d67223 */ /* 0x000fe200000100d8 */
[----:B------:R-:W-:-:S03]  /*3430*/  LOP3.LUT P4, RZ, R176, 0xff, RZ, 0xc0, !PT ;  /* 0x000000ffb0ff7812 */ /* 0x000fc6000788c0ff */
[----:B------:R-:W-:Y:S01]  /*3440*/  FADD.FTZ R214, R7, -R214 ;  /* 0x800000d607d67221 */ /* 0x000fe20000010000 */
[----:B------:R-:W-:-:S03]  /*3450*/  @P5 HADD2.F32 R176, -RZ, R40.H0_H0 ;  /* 0x20000028ffb05230 */ /* 0x000fc60000004100 */
[----:B------:R-:W-:-:S04]  /*3460*/  FMUL.FTZ R214, R4, R214 ;  /* 0x000000d604d67220 */ /* 0x000fc80000410000 */
[----:B------:R-:W-:-:S04]  /*3470*/  @P5 FADD.FTZ R214, R214, R176 ;  /* 0x000000b0d6d65221 */ /* 0x000fc80000010000 */
[----:B------:R-:W-:-:S04]  /*3480*/  FMUL.FTZ R177, R214, R5 ;  /* 0x00000005d6b17220 */ /* 0x000fc80000410000 */
[----:B------:R-:W-:Y:S01]  /*3490*/  FMUL.FTZ R177, R177, c[0x0][0x1e8] ;  /* 0x00007a00b1b17a20 */ /* 0x000fe20000410000 */
[----:B---3--:R-:W-:-:S05]  /*34a0*/  @P4 HADD2.F32 R176, -RZ, R172.H0_H0 ;  /* 0x200000acffb04230 */ /* 0x008fca0000004100 */
[----:B------:R-:W-:Y:S01]  /*34b0*/  @P4 FMUL.FTZ R213, R177, R176 ;  /* 0x000000b0b1d54220 */ /* 0x000fe20000410000 */
[----:B------:R-:W-:Y:S01]  /*34c0*/  MOV R176, RZ ;  /* 0x000000ff00b07202 */ /* 0x000fe20000000f00 */
[----:B------:R-:W-:Y:S01]  /*34d0*/  @P4 FMUL.FTZ R176, R215, R177 ;  /* 0x000000b1d7b04220 */ /* 0x000fe20000410000 */
[----:B------:R-:W-:-:S04]  /*34e0*/  ISETP.NE.U32.AND P4, PT, RZ, c[0x0][0x258], PT ;  /* 0x00009600ff007a0c */ /* 0x000fc80003f85070 */
[----:B------:R-:W-:Y:S01]  /*34f0*/  ISETP.NE.AND.EX P4, PT, RZ, c[0x0][0x25c], PT, P4 ;  /* 0x00009700ff007a0c */ /* 0x000fe20003f85340 */
[----:B------:R-:W-:-:S04]  /*3500*/  FFMA.FTZ R177, R198, R179, R216 ;  /* 0x000000b3c6b17223 */ /* 0x000fc800000100d8 */
[----:B------:R-:W-:-:S08]  /*3510*/  FADD.FTZ R177, R251, -R177 ;  /* 0x800000b1fbb17221 */ /* 0x000fd00000010000 */
[----:B------:R-:W-:-:S04]  /*3520*/  @P4 F2FP.PACK_AB R214, RZ, R214 ;  /* 0x000000d6ffd6423e */ /* 0x000fc800000000ff */
[----:B------:R-:W-:Y:S01]  /*3530*/  @P4 PRMT R168, R214, 0x7610, R168 ;  /* 0x00007610d6a84816 */ /* 0x000fe200000000a8 */
[----:B------:R-:W-:Y:S01]  /*3540*/  FMUL.FTZ R214, R4, R177 ;  /* 0x000000b104d67220 */ /* 0x000fe20000410000 */
[----:B------:R-:W-:-:S05]  /*3550*/  @P5 HADD2.F32 R177, -RZ, R40.H1_H1 ;  /* 0x30000028ffb15230 */ /* 0x000fca0000004100 */
[----:B------:R-:W-:Y:S01]  /*3560*/  @P5 FADD.FTZ R214, R214, R177 ;  /* 0x000000b1d6d65221 */ /* 0x000fe20000010000 */
[----:B------:R-:W-:-:S03]  /*3570*/  @P6 HADD2.F32 R177, -RZ, R172.H1_H1 ;  /* 0x300000acffb16230 */ /* 0x000fc60000004100 */
[----:B------:R-:W-:-:S04]  /*3580*/  FMUL.FTZ R215, R214, R5 ;  /* 0x00000005d6d77220 */ /* 0x000fc80000410000 */
[----:B------:R-:W-:Y:S01]  /*3590*/  FMUL.FTZ R172, R215, c[0x0][0x1e8] ;  /* 0x00007a00d7ac7a20 */ /* 0x000fe20000410000 */
[----:B------:R-:W-:-:S06]  /*35a0*/  HFMA2.MMA R215, -RZ, RZ, 0, 0 ;  /* 0x00000000ffd77435 */ /* 0x000fcc00000001ff */
[----:B------:R-:W-:Y:S01]  /*35b0*/  @P6 FMUL.FTZ R215, R172, R177 ;  /* 0x000000b1acd76220 */ /* 0x000fe20000410000 */
[----:B------:R-:W-:Y:S01]  /*35c0*/  MOV R177, RZ ;  /* 0x000000ff00b17202 */ /* 0x000fe20000000f00 */
[----:B------:R-:W-:Y:S02]  /*35d0*/  @P6 FMUL.FTZ R177, R0, R172 ;  /* 0x000000ac00b16220 */ /* 0x000fe40000410000 */
[----:B------:R-:W2:Y:S01]  /*35e0*/  LDL R0, [R1+0x90] ;  /* 0x0000900001007983 */ /* 0x000ea20000100800 */
[----:B------:R-:W-:Y:S01]  /*35f0*/  FFMA.FTZ R172, R197, R179, R216 ;  /* 0x000000b3c5ac7223 */ /* 0x000fe200000100d8 */
[----:B------:R-:W-:Y:S01]  /*3600*/  LOP3.LUT P6, RZ, R24, 0xff0000, RZ, 0xc0, !PT ;  /* 0x00ff000018ff7812 */ /* 0x000fe200078cc0ff */
[----:B------:R-:W-:Y:S02]  /*3610*/  FADD.FTZ R80, R80, R213 ;  /* 0x000000d550507221 */ /* 0x000fe40000010000 */
[----:B------:R-:W-:Y:S01]  /*3620*/  FADD.FTZ R172, R250, -R172 ;  /* 0x800000acfaac7221 */ /* 0x000fe20000010000 */
[----:B------:R-:W-:-:S03]  /*3630*/  @P5 HADD2.F32 R213, -RZ, R41.H0_H0 ;  /* 0x20000029ffd55230 */ /* 0x000fc60000004100 */
[----:B------:R-:W-:Y:S01]  /*3640*/  FMUL.FTZ R172, R4, R172 ;  /* 0x000000ac04ac7220 */ /* 0x000fe20000410000 */
[----:B------:R-:W-:-:S03]  /*3650*/  @P4 F2FP.PACK_AB R214, RZ, R214 ;  /* 0x000000d6ffd6423e */ /* 0x000fc600000000ff */
[----:B------:R-:W-:Y:S02]  /*3660*/  @P5 FADD.FTZ R172, R172, R213 ;  /* 0x000000d5acac5221 */ /* 0x000fe40000010000 */
[----:B------:R-:W-:Y:S01]  /*3670*/  FADD.FTZ R81, R81, R215 ;  /* 0x000000d751517221 */ /* 0x000fe20000010000 */
[----:B------:R-:W-:Y:S01]  /*3680*/  @P4 PRMT R168, R168, 0x5410, R214 ;  /* 0x00005410a8a84816 */ /* 0x000fe200000000d6 */
[----:B------:R-:W-:Y:S01]  /*3690*/  FMUL.FTZ R215, R172, R5 ;  /* 0x00000005acd77220 */ /* 0x000fe20000410000 */
[----:B------:R-:W-:Y:S01]  /*36a0*/  @P4 F2FP.PACK_AB R172, RZ, R172 ;  /* 0x000000acffac423e */ /* 0x000fe200000000ff */
[----:B------:R-:W-:Y:S01]  /*36b0*/  HFMA2.MMA R214, -RZ, RZ, 0, 0 ;  /* 0x00000000ffd67435 */ /* 0x000fe200000001ff */
[----:B------:R-:W-:Y:S01]  /*36c0*/  @P6 HADD2.F32 R213, -RZ, R173.H0_H0 ;  /* 0x200000adffd56230 */ /* 0x000fe20000004100 */
[----:B------:R-:W-:Y:S01]  /*36d0*/  FMUL.FTZ R215, R215, c[0x0][0x1e8] ;  /* 0x00007a00d7d77a20 */ /* 0x000fe20000410000 */
[----:B------:R-:W-:Y:S01]  /*36e0*/  @P4 PRMT R169, R172, 0x7610, R169 ;  /* 0x00007610aca94816 */ /* 0x000fe200000000a9 */
[----:B------:R-:W-:-:S02]  /*36f0*/  FFMA.FTZ R172, R196, R179, R216 ;  /* 0x000000b3c4ac7223 */ /* 0x000fc400000100d8 */
[----:B------:R-:W-:Y:S01]  /*3700*/  @P6 FMUL.FTZ R214, R215, R213 ;  /* 0x000000d5d7d66220 */ /* 0x000fe20000410000 */
[----:B------:R-:W-:Y:S01]  /*3710*/  MOV R213, RZ ;  /* 0x000000ff00d57202 */ /* 0x000fe20000000f00 */
[----:B------:R-:W-:Y:S02]  /*3720*/  FADD.FTZ R172, R249, -R172 ;  /* 0x800000acf9ac7221 */ /* 0x000fe40000010000 */
[----:B----4-:R-:W-:Y:S01]  /*3730*/  @P6 FMUL.FTZ R213, R252, R215 ;  /* 0x000000d7fcd56220 */ /* 0x010fe20000410000 */
[----:B------:R-:W-:Y:S01]  /*3740*/  LOP3.LUT P6, RZ, R24, 0xff000000, RZ, 0xc0, !PT ;  /* 0xff00000018ff7812 */ /* 0x000fe200078cc0ff */
[----:B------:R-:W-:Y:S01]  /*3750*/  FADD.FTZ R82, R82, R214 ;  /* 0x000000d652527221 */ /* 0x000fe20000010000 */
[----:B------:R-:W-:Y:S01]  /*3760*/  @P5 HADD2.F32 R214, -RZ, R41.H1_H1 ;  /* 0x30000029ffd65230 */ /* 0x000fe20000004100 */
[----:B------:R-:W-:Y:S01]  /*3770*/  FMUL.FTZ R172, R4, R172 ;  /* 0x000000ac04ac7220 */ /* 0x000fe20000410000 */
[----:B------:R-:W3:Y:S03]  /*3780*/  LDL R252, [R1+0x88] ;  /* 0x0000880001fc7983 */ /* 0x000ee60000100800 */
[----:B------:R-:W-:-:S04]  /*3790*/  @P5 FADD.FTZ R172, R172, R214 ;  /* 0x000000d6acac5221 */ /* 0x000fc80000010000 */
[----:B------:R-:W-:Y:S02]  /*37a0*/  FMUL.FTZ R215, R172, R5 ;  /* 0x00000005acd77220 */ /* 0x000fe40000410000 */
[----:B------:R-:W-:Y:S02]  /*37b0*/  @P6 HADD2.F32 R214, -RZ, R173.H1_H1 ;  /* 0x300000adffd66230 */ /* 0x000fe40000004100 */
[----:B------:R-:W-:Y:S01]  /*37c0*/  FMUL.FTZ R173, R215, c[0x0][0x1e8] ;  /* 0x00007a00d7ad7a20 */ /* 0x000fe20000410000 */
[----:B------:R-:W-:-:S06]  /*37d0*/  HFMA2.MMA R215, -RZ, RZ, 0, 0 ;  /* 0x00000000ffd77435 */ /* 0x000fcc00000001ff */
[----:B------:R-:W-:Y:S01]  /*37e0*/  @P6 FMUL.FTZ R215, R173, R214 ;  /* 0x000000d6add76220 */ /* 0x000fe20000410000 */
[----:B------:R-:W-:Y:S01]  /*37f0*/  MOV R214, RZ ;  /* 0x000000ff00d67202 */ /* 0x000fe20000000f00 */
[----:B--2---:R-:W-:Y:S02]  /*3800*/  @P6 FMUL.FTZ R214, R0, R173 ;  /* 0x000000ad00d66220 */ /* 0x004fe40000410000 */
[----:B------:R-:W2:Y:S01]  /*3810*/  LDL R0, [R1+0x8c] ;  /* 0x00008c0001007983 */ /* 0x000ea20000100800 */
[----:B------:R-:W-:-:S04]  /*3820*/  @P4 F2FP.PACK_AB R172, RZ, R172 ;  /* 0x000000acffac423e */ /* 0x000fc800000000ff */
[----:B------:R-:W-:Y:S01]  /*3830*/  @P4 PRMT R169, R169, 0x5410, R172 ;  /* 0x00005410a9a94816 */ /* 0x000fe200000000ac */
[----:B------:R-:W-:-:S04]  /*3840*/  FFMA.FTZ R172, R195, R179, R216 ;  /* 0x000000b3c3ac7223 */ /* 0x000fc800000100d8 */
[----:B------:R-:W-:-:S04]  /*3850*/  FADD.FTZ R172, R248, -R172 ;  /* 0x800000acf8ac7221 */ /* 0x000fc80000010000 */
[----:B------:R-:W-:Y:S01]  /*3860*/  FMUL.FTZ R173, R4, R172 ;  /* 0x000000ac04ad7220 */ /* 0x000fe20000410000 */
[----:B------:R-:W-:Y:S01]  /*3870*/  @P5 HADD2.F32 R172, -RZ, R42.H0_H0 ;  /* 0x2000002affac5230 */ /* 0x000fe20000004100 */
[----:B------:R-:W-:-:S04]  /*3880*/  LOP3.LUT P6, RZ, R25, 0xff, RZ, 0xc0, !PT ;  /* 0x000000ff19ff7812 */ /* 0x000fc800078cc0ff */
[----:B------:R-:W-:-:S05]  /*3890*/  @P5 FADD.FTZ R173, R173, R172 ;  /* 0x000000acadad5221 */ /* 0x000fca0000010000 */
[----:B------:R-:W-:Y:S01]  /*38a0*/  @P4 F2FP.PACK_AB R172, RZ, R173 ;  /* 0x000000adffac423e */ /* 0x000fe200000000ff */
[----:B------:R-:W-:-:S03]  /*38b0*/  FMUL.FTZ R173, R173, R5 ;  /* 0x00000005adad7220 */ /* 0x000fc60000410000 */
[----:B------:R-:W-:Y:S01]  /*38c0*/  @P4 PRMT R170, R172, 0x7610, R170 ;  /* 0x00007610acaa4816 */ /* 0x000fe200000000aa */
[----:B------:R-:W-:Y:S01]  /*38d0*/  FMUL.FTZ R172, R173, c[0x0][0x1e8] ;  /* 0x00007a00adac7a20 */ /* 0x000fe20000410000 */
[----:B------:R-:W-:Y:S01]  /*38e0*/  HFMA2.MMA R173, -RZ, RZ, 0, 0 ;  /* 0x00000000ffad7435 */ /* 0x000fe200000001ff */
[----:B------:R-:W-:Y:S01]  /*38f0*/  FADD.FTZ R83, R83, R215 ;  /* 0x000000d753537221 */ /* 0x000fe20000010000 */
[----:B------:R-:W-:-:S05]  /*3900*/  @P6 HADD2.F32 R215, -RZ, R174.H0_H0 ;  /* 0x200000aeffd76230 */ /* 0x000fca0000004100 */
        /* <DEDUP_REMOVED lines=8> */
[----:B------:R-:W-:Y:S01]  /*3990*/  @P5 HADD2.F32 R172, -RZ, R42.H1_H1 ;  /* 0x3000002affac5230 */ /* 0x000fe20000004100 */
[----:B------:R-:W-:-:S04]  /*39a0*/  LOP3.LUT P6, RZ, R25, 0xff00, RZ, 0xc0, !PT ;  /* 0x0000ff0019ff7812 */ /* 0x000fc800078cc0ff */
[----:B------:R-:W-:-:S05]  /*39b0*/  @P5 FADD.FTZ R173, R173, R172 ;  /* 0x000000acadad5221 */ /* 0x000fca0000010000 */
[----:B------:R-:W-:-:S04]  /*39c0*/  @P4 F2FP.PACK_AB R172, RZ, R173 ;  /* 0x000000adffac423e */ /* 0x000fc800000000ff */
[----:B------:R-:W-:Y:S01]  /*39d0*/  @P4 PRMT R170, R170, 0x5410, R172 ;  /* 0x00005410aaaa4816 */ /* 0x000fe200000000ac */
[----:B------:R-:W-:Y:S01]  /*39e0*/  FMUL.FTZ R172, R173, R5 ;  /* 0x00000005adac7220 */ /* 0x000fe20000410000 */
[----:B------:R-:W-:Y:S01]  /*39f0*/  HFMA2.MMA R173, -RZ, RZ, 0, 0 ;  /* 0x00000000ffad7435 */ /* 0x000fe200000001ff */
[----:B------:R-:W-:Y:S02]  /*3a00*/  @P6 HADD2.F32 R174, -RZ, R174.H1_H1 ;  /* 0x300000aeffae6230 */ /* 0x000fe40000004100 */
[----:B------:R-:W-:-:S04]  /*3a10*/  FMUL.FTZ R172, R172, c[0x0][0x1e8] ;  /* 0x00007a00acac7a20 */ /* 0x000fc80000410000 */
[----:B------:R-:W-:-:S04]  /*3a20*/  @P6 FMUL.FTZ R173, R172, R174 ;  /* 0x000000aeacad6220 */ /* 0x000fc80000410000 */
[----:B------:R-:W-:Y:S02]  /*3a30*/  FADD.FTZ R77, R77, R173 ;  /* 0x000000ad4d4d7221 */ /* 0x000fe40000010000 */
[-CC-:B------:R-:W-:Y:S01]  /*3a40*/  FFMA.FTZ R173, R193, R179.reuse, R216.reuse ;  /* 0x000000b3c1ad7223 */ /* 0x180fe200000100d8 */
[----:B------:R-:W-:Y:S01]  /*3a50*/  MOV R174, RZ ;  /* 0x000000ff00ae7202 */ /* 0x000fe20000000f00 */
[----:B---3--:R-:W-:Y:S02]  /*3a60*/  @P6 FMUL.FTZ R174, R252, R172 ;  /* 0x000000acfcae6220 */ /* 0x008fe40000410000 */
[----:B------:R-:W-:Y:S02]  /*3a70*/  FADD.FTZ R173, R246, -R173 ;  /* 0x800000adf6ad7221 */ /* 0x000fe40000010000 */
[----:B------:R-:W-:Y:S02]  /*3a80*/  FFMA.FTZ R172, R245, R179, R216 ;  /* 0x000000b3f5ac7223 */ /* 0x000fe400000100d8 */
[----:B------:R-:W-:Y:S01]  /*3a90*/  FMUL.FTZ R216, R4, R173 ;  /* 0x000000ad04d87220 */ /* 0x000fe20000410000 */
[----:B------:R-:W-:Y:S01]  /*3aa0*/  @P5 HADD2.F32 R173, -RZ, R43.H0_H0 ;  /* 0x2000002bffad5230 */ /* 0x000fe20000004100 */
[----:B------:R-:W-:-:S04]  /*3ab0*/  FADD.FTZ R172, R244, -R172 ;  /* 0x800000acf4ac7221 */ /* 0x000fc80000010000 */
[----:B------:R-:W-:Y:S01]  /*3ac0*/  @P5 FADD.FTZ R216, R216, R173 ;  /* 0x000000add8d85221 */ /* 0x000fe20000010000 */
[----:B------:R-:W-:Y:S01]  /*3ad0*/  @P5 HADD2.F32 R173, -RZ, R43.H1_H1 ;  /* 0x3000002bffad5230 */ /* 0x000fe20000004100 */
[----:B------:R-:W-:-:S04]  /*3ae0*/  FMUL.FTZ R172, R4, R172 ;  /* 0x000000ac04ac7220 */ /* 0x000fc80000410000 */
[----:B------:R-:W-:Y:S01]  /*3af0*/  @P5 FADD.FTZ R172, R172, R173 ;  /* 0x000000adacac5221 */ /* 0x000fe20000010000 */
[----:B------:R-:W-:Y:S02]  /*3b00*/  LOP3.LUT P5, RZ, R25, 0xff0000, RZ, 0xc0, !PT ;  /* 0x00ff000019ff7812 */ /* 0x000fe400078ac0ff */
[----:B------:R-:W-:-:S04]  /*3b10*/  @P4 F2FP.PACK_AB R173, RZ, R216 ;  /* 0x000000d8ffad423e */ /* 0x000fc800000000ff */
[----:B------:R-:W-:Y:S01]  /*3b20*/  @P4 PRMT R171, R173, 0x7610, R171 ;  /* 0x00007610adab4816 */ /* 0x000fe200000000ab */
[----:B------:R-:W-:Y:S01]  /*3b30*/  FMUL.FTZ R173, R216, R5 ;  /* 0x00000005d8ad7220 */ /* 0x000fe20000410000 */
[----:B------:R-:W-:-:S03]  /*3b40*/  HFMA2.MMA R216, -RZ, RZ, 0, 0 ;  /* 0x00000000ffd87435 */ /* 0x000fc600000001ff */
[----:B------:R-:W-:Y:S02]  /*3b50*/  FMUL.FTZ R173, R173, c[0x0][0x1e8] ;  /* 0x00007a00adad7a20 */ /* 0x000fe40000410000 */
[----:B------:R-:W-:-:S05]  /*3b60*/  @P5 HADD2.F32 R252, -RZ, R175.H0_H0 ;  /* 0x200000affffc5230 */ /* 0x000fca0000004100 */
[----:B------:R-:W-:Y:S02]  /*3b70*/  @P5 FMUL.FTZ R216, R173, R252 ;  /* 0x000000fcadd85220 */ /* 0x000fe40000410000 */
[----:B------:R-:W2:Y:S02]  /*3b80*/  LDL R252, [R1+0x84] ;  /* 0x0000840001fc7983 */ /* 0x000ea40000100800 */
[----:B------:R-:W-:Y:S01]  /*3b90*/  FADD.FTZ R78, R78, R216 ;  /* 0x000000d84e4e7221 */ /* 0x000fe20000010000 */
[----:B------:R-:W-:Y:S01]  /*3ba0*/  MOV R216, RZ ;  /* 0x000000ff00d87202 */ /* 0x000fe20000000f00 */
[----:B--2---:R-:W-:Y:S01]  /*3bb0*/  @P5 FMUL.FTZ R216, R252, R173 ;  /* 0x000000adfcd85220 */ /* 0x004fe20000410000 */
[----:B------:R-:W-:Y:S02]  /*3bc0*/  LOP3.LUT P5, RZ, R25, 0xff000000, RZ, 0xc0, !PT ;  /* 0xff00000019ff7812 */ /* 0x000fe400078ac0ff */
[----:B------:R-:W-:Y:S01]  /*3bd0*/  @P4 F2FP.PACK_AB R173, RZ, R172 ;  /* 0x000000acffad423e */ /* 0x000fe200000000ff */
[----:B------:R-:W-:-:S03]  /*3be0*/  FMUL.FTZ R172, R172, R5 ;  /* 0x00000005acac7220 */ /* 0x000fc60000410000 */
[----:B------:R-:W-:Y:S01]  /*3bf0*/  @P4 PRMT R171, R171, 0x5410, R173 ;  /* 0x00005410abab4816 */ /* 0x000fe200000000ad */
[----:B------:R-:W-:Y:S01]  /*3c00*/  HFMA2.MMA R173, -RZ, RZ, 0, 0 ;  /* 0x00000000ffad7435 */ /* 0x000fe200000001ff */
[----:B------:R-:W-:-:S05]  /*3c10*/  FMUL.FTZ R172, R172, c[0x0][0x1e8] ;  /* 0x00007a00acac7a20 */ /* 0x000fca0000410000 */
[----:B------:R-:W-:-:S05]  /*3c20*/  @P5 HADD2.F32 R175, -RZ, R175.H1_H1 ;  /* 0x300000afffaf5230 */ /* 0x000fca0000004100 */
[----:B------:R-:W-:-:S04]  /*3c30*/  @P5 FMUL.FTZ R173, R172, R175 ;  /* 0x000000afacad5220 */ /* 0x000fc80000410000 */
[----:B------:R-:W-:Y:S02]  /*3c40*/  FADD.FTZ R79, R79, R173 ;  /* 0x000000ad4f4f7221 */ /* 0x000fe40000010000 */
[----:B------:R-:W2:Y:S01]  /*3c50*/  LDL R173, [R1+0x80] ;  /* 0x0000800001ad7983 */ /* 0x000ea20000100800 */
[----:B------:R-:W-:Y:S01]  /*3c60*/  HFMA2.MMA R175, -RZ, RZ, 0, 0 ;  /* 0x00000000ffaf7435 */ /* 0x000fe200000001ff */
[----:B------:R-:W-:Y:S02]  /*3c70*/  MOV R252, 0x10 ;  /* 0x0000001000fc7802 */ /* 0x000fe40000000f00 */
[----:B------:R-:W-:-:S03]  /*3c80*/  F2FP.PACK_AB R174, R174, R215 ;  /* 0x000000d7aeae723e */ /* 0x000fc600000000ff */
[----:B--2---:R-:W-:Y:S02]  /*3c90*/  @P5 FMUL.FTZ R175, R173, R172 ;  /* 0x000000acadaf5220 */ /* 0x004fe40000410000 */
[----:B------:R-:W-:-:S03]  /*3ca0*/  @P4 IMAD.WIDE.U32 R172, R2, R252, c[0x0][0x258] ;  /* 0x0000960002ac4625 */ /* 0x000fc600078e00fc */
[----:B------:R-:W-:Y:S02]  /*3cb0*/  F2FP.PACK_AB R175, R175, R216 ;  /* 0x000000d8afaf723e */ /* 0x000fe400000000ff */
[----:B------:R1:W-:Y:S02]  /*3cc0*/  @P4 STG.E.128 [R172.64], R168 ;  /* 0x000000a8ac004986 */ /* 0x0003e4000c101d04 */
[----:B-1----:R-:W-:Y:S01]  /*3cd0*/  F2FP.PACK_AB R172, R177, R176 ;  /* 0x000000b0b1ac723e */ /* 0x002fe200000000ff */
[----:B------:R-:W-:Y:S01]  /*3ce0*/  IMAD.WIDE.U32 R176, R2, R252, c[0x0][0x248] ;  /* 0x0000920002b07625 */ /* 0x000fe200078e00fc */
[----:B------:R-:W-:-:S05]  /*3cf0*/  F2FP.PACK_AB R173, R214, R213 ;  /* 0x000000d5d6ad723e */ /* 0x000fca00000000ff */
[----:B------:R0:W-:Y:S01]  /*3d00*/  STG.E.128 [R176.64], R172 ;  /* 0x000000acb0007986 */ /* 0x0001e2000c101d04 */
[----:B------:R-:W-:-:S03]  /*3d10*/  IADD3 R2, R2, 0x20, RZ ;  /* 0x0000002002027810 */ /* 0x000fc60007ffe0ff */
.L_x_2748:
[----:B------:R-:W-:Y:S05]  /*3d20*/  BSYNC B1 ;  /* 0x0000000000017941 */ /* 0x000fea0003800000 */
.L_x_2747:
[----:B------:R-:W-:Y:S01]  /*3d30*/  BSSY B1, `(.L_x_2749) ;  /* 0x00000a2000017945 */ /* 0x000fe20003800000 */
[----:B------:R-:W-:Y:S05]  /*3d40*/  @!P1 BRA `(.L_x_2750) ;  /* 0x00000a0000009947 */ /* 0x000fea0003800000 */
[----:B0-----:R-:W-:Y:S01]  /*3d50*/  HFMA2.MMA R172, -RZ, RZ, 0, 9.5367431640625e-07 ;  /* 0x00000010ffac7435 */ /* 0x001fe200000001ff */
[----:B-1----:R-:W2:Y:S01]  /*3d60*/  LDL R215, [R1+0x7c] ;  /* 0x00007c0001d77983 */ /* 0x002ea20000100800 */
[----:B------:R-:W0:Y:S03]  /*3d70*/  LDC.U8 R176, c[0x0][0x1f0] ;  /* 0x00007c00ffb07b82 */ /* 0x000e260000000000 */
[----:B-----5:R1:W-:Y:S01]  /*3d80*/  STL [R1+0x140], R0 ;  /* 0x0001400001007387 */ /* 0x0203e20000100800 */
[----:B------:R-:W-:Y:S01]  /*3d90*/  ISETP.NE.U32.AND P5, PT, RZ, c[0x0][0x218], PT ;  /* 0x00008600ff007a0c */ /* 0x000fe20003fa5070 */
[----:B------:R-:W-:Y:S02]  /*3da0*/  HFMA2.MMA R213, -RZ, RZ, 0, 0 ;  /* 0x00000000ffd57435 */ /* 0x000fe400000001ff */
[----:B------:R-:W3:Y:S01]  /*3db0*/  LDL R252, [R1+0x74] ;  /* 0x0000740001fc7983 */ /* 0x000ee20000100800 */
[----:B------:R-:W-:-:S03]  /*3dc0*/  IMAD.WIDE.U32 R172, R2, R172, c[0x0][0x170] ;  /* 0x00005c0002ac7625 */ /* 0x000fc600078e00ac */
[----:B-1----:R-:W4:Y:S04]  /*3dd0*/  LDL R0, [R1+0x78] ;  /* 0x0000780001007983 */ /* 0x002f280000100800 */
        /* <DEDUP_REMOVED lines=13> */
[----:B------:R-:W-:Y:S01]  /*3eb0*/  LOP3.LUT P6, RZ, R22, 0xff00, RZ, 0xc0, !PT ;  /* 0x0000ff0016ff7812 */ /* 0x000fe200078cc0ff */
[----:B--2---:R-:W-:-:S05]  /*3ec0*/  @P4 HADD2.F32 R176, -RZ, R172.H0_H0 ;  /* 0x200000acffb04230 */ /* 0x004fca0000004100 */
        /* <DEDUP_REMOVED lines=18> */
[----:B----4-:R-:W-:Y:S02]  /*3ff0*/  @P6 FMUL.FTZ R177, R0, R172 ;  /* 0x000000ac00b16220 */ /* 0x010fe40000410000 */
        /* <DEDUP_REMOVED lines=12> */
[----:B------:R-:W-:Y:S01]  /*40c0*/  HFMA2.MMA R214, -RZ, RZ, 0, 0 ;  /* 0x00000000ffd67435 */ /* 0x000fe200000001ff */
[----:B------:R-:W-:Y:S02]  /*40d0*/  @P6 HADD2.F32 R213, -RZ, R173.H0_H0 ;  /* 0x200000adffd56230 */ /* 0x000fe40000004100 */
[----:B------:R-:W-:Y:S01]  /*40e0*/  FMUL.FTZ R215, R215, c[0x0][0x1e8] ;  /* 0x00007a00d7d77a20 */ /* 0x000fe20000410000 */
[----:B------:R-:W-:-:S03]  /*40f0*/  @P4 F2FP.PACK_AB R172, RZ, R172 ;  /* 0x000000acffac423e */ /* 0x000fc600000000ff */
[----:B------:R-:W-:Y:S01]  /*4100*/  @P6 FMUL.FTZ R214, R215, R213 ;  /* 0x000000d5d7d66220 */ /* 0x000fe20000410000 */
[----:B------:R-:W-:Y:S01]  /*4110*/  MOV R213, RZ ;  /* 0x000000ff00d57202 */ /* 0x000fe20000000f00 */
[----:B---3--:R-:W-:Y:S02]  /*4120*/  @P6 FMUL.FTZ R213, R252, R215 ;  /* 0x000000d7fcd56220 */ /* 0x008fe40000410000 */
[----:B------:R-:W3:Y:S01]  /*4130*/  LDL R252, [R1+0x6c] ;  /* 0x00006c0001fc7983 */ /* 0x000ee20000100800 */
[----:B------:R-:W-:Y:S01]  /*4140*/  @P4 PRMT R169, R172, 0x7610, R169 ;  /* 0x00007610aca94816 */ /* 0x000fe200000000a9 */
[----:B------:R-:W-:Y:S01]  /*4150*/  FFMA.FTZ R172, R190, R179, R216 ;  /* 0x000000b3beac7223 */ /* 0x000fe200000100d8 */
[----:B------:R-:W-:Y:S01]  /*4160*/  LOP3.LUT P6, RZ, R22, 0xff000000, RZ, 0xc0, !PT ;  /* 0xff00000016ff7812 */ /* 0x000fe200078cc0ff */
[----:B------:R-:W-:Y:S02]  /*4170*/  FADD.FTZ R74, R74, R214 ;  /* 0x000000d64a4a7221 */ /* 0x000fe40000010000 */
[----:B------:R-:W-:Y:S01]  /*4180*/  FADD.FTZ R172, R240, -R172 ;  /* 0x800000acf0ac7221 */ /* 0x000fe20000010000 */
[----:B------:R-:W-:-:S03]  /*4190*/  @P5 HADD2.F32 R214, -RZ, R37.H1_H1 ;  /* 0x30000025ffd65230 */ /* 0x000fc60000004100 */
[----:B------:R-:W-:-:S04]  /*41a0*/  FMUL.FTZ R172, R4, R172 ;  /* 0x000000ac04ac7220 */ /* 0x000fc80000410000 */
[----:B------:R-:W-:-:S04]  /*41b0*/  @P5 FADD.FTZ R172, R172, R214 ;  /* 0x000000d6acac5221 */ /* 0x000fc80000010000 */
[----:B------:R-:W-:Y:S01]  /*41c0*/  FMUL.FTZ R215, R172, R5 ;  /* 0x00000005acd77220 */ /* 0x000fe20000410000 */
[----:B------:R-:W-:-:S03]  /*41d0*/  @P6 HADD2.F32 R214, -RZ, R173.H1_H1 ;  /* 0x300000adffd66230 */ /* 0x000fc60000004100 */
[----:B------:R-:W-:Y:S01]  /*41e0*/  FMUL.FTZ R173, R215, c[0x0][0x1e8] ;  /* 0x00007a00d7ad7a20 */ /* 0x000fe20000410000 */
[----:B------:R-:W-:-:S06]  /*41f0*/  HFMA2.MMA R215, -RZ, RZ, 0, 0 ;  /* 0x00000000ffd77435 */ /* 0x000fcc00000001ff */
[----:B------:R-:W-:Y:S01]  /*4200*/  @P6 FMUL.FTZ R215, R173, R214 ;  /* 0x000000d6add76220 */ /* 0x000fe20000410000 */
[----:B------:R-:W-:Y:S02]  /*4210*/  MOV R214, RZ ;  /* 0x000000ff00d67202 */ /* 0x000fe40000000f00 */
[----:B------:R-:W-:-:S04]  /*4220*/  @P4 F2FP.PACK_AB R172, RZ, R172 ;  /* 0x000000acffac423e */ /* 0x000fc800000000ff */
[----:B------:R-:W-:Y:S01]  /*4230*/  @P4 PRMT R169, R169, 0x5410, R172 ;  /* 0x00005410a9a94816 */ /* 0x000fe200000000ac */
[----:B------:R-:W-:Y:S02]  /*4240*/  FFMA.FTZ R172, R189, R179, R216 ;  /* 0x000000b3bdac7223 */ /* 0x000fe400000100d8 */
[----:B--2---:R-:W-:Y:S02]  /*4250*/  @P6 FMUL.FTZ R214, R0, R173 ;  /* 0x000000ad00d66220 */ /* 0x004fe40000410000 */
[----:B------:R-:W2:Y:S01]  /*4260*/  LDL R0, [R1+0x68] ;  /* 0x0000680001007983 */ /* 0x000ea20000100800 */
        /* <DEDUP_REMOVED lines=13> */
[----:B------:R-:W-:Y:S01]  /*4340*/  MOV R215, RZ ;  /* 0x000000ff00d77202 */ /* 0x000fe20000000f00 */
[----:B---3--:R-:W-:Y:S02]  /*4350*/  @P6 FMUL.FTZ R215, R252, R172 ;  /* 0x000000acfcd76220 */ /* 0x008fe40000410000 */
[----:B------:R-:W-:-:S04]  /*4360*/  FFMA.FTZ R172, R8, R179, R216 ;  /* 0x000000b308ac7223 */ /* 0x000fc800000100d8 */
[----:B------:R-:W-:Y:S02]  /*4370*/  FADD.FTZ R172, R238, -R172 ;  /* 0x800000aceeac7221 */ /* 0x000fe40000010000 */
[----:B------:R-:W-:Y:S02]  /*4380*/  FADD.FTZ R68, R68, R173 ;  /* 0x000000ad44447221 */ /* 0x000fe40000010000 */
        /* <DEDUP_REMOVED lines=10> */
[----:B------:R-:W-:Y:S01]  /*4430*/  @P6 FMUL.FTZ R173, R172, R174 ;  /* 0x000000aeacad6220 */ /* 0x000fe20000410000 */
[----:B------:R-:W-:-:S03]  /*4440*/  MOV R174, RZ ;  /* 0x000000ff00ae7202 */ /* 0x000fc60000000f00 */
[----:B------:R-:W-:Y:S02]  /*4450*/  FADD.FTZ R69, R69, R173 ;  /* 0x000000ad45457221 */ /* 0x000fe40000010000 */
[----:B------:R-:W-:-:S04]  /*4460*/  FFMA.FTZ R173, R9, R179, R216 ;  /* 0x000000b309ad7223 */ /* 0x000fc800000100d8 */
[----:B------:R-:W-:Y:S02]  /*4470*/  FADD.FTZ R173, R237, -R173 ;  /* 0x800000adedad7221 */ /* 0x000fe40000010000 */
[----:B--2---:R-:W-:Y:S02]  /*4480*/  @P6 FMUL.FTZ R174, R0, R172 ;  /* 0x000000ac00ae6220 */ /* 0x004fe40000410000 */
[----:B------:R-:W2:Y:S01]  /*4490*/  LDL R0, [R1+0x64] ;  /* 0x0000640001007983 */ /* 0x000ea20000100800 */
        /* <DEDUP_REMOVED lines=16> */
[----:B------:R-:W3:Y:S02]  /*45a0*/  LDL R252, [R1+0x60] ;  /* 0x0000600001fc7983 */ /* 0x000ee40000100800 */
[----:B------:R-:W-:Y:S01]  /*45b0*/  FADD.FTZ R70, R70, R216 ;  /* 0x000000d846467221 */ /* 0x000fe20000010000 */
[----:B------:R-:W-:Y:S01]  /*45c0*/  MOV R216, RZ ;  /* 0x000000ff00d87202 */ /* 0x000fe20000000f00 */
[----:B--2---:R-:W-:Y:S02]  /*45d0*/  @P5 FMUL.FTZ R216, R0, R173 ;  /* 0x000000ad00d85220 */ /* 0x004fe40000410000 */
[----:B------:R0:W5:Y:S01]  /*45e0*/  LDL.LU R0, [R1+0x140] ;  /* 0x0001400001007983 */ /* 0x0001620000300800 */
[----:B------:R-:W-:Y:S02]  /*45f0*/  LOP3.LUT P5, RZ, R23, 0xff000000, RZ, 0xc0, !PT ;  /* 0xff00000017ff7812 */ /* 0x000fe400078ac0ff */
[----:B------:R-:W-:Y:S01]  /*4600*/  @P4 F2FP.PACK_AB R173, RZ, R172 ;  /* 0x000000acffad423e */ /* 0x000fe200000000ff */
[----:B------:R-:W-:-:S03]  /*4610*/  FMUL.FTZ R172, R172, R5 ;  /* 0x00000005acac7220 */ /* 0x000fc60000410000 */
[----:B------:R-:W-:Y:S01]  /*4620*/  @P4 PRMT R171, R171, 0x5410, R173 ;  /* 0x00005410abab4816 */ /* 0x000fe200000000ad */
[----:B------:R-:W-:Y:S01]  /*4630*/  HFMA2.MMA R173, -RZ, RZ, 0, 0 ;  /* 0x00000000ffad7435 */ /* 0x000fe200000001ff */
[----:B------:R-:W-:-:S05]  /*4640*/  FMUL.FTZ R172, R172, c[0x0][0x1e8] ;  /* 0x00007a00acac7a20 */ /* 0x000fca0000410000 */
[----:B------:R-:W-:-:S05]  /*4650*/  @P5 HADD2.F32 R175, -RZ, R175.H1_H1 ;  /* 0x300000afffaf5230 */ /* 0x000fca0000004100 */
[----:B------:R-:W-:Y:S01]  /*4660*/  @P5 FMUL.FTZ R173, R172, R175 ;  /* 0x000000afacad5220 */ /* 0x000fe20000410000 */
[----:B------:R-:W-:-:S03]  /*4670*/  MOV R175, RZ ;  /* 0x000000ff00af7202 */ /* 0x000fc60000000f00 */
[----:B------:R-:W-:Y:S02]  /*4680*/  FADD.FTZ R71, R71, R173 ;  /* 0x000000ad47477221 */ /* 0x000fe40000010000 */
[----:B---3--:R-:W-:Y:S01]  /*4690*/  @P5 FMUL.FTZ R175, R252, R172 ;  /* 0x000000acfcaf5220 */ /* 0x008fe20000410000 */
[----:B------:R-:W-:-:S04]  /*46a0*/  @P4 LEA R172, P5, R2, c[0x0][0x258], 0x4 ;  /* 0x0000960002ac4a11 */ /* 0x000fc800078a20ff */
[----:B------:R-:W-:-:S05]  /*46b0*/  @P4 LEA.HI.X R173, R2, c[0x0][0x25c], RZ, 0x4, P5 ;  /* 0x0000970002ad4a11 */ /* 0x000fca00028f24ff */
[----:B------:R1:W-:Y:S01]  /*46c0*/  @P4 STG.E.128 [R172.64], R168 ;  /* 0x000000a8ac004986 */ /* 0x0003e2000c101d04 */
[----:B------:R-:W-:Y:S02]  /*46d0*/  F2FP.PACK_AB R175, R175, R216 ;  /* 0x000000d8afaf723e */ /* 0x000fe400000000ff */
[----:B------:R-:W-:Y:S02]  /*46e0*/  F2FP.PACK_AB R174, R174, R215 ;  /* 0x000000d7aeae723e */ /* 0x000fe400000000ff */
[----:B-1----:R-:W-:Y:S02]  /*46f0*/  F2FP.PACK_AB R172, R177, R176 ;  /* 0x000000b0b1ac723e */ /* 0x002fe400000000ff */
[----:B------:R-:W-:Y:S02]  /*4700*/  LEA R176, P4, R2, c[0x0][0x248], 0x4 ;  /* 0x0000920002b07a11 */ /* 0x000fe400078820ff */
[----:B------:R-:W-:Y:S02]  /*4710*/  F2FP.PACK_AB R173, R214, R213 ;  /* 0x000000d5d6ad723e */ /* 0x000fe400000000ff */
[----:B------:R-:W-:-:S05]  /*4720*/  LEA.HI.X R177, R2, c[0x0][0x24c], RZ, 0x4, P4 ;  /* 0x0000930002b17a11 */ /* 0x000fca00020f24ff */
[----:B------:R0:W-:Y:S01]  /*4730*/  STG.E.128 [R176.64], R172 ;  /* 0x000000acb0007986 */ /* 0x0001e2000c101d04 */
[----:B------:R-:W-:-:S03]  /*4740*/  IADD3 R2, R2, 0x20, RZ ;  /* 0x0000002002027810 */ /* 0x000fc60007ffe0ff */
.L_x_2750:
[----:B------:R-:W-:Y:S05]  /*4750*/  BSYNC B1 ;  /* 0x0000000000017941 */ /* 0x000fea0003800000 */
.L_x_2749:
        /* <DEDUP_REMOVED lines=162> */
.L_x_2752:
[----:B------:R-:W-:Y:S05]  /*5180*/  BSYNC B1 ;  /* 0x0000000000017941 */ /* 0x000fea0003800000 */
.L_x_2751:
        /* <DEDUP_REMOVED lines=162> */
.L_x_2754:
[----:B------:R-:W-:Y:S05]  /*5bb0*/  BSYNC B1 ;  /* 0x0000000000017941 */ /* 0x000fea0003800000 */
.L_x_2753:
        /* <DEDUP_REMOVED lines=15> */
[----:B-----5:R-:W-:Y:S02]  /*5cb0*/  FSEL R213, R178, RZ, !P4 ;  /* 0x000000ffb2d57208 */ /* 0x020fe40006000000 */
        /* <DEDUP_REMOVED lines=9> */
[----:B--2---:R-:W-:-:S05]  /*5d50*/  @P4 HADD2.F32 R176, -RZ, R172.H0_H0 ;  /* 0x200000acffb04230 */ /* 0x004fca0000004100 */
        /* <DEDUP_REMOVED lines=10> */
[----:B------:R-:W-:-:S05]  /*5e00*/  @P5 HADD2.F32 R178, -RZ, R164.H1_H1 ;  /* 0x300000a4ffb25230 */ /* 0x000fca0000004100 */
[----:B------:R-:W-:Y:S02]  /*5e10*/  @P5 FADD.FTZ R177, R177, R178 ;  /* 0x000000b2b1b15221 */ /* 0x000fe40000010000 */
[----:B------:R-:W-:Y:S02]  /*5e20*/  @P4 F2FP.PACK_AB R214, RZ, R214 ;  /* 0x000000d6ffd6423e */ /* 0x000fe400000000ff */
[----:B------:R-:W-:Y:S02]  /*5e30*/  FMUL.FTZ R178, R177, R5 ;  /* 0x00000005b1b27220 */ /* 0x000fe40000410000 */
[----:B------:R-:W-:Y:S01]  /*5e40*/  @P4 PRMT R168, R214, 0x7610, R168 ;  /* 0x00007610d6a84816 */ /* 0x000fe200000000a8 */
[----:B------:R-:W-:Y:S01]  /*5e50*/  HFMA2.MMA R214, -RZ, RZ, 0, 0 ;  /* 0x00000000ffd67435 */ /* 0x000fe200000001ff */
[----:B------:R-:W-:Y:S01]  /*5e60*/  @P6 HADD2.F32 R172, -RZ, R172.H1_H1 ;  /* 0x300000acffac6230 */ /* 0x000fe20000004100 */
[----:B------:R-:W-:Y:S01]  /*5e70*/  FMUL.FTZ R178, R178, c[0x0][0x1e8] ;  /* 0x00007a00b2b27a20 */ /* 0x000fe20000410000 */
[----:B------:R-:W-:-:S03]  /*5e80*/  @P4 F2FP.PACK_AB R177, RZ, R177 ;  /* 0x000000b1ffb1423e */ /* 0x000fc600000000ff */
        /* <DEDUP_REMOVED lines=9> */
[----:B------:R-:W-:-:S05]  /*5f20*/  @P5 HADD2.F32 R177, -RZ, R165.H0_H0 ;  /* 0x200000a5ffb15230 */ /* 0x000fca0000004100 */
[----:B------:R-:W-:Y:S02]  /*5f30*/  @P5 FADD.FTZ R178, R178, R177 ;  /* 0x000000b1b2b25221 */ /* 0x000fe40000010000 */
[----:B------:R-:W-:-:S03]  /*5f40*/  FADD.FTZ R49, R49, R214 ;  /* 0x000000d631317221 */ /* 0x000fc60000010000 */
[----:B------:R-:W-:Y:S01]  /*5f50*/  @P4 F2FP.PACK_AB R177, RZ, R178 ;  /* 0x000000b2ffb1423e */ /* 0x000fe200000000ff */
[----:B------:R-:W-:Y:S01]  /*5f60*/  FMUL.FTZ R178, R178, R5 ;  /* 0x00000005b2b27220 */ /* 0x000fe20000410000 */
[----:B------:R-:W-:Y:S02]  /*5f70*/  HFMA2.MMA R214, -RZ, RZ, 0, 0 ;  /* 0x00000000ffd67435 */ /* 0x000fe400000001ff */
[----:B------:R-:W-:Y:S01]  /*5f80*/  @P4 PRMT R169, R177, 0x7610, R169 ;  /* 0x00007610b1a94816 */ /* 0x000fe200000000a9 */
[----:B------:R-:W-:Y:S01]  /*5f90*/  @P6 HADD2.F32 R177, -RZ, R173.H0_H0 ;  /* 0x200000adffb16230 */ /* 0x000fe20000004100 */
[----:B------:R-:W-:-:S04]  /*5fa0*/  FMUL.FTZ R178, R178, c[0x0][0x1e8] ;  /* 0x00007a00b2b27a20 */ /* 0x000fc80000410000 */
        /* <DEDUP_REMOVED lines=24> */
[----:B------:R-:W-:Y:S01]  /*6130*/  @P5 HADD2.F32 R178, -RZ, R166.H0_H0 ;  /* 0x200000a6ffb25230 */ /* 0x000fe20000004100 */
[----:B------:R-:W-:-:S04]  /*6140*/  LOP3.LUT P6, RZ, R183, 0xff, RZ, 0xc0, !PT ;  /* 0x000000ffb7ff7812 */ /* 0x000fc800078cc0ff */
[----:B------:R-:W-:-:S05]  /*6150*/  @P5 FADD.FTZ R214, R214, R178 ;  /* 0x000000b2d6d65221 */ /* 0x000fca0000010000 */
[----:B------:R-:W-:Y:S01]  /*6160*/  @P4 F2FP.PACK_AB R178, RZ, R214 ;  /* 0x000000d6ffb2423e */ /* 0x000fe200000000ff */
[----:B------:R-:W-:-:S03]  /*6170*/  FMUL.FTZ R214, R214, R5 ;  /* 0x00000005d6d67220 */ /* 0x000fc60000410000 */
[----:B------:R-:W-:Y:S01]  /*6180*/  @P4 PRMT R170, R178, 0x7610, R170 ;  /* 0x00007610b2aa4816 */ /* 0x000fe200000000aa */
[----:B------:R-:W-:Y:S01]  /*6190*/  HFMA2.MMA R178, -RZ, RZ, 0, 0 ;  /* 0x00000000ffb27435 */ /* 0x000fe200000001ff */
[----:B------:R-:W-:Y:S01]  /*61a0*/  @P6 HADD2.F32 R215, -RZ, R174.H0_H0 ;  /* 0x200000aeffd76230 */ /* 0x000fe20000004100 */
        /* <DEDUP_REMOVED lines=20> */
[----:B------:R-:W3:Y:S01]  /*62f0*/  LDL R215, [R1+0x8] ;  /* 0x0000080001d77983 */ /* 0x000ee20000100800 */
[----:B------:R-:W-:Y:S02]  /*6300*/  MOV R174, RZ ;  /* 0x000000ff00ae7202 */ /* 0x000fe40000000f00 */
[----:B------:R-:W-:Y:S02]  /*6310*/  F2FP.PACK_AB R173, R173, R177 ;  /* 0x000000b1adad723e */ /* 0x000fe400000000ff */
[----:B------:R-:W-:Y:S01]  /*6320*/  F2FP.PACK_AB R172, R172, R176 ;  /* 0x000000b0acac723e */ /* 0x000fe200000000ff */
[----:B---3--:R-:W-:Y:S02]  /*6330*/  @P6 FMUL.FTZ R174, R215, R214 ;  /* 0x000000d6d7ae6220 */ /* 0x008fe40000410000 */
[----:B------:R-:W-:-:S02]  /*6340*/  FFMA.FTZ R214, R206, R179, R213 ;  /* 0x000000b3ced67223 */ /* 0x000fc400000100d5 */
[----:B------:R-:W-:Y:S02]  /*6350*/  FFMA.FTZ R179, R204, R179, R213 ;  /* 0x000000b3ccb37223 */ /* 0x000fe400000100d5 */
[----:B------:R-:W-:Y:S02]  /*6360*/  FADD.FTZ R214, R205, -R214 ;  /* 0x800000d6cdd67221 */ /* 0x000fe40000010000 */
[----:B------:R-:W-:Y:S02]  /*6370*/  FADD.FTZ R179, R203, -R179 ;  /* 0x800000b3cbb37221 */ /* 0x000fe40000010000 */
[C---:B------:R-:W-:Y:S02]  /*6380*/  FMUL.FTZ R214, R4.reuse, R214 ;  /* 0x000000d604d67220 */ /* 0x040fe40000410000 */
[----:B------:R-:W-:Y:S01]  /*6390*/  FMUL.FTZ R179, R4, R179 ;  /* 0x000000b304b37220 */ /* 0x000fe20000410000 */
[----:B------:R-:W-:-:S05]  /*63a0*/  @P5 HADD2.F32 R4, -RZ, R167.H0_H0 ;  /* 0x200000a7ff045230 */ /* 0x000fca0000004100 */
[----:B------:R-:W-:Y:S01]  /*63b0*/  @P5 FADD.FTZ R214, R214, R4 ;  /* 0x00000004d6d65221 */ /* 0x000fe20000010000 */
[----:B------:R-:W-:-:S05]  /*63c0*/  @P5 HADD2.F32 R4, -RZ, R167.H1_H1 ;  /* 0x300000a7ff045230 */ /* 0x000fca0000004100 */
[----:B------:R-:W-:Y:S01]  /*63d0*/  @P5 FADD.FTZ R179, R179, R4 ;  /* 0x00000004b3b35221 */ /* 0x000fe20000010000 */
[----:B------:R-:W-:Y:S02]  /*63e0*/  LOP3.LUT P5, RZ, R183, 0xff0000, RZ, 0xc0, !PT ;  /* 0x00ff0000b7ff7812 */ /* 0x000fe400078ac0ff */
[----:B------:R-:W-:-:S04]  /*63f0*/  @P4 F2FP.PACK_AB R4, RZ, R214 ;  /* 0x000000d6ff04423e */ /* 0x000fc800000000ff */
[----:B------:R-:W-:Y:S02]  /*6400*/  @P4 PRMT R171, R4, 0x7610, R171 ;  /* 0x0000761004ab4816 */ /* 0x000fe400000000ab */
[----:B------:R-:W-:Y:S01]  /*6410*/  @P4 F2FP.PACK_AB R4, RZ, R179 ;  /* 0x000000b3ff04423e */ /* 0x000fe200000000ff */
[-C--:B------:R-:W-:Y:S02]  /*6420*/  FMUL.FTZ R214, R214, R5.reuse ;  /* 0x00000005d6d67220 */ /* 0x080fe40000410000 */
[----:B------:R-:W-:Y:S01]  /*6430*/  FMUL.FTZ R5, R179, R5 ;  /* 0x00000005b3057220 */ /* 0x000fe20000410000 */
[----:B------:R-:W-:Y:S01]  /*6440*/  @P4 PRMT R171, R171, 0x5410, R4 ;  /* 0x00005410abab4816 */ /* 0x000fe20000000004 */
[----:B------:R-:W-:Y:S01]  /*6450*/  HFMA2.MMA R4, -RZ, RZ, 0, 0 ;  /* 0x00000000ff047435 */ /* 0x000fe200000001ff */
[----:B------:R-:W-:Y:S01]  /*6460*/  @P5 HADD2.F32 R179, -RZ, R175.H0_H0 ;  /* 0x200000afffb35230 */ /* 0x000fe20000004100 */
[----:B------:R-:W-:Y:S01]  /*6470*/  FMUL.FTZ R214, R214, c[0x0][0x1e8] ;  /* 0x00007a00d6d67a20 */ /* 0x000fe20000410000 */
[----:B------:R-:W-:-:S03]  /*6480*/  MOV R213, RZ ;  /* 0x000000ff00d57202 */ /* 0x000fc60000000f00 */
[----:B------:R-:W-:Y:S02]  /*6490*/  @P5 FMUL.FTZ R4, R214, R179 ;  /* 0x000000b3d6045220 */ /* 0x000fe40000410000 */
[----:B----4-:R-:W-:Y:S01]  /*64a0*/  @P5 FMUL.FTZ R213, R252, R214 ;  /* 0x000000d6fcd55220 */ /* 0x010fe20000410000 */
[----:B------:R-:W-:Y:S01]  /*64b0*/  LOP3.LUT P5, RZ, R183, 0xff000000, RZ, 0xc0, !PT ;  /* 0xff000000b7ff7812 */ /* 0x000fe200078ac0ff */
[----:B------:R-:W-:Y:S01]  /*64c0*/  HFMA2.MMA R179, -RZ, RZ, 0, 0 ;  /* 0x00000000ffb37435 */ /* 0x000fe200000001ff */
[----:B------:R-:W-:Y:S02]  /*64d0*/  FMUL.FTZ R5, R5, c[0x0][0x1e8] ;  /* 0x00007a0005057a20 */ /* 0x000fe40000410000 */
[----:B------:R-:W-:-:S09]  /*64e0*/  FADD.FTZ R46, R46, R4 ;  /* 0x000000042e2e7221 */ /* 0x000fd20000010000 */
[----:B------:R-:W-:-:S05]  /*64f0*/  @P5 HADD2.F32 R175, -RZ, R175.H1_H1 ;  /* 0x300000afffaf5230 */ /* 0x000fca0000004100 */
[----:B------:R-:W-:Y:S01]  /*6500*/  @P5 FMUL.FTZ R179, R5, R175 ;  /* 0x000000af05b35220 */ /* 0x000fe20000410000 */
[----:B------:R-:W-:Y:S01]  /*6510*/  MOV R175, RZ ;  /* 0x000000ff00af7202 */ /* 0x000fe20000000f00 */
[----:B--2---:R-:W-:Y:S01]  /*6520*/  @P5 FMUL.FTZ R175, R216, R5 ;  /* 0x00000005d8af5220 */ /* 0x004fe20000410000 */
[----:B------:R-:W-:-:S04]  /*6530*/  @P4 LEA R4, P5, R2, c[0x0][0x258], 0x4 ;  /* 0x0000960002044a11 */ /* 0x000fc800078a20ff */
[----:B------:R-:W-:-:S05]  /*6540*/  @P4 LEA.HI.X R5, R2, c[0x0][0x25c], RZ, 0x4, P5 ;  /* 0x0000970002054a11 */ /* 0x000fca00028f24ff */
[----:B------:R0:W-:Y:S01]  /*6550*/  @P4 STG.E.128 [R4.64], R168 ;  /* 0x000000a804004986 */ /* 0x0001e2000c101d04 */
[----:B------:R-:W-:Y:S02]  /*6560*/  F2FP.PACK_AB R175, R175, R213 ;  /* 0x000000d5afaf723e */ /* 0x000fe400000000ff */
[----:B------:R-:W-:Y:S02]  /*6570*/  F2FP.PACK_AB R174, R174, R178 ;  /* 0x000000b2aeae723e */ /* 0x000fe400000000ff */
[----:B0-----:R-:W-:-:S04]  /*6580*/  LEA R4, P4, R2, c[0x0][0x248], 0x4 ;  /* 0x0000920002047a11 */ /* 0x001fc800078820ff */
[----:B------:R-:W-:-:S05]  /*6590*/  LEA.HI.X R5, R2, c[0x0][0x24c], RZ, 0x4, P4 ;  /* 0x0000930002057a11 */ /* 0x000fca00020f24ff */
[----:B------:R0:W-:Y:S01]  /*65a0*/  STG.E.128 [R4.64], R172 ;  /* 0x000000ac04007986 */ /* 0x0001e2000c101d04 */
[----:B------:R-:W-:-:S03]  /*65b0*/  FADD.FTZ R47, R47, R179 ;  /* 0x000000b32f2f7221 */ /* 0x000fc60000010000 */
.L_x_2756:
[----:B------:R-:W-:Y:S05]  /*65c0*/  BSYNC B1 ;  /* 0x0000000000017941 */ /* 0x000fea0003800000 */
.L_x_2755:
[----:B------:R-:W-:-:S04]  /*65d0*/  MOV R2, c[0x0][0x160] ;  /* 0x0000580000027a02 */ /* 0x000fc80000000f00 */
[----:B-----5:R-:W-:-:S04]  /*65e0*/  LEA R0, R2, R0, 0x2 ;  /* 0x0000000002007211 */ /* 0x020fc800078e10ff */
[----:B------:R-:W-:-:S13]  /*65f0*/  ISETP.GE.AND P4, PT, R0, c[0x0][0x164], PT ;  /* 0x0000590000007a0c */ /* 0x000fda0003f86270 */
[----:B01----:R-:W-:Y:S01]  /*6600*/  @P4 CALL.REL.NOINC `(.L_x_2734) ;  /* 0x0000001000004944 */ /* 0x003fe20003c00000 */
[----:B------:R-:W-:Y:S05]  /*6610*/  BRA `(.L_x_2757) ;  /* 0xffffaad000007947 */ /* 0x000fea000383ffff */
.L_x_2734:
[----:B------:R-:W-:Y:S05]  /*6620*/  BSYNC B0 ;  /* 0x0000000000007941 */ /* 0x000fea0003800000 */
.L_x_2733:
        /* <DEDUP_REMOVED lines=203> */
.L_x_2759:
[----:B------:R-:W-:Y:S05]  /*72e0*/  BSYNC B0 ;  /* 0x0000000000007941 */ /* 0x000fea0003800000 */
.L_x_2758:
        /* <DEDUP_REMOVED lines=18> */
.L_x_2761:
[----:B------:R-:W-:Y:S05]  /*7410*/  BSYNC B0 ;  /* 0x0000000000007941 */ /* 0x000fea0003800000 */
.L_x_2760:
[----:B------:R-:W-:Y:S01]  /*7420*/  BSSY B0, `(.L_x_2762) ;  /* 0x0000012000007945 */ /* 0x000fe20003800000 */
[----:B0-----:R-:W-:Y:S01]  /*7430*/  FADD.FTZ R57, R57, R46 ;  /* 0x0000002e39397221 */ /* 0x001fe20000010000 */
        /* <DEDUP_REMOVED lines=16> */
.L_x_2763:
[----:B------:R-:W-:Y:S05]  /*7540*/  BSYNC B0 ;  /* 0x0000000000007941 */ /* 0x000fea0003800000 */
.L_x_2762:
        /* <DEDUP_REMOVED lines=128> */
.L_x_2765:
[----:B01234-:R-:W-:Y:S05]  /*7d50*/  BSYNC B0 ;  /* 0x0000000000007941 */ /* 0x01ffea0003800000 */
.L_x_2764:
        /* <DEDUP_REMOVED lines=18> */
.L_x_2767:
[----:B------:R-:W-:Y:S05]  /*7e80*/  BSYNC B0 ;  /* 0x0000000000007941 */ /* 0x000fea0003800000 */
.L_x_2766:
        /* <DEDUP_REMOVED lines=18> */
.L_x_2769:
[----:B------:R-:W-:Y:S05]  /*7fb0*/  BSYNC B0 ;  /* 0x0000000000007941 */ /* 0x000fea0003800000 */
.L_x_2768:
        /* <DEDUP_REMOVED lines=18> */
.L_x_2771:
[----:B------:R-:W-:Y:S05]  /*80e0*/  BSYNC B0 ;  /* 0x0000000000007941 */ /* 0x000fea0003800000 */
.L_x_2770:
        /* <DEDUP_REMOVED lines=18> */
.L_x_2773:
[----:B------:R-:W-:Y:S05]  /*8210*/  BSYNC B0 ;  /* 0x0000000000007941 */ /* 0x000fea0003800000 */
.L_x_2772:
        /* <DEDUP_REMOVED lines=18> */
.L_x_2775:
[----:B------:R-:W-:Y:S05]  /*8340*/  BSYNC B0 ;  /* 0x0000000000007941 */ /* 0x000fea0003800000 */
.L_x_2774:
        /* <DEDUP_REMOVED lines=12> */
.L_x_2745:
[----:B------:R-:W-:Y:S01]  /*8410*/  HFMA2.MMA R174, -RZ, RZ, 0, 5.9604644775390625e-08 ;  /* 0x00000001ffae7435 */ /* 0x000fe200000001ff */
[----:B------:R-:W-:Y:S02]  /*8420*/  MOV R173, R215 ;  /* 0x000000d700ad7202 */ /* 0x000fe40000000f00 */
[----:B------:R-:W-:Y:S02]  /*8430*/  MOV R177, 0x1f ;  /* 0x0000001f00b17802 */ /* 0x000fe40000000f00 */
[----:B------:R-:W-:-:S02]  /*8440*/  MOV R176, 0xffffffff ;  /* 0xffffffff00b07802 */ /* 0x000fc40000000f00 */
[----:B------:R-:W-:Y:S02]  /*8450*/  MOV R172, 0x8470 ;  /* 0x0000847000ac7802 */ /* 0x000fe40000000f00 */
[----:B-----5:R-:W-:Y:S05]  /*8460*/  CALL.REL.NOINC `($__internal_34_$__cuda_sm70_shflsync_bfly_p) ;  /* 0x0000046000007944 */ /* 0x020fea0003c00000 */
[----:B-1----:R-:W-:Y:S01]  /*8470*/  MOV R175, R174 ;  /* 0x000000ae00af7202 */ /* 0x002fe20000000f00 */
[----:B------:R-:W-:Y:S05]  /*8480*/  BRA `(.L_x_2776) ;  /* 0xffffad2000007947 */ /* 0x000fea000383ffff */
.L_x_2746:
[----:B------:R-:W-:Y:S01]  /*8490*/  HFMA2.MMA R174, -RZ, RZ, 0, 5.9604644775390625e-08 ;  /* 0x00000001ffae7435 */ /* 0x000fe200000001ff */
[----:B------:R-:W-:Y:S02]  /*84a0*/  MOV R173, R214 ;  /* 0x000000d600ad7202 */ /* 0x000fe40000000f00 */
[----:B------:R-:W-:Y:S02]  /*84b0*/  MOV R177, 0x1f ;  /* 0x0000001f00b17802 */ /* 0x000fe40000000f00 */
[----:B------:R-:W-:Y:S02]  /*84c0*/  MOV R176, 0xffffffff ;  /* 0xffffffff00b07802 */ /* 0x000fe40000000f00 */
[----:B------:R-:W-:Y:S02]  /*84d0*/  MOV R172, 0x84f0 ;  /* 0x000084f000ac7802 */ /* 0x000fe40000000f00 */
[----:B01---5:R-:W-:Y:S05]  /*84e0*/  CALL.REL.NOINC `($__internal_34_$__cuda_sm70_shflsync_bfly_p) ;  /* 0x000003e000007944 */ /* 0x023fea0003c00000 */
[----:B------:R-:W-:Y:S01]  /*84f0*/  FADD.FTZ R215, R175, R215 ;  /* 0x000000d7afd77221 */ /* 0x000fe20000010000 */
[----:B------:R-:W-:Y:S01]  /*8500*/  MOV R177, 0x1f ;  /* 0x0000001f00b17802 */ /* 0x000fe20000000f00 */
[----:B-1----:R-:W-:Y:S01]  /*8510*/  FADD.FTZ R214, R214, R174 ;  /* 0x000000aed6d67221 */ /* 0x002fe20000010000 */
[----:B------:R-:W-:Y:S01]  /*8520*/  HFMA2.MMA R174, -RZ, RZ, 0, 1.1920928955078125e-07 ;  /* 0x00000002ffae7435 */ /* 0x000fe200000001ff */
[----:B------:R-:W-:-:S02]  /*8530*/  MOV R176, 0xffffffff ;  /* 0xffffffff00b07802 */ /* 0x000fc40000000f00 */
[----:B------:R-:W-:Y:S02]  /*8540*/  MOV R173, R215 ;  /* 0x000000d700ad7202 */ /* 0x000fe40000000f00 */
[----:B------:R-:W-:Y:S02]  /*8550*/  MOV R172, 0x8570 ;  /* 0x0000857000ac7802 */ /* 0x000fe40000000f00 */
[----:B------:R-:W-:Y:S05]  /*8560*/  CALL.REL.NOINC `($__internal_34_$__cuda_sm70_shflsync_bfly_p) ;  /* 0x0000036000007944 */ /* 0x000fea0003c00000 */
[----:B-1----:R-:W-:Y:S01]  /*8570*/  MOV R175, R174 ;  /* 0x000000ae00af7202 */ /* 0x002fe20000000f00 */
[----:B------:R-:W-:Y:S01]  /*8580*/  HFMA2.MMA R174, -RZ, RZ, 0, 1.1920928955078125e-07 ;  /* 0x00000002ffae7435 */ /* 0x000fe200000001ff */
[----:B------:R-:W-:Y:S02]  /*8590*/  MOV R173, R214 ;  /* 0x000000d600ad7202 */ /* 0x000fe40000000f00 */
[----:B------:R-:W-:Y:S02]  /*85a0*/  MOV R177, 0x1f ;  /* 0x0000001f00b17802 */ /* 0x000fe40000000f00 */
[----:B------:R-:W-:Y:S02]  /*85b0*/  MOV R176, 0xffffffff ;  /* 0xffffffff00b07802 */ /* 0x000fe40000000f00 */
[----:B------:R-:W-:-:S02]  /*85c0*/  MOV R172, 0x85e0 ;  /* 0x000085e000ac7802 */ /* 0x000fc40000000f00 */
[----:B------:R-:W-:Y:S05]  /*85d0*/  CALL.REL.NOINC `($__internal_34_$__cuda_sm70_shflsync_bfly_p) ;  /* 0x000002f000007944 */ /* 0x000fea0003c00000 */
[----:B------:R-:W-:Y:S01]  /*85e0*/  FADD.FTZ R215, R175, R215 ;  /* 0x000000d7afd77221 */ /* 0x000fe20000010000 */
[----:B------:R-:W-:Y:S01]  /*85f0*/  MOV R177, 0x1f ;  /* 0x0000001f00b17802 */ /* 0x000fe20000000f00 */
[----:B-1----:R-:W-:Y:S01]  /*8600*/  FADD.FTZ R214, R214, R174 ;  /* 0x000000aed6d67221 */ /* 0x002fe20000010000 */
[----:B------:R-:W-:Y:S01]  /*8610*/  HFMA2.MMA R174, -RZ, RZ, 0, 2.384185791015625e-07 ;  /* 0x00000004ffae7435 */ /* 0x000fe200000001ff */
[----:B------:R-:W-:-:S02]  /*8620*/  MOV R176, 0xffffffff ;  /* 0xffffffff00b07802 */ /* 0x000fc40000000f00 */
[----:B------:R-:W-:Y:S02]  /*8630*/  MOV R173, R215 ;  /* 0x000000d700ad7202 */ /* 0x000fe40000000f00 */
[----:B------:R-:W-:Y:S02]  /*8640*/  MOV R172, 0x8660 ;  /* 0x0000866000ac7802 */ /* 0x000fe40000000f00 */
[----:B------:R-:W-:Y:S05]  /*8650*/  CALL.REL.NOINC `($__internal_34_$__cuda_sm70_shflsync_bfly_p) ;  /* 0x0000027000007944 */ /* 0x000fea0003c00000 */
[----:B-1----:R-:W-:Y:S01]  /*8660*/  MOV R175, R174 ;  /* 0x000000ae00af7202 */ /* 0x002fe20000000f00 */
[----:B------:R-:W-:Y:S01]  /*8670*/  HFMA2.MMA R174, -RZ, RZ, 0, 2.384185791015625e-07 ;  /* 0x00000004ffae7435 */ /* 0x000fe200000001ff */
        /* <DEDUP_REMOVED lines=8> */
[----:B------:R-:W-:Y:S01]  /*8700*/  HFMA2.MMA R174, -RZ, RZ, 0, 4.76837158203125e-07 ;  /* 0x00000008ffae7435 */ /* 0x000fe200000001ff */
[----:B------:R-:W-:-:S02]  /*8710*/  MOV R176, 0xffffffff ;  /* 0xffffffff00b07802 */ /* 0x000fc40000000f00 */
[----:B------:R-:W-:Y:S02]  /*8720*/  MOV R173, R215 ;  /* 0x000000d700ad7202 */ /* 0x000fe40000000f00 */
[----:B------:R-:W-:Y:S02]  /*8730*/  MOV R172, 0x8750 ;  /* 0x0000875000ac7802 */ /* 0x000fe40000000f00 */
[----:B------:R-:W-:Y:S05]  /*8740*/  CALL.REL.NOINC `($__internal_34_$__cuda_sm70_shflsync_bfly_p) ;  /* 0x0000018000007944 */ /* 0x000fea0003c00000 */
[----:B-1----:R-:W-:Y:S01]  /*8750*/  MOV R175, R174 ;  /* 0x000000ae00af7202 */ /* 0x002fe20000000f00 */
[----:B------:R-:W-:Y:S01]  /*8760*/  HFMA2.MMA R174, -RZ, RZ, 0, 4.76837158203125e-07 ;  /* 0x00000008ffae7435 */ /* 0x000fe200000001ff */
        /* <DEDUP_REMOVED lines=8> */
[----:B------:R-:W-:Y:S01]  /*87f0*/  HFMA2.MMA R174, -RZ, RZ, 0, 9.5367431640625e-07 ;  /* 0x00000010ffae7435 */ /* 0x000fe200000001ff */
[----:B------:R-:W-:-:S02]  /*8800*/  MOV R176, 0xffffffff ;  /* 0xffffffff00b07802 */ /* 0x000fc40000000f00 */
[----:B------:R-:W-:Y:S02]  /*8810*/  MOV R173, R215 ;  /* 0x000000d700ad7202 */ /* 0x000fe40000000f00 */
[----:B------:R-:W-:Y:S02]  /*8820*/  MOV R172, 0x8840 ;  /* 0x0000884000ac7802 */ /* 0x000fe40000000f00 */
[----:B------:R-:W-:Y:S05]  /*8830*/  CALL.REL.NOINC `($__internal_34_$__cuda_sm70_shflsync_bfly_p) ;  /* 0x0000009000007944 */ /* 0x000fea0003c00000 */
[----:B-1----:R-:W-:Y:S01]  /*8840*/  MOV R175, R174 ;  /* 0x000000ae00af7202 */ /* 0x002fe20000000f00 */
[----:B------:R-:W-:Y:S01]  /*8850*/  HFMA2.MMA R174, -RZ, RZ, 0, 9.5367431640625e-07 ;  /* 0x00000010ffae7435 */ /* 0x000fe200000001ff */
[----:B------:R-:W-:Y:S02]  /*8860*/  MOV R173, R214 ;  /* 0x000000d600ad7202 */ /* 0x000fe40000000f00 */
[----:B------:R-:W-:Y:S02]  /*8870*/  MOV R177, 0x1f ;  /* 0x0000001f00b17802 */ /* 0x000fe40000000f00 */
[----:B------:R-:W-:Y:S02]  /*8880*/  MOV R176, 0xffffffff ;  /* 0xffffffff00b07802 */ /* 0x000fe40000000f00 */
[----:B------:R-:W-:-:S02]  /*8890*/  MOV R172, 0x88b0 ;  /* 0x000088b000ac7802 */ /* 0x000fc40000000f00 */
[----:B------:R-:W-:Y:S05]  /*88a0*/  CALL.REL.NOINC `($__internal_34_$__cuda_sm70_shflsync_bfly_p) ;  /* 0x0000002000007944 */ /* 0x000fea0003c00000 */
[----:B-1----:R-:W-:Y:S01]  /*88b0*/  MOV R172, R174 ;  /* 0x000000ae00ac7202 */ /* 0x002fe20000000f00 */
[----:B------:R-:W-:Y:S05]  /*88c0*/  BRA `(.L_x_2777) ;  /* 0xffffaa0000007947 */ /* 0x000fea000383ffff */
        .weak           $__internal_34_$__cuda_sm70_shflsync_bfly_p
        .type           $__internal_34_$__cuda_sm70_shflsync_bfly_p,@function
        .size           $__internal_34_$__cuda_sm70_shflsync_bfly_p,(.L_x_14916 - $__internal_34_$__cuda_sm70_shflsync_bfly_p)
$__internal_34_$__cuda_sm70_shflsync_bfly_p:
[----:B------:R-:W-:Y:S04]  /*88d0*/  WARPSYNC R176 ;  /* 0x000000b000007348 */ /* 0x000fe80003800000 */
[----:B------:R0:W1:Y:S02]  /*88e0*/  SHFL.BFLY PT, R174, R173, R174, R177 ;  /* 0x0c0000aeadae7389 */ /* 0x00006400000e00b1 */
[----:B0-----:R-:W-:-:S06]  /*88f0*/  HFMA2.MMA R173, -RZ, RZ, 0, 0 ;  /* 0x00000000ffad7435 */ /* 0x001fcc00000001ff */
[----:B------:R-:W-:Y:S05]  /*8900*/  RET.REL.NODEC R172 `(_ZN10layer_norm13ln_bwd_kernelINS_13Kernel_traitsI6__halfS2_S2_S2_fjLj1280ELj1ELj4ELj1ELj16ENS_18Kernel_traits_baseILj1280ES2_S2_S2_S2_fjLj128EEEEELb1ELb1ELb0ELb0EEEvNS_9BwdParamsE) ;  /* 0xffff76f0ac007950 */ /* 0x000fea0003c3ffff */
.L_x_2778:
        /* <DEDUP_REMOVED lines=15> */
.L_x_14916:


//--------------------- .text._ZN10layer_norm13ln_bwd_kernelINS_13Kernel_traitsI6__halfS2_S2_S2_fjLj1280ELj1ELj4ELj1ELj16ENS_18Kernel_traits_baseILj1280ES2_S2_S2_S2_fjLj128EEEEELb1ELb1ELb0ELb1EEEvNS_9BwdParamsE --------------------------
	.section	.text._ZN10layer_norm13ln_bwd_kernelINS_13Kernel_traitsI6__halfS2_S2_S2_fjLj1280ELj1ELj4ELj1ELj16ENS_18Kernel_traits_baseILj1280ES2_S2_S2_S2_fjLj128EEEEELb1ELb1ELb0ELb1EEEvNS_9BwdParamsE,"ax",@progbits
	.sectioninfo	@"SHI_REGISTERS=255"
	.align	128
        .global         _ZN10layer_norm13ln_bwd_kernelINS_13Kernel_traitsI6__halfS2_S2_S2_fjLj1280ELj1ELj4ELj1ELj16ENS_18Kernel_traits_baseILj1280ES2_S2_S2_S2_fjLj128EEEEELb1ELb1ELb0ELb1EEEvNS_9BwdParamsE
        .type           _ZN10layer_norm13ln_bwd_kernelINS_13Kernel_traitsI6__halfS2_S2_S2_fjLj1280ELj1ELj4ELj1ELj16ENS_18Kernel_traits_baseILj1280ES2_S2_S2_S2_fjLj128EEEEELb1ELb1ELb0ELb1EEEvNS_9BwdParamsE,@function
        .size           _ZN10layer_norm13ln_bwd_kernelINS_13Kernel_traitsI6__halfS2_S2_S2_fjLj1280ELj1ELj4ELj1ELj16ENS_18Kernel_traits_baseILj1280ES2_S2_S2_S2_fjLj128EEEEELb1ELb1ELb0ELb1EEEvNS_9BwdParamsE,(.L_x_14917 - _ZN10layer_norm13ln_bwd_kernelINS_13Kernel_traitsI6__halfS2_S2_S2_fjLj1280ELj1ELj4ELj1ELj16ENS_18Kernel_traits_baseILj1280ES2_S2_S2_S2_fjLj128EEEEELb1ELb1ELb0ELb1EEEvNS_9BwdParamsE)
        .other          _ZN10layer_norm13ln_bwd_kernelINS_13Kernel_traitsI6__halfS2_S2_S2_fjLj1280ELj1ELj4ELj1ELj16ENS_18Kernel_traits_baseILj1280ES2_S2_S2_S2_fjLj128EEEEELb1ELb1ELb0ELb1EEEvNS_9BwdParamsE,@"STO_CUDA_ENTRY STV_DEFAULT"
_ZN10layer_norm13ln_bwd_kernelINS_13Kernel_traitsI6__halfS2_S2_S2_fjLj1280ELj1ELj4ELj1ELj16ENS_18Kernel_traits_baseILj1280ES2_S2_S2_S2_fjLj128EEEEELb1ELb1ELb0ELb1EEEvNS_9BwdParamsE:
.text._ZN10layer_norm13ln_bwd_kernelINS_13Kernel_traitsI6__halfS2_S2_S2_fjLj1280ELj1ELj4ELj1ELj16ENS_18Kernel_traits_baseILj1280ES2_S2_S2_S2_fjLj128EEEEELb1ELb1ELb0ELb1EEEvNS_9BwdParamsE:
        /* <DEDUP_REMOVED lines=81> */
.L_x_2780:
        /* <DEDUP_REMOVED lines=66> */
[--C-:B---3--:R-:W-:Y:S02]  /*0930*/  HADD2.F32 R2, -RZ, R8.reuse.H0_H0 ;  /* 0x20000008ff027230 */ /* 0x108fe40000004100 */
        /* <DEDUP_REMOVED lines=67> */
[----:B------:R-:W-:Y:S04]  /*0d70*/  STL [R1+0x54], R3 ;  /* 0x0000540301007387 */ /* 0x000fe80000100800 */
[----:B------:R1:W-:Y:S01]  /*0d80*/  STL [R1+0x50], R2 ;  /* 0x0000500201007387 */ /* 0x0003e20000100800 */
[----:B0-----:R-:W-:Y:S01]  /*0d90*/  HADD2.F32 R0, -RZ, R23.H1_H1 ;  /* 0x30000017ff007230 */ /* 0x001fe20000004100 */
[----:B------:R-:W-:Y:S02]  /*0da0*/  CS2R R22, SRZ ;  /* 0x0000000000167805 */ /* 0x000fe4000001ff00 */
[----:B------:R-:W-:Y:S04]  /*0db0*/  STL [R1+0x48], RZ ;  /* 0x000048ff01007387 */ /* 0x000fe80000100800 */
[----:B------:R0:W-:Y:S01]  /*0dc0*/  STL [R1+0x4c], R0 ;  /* 0x00004c0001007387 */ /* 0x0001e20000100800 */
[----:B-1----:R-:W-:-:S03]  /*0dd0*/  CS2R R2, SRZ ;  /* 0x0000000000027805 */ /* 0x002fc6000001ff00 */
[----:B------:R1:W-:Y:S04]  /*0de0*/  STL [R1+0x44], RZ ;  /* 0x000044ff01007387 */ /* 0x0003e80000100800 */
[----:B------:R1:W-:Y:S01]  /*0df0*/  STL [R1+0x40], RZ ;  /* 0x000040ff01007387 */ /* 0x0003e20000100800 */
[----:B0-----:R-:W-:-:S03]  /*0e00*/  HFMA2.MMA R0, -RZ, RZ, 0, 0 ;  /* 0x00000000ff007435 */ /* 0x001fc600000001ff */
[----:B------:R1:W-:Y:S04]  /*0e10*/  STL [R1+0x3c], RZ ;  /* 0x00003cff01007387 */ /* 0x0003e80000100800 */
        /* <DEDUP_REMOVED lines=14> */
[----:B------:R1:W-:Y:S02]  /*0f00*/  STL [R1], RZ ;  /* 0x000000ff01007387 */ /* 0x0003e40000100800 */
.L_x_2786:
[----:B------:R-:W0:Y:S01]  /*0f10*/  S2R R91, SR_TID.X ;  /* 0x00000000005b7919 */ /* 0x000e220000002100 */
[----:B------:R-:W-:Y:S01]  /*0f20*/  ISETP.NE.U32.AND P0, PT, RZ, c[0x0][0x1c0], PT ;  /* 0x00007000ff007a0c */ /* 0x000fe20003f05070 */
[----:B------:R-:W-:Y:S01]  /*0f30*/  IMAD R88, R153, c[0x0][0x168], RZ ;  /* 0x00005a0099587a24 */ /* 0x000fe200078e02ff */
[----:B------:R-:W-:Y:S01]  /*0f40*/  SHF.R.S32.HI R90, RZ, 0x1f, R153 ;  /* 0x0000001fff5a7819 */ /* 0x000fe20000011499 */
[----:B------:R-:W2:Y:S01]  /*0f50*/  LDL R250, [R1+0xe0] ;  /* 0x0000e00001fa7983 */ /* 0x000ea20000100800 */
[----:B------:R-:W-:-:S02]  /*0f60*/  ISETP.NE.AND.EX P0, PT, RZ, c[0x0][0x1c4], PT, P0 ;  /* 0x00007100ff007a0c */ /* 0x000fc40003f05300 */
[----:B------:R-:W-:Y:S02]  /*0f70*/  SHF.R.S32.HI R89, RZ, 0x1f, R88 ;  /* 0x0000001fff597819 */ /* 0x000fe40000011458 */
        /* <DEDUP_REMOVED lines=42> */
[----:B--2---:R-:W-:Y:S01]  /*1220*/  @P0 HADD2.F32 R164, -RZ, R170.H0_H0 ;  /* 0x200000aaffa40230 */ /* 0x004fe20000004100 */
[----:B------:R-:W-:-:S04]  /*1230*/  ISETP.NE.U32.AND P0, PT, RZ, c[0x0][0x218], PT ;  /* 0x00008600ff007a0c */ /* 0x000fc80003f05070 */
[----:B------:R-:W-:Y:S01]  /*1240*/  ISETP.NE.AND.EX P0, PT, RZ, c[0x0][0x21c], PT, P0 ;  /* 0x00008700ff007a0c */ /* 0x000fe20003f05300 */
[--C-:B----4-:R-:W-:Y:S02]  /*1250*/  HADD2.F32 R182, -RZ, R88.reuse.H0_H0 ;  /* 0x20000058ffb67230 */ /* 0x110fe40000004100 */
[----:B------:R-:W-:Y:S02]  /*1260*/  HADD2.F32 R225, -RZ, R88.H1_H1 ;  /* 0x30000058ffe17230 */ /* 0x000fe40000004100 */
[--C-:B------:R-:W-:Y:S02]  /*1270*/  HADD2.F32 R180, -RZ, R89.reuse.H0_H0 ;  /* 0x20000059ffb47230 */ /* 0x100fe40000004100 */
[----:B------:R-:W-:-:S06]  /*1280*/  HADD2.F32 R222, -RZ, R89.H1_H1 ;  /* 0x30000059ffde7230 */ /* 0x000fcc0000004100 */
[----:B------:R-:W-:-:S05]  /*1290*/  @P0 IMAD.WIDE.U32 R88, R167, R195, c[0x0][0x218] ;  /* 0x00008600a7580625 */ /* 0x000fca00078e00c3 */
[----:B-----5:R0:W5:Y:S01]  /*12a0*/  @P0 LDG.E.128 R64, [R88.64] ;  /* 0x0000000458400981 */ /* 0x020162000c1e1d00 */
[--C-:B------:R-:W-:Y:S02]  /*12b0*/  HADD2.F32 R221, -RZ, R90.reuse.H0_H0 ;  /* 0x2000005affdd7230 */ /* 0x100fe40000004100 */
[----:B------:R-:W-:Y:S02]  /*12c0*/  HADD2.F32 R187, -RZ, R90.H1_H1 ;  /* 0x3000005affbb7230 */ /* 0x000fe40000004100 */
[--C-:B------:R-:W-:Y:S01]  /*12d0*/  HADD2.F32 R185, -RZ, R91.reuse.H0_H0 ;  /* 0x2000005bffb97230 */ /* 0x100fe20000004100 */
[----:B0-----:R-:W-:Y:S01]  /*12e0*/  @P0 IMAD.WIDE.U32 R88, R168, R195, c[0x0][0x218] ;  /* 0x00008600a8580625 */ /* 0x001fe200078e00c3 */
[----:B------:R-:W-:-:S03]  /*12f0*/  HADD2.F32 R176, -RZ, R91.H1_H1 ;  /* 0x3000005bffb07230 */ /* 0x000fc60000004100 */
[-C--:B------:R-:W-:Y:S01]  /*1300*/  @P0 IMAD.WIDE.U32 R90, R169, R195.reuse, c[0x0][0x218] ;  /* 0x00008600a95a0625 */ /* 0x080fe200078e00c3 */
[----:B------:R0:W5:Y:S01]  /*1310*/  @P0 LDG.E.128 R72, [R88.64] ;  /* 0x0000000458480981 */ /* 0x000162000c1e1d00 */
[--C-:B------:R-:W-:Y:S02]  /*1320*/  HADD2.F32 R186, -RZ, R94.reuse.H0_H0 ;  /* 0x2000005effba7230 */ /* 0x100fe40000004100 */
[----:B------:R-:W-:Y:S01]  /*1330*/  HADD2.F32 R174, -RZ, R94.H1_H1 ;  /* 0x3000005effae7230 */ /* 0x000fe20000004100 */
[----:B------:R2:W5:Y:S01]  /*1340*/  @P0 LDG.E.128 R68, [R90.64] ;  /* 0x000000045a440981 */ /* 0x000562000c1e1d00 */
[--C-:B------:R-:W-:Y:S01]  /*1350*/  HADD2.F32 R170, -RZ, R95.reuse.H0_H0 ;  /* 0x2000005fffaa7230 */ /* 0x100fe20000004100 */
[----:B0-----:R-:W-:Y:S01]  /*1360*/  FSEL R88, R184, RZ, !P1 ;  /* 0x000000ffb8587208 */ /* 0x001fe20004800000 */
[----:B------:R-:W-:Y:S02]  /*1370*/  HADD2.F32 R94, -RZ, R95.H1_H1 ;  /* 0x3000005fff5e7230 */ /* 0x000fe40000004100 */
[--C-:B------:R-:W-:Y:S01]  /*1380*/  HADD2.F32 R224, -RZ, R92.reuse.H0_H0 ;  /* 0x2000005cffe07230 */ /* 0x100fe20000004100 */
[----:B--2---:R-:W-:Y:S01]  /*1390*/  @P0 IMAD.WIDE.U32 R90, R166, R195, c[0x0][0x218] ;  /* 0x00008600a65a0625 */ /* 0x004fe200078e00c3 */
[----:B------:R-:W-:-:S02]  /*13a0*/  HADD2.F32 R223, -RZ, R92.H1_H1 ;  /* 0x3000005cffdf7230 */ /* 0x000fc40000004100 */
[--C-:B------:R-:W-:Y:S01]  /*13b0*/  HADD2.F32 R178, -RZ, R93.reuse.H0_H0 ;  /* 0x2000005dffb27230 */ /* 0x100fe20000004100 */
[----:B------:R-:W-:Y:S01]  /*13c0*/  FADD.FTZ R95, -R88, R180 ;  /* 0x000000b4585f7221 */ /* 0x000fe20000010100 */
[----:B------:R-:W-:Y:S01]  /*13d0*/  HADD2.F32 R190, -RZ, R93.H1_H1 ;  /* 0x3000005dffbe7230 */ /* 0x000fe20000004100 */
[----:B------:R-:W-:Y:S01]  /*13e0*/  @P0 IMAD.WIDE.U32 R92, R163, R195, c[0x0][0x218] ;  /* 0x00008600a35c0625 */ /* 0x000fe200078e00c3 */
[--C-:B------:R-:W-:Y:S01]  /*13f0*/  HADD2.F32 R183, -RZ, R109.reuse.H0_H0 ;  /* 0x2000006dffb77230 */ /* 0x100fe20000004100 */
[----:B------:R0:W5:Y:S01]  /*1400*/  @P0 LDG.E.128 R76, [R90.64] ;  /* 0x000000045a4c0981 */ /* 0x000162000c1e1d00 */
[----:B------:R-:W-:Y:S02]  /*1410*/  HADD2.F32 R172, -RZ, R109.H1_H1 ;  /* 0x3000006dffac7230 */ /* 0x000fe40000004100 */
[--C-:B------:R-:W-:Y:S02]  /*1420*/  HADD2.F32 R179, -RZ, R108.reuse.H0_H0 ;  /* 0x2000006cffb37230 */ /* 0x100fe40000004100 */
[----:B------:R-:W-:-:S02]  /*1430*/  HADD2.F32 R181, -RZ, R108.H1_H1 ;  /* 0x3000006cffb57230 */ /* 0x000fc40000004100 */
[--C-:B------:R-:W-:Y:S02]  /*1440*/  HADD2.F32 R171, -RZ, R110.reuse.H0_H0 ;  /* 0x2000006effab7230 */ /* 0x100fe40000004100 */
[----:B------:R-:W-:Y:S02]  /*1450*/  HADD2.F32 R173, -RZ, R110.H1_H1 ;  /* 0x3000006effad7230 */ /* 0x000fe40000004100 */
[----:B------:R-:W-:Y:S02]  /*1460*/  HADD2.F32 R208, -RZ, R117.H0_H0 ;  /* 0x20000075ffd07230 */ /* 0x000fe40000004100 */
        /* <DEDUP_REMOVED lines=10> */
[----:B------:R-:W-:Y:S01]  /*1510*/  FADD.FTZ R154, R178, R154 ;  /* 0x0000009ab29a7221 */ /* 0x000fe20000010000 */
        /* <DEDUP_REMOVED lines=12> */
[----:B------:R-:W-:Y:S01]  /*15e0*/  HADD2.F32 R193, -RZ, R105.H1_H1 ;  /* 0x30000069ffc17230 */ /* 0x000fe20000004100 */
        /* <DEDUP_REMOVED lines=10> */
[----:B------:R-:W-:Y:S01]  /*1690*/  FMUL.FTZ R126, R165, R95 ;  /* 0x0000005fa57e7220 */ /* 0x000fe20000410000 */
[--C-:B------:R-:W-:Y:S01]  /*16a0*/  HADD2.F32 R103, -RZ, R115.reuse.H0_H0 ;  /* 0x20000073ff677230 */ /* 0x100fe20000004100 */
[C---:B0-----:R-:W-:Y:S01]  /*16b0*/  FADD.FTZ R90, -R88.reuse, R109 ;  /* 0x0000006d585a7221 */ /* 0x041fe20000010100 */
[----:B------:R-:W-:Y:S01]  /*16c0*/  HADD2.F32 R107, -RZ, R115.H1_H1 ;  /* 0x30000073ff6b7230 */ /* 0x000fe20000004100 */
[----:B------:R-:W-:Y:S01]  /*16d0*/  FADD.FTZ R115, -R88, R182 ;  /* 0x000000b658737221 */ /* 0x000fe20000010100 */
[--C-:B------:R-:W-:Y:S01]  /*16e0*/  HADD2.F32 R102, -RZ, R112.reuse.H0_H0 ;  /* 0x20000070ff667230 */ /* 0x100fe20000004100 */
[----:B------:R-:W2:Y:S01]  /*16f0*/  LDL R182, [R1+0xe8] ;  /* 0x0000e80001b67983 */ /* 0x000ea20000100800 */
[----:B------:R-:W-:Y:S01]  /*1700*/  HADD2.F32 R106, -RZ, R112.H1_H1 ;  /* 0x30000070ff6a7230 */ /* 0x000fe20000004100 */
[----:B------:R-:W-:Y:S01]  /*1710*/  FFMA.FTZ R159, R126, R178, R159 ;  /* 0x000000b27e9f7223 */ /* 0x000fe2000001009f */
[----:B------:R-:W-:-:S02]  /*1720*/  HADD2.F32 R109, -RZ, R125.H0_H0 ;  /* 0x2000007dff6d7230 */ /* 0x000fc40000004100 */
[----:B------:R-:W-:Y:S01]  /*1730*/  HADD2.F32 R211, -RZ, R101.H1_H1 ;  /* 0x30000065ffd37230 */ /* 0x000fe20000004100 */
[----:B------:R-:W-:Y:S01]  /*1740*/  FADD.FTZ R156, R224, R156 ;  /* 0x0000009ce09c7221 */ /* 0x000fe20000010000 */
[----:B------:R-:W-:Y:S01]  /*1750*/  HADD2.F32 R111, -RZ, R125.H1_H1 ;  /* 0x3000007dff6f7230 */ /* 0x000fe20000004100 */
[----:B------:R-:W-:Y:S01]  /*1760*/  FMUL.FTZ R125, R250, R178 ;  /* 0x000000b2fa7d7220 */ /* 0x000fe20000410000 */
[----:B------:R-:W-:Y:S01]  /*1770*/  HADD2.F32 R112, -RZ, R114.H0_H0 ;  /* 0x20000072ff707230 */ /* 0x000fe20000004100 */
        /* <DEDUP_REMOVED lines=8> */
[--C-:B------:R-:W-:Y:S01]  /*1800*/  HADD2.F32 R205, -RZ, R116.reuse.H0_H0 ;  /* 0x20000074ffcd7230 */ /* 0x100fe20000004100 */
[C---:B------:R-:W-:Y:S01]  /*1810*/  FADD.FTZ R209, -R88.reuse, R209 ;  /* 0x000000d158d17221 */ /* 0x040fe20000010100 */
[----:B------:R-:W-:Y:S01]  /*1820*/  HADD2.F32 R207, -RZ, R116.H1_H1 ;  /* 0x30000074ffcf7230 */ /* 0x000fe20000004100 */
[C---:B------:R-:W-:Y:S01]  /*1830*/  FADD.FTZ R210, -R88.reuse, R210 ;  /* 0x000000d258d27221 */ /* 0x040fe20000010100 */
[--C-:B------:R-:W-:Y:S01]  /*1840*/  HADD2.F32 R200, -RZ, R119.reuse.H0_H0 ;  /* 0x20000077ffc87230 */ /* 0x100fe20000004100 */
[C---:B------:R-:W-:Y:S01]  /*1850*/  FADD.FTZ R212, -R88.reuse, R212 ;  /* 0x000000d458d47221 */ /* 0x040fe20000010100 */
[----:B------:R-:W-:Y:S01]  /*1860*/  HADD2.F32 R202, -RZ, R119.H1_H1 ;  /* 0x30000077ffca7230 */ /* 0x000fe20000004100 */
[C---:B------:R-:W-:Y:S01]  /*1870*/  FADD.FTZ R214, -R88.reuse, R214 ;  /* 0x000000d658d67221 */ /* 0x040fe20000010100 */
[----:B---3--:R-:W-:Y:S01]  /*1880*/  HADD2.F32 R184, -RZ, R121.H0_H0 ;  /* 0x20000079ffb87230 */ /* 0x008fe20000004100 */
[----:B------:R-:W-:-:S02]  /*1890*/  FADD.FTZ R216, -R88, R216 ;  /* 0x000000d858d87221 */ /* 0x000fc40000010100 */
[----:B------:R-:W-:Y:S01]  /*18a0*/  FADD.FTZ R148, R170, R148 ;  /* 0x00000094aa947221 */ /* 0x000fe20000010000 */
[--C-:B------:R-:W-:Y:S01]  /*18b0*/  HADD2.F32 R188, -RZ, R100.reuse.H0_H0 ;  /* 0x20000064ffbc7230 */ /* 0x100fe20000004100 */
[C---:B------:R-:W-:Y:S01]  /*18c0*/  FADD.FTZ R203, -R88.reuse, R203 ;  /* 0x000000cb58cb7221 */ /* 0x040fe20000010100 */
[----:B------:R-:W-:Y:S01]  /*18d0*/  HADD2.F32 R219, -RZ, R100.H1_H1 ;  /* 0x30000064ffdb7230 */ /* 0x000fe20000004100 */
[C---:B------:R-:W-:Y:S01]  /*18e0*/  FADD.FTZ R204, -R88.reuse, R204 ;  /* 0x000000cc58cc7221 */ /* 0x040fe20000010100 */
[----:B------:R-:W-:Y:S01]  /*18f0*/  HADD2.F32 R220, -RZ, R101.H0_H0 ;  /* 0x20000065ffdc7230 */ /* 0x000fe20000004100 */
[----:B------:R-:W-:Y:S02]  /*1900*/  FADD.FTZ R206, -R88, R206 ;  /* 0x000000ce58ce7221 */ /* 0x000fe40000010100 */
[----:B------:R-:W-:Y:S01]  /*1910*/  FADD.FTZ R146, R94, R146 ;  /* 0x000000925e927221 */ /* 0x000fe20000010000 */
[----:B------:R-:W-:Y:S01]  /*1920*/  HADD2.F32 R196, -RZ, R118.H0_H0 ;  /* 0x20000076ffc47230 */ /* 0x000fe20000004100 */
[----:B------:R-:W-:-:S02]  /*1930*/  FADD.FTZ R193, -R88, R193 ;  /* 0x000000c158c17221 */ /* 0x000fc40000010100 */
[----:B------:R-:W-:Y:S01]  /*1940*/  FADD.FTZ R157, R223, R157 ;  /* 0x0000009ddf9d7221 */ /* 0x000fe20000010000 */
[----:B------:R-:W-:Y:S01]  /*1950*/  HADD2.F32 R180, -RZ, R120.H0_H0 ;  /* 0x20000078ffb47230 */ /* 0x000fe20000004100 */
        /* <DEDUP_REMOVED lines=19> */
[--C-:B------:R-:W-:Y:S01]  /*1a90*/  HADD2.F32 R103, -RZ, R124.reuse.H0_H0 ;  /* 0x2000007cff677230 */ /* 0x100fe20000004100 */
[----:B------:R-:W-:Y:S01]  /*1aa0*/  FADD.FTZ R88, -R88, R107 ;  /* 0x0000006b58587221 */ /* 0x000fe20000010100 */
[----:B------:R-:W-:Y:S01]  /*1ab0*/  HADD2.F32 R107, -RZ, R124.H1_H1 ;  /* 0x3000007cff6b7230 */ /* 0x000fe20000004100 */
        /* <DEDUP_REMOVED lines=18> */
[----:B------:R-:W-:Y:S02]  /*1be0*/  HADD2.F32 R116, -RZ, R121.H1_H1 ;  /* 0x30000079ff747230 */ /* 0x000fe40000004100 */
[--C-:B------:R-:W-:Y:S02]  /*1bf0*/  HADD2.F32 R119, -RZ, R127.reuse.H0_H0 ;  /* 0x2000007fff777230 */ /* 0x100fe40000004100 */
[----:B------:R-:W-:Y:S02]  /*1c00*/  HADD2.F32 R121, -RZ, R127.H1_H1 ;  /* 0x3000007fff797230 */ /* 0x000fe40000004100 */
        /* <DEDUP_REMOVED lines=45> */
[----:B------:R-:W-:Y:S01]  /*1ee0*/  HADD2.F32 R118, -RZ, R118.H1_H1 ;  /* 0x30000076ff767230 */ /* 0x000fe20000004100 */
        /* <DEDUP_REMOVED lines=40> */
[----:B------:R-:W-:Y:S01]  /*2170*/  HADD2.F32 R120, -RZ, R120.H1_H1 ;  /* 0x30000078ff787230 */ /* 0x000fe20000004100 */
        /* <DEDUP_REMOVED lines=51> */
[----:B------:R-:W-:Y:S01]  /*24b0*/  HADD2.F32 R172, -RZ, R122.H0_H0 ;  /* 0x2000007affac7230 */ /* 0x000fe20000004100 */
[----:B------:R-:W-:-:S02]  /*24c0*/  FMUL.FTZ R171, R165, R171 ;  /* 0x000000aba5ab7220 */ /* 0x000fc40000410000 */
[----:B------:R-:W-:Y:S02]  /*24d0*/  FFMA.FTZ R120, R210, R213, R120 ;  /* 0x000000d5d2787223 */ /* 0x000fe40000010078 */
[----:B------:R-:W-:Y:S02]  /*24e0*/  FADD.FTZ R8, R172, R8 ;  /* 0x00000008ac087221 */ /* 0x000fe40000010000 */
[----:B------:R-:W-:Y:S01]  /*24f0*/  FFMA.FTZ R36, R171, R172, R36 ;  /* 0x000000acab247223 */ /* 0x000fe20000010024 */
[----:B------:R-:W-:Y:S01]  /*2500*/  HADD2.F32 R122, -RZ, R122.H1_H1 ;  /* 0x3000007aff7a7230 */ /* 0x000fe20000004100 */
        /* <DEDUP_REMOVED lines=9> */
[----:B------:R-:W-:Y:S01]  /*25a0*/  HADD2.F32 R176, -RZ, R123.H0_H0 ;  /* 0x2000007bffb07230 */ /* 0x000fe20000004100 */
[C---:B------:R-:W-:Y:S02]  /*25b0*/  FMUL.FTZ R102, R165.reuse, R102 ;  /* 0x00000066a5667220 */ /* 0x040fe40000410000 */
[----:B------:R-:W-:Y:S02]  /*25c0*/  FMUL.FTZ R175, R165, R175 ;  /* 0x000000afa5af7220 */ /* 0x000fe40000410000 */
[----:B------:R-:W-:Y:S02]  /*25d0*/  FADD.FTZ R4, R103, R4 ;  /* 0x0000000467047221 */ /* 0x000fe40000010000 */
[----:B------:R-:W-:Y:S02]  /*25e0*/  FFMA.FTZ R32, R102, R103, R32 ;  /* 0x0000006766207223 */ /* 0x000fe40000010020 */
[----:B------:R-:W-:-:S02]  /*25f0*/  FADD.FTZ R6, R176, R6 ;  /* 0x00000006b0067221 */ /* 0x000fc40000010000 */
[----:B------:R-:W-:Y:S01]  /*2600*/  FFMA.FTZ R34, R175, R176, R34 ;  /* 0x000000b0af227223 */ /* 0x000fe20000010022 */
[----:B------:R-:W-:Y:S01]  /*2610*/  HADD2.F32 R123, -RZ, R123.H1_H1 ;  /* 0x3000007bff7b7230 */ /* 0x000fe20000004100 */
        /* <DEDUP_REMOVED lines=102> */
[----:B------:R0:W2:Y:S02]  /*2c80*/  SHFL.BFLY PT, R91, R122, 0x1, 0x1f ;  /* 0x0c201f007a5b7f89 */ /* 0x0000a400000e0000 */
.L_x_2787:
[----:B------:R-:W-:Y:S05]  /*2c90*/  BRA.DIV ~URZ, `(.L_x_2784) ;  /* 0x00004c327f007947 */ /* 0x000fea000b800000 */
[----:B------:R-:W3:Y:S01]  /*2ca0*/  SHFL.BFLY PT, R88, R123, 0x1, 0x1f ;  /* 0x0c201f007b587f89 */ /* 0x000ee200000e0000 */
        /* <DEDUP_REMOVED lines=9> */
[----:B0-----:R-:W0:Y:S01]  /*2d40*/  SHFL.BFLY PT, R122, R91, 0x8, 0x1f ;  /* 0x0d001f005b7a7f89 */ /* 0x001e2200000e0000 */
[----:B--2---:R-:W-:Y:S02]  /*2d50*/  FADD.FTZ R123, R123, R88 ;  /* 0x000000587b7b7221 */ /* 0x004fe40000010000 */
[----:B0-----:R-:W-:-:S03]  /*2d60*/  FADD.FTZ R122, R91, R122 ;  /* 0x0000007a5b7a7221 */ /* 0x001fc60000010000 */
[----:B------:R-:W0:Y:S04]  /*2d70*/  SHFL.BFLY PT, R88, R123, 0x8, 0x1f ;  /* 0x0d001f007b587f89 */ /* 0x000e2800000e0000 */
[----:B------:R2:W3:Y:S01]  /*2d80*/  SHFL.BFLY PT, R246, R122, 0x10, 0x1f ;  /* 0x0e001f007af67f89 */ /* 0x0004e200000e0000 */
[----:B0-----:R-:W-:-:S05]  /*2d90*/  FADD.FTZ R123, R123, R88 ;  /* 0x000000587b7b7221 */ /* 0x001fca0000010000 */
[----:B------:R2:W0:Y:S02]  /*2da0*/  SHFL.BFLY PT, R250, R123, 0x10, 0x1f ;  /* 0x0e001f007bfa7f89 */ /* 0x00042400000e0000 */
.L_x_2788:
[----:B---3--:R-:W-:-:S05]  /*2db0*/  MOV R88, 0x10 ;  /* 0x0000001000587802 */ /* 0x008fca0000000f00 */
[----:B------:R-:W-:-:S06]  /*2dc0*/  IMAD.WIDE.U32 R88, R167, R88, c[0x0][0x170] ;  /* 0x00005c00a7587625 */ /* 0x000fcc00078e0058 */
[----:B------:R-:W3:Y:S01]  /*2dd0*/  LDG.E.128 R88, [R88.64] ;  /* 0x0000000458587981 */ /* 0x000ee2000c1e1d00 */
[----:B------:R-:W-:Y:S01]  /*2de0*/  FADD.FTZ R246, R246, R122 ;  /* 0x0000007af6f67221 */ /* 0x000fe20000010000 */
[----:B-----5:R-:W-:Y:S01]  /*2df0*/  LOP3.LUT P2, RZ, R92, 0xff00, RZ, 0xc0, !PT ;  /* 0x0000ff005cff7812 */ /* 0x020fe2000784c0ff */
[----:B0-2---:R-:W-:Y:S01]  /*2e00*/  FADD.FTZ R123, R250, R123 ;  /* 0x0000007bfa7b7221 */ /* 0x005fe20000010000 */
[----:B------:R-:W-:Y:S01]  /*2e10*/  LOP3.LUT P3, RZ, R92, 0xff0000, RZ, 0xc0, !PT ;  /* 0x00ff00005cff7812 */ /* 0x000fe2000786c0ff */
[----:B------:R-:W-:Y:S01]  /*2e20*/  FMUL.FTZ R122, R246, c[0x0][0x1e0] ;  /* 0x00007800f67a7a20 */ /* 0x000fe20000410000 */
[----:B------:R-:W-:Y:S01]  /*2e30*/  MOV R246, R92 ;  /* 0x0000005c00f67202 */ /* 0x000fe20000000f00 */
[----:B------:R-:W-:Y:S01]  /*2e40*/  FMUL.FTZ R123, R123, c[0x0][0x1e0] ;  /* 0x000078007b7b7a20 */ /* 0x000fe20000410000 */
[----:B------:R-:W-:Y:S02]  /*2e50*/  LOP3.LUT P4, RZ, R93, 0xff, RZ, 0xc0, !PT ;  /* 0x000000ff5dff7812 */ /* 0x000fe4000788c0ff */
[----:B------:R-:W-:-:S02]  /*2e60*/  FSEL R122, R122, RZ, !P1 ;  /* 0x000000ff7a7a7208 */ /* 0x000fc40004800000 */
[----:B------:R-:W-:Y:S02]  /*2e70*/  LOP3.LUT P1, RZ, R246, 0xff, RZ, 0xc0, !PT ;  /* 0x000000fff6ff7812 */ /* 0x000fe4000782c0ff */
[C---:B------:R-:W-:Y:S01]  /*2e80*/  LOP3.LUT P5, RZ, R93.reuse, 0xff00, RZ, 0xc0, !PT ;  /* 0x0000ff005dff7812 */ /* 0x040fe200078ac0ff */
[-CC-:B------:R-:W-:Y:S01]  /*2e90*/  FFMA.FTZ R124, R124, R123.reuse, R122.reuse ;  /* 0x0000007b7c7c7223 */ /* 0x180fe2000001007a */
[----:B------:R-:W-:Y:S01]  /*2ea0*/  LOP3.LUT P6, RZ, R93, 0xff0000, RZ, 0xc0, !PT ;  /* 0x00ff00005dff7812 */ /* 0x000fe200078cc0ff */
[----:B------:R-:W-:Y:S01]  /*2eb0*/  FFMA.FTZ R225, R225, R123, R122 ;  /* 0x0000007be1e17223 */ /* 0x000fe2000001007a */
[----:B------:R-:W-:Y:S01]  /*2ec0*/  @P3 HADD2.F32 R252, -RZ, R61.H0_H0 ;  /* 0x2000003dfffc3230 */ /* 0x000fe20000004100 */
[----:B------:R-:W-:Y:S02]  /*2ed0*/  FADD.FTZ R124, R224, -R124 ;  /* 0x8000007ce07c7221 */ /* 0x000fe40000010000 */
[----:B------:R-:W-:Y:S02]  /*2ee0*/  FADD.FTZ R225, R223, -R225 ;  /* 0x800000e1dfe17221 */ /* 0x000fe40000010000 */
[C---:B------:R-:W-:Y:S01]  /*2ef0*/  FMUL.FTZ R224, R165.reuse, R124 ;  /* 0x0000007ca5e07220 */ /* 0x040fe20000410000 */
[----:B------:R-:W-:Y:S01]  /*2f00*/  @P0 HADD2.F32 R124, -RZ, R64.H0_H0 ;  /* 0x20000040ff7c0230 */ /* 0x000fe20000004100 */
[----:B------:R-:W-:Y:S01]  /*2f10*/  FMUL.FTZ R225, R165, R225 ;  /* 0x000000e1a5e17220 */ /* 0x000fe20000410000 */
[----:B------:R-:W-:Y:S01]  /*2f20*/  @P1 HADD2.F32 R250, -RZ, R60.H0_H0 ;  /* 0x2000003cfffa1230 */ /* 0x000fe20000004100 */
[----:B------:R-:W-:-:S02]  /*2f30*/  FFMA.FTZ R126, R126, R123, R122 ;  /* 0x0000007b7e7e7223 */ /* 0x000fc4000001007a */
[----:B------:R-:W-:Y:S01]  /*2f40*/  @P0 FADD.FTZ R224, R224, R124 ;  /* 0x0000007ce0e00221 */ /* 0x000fe20000010000 */
[----:B------:R-:W-:Y:S01]  /*2f50*/  HFMA2.MMA R124, -RZ, RZ, 0, 0 ;  /* 0x00000000ff7c7435 */ /* 0x000fe200000001ff */
[----:B------:R-:W-:Y:S01]  /*2f60*/  FADD.FTZ R126, R125, -R126 ;  /* 0x8000007e7d7e7221 */ /* 0x000fe20000010000 */
[----:B------:R-:W-:Y:S01]  /*2f70*/  HFMA2.MMA R125, -RZ, RZ, 0, 0 ;  /* 0x00000000ff7d7435 */ /* 0x000fe200000001ff */
[----:B------:R-:W-:Y:S02]  /*2f80*/  FMUL.FTZ R246, R224, R164 ;  /* 0x000000a4e0f67220 */ /* 0x000fe40000410000 */
[----:B------:R-:W-:Y:S02]  /*2f90*/  FMUL.FTZ R126, R165, R126 ;  /* 0x0000007ea57e7220 */ /* 0x000fe40000410000 */
[----:B------:R-:W-:Y:S02]  /*2fa0*/  FMUL.FTZ R246, R246, c[0x0][0x1e8] ;  /* 0x00007a00f6f67a20 */ /* 0x000fe40000410000 */
[----:B------:R-:W-:-:S02]  /*2fb0*/  FFMA.FTZ R221, R221, R123, R122 ;  /* 0x0000007bdddd7223 */ /* 0x000fc4000001007a */
[----:B------:R-:W-:Y:S02]  /*2fc0*/  FFMA.FTZ R222, R222, R123, R122 ;  /* 0x0000007bdede7223 */ /* 0x000fe4000001007a */
[----:B------:R-:W-:Y:S02]  /*2fd0*/  FADD.FTZ R221, R186, -R221 ;  /* 0x800000ddbadd7221 */ /* 0x000fe40000010000 */
[----:B------:R-:W-:Y:S02]  /*2fe0*/  FADD.FTZ R222, R190, -R222 ;  /* 0x800000debede7221 */ /* 0x000fe40000010000 */
[----:B------:R-:W-:Y:S02]  /*2ff0*/  FMUL.FTZ R221, R165, R221 ;  /* 0x000000dda5dd7220 */ /* 0x000fe40000410000 */
[----:B------:R-:W-:Y:S02]  /*3000*/  FFMA.FTZ R187, R187, R123, R122 ;  /* 0x0000007bbbbb7223 */ /* 0x000fe4000001007a */
[----:B------:R-:W-:-:S02]  /*3010*/  FMUL.FTZ R222, R165, R222 ;  /* 0x000000dea5de7220 */ /* 0x000fc40000410000 */
[----:B------:R-:W-:Y:S01]  /*3020*/  FADD.FTZ R187, R115, -R187 ;  /* 0x800000bb73bb7221 */ /* 0x000fe20000010000 */
[----:B------:R-:W-:Y:S02]  /*3030*/  @P0 HADD2.F32 R115, -RZ, R67.H1_H1 ;  /* 0x30000043ff730230 */ /* 0x000fe40000004100 */
[--C-:B---3--:R-:W-:Y:S02]  /*3040*/  @P1 HADD2.F32 R223, -RZ, R88.reuse.H0_H0 ;  /* 0x20000058ffdf1230 */ /* 0x108fe40000004100 */
[----:B------:R-:W-:-:S03]  /*3050*/  @P2 HADD2.F32 R88, -RZ, R88.H1_H1 ;  /* 0x30000058ff582230 */ /* 0x000fc60000004100 */
[C---:B------:R-:W-:Y:S01]  /*3060*/  @P1 FMUL.FTZ R124, R246.reuse, R223 ;  /* 0x000000dff67c1220 */ /* 0x040fe20000410000 */
[----:B------:R-:W-:Y:S01]  /*3070*/  MOV R223, RZ ;  /* 0x000000ff00df7202 */ /* 0x000fe20000000f00 */
[----:B------:R-:W-:Y:S01]  /*3080*/  @P1 FMUL.FTZ R223, R246, R250 ;  /* 0x000000faf6df1220 */ /* 0x000fe20000410000 */
[----:B------:R-:W-:Y:S01]  /*3090*/  ISETP.NE.U32.AND P1, PT, RZ, c[0x0][0x258], PT ;  /* 0x00009600ff007a0c */ /* 0x000fe20003f25070 */
[----:B------:R-:W-:-:S03]  /*30a0*/  @P0 HADD2.F32 R246, -RZ, R64.H1_H1 ;  /* 0x30000040fff60230 */ /* 0x000fc60000004100 */
[----:B------:R-:W-:Y:S02]  /*30b0*/  ISETP.NE.AND.EX P1, PT, RZ, c[0x0][0x25c], PT, P1 ;  /* 0x00009700ff007a0c */ /* 0x000fe40003f25310 */
[----:B------:R-:W-:-:S04]  /*30c0*/  @P0 FADD.FTZ R225, R225, R246 ;  /* 0x000000f6e1e10221 */ /* 0x000fc80000010000 */
[----:B------:R-:W-:-:S04]  /*30d0*/  FMUL.FTZ R246, R225, R164 ;  /* 0x000000a4e1f67220 */ /* 0x000fc80000410000 */
[----:B------:R-:W-:-:S03]  /*30e0*/  FMUL.FTZ R246, R246, c[0x0][0x1e8] ;  /* 0x00007a00f6f67a20 */ /* 0x000fc60000410000 */
[----:B------:R-:W-:Y:S01]  /*30f0*/  @P1 F2FP.PACK_AB R250, RZ, R224 ;  /* 0x000000e0fffa123e */ /* 0x000fe200000000ff */
[----:B------:R-:W-:Y:S01]  /*3100*/  @P0 HADD2.F32 R224, -RZ, R65.H0_H0 ;  /* 0x20000041ffe00230 */ /* 0x000fe20000004100 */
[----:B------:R-:W-:Y:S01]  /*3110*/  @P2 FMUL.FTZ R125, R246, R88 ;  /* 0x00000058f67d2220 */ /* 0x000fe20000410000 */
[----:B------:R-:W-:Y:S01]  /*3120*/  @P1 F2FP.PACK_AB R88, RZ, R225 ;  /* 0x000000e1ff58123e */ /* 0x000fe200000000ff */
[----:B------:R-:W-:Y:S01]  /*3130*/  @P2 HADD2.F32 R225, -RZ, R60.H1_H1 ;  /* 0x3000003cffe12230 */ /* 0x000fe20000004100 */
[----:B------:R-:W-:Y:S01]  /*3140*/  @P1 PRMT R84, R250, 0x7610, R84 ;  /* 0x00007610fa541816 */ /* 0x000fe20000000054 */
[----:B------:R-:W-:Y:S01]  /*3150*/  @P0 FADD.FTZ R126, R126, R224 ;  /* 0x000000e07e7e0221 */ /* 0x000fe20000010000 */
[----:B------:R-:W-:Y:S02]  /*3160*/  MOV R224, RZ ;  /* 0x000000ff00e07202 */ /* 0x000fe40000000f00 */
[----:B------:R-:W-:Y:S01]  /*3170*/  @P2 FMUL.FTZ R224, R246, R225 ;  /* 0x000000e1f6e02220 */ /* 0x000fe20000410000 */
[----:B------:R-:W-:Y:S01]  /*3180*/  LOP3.LUT P2, RZ, R93, 0xff000000, RZ, 0xc0, !PT ;  /* 0xff0000005dff7812 */ /* 0x000fe2000784c0ff */
[----:B------:R-:W-:Y:S01]  /*3190*/  FMUL.FTZ R225, R126, R164 ;  /* 0x000000a47ee17220 */ /* 0x000fe20000410000 */
[----:B------:R-:W-:Y:S01]  /*31a0*/  @P1 F2FP.PACK_AB R246, RZ, R126 ;  /* 0x0000007efff6123e */ /* 0x000fe200000000ff */
[----:B------:R-:W-:Y:S01]  /*31b0*/  HFMA2.MMA R126, -RZ, RZ, 0, 0 ;  /* 0x00000000ff7e7435 */ /* 0x000fe200000001ff */
[----:B------:R-:W-:Y:S01]  /*31c0*/  FFMA.FTZ R93, R114, R123, R122 ;  /* 0x0000007b725d7223 */ /* 0x000fe2000001007a */
[--C-:B------:R-:W-:Y:S01]  /*31d0*/  @P0 HADD2.F32 R114, -RZ, R66.reuse.H1_H1 ;  /* 0x30000042ff720230 */ /* 0x100fe20000004100 */
[----:B------:R-:W-:Y:S01]  /*31e0*/  FMUL.FTZ R250, R225, c[0x0][0x1e8] ;  /* 0x00007a00e1fa7a20 */ /* 0x000fe20000410000 */
[----:B------:R-:W-:Y:S01]  /*31f0*/  @P3 HADD2.F32 R225, -RZ, R89.H0_H0 ;  /* 0x20000059ffe13230 */ /* 0x000fe20000004100 */
[----:B------:R-:W-:Y:S01]  /*3200*/  FADD.FTZ R93, R94, -R93 ;  /* 0x8000005d5e5d7221 */ /* 0x000fe20000010000 */
[----:B------:R-:W-:Y:S01]  /*3210*/  @P0 HADD2.F32 R94, -RZ, R66.H0_H0 ;  /* 0x20000042ff5e0230 */ /* 0x000fe20000004100 */
[----:B------:R-:W-:-:S02]  /*3220*/  @P1 PRMT R85, R246, 0x7610, R85 ;  /* 0x00007610f6551816 */ /* 0x000fc40000000055 */
[C---:B------:R-:W-:Y:S01]  /*3230*/  @P3 FMUL.FTZ R126, R250.reuse, R225 ;  /* 0x000000e1fa7e3220 */ /* 0x040fe20000410000 */
[----:B------:R-:W-:Y:S01]  /*3240*/  MOV R225, RZ ;  /* 0x000000ff00e17202 */ /* 0x000fe20000000f00 */
[----:B------:R-:W-:Y:S01]  /*3250*/  @P3 FMUL.FTZ R225, R250, R252 ;  /* 0x000000fcfae13220 */ /* 0x000fe20000410000 */
[----:B------:R-:W-:Y:S01]  /*3260*/  LOP3.LUT P3, RZ, R92, 0xff000000, RZ, 0xc0, !PT ;  /* 0xff0000005cff7812 */ /* 0x000fe2000786c0ff */
[----:B------:R-:W-:Y:S01]  /*3270*/  FFMA.FTZ R92, R185, R123, R122 ;  /* 0x0000007bb95c7223 */ /* 0x000fe2000001007a */
[----:B------:R-:W-:Y:S01]  /*3280*/  @P1 PRMT R84, R84, 0x5410, R88 ;  /* 0x0000541054541816 */ /* 0x000fe20000000058 */
[----:B------:R-:W-:Y:S01]  /*3290*/  @P0 FADD.FTZ R221, R221, R94 ;  /* 0x0000005edddd0221 */ /* 0x000fe20000010000 */
[----:B------:R-:W-:Y:S01]  /*32a0*/  @P0 HADD2.F32 R94, -RZ, R65.H1_H1 ;  /* 0x30000041ff5e0230 */ /* 0x000fe20000004100 */
[----:B------:R-:W-:Y:S01]  /*32b0*/  FADD.FTZ R92, R95, -R92 ;  /* 0x8000005c5f5c7221 */ /* 0x000fe20000010000 */
[----:B------:R-:W-:Y:S01]  /*32c0*/  @P0 HADD2.F32 R95, -RZ, R67.H0_H0 ;  /* 0x20000043ff5f0230 */ /* 0x000fe20000004100 */
[C---:B------:R-:W-:Y:S01]  /*32d0*/  FMUL.FTZ R93, R165.reuse, R93 ;  /* 0x0000005da55d7220 */ /* 0x040fe20000410000 */
[----:B------:R-:W-:Y:S01]  /*32e0*/  @P4 HADD2.F32 R88, -RZ, R62.H0_H0 ;  /* 0x2000003eff584230 */ /* 0x000fe20000004100 */
[----:B------:R-:W-:Y:S01]  /*32f0*/  FMUL.FTZ R92, R165, R92 ;  /* 0x0000005ca55c7220 */ /* 0x000fe20000410000 */
[----:B------:R-:W-:Y:S01]  /*3300*/  MOV R252, 0x10 ;  /* 0x0000001000fc7802 */ /* 0x000fe20000000f00 */
[----:B------:R-:W-:-:S02]  /*3310*/  @P0 FADD.FTZ R222, R222, R94 ;  /* 0x0000005edede0221 */ /* 0x000fc40000010000 */
[----:B------:R-:W-:Y:S02]  /*3320*/  FMUL.FTZ R94, R165, R187 ;  /* 0x000000bba55e7220 */ /* 0x000fe40000410000 */
[----:B------:R-:W-:Y:S01]  /*3330*/  @P0 FADD.FTZ R92, R92, R95 ;  /* 0x0000005f5c5c0221 */ /* 0x000fe20000010000 */
[----:B------:R-:W-:Y:S01]  /*3340*/  @P1 F2FP.PACK_AB R95, RZ, R221 ;  /* 0x000000ddff5f123e */ /* 0x000fe200000000ff */
[----:B------:R-:W-:Y:S02]  /*3350*/  @P0 FADD.FTZ R94, R94, R114 ;  /* 0x000000725e5e0221 */ /* 0x000fe40000010000 */
[----:B------:R-:W-:Y:S01]  /*3360*/  @P0 FADD.FTZ R93, R93, R115 ;  /* 0x000000735d5d0221 */ /* 0x000fe20000010000 */
[----:B------:R-:W-:Y:S01]  /*3370*/  @P1 PRMT R86, R95, 0x7610, R86 ;  /* 0x000076105f561816 */ /* 0x000fe20000000056 */
[----:B------:R-:W-:Y:S01]  /*3380*/  FMUL.FTZ R187, R221, R164 ;  /* 0x000000a4ddbb7220 */ /* 0x000fe20000410000 */
[----:B------:R-:W-:Y:S01]  /*3390*/  @P1 F2FP.PACK_AB R114, RZ, R92 ;  /* 0x0000005cff72123e */ /* 0x000fe200000000ff */
[----:B------:R-:W-:Y:S01]  /*33a0*/  FMUL.FTZ R186, R222, R164 ;  /* 0x000000a4deba7220 */ /* 0x000fe20000410000 */
[----:B------:R-:W-:Y:S01]  /*33b0*/  @P1 F2FP.PACK_AB R95, RZ, R222 ;  /* 0x000000deff5f123e */ /* 0x000fe200000000ff */
[----:B------:R-:W-:Y:S01]  /*33c0*/  FMUL.FTZ R187, R187, c[0x0][0x1e8] ;  /* 0x00007a00bbbb7a20 */ /* 0x000fe20000410000 */
[----:B------:R-:W-:Y:S01]  /*33d0*/  @P1 F2FP.PACK_AB R115, RZ, R94 ;  /* 0x0000005eff73123e */ /* 0x000fe200000000ff */
[----:B------:R-:W-:Y:S01]  /*33e0*/  FMUL.FTZ R221, R94, R164 ;  /* 0x000000a45edd7220 */ /* 0x000fe20000410000 */
[----:B------:R-:W-:Y:S01]  /*33f0*/  @P1 PRMT R87, R114, 0x7610, R87 ;  /* 0x0000761072571816 */ /* 0x000fe20000000057 */
[----:B------:R-:W-:Y:S01]  /*3400*/  FMUL.FTZ R186, R186, c[0x0][0x1e8] ;  /* 0x00007a00baba7a20 */ /* 0x000fe20000410000 */
[----:B------:R-:W-:Y:S01]  /*3410*/  @P1 PRMT R85, R85, 0x5410, R95 ;  /* 0x0000541055551816 */ /* 0x000fe2000000005f */
[----:B------:R-:W-:Y:S01]  /*3420*/  @P3 HADD2.F32 R95, -RZ, R61.H1_H1 ;  /* 0x3000003dff5f3230 */ /* 0x000fe20000004100 */
[----:B------:R-:W-:Y:S01]  /*3430*/  @P1 PRMT R86, R86, 0x5410, R115 ;  /* 0x0000541056561816 */ /* 0x000fe20000000073 */
[----:B------:R-:W-:Y:S01]  /*3440*/  FMUL.FTZ R221, R221, c[0x0][0x1e8] ;  /* 0x00007a00dddd7a20 */ /* 0x000fe20000410000 */
[----:B------:R-:W-:Y:S01]  /*3450*/  CS2R R114, SRZ ;  /* 0x0000000000727805 */ /* 0x000fe2000001ff00 */
[----:B------:R-:W-:Y:S01]  /*3460*/  @P1 F2FP.PACK_AB R185, RZ, R93 ;  /* 0x0000005dffb9123e */ /* 0x000fe200000000ff */
[----:B------:R-:W-:Y:S01]  /*3470*/  @P4 FMUL.FTZ R115, R187, R88 ;  /* 0x00000058bb734220 */ /* 0x000fe20000410000 */
[----:B------:R-:W-:Y:S01]  /*3480*/  @P5 HADD2.F32 R88, -RZ, R62.H1_H1 ;  /* 0x3000003eff585230 */ /* 0x000fe20000004100 */
[----:B------:R-:W-:Y:S01]  /*3490*/  @P3 FMUL.FTZ R114, R186, R95 ;  /* 0x0000005fba723220 */ /* 0x000fe20000410000 */
[----:B------:R-:W-:Y:S01]  /*34a0*/  @P1 PRMT R87, R87, 0x5410, R185 ;  /* 0x0000541057571816 */ /* 0x000fe200000000b9 */
[-C--:B------:R-:W-:Y:S01]  /*34b0*/  FMUL.FTZ R93, R93, R164.reuse ;  /* 0x000000a45d5d7220 */ /* 0x080fe20000410000 */
[----:B------:R-:W-:Y:S01]  /*34c0*/  CS2R R94, SRZ ;  /* 0x00000000005e7805 */ /* 0x000fe2000001ff00 */
[----:B------:R-:W-:Y:S01]  /*34d0*/  FMUL.FTZ R190, R92, R164 ;  /* 0x000000a45cbe7220 */ /* 0x000fe20000410000 */
[----:B------:R-:W-:Y:S01]  /*34e0*/  HFMA2.MMA R185, -RZ, RZ, 0, 0 ;  /* 0x00000000ffb97435 */ /* 0x000fe200000001ff */
[----:B------:R-:W-:Y:S01]  /*34f0*/  @P5 FMUL.FTZ R94, R221, R88 ;  /* 0x00000058dd5e5220 */ /* 0x000fe20000410000 */
[--C-:B------:R-:W-:Y:S01]  /*3500*/  @P6 HADD2.F32 R92, -RZ, R63.reuse.H0_H0 ;  /* 0x2000003fff5c6230 */ /* 0x100fe20000004100 */
[----:B------:R-:W-:Y:S01]  /*3510*/  FMUL.FTZ R88, R93, c[0x0][0x1e8] ;  /* 0x00007a005d587a20 */ /* 0x000fe20000410000 */
[----:B------:R-:W-:Y:S01]  /*3520*/  @P2 HADD2.F32 R93, -RZ, R63.H1_H1 ;  /* 0x3000003fff5d2230 */ /* 0x000fe20000004100 */
[----:B------:R-:W-:Y:S01]  /*3530*/  FMUL.FTZ R190, R190, c[0x0][0x1e8] ;  /* 0x00007a00bebe7a20 */ /* 0x000fe20000410000 */
[----:B------:R-:W-:-:S03]  /*3540*/  F2FP.PACK_AB R94, R94, R115 ;  /* 0x000000735e5e723e */ /* 0x000fc600000000ff */
[----:B------:R-:W-:Y:S02]  /*3550*/  @P6 FMUL.FTZ R95, R190, R92 ;  /* 0x0000005cbe5f6220 */ /* 0x000fe40000410000 */
[----:B------:R-:W-:Y:S02]  /*3560*/  @P2 FMUL.FTZ R185, R88, R93 ;  /* 0x0000005d58b92220 */ /* 0x000fe40000410000 */
[----:B------:R-:W-:-:S03]  /*3570*/  @P1 IMAD.WIDE.U32 R92, R167, R252, c[0x0][0x258] ;  /* 0x00009600a75c1625 */ /* 0x000fc600078e00fc */
[----:B------:R-:W-:Y:S02]  /*3580*/  F2FP.PACK_AB R95, R185, R95 ;  /* 0x0000005fb95f723e */ /* 0x000fe400000000ff */
[----:B------:R0:W-:Y:S02]  /*3590*/  @P1 STG.E.128 [R92.64], R84 ;  /* 0x000000545c001986 */ /* 0x0001e4000c101d04 */
[----:B0-----:R-:W-:Y:S01]  /*35a0*/  F2FP.PACK_AB R93, R114, R225 ;  /* 0x000000e1725d723e */ /* 0x001fe200000000ff */
[----:B------:R-:W-:Y:S01]  /*35b0*/  IMAD.WIDE.U32 R114, R167, R252, c[0x0][0x248] ;  /* 0x00009200a7727625 */ /* 0x000fe200078e00fc */
[----:B------:R-:W-:-:S05]  /*35c0*/  F2FP.PACK_AB R92, R224, R223 ;  /* 0x000000dfe05c723e */ /* 0x000fca00000000ff */
[----:B------:R0:W-:Y:S02]  /*35d0*/  STG.E.128 [R114.64], R92 ;  /* 0x0000005c72007986 */ /* 0x0001e4000c101d04 */
[----:B0-----:R-:W-:-:S06]  /*35e0*/  IMAD.WIDE.U32 R92, R169, R252, c[0x0][0x170] ;  /* 0x00005c00a95c7625 */ /* 0x001fcc00078e00fc */
[----:B------:R-:W2:Y:S01]  /*35f0*/  LDG.E.128 R92, [R92.64] ;  /* 0x000000045c5c7981 */ /* 0x000ea2000c1e1d00 */
[----:B------:R-:W-:Y:S01]  /*3600*/  HFMA2.MMA R185, -RZ, RZ, 0, 0 ;  /* 0x00000000ffb97435 */ /* 0x000fe200000001ff */
[----:B------:R-:W-:Y:S01]  /*3610*/  @P3 HADD2.F32 R89, -RZ, R89.H1_H1 ;  /* 0x30000059ff593230 */ /* 0x000fe20000004100 */
[----:B------:R-:W-:Y:S01]  /*3620*/  MOV R114, R104 ;  /* 0x0000006800727202 */ /* 0x000fe20000000f00 */
[-CC-:B------:R-:W-:Y:S01]  /*3630*/  FFMA.FTZ R191, R191, R123.reuse, R122.reuse ;  /* 0x0000007bbfbf7223 */ /* 0x180fe2000001007a */
[----:B------:R-:W-:Y:S01]  /*3640*/  HFMA2.MMA R222, -RZ, RZ, 0, 0 ;  /* 0x00000000ffde7435 */ /* 0x000fe200000001ff */
[--C-:B------:R-:W-:Y:S02]  /*3650*/  FFMA.FTZ R209, R209, R123, R122.reuse ;  /* 0x0000007bd1d17223 */ /* 0x100fe4000001007a */
[----:B------:R-:W-:Y:S01]  /*3660*/  @P3 FMUL.FTZ R185, R186, R89 ;  /* 0x00000059bab93220 */ /* 0x000fe20000410000 */
[--C-:B------:R-:W-:Y:S01]  /*3670*/  @P4 HADD2.F32 R89, -RZ, R90.reuse.H0_H0 ;  /* 0x2000005aff594230 */ /* 0x100fe20000004100 */
[----:B------:R-:W-:Y:S01]  /*3680*/  MOV R186, RZ ;  /* 0x000000ff00ba7202 */ /* 0x000fe20000000f00 */
[----:B------:R-:W-:Y:S01]  /*3690*/  @P5 HADD2.F32 R90, -RZ, R90.H1_H1 ;  /* 0x3000005aff5a5230 */ /* 0x000fe20000004100 */
[----:B------:R-:W-:Y:S01]  /*36a0*/  LOP3.LUT P3, RZ, R114, 0xff, RZ, 0xc0, !PT ;  /* 0x000000ff72ff7812 */ /* 0x000fe2000786c0ff */
[----:B------:R-:W-:Y:S01]  /*36b0*/  FADD.FTZ R191, R219, -R191 ;  /* 0x800000bfdbbf7221 */ /* 0x000fe20000010000 */
[----:B------:R-:W-:Y:S01]  /*36c0*/  HFMA2.MMA R219, -RZ, RZ, 0, 0 ;  /* 0x00000000ffdb7435 */ /* 0x000fe200000001ff */
[----:B------:R-:W-:Y:S01]  /*36d0*/  @P4 FMUL.FTZ R186, R187, R89 ;  /* 0x00000059bbba4220 */ /* 0x000fe20000410000 */
[----:B------:R-:W-:Y:S01]  /*36e0*/  HFMA2.MMA R187, -RZ, RZ, 0, 0 ;  /* 0x00000000ffbb7435 */ /* 0x000fe200000001ff */
[-CC-:B------:R-:W-:Y:S01]  /*36f0*/  FFMA.FTZ R89, R189, R123.reuse, R122.reuse ;  /* 0x0000007bbd597223 */ /* 0x180fe2000001007a */
[----:B------:R-:W-:Y:S01]  /*3700*/  LOP3.LUT P4, RZ, R105, 0xff00, RZ, 0xc0, !PT ;  /* 0x0000ff0069ff7812 */ /* 0x000fe2000788c0ff */
[----:B------:R-:W-:-:S02]  /*3710*/  FFMA.FTZ R210, R210, R123, R122 ;  /* 0x0000007bd2d27223 */ /* 0x000fc4000001007a */
[----:B------:R-:W-:Y:S02]  /*3720*/  FADD.FTZ R89, R188, -R89 ;  /* 0x80000059bc597221 */ /* 0x000fe40000010000 */
[----:B------:R-:W-:Y:S01]  /*3730*/  @P5 FMUL.FTZ R187, R221, R90 ;  /* 0x0000005addbb5220 */ /* 0x000fe20000410000 */
[--C-:B------:R-:W-:Y:S01]  /*3740*/  @P6 HADD2.F32 R90, -RZ, R91.reuse.H0_H0 ;  /* 0x2000005bff5a6230 */ /* 0x100fe20000004100 */
[----:B------:R-:W-:Y:S01]  /*3750*/  CS2R R188, SRZ ;  /* 0x0000000000bc7805 */ /* 0x000fe2000001ff00 */
[----:B------:R-:W-:Y:S01]  /*3760*/  FMUL.FTZ R89, R165, R89 ;  /* 0x00000059a5597220 */ /* 0x000fe20000410000 */
[----:B------:R-:W-:Y:S01]  /*3770*/  @P2 HADD2.F32 R91, -RZ, R91.H1_H1 ;  /* 0x3000005bff5b2230 */ /* 0x000fe20000004100 */
[----:B------:R-:W-:Y:S01]  /*3780*/  FFMA.FTZ R214, R214, R123, R122 ;  /* 0x0000007bd6d67223 */ /* 0x000fe2000001007a */
[----:B------:R-:W-:Y:S01]  /*3790*/  LOP3.LUT P5, RZ, R105, 0xff, RZ, 0xc0, !PT ;  /* 0x000000ff69ff7812 */ /* 0x000fe200078ac0ff */
[----:B------:R-:W-:Y:S01]  /*37a0*/  @P6 FMUL.FTZ R188, R190, R90 ;  /* 0x0000005abebc6220 */ /* 0x000fe20000410000 */
[----:B------:R-:W-:Y:S01]  /*37b0*/  @P0 HADD2.F32 R90, -RZ, R68.H0_H0 ;  /* 0x20000044ff5a0230 */ /* 0x000fe20000004100 */
[----:B------:R-:W-:Y:S01]  /*37c0*/  @P2 FMUL.FTZ R189, R88, R91 ;  /* 0x0000005b58bd2220 */ /* 0x000fe20000410000 */
[----:B------:R-:W-:Y:S01]  /*37d0*/  HFMA2.MMA R190, -RZ, RZ, 0, 0 ;  /* 0x00000000ffbe7435 */ /* 0x000fe200000001ff */
[----:B------:R-:W-:Y:S01]  /*37e0*/  @P3 HADD2.F32 R91, -RZ, R56.H0_H0 ;  /* 0x20000038ff5b3230 */ /* 0x000fe20000004100 */
[----:B------:R-:W-:Y:S01]  /*37f0*/  MOV R88, RZ ;  /* 0x000000ff00587202 */ /* 0x000fe20000000f00 */
[----:B------:R-:W-:Y:S01]  /*3800*/  @P0 FADD.FTZ R89, R89, R90 ;  /* 0x0000005a59590221 */ /* 0x000fe20000010000 */
[C---:B------:R-:W-:Y:S01]  /*3810*/  LOP3.LUT P2, RZ, R104.reuse, 0xff00, RZ, 0xc0, !PT ;  /* 0x0000ff0068ff7812 */ /* 0x040fe2000784c0ff */
[----:B------:R-:W-:Y:S01]  /*3820*/  FADD.FTZ R211, R211, -R209 ;  /* 0x800000d1d3d37221 */ /* 0x000fe20000010000 */
[----:B------:R-:W-:Y:S01]  /*3830*/  LOP3.LUT P6, RZ, R104, 0xff000000, RZ, 0xc0, !PT ;  /* 0xff00000068ff7812 */ /* 0x000fe200078cc0ff */
[----:B------:R-:W-:Y:S01]  /*3840*/  FMUL.FTZ R90, R89, R164 ;  /* 0x000000a4595a7220 */ /* 0x000fe20000410000 */
[----:B------:R-:W-:Y:S01]  /*3850*/  @P4 HADD2.F32 R223, -RZ, R58.H1_H1 ;  /* 0x3000003affdf4230 */ /* 0x000fe20000004100 */
[----:B------:R-:W-:-:S02]  /*3860*/  FFMA.FTZ R212, R212, R123, R122 ;  /* 0x0000007bd4d47223 */ /* 0x000fc4000001007a */
[----:B------:R-:W-:Y:S02]  /*3870*/  FMUL.FTZ R90, R90, c[0x0][0x1e8] ;  /* 0x00007a005a5a7a20 */ /* 0x000fe40000410000 */
[----:B------:R-:W-:Y:S02]  /*3880*/  FADD.FTZ R213, R213, -R210 ;  /* 0x800000d2d5d57221 */ /* 0x000fe40000010000 */
[----:B------:R-:W-:Y:S02]  /*3890*/  @P3 FMUL.FTZ R88, R90, R91 ;  /* 0x0000005b5a583220 */ /* 0x000fe40000410000 */
[----:B------:R-:W-:Y:S01]  /*38a0*/  FMUL.FTZ R91, R165, R191 ;  /* 0x000000bfa55b7220 */ /* 0x000fe20000410000 */
[----:B------:R-:W-:Y:S01]  /*38b0*/  @P2 HADD2.F32 R115, -RZ, R56.H1_H1 ;  /* 0x30000038ff732230 */ /* 0x000fe20000004100 */
[----:B------:R-:W-:Y:S01]  /*38c0*/  MOV R191, RZ ;  /* 0x000000ff00bf7202 */ /* 0x000fe20000000f00 */
[----:B------:R-:W-:Y:S01]  /*38d0*/  FADD.FTZ R217, R217, -R214 ;  /* 0x800000d6d9d97221 */ /* 0x000fe20000010000 */
[----:B------:R-:W-:Y:S01]  /*38e0*/  @P6 HADD2.F32 R224, -RZ, R57.H1_H1 ;  /* 0x30000039ffe06230 */ /* 0x000fe20000004100 */
[----:B------:R-:W-:-:S02]  /*38f0*/  FMUL.FTZ R211, R165, R211 ;  /* 0x000000d3a5d37220 */ /* 0x000fc40000410000 */
[----:B------:R-:W-:Y:S02]  /*3900*/  FADD.FTZ R215, R215, -R212 ;  /* 0x800000d4d7d77221 */ /* 0x000fe40000010000 */
[C---:B------:R-:W-:Y:S02]  /*3910*/  FMUL.FTZ R213, R165.reuse, R213 ;  /* 0x000000d5a5d57220 */ /* 0x040fe40000410000 */
[----:B------:R-:W-:Y:S02]  /*3920*/  FFMA.FTZ R216, R216, R123, R122 ;  /* 0x0000007bd8d87223 */ /* 0x000fe4000001007a */
[----:B------:R-:W-:Y:S02]  /*3930*/  FMUL.FTZ R217, R165, R217 ;  /* 0x000000d9a5d97220 */ /* 0x000fe40000410000 */
[----:B------:R-:W-:-:S04]  /*3940*/  FADD.FTZ R218, R218, -R216 ;  /* 0x800000d8dada7221 */ /* 0x000fc80000010000 */
[----:B------:R-:W-:Y:S01]  /*3950*/  FMUL.FTZ R218, R165, R218 ;  /* 0x000000daa5da7220 */ /* 0x000fe20000410000 */
[--C-:B--2---:R-:W-:Y:S02]  /*3960*/  @P3 HADD2.F32 R114, -RZ, R92.reuse.H0_H0 ;  /* 0x2000005cff723230 */ /* 0x104fe40000004100 */
[----:B------:R-:W-:-:S03]  /*3970*/  @P2 HADD2.F32 R92, -RZ, R92.H1_H1 ;  /* 0x3000005cff5c2230 */ /* 0x000fc60000004100 */
[----:B------:R-:W-:Y:S01]  /*3980*/  @P3 FMUL.FTZ R190, R90, R114 ;  /* 0x000000725abe3220 */ /* 0x000fe20000410000 */
[----:B------:R-:W-:Y:S01]  /*3990*/  @P0 HADD2.F32 R114, -RZ, R68.H1_H1 ;  /* 0x30000044ff720230 */ /* 0x000fe20000004100 */
[----:B------:R-:W-:Y:S01]  /*39a0*/  FFMA.FTZ R90, R192, R123, R122 ;  /* 0x0000007bc05a7223 */ /* 0x000fe2000001007a */
[----:B------:R-:W-:Y:S01]  /*39b0*/  LOP3.LUT P3, RZ, R104, 0xff0000, RZ, 0xc0, !PT ;  /* 0x00ff000068ff7812 */ /* 0x000fe2000786c0ff */
[----:B------:R-:W-:Y:S01]  /*39c0*/  HFMA2.MMA R192, -RZ, RZ, 0, 0 ;  /* 0x00000000ffc07435 */ /* 0x000fe200000001ff */
[----:B------:R-:W-:Y:S01]  /*39d0*/  @P1 F2FP.PACK_AB R104, RZ, R89 ;  /* 0x00000059ff68123e */ /* 0x000fe200000000ff */
[----:B------:R-:W-:Y:S01]  /*39e0*/  FADD.FTZ R90, R220, -R90 ;  /* 0x8000005adc5a7221 */ /* 0x000fe20000010000 */
[--C-:B------:R-:W-:Y:S01]  /*39f0*/  @P0 HADD2.F32 R89, -RZ, R69.reuse.H1_H1 ;  /* 0x30000045ff590230 */ /* 0x100fe20000004100 */
[----:B------:R-:W-:Y:S01]  /*3a00*/  @P0 FADD.FTZ R91, R91, R114 ;  /* 0x000000725b5b0221 */ /* 0x000fe20000010000 */
[----:B------:R-:W-:Y:S01]  /*3a10*/  @P0 HADD2.F32 R114, -RZ, R69.H0_H0 ;  /* 0x20000045ff720230 */ /* 0x000fe20000004100 */
[----:B------:R-:W-:Y:S01]  /*3a20*/  FMUL.FTZ R90, R165, R90 ;  /* 0x0000005aa55a7220 */ /* 0x000fe20000410000 */
[----:B------:R-:W-:Y:S01]  /*3a30*/  CS2R R220, SRZ ;  /* 0x0000000000dc7805 */ /* 0x000fe2000001ff00 */
[----:B------:R-:W-:Y:S01]  /*3a40*/  @P0 FADD.FTZ R211, R211, R89 ;  /* 0x00000059d3d30221 */ /* 0x000fe20000010000 */
[----:B------:R-:W-:Y:S01]  /*3a50*/  @P1 F2FP.PACK_AB R214, RZ, R91 ;  /* 0x0000005bffd6123e */ /* 0x000fe200000000ff */
[----:B------:R-:W-:Y:S01]  /*3a60*/  @P0 FADD.FTZ R90, R90, R114 ;  /* 0x000000725a5a0221 */ /* 0x000fe20000010000 */
[----:B------:R-:W-:Y:S01]  /*3a70*/  @P1 PRMT R84, R104, 0x7610, R84 ;  /* 0x0000761068541816 */ /* 0x000fe20000000054 */
[----:B------:R-:W-:Y:S01]  /*3a80*/  FMUL.FTZ R114, R91, R164 ;  /* 0x000000a45b727220 */ /* 0x000fe20000410000 */
[----:B------:R-:W-:Y:S01]  /*3a90*/  @P0 HADD2.F32 R91, -RZ, R70.H0_H0 ;  /* 0x20000046ff5b0230 */ /* 0x000fe20000004100 */
[----:B------:R-:W-:Y:S01]  /*3aa0*/  FMUL.FTZ R89, R165, R215 ;  /* 0x000000d7a5597220 */ /* 0x000fe20000410000 */
[----:B------:R-:W-:Y:S01]  /*3ab0*/  @P1 F2FP.PACK_AB R216, RZ, R90 ;  /* 0x0000005affd8123e */ /* 0x000fe200000000ff */
[----:B------:R-:W-:Y:S01]  /*3ac0*/  FMUL.FTZ R114, R114, c[0x0][0x1e8] ;  /* 0x00007a0072727a20 */ /* 0x000fe20000410000 */
[----:B------:R-:W-:Y:S01]  /*3ad0*/  @P1 PRMT R84, R84, 0x5410, R214 ;  /* 0x0000541054541816 */ /* 0x000fe200000000d6 */
[----:B------:R-:W-:Y:S01]  /*3ae0*/  @P0 FADD.FTZ R213, R213, R91 ;  /* 0x0000005bd5d50221 */ /* 0x000fe20000010000 */
[----:B------:R-:W-:Y:S01]  /*3af0*/  @P0 HADD2.F32 R91, -RZ, R71.H0_H0 ;  /* 0x20000047ff5b0230 */ /* 0x000fe20000004100 */
[----:B------:R-:W-:Y:S01]  /*3b00*/  @P2 FMUL.FTZ R191, R114, R92 ;  /* 0x0000005c72bf2220 */ /* 0x000fe20000410000 */
[----:B------:R-:W-:Y:S01]  /*3b10*/  @P1 PRMT R85, R216, 0x7610, R85 ;  /* 0x00007610d8551816 */ /* 0x000fe20000000055 */
[----:B------:R-:W-:Y:S01]  /*3b20*/  FMUL.FTZ R92, R90, R164 ;  /* 0x000000a45a5c7220 */ /* 0x000fe20000410000 */
[----:B------:R-:W-:Y:S01]  /*3b30*/  @P1 F2FP.PACK_AB R215, RZ, R213 ;  /* 0x000000d5ffd7123e */ /* 0x000fe200000000ff */
[----:B------:R-:W-:Y:S01]  /*3b40*/  @P2 FMUL.FTZ R219, R114, R115 ;  /* 0x0000007372db2220 */ /* 0x000fe20000410000 */
[----:B------:R-:W-:Y:S01]  /*3b50*/  @P3 HADD2.F32 R114, -RZ, R57.H0_H0 ;  /* 0x20000039ff723230 */ /* 0x000fe20000004100 */
[----:B------:R-:W-:Y:S01]  /*3b60*/  FMUL.FTZ R92, R92, c[0x0][0x1e8] ;  /* 0x00007a005c5c7a20 */ /* 0x000fe20000410000 */
[----:B------:R-:W-:Y:S01]  /*3b70*/  @P3 HADD2.F32 R115, -RZ, R93.H0_H0 ;  /* 0x2000005dff733230 */ /* 0x000fe20000004100 */
[----:B------:R-:W-:Y:S01]  /*3b80*/  @P0 FADD.FTZ R217, R217, R91 ;  /* 0x0000005bd9d90221 */ /* 0x000fe20000010000 */
[----:B------:R-:W-:Y:S01]  /*3b90*/  @P5 HADD2.F32 R91, -RZ, R58.H0_H0 ;  /* 0x2000003aff5b5230 */ /* 0x000fe20000004100 */
[C---:B------:R-:W-:Y:S01]  /*3ba0*/  @P3 FMUL.FTZ R220, R92.reuse, R114 ;  /* 0x000000725cdc3220 */ /* 0x040fe20000410000 */
[----:B------:R-:W-:Y:S01]  /*3bb0*/  MOV R90, RZ ;  /* 0x000000ff005a7202 */ /* 0x000fe20000000f00 */
[----:B------:R-:W-:Y:S01]  /*3bc0*/  @P3 FMUL.FTZ R192, R92, R115 ;  /* 0x000000735cc03220 */ /* 0x000fe20000410000 */
[----:B------:R-:W-:Y:S01]  /*3bd0*/  IADD3 R92, R167, 0x20, RZ ;  /* 0x00000020a75c7810 */ /* 0x000fe20007ffe0ff */
[----:B------:R-:W-:Y:S01]  /*3be0*/  FMUL.FTZ R210, R213, R164 ;  /* 0x000000a4d5d27220 */ /* 0x000fe20000410000 */
[----:B------:R-:W-:-:S02]  /*3bf0*/  LOP3.LUT P3, RZ, R105, 0xff0000, RZ, 0xc0, !PT ;  /* 0x00ff000069ff7812 */ /* 0x000fc4000786c0ff */
[----:B------:R-:W-:Y:S01]  /*3c00*/  LEA R114, P2, R92, c[0x0][0x248], 0x4 ;  /* 0x000092005c727a11 */ /* 0x000fe200078420ff */
[----:B------:R-:W-:Y:S01]  /*3c10*/  FMUL.FTZ R210, R210, c[0x0][0x1e8] ;  /* 0x00007a00d2d27a20 */ /* 0x000fe20000410000 */
[----:B------:R-:W-:Y:S01]  /*3c20*/  @P1 F2FP.PACK_AB R213, RZ, R211 ;  /* 0x000000d3ffd5123e */ /* 0x000fe200000000ff */
[----:B------:R-:W-:Y:S01]  /*3c30*/  FMUL.FTZ R211, R211, R164 ;  /* 0x000000a4d3d37220 */ /* 0x000fe20000410000 */
[----:B------:R-:W-:Y:S01]  /*3c40*/  LEA.HI.X R115, R92, c[0x0][0x24c], RZ, 0x4, P2 ;  /* 0x000093005c737a11 */ /* 0x000fe200010f24ff */
[----:B------:R-:W-:Y:S01]  /*3c50*/  @P0 HADD2.F32 R92, -RZ, R70.H1_H1 ;  /* 0x30000046ff5c0230 */ /* 0x000fe20000004100 */
[----:B------:R-:W-:Y:S01]  /*3c60*/  LOP3.LUT P2, RZ, R105, 0xff000000, RZ, 0xc0, !PT ;  /* 0xff00000069ff7812 */ /* 0x000fe2000784c0ff */
[----:B------:R-:W-:Y:S01]  /*3c70*/  @P5 FMUL.FTZ R90, R210, R91 ;  /* 0x0000005bd25a5220 */ /* 0x000fe20000410000 */
[----:B------:R-:W-:Y:S02]  /*3c80*/  MOV R91, RZ ;  /* 0x000000ff005b7202 */ /* 0x000fe40000000f00 */
[----:B------:R-:W-:Y:S01]  /*3c90*/  @P0 FADD.FTZ R89, R89, R92 ;  /* 0x0000005c59590221 */ /* 0x000fe20000010000 */
[----:B------:R-:W-:Y:S01]  /*3ca0*/  @P0 HADD2.F32 R92, -RZ, R71.H1_H1 ;  /* 0x30000047ff5c0230 */ /* 0x000fe20000004100 */
[----:B------:R-:W-:Y:S01]  /*3cb0*/  @P1 PRMT R86, R215, 0x7610, R86 ;  /* 0x00007610d7561816 */ /* 0x000fe20000000056 */
[----:B------:R-:W-:Y:S01]  /*3cc0*/  @P3 HADD2.F32 R105, -RZ, R59.H0_H0 ;  /* 0x2000003bff693230 */ /* 0x000fe20000004100 */
[----:B------:R-:W-:-:S02]  /*3cd0*/  @P1 PRMT R85, R85, 0x5410, R213 ;  /* 0x0000541055551816 */ /* 0x000fc400000000d5 */
[----:B------:R-:W-:Y:S01]  /*3ce0*/  @P0 FADD.FTZ R218, R218, R92 ;  /* 0x0000005cdada0221 */ /* 0x000fe20000010000 */
[----:B------:R-:W-:Y:S01]  /*3cf0*/  F2FP.PACK_AB R88, R219, R88 ;  /* 0x00000058db58723e */ /* 0x000fe200000000ff */
[-C--:B------:R-:W-:Y:S01]  /*3d00*/  FMUL.FTZ R92, R217, R164.reuse ;  /* 0x000000a4d95c7220 */ /* 0x080fe20000410000 */
[----:B------:R-:W-:Y:S01]  /*3d10*/  @P2 HADD2.F32 R212, -RZ, R59.H1_H1 ;  /* 0x3000003bffd42230 */ /* 0x000fe20000004100 */
[----:B------:R-:W-:Y:S01]  /*3d20*/  FMUL.FTZ R209, R218, R164 ;  /* 0x000000a4dad17220 */ /* 0x000fe20000410000 */
[----:B------:R-:W-:Y:S01]  /*3d30*/  @P1 F2FP.PACK_AB R217, RZ, R217 ;  /* 0x000000d9ffd9123e */ /* 0x000fe200000000ff */
[----:B------:R-:W-:Y:S01]  /*3d40*/  FMUL.FTZ R92, R92, c[0x0][0x1e8] ;  /* 0x00007a005c5c7a20 */ /* 0x000fe20000410000 */
[----:B------:R-:W-:Y:S01]  /*3d50*/  @P1 F2FP.PACK_AB R218, RZ, R218 ;  /* 0x000000daffda123e */ /* 0x000fe200000000ff */
[----:B------:R-:W-:Y:S01]  /*3d60*/  FMUL.FTZ R209, R209, c[0x0][0x1e8] ;  /* 0x00007a00d1d17a20 */ /* 0x000fe20000410000 */
[----:B------:R-:W-:Y:S01]  /*3d70*/  @P1 PRMT R87, R217, 0x7610, R87 ;  /* 0x00007610d9571816 */ /* 0x000fe20000000057 */
[----:B------:R-:W-:Y:S01]  /*3d80*/  @P3 FMUL.FTZ R222, R92, R105 ;  /* 0x000000695cde3220 */ /* 0x000fe20000410000 */
[----:B------:R-:W-:Y:S01]  /*3d90*/  @P1 F2FP.PACK_AB R105, RZ, R89 ;  /* 0x00000059ff69123e */ /* 0x000fe200000000ff */
[----:B------:R-:W-:Y:S01]  /*3da0*/  FMUL.FTZ R89, R89, R164 ;  /* 0x000000a459597220 */ /* 0x000fe20000410000 */
[----:B------:R-:W-:Y:S01]  /*3db0*/  @P1 PRMT R87, R87, 0x5410, R218 ;  /* 0x0000541057571816 */ /* 0x000fe200000000da */
[----:B------:R-:W-:Y:S01]  /*3dc0*/  @P2 FMUL.FTZ R91, R209, R212 ;  /* 0x000000d4d15b2220 */ /* 0x000fe20000410000 */
[----:B------:R-:W-:Y:S01]  /*3dd0*/  @P1 PRMT R86, R86, 0x5410, R105 ;  /* 0x0000541056561816 */ /* 0x000fe20000000069 */
[----:B------:R-:W-:-:S02]  /*3de0*/  FMUL.FTZ R212, R211, c[0x0][0x1e8] ;  /* 0x00007a00d3d47a20 */ /* 0x000fc40000410000 */
[----:B------:R-:W-:Y:S01]  /*3df0*/  FMUL.FTZ R211, R89, c[0x0][0x1e8] ;  /* 0x00007a0059d37a20 */ /* 0x000fe20000410000 */
[----:B------:R-:W-:Y:S01]  /*3e00*/  HFMA2.MMA R89, -RZ, RZ, 0, 0 ;  /* 0x00000000ff597435 */ /* 0x000fe200000001ff */
[----:B------:R-:W-:Y:S01]  /*3e10*/  @P1 IMAD.WIDE.U32 R104, R169, R252, c[0x0][0x258] ;  /* 0x00009600a9681625 */ /* 0x000fe200078e00fc */
[----:B------:R-:W-:-:S03]  /*3e20*/  F2FP.PACK_AB R91, R91, R222 ;  /* 0x000000de5b5b723e */ /* 0x000fc600000000ff */
[----:B------:R-:W-:Y:S01]  /*3e30*/  @P4 FMUL.FTZ R221, R211, R223 ;  /* 0x000000dfd3dd4220 */ /* 0x000fe20000410000 */
[----:B------:R0:W-:Y:S01]  /*3e40*/  @P1 STG.E.128 [R104.64], R84 ;  /* 0x0000005468001986 */ /* 0x0001e2000c101d04 */
[----:B------:R-:W-:-:S03]  /*3e50*/  @P6 FMUL.FTZ R89, R212, R224 ;  /* 0x000000e0d4596220 */ /* 0x000fc60000410000 */
[----:B------:R-:W-:Y:S02]  /*3e60*/  F2FP.PACK_AB R90, R221, R90 ;  /* 0x0000005add5a723e */ /* 0x000fe400000000ff */
[----:B------:R-:W-:-:S05]  /*3e70*/  F2FP.PACK_AB R89, R89, R220 ;  /* 0x000000dc5959723e */ /* 0x000fca00000000ff */
[----:B------:R2:W-:Y:S01]  /*3e80*/  STG.E.128 [R114.64], R88 ;  /* 0x0000005872007986 */ /* 0x0005e2000c101d04 */
[----:B0-----:R-:W-:-:S05]  /*3e90*/  IADD3 R105, R167, 0x40, RZ ;  /* 0x00000040a7697810 */ /* 0x001fca0007ffe0ff */
[----:B--2---:R-:W-:-:S06]  /*3ea0*/  IMAD.WIDE.U32 R88, R105, R252, c[0x0][0x170] ;  /* 0x00005c0069587625 */ /* 0x004fcc00078e00fc */
[----:B------:R-:W2:Y:S01]  /*3eb0*/  LDG.E.128 R88, [R88.64] ;  /* 0x0000000458587981 */ /* 0x000ea2000c1e1d00 */
[----:B------:R-:W-:Y:S01]  /*3ec0*/  @P6 HADD2.F32 R93, -RZ, R93.H1_H1 ;  /* 0x3000005dff5d6230 */ /* 0x000fe20000004100 */
[-CC-:B------:R-:W-:Y:S01]  /*3ed0*/  FFMA.FTZ R203, R203, R123.reuse, R122.reuse ;  /* 0x0000007bcbcb7223 */ /* 0x180fe2000001007a */
[----:B------:R-:W-:Y:S01]  /*3ee0*/  CS2R R114, SRZ ;  /* 0x0000000000727805 */ /* 0x000fe2000001ff00 */
[----:B------:R-:W-:Y:S01]  /*3ef0*/  @P5 HADD2.F32 R104, -RZ, R94.H0_H0 ;  /* 0x2000005eff685230 */ /* 0x000fe20000004100 */
[--C-:B------:R-:W-:Y:S01]  /*3f00*/  FFMA.FTZ R204, R204, R123, R122.reuse ;  /* 0x0000007bcccc7223 */ /* 0x100fe2000001007a */
[----:B------:R-:W-:Y:S01]  /*3f10*/  @P0 HADD2.F32 R169, -RZ, R72.H0_H0 ;  /* 0x20000048ffa90230 */ /* 0x000fe20000004100 */
[----:B------:R-:W-:Y:S01]  /*3f20*/  @P6 FMUL.FTZ R114, R212, R93 ;  /* 0x0000005dd4726220 */ /* 0x000fe20000410000 */
[----:B------:R-:W-:Y:S01]  /*3f30*/  MOV R93, R100 ;  /* 0x00000064005d7202 */ /* 0x000fe20000000f00 */
[----:B------:R-:W-:Y:S01]  /*3f40*/  FADD.FTZ R205, R205, -R203 ;  /* 0x800000cbcdcd7221 */ /* 0x000fe20000010000 */
[----:B------:R-:W-:Y:S01]  /*3f50*/  HFMA2.MMA R203, -RZ, RZ, 0, 0 ;  /* 0x00000000ffcb7435 */ /* 0x000fe200000001ff */
[----:B------:R-:W-:Y:S01]  /*3f60*/  @P5 FMUL.FTZ R115, R210, R104 ;  /* 0x00000068d2735220 */ /* 0x000fe20000410000 */
[----:B------:R-:W-:Y:S01]  /*3f70*/  LOP3.LUT P6, RZ, R93, 0xff, RZ, 0xc0, !PT ;  /* 0x000000ff5dff7812 */ /* 0x000fe200078cc0ff */
[----:B------:R-:W-:Y:S01]  /*3f80*/  FMUL.FTZ R93, R165, R205 ;  /* 0x000000cda55d7220 */ /* 0x000fe20000410000 */
[--C-:B------:R-:W-:Y:S01]  /*3f90*/  @P3 HADD2.F32 R104, -RZ, R95.reuse.H0_H0 ;  /* 0x2000005fff683230 */ /* 0x100fe20000004100 */
[----:B------:R-:W-:Y:S01]  /*3fa0*/  HFMA2.MMA R205, -RZ, RZ, 0, 0 ;  /* 0x00000000ffcd7435 */ /* 0x000fe200000001ff */
[----:B------:R-:W-:Y:S01]  /*3fb0*/  @P2 HADD2.F32 R95, -RZ, R95.H1_H1 ;  /* 0x3000005fff5f2230 */ /* 0x000fe20000004100 */
[----:B------:R-:W-:Y:S01]  /*3fc0*/  FFMA.FTZ R206, R206, R123, R122 ;  /* 0x0000007bcece7223 */ /* 0x000fe2000001007a */
[----:B------:R-:W-:Y:S01]  /*3fd0*/  @P4 HADD2.F32 R94, -RZ, R94.H1_H1 ;  /* 0x3000005eff5e4230 */ /* 0x000fe20000004100 */
[----:B------:R-:W-:Y:S01]  /*3fe0*/  FADD.FTZ R207, R207, -R204 ;  /* 0x800000cccfcf7221 */ /* 0x000fe20000010000 */
[----:B------:R-:W-:Y:S01]  /*3ff0*/  @P0 HADD2.F32 R204, -RZ, R72.H1_H1 ;  /* 0x30000048ffcc0230 */ /* 0x000fe20000004100 */
[----:B------:R-:W-:Y:S01]  /*4000*/  @P0 FADD.FTZ R93, R93, R169 ;  /* 0x000000a95d5d0221 */ /* 0x000fe20000010000 */
[----:B------:R-:W-:Y:S01]  /*4010*/  LOP3.LUT P5, RZ, R101, 0xff, RZ, 0xc0, !PT ;  /* 0x000000ff65ff7812 */ /* 0x000fe200078ac0ff */
[----:B------:R-:W-:Y:S01]  /*4020*/  @P2 FMUL.FTZ R205, R209, R95 ;  /* 0x0000005fd1cd2220 */ /* 0x000fe20000410000 */
[----:B------:R-:W-:Y:S01]  /*4030*/  LOP3.LUT P2, RZ, R100, 0xff00, RZ, 0xc0, !PT ;  /* 0x0000ff0064ff7812 */ /* 0x000fe2000784c0ff */
[----:B------:R-:W-:Y:S01]  /*4040*/  FADD.FTZ R208, R208, -R206 ;  /* 0x800000ced0d07221 */ /* 0x000fe20000010000 */
[----:B------:R-:W-:Y:S01]  /*4050*/  MOV R206, RZ ;  /* 0x000000ff00ce7202 */ /* 0x000fe20000000f00 */
[----:B------:R-:W-:Y:S01]  /*4060*/  @P4 FMUL.FTZ R203, R211, R94 ;  /* 0x0000005ed3cb4220 */ /* 0x000fe20000410000 */
[----:B------:R-:W-:Y:S01]  /*4070*/  @P6 HADD2.F32 R169, -RZ, R52.H0_H0 ;  /* 0x20000034ffa96230 */ /* 0x000fe20000004100 */
[----:B------:R-:W-:Y:S01]  /*4080*/  FMUL.FTZ R94, R165, R207 ;  /* 0x000000cfa55e7220 */ /* 0x000fe20000410000 */
[----:B------:R-:W-:Y:S01]  /*4090*/  LOP3.LUT P4, RZ, R101, 0xff00, RZ, 0xc0, !PT ;  /* 0x0000ff0065ff7812 */ /* 0x000fe2000788c0ff */
[----:B------:R-:W-:Y:S01]  /*40a0*/  @P3 FMUL.FTZ R206, R92, R104 ;  /* 0x000000685cce3220 */ /* 0x000fe20000410000 */
[----:B------:R-:W-:Y:S01]  /*40b0*/  @P0 HADD2.F32 R104, -RZ, R73.H0_H0 ;  /* 0x20000049ff680230 */ /* 0x000fe20000004100 */
[----:B------:R-:W-:Y:S01]  /*40c0*/  FMUL.FTZ R207, R93, R164 ;  /* 0x000000a45dcf7220 */ /* 0x000fe20000410000 */
[----:B------:R-:W-:Y:S01]  /*40d0*/  HFMA2.MMA R92, -RZ, RZ, 0, 0 ;  /* 0x00000000ff5c7435 */ /* 0x000fe200000001ff */
[----:B------:R-:W-:Y:S01]  /*40e0*/  FMUL.FTZ R95, R165, R208 ;  /* 0x000000d0a55f7220 */ /* 0x000fe20000410000 */
[----:B------:R-:W-:Y:S01]  /*40f0*/  LOP3.LUT P3, RZ, R100, 0xff0000, RZ, 0xc0, !PT ;  /* 0x00ff000064ff7812 */ /* 0x000fe2000786c0ff */
[----:B------:R-:W-:Y:S01]  /*4100*/  @P0 FADD.FTZ R94, R94, R204 ;  /* 0x000000cc5e5e0221 */ /* 0x000fe20000010000 */
[----:B------:R-:W-:Y:S01]  /*4110*/  MOV R204, RZ ;  /* 0x000000ff00cc7202 */ /* 0x000fe20000000f00 */
[----:B------:R-:W-:Y:S01]  /*4120*/  FMUL.FTZ R207, R207, c[0x0][0x1e8] ;  /* 0x00007a00cfcf7a20 */ /* 0x000fe20000410000 */
[----:B------:R-:W-:Y:S01]  /*4130*/  MOV R212, RZ ;  /* 0x000000ff00d47202 */ /* 0x000fe20000000f00 */
[----:B------:R-:W-:-:S02]  /*4140*/  @P0 FADD.FTZ R95, R95, R104 ;  /* 0x000000685f5f0221 */ /* 0x000fc40000010000 */
[-C--:B------:R-:W-:Y:S02]  /*4150*/  FMUL.FTZ R104, R94, R164.reuse ;  /* 0x000000a45e687220 */ /* 0x080fe40000410000 */
[----:B------:R-:W-:Y:S01]  /*4160*/  @P6 FMUL.FTZ R92, R207, R169 ;  /* 0x000000a9cf5c6220 */ /* 0x000fe20000410000 */
[----:B------:R-:W-:Y:S01]  /*4170*/  MOV R169, RZ ;  /* 0x000000ff00a97202 */ /* 0x000fe20000000f00 */
[----:B------:R-:W-:Y:S02]  /*4180*/  FMUL.FTZ R104, R104, c[0x0][0x1e8] ;  /* 0x00007a0068687a20 */ /* 0x000fe40000410000 */
[----:B------:R-:W-:Y:S02]  /*4190*/  FMUL.FTZ R209, R95, R164 ;  /* 0x000000a45fd17220 */ /* 0x000fe40000410000 */
[-CC-:B------:R-:W-:Y:S02]  /*41a0*/  FFMA.FTZ R194, R194, R123.reuse, R122.reuse ;  /* 0x0000007bc2c27223 */ /* 0x180fe4000001007a */
[----:B------:R-:W-:-:S02]  /*41b0*/  FFMA.FTZ R197, R197, R123, R122 ;  /* 0x0000007bc5c57223 */ /* 0x000fc4000001007a */
[-CC-:B------:R-:W-:Y:S02]  /*41c0*/  FFMA.FTZ R199, R199, R123.reuse, R122.reuse ;  /* 0x0000007bc7c77223 */ /* 0x180fe4000001007a */
[----:B------:R-:W-:Y:S02]  /*41d0*/  FADD.FTZ R197, R198, -R197 ;  /* 0x800000c5c6c57221 */ /* 0x000fe40000010000 */
[----:B------:R-:W-:Y:S01]  /*41e0*/  FFMA.FTZ R198, R201, R123, R122 ;  /* 0x0000007bc9c67223 */ /* 0x000fe2000001007a */
[----:B------:R-:W-:Y:S01]  /*41f0*/  @P1 F2FP.PACK_AB R201, RZ, R95 ;  /* 0x0000005fffc9123e */ /* 0x000fe200000000ff */
[----:B------:R-:W-:Y:S01]  /*4200*/  FADD.FTZ R200, R200, -R199 ;  /* 0x800000c7c8c87221 */ /* 0x000fe20000010000 */
[----:B------:R-:W-:Y:S01]  /*4210*/  @P1 F2FP.PACK_AB R199, RZ, R94 ;  /* 0x0000005effc7123e */ /* 0x000fe200000000ff */
[----:B------:R-:W-:Y:S01]  /*4220*/  FADD.FTZ R198, R202, -R198 ;  /* 0x800000c6cac67221 */ /* 0x000fe20000010000 */
[----:B------:R-:W-:Y:S01]  /*4230*/  @P4 HADD2.F32 R95, -RZ, R54.H1_H1 ;  /* 0x30000036ff5f4230 */ /* 0x000fe20000004100 */
[----:B------:R-:W-:Y:S01]  /*4240*/  FMUL.FTZ R202, R165, R200 ;  /* 0x000000c8a5ca7220 */ /* 0x000fe20000410000 */
[----:B------:R-:W-:Y:S01]  /*4250*/  @P1 PRMT R85, R201, 0x7610, R85 ;  /* 0x00007610c9551816 */ /* 0x000fe20000000055 */
[----:B------:R-:W-:-:S02]  /*4260*/  FMUL.FTZ R198, R165, R198 ;  /* 0x000000c6a5c67220 */ /* 0x000fc40000410000 */
[----:B------:R-:W-:Y:S01]  /*4270*/  FMUL.FTZ R197, R165, R197 ;  /* 0x000000c5a5c57220 */ /* 0x000fe20000410000 */
[--C-:B--2---:R-:W-:Y:S02]  /*4280*/  @P6 HADD2.F32 R208, -RZ, R88.reuse.H0_H0 ;  /* 0x20000058ffd06230 */ /* 0x104fe40000004100 */
[----:B------:R-:W-:Y:S02]  /*4290*/  @P2 HADD2.F32 R88, -RZ, R88.H1_H1 ;  /* 0x30000058ff582230 */ /* 0x000fe40000004100 */
[----:B------:R-:W-:Y:S01]  /*42a0*/  @P3 HADD2.F32 R210, -RZ, R89.H0_H0 ;  /* 0x20000059ffd23230 */ /* 0x000fe20000004100 */
[----:B------:R-:W-:Y:S01]  /*42b0*/  @P6 FMUL.FTZ R204, R207, R208 ;  /* 0x000000d0cfcc6220 */ /* 0x000fe20000410000 */
[----:B------:R-:W-:Y:S01]  /*42c0*/  HFMA2.MMA R207, -RZ, RZ, 0, 0 ;  /* 0x00000000ffcf7435 */ /* 0x000fe200000001ff */
[----:B------:R-:W-:Y:S01]  /*42d0*/  @P2 HADD2.F32 R208, -RZ, R52.H1_H1 ;  /* 0x30000034ffd02230 */ /* 0x000fe20000004100 */
[----:B------:R-:W-:Y:S01]  /*42e0*/  LOP3.LUT P6, RZ, R100, 0xff000000, RZ, 0xc0, !PT ;  /* 0xff00000064ff7812 */ /* 0x000fe200078cc0ff */
[----:B------:R-:W-:-:S03]  /*42f0*/  @P0 HADD2.F32 R100, -RZ, R74.H0_H0 ;  /* 0x2000004aff640230 */ /* 0x000fc60000004100 */
[C---:B------:R-:W-:Y:S02]  /*4300*/  @P2 FMUL.FTZ R169, R104.reuse, R208 ;  /* 0x000000d068a92220 */ /* 0x040fe40000410000 */
[----:B------:R-:W-:Y:S01]  /*4310*/  @P2 FMUL.FTZ R207, R104, R88 ;  /* 0x0000005868cf2220 */ /* 0x000fe20000410000 */
[--C-:B------:R-:W-:Y:S01]  /*4320*/  @P3 HADD2.F32 R104, -RZ, R53.reuse.H0_H0 ;  /* 0x20000035ff683230 */ /* 0x100fe20000004100 */
[----:B------:R-:W-:Y:S01]  /*4330*/  FMUL.FTZ R88, R209, c[0x0][0x1e8] ;  /* 0x00007a00d1587a20 */ /* 0x000fe20000410000 */
[----:B------:R-:W-:Y:S01]  /*4340*/  LOP3.LUT P2, RZ, R101, 0xff0000, RZ, 0xc0, !PT ;  /* 0x00ff000065ff7812 */ /* 0x000fe2000784c0ff */
[----:B------:R-:W-:Y:S01]  /*4350*/  CS2R R208, SRZ ;  /* 0x0000000000d07805 */ /* 0x000fe2000001ff00 */
[----:B------:R-:W-:Y:S01]  /*4360*/  F2FP.PACK_AB R92, R169, R92 ;  /* 0x0000005ca95c723e */ /* 0x000fe200000000ff */
[C---:B------:R-:W-:Y:S01]  /*4370*/  @P3 FMUL.FTZ R209, R88.reuse, R104 ;  /* 0x0000006858d13220 */ /* 0x040fe20000410000 */
[----:B------:R-:W-:Y:S01]  /*4380*/  @P6 HADD2.F32 R213, -RZ, R53.H1_H1 ;  /* 0x30000035ffd56230 */ /* 0x000fe20000004100 */
[----:B------:R-:W-:Y:S01]  /*4390*/  @P3 FMUL.FTZ R208, R88, R210 ;  /* 0x000000d258d03220 */ /* 0x000fe20000410000 */
[C---:B------:R-:W-:Y:S01]  /*43a0*/  LEA R104, P3, R105.reuse, c[0x0][0x248], 0x4 ;  /* 0x0000920069687a11 */ /* 0x040fe200078620ff */
[----:B------:R-:W-:Y:S01]  /*43b0*/  @P0 HADD2.F32 R88, -RZ, R73.H1_H1 ;  /* 0x30000049ff580230 */ /* 0x000fe20000004100 */
[----:B------:R-:W-:Y:S01]  /*43c0*/  CS2R R210, SRZ ;  /* 0x0000000000d27805 */ /* 0x000fe2000001ff00 */
[----:B------:R-:W-:Y:S01]  /*43d0*/  @P1 IMAD.WIDE.U32 R168, R168, R252, c[0x0][0x258] ;  /* 0x00009600a8a81625 */ /* 0x000fe200078e00fc */
[----:B------:R-:W-:-:S02]  /*43e0*/  LEA.HI.X R105, R105, c[0x0][0x24c], RZ, 0x4, P3 ;  /* 0x0000930069697a11 */ /* 0x000fc400018f24ff */
[----:B------:R-:W-:Y:S01]  /*43f0*/  LOP3.LUT P3, RZ, R101, 0xff000000, RZ, 0xc0, !PT ;  /* 0xff00000065ff7812 */ /* 0x000fe2000786c0ff */
[----:B------:R-:W-:Y:S01]  /*4400*/  FFMA.FTZ R101, R193, R123, R122 ;  /* 0x0000007bc1657223 */ /* 0x000fe2000001007a */
[----:B------:R-:W-:-:S03]  /*4410*/  @P5 HADD2.F32 R193, -RZ, R54.H0_H0 ;  /* 0x20000036ffc15230 */ /* 0x000fc60000004100 */
[----:B------:R-:W-:Y:S02]  /*4420*/  FADD.FTZ R101, R195, -R101 ;  /* 0x80000065c3657221 */ /* 0x000fe40000010000 */
[----:B------:R-:W-:Y:S01]  /*4430*/  FADD.FTZ R195, R196, -R194 ;  /* 0x800000c2c4c37221 */ /* 0x000fe20000010000 */
[--C-:B------:R-:W-:Y:S01]  /*4440*/  @P0 HADD2.F32 R196, -RZ, R75.reuse.H1_H1 ;  /* 0x3000004bffc40230 */ /* 0x100fe20000004100 */
[C---:B------:R-:W-:Y:S01]  /*4450*/  FMUL.FTZ R101, R165.reuse, R101 ;  /* 0x00000065a5657220 */ /* 0x040fe20000410000 */
[----:B------:R-:W-:Y:S01]  /*4460*/  @P0 HADD2.F32 R194, -RZ, R74.H1_H1 ;  /* 0x3000004affc20230 */ /* 0x000fe20000004100 */
[----:B------:R-:W-:Y:S02]  /*4470*/  FMUL.FTZ R195, R165, R195 ;  /* 0x000000c3a5c37220 */ /* 0x000fe40000410000 */
[----:B------:R-:W-:Y:S02]  /*4480*/  @P0 FADD.FTZ R101, R101, R88 ;  /* 0x0000005865650221 */ /* 0x000fe40000010000 */
        /* <DEDUP_REMOVED lines=8> */
[----:B------:R-:W-:Y:S01]  /*4510*/  FMUL.FTZ R88, R88, c[0x0][0x1e8] ;  /* 0x00007a0058587a20 */ /* 0x000fe20000410000 */
[----:B------:R-:W-:Y:S01]  /*4520*/  @P1 PRMT R86, R200, 0x7610, R86 ;  /* 0x00007610c8561816 */ /* 0x000fe20000000056 */
[----:B------:R-:W-:-:S02]  /*4530*/  @P0 FADD.FTZ R197, R197, R194 ;  /* 0x000000c2c5c50221 */ /* 0x000fc40000010000 */
[----:B------:R-:W-:Y:S02]  /*4540*/  @P5 FMUL.FTZ R210, R88, R193 ;  /* 0x000000c158d25220 */ /* 0x000fe40000410000 */
[----:B------:R-:W-:Y:S01]  /*4550*/  FMUL.FTZ R193, R198, R164 ;  /* 0x000000a4c6c17220 */ /* 0x000fe20000410000 */
[----:B------:R-:W-:Y:S01]  /*4560*/  @P1 F2FP.PACK_AB R198, RZ, R198 ;  /* 0x000000c6ffc6123e */ /* 0x000fe200000000ff */
[----:B------:R-:W-:Y:S01]  /*4570*/  FMUL.FTZ R194, R202, R164 ;  /* 0x000000a4cac27220 */ /* 0x000fe20000410000 */
[----:B------:R-:W-:Y:S01]  /*4580*/  @P1 F2FP.PACK_AB R202, RZ, R202 ;  /* 0x000000caffca123e */ /* 0x000fe200000000ff */
[----:B------:R-:W-:Y:S02]  /*4590*/  FMUL.FTZ R193, R193, c[0x0][0x1e8] ;  /* 0x00007a00c1c17a20 */ /* 0x000fe40000410000 */
[----:B------:R-:W-:Y:S01]  /*45a0*/  FMUL.FTZ R194, R194, c[0x0][0x1e8] ;  /* 0x00007a00c2c27a20 */ /* 0x000fe20000410000 */
[----:B------:R-:W-:Y:S01]  /*45b0*/  @P1 PRMT R87, R202, 0x7610, R87 ;  /* 0x00007610ca571816 */ /* 0x000fe20000000057 */
[----:B------:R-:W-:Y:S01]  /*45c0*/  @P3 FMUL.FTZ R212, R193, R196 ;  /* 0x000000c4c1d43220 */ /* 0x000fe20000410000 */
[----:B------:R-:W-:Y:S01]  /*45d0*/  @P1 F2FP.PACK_AB R196, RZ, R93 ;  /* 0x0000005dffc4123e */ /* 0x000fe200000000ff */
[-C--:B------:R-:W-:Y:S01]  /*45e0*/  FMUL.FTZ R94, R101, R164.reuse ;  /* 0x000000a4655e7220 */ /* 0x080fe20000410000 */
[----:B------:R-:W-:Y:S01]  /*45f0*/  HFMA2.MMA R93, -RZ, RZ, 0, 0 ;  /* 0x00000000ff5d7435 */ /* 0x000fe200000001ff */
[----:B------:R-:W-:Y:S01]  /*4600*/  FMUL.FTZ R195, R197, R164 ;  /* 0x000000a4c5c37220 */ /* 0x000fe20000410000 */
[----:B------:R-:W-:Y:S01]  /*4610*/  @P1 PRMT R84, R196, 0x7610, R84 ;  /* 0x00007610c4541816 */ /* 0x000fe20000000054 */
[----:B------:R-:W-:Y:S01]  /*4620*/  @P2 FMUL.FTZ R211, R194, R100 ;  /* 0x00000064c2d32220 */ /* 0x000fe20000410000 */
[----:B------:R-:W-:Y:S01]  /*4630*/  @P1 F2FP.PACK_AB R100, RZ, R101 ;  /* 0x00000065ff64123e */ /* 0x000fe200000000ff */
[----:B------:R-:W-:Y:S01]  /*4640*/  FMUL.FTZ R195, R195, c[0x0][0x1e8] ;  /* 0x00007a00c3c37a20 */ /* 0x000fe20000410000 */
[----:B------:R-:W-:Y:S01]  /*4650*/  @P1 F2FP.PACK_AB R101, RZ, R197 ;  /* 0x000000c5ff65123e */ /* 0x000fe200000000ff */
[----:B------:R-:W-:Y:S01]  /*4660*/  FMUL.FTZ R197, R94, c[0x0][0x1e8] ;  /* 0x00007a005ec57a20 */ /* 0x000fe20000410000 */
[----:B------:R-:W-:Y:S01]  /*4670*/  MOV R94, RZ ;  /* 0x000000ff005e7202 */ /* 0x000fe20000000f00 */
[----:B------:R-:W-:Y:S01]  /*4680*/  @P4 FMUL.FTZ R94, R195, R95 ;  /* 0x0000005fc35e4220 */ /* 0x000fe20000410000 */
[----:B------:R-:W-:Y:S01]  /*4690*/  IADD3 R196, R167, 0x60, RZ ;  /* 0x00000060a7c47810 */ /* 0x000fe20007ffe0ff */
[----:B------:R-:W-:Y:S01]  /*46a0*/  @P6 FMUL.FTZ R93, R197, R213 ;  /* 0x000000d5c55d6220 */ /* 0x000fe20000410000 */
[----:B------:R-:W-:-:S02]  /*46b0*/  @P1 PRMT R84, R84, 0x5410, R199 ;  /* 0x0000541054541816 */ /* 0x000fc400000000c7 */
[----:B------:R-:W-:Y:S02]  /*46c0*/  @P1 PRMT R85, R85, 0x5410, R100 ;  /* 0x0000541055551816 */ /* 0x000fe40000000064 */
[----:B------:R-:W-:Y:S01]  /*46d0*/  @P1 PRMT R86, R86, 0x5410, R101 ;  /* 0x0000541056561816 */ /* 0x000fe20000000065 */
[----:B------:R-:W-:Y:S01]  /*46e0*/  IMAD.WIDE.U32 R100, R196, R252, c[0x0][0x170] ;  /* 0x00005c00c4647625 */ /* 0x000fe200078e00fc */
[----:B------:R-:W-:Y:S02]  /*46f0*/  @P1 PRMT R87, R87, 0x5410, R198 ;  /* 0x0000541057571816 */ /* 0x000fe400000000c6 */
[----:B------:R-:W-:Y:S02]  /*4700*/  F2FP.PACK_AB R95, R212, R211 ;  /* 0x000000d3d45f723e */ /* 0x000fe400000000ff */
[----:B------:R-:W-:Y:S01]  /*4710*/  F2FP.PACK_AB R94, R94, R210 ;  /* 0x000000d25e5e723e */ /* 0x000fe200000000ff */
[----:B------:R-:W-:Y:S01]  /*4720*/  @P1 STG.E.128 [R168.64], R84 ;  /* 0x00000054a8001986 */ /* 0x000fe2000c101d04 */
[----:B------:R-:W-:-:S05]  /*4730*/  F2FP.PACK_AB R93, R93, R209 ;  /* 0x000000d15d5d723e */ /* 0x000fca00000000ff */
[----:B------:R0:W-:Y:S04]  /*4740*/  STG.E.128 [R104.64], R92 ;  /* 0x0000005c68007986 */ /* 0x0001e8000c101d04 */
[----:B0-----:R0:W2:Y:S01]  /*4750*/  LDG.E.128 R92, [R100.64] ;  /* 0x00000004645c7981 */ /* 0x0010a2000c1e1d00 */
[----:B------:R-:W-:Y:S01]  /*4760*/  @P6 HADD2.F32 R89, -RZ, R89.H1_H1 ;  /* 0x30000059ff596230 */ /* 0x000fe20000004100 */
[----:B------:R-:W-:Y:S01]  /*4770*/  CS2R R104, SRZ ;  /* 0x0000000000687805 */ /* 0x000fe2000001ff00 */
[-CC-:B------:R-:W-:Y:S01]  /*4780*/  FFMA.FTZ R183, R183, R123.reuse, R122.reuse ;  /* 0x0000007bb7b77223 */ /* 0x180fe2000001007a */
[----:B------:R-:W-:Y:S01]  /*4790*/  HFMA2.MMA R168, -RZ, RZ, 0, 0 ;  /* 0x00000000ffa87435 */ /* 0x000fe200000001ff */
[--C-:B------:R-:W-:Y:S01]  /*47a0*/  FFMA.FTZ R179, R179, R123, R122.reuse ;  /* 0x0000007bb3b37223 */ /* 0x100fe2000001007a */
[----:B------:R-:W-:Y:S01]  /*47b0*/  @P3 HADD2.F32 R199, -RZ, R91.H1_H1 ;  /* 0x3000005bffc73230 */ /* 0x000fe20000004100 */
[----:B------:R-:W-:Y:S01]  /*47c0*/  @P6 FMUL.FTZ R104, R197, R89 ;  /* 0x00000059c5686220 */ /* 0x000fe20000410000 */
[--C-:B------:R-:W-:Y:S01]  /*47d0*/  @P5 HADD2.F32 R89, -RZ, R90.reuse.H0_H0 ;  /* 0x2000005aff595230 */ /* 0x100fe20000004100 */
[----:B------:R-:W-:Y:S01]  /*47e0*/  FADD.FTZ R183, R184, -R183 ;  /* 0x800000b7b8b77221 */ /* 0x000fe20000010000 */
[----:B0-----:R-:W-:Y:S01]  /*47f0*/  MOV R100, R98 ;  /* 0x0000006200647202 */ /* 0x001fe20000000f00 */
[----:B------:R-:W-:Y:S01]  /*4800*/  FFMA.FTZ R181, R181, R123, R122 ;  /* 0x0000007bb5b57223 */ /* 0x000fe2000001007a */
[----:B------:R-:W-:Y:S01]  /*4810*/  @P4 HADD2.F32 R90, -RZ, R90.H1_H1 ;  /* 0x3000005aff5a4230 */ /* 0x000fe20000004100 */
[----:B------:R-:W-:Y:S01]  /*4820*/  @P5 FMUL.FTZ R105, R88, R89 ;  /* 0x0000005958695220 */ /* 0x000fe20000410000 */
[----:B------:R-:W-:Y:S01]  /*4830*/  LOP3.LUT P6, RZ, R100, 0xff, RZ, 0xc0, !PT ;  /* 0x000000ff64ff7812 */ /* 0x000fe200078cc0ff */
[----:B------:R-:W-:Y:S01]  /*4840*/  @P0 HADD2.F32 R100, -RZ, R77.H0_H0 ;  /* 0x2000004dff640230 */ /* 0x000fe20000004100 */
[----:B------:R-:W-:Y:S01]  /*4850*/  LOP3.LUT P5, RZ, R98, 0xff0000, RZ, 0xc0, !PT ;  /* 0x00ff000062ff7812 */ /* 0x000fe200078ac0ff */
[----:B------:R-:W-:Y:S01]  /*4860*/  FMUL.FTZ R184, R165, R183 ;  /* 0x000000b7a5b87220 */ /* 0x000fe20000410000 */
[--C-:B------:R-:W-:Y:S01]  /*4870*/  @P0 HADD2.F32 R88, -RZ, R76.reuse.H0_H0 ;  /* 0x2000004cff580230 */ /* 0x100fe20000004100 */
[----:B------:R-:W-:Y:S01]  /*4880*/  FADD.FTZ R179, R180, -R179 ;  /* 0x800000b3b4b37221 */ /* 0x000fe20000010000 */
[----:B------:R-:W-:Y:S01]  /*4890*/  @P0 HADD2.F32 R89, -RZ, R76.H1_H1 ;  /* 0x3000004cff590230 */ /* 0x000fe20000004100 */
[----:B------:R-:W-:-:S02]  /*48a0*/  @P0 FADD.FTZ R184, R184, R100 ;  /* 0x00000064b8b80221 */ /* 0x000fc40000010000 */
[----:B------:R-:W-:Y:S02]  /*48b0*/  FADD.FTZ R181, R182, -R181 ;  /* 0x800000b5b6b57221 */ /* 0x000fe40000010000 */
[----:B------:R-:W-:Y:S01]  /*48c0*/  @P4 FMUL.FTZ R168, R195, R90 ;  /* 0x0000005ac3a84220 */ /* 0x000fe20000410000 */
[----:B------:R-:W-:Y:S01]  /*48d0*/  LOP3.LUT P4, RZ, R98, 0xff00, RZ, 0xc0, !PT ;  /* 0x0000ff0062ff7812 */ /* 0x000fe2000788c0ff */
[C---:B------:R-:W-:Y:S01]  /*48e0*/  FMUL.FTZ R90, R165.reuse, R179 ;  /* 0x000000b3a55a7220 */ /* 0x040fe20000410000 */
[----:B------:R-:W-:Y:S01]  /*48f0*/  @P6 HADD2.F32 R179, -RZ, R48.H0_H0 ;  /* 0x20000030ffb36230 */ /* 0x000fe20000004100 */
[----:B------:R-:W-:Y:S01]  /*4900*/  FMUL.FTZ R100, R184, R164 ;  /* 0x000000a4b8647220 */ /* 0x000fe20000410000 */
[----:B------:R-:W-:Y:S01]  /*4910*/  @P5 HADD2.F32 R101, -RZ, R49.H0_H0 ;  /* 0x20000031ff655230 */ /* 0x000fe20000004100 */
[----:B------:R-:W-:Y:S01]  /*4920*/  FMUL.FTZ R195, R165, R181 ;  /* 0x000000b5a5c37220 */ /* 0x000fe20000410000 */
[----:B------:R-:W-:Y:S01]  /*4930*/  CS2R R182, SRZ ;  /* 0x0000000000b67805 */ /* 0x000fe2000001ff00 */
[----:B------:R-:W-:Y:S01]  /*4940*/  @P0 FADD.FTZ R90, R90, R88 ;  /* 0x000000585a5a0221 */ /* 0x000fe20000010000 */
[----:B------:R-:W-:Y:S01]  /*4950*/  CS2R R180, SRZ ;  /* 0x0000000000b47805 */ /* 0x000fe2000001ff00 */
[----:B------:R-:W-:Y:S01]  /*4960*/  FMUL.FTZ R100, R100, c[0x0][0x1e8] ;  /* 0x00007a0064647a20 */ /* 0x000fe20000410000 */
[----:B------:R-:W-:Y:S01]  /*4970*/  @P1 F2FP.PACK_AB R184, RZ, R184 ;  /* 0x000000b8ffb8123e */ /* 0x000fe200000000ff */
[----:B------:R-:W-:-:S02]  /*4980*/  @P0 FADD.FTZ R195, R195, R89 ;  /* 0x00000059c3c30221 */ /* 0x000fc40000010000 */
[----:B------:R-:W-:Y:S01]  /*4990*/  CS2R R88, SRZ ;  /* 0x0000000000587805 */ /* 0x000fe2000001ff00 */
[-C--:B------:R-:W-:Y:S01]  /*49a0*/  FMUL.FTZ R198, R90, R164.reuse ;  /* 0x000000a45ac67220 */ /* 0x080fe20000410000 */
[----:B------:R-:W-:Y:S01]  /*49b0*/  @P4 HADD2.F32 R169, -RZ, R48.H1_H1 ;  /* 0x30000030ffa94230 */ /* 0x000fe20000004100 */
[----:B------:R-:W-:Y:S01]  /*49c0*/  @P5 FMUL.FTZ R89, R100, R101 ;  /* 0x0000006564595220 */ /* 0x000fe20000410000 */
[----:B------:R-:W-:Y:S01]  /*49d0*/  @P2 HADD2.F32 R101, -RZ, R91.H0_H0 ;  /* 0x2000005bff652230 */ /* 0x000fe20000004100 */
[----:B------:R-:W-:Y:S01]  /*49e0*/  FMUL.FTZ R197, R195, R164 ;  /* 0x000000a4c3c57220 */ /* 0x000fe20000410000 */
[----:B------:R-:W-:Y:S01]  /*49f0*/  @P1 F2FP.PACK_AB R195, RZ, R195 ;  /* 0x000000c3ffc3123e */ /* 0x000fe200000000ff */
[----:B------:R-:W-:Y:S01]  /*4a00*/  FMUL.FTZ R198, R198, c[0x0][0x1e8] ;  /* 0x00007a00c6c67a20 */ /* 0x000fe20000410000 */
[----:B------:R-:W-:Y:S01]  /*4a10*/  @P1 PRMT R85, R184, 0x7610, R85 ;  /* 0x00007610b8551816 */ /* 0x000fe20000000055 */
[----:B------:R-:W-:Y:S02]  /*4a20*/  FMUL.FTZ R197, R197, c[0x0][0x1e8] ;  /* 0x00007a00c5c57a20 */ /* 0x000fe40000410000 */
[----:B------:R-:W-:Y:S01]  /*4a30*/  @P6 FMUL.FTZ R88, R198, R179 ;  /* 0x000000b3c6586220 */ /* 0x000fe20000410000 */
[----:B------:R-:W-:Y:S01]  /*4a40*/  HFMA2.MMA R179, -RZ, RZ, 0, 0 ;  /* 0x00000000ffb37435 */ /* 0x000fe200000001ff */
[----:B------:R-:W-:Y:S01]  /*4a50*/  @P4 FMUL.FTZ R183, R197, R169 ;  /* 0x000000a9c5b74220 */ /* 0x000fe20000410000 */
[----:B------:R-:W-:Y:S01]  /*4a60*/  MOV R169, RZ ;  /* 0x000000ff00a97202 */ /* 0x000fe20000000f00 */
[----:B------:R-:W-:-:S02]  /*4a70*/  FFMA.FTZ R127, R127, R123, R122 ;  /* 0x0000007b7f7f7223 */ /* 0x000fc4000001007a */
[----:B------:R-:W-:Y:S01]  /*4a80*/  @P2 FMUL.FTZ R169, R194, R101 ;  /* 0x00000065c2a92220 */ /* 0x000fe20000410000 */
[----:B------:R-:W-:Y:S01]  /*4a90*/  LOP3.LUT P2, RZ, R98, 0xff000000, RZ, 0xc0, !PT ;  /* 0xff00000062ff7812 */ /* 0x000fe2000784c0ff */
[--C-:B------:R-:W-:Y:S01]  /*4aa0*/  FFMA.FTZ R171, R171, R123, R122.reuse ;  /* 0x0000007babab7223 */ /* 0x100fe2000001007a */
[----:B------:R-:W-:Y:S01]  /*4ab0*/  @P0 HADD2.F32 R98, -RZ, R79.H0_H0 ;  /* 0x2000004fff620230 */ /* 0x000fe20000004100 */
[----:B------:R-:W-:Y:S01]  /*4ac0*/  FADD.FTZ R127, R170, -R127 ;  /* 0x8000007faa7f7221 */ /* 0x000fe20000010000 */
[----:B------:R-:W-:Y:S01]  /*4ad0*/  MOV R194, RZ ;  /* 0x000000ff00c27202 */ /* 0x000fe20000000f00 */
[----:B------:R-:W-:Y:S01]  /*4ae0*/  @P3 FMUL.FTZ R179, R193, R199 ;  /* 0x000000c7c1b33220 */ /* 0x000fe20000410000 */
[----:B------:R-:W-:Y:S01]  /*4af0*/  LOP3.LUT P3, RZ, R99, 0xff, RZ, 0xc0, !PT ;  /* 0x000000ff63ff7812 */ /* 0x000fe2000786c0ff */
[----:B------:R-:W-:Y:S01]  /*4b00*/  FADD.FTZ R171, R172, -R171 ;  /* 0x800000abacab7221 */ /* 0x000fe20000010000 */
[----:B------:R-:W-:Y:S01]  /*4b10*/  MOV R193, RZ ;  /* 0x000000ff00c17202 */ /* 0x000fe20000000f00 */
[----:B------:R-:W-:Y:S01]  /*4b20*/  FFMA.FTZ R175, R175, R123, R122 ;  /* 0x0000007bafaf7223 */ /* 0x000fe2000001007a */
[----:B------:R-:W-:-:S03]  /*4b30*/  F2FP.PACK_AB R88, R183, R88 ;  /* 0x00000058b758723e */ /* 0x000fc600000000ff */
[----:B------:R-:W-:Y:S01]  /*4b40*/  FADD.FTZ R176, R176, -R175 ;  /* 0x800000afb0b07221 */ /* 0x000fe20000010000 */
[----:B------:R-:W-:Y:S01]  /*4b50*/  @P2 HADD2.F32 R170, -RZ, R49.H1_H1 ;  /* 0x30000031ffaa2230 */ /* 0x000fe20000004100 */
[----:B------:R-:W-:Y:S01]  /*4b60*/  MOV R175, RZ ;  /* 0x000000ff00af7202 */ /* 0x000fe20000000f00 */
[-CC-:B------:R-:W-:Y:S02]  /*4b70*/  FFMA.FTZ R102, R102, R123.reuse, R122.reuse ;  /* 0x0000007b66667223 */ /* 0x180fe4000001007a */
[-C--:B------:R-:W-:Y:S02]  /*4b80*/  FFMA.FTZ R108, R108, R123.reuse, R122 ;  /* 0x0000007b6c6c7223 */ /* 0x080fe4000001007a */
[----:B------:R-:W-:Y:S02]  /*4b90*/  FADD.FTZ R102, R103, -R102 ;  /* 0x8000006667667221 */ /* 0x000fe40000010000 */
[----:B------:R-:W-:Y:S02]  /*4ba0*/  FADD.FTZ R108, R109, -R108 ;  /* 0x8000006c6d6c7221 */ /* 0x000fe40000010000 */
[----:B------:R-:W-:-:S02]  /*4bb0*/  FFMA.FTZ R110, R110, R123, R122 ;  /* 0x0000007b6e6e7223 */ /* 0x000fc4000001007a */
[-CC-:B------:R-:W-:Y:S02]  /*4bc0*/  FFMA.FTZ R112, R112, R123.reuse, R122.reuse ;  /* 0x0000007b70707223 */ /* 0x180fe4000001007a */
[C---:B------:R-:W-:Y:S02]  /*4bd0*/  FMUL.FTZ R102, R165.reuse, R102 ;  /* 0x00000066a5667220 */ /* 0x040fe40000410000 */
[----:B------:R-:W-:Y:S02]  /*4be0*/  FMUL.FTZ R108, R165, R108 ;  /* 0x0000006ca56c7220 */ /* 0x000fe40000410000 */
[----:B------:R-:W-:Y:S02]  /*4bf0*/  FFMA.FTZ R118, R118, R123, R122 ;  /* 0x0000007b76767223 */ /* 0x000fe4000001007a */
[----:B------:R-:W-:Y:S02]  /*4c00*/  FADD.FTZ R110, R111, -R110 ;  /* 0x8000006e6f6e7221 */ /* 0x000fe40000010000 */
[----:B------:R-:W-:-:S02]  /*4c10*/  FADD.FTZ R112, R113, -R112 ;  /* 0x8000007071707221 */ /* 0x000fc40000010000 */
[----:B------:R-:W-:Y:S02]  /*4c20*/  FADD.FTZ R118, R119, -R118 ;  /* 0x8000007677767221 */ /* 0x000fe40000010000 */
[C---:B------:R-:W-:Y:S02]  /*4c30*/  FMUL.FTZ R110, R165.reuse, R110 ;  /* 0x0000006ea56e7220 */ /* 0x040fe40000410000 */
[C---:B------:R-:W-:Y:S02]  /*4c40*/  FMUL.FTZ R112, R165.reuse, R112 ;  /* 0x00000070a5707220 */ /* 0x040fe40000410000 */
[-C--:B------:R-:W-:Y:S02]  /*4c50*/  FFMA.FTZ R106, R106, R123.reuse, R122 ;  /* 0x0000007b6a6a7223 */ /* 0x080fe4000001007a */
[----:B------:R-:W-:Y:S02]  /*4c60*/  FMUL.FTZ R118, R165, R118 ;  /* 0x00000076a5767220 */ /* 0x000fe40000410000 */
[----:B------:R-:W-:Y:S01]  /*4c70*/  FADD.FTZ R106, R107, -R106 ;  /* 0x8000006a6b6a7221 */ /* 0x000fe20000010000 */
[----:B------:R-:W-:Y:S01]  /*4c80*/  HFMA2.MMA R107, -RZ, RZ, 0, 0 ;  /* 0x00000000ff6b7435 */ /* 0x000fe200000001ff */
[----:B------:R-:W-:-:S02]  /*4c90*/  FFMA.FTZ R116, R116, R123, R122 ;  /* 0x0000007b74747223 */ /* 0x000fc4000001007a */
[----:B------:R-:W-:Y:S01]  /*4ca0*/  FFMA.FTZ R120, R120, R123, R122 ;  /* 0x0000007b78787223 */ /* 0x000fe2000001007a */
[----:B------:R-:W-:Y:S01]  /*4cb0*/  HFMA2.MMA R103, -RZ, RZ, 0, 0 ;  /* 0x00000000ff677435 */ /* 0x000fe200000001ff */
[----:B------:R-:W-:Y:S02]  /*4cc0*/  FADD.FTZ R116, R117, -R116 ;  /* 0x8000007475747221 */ /* 0x000fe40000010000 */
[----:B------:R-:W-:Y:S02]  /*4cd0*/  FADD.FTZ R120, R121, -R120 ;  /* 0x8000007879787221 */ /* 0x000fe40000010000 */
[C---:B------:R-:W-:Y:S02]  /*4ce0*/  FMUL.FTZ R106, R165.reuse, R106 ;  /* 0x0000006aa56a7220 */ /* 0x040fe40000410000 */
[C---:B------:R-:W-:Y:S02]  /*4cf0*/  FMUL.FTZ R116, R165.reuse, R116 ;  /* 0x00000074a5747220 */ /* 0x040fe40000410000 */
[----:B------:R-:W-:Y:S01]  /*4d00*/  FMUL.FTZ R120, R165, R120 ;  /* 0x00000078a5787220 */ /* 0x000fe20000410000 */
[----:B--2---:R-:W-:-:S02]  /*4d10*/  @P6 HADD2.F32 R91, -RZ, R92.H0_H0 ;  /* 0x2000005cff5b6230 */ /* 0x004fc40000004100 */
[----:B------:R-:W-:Y:S02]  /*4d20*/  @P5 HADD2.F32 R200, -RZ, R93.H0_H0 ;  /* 0x2000005dffc85230 */ /* 0x000fe40000004100 */
[----:B------:R-:W-:Y:S01]  /*4d30*/  @P4 HADD2.F32 R92, -RZ, R92.H1_H1 ;  /* 0x3000005cff5c4230 */ /* 0x000fe20000004100 */
[----:B------:R-:W-:Y:S01]  /*4d40*/  @P6 FMUL.FTZ R180, R198, R91 ;  /* 0x0000005bc6b46220 */ /* 0x000fe20000410000 */
[----:B------:R-:W-:Y:S01]  /*4d50*/  @P0 HADD2.F32 R91, -RZ, R77.H1_H1 ;  /* 0x3000004dff5b0230 */ /* 0x000fe20000004100 */
[----:B------:R-:W-:Y:S01]  /*4d60*/  @P5 FMUL.FTZ R182, R100, R200 ;  /* 0x000000c864b65220 */ /* 0x000fe20000410000 */
[C---:B------:R-:W-:Y:S01]  /*4d70*/  LEA R100, P6, R196.reuse, c[0x0][0x248], 0x4 ;  /* 0x00009200c4647a11 */ /* 0x040fe200078c20ff */
[----:B------:R-:W-:Y:S01]  /*4d80*/  @P4 FMUL.FTZ R181, R197, R92 ;  /* 0x0000005cc5b54220 */ /* 0x000fe20000410000 */
[----:B------:R-:W-:Y:S01]  /*4d90*/  LOP3.LUT P4, RZ, R99, 0xff00, RZ, 0xc0, !PT ;  /* 0x0000ff0063ff7812 */ /* 0x000fe2000788c0ff */
[----:B------:R-:W-:Y:S01]  /*4da0*/  @P0 HADD2.F32 R92, -RZ, R78.H0_H0 ;  /* 0x2000004eff5c0230 */ /* 0x000fe20000004100 */
[----:B------:R-:W-:Y:S01]  /*4db0*/  LEA.HI.X R101, R196, c[0x0][0x24c], RZ, 0x4, P6 ;  /* 0x00009300c4657a11 */ /* 0x000fe200030f24ff */
[-CC-:B------:R-:W-:Y:S01]  /*4dc0*/  FFMA.FTZ R196, R173, R123.reuse, R122.reuse ;  /* 0x0000007badc47223 */ /* 0x180fe2000001007a */
[----:B------:R-:W-:Y:S01]  /*4dd0*/  LOP3.LUT P5, RZ, R99, 0xff0000, RZ, 0xc0, !PT ;  /* 0x00ff000063ff7812 */ /* 0x000fe200078ac0ff */
[----:B------:R-:W-:Y:S01]  /*4de0*/  FFMA.FTZ R173, R177, R123, R122 ;  /* 0x0000007bb1ad7223 */ /* 0x000fe2000001007a */
[----:B------:R-:W-:Y:S01]  /*4df0*/  LOP3.LUT P6, RZ, R99, 0xff000000, RZ, 0xc0, !PT ;  /* 0xff00000063ff7812 */ /* 0x000fe200078cc0ff */
[----:B------:R-:W-:Y:S01]  /*4e00*/  FMUL.FTZ R99, R165, R127 ;  /* 0x0000007fa5637220 */ /* 0x000fe20000410000 */
[----:B------:R-:W-:Y:S01]  /*4e10*/  @P0 HADD2.F32 R127, -RZ, R79.H1_H1 ;  /* 0x3000004fff7f0230 */ /* 0x000fe20000004100 */
[----:B------:R-:W-:Y:S01]  /*4e20*/  FADD.FTZ R173, R178, -R173 ;  /* 0x800000adb2ad7221 */ /* 0x000fe20000010000 */
[----:B------:R-:W-:Y:S01]  /*4e30*/  HFMA2.MMA R178, -RZ, RZ, 0, 0 ;  /* 0x00000000ffb27435 */ /* 0x000fe200000001ff */
[----:B------:R-:W-:-:S02]  /*4e40*/  FADD.FTZ R196, R174, -R196 ;  /* 0x800000c4aec47221 */ /* 0x000fc40000010000 */
[----:B------:R-:W-:Y:S01]  /*4e50*/  FMUL.FTZ R174, R165, R171 ;  /* 0x000000aba5ae7220 */ /* 0x000fe20000410000 */
[----:B------:R-:W-:Y:S01]  /*4e60*/  @P4 HADD2.F32 R198, -RZ, R50.H1_H1 ;  /* 0x30000032ffc64230 */ /* 0x000fe20000004100 */
[----:B------:R-:W-:Y:S01]  /*4e70*/  @P0 FADD.FTZ R99, R99, R91 ;  /* 0x0000005b63630221 */ /* 0x000fe20000010000 */
[----:B------:R-:W-:Y:S01]  /*4e80*/  @P0 HADD2.F32 R91, -RZ, R78.H1_H1 ;  /* 0x3000004eff5b0230 */ /* 0x000fe20000004100 */
[----:B------:R-:W-:Y:S01]  /*4e90*/  FMUL.FTZ R173, R165, R173 ;  /* 0x000000ada5ad7220 */ /* 0x000fe20000410000 */
[----:B------:R-:W-:Y:S01]  /*4ea0*/  @P5 HADD2.F32 R197, -RZ, R51.H0_H0 ;  /* 0x20000033ffc55230 */ /* 0x000fe20000004100 */
[----:B------:R-:W-:Y:S02]  /*4eb0*/  @P0 FADD.FTZ R174, R174, R92 ;  /* 0x0000005caeae0221 */ /* 0x000fe40000010000 */
[----:B------:R-:W-:Y:S01]  /*4ec0*/  FMUL.FTZ R92, R99, R164 ;  /* 0x000000a4635c7220 */ /* 0x000fe20000410000 */
[----:B------:R-:W-:Y:S01]  /*4ed0*/  @P1 F2FP.PACK_AB R99, RZ, R99 ;  /* 0x00000063ff63123e */ /* 0x000fe200000000ff */
[----:B------:R-:W-:-:S02]  /*4ee0*/  @P0 FADD.FTZ R173, R173, R127 ;  /* 0x0000007fadad0221 */ /* 0x000fc40000010000 */
[----:B------:R-:W-:Y:S01]  /*4ef0*/  FMUL.FTZ R196, R165, R196 ;  /* 0x000000c4a5c47220 */ /* 0x000fe20000410000 */
[----:B------:R-:W-:Y:S01]  /*4f00*/  @P1 PRMT R85, R85, 0x5410, R99 ;  /* 0x0000541055551816 */ /* 0x000fe20000000063 */
[----:B------:R-:W-:Y:S01]  /*4f10*/  FMUL.FTZ R177, R165, R176 ;  /* 0x000000b0a5b17220 */ /* 0x000fe20000410000 */
[----:B------:R-:W-:Y:S01]  /*4f20*/  @P6 HADD2.F32 R176, -RZ, R51.H1_H1 ;  /* 0x30000033ffb06230 */ /* 0x000fe20000004100 */
[----:B------:R-:W-:Y:S02]  /*4f30*/  FMUL.FTZ R92, R92, c[0x0][0x1e8] ;  /* 0x00007a005c5c7a20 */ /* 0x000fe40000410000 */
[-C--:B------:R-:W-:Y:S02]  /*4f40*/  FMUL.FTZ R171, R174, R164.reuse ;  /* 0x000000a4aeab7220 */ /* 0x080fe40000410000 */
[----:B------:R-:W-:Y:S01]  /*4f50*/  FMUL.FTZ R172, R173, R164 ;  /* 0x000000a4adac7220 */ /* 0x000fe20000410000 */
[----:B------:R-:W-:Y:S01]  /*4f60*/  @P1 F2FP.PACK_AB R173, RZ, R173 ;  /* 0x000000adffad123e */ /* 0x000fe200000000ff */
[----:B------:R-:W-:Y:S01]  /*4f70*/  @P0 FADD.FTZ R196, R196, R91 ;  /* 0x0000005bc4c40221 */ /* 0x000fe20000010000 */
[----:B------:R-:W-:Y:S01]  /*4f80*/  HFMA2.MMA R91, -RZ, RZ, 0, 0 ;  /* 0x00000000ff5b7435 */ /* 0x000fe200000001ff */
[----:B------:R-:W-:Y:S01]  /*4f90*/  @P0 FADD.FTZ R177, R177, R98 ;  /* 0x00000062b1b10221 */ /* 0x000fe20000010000 */
[----:B------:R-:W-:Y:S01]  /*4fa0*/  @P3 HADD2.F32 R98, -RZ, R50.H0_H0 ;  /* 0x20000032ff623230 */ /* 0x000fe20000004100 */
[----:B------:R-:W-:-:S02]  /*4fb0*/  @P2 FMUL.FTZ R175, R92, R170 ;  /* 0x000000aa5caf2220 */ /* 0x000fc40000410000 */
[----:B------:R-:W-:Y:S02]  /*4fc0*/  FMUL.FTZ R171, R171, c[0x0][0x1e8] ;  /* 0x00007a00abab7a20 */ /* 0x000fe40000410000 */
[----:B------:R-:W-:Y:S01]  /*4fd0*/  FMUL.FTZ R172, R172, c[0x0][0x1e8] ;  /* 0x00007a00acac7a20 */ /* 0x000fe20000410000 */
[----:B------:R-:W-:Y:S01]  /*4fe0*/  F2FP.PACK_AB R89, R175, R89 ;  /* 0x00000059af59723e */ /* 0x000fe200000000ff */
[-C--:B------:R-:W-:Y:S01]  /*4ff0*/  FMUL.FTZ R127, R196, R164.reuse ;  /* 0x000000a4c47f7220 */ /* 0x080fe20000410000 */
[----:B------:R-:W-:Y:S01]  /*5000*/  IADD3 R175, R167, 0x80, RZ ;  /* 0x00000080a7af7810 */ /* 0x000fe20007ffe0ff */
[----:B------:R-:W-:Y:S01]  /*5010*/  FMUL.FTZ R170, R177, R164 ;  /* 0x000000a4b1aa7220 */ /* 0x000fe20000410000 */
[----:B------:R-:W-:Y:S01]  /*5020*/  @P1 F2FP.PACK_AB R177, RZ, R177 ;  /* 0x000000b1ffb1123e */ /* 0x000fe200000000ff */
[----:B------:R-:W-:Y:S01]  /*5030*/  @P3 FMUL.FTZ R178, R171, R98 ;  /* 0x00000062abb23220 */ /* 0x000fe20000410000 */
[----:B------:R-:W-:Y:S01]  /*5040*/  @P1 F2FP.PACK_AB R98, RZ, R90 ;  /* 0x0000005aff62123e */ /* 0x000fe200000000ff */
[----:B------:R-:W-:Y:S01]  /*5050*/  @P6 FMUL.FTZ R194, R172, R176 ;  /* 0x000000b0acc26220 */ /* 0x000fe20000410000 */
[----:B------:R-:W-:Y:S01]  /*5060*/  @P1 F2FP.PACK_AB R176, RZ, R174 ;  /* 0x000000aeffb0123e */ /* 0x000fe200000000ff */
[----:B------:R-:W-:Y:S01]  /*5070*/  FMUL.FTZ R127, R127, c[0x0][0x1e8] ;  /* 0x00007a007f7f7a20 */ /* 0x000fe20000410000 */
[----:B------:R-:W-:Y:S01]  /*5080*/  @P1 F2FP.PACK_AB R174, RZ, R196 ;  /* 0x000000c4ffae123e */ /* 0x000fe200000000ff */
[----:B------:R-:W-:Y:S01]  /*5090*/  FMUL.FTZ R170, R170, c[0x0][0x1e8] ;  /* 0x00007a00aaaa7a20 */ /* 0x000fe20000410000 */
[----:B------:R-:W-:Y:S01]  /*50a0*/  @P1 PRMT R84, R98, 0x7610, R84 ;  /* 0x0000761062541816 */ /* 0x000fe20000000054 */
[----:B------:R-:W-:Y:S01]  /*50b0*/  @P4 FMUL.FTZ R193, R127, R198 ;  /* 0x000000c67fc14220 */ /* 0x000fe20000410000 */
[----:B------:R-:W-:Y:S01]  /*50c0*/  @P1 PRMT R86, R176, 0x7610, R86 ;  /* 0x00007610b0561816 */ /* 0x000fe20000000056 */
[----:B------:R-:W-:Y:S01]  /*50d0*/  @P5 FMUL.FTZ R91, R170, R197 ;  /* 0x000000c5aa5b5220 */ /* 0x000fe20000410000 */
[----:B------:R-:W-:Y:S01]  /*50e0*/  @P1 PRMT R87, R177, 0x7610, R87 ;  /* 0x00007610b1571816 */ /* 0x000fe20000000057 */
[-C--:B------:R-:W-:Y:S01]  /*50f0*/  @P1 IMAD.WIDE.U32 R166, R166, R252.reuse, c[0x0][0x258] ;  /* 0x00009600a6a61625 */ /* 0x080fe200078e00fc */
[----:B------:R-:W-:Y:S01]  /*5100*/  @P1 PRMT R84, R84, 0x5410, R195 ;  /* 0x0000541054541816 */ /* 0x000fe200000000c3 */
[----:B------:R-:W-:Y:S01]  /*5110*/  @P2 HADD2.F32 R93, -RZ, R93.H1_H1 ;  /* 0x3000005dff5d2230 */ /* 0x000fe20000004100 */
[----:B------:R-:W-:Y:S01]  /*5120*/  @P1 PRMT R86, R86, 0x5410, R174 ;  /* 0x0000541056561816 */ /* 0x000fe200000000ae */
[----:B------:R-:W-:Y:S01]  /*5130*/  IMAD.WIDE.U32 R98, R175, R252, c[0x0][0x170] ;  /* 0x00005c00af627625 */ /* 0x000fe200078e00fc */
[----:B------:R-:W-:Y:S01]  /*5140*/  @P1 PRMT R87, R87, 0x5410, R173 ;  /* 0x0000541057571816 */ /* 0x000fe200000000ad */
[----:B------:R-:W2:Y:S01]  /*5150*/  LDL.LU R196, [R1] ;  /* 0x0000000001c47983 */ /* 0x000ea20000300800 */
[----:B------:R-:W-:-:S02]  /*5160*/  F2FP.PACK_AB R91, R194, R91 ;  /* 0x0000005bc25b723e */ /* 0x000fc400000000ff */
[----:B------:R-:W-:Y:S01]  /*5170*/  F2FP.PACK_AB R90, R193, R178 ;  /* 0x000000b2c15a723e */ /* 0x000fe200000000ff */
[----:B------:R-:W-:Y:S04]  /*5180*/  @P1 STG.E.128 [R166.64], R84 ;  /* 0x00000054a6001986 */ /* 0x000fe8000c101d04 */
[----:B------:R0:W-:Y:S04]  /*5190*/  STG.E.128 [R100.64], R88 ;  /* 0x0000005864007986 */ /* 0x0001e8000c101d04 */
[----:B------:R-:W3:Y:S04]  /*51a0*/  LDL.LU R195, [R1+0x8] ;  /* 0x0000080001c37983 */ /* 0x000ee80000300800 */
[----:B------:R-:W4:Y:S04]  /*51b0*/  LDL.LU R194, [R1+0x4] ;  /* 0x0000040001c27983 */ /* 0x000f280000300800 */
[----:B------:R-:W3:Y:S04]  /*51c0*/  LDL.LU R193, [R1+0x10] ;  /* 0x0000100001c17983 */ /* 0x000ee80000300800 */
[----:B------:R-:W3:Y:S04]  /*51d0*/  LDL.LU R184, [R1+0xc] ;  /* 0x00000c0001b87983 */ /* 0x000ee80000300800 */
[----:B0-----:R0:W3:Y:S01]  /*51e0*/  LDG.E.128 R88, [R98.64] ;  /* 0x0000000462587981 */ /* 0x0010e2000c1e1d00 */
[----:B------:R-:W-:Y:S01]  /*51f0*/  HFMA2.MMA R100, -RZ, RZ, 0, 0 ;  /* 0x00000000ff647435 */ /* 0x000fe200000001ff */
[----:B------:R-:W-:-:S02]  /*5200*/  @P6 HADD2.F32 R109, -RZ, R95.H1_H1 ;  /* 0x3000005fff6d6230 */ /* 0x000fc40000004100 */
[----:B------:R-:W4:Y:S01]  /*5210*/  LDL.LU R183, [R1+0x18] ;  /* 0x0000180001b77983 */ /* 0x000f220000300800 */
[----:B------:R-:W-:Y:S02]  /*5220*/  @P0 HADD2.F32 R101, -RZ, R83.H1_H1 ;  /* 0x30000053ff650230 */ /* 0x000fe40000004100 */
[----:B------:R-:W-:Y:S01]  /*5230*/  @P2 FMUL.FTZ R100, R92, R93 ;  /* 0x0000005d5c642220 */ /* 0x000fe20000410000 */
[----:B------:R-:W-:Y:S01]  /*5240*/  @P0 HADD2.F32 R92, -RZ, R80.H0_H0 ;  /* 0x20000050ff5c0230 */ /* 0x000fe20000004100 */
[----:B------:R-:W4:Y:S01]  /*5250*/  LDL.LU R178, [R1+0x14] ;  /* 0x0000140001b27983 */ /* 0x000f220000300800 */
[----:B------:R-:W-:Y:S01]  /*5260*/  @P0 HADD2.F32 R93, -RZ, R81.H0_H0 ;  /* 0x20000051ff5d0230 */ /* 0x000fe20000004100 */
[----:B0-----:R-:W-:Y:S01]  /*5270*/  MOV R98, R96 ;  /* 0x0000006000627202 */ /* 0x001fe20000000f00 */
[----:B------:R-:W-:Y:S01]  /*5280*/  @P0 HADD2.F32 R99, -RZ, R83.H0_H0 ;  /* 0x20000053ff630230 */ /* 0x000fe20000004100 */
[----:B------:R-:W-:Y:S01]  /*5290*/  @P0 FADD.FTZ R102, R102, R92 ;  /* 0x0000005c66660221 */ /* 0x000fe20000010000 */
[----:B------:R-:W-:Y:S01]  /*52a0*/  @P0 HADD2.F32 R92, -RZ, R81.H1_H1 ;  /* 0x30000051ff5c0230 */ /* 0x000fe20000004100 */
[----:B------:R-:W-:Y:S01]  /*52b0*/  @P0 FADD.FTZ R108, R108, R93 ;  /* 0x0000005d6c6c0221 */ /* 0x000fe20000010000 */
[----:B------:R-:W-:Y:S01]  /*52c0*/  @P0 HADD2.F32 R93, -RZ, R82.H0_H0 ;  /* 0x20000052ff5d0230 */ /* 0x000fe20000004100 */
[----:B------:R-:W4:Y:S01]  /*52d0*/  LDL.LU R177, [R1+0x20] ;  /* 0x0000200001b17983 */ /* 0x000f220000300800 */
[----:B------:R-:W-:Y:S01]  /*52e0*/  @P0 FADD.FTZ R118, R118, R99 ;  /* 0x0000006376760221 */ /* 0x000fe20000010000 */
[----:B------:R-:W-:Y:S01]  /*52f0*/  @P5 HADD2.F32 R99, -RZ, R95.H0_H0 ;  /* 0x2000005fff635230 */ /* 0x000fe20000004100 */
[----:B------:R-:W-:Y:S01]  /*5300*/  @P0 FADD.FTZ R110, R110, R92 ;  /* 0x0000005c6e6e0221 */ /* 0x000fe20000010000 */
[--C-:B------:R-:W-:Y:S01]  /*5310*/  @P3 HADD2.F32 R92, -RZ, R94.reuse.H0_H0 ;  /* 0x2000005eff5c3230 */ /* 0x100fe20000004100 */
[----:B------:R-:W-:Y:S01]  /*5320*/  @P0 FADD.FTZ R112, R112, R93 ;  /* 0x0000005d70700221 */ /* 0x000fe20000010000 */
[----:B------:R-:W-:Y:S01]  /*5330*/  @P4 HADD2.F32 R93, -RZ, R94.H1_H1 ;  /* 0x3000005eff5d4230 */ /* 0x000fe20000004100 */
[----:B------:R-:W-:Y:S01]  /*5340*/  HFMA2.MMA R94, -RZ, RZ, 0, 0 ;  /* 0x00000000ff5e7435 */ /* 0x000fe200000001ff */
[----:B------:R-:W4:Y:S01]  /*5350*/  LDL.LU R176, [R1+0x1c] ;  /* 0x00001c0001b07983 */ /* 0x000f220000300800 */
[----:B------:R-:W-:Y:S01]  /*5360*/  MOV R95, RZ ;  /* 0x000000ff005f7202 */ /* 0x000fe20000000f00 */
[----:B------:R-:W-:Y:S01]  /*5370*/  @P3 FMUL.FTZ R107, R171, R92 ;  /* 0x0000005cab6b3220 */ /* 0x000fe20000410000 */
[----:B------:R-:W-:Y:S01]  /*5380*/  LOP3.LUT P2, RZ, R98, 0xff, RZ, 0xc0, !PT ;  /* 0x000000ff62ff7812 */ /* 0x000fe2000784c0ff */
[----:B------:R-:W4:Y:S01]  /*5390*/  LDL.LU R174, [R1+0x28] ;  /* 0x0000280001ae7983 */ /* 0x000f220000300800 */
[----:B------:R-:W-:Y:S01]  /*53a0*/  @P6 FMUL.FTZ R94, R172, R109 ;  /* 0x0000006dac5e6220 */ /* 0x000fe20000410000 */
[----:B------:R-:W-:Y:S01]  /*53b0*/  @P0 HADD2.F32 R98, -RZ, R80.H1_H1 ;  /* 0x30000050ff620230 */ /* 0x000fe20000004100 */
[----:B------:R-:W-:Y:S01]  /*53c0*/  @P5 FMUL.FTZ R95, R170, R99 ;  /* 0x00000063aa5f5220 */ /* 0x000fe20000410000 */
[----:B------:R-:W4:Y:S01]  /*53d0*/  LDL.LU R173, [R1+0x24] ;  /* 0x0000240001ad7983 */ /* 0x000f220000300800 */
[----:B------:R-:W-:Y:S01]  /*53e0*/  @P4 FMUL.FTZ R103, R127, R93 ;  /* 0x0000005d7f674220 */ /* 0x000fe20000410000 */
[----:B------:R-:W-:Y:S01]  /*53f0*/  @P1 F2FP.PACK_AB R93, RZ, R108 ;  /* 0x0000006cff5d123e */ /* 0x000fe200000000ff */
[----:B------:R-:W-:Y:S01]  /*5400*/  @P0 FADD.FTZ R106, R106, R98 ;  /* 0x000000626a6a0221 */ /* 0x000fe20000010000 */
[----:B------:R-:W4:Y:S01]  /*5410*/  LDL.LU R172, [R1+0x30] ;  /* 0x0000300001ac7983 */ /* 0x000f220000300800 */
[----:B------:R-:W-:Y:S01]  /*5420*/  @P0 HADD2.F32 R98, -RZ, R82.H1_H1 ;  /* 0x30000052ff620230 */ /* 0x000fe20000004100 */
[----:B------:R-:W-:Y:S01]  /*5430*/  @P0 FADD.FTZ R120, R120, R101 ;  /* 0x0000006578780221 */ /* 0x000fe20000010000 */
[----:B------:R-:W-:Y:S01]  /*5440*/  @P1 F2FP.PACK_AB R113, RZ, R112 ;  /* 0x00000070ff71123e */ /* 0x000fe200000000ff */
[----:B------:R-:W4:Y:S01]  /*5450*/  LDL.LU R171, [R1+0x2c] ;  /* 0x00002c0001ab7983 */ /* 0x000f220000300800 */
[----:B------:R-:W-:Y:S01]  /*5460*/  @P2 HADD2.F32 R111, -RZ, R44.H0_H0 ;  /* 0x2000002cff6f2230 */ /* 0x000fe20000004100 */
[----:B------:R-:W-:Y:S01]  /*5470*/  @P0 FADD.FTZ R116, R116, R98 ;  /* 0x0000006274740221 */ /* 0x000fe20000010000 */
[----:B------:R-:W-:Y:S01]  /*5480*/  @P1 F2FP.PACK_AB R117, RZ, R118 ;  /* 0x00000076ff75123e */ /* 0x000fe200000000ff */
[----:B------:R-:W4:Y:S01]  /*5490*/  LDL.LU R170, [R1+0x38] ;  /* 0x0000380001aa7983 */ /* 0x000f220000300800 */
[----:B------:R-:W-:Y:S01]  /*54a0*/  FMUL.FTZ R98, R102, R164 ;  /* 0x000000a466627220 */ /* 0x000fe20000410000 */
[----:B------:R-:W-:-:S02]  /*54b0*/  @P1 F2FP.PACK_AB R102, RZ, R102 ;  /* 0x00000066ff66123e */ /* 0x000fc400000000ff */
[----:B------:R-:W4:Y:S01]  /*54c0*/  LDL.LU R167, [R1+0x34] ;  /* 0x0000340001a77983 */ /* 0x000f220000300800 */
[----:B------:R-:W-:Y:S01]  /*54d0*/  FMUL.FTZ R98, R98, c[0x0][0x1e8] ;  /* 0x00007a0062627a20 */ /* 0x000fe20000410000 */
[----:B------:R-:W-:Y:S02]  /*54e0*/  MOV R101, RZ ;  /* 0x000000ff00657202 */ /* 0x000fe40000000f00 */
[----:B------:R-:W4:Y:S01]  /*54f0*/  LDL.LU R166, [R1+0x40] ;  /* 0x0000400001a67983 */ /* 0x000f220000300800 */
[----:B------:R-:W-:Y:S01]  /*5500*/  @P2 FMUL.FTZ R101, R98, R111 ;  /* 0x0000006f62652220 */ /* 0x000fe20000410000 */
[----:B------:R-:W-:Y:S02]  /*5510*/  @P1 F2FP.PACK_AB R92, RZ, R106 ;  /* 0x0000006aff5c123e */ /* 0x000fe400000000ff */
[----:B------:R-:W4:Y:S01]  /*5520*/  LDL.LU R165, [R1+0x3c] ;  /* 0x00003c0001a57983 */ /* 0x000f220000300800 */
[----:B------:R-:W-:Y:S02]  /*5530*/  @P1 PRMT R84, R102, 0x7610, R84 ;  /* 0x0000761066541816 */ /* 0x000fe40000000054 */
[----:B------:R-:W-:Y:S01]  /*5540*/  @P1 F2FP.PACK_AB R99, RZ, R110 ;  /* 0x0000006eff63123e */ /* 0x000fe200000000ff */
[----:B------:R-:W4:Y:S01]  /*5550*/  LDL.LU R127, [R1+0x48] ;  /* 0x00004800017f7983 */ /* 0x000f220000300800 */
[----:B------:R-:W-:-:S02]  /*5560*/  @P1 F2FP.PACK_AB R109, RZ, R116 ;  /* 0x00000074ff6d123e */ /* 0x000fc400000000ff */
[----:B------:R-:W-:Y:S01]  /*5570*/  @P1 F2FP.PACK_AB R111, RZ, R120 ;  /* 0x00000078ff6f123e */ /* 0x000fe200000000ff */
[----:B------:R-:W4:Y:S01]  /*5580*/  LDL.LU R123, [R1+0x44] ;  /* 0x00004400017b7983 */ /* 0x000f220000300800 */
[----:B------:R-:W-:Y:S02]  /*5590*/  @P1 PRMT R85, R93, 0x7610, R85 ;  /* 0x000076105d551816 */ /* 0x000fe40000000055 */
[----:B------:R-:W-:Y:S02]  /*55a0*/  @P1 PRMT R86, R113, 0x7610, R86 ;  /* 0x0000761071561816 */ /* 0x000fe40000000056 */
[----:B------:R-:W-:Y:S02]  /*55b0*/  @P1 PRMT R87, R117, 0x7610, R87 ;  /* 0x0000761075571816 */ /* 0x000fe40000000057 */
[----:B------:R-:W-:Y:S01]  /*55c0*/  @P1 PRMT R84, R84, 0x5410, R92 ;  /* 0x0000541054541816 */ /* 0x000fe2000000005c */
[----:B------:R-:W-:Y:S01]  /*55d0*/  @P1 IMAD.WIDE.U32 R92, R163, R252, c[0x0][0x258] ;  /* 0x00009600a35c1625 */ /* 0x000fe200078e00fc */
[----:B------:R-:W-:-:S02]  /*55e0*/  @P1 PRMT R85, R85, 0x5410, R99 ;  /* 0x0000541055551816 */ /* 0x000fc40000000063 */
[----:B------:R-:W-:Y:S02]  /*55f0*/  @P1 PRMT R86, R86, 0x5410, R109 ;  /* 0x0000541056561816 */ /* 0x000fe4000000006d */
[----:B------:R-:W-:Y:S02]  /*5600*/  @P1 PRMT R87, R87, 0x5410, R111 ;  /* 0x0000541057571816 */ /* 0x000fe4000000006f */
[C---:B------:R-:W-:Y:S02]  /*5610*/  LOP3.LUT P3, RZ, R96.reuse, 0xff000000, RZ, 0xc0, !PT ;  /* 0xff00000060ff7812 */ /* 0x040fe4000786c0ff */
[----:B------:R-:W-:Y:S02]  /*5620*/  MOV R102, RZ ;  /* 0x000000ff00667202 */ /* 0x000fe40000000f00 */
[C---:B------:R-:W-:Y:S02]  /*5630*/  LOP3.LUT P5, RZ, R96.reuse, 0xff00, RZ, 0xc0, !PT ;  /* 0x0000ff0060ff7812 */ /* 0x040fe400078ac0ff */
[----:B------:R-:W-:Y:S01]  /*5640*/  LOP3.LUT P4, RZ, R96, 0xff0000, RZ, 0xc0, !PT ;  /* 0x00ff000060ff7812 */ /* 0x000fe2000788c0ff */
[----:B------:R0:W-:Y:S01]  /*5650*/  @P1 STG.E.128 [R92.64], R84 ;  /* 0x000000545c001986 */ /* 0x0001e2000c101d04 */
[C---:B------:R-:W-:Y:S01]  /*5660*/  LOP3.LUT P1, RZ, R97.reuse, 0xff00, RZ, 0xc0, !PT ;  /* 0x0000ff0061ff7812 */ /* 0x040fe2000782c0ff */
[-C--:B------:R-:W-:Y:S01]  /*5670*/  FMUL.FTZ R106, R106, R164.reuse ;  /* 0x000000a46a6a7220 */ /* 0x080fe20000410000 */
[----:B------:R-:W-:Y:S01]  /*5680*/  LOP3.LUT P0, RZ, R97, 0xff0000, RZ, 0xc0, !PT ;  /* 0x00ff000061ff7812 */ /* 0x000fe2000780c0ff */
[----:B------:R-:W-:-:S02]  /*5690*/  FMUL.FTZ R121, R110, R164 ;  /* 0x000000a46e797220 */ /* 0x000fc40000410000 */
[--C-:B------:R-:W-:Y:S01]  /*56a0*/  @P3 HADD2.F32 R119, -RZ, R45.reuse.H1_H1 ;  /* 0x3000002dff773230 */ /* 0x100fe20000004100 */
[----:B------:R-:W-:Y:S01]  /*56b0*/  HFMA2.MMA R96, -RZ, RZ, 0, 0 ;  /* 0x00000000ff607435 */ /* 0x000fe200000001ff */
[-C--:B------:R-:W-:Y:S02]  /*56c0*/  FMUL.FTZ R109, R112, R164.reuse ;  /* 0x000000a4706d7220 */ /* 0x080fe40000410000 */
[-C--:B------:R-:W-:Y:S02]  /*56d0*/  FMUL.FTZ R110, R116, R164.reuse ;  /* 0x000000a4746e7220 */ /* 0x080fe40000410000 */
[----:B------:R-:W-:Y:S01]  /*56e0*/  @P4 HADD2.F32 R117, -RZ, R45.H0_H0 ;  /* 0x2000002dff754230 */ /* 0x000fe20000004100 */
[----:B0-----:R-:W-:Y:S01]  /*56f0*/  MOV R92, c[0x0][0x160] ;  /* 0x00005800005c7a02 */ /* 0x001fe20000000f00 */
[----:B------:R-:W-:-:S03]  /*5700*/  FMUL.FTZ R112, R120, R164 ;  /* 0x000000a478707220 */ /* 0x000fc60000410000 */
[----:B------:R-:W-:Y:S02]  /*5710*/  LEA R153, R92, R153, 0x2 ;  /* 0x000000995c997211 */ /* 0x000fe400078e10ff */
[----:B------:R-:W-:Y:S01]  /*5720*/  CS2R R92, SRZ ;  /* 0x00000000005c7805 */ /* 0x000fe2000001ff00 */
[----:B------:R-:W-:Y:S01]  /*5730*/  @P1 HADD2.F32 R120, -RZ, R46.H1_H1 ;  /* 0x3000002eff781230 */ /* 0x000fe20000004100 */
[----:B------:R-:W-:Y:S02]  /*5740*/  FMUL.FTZ R109, R109, c[0x0][0x1e8] ;  /* 0x00007a006d6d7a20 */ /* 0x000fe40000410000 */
[----:B------:R-:W-:Y:S02]  /*5750*/  FMUL.FTZ R110, R110, c[0x0][0x1e8] ;  /* 0x00007a006e6e7a20 */ /* 0x000fe40000410000 */
[----:B------:R-:W-:Y:S02]  /*5760*/  FADD.FTZ R248, R104, R248 ;  /* 0x000000f868f87221 */ /* 0x000fe40000010000 */
[----:B------:R-:W-:-:S02]  /*5770*/  FMUL.FTZ R111, R118, R164 ;  /* 0x000000a4766f7220 */ /* 0x000fc40000410000 */
[----:B------:R-:W-:Y:S01]  /*5780*/  FADD.FTZ R239, R114, R239 ;  /* 0x000000ef72ef7221 */ /* 0x000fe20000010000 */
[----:B------:R-:W-:Y:S01]  /*5790*/  HFMA2.MMA R118, -RZ, RZ, 0, 0 ;  /* 0x00000000ff767435 */ /* 0x000fe200000001ff */
[----:B------:R-:W-:Y:S02]  /*57a0*/  FMUL.FTZ R112, R112, c[0x0][0x1e8] ;  /* 0x00007a0070707a20 */ /* 0x000fe40000410000 */
[----:B------:R-:W-:Y:S02]  /*57b0*/  FMUL.FTZ R111, R111, c[0x0][0x1e8] ;  /* 0x00007a006f6f7a20 */ /* 0x000fe40000410000 */
        /* <DEDUP_REMOVED lines=19> */
[----:B--2---:R-:W-:Y:S01]  /*58f0*/  FADD.FTZ R196, R105, R196 ;  /* 0x000000c469c47221 */ /* 0x004fe20000010000 */
[----:B---3--:R-:W-:-:S05]  /*5900*/  @P2 HADD2.F32 R113, -RZ, R88.H0_H0 ;  /* 0x20000058ff712230 */ /* 0x008fca0000004100 */
[----:B------:R-:W-:Y:S01]  /*5910*/  @P2 FMUL.FTZ R102, R98, R113 ;  /* 0x0000007162662220 */ /* 0x000fe20000410000 */
[----:B------:R-:W-:Y:S02]  /*5920*/  LEA R98, P6, R175, c[0x0][0x248], 0x4 ;  /* 0x00009200af627a11 */ /* 0x000fe400078c20ff */
[----:B------:R-:W-:Y:S02]  /*5930*/  LOP3.LUT P2, RZ, R97, 0xff, RZ, 0xc0, !PT ;  /* 0x000000ff61ff7812 */ /* 0x000fe4000784c0ff */
[----:B------:R-:W-:Y:S02]  /*5940*/  LEA.HI.X R99, R175, c[0x0][0x24c], RZ, 0x4, P6 ;  /* 0x00009300af637a11 */ /* 0x000fe400030f24ff */
[----:B------:R-:W-:Y:S01]  /*5950*/  LOP3.LUT P6, RZ, R97, 0xff000000, RZ, 0xc0, !PT ;  /* 0xff00000061ff7812 */ /* 0x000fe200078cc0ff */
[----:B------:R-:W-:Y:S02]  /*5960*/  FMUL.FTZ R97, R108, R164 ;  /* 0x000000a46c617220 */ /* 0x000fe40000410000 */
[----:B------:R-:W-:-:S02]  /*5970*/  FMUL.FTZ R108, R106, c[0x0][0x1e8] ;  /* 0x00007a006a6c7a20 */ /* 0x000fc40000410000 */
[----:B------:R-:W-:Y:S01]  /*5980*/  FMUL.FTZ R106, R97, c[0x0][0x1e8] ;  /* 0x00007a00616a7a20 */ /* 0x000fe20000410000 */
[----:B------:R-:W-:Y:S01]  /*5990*/  @P5 HADD2.F32 R113, -RZ, R44.H1_H1 ;  /* 0x3000002cff715230 */ /* 0x000fe20000004100 */
[----:B------:R-:W-:-:S04]  /*59a0*/  FMUL.FTZ R97, R121, c[0x0][0x1e8] ;  /* 0x00007a0079617a20 */ /* 0x000fc80000410000 */
[----:B------:R-:W-:Y:S01]  /*59b0*/  @P3 FMUL.FTZ R93, R97, R119 ;  /* 0x00000077615d3220 */ /* 0x000fe20000410000 */
[----:B------:R-:W-:Y:S01]  /*59c0*/  @P2 HADD2.F32 R119, -RZ, R46.H0_H0 ;  /* 0x2000002eff772230 */ /* 0x000fe20000004100 */
[----:B------:R-:W-:Y:S02]  /*59d0*/  @P5 FMUL.FTZ R92, R108, R113 ;  /* 0x000000716c5c5220 */ /* 0x000fe40000410000 */
[----:B------:R-:W-:Y:S01]  /*59e0*/  @P4 FMUL.FTZ R96, R106, R117 ;  /* 0x000000756a604220 */ /* 0x000fe20000410000 */
[----:B------:R-:W-:Y:S01]  /*59f0*/  MOV R113, RZ ;  /* 0x000000ff00717202 */ /* 0x000fe20000000f00 */
[----:B------:R-:W-:Y:S01]  /*5a00*/  CS2R R116, SRZ ;  /* 0x0000000000747805 */ /* 0x000fe2000001ff00 */
[----:B------:R-:W-:Y:S01]  /*5a10*/  @P1 FMUL.FTZ R113, R110, R120 ;  /* 0x000000786e711220 */ /* 0x000fe20000410000 */
[----:B------:R-:W-:Y:S01]  /*5a20*/  F2FP.PACK_AB R92, R92, R101 ;  /* 0x000000655c5c723e */ /* 0x000fe200000000ff */
[----:B------:R-:W-:Y:S02]  /*5a30*/  @P2 FMUL.FTZ R116, R109, R119 ;  /* 0x000000776d742220 */ /* 0x000fe40000410000 */
[----:B------:R-:W-:Y:S01]  /*5a40*/  FADD.FTZ R195, R169, R195 ;  /* 0x000000c3a9c37221 */ /* 0x000fe20000010000 */
[----:B------:R-:W-:Y:S01]  /*5a50*/  @P5 HADD2.F32 R101, -RZ, R88.H1_H1 ;  /* 0x30000058ff655230 */ /* 0x000fe20000004100 */
[----:B----4-:R-:W-:-:S02]  /*5a60*/  FADD.FTZ R194, R179, R194 ;  /* 0x000000c2b3c27221 */ /* 0x010fc40000010000 */
[----:B------:R-:W-:Y:S01]  /*5a70*/  FADD.FTZ R178, R100, R178 ;  /* 0x000000b264b27221 */ /* 0x000fe20000010000 */
[----:B------:R-:W-:Y:S01]  /*5a80*/  HFMA2.MMA R100, -RZ, RZ, 0, 0 ;  /* 0x00000000ff647435 */ /* 0x000fe200000001ff */
[----:B------:R-:W-:Y:S02]  /*5a90*/  FADD.FTZ R193, R180, R193 ;  /* 0x000000c1b4c17221 */ /* 0x000fe40000010000 */
[----:B------:R-:W-:Y:S01]  /*5aa0*/  FADD.FTZ R176, R103, R176 ;  /* 0x000000b067b07221 */ /* 0x000fe20000010000 */
[--C-:B------:R-:W-:Y:S01]  /*5ab0*/  @P4 HADD2.F32 R103, -RZ, R89.reuse.H0_H0 ;  /* 0x20000059ff674230 */ /* 0x100fe20000004100 */
[----:B------:R-:W-:Y:S01]  /*5ac0*/  FADD.FTZ R184, R181, R184 ;  /* 0x000000b8b5b87221 */ /* 0x000fe20000010000 */
[----:B------:R0:W-:Y:S01]  /*5ad0*/  STL [R1], R196 ;  /* 0x000000c401007387 */ /* 0x0001e20000100800 */
[----:B------:R-:W-:Y:S01]  /*5ae0*/  FADD.FTZ R183, R182, R183 ;  /* 0x000000b7b6b77221 */ /* 0x000fe20000010000 */
[----:B------:R-:W-:Y:S01]  /*5af0*/  @P3 HADD2.F32 R104, -RZ, R89.H1_H1 ;  /* 0x30000059ff683230 */ /* 0x000fe20000004100 */
[----:B------:R-:W-:Y:S01]  /*5b00*/  FADD.FTZ R173, R94, R173 ;  /* 0x000000ad5ead7221 */ /* 0x000fe20000010000 */
[----:B------:R0:W-:Y:S01]  /*5b10*/  STL [R1+0x8], R195 ;  /* 0x000008c301007387 */ /* 0x0001e20000100800 */
[----:B------:R-:W-:Y:S01]  /*5b20*/  FADD.FTZ R177, R107, R177 ;  /* 0x000000b16bb17221 */ /* 0x000fe20000010000 */
[----:B------:R-:W-:Y:S01]  /*5b30*/  F2FP.PACK_AB R94, R113, R116 ;  /* 0x00000074715e723e */ /* 0x000fe200000000ff */
[--C-:B------:R-:W-:Y:S01]  /*5b40*/  @P2 HADD2.F32 R114, -RZ, R90.reuse.H0_H0 ;  /* 0x2000005aff722230 */ /* 0x100fe20000004100 */
[----:B------:R-:W-:Y:S01]  /*5b50*/  F2FP.PACK_AB R93, R93, R96 ;  /* 0x000000605d5d723e */ /* 0x000fe200000000ff */
[----:B------:R0:W-:Y:S01]  /*5b60*/  STL [R1+0x4], R194 ;  /* 0x000004c201007387 */ /* 0x0001e20000100800 */
[----:B------:R-:W-:Y:S01]  /*5b70*/  MOV R96, RZ ;  /* 0x000000ff00607202 */ /* 0x000fe20000000f00 */
[--C-:B------:R-:W-:Y:S01]  /*5b80*/  @P0 HADD2.F32 R116, -RZ, R91.reuse.H0_H0 ;  /* 0x2000005bff740230 */ /* 0x100fe20000004100 */
[----:B------:R-:W-:Y:S01]  /*5b90*/  @P5 FMUL.FTZ R96, R108, R101 ;  /* 0x000000656c605220 */ /* 0x000fe20000410000 */
[----:B------:R-:W-:Y:S01]  /*5ba0*/  @P6 HADD2.F32 R107, -RZ, R91.H1_H1 ;  /* 0x3000005bff6b6230 */ /* 0x000fe20000004100 */
[----:B------:R0:W-:Y:S01]  /*5bb0*/  STL [R1+0x10], R193 ;  /* 0x000010c101007387 */ /* 0x0001e20000100800 */
[--C-:B------:R-:W-:Y:S01]  /*5bc0*/  @P0 HADD2.F32 R121, -RZ, R47.reuse.H0_H0 ;  /* 0x2000002fff790230 */ /* 0x100fe20000004100 */
[----:B------:R-:W-:Y:S01]  /*5bd0*/  CS2R R88, SRZ ;  /* 0x0000000000587805 */ /* 0x000fe2000001ff00 */
[----:B------:R-:W-:Y:S01]  /*5be0*/  @P6 HADD2.F32 R122, -RZ, R47.H1_H1 ;  /* 0x3000002fff7a6230 */ /* 0x000fe20000004100 */
[----:B------:R-:W-:Y:S01]  /*5bf0*/  HFMA2.MMA R91, -RZ, RZ, 0, 0 ;  /* 0x00000000ff5b7435 */ /* 0x000fe200000001ff */
[----:B------:R-:W-:Y:S01]  /*5c00*/  @P1 HADD2.F32 R105, -RZ, R90.H1_H1 ;  /* 0x3000005aff691230 */ /* 0x000fe20000004100 */
[----:B------:R0:W-:Y:S01]  /*5c10*/  STL [R1+0xc], R184 ;  /* 0x00000cb801007387 */ /* 0x0001e20000100800 */
[----:B------:R-:W-:-:S02]  /*5c20*/  FADD.FTZ R174, R95, R174 ;  /* 0x000000ae5fae7221 */ /* 0x000fc40000010000 */
[----:B------:R-:W-:Y:S01]  /*5c30*/  @P4 FMUL.FTZ R100, R106, R103 ;  /* 0x000000676a644220 */ /* 0x000fe20000410000 */
[----:B------:R0:W-:Y:S01]  /*5c40*/  STL [R1+0x18], R183 ;  /* 0x000018b701007387 */ /* 0x0001e20000100800 */
[----:B------:R-:W-:Y:S01]  /*5c50*/  @P3 FMUL.FTZ R88, R97, R104 ;  /* 0x0000006861583220 */ /* 0x000fe20000410000 */
[----:B------:R-:W-:Y:S01]  /*5c60*/  MOV R101, RZ ;  /* 0x000000ff00657202 */ /* 0x000fe20000000f00 */
[----:B------:R-:W-:Y:S01]  /*5c70*/  @P2 FMUL.FTZ R89, R109, R114 ;  /* 0x000000726d592220 */ /* 0x000fe20000410000 */
[----:B------:R0:W-:Y:S01]  /*5c80*/  STL [R1+0x14], R178 ;  /* 0x000014b201007387 */ /* 0x0001e20000100800 */
[----:B------:R-:W-:Y:S01]  /*5c90*/  FADD.FTZ R172, R102, R172 ;  /* 0x000000ac66ac7221 */ /* 0x000fe20000010000 */
[----:B------:R-:W-:Y:S01]  /*5ca0*/  MOV R90, RZ ;  /* 0x000000ff005a7202 */ /* 0x000fe20000000f00 */
[----:B------:R-:W-:Y:S01]  /*5cb0*/  @P6 FMUL.FTZ R101, R112, R107 ;  /* 0x0000006b70656220 */ /* 0x000fe20000410000 */
[----:B------:R0:W-:Y:S01]  /*5cc0*/  STL [R1+0x20], R177 ;  /* 0x000020b101007387 */ /* 0x0001e20000100800 */
[----:B------:R-:W-:-:S02]  /*5cd0*/  FADD.FTZ R171, R96, R171 ;  /* 0x000000ab60ab7221 */ /* 0x000fc40000010000 */
[C---:B------:R-:W-:Y:S01]  /*5ce0*/  @P0 FMUL.FTZ R117, R111.reuse, R121 ;  /* 0x000000796f750220 */ /* 0x040fe20000410000 */
[----:B------:R0:W-:Y:S01]  /*5cf0*/  STL [R1+0x1c], R176 ;  /* 0x00001cb001007387 */ /* 0x0001e20000100800 */
[----:B------:R-:W-:Y:S02]  /*5d00*/  @P6 FMUL.FTZ R118, R112, R122 ;  /* 0x0000007a70766220 */ /* 0x000fe40000410000 */
[----:B------:R-:W-:Y:S01]  /*5d10*/  @P1 FMUL.FTZ R90, R110, R105 ;  /* 0x000000696e5a1220 */ /* 0x000fe20000410000 */
[----:B------:R0:W-:Y:S01]  /*5d20*/  STL [R1+0x28], R174 ;  /* 0x000028ae01007387 */ /* 0x0001e20000100800 */
[----:B------:R-:W-:Y:S02]  /*5d30*/  FADD.FTZ R170, R100, R170 ;  /* 0x000000aa64aa7221 */ /* 0x000fe40000010000 */
[----:B------:R-:W-:Y:S01]  /*5d40*/  @P0 FMUL.FTZ R91, R111, R116 ;  /* 0x000000746f5b0220 */ /* 0x000fe20000410000 */
[----:B------:R0:W-:Y:S01]  /*5d50*/  STL [R1+0x24], R173 ;  /* 0x000024ad01007387 */ /* 0x0001e20000100800 */
[----:B------:R-:W-:-:S02]  /*5d60*/  FADD.FTZ R167, R88, R167 ;  /* 0x000000a758a77221 */ /* 0x000fc40000010000 */
[----:B------:R-:W-:Y:S01]  /*5d70*/  FADD.FTZ R166, R89, R166 ;  /* 0x000000a659a67221 */ /* 0x000fe20000010000 */
[----:B------:R0:W-:Y:S01]  /*5d80*/  STL [R1+0x30], R172 ;  /* 0x000030ac01007387 */ /* 0x0001e20000100800 */
[----:B------:R-:W-:Y:S01]  /*5d90*/  FADD.FTZ R123, R101, R123 ;  /* 0x0000007b657b7221 */ /* 0x000fe20000010000 */
[----:B------:R-:W-:Y:S01]  /*5da0*/  F2FP.PACK_AB R95, R118, R117 ;  /* 0x00000075765f723e */ /* 0x000fe200000000ff */
[----:B------:R-:W-:Y:S01]  /*5db0*/  FADD.FTZ R165, R90, R165 ;  /* 0x000000a55aa57221 */ /* 0x000fe20000010000 */
        /* <DEDUP_REMOVED lines=10> */
[----:B01----:R-:W-:Y:S01]  /*5e60*/  @P0 CALL.REL.NOINC `(.L_x_2785) ;  /* 0x0000001000000944 */ /* 0x003fe20003c00000 */
[----:B------:R-:W-:Y:S05]  /*5e70*/  BRA `(.L_x_2786) ;  /* 0xffffb09000007947 */ /* 0x000fea000383ffff */
.L_x_2785:
[----:B------:R-:W-:Y:S05]  /*5e80*/  BSYNC B1 ;  /* 0x0000000000017941 */ /* 0x000fea0003800000 */
.L_x_2782:
        /* <DEDUP_REMOVED lines=86> */
.L_x_2781:
[----:B------:R-:W-:Y:S05]  /*63f0*/  BSYNC B0 ;  /* 0x0000000000007941 */ /* 0x000fea0003800000 */
.L_x_2779:
        /* <DEDUP_REMOVED lines=325> */
.L_x_2783:
[----:B------:R-:W-:Y:S01]  /*7850*/  HFMA2.MMA R90, -RZ, RZ, 0, 5.9604644775390625e-08 ;  /* 0x00000001ff5a7435 */ /* 0x000fe200000001ff */
[----:B------:R-:W-:-:S02]  /*7860*/  MOV R89, R122 ;  /* 0x0000007a00597202 */ /* 0x000fc40000000f00 */
[----:B------:R-:W-:Y:S02]  /*7870*/  MOV R252, 0x1f ;  /* 0x0000001f00fc7802 */ /* 0x000fe40000000f00 */
[----:B------:R-:W-:Y:S02]  /*7880*/  MOV R250, 0xffffffff ;  /* 0xffffffff00fa7802 */ /* 0x000fe40000000f00 */
[----:B------:R-:W-:Y:S02]  /*7890*/  MOV R88, 0x78b0 ;  /* 0x000078b000587802 */ /* 0x000fe40000000f00 */
[----:B-1---5:R-:W-:Y:S05]  /*78a0*/  CALL.REL.NOINC `($__internal_35_$__cuda_sm70_shflsync_bfly_p) ;  /* 0x0000046000007944 */ /* 0x022fea0003c00000 */
[----:B-1----:R-:W-:Y:S01]  /*78b0*/  MOV R91, R90 ;  /* 0x0000005a005b7202 */ /* 0x002fe20000000f00 */
[----:B------:R-:W-:Y:S05]  /*78c0*/  BRA `(.L_x_2787) ;  /* 0xffffb3c000007947 */ /* 0x000fea000383ffff */
.L_x_2784:
[----:B------:R-:W-:Y:S01]  /*78d0*/  HFMA2.MMA R90, -RZ, RZ, 0, 5.9604644775390625e-08 ;  /* 0x00000001ff5a7435 */ /* 0x000fe200000001ff */
[----:B------:R-:W-:Y:S02]  /*78e0*/  MOV R89, R123 ;  /* 0x0000007b00597202 */ /* 0x000fe40000000f00 */
[----:B------:R-:W-:Y:S02]  /*78f0*/  MOV R252, 0x1f ;  /* 0x0000001f00fc7802 */ /* 0x000fe40000000f00 */
[----:B------:R-:W-:-:S02]  /*7900*/  MOV R250, 0xffffffff ;  /* 0xffffffff00fa7802 */ /* 0x000fc40000000f00 */
[----:B------:R-:W-:Y:S02]  /*7910*/  MOV R88, 0x7930 ;  /* 0x0000793000587802 */ /* 0x000fe40000000f00 */
[----:B012--5:R-:W-:Y:S05]  /*7920*/  CALL.REL.NOINC `($__internal_35_$__cuda_sm70_shflsync_bfly_p) ;  /* 0x000003e000007944 */ /* 0x027fea0003c00000 */
[----:B------:R-:W-:Y:S01]  /*7930*/  FADD.FTZ R122, R122, R91 ;  /* 0x0000005b7a7a7221 */ /* 0x000fe20000010000 */
[----:B------:R-:W-:Y:S01]  /*7940*/  MOV R252, 0x1f ;  /* 0x0000001f00fc7802 */ /* 0x000fe20000000f00 */
[----:B-1----:R-:W-:Y:S01]  /*7950*/  FADD.FTZ R123, R123, R90 ;  /* 0x0000005a7b7b7221 */ /* 0x002fe20000010000 */
[----:B------:R-:W-:Y:S01]  /*7960*/  HFMA2.MMA R90, -RZ, RZ, 0, 1.1920928955078125e-07 ;  /* 0x00000002ff5a7435 */ /* 0x000fe200000001ff */
[----:B------:R-:W-:Y:S02]  /*7970*/  MOV R250, 0xffffffff ;  /* 0xffffffff00fa7802 */ /* 0x000fe40000000f00 */
[----:B------:R-:W-:Y:S02]  /*7980*/  MOV R89, R122 ;  /* 0x0000007a00597202 */ /* 0x000fe40000000f00 */
[----:B------:R-:W-:Y:S02]  /*7990*/  MOV R88, 0x79b0 ;  /* 0x000079b000587802 */ /* 0x000fe40000000f00 */
[----:B------:R-:W-:Y:S05]  /*79a0*/  CALL.REL.NOINC `($__internal_35_$__cuda_sm70_shflsync_bfly_p) ;  /* 0x0000036000007944 */ /* 0x000fea0003c00000 */
[----:B-1----:R-:W-:Y:S01]  /*79b0*/  MOV R91, R90 ;  /* 0x0000005a005b7202 */ /* 0x002fe20000000f00 */
[----:B------:R-:W-:Y:S01]  /*79c0*/  HFMA2.MMA R90, -RZ, RZ, 0, 1.1920928955078125e-07 ;  /* 0x00000002ff5a7435 */ /* 0x000fe200000001ff */
[----:B------:R-:W-:-:S02]  /*79d0*/  MOV R89, R123 ;  /* 0x0000007b00597202 */ /* 0x000fc40000000f00 */
[----:B------:R-:W-:Y:S02]  /*79e0*/  MOV R252, 0x1f ;  /* 0x0000001f00fc7802 */ /* 0x000fe40000000f00 */
[----:B------:R-:W-:Y:S02]  /*79f0*/  MOV R250, 0xffffffff ;  /* 0xffffffff00fa7802 */ /* 0x000fe40000000f00 */
[----:B------:R-:W-:Y:S02]  /*7a00*/  MOV R88, 0x7a20 ;  /* 0x00007a2000587802 */ /* 0x000fe40000000f00 */
[----:B------:R-:W-:Y:S05]  /*7a10*/  CALL.REL.NOINC `($__internal_35_$__cuda_sm70_shflsync_bfly_p) ;  /* 0x000002f000007944 */ /* 0x000fea0003c00000 */
[----:B------:R-:W-:Y:S01]  /*7a20*/  FADD.FTZ R122, R91, R122 ;  /* 0x0000007a5b7a7221 */ /* 0x000fe20000010000 */
[----:B------:R-:W-:Y:S01]  /*7a30*/  MOV R252, 0x1f ;  /* 0x0000001f00fc7802 */ /* 0x000fe20000000f00 */
[----:B-1----:R-:W-:Y:S01]  /*7a40*/  FADD.FTZ R123, R123, R90 ;  /* 0x0000005a7b7b7221 */ /* 0x002fe20000010000 */
[----:B------:R-:W-:Y:S01]  /*7a50*/  HFMA2.MMA R90, -RZ, RZ, 0, 2.384185791015625e-07 ;  /* 0x00000004ff5a7435 */ /* 0x000fe200000001ff */
[----:B------:R-:W-:Y:S02]  /*7a60*/  MOV R250, 0xffffffff ;  /* 0xffffffff00fa7802 */ /* 0x000fe40000000f00 */
[----:B------:R-:W-:-:S02]  /*7a70*/  MOV R89, R122 ;  /* 0x0000007a00597202 */ /* 0x000fc40000000f00 */
[----:B------:R-:W-:Y:S02]  /*7a80*/  MOV R88, 0x7aa0 ;  /* 0x00007aa000587802 */ /* 0x000fe40000000f00 */
[----:B------:R-:W-:Y:S05]  /*7a90*/  CALL.REL.NOINC `($__internal_35_$__cuda_sm70_shflsync_bfly_p) ;  /* 0x0000027000007944 */ /* 0x000fea0003c00000 */
[----:B-1----:R-:W-:Y:S01]  /*7aa0*/  MOV R91, R90 ;  /* 0x0000005a005b7202 */ /* 0x002fe20000000f00 */
[----:B------:R-:W-:Y:S01]  /*7ab0*/  HFMA2.MMA R90, -RZ, RZ, 0, 2.384185791015625e-07 ;  /* 0x00000004ff5a7435 */ /* 0x000fe200000001ff */
[----:B------:R-:W-:Y:S02]  /*7ac0*/  MOV R89, R123 ;  /* 0x0000007b00597202 */ /* 0x000fe40000000f00 */
[----:B------:R-:W-:Y:S02]  /*7ad0*/  MOV R252, 0x1f ;  /* 0x0000001f00fc7802 */ /* 0x000fe40000000f00 */
[----:B------:R-:W-:Y:S02]  /*7ae0*/  MOV R250, 0xffffffff ;  /* 0xffffffff00fa7802 */ /* 0x000fe40000000f00 */
[----:B------:R-:W-:Y:S02]  /*7af0*/  MOV R88, 0x7b10 ;  /* 0x00007b1000587802 */ /* 0x000fe40000000f00 */
[----:B------:R-:W-:Y:S05]  /*7b00*/  CALL.REL.NOINC `($__internal_35_$__cuda_sm70_shflsync_bfly_p) ;  /* 0x0000020000007944 */ /* 0x000fea0003c00000 */
[----:B------:R-:W-:Y:S01]  /*7b10*/  FADD.FTZ R122, R91, R122 ;  /* 0x0000007a5b7a7221 */ /* 0x000fe20000010000 */
[----:B------:R-:W-:Y:S01]  /*7b20*/  MOV R252, 0x1f ;  /* 0x0000001f00fc7802 */ /* 0x000fe20000000f00 */
[----:B-1----:R-:W-:Y:S01]  /*7b30*/  FADD.FTZ R123, R123, R90 ;  /* 0x0000005a7b7b7221 */ /* 0x002fe20000010000 */
[----:B------:R-:W-:Y:S01]  /*7b40*/  HFMA2.MMA R90, -RZ, RZ, 0, 4.76837158203125e-07 ;  /* 0x00000008ff5a7435 */ /* 0x000fe200000001ff */
[----:B------:R-:W-:-:S02]  /*7b50*/  MOV R250, 0xffffffff ;  /* 0xffffffff00fa7802 */ /* 0x000fc40000000f00 */
[----:B------:R-:W-:Y:S02]  /*7b60*/  MOV R89, R122 ;  /* 0x0000007a00597202 */ /* 0x000fe40000000f00 */
[----:B------:R-:W-:Y:S02]  /*7b70*/  MOV R88, 0x7b90 ;  /* 0x00007b9000587802 */ /* 0x000fe40000000f00 */
[----:B------:R-:W-:Y:S05]  /*7b80*/  CALL.REL.NOINC `($__internal_35_$__cuda_sm70_shflsync_bfly_p) ;  /* 0x0000018000007944 */ /* 0x000fea0003c00000 */
[----:B-1----:R-:W-:Y:S01]  /*7b90*/  MOV R91, R90 ;  /* 0x0000005a005b7202 */ /* 0x002fe20000000f00 */
[----:B------:R-:W-:Y:S01]  /*7ba0*/  HFMA2.MMA R90, -RZ, RZ, 0, 4.76837158203125e-07 ;  /* 0x00000008ff5a7435 */ /* 0x000fe200000001ff */
[----:B------:R-:W-:Y:S02]  /*7bb0*/  MOV R89, R123 ;  /* 0x0000007b00597202 */ /* 0x000fe40000000f00 */
[----:B------:R-:W-:Y:S02]  /*7bc0*/  MOV R252, 0x1f ;  /* 0x0000001f00fc7802 */ /* 0x000fe40000000f00 */
[----:B------:R-:W-:Y:S02]  /*7bd0*/  MOV R250, 0xffffffff ;  /* 0xffffffff00fa7802 */ /* 0x000fe40000000f00 */
[----:B------:R-:W-:-:S02]  /*7be0*/  MOV R88, 0x7c00 ;  /* 0x00007c0000587802 */ /* 0x000fc40000000f00 */
[----:B------:R-:W-:Y:S05]  /*7bf0*/  CALL.REL.NOINC `($__internal_35_$__cuda_sm70_shflsync_bfly_p) ;  /* 0x0000011000007944 */ /* 0x000fea0003c00000 */
[----:B------:R-:W-:Y:S01]  /*7c00*/  FADD.FTZ R122, R91, R122 ;  /* 0x0000007a5b7a7221 */ /* 0x000fe20000010000 */
[----:B------:R-:W-:Y:S01]  /*7c10*/  MOV R252, 0x1f ;  /* 0x0000001f00fc7802 */ /* 0x000fe20000000f00 */
[----:B-1----:R-:W-:Y:S01]  /*7c20*/  FADD.FTZ R123, R123, R90 ;  /* 0x0000005a7b7b7221 */ /* 0x002fe20000010000 */
[----:B------:R-:W-:Y:S01]  /*7c30*/  HFMA2.MMA R90, -RZ, RZ, 0, 9.5367431640625e-07 ;  /* 0x00000010ff5a7435 */ /* 0x000fe200000001ff */
[----:B------:R-:W-:-:S02]  /*7c40*/  MOV R250, 0xffffffff ;  /* 0xffffffff00fa7802 */ /* 0x000fc40000000f00 */
[----:B------:R-:W-:Y:S02]  /*7c50*/  MOV R89, R122 ;  /* 0x0000007a00597202 */ /* 0x000fe40000000f00 */
[----:B------:R-:W-:Y:S02]  /*7c60*/  MOV R88, 0x7c80 ;  /* 0x00007c8000587802 */ /* 0x000fe40000000f00 */
[----:B------:R-:W-:Y:S05]  /*7c70*/  CALL.REL.NOINC `($__internal_35_$__cuda_sm70_shflsync_bfly_p) ;  /* 0x0000009000007944 */ /* 0x000fea0003c00000 */
[----:B-1----:R-:W-:Y:S01]  /*7c80*/  MOV R246, R90 ;  /* 0x0000005a00f67202 */ /* 0x002fe20000000f00 */
[----:B------:R-:W-:Y:S01]  /*7c90*/  HFMA2.MMA R90, -RZ, RZ, 0, 9.5367431640625e-07 ;  /* 0x00000010ff5a7435 */ /* 0x000fe200000001ff */
[----:B------:R-:W-:Y:S02]  /*7ca0*/  MOV R89, R123 ;  /* 0x0000007b00597202 */ /* 0x000fe40000000f00 */
[----:B------:R-:W-:Y:S02]  /*7cb0*/  MOV R252, 0x1f ;  /* 0x0000001f00fc7802 */ /* 0x000fe40000000f00 */
[----:B------:R-:W-:Y:S02]  /*7cc0*/  MOV R250, 0xffffffff ;  /* 0xffffffff00fa7802 */ /* 0x000fe40000000f00 */
[----:B------:R-:W-:-:S02]  /*7cd0*/  MOV R88, 0x7cf0 ;  /* 0x00007cf000587802 */ /* 0x000fc40000000f00 */
[----:B------:R-:W-:Y:S05]  /*7ce0*/  CALL.REL.NOINC `($__internal_35_$__cuda_sm70_shflsync_bfly_p) ;  /* 0x0000002000007944 */ /* 0x000fea0003c00000 */
[----:B-1----:R-:W-:Y:S01]  /*7cf0*/  MOV R250, R90 ;  /* 0x0000005a00fa7202 */ /* 0x002fe20000000f00 */
[----:B------:R-:W-:Y:S05]  /*7d00*/  BRA `(.L_x_2788) ;  /* 0xffffb0a000007947 */ /* 0x000fea000383ffff */
        .weak           $__internal_35_$__cuda_sm70_shflsync_bfly_p
        .type           $__internal_35_$__cuda_sm70_shflsync_bfly_p,@function
        .size           $__internal_35_$__cuda_sm70_shflsync_bfly_p,(.L_x_14917 - $__internal_35_$__cuda_sm70_shflsync_bfly_p)
$__internal_35_$__cuda_sm70_shflsync_bfly_p:
[----:B------:R-:W-:Y:S04]  /*7d10*/  WARPSYNC R250 ;  /* 0x000000fa00007348 */ /* 0x000fe80003800000 */
[----:B------:R0:W1:Y:S02]  /*7d20*/  SHFL.BFLY PT, R90, R89, R90, R252 ;  /* 0x0c00005a595a7389 */ /* 0x00006400000e00fc */
[----:B0-----:R-:W-:-:S06]  /*7d30*/  HFMA2.MMA R89, -RZ, RZ, 0, 0 ;  /* 0x00000000ff597435 */ /* 0x001fcc00000001ff */
[----:B------:R-:W-:Y:S05]  /*7d40*/  RET.REL.NODEC R88 `(_ZN10layer_norm13ln_bwd_kernelINS_13Kernel_traitsI6__halfS2_S2_S2_fjLj1280ELj1ELj4ELj1ELj16ENS_18Kernel_traits_baseILj1280ES2_S2_S2_S2_fjLj128EEEEELb1ELb1ELb0ELb1EEEvNS_9BwdParamsE) ;  /* 0xffff82b058007950 */ /* 0x000fea0003c3ffff */
.L_x_2789:
        /* <DEDUP_REMOVED lines=11> */
.L_x_14917:


//--------------------- .text._ZN10layer_norm22ln_bwd_finalize_kernelINS_22Kernel_traits_finalizeILj1280E6__halfS2_S2_S2_fjLb1ELj1024ELj4ENS_18Kernel_traits_baseILj1280ES2_S2_S2_S2_fjLj1024EEEEELb1ELb0EEEvNS_9BwdParamsE --------------------------
	.section	.text._ZN10layer_norm22ln_bwd_finalize_kernelINS_22Kernel_traits_finalizeILj1280E6__halfS2_S2_S2_fjLb1ELj1024ELj4ENS_18Kernel_traits_baseILj1280ES2_S2_S2_S2_fjLj1024EEEEELb1ELb0EEEvNS_9BwdParamsE,"ax",@progbits
	.sectioninfo	@"SHI_REGISTERS=32"
	.align	128
        .global         _ZN10layer_norm22ln_bwd_finalize_kernelINS_22Kernel_traits_finalizeILj1280E6__halfS2_S2_S2_fjLb1ELj1024ELj4ENS_18Kernel_traits_baseILj1280ES2_S2_S2_S2_fjLj1024EEEEELb1ELb0EEEvNS_9BwdParamsE
        .type           _ZN10layer_norm22ln_bwd_finalize_kernelINS_22Kernel_traits_finalizeILj1280E6__halfS2_S2_S2_fjLb1ELj1024ELj4ENS_18Kernel_traits_baseILj1280ES2_S2_S2_S2_fjLj1024EEEEELb1ELb0EEEvNS_9BwdParamsE,@function
        .size           _ZN10layer_norm22ln_bwd_finalize_kernelINS_22Kernel_traits_finalizeILj1280E6__halfS2_S2_S2_fjLb1ELj1024ELj4ENS_18Kernel_traits_baseILj1280ES2_S2_S2_S2_fjLj1024EEEEELb1ELb0EEEvNS_9BwdParamsE,(.L_x_14918 - _ZN10layer_norm22ln_bwd_finalize_kernelINS_22Kernel_traits_finalizeILj1280E6__halfS2_S2_S2_fjLb1ELj1024ELj4ENS_18Kernel_traits_baseILj1280ES2_S2_S2_S2_fjLj1024EEEEELb1ELb0EEEvNS_9BwdParamsE)
        .other          _ZN10layer_norm22ln_bwd_finalize_kernelINS_22Kernel_traits_finalizeILj1280E6__halfS2_S2_S2_fjLb1ELj1024ELj4ENS_18Kernel_traits_baseILj1280ES2_S2_S2_S2_fjLj1024EEEEELb1ELb0EEEvNS_9BwdParamsE,@"STO_CUDA_ENTRY STV_DEFAULT"
_ZN10layer_norm22ln_bwd_finalize_kernelINS_22Kernel_traits_finalizeILj1280E6__halfS2_S2_S2_fjLb1ELj1024ELj4ENS_18Kernel_traits_baseILj1280ES2_S2_S2_S2_fjLj1024EEEEELb1ELb0EEEvNS_9BwdParamsE:
.text._ZN10layer_norm22ln_bwd_finalize_kernelINS_22Kernel_traits_finalizeILj1280E6__halfS2_S2_S2_fjLb1ELj1024ELj4ENS_18Kernel_traits_baseILj1280ES2_S2_S2_S2_fjLj1024EEEEELb1ELb0EEEvNS_9BwdParamsE:
        /* <DEDUP_REMOVED lines=19> */
.L_x_2803:
        /* <DEDUP_REMOVED lines=33> */
.L_x_2794:
        /* <DEDUP_REMOVED lines=47> */
.L_x_2793:
[----:B------:R-:W-:Y:S05]  /*0630*/  BSYNC B1 ;  /* 0x0000000000017941 */ /* 0x000fea0003800000 */
.L_x_2792:
        /* <DEDUP_REMOVED lines=29> */
.L_x_2796:
[----:B------:R-:W-:Y:S05]  /*0810*/  BSYNC B1 ;  /* 0x0000000000017941 */ /* 0x000fea0003800000 */
.L_x_2795:
        /* <DEDUP_REMOVED lines=14> */
.L_x_2797:
[----:B------:R-:W-:Y:S05]  /*0900*/  BSYNC B1 ;  /* 0x0000000000017941 */ /* 0x000fea0003800000 */
.L_x_2791:
[----:B------:R-:W-:Y:S05]  /*0910*/  BSYNC B0 ;  /* 0x0000000000007941 */ /* 0x000fea0003800000 */
.L_x_2790:
        /* <DEDUP_REMOVED lines=12> */
.L_x_2804:
        /* <DEDUP_REMOVED lines=27> */
.L_x_2805:
        /* <DEDUP_REMOVED lines=9> */
.L_x_2798:
        /* <DEDUP_REMOVED lines=12> */
[----:B0-----:R-:W-:Y:S01]  /*0ce0*/  F2FP.PACK_AB R15, R9, R8 ;  /* 0x00000008090f723e */ /* 0x001fe200000000ff */
[----:B------:R-:W-:Y:S01]  /*0cf0*/  IMAD.WIDE.U32 R8, R5, R16, c[0x0][0x268] ;  /* 0x00009a0005087625 */ /* 0x000fe200078e0010 */
[----:B-1----:R-:W-:-:S03]  /*0d00*/  F2FP.PACK_AB R17, R11, R10 ;  /* 0x0000000a0b11723e */ /* 0x002fc600000000ff */
[----:B------:R-:W-:Y:S01]  /*0d10*/  IMAD.WIDE.U32 R10, R5, R16, c[0x0][0x260] ;  /* 0x00009800050a7625 */ /* 0x000fe200078e0010 */
[----:B------:R0:W-:Y:S01]  /*0d20*/  STG.E [R8.64], R15 ;  /* 0x0000000f08007986 */ /* 0x0001e2000c101904 */
[----:B--2---:R-:W-:Y:S02]  /*0d30*/  F2FP.PACK_AB R19, R13, R12 ;  /* 0x0000000c0d13723e */ /* 0x004fe400000000ff */
[----:B------:R-:W-:Y:S01]  /*0d40*/  IMAD.WIDE.U32 R12, R5, R16, c[0x0][0x280] ;  /* 0x0000a000050c7625 */ /* 0x000fe200078e0010 */
[----:B------:R0:W-:Y:S04]  /*0d50*/  STG.E [R10.64], R17 ;  /* 0x000000110a007986 */ /* 0x0001e8000c101904 */
[----:B------:R0:W-:Y:S02]  /*0d60*/  STG.E [R12.64], R19 ;  /* 0x000000130c007986 */ /* 0x0001e4000c101904 */
.L_x_2802:
[----:B------:R-:W-:Y:S05]  /*0d70*/  BSYNC B0 ;  /* 0x0000000000007941 */ /* 0x000fea0003800000 */
.L_x_2801:
[C---:B------:R-:W-:Y:S02]  /*0d80*/  ISETP.GT.U32.AND P1, PT, R4.reuse, -0x501, PT ;  /* 0xfffffaff0400780c */ /* 0x040fe40003f24070 */
[----:B------:R-:W-:-:S02]  /*0d90*/  IADD3 R4, R4, 0x500, RZ ;  /* 0x0000050004047810 */ /* 0x000fc40007ffe0ff */
[----:B------:R-:W-:-:S09]  /*0da0*/  IADD3 R5, R5, 0x280, RZ ;  /* 0x0000028005057810 */ /* 0x000fd20007ffe0ff */
[----:B01----:R-:W-:Y:S05]  /*0db0*/  @P1 BRA `(.L_x_2803) ;  /* 0xfffff37000001947 */ /* 0x003fea000383ffff */
[----:B------:R-:W-:Y:S05]  /*0dc0*/  EXIT ;  /* 0x000000000000794d */ /* 0x000fea0003800000 */
.L_x_2799:
[----:B------:R-:W-:Y:S01]  /*0dd0*/  HFMA2.MMA R17, -RZ, RZ, 0, 5.9604644775390625e-08 ;  /* 0x00000001ff117435 */ /* 0x000fe200000001ff */
[----:B---3--:R-:W-:Y:S01]  /*0de0*/  MOV R18, R10 ;  /* 0x0000000a00127202 */ /* 0x008fe20000000f00 */
[----:B------:R-:W-:Y:S01]  /*0df0*/  IMAD.MOV.U32 R14, RZ, RZ, 0x1f ;  /* 0x0000001fff0e7424 */ /* 0x000fe200078e00ff */
[----:B------:R-:W-:Y:S02]  /*0e00*/  MOV R19, 0xffffffff ;  /* 0xffffffff00137802 */ /* 0x000fe40000000f00 */
[----:B------:R-:W-:Y:S02]  /*0e10*/  MOV R8, 0xe30 ;  /* 0x00000e3000087802 */ /* 0x000fe40000000f00 */
[----:B012---:R-:W-:Y:S05]  /*0e20*/  CALL.REL.NOINC `($__internal_36_$__cuda_sm70_shflsync_bfly_p) ;  /* 0x0000059000007944 */ /* 0x007fea0003c00000 */
[----:B01----:R-:W-:Y:S05]  /*0e30*/  BRA `(.L_x_2804) ;  /* 0xfffffba000007947 */ /* 0x003fea000383ffff */
.L_x_2800:
[----:B------:R-:W-:Y:S01]  /*0e40*/  HFMA2.MMA R17, -RZ, RZ, 0, 1.1920928955078125e-07 ;  /* 0x00000002ff117435 */ /* 0x000fe200000001ff */
[----:B------:R-:W-:Y:S01]  /*0e50*/  IMAD.MOV.U32 R14, RZ, RZ, 0x1f ;  /* 0x0000001fff0e7424 */ /* 0x000fe200078e00ff */
[----:B------:R-:W-:Y:S02]  /*0e60*/  MOV R19, 0xffffffff ;  /* 0xffffffff00137802 */ /* 0x000fe40000000f00 */
[----:B------:R-:W-:Y:S02]  /*0e70*/  MOV R8, 0xe90 ;  /* 0x00000e9000087802 */ /* 0x000fe40000000f00 */
[----:B0123--:R-:W-:Y:S05]  /*0e80*/  CALL.REL.NOINC `($__internal_36_$__cuda_sm70_shflsync_bfly_p) ;  /* 0x0000053000007944 */ /* 0x00ffea0003c00000 */
[----:B0-----:R-:W-:Y:S01]  /*0e90*/  HFMA2.MMA R17, -RZ, RZ, 0, 2.384185791015625e-07 ;  /* 0x00000004ff117435 */ /* 0x001fe200000001ff */
[----:B-1----:R-:W-:Y:S01]  /*0ea0*/  FADD.FTZ R18, R18, R14 ;  /* 0x0000000e12127221 */ /* 0x002fe20000010000 */
[----:B------:R-:W-:Y:S01]  /*0eb0*/  MOV R19, 0xffffffff ;  /* 0xffffffff00137802 */ /* 0x000fe20000000f00 */
[----:B------:R-:W-:Y:S01]  /*0ec0*/  IMAD.MOV.U32 R14, RZ, RZ, 0x1f ;  /* 0x0000001fff0e7424 */ /* 0x000fe200078e00ff */
[----:B------:R-:W-:-:S02]  /*0ed0*/  MOV R8, 0xef0 ;  /* 0x00000ef000087802 */ /* 0x000fc40000000f00 */
[----:B------:R-:W-:Y:S05]  /*0ee0*/  CALL.REL.NOINC `($__internal_36_$__cuda_sm70_shflsync_bfly_p) ;  /* 0x000004d000007944 */ /* 0x000fea0003c00000 */
[----:B0-----:R-:W-:Y:S01]  /*0ef0*/  HFMA2.MMA R17, -RZ, RZ, 0, 4.76837158203125e-07 ;  /* 0x00000008ff117435 */ /* 0x001fe200000001ff */
[----:B-1----:R-:W-:Y:S01]  /*0f00*/  FADD.FTZ R18, R18, R14 ;  /* 0x0000000e12127221 */ /* 0x002fe20000010000 */
[----:B------:R-:W-:Y:S01]  /*0f10*/  MOV R19, 0xffffffff ;  /* 0xffffffff00137802 */ /* 0x000fe20000000f00 */
[----:B------:R-:W-:Y:S01]  /*0f20*/  IMAD.MOV.U32 R14, RZ, RZ, 0x1f ;  /* 0x0000001fff0e7424 */ /* 0x000fe200078e00ff */
[----:B------:R-:W-:-:S02]  /*0f30*/  MOV R8, 0xf50 ;  /* 0x00000f5000087802 */ /* 0x000fc40000000f00 */
[----:B------:R-:W-:Y:S05]  /*0f40*/  CALL.REL.NOINC `($__internal_36_$__cuda_sm70_shflsync_bfly_p) ;  /* 0x0000047000007944 */ /* 0x000fea0003c00000 */
[----:B-1----:R-:W-:Y:S01]  /*0f50*/  FADD.FTZ R10, R18, R14 ;  /* 0x0000000e120a7221 */ /* 0x002fe20000010000 */
[----:B0-----:R-:W-:Y:S01]  /*0f60*/  HFMA2.MMA R17, -RZ, RZ, 0, 9.5367431640625e-07 ;  /* 0x00000010ff117435 */ /* 0x001fe200000001ff */
[----:B------:R-:W-:Y:S01]  /*0f70*/  IMAD.MOV.U32 R14, RZ, RZ, 0x1f ;  /* 0x0000001fff0e7424 */ /* 0x000fe200078e00ff */
[----:B------:R-:W-:-:S02]  /*0f80*/  MOV R19, 0xffffffff ;  /* 0xffffffff00137802 */ /* 0x000fc40000000f00 */
[----:B------:R-:W-:Y:S02]  /*0f90*/  MOV R18, R10 ;  /* 0x0000000a00127202 */ /* 0x000fe40000000f00 */
[----:B------:R-:W-:Y:S02]  /*0fa0*/  MOV R8, 0xfc0 ;  /* 0x00000fc000087802 */ /* 0x000fe40000000f00 */
[----:B------:R-:W-:Y:S05]  /*0fb0*/  CALL.REL.NOINC `($__internal_36_$__cuda_sm70_shflsync_bfly_p) ;  /* 0x0000040000007944 */ /* 0x000fea0003c00000 */
[----:B0-----:R-:W-:Y:S01]  /*0fc0*/  HFMA2.MMA R17, -RZ, RZ, 0, 5.9604644775390625e-08 ;  /* 0x00000001ff117435 */ /* 0x001fe200000001ff */
[----:B-1----:R-:W-:Y:S01]  /*0fd0*/  IMAD.MOV.U32 R13, RZ, RZ, R14 ;  /* 0x000000ffff0d7224 */ /* 0x002fe200078e000e */
[----:B------:R-:W-:Y:S01]  /*0fe0*/  MOV R18, R15 ;  /* 0x0000000f00127202 */ /* 0x000fe20000000f00 */
[----:B------:R-:W-:Y:S01]  /*0ff0*/  IMAD.MOV.U32 R14, RZ, RZ, 0x1f ;  /* 0x0000001fff0e7424 */ /* 0x000fe200078e00ff */
[----:B------:R-:W-:Y:S02]  /*1000*/  MOV R19, 0xffffffff ;  /* 0xffffffff00137802 */ /* 0x000fe40000000f00 */
[----:B------:R-:W-:Y:S02]  /*1010*/  MOV R8, 0x1030 ;  /* 0x0000103000087802 */ /* 0x000fe40000000f00 */
[----:B------:R-:W-:Y:S05]  /*1020*/  CALL.REL.NOINC `($__internal_36_$__cuda_sm70_shflsync_bfly_p) ;  /* 0x0000039000007944 */ /* 0x000fea0003c00000 */
[----:B0-----:R-:W-:Y:S01]  /*1030*/  HFMA2.MMA R17, -RZ, RZ, 0, 1.1920928955078125e-07 ;  /* 0x00000002ff117435 */ /* 0x001fe200000001ff */
[----:B-1----:R-:W-:Y:S01]  /*1040*/  FADD.FTZ R18, R15, R14 ;  /* 0x0000000e0f127221 */ /* 0x002fe20000010000 */
[----:B------:R-:W-:Y:S01]  /*1050*/  MOV R19, 0xffffffff ;  /* 0xffffffff00137802 */ /* 0x000fe20000000f00 */
[----:B------:R-:W-:Y:S01]  /*1060*/  IMAD.MOV.U32 R14, RZ, RZ, 0x1f ;  /* 0x0000001fff0e7424 */ /* 0x000fe200078e00ff */
[----:B------:R-:W-:-:S02]  /*1070*/  MOV R8, 0x1090 ;  /* 0x0000109000087802 */ /* 0x000fc40000000f00 */
[----:B------:R-:W-:Y:S05]  /*1080*/  CALL.REL.NOINC `($__internal_36_$__cuda_sm70_shflsync_bfly_p) ;  /* 0x0000033000007944 */ /* 0x000fea0003c00000 */
        /* <DEDUP_REMOVED lines=35> */
[----:B------:R-:W-:Y:S01]  /*12c0*/  IMAD.MOV.U32 R19, RZ, RZ, -0x1 ;  /* 0xffffffffff137424 */ /* 0x000fe200078e00ff */
[----:B------:R-:W-:-:S02]  /*12d0*/  MOV R8, 0x12f0 ;  /* 0x000012f000087802 */ /* 0x000fc40000000f00 */
[----:B------:R-:W-:Y:S05]  /*12e0*/  CALL.REL.NOINC `($__internal_36_$__cuda_sm70_shflsync_bfly_p) ;  /* 0x000000d000007944 */ /* 0x000fea0003c00000 */
[----:B0-----:R-:W-:Y:S01]  /*12f0*/  HFMA2.MMA R17, -RZ, RZ, 0, 4.76837158203125e-07 ;  /* 0x00000008ff117435 */ /* 0x001fe200000001ff */
[----:B-1----:R-:W-:Y:S01]  /*1300*/  FADD.FTZ R18, R18, R14 ;  /* 0x0000000e12127221 */ /* 0x002fe20000010000 */
[----:B------:R-:W-:-:S02]  /*1310*/  MOV R14, 0x1f ;  /* 0x0000001f000e7802 */ /* 0x000fc40000000f00 */
[----:B------:R-:W-:Y:S02]  /*1320*/  MOV R19, 0xffffffff ;  /* 0xffffffff00137802 */ /* 0x000fe40000000f00 */
[----:B------:R-:W-:Y:S02]  /*1330*/  MOV R8, 0x1350 ;  /* 0x0000135000087802 */ /* 0x000fe40000000f00 */
[----:B------:R-:W-:Y:S05]  /*1340*/  CALL.REL.NOINC `($__internal_36_$__cuda_sm70_shflsync_bfly_p) ;  /* 0x0000007000007944 */ /* 0x000fea0003c00000 */
[----:B01----:R-:W-:Y:S01]  /*1350*/  FADD.FTZ R18, R18, R14 ;  /* 0x0000000e12127221 */ /* 0x003fe20000010000 */
[----:B------:R-:W-:Y:S01]  /*1360*/  HFMA2.MMA R14, -RZ, RZ, 0, 1.847743988037109375e-06 ;  /* 0x0000001fff0e7435 */ /* 0x000fe200000001ff */
[----:B------:R-:W-:Y:S01]  /*1370*/  IMAD.MOV.U32 R17, RZ, RZ, 0x10 ;  /* 0x00000010ff117424 */ /* 0x000fe200078e00ff */
[----:B------:R-:W-:Y:S02]  /*1380*/  MOV R19, 0xffffffff ;  /* 0xffffffff00137802 */ /* 0x000fe40000000f00 */
[----:B------:R-:W-:Y:S02]  /*1390*/  MOV R8, 0x13b0 ;  /* 0x000013b000087802 */ /* 0x000fe40000000f00 */
[----:B------:R-:W-:Y:S05]  /*13a0*/  CALL.REL.NOINC `($__internal_36_$__cuda_sm70_shflsync_bfly_p) ;  /* 0x0000001000007944 */ /* 0x000fea0003c00000 */
[----:B01----:R-:W-:Y:S05]  /*13b0*/  BRA `(.L_x_2805) ;  /* 0xfffff7d000007947 */ /* 0x003fea000383ffff */
        .weak           $__internal_36_$__cuda_sm70_shflsync_bfly_p
        .type           $__internal_36_$__cuda_sm70_shflsync_bfly_p,@function
        .size           $__internal_36_$__cuda_sm70_shflsync_bfly_p,(.L_x_14918 - $__internal_36_$__cuda_sm70_shflsync_bfly_p)
$__internal_36_$__cuda_sm70_shflsync_bfly_p:
[----:B------:R-:W-:Y:S01]  /*13c0*/  HFMA2.MMA R9, -RZ, RZ, 0, 0 ;  /* 0x00000000ff097435 */ /* 0x000fe200000001ff */
[----:B------:R-:W-:Y:S04]  /*13d0*/  WARPSYNC R19 ;  /* 0x0000001300007348 */ /* 0x000fe80003800000 */
[----:B------:R0:W1:Y:S01]  /*13e0*/  SHFL.BFLY PT, R14, R18, R17, R14 ;  /* 0x0c000011120e7389 */ /* 0x00006200000e000e */
[----:B------:R-:W-:Y:S05]  /*13f0*/  RET.REL.NODEC R8 `(_ZN10layer_norm22ln_bwd_finalize_kernelINS_22Kernel_traits_finalizeILj1280E6__halfS2_S2_S2_fjLb1ELj1024ELj4ENS_18Kernel_traits_baseILj1280ES2_S2_S2_S2_fjLj1024EEEEELb1ELb0EEEvNS_9BwdParamsE) ;  /* 0xffffec0008007950 */ /* 0x000fea0003c3ffff */
.L_x_2806:
        /* <DEDUP_REMOVED lines=16> */
.L_x_14918:


//--------------------- .text._ZN10layer_norm13ln_bwd_kernelINS_13Kernel_traitsI6__halfS2_S2_S2_fjLj1280ELj1ELj4ELj1ELj16ENS_18Kernel_traits_baseILj1280ES2_S2_S2_S2_fjLj128EEEEELb1ELb1ELb1ELb0EEEvNS_9BwdParamsE --------------------------
	.section	.text._ZN10layer_norm13ln_bwd_kernelINS_13Kernel_traitsI6__halfS2_S2_S2_fjLj1280ELj1ELj4ELj1ELj16ENS_18Kernel_traits_baseILj1280ES2_S2_S2_S2_fjLj128EEEEELb1ELb1ELb1ELb0EEEvNS_9BwdParamsE,"ax",@progbits
	.sectioninfo	@"SHI_REGISTERS=255"
	.align	128
        .global         _ZN10layer_norm13ln_bwd_kernelINS_13Kernel_traitsI6__halfS2_S2_S2_fjLj1280ELj1ELj4ELj1ELj16ENS_18Kernel_traits_baseILj1280ES2_S2_S2_S2_fjLj128EEEEELb1ELb1ELb1ELb0EEEvNS_9BwdParamsE
        .type           _ZN10layer_norm13ln_bwd_kernelINS_13Kernel_traitsI6__halfS2_S2_S2_fjLj1280ELj1ELj4ELj1ELj16ENS_18Kernel_traits_baseILj1280ES2_S2_S2_S2_fjLj128EEEEELb1ELb1ELb1ELb0EEEvNS_9BwdParamsE,@function
        .size           _ZN10layer_norm13ln_bwd_kernelINS_13Kernel_traitsI6__halfS2_S2_S2_fjLj1280ELj1ELj4ELj1ELj16ENS_18Kernel_traits_baseILj1280ES2_S2_S2_S2_fjLj128EEEEELb1ELb1ELb1ELb0EEEvNS_9BwdParamsE,(.L_x_14919 - _ZN10layer_norm13ln_bwd_kernelINS_13Kernel_traitsI6__halfS2_S2_S2_fjLj1280ELj1ELj4ELj1ELj16ENS_18Kernel_traits_baseILj1280ES2_S2_S2_S2_fjLj128EEEEELb1ELb1ELb1ELb0EEEvNS_9BwdParamsE)
        .other          _ZN10layer_norm13ln_bwd_kernelINS_13Kernel_traitsI6__halfS2_S2_S2_fjLj1280ELj1ELj4ELj1ELj16ENS_18Kernel_traits_baseILj1280ES2_S2_S2_S2_fjLj128EEEEELb1ELb1ELb1ELb0EEEvNS_9BwdParamsE,@"STO_CUDA_ENTRY STV_DEFAULT"
_ZN10layer_norm13ln_bwd_kernelINS_13Kernel_traitsI6__halfS2_S2_S2_fjLj1280ELj1ELj4ELj1ELj16ENS_18Kernel_traits_baseILj1280ES2_S2_S2_S2_fjLj128EEEEELb1ELb1ELb1ELb0EEEvNS_9BwdParamsE:
.text._ZN10layer_norm13ln_bwd_kernelINS_13Kernel_traitsI6__halfS2_S2_S2_fjLj1280ELj1ELj4ELj1ELj16ENS_18Kernel_traits_baseILj1280ES2_S2_S2_S2_fjLj128EEEEELb1ELb1ELb1ELb0EEEvNS_9BwdParamsE:
        /* <DEDUP_REMOVED lines=110> */
[--C-:B-----5:R-:W-:Y:S01]  /*06e0*/  HADD2.F32 R3, -RZ, R152.reuse.H0_H0 ;  /* 0x20000098ff037230 */ /* 0x120fe20000004100 */
[----:B------:R-:W-:Y:S01]  /*06f0*/  HFMA2.MMA R29, -RZ, RZ, 0, 0 ;  /* 0x00000000ff1d7435 */ /* 0x000fe200000001ff */
        /* <DEDUP_REMOVED lines=157> */
[----:B------:R2:W-:Y:S04]  /*10d0*/  STL [R1+0x30], R3 ;  /* 0x0000300301007387 */ /* 0x0005e80000100800 */
[----:B------:R2:W-:Y:S02]  /*10e0*/  STL [R1+0x2c], R2 ;  /* 0x00002c0201007387 */ /* 0x0005e40000100800 */
.L_x_3050:
[----:B--2---:R-:W-:-:S05]  /*10f0*/  MOV R4, 0x4 ;  /* 0x0000000400047802 */ /* 0x004fca0000000f00 */
        /* <DEDUP_REMOVED lines=25> */
[----:B------:R-:W-:Y:S02]  /*1290*/  @P3 LEA.HI R7, R7, R2, RZ, 0x3 ;  /* 0x0000000207073211 */ /* 0x000fe400078f18ff */
[----:B------:R-:W-:Y:S02]  /*12a0*/  MOV R2, RZ ;  /* 0x000000ff00027202 */ /* 0x000fe40000000f00 */
        /* <DEDUP_REMOVED lines=11> */
.L_x_2812:
[----:B------:R-:W-:Y:S05]  /*1360*/  BSYNC B2 ;  /* 0x0000000000027941 */ /* 0x000fea0003800000 */
.L_x_2811:
        /* <DEDUP_REMOVED lines=12> */
.L_x_2814:
[----:B------:R-:W-:Y:S05]  /*1430*/  BSYNC B2 ;  /* 0x0000000000027941 */ /* 0x000fea0003800000 */
.L_x_2813:
        /* <DEDUP_REMOVED lines=11> */
.L_x_2816:
[----:B------:R-:W-:Y:S05]  /*14f0*/  BSYNC B2 ;  /* 0x0000000000027941 */ /* 0x000fea0003800000 */
.L_x_2815:
        /* <DEDUP_REMOVED lines=11> */
.L_x_2818:
[----:B------:R-:W-:Y:S05]  /*15b0*/  BSYNC B2 ;  /* 0x0000000000027941 */ /* 0x000fea0003800000 */
.L_x_2817:
        /* <DEDUP_REMOVED lines=13> */
.L_x_2810:
[----:B------:R-:W-:Y:S01]  /*1690*/  IADD3 R185, R7, -0x1, RZ ;  /* 0xffffffff07b97810 */ /* 0x000fe20007ffe0ff */
[----:B------:R-:W-:Y:S01]  /*16a0*/  BSSY B2, `(.L_x_2820) ;  /* 0x0000082000027945 */ /* 0x000fe20003800000 */
[----:B-----5:R-:W-:Y:S01]  /*16b0*/  ISETP.GE.AND P3, PT, R4, 0x1, PT ;  /* 0x000000010400780c */ /* 0x020fe20003f66270 */
[----:B------:R-:W-:Y:S01]  /*16c0*/  HFMA2.MMA R220, -RZ, RZ, 0, 0 ;  /* 0x00000000ffdc7435 */ /* 0x000fe200000001ff */
[----:B------:R-:W-:Y:S01]  /*16d0*/  LOP3.LUT P4, RZ, R6, 0xffffffe0, RZ, 0xc0, !PT ;  /* 0xffffffe006ff7812 */ /* 0x000fe2000788c0ff */
[----:B------:R-:W-:Y:S01]  /*16e0*/  IMAD R185, R185, c[0x0][0x168], RZ ;  /* 0x00005a00b9b97a24 */ /* 0x000fe200078e02ff */
        /* <DEDUP_REMOVED lines=8> */
[----:B------:R-:W-:Y:S01]  /*1770*/  @P3 LEA.HI R176, R176, R7, RZ, 0x3 ;  /* 0x00000007b0b03211 */ /* 0x000fe200078f18ff */
[----:B------:R-:W-:-:S06]  /*1780*/  HFMA2.MMA R7, -RZ, RZ, 0, 0 ;  /* 0x00000000ff077435 */ /* 0x000fcc00000001ff */
        /* <DEDUP_REMOVED lines=17> */
[----:B------:R-:W-:Y:S01]  /*18a0*/  FSEL R251, R2, RZ, !P3 ;  /* 0x000000ff02fb7208 */ /* 0x000fe20005800000 */
[--C-:B--2---:R-:W-:Y:S02]  /*18b0*/  HADD2.F32 R216, -RZ, R176.reuse.H0_H0 ;  /* 0x200000b0ffd87230 */ /* 0x104fe40000004100 */
[----:B------:R-:W-:-:S03]  /*18c0*/  HADD2.F32 R220, -RZ, R176.H1_H1 ;  /* 0x300000b0ffdc7230 */ /* 0x000fc60000004100 */
[C---:B------:R-:W-:Y:S01]  /*18d0*/  FADD.FTZ R216, -R251.reuse, R216 ;  /* 0x000000d8fbd87221 */ /* 0x040fe20000010100 */
[----:B---3--:R-:W-:Y:S01]  /*18e0*/  HADD2.F32 R218, -RZ, R180.H0_H0 ;  /* 0x200000b4ffda7230 */ /* 0x008fe20000004100 */
        /* <DEDUP_REMOVED lines=9> */
[----:B0-----:R-:W-:-:S02]  /*1980*/  HADD2.F32 R211, -RZ, R177.H0_H0 ;  /* 0x200000b1ffd37230 */ /* 0x001fc40000004100 */
[----:B------:R-:W-:Y:S02]  /*1990*/  HADD2.F32 R210, -RZ, R177.H1_H1 ;  /* 0x300000b1ffd27230 */ /* 0x000fe40000004100 */
[--C-:B------:R-:W-:Y:S02]  /*19a0*/  HADD2.F32 R177, -RZ, R178.reuse.H0_H0 ;  /* 0x200000b2ffb17230 */ /* 0x100fe40000004100 */
[----:B------:R-:W-:Y:S01]  /*19b0*/  HADD2.F32 R217, -RZ, R178.H1_H1 ;  /* 0x300000b2ffd97230 */ /* 0x000fe20000004100 */
[C---:B------:R-:W-:Y:S02]  /*19c0*/  FADD.FTZ R211, -R251.reuse, R211 ;  /* 0x000000d3fbd37221 */ /* 0x040fe40000010100 */
[C---:B------:R-:W-:Y:S02]  /*19d0*/  FADD.FTZ R178, -R251.reuse, R177 ;  /* 0x000000b1fbb27221 */ /* 0x040fe40000010100 */
[C---:B------:R-:W-:Y:S01]  /*19e0*/  FADD.FTZ R177, -R251.reuse, R217 ;  /* 0x000000d9fbb17221 */ /* 0x040fe20000010100 */
[----:B------:R-:W-:Y:S01]  /*19f0*/  HADD2.F32 R217, -RZ, R180.H1_H1 ;  /* 0x300000b4ffd97230 */ /* 0x000fe20000004100 */
[----:B------:R-:W-:Y:S01]  /*1a00*/  FADD.FTZ R210, -R251, R210 ;  /* 0x000000d2fbd27221 */ /* 0x000fe20000010100 */
[----:B------:R-:W-:-:S02]  /*1a10*/  HADD2.F32 R176, -RZ, R179.H0_H0 ;  /* 0x200000b3ffb07230 */ /* 0x000fc40000004100 */
[----:B------:R-:W-:Y:S01]  /*1a20*/  HADD2.F32 R180, -RZ, R181.H0_H0 ;  /* 0x200000b5ffb47230 */ /* 0x000fe20000004100 */
[C---:B------:R-:W-:Y:S01]  /*1a30*/  FMUL.FTZ R250, R3.reuse, R211 ;  /* 0x000000d303fa7220 */ /* 0x040fe20000410000 */
[----:B------:R-:W-:Y:S01]  /*1a40*/  HADD2.F32 R179, -RZ, R179.H1_H1 ;  /* 0x300000b3ffb37230 */ /* 0x000fe20000004100 */
[----:B------:R-:W-:Y:S01]  /*1a50*/  FMUL.FTZ R6, R6, R217 ;  /* 0x000000d906067220 */ /* 0x000fe20000410000 */
[----:B------:R-:W-:Y:S01]  /*1a60*/  HADD2.F32 R181, -RZ, R181.H1_H1 ;  /* 0x300000b5ffb57230 */ /* 0x000fe20000004100 */
[----:B------:R-:W-:Y:S02]  /*1a70*/  FMUL.FTZ R211, R3, R210 ;  /* 0x000000d203d37220 */ /* 0x000fe40000410000 */
[C---:B------:R-:W-:Y:S02]  /*1a80*/  FADD.FTZ R176, -R251.reuse, R176 ;  /* 0x000000b0fbb07221 */ /* 0x040fe40000010100 */
[----:B------:R-:W-:Y:S01]  /*1a90*/  FMUL.FTZ R0, R0, R180 ;  /* 0x000000b400007220 */ /* 0x000fe20000410000 */
[----:B------:R-:W-:Y:S01]  /*1aa0*/  STL [R1+0x20], R250 ;  /* 0x000020fa01007387 */ /* 0x000fe20000100800 */
[----:B------:R-:W-:Y:S01]  /*1ab0*/  FADD.FTZ R251, -R251, R179 ;  /* 0x000000b3fbfb7221 */ /* 0x000fe20000010100 */
[----:B------:R-:W-:Y:S01]  /*1ac0*/  HADD2.F32 R179, -RZ, R182.H0_H0 ;  /* 0x200000b6ffb37230 */ /* 0x000fe20000004100 */
        /* <DEDUP_REMOVED lines=31> */
[----:B------:R-:W-:Y:S01]  /*1cc0*/  HADD2.F32 R182, -RZ, R182.H1_H1 ;  /* 0x300000b6ffb67230 */ /* 0x000fe20000004100 */
[----:B------:R-:W-:-:S02]  /*1cd0*/  FMUL.FTZ R176, R3, R176 ;  /* 0x000000b003b07220 */ /* 0x000fc40000410000 */
[----:B------:R-:W-:Y:S02]  /*1ce0*/  FADD.FTZ R217, R217, R0 ;  /* 0x00000000d9d97221 */ /* 0x000fe40000010000 */
[----:B------:R-:W-:Y:S02]  /*1cf0*/  FFMA.FTZ R220, R250, R0, R220 ;  /* 0x00000000fadc7223 */ /* 0x000fe400000100dc */
[----:B-1----:R0:W5:Y:S01]  /*1d00*/  LDL.LU R0, [R1+0x16c] ;  /* 0x00016c0001007983 */ /* 0x0021620000300800 */
[----:B------:R-:W-:Y:S02]  /*1d10*/  FADD.FTZ R217, R217, R221 ;  /* 0x000000ddd9d97221 */ /* 0x000fe40000010000 */
[----:B------:R-:W-:Y:S01]  /*1d20*/  FFMA.FTZ R220, R211, R221, R220 ;  /* 0x000000ddd3dc7223 */ /* 0x000fe200000100dc */
[--C-:B------:R-:W-:Y:S01]  /*1d30*/  HADD2.F32 R252, -RZ, R183.reuse.H0_H0 ;  /* 0x200000b7fffc7230 */ /* 0x100fe20000004100 */
[----:B------:R-:W-:Y:S02]  /*1d40*/  FADD.FTZ R217, R217, R180 ;  /* 0x000000b4d9d97221 */ /* 0x000fe40000010000 */
[----:B------:R-:W-:Y:S01]  /*1d50*/  FFMA.FTZ R220, R210, R180, R220 ;  /* 0x000000b4d2dc7223 */ /* 0x000fe200000100dc */
[----:B------:R-:W-:Y:S01]  /*1d60*/  HADD2.F32 R183, -RZ, R183.H1_H1 ;  /* 0x300000b7ffb77230 */ /* 0x000fe20000004100 */
        /* <DEDUP_REMOVED lines=21> */
.L_x_2821:
[----:B0-----:R-:W-:Y:S05]  /*1ec0*/  BSYNC B2 ;  /* 0x0000000000027941 */ /* 0x001fea0003800000 */
.L_x_2820:
[----:B------:R-:W0:Y:S01]  /*1ed0*/  LDC.U8 R211, c[0x0][0x1f0] ;  /* 0x00007c00ffd37b82 */ /* 0x000e220000000000 */
[----:B-----5:R-:W-:Y:S01]  /*1ee0*/  ISETP.GE.U32.AND P3, PT, R6, 0x40, PT ;  /* 0x000000400600780c */ /* 0x020fe20003f66070 */
[----:B------:R-:W-:Y:S01]  /*1ef0*/  BSSY B2, `(.L_x_2822) ;  /* 0x0000063000027945 */ /* 0x000fe20003800000 */
[----:B------:R-:W-:-:S11]  /*1f00*/  HFMA2.MMA R210, -RZ, RZ, 0, 9.5367431640625e-07 ;  /* 0x00000010ffd27435 */ /* 0x000fd600000001ff */
        /* <DEDUP_REMOVED lines=14> */
[----:B------:R-:W-:Y:S02]  /*1ff0*/  FSEL R234, R2, RZ, !P3 ;  /* 0x000000ff02ea7208 */ /* 0x000fe40005800000 */
[----:B-1----:R-:W-:-:S05]  /*2000*/  MOV R190, 0x8 ;  /* 0x0000000800be7802 */ /* 0x002fca0000000f00 */
[----:B------:R-:W-:-:S06]  /*2010*/  IMAD.WIDE.U32 R190, R7, R190, c[0x0][0x190] ;  /* 0x0000640007be7625 */ /* 0x000fcc00078e00be */
[----:B------:R-:W5:Y:S01]  /*2020*/  LDG.E.64 R190, [R190.64] ;  /* 0x00000004bebe7981 */ /* 0x000f62000c1e1b00 */
[--C-:B----4-:R-:W-:Y:S02]  /*2030*/  HADD2.F32 R248, -RZ, R176.reuse.H0_H0 ;  /* 0x200000b0fff87230 */ /* 0x110fe40000004100 */
[----:B------:R-:W-:Y:S02]  /*2040*/  HADD2.F32 R246, -RZ, R176.H1_H1 ;  /* 0x300000b0fff67230 */ /* 0x000fe40000004100 */
[----:B------:R-:W4:Y:S01]  /*2050*/  LDL R176, [R1+0x138] ;  /* 0x0001380001b07983 */ /* 0x000f220000100800 */
[C---:B------:R-:W-:Y:S02]  /*2060*/  FADD.FTZ R248, -R234.reuse, R248 ;  /* 0x000000f8eaf87221 */ /* 0x040fe40000010100 */
[----:B------:R-:W-:Y:S01]  /*2070*/  FADD.FTZ R246, -R234, R246 ;  /* 0x000000f6eaf67221 */ /* 0x000fe20000010100 */
[--C-:B--2---:R-:W-:Y:S01]  /*2080*/  HADD2.F32 R247, -RZ, R180.reuse.H0_H0 ;  /* 0x200000b4fff77230 */ /* 0x104fe20000004100 */
[C---:B------:R-:W-:Y:S01]  /*2090*/  FMUL.FTZ R248, R3.reuse, R248 ;  /* 0x000000f803f87220 */ /* 0x040fe20000410000 */
[----:B------:R-:W-:Y:S01]  /*20a0*/  HADD2.F32 R180, -RZ, R180.H1_H1 ;  /* 0x300000b4ffb47230 */ /* 0x000fe20000004100 */
[----:B------:R-:W-:Y:S01]  /*20b0*/  FMUL.FTZ R246, R3, R246 ;  /* 0x000000f603f67220 */ /* 0x000fe20000410000 */
[--C-:B------:R-:W-:Y:S01]  /*20c0*/  HADD2.F32 R244, -RZ, R177.reuse.H0_H0 ;  /* 0x200000b1fff47230 */ /* 0x100fe20000004100 */
[----:B------:R-:W-:Y:S01]  /*20d0*/  FADD.FTZ R164, R164, R247 ;  /* 0x000000f7a4a47221 */ /* 0x000fe20000010000 */
[----:B------:R-:W-:Y:S01]  /*20e0*/  HADD2.F32 R242, -RZ, R177.H1_H1 ;  /* 0x300000b1fff27230 */ /* 0x000fe20000004100 */
[-C--:B------:R-:W-:Y:S01]  /*20f0*/  FFMA.FTZ R168, R248, R247.reuse, R168 ;  /* 0x000000f7f8a87223 */ /* 0x080fe200000100a8 */
[--C-:B------:R-:W-:Y:S01]  /*2100*/  HADD2.F32 R240, -RZ, R178.reuse.H0_H0 ;  /* 0x200000b2fff07230 */ /* 0x100fe20000004100 */
[----:B------:R-:W-:Y:S01]  /*2110*/  FMUL.FTZ R247, R245, R247 ;  /* 0x000000f7f5f77220 */ /* 0x000fe20000410000 */
[----:B------:R-:W-:-:S02]  /*2120*/  HADD2.F32 R238, -RZ, R178.H1_H1 ;  /* 0x300000b2ffee7230 */ /* 0x000fc40000004100 */
[--C-:B------:R-:W-:Y:S01]  /*2130*/  HADD2.F32 R236, -RZ, R179.reuse.H0_H0 ;  /* 0x200000b3ffec7230 */ /* 0x100fe20000004100 */
[----:B------:R-:W-:Y:S01]  /*2140*/  FADD.FTZ R165, R165, R180 ;  /* 0x000000b4a5a57221 */ /* 0x000fe20000010000 */
[----:B------:R-:W-:Y:S01]  /*2150*/  HADD2.F32 R179, -RZ, R179.H1_H1 ;  /* 0x300000b3ffb37230 */ /* 0x000fe20000004100 */
        /* <DEDUP_REMOVED lines=11> */
[----:B------:R-:W-:Y:S01]  /*2210*/  HADD2.F32 R239, -RZ, R182.H0_H0 ;  /* 0x200000b6ffef7230 */ /* 0x000fe20000004100 */
[C---:B------:R-:W-:Y:S01]  /*2220*/  FMUL.FTZ R240, R3.reuse, R240 ;  /* 0x000000f003f07220 */ /* 0x040fe20000410000 */
[--C-:B------:R-:W-:Y:S01]  /*2230*/  HADD2.F32 R243, -RZ, R181.reuse.H0_H0 ;  /* 0x200000b5fff37230 */ /* 0x100fe20000004100 */
[----:B------:R-:W-:Y:S02]  /*2240*/  FMUL.FTZ R244, R3, R244 ;  /* 0x000000f403f47220 */ /* 0x000fe40000410000 */
[----:B------:R-:W-:Y:S02]  /*2250*/  FADD.FTZ R172, R172, R239 ;  /* 0x000000efacac7221 */ /* 0x000fe40000010000 */
[----:B------:R-:W-:Y:S02]  /*2260*/  FFMA.FTZ R80, R240, R239, R80 ;  /* 0x000000eff0507223 */ /* 0x000fe40000010050 */
[----:B------:R-:W-:Y:S01]  /*2270*/  FADD.FTZ R217, R217, R247 ;  /* 0x000000f7d9d97221 */ /* 0x000fe20000010000 */
[----:B------:R-:W-:Y:S01]  /*2280*/  HADD2.F32 R181, -RZ, R181.H1_H1 ;  /* 0x300000b5ffb57230 */ /* 0x000fe20000004100 */
[----:B------:R-:W-:-:S02]  /*2290*/  FADD.FTZ R166, R166, R243 ;  /* 0x000000f3a6a67221 */ /* 0x000fc40000010000 */
[-C--:B------:R-:W-:Y:S02]  /*22a0*/  FFMA.FTZ R170, R244, R243.reuse, R170 ;  /* 0x000000f3f4aa7223 */ /* 0x080fe400000100aa */
[----:B------:R-:W-:Y:S02]  /*22b0*/  FMUL.FTZ R243, R237, R243 ;  /* 0x000000f3edf37220 */ /* 0x000fe40000410000 */
[----:B------:R-:W-:Y:S02]  /*22c0*/  FADD.FTZ R177, R217, R245 ;  /* 0x000000f5d9b17221 */ /* 0x000fe40000010000 */
[----:B------:R-:W-:Y:S02]  /*22d0*/  FMUL.FTZ R242, R3, R242 ;  /* 0x000000f203f27220 */ /* 0x000fe40000410000 */
[----:B------:R-:W-:Y:S02]  /*22e0*/  FMUL.FTZ R241, R233, R181 ;  /* 0x000000b5e9f17220 */ /* 0x000fe40000410000 */
[----:B------:R-:W-:Y:S01]  /*22f0*/  FADD.FTZ R177, R177, R243 ;  /* 0x000000f3b1b17221 */ /* 0x000fe20000010000 */
[----:B------:R-:W-:-:S03]  /*2300*/  HADD2.F32 R182, -RZ, R182.H1_H1 ;  /* 0x300000b6ffb67230 */ /* 0x000fc60000004100 */
[----:B------:R-:W-:Y:S01]  /*2310*/  FADD.FTZ R177, R177, R241 ;  /* 0x000000f1b1b17221 */ /* 0x000fe20000010000 */
[--C-:B------:R-:W-:Y:S01]  /*2320*/  HADD2.F32 R235, -RZ, R183.reuse.H0_H0 ;  /* 0x200000b7ffeb7230 */ /* 0x100fe20000004100 */
[C---:B------:R-:W-:Y:S02]  /*2330*/  FMUL.FTZ R236, R3.reuse, R236 ;  /* 0x000000ec03ec7220 */ /* 0x040fe40000410000 */
[C---:B------:R-:W-:Y:S01]  /*2340*/  FMUL.FTZ R238, R3.reuse, R238 ;  /* 0x000000ee03ee7220 */ /* 0x040fe20000410000 */
[----:B------:R-:W-:Y:S01]  /*2350*/  HADD2.F32 R183, -RZ, R183.H1_H1 ;  /* 0x300000b7ffb77230 */ /* 0x000fe20000004100 */
        /* <DEDUP_REMOVED lines=28> */
.L_x_2823:
[----:B------:R-:W-:Y:S05]  /*2520*/  BSYNC B2 ;  /* 0x0000000000027941 */ /* 0x000fea0003800000 */
.L_x_2822:
        /* <DEDUP_REMOVED lines=14> */
[----:B------:R-:W-:Y:S01]  /*2610*/  FSEL R179, R2, RZ, !P3 ;  /* 0x000000ff02b37208 */ /* 0x000fe20005800000 */
[--C-:B----4-:R-:W-:Y:S02]  /*2620*/  HADD2.F32 R180, -RZ, R8.reuse.H0_H0 ;  /* 0x20000008ffb47230 */ /* 0x110fe40000004100 */
[----:B------:R-:W-:-:S03]  /*2630*/  HADD2.F32 R178, -RZ, R8.H1_H1 ;  /* 0x30000008ffb27230 */ /* 0x000fc60000004100 */
[C---:B------:R-:W-:Y:S02]  /*2640*/  FADD.FTZ R8, -R179.reuse, R180 ;  /* 0x000000b4b3087221 */ /* 0x040fe40000010100 */
[----:B------:R-:W4:Y:S01]  /*2650*/  LDL R180, [R1+0x128] ;  /* 0x0001280001b47983 */ /* 0x000f220000100800 */
[----:B------:R-:W-:Y:S02]  /*2660*/  HADD2.F32 R16, -RZ, R9.H0_H0 ;  /* 0x20000009ff107230 */ /* 0x000fe40000004100 */
[--C-:B------:R-:W-:Y:S02]  /*2670*/  HADD2.F32 R181, -RZ, R10.reuse.H0_H0 ;  /* 0x2000000affb57230 */ /* 0x100fe40000004100 */
[----:B-1----:R-:W-:Y:S01]  /*2680*/  HADD2.F32 R177, -RZ, R10.H1_H1 ;  /* 0x3000000affb17230 */ /* 0x002fe20000004100 */
[----:B------:R-:W-:Y:S01]  /*2690*/  FADD.FTZ R10, -R179, R16 ;  /* 0x00000010b30a7221 */ /* 0x000fe20000010100 */
[--C-:B--2---:R-:W-:Y:S02]  /*26a0*/  HADD2.F32 R219, -RZ, R15.reuse.H0_H0 ;  /* 0x2000000fffdb7230 */ /* 0x104fe40000004100 */
[----:B------:R-:W-:-:S02]  /*26b0*/  HADD2.F32 R16, -RZ, R15.H1_H1 ;  /* 0x3000000fff107230 */ /* 0x000fc40000004100 */
[----:B------:R-:W2:Y:S01]  /*26c0*/  LDL R15, [R1+0x118] ;  /* 0x00011800010f7983 */ /* 0x000ea20000100800 */
[----:B------:R-:W-:Y:S02]  /*26d0*/  HADD2.F32 R176, -RZ, R9.H1_H1 ;  /* 0x30000009ffb07230 */ /* 0x000fe40000004100 */
[--C-:B------:R-:W-:Y:S02]  /*26e0*/  HADD2.F32 R183, -RZ, R11.reuse.H0_H0 ;  /* 0x2000000bffb77230 */ /* 0x100fe40000004100 */
[----:B------:R-:W-:Y:S01]  /*26f0*/  HADD2.F32 R182, -RZ, R11.H1_H1 ;  /* 0x3000000bffb67230 */ /* 0x000fe20000004100 */
[C---:B------:R-:W-:Y:S02]  /*2700*/  FADD.FTZ R9, -R179.reuse, R178 ;  /* 0x000000b2b3097221 */ /* 0x040fe40000010100 */
[C---:B------:R-:W-:Y:S02]  /*2710*/  FADD.FTZ R11, -R179.reuse, R176 ;  /* 0x000000b0b30b7221 */ /* 0x040fe40000010100 */
[----:B------:R-:W-:-:S02]  /*2720*/  FADD.FTZ R176, -R179, R181 ;  /* 0x000000b5b3b07221 */ /* 0x000fc40000010100 */
[C---:B------:R-:W-:Y:S01]  /*2730*/  FADD.FTZ R177, -R179.reuse, R177 ;  /* 0x000000b1b3b17221 */ /* 0x040fe20000010100 */
[----:B------:R-:W-:Y:S01]  /*2740*/  HFMA2.MMA R186, -RZ, RZ, 0, 4.76837158203125e-07 ;  /* 0x00000008ffba7435 */ /* 0x000fe200000001ff */
[C---:B------:R-:W-:Y:S01]  /*2750*/  FADD.FTZ R178, -R179.reuse, R183 ;  /* 0x000000b7b3b27221 */ /* 0x040fe20000010100 */
[----:B------:R-:W-:Y:S01]  /*2760*/  HADD2.F32 R232, -RZ, R12.H0_H0 ;  /* 0x2000000cffe87230 */ /* 0x000fe20000004100 */
[----:B------:R-:W-:Y:S01]  /*2770*/  FADD.FTZ R179, -R179, R182 ;  /* 0x000000b6b3b37221 */ /* 0x000fe20000010100 */
[----:B------:R-:W3:Y:S04]  /*2780*/  LDL R181, [R1+0x110] ;  /* 0x0001100001b57983 */ /* 0x000ee80000100800 */
[----:B------:R-:W3:Y:S01]  /*2790*/  LDL R182, [R1+0x114] ;  /* 0x0001140001b67983 */ /* 0x000ee20000100800 */
[----:B------:R-:W-:-:S02]  /*27a0*/  FMUL.FTZ R8, R3, R8 ;  /* 0x0000000803087220 */ /* 0x000fc40000410000 */
[----:B------:R-:W-:Y:S02]  /*27b0*/  FADD.FTZ R84, R84, R232 ;  /* 0x000000e854547221 */ /* 0x000fe40000010000 */
[----:B------:R-:W-:Y:S02]  /*27c0*/  FFMA.FTZ R44, R8, R232, R44 ;  /* 0x000000e8082c7223 */ /* 0x000fe4000001002c */
[----:B------:R-:W-:-:S06]  /*27d0*/  IMAD.WIDE.U32 R186, R7, R186, c[0x0][0x190] ;  /* 0x0000640007ba7625 */ /* 0x000fcc00078e00ba */
[----:B------:R-:W5:Y:S01]  /*27e0*/  LDG.E.64 R186, [R186.64] ;  /* 0x00000004baba7981 */ /* 0x000f62000c1e1b00 */
[----:B----4-:R-:W-:-:S03]  /*27f0*/  FMUL.FTZ R232, R180, R232 ;  /* 0x000000e8b4e87220 */ /* 0x010fc60000410000 */
[----:B------:R-:W4:Y:S01]  /*2800*/  LDL R180, [R1+0x10c] ;  /* 0x00010c0001b47983 */ /* 0x000f220000100800 */
[----:B------:R-:W-:Y:S01]  /*2810*/  HADD2.F32 R12, -RZ, R12.H1_H1 ;  /* 0x3000000cff0c7230 */ /* 0x000fe20000004100 */
[----:B------:R-:W-:Y:S01]  /*2820*/  FMUL.FTZ R9, R3, R9 ;  /* 0x0000000903097220 */ /* 0x000fe20000410000 */
[----:B------:R-:W-:-:S03]  /*2830*/  HADD2.F32 R223, -RZ, R14.H0_H0 ;  /* 0x2000000effdf7230 */ /* 0x000fc60000004100 */
[----:B------:R-:W-:Y:S02]  /*2840*/  FADD.FTZ R85, R85, R12 ;  /* 0x0000000c55557221 */ /* 0x000fe40000010000 */
[-C--:B------:R-:W-:Y:S02]  /*2850*/  FFMA.FTZ R45, R9, R12.reuse, R45 ;  /* 0x0000000c092d7223 */ /* 0x080fe4000001002d */
[----:B------:R-:W-:Y:S02]  /*2860*/  FMUL.FTZ R228, R228, R12 ;  /* 0x0000000ce4e47220 */ /* 0x000fe40000410000 */
[C---:B------:R-:W-:Y:S01]  /*2870*/  FMUL.FTZ R12, R3.reuse, R176 ;  /* 0x000000b0030c7220 */ /* 0x040fe20000410000 */
[----:B------:R-:W-:Y:S01]  /*2880*/  HADD2.F32 R225, -RZ, R13.H0_H0 ;  /* 0x2000000dffe17230 */ /* 0x000fe20000004100 */
[----:B------:R-:W-:Y:S02]  /*2890*/  FMUL.FTZ R10, R3, R10 ;  /* 0x0000000a030a7220 */ /* 0x000fe40000410000 */
[----:B------:R-:W-:-:S02]  /*28a0*/  FADD.FTZ R88, R88, R223 ;  /* 0x000000df58587221 */ /* 0x000fc40000010000 */
[-C--:B------:R-:W-:Y:S02]  /*28b0*/  FFMA.FTZ R48, R12, R223.reuse, R48 ;  /* 0x000000df0c307223 */ /* 0x080fe40000010030 */
[----:B--2---:R-:W-:Y:S02]  /*28c0*/  FMUL.FTZ R223, R15, R223 ;  /* 0x000000df0fdf7220 */ /* 0x004fe40000410000 */
[----:B------:R-:W-:Y:S02]  /*28d0*/  FADD.FTZ R217, R217, R232 ;  /* 0x000000e8d9d97221 */ /* 0x000fe40000010000 */
[----:B------:R-:W-:Y:S01]  /*28e0*/  FFMA.FTZ R15, R8, R232, R220 ;  /* 0x000000e8080f7223 */ /* 0x000fe200000100dc */
[----:B------:R-:W-:Y:S01]  /*28f0*/  HADD2.F32 R13, -RZ, R13.H1_H1 ;  /* 0x3000000dff0d7230 */ /* 0x000fe20000004100 */
        /* <DEDUP_REMOVED lines=8> */
[----:B------:R-:W-:Y:S01]  /*2980*/  HADD2.F32 R14, -RZ, R14.H1_H1 ;  /* 0x3000000eff0e7230 */ /* 0x000fe20000004100 */
        /* <DEDUP_REMOVED lines=28> */
.L_x_2825:
[----:B------:R-:W-:Y:S05]  /*2b50*/  BSYNC B2 ;  /* 0x0000000000027941 */ /* 0x000fea0003800000 */
.L_x_2824:
        /* <DEDUP_REMOVED lines=15> */
[----:B------:R-:W-:Y:S02]  /*2c50*/  FSEL R200, R2, RZ, !P3 ;  /* 0x000000ff02c87208 */ /* 0x000fe40005800000 */
[----:B------:R-:W-:-:S05]  /*2c60*/  MOV R192, 0x8 ;  /* 0x0000000800c07802 */ /* 0x000fca0000000f00 */
[----:B------:R-:W-:-:S06]  /*2c70*/  IMAD.WIDE.U32 R192, R7, R192, c[0x0][0x190] ;  /* 0x0000640007c07625 */ /* 0x000fcc00078e00c0 */
[----:B------:R-:W5:Y:S01]  /*2c80*/  LDG.E.64 R192, [R192.64] ;  /* 0x00000004c0c07981 */ /* 0x000f62000c1e1b00 */
[--C-:B----4-:R-:W-:Y:S02]  /*2c90*/  HADD2.F32 R17, -RZ, R20.reuse.H0_H0 ;  /* 0x20000014ff117230 */ /* 0x110fe40000004100 */
[----:B-1----:R-:W-:Y:S02]  /*2ca0*/  HADD2.F32 R18, -RZ, R20.H1_H1 ;  /* 0x30000014ff127230 */ /* 0x002fe40000004100 */
[--C-:B------:R-:W-:Y:S02]  /*2cb0*/  HADD2.F32 R19, -RZ, R21.reuse.H0_H0 ;  /* 0x20000015ff137230 */ /* 0x100fe40000004100 */
[----:B------:R-:W-:Y:S02]  /*2cc0*/  HADD2.F32 R20, -RZ, R21.H1_H1 ;  /* 0x30000015ff147230 */ /* 0x000fe40000004100 */
[--C-:B------:R-:W-:Y:S02]  /*2cd0*/  HADD2.F32 R21, -RZ, R22.reuse.H0_H0 ;  /* 0x20000016ff157230 */ /* 0x100fe40000004100 */
[----:B------:R-:W-:-:S02]  /*2ce0*/  HADD2.F32 R196, -RZ, R22.H1_H1 ;  /* 0x30000016ffc47230 */ /* 0x000fc40000004100 */
[--C-:B------:R-:W-:Y:S02]  /*2cf0*/  HADD2.F32 R198, -RZ, R23.reuse.H0_H0 ;  /* 0x20000017ffc67230 */ /* 0x100fe40000004100 */
[----:B------:R-:W-:Y:S01]  /*2d00*/  HADD2.F32 R23, -RZ, R23.H1_H1 ;  /* 0x30000017ff177230 */ /* 0x000fe20000004100 */
[C---:B------:R-:W-:Y:S02]  /*2d10*/  FADD.FTZ R17, -R200.reuse, R17 ;  /* 0x00000011c8117221 */ /* 0x040fe40000010100 */
[C---:B------:R-:W-:Y:S02]  /*2d20*/  FADD.FTZ R18, -R200.reuse, R18 ;  /* 0x00000012c8127221 */ /* 0x040fe40000010100 */
[C---:B------:R-:W-:Y:S02]  /*2d30*/  FADD.FTZ R19, -R200.reuse, R19 ;  /* 0x00000013c8137221 */ /* 0x040fe40000010100 */
[C---:B------:R-:W-:Y:S02]  /*2d40*/  FADD.FTZ R20, -R200.reuse, R20 ;  /* 0x00000014c8147221 */ /* 0x040fe40000010100 */
[----:B------:R-:W-:-:S02]  /*2d50*/  FADD.FTZ R22, -R200, R21 ;  /* 0x00000015c8167221 */ /* 0x000fc40000010100 */
[C---:B------:R-:W-:Y:S02]  /*2d60*/  FADD.FTZ R196, -R200.reuse, R196 ;  /* 0x000000c4c8c47221 */ /* 0x040fe40000010100 */
[C---:B------:R-:W-:Y:S01]  /*2d70*/  FADD.FTZ R198, -R200.reuse, R198 ;  /* 0x000000c6c8c67221 */ /* 0x040fe20000010100 */
[--C-:B--2---:R-:W-:Y:S01]  /*2d80*/  HADD2.F32 R21, -RZ, R177.reuse.H0_H0 ;  /* 0x200000b1ff157230 */ /* 0x104fe20000004100 */
[----:B------:R-:W-:Y:S01]  /*2d90*/  FADD.FTZ R200, -R200, R23 ;  /* 0x00000017c8c87221 */ /* 0x000fe20000010100 */
[----:B------:R-:W-:Y:S02]  /*2da0*/  HADD2.F32 R23, -RZ, R177.H1_H1 ;  /* 0x300000b1ff177230 */ /* 0x000fe40000004100 */
[----:B------:R-:W2:Y:S01]  /*2db0*/  LDL R177, [R1+0xf8] ;  /* 0x0000f80001b17983 */ /* 0x000ea20000100800 */
[--C-:B------:R-:W-:Y:S01]  /*2dc0*/  HADD2.F32 R231, -RZ, R176.reuse.H0_H0 ;  /* 0x200000b0ffe77230 */ /* 0x100fe20000004100 */
[----:B------:R-:W-:Y:S01]  /*2dd0*/  FMUL.FTZ R17, R3, R17 ;  /* 0x0000001103117220 */ /* 0x000fe20000410000 */
[----:B------:R-:W-:-:S03]  /*2de0*/  HADD2.F32 R176, -RZ, R176.H1_H1 ;  /* 0x300000b0ffb07230 */ /* 0x000fc60000004100 */
        /* <DEDUP_REMOVED lines=12> */
[----:B------:R-:W-:Y:S01]  /*2eb0*/  HADD2.F32 R184, -RZ, R178.H0_H0 ;  /* 0x200000b2ffb87230 */ /* 0x000fe20000004100 */
        /* <DEDUP_REMOVED lines=13> */
[----:B------:R-:W-:-:S03]  /*2f90*/  HADD2.F32 R178, -RZ, R178.H1_H1 ;  /* 0x300000b2ffb27230 */ /* 0x000fc60000004100 */
[----:B------:R-:W-:Y:S01]  /*2fa0*/  FFMA.FTZ R176, R20, R23, R176 ;  /* 0x0000001714b07223 */ /* 0x000fe200000100b0 */
        /* <DEDUP_REMOVED lines=29> */
.L_x_2827:
[----:B------:R-:W-:Y:S05]  /*3180*/  BSYNC B2 ;  /* 0x0000000000027941 */ /* 0x000fea0003800000 */
.L_x_2826:
        /* <DEDUP_REMOVED lines=22> */
[--C-:B---3--:R-:W-:Y:S02]  /*32f0*/  HADD2.F32 R249, -RZ, R176.reuse.H0_H0 ;  /* 0x200000b0fff97230 */ /* 0x108fe40000004100 */
[----:B------:R-:W-:Y:S02]  /*3300*/  HADD2.F32 R229, -RZ, R176.H1_H1 ;  /* 0x300000b0ffe57230 */ /* 0x000fe40000004100 */
[----:B------:R-:W-:-:S02]  /*3310*/  HADD2.F32 R202, -RZ, R177.H0_H0 ;  /* 0x200000b1ffca7230 */ /* 0x000fc40000004100 */
[----:B------:R-:W-:Y:S02]  /*3320*/  HADD2.F32 R203, -RZ, R177.H1_H1 ;  /* 0x300000b1ffcb7230 */ /* 0x000fe40000004100 */
[--C-:B------:R-:W-:Y:S02]  /*3330*/  HADD2.F32 R205, -RZ, R178.reuse.H0_H0 ;  /* 0x200000b2ffcd7230 */ /* 0x100fe40000004100 */
[----:B------:R-:W-:Y:S02]  /*3340*/  HADD2.F32 R208, -RZ, R178.H1_H1 ;  /* 0x300000b2ffd07230 */ /* 0x000fe40000004100 */
[--C-:B------:R-:W-:Y:S02]  /*3350*/  HADD2.F32 R212, -RZ, R179.reuse.H0_H0 ;  /* 0x200000b3ffd47230 */ /* 0x100fe40000004100 */
[----:B------:R-:W-:Y:S01]  /*3360*/  HADD2.F32 R214, -RZ, R179.H1_H1 ;  /* 0x300000b3ffd67230 */ /* 0x000fe20000004100 */
        /* <DEDUP_REMOVED lines=18> */
[----:B----4-:R-:W-:-:S02]  /*3490*/  FMUL.FTZ R227, R211, R180 ;  /* 0x000000b4d3e37220 */ /* 0x010fc40000410000 */
        /* <DEDUP_REMOVED lines=46> */
.L_x_2819:
[----:B------:R-:W-:Y:S05]  /*3780*/  BSYNC B1 ;  /* 0x0000000000017941 */ /* 0x000fea0003800000 */
.L_x_2809:
[----:B------:R-:W-:Y:S05]  /*3790*/  BRA.DIV ~URZ, `(.L_x_2828) ;  /* 0x000079727f007947 */ /* 0x000fea000b800000 */
[----:B------:R2:W3:Y:S02]  /*37a0*/  SHFL.BFLY PT, R7, R217, 0x1, 0x1f ;  /* 0x0c201f00d9077f89 */ /* 0x0004e400000e0000 */
.L_x_3069:
        /* <DEDUP_REMOVED lines=18> */
.L_x_3070:
        /* <DEDUP_REMOVED lines=18> */
[----:B------:R-:W-:-:S10]  /*39f0*/  HFMA2.MMA R36, -RZ, RZ, 0, 9.5367431640625e-07 ;  /* 0x00000010ff247435 */ /* 0x000fd400000001ff */
[----:B------:R-:W-:-:S06]  /*3a00*/  IMAD.WIDE.U32 R36, R4, R36, c[0x0][0x170] ;  /* 0x00005c0004247625 */ /* 0x000fcc00078e0024 */
[----:B------:R-:W5:Y:S02]  /*3a10*/  LDG.E.128 R36, [R36.64] ;  /* 0x0000000424247981 */ /* 0x000f64000c1e1d00 */
.L_x_2833:
[----:B------:R-:W-:Y:S05]  /*3a20*/  BSYNC B2 ;  /* 0x0000000000027941 */ /* 0x000fea0003800000 */
.L_x_2832:
        /* <DEDUP_REMOVED lines=10> */
.L_x_2835:
        /* <DEDUP_REMOVED lines=10> */
[----:B-----5:R-:W-:-:S05]  /*3b70*/  @P4 HADD2.F32 R176, -RZ, R148.H0_H0 ;  /* 0x20000094ffb04230 */ /* 0x020fca0000004100 */
[----:B------:R-:W-:Y:S02]  /*3b80*/  @P4 FADD.FTZ R177, R177, R176 ;  /* 0x000000b0b1b14221 */ /* 0x000fe40000010000 */
.L_x_2836:
[----:B------:R-:W-:Y:S05]  /*3b90*/  BSYNC B2 ;  /* 0x0000000000027941 */ /* 0x000fea0003800000 */
.L_x_2834:
[----:B------:R-:W-:Y:S01]  /*3ba0*/  ISETP.NE.U32.AND P5, PT, RZ, c[0x0][0x258], PT ;  /* 0x00009600ff007a0c */ /* 0x000fe20003fa5070 */
[----:B------:R-:W-:Y:S03]  /*3bb0*/  BSSY B2, `(.L_x_2837) ;  /* 0x0000011000027945 */ /* 0x000fe60003800000 */
[----:B------:R-:W-:-:S13]  /*3bc0*/  ISETP.NE.AND.EX P5, PT, RZ, c[0x0][0x25c], PT, P5 ;  /* 0x00009700ff007a0c */ /* 0x000fda0003fa5350 */
[----:B------:R-:W-:-:S04]  /*3bd0*/  @P5 F2FP.PACK_AB R176, RZ, R177 ;  /* 0x000000b1ffb0523e */ /* 0x000fc800000000ff */
[----:B------:R-:W-:Y:S01]  /*3be0*/  @P5 PRMT R40, R176, 0x7610, R40 ;  /* 0x00007610b0285816 */ /* 0x000fe20000000028 */
[----:B------:R-:W-:Y:S05]  /*3bf0*/  @!P3 BRA `(.L_x_2838) ;  /* 0x000000c00000b947 */ /* 0x000fea0003800000 */
[----:B------:R-:W2:Y:S01]  /*3c00*/  LDL R179, [R1+0xc8] ;  /* 0x0000c80001b37983 */ /* 0x000ea20000100800 */
[----:B-----5:R-:W-:Y:S01]  /*3c10*/  LOP3.LUT P6, RZ, R188, 0xff, RZ, 0xc0, !PT ;  /* 0x000000ffbcff7812 */ /* 0x020fe200078cc0ff */
[----:B------:R-:W-:Y:S01]  /*3c20*/  FMUL.FTZ R178, R177, c[0x0][0x1ec] ;  /* 0x00007b00b1b27a20 */ /* 0x000fe20000410000 */
[----:B------:R-:W-:-:S03]  /*3c30*/  HFMA2.MMA R176, -RZ, RZ, 0, 0 ;  /* 0x00000000ffb07435 */ /* 0x000fc600000001ff */
[----:B------:R-:W-:-:S08]  /*3c40*/  FMUL.FTZ R178, R178, c[0x0][0x1e8] ;  /* 0x00007a00b2b27a20 */ /* 0x000fd00000410000 */
[----:B------:R-:W-:-:S05]  /*3c50*/  @P6 HADD2.F32 R177, -RZ, R36.H0_H0 ;  /* 0x20000024ffb16230 */ /* 0x000fca0000004100 */
[----:B------:R-:W-:-:S04]  /*3c60*/  @P6 FMUL.FTZ R176, R178, R177 ;  /* 0x000000b1b2b06220 */ /* 0x000fc80000410000 */
[----:B------:R-:W-:Y:S01]  /*3c70*/  FADD.FTZ R108, R108, R176 ;  /* 0x000000b06c6c7221 */ /* 0x000fe20000010000 */
[----:B------:R-:W-:Y:S01]  /*3c80*/  MOV R176, RZ ;  /* 0x000000ff00b07202 */ /* 0x000fe20000000f00 */
[----:B--2---:R-:W-:-:S05]  /*3c90*/  @P6 FMUL.FTZ R176, R179, R178 ;  /* 0x000000b2b3b06220 */ /* 0x004fca0000410000 */
[----:B------:R-:W-:-:S04]  /*3ca0*/  F2FP.PACK_AB R176, RZ, R176 ;  /* 0x000000b0ffb0723e */ /* 0x000fc800000000ff */
[----:B------:R-:W-:Y:S02]  /*3cb0*/  PRMT R76, R176, 0x7610, R76 ;  /* 0x00007610b04c7816 */ /* 0x000fe4000000004c */
.L_x_2838:
[----:B------:R-:W-:Y:S05]  /*3cc0*/  BSYNC B2 ;  /* 0x0000000000027941 */ /* 0x000fea0003800000 */
.L_x_2837:
[----:B------:R-:W-:Y:S01]  /*3cd0*/  BSSY B2, `(.L_x_2839) ;  /* 0x0000010000027945 */ /* 0x000fe20003800000 */
[----:B------:R-:W-:Y:S05]  /*3ce0*/  @P2 BRA `(.L_x_2840) ;  /* 0x0000004000002947 */ /* 0x000fea0003800000 */
[----:B------:R-:W-:Y:S01]  /*3cf0*/  HFMA2.MMA R177, -RZ, RZ, 0, 0 ;  /* 0x00000000ffb17435 */ /* 0x000fe200000001ff */
[----:B------:R-:W-:Y:S05]  /*3d00*/  @!P4 BRA `(.L_x_2841) ;  /* 0x000000c00000c947 */ /* 0x000fea0003800000 */
[----:B-----5:R-:W-:Y:S01]  /*3d10*/  HADD2.F32 R177, -RZ, R148.H1_H1 ;  /* 0x30000094ffb17230 */ /* 0x020fe20000004100 */
[----:B------:R-:W-:Y:S05]  /*3d20*/  BRA `(.L_x_2841) ;  /* 0x000000a000007947 */ /* 0x000fea0003800000 */
.L_x_2840:
        /* <DEDUP_REMOVED lines=8> */
[----:B-----5:R-:W-:-:S05]  /*3db0*/  @P4 HADD2.F32 R176, -RZ, R148.H1_H1 ;  /* 0x30000094ffb04230 */ /* 0x020fca0000004100 */
[----:B------:R-:W-:Y:S02]  /*3dc0*/  @P4 FADD.FTZ R177, R177, R176 ;  /* 0x000000b0b1b14221 */ /* 0x000fe40000010000 */
.L_x_2841:
[----:B------:R-:W-:Y:S05]  /*3dd0*/  BSYNC B2 ;  /* 0x0000000000027941 */ /* 0x000fea0003800000 */
.L_x_2839:
[----:B------:R-:W-:Y:S01]  /*3de0*/  @P5 F2FP.PACK_AB R176, RZ, R177 ;  /* 0x000000b1ffb0523e */ /* 0x000fe200000000ff */
        /* <DEDUP_REMOVED lines=8> */
[----:B------:R-:W-:-:S05]  /*3e70*/  @P6 HADD2.F32 R177, -RZ, R36.H1_H1 ;  /* 0x30000024ffb16230 */ /* 0x000fca0000004100 */
[----:B------:R-:W-:-:S04]  /*3e80*/  @P6 FMUL.FTZ R176, R178, R177 ;  /* 0x000000b1b2b06220 */ /* 0x000fc80000410000 */
[----:B------:R-:W-:Y:S01]  /*3e90*/  FADD.FTZ R109, R109, R176 ;  /* 0x000000b06d6d7221 */ /* 0x000fe20000010000 */
[----:B------:R-:W-:Y:S01]  /*3ea0*/  MOV R176, RZ ;  /* 0x000000ff00b07202 */ /* 0x000fe20000000f00 */
[----:B--2---:R-:W-:-:S05]  /*3eb0*/  @P6 FMUL.FTZ R176, R179, R178 ;  /* 0x000000b2b3b06220 */ /* 0x004fca0000410000 */
[----:B------:R-:W-:-:S04]  /*3ec0*/  F2FP.PACK_AB R176, RZ, R176 ;  /* 0x000000b0ffb0723e */ /* 0x000fc800000000ff */
[----:B------:R-:W-:Y:S02]  /*3ed0*/  PRMT R76, R76, 0x5410, R176 ;  /* 0x000054104c4c7816 */ /* 0x000fe400000000b0 */
.L_x_2843:
[----:B------:R-:W-:Y:S05]  /*3ee0*/  BSYNC B2 ;  /* 0x0000000000027941 */ /* 0x000fea0003800000 */
.L_x_2842:
[----:B------:R-:W-:Y:S01]  /*3ef0*/  BSSY B2, `(.L_x_2844) ;  /* 0x0000010000027945 */ /* 0x000fe20003800000 */
[----:B------:R-:W-:Y:S05]  /*3f00*/  @P2 BRA `(.L_x_2845) ;  /* 0x0000004000002947 */ /* 0x000fea0003800000 */
[----:B------:R-:W-:Y:S01]  /*3f10*/  HFMA2.MMA R177, -RZ, RZ, 0, 0 ;  /* 0x00000000ffb17435 */ /* 0x000fe200000001ff */
[----:B------:R-:W-:Y:S05]  /*3f20*/  @!P4 BRA `(.L_x_2846) ;  /* 0x000000c00000c947 */ /* 0x000fea0003800000 */
[----:B-----5:R-:W-:Y:S01]  /*3f30*/  HADD2.F32 R177, -RZ, R149.H0_H0 ;  /* 0x20000095ffb17230 */ /* 0x020fe20000004100 */
[----:B------:R-:W-:Y:S05]  /*3f40*/  BRA `(.L_x_2846) ;  /* 0x000000a000007947 */ /* 0x000fea0003800000 */
.L_x_2845:
        /* <DEDUP_REMOVED lines=8> */
[----:B-----5:R-:W-:-:S05]  /*3fd0*/  @P4 HADD2.F32 R176, -RZ, R149.H0_H0 ;  /* 0x20000095ffb04230 */ /* 0x020fca0000004100 */
[----:B------:R-:W-:Y:S02]  /*3fe0*/  @P4 FADD.FTZ R177, R177, R176 ;  /* 0x000000b0b1b14221 */ /* 0x000fe40000010000 */
.L_x_2846:
[----:B------:R-:W-:Y:S05]  /*3ff0*/  BSYNC B2 ;  /* 0x0000000000027941 */ /* 0x000fea0003800000 */
.L_x_2844:
        /* <DEDUP_REMOVED lines=16> */
.L_x_2848:
[----:B------:R-:W-:Y:S05]  /*4100*/  BSYNC B2 ;  /* 0x0000000000027941 */ /* 0x000fea0003800000 */
.L_x_2847:
[----:B------:R-:W-:Y:S01]  /*4110*/  BSSY B2, `(.L_x_2849) ;  /* 0x0000010000027945 */ /* 0x000fe20003800000 */
[----:B------:R-:W-:Y:S05]  /*4120*/  @P2 BRA `(.L_x_2850) ;  /* 0x0000004000002947 */ /* 0x000fea0003800000 */
[----:B------:R-:W-:Y:S01]  /*4130*/  HFMA2.MMA R177, -RZ, RZ, 0, 0 ;  /* 0x00000000ffb17435 */ /* 0x000fe200000001ff */
[----:B------:R-:W-:Y:S05]  /*4140*/  @!P4 BRA `(.L_x_2851) ;  /* 0x000000c00000c947 */ /* 0x000fea0003800000 */
[----:B-----5:R-:W-:Y:S01]  /*4150*/  HADD2.F32 R177, -RZ, R149.H1_H1 ;  /* 0x30000095ffb17230 */ /* 0x020fe20000004100 */
[----:B------:R-:W-:Y:S05]  /*4160*/  BRA `(.L_x_2851) ;  /* 0x000000a000007947 */ /* 0x000fea0003800000 */
.L_x_2850:
        /* <DEDUP_REMOVED lines=10> */
.L_x_2851:
[----:B------:R-:W-:Y:S05]  /*4210*/  BSYNC B2 ;  /* 0x0000000000027941 */ /* 0x000fea0003800000 */
.L_x_2849:
        /* <DEDUP_REMOVED lines=16> */
.L_x_2853:
[----:B------:R-:W-:Y:S05]  /*4320*/  BSYNC B2 ;  /* 0x0000000000027941 */ /* 0x000fea0003800000 */
.L_x_2852:
[----:B------:R-:W-:Y:S01]  /*4330*/  BSSY B2, `(.L_x_2854) ;  /* 0x0000010000027945 */ /* 0x000fe20003800000 */
[----:B------:R-:W-:Y:S05]  /*4340*/  @P2 BRA `(.L_x_2855) ;  /* 0x0000004000002947 */ /* 0x000fea0003800000 */
[----:B------:R-:W-:Y:S01]  /*4350*/  HFMA2.MMA R177, -RZ, RZ, 0, 0 ;  /* 0x00000000ffb17435 */ /* 0x000fe200000001ff */
[----:B------:R-:W-:Y:S05]  /*4360*/  @!P4 BRA `(.L_x_2856) ;  /* 0x000000c00000c947 */ /* 0x000fea0003800000 */
[----:B-----5:R-:W-:Y:S01]  /*4370*/  HADD2.F32 R177, -RZ, R150.H0_H0 ;  /* 0x20000096ffb17230 */ /* 0x020fe20000004100 */
[----:B------:R-:W-:Y:S05]  /*4380*/  BRA `(.L_x_2856) ;  /* 0x000000a000007947 */ /* 0x000fea0003800000 */
.L_x_2855:
        /* <DEDUP_REMOVED lines=10> */
.L_x_2856:
[----:B------:R-:W-:Y:S05]  /*4430*/  BSYNC B2 ;  /* 0x0000000000027941 */ /* 0x000fea0003800000 */
.L_x_2854:
        /* <DEDUP_REMOVED lines=16> */
.L_x_2858:
[----:B------:R-:W-:Y:S05]  /*4540*/  BSYNC B2 ;  /* 0x0000000000027941 */ /* 0x000fea0003800000 */
.L_x_2857:
[----:B------:R-:W-:Y:S01]  /*4550*/  BSSY B2, `(.L_x_2859) ;  /* 0x0000010000027945 */ /* 0x000fe20003800000 */
[----:B------:R-:W-:Y:S05]  /*4560*/  @P2 BRA `(.L_x_2860) ;  /* 0x0000004000002947 */ /* 0x000fea0003800000 */
[----:B------:R-:W-:Y:S01]  /*4570*/  HFMA2.MMA R177, -RZ, RZ, 0, 0 ;  /* 0x00000000ffb17435 */ /* 0x000fe200000001ff */
[----:B------:R-:W-:Y:S05]  /*4580*/  @!P4 BRA `(.L_x_2861) ;  /* 0x000000c00000c947 */ /* 0x000fea0003800000 */
[----:B-----5:R-:W-:Y:S01]  /*4590*/  HADD2.F32 R177, -RZ, R150.H1_H1 ;  /* 0x30000096ffb17230 */ /* 0x020fe20000004100 */
[----:B------:R-:W-:Y:S05]  /*45a0*/  BRA `(.L_x_2861) ;  /* 0x000000a000007947 */ /* 0x000fea0003800000 */
.L_x_2860:
        /* <DEDUP_REMOVED lines=10> */
.L_x_2861:
[----:B------:R-:W-:Y:S05]  /*4650*/  BSYNC B2 ;  /* 0x0000000000027941 */ /* 0x000fea0003800000 */
.L_x_2859:
        /* <DEDUP_REMOVED lines=16> */
.L_x_2863:
[----:B------:R-:W-:Y:S05]  /*4760*/  BSYNC B2 ;  /* 0x0000000000027941 */ /* 0x000fea0003800000 */
.L_x_2862:
[----:B------:R-:W-:Y:S01]  /*4770*/  BSSY B2, `(.L_x_2864) ;  /* 0x000000f000027945 */ /* 0x000fe20003800000 */
[----:B------:R-:W-:Y:S05]  /*4780*/  @P2 BRA `(.L_x_2865) ;  /* 0x0000004000002947 */ /* 0x000fea0003800000 */
[----:B------:R-:W-:Y:S01]  /*4790*/  HFMA2.MMA R177, -RZ, RZ, 0, 0 ;  /* 0x00000000ffb17435 */ /* 0x000fe200000001ff */
[----:B------:R-:W-:Y:S05]  /*47a0*/  @!P4 BRA `(.L_x_2866) ;  /* 0x000000b00000c947 */ /* 0x000fea0003800000 */
[----:B-----5:R-:W-:Y:S01]  /*47b0*/  HADD2.F32 R177, -RZ, R151.H0_H0 ;  /* 0x20000097ffb17230 */ /* 0x020fe20000004100 */
[----:B------:R-:W-:Y:S05]  /*47c0*/  BRA `(.L_x_2866) ;  /* 0x0000009000007947 */ /* 0x000fea0003800000 */
.L_x_2865:
[----:B------:R-:W2:Y:S01]  /*47d0*/  LDL R178, [R1] ;  /* 0x0000000001b27983 */ /* 0x000ea20000100800 */
[----:B------:R-:W1:Y:S02]  /*47e0*/  LDC.U8 R176, c[0x0][0x1f0] ;  /* 0x00007c00ffb07b82 */ /* 0x000e640000000000 */
[----:B-1----:R-:W-:-:S04]  /*47f0*/  ISETP.NE.AND P6, PT, R176, RZ, PT ;  /* 0x000000ffb000720c */ /* 0x002fc80003fc5270 */
[----:B------:R-:W-:-:S05]  /*4800*/  FSEL R176, R2, RZ, !P6 ;  /* 0x000000ff02b07208 */ /* 0x000fca0007000000 */
[----:B--2---:R-:W-:-:S04]  /*4810*/  FFMA.FTZ R176, R178, R7, R176 ;  /* 0x00000007b2b07223 */ /* 0x004fc800000100b0 */
[----:B------:R-:W-:-:S04]  /*4820*/  FADD.FTZ R176, R252, -R176 ;  /* 0x800000b0fcb07221 */ /* 0x000fc80000010000 */
[----:B------:R-:W-:Y:S01]  /*4830*/  FMUL.FTZ R177, R3, R176 ;  /* 0x000000b003b17220 */ /* 0x000fe20000410000 */
[----:B-----5:R-:W-:-:S05]  /*4840*/  @P4 HADD2.F32 R176, -RZ, R151.H0_H0 ;  /* 0x20000097ffb04230 */ /* 0x020fca0000004100 */
[----:B------:R-:W-:Y:S02]  /*4850*/  @P4 FADD.FTZ R177, R177, R176 ;  /* 0x000000b0b1b14221 */ /* 0x000fe40000010000 */
.L_x_2866:
[----:B------:R-:W-:Y:S05]  /*4860*/  BSYNC B2 ;  /* 0x0000000000027941 */ /* 0x000fea0003800000 */
.L_x_2864:
        /* <DEDUP_REMOVED lines=16> */
.L_x_2868:
[----:B------:R-:W-:Y:S05]  /*4970*/  BSYNC B2 ;  /* 0x0000000000027941 */ /* 0x000fea0003800000 */
.L_x_2867:
[----:B------:R-:W-:Y:S01]  /*4980*/  BSSY B2, `(.L_x_2869) ;  /* 0x000000e000027945 */ /* 0x000fe20003800000 */
[----:B------:R-:W-:Y:S05]  /*4990*/  @P2 BRA `(.L_x_2870) ;  /* 0x0000004000002947 */ /* 0x000fea0003800000 */
[----:B------:R-:W-:Y:S01]  /*49a0*/  HFMA2.MMA R178, -RZ, RZ, 0, 0 ;  /* 0x00000000ffb27435 */ /* 0x000fe200000001ff */
[----:B------:R-:W-:Y:S05]  /*49b0*/  @!P4 BRA `(.L_x_2871) ;  /* 0x000000a00000c947 */ /* 0x000fea0003800000 */
[----:B-----5:R-:W-:Y:S01]  /*49c0*/  HADD2.F32 R178, -RZ, R151.H1_H1 ;  /* 0x30000097ffb27230 */ /* 0x020fe20000004100 */
[----:B------:R-:W-:Y:S05]  /*49d0*/  BRA `(.L_x_2871) ;  /* 0x0000008000007947 */ /* 0x000fea0003800000 */
.L_x_2870:
[----:B------:R-:W1:Y:S02]  /*49e0*/  LDC.U8 R176, c[0x0][0x1f0] ;  /* 0x00007c00ffb07b82 */ /* 0x000e640000000000 */
[----:B-1----:R-:W-:-:S04]  /*49f0*/  ISETP.NE.AND P6, PT, R176, RZ, PT ;  /* 0x000000ffb000720c */ /* 0x002fc80003fc5270 */
[----:B------:R-:W-:-:S05]  /*4a00*/  FSEL R176, R2, RZ, !P6 ;  /* 0x000000ff02b07208 */ /* 0x000fca0007000000 */
[----:B------:R-:W-:-:S04]  /*4a10*/  FFMA.FTZ R176, R251, R7, R176 ;  /* 0x00000007fbb07223 */ /* 0x000fc800000100b0 */
[----:B------:R-:W-:-:S04]  /*4a20*/  FADD.FTZ R176, R250, -R176 ;  /* 0x800000b0fab07221 */ /* 0x000fc80000010000 */
[----:B------:R-:W-:Y:S01]  /*4a30*/  FMUL.FTZ R178, R3, R176 ;  /* 0x000000b003b27220 */ /* 0x000fe20000410000 */
[----:B-----5:R-:W-:-:S05]  /*4a40*/  @P4 HADD2.F32 R176, -RZ, R151.H1_H1 ;  /* 0x30000097ffb04230 */ /* 0x020fca0000004100 */
[----:B------:R-:W-:Y:S02]  /*4a50*/  @P4 FADD.FTZ R178, R178, R176 ;  /* 0x000000b0b2b24221 */ /* 0x000fe40000010000 */
.L_x_2871:
[----:B------:R-:W-:Y:S05]  /*4a60*/  BSYNC B2 ;  /* 0x0000000000027941 */ /* 0x000fea0003800000 */
.L_x_2869:
[----:B------:R-:W-:Y:S01]  /*4a70*/  @P5 F2FP.PACK_AB R176, RZ, R178 ;  /* 0x000000b2ffb0523e */ /* 0x000fe200000000ff */
        /* <DEDUP_REMOVED lines=8> */
[----:B-1----:R-:W-:Y:S01]  /*4b00*/  FMUL.FTZ R176, R178, c[0x0][0x1ec] ;  /* 0x00007b00b2b07a20 */ /* 0x002fe20000410000 */
        /* <DEDUP_REMOVED lines=9> */
.L_x_2873:
[----:B------:R-:W-:Y:S05]  /*4ba0*/  BSYNC B2 ;  /* 0x0000000000027941 */ /* 0x000fea0003800000 */
.L_x_2872:
[----:B-1----:R-:W-:Y:S02]  /*4bb0*/  @P3 MOV R176, 0x10 ;  /* 0x0000001000b03802 */ /* 0x002fe40000000f00 */
[----:B------:R-:W-:-:S03]  /*4bc0*/  IADD3 R5, R5, 0x20, RZ ;  /* 0x0000002005057810 */ /* 0x000fc60007ffe0ff */
[C---:B------:R-:W-:Y:S01]  /*4bd0*/  @P3 IMAD.WIDE.U32 R176, R4.reuse, R176, c[0x0][0x248] ;  /* 0x0000920004b03625 */ /* 0x040fe200078e00b0 */
[----:B------:R-:W-:-:S04]  /*4be0*/  IADD3 R4, R4, 0x20, RZ ;  /* 0x0000002004047810 */ /* 0x000fc80007ffe0ff */
[----:B------:R1:W-:Y:S03]  /*4bf0*/  @P3 STG.E.128 [R176.64], R76 ;  /* 0x0000004cb0003986 */ /* 0x0003e6000c101d04 */
.L_x_2831:
[----:B------:R-:W-:Y:S05]  /*4c00*/  BSYNC B1 ;  /* 0x0000000000017941 */ /* 0x000fea0003800000 */
.L_x_2830:
[----:B------:R-:W-:Y:S01]  /*4c10*/  ISETP.GE.U32.AND P4, PT, R6, 0x40, PT ;  /* 0x000000400600780c */ /* 0x000fe20003f86070 */
[----:B------:R-:W-:-:S12]  /*4c20*/  BSSY B1, `(.L_x_2874) ;  /* 0x000011a000017945 */ /* 0x000fd80003800000 */
[----:B------:R-:W-:Y:S05]  /*4c30*/  @!P4 BRA `(.L_x_2875) ;  /* 0x000011800000c947 */ /* 0x000fea0003800000 */
[----:B------:R-:W-:Y:S01]  /*4c40*/  BSSY B2, `(.L_x_2876) ;  /* 0x0000005000027945 */ /* 0x000fe20003800000 */
[----:B------:R-:W-:Y:S05]  /*4c50*/  @!P3 BRA `(.L_x_2877) ;  /* 0x000000300000b947 */ /* 0x000fea0003800000 */
[----:B-----5:R-:W-:-:S10]  /*4c60*/  HFMA2.MMA R36, -RZ, RZ, 0, 9.5367431640625e-07 ;  /* 0x00000010ff247435 */ /* 0x020fd400000001ff */
[----:B------:R-:W-:-:S06]  /*4c70*/  IMAD.WIDE.U32 R36, R4, R36, c[0x0][0x170] ;  /* 0x00005c0004247625 */ /* 0x000fcc00078e0024 */
[----:B------:R-:W5:Y:S02]  /*4c80*/  LDG.E.128 R36, [R36.64] ;  /* 0x0000000424247981 */ /* 0x000f64000c1e1d00 */
.L_x_2877:
[----:B------:R-:W-:Y:S05]  /*4c90*/  BSYNC B2 ;  /* 0x0000000000027941 */ /* 0x000fea0003800000 */
.L_x_2876:
        /* <DEDUP_REMOVED lines=8> */
[----:B-----5:R-:W-:Y:S01]  /*4d20*/  HADD2.F32 R177, -RZ, R24.H0_H0 ;  /* 0x20000018ffb17230 */ /* 0x020fe20000004100 */
[----:B------:R-:W-:Y:S05]  /*4d30*/  BRA `(.L_x_2880) ;  /* 0x000000c000007947 */ /* 0x000fea0003800000 */
.L_x_2879:
        /* <DEDUP_REMOVED lines=12> */
.L_x_2880:
[----:B------:R-:W-:Y:S05]  /*4e00*/  BSYNC B2 ;  /* 0x0000000000027941 */ /* 0x000fea0003800000 */
.L_x_2878:
        /* <DEDUP_REMOVED lines=18> */
.L_x_2882:
[----:B------:R-:W-:Y:S05]  /*4f30*/  BSYNC B2 ;  /* 0x0000000000027941 */ /* 0x000fea0003800000 */
.L_x_2881:
[----:B------:R-:W-:Y:S01]  /*4f40*/  BSSY B2, `(.L_x_2883) ;  /* 0x000000e000027945 */ /* 0x000fe20003800000 */
[----:B------:R-:W-:Y:S05]  /*4f50*/  @P2 BRA `(.L_x_2884) ;  /* 0x0000004000002947 */ /* 0x000fea0003800000 */
[----:B------:R-:W-:Y:S01]  /*4f60*/  HFMA2.MMA R177, -RZ, RZ, 0, 0 ;  /* 0x00000000ffb17435 */ /* 0x000fe200000001ff */
[----:B------:R-:W-:Y:S05]  /*4f70*/  @!P4 BRA `(.L_x_2885) ;  /* 0x000000a00000c947 */ /* 0x000fea0003800000 */
[----:B-----5:R-:W-:Y:S01]  /*4f80*/  HADD2.F32 R177, -RZ, R24.H1_H1 ;  /* 0x30000018ffb17230 */ /* 0x020fe20000004100 */
[----:B------:R-:W-:Y:S05]  /*4f90*/  BRA `(.L_x_2885) ;  /* 0x0000008000007947 */ /* 0x000fea0003800000 */
.L_x_2884:
        /* <DEDUP_REMOVED lines=8> */
.L_x_2885:
[----:B------:R-:W-:Y:S05]  /*5020*/  BSYNC B2 ;  /* 0x0000000000027941 */ /* 0x000fea0003800000 */
.L_x_2883:
        /* <DEDUP_REMOVED lines=16> */
.L_x_2887:
[----:B------:R-:W-:Y:S05]  /*5130*/  BSYNC B2 ;  /* 0x0000000000027941 */ /* 0x000fea0003800000 */
.L_x_2886:
[----:B------:R-:W-:Y:S01]  /*5140*/  BSSY B2, `(.L_x_2888) ;  /* 0x000000e000027945 */ /* 0x000fe20003800000 */
[----:B------:R-:W-:Y:S05]  /*5150*/  @P2 BRA `(.L_x_2889) ;  /* 0x0000004000002947 */ /* 0x000fea0003800000 */
[----:B------:R-:W-:Y:S01]  /*5160*/  HFMA2.MMA R177, -RZ, RZ, 0, 0 ;  /* 0x00000000ffb17435 */ /* 0x000fe200000001ff */
[----:B------:R-:W-:Y:S05]  /*5170*/  @!P4 BRA `(.L_x_2890) ;  /* 0x000000a00000c947 */ /* 0x000fea0003800000 */
[----:B-----5:R-:W-:Y:S01]  /*5180*/  HADD2.F32 R177, -RZ, R25.H0_H0 ;  /* 0x20000019ffb17230 */ /* 0x020fe20000004100 */
[----:B------:R-:W-:Y:S05]  /*5190*/  BRA `(.L_x_2890) ;  /* 0x0000008000007947 */ /* 0x000fea0003800000 */
.L_x_2889:
[----:B------:R-:W1:Y:S02]  /*51a0*/  LDC.U8 R176, c[0x0][0x1f0] ;  /* 0x00007c00ffb07b82 */ /* 0x000e640000000000 */
[----:B-1----:R-:W-:-:S04]  /*51b0*/  ISETP.NE.AND P6, PT, R176, RZ, PT ;  /* 0x000000ffb000720c */ /* 0x002fc80003fc5270 */
[----:B------:R-:W-:-:S05]  /*51c0*/  FSEL R176, R2, RZ, !P6 ;  /* 0x000000ff02b07208 */ /* 0x000fca0007000000 */
[----:B------:R-:W-:-:S04]  /*51d0*/  FFMA.FTZ R176, R244, R7, R176 ;  /* 0x00000007f4b07223 */ /* 0x000fc800000100b0 */
[----:B------:R-:W-:-:S04]  /*51e0*/  FADD.FTZ R176, R243, -R176 ;  /* 0x800000b0f3b07221 */ /* 0x000fc80000010000 */
[----:B------:R-:W-:Y:S01]  /*51f0*/  FMUL.FTZ R177, R3, R176 ;  /* 0x000000b003b17220 */ /* 0x000fe20000410000 */
[----:B-----5:R-:W-:-:S05]  /*5200*/  @P4 HADD2.F32 R176, -RZ, R25.H0_H0 ;  /* 0x20000019ffb04230 */ /* 0x020fca0000004100 */
[----:B------:R-:W-:Y:S02]  /*5210*/  @P4 FADD.FTZ R177, R177, R176 ;  /* 0x000000b0b1b14221 */ /* 0x000fe40000010000 */
.L_x_2890:
[----:B------:R-:W-:Y:S05]  /*5220*/  BSYNC B2 ;  /* 0x0000000000027941 */ /* 0x000fea0003800000 */
.L_x_2888:
        /* <DEDUP_REMOVED lines=16> */
.L_x_2892:
[----:B------:R-:W-:Y:S05]  /*5330*/  BSYNC B2 ;  /* 0x0000000000027941 */ /* 0x000fea0003800000 */
.L_x_2891:
[----:B------:R-:W-:Y:S01]  /*5340*/  BSSY B2, `(.L_x_2893) ;  /* 0x000000e000027945 */ /* 0x000fe20003800000 */
[----:B------:R-:W-:Y:S05]  /*5350*/  @P2 BRA `(.L_x_2894) ;  /* 0x0000004000002947 */ /* 0x000fea0003800000 */
[----:B------:R-:W-:Y:S01]  /*5360*/  HFMA2.MMA R177, -RZ, RZ, 0, 0 ;  /* 0x00000000ffb17435 */ /* 0x000fe200000001ff */
[----:B------:R-:W-:Y:S05]  /*5370*/  @!P4 BRA `(.L_x_2895) ;  /* 0x000000a00000c947 */ /* 0x000fea0003800000 */
[----:B-----5:R-:W-:Y:S01]  /*5380*/  HADD2.F32 R177, -RZ, R25.H1_H1 ;  /* 0x30000019ffb17230 */ /* 0x020fe20000004100 */
[----:B------:R-:W-:Y:S05]  /*5390*/  BRA `(.L_x_2895) ;  /* 0x0000008000007947 */ /* 0x000fea0003800000 */
.L_x_2894:
        /* <DEDUP_REMOVED lines=8> */
.L_x_2895:
[----:B------:R-:W-:Y:S05]  /*5420*/  BSYNC B2 ;  /* 0x0000000000027941 */ /* 0x000fea0003800000 */
.L_x_2893:
        /* <DEDUP_REMOVED lines=16> */
.L_x_2897:
[----:B------:R-:W-:Y:S05]  /*5530*/  BSYNC B2 ;  /* 0x0000000000027941 */ /* 0x000fea0003800000 */
.L_x_2896:
[----:B------:R-:W-:Y:S01]  /*5540*/  BSSY B2, `(.L_x_2898) ;  /* 0x000000e000027945 */ /* 0x000fe20003800000 */
[----:B------:R-:W-:Y:S05]  /*5550*/  @P2 BRA `(.L_x_2899) ;  /* 0x0000004000002947 */ /* 0x000fea0003800000 */
[----:B------:R-:W-:Y:S01]  /*5560*/  HFMA2.MMA R177, -RZ, RZ, 0, 0 ;  /* 0x00000000ffb17435 */ /* 0x000fe200000001ff */
[----:B------:R-:W-:Y:S05]  /*5570*/  @!P4 BRA `(.L_x_2900) ;  /* 0x000000a00000c947 */ /* 0x000fea0003800000 */
[----:B-----5:R-:W-:Y:S01]  /*5580*/  HADD2.F32 R177, -RZ, R26.H0_H0 ;  /* 0x2000001affb17230 */ /* 0x020fe20000004100 */
[----:B------:R-:W-:Y:S05]  /*5590*/  BRA `(.L_x_2900) ;  /* 0x0000008000007947 */ /* 0x000fea0003800000 */
.L_x_2899:
        /* <DEDUP_REMOVED lines=8> */
.L_x_2900:
[----:B------:R-:W-:Y:S05]  /*5620*/  BSYNC B2 ;  /* 0x0000000000027941 */ /* 0x000fea0003800000 */
.L_x_2898:
        /* <DEDUP_REMOVED lines=16> */
.L_x_2902:
[----:B------:R-:W-:Y:S05]  /*5730*/  BSYNC B2 ;  /* 0x0000000000027941 */ /* 0x000fea0003800000 */
.L_x_2901:
[----:B------:R-:W-:Y:S01]  /*5740*/  BSSY B2, `(.L_x_2903) ;  /* 0x000000e000027945 */ /* 0x000fe20003800000 */
[----:B------:R-:W-:Y:S05]  /*5750*/  @P2 BRA `(.L_x_2904) ;  /* 0x0000004000002947 */ /* 0x000fea0003800000 */
[----:B------:R-:W-:Y:S01]  /*5760*/  HFMA2.MMA R177, -RZ, RZ, 0, 0 ;  /* 0x00000000ffb17435 */ /* 0x000fe200000001ff */
[----:B------:R-:W-:Y:S05]  /*5770*/  @!P4 BRA `(.L_x_2905) ;  /* 0x000000a00000c947 */ /* 0x000fea0003800000 */
[----:B-----5:R-:W-:Y:S01]  /*5780*/  HADD2.F32 R177, -RZ, R26.H1_H1 ;  /* 0x3000001affb17230 */ /* 0x020fe20000004100 */
[----:B------:R-:W-:Y:S05]  /*5790*/  BRA `(.L_x_2905) ;  /* 0x0000008000007947 */ /* 0x000fea0003800000 */
.L_x_2904:
        /* <DEDUP_REMOVED lines=8> */
.L_x_2905:
[----:B------:R-:W-:Y:S05]  /*5820*/  BSYNC B2 ;  /* 0x0000000000027941 */ /* 0x000fea0003800000 */
.L_x_2903:
        /* <DEDUP_REMOVED lines=16> */
.L_x_2907:
[----:B------:R-:W-:Y:S05]  /*5930*/  BSYNC B2 ;  /* 0x0000000000027941 */ /* 0x000fea0003800000 */
.L_x_2906:
[----:B------:R-:W-:Y:S01]  /*5940*/  BSSY B2, `(.L_x_2908) ;  /* 0x000000e000027945 */ /* 0x000fe20003800000 */
[----:B------:R-:W-:Y:S05]  /*5950*/  @P2 BRA `(.L_x_2909) ;  /* 0x0000004000002947 */ /* 0x000fea0003800000 */
[----:B------:R-:W-:Y:S01]  /*5960*/  HFMA2.MMA R177, -RZ, RZ, 0, 0 ;  /* 0x00000000ffb17435 */ /* 0x000fe200000001ff */
[----:B------:R-:W-:Y:S05]  /*5970*/  @!P4 BRA `(.L_x_2910) ;  /* 0x000000a00000c947 */ /* 0x000fea0003800000 */
[----:B-----5:R-:W-:Y:S01]  /*5980*/  HADD2.F32 R177, -RZ, R27.H0_H0 ;  /* 0x2000001bffb17230 */ /* 0x020fe20000004100 */
[----:B------:R-:W-:Y:S05]  /*5990*/  BRA `(.L_x_2910) ;  /* 0x0000008000007947 */ /* 0x000fea0003800000 */
.L_x_2909:
        /* <DEDUP_REMOVED lines=8> */
.L_x_2910:
[----:B------:R-:W-:Y:S05]  /*5a20*/  BSYNC B2 ;  /* 0x0000000000027941 */ /* 0x000fea0003800000 */
.L_x_2908:
        /* <DEDUP_REMOVED lines=16> */
.L_x_2912:
[----:B------:R-:W-:Y:S05]  /*5b30*/  BSYNC B2 ;  /* 0x0000000000027941 */ /* 0x000fea0003800000 */
.L_x_2911:
[----:B------:R-:W-:Y:S01]  /*5b40*/  BSSY B2, `(.L_x_2913) ;  /* 0x000000e000027945 */ /* 0x000fe20003800000 */
[----:B------:R-:W-:Y:S05]  /*5b50*/  @P2 BRA `(.L_x_2914) ;  /* 0x0000004000002947 */ /* 0x000fea0003800000 */
[----:B------:R-:W-:Y:S01]  /*5b60*/  HFMA2.MMA R177, -RZ, RZ, 0, 0 ;  /* 0x00000000ffb17435 */ /* 0x000fe200000001ff */
[----:B------:R-:W-:Y:S05]  /*5b70*/  @!P4 BRA `(.L_x_2915) ;  /* 0x000000a00000c947 */ /* 0x000fea0003800000 */
[----:B-----5:R-:W-:Y:S01]  /*5b80*/  HADD2.F32 R177, -RZ, R27.H1_H1 ;  /* 0x3000001bffb17230 */ /* 0x020fe20000004100 */
[----:B------:R-:W-:Y:S05]  /*5b90*/  BRA `(.L_x_2915) ;  /* 0x0000008000007947 */ /* 0x000fea0003800000 */
.L_x_2914:
        /* <DEDUP_REMOVED lines=8> */
.L_x_2915:
[----:B------:R-:W-:Y:S05]  /*5c20*/  BSYNC B2 ;  /* 0x0000000000027941 */ /* 0x000fea0003800000 */
.L_x_2913:
        /* <DEDUP_REMOVED lines=16> */
.L_x_2917:
[----:B------:R-:W-:Y:S05]  /*5d30*/  BSYNC B2 ;  /* 0x0000000000027941 */ /* 0x000fea0003800000 */
.L_x_2916:
        /* <DEDUP_REMOVED lines=8> */
.L_x_2875:
[----:B------:R-:W-:Y:S05]  /*5dc0*/  BSYNC B1 ;  /* 0x0000000000017941 */ /* 0x000fea0003800000 */
.L_x_2874:
[----:B------:R-:W-:Y:S01]  /*5dd0*/  BSSY B1, `(.L_x_2918) ;  /* 0x000011a000017945 */ /* 0x000fe20003800000 */
[----:B------:R-:W-:Y:S05]  /*5de0*/  @!P0 BRA `(.L_x_2919) ;  /* 0x0000118000008947 */ /* 0x000fea0003800000 */
[----:B------:R-:W-:Y:S01]  /*5df0*/  BSSY B2, `(.L_x_2920) ;  /* 0x0000005000027945 */ /* 0x000fe20003800000 */
[----:B------:R-:W-:Y:S05]  /*5e00*/  @!P3 BRA `(.L_x_2921) ;  /* 0x000000300000b947 */ /* 0x000fea0003800000 */
[----:B-----5:R-:W-:-:S10]  /*5e10*/  HFMA2.MMA R36, -RZ, RZ, 0, 9.5367431640625e-07 ;  /* 0x00000010ff247435 */ /* 0x020fd400000001ff */
[----:B------:R-:W-:-:S06]  /*5e20*/  IMAD.WIDE.U32 R36, R4, R36, c[0x0][0x170] ;  /* 0x00005c0004247625 */ /* 0x000fcc00078e0024 */
[----:B------:R-:W5:Y:S02]  /*5e30*/  LDG.E.128 R36, [R36.64] ;  /* 0x0000000424247981 */ /* 0x000f64000c1e1d00 */
.L_x_2921:
[----:B------:R-:W-:Y:S05]  /*5e40*/  BSYNC B2 ;  /* 0x0000000000027941 */ /* 0x000fea0003800000 */
.L_x_2920:
        /* <DEDUP_REMOVED lines=10> */
.L_x_2923:
        /* <DEDUP_REMOVED lines=12> */
.L_x_2924:
[----:B------:R-:W-:Y:S05]  /*5fb0*/  BSYNC B2 ;  /* 0x0000000000027941 */ /* 0x000fea0003800000 */
.L_x_2922:
        /* <DEDUP_REMOVED lines=18> */
.L_x_2926:
[----:B------:R-:W-:Y:S05]  /*60e0*/  BSYNC B2 ;  /* 0x0000000000027941 */ /* 0x000fea0003800000 */
.L_x_2925:
[----:B------:R-:W-:Y:S01]  /*60f0*/  BSSY B2, `(.L_x_2927) ;  /* 0x000000e000027945 */ /* 0x000fe20003800000 */
[----:B------:R-:W-:Y:S05]  /*6100*/  @P2 BRA `(.L_x_2928) ;  /* 0x0000004000002947 */ /* 0x000fea0003800000 */
[----:B------:R-:W-:Y:S01]  /*6110*/  HFMA2.MMA R177, -RZ, RZ, 0, 0 ;  /* 0x00000000ffb17435 */ /* 0x000fe200000001ff */
[----:B------:R-:W-:Y:S05]  /*6120*/  @!P4 BRA `(.L_x_2929) ;  /* 0x000000a00000c947 */ /* 0x000fea0003800000 */
[----:B-----5:R-:W-:Y:S01]  /*6130*/  HADD2.F32 R177, -RZ, R152.H1_H1 ;  /* 0x30000098ffb17230 */ /* 0x020fe20000004100 */
[----:B------:R-:W-:Y:S05]  /*6140*/  BRA `(.L_x_2929) ;  /* 0x0000008000007947 */ /* 0x000fea0003800000 */
.L_x_2928:
        /* <DEDUP_REMOVED lines=8> */
.L_x_2929:
[----:B------:R-:W-:Y:S05]  /*61d0*/  BSYNC B2 ;  /* 0x0000000000027941 */ /* 0x000fea0003800000 */
.L_x_2927:
        /* <DEDUP_REMOVED lines=16> */
.L_x_2931:
[----:B------:R-:W-:Y:S05]  /*62e0*/  BSYNC B2 ;  /* 0x0000000000027941 */ /* 0x000fea0003800000 */
.L_x_2930:
[----:B------:R-:W-:Y:S01]  /*62f0*/  BSSY B2, `(.L_x_2932) ;  /* 0x000000e000027945 */ /* 0x000fe20003800000 */
[----:B------:R-:W-:Y:S05]  /*6300*/  @P2 BRA `(.L_x_2933) ;  /* 0x0000004000002947 */ /* 0x000fea0003800000 */
[----:B------:R-:W-:Y:S01]  /*6310*/  HFMA2.MMA R177, -RZ, RZ, 0, 0 ;  /* 0x00000000ffb17435 */ /* 0x000fe200000001ff */
[----:B------:R-:W-:Y:S05]  /*6320*/  @!P4 BRA `(.L_x_2934) ;  /* 0x000000a00000c947 */ /* 0x000fea0003800000 */
[----:B-----5:R-:W-:Y:S01]  /*6330*/  HADD2.F32 R177, -RZ, R153.H0_H0 ;  /* 0x20000099ffb17230 */ /* 0x020fe20000004100 */
[----:B------:R-:W-:Y:S05]  /*6340*/  BRA `(.L_x_2934) ;  /* 0x0000008000007947 */ /* 0x000fea0003800000 */
.L_x_2933:
        /* <DEDUP_REMOVED lines=8> */
.L_x_2934:
[----:B------:R-:W-:Y:S05]  /*63d0*/  BSYNC B2 ;  /* 0x0000000000027941 */ /* 0x000fea0003800000 */
.L_x_2932:
        /* <DEDUP_REMOVED lines=16> */
.L_x_2936:
[----:B------:R-:W-:Y:S05]  /*64e0*/  BSYNC B2 ;  /* 0x0000000000027941 */ /* 0x000fea0003800000 */
.L_x_2935:
[----:B------:R-:W-:Y:S01]  /*64f0*/  BSSY B2, `(.L_x_2937) ;  /* 0x000000e000027945 */ /* 0x000fe20003800000 */
[----:B------:R-:W-:Y:S05]  /*6500*/  @P2 BRA `(.L_x_2938) ;  /* 0x0000004000002947 */ /* 0x000fea0003800000 */
[----:B------:R-:W-:Y:S01]  /*6510*/  HFMA2.MMA R177, -RZ, RZ, 0, 0 ;  /* 0x00000000ffb17435 */ /* 0x000fe200000001ff */
[----:B------:R-:W-:Y:S05]  /*6520*/  @!P4 BRA `(.L_x_2939) ;  /* 0x000000a00000c947 */ /* 0x000fea0003800000 */
[----:B-----5:R-:W-:Y:S01]  /*6530*/  HADD2.F32 R177, -RZ, R153.H1_H1 ;  /* 0x30000099ffb17230 */ /* 0x020fe20000004100 */
[----:B------:R-:W-:Y:S05]  /*6540*/  BRA `(.L_x_2939) ;  /* 0x0000008000007947 */ /* 0x000fea0003800000 */
.L_x_2938:
        /* <DEDUP_REMOVED lines=8> */
.L_x_2939:
[----:B------:R-:W-:Y:S05]  /*65d0*/  BSYNC B2 ;  /* 0x0000000000027941 */ /* 0x000fea0003800000 */
.L_x_2937:
        /* <DEDUP_REMOVED lines=16> */
.L_x_2941:
[----:B------:R-:W-:Y:S05]  /*66e0*/  BSYNC B2 ;  /* 0x0000000000027941 */ /* 0x000fea0003800000 */
.L_x_2940:
[----:B------:R-:W-:Y:S01]  /*66f0*/  BSSY B2, `(.L_x_2942) ;  /* 0x000000e000027945 */ /* 0x000fe20003800000 */
[----:B------:R-:W-:Y:S05]  /*6700*/  @P2 BRA `(.L_x_2943) ;  /* 0x0000004000002947 */ /* 0x000fea0003800000 */
[----:B------:R-:W-:Y:S01]  /*6710*/  HFMA2.MMA R177, -RZ, RZ, 0, 0 ;  /* 0x00000000ffb17435 */ /* 0x000fe200000001ff */
[----:B------:R-:W-:Y:S05]  /*6720*/  @!P4 BRA `(.L_x_2944) ;  /* 0x000000a00000c947 */ /* 0x000fea0003800000 */
[----:B-----5:R-:W-:Y:S01]  /*6730*/  HADD2.F32 R177, -RZ, R154.H0_H0 ;  /* 0x2000009affb17230 */ /* 0x020fe20000004100 */
[----:B------:R-:W-:Y:S05]  /*6740*/  BRA `(.L_x_2944) ;  /* 0x0000008000007947 */ /* 0x000fea0003800000 */
.L_x_2943:
        /* <DEDUP_REMOVED lines=8> */
.L_x_2944:
[----:B------:R-:W-:Y:S05]  /*67d0*/  BSYNC B2 ;  /* 0x0000000000027941 */ /* 0x000fea0003800000 */
.L_x_2942:
        /* <DEDUP_REMOVED lines=16> */
.L_x_2946:
[----:B------:R-:W-:Y:S05]  /*68e0*/  BSYNC B2 ;  /* 0x0000000000027941 */ /* 0x000fea0003800000 */
.L_x_2945:
[----:B------:R-:W-:Y:S01]  /*68f0*/  BSSY B2, `(.L_x_2947) ;  /* 0x000000e000027945 */ /* 0x000fe20003800000 */
[----:B------:R-:W-:Y:S05]  /*6900*/  @P2 BRA `(.L_x_2948) ;  /* 0x0000004000002947 */ /* 0x000fea0003800000 */
[----:B------:R-:W-:Y:S01]  /*6910*/  HFMA2.MMA R177, -RZ, RZ, 0, 0 ;  /* 0x00000000ffb17435 */ /* 0x000fe200000001ff */
[----:B------:R-:W-:Y:S05]  /*6920*/  @!P4 BRA `(.L_x_2949) ;  /* 0x000000a00000c947 */ /* 0x000fea0003800000 */
[----:B-----5:R-:W-:Y:S01]  /*6930*/  HADD2.F32 R177, -RZ, R154.H1_H1 ;  /* 0x3000009affb17230 */ /* 0x020fe20000004100 */
[----:B------:R-:W-:Y:S05]  /*6940*/  BRA `(.L_x_2949) ;  /* 0x0000008000007947 */ /* 0x000fea0003800000 */
.L_x_2948:
        /* <DEDUP_REMOVED lines=8> */
.L_x_2949:
[----:B------:R-:W-:Y:S05]  /*69d0*/  BSYNC B2 ;  /* 0x0000000000027941 */ /* 0x000fea0003800000 */
.L_x_2947:
        /* <DEDUP_REMOVED lines=16> */
.L_x_2951:
[----:B------:R-:W-:Y:S05]  /*6ae0*/  BSYNC B2 ;  /* 0x0000000000027941 */ /* 0x000fea0003800000 */
.L_x_2950:
[----:B------:R-:W-:Y:S01]  /*6af0*/  BSSY B2, `(.L_x_2952) ;  /* 0x000000e000027945 */ /* 0x000fe20003800000 */
[----:B------:R-:W-:Y:S05]  /*6b00*/  @P2 BRA `(.L_x_2953) ;  /* 0x0000004000002947 */ /* 0x000fea0003800000 */
[----:B------:R-:W-:Y:S01]  /*6b10*/  HFMA2.MMA R177, -RZ, RZ, 0, 0 ;  /* 0x00000000ffb17435 */ /* 0x000fe200000001ff */
[----:B------:R-:W-:Y:S05]  /*6b20*/  @!P4 BRA `(.L_x_2954) ;  /* 0x000000a00000c947 */ /* 0x000fea0003800000 */
[----:B-----5:R-:W-:Y:S01]  /*6b30*/  HADD2.F32 R177, -RZ, R155.H0_H0 ;  /* 0x2000009bffb17230 */ /* 0x020fe20000004100 */
[----:B------:R-:W-:Y:S05]  /*6b40*/  BRA `(.L_x_2954) ;  /* 0x0000008000007947 */ /* 0x000fea0003800000 */
.L_x_2953:
        /* <DEDUP_REMOVED lines=8> */
.L_x_2954:
[----:B------:R-:W-:Y:S05]  /*6bd0*/  BSYNC B2 ;  /* 0x0000000000027941 */ /* 0x000fea0003800000 */
.L_x_2952:
        /* <DEDUP_REMOVED lines=16> */
.L_x_2956:
[----:B------:R-:W-:Y:S05]  /*6ce0*/  BSYNC B2 ;  /* 0x0000000000027941 */ /* 0x000fea0003800000 */
.L_x_2955:
[----:B------:R-:W-:Y:S01]  /*6cf0*/  BSSY B2, `(.L_x_2957) ;  /* 0x000000e000027945 */ /* 0x000fe20003800000 */
[----:B------:R-:W-:Y:S05]  /*6d00*/  @P2 BRA `(.L_x_2958) ;  /* 0x0000004000002947 */ /* 0x000fea0003800000 */
[----:B------:R-:W-:Y:S01]  /*6d10*/  HFMA2.MMA R177, -RZ, RZ, 0, 0 ;  /* 0x00000000ffb17435 */ /* 0x000fe200000001ff */
[----:B------:R-:W-:Y:S05]  /*6d20*/  @!P4 BRA `(.L_x_2959) ;  /* 0x000000a00000c947 */ /* 0x000fea0003800000 */
[----:B-----5:R-:W-:Y:S01]  /*6d30*/  HADD2.F32 R177, -RZ, R155.H1_H1 ;  /* 0x3000009bffb17230 */ /* 0x020fe20000004100 */
[----:B------:R-:W-:Y:S05]  /*6d40*/  BRA `(.L_x_2959) ;  /* 0x0000008000007947 */ /* 0x000fea0003800000 */
.L_x_2958:
        /* <DEDUP_REMOVED lines=8> */
.L_x_2959:
[----:B------:R-:W-:Y:S05]  /*6dd0*/  BSYNC B2 ;  /* 0x0000000000027941 */ /* 0x000fea0003800000 */
.L_x_2957:
        /* <DEDUP_REMOVED lines=16> */
.L_x_2961:
[----:B------:R-:W-:Y:S05]  /*6ee0*/  BSYNC B2 ;  /* 0x0000000000027941 */ /* 0x000fea0003800000 */
.L_x_2960:
        /* <DEDUP_REMOVED lines=8> */
.L_x_2919:
[----:B------:R-:W-:Y:S05]  /*6f70*/  BSYNC B1 ;  /* 0x0000000000017941 */ /* 0x000fea0003800000 */
.L_x_2918:
[----:B------:R-:W-:Y:S01]  /*6f80*/  BSSY B1, `(.L_x_2962) ;  /* 0x000011a000017945 */ /* 0x000fe20003800000 */
[----:B------:R-:W-:Y:S05]  /*6f90*/  @!P1 BRA `(.L_x_2963) ;  /* 0x0000118000009947 */ /* 0x000fea0003800000 */
[----:B------:R-:W-:Y:S01]  /*6fa0*/  BSSY B2, `(.L_x_2964) ;  /* 0x0000005000027945 */ /* 0x000fe20003800000 */
[----:B------:R-:W-:Y:S05]  /*6fb0*/  @!P3 BRA `(.L_x_2965) ;  /* 0x000000300000b947 */ /* 0x000fea0003800000 */
[----:B-----5:R-:W-:-:S10]  /*6fc0*/  HFMA2.MMA R36, -RZ, RZ, 0, 9.5367431640625e-07 ;  /* 0x00000010ff247435 */ /* 0x020fd400000001ff */
[----:B------:R-:W-:-:S06]  /*6fd0*/  IMAD.WIDE.U32 R36, R4, R36, c[0x0][0x170] ;  /* 0x00005c0004247625 */ /* 0x000fcc00078e0024 */
[----:B------:R-:W5:Y:S02]  /*6fe0*/  LDG.E.128 R36, [R36.64] ;  /* 0x0000000424247981 */ /* 0x000f64000c1e1d00 */
.L_x_2965:
[----:B------:R-:W-:Y:S05]  /*6ff0*/  BSYNC B2 ;  /* 0x0000000000027941 */ /* 0x000fea0003800000 */
.L_x_2964:
        /* <DEDUP_REMOVED lines=10> */
.L_x_2967:
        /* <DEDUP_REMOVED lines=12> */
.L_x_2968:
[----:B------:R-:W-:Y:S05]  /*7160*/  BSYNC B2 ;  /* 0x0000000000027941 */ /* 0x000fea0003800000 */
.L_x_2966:
        /* <DEDUP_REMOVED lines=18> */
.L_x_2970:
[----:B------:R-:W-:Y:S05]  /*7290*/  BSYNC B2 ;  /* 0x0000000000027941 */ /* 0x000fea0003800000 */
.L_x_2969:
[----:B------:R-:W-:Y:S01]  /*72a0*/  BSSY B2, `(.L_x_2971) ;  /* 0x000000e000027945 */ /* 0x000fe20003800000 */
[----:B------:R-:W-:Y:S05]  /*72b0*/  @P2 BRA `(.L_x_2972) ;  /* 0x0000004000002947 */ /* 0x000fea0003800000 */
[----:B------:R-:W-:Y:S01]  /*72c0*/  HFMA2.MMA R177, -RZ, RZ, 0, 0 ;  /* 0x00000000ffb17435 */ /* 0x000fe200000001ff */
[----:B------:R-:W-:Y:S05]  /*72d0*/  @!P4 BRA `(.L_x_2973) ;  /* 0x000000a00000c947 */ /* 0x000fea0003800000 */
[----:B-----5:R-:W-:Y:S01]  /*72e0*/  HADD2.F32 R177, -RZ, R156.H1_H1 ;  /* 0x3000009cffb17230 */ /* 0x020fe20000004100 */
[----:B------:R-:W-:Y:S05]  /*72f0*/  BRA `(.L_x_2973) ;  /* 0x0000008000007947 */ /* 0x000fea0003800000 */
.L_x_2972:
        /* <DEDUP_REMOVED lines=8> */
.L_x_2973:
[----:B------:R-:W-:Y:S05]  /*7380*/  BSYNC B2 ;  /* 0x0000000000027941 */ /* 0x000fea0003800000 */
.L_x_2971:
        /* <DEDUP_REMOVED lines=16> */
.L_x_2975:
[----:B------:R-:W-:Y:S05]  /*7490*/  BSYNC B2 ;  /* 0x0000000000027941 */ /* 0x000fea0003800000 */
.L_x_2974:
[----:B------:R-:W-:Y:S01]  /*74a0*/  BSSY B2, `(.L_x_2976) ;  /* 0x000000e000027945 */ /* 0x000fe20003800000 */
[----:B------:R-:W-:Y:S05]  /*74b0*/  @P2 BRA `(.L_x_2977) ;  /* 0x0000004000002947 */ /* 0x000fea0003800000 */
[----:B------:R-:W-:Y:S01]  /*74c0*/  HFMA2.MMA R177, -RZ, RZ, 0, 0 ;  /* 0x00000000ffb17435 */ /* 0x000fe200000001ff */
[----:B------:R-:W-:Y:S05]  /*74d0*/  @!P4 BRA `(.L_x_2978) ;  /* 0x000000a00000c947 */ /* 0x000fea0003800000 */
[----:B-----5:R-:W-:Y:S01]  /*74e0*/  HADD2.F32 R177, -RZ, R157.H0_H0 ;  /* 0x2000009dffb17230 */ /* 0x020fe20000004100 */
[----:B------:R-:W-:Y:S05]  /*74f0*/  BRA `(.L_x_2978) ;  /* 0x0000008000007947 */ /* 0x000fea0003800000 */
.L_x_2977:
        /* <DEDUP_REMOVED lines=8> */
.L_x_2978:
[----:B------:R-:W-:Y:S05]  /*7580*/  BSYNC B2 ;  /* 0x0000000000027941 */ /* 0x000fea0003800000 */
.L_x_2976:
        /* <DEDUP_REMOVED lines=16> */
.L_x_2980:
[----:B------:R-:W-:Y:S05]  /*7690*/  BSYNC B2 ;  /* 0x0000000000027941 */ /* 0x000fea0003800000 */
.L_x_2979:
[----:B------:R-:W-:Y:S01]  /*76a0*/  BSSY B2, `(.L_x_2981) ;  /* 0x000000e000027945 */ /* 0x000fe20003800000 */
[----:B------:R-:W-:Y:S05]  /*76b0*/  @P2 BRA `(.L_x_2982) ;  /* 0x0000004000002947 */ /* 0x000fea0003800000 */
[----:B------:R-:W-:Y:S01]  /*76c0*/  HFMA2.MMA R177, -RZ, RZ, 0, 0 ;  /* 0x00000000ffb17435 */ /* 0x000fe200000001ff */
[----:B------:R-:W-:Y:S05]  /*76d0*/  @!P4 BRA `(.L_x_2983) ;  /* 0x000000a00000c947 */ /* 0x000fea0003800000 */
[----:B-----5:R-:W-:Y:S01]  /*76e0*/  HADD2.F32 R177, -RZ, R157.H1_H1 ;  /* 0x3000009dffb17230 */ /* 0x020fe20000004100 */
[----:B------:R-:W-:Y:S05]  /*76f0*/  BRA `(.L_x_2983) ;  /* 0x0000008000007947 */ /* 0x000fea0003800000 */
.L_x_2982:
        /* <DEDUP_REMOVED lines=8> */
.L_x_2983:
[----:B------:R-:W-:Y:S05]  /*7780*/  BSYNC B2 ;  /* 0x0000000000027941 */ /* 0x000fea0003800000 */
.L_x_2981:
        /* <DEDUP_REMOVED lines=16> */
.L_x_2985:
[----:B------:R-:W-:Y:S05]  /*7890*/  BSYNC B2 ;  /* 0x0000000000027941 */ /* 0x000fea0003800000 */
.L_x_2984:
[----:B------:R-:W-:Y:S01]  /*78a0*/  BSSY B2, `(.L_x_2986) ;  /* 0x000000e000027945 */ /* 0x000fe20003800000 */
[----:B------:R-:W-:Y:S05]  /*78b0*/  @P2 BRA `(.L_x_2987) ;  /* 0x0000004000002947 */ /* 0x000fea0003800000 */
[----:B------:R-:W-:Y:S01]  /*78c0*/  HFMA2.MMA R177, -RZ, RZ, 0, 0 ;  /* 0x00000000ffb17435 */ /* 0x000fe200000001ff */
[----:B------:R-:W-:Y:S05]  /*78d0*/  @!P4 BRA `(.L_x_2988) ;  /* 0x000000a00000c947 */ /* 0x000fea0003800000 */
[----:B-----5:R-:W-:Y:S01]  /*78e0*/  HADD2.F32 R177, -RZ, R158.H0_H0 ;  /* 0x2000009effb17230 */ /* 0x020fe20000004100 */
[----:B------:R-:W-:Y:S05]  /*78f0*/  BRA `(.L_x_2988) ;  /* 0x0000008000007947 */ /* 0x000fea0003800000 */
.L_x_2987:
        /* <DEDUP_REMOVED lines=8> */
.L_x_2988:
[----:B------:R-:W-:Y:S05]  /*7980*/  BSYNC B2 ;  /* 0x0000000000027941 */ /* 0x000fea0003800000 */
.L_x_2986:
        /* <DEDUP_REMOVED lines=16> */
.L_x_2990:
[----:B------:R-:W-:Y:S05]  /*7a90*/  BSYNC B2 ;  /* 0x0000000000027941 */ /* 0x000fea0003800000 */
.L_x_2989:
[----:B------:R-:W-:Y:S01]  /*7aa0*/  BSSY B2, `(.L_x_2991) ;  /* 0x000000e000027945 */ /* 0x000fe20003800000 */
[----:B------:R-:W-:Y:S05]  /*7ab0*/  @P2 BRA `(.L_x_2992) ;  /* 0x0000004000002947 */ /* 0x000fea0003800000 */
[----:B------:R-:W-:Y:S01]  /*7ac0*/  HFMA2.MMA R177, -RZ, RZ, 0, 0 ;  /* 0x00000000ffb17435 */ /* 0x000fe200000001ff */
[----:B------:R-:W-:Y:S05]  /*7ad0*/  @!P4 BRA `(.L_x_2993) ;  /* 0x000000a00000c947 */ /* 0x000fea0003800000 */
[----:B-----5:R-:W-:Y:S01]  /*7ae0*/  HADD2.F32 R177, -RZ, R158.H1_H1 ;  /* 0x3000009effb17230 */ /* 0x020fe20000004100 */
[----:B------:R-:W-:Y:S05]  /*7af0*/  BRA `(.L_x_2993) ;  /* 0x0000008000007947 */ /* 0x000fea0003800000 */
.L_x_2992:
        /* <DEDUP_REMOVED lines=8> */
.L_x_2993:
[----:B------:R-:W-:Y:S05]  /*7b80*/  BSYNC B2 ;  /* 0x0000000000027941 */ /* 0x000fea0003800000 */
.L_x_2991:
        /* <DEDUP_REMOVED lines=16> */
.L_x_2995:
[----:B------:R-:W-:Y:S05]  /*7c90*/  BSYNC B2 ;  /* 0x0000000000027941 */ /* 0x000fea0003800000 */
.L_x_2994:
[----:B------:R-:W-:Y:S01]  /*7ca0*/  BSSY B2, `(.L_x_2996) ;  /* 0x000000e000027945 */ /* 0x000fe20003800000 */
[----:B------:R-:W-:Y:S05]  /*7cb0*/  @P2 BRA `(.L_x_2997) ;  /* 0x0000004000002947 */ /* 0x000fea0003800000 */
[----:B------:R-:W-:Y:S01]  /*7cc0*/  HFMA2.MMA R177, -RZ, RZ, 0, 0 ;  /* 0x00000000ffb17435 */ /* 0x000fe200000001ff */
[----:B------:R-:W-:Y:S05]  /*7cd0*/  @!P4 BRA `(.L_x_2998) ;  /* 0x000000a00000c947 */ /* 0x000fea0003800000 */
[----:B-----5:R-:W-:Y:S01]  /*7ce0*/  HADD2.F32 R177, -RZ, R159.H0_H0 ;  /* 0x2000009fffb17230 */ /* 0x020fe20000004100 */
[----:B------:R-:W-:Y:S05]  /*7cf0*/  BRA `(.L_x_2998) ;  /* 0x0000008000007947 */ /* 0x000fea0003800000 */
.L_x_2997:
        /* <DEDUP_REMOVED lines=8> */
.L_x_2998:
[----:B------:R-:W-:Y:S05]  /*7d80*/  BSYNC B2 ;  /* 0x0000000000027941 */ /* 0x000fea0003800000 */
.L_x_2996:
        /* <DEDUP_REMOVED lines=16> */
.L_x_3000:
[----:B------:R-:W-:Y:S05]  /*7e90*/  BSYNC B2 ;  /* 0x0000000000027941 */ /* 0x000fea0003800000 */
.L_x_2999:
[----:B------:R-:W-:Y:S01]  /*7ea0*/  BSSY B2, `(.L_x_3001) ;  /* 0x000000e000027945 */ /* 0x000fe20003800000 */
[----:B------:R-:W-:Y:S05]  /*7eb0*/  @P2 BRA `(.L_x_3002) ;  /* 0x0000004000002947 */ /* 0x000fea0003800000 */
[----:B------:R-:W-:Y:S01]  /*7ec0*/  HFMA2.MMA R177, -RZ, RZ, 0, 0 ;  /* 0x00000000ffb17435 */ /* 0x000fe200000001ff */
[----:B------:R-:W-:Y:S05]  /*7ed0*/  @!P4 BRA `(.L_x_3003) ;  /* 0x000000a00000c947 */ /* 0x000fea0003800000 */
[----:B-----5:R-:W-:Y:S01]  /*7ee0*/  HADD2.F32 R177, -RZ, R159.H1_H1 ;  /* 0x3000009fffb17230 */ /* 0x020fe20000004100 */
[----:B------:R-:W-:Y:S05]  /*7ef0*/  BRA `(.L_x_3003) ;  /* 0x0000008000007947 */ /* 0x000fea0003800000 */
.L_x_3002:
        /* <DEDUP_REMOVED lines=8> */
.L_x_3003:
[----:B------:R-:W-:Y:S05]  /*7f80*/  BSYNC B2 ;  /* 0x0000000000027941 */ /* 0x000fea0003800000 */
.L_x_3001:
        /* <DEDUP_REMOVED lines=16> */
.L_x_3005:
[----:B------:R-:W-:Y:S05]  /*8090*/  BSYNC B2 ;  /* 0x0000000000027941 */ /* 0x000fea0003800000 */
.L_x_3004:
        /* <DEDUP_REMOVED lines=8> */
.L_x_2963:
[----:B------:R-:W-:Y:S05]  /*8120*/  BSYNC B1 ;  /* 0x0000000000017941 */ /* 0x000fea0003800000 */
.L_x_2962:
        /* <DEDUP_REMOVED lines=8> */
.L_x_3009:
[----:B------:R-:W-:Y:S05]  /*81b0*/  BSYNC B2 ;  /* 0x0000000000027941 */ /* 0x000fea0003800000 */
.L_x_3008:
        /* <DEDUP_REMOVED lines=10> */
.L_x_3011:
        /* <DEDUP_REMOVED lines=12> */
.L_x_3012:
[----:B------:R-:W-:Y:S05]  /*8320*/  BSYNC B2 ;  /* 0x0000000000027941 */ /* 0x000fea0003800000 */
.L_x_3010:
        /* <DEDUP_REMOVED lines=18> */
.L_x_3014:
[----:B------:R-:W-:Y:S05]  /*8450*/  BSYNC B2 ;  /* 0x0000000000027941 */ /* 0x000fea0003800000 */
.L_x_3013:
[----:B------:R-:W-:Y:S01]  /*8460*/  BSSY B2, `(.L_x_3015) ;  /* 0x000000e000027945 */ /* 0x000fe20003800000 */
[----:B------:R-:W-:Y:S05]  /*8470*/  @P2 BRA `(.L_x_3016) ;  /* 0x0000004000002947 */ /* 0x000fea0003800000 */
[----:B------:R-:W-:Y:S01]  /*8480*/  HFMA2.MMA R177, -RZ, RZ, 0, 0 ;  /* 0x00000000ffb17435 */ /* 0x000fe200000001ff */
[----:B------:R-:W-:Y:S05]  /*8490*/  @!P4 BRA `(.L_x_3017) ;  /* 0x000000a00000c947 */ /* 0x000fea0003800000 */
[----:B-----5:R-:W-:Y:S01]  /*84a0*/  HADD2.F32 R177, -RZ, R160.H1_H1 ;  /* 0x300000a0ffb17230 */ /* 0x020fe20000004100 */
[----:B------:R-:W-:Y:S05]  /*84b0*/  BRA `(.L_x_3017) ;  /* 0x0000008000007947 */ /* 0x000fea0003800000 */
.L_x_3016:
        /* <DEDUP_REMOVED lines=8> */
.L_x_3017:
[----:B------:R-:W-:Y:S05]  /*8540*/  BSYNC B2 ;  /* 0x0000000000027941 */ /* 0x000fea0003800000 */
.L_x_3015:
        /* <DEDUP_REMOVED lines=16> */
.L_x_3019:
[----:B------:R-:W-:Y:S05]  /*8650*/  BSYNC B2 ;  /* 0x0000000000027941 */ /* 0x000fea0003800000 */
.L_x_3018:
[----:B------:R-:W-:Y:S01]  /*8660*/  BSSY B2, `(.L_x_3020) ;  /* 0x000000e000027945 */ /* 0x000fe20003800000 */
[----:B------:R-:W-:Y:S05]  /*8670*/  @P2 BRA `(.L_x_3021) ;  /* 0x0000004000002947 */ /* 0x000fea0003800000 */
[----:B------:R-:W-:Y:S01]  /*8680*/  HFMA2.MMA R177, -RZ, RZ, 0, 0 ;  /* 0x00000000ffb17435 */ /* 0x000fe200000001ff */
[----:B------:R-:W-:Y:S05]  /*8690*/  @!P4 BRA `(.L_x_3022) ;  /* 0x000000a00000c947 */ /* 0x000fea0003800000 */
[----:B-----5:R-:W-:Y:S01]  /*86a0*/  HADD2.F32 R177, -RZ, R161.H0_H0 ;  /* 0x200000a1ffb17230 */ /* 0x020fe20000004100 */
[----:B------:R-:W-:Y:S05]  /*86b0*/  BRA `(.L_x_3022) ;  /* 0x0000008000007947 */ /* 0x000fea0003800000 */
.L_x_3021:
        /* <DEDUP_REMOVED lines=8> */
.L_x_3022:
[----:B------:R-:W-:Y:S05]  /*8740*/  BSYNC B2 ;  /* 0x0000000000027941 */ /* 0x000fea0003800000 */
.L_x_3020:
        /* <DEDUP_REMOVED lines=16> */
.L_x_3024:
[----:B------:R-:W-:Y:S05]  /*8850*/  BSYNC B2 ;  /* 0x0000000000027941 */ /* 0x000fea0003800000 */
.L_x_3023:
[----:B------:R-:W-:Y:S01]  /*8860*/  BSSY B2, `(.L_x_3025) ;  /* 0x000000e000027945 */ /* 0x000fe20003800000 */
[----:B------:R-:W-:Y:S05]  /*8870*/  @P2 BRA `(.L_x_3026) ;  /* 0x0000004000002947 */ /* 0x000fea0003800000 */
[----:B------:R-:W-:Y:S01]  /*8880*/  HFMA2.MMA R177, -RZ, RZ, 0, 0 ;  /* 0x00000000ffb17435 */ /* 0x000fe200000001ff */
[----:B------:R-:W-:Y:S05]  /*8890*/  @!P4 BRA `(.L_x_3027) ;  /* 0x000000a00000c947 */ /* 0x000fea0003800000 */
[----:B-----5:R-:W-:Y:S01]  /*88a0*/  HADD2.F32 R177, -RZ, R161.H1_H1 ;  /* 0x300000a1ffb17230 */ /* 0x020fe20000004100 */
[----:B------:R-:W-:Y:S05]  /*88b0*/  BRA `(.L_x_3027) ;  /* 0x0000008000007947 */ /* 0x000fea0003800000 */
.L_x_3026:
        /* <DEDUP_REMOVED lines=8> */
.L_x_3027:
[----:B------:R-:W-:Y:S05]  /*8940*/  BSYNC B2 ;  /* 0x0000000000027941 */ /* 0x000fea0003800000 */
.L_x_3025:
        /* <DEDUP_REMOVED lines=16> */
.L_x_3029:
[----:B------:R-:W-:Y:S05]  /*8a50*/  BSYNC B2 ;  /* 0x0000000000027941 */ /* 0x000fea0003800000 */
.L_x_3028:
[----:B------:R-:W-:Y:S01]  /*8a60*/  BSSY B2, `(.L_x_3030) ;  /* 0x000000e000027945 */ /* 0x000fe20003800000 */
[----:B------:R-:W-:Y:S05]  /*8a70*/  @P2 BRA `(.L_x_3031) ;  /* 0x0000004000002947 */ /* 0x000fea0003800000 */
[----:B------:R-:W-:Y:S01]  /*8a80*/  HFMA2.MMA R177, -RZ, RZ, 0, 0 ;  /* 0x00000000ffb17435 */ /* 0x000fe200000001ff */
[----:B------:R-:W-:Y:S05]  /*8a90*/  @!P4 BRA `(.L_x_3032) ;  /* 0x000000a00000c947 */ /* 0x000fea0003800000 */
[----:B-----5:R-:W-:Y:S01]  /*8aa0*/  HADD2.F32 R177, -RZ, R162.H0_H0 ;  /* 0x200000a2ffb17230 */ /* 0x020fe20000004100 */
[----:B------:R-:W-:Y:S05]  /*8ab0*/  BRA `(.L_x_3032) ;  /* 0x0000008000007947 */ /* 0x000fea0003800000 */
.L_x_3031:
        /* <DEDUP_REMOVED lines=8> */
.L_x_3032:
[----:B------:R-:W-:Y:S05]  /*8b40*/  BSYNC B2 ;  /* 0x0000000000027941 */ /* 0x000fea0003800000 */
.L_x_3030:
        /* <DEDUP_REMOVED lines=16> */
.L_x_3034:
[----:B------:R-:W-:Y:S05]  /*8c50*/  BSYNC B2 ;  /* 0x0000000000027941 */ /* 0x000fea0003800000 */
.L_x_3033:
[----:B------:R-:W-:Y:S01]  /*8c60*/  BSSY B2, `(.L_x_3035) ;  /* 0x000000e000027945 */ /* 0x000fe20003800000 */
[----:B------:R-:W-:Y:S05]  /*8c70*/  @P2 BRA `(.L_x_3036) ;  /* 0x0000004000002947 */ /* 0x000fea0003800000 */
[----:B------:R-:W-:Y:S01]  /*8c80*/  HFMA2.MMA R177, -RZ, RZ, 0, 0 ;  /* 0x00000000ffb17435 */ /* 0x000fe200000001ff */
[----:B------:R-:W-:Y:S05]  /*8c90*/  @!P4 BRA `(.L_x_3037) ;  /* 0x000000a00000c947 */ /* 0x000fea0003800000 */
[----:B-----5:R-:W-:Y:S01]  /*8ca0*/  HADD2.F32 R177, -RZ, R162.H1_H1 ;  /* 0x300000a2ffb17230 */ /* 0x020fe20000004100 */
[----:B------:R-:W-:Y:S05]  /*8cb0*/  BRA `(.L_x_3037) ;  /* 0x0000008000007947 */ /* 0x000fea0003800000 */
.L_x_3036:
        /* <DEDUP_REMOVED lines=8> */
.L_x_3037:
[----:B------:R-:W-:Y:S05]  /*8d40*/  BSYNC B2 ;  /* 0x0000000000027941 */ /* 0x000fea0003800000 */
.L_x_3035:
        /* <DEDUP_REMOVED lines=16> */
.L_x_3039:
[----:B------:R-:W-:Y:S05]  /*8e50*/  BSYNC B2 ;  /* 0x0000000000027941 */ /* 0x000fea0003800000 */
.L_x_3038:
[----:B------:R-:W-:Y:S01]  /*8e60*/  BSSY B2, `(.L_x_3040) ;  /* 0x000000e000027945 */ /* 0x000fe20003800000 */
[----:B------:R-:W-:Y:S05]  /*8e70*/  @P2 BRA `(.L_x_3041) ;  /* 0x0000004000002947 */ /* 0x000fea0003800000 */
[----:B------:R-:W-:Y:S01]  /*8e80*/  HFMA2.MMA R177, -RZ, RZ, 0, 0 ;  /* 0x00000000ffb17435 */ /* 0x000fe200000001ff */
[----:B------:R-:W-:Y:S05]  /*8e90*/  @!P4 BRA `(.L_x_3042) ;  /* 0x000000a00000c947 */ /* 0x000fea0003800000 */
[----:B-----5:R-:W-:Y:S01]  /*8ea0*/  HADD2.F32 R177, -RZ, R163.H0_H0 ;  /* 0x200000a3ffb17230 */ /* 0x020fe20000004100 */
[----:B------:R-:W-:Y:S05]  /*8eb0*/  BRA `(.L_x_3042) ;  /* 0x0000008000007947 */ /* 0x000fea0003800000 */
.L_x_3041:
        /* <DEDUP_REMOVED lines=8> */
.L_x_3042:
[----:B------:R-:W-:Y:S05]  /*8f40*/  BSYNC B2 ;  /* 0x0000000000027941 */ /* 0x000fea0003800000 */
.L_x_3040:
        /* <DEDUP_REMOVED lines=16> */
.L_x_3044:
[----:B------:R-:W-:Y:S05]  /*9050*/  BSYNC B2 ;  /* 0x0000000000027941 */ /* 0x000fea0003800000 */
.L_x_3043:
[----:B------:R-:W-:Y:S01]  /*9060*/  BSSY B2, `(.L_x_3045) ;  /* 0x000000e000027945 */ /* 0x000fe20003800000 */
[----:B------:R-:W-:Y:S05]  /*9070*/  @P2 BRA `(.L_x_3046) ;  /* 0x0000004000002947 */ /* 0x000fea0003800000 */
[----:B------:R-:W-:Y:S01]  /*9080*/  HFMA2.MMA R3, -RZ, RZ, 0, 0 ;  /* 0x00000000ff037435 */ /* 0x000fe200000001ff */
[----:B------:R-:W-:Y:S05]  /*9090*/  @!P4 BRA `(.L_x_3047) ;  /* 0x000000a00000c947 */ /* 0x000fea0003800000 */
[----:B-----5:R-:W-:Y:S01]  /*90a0*/  HADD2.F32 R3, -RZ, R163.H1_H1 ;  /* 0x300000a3ff037230 */ /* 0x020fe20000004100 */
[----:B------:R-:W-:Y:S05]  /*90b0*/  BRA `(.L_x_3047) ;  /* 0x0000008000007947 */ /* 0x000fea0003800000 */
.L_x_3046:
        /* <DEDUP_REMOVED lines=8> */
.L_x_3047:
[----:B------:R-:W-:Y:S05]  /*9140*/  BSYNC B2 ;  /* 0x0000000000027941 */ /* 0x000fea0003800000 */
.L_x_3045:
        /* <DEDUP_REMOVED lines=16> */
.L_x_3049:
[----:B------:R-:W-:Y:S05]  /*9250*/  BSYNC B2 ;  /* 0x0000000000027941 */ /* 0x000fea0003800000 */
.L_x_3048:
[----:B------:R-:W-:-:S05]  /*9260*/  @P5 MOV R2, 0x10 ;  /* 0x0000001000025802 */ /* 0x000fca0000000f00 */
[----:B------:R-:W-:-:S05]  /*9270*/  @P5 IMAD.WIDE.U32 R2, R5, R2, c[0x0][0x258] ;  /* 0x0000960005025625 */ /* 0x000fca00078e0002 */
[----:B------:R1:W-:Y:S02]  /*9280*/  @P5 STG.E.128 [R2.64], R40 ;  /* 0x0000002802005986 */ /* 0x0003e4000c101d04 */
[----:B-1----:R-:W-:-:S05]  /*9290*/  @P3 MOV R2, 0x10 ;  /* 0x0000001000023802 */ /* 0x002fca0000000f00 */
[----:B------:R-:W-:-:S05]  /*92a0*/  @P3 IMAD.WIDE.U32 R2, R4, R2, c[0x0][0x248] ;  /* 0x0000920004023625 */ /* 0x000fca00078e0002 */
[----:B------:R1:W-:Y:S02]  /*92b0*/  @P3 STG.E.128 [R2.64], R76 ;  /* 0x0000004c02003986 */ /* 0x0003e4000c101d04 */
.L_x_3007:
[----:B------:R-:W-:Y:S05]  /*92c0*/  BSYNC B1 ;  /* 0x0000000000017941 */ /* 0x000fea0003800000 */
.L_x_3006:
[----:B-1----:R-:W-:-:S04]  /*92d0*/  MOV R2, c[0x0][0x160] ;  /* 0x0000580000027a02 */ /* 0x002fc80000000f00 */
[----:B------:R-:W-:-:S04]  /*92e0*/  LEA R0, R2, R0, 0x2 ;  /* 0x0000000002007211 */ /* 0x000fc800078e10ff */
[----:B------:R-:W-:-:S13]  /*92f0*/  ISETP.GE.AND P2, PT, R0, c[0x0][0x164], PT ;  /* 0x0000590000007a0c */ /* 0x000fda0003f46270 */
[----:B0----5:R-:W-:Y:S01]  /*9300*/  @P2 CALL.REL.NOINC `(.L_x_2808) ;  /* 0x0000001000002944 */ /* 0x021fe20003c00000 */
[----:B------:R-:W-:Y:S05]  /*9310*/  BRA `(.L_x_3050) ;  /* 0xffff7dd000007947 */ /* 0x000fea000383ffff */
.L_x_2808:
[----:B------:R-:W-:Y:S05]  /*9320*/  BSYNC B0 ;  /* 0x0000000000007941 */ /* 0x000fea0003800000 */
.L_x_2807:
        /* <DEDUP_REMOVED lines=203> */
.L_x_3052:
[----:B------:R-:W-:Y:S05]  /*9fe0*/  BSYNC B0 ;  /* 0x0000000000007941 */ /* 0x000fea0003800000 */
.L_x_3051:
        /* <DEDUP_REMOVED lines=18> */
.L_x_3054:
[----:B------:R-:W-:Y:S05]  /*a110*/  BSYNC B0 ;  /* 0x0000000000007941 */ /* 0x000fea0003800000 */
.L_x_3053:
        /* <DEDUP_REMOVED lines=18> */
.L_x_3056:
[----:B------:R-:W-:Y:S05]  /*a240*/  BSYNC B0 ;  /* 0x0000000000007941 */ /* 0x000fea0003800000 */
.L_x_3055:
        /* <DEDUP_REMOVED lines=128> */
.L_x_3058:
[----:B01234-:R-:W-:Y:S05]  /*aa50*/  BSYNC B0 ;  /* 0x0000000000007941 */ /* 0x01ffea0003800000 */
.L_x_3057:
        /* <DEDUP_REMOVED lines=18> */
.L_x_3060:
[----:B------:R-:W-:Y:S05]  /*ab80*/  BSYNC B0 ;  /* 0x0000000000007941 */ /* 0x000fea0003800000 */
.L_x_3059:
        /* <DEDUP_REMOVED lines=18> */
.L_x_3062:
[----:B------:R-:W-:Y:S05]  /*acb0*/  BSYNC B0 ;  /* 0x0000000000007941 */ /* 0x000fea0003800000 */
.L_x_3061:
        /* <DEDUP_REMOVED lines=18> */
.L_x_3064:
[----:B------:R-:W-:Y:S05]  /*ade0*/  BSYNC B0 ;  /* 0x0000000000007941 */ /* 0x000fea0003800000 */
.L_x_3063:
        /* <DEDUP_REMOVED lines=18> */
.L_x_3066:
[----:B------:R-:W-:Y:S05]  /*af10*/  BSYNC B0 ;  /* 0x0000000000007941 */ /* 0x000fea0003800000 */
.L_x_3065:
        /* <DEDUP_REMOVED lines=18> */
.L_x_3068:
[----:B------:R-:W-:Y:S05]  /*b040*/  BSYNC B0 ;  /* 0x0000000000007941 */ /* 0x000fea0003800000 */
.L_x_3067:
        /* <DEDUP_REMOVED lines=12> */
.L_x_2828:
[----:B------:R-:W-:Y:S01]  /*b110*/  HFMA2.MMA R2, -RZ, RZ, 0, 5.9604644775390625e-08 ;  /* 0x00000001ff027435 */ /* 0x000fe200000001ff */
[----:B-1----:R-:W-:Y:S02]  /*b120*/  MOV R177, R217 ;  /* 0x000000d900b17202 */ /* 0x002fe40000000f00 */
[----:B------:R-:W-:Y:S02]  /*b130*/  MOV R179, 0x1f ;  /* 0x0000001f00b37802 */ /* 0x000fe40000000f00 */
[----:B------:R-:W-:-:S02]  /*b140*/  MOV R178, 0xffffffff ;  /* 0xffffffff00b27802 */ /* 0x000fc40000000f00 */
[----:B------:R-:W-:Y:S02]  /*b150*/  MOV R176, 0xb170 ;  /* 0x0000b17000b07802 */ /* 0x000fe40000000f00 */
[----:B0----5:R-:W-:Y:S05]  /*b160*/  CALL.REL.NOINC `($__internal_37_$__cuda_sm70_shflsync_bfly_p) ;  /* 0x0000045000007944 */ /* 0x021fea0003c00000 */
[----:B-1----:R-:W-:Y:S01]  /*b170*/  MOV R7, R2 ;  /* 0x0000000200077202 */ /* 0x002fe20000000f00 */
[----:B------:R-:W-:Y:S05]  /*b180*/  BRA `(.L_x_3069) ;  /* 0xffff862000007947 */ /* 0x000fea000383ffff */
.L_x_2829:
[----:B------:R-:W-:Y:S01]  /*b190*/  HFMA2.MMA R2, -RZ, RZ, 0, 5.9604644775390625e-08 ;  /* 0x00000001ff027435 */ /* 0x000fe200000001ff */
[----:B-1----:R-:W-:Y:S02]  /*b1a0*/  MOV R177, R220 ;  /* 0x000000dc00b17202 */ /* 0x002fe40000000f00 */
[----:B------:R-:W-:Y:S02]  /*b1b0*/  MOV R179, 0x1f ;  /* 0x0000001f00b37802 */ /* 0x000fe40000000f00 */
[----:B------:R-:W-:Y:S02]  /*b1c0*/  MOV R178, 0xffffffff ;  /* 0xffffffff00b27802 */ /* 0x000fe40000000f00 */
[----:B------:R-:W-:Y:S02]  /*b1d0*/  MOV R176, 0xb1f0 ;  /* 0x0000b1f000b07802 */ /* 0x000fe40000000f00 */
[----:B0-23-5:R-:W-:Y:S05]  /*b1e0*/  CALL.REL.NOINC `($__internal_37_$__cuda_sm70_shflsync_bfly_p) ;  /* 0x000003d000007944 */ /* 0x02dfea0003c00000 */
[----:B------:R-:W-:Y:S01]  /*b1f0*/  FADD.FTZ R217, R7, R217 ;  /* 0x000000d907d97221 */ /* 0x000fe20000010000 */
[----:B------:R-:W-:Y:S01]  /*b200*/  MOV R179, 0x1f ;  /* 0x0000001f00b37802 */ /* 0x000fe20000000f00 */
[----:B-1----:R-:W-:Y:S01]  /*b210*/  FADD.FTZ R220, R220, R2 ;  /* 0x00000002dcdc7221 */ /* 0x002fe20000010000 */
[----:B------:R-:W-:Y:S01]  /*b220*/  HFMA2.MMA R2, -RZ, RZ, 0, 1.1920928955078125e-07 ;  /* 0x00000002ff027435 */ /* 0x000fe200000001ff */
[----:B------:R-:W-:-:S02]  /*b230*/  MOV R178, 0xffffffff ;  /* 0xffffffff00b27802 */ /* 0x000fc40000000f00 */
[----:B------:R-:W-:Y:S02]  /*b240*/  MOV R177, R217 ;  /* 0x000000d900b17202 */ /* 0x000fe40000000f00 */
[----:B------:R-:W-:Y:S02]  /*b250*/  MOV R176, 0xb270 ;  /* 0x0000b27000b07802 */ /* 0x000fe40000000f00 */
[----:B------:R-:W-:Y:S05]  /*b260*/  CALL.REL.NOINC `($__internal_37_$__cuda_sm70_shflsync_bfly_p) ;  /* 0x0000035000007944 */ /* 0x000fea0003c00000 */
[----:B-1----:R-:W-:Y:S01]  /*b270*/  MOV R7, R2 ;  /* 0x0000000200077202 */ /* 0x002fe20000000f00 */
[----:B------:R-:W-:Y:S01]  /*b280*/  HFMA2.MMA R2, -RZ, RZ, 0, 1.1920928955078125e-07 ;  /* 0x00000002ff027435 */ /* 0x000fe200000001ff */
[----:B------:R-:W-:Y:S02]  /*b290*/  MOV R177, R220 ;  /* 0x000000dc00b17202 */ /* 0x000fe40000000f00 */
[----:B------:R-:W-:Y:S02]  /*b2a0*/  MOV R179, 0x1f ;  /* 0x0000001f00b37802 */ /* 0x000fe40000000f00 */
[----:B------:R-:W-:Y:S02]  /*b2b0*/  MOV R178, 0xffffffff ;  /* 0xffffffff00b27802 */ /* 0x000fe40000000f00 */
[----:B------:R-:W-:-:S02]  /*b2c0*/  MOV R176, 0xb2e0 ;  /* 0x0000b2e000b07802 */ /* 0x000fc40000000f00 */
[----:B------:R-:W-:Y:S05]  /*b2d0*/  CALL.REL.NOINC `($__internal_37_$__cuda_sm70_shflsync_bfly_p) ;  /* 0x000002e000007944 */ /* 0x000fea0003c00000 */
[----:B------:R-:W-:Y:S01]  /*b2e0*/  FADD.FTZ R217, R7, R217 ;  /* 0x000000d907d97221 */ /* 0x000fe20000010000 */
[----:B------:R-:W-:Y:S01]  /*b2f0*/  MOV R179, 0x1f ;  /* 0x0000001f00b37802 */ /* 0x000fe20000000f00 */
[----:B-1----:R-:W-:Y:S01]  /*b300*/  FADD.FTZ R220, R220, R2 ;  /* 0x00000002dcdc7221 */ /* 0x002fe20000010000 */
[----:B------:R-:W-:Y:S01]  /*b310*/  HFMA2.MMA R2, -RZ, RZ, 0, 2.384185791015625e-07 ;  /* 0x00000004ff027435 */ /* 0x000fe200000001ff */
[----:B------:R-:W-:-:S02]  /*b320*/  MOV R178, 0xffffffff ;  /* 0xffffffff00b27802 */ /* 0x000fc40000000f00 */
[----:B------:R-:W-:Y:S02]  /*b330*/  MOV R177, R217 ;  /* 0x000000d900b17202 */ /* 0x000fe40000000f00 */
[----:B------:R-:W-:Y:S02]  /*b340*/  MOV R176, 0xb360 ;  /* 0x0000b36000b07802 */ /* 0x000fe40000000f00 */
[----:B------:R-:W-:Y:S05]  /*b350*/  CALL.REL.NOINC `($__internal_37_$__cuda_sm70_shflsync_bfly_p) ;  /* 0x0000026000007944 */ /* 0x000fea0003c00000 */
[----:B-1----:R-:W-:Y:S01]  /*b360*/  MOV R7, R2 ;  /* 0x0000000200077202 */ /* 0x002fe20000000f00 */
[----:B------:R-:W-:Y:S01]  /*b370*/  HFMA2.MMA R2, -RZ, RZ, 0, 2.384185791015625e-07 ;  /* 0x00000004ff027435 */ /* 0x000fe200000001ff */
        /* <DEDUP_REMOVED lines=8> */
[----:B------:R-:W-:Y:S01]  /*b400*/  HFMA2.MMA R2, -RZ, RZ, 0, 4.76837158203125e-07 ;  /* 0x00000008ff027435 */ /* 0x000fe200000001ff */
[----:B------:R-:W-:-:S02]  /*b410*/  MOV R178, 0xffffffff ;  /* 0xffffffff00b27802 */ /* 0x000fc40000000f00 */
[----:B------:R-:W-:Y:S02]  /*b420*/  MOV R177, R217 ;  /* 0x000000d900b17202 */ /* 0x000fe40000000f00 */
[----:B------:R-:W-:Y:S02]  /*b430*/  MOV R176, 0xb450 ;  /* 0x0000b45000b07802 */ /* 0x000fe40000000f00 */
[----:B------:R-:W-:Y:S05]  /*b440*/  CALL.REL.NOINC `($__internal_37_$__cuda_sm70_shflsync_bfly_p) ;  /* 0x0000017000007944 */ /* 0x000fea0003c00000 */
[----:B-1----:R-:W-:Y:S01]  /*b450*/  MOV R7, R2 ;  /* 0x0000000200077202 */ /* 0x002fe20000000f00 */
[----:B------:R-:W-:Y:S01]  /*b460*/  HFMA2.MMA R2, -RZ, RZ, 0, 4.76837158203125e-07 ;  /* 0x00000008ff027435 */ /* 0x000fe200000001ff */
        /* <DEDUP_REMOVED lines=8> */
[----:B------:R-:W-:Y:S01]  /*b4f0*/  HFMA2.MMA R2, -RZ, RZ, 0, 9.5367431640625e-07 ;  /* 0x00000010ff027435 */ /* 0x000fe200000001ff */
[----:B------:R-:W-:-:S02]  /*b500*/  MOV R178, 0xffffffff ;  /* 0xffffffff00b27802 */ /* 0x000fc40000000f00 */
[----:B------:R-:W-:Y:S02]  /*b510*/  MOV R177, R217 ;  /* 0x000000d900b17202 */ /* 0x000fe40000000f00 */
[----:B------:R-:W-:Y:S02]  /*b520*/  MOV R176, 0xb540 ;  /* 0x0000b54000b07802 */ /* 0x000fe40000000f00 */
[----:B------:R-:W-:Y:S05]  /*b530*/  CALL.REL.NOINC `($__internal_37_$__cuda_sm70_shflsync_bfly_p) ;  /* 0x0000008000007944 */ /* 0x000fea0003c00000 */
[----:B-1----:R-:W-:Y:S01]  /*b540*/  MOV R7, R2 ;  /* 0x0000000200077202 */ /* 0x002fe20000000f00 */
[----:B------:R-:W-:Y:S01]  /*b550*/  HFMA2.MMA R2, -RZ, RZ, 0, 9.5367431640625e-07 ;  /* 0x00000010ff027435 */ /* 0x000fe200000001ff */
[----:B------:R-:W-:Y:S02]  /*b560*/  MOV R177, R220 ;  /* 0x000000dc00b17202 */ /* 0x000fe40000000f00 */
[----:B------:R-:W-:Y:S02]  /*b570*/  MOV R179, 0x1f ;  /* 0x0000001f00b37802 */ /* 0x000fe40000000f00 */
[----:B------:R-:W-:Y:S02]  /*b580*/  MOV R178, 0xffffffff ;  /* 0xffffffff00b27802 */ /* 0x000fe40000000f00 */
[----:B------:R-:W-:-:S02]  /*b590*/  MOV R176, 0xb5b0 ;  /* 0x0000b5b000b07802 */ /* 0x000fc40000000f00 */
[----:B------:R-:W-:Y:S05]  /*b5a0*/  CALL.REL.NOINC `($__internal_37_$__cuda_sm70_shflsync_bfly_p) ;  /* 0x0000001000007944 */ /* 0x000fea0003c00000 */
[----:B-1----:R-:W-:Y:S05]  /*b5b0*/  BRA `(.L_x_3070) ;  /* 0xffff831000007947 */ /* 0x002fea000383ffff */
        .weak           $__internal_37_$__cuda_sm70_shflsync_bfly_p
        .type           $__internal_37_$__cuda_sm70_shflsync_bfly_p,@function
        .size           $__internal_37_$__cuda_sm70_shflsync_bfly_p,(.L_x_14919 - $__internal_37_$__cuda_sm70_shflsync_bfly_p)
$__internal_37_$__cuda_sm70_shflsync_bfly_p:
[----:B------:R-:W-:Y:S04]  /*b5c0*/  WARPSYNC R178 ;  /* 0x000000b200007348 */ /* 0x000fe80003800000 */
[----:B------:R0:W1:Y:S02]  /*b5d0*/  SHFL.BFLY PT, R2, R177, R2, R179 ;  /* 0x0c000002b1027389 */ /* 0x00006400000e00b3 */
[----:B0-----:R-:W-:-:S06]  /*b5e0*/  HFMA2.MMA R177, -RZ, RZ, 0, 0 ;  /* 0x00000000ffb17435 */ /* 0x001fcc00000001ff */
[----:B------:R-:W-:Y:S05]  /*b5f0*/  RET.REL.NODEC R176 `(_ZN10layer_norm13ln_bwd_kernelINS_13Kernel_traitsI6__halfS2_S2_S2_fjLj1280ELj1ELj4ELj1ELj16ENS_18Kernel_traits_baseILj1280ES2_S2_S2_S2_fjLj128EEEEELb1ELb1ELb1ELb0EEEvNS_9BwdParamsE) ;  /* 0xffff4a00b0007950 */ /* 0x000fea0003c3ffff */
.L_x_3071:
        /* <DEDUP_REMOVED lines=16> */
.L_x_14919:


//--------------------- .text._ZN10layer_norm22ln_bwd_finalize_kernelINS_22Kernel_traits_finalizeILj1280E6__halfS2_S2_S2_fjLb1ELj1024ELj4ENS_18Kernel_traits_baseILj1280ES2_S2_S2_S2_fjLj1024EEEEELb1ELb1EEEvNS_9BwdParamsE --------------------------
	.section	.text._ZN10layer_norm22ln_bwd_finalize_kernelINS_22Kernel_traits_finalizeILj1280E6__halfS2_S2_S2_fjLb1ELj1024ELj4ENS_18Kernel_traits_baseILj1280ES2_S2_S2_S2_fjLj1024EEEEELb1ELb1EEEvNS_9BwdParamsE,"ax",@progbits
	.sectioninfo	@"SHI_REGISTERS=32"
	.align	128
        .global         _ZN10layer_norm22ln_bwd_finalize_kernelINS_22Kernel_traits_finalizeILj1280E6__halfS2_S2_S2_fjLb1ELj1024ELj4ENS_18Kernel_traits_baseILj1280ES2_S2_S2_S2_fjLj1024EEEEELb1ELb1EEEvNS_9BwdParamsE
        .type           _ZN10layer_norm22ln_bwd_finalize_kernelINS_22Kernel_traits_finalizeILj1280E6__halfS2_S2_S2_fjLb1ELj1024ELj4ENS_18Kernel_traits_baseILj1280ES2_S2_S2_S2_fjLj1024EEEEELb1ELb1EEEvNS_9BwdParamsE,@function
        .size           _ZN10layer_norm22ln_bwd_finalize_kernelINS_22Kernel_traits_finalizeILj1280E6__halfS2_S2_S2_fjLb1ELj1024ELj4ENS_18Kernel_traits_baseILj1280ES2_S2_S2_S2_fjLj1024EEEEELb1ELb1EEEvNS_9BwdParamsE,(.L_x_14920 - _ZN10layer_norm22ln_bwd_finalize_kernelINS_22Kernel_traits_finalizeILj1280E6__halfS2_S2_S2_fjLb1ELj1024ELj4ENS_18Kernel_traits_baseILj1280ES2_S2_S2_S2_fjLj1024EEEEELb1ELb1EEEvNS_9BwdParamsE)
        .other          _ZN10layer_norm22ln_bwd_finalize_kernelINS_22Kernel_traits_finalizeILj1280E6__halfS2_S2_S2_fjLb1ELj1024ELj4ENS_18Kernel_traits_baseILj1280ES2_S2_S2_S2_fjLj1024EEEEELb1ELb1EEEvNS_9BwdParamsE,@"STO_CUDA_ENTRY STV_DEFAULT"
_ZN10layer_norm22ln_bwd_finalize_kernelINS_22Kernel_traits_finalizeILj1280E6__halfS2_S2_S2_fjLb1ELj1024ELj4ENS_18Kernel_traits_baseILj1280ES2_S2_S2_S2_fjLj1024EEEEELb1ELb1EEEvNS_9BwdParamsE:
.text._ZN10layer_norm22ln_bwd_finalize_kernelINS_22Kernel_traits_finalizeILj1280E6__halfS2_S2_S2_fjLb1ELj1024ELj4ENS_18Kernel_traits_baseILj1280ES2_S2_S2_S2_fjLj1024EEEEELb1ELb1EEEvNS_9BwdParamsE:
        /* <DEDUP_REMOVED lines=19> */
.L_x_3084:
        /* <DEDUP_REMOVED lines=32> */
.L_x_3076:
        /* <DEDUP_REMOVED lines=47> */
.L_x_3075:
[----:B------:R-:W-:Y:S05]  /*0620*/  BSYNC B1 ;  /* 0x0000000000017941 */ /* 0x000fea0003800000 */
.L_x_3074:
        /* <DEDUP_REMOVED lines=29> */
.L_x_3078:
[----:B------:R-:W-:Y:S05]  /*0800*/  BSYNC B1 ;  /* 0x0000000000017941 */ /* 0x000fea0003800000 */
.L_x_3077:
        /* <DEDUP_REMOVED lines=13> */
.L_x_3073:
[----:B------:R-:W-:Y:S05]  /*08e0*/  BSYNC B0 ;  /* 0x0000000000007941 */ /* 0x000fea0003800000 */
.L_x_3072:
        /* <DEDUP_REMOVED lines=12> */
.L_x_3085:
        /* <DEDUP_REMOVED lines=27> */
.L_x_3086:
        /* <DEDUP_REMOVED lines=9> */
.L_x_3079:
        /* <DEDUP_REMOVED lines=19> */
.L_x_3083:
[----:B------:R-:W-:Y:S05]  /*0d20*/  BSYNC B0 ;  /* 0x0000000000007941 */ /* 0x000fea0003800000 */
.L_x_3082:
[C---:B------:R-:W-:Y:S02]  /*0d30*/  ISETP.GT.U32.AND P1, PT, R4.reuse, -0x501, PT ;  /* 0xfffffaff0400780c */ /* 0x040fe40003f24070 */
[----:B------:R-:W-:-:S02]  /*0d40*/  IADD3 R4, R4, 0x500, RZ ;  /* 0x0000050004047810 */ /* 0x000fc40007ffe0ff */
[----:B------:R-:W-:-:S09]  /*0d50*/  IADD3 R5, R5, 0x280, RZ ;  /* 0x0000028005057810 */ /* 0x000fd20007ffe0ff */
[----:B012---:R-:W-:Y:S05]  /*0d60*/  @P1 BRA `(.L_x_3084) ;  /* 0xfffff3c000001947 */ /* 0x007fea000383ffff */
[----:B------:R-:W-:Y:S05]  /*0d70*/  EXIT ;  /* 0x000000000000794d */ /* 0x000fea0003800000 */
.L_x_3080:
[----:B------:R-:W-:Y:S01]  /*0d80*/  HFMA2.MMA R14, -RZ, RZ, 0, 1.847743988037109375e-06 ;  /* 0x0000001fff0e7435 */ /* 0x000fe200000001ff */
[----:B---3--:R-:W-:Y:S01]  /*0d90*/  IMAD.MOV.U32 R18, RZ, RZ, R10 ;  /* 0x000000ffff127224 */ /* 0x008fe200078e000a */
[----:B------:R-:W-:Y:S01]  /*0da0*/  MOV R17, 0x1 ;  /* 0x0000000100117802 */ /* 0x000fe20000000f00 */
[----:B------:R-:W-:Y:S01]  /*0db0*/  IMAD.MOV.U32 R19, RZ, RZ, -0x1 ;  /* 0xffffffffff137424 */ /* 0x000fe200078e00ff */
[----:B------:R-:W-:Y:S02]  /*0dc0*/  MOV R8, 0xde0 ;  /* 0x00000de000087802 */ /* 0x000fe40000000f00 */
[----:B012---:R-:W-:Y:S05]  /*0dd0*/  CALL.REL.NOINC `($__internal_38_$__cuda_sm70_shflsync_bfly_p) ;  /* 0x0000059000007944 */ /* 0x007fea0003c00000 */
[----:B01----:R-:W-:Y:S05]  /*0de0*/  BRA `(.L_x_3085) ;  /* 0xfffffbc000007947 */ /* 0x003fea000383ffff */
.L_x_3081:
[----:B------:R-:W-:Y:S01]  /*0df0*/  HFMA2.MMA R14, -RZ, RZ, 0, 1.847743988037109375e-06 ;  /* 0x0000001fff0e7435 */ /* 0x000fe200000001ff */
[----:B------:R-:W-:Y:S01]  /*0e00*/  MOV R17, 0x2 ;  /* 0x0000000200117802 */ /* 0x000fe20000000f00 */
[----:B------:R-:W-:Y:S01]  /*0e10*/  IMAD.MOV.U32 R19, RZ, RZ, -0x1 ;  /* 0xffffffffff137424 */ /* 0x000fe200078e00ff */
[----:B------:R-:W-:-:S03]  /*0e20*/  MOV R8, 0xe40 ;  /* 0x00000e4000087802 */ /* 0x000fc60000000f00 */
[----:B0123--:R-:W-:Y:S05]  /*0e30*/  CALL.REL.NOINC `($__internal_38_$__cuda_sm70_shflsync_bfly_p) ;  /* 0x0000053000007944 */ /* 0x00ffea0003c00000 */
[----:B01----:R-:W-:Y:S01]  /*0e40*/  FADD.FTZ R18, R18, R14 ;  /* 0x0000000e12127221 */ /* 0x003fe20000010000 */
[----:B------:R-:W-:Y:S01]  /*0e50*/  HFMA2.MMA R14, -RZ, RZ, 0, 1.847743988037109375e-06 ;  /* 0x0000001fff0e7435 */ /* 0x000fe200000001ff */
[----:B------:R-:W-:Y:S01]  /*0e60*/  MOV R17, 0x4 ;  /* 0x0000000400117802 */ /* 0x000fe20000000f00 */
[----:B------:R-:W-:Y:S01]  /*0e70*/  IMAD.MOV.U32 R19, RZ, RZ, -0x1 ;  /* 0xffffffffff137424 */ /* 0x000fe200078e00ff */
[----:B------:R-:W-:-:S03]  /*0e80*/  MOV R8, 0xea0 ;  /* 0x00000ea000087802 */ /* 0x000fc60000000f00 */
[----:B------:R-:W-:Y:S05]  /*0e90*/  CALL.REL.NOINC `($__internal_38_$__cuda_sm70_shflsync_bfly_p) ;  /* 0x000004d000007944 */ /* 0x000fea0003c00000 */
[----:B01----:R-:W-:Y:S01]  /*0ea0*/  FADD.FTZ R18, R18, R14 ;  /* 0x0000000e12127221 */ /* 0x003fe20000010000 */
[----:B------:R-:W-:Y:S01]  /*0eb0*/  HFMA2.MMA R14, -RZ, RZ, 0, 1.847743988037109375e-06 ;  /* 0x0000001fff0e7435 */ /* 0x000fe200000001ff */
[----:B------:R-:W-:Y:S01]  /*0ec0*/  MOV R17, 0x8 ;  /* 0x0000000800117802 */ /* 0x000fe20000000f00 */
[----:B------:R-:W-:Y:S01]  /*0ed0*/  IMAD.MOV.U32 R19, RZ, RZ, -0x1 ;  /* 0xffffffffff137424 */ /* 0x000fe200078e00ff */
[----:B------:R-:W-:-:S03]  /*0ee0*/  MOV R8, 0xf00 ;  /* 0x00000f0000087802 */ /* 0x000fc60000000f00 */
[----:B------:R-:W-:Y:S05]  /*0ef0*/  CALL.REL.NOINC `($__internal_38_$__cuda_sm70_shflsync_bfly_p) ;  /* 0x0000047000007944 */ /* 0x000fea0003c00000 */
[----:B-1----:R-:W-:Y:S01]  /*0f00*/  FADD.FTZ R10, R18, R14 ;  /* 0x0000000e120a7221 */ /* 0x002fe20000010000 */
[----:B------:R-:W-:Y:S01]  /*0f10*/  HFMA2.MMA R14, -RZ, RZ, 0, 1.847743988037109375e-06 ;  /* 0x0000001fff0e7435 */ /* 0x000fe200000001ff */
[----:B0-----:R-:W-:Y:S01]  /*0f20*/  MOV R17, 0x10 ;  /* 0x0000001000117802 */ /* 0x001fe20000000f00 */
[----:B------:R-:W-:Y:S01]  /*0f30*/  IMAD.MOV.U32 R19, RZ, RZ, -0x1 ;  /* 0xffffffffff137424 */ /* 0x000fe200078e00ff */
[----:B------:R-:W-:-:S02]  /*0f40*/  MOV R8, 0xf70 ;  /* 0x00000f7000087802 */ /* 0x000fc40000000f00 */
[----:B------:R-:W-:Y:S02]  /*0f50*/  MOV R18, R10 ;  /* 0x0000000a00127202 */ /* 0x000fe40000000f00 */
[----:B------:R-:W-:Y:S05]  /*0f60*/  CALL.REL.NOINC `($__internal_38_$__cuda_sm70_shflsync_bfly_p) ;  /* 0x0000040000007944 */ /* 0x000fea0003c00000 */
[----:B0-----:R-:W-:Y:S01]  /*0f70*/  HFMA2.MMA R17, -RZ, RZ, 0, 5.9604644775390625e-08 ;  /* 0x00000001ff117435 */ /* 0x001fe200000001ff */
[----:B-1----:R-:W-:Y:S01]  /*0f80*/  MOV R13, R14 ;  /* 0x0000000e000d7202 */ /* 0x002fe20000000f00 */
[----:B------:R-:W-:Y:S01]  /*0f90*/  IMAD.MOV.U32 R18, RZ, RZ, R15 ;  /* 0x000000ffff127224 */ /* 0x000fe200078e000f */
[----:B------:R-:W-:Y:S01]  /*0fa0*/  MOV R14, 0x1f ;  /* 0x0000001f000e7802 */ /* 0x000fe20000000f00 */
[----:B------:R-:W-:Y:S01]  /*0fb0*/  IMAD.MOV.U32 R19, RZ, RZ, -0x1 ;  /* 0xffffffffff137424 */ /* 0x000fe200078e00ff */
[----:B------:R-:W-:Y:S02]  /*0fc0*/  MOV R8, 0xfe0 ;  /* 0x00000fe000087802 */ /* 0x000fe40000000f00 */
[----:B------:R-:W-:Y:S05]  /*0fd0*/  CALL.REL.NOINC `($__internal_38_$__cuda_sm70_shflsync_bfly_p) ;  /* 0x0000039000007944 */ /* 0x000fea0003c00000 */
[----:B0-----:R-:W-:Y:S01]  /*0fe0*/  HFMA2.MMA R17, -RZ, RZ, 0, 1.1920928955078125e-07 ;  /* 0x00000002ff117435 */ /* 0x001fe200000001ff */
[----:B-1----:R-:W-:Y:S01]  /*0ff0*/  FADD.FTZ R18, R15, R14 ;  /* 0x0000000e0f127221 */ /* 0x002fe20000010000 */
[----:B------:R-:W-:Y:S01]  /*1000*/  MOV R14, 0x1f ;  /* 0x0000001f000e7802 */ /* 0x000fe20000000f00 */
[----:B------:R-:W-:Y:S01]  /*1010*/  IMAD.MOV.U32 R19, RZ, RZ, -0x1 ;  /* 0xffffffffff137424 */ /* 0x000fe200078e00ff */
[----:B------:R-:W-:Y:S02]  /*1020*/  MOV R8, 0x1040 ;  /* 0x0000104000087802 */ /* 0x000fe40000000f00 */
[----:B------:R-:W-:Y:S05]  /*1030*/  CALL.REL.NOINC `($__internal_38_$__cuda_sm70_shflsync_bfly_p) ;  /* 0x0000033000007944 */ /* 0x000fea0003c00000 */
[----:B0-----:R-:W-:Y:S01]  /*1040*/  HFMA2.MMA R17, -RZ, RZ, 0, 2.384185791015625e-07 ;  /* 0x00000004ff117435 */ /* 0x001fe200000001ff */
[----:B-1----:R-:W-:Y:S01]  /*1050*/  FADD.FTZ R18, R18, R14 ;  /* 0x0000000e12127221 */ /* 0x002fe20000010000 */
[----:B------:R-:W-:Y:S01]  /*1060*/  MOV R14, 0x1f ;  /* 0x0000001f000e7802 */ /* 0x000fe20000000f00 */
[----:B------:R-:W-:Y:S01]  /*1070*/  IMAD.MOV.U32 R19, RZ, RZ, -0x1 ;  /* 0xffffffffff137424 */ /* 0x000fe200078e00ff */
[----:B------:R-:W-:-:S02]  /*1080*/  MOV R8, 0x10a0 ;  /* 0x000010a000087802 */ /* 0x000fc40000000f00 */
[----:B------:R-:W-:Y:S05]  /*1090*/  CALL.REL.NOINC `($__internal_38_$__cuda_sm70_shflsync_bfly_p) ;  /* 0x000002d000007944 */ /* 0x000fea0003c00000 */
[----:B0-----:R-:W-:Y:S01]  /*10a0*/  HFMA2.MMA R17, -RZ, RZ, 0, 4.76837158203125e-07 ;  /* 0x00000008ff117435 */ /* 0x001fe200000001ff */
[----:B-1----:R-:W-:Y:S01]  /*10b0*/  FADD.FTZ R18, R18, R14 ;  /* 0x0000000e12127221 */ /* 0x002fe20000010000 */
[----:B------:R-:W-:Y:S01]  /*10c0*/  MOV R14, 0x1f ;  /* 0x0000001f000e7802 */ /* 0x000fe20000000f00 */
[----:B------:R-:W-:Y:S01]  /*10d0*/  IMAD.MOV.U32 R19, RZ, RZ, -0x1 ;  /* 0xffffffffff137424 */ /* 0x000fe200078e00ff */
[----:B------:R-:W-:-:S02]  /*10e0*/  MOV R8, 0x1100 ;  /* 0x0000110000087802 */ /* 0x000fc40000000f00 */
[----:B------:R-:W-:Y:S05]  /*10f0*/  CALL.REL.NOINC `($__internal_38_$__cuda_sm70_shflsync_bfly_p) ;  /* 0x0000027000007944 */ /* 0x000fea0003c00000 */
[----:B-1----:R-:W-:Y:S01]  /*1100*/  FADD.FTZ R12, R18, R14 ;  /* 0x0000000e120c7221 */ /* 0x002fe20000010000 */
[----:B0-----:R-:W-:Y:S01]  /*1110*/  HFMA2.MMA R17, -RZ, RZ, 0, 9.5367431640625e-07 ;  /* 0x00000010ff117435 */ /* 0x001fe200000001ff */
[----:B------:R-:W-:Y:S01]  /*1120*/  MOV R14, 0x1f ;  /* 0x0000001f000e7802 */ /* 0x000fe20000000f00 */
[----:B------:R-:W-:Y:S01]  /*1130*/  IMAD.MOV.U32 R19, RZ, RZ, -0x1 ;  /* 0xffffffffff137424 */ /* 0x000fe200078e00ff */
[----:B------:R-:W-:-:S02]  /*1140*/  MOV R8, 0x1170 ;  /* 0x0000117000087802 */ /* 0x000fc40000000f00 */
[----:B------:R-:W-:Y:S02]  /*1150*/  MOV R18, R12 ;  /* 0x0000000c00127202 */ /* 0x000fe40000000f00 */
[----:B------:R-:W-:Y:S05]  /*1160*/  CALL.REL.NOINC `($__internal_38_$__cuda_sm70_shflsync_bfly_p) ;  /* 0x0000020000007944 */ /* 0x000fea0003c00000 */
[----:B-1----:R-:W-:Y:S01]  /*1170*/  MOV R15, R14 ;  /* 0x0000000e000f7202 */ /* 0x002fe20000000f00 */
[----:B------:R-:W-:Y:S01]  /*1180*/  HFMA2.MMA R14, -RZ, RZ, 0, 1.847743988037109375e-06 ;  /* 0x0000001fff0e7435 */ /* 0x000fe200000001ff */
[----:B0-----:R-:W-:Y:S01]  /*1190*/  MOV R18, R11 ;  /* 0x0000000b00127202 */ /* 0x001fe20000000f00 */
[----:B------:R-:W-:Y:S01]  /*11a0*/  IMAD.MOV.U32 R17, RZ, RZ, 0x1 ;  /* 0x00000001ff117424 */ /* 0x000fe200078e00ff */
[----:B------:R-:W-:Y:S02]  /*11b0*/  MOV R19, 0xffffffff ;  /* 0xffffffff00137802 */ /* 0x000fe40000000f00 */
[----:B------:R-:W-:Y:S02]  /*11c0*/  MOV R8, 0x11e0 ;  /* 0x000011e000087802 */ /* 0x000fe40000000f00 */
[----:B------:R-:W-:Y:S05]  /*11d0*/  CALL.REL.NOINC `($__internal_38_$__cuda_sm70_shflsync_bfly_p) ;  /* 0x0000019000007944 */ /* 0x000fea0003c00000 */
[----:B0-----:R-:W-:Y:S01]  /*11e0*/  HFMA2.MMA R17, -RZ, RZ, 0, 1.1920928955078125e-07 ;  /* 0x00000002ff117435 */ /* 0x001fe200000001ff */
[----:B-1----:R-:W-:Y:S01]  /*11f0*/  FADD.FTZ R18, R11, R14 ;  /* 0x0000000e0b127221 */ /* 0x002fe20000010000 */
[----:B------:R-:W-:Y:S01]  /*1200*/  MOV R19, 0xffffffff ;  /* 0xffffffff00137802 */ /* 0x000fe20000000f00 */
[----:B------:R-:W-:Y:S01]  /*1210*/  IMAD.MOV.U32 R14, RZ, RZ, 0x1f ;  /* 0x0000001fff0e7424 */ /* 0x000fe200078e00ff */
[----:B------:R-:W-:-:S02]  /*1220*/  MOV R8, 0x1240 ;  /* 0x0000124000087802 */ /* 0x000fc40000000f00 */
        /* <DEDUP_REMOVED lines=9> */
[----:B------:R-:W-:-:S02]  /*12c0*/  MOV R14, 0x1f ;  /* 0x0000001f000e7802 */ /* 0x000fc40000000f00 */
[----:B------:R-:W-:Y:S02]  /*12d0*/  MOV R19, 0xffffffff ;  /* 0xffffffff00137802 */ /* 0x000fe40000000f00 */
[----:B------:R-:W-:Y:S02]  /*12e0*/  MOV R8, 0x1300 ;  /* 0x0000130000087802 */ /* 0x000fe40000000f00 */
[----:B------:R-:W-:Y:S05]  /*12f0*/  CALL.REL.NOINC `($__internal_38_$__cuda_sm70_shflsync_bfly_p) ;  /* 0x0000007000007944 */ /* 0x000fea0003c00000 */
[----:B01----:R-:W-:Y:S01]  /*1300*/  FADD.FTZ R18, R18, R14 ;  /* 0x0000000e12127221 */ /* 0x003fe20000010000 */
[----:B------:R-:W-:Y:S01]  /*1310*/  HFMA2.MMA R14, -RZ, RZ, 0, 1.847743988037109375e-06 ;  /* 0x0000001fff0e7435 */ /* 0x000fe200000001ff */
[----:B------:R-:W-:Y:S01]  /*1320*/  IMAD.MOV.U32 R17, RZ, RZ, 0x10 ;  /* 0x00000010ff117424 */ /* 0x000fe200078e00ff */
[----:B------:R-:W-:Y:S02]  /*1330*/  MOV R19, 0xffffffff ;  /* 0xffffffff00137802 */ /* 0x000fe40000000f00 */
[----:B------:R-:W-:Y:S02]  /*1340*/  MOV R8, 0x1360 ;  /* 0x0000136000087802 */ /* 0x000fe40000000f00 */
[----:B------:R-:W-:Y:S05]  /*1350*/  CALL.REL.NOINC `($__internal_38_$__cuda_sm70_shflsync_bfly_p) ;  /* 0x0000001000007944 */ /* 0x000fea0003c00000 */
[----:B01----:R-:W-:Y:S05]  /*1360*/  BRA `(.L_x_3086) ;  /* 0xfffff7f000007947 */ /* 0x003fea000383ffff */
        .weak           $__internal_38_$__cuda_sm70_shflsync_bfly_p
        .type           $__internal_38_$__cuda_sm70_shflsync_bfly_p,@function
        .size           $__internal_38_$__cuda_sm70_shflsync_bfly_p,(.L_x_14920 - $__internal_38_$__cuda_sm70_shflsync_bfly_p)
$__internal_38_$__cuda_sm70_shflsync_bfly_p:
[----:B------:R-:W-:Y:S01]  /*1370*/  HFMA2.MMA R9, -RZ, RZ, 0, 0 ;  /* 0x00000000ff097435 */ /* 0x000fe200000001ff */
[----:B------:R-:W-:Y:S04]  /*1380*/  WARPSYNC R19 ;  /* 0x0000001300007348 */ /* 0x000fe80003800000 */
[----:B------:R0:W1:Y:S01]  /*1390*/  SHFL.BFLY PT, R14, R18, R17, R14 ;  /* 0x0c000011120e7389 */ /* 0x00006200000e000e */
[----:B------:R-:W-:Y:S05]  /*13a0*/  RET.REL.NODEC R8 `(_ZN10layer_norm22ln_bwd_finalize_kernelINS_22Kernel_traits_finalizeILj1280E6__halfS2_S2_S2_fjLb1ELj1024ELj4ENS_18Kernel_traits_baseILj1280ES2_S2_S2_S2_fjLj1024EEEEELb1ELb1EEEvNS_9BwdParamsE) ;  /* 0xffffec5008007950 */ /* 0x000fea0003c3ffff */
.L_x_3087:
        /* <DEDUP_REMOVED lines=13> */
.L_x_14920:


//--------------------- .text._ZN10layer_norm13ln_bwd_kernelINS_13Kernel_traitsI6__halfS2_S2_S2_fjLj1280ELj1ELj4ELj1ELj16ENS_18Kernel_traits_baseILj1280ES2_S2_S2_S2_fjLj128EEEEELb1ELb1ELb1ELb1EEEvNS_9BwdParamsE --------------------------
	.section	.text._ZN10layer_norm13ln_bwd_kernelINS_13Kernel_traitsI6__halfS2_S2_S2_fjLj1280ELj1ELj4ELj1ELj16ENS_18Kernel_traits_baseILj1280ES2_S2_S2_S2_fjLj128EEEEELb1ELb1ELb1ELb1EEEvNS_9BwdParamsE,"ax",@progbits
	.sectioninfo	@"SHI_REGISTERS=255"
	.align	128
        .global         _ZN10layer_norm13ln_bwd_kernelINS_13Kernel_traitsI6__halfS2_S2_S2_fjLj1280ELj1ELj4ELj1ELj16ENS_18Kernel_traits_baseILj1280ES2_S2_S2_S2_fjLj128EEEEELb1ELb1ELb1ELb1EEEvNS_9BwdParamsE
        .type           _ZN10layer_norm13ln_bwd_kernelINS_13Kernel_traitsI6__halfS2_S2_S2_fjLj1280ELj1ELj4ELj1ELj16ENS_18Kernel_traits_baseILj1280ES2_S2_S2_S2_fjLj128EEEEELb1ELb1ELb1ELb1EEEvNS_9BwdParamsE,@function
        .size           _ZN10layer_norm13ln_bwd_kernelINS_13Kernel_traitsI6__halfS2_S2_S2_fjLj1280ELj1ELj4ELj1ELj16ENS_18Kernel_traits_baseILj1280ES2_S2_S2_S2_fjLj128EEEEELb1ELb1ELb1ELb1EEEvNS_9BwdParamsE,(.L_x_14921 - _ZN10layer_norm13ln_bwd_kernelINS_13Kernel_traitsI6__halfS2_S2_S2_fjLj1280ELj1ELj4ELj1ELj16ENS_18Kernel_traits_baseILj1280ES2_S2_S2_S2_fjLj128EEEEELb1ELb1ELb1ELb1EEEvNS_9BwdParamsE)
        .other          _ZN10layer_norm13ln_bwd_kernelINS_13Kernel_traitsI6__halfS2_S2_S2_fjLj1280ELj1ELj4ELj1ELj16ENS_18Kernel_traits_baseILj1280ES2_S2_S2_S2_fjLj128EEEEELb1ELb1ELb1ELb1EEEvNS_9BwdParamsE,@"STO_CUDA_ENTRY STV_DEFAULT"
_ZN10layer_norm13ln_bwd_kernelINS_13Kernel_traitsI6__halfS2_S2_S2_fjLj1280ELj1ELj4ELj1ELj16ENS_18Kernel_traits_baseILj1280ES2_S2_S2_S2_fjLj128EEEEELb1ELb1ELb1ELb1EEEvNS_9BwdParamsE:
.text._ZN10layer_norm13ln_bwd_kernelINS_13Kernel_traitsI6__halfS2_S2_S2_fjLj1280ELj1ELj4ELj1ELj16ENS_18Kernel_traits_baseILj1280ES2_S2_S2_S2_fjLj128EEEEELb1ELb1ELb1ELb1EEEvNS_9BwdParamsE:
        /* <DEDUP_REMOVED lines=81> */
.L_x_3089:
        /* <DEDUP_REMOVED lines=147> */
.L_x_3304:
[----:B------:R-:W-:-:S10]  /*0e40*/  HFMA2.MMA R214, -RZ, RZ, 0, 2.384185791015625e-07 ;  /* 0x00000004ffd67435 */ /* 0x000fd400000001ff */
[----:B------:R-:W-:-:S05]  /*0e50*/  IMAD.WIDE R202, R204, R214, c[0x0][0x1d8] ;  /* 0x00007600ccca7625 */ /* 0x000fca00078e02d6 */
[----:B------:R0:W2:Y:S04]  /*0e60*/  LDG.E R216, [R202.64] ;  /* 0x00000004cad87981 */ /* 0x0000a8000c1e1900 */
[----:B------:R-:W3:Y:S01]  /*0e70*/  S2R R249, SR_TID.X ;  /* 0x0000000000f97919 */ /* 0x000ee20000002100 */
[----:B------:R-:W-:-:S04]  /*0e80*/  IMAD.WIDE R206, R204, R214, c[0x0][0x1d0] ;  /* 0x00007400ccce7625 */ /* 0x000fc800078e02d6 */
[----:B0-----:R-:W-:-:S04]  /*0e90*/  IMAD.WIDE R202, R204, R214, c[0x0][0x1a8] ;  /* 0x00006a00ccca7625 */ /* 0x001fc800078e02d6 */
[C---:B------:R-:W-:Y:S02]  /*0ea0*/  IMAD R201, R204.reuse, c[0x0][0x168], RZ ;  /* 0x00005a00ccc97a24 */ /* 0x040fe400078e02ff */
[----:B-----5:R0:W5:Y:S04]  /*0eb0*/  LDG.E R203, [R202.64] ;  /* 0x00000004cacb7981 */ /* 0x020168000c1e1900 */
[----:B0-----:R0:W5:Y:S01]  /*0ec0*/  LDG.E R202, [R206.64] ;  /* 0x00000004ceca7981 */ /* 0x001162000c1e1900 */
[----:B------:R-:W-:Y:S01]  /*0ed0*/  MOV R247, 0x10 ;  /* 0x0000001000f77802 */ /* 0x000fe20000000f00 */
[----:B------:R-:W-:Y:S01]  /*0ee0*/  BSSY B1, `(.L_x_3091) ;  /* 0x000025e000017945 */ /* 0x000fe20003800000 */
[----:B---3--:R-:W-:Y:S01]  /*0ef0*/  LOP3.LUT R249, R249, 0x1f, RZ, 0xc0, !PT ;  /* 0x0000001ff9f97812 */ /* 0x008fe200078ec0ff */
        /* <DEDUP_REMOVED lines=14> */
[----:B--2---:R-:W-:-:S13]  /*0fe0*/  ISETP.GT.AND P1, PT, R216, RZ, PT ;  /* 0x000000ffd800720c */ /* 0x004fda0003f24270 */
[----:B------:R-:W-:Y:S05]  /*0ff0*/  @P1 BRA `(.L_x_3092) ;  /* 0x0000022000001947 */ /* 0x000fea0003800000 */
[----:B---3--:R-:W-:Y:S02]  /*1000*/  ISETP.NE.U32.AND P0, PT, RZ, c[0x0][0x218], PT ;  /* 0x00008600ff007a0c */ /* 0x008fe40003f05070 */
        /* <DEDUP_REMOVED lines=9> */
[----:B--2---:R-:W-:-:S04]  /*10a0*/  @P0 IADD3 R206, R201, 0x80, RZ ;  /* 0x00000080c9ce0810 */ /* 0x004fc80007ffe0ff */
        /* <DEDUP_REMOVED lines=8> */
[----:B--2---:R-:W-:-:S02]  /*1130*/  MOV R207, 0x8 ;  /* 0x0000000800cf7802 */ /* 0x004fc40000000f00 */
        /* <DEDUP_REMOVED lines=14> */
.L_x_3092:
[----:B---3--:R-:W2:Y:S01]  /*1220*/  LDL R244, [R1+0x24] ;  /* 0x0000240001f47983 */ /* 0x008ea20000100800 */
[----:B------:R-:W-:Y:S02]  /*1230*/  IADD3 R216, R216, -0x1, RZ ;  /* 0xffffffffd8d87810 */ /* 0x000fe40007ffe0ff */
[----:B------:R-:W-:Y:S01]  /*1240*/  MOV R252, 0x10 ;  /* 0x0000001000fc7802 */ /* 0x000fe20000000f00 */
[----:B------:R0:W3:Y:S02]  /*1250*/  LDG.E R215, [R214.64] ;  /* 0x00000004d6d77981 */ /* 0x0000e4000c1e1900 */
[----:B------:R-:W-:Y:S01]  /*1260*/  IMAD R216, R216, c[0x0][0x168], RZ ;  /* 0x00005a00d8d87a24 */ /* 0x000fe200078e02ff */
[C---:B------:R-:W-:Y:S01]  /*1270*/  IADD3 R240, R201.reuse, 0x80, RZ ;  /* 0x00000080c9f07810 */ /* 0x040fe20007ffe0ff */
[-C--:B------:R-:W-:Y:S01]  /*1280*/  IMAD.WIDE.U32 R192, R201, R252.reuse, c[0x0][0x188] ;  /* 0x00006200c9c07625 */ /* 0x080fe200078e00fc */
[----:B------:R-:W-:Y:S02]  /*1290*/  STL [R1+0x18c], R139 ;  /* 0x00018c8b01007387 */ /* 0x000fe40000100800 */
[----:B-1----:R-:W-:Y:S01]  /*12a0*/  SHF.R.S32.HI R3, RZ, 0x1f, R216 ;  /* 0x0000001fff037819 */ /* 0x002fe200000114d8 */
[----:B------:R-:W-:Y:S01]  /*12b0*/  IMAD.WIDE.U32 R224, R250, R252, c[0x0][0x188] ;  /* 0x00006200fae07625 */ /* 0x000fe200078e00fc */
[----:B------:R-:W-:Y:S02]  /*12c0*/  STL [R1+0x188], R138 ;  /* 0x0001888a01007387 */ /* 0x000fe40000100800 */
[----:B------:R-:W-:Y:S01]  /*12d0*/  LEA.HI R0, R3, R216, RZ, 0x3 ;  /* 0x000000d803007211 */ /* 0x000fe200078f18ff */
[-C--:B------:R-:W-:Y:S01]  /*12e0*/  IMAD.WIDE.U32 R228, R240, R252.reuse, c[0x0][0x188] ;  /* 0x00006200f0e47625 */ /* 0x080fe200078e00fc */
[----:B------:R-:W4:Y:S02]  /*12f0*/  LDG.E.128 R192, [R192.64] ;  /* 0x00000004c0c07981 */ /* 0x000f24000c1e1d00 */
[----:B------:R-:W-:Y:S01]  /*1300*/  LEA.HI.SX32 R0, R0, R249, 0x1d ;  /* 0x000000f900007211 */ /* 0x000fe200078feaff */
[-C--:B------:R-:W-:Y:S01]  /*1310*/  IMAD.WIDE.U32 R216, R217, R252.reuse, c[0x0][0x188] ;  /* 0x00006200d9d87625 */ /* 0x080fe200078e00fc */
[----:B------:R-:W3:Y:S03]  /*1320*/  LDG.E.128 R224, [R224.64] ;  /* 0x00000004e0e07981 */ /* 0x000ee6000c1e1d00 */
[C---:B------:R-:W-:Y:S01]  /*1330*/  IMAD.WIDE.U32 R196, R0.reuse, R252, c[0x0][0x208] ;  /* 0x0000820000c47625 */ /* 0x040fe200078e00fc */
[----:B------:R-:W3:Y:S04]  /*1340*/  LDG.E.128 R228, [R228.64] ;  /* 0x00000004e4e47981 */ /* 0x000ee8000c1e1d00 */
[----:B------:R-:W3:Y:S04]  /*1350*/  LDG.E.128 R216, [R216.64] ;  /* 0x00000004d8d87981 */ /* 0x000ee8000c1e1d00 */
[----:B------:R-:W3:Y:S01]  /*1360*/  LDG.E.128 R196, [R196.64] ;  /* 0x00000004c4c47981 */ /* 0x000ee2000c1e1d00 */
[----:B------:R-:W-:-:S03]  /*1370*/  IADD3 R8, R0, 0x40, RZ ;  /* 0x0000004000087810 */ /* 0x000fc60007ffe0ff */
[----:B------:R-:W-:Y:S02]  /*1380*/  STL [R1+0x184], R137 ;  /* 0x0001848901007387 */ /* 0x000fe40000100800 */
[----:B------:R-:W-:Y:S02]  /*1390*/  IMAD.WIDE.U32 R8, R8, R252, c[0x0][0x208] ;  /* 0x0000820008087625 */ /* 0x000fe400078e00fc */
[----:B------:R-:W-:Y:S04]  /*13a0*/  STL [R1+0x180], R136 ;  /* 0x0001808801007387 */ /* 0x000fe80000100800 */
        /* <DEDUP_REMOVED lines=28> */
[----:B--2---:R-:W-:Y:S01]  /*1570*/  IMAD.WIDE.U32 R220, R244, R252, c[0x0][0x188] ;  /* 0x00006200f4dc7625 */ /* 0x004fe200078e00fc */
[----:B-1----:R-:W1:Y:S01]  /*1580*/  LDC.U8 R110, c[0x0][0x1f0] ;  /* 0x00007c00ff6e7b82 */ /* 0x002e620000000000 */
[C---:B------:R-:W-:Y:S01]  /*1590*/  IADD3 R4, R0.reuse, 0x20, RZ ;  /* 0x0000002000047810 */ /* 0x040fe20007ffe0ff */
[----:B------:R3:W-:Y:S04]  /*15a0*/  STL [R1+0x114], R109 ;  /* 0x0001146d01007387 */ /* 0x0007e80000100800 */
[----:B------:R-:W2:Y:S01]  /*15b0*/  LDG.E.128 R220, [R220.64] ;  /* 0x00000004dcdc7981 */ /* 0x000ea2000c1e1d00 */
[----:B------:R-:W-:-:S02]  /*15c0*/  IADD3 R12, R0, 0x60, RZ ;  /* 0x00000060000c7810 */ /* 0x000fc40007ffe0ff */
[----:B------:R-:W-:Y:S01]  /*15d0*/  IADD3 R16, R0, 0x80, RZ ;  /* 0x0000008000107810 */ /* 0x000fe20007ffe0ff */
[----:B------:R0:W-:Y:S01]  /*15e0*/  STL [R1+0x110], R108 ;  /* 0x0001106c01007387 */ /* 0x0001e20000100800 */
[----:B------:R-:W-:-:S05]  /*15f0*/  @P0 IADD3 R0, R202, -0x1, RZ ;  /* 0xffffffffca000810 */ /* 0x000fca0007ffe0ff */
[----:B------:R-:W-:Y:S01]  /*1600*/  @P0 IMAD R0, R0, c[0x0][0x168], RZ ;  /* 0x00005a0000000a24 */ /* 0x000fe200078e02ff */
[----:B----4-:R-:W-:-:S04]  /*1610*/  HADD2.F32 R200, -RZ, R192.H0_H0 ;  /* 0x200000c0ffc87230 */ /* 0x010fc80000004100 */
[----:B------:R-:W-:Y:S02]  /*1620*/  @P0 SHF.R.S32.HI R2, RZ, 0x1f, R0 ;  /* 0x0000001fff020819 */ /* 0x000fe40000011400 */
[----:B-1----:R-:W-:Y:S01]  /*1630*/  ISETP.NE.AND P2, PT, R110, RZ, PT ;  /* 0x000000ff6e00720c */ /* 0x002fe20003f45270 */
[----:B------:R-:W-:Y:S01]  /*1640*/  HADD2.F32 R205, -RZ, R192.H1_H1 ;  /* 0x300000c0ffcd7230 */ /* 0x000fe20000004100 */
[----:B------:R-:W-:Y:S01]  /*1650*/  @P0 LEA.HI R2, R2, R0, RZ, 0x3 ;  /* 0x0000000002020211 */ /* 0x000fe200078f18ff */
[--C-:B------:R-:W-:Y:S01]  /*1660*/  HADD2.F32 R3, -RZ, R193.reuse.H0_H0 ;  /* 0x200000c1ff037230 */ /* 0x100fe20000004100 */
[----:B0-----:R-:W-:Y:S01]  /*1670*/  MOV R214, RZ ;  /* 0x000000ff00d67202 */ /* 0x001fe20000000f00 */
[--C-:B---3--:R-:W-:Y:S02]  /*1680*/  HADD2.F32 R109, -RZ, R196.reuse.H0_H0 ;  /* 0x200000c4ff6d7230 */ /* 0x108fe40000004100 */
[----:B------:R-:W-:Y:S01]  /*1690*/  HADD2.F32 R108, -RZ, R196.H1_H1 ;  /* 0x300000c4ff6c7230 */ /* 0x000fe20000004100 */
[----:B------:R-:W-:Y:S01]  /*16a0*/  FSEL R196, R215, RZ, !P2 ;  /* 0x000000ffd7c47208 */ /* 0x000fe20005000000 */
[----:B------:R-:W-:Y:S01]  /*16b0*/  HADD2.F32 R193, -RZ, R193.H1_H1 ;  /* 0x300000c1ffc17230 */ /* 0x000fe20000004100 */
[----:B------:R-:W-:Y:S01]  /*16c0*/  @P0 LEA.HI.SX32 R214, R2, R249, 0x1d ;  /* 0x000000f902d60211 */ /* 0x000fe200078feaff */
[----:B------:R-:W-:-:S02]  /*16d0*/  HADD2.F32 R0, -RZ, R194.H0_H0 ;  /* 0x200000c2ff007230 */ /* 0x000fc40000004100 */
[----:B------:R-:W-:Y:S01]  /*16e0*/  HADD2.F32 R2, -RZ, R194.H1_H1 ;  /* 0x300000c2ff027230 */ /* 0x000fe20000004100 */
[C---:B------:R-:W-:Y:S01]  /*16f0*/  FADD.FTZ R200, -R196.reuse, R200 ;  /* 0x000000c8c4c87221 */ /* 0x040fe20000010100 */
[--C-:B------:R-:W-:Y:S02]  /*1700*/  HADD2.F32 R243, -RZ, R227.reuse.H0_H0 ;  /* 0x200000e3fff37230 */ /* 0x100fe40000004100 */
[----:B------:R-:W-:Y:S01]  /*1710*/  HADD2.F32 R242, -RZ, R227.H1_H1 ;  /* 0x300000e3fff27230 */ /* 0x000fe20000004100 */
[C---:B------:R-:W-:Y:S01]  /*1720*/  FADD.FTZ R227, -R196.reuse, R205 ;  /* 0x000000cdc4e37221 */ /* 0x040fe20000010100 */
[--C-:B------:R-:W-:Y:S02]  /*1730*/  HADD2.F32 R232, -RZ, R195.reuse.H0_H0 ;  /* 0x200000c3ffe87230 */ /* 0x100fe40000004100 */
[--C-:B------:R-:W-:Y:S02]  /*1740*/  HADD2.F32 R245, -RZ, R228.reuse.H0_H0 ;  /* 0x200000e4fff57230 */ /* 0x100fe40000004100 */
[----:B------:R-:W-:Y:S01]  /*1750*/  HADD2.F32 R244, -RZ, R228.H1_H1 ;  /* 0x300000e4fff47230 */ /* 0x000fe20000004100 */
[----:B------:R-:W-:Y:S01]  /*1760*/  FADD.FTZ R228, -R196, R3 ;  /* 0x00000003c4e47221 */ /* 0x000fe20000010100 */
[----:B------:R-:W-:Y:S01]  /*1770*/  HADD2.F32 R233, -RZ, R195.H1_H1 ;  /* 0x300000c3ffe97230 */ /* 0x000fe20000004100 */
[----:B------:R-:W-:Y:S01]  /*1780*/  IMAD.WIDE.U32 R4, R4, R252, c[0x0][0x208] ;  /* 0x0000820004047625 */ /* 0x000fe200078e00fc */
[----:B------:R-:W-:-:S02]  /*1790*/  HADD2.F32 R247, -RZ, R229.H0_H0 ;  /* 0x200000e5fff77230 */ /* 0x000fc40000004100 */
[----:B------:R-:W-:Y:S01]  /*17a0*/  HADD2.F32 R246, -RZ, R229.H1_H1 ;  /* 0x300000e5fff67230 */ /* 0x000fe20000004100 */
[C---:B------:R-:W-:Y:S01]  /*17b0*/  FADD.FTZ R229, -R196.reuse, R193 ;  /* 0x000000c1c4e57221 */ /* 0x040fe20000010100 */
[----:B------:R-:W-:Y:S01]  /*17c0*/  HADD2.F32 R234, -RZ, R216.H0_H0 ;  /* 0x200000d8ffea7230 */ /* 0x000fe20000004100 */
[C---:B------:R-:W-:Y:S01]  /*17d0*/  FMUL.FTZ R133, R203.reuse, R200 ;  /* 0x000000c8cb857220 */ /* 0x040fe20000410000 */
[--C-:B------:R-:W-:Y:S02]  /*17e0*/  HADD2.F32 R249, -RZ, R230.reuse.H0_H0 ;  /* 0x200000e6fff97230 */ /* 0x100fe40000004100 */
[----:B------:R-:W-:Y:S01]  /*17f0*/  HADD2.F32 R248, -RZ, R230.H1_H1 ;  /* 0x300000e6fff87230 */ /* 0x000fe20000004100 */
[----:B------:R-:W-:Y:S01]  /*1800*/  FADD.FTZ R230, -R196, R0 ;  /* 0x00000000c4e67221 */ /* 0x000fe20000010100 */
[----:B------:R-:W-:Y:S01]  /*1810*/  HADD2.F32 R235, -RZ, R216.H1_H1 ;  /* 0x300000d8ffeb7230 */ /* 0x000fe20000004100 */
[----:B------:R-:W-:Y:S01]  /*1820*/  FMUL.FTZ R132, R203, R227 ;  /* 0x000000e3cb847220 */ /* 0x000fe20000410000 */
[----:B------:R-:W-:-:S02]  /*1830*/  HADD2.F32 R251, -RZ, R231.H0_H0 ;  /* 0x200000e7fffb7230 */ /* 0x000fc40000004100 */
[----:B------:R-:W-:Y:S01]  /*1840*/  HADD2.F32 R250, -RZ, R231.H1_H1 ;  /* 0x300000e7fffa7230 */ /* 0x000fe20000004100 */
[C---:B------:R-:W-:Y:S01]  /*1850*/  FADD.FTZ R231, -R196.reuse, R2 ;  /* 0x00000002c4e77221 */ /* 0x040fe20000010100 */
[----:B------:R-:W-:Y:S01]  /*1860*/  HADD2.F32 R239, -RZ, R218.H1_H1 ;  /* 0x300000daffef7230 */ /* 0x000fe20000004100 */
[C---:B------:R-:W-:Y:S01]  /*1870*/  FADD.FTZ R232, -R196.reuse, R232 ;  /* 0x000000e8c4e87221 */ /* 0x040fe20000010100 */
[----:B------:R-:W3:Y:S01]  /*1880*/  LDL R227, [R1+0x100] ;  /* 0x0001000001e37983 */ /* 0x000ee20000100800 */
[C---:B------:R-:W-:Y:S02]  /*1890*/  FMUL.FTZ R131, R203.reuse, R228 ;  /* 0x000000e4cb837220 */ /* 0x040fe40000410000 */
[C---:B------:R-:W-:Y:S01]  /*18a0*/  FADD.FTZ R233, -R196.reuse, R233 ;  /* 0x000000e9c4e97221 */ /* 0x040fe20000010100 */
[----:B------:R-:W4:Y:S01]  /*18b0*/  LDL R228, [R1+0x104] ;  /* 0x0001040001e47983 */ /* 0x000f220000100800 */
[C---:B------:R-:W-:Y:S02]  /*18c0*/  FMUL.FTZ R229, R203.reuse, R229 ;  /* 0x000000e5cbe57220 */ /* 0x040fe40000410000 */
[----:B------:R-:W-:Y:S01]  /*18d0*/  FADD.FTZ R234, -R196, R234 ;  /* 0x000000eac4ea7221 */ /* 0x000fe20000010100 */
[----:B------:R-:W3:Y:S01]  /*18e0*/  LDG.E.128 R4, [R4.64] ;  /* 0x0000000404047981 */ /* 0x000ee2000c1e1d00 */
        /* <DEDUP_REMOVED lines=23> */
[----:B------:R-:W3:Y:S04]  /*1a60*/  LDG.E.128 R12, [R12.64] ;  /* 0x000000040c0c7981 */ /* 0x000ee8000c1e1d00 */
[----:B------:R-:W4:Y:S04]  /*1a70*/  LDG.E.128 R16, [R16.64] ;  /* 0x0000000410107981 */ /* 0x000f28000c1e1d00 */
[----:B------:R-:W4:Y:S01]  /*1a80*/  LDL R239, [R1+0x108] ;  /* 0x0001080001ef7983 */ /* 0x000f220000100800 */
[----:B------:R-:W-:-:S02]  /*1a90*/  HADD2.F32 R236, -RZ, R217.H0_H0 ;  /* 0x200000d9ffec7230 */ /* 0x000fc40000004100 */
[----:B------:R-:W-:Y:S01]  /*1aa0*/  HADD2.F32 R237, -RZ, R217.H1_H1 ;  /* 0x300000d9ffed7230 */ /* 0x000fe20000004100 */
[----:B------:R0:W5:Y:S01]  /*1ab0*/  @P0 LDG.E.128 R36, [R212.64] ;  /* 0x00000004d4240981 */ /* 0x000162000c1e1d00 */
[----:B------:R-:W-:Y:S01]  /*1ac0*/  HADD2.F32 R238, -RZ, R218.H0_H0 ;  /* 0x200000daffee7230 */ /* 0x000fe20000004100 */
[C---:B------:R-:W-:Y:S01]  /*1ad0*/  FADD.FTZ R236, -R196.reuse, R236 ;  /* 0x000000ecc4ec7221 */ /* 0x040fe20000010100 */
[----:B------:R-:W-:Y:S01]  /*1ae0*/  HADD2.F32 R218, -RZ, R225.H0_H0 ;  /* 0x200000e1ffda7230 */ /* 0x000fe20000004100 */
[C---:B------:R-:W-:Y:S01]  /*1af0*/  FADD.FTZ R237, -R196.reuse, R237 ;  /* 0x000000edc4ed7221 */ /* 0x040fe20000010100 */
[----:B------:R-:W-:Y:S01]  /*1b00*/  HADD2.F32 R217, -RZ, R224.H0_H0 ;  /* 0x200000e0ffd97230 */ /* 0x000fe20000004100 */
[----:B------:R-:W-:Y:S01]  /*1b10*/  FADD.FTZ R238, -R196, R238 ;  /* 0x000000eec4ee7221 */ /* 0x000fe20000010100 */
[--C-:B------:R-:W-:Y:S01]  /*1b20*/  HADD2.F32 R127, -RZ, R10.reuse.H0_H0 ;  /* 0x2000000aff7f7230 */ /* 0x100fe20000004100 */
[C---:B------:R-:W-:Y:S01]  /*1b30*/  FMUL.FTZ R236, R203.reuse, R236 ;  /* 0x000000eccbec7220 */ /* 0x040fe20000410000 */
[----:B------:R-:W-:Y:S01]  /*1b40*/  HADD2.F32 R126, -RZ, R10.H1_H1 ;  /* 0x3000000aff7e7230 */ /* 0x000fe20000004100 */
[----:B0-----:R-:W-:Y:S01]  /*1b50*/  @P0 IMAD.WIDE.U32 R212, R240, R252, c[0x0][0x218] ;  /* 0x00008600f0d40625 */ /* 0x001fe200078e00fc */
[----:B------:R-:W-:Y:S01]  /*1b60*/  HADD2.F32 R129, -RZ, R9.H0_H0 ;  /* 0x20000009ff817230 */ /* 0x000fe20000004100 */
[----:B------:R0:W5:Y:S02]  /*1b70*/  @P0 LDG.E.128 R32, [R210.64] ;  /* 0x00000004d2200981 */ /* 0x000164000c1e1d00 */
[----:B------:R-:W-:-:S02]  /*1b80*/  FMUL.FTZ R237, R203, R237 ;  /* 0x000000edcbed7220 */ /* 0x000fc40000410000 */
[----:B------:R-:W-:Y:S01]  /*1b90*/  FMUL.FTZ R238, R203, R238 ;  /* 0x000000eecbee7220 */ /* 0x000fe20000410000 */
[----:B------:R-:W-:Y:S01]  /*1ba0*/  STL [R1+0x48], R236 ;  /* 0x000048ec01007387 */ /* 0x000fe20000100800 */
[----:B------:R-:W-:-:S03]  /*1bb0*/  HADD2.F32 R128, -RZ, R9.H1_H1 ;  /* 0x30000009ff807230 */ /* 0x000fc60000004100 */
[----:B------:R-:W-:Y:S04]  /*1bc0*/  STL [R1+0x40], R237 ;  /* 0x000040ed01007387 */ /* 0x000fe80000100800 */
[----:B------:R-:W-:Y:S01]  /*1bd0*/  STL [R1+0x34], R238 ;  /* 0x000034ee01007387 */ /* 0x000fe20000100800 */
[----:B--2---:R-:W-:Y:S02]  /*1be0*/  HADD2.F32 R241, -RZ, R223.H0_H0 ;  /* 0x200000dffff17230 */ /* 0x004fe40000004100 */
        /* <DEDUP_REMOVED lines=10> */
[C---:B------:R-:W-:Y:S01]  /*1c90*/  FADD.FTZ R3, -R196.reuse, R246 ;  /* 0x000000f6c4037221 */ /* 0x040fe20000010100 */
[----:B------:R-:W-:Y:S01]  /*1ca0*/  HADD2.F32 R223, -RZ, R223.H1_H1 ;  /* 0x300000dfffdf7230 */ /* 0x000fe20000004100 */
[C---:B------:R-:W-:Y:S01]  /*1cb0*/  FADD.FTZ R205, -R196.reuse, R247 ;  /* 0x000000f7c4cd7221 */ /* 0x040fe20000010100 */
[----:B------:R-:W-:Y:S01]  /*1cc0*/  HADD2.F32 R222, -RZ, R225.H1_H1 ;  /* 0x300000e1ffde7230 */ /* 0x000fe20000004100 */
[C---:B------:R-:W-:Y:S01]  /*1cd0*/  FADD.FTZ R2, -R196.reuse, R249 ;  /* 0x000000f9c4027221 */ /* 0x040fe20000010100 */
[----:B------:R-:W-:Y:S01]  /*1ce0*/  HADD2.F32 R224, -RZ, R224.H1_H1 ;  /* 0x300000e0ffe07230 */ /* 0x000fe20000004100 */
[C---:B------:R-:W-:Y:S01]  /*1cf0*/  FADD.FTZ R240, -R196.reuse, R223 ;  /* 0x000000dfc4f07221 */ /* 0x040fe20000010100 */
[----:B------:R-:W-:Y:S01]  /*1d00*/  HADD2.F32 R130, -RZ, R8.H0_H0 ;  /* 0x20000008ff827230 */ /* 0x000fe20000004100 */
[C---:B------:R-:W-:Y:S01]  /*1d10*/  FADD.FTZ R223, -R196.reuse, R218 ;  /* 0x000000dac4df7221 */ /* 0x040fe20000010100 */
[--C-:B------:R-:W-:Y:S01]  /*1d20*/  HADD2.F32 R125, -RZ, R11.reuse.H0_H0 ;  /* 0x2000000bff7d7230 */ /* 0x100fe20000004100 */
[C---:B------:R-:W-:Y:S01]  /*1d30*/  FADD.FTZ R218, -R196.reuse, R242 ;  /* 0x000000f2c4da7221 */ /* 0x040fe20000010100 */
[----:B------:R-:W-:Y:S01]  /*1d40*/  HADD2.F32 R124, -RZ, R11.H1_H1 ;  /* 0x3000000bff7c7230 */ /* 0x000fe20000004100 */
[C---:B------:R-:W-:Y:S01]  /*1d50*/  FADD.FTZ R225, -R196.reuse, R217 ;  /* 0x000000d9c4e17221 */ /* 0x040fe20000010100 */
[----:B------:R2:W5:Y:S01]  /*1d60*/  @P0 LDG.E.128 R28, [R208.64] ;  /* 0x00000004d01c0981 */ /* 0x000562000c1e1d00 */
[----:B------:R-:W-:-:S02]  /*1d70*/  FADD.FTZ R217, -R196, R245 ;  /* 0x000000f5c4d97221 */ /* 0x000fc40000010100 */
[C---:B------:R-:W-:Y:S01]  /*1d80*/  FMUL.FTZ R10, R203.reuse, R218 ;  /* 0x000000dacb0a7220 */ /* 0x040fe20000410000 */
[----:B------:R0:W5:Y:S01]  /*1d90*/  @P0 LDG.E.128 R24, [R206.64] ;  /* 0x00000004ce180981 */ /* 0x000162000c1e1d00 */
[----:B------:R-:W-:-:S03]  /*1da0*/  FMUL.FTZ R9, R203, R217 ;  /* 0x000000d9cb097220 */ /* 0x000fc60000410000 */
[----:B------:R-:W2:Y:S04]  /*1db0*/  LDL R218, [R1+0xfc] ;  /* 0x0000fc0001da7983 */ /* 0x000ea80000100800 */
[----:B------:R-:W2:Y:S01]  /*1dc0*/  LDL R217, [R1+0xf8] ;  /* 0x0000f80001d97983 */ /* 0x000ea20000100800 */
[----:B------:R-:W-:Y:S02]  /*1dd0*/  HADD2.F32 R197, -RZ, R220.H0_H0 ;  /* 0x200000dcffc57230 */ /* 0x000fe40000004100 */
[--C-:B------:R-:W-:Y:S01]  /*1de0*/  HADD2.F32 R199, -RZ, R219.reuse.H0_H0 ;  /* 0x200000dbffc77230 */ /* 0x100fe20000004100 */
[----:B------:R-:W-:Y:S01]  /*1df0*/  FADD.FTZ R0, -R196, R248 ;  /* 0x000000f8c4007221 */ /* 0x000fe20000010100 */
[----:B------:R-:W-:Y:S02]  /*1e00*/  HADD2.F32 R198, -RZ, R219.H1_H1 ;  /* 0x300000dbffc67230 */ /* 0x000fe40000004100 */
[----:B---3--:R-:W-:-:S02]  /*1e10*/  HADD2.F32 R117, -RZ, R15.H0_H0 ;  /* 0x2000000fff757230 */ /* 0x008fc40000004100 */
[----:B------:R-:W-:Y:S02]  /*1e20*/  HADD2.F32 R116, -RZ, R15.H1_H1 ;  /* 0x3000000fff747230 */ /* 0x000fe40000004100 */
[--C-:B----4-:R-:W-:Y:S02]  /*1e30*/  HADD2.F32 R115, -RZ, R16.reuse.H0_H0 ;  /* 0x20000010ff737230 */ /* 0x110fe40000004100 */
        /* <DEDUP_REMOVED lines=12> */
[----:B------:R-:W-:Y:S01]  /*1f00*/  HADD2.F32 R220, -RZ, R220.H1_H1 ;  /* 0x300000dcffdc7230 */ /* 0x000fe20000004100 */
[----:B------:R-:W-:Y:S01]  /*1f10*/  FADD.FTZ R101, R101, R126 ;  /* 0x0000007e65657221 */ /* 0x000fe20000010000 */
[--C-:B------:R-:W-:Y:S01]  /*1f20*/  HADD2.F32 R219, -RZ, R226.reuse.H1_H1 ;  /* 0x300000e2ffdb7230 */ /* 0x100fe20000004100 */
[----:B------:R3:W5:Y:S01]  /*1f30*/  @P0 LDG.E.128 R20, [R212.64] ;  /* 0x00000004d4140981 */ /* 0x000762000c1e1d00 */
[----:B------:R-:W-:Y:S01]  /*1f40*/  HADD2.F32 R221, -RZ, R226.H0_H0 ;  /* 0x200000e2ffdd7230 */ /* 0x000fe20000004100 */
[C---:B------:R-:W-:Y:S01]  /*1f50*/  FADD.FTZ R226, -R196.reuse, R220 ;  /* 0x000000dcc4e27221 */ /* 0x040fe20000010100 */
[--C-:B------:R-:W-:Y:S01]  /*1f60*/  HADD2.F32 R246, -RZ, R5.reuse.H0_H0 ;  /* 0x20000005fff67230 */ /* 0x100fe20000004100 */
[C---:B------:R-:W-:Y:S01]  /*1f70*/  FADD.FTZ R220, -R196.reuse, R219 ;  /* 0x000000dbc4dc7221 */ /* 0x040fe20000010100 */
[----:B------:R-:W-:Y:S01]  /*1f80*/  HADD2.F32 R245, -RZ, R5.H1_H1 ;  /* 0x30000005fff57230 */ /* 0x000fe20000004100 */
        /* <DEDUP_REMOVED lines=16> */
[----:B------:R-:W-:Y:S01]  /*2090*/  FMUL.FTZ R196, R203, R226 ;  /* 0x000000e2cbc47220 */ /* 0x000fe20000410000 */
[----:B------:R-:W-:Y:S01]  /*20a0*/  MOV R226, R5 ;  /* 0x0000000500e27202 */ /* 0x000fe20000000f00 */
[--C-:B------:R-:W-:Y:S02]  /*20b0*/  HADD2.F32 R252, -RZ, R4.reuse.H0_H0 ;  /* 0x20000004fffc7230 */ /* 0x100fe40000004100 */
[----:B------:R-:W-:Y:S01]  /*20c0*/  HADD2.F32 R251, -RZ, R4.H1_H1 ;  /* 0x30000004fffb7230 */ /* 0x000fe20000004100 */
[----:B------:R-:W-:Y:S01]  /*20d0*/  MOV R4, R109 ;  /* 0x0000006d00047202 */ /* 0x000fe20000000f00 */
[--C-:B------:R-:W-:Y:S01]  /*20e0*/  HADD2.F32 R109, -RZ, R19.reuse.H0_H0 ;  /* 0x20000013ff6d7230 */ /* 0x100fe20000004100 */
[----:B------:R-:W-:Y:S01]  /*20f0*/  FMUL.FTZ R239, R239, R226 ;  /* 0x000000e2efef7220 */ /* 0x000fe20000410000 */
[----:B------:R-:W-:Y:S01]  /*2100*/  HADD2.F32 R108, -RZ, R19.H1_H1 ;  /* 0x30000013ff6c7230 */ /* 0x000fe20000004100 */
[C---:B------:R-:W-:Y:S01]  /*2110*/  FMUL.FTZ R19, R203.reuse, R241 ;  /* 0x000000f1cb137220 */ /* 0x040fe20000410000 */
[----:B------:R-:W-:Y:S01]  /*2120*/  HADD2.F32 R250, -RZ, R8.H1_H1 ;  /* 0x30000008fffa7230 */ /* 0x000fe20000004100 */
[----:B------:R-:W-:Y:S01]  /*2130*/  FMUL.FTZ R15, R203, R223 ;  /* 0x000000dfcb0f7220 */ /* 0x000fe20000410000 */
[----:B------:R-:W4:Y:S01]  /*2140*/  LDL R241, [R1+0x10c] ;  /* 0x00010c0001f17983 */ /* 0x000f220000100800 */
[----:B------:R-:W-:-:S02]  /*2150*/  FFMA.FTZ R42, R131, R139, R42 ;  /* 0x0000008b832a7223 */ /* 0x000fc4000001002a */
[----:B------:R-:W-:Y:S02]  /*2160*/  FADD.FTZ R82, R82, R139 ;  /* 0x0000008b52527221 */ /* 0x000fe40000010000 */
[----:B------:R-:W-:Y:S02]  /*2170*/  FMUL.FTZ R223, R228, R139 ;  /* 0x0000008be4df7220 */ /* 0x000fe40000410000 */
[C---:B------:R-:W-:Y:S01]  /*2180*/  FMUL.FTZ R8, R203.reuse, R216 ;  /* 0x000000d8cb087220 */ /* 0x040fe20000410000 */
[----:B------:R0:W5:Y:S01]  /*2190*/  LDL.LU R139, [R1+0x18c] ;  /* 0x00018c00018b7983 */ /* 0x0001620000300800 */
[----:B------:R-:W-:Y:S01]  /*21a0*/  FMUL.FTZ R16, R203, R224 ;  /* 0x000000e0cb107220 */ /* 0x000fe20000410000 */
[--C-:B------:R-:W-:Y:S01]  /*21b0*/  HADD2.F32 R249, -RZ, R7.reuse.H0_H0 ;  /* 0x20000007fff97230 */ /* 0x100fe20000004100 */
[----:B------:R-:W-:Y:S01]  /*21c0*/  FFMA.FTZ R43, R229, R138, R43 ;  /* 0x0000008ae52b7223 */ /* 0x000fe2000001002b */
[----:B------:R-:W3:Y:S01]  /*21d0*/  LDL R216, [R1+0xf4] ;  /* 0x0000f40001d87983 */ /* 0x000ee20000100800 */
[----:B------:R-:W-:Y:S01]  /*21e0*/  HADD2.F32 R248, -RZ, R7.H1_H1 ;  /* 0x30000007fff87230 */ /* 0x000fe20000004100 */
        /* <DEDUP_REMOVED lines=13> */
[----:B--2---:R-:W-:Y:S02]  /*22c0*/  FMUL.FTZ R228, R218, R137 ;  /* 0x00000089dae47220 */ /* 0x004fe40000410000 */
[----:B------:R2:W5:Y:S01]  /*22d0*/  LDL.LU R137, [R1+0x184] ;  /* 0x0001840001897983 */ /* 0x0005620000300800 */
[----:B------:R-:W-:-:S03]  /*22e0*/  FMUL.FTZ R225, R217, R136 ;  /* 0x00000088d9e17220 */ /* 0x000fc60000410000 */
[----:B------:R0:W-:Y:S04]  /*22f0*/  STL [R1+0x10], R224 ;  /* 0x000010e001007387 */ /* 0x0001e80000100800 */
[----:B------:R2:W5:Y:S04]  /*2300*/  LDL.LU R136, [R1+0x180] ;  /* 0x0001800001887983 */ /* 0x0005680000300800 */
[----:B------:R-:W2:Y:S01]  /*2310*/  LDL R221, [R1+0xec] ;  /* 0x0000ec0001dd7983 */ /* 0x000ea20000100800 */
        /* <DEDUP_REMOVED lines=11> */
[----:B---3--:R-:W-:Y:S02]  /*23d0*/  FMUL.FTZ R226, R216, R135 ;  /* 0x00000087d8e27220 */ /* 0x008fe40000410000 */
[----:B------:R3:W5:Y:S04]  /*23e0*/  LDL.LU R135, [R1+0x17c] ;  /* 0x00017c0001877983 */ /* 0x0007680000300800 */
[----:B------:R-:W3:Y:S04]  /*23f0*/  LDL R220, [R1+0xe8] ;  /* 0x0000e80001dc7983 */ /* 0x000ee80000100800 */
[----:B------:R-:W3:Y:S01]  /*2400*/  LDL R219, [R1+0xe4] ;  /* 0x0000e40001db7983 */ /* 0x000ee20000100800 */
        /* <DEDUP_REMOVED lines=9> */
[----:B--2---:R-:W-:-:S03]  /*24a0*/  FMUL.FTZ R252, R221, R252 ;  /* 0x000000fcddfc7220 */ /* 0x004fc60000410000 */
[----:B------:R-:W2:Y:S01]  /*24b0*/  LDL R221, [R1+0xcc] ;  /* 0x0000cc0001dd7983 */ /* 0x000ea20000100800 */
[C---:B------:R-:W-:Y:S01]  /*24c0*/  FMUL.FTZ R18, R203.reuse, R240 ;  /* 0x000000f0cb127220 */ /* 0x040fe20000410000 */
[----:B------:R-:W-:Y:S01]  /*24d0*/  MOV R240, R4 ;  /* 0x0000000400f07202 */ /* 0x000fe20000000f00 */
[----:B------:R-:W-:Y:S01]  /*24e0*/  HADD2.F32 R244, -RZ, R6.H1_H1 ;  /* 0x30000006fff47230 */ /* 0x000fe20000004100 */
[----:B------:R-:W-:Y:S02]  /*24f0*/  FMUL.FTZ R4, R203, R0 ;  /* 0x00000000cb047220 */ /* 0x000fe40000410000 */
[----:B------:R-:W-:Y:S02]  /*2500*/  FFMA.FTZ R50, R236, R246, R50 ;  /* 0x000000f6ec327223 */ /* 0x000fe40000010032 */
[----:B------:R-:W-:Y:S02]  /*2510*/  FMUL.FTZ R0, R241, R240 ;  /* 0x000000f0f1007220 */ /* 0x000fe40000410000 */
        /* <DEDUP_REMOVED lines=8> */
[----:B------:R-:W-:Y:S02]  /*25a0*/  FADD.FTZ R96, R96, R130 ;  /* 0x0000008260607221 */ /* 0x000fe40000010000 */
[----:B------:R-:W-:Y:S02]  /*25b0*/  FFMA.FTZ R56, R197, R130, R56 ;  /* 0x00000082c5387223 */ /* 0x000fe40000010038 */
[----:B---3--:R-:W-:Y:S02]  /*25c0*/  FMUL.FTZ R246, R219, R246 ;  /* 0x000000f6dbf67220 */ /* 0x008fe40000410000 */
[----:B----4-:R-:W-:Y:S02]  /*25d0*/  FMUL.FTZ R245, R218, R245 ;  /* 0x000000f5daf57220 */ /* 0x010fe40000410000 */
[----:B------:R-:W-:-:S02]  /*25e0*/  FMUL.FTZ R218, R217, R244 ;  /* 0x000000f4d9da7220 */ /* 0x000fc40000410000 */
[----:B------:R-:W-:Y:S02]  /*25f0*/  FADD.FTZ R217, RZ, R0 ;  /* 0x00000000ffd97221 */ /* 0x000fe40000010000 */
[----:B------:R-:W-:Y:S02]  /*2600*/  FMUL.FTZ R219, R216, R249 ;  /* 0x000000f9d8db7220 */ /* 0x000fe40000410000 */
[----:B------:R-:W-:Y:S02]  /*2610*/  FFMA.FTZ R216, R133, R0, RZ ;  /* 0x0000000085d87223 */ /* 0x000fe400000100ff */
[----:B------:R-:W-:Y:S02]  /*2620*/  FADD.FTZ R217, R217, R239 ;  /* 0x000000efd9d97221 */ /* 0x000fe40000010000 */
[----:B------:R-:W-:Y:S02]  /*2630*/  FFMA.FTZ R216, R132, R239, R216 ;  /* 0x000000ef84d87223 */ /* 0x000fe400000100d8 */
[----:B------:R-:W-:-:S02]  /*2640*/  FADD.FTZ R217, R217, R223 ;  /* 0x000000dfd9d97221 */ /* 0x000fc40000010000 */
[----:B------:R-:W-:Y:S02]  /*2650*/  FFMA.FTZ R216, R131, R223, R216 ;  /* 0x000000df83d87223 */ /* 0x000fe400000100d8 */
[----:B------:R-:W-:Y:S02]  /*2660*/  FMUL.FTZ R251, R220, R251 ;  /* 0x000000fbdcfb7220 */ /* 0x000fe40000410000 */
[----:B------:R-:W3:Y:S01]  /*2670*/  LDL R220, [R1+0xd0] ;  /* 0x0000d00001dc7983 */ /* 0x000ee20000100800 */
[----:B------:R-:W-:Y:S02]  /*2680*/  FADD.FTZ R217, R217, R224 ;  /* 0x000000e0d9d97221 */ /* 0x000fe40000010000 */
[----:B------:R-:W-:Y:S01]  /*2690*/  FFMA.FTZ R216, R229, R224, R216 ;  /* 0x000000e0e5d87223 */ /* 0x000fe200000100d8 */
[----:B------:R4:W5:Y:S01]  /*26a0*/  LDL.LU R133, [R1+0x174] ;  /* 0x0001740001857983 */ /* 0x0009620000300800 */
[----:B------:R-:W-:-:S03]  /*26b0*/  FADD.FTZ R217, R217, R228 ;  /* 0x000000e4d9d97221 */ /* 0x000fc60000010000 */
[----:B------:R-:W3:Y:S01]  /*26c0*/  LDL R222, [R1+0xc8] ;  /* 0x0000c80001de7983 */ /* 0x000ee20000100800 */
[----:B------:R-:W-:-:S03]  /*26d0*/  FFMA.FTZ R216, R230, R228, R216 ;  /* 0x000000e4e6d87223 */ /* 0x000fc600000100d8 */
[----:B-1----:R4:W5:Y:S04]  /*26e0*/  LDL.LU R132, [R1+0x170] ;  /* 0x0001700001847983 */ /* 0x0029680000300800 */
[----:B------:R4:W5:Y:S04]  /*26f0*/  LDL.LU R131, [R1+0x16c] ;  /* 0x00016c0001837983 */ /* 0x0009680000300800 */
[----:B0-----:R-:W3:Y:S01]  /*2700*/  LDL R223, [R1+0xc4] ;  /* 0x0000c40001df7983 */ /* 0x001ee20000100800 */
[----:B------:R-:W-:Y:S02]  /*2710*/  FADD.FTZ R217, R217, R225 ;  /* 0x000000e1d9d97221 */ /* 0x000fe40000010000 */
[----:B------:R-:W-:-:S02]  /*2720*/  FFMA.FTZ R216, R231, R225, R216 ;  /* 0x000000e1e7d87223 */ /* 0x000fc400000100d8 */
[----:B--2---:R-:W-:Y:S02]  /*2730*/  FMUL.FTZ R221, R221, R130 ;  /* 0x00000082dddd7220 */ /* 0x004fe40000410000 */
[----:B------:R4:W5:Y:S04]  /*2740*/  LDL.LU R130, [R1+0x168] ;  /* 0x0001680001827983 */ /* 0x0009680000300800 */
[----:B------:R-:W2:Y:S04]  /*2750*/  LDL R224, [R1+0xc0] ;  /* 0x0000c00001e07983 */ /* 0x000ea80000100800 */
        /* <DEDUP_REMOVED lines=13> */
[----:B---3--:R-:W-:-:S02]  /*2830*/  FMUL.FTZ R223, R223, R129 ;  /* 0x00000081dfdf7220 */ /* 0x008fc40000410000 */
[----:B------:R0:W5:Y:S04]  /*2840*/  LDL.LU R129, [R1+0x164] ;  /* 0x0001640001817983 */ /* 0x0001680000300800 */
[----:B------:R-:W3:Y:S01]  /*2850*/  LDL R226, [R1+0xb8] ;  /* 0x0000b80001e27983 */ /* 0x000ee20000100800 */
[----:B--2---:R-:W-:-:S03]  /*2860*/  FMUL.FTZ R224, R224, R128 ;  /* 0x00000080e0e07220 */ /* 0x004fc60000410000 */
[----:B------:R0:W5:Y:S01]  /*2870*/  LDL.LU R128, [R1+0x160] ;  /* 0x0001600001807983 */ /* 0x0001620000300800 */
[----:B----4-:R-:W-:-:S03]  /*2880*/  FMUL.FTZ R225, R225, R127 ;  /* 0x0000007fe1e17220 */ /* 0x010fc60000410000 */
[----:B------:R-:W2:Y:S04]  /*2890*/  LDL R227, [R1+0xb4] ;  /* 0x0000b40001e37983 */ /* 0x000ea80000100800 */
        /* <DEDUP_REMOVED lines=8> */
[----:B---3--:R-:W-:-:S02]  /*2920*/  FMUL.FTZ R226, R226, R126 ;  /* 0x0000007ee2e27220 */ /* 0x008fc40000410000 */
[----:B------:R0:W5:Y:S04]  /*2930*/  LDL.LU R126, [R1+0x158] ;  /* 0x00015800017e7983 */ /* 0x0001680000300800 */
[----:B------:R-:W3:Y:S04]  /*2940*/  LDL R229, [R1+0xac] ;  /* 0x0000ac0001e57983 */ /* 0x000ee80000100800 */
[----:B------:R-:W3:Y:S01]  /*2950*/  LDL R230, [R1+0xa8] ;  /* 0x0000a80001e67983 */ /* 0x000ee20000100800 */
[----:B--2---:R-:W-:-:S03]  /*2960*/  FMUL.FTZ R227, R227, R125 ;  /* 0x0000007de3e37220 */ /* 0x004fc60000410000 */
[----:B------:R0:W5:Y:S04]  /*2970*/  LDL.LU R125, [R1+0x154] ;  /* 0x00015400017d7983 */ /* 0x0001680000300800 */
[----:B------:R-:W2:Y:S01]  /*2980*/  LDL R231, [R1+0xa4] ;  /* 0x0000a40001e77983 */ /* 0x000ea20000100800 */
        /* <DEDUP_REMOVED lines=13> */
[----:B---3--:R-:W-:Y:S02]  /*2a60*/  FMUL.FTZ R229, R229, R123 ;  /* 0x0000007be5e57220 */ /* 0x008fe40000410000 */
[----:B------:R0:W5:Y:S01]  /*2a70*/  LDL.LU R123, [R1+0x14c] ;  /* 0x00014c00017b7983 */ /* 0x0001620000300800 */
[----:B------:R-:W-:-:S03]  /*2a80*/  FMUL.FTZ R230, R230, R122 ;  /* 0x0000007ae6e67220 */ /* 0x000fc60000410000 */
[----:B------:R0:W5:Y:S04]  /*2a90*/  LDL.LU R122, [R1+0x148] ;  /* 0x00014800017a7983 */ /* 0x0001680000300800 */
[----:B------:R-:W3:Y:S01]  /*2aa0*/  LDL R233, [R1+0x9c] ;  /* 0x00009c0001e97983 */ /* 0x000ee20000100800 */
[----:B--2---:R-:W-:-:S03]  /*2ab0*/  FMUL.FTZ R231, R231, R121 ;  /* 0x00000079e7e77220 */ /* 0x004fc60000410000 */
[----:B------:R0:W5:Y:S04]  /*2ac0*/  LDL.LU R121, [R1+0x144] ;  /* 0x0001440001797983 */ /* 0x0001680000300800 */
[----:B------:R-:W2:Y:S01]  /*2ad0*/  LDL R234, [R1+0x98] ;  /* 0x0000980001ea7983 */ /* 0x000ea20000100800 */
[----:B----4-:R-:W-:-:S03]  /*2ae0*/  FMUL.FTZ R232, R232, R120 ;  /* 0x00000078e8e87220 */ /* 0x010fc60000410000 */
[----:B------:R0:W5:Y:S04]  /*2af0*/  LDL.LU R120, [R1+0x140] ;  /* 0x0001400001787983 */ /* 0x0001680000300800 */
[----:B------:R-:W4:Y:S01]  /*2b00*/  LDL R235, [R1+0x94] ;  /* 0x0000940001eb7983 */ /* 0x000f220000100800 */
[----:B------:R-:W-:Y:S01]  /*2b10*/  FADD.FTZ R217, R217, R252 ;  /* 0x000000fcd9d97221 */ /* 0x000fe20000010000 */
[----:B------:R-:W-:-:S03]  /*2b20*/  HADD2.F32 R247, -RZ, R6.H0_H0 ;  /* 0x20000006fff77230 */ /* 0x000fc60000004100 */
        /* <DEDUP_REMOVED lines=40> */
[----:B---3--:R-:W-:Y:S02]  /*2db0*/  FMUL.FTZ R233, R233, R119 ;  /* 0x00000077e9e97220 */ /* 0x008fe40000410000 */
        /* <DEDUP_REMOVED lines=112> */
.L_x_3093:
[----:B0-----:R-:W-:Y:S05]  /*34c0*/  BSYNC B1 ;  /* 0x0000000000017941 */ /* 0x001fea0003800000 */
.L_x_3091:
[----:B-----5:R-:W-:Y:S02]  /*34d0*/  MOV R217, R214 ;  /* 0x000000d600d97202 */ /* 0x020fe40000000f00 */
[----:B------:R-:W-:Y:S02]  /*34e0*/  MOV R216, R212 ;  /* 0x000000d400d87202 */ /* 0x000fe40000000f00 */
[----:B------:R-:W-:Y:S01]  /*34f0*/  MOV R249, R210 ;  /* 0x000000d200f97202 */ /* 0x000fe20000000f00 */
[----:B------:R0:W-:Y:S04]  /*3500*/  STL.S16 [R1+0x1c], R217 ;  /* 0x00001cd901007387 */ /* 0x0001e80000100600 */
[----:B------:R2:W-:Y:S04]  /*3510*/  STL.S16 [R1+0x2c], R216 ;  /* 0x00002cd801007387 */ /* 0x0005e80000100600 */
[----:B------:R3:W-:Y:S01]  /*3520*/  STL.S16 [R1+0x30], R249 ;  /* 0x000030f901007387 */ /* 0x0007e20000100600 */
[----:B0-----:R-:W-:-:S02]  /*3530*/  MOV R217, R208 ;  /* 0x000000d000d97202 */ /* 0x001fc40000000f00 */
[----:B--2---:R-:W-:-:S05]  /*3540*/  MOV R216, R206 ;  /* 0x000000ce00d87202 */ /* 0x004fca0000000f00 */
[----:B------:R3:W-:Y:S04]  /*3550*/  STL.S16 [R1+0x3c], R216 ;  /* 0x00003cd801007387 */ /* 0x0007e80000100600 */
[----:B------:R3:W-:Y:S01]  /*3560*/  STL.S16 [R1+0x38], R217 ;  /* 0x000038d901007387 */ /* 0x0007e20000100600 */
[----:B------:R-:W-:Y:S05]  /*3570*/  BRA.DIV ~URZ, `(.L_x_3094) ;  /* 0x00006d027f007947 */ /* 0x000fea000b800000 */
[----:B---3--:R0:W2:Y:S02]  /*3580*/  SHFL.BFLY PT, R249, R248, 0x1, 0x1f ;  /* 0x0c201f00f8f97f89 */ /* 0x0080a400000e0000 */
.L_x_3305:
[----:B------:R-:W-:Y:S05]  /*3590*/  BRA.DIV ~URZ, `(.L_x_3095) ;  /* 0x00006d427f007947 */ /* 0x000fea000b800000 */
[----:B------:R-:W3:Y:S01]  /*35a0*/  SHFL.BFLY PT, R216, R247, 0x1, 0x1f ;  /* 0x0c201f00f7d87f89 */ /* 0x000ee200000e0000 */
[----:B0-2---:R-:W-:Y:S02]  /*35b0*/  FADD.FTZ R248, R249, R248 ;  /* 0x000000f8f9f87221 */ /* 0x005fe40000010000 */
        /* <DEDUP_REMOVED lines=15> */
.L_x_3306:
[----:B---3--:R-:W-:Y:S01]  /*36b0*/  ISETP.GE.AND P2, PT, R202, 0x1, PT ;  /* 0x00000001ca00780c */ /* 0x008fe20003f46270 */
[----:B------:R-:W-:Y:S01]  /*36c0*/  FADD.FTZ R250, R249, R247 ;  /* 0x000000f7f9fa7221 */ /* 0x000fe20000010000 */
[----:B------:R-:W-:Y:S01]  /*36d0*/  HFMA2.MMA R217, -RZ, RZ, 0, 0 ;  /* 0x00000000ffd97435 */ /* 0x000fe200000001ff */
[----:B------:R-:W3:Y:S01]  /*36e0*/  S2R R249, SR_TID.X ;  /* 0x0000000000f97919 */ /* 0x000ee20000002100 */
[----:B0-2---:R-:W-:-:S09]  /*36f0*/  FADD.FTZ R247, R216, R248 ;  /* 0x000000f8d8f77221 */ /* 0x005fd20000010000 */
        /* <DEDUP_REMOVED lines=21> */
.L_x_3097:
[----:B0-----:R-:W2:Y:S01]  /*3850*/  LDL R248, [R1+0x28] ;  /* 0x0000280001f87983 */ /* 0x001ea20000100800 */
[----:B------:R-:W0:Y:S01]  /*3860*/  LDC.U8 R249, c[0x0][0x1f0] ;  /* 0x00007c00fff97b82 */ /* 0x000e220000000000 */
[----:B------:R-:W-:Y:S02]  /*3870*/  ULDC.64 UR6, c[0x0][0x218] ;  /* 0x0000860000067ab9 */ /* 0x000fe40000000a00 */
[----:B------:R-:W-:-:S04]  /*3880*/  UISETP.NE.U32.AND UP0, UPT, URZ, UR6, UPT ;  /* 0x000000063f00728c */ /* 0x000fc8000bf05070 */
[----:B------:R-:W-:-:S06]  /*3890*/  UISETP.NE.AND.EX UP0, UPT, URZ, UR7, UPT, UP0 ;  /* 0x000000073f00728c */ /* 0x000fcc000bf05300 */
[----:B------:R-:W-:Y:S02]  /*38a0*/  PLOP3.LUT P3, PT, PT, PT, UP0, 0x80, 0x0 ;  /* 0x000000000000781c */ /* 0x000fe40003f6f008 */
[----:B0-----:R-:W-:-:S04]  /*38b0*/  ISETP.NE.AND P0, PT, R249, RZ, PT ;  /* 0x000000fff900720c */ /* 0x001fc80003f05270 */
[----:B------:R-:W-:-:S05]  /*38c0*/  FSEL R247, R202, RZ, !P0 ;  /* 0x000000ffcaf77208 */ /* 0x000fca0004000000 */
[----:B--2---:R-:W-:Y:S02]  /*38d0*/  FFMA.FTZ R247, R248, R216, R247 ;  /* 0x000000d8f8f77223 */ /* 0x004fe400000100f7 */
[----:B------:R-:W-:Y:S02]  /*38e0*/  @P3 HADD2.F32 R248, -RZ, R36.H0_H0 ;  /* 0x20000024fff83230 */ /* 0x000fe40000004100 */
[----:B------:R-:W-:-:S04]  /*38f0*/  FADD.FTZ R247, R0, -R247 ;  /* 0x800000f700f77221 */ /* 0x000fc80000010000 */
[----:B------:R-:W-:-:S04]  /*3900*/  FMUL.FTZ R247, R203, R247 ;  /* 0x000000f7cbf77220 */ /* 0x000fc80000410000 */
[----:B------:R-:W-:Y:S02]  /*3910*/  @P3 FADD.FTZ R247, R247, R248 ;  /* 0x000000f8f7f73221 */ /* 0x000fe40000010000 */
.L_x_3098:
[----:B------:R-:W-:Y:S05]  /*3920*/  BSYNC B1 ;  /* 0x0000000000017941 */ /* 0x000fea0003800000 */
.L_x_3096:
[----:B------:R-:W-:Y:S01]  /*3930*/  ISETP.NE.U32.AND P0, PT, RZ, c[0x0][0x258], PT ;  /* 0x00009600ff007a0c */ /* 0x000fe20003f05070 */
[----:B------:R-:W-:Y:S03]  /*3940*/  BSSY B1, `(.L_x_3099) ;  /* 0x0000012000017945 */ /* 0x000fe60003800000 */
[----:B------:R-:W-:-:S13]  /*3950*/  ISETP.NE.AND.EX P0, PT, RZ, c[0x0][0x25c], PT, P0 ;  /* 0x00009700ff007a0c */ /* 0x000fda0003f05300 */
[----:B0-----:R-:W-:-:S04]  /*3960*/  @P0 F2FP.PACK_AB R248, RZ, R247 ;  /* 0x000000f7fff8023e */ /* 0x001fc800000000ff */
[----:B------:R-:W-:Y:S01]  /*3970*/  @P0 PRMT R184, R248, 0x7610, R184 ;  /* 0x00007610f8b80816 */ /* 0x000fe200000000b8 */
[----:B------:R-:W-:Y:S05]  /*3980*/  @!P2 BRA `(.L_x_3100) ;  /* 0x000000d00000a947 */ /* 0x000fea0003800000 */
[----:B------:R-:W2:Y:S01]  /*3990*/  LDL.LU R249, [R1+0x1c] ;  /* 0x00001c0001f97983 */ /* 0x000ea20000300800 */
[----:B------:R-:W-:Y:S01]  /*39a0*/  FMUL.FTZ R247, R247, c[0x0][0x1ec] ;  /* 0x00007b00f7f77a20 */ /* 0x000fe20000410000 */
[----:B--2---:R-:W-:-:S03]  /*39b0*/  LOP3.LUT P4, RZ, R249, 0xff, RZ, 0xc0, !PT ;  /* 0x000000fff9ff7812 */ /* 0x004fc6000788c0ff */
[----:B------:R-:W-:Y:S01]  /*39c0*/  FMUL.FTZ R249, R247, c[0x0][0x1e8] ;  /* 0x00007a00f7f97a20 */ /* 0x000fe20000410000 */
[----:B------:R-:W-:-:S09]  /*39d0*/  HFMA2.MMA R247, -RZ, RZ, 0, 0 ;  /* 0x00000000fff77435 */ /* 0x000fd200000001ff */
[----:B-----5:R-:W-:-:S05]  /*39e0*/  @P4 HADD2.F32 R248, -RZ, R180.H0_H0 ;  /* 0x200000b4fff84230 */ /* 0x020fca0000004100 */
[----:B------:R-:W-:Y:S01]  /*39f0*/  @P4 FMUL.FTZ R247, R249, R248 ;  /* 0x000000f8f9f74220 */ /* 0x000fe20000410000 */
[----:B------:R-:W-:-:S03]  /*3a00*/  @P4 HADD2.F32 R248, -RZ, R176.H0_H0 ;  /* 0x200000b0fff84230 */ /* 0x000fc60000004100 */
[----:B------:R-:W-:Y:S01]  /*3a10*/  FADD.FTZ R144, R144, R247 ;  /* 0x000000f790907221 */ /* 0x000fe20000010000 */
[----:B------:R-:W-:Y:S01]  /*3a20*/  MOV R247, RZ ;  /* 0x000000ff00f77202 */ /* 0x000fe20000000f00 */
[----:B------:R-:W-:-:S05]  /*3a30*/  @P4 FMUL.FTZ R247, R249, R248 ;  /* 0x000000f8f9f74220 */ /* 0x000fca0000410000 */
[----:B------:R-:W-:-:S04]  /*3a40*/  F2FP.PACK_AB R247, RZ, R247 ;  /* 0x000000f7fff7723e */ /* 0x000fc800000000ff */
[----:B------:R-:W-:Y:S02]  /*3a50*/  PRMT R188, R247, 0x7610, R188 ;  /* 0x00007610f7bc7816 */ /* 0x000fe400000000bc */
.L_x_3100:
[----:B------:R-:W-:Y:S05]  /*3a60*/  BSYNC B1 ;  /* 0x0000000000017941 */ /* 0x000fea0003800000 */
.L_x_3099:
[----:B------:R-:W-:Y:S01]  /*3a70*/  BSSY B1, `(.L_x_3101) ;  /* 0x0000010000017945 */ /* 0x000fe20003800000 */
[----:B------:R-:W-:Y:S05]  /*3a80*/  @P1 BRA `(.L_x_3102) ;  /* 0x0000004000001947 */ /* 0x000fea0003800000 */
[----:B------:R-:W-:Y:S01]  /*3a90*/  HFMA2.MMA R247, -RZ, RZ, 0, 0 ;  /* 0x00000000fff77435 */ /* 0x000fe200000001ff */
[----:B------:R-:W-:Y:S05]  /*3aa0*/  @!P3 BRA `(.L_x_3103) ;  /* 0x000000c00000b947 */ /* 0x000fea0003800000 */
[----:B------:R-:W-:Y:S01]  /*3ab0*/  HADD2.F32 R247, -RZ, R36.H1_H1 ;  /* 0x30000024fff77230 */ /* 0x000fe20000004100 */
[----:B------:R-:W-:Y:S05]  /*3ac0*/  BRA `(.L_x_3103) ;  /* 0x000000a000007947 */ /* 0x000fea0003800000 */
.L_x_3102:
[----:B------:R-:W2:Y:S01]  /*3ad0*/  LDL R249, [R1+0x6c] ;  /* 0x00006c0001f97983 */ /* 0x000ea20000100800 */
[----:B------:R-:W0:Y:S03]  /*3ae0*/  LDC.U8 R250, c[0x0][0x1f0] ;  /* 0x00007c00fffa7b82 */ /* 0x000e260000000000 */
[----:B------:R-:W3:Y:S01]  /*3af0*/  LDL R248, [R1+0x20] ;  /* 0x0000200001f87983 */ /* 0x000ee20000100800 */
[----:B0-----:R-:W-:-:S04]  /*3b00*/  ISETP.NE.AND P4, PT, R250, RZ, PT ;  /* 0x000000fffa00720c */ /* 0x001fc80003f85270 */
[----:B------:R-:W-:-:S05]  /*3b10*/  FSEL R247, R202, RZ, !P4 ;  /* 0x000000ffcaf77208 */ /* 0x000fca0006000000 */
[----:B--2---:R-:W-:-:S04]  /*3b20*/  FFMA.FTZ R247, R249, R216, R247 ;  /* 0x000000d8f9f77223 */ /* 0x004fc800000100f7 */
[----:B---3--:R-:W-:Y:S01]  /*3b30*/  FADD.FTZ R247, R248, -R247 ;  /* 0x800000f7f8f77221 */ /* 0x008fe20000010000 */
[----:B------:R-:W-:-:S03]  /*3b40*/  @P3 HADD2.F32 R248, -RZ, R36.H1_H1 ;  /* 0x30000024fff83230 */ /* 0x000fc60000004100 */
[----:B------:R-:W-:-:S04]  /*3b50*/  FMUL.FTZ R247, R203, R247 ;  /* 0x000000f7cbf77220 */ /* 0x000fc80000410000 */
[----:B------:R-:W-:Y:S02]  /*3b60*/  @P3 FADD.FTZ R247, R247, R248 ;  /* 0x000000f8f7f73221 */ /* 0x000fe40000010000 */
.L_x_3103:
[----:B------:R-:W-:Y:S05]  /*3b70*/  BSYNC B1 ;  /* 0x0000000000017941 */ /* 0x000fea0003800000 */
.L_x_3101:
[----:B------:R-:W-:Y:S01]  /*3b80*/  @P0 F2FP.PACK_AB R248, RZ, R247 ;  /* 0x000000f7fff8023e */ /* 0x000fe200000000ff */
[----:B------:R-:W-:Y:S03]  /*3b90*/  BSSY B1, `(.L_x_3104) ;  /* 0x000000f000017945 */ /* 0x000fe60003800000 */
[----:B------:R-:W-:Y:S01]  /*3ba0*/  @P0 PRMT R184, R184, 0x5410, R248 ;  /* 0x00005410b8b80816 */ /* 0x000fe200000000f8 */
[----:B------:R-:W-:Y:S05]  /*3bb0*/  @!P2 BRA `(.L_x_3105) ;  /* 0x000000c00000a947 */ /* 0x000fea0003800000 */
[----:B------:R-:W-:Y:S01]  /*3bc0*/  LOP3.LUT P4, RZ, R214, 0xff00, RZ, 0xc0, !PT ;  /* 0x0000ff00d6ff7812 */ /* 0x000fe2000788c0ff */
[----:B------:R-:W-:-:S04]  /*3bd0*/  FMUL.FTZ R247, R247, c[0x0][0x1ec] ;  /* 0x00007b00f7f77a20 */ /* 0x000fc80000410000 */
[----:B------:R-:W-:Y:S01]  /*3be0*/  FMUL.FTZ R249, R247, c[0x0][0x1e8] ;  /* 0x00007a00f7f97a20 */ /* 0x000fe20000410000 */
[----:B------:R-:W-:-:S07]  /*3bf0*/  HFMA2.MMA R247, -RZ, RZ, 0, 0 ;  /* 0x00000000fff77435 */ /* 0x000fce00000001ff */
[----:B-----5:R-:W-:-:S05]  /*3c00*/  @P4 HADD2.F32 R248, -RZ, R180.H1_H1 ;  /* 0x300000b4fff84230 */ /* 0x020fca0000004100 */
[----:B------:R-:W-:Y:S01]  /*3c10*/  @P4 FMUL.FTZ R247, R249, R248 ;  /* 0x000000f8f9f74220 */ /* 0x000fe20000410000 */
[----:B------:R-:W-:-:S03]  /*3c20*/  @P4 HADD2.F32 R248, -RZ, R176.H1_H1 ;  /* 0x300000b0fff84230 */ /* 0x000fc60000004100 */
[----:B------:R-:W-:Y:S01]  /*3c30*/  FADD.FTZ R145, R145, R247 ;  /* 0x000000f791917221 */ /* 0x000fe20000010000 */
[----:B------:R-:W-:Y:S01]  /*3c40*/  MOV R247, RZ ;  /* 0x000000ff00f77202 */ /* 0x000fe20000000f00 */
[----:B------:R-:W-:-:S05]  /*3c50*/  @P4 FMUL.FTZ R247, R249, R248 ;  /* 0x000000f8f9f74220 */ /* 0x000fca0000410000 */
[----:B------:R-:W-:-:S04]  /*3c60*/  F2FP.PACK_AB R247, RZ, R247 ;  /* 0x000000f7fff7723e */ /* 0x000fc800000000ff */
[----:B------:R-:W-:Y:S02]  /*3c70*/  PRMT R188, R188, 0x5410, R247 ;  /* 0x00005410bcbc7816 */ /* 0x000fe400000000f7 */
.L_x_3105:
[----:B------:R-:W-:Y:S05]  /*3c80*/  BSYNC B1 ;  /* 0x0000000000017941 */ /* 0x000fea0003800000 */
.L_x_3104:
[----:B------:R-:W-:Y:S01]  /*3c90*/  BSSY B1, `(.L_x_3106) ;  /* 0x0000010000017945 */ /* 0x000fe20003800000 */
[----:B------:R-:W-:Y:S05]  /*3ca0*/  @P1 BRA `(.L_x_3107) ;  /* 0x0000004000001947 */ /* 0x000fea0003800000 */
[----:B------:R-:W-:Y:S01]  /*3cb0*/  HFMA2.MMA R247, -RZ, RZ, 0, 0 ;  /* 0x00000000fff77435 */ /* 0x000fe200000001ff */
[----:B------:R-:W-:Y:S05]  /*3cc0*/  @!P3 BRA `(.L_x_3108) ;  /* 0x000000c00000b947 */ /* 0x000fea0003800000 */
[----:B------:R-:W-:Y:S01]  /*3cd0*/  HADD2.F32 R247, -RZ, R37.H0_H0 ;  /* 0x20000025fff77230 */ /* 0x000fe20000004100 */
[----:B------:R-:W-:Y:S05]  /*3ce0*/  BRA `(.L_x_3108) ;  /* 0x000000a000007947 */ /* 0x000fea0003800000 */
.L_x_3107:
[----:B------:R-:W2:Y:S01]  /*3cf0*/  LDL R249, [R1+0x68] ;  /* 0x0000680001f97983 */ /* 0x000ea20000100800 */
[----:B------:R-:W0:Y:S03]  /*3d00*/  LDC.U8 R250, c[0x0][0x1f0] ;  /* 0x00007c00fffa7b82 */ /* 0x000e260000000000 */
[----:B------:R-:W3:Y:S01]  /*3d10*/  LDL R248, [R1+0x18] ;  /* 0x0000180001f87983 */ /* 0x000ee20000100800 */
[----:B0-----:R-:W-:-:S04]  /*3d20*/  ISETP.NE.AND P4, PT, R250, RZ, PT ;  /* 0x000000fffa00720c */ /* 0x001fc80003f85270 */
[----:B------:R-:W-:-:S05]  /*3d30*/  FSEL R247, R202, RZ, !P4 ;  /* 0x000000ffcaf77208 */ /* 0x000fca0006000000 */
[----:B--2---:R-:W-:-:S04]  /*3d40*/  FFMA.FTZ R247, R249, R216, R247 ;  /* 0x000000d8f9f77223 */ /* 0x004fc800000100f7 */
[----:B---3--:R-:W-:Y:S01]  /*3d50*/  FADD.FTZ R247, R248, -R247 ;  /* 0x800000f7f8f77221 */ /* 0x008fe20000010000 */
[----:B------:R-:W-:-:S03]  /*3d60*/  @P3 HADD2.F32 R248, -RZ, R37.H0_H0 ;  /* 0x20000025fff83230 */ /* 0x000fc60000004100 */
[----:B------:R-:W-:-:S04]  /*3d70*/  FMUL.FTZ R247, R203, R247 ;  /* 0x000000f7cbf77220 */ /* 0x000fc80000410000 */
[----:B------:R-:W-:Y:S02]  /*3d80*/  @P3 FADD.FTZ R247, R247, R248 ;  /* 0x000000f8f7f73221 */ /* 0x000fe40000010000 */
.L_x_3108:
[----:B------:R-:W-:Y:S05]  /*3d90*/  BSYNC B1 ;  /* 0x0000000000017941 */ /* 0x000fea0003800000 */
.L_x_3106:
        /* <DEDUP_REMOVED lines=16> */
.L_x_3110:
[----:B------:R-:W-:Y:S05]  /*3ea0*/  BSYNC B1 ;  /* 0x0000000000017941 */ /* 0x000fea0003800000 */
.L_x_3109:
[----:B------:R-:W-:Y:S01]  /*3eb0*/  BSSY B1, `(.L_x_3111) ;  /* 0x0000010000017945 */ /* 0x000fe20003800000 */
[----:B------:R-:W-:Y:S05]  /*3ec0*/  @P1 BRA `(.L_x_3112) ;  /* 0x0000004000001947 */ /* 0x000fea0003800000 */
[----:B------:R-:W-:Y:S01]  /*3ed0*/  HFMA2.MMA R247, -RZ, RZ, 0, 0 ;  /* 0x00000000fff77435 */ /* 0x000fe200000001ff */
[----:B------:R-:W-:Y:S05]  /*3ee0*/  @!P3 BRA `(.L_x_3113) ;  /* 0x000000c00000b947 */ /* 0x000fea0003800000 */
[----:B------:R-:W-:Y:S01]  /*3ef0*/  HADD2.F32 R247, -RZ, R37.H1_H1 ;  /* 0x30000025fff77230 */ /* 0x000fe20000004100 */
[----:B------:R-:W-:Y:S05]  /*3f00*/  BRA `(.L_x_3113) ;  /* 0x000000a000007947 */ /* 0x000fea0003800000 */
.L_x_3112:
        /* <DEDUP_REMOVED lines=10> */
.L_x_3113:
[----:B------:R-:W-:Y:S05]  /*3fb0*/  BSYNC B1 ;  /* 0x0000000000017941 */ /* 0x000fea0003800000 */
.L_x_3111:
        /* <DEDUP_REMOVED lines=16> */
.L_x_3115:
[----:B------:R-:W-:Y:S05]  /*40c0*/  BSYNC B1 ;  /* 0x0000000000017941 */ /* 0x000fea0003800000 */
.L_x_3114:
[----:B------:R-:W-:Y:S01]  /*40d0*/  BSSY B1, `(.L_x_3116) ;  /* 0x0000010000017945 */ /* 0x000fe20003800000 */
[----:B------:R-:W-:Y:S05]  /*40e0*/  @P1 BRA `(.L_x_3117) ;  /* 0x0000004000001947 */ /* 0x000fea0003800000 */
[----:B------:R-:W-:Y:S01]  /*40f0*/  HFMA2.MMA R247, -RZ, RZ, 0, 0 ;  /* 0x00000000fff77435 */ /* 0x000fe200000001ff */
[----:B------:R-:W-:Y:S05]  /*4100*/  @!P3 BRA `(.L_x_3118) ;  /* 0x000000c00000b947 */ /* 0x000fea0003800000 */
[----:B------:R-:W-:Y:S01]  /*4110*/  HADD2.F32 R247, -RZ, R38.H0_H0 ;  /* 0x20000026fff77230 */ /* 0x000fe20000004100 */
[----:B------:R-:W-:Y:S05]  /*4120*/  BRA `(.L_x_3118) ;  /* 0x000000a000007947 */ /* 0x000fea0003800000 */
.L_x_3117:
        /* <DEDUP_REMOVED lines=10> */
.L_x_3118:
[----:B------:R-:W-:Y:S05]  /*41d0*/  BSYNC B1 ;  /* 0x0000000000017941 */ /* 0x000fea0003800000 */
.L_x_3116:
        /* <DEDUP_REMOVED lines=16> */
.L_x_3120:
[----:B------:R-:W-:Y:S05]  /*42e0*/  BSYNC B1 ;  /* 0x0000000000017941 */ /* 0x000fea0003800000 */
.L_x_3119:
[----:B------:R-:W-:Y:S01]  /*42f0*/  BSSY B1, `(.L_x_3121) ;  /* 0x0000010000017945 */ /* 0x000fe20003800000 */
[----:B------:R-:W-:Y:S05]  /*4300*/  @P1 BRA `(.L_x_3122) ;  /* 0x0000004000001947 */ /* 0x000fea0003800000 */
[----:B------:R-:W-:Y:S01]  /*4310*/  HFMA2.MMA R247, -RZ, RZ, 0, 0 ;  /* 0x00000000fff77435 */ /* 0x000fe200000001ff */
[----:B------:R-:W-:Y:S05]  /*4320*/  @!P3 BRA `(.L_x_3123) ;  /* 0x000000c00000b947 */ /* 0x000fea0003800000 */
[----:B------:R-:W-:Y:S01]  /*4330*/  HADD2.F32 R247, -RZ, R38.H1_H1 ;  /* 0x30000026fff77230 */ /* 0x000fe20000004100 */
[----:B------:R-:W-:Y:S05]  /*4340*/  BRA `(.L_x_3123) ;  /* 0x000000a000007947 */ /* 0x000fea0003800000 */
.L_x_3122:
        /* <DEDUP_REMOVED lines=10> */
.L_x_3123:
[----:B------:R-:W-:Y:S05]  /*43f0*/  BSYNC B1 ;  /* 0x0000000000017941 */ /* 0x000fea0003800000 */
.L_x_3121:
        /* <DEDUP_REMOVED lines=16> */
.L_x_3125:
[----:B------:R-:W-:Y:S05]  /*4500*/  BSYNC B1 ;  /* 0x0000000000017941 */ /* 0x000fea0003800000 */
.L_x_3124:
[----:B------:R-:W-:Y:S01]  /*4510*/  BSSY B1, `(.L_x_3126) ;  /* 0x0000010000017945 */ /* 0x000fe20003800000 */
[----:B------:R-:W-:Y:S05]  /*4520*/  @P1 BRA `(.L_x_3127) ;  /* 0x0000004000001947 */ /* 0x000fea0003800000 */
[----:B------:R-:W-:Y:S01]  /*4530*/  HFMA2.MMA R247, -RZ, RZ, 0, 0 ;  /* 0x00000000fff77435 */ /* 0x000fe200000001ff */
[----:B------:R-:W-:Y:S05]  /*4540*/  @!P3 BRA `(.L_x_3128) ;  /* 0x000000c00000b947 */ /* 0x000fea0003800000 */
[----:B------:R-:W-:Y:S01]  /*4550*/  HADD2.F32 R247, -RZ, R39.H0_H0 ;  /* 0x20000027fff77230 */ /* 0x000fe20000004100 */
[----:B------:R-:W-:Y:S05]  /*4560*/  BRA `(.L_x_3128) ;  /* 0x000000a000007947 */ /* 0x000fea0003800000 */
.L_x_3127:
        /* <DEDUP_REMOVED lines=10> */
.L_x_3128:
[----:B------:R-:W-:Y:S05]  /*4610*/  BSYNC B1 ;  /* 0x0000000000017941 */ /* 0x000fea0003800000 */
.L_x_3126:
        /* <DEDUP_REMOVED lines=16> */
.L_x_3130:
[----:B------:R-:W-:Y:S05]  /*4720*/  BSYNC B1 ;  /* 0x0000000000017941 */ /* 0x000fea0003800000 */
.L_x_3129:
[----:B------:R-:W-:Y:S01]  /*4730*/  BSSY B1, `(.L_x_3131) ;  /* 0x0000010000017945 */ /* 0x000fe20003800000 */
[----:B------:R-:W-:Y:S05]  /*4740*/  @P1 BRA `(.L_x_3132) ;  /* 0x0000004000001947 */ /* 0x000fea0003800000 */
[----:B------:R-:W-:Y:S01]  /*4750*/  HFMA2.MMA R247, -RZ, RZ, 0, 0 ;  /* 0x00000000fff77435 */ /* 0x000fe200000001ff */
[----:B------:R-:W-:Y:S05]  /*4760*/  @!P3 BRA `(.L_x_3133) ;  /* 0x000000c00000b947 */ /* 0x000fea0003800000 */
[----:B------:R-:W-:Y:S01]  /*4770*/  HADD2.F32 R247, -RZ, R39.H1_H1 ;  /* 0x30000027fff77230 */ /* 0x000fe20000004100 */
[----:B------:R-:W-:Y:S05]  /*4780*/  BRA `(.L_x_3133) ;  /* 0x000000a000007947 */ /* 0x000fea0003800000 */
.L_x_3132:
[----:B------:R-:W2:Y:S01]  /*4790*/  LDL R249, [R1+0x54] ;  /* 0x0000540001f97983 */ /* 0x000ea20000100800 */
[----:B------:R-:W0:Y:S03]  /*47a0*/  LDC.U8 R250, c[0x0][0x1f0] ;  /* 0x00007c00fffa7b82 */ /* 0x000e260000000000 */
[----:B------:R-:W3:Y:S01]  /*47b0*/  LDL R248, [R1] ;  /* 0x0000000001f87983 */ /* 0x000ee20000100800 */
[----:B0-----:R-:W-:-:S04]  /*47c0*/  ISETP.NE.AND P4, PT, R250, RZ, PT ;  /* 0x000000fffa00720c */ /* 0x001fc80003f85270 */
[----:B------:R-:W-:-:S05]  /*47d0*/  FSEL R247, R202, RZ, !P4 ;  /* 0x000000ffcaf77208 */ /* 0x000fca0006000000 */
[----:B--2---:R-:W-:-:S04]  /*47e0*/  FFMA.FTZ R247, R249, R216, R247 ;  /* 0x000000d8f9f77223 */ /* 0x004fc800000100f7 */
[----:B---3--:R-:W-:Y:S01]  /*47f0*/  FADD.FTZ R247, R248, -R247 ;  /* 0x800000f7f8f77221 */ /* 0x008fe20000010000 */
[----:B------:R-:W-:-:S03]  /*4800*/  @P3 HADD2.F32 R248, -RZ, R39.H1_H1 ;  /* 0x30000027fff83230 */ /* 0x000fc60000004100 */
[----:B------:R-:W-:-:S04]  /*4810*/  FMUL.FTZ R247, R203, R247 ;  /* 0x000000f7cbf77220 */ /* 0x000fc80000410000 */
[----:B------:R-:W-:Y:S02]  /*4820*/  @P3 FADD.FTZ R247, R247, R248 ;  /* 0x000000f8f7f73221 */ /* 0x000fe40000010000 */
.L_x_3133:
[----:B------:R-:W-:Y:S05]  /*4830*/  BSYNC B1 ;  /* 0x0000000000017941 */ /* 0x000fea0003800000 */
.L_x_3131:
[----:B------:R-:W-:Y:S01]  /*4840*/  @P0 F2FP.PACK_AB R248, RZ, R247 ;  /* 0x000000f7fff8023e */ /* 0x000fe200000000ff */
[----:B------:R-:W-:Y:S03]  /*4850*/  BSSY B1, `(.L_x_3134) ;  /* 0x000000f000017945 */ /* 0x000fe60003800000 */
[----:B------:R-:W-:Y:S01]  /*4860*/  @P0 PRMT R187, R187, 0x5410, R248 ;  /* 0x00005410bbbb0816 */ /* 0x000fe200000000f8 */
[----:B------:R-:W-:Y:S05]  /*4870*/  @!P2 BRA `(.L_x_3135) ;  /* 0x000000c00000a947 */ /* 0x000fea0003800000 */
[----:B------:R-:W-:Y:S01]  /*4880*/  LOP3.LUT P4, RZ, R215, 0xff000000, RZ, 0xc0, !PT ;  /* 0xff000000d7ff7812 */ /* 0x000fe2000788c0ff */
[----:B------:R-:W-:Y:S01]  /*4890*/  FMUL.FTZ R247, R247, c[0x0][0x1ec] ;  /* 0x00007b00f7f77a20 */ /* 0x000fe20000410000 */
[----:B------:R-:W-:-:S03]  /*48a0*/  HFMA2.MMA R214, -RZ, RZ, 0, 0 ;  /* 0x00000000ffd67435 */ /* 0x000fc600000001ff */
[----:B------:R-:W-:-:S08]  /*48b0*/  FMUL.FTZ R247, R247, c[0x0][0x1e8] ;  /* 0x00007a00f7f77a20 */ /* 0x000fd00000410000 */
        /* <DEDUP_REMOVED lines=8> */
.L_x_3135:
[----:B------:R-:W-:Y:S05]  /*4940*/  BSYNC B1 ;  /* 0x0000000000017941 */ /* 0x000fea0003800000 */
.L_x_3134:
        /* <DEDUP_REMOVED lines=12> */
.L_x_3137:
[----:B------:R-:W-:Y:S05]  /*4a10*/  BSYNC B1 ;  /* 0x0000000000017941 */ /* 0x000fea0003800000 */
.L_x_3136:
[----:B------:R-:W-:Y:S01]  /*4a20*/  BSSY B1, `(.L_x_3138) ;  /* 0x000000f000017945 */ /* 0x000fe20003800000 */
[----:B------:R-:W-:Y:S05]  /*4a30*/  @P1 BRA `(.L_x_3139) ;  /* 0x0000004000001947 */ /* 0x000fea0003800000 */
[----:B0-----:R-:W-:Y:S01]  /*4a40*/  MOV R214, RZ ;  /* 0x000000ff00d67202 */ /* 0x001fe20000000f00 */
[----:B------:R-:W-:Y:S05]  /*4a50*/  @!P3 BRA `(.L_x_3140) ;  /* 0x000000b00000b947 */ /* 0x000fea0003800000 */
[----:B------:R-:W-:Y:S01]  /*4a60*/  HADD2.F32 R214, -RZ, R32.H0_H0 ;  /* 0x20000020ffd67230 */ /* 0x000fe20000004100 */
[----:B------:R-:W-:Y:S05]  /*4a70*/  BRA `(.L_x_3140) ;  /* 0x0000009000007947 */ /* 0x000fea0003800000 */
.L_x_3139:
[----:B0-----:R-:W2:Y:S01]  /*4a80*/  LDL R215, [R1+0x50] ;  /* 0x0000500001d77983 */ /* 0x001ea20000100800 */
[----:B------:R-:W0:Y:S02]  /*4a90*/  LDC.U8 R247, c[0x0][0x1f0] ;  /* 0x00007c00fff77b82 */ /* 0x000e240000000000 */
[----:B0-----:R-:W-:-:S04]  /*4aa0*/  ISETP.NE.AND P4, PT, R247, RZ, PT ;  /* 0x000000fff700720c */ /* 0x001fc80003f85270 */
[----:B------:R-:W-:-:S05]  /*4ab0*/  FSEL R214, R202, RZ, !P4 ;  /* 0x000000ffcad67208 */ /* 0x000fca0006000000 */
[----:B--2---:R-:W-:Y:S01]  /*4ac0*/  FFMA.FTZ R214, R215, R216, R214 ;  /* 0x000000d8d7d67223 */ /* 0x004fe200000100d6 */
[----:B------:R-:W-:-:S03]  /*4ad0*/  @P3 HADD2.F32 R215, -RZ, R32.H0_H0 ;  /* 0x20000020ffd73230 */ /* 0x000fc60000004100 */
[----:B------:R-:W-:-:S04]  /*4ae0*/  FADD.FTZ R214, R252, -R214 ;  /* 0x800000d6fcd67221 */ /* 0x000fc80000010000 */
[----:B------:R-:W-:-:S04]  /*4af0*/  FMUL.FTZ R214, R203, R214 ;  /* 0x000000d6cbd67220 */ /* 0x000fc80000410000 */
[----:B------:R-:W-:Y:S02]  /*4b00*/  @P3 FADD.FTZ R214, R214, R215 ;  /* 0x000000d7d6d63221 */ /* 0x000fe40000010000 */
.L_x_3140:
[----:B------:R-:W-:Y:S05]  /*4b10*/  BSYNC B1 ;  /* 0x0000000000017941 */ /* 0x000fea0003800000 */
.L_x_3138:
[----:B------:R-:W-:Y:S01]  /*4b20*/  @P0 F2FP.PACK_AB R215, RZ, R214 ;  /* 0x000000d6ffd7023e */ /* 0x000fe200000000ff */
[----:B------:R-:W-:Y:S03]  /*4b30*/  BSSY B1, `(.L_x_3141) ;  /* 0x0000010000017945 */ /* 0x000fe60003800000 */
        /* <DEDUP_REMOVED lines=15> */
.L_x_3142:
[----:B------:R-:W-:Y:S05]  /*4c30*/  BSYNC B1 ;  /* 0x0000000000017941 */ /* 0x000fea0003800000 */
.L_x_3141:
[----:B------:R-:W-:Y:S01]  /*4c40*/  BSSY B1, `(.L_x_3143) ;  /* 0x000000f000017945 */ /* 0x000fe20003800000 */
[----:B------:R-:W-:Y:S05]  /*4c50*/  @P1 BRA `(.L_x_3144) ;  /* 0x0000004000001947 */ /* 0x000fea0003800000 */
[----:B------:R-:W-:Y:S01]  /*4c60*/  HFMA2.MMA R214, -RZ, RZ, 0, 0 ;  /* 0x00000000ffd67435 */ /* 0x000fe200000001ff */
[----:B------:R-:W-:Y:S05]  /*4c70*/  @!P3 BRA `(.L_x_3145) ;  /* 0x000000b00000b947 */ /* 0x000fea0003800000 */
[----:B------:R-:W-:Y:S01]  /*4c80*/  HADD2.F32 R214, -RZ, R32.H1_H1 ;  /* 0x30000020ffd67230 */ /* 0x000fe20000004100 */
[----:B------:R-:W-:Y:S05]  /*4c90*/  BRA `(.L_x_3145) ;  /* 0x0000009000007947 */ /* 0x000fea0003800000 */
.L_x_3144:
[----:B------:R-:W2:Y:S01]  /*4ca0*/  LDL R215, [R1+0x4c] ;  /* 0x00004c0001d77983 */ /* 0x000ea20000100800 */
[----:B------:R-:W0:Y:S02]  /*4cb0*/  LDC.U8 R247, c[0x0][0x1f0] ;  /* 0x00007c00fff77b82 */ /* 0x000e240000000000 */
[----:B0-----:R-:W-:-:S04]  /*4cc0*/  ISETP.NE.AND P4, PT, R247, RZ, PT ;  /* 0x000000fff700720c */ /* 0x001fc80003f85270 */
[----:B------:R-:W-:-:S05]  /*4cd0*/  FSEL R214, R202, RZ, !P4 ;  /* 0x000000ffcad67208 */ /* 0x000fca0006000000 */
[----:B--2---:R-:W-:Y:S01]  /*4ce0*/  FFMA.FTZ R214, R215, R216, R214 ;  /* 0x000000d8d7d67223 */ /* 0x004fe200000100d6 */
[----:B------:R-:W-:-:S03]  /*4cf0*/  @P3 HADD2.F32 R215, -RZ, R32.H1_H1 ;  /* 0x30000020ffd73230 */ /* 0x000fc60000004100 */
[----:B------:R-:W-:-:S04]  /*4d00*/  FADD.FTZ R214, R251, -R214 ;  /* 0x800000d6fbd67221 */ /* 0x000fc80000010000 */
[----:B------:R-:W-:-:S04]  /*4d10*/  FMUL.FTZ R214, R203, R214 ;  /* 0x000000d6cbd67220 */ /* 0x000fc80000410000 */
[----:B------:R-:W-:Y:S02]  /*4d20*/  @P3 FADD.FTZ R214, R214, R215 ;  /* 0x000000d7d6d63221 */ /* 0x000fe40000010000 */
.L_x_3145:
[----:B------:R-:W-:Y:S05]  /*4d30*/  BSYNC B1 ;  /* 0x0000000000017941 */ /* 0x000fea0003800000 */
.L_x_3143:
        /* <DEDUP_REMOVED lines=16> */
.L_x_3147:
[----:B------:R-:W-:Y:S05]  /*4e40*/  BSYNC B1 ;  /* 0x0000000000017941 */ /* 0x000fea0003800000 */
.L_x_3146:
[----:B------:R-:W-:Y:S01]  /*4e50*/  BSSY B1, `(.L_x_3148) ;  /* 0x000000f000017945 */ /* 0x000fe20003800000 */
[----:B------:R-:W-:Y:S05]  /*4e60*/  @P1 BRA `(.L_x_3149) ;  /* 0x0000004000001947 */ /* 0x000fea0003800000 */
[----:B------:R-:W-:Y:S01]  /*4e70*/  HFMA2.MMA R214, -RZ, RZ, 0, 0 ;  /* 0x00000000ffd67435 */ /* 0x000fe200000001ff */
[----:B------:R-:W-:Y:S05]  /*4e80*/  @!P3 BRA `(.L_x_3150) ;  /* 0x000000b00000b947 */ /* 0x000fea0003800000 */
[----:B------:R-:W-:Y:S01]  /*4e90*/  HADD2.F32 R214, -RZ, R33.H0_H0 ;  /* 0x20000021ffd67230 */ /* 0x000fe20000004100 */
[----:B------:R-:W-:Y:S05]  /*4ea0*/  BRA `(.L_x_3150) ;  /* 0x0000009000007947 */ /* 0x000fea0003800000 */
.L_x_3149:
[----:B------:R-:W2:Y:S01]  /*4eb0*/  LDL R215, [R1+0x48] ;  /* 0x0000480001d77983 */ /* 0x000ea20000100800 */
        /* <DEDUP_REMOVED lines=8> */
.L_x_3150:
[----:B------:R-:W-:Y:S05]  /*4f40*/  BSYNC B1 ;  /* 0x0000000000017941 */ /* 0x000fea0003800000 */
.L_x_3148:
        /* <DEDUP_REMOVED lines=16> */
.L_x_3152:
[----:B------:R-:W-:Y:S05]  /*5050*/  BSYNC B1 ;  /* 0x0000000000017941 */ /* 0x000fea0003800000 */
.L_x_3151:
[----:B------:R-:W-:Y:S01]  /*5060*/  BSSY B1, `(.L_x_3153) ;  /* 0x000000f000017945 */ /* 0x000fe20003800000 */
[----:B------:R-:W-:Y:S05]  /*5070*/  @P1 BRA `(.L_x_3154) ;  /* 0x0000004000001947 */ /* 0x000fea0003800000 */
[----:B------:R-:W-:Y:S01]  /*5080*/  HFMA2.MMA R214, -RZ, RZ, 0, 0 ;  /* 0x00000000ffd67435 */ /* 0x000fe200000001ff */
[----:B------:R-:W-:Y:S05]  /*5090*/  @!P3 BRA `(.L_x_3155) ;  /* 0x000000b00000b947 */ /* 0x000fea0003800000 */
[----:B------:R-:W-:Y:S01]  /*50a0*/  HADD2.F32 R214, -RZ, R33.H1_H1 ;  /* 0x30000021ffd67230 */ /* 0x000fe20000004100 */
[----:B------:R-:W-:Y:S05]  /*50b0*/  BRA `(.L_x_3155) ;  /* 0x0000009000007947 */ /* 0x000fea0003800000 */
.L_x_3154:
        /* <DEDUP_REMOVED lines=9> */
.L_x_3155:
[----:B------:R-:W-:Y:S05]  /*5150*/  BSYNC B1 ;  /* 0x0000000000017941 */ /* 0x000fea0003800000 */
.L_x_3153:
        /* <DEDUP_REMOVED lines=16> */
.L_x_3157:
[----:B------:R-:W-:Y:S05]  /*5260*/  BSYNC B1 ;  /* 0x0000000000017941 */ /* 0x000fea0003800000 */
.L_x_3156:
[----:B------:R-:W-:Y:S01]  /*5270*/  BSSY B1, `(.L_x_3158) ;  /* 0x000000f000017945 */ /* 0x000fe20003800000 */
[----:B------:R-:W-:Y:S05]  /*5280*/  @P1 BRA `(.L_x_3159) ;  /* 0x0000004000001947 */ /* 0x000fea0003800000 */
[----:B------:R-:W-:Y:S01]  /*5290*/  HFMA2.MMA R214, -RZ, RZ, 0, 0 ;  /* 0x00000000ffd67435 */ /* 0x000fe200000001ff */
[----:B------:R-:W-:Y:S05]  /*52a0*/  @!P3 BRA `(.L_x_3160) ;  /* 0x000000b00000b947 */ /* 0x000fea0003800000 */
[----:B------:R-:W-:Y:S01]  /*52b0*/  HADD2.F32 R214, -RZ, R34.H0_H0 ;  /* 0x20000022ffd67230 */ /* 0x000fe20000004100 */
[----:B------:R-:W-:Y:S05]  /*52c0*/  BRA `(.L_x_3160) ;  /* 0x0000009000007947 */ /* 0x000fea0003800000 */
.L_x_3159:
        /* <DEDUP_REMOVED lines=9> */
.L_x_3160:
[----:B------:R-:W-:Y:S05]  /*5360*/  BSYNC B1 ;  /* 0x0000000000017941 */ /* 0x000fea0003800000 */
.L_x_3158:
        /* <DEDUP_REMOVED lines=16> */
.L_x_3162:
[----:B------:R-:W-:Y:S05]  /*5470*/  BSYNC B1 ;  /* 0x0000000000017941 */ /* 0x000fea0003800000 */
.L_x_3161:
[----:B------:R-:W-:Y:S01]  /*5480*/  BSSY B1, `(.L_x_3163) ;  /* 0x000000e000017945 */ /* 0x000fe20003800000 */
[----:B------:R-:W-:Y:S05]  /*5490*/  @P1 BRA `(.L_x_3164) ;  /* 0x0000004000001947 */ /* 0x000fea0003800000 */
[----:B------:R-:W-:Y:S01]  /*54a0*/  HFMA2.MMA R214, -RZ, RZ, 0, 0 ;  /* 0x00000000ffd67435 */ /* 0x000fe200000001ff */
[----:B------:R-:W-:Y:S05]  /*54b0*/  @!P3 BRA `(.L_x_3165) ;  /* 0x000000a00000b947 */ /* 0x000fea0003800000 */
[----:B------:R-:W-:Y:S01]  /*54c0*/  HADD2.F32 R214, -RZ, R34.H1_H1 ;  /* 0x30000022ffd67230 */ /* 0x000fe20000004100 */
[----:B------:R-:W-:Y:S05]  /*54d0*/  BRA `(.L_x_3165) ;  /* 0x0000008000007947 */ /* 0x000fea0003800000 */
.L_x_3164:
        /* <DEDUP_REMOVED lines=8> */
.L_x_3165:
[----:B------:R-:W-:Y:S05]  /*5560*/  BSYNC B1 ;  /* 0x0000000000017941 */ /* 0x000fea0003800000 */
.L_x_3163:
        /* <DEDUP_REMOVED lines=16> */
.L_x_3167:
[----:B------:R-:W-:Y:S05]  /*5670*/  BSYNC B1 ;  /* 0x0000000000017941 */ /* 0x000fea0003800000 */
.L_x_3166:
[----:B------:R-:W-:Y:S01]  /*5680*/  BSSY B1, `(.L_x_3168) ;  /* 0x000000e000017945 */ /* 0x000fe20003800000 */
[----:B------:R-:W-:Y:S05]  /*5690*/  @P1 BRA `(.L_x_3169) ;  /* 0x0000004000001947 */ /* 0x000fea0003800000 */
[----:B------:R-:W-:Y:S01]  /*56a0*/  HFMA2.MMA R214, -RZ, RZ, 0, 0 ;  /* 0x00000000ffd67435 */ /* 0x000fe200000001ff */
[----:B------:R-:W-:Y:S05]  /*56b0*/  @!P3 BRA `(.L_x_3170) ;  /* 0x000000a00000b947 */ /* 0x000fea0003800000 */
[----:B------:R-:W-:Y:S01]  /*56c0*/  HADD2.F32 R214, -RZ, R35.H0_H0 ;  /* 0x20000023ffd67230 */ /* 0x000fe20000004100 */
[----:B------:R-:W-:Y:S05]  /*56d0*/  BRA `(.L_x_3170) ;  /* 0x0000008000007947 */ /* 0x000fea0003800000 */
.L_x_3169:
        /* <DEDUP_REMOVED lines=8> */
.L_x_3170:
[----:B------:R-:W-:Y:S05]  /*5760*/  BSYNC B1 ;  /* 0x0000000000017941 */ /* 0x000fea0003800000 */
.L_x_3168:
        /* <DEDUP_REMOVED lines=16> */
.L_x_3172:
[----:B------:R-:W-:Y:S05]  /*5870*/  BSYNC B1 ;  /* 0x0000000000017941 */ /* 0x000fea0003800000 */
.L_x_3171:
[----:B------:R-:W-:Y:S01]  /*5880*/  BSSY B1, `(.L_x_3173) ;  /* 0x000000e000017945 */ /* 0x000fe20003800000 */
[----:B------:R-:W-:Y:S05]  /*5890*/  @P1 BRA `(.L_x_3174) ;  /* 0x0000004000001947 */ /* 0x000fea0003800000 */
[----:B------:R-:W-:Y:S01]  /*58a0*/  HFMA2.MMA R214, -RZ, RZ, 0, 0 ;  /* 0x00000000ffd67435 */ /* 0x000fe200000001ff */
[----:B------:R-:W-:Y:S05]  /*58b0*/  @!P3 BRA `(.L_x_3175) ;  /* 0x000000a00000b947 */ /* 0x000fea0003800000 */
[----:B------:R-:W-:Y:S01]  /*58c0*/  HADD2.F32 R214, -RZ, R35.H1_H1 ;  /* 0x30000023ffd67230 */ /* 0x000fe20000004100 */
[----:B------:R-:W-:Y:S05]  /*58d0*/  BRA `(.L_x_3175) ;  /* 0x0000008000007947 */ /* 0x000fea0003800000 */
.L_x_3174:
        /* <DEDUP_REMOVED lines=8> */
.L_x_3175:
[----:B------:R-:W-:Y:S05]  /*5960*/  BSYNC B1 ;  /* 0x0000000000017941 */ /* 0x000fea0003800000 */
.L_x_3173:
        /* <DEDUP_REMOVED lines=16> */
.L_x_3177:
[----:B------:R-:W-:Y:S05]  /*5a70*/  BSYNC B1 ;  /* 0x0000000000017941 */ /* 0x000fea0003800000 */
.L_x_3176:
[----:B------:R-:W2:Y:S01]  /*5a80*/  LDL.LU R213, [R1+0x14] ;  /* 0x0000140001d57983 */ /* 0x000ea20000300800 */
[----:B------:R-:W-:Y:S01]  /*5a90*/  @P0 MOV R212, 0x10 ;  /* 0x0000001000d40802 */ /* 0x000fe20000000f00 */
[----:B------:R-:W-:Y:S04]  /*5aa0*/  BSSY B1, `(.L_x_3178) ;  /* 0x000000c000017945 */ /* 0x000fe80003800000 */
[----:B--2---:R-:W-:-:S05]  /*5ab0*/  @P0 IMAD.WIDE.U32 R212, R213, R212, c[0x0][0x258] ;  /* 0x00009600d5d40625 */ /* 0x004fca00078e00d4 */
        /* <DEDUP_REMOVED lines=10> */
.L_x_3179:
[----:B------:R-:W-:Y:S05]  /*5b60*/  BSYNC B1 ;  /* 0x0000000000017941 */ /* 0x000fea0003800000 */
.L_x_3178:
[----:B------:R-:W-:Y:S01]  /*5b70*/  BSSY B1, `(.L_x_3180) ;  /* 0x000000e000017945 */ /* 0x000fe20003800000 */
[----:B------:R-:W-:Y:S05]  /*5b80*/  @P1 BRA `(.L_x_3181) ;  /* 0x0000004000001947 */ /* 0x000fea0003800000 */
[----:B------:R-:W-:Y:S01]  /*5b90*/  MOV R214, RZ ;  /* 0x000000ff00d67202 */ /* 0x000fe20000000f00 */
[----:B------:R-:W-:Y:S05]  /*5ba0*/  @!P3 BRA `(.L_x_3182) ;  /* 0x000000a00000b947 */ /* 0x000fea0003800000 */
[----:B------:R-:W-:Y:S01]  /*5bb0*/  HADD2.F32 R214, -RZ, R28.H0_H0 ;  /* 0x2000001cffd67230 */ /* 0x000fe20000004100 */
[----:B------:R-:W-:Y:S05]  /*5bc0*/  BRA `(.L_x_3182) ;  /* 0x0000008000007947 */ /* 0x000fea0003800000 */
.L_x_3181:
        /* <DEDUP_REMOVED lines=8> */
.L_x_3182:
[----:B------:R-:W-:Y:S05]  /*5c50*/  BSYNC B1 ;  /* 0x0000000000017941 */ /* 0x000fea0003800000 */
.L_x_3180:
[----:B------:R-:W-:Y:S01]  /*5c60*/  @P0 F2FP.PACK_AB R213, RZ, R214 ;  /* 0x000000d6ffd5023e */ /* 0x000fe200000000ff */
[----:B------:R-:W-:Y:S03]  /*5c70*/  BSSY B1, `(.L_x_3183) ;  /* 0x0000010000017945 */ /* 0x000fe60003800000 */
[----:B------:R-:W-:Y:S01]  /*5c80*/  @P0 PRMT R184, R213, 0x7610, R184 ;  /* 0x00007610d5b80816 */ /* 0x000fe200000000b8 */
[----:B------:R-:W-:Y:S05]  /*5c90*/  @!P2 BRA `(.L_x_3184) ;  /* 0x000000d00000a947 */ /* 0x000fea0003800000 */
[----:B------:R-:W2:Y:S01]  /*5ca0*/  LDL.LU R215, [R1+0x30] ;  /* 0x0000300001d77983 */ /* 0x000ea20000300800 */
[----:B------:R-:W-:Y:S01]  /*5cb0*/  FMUL.FTZ R214, R214, c[0x0][0x1ec] ;  /* 0x00007b00d6d67a20 */ /* 0x000fe20000410000 */
[----:B------:R-:W-:Y:S01]  /*5cc0*/  HFMA2.MMA R213, -RZ, RZ, 0, 0 ;  /* 0x00000000ffd57435 */ /* 0x000fe200000001ff */
[----:B--2---:R-:W-:Y:S02]  /*5cd0*/  LOP3.LUT P4, RZ, R215, 0xff, RZ, 0xc0, !PT ;  /* 0x000000ffd7ff7812 */ /* 0x004fe4000788c0ff */
[----:B------:R-:W-:-:S11]  /*5ce0*/  FMUL.FTZ R215, R214, c[0x0][0x1e8] ;  /* 0x00007a00d6d77a20 */ /* 0x000fd60000410000 */
        /* <DEDUP_REMOVED lines=8> */
.L_x_3184:
[----:B------:R-:W-:Y:S05]  /*5d70*/  BSYNC B1 ;  /* 0x0000000000017941 */ /* 0x000fea0003800000 */
.L_x_3183:
[----:B------:R-:W-:Y:S01]  /*5d80*/  BSSY B1, `(.L_x_3185) ;  /* 0x000000e000017945 */ /* 0x000fe20003800000 */
[----:B------:R-:W-:Y:S05]  /*5d90*/  @P1 BRA `(.L_x_3186) ;  /* 0x0000004000001947 */ /* 0x000fea0003800000 */
[----:B------:R-:W-:Y:S01]  /*5da0*/  HFMA2.MMA R214, -RZ, RZ, 0, 0 ;  /* 0x00000000ffd67435 */ /* 0x000fe200000001ff */
[----:B------:R-:W-:Y:S05]  /*5db0*/  @!P3 BRA `(.L_x_3187) ;  /* 0x000000a00000b947 */ /* 0x000fea0003800000 */
[----:B------:R-:W-:Y:S01]  /*5dc0*/  HADD2.F32 R214, -RZ, R28.H1_H1 ;  /* 0x3000001cffd67230 */ /* 0x000fe20000004100 */
[----:B------:R-:W-:Y:S05]  /*5dd0*/  BRA `(.L_x_3187) ;  /* 0x0000008000007947 */ /* 0x000fea0003800000 */
.L_x_3186:
        /* <DEDUP_REMOVED lines=8> */
.L_x_3187:
[----:B------:R-:W-:Y:S05]  /*5e60*/  BSYNC B1 ;  /* 0x0000000000017941 */ /* 0x000fea0003800000 */
.L_x_3185:
        /* <DEDUP_REMOVED lines=16> */
.L_x_3189:
[----:B------:R-:W-:Y:S05]  /*5f70*/  BSYNC B1 ;  /* 0x0000000000017941 */ /* 0x000fea0003800000 */
.L_x_3188:
[----:B------:R-:W-:Y:S01]  /*5f80*/  BSSY B1, `(.L_x_3190) ;  /* 0x000000e000017945 */ /* 0x000fe20003800000 */
[----:B------:R-:W-:Y:S05]  /*5f90*/  @P1 BRA `(.L_x_3191) ;  /* 0x0000004000001947 */ /* 0x000fea0003800000 */
[----:B------:R-:W-:Y:S01]  /*5fa0*/  HFMA2.MMA R214, -RZ, RZ, 0, 0 ;  /* 0x00000000ffd67435 */ /* 0x000fe200000001ff */
[----:B------:R-:W-:Y:S05]  /*5fb0*/  @!P3 BRA `(.L_x_3192) ;  /* 0x000000a00000b947 */ /* 0x000fea0003800000 */
[----:B------:R-:W-:Y:S01]  /*5fc0*/  HADD2.F32 R214, -RZ, R29.H0_H0 ;  /* 0x2000001dffd67230 */ /* 0x000fe20000004100 */
[----:B------:R-:W-:Y:S05]  /*5fd0*/  BRA `(.L_x_3192) ;  /* 0x0000008000007947 */ /* 0x000fea0003800000 */
.L_x_3191:
        /* <DEDUP_REMOVED lines=8> */
.L_x_3192:
[----:B------:R-:W-:Y:S05]  /*6060*/  BSYNC B1 ;  /* 0x0000000000017941 */ /* 0x000fea0003800000 */
.L_x_3190:
        /* <DEDUP_REMOVED lines=16> */
.L_x_3194:
[----:B------:R-:W-:Y:S05]  /*6170*/  BSYNC B1 ;  /* 0x0000000000017941 */ /* 0x000fea0003800000 */
.L_x_3193:
[----:B------:R-:W-:Y:S01]  /*6180*/  BSSY B1, `(.L_x_3195) ;  /* 0x000000e000017945 */ /* 0x000fe20003800000 */
[----:B------:R-:W-:Y:S05]  /*6190*/  @P1 BRA `(.L_x_3196) ;  /* 0x0000004000001947 */ /* 0x000fea0003800000 */
[----:B------:R-:W-:Y:S01]  /*61a0*/  HFMA2.MMA R214, -RZ, RZ, 0, 0 ;  /* 0x00000000ffd67435 */ /* 0x000fe200000001ff */
[----:B------:R-:W-:Y:S05]  /*61b0*/  @!P3 BRA `(.L_x_3197) ;  /* 0x000000a00000b947 */ /* 0x000fea0003800000 */
[----:B------:R-:W-:Y:S01]  /*61c0*/  HADD2.F32 R214, -RZ, R29.H1_H1 ;  /* 0x3000001dffd67230 */ /* 0x000fe20000004100 */
[----:B------:R-:W-:Y:S05]  /*61d0*/  BRA `(.L_x_3197) ;  /* 0x0000008000007947 */ /* 0x000fea0003800000 */
.L_x_3196:
        /* <DEDUP_REMOVED lines=8> */
.L_x_3197:
[----:B------:R-:W-:Y:S05]  /*6260*/  BSYNC B1 ;  /* 0x0000000000017941 */ /* 0x000fea0003800000 */
.L_x_3195:
        /* <DEDUP_REMOVED lines=16> */
.L_x_3199:
[----:B------:R-:W-:Y:S05]  /*6370*/  BSYNC B1 ;  /* 0x0000000000017941 */ /* 0x000fea0003800000 */
.L_x_3198:
[----:B------:R-:W-:Y:S01]  /*6380*/  BSSY B1, `(.L_x_3200) ;  /* 0x000000e000017945 */ /* 0x000fe20003800000 */
[----:B------:R-:W-:Y:S05]  /*6390*/  @P1 BRA `(.L_x_3201) ;  /* 0x0000004000001947 */ /* 0x000fea0003800000 */
[----:B------:R-:W-:Y:S01]  /*63a0*/  HFMA2.MMA R214, -RZ, RZ, 0, 0 ;  /* 0x00000000ffd67435 */ /* 0x000fe200000001ff */
[----:B------:R-:W-:Y:S05]  /*63b0*/  @!P3 BRA `(.L_x_3202) ;  /* 0x000000a00000b947 */ /* 0x000fea0003800000 */
[----:B------:R-:W-:Y:S01]  /*63c0*/  HADD2.F32 R214, -RZ, R30.H0_H0 ;  /* 0x2000001effd67230 */ /* 0x000fe20000004100 */
[----:B------:R-:W-:Y:S05]  /*63d0*/  BRA `(.L_x_3202) ;  /* 0x0000008000007947 */ /* 0x000fea0003800000 */
.L_x_3201:
        /* <DEDUP_REMOVED lines=8> */
.L_x_3202:
[----:B------:R-:W-:Y:S05]  /*6460*/  BSYNC B1 ;  /* 0x0000000000017941 */ /* 0x000fea0003800000 */
.L_x_3200:
        /* <DEDUP_REMOVED lines=16> */
.L_x_3204:
[----:B------:R-:W-:Y:S05]  /*6570*/  BSYNC B1 ;  /* 0x0000000000017941 */ /* 0x000fea0003800000 */
.L_x_3203:
[----:B------:R-:W-:Y:S01]  /*6580*/  BSSY B1, `(.L_x_3205) ;  /* 0x000000e000017945 */ /* 0x000fe20003800000 */
[----:B------:R-:W-:Y:S05]  /*6590*/  @P1 BRA `(.L_x_3206) ;  /* 0x0000004000001947 */ /* 0x000fea0003800000 */
[----:B------:R-:W-:Y:S01]  /*65a0*/  HFMA2.MMA R214, -RZ, RZ, 0, 0 ;  /* 0x00000000ffd67435 */ /* 0x000fe200000001ff */
[----:B------:R-:W-:Y:S05]  /*65b0*/  @!P3 BRA `(.L_x_3207) ;  /* 0x000000a00000b947 */ /* 0x000fea0003800000 */
[----:B------:R-:W-:Y:S01]  /*65c0*/  HADD2.F32 R214, -RZ, R30.H1_H1 ;  /* 0x3000001effd67230 */ /* 0x000fe20000004100 */
[----:B------:R-:W-:Y:S05]  /*65d0*/  BRA `(.L_x_3207) ;  /* 0x0000008000007947 */ /* 0x000fea0003800000 */
.L_x_3206:
        /* <DEDUP_REMOVED lines=8> */
.L_x_3207:
[----:B------:R-:W-:Y:S05]  /*6660*/  BSYNC B1 ;  /* 0x0000000000017941 */ /* 0x000fea0003800000 */
.L_x_3205:
        /* <DEDUP_REMOVED lines=16> */
.L_x_3209:
[----:B------:R-:W-:Y:S05]  /*6770*/  BSYNC B1 ;  /* 0x0000000000017941 */ /* 0x000fea0003800000 */
.L_x_3208:
[----:B------:R-:W-:Y:S01]  /*6780*/  BSSY B1, `(.L_x_3210) ;  /* 0x000000e000017945 */ /* 0x000fe20003800000 */
[----:B------:R-:W-:Y:S05]  /*6790*/  @P1 BRA `(.L_x_3211) ;  /* 0x0000004000001947 */ /* 0x000fea0003800000 */
[----:B------:R-:W-:Y:S01]  /*67a0*/  HFMA2.MMA R214, -RZ, RZ, 0, 0 ;  /* 0x00000000ffd67435 */ /* 0x000fe200000001ff */
[----:B------:R-:W-:Y:S05]  /*67b0*/  @!P3 BRA `(.L_x_3212) ;  /* 0x000000a00000b947 */ /* 0x000fea0003800000 */
[----:B------:R-:W-:Y:S01]  /*67c0*/  HADD2.F32 R214, -RZ, R31.H0_H0 ;  /* 0x2000001fffd67230 */ /* 0x000fe20000004100 */
[----:B------:R-:W-:Y:S05]  /*67d0*/  BRA `(.L_x_3212) ;  /* 0x0000008000007947 */ /* 0x000fea0003800000 */
.L_x_3211:
        /* <DEDUP_REMOVED lines=8> */
.L_x_3212:
[----:B------:R-:W-:Y:S05]  /*6860*/  BSYNC B1 ;  /* 0x0000000000017941 */ /* 0x000fea0003800000 */
.L_x_3210:
        /* <DEDUP_REMOVED lines=16> */
.L_x_3214:
[----:B------:R-:W-:Y:S05]  /*6970*/  BSYNC B1 ;  /* 0x0000000000017941 */ /* 0x000fea0003800000 */
.L_x_3213:
[----:B------:R-:W-:Y:S01]  /*6980*/  BSSY B1, `(.L_x_3215) ;  /* 0x000000e000017945 */ /* 0x000fe20003800000 */
[----:B------:R-:W-:Y:S05]  /*6990*/  @P1 BRA `(.L_x_3216) ;  /* 0x0000004000001947 */ /* 0x000fea0003800000 */
[----:B------:R-:W-:Y:S01]  /*69a0*/  HFMA2.MMA R214, -RZ, RZ, 0, 0 ;  /* 0x00000000ffd67435 */ /* 0x000fe200000001ff */
[----:B------:R-:W-:Y:S05]  /*69b0*/  @!P3 BRA `(.L_x_3217) ;  /* 0x000000a00000b947 */ /* 0x000fea0003800000 */
[----:B------:R-:W-:Y:S01]  /*69c0*/  HADD2.F32 R214, -RZ, R31.H1_H1 ;  /* 0x3000001fffd67230 */ /* 0x000fe20000004100 */
[----:B------:R-:W-:Y:S05]  /*69d0*/  BRA `(.L_x_3217) ;  /* 0x0000008000007947 */ /* 0x000fea0003800000 */
.L_x_3216:
        /* <DEDUP_REMOVED lines=8> */
.L_x_3217:
[----:B------:R-:W-:Y:S05]  /*6a60*/  BSYNC B1 ;  /* 0x0000000000017941 */ /* 0x000fea0003800000 */
.L_x_3215:
        /* <DEDUP_REMOVED lines=16> */
.L_x_3219:
[----:B------:R-:W-:Y:S05]  /*6b70*/  BSYNC B1 ;  /* 0x0000000000017941 */ /* 0x000fea0003800000 */
.L_x_3218:
[----:B------:R-:W2:Y:S01]  /*6b80*/  LDL.LU R211, [R1+0x24] ;  /* 0x0000240001d37983 */ /* 0x000ea20000300800 */
[----:B------:R-:W-:Y:S01]  /*6b90*/  @P0 MOV R210, 0x10 ;  /* 0x0000001000d20802 */ /* 0x000fe20000000f00 */
[----:B------:R-:W-:Y:S04]  /*6ba0*/  BSSY B1, `(.L_x_3220) ;  /* 0x000000b000017945 */ /* 0x000fe80003800000 */
[----:B--2---:R-:W-:-:S05]  /*6bb0*/  @P0 IMAD.WIDE.U32 R210, R211, R210, c[0x0][0x258] ;  /* 0x00009600d3d20625 */ /* 0x004fca00078e00d2 */
        /* <DEDUP_REMOVED lines=9> */
.L_x_3221:
[----:B------:R-:W-:Y:S05]  /*6c50*/  BSYNC B1 ;  /* 0x0000000000017941 */ /* 0x000fea0003800000 */
.L_x_3220:
[----:B------:R-:W-:Y:S01]  /*6c60*/  BSSY B1, `(.L_x_3222) ;  /* 0x000000e000017945 */ /* 0x000fe20003800000 */
[----:B------:R-:W-:Y:S05]  /*6c70*/  @P1 BRA `(.L_x_3223) ;  /* 0x0000004000001947 */ /* 0x000fea0003800000 */
[----:B------:R-:W-:Y:S01]  /*6c80*/  MOV R212, RZ ;  /* 0x000000ff00d47202 */ /* 0x000fe20000000f00 */
[----:B------:R-:W-:Y:S05]  /*6c90*/  @!P3 BRA `(.L_x_3224) ;  /* 0x000000a00000b947 */ /* 0x000fea0003800000 */
[----:B------:R-:W-:Y:S01]  /*6ca0*/  HADD2.F32 R212, -RZ, R24.H0_H0 ;  /* 0x20000018ffd47230 */ /* 0x000fe20000004100 */
[----:B------:R-:W-:Y:S05]  /*6cb0*/  BRA `(.L_x_3224) ;  /* 0x0000008000007947 */ /* 0x000fea0003800000 */
.L_x_3223:
        /* <DEDUP_REMOVED lines=8> */
.L_x_3224:
[----:B------:R-:W-:Y:S05]  /*6d40*/  BSYNC B1 ;  /* 0x0000000000017941 */ /* 0x000fea0003800000 */
.L_x_3222:
[----:B------:R-:W-:Y:S01]  /*6d50*/  @P0 F2FP.PACK_AB R211, RZ, R212 ;  /* 0x000000d4ffd3023e */ /* 0x000fe200000000ff */
[----:B------:R-:W-:Y:S03]  /*6d60*/  BSSY B1, `(.L_x_3225) ;  /* 0x0000010000017945 */ /* 0x000fe60003800000 */
[----:B------:R-:W-:Y:S01]  /*6d70*/  @P0 PRMT R184, R211, 0x7610, R184 ;  /* 0x00007610d3b80816 */ /* 0x000fe200000000b8 */
[----:B------:R-:W-:Y:S05]  /*6d80*/  @!P2 BRA `(.L_x_3226) ;  /* 0x000000d00000a947 */ /* 0x000fea0003800000 */
[----:B------:R-:W2:Y:S01]  /*6d90*/  LDL.LU R213, [R1+0x38] ;  /* 0x0000380001d57983 */ /* 0x000ea20000300800 */
[----:B------:R-:W-:Y:S01]  /*6da0*/  HFMA2.MMA R211, -RZ, RZ, 0, 0 ;  /* 0x00000000ffd37435 */ /* 0x000fe200000001ff */
[----:B--2---:R-:W-:Y:S01]  /*6db0*/  LOP3.LUT P4, RZ, R213, 0xff, RZ, 0xc0, !PT ;  /* 0x000000ffd5ff7812 */ /* 0x004fe2000788c0ff */
[----:B------:R-:W-:-:S04]  /*6dc0*/  FMUL.FTZ R213, R212, c[0x0][0x1ec] ;  /* 0x00007b00d4d57a20 */ /* 0x000fc80000410000 */
        /* <DEDUP_REMOVED lines=9> */
.L_x_3226:
[----:B------:R-:W-:Y:S05]  /*6e60*/  BSYNC B1 ;  /* 0x0000000000017941 */ /* 0x000fea0003800000 */
.L_x_3225:
[----:B------:R-:W-:Y:S01]  /*6e70*/  BSSY B1, `(.L_x_3227) ;  /* 0x000000e000017945 */ /* 0x000fe20003800000 */
[----:B------:R-:W-:Y:S05]  /*6e80*/  @P1 BRA `(.L_x_3228) ;  /* 0x0000004000001947 */ /* 0x000fea0003800000 */
[----:B------:R-:W-:Y:S01]  /*6e90*/  HFMA2.MMA R212, -RZ, RZ, 0, 0 ;  /* 0x00000000ffd47435 */ /* 0x000fe200000001ff */
[----:B------:R-:W-:Y:S05]  /*6ea0*/  @!P3 BRA `(.L_x_3229) ;  /* 0x000000a00000b947 */ /* 0x000fea0003800000 */
[----:B------:R-:W-:Y:S01]  /*6eb0*/  HADD2.F32 R212, -RZ, R24.H1_H1 ;  /* 0x30000018ffd47230 */ /* 0x000fe20000004100 */
[----:B------:R-:W-:Y:S05]  /*6ec0*/  BRA `(.L_x_3229) ;  /* 0x0000008000007947 */ /* 0x000fea0003800000 */
.L_x_3228:
        /* <DEDUP_REMOVED lines=8> */
.L_x_3229:
[----:B------:R-:W-:Y:S05]  /*6f50*/  BSYNC B1 ;  /* 0x0000000000017941 */ /* 0x000fea0003800000 */
.L_x_3227:
        /* <DEDUP_REMOVED lines=16> */
.L_x_3231:
[----:B------:R-:W-:Y:S05]  /*7060*/  BSYNC B1 ;  /* 0x0000000000017941 */ /* 0x000fea0003800000 */
.L_x_3230:
[----:B------:R-:W-:Y:S01]  /*7070*/  BSSY B1, `(.L_x_3232) ;  /* 0x000000e000017945 */ /* 0x000fe20003800000 */
[----:B------:R-:W-:Y:S05]  /*7080*/  @P1 BRA `(.L_x_3233) ;  /* 0x0000004000001947 */ /* 0x000fea0003800000 */
[----:B------:R-:W-:Y:S01]  /*7090*/  HFMA2.MMA R212, -RZ, RZ, 0, 0 ;  /* 0x00000000ffd47435 */ /* 0x000fe200000001ff */
[----:B------:R-:W-:Y:S05]  /*70a0*/  @!P3 BRA `(.L_x_3234) ;  /* 0x000000a00000b947 */ /* 0x000fea0003800000 */
[----:B------:R-:W-:Y:S01]  /*70b0*/  HADD2.F32 R212, -RZ, R25.H0_H0 ;  /* 0x20000019ffd47230 */ /* 0x000fe20000004100 */
[----:B------:R-:W-:Y:S05]  /*70c0*/  BRA `(.L_x_3234) ;  /* 0x0000008000007947 */ /* 0x000fea0003800000 */
.L_x_3233:
        /* <DEDUP_REMOVED lines=8> */
.L_x_3234:
[----:B------:R-:W-:Y:S05]  /*7150*/  BSYNC B1 ;  /* 0x0000000000017941 */ /* 0x000fea0003800000 */
.L_x_3232:
        /* <DEDUP_REMOVED lines=16> */
.L_x_3236:
[----:B------:R-:W-:Y:S05]  /*7260*/  BSYNC B1 ;  /* 0x0000000000017941 */ /* 0x000fea0003800000 */
.L_x_3235:
[----:B------:R-:W-:Y:S01]  /*7270*/  BSSY B1, `(.L_x_3237) ;  /* 0x000000e000017945 */ /* 0x000fe20003800000 */
[----:B------:R-:W-:Y:S05]  /*7280*/  @P1 BRA `(.L_x_3238) ;  /* 0x0000004000001947 */ /* 0x000fea0003800000 */
[----:B------:R-:W-:Y:S01]  /*7290*/  HFMA2.MMA R212, -RZ, RZ, 0, 0 ;  /* 0x00000000ffd47435 */ /* 0x000fe200000001ff */
[----:B------:R-:W-:Y:S05]  /*72a0*/  @!P3 BRA `(.L_x_3239) ;  /* 0x000000a00000b947 */ /* 0x000fea0003800000 */
[----:B------:R-:W-:Y:S01]  /*72b0*/  HADD2.F32 R212, -RZ, R25.H1_H1 ;  /* 0x30000019ffd47230 */ /* 0x000fe20000004100 */
[----:B------:R-:W-:Y:S05]  /*72c0*/  BRA `(.L_x_3239) ;  /* 0x0000008000007947 */ /* 0x000fea0003800000 */
.L_x_3238:
        /* <DEDUP_REMOVED lines=8> */
.L_x_3239:
[----:B------:R-:W-:Y:S05]  /*7350*/  BSYNC B1 ;  /* 0x0000000000017941 */ /* 0x000fea0003800000 */
.L_x_3237:
        /* <DEDUP_REMOVED lines=16> */
.L_x_3241:
[----:B------:R-:W-:Y:S05]  /*7460*/  BSYNC B1 ;  /* 0x0000000000017941 */ /* 0x000fea0003800000 */
.L_x_3240:
[----:B------:R-:W-:Y:S01]  /*7470*/  BSSY B1, `(.L_x_3242) ;  /* 0x000000e000017945 */ /* 0x000fe20003800000 */
[----:B------:R-:W-:Y:S05]  /*7480*/  @P1 BRA `(.L_x_3243) ;  /* 0x0000004000001947 */ /* 0x000fea0003800000 */
[----:B------:R-:W-:Y:S01]  /*7490*/  HFMA2.MMA R212, -RZ, RZ, 0, 0 ;  /* 0x00000000ffd47435 */ /* 0x000fe200000001ff */
[----:B------:R-:W-:Y:S05]  /*74a0*/  @!P3 BRA `(.L_x_3244) ;  /* 0x000000a00000b947 */ /* 0x000fea0003800000 */
[----:B------:R-:W-:Y:S01]  /*74b0*/  HADD2.F32 R212, -RZ, R26.H0_H0 ;  /* 0x2000001affd47230 */ /* 0x000fe20000004100 */
[----:B------:R-:W-:Y:S05]  /*74c0*/  BRA `(.L_x_3244) ;  /* 0x0000008000007947 */ /* 0x000fea0003800000 */
.L_x_3243:
        /* <DEDUP_REMOVED lines=8> */
.L_x_3244:
[----:B------:R-:W-:Y:S05]  /*7550*/  BSYNC B1 ;  /* 0x0000000000017941 */ /* 0x000fea0003800000 */
.L_x_3242:
        /* <DEDUP_REMOVED lines=16> */
.L_x_3246:
[----:B------:R-:W-:Y:S05]  /*7660*/  BSYNC B1 ;  /* 0x0000000000017941 */ /* 0x000fea0003800000 */
.L_x_3245:
[----:B------:R-:W-:Y:S01]  /*7670*/  BSSY B1, `(.L_x_3247) ;  /* 0x000000e000017945 */ /* 0x000fe20003800000 */
[----:B------:R-:W-:Y:S05]  /*7680*/  @P1 BRA `(.L_x_3248) ;  /* 0x0000004000001947 */ /* 0x000fea0003800000 */
[----:B------:R-:W-:Y:S01]  /*7690*/  HFMA2.MMA R212, -RZ, RZ, 0, 0 ;  /* 0x00000000ffd47435 */ /* 0x000fe200000001ff */
[----:B------:R-:W-:Y:S05]  /*76a0*/  @!P3 BRA `(.L_x_3249) ;  /* 0x000000a00000b947 */ /* 0x000fea0003800000 */
[----:B------:R-:W-:Y:S01]  /*76b0*/  HADD2.F32 R212, -RZ, R26.H1_H1 ;  /* 0x3000001affd47230 */ /* 0x000fe20000004100 */
[----:B------:R-:W-:Y:S05]  /*76c0*/  BRA `(.L_x_3249) ;  /* 0x0000008000007947 */ /* 0x000fea0003800000 */
.L_x_3248:
        /* <DEDUP_REMOVED lines=8> */
.L_x_3249:
[----:B------:R-:W-:Y:S05]  /*7750*/  BSYNC B1 ;  /* 0x0000000000017941 */ /* 0x000fea0003800000 */
.L_x_3247:
        /* <DEDUP_REMOVED lines=16> */
.L_x_3251:
[----:B------:R-:W-:Y:S05]  /*7860*/  BSYNC B1 ;  /* 0x0000000000017941 */ /* 0x000fea0003800000 */
.L_x_3250:
[----:B------:R-:W-:Y:S01]  /*7870*/  BSSY B1, `(.L_x_3252) ;  /* 0x000000e000017945 */ /* 0x000fe20003800000 */
[----:B------:R-:W-:Y:S05]  /*7880*/  @P1 BRA `(.L_x_3253) ;  /* 0x0000004000001947 */ /* 0x000fea0003800000 */
[----:B------:R-:W-:Y:S01]  /*7890*/  HFMA2.MMA R212, -RZ, RZ, 0, 0 ;  /* 0x00000000ffd47435 */ /* 0x000fe200000001ff */
[----:B------:R-:W-:Y:S05]  /*78a0*/  @!P3 BRA `(.L_x_3254) ;  /* 0x000000a00000b947 */ /* 0x000fea0003800000 */
[----:B------:R-:W-:Y:S01]  /*78b0*/  HADD2.F32 R212, -RZ, R27.H0_H0 ;  /* 0x2000001bffd47230 */ /* 0x000fe20000004100 */
[----:B------:R-:W-:Y:S05]  /*78c0*/  BRA `(.L_x_3254) ;  /* 0x0000008000007947 */ /* 0x000fea0003800000 */
.L_x_3253:
        /* <DEDUP_REMOVED lines=8> */
.L_x_3254:
[----:B------:R-:W-:Y:S05]  /*7950*/  BSYNC B1 ;  /* 0x0000000000017941 */ /* 0x000fea0003800000 */
.L_x_3252:
        /* <DEDUP_REMOVED lines=16> */
.L_x_3256:
[----:B------:R-:W-:Y:S05]  /*7a60*/  BSYNC B1 ;  /* 0x0000000000017941 */ /* 0x000fea0003800000 */
.L_x_3255:
[----:B------:R-:W-:Y:S01]  /*7a70*/  BSSY B1, `(.L_x_3257) ;  /* 0x000000e000017945 */ /* 0x000fe20003800000 */
[----:B------:R-:W-:Y:S05]  /*7a80*/  @P1 BRA `(.L_x_3258) ;  /* 0x0000004000001947 */ /* 0x000fea0003800000 */
[----:B------:R-:W-:Y:S01]  /*7a90*/  HFMA2.MMA R212, -RZ, RZ, 0, 0 ;  /* 0x00000000ffd47435 */ /* 0x000fe200000001ff */
[----:B------:R-:W-:Y:S05]  /*7aa0*/  @!P3 BRA `(.L_x_3259) ;  /* 0x000000a00000b947 */ /* 0x000fea0003800000 */
[----:B------:R-:W-:Y:S01]  /*7ab0*/  HADD2.F32 R212, -RZ, R27.H1_H1 ;  /* 0x3000001bffd47230 */ /* 0x000fe20000004100 */
[----:B------:R-:W-:Y:S05]  /*7ac0*/  BRA `(.L_x_3259) ;  /* 0x0000008000007947 */ /* 0x000fea0003800000 */
.L_x_3258:
        /* <DEDUP_REMOVED lines=8> */
.L_x_3259:
[----:B------:R-:W-:Y:S05]  /*7b50*/  BSYNC B1 ;  /* 0x0000000000017941 */ /* 0x000fea0003800000 */
.L_x_3257:
        /* <DEDUP_REMOVED lines=16> */
.L_x_3261:
[----:B------:R-:W-:Y:S05]  /*7c60*/  BSYNC B1 ;  /* 0x0000000000017941 */ /* 0x000fea0003800000 */
.L_x_3260:
[----:B------:R-:W2:Y:S01]  /*7c70*/  LDL.LU R209, [R1+0x44] ;  /* 0x0000440001d17983 */ /* 0x000ea20000300800 */
[----:B------:R-:W-:Y:S01]  /*7c80*/  @P0 MOV R208, 0x10 ;  /* 0x0000001000d00802 */ /* 0x000fe20000000f00 */
[----:B------:R-:W-:Y:S01]  /*7c90*/  BSSY B1, `(.L_x_3262) ;  /* 0x000000b000017945 */ /* 0x000fe20003800000 */
[----:B------:R-:W-:-:S03]  /*7ca0*/  IADD3 R217, R217, 0x80, RZ ;  /* 0x00000080d9d97810 */ /* 0x000fc60007ffe0ff */
[----:B--2---:R-:W-:-:S05]  /*7cb0*/  @P0 IMAD.WIDE.U32 R208, R209, R208, c[0x0][0x258] ;  /* 0x00009600d1d00625 */ /* 0x004fca00078e00d0 */
        /* <DEDUP_REMOVED lines=8> */
.L_x_3263:
[----:B------:R-:W-:Y:S05]  /*7d40*/  BSYNC B1 ;  /* 0x0000000000017941 */ /* 0x000fea0003800000 */
.L_x_3262:
[----:B------:R-:W-:Y:S01]  /*7d50*/  BSSY B1, `(.L_x_3264) ;  /* 0x000000e000017945 */ /* 0x000fe20003800000 */
[----:B------:R-:W-:Y:S05]  /*7d60*/  @P1 BRA `(.L_x_3265) ;  /* 0x0000004000001947 */ /* 0x000fea0003800000 */
[----:B0-----:R-:W-:Y:S01]  /*7d70*/  MOV R209, RZ ;  /* 0x000000ff00d17202 */ /* 0x001fe20000000f00 */
[----:B------:R-:W-:Y:S05]  /*7d80*/  @!P3 BRA `(.L_x_3266) ;  /* 0x000000a00000b947 */ /* 0x000fea0003800000 */
[----:B------:R-:W-:Y:S01]  /*7d90*/  HADD2.F32 R209, -RZ, R20.H0_H0 ;  /* 0x20000014ffd17230 */ /* 0x000fe20000004100 */
[----:B------:R-:W-:Y:S05]  /*7da0*/  BRA `(.L_x_3266) ;  /* 0x0000008000007947 */ /* 0x000fea0003800000 */
.L_x_3265:
        /* <DEDUP_REMOVED lines=8> */
.L_x_3266:
[----:B------:R-:W-:Y:S05]  /*7e30*/  BSYNC B1 ;  /* 0x0000000000017941 */ /* 0x000fea0003800000 */
.L_x_3264:
[----:B------:R-:W-:Y:S01]  /*7e40*/  @P0 F2FP.PACK_AB R208, RZ, R209 ;  /* 0x000000d1ffd0023e */ /* 0x000fe200000000ff */
[----:B------:R-:W-:Y:S03]  /*7e50*/  BSSY B1, `(.L_x_3267) ;  /* 0x0000010000017945 */ /* 0x000fe60003800000 */
[----:B------:R-:W-:Y:S01]  /*7e60*/  @P0 PRMT R184, R208, 0x7610, R184 ;  /* 0x00007610d0b80816 */ /* 0x000fe200000000b8 */
[----:B------:R-:W-:Y:S05]  /*7e70*/  @!P2 BRA `(.L_x_3268) ;  /* 0x000000d00000a947 */ /* 0x000fea0003800000 */
[----:B------:R-:W2:Y:S01]  /*7e80*/  LDL.LU R210, [R1+0x3c] ;  /* 0x00003c0001d27983 */ /* 0x000ea20000300800 */
[----:B------:R-:W-:Y:S01]  /*7e90*/  FMUL.FTZ R208, R209, c[0x0][0x1ec] ;  /* 0x00007b00d1d07a20 */ /* 0x000fe20000410000 */
[----:B------:R-:W-:-:S03]  /*7ea0*/  HFMA2.MMA R209, -RZ, RZ, 0, 0 ;  /* 0x00000000ffd17435 */ /* 0x000fc600000001ff */
[----:B------:R-:W-:Y:S01]  /*7eb0*/  FMUL.FTZ R208, R208, c[0x0][0x1e8] ;  /* 0x00007a00d0d07a20 */ /* 0x000fe20000410000 */
[----:B--2---:R-:W-:-:S13]  /*7ec0*/  LOP3.LUT P4, RZ, R210, 0xff, RZ, 0xc0, !PT ;  /* 0x000000ffd2ff7812 */ /* 0x004fda000788c0ff */
        /* <DEDUP_REMOVED lines=8> */
.L_x_3268:
[----:B------:R-:W-:Y:S05]  /*7f50*/  BSYNC B1 ;  /* 0x0000000000017941 */ /* 0x000fea0003800000 */
.L_x_3267:
[----:B------:R-:W-:Y:S01]  /*7f60*/  BSSY B1, `(.L_x_3269) ;  /* 0x000000e000017945 */ /* 0x000fe20003800000 */
[----:B------:R-:W-:Y:S05]  /*7f70*/  @P1 BRA `(.L_x_3270) ;  /* 0x0000004000001947 */ /* 0x000fea0003800000 */
[----:B------:R-:W-:Y:S01]  /*7f80*/  HFMA2.MMA R209, -RZ, RZ, 0, 0 ;  /* 0x00000000ffd17435 */ /* 0x000fe200000001ff */
[----:B------:R-:W-:Y:S05]  /*7f90*/  @!P3 BRA `(.L_x_3271) ;  /* 0x000000a00000b947 */ /* 0x000fea0003800000 */
[----:B------:R-:W-:Y:S01]  /*7fa0*/  HADD2.F32 R209, -RZ, R20.H1_H1 ;  /* 0x30000014ffd17230 */ /* 0x000fe20000004100 */
[----:B------:R-:W-:Y:S05]  /*7fb0*/  BRA `(.L_x_3271) ;  /* 0x0000008000007947 */ /* 0x000fea0003800000 */
.L_x_3270:
        /* <DEDUP_REMOVED lines=8> */
.L_x_3271:
[----:B------:R-:W-:Y:S05]  /*8040*/  BSYNC B1 ;  /* 0x0000000000017941 */ /* 0x000fea0003800000 */
.L_x_3269:
        /* <DEDUP_REMOVED lines=16> */
.L_x_3273:
[----:B------:R-:W-:Y:S05]  /*8150*/  BSYNC B1 ;  /* 0x0000000000017941 */ /* 0x000fea0003800000 */
.L_x_3272:
[----:B------:R-:W-:Y:S01]  /*8160*/  BSSY B1, `(.L_x_3274) ;  /* 0x000000e000017945 */ /* 0x000fe20003800000 */
[----:B------:R-:W-:Y:S05]  /*8170*/  @P1 BRA `(.L_x_3275) ;  /* 0x0000004000001947 */ /* 0x000fea0003800000 */
[----:B------:R-:W-:Y:S01]  /*8180*/  HFMA2.MMA R209, -RZ, RZ, 0, 0 ;  /* 0x00000000ffd17435 */ /* 0x000fe200000001ff */
[----:B------:R-:W-:Y:S05]  /*8190*/  @!P3 BRA `(.L_x_3276) ;  /* 0x000000a00000b947 */ /* 0x000fea0003800000 */
[----:B------:R-:W-:Y:S01]  /*81a0*/  HADD2.F32 R209, -RZ, R21.H0_H0 ;  /* 0x20000015ffd17230 */ /* 0x000fe20000004100 */
[----:B------:R-:W-:Y:S05]  /*81b0*/  BRA `(.L_x_3276) ;  /* 0x0000008000007947 */ /* 0x000fea0003800000 */
.L_x_3275:
        /* <DEDUP_REMOVED lines=8> */
.L_x_3276:
[----:B------:R-:W-:Y:S05]  /*8240*/  BSYNC B1 ;  /* 0x0000000000017941 */ /* 0x000fea0003800000 */
.L_x_3274:
        /* <DEDUP_REMOVED lines=16> */
.L_x_3278:
[----:B------:R-:W-:Y:S05]  /*8350*/  BSYNC B1 ;  /* 0x0000000000017941 */ /* 0x000fea0003800000 */
.L_x_3277:
[----:B------:R-:W-:Y:S01]  /*8360*/  BSSY B1, `(.L_x_3279) ;  /* 0x000000e000017945 */ /* 0x000fe20003800000 */
[----:B------:R-:W-:Y:S05]  /*8370*/  @P1 BRA `(.L_x_3280) ;  /* 0x0000004000001947 */ /* 0x000fea0003800000 */
[----:B------:R-:W-:Y:S01]  /*8380*/  HFMA2.MMA R209, -RZ, RZ, 0, 0 ;  /* 0x00000000ffd17435 */ /* 0x000fe200000001ff */
[----:B------:R-:W-:Y:S05]  /*8390*/  @!P3 BRA `(.L_x_3281) ;  /* 0x000000a00000b947 */ /* 0x000fea0003800000 */
[----:B------:R-:W-:Y:S01]  /*83a0*/  HADD2.F32 R209, -RZ, R21.H1_H1 ;  /* 0x30000015ffd17230 */ /* 0x000fe20000004100 */
[----:B------:R-:W-:Y:S05]  /*83b0*/  BRA `(.L_x_3281) ;  /* 0x0000008000007947 */ /* 0x000fea0003800000 */
.L_x_3280:
        /* <DEDUP_REMOVED lines=8> */
.L_x_3281:
[----:B------:R-:W-:Y:S05]  /*8440*/  BSYNC B1 ;  /* 0x0000000000017941 */ /* 0x000fea0003800000 */
.L_x_3279:
        /* <DEDUP_REMOVED lines=16> */
.L_x_3283:
[----:B------:R-:W-:Y:S05]  /*8550*/  BSYNC B1 ;  /* 0x0000000000017941 */ /* 0x000fea0003800000 */
.L_x_3282:
[----:B------:R-:W-:Y:S01]  /*8560*/  BSSY B1, `(.L_x_3284) ;  /* 0x000000e000017945 */ /* 0x000fe20003800000 */
[----:B------:R-:W-:Y:S05]  /*8570*/  @P1 BRA `(.L_x_3285) ;  /* 0x0000004000001947 */ /* 0x000fea0003800000 */
[----:B------:R-:W-:Y:S01]  /*8580*/  HFMA2.MMA R209, -RZ, RZ, 0, 0 ;  /* 0x00000000ffd17435 */ /* 0x000fe200000001ff */
[----:B------:R-:W-:Y:S05]  /*8590*/  @!P3 BRA `(.L_x_3286) ;  /* 0x000000a00000b947 */ /* 0x000fea0003800000 */
[----:B------:R-:W-:Y:S01]  /*85a0*/  HADD2.F32 R209, -RZ, R22.H0_H0 ;  /* 0x20000016ffd17230 */ /* 0x000fe20000004100 */
[----:B------:R-:W-:Y:S05]  /*85b0*/  BRA `(.L_x_3286) ;  /* 0x0000008000007947 */ /* 0x000fea0003800000 */
.L_x_3285:
        /* <DEDUP_REMOVED lines=8> */
.L_x_3286:
[----:B------:R-:W-:Y:S05]  /*8640*/  BSYNC B1 ;  /* 0x0000000000017941 */ /* 0x000fea0003800000 */
.L_x_3284:
        /* <DEDUP_REMOVED lines=16> */
.L_x_3288:
[----:B------:R-:W-:Y:S05]  /*8750*/  BSYNC B1 ;  /* 0x0000000000017941 */ /* 0x000fea0003800000 */
.L_x_3287:
[----:B------:R-:W-:Y:S01]  /*8760*/  BSSY B1, `(.L_x_3289) ;  /* 0x000000e000017945 */ /* 0x000fe20003800000 */
[----:B------:R-:W-:Y:S05]  /*8770*/  @P1 BRA `(.L_x_3290) ;  /* 0x0000004000001947 */ /* 0x000fea0003800000 */
[----:B------:R-:W-:Y:S01]  /*8780*/  HFMA2.MMA R209, -RZ, RZ, 0, 0 ;  /* 0x00000000ffd17435 */ /* 0x000fe200000001ff */
[----:B------:R-:W-:Y:S05]  /*8790*/  @!P3 BRA `(.L_x_3291) ;  /* 0x000000a00000b947 */ /* 0x000fea0003800000 */
[----:B------:R-:W-:Y:S01]  /*87a0*/  HADD2.F32 R209, -RZ, R22.H1_H1 ;  /* 0x30000016ffd17230 */ /* 0x000fe20000004100 */
[----:B------:R-:W-:Y:S05]  /*87b0*/  BRA `(.L_x_3291) ;  /* 0x0000008000007947 */ /* 0x000fea0003800000 */
.L_x_3290:
        /* <DEDUP_REMOVED lines=8> */
.L_x_3291:
[----:B------:R-:W-:Y:S05]  /*8840*/  BSYNC B1 ;  /* 0x0000000000017941 */ /* 0x000fea0003800000 */
.L_x_3289:
        /* <DEDUP_REMOVED lines=16> */
.L_x_3293:
[----:B------:R-:W-:Y:S05]  /*8950*/  BSYNC B1 ;  /* 0x0000000000017941 */ /* 0x000fea0003800000 */
.L_x_3292:
[----:B------:R-:W-:Y:S01]  /*8960*/  BSSY B1, `(.L_x_3294) ;  /* 0x000000e000017945 */ /* 0x000fe20003800000 */
[----:B------:R-:W-:Y:S05]  /*8970*/  @P1 BRA `(.L_x_3295) ;  /* 0x0000004000001947 */ /* 0x000fea0003800000 */
[----:B------:R-:W-:Y:S01]  /*8980*/  HFMA2.MMA R209, -RZ, RZ, 0, 0 ;  /* 0x00000000ffd17435 */ /* 0x000fe200000001ff */
[----:B------:R-:W-:Y:S05]  /*8990*/  @!P3 BRA `(.L_x_3296) ;  /* 0x000000a00000b947 */ /* 0x000fea0003800000 */
[----:B------:R-:W-:Y:S01]  /*89a0*/  HADD2.F32 R209, -RZ, R23.H0_H0 ;  /* 0x20000017ffd17230 */ /* 0x000fe20000004100 */
[----:B------:R-:W-:Y:S05]  /*89b0*/  BRA `(.L_x_3296) ;  /* 0x0000008000007947 */ /* 0x000fea0003800000 */
.L_x_3295:
        /* <DEDUP_REMOVED lines=8> */
.L_x_3296:
[----:B------:R-:W-:Y:S05]  /*8a40*/  BSYNC B1 ;  /* 0x0000000000017941 */ /* 0x000fea0003800000 */
.L_x_3294:
        /* <DEDUP_REMOVED lines=16> */
.L_x_3298:
[----:B------:R-:W-:Y:S05]  /*8b50*/  BSYNC B1 ;  /* 0x0000000000017941 */ /* 0x000fea0003800000 */
.L_x_3297:
[----:B------:R-:W-:Y:S01]  /*8b60*/  BSSY B1, `(.L_x_3299) ;  /* 0x000000e000017945 */ /* 0x000fe20003800000 */
[----:B------:R-:W-:Y:S05]  /*8b70*/  @P1 BRA `(.L_x_3300) ;  /* 0x0000004000001947 */ /* 0x000fea0003800000 */
[----:B------:R-:W-:Y:S01]  /*8b80*/  HFMA2.MMA R203, -RZ, RZ, 0, 0 ;  /* 0x00000000ffcb7435 */ /* 0x000fe200000001ff */
[----:B------:R-:W-:Y:S05]  /*8b90*/  @!P3 BRA `(.L_x_3301) ;  /* 0x000000a00000b947 */ /* 0x000fea0003800000 */
[----:B------:R-:W-:Y:S01]  /*8ba0*/  HADD2.F32 R203, -RZ, R23.H1_H1 ;  /* 0x30000017ffcb7230 */ /* 0x000fe20000004100 */
[----:B------:R-:W-:Y:S05]  /*8bb0*/  BRA `(.L_x_3301) ;  /* 0x0000008000007947 */ /* 0x000fea0003800000 */
.L_x_3300:
        /* <DEDUP_REMOVED lines=8> */
.L_x_3301:
[----:B------:R-:W-:Y:S05]  /*8c40*/  BSYNC B1 ;  /* 0x0000000000017941 */ /* 0x000fea0003800000 */
.L_x_3299:
        /* <DEDUP_REMOVED lines=16> */
.L_x_3303:
[----:B------:R-:W-:Y:S05]  /*8d50*/  BSYNC B1 ;  /* 0x0000000000017941 */ /* 0x000fea0003800000 */
.L_x_3302:
        /* <DEDUP_REMOVED lines=10> */
[----:B01---5:R-:W-:Y:S01]  /*8e00*/  @P0 CALL.REL.NOINC `(.L_x_3090) ;  /* 0x0000001000000944 */ /* 0x023fe20003c00000 */
[----:B------:R-:W-:Y:S05]  /*8e10*/  BRA `(.L_x_3304) ;  /* 0xffff802000007947 */ /* 0x000fea000383ffff */
.L_x_3090:
[----:B------:R-:W-:Y:S05]  /*8e20*/  BSYNC B0 ;  /* 0x0000000000007941 */ /* 0x000fea0003800000 */
.L_x_3088:
        /* <DEDUP_REMOVED lines=325> */
.L_x_3094:
[----:B------:R-:W-:Y:S01]  /*a280*/  HFMA2.MMA R250, -RZ, RZ, 0, 5.9604644775390625e-08 ;  /* 0x00000001fffa7435 */ /* 0x000fe200000001ff */
[----:B---3--:R-:W-:-:S02]  /*a290*/  MOV R217, R248 ;  /* 0x000000f800d97202 */ /* 0x008fc40000000f00 */
[----:B------:R-:W-:-:S03]  /*a2a0*/  MOV R216, 0xa2c0 ;  /* 0x0000a2c000d87802 */ /* 0x000fc60000000f00 */
[----:B-1----:R-:W-:Y:S05]  /*a2b0*/  CALL.REL.NOINC `($__internal_39_$__cuda_sm70_shflsync_bfly_p) ;  /* 0x0000034000007944 */ /* 0x002fea0003c00000 */
[----:B-1----:R-:W-:Y:S01]  /*a2c0*/  MOV R249, R250 ;  /* 0x000000fa00f97202 */ /* 0x002fe20000000f00 */
[----:B0----5:R-:W-:Y:S05]  /*a2d0*/  BRA `(.L_x_3305) ;  /* 0xffff92b000007947 */ /* 0x021fea000383ffff */
.L_x_3095:
[----:B------:R-:W-:Y:S01]  /*a2e0*/  HFMA2.MMA R250, -RZ, RZ, 0, 5.9604644775390625e-08 ;  /* 0x00000001fffa7435 */ /* 0x000fe200000001ff */
[----:B------:R-:W-:Y:S02]  /*a2f0*/  MOV R217, R247 ;  /* 0x000000f700d97202 */ /* 0x000fe40000000f00 */
[----:B------:R-:W-:-:S03]  /*a300*/  MOV R216, 0xa320 ;  /* 0x0000a32000d87802 */ /* 0x000fc60000000f00 */
[----:B012---:R-:W-:Y:S05]  /*a310*/  CALL.REL.NOINC `($__internal_39_$__cuda_sm70_shflsync_bfly_p) ;  /* 0x000002e000007944 */ /* 0x007fea0003c00000 */
[----:B------:R-:W-:Y:S01]  /*a320*/  FADD.FTZ R248, R249, R248 ;  /* 0x000000f8f9f87221 */ /* 0x000fe20000010000 */
[----:B------:R-:W-:Y:S01]  /*a330*/  MOV R216, 0xa380 ;  /* 0x0000a38000d87802 */ /* 0x000fe20000000f00 */
[----:B-1----:R-:W-:Y:S01]  /*a340*/  FADD.FTZ R247, R247, R250 ;  /* 0x000000faf7f77221 */ /* 0x002fe20000010000 */
[----:B------:R-:W-:Y:S02]  /*a350*/  MOV R250, 0x2 ;  /* 0x0000000200fa7802 */ /* 0x000fe40000000f00 */
[----:B------:R-:W-:Y:S02]  /*a360*/  MOV R217, R248 ;  /* 0x000000f800d97202 */ /* 0x000fe40000000f00 */
[----:B0----5:R-:W-:Y:S05]  /*a370*/  CALL.REL.NOINC `($__internal_39_$__cuda_sm70_shflsync_bfly_p) ;  /* 0x0000028000007944 */ /* 0x021fea0003c00000 */
[----:B-1----:R-:W-:Y:S01]  /*a380*/  MOV R249, R250 ;  /* 0x000000fa00f97202 */ /* 0x002fe20000000f00 */
[----:B------:R-:W-:Y:S01]  /*a390*/  HFMA2.MMA R250, -RZ, RZ, 0, 1.1920928955078125e-07 ;  /* 0x00000002fffa7435 */ /* 0x000fe200000001ff */
[----:B------:R-:W-:-:S02]  /*a3a0*/  MOV R217, R247 ;  /* 0x000000f700d97202 */ /* 0x000fc40000000f00 */
[----:B------:R-:W-:-:S03]  /*a3b0*/  MOV R216, 0xa3d0 ;  /* 0x0000a3d000d87802 */ /* 0x000fc60000000f00 */
[----:B0----5:R-:W-:Y:S05]  /*a3c0*/  CALL.REL.NOINC `($__internal_39_$__cuda_sm70_shflsync_bfly_p) ;  /* 0x0000023000007944 */ /* 0x021fea0003c00000 */
[----:B------:R-:W-:Y:S01]  /*a3d0*/  FADD.FTZ R249, R249, R248 ;  /* 0x000000f8f9f97221 */ /* 0x000fe20000010000 */
[----:B------:R-:W-:Y:S01]  /*a3e0*/  MOV R216, 0xa430 ;  /* 0x0000a43000d87802 */ /* 0x000fe20000000f00 */
[----:B-1----:R-:W-:Y:S01]  /*a3f0*/  FADD.FTZ R247, R247, R250 ;  /* 0x000000faf7f77221 */ /* 0x002fe20000010000 */
[----:B------:R-:W-:Y:S02]  /*a400*/  MOV R250, 0x4 ;  /* 0x0000000400fa7802 */ /* 0x000fe40000000f00 */
[----:B------:R-:W-:Y:S02]  /*a410*/  MOV R217, R249 ;  /* 0x000000f900d97202 */ /* 0x000fe40000000f00 */
[----:B0----5:R-:W-:Y:S05]  /*a420*/  CALL.REL.NOINC `($__internal_39_$__cuda_sm70_shflsync_bfly_p) ;  /* 0x000001d000007944 */ /* 0x021fea0003c00000 */
[----:B-1----:R-:W-:Y:S01]  /*a430*/  MOV R248, R250 ;  /* 0x000000fa00f87202 */ /* 0x002fe20000000f00 */
[----:B------:R-:W-:Y:S01]  /*a440*/  HFMA2.MMA R250, -RZ, RZ, 0, 2.384185791015625e-07 ;  /* 0x00000004fffa7435 */ /* 0x000fe200000001ff */
[----:B------:R-:W-:Y:S02]  /*a450*/  MOV R217, R247 ;  /* 0x000000f700d97202 */ /* 0x000fe40000000f00 */
[----:B------:R-:W-:-:S03]  /*a460*/  MOV R216, 0xa480 ;  /* 0x0000a48000d87802 */ /* 0x000fc60000000f00 */
[----:B0----5:R-:W-:Y:S05]  /*a470*/  CALL.REL.NOINC `($__internal_39_$__cuda_sm70_shflsync_bfly_p) ;  /* 0x0000018000007944 */ /* 0x021fea0003c00000 */
[----:B------:R-:W-:Y:S01]  /*a480*/  FADD.FTZ R249, R248, R249 ;  /* 0x000000f9f8f97221 */ /* 0x000fe20000010000 */
[----:B------:R-:W-:Y:S01]  /*a490*/  MOV R216, 0xa4e0 ;  /* 0x0000a4e000d87802 */ /* 0x000fe20000000f00 */
[----:B-1----:R-:W-:Y:S01]  /*a4a0*/  FADD.FTZ R248, R247, R250 ;  /* 0x000000faf7f87221 */ /* 0x002fe20000010000 */
[----:B------:R-:W-:-:S02]  /*a4b0*/  MOV R250, 0x8 ;  /* 0x0000000800fa7802 */ /* 0x000fc40000000f00 */
[----:B------:R-:W-:Y:S02]  /*a4c0*/  MOV R217, R249 ;  /* 0x000000f900d97202 */ /* 0x000fe40000000f00 */
[----:B0----5:R-:W-:Y:S05]  /*a4d0*/  CALL.REL.NOINC `($__internal_39_$__cuda_sm70_shflsync_bfly_p) ;  /* 0x0000012000007944 */ /* 0x021fea0003c00000 */
[----:B-1----:R-:W-:Y:S01]  /*a4e0*/  MOV R247, R250 ;  /* 0x000000fa00f77202 */ /* 0x002fe20000000f00 */
[----:B------:R-:W-:Y:S01]  /*a4f0*/  HFMA2.MMA R250, -RZ, RZ, 0, 4.76837158203125e-07 ;  /* 0x00000008fffa7435 */ /* 0x000fe200000001ff */
[----:B------:R-:W-:Y:S02]  /*a500*/  MOV R217, R248 ;  /* 0x000000f800d97202 */ /* 0x000fe40000000f00 */
        /* <DEDUP_REMOVED lines=9> */
[----:B------:R-:W-:Y:S01]  /*a5a0*/  HFMA2.MMA R250, -RZ, RZ, 0, 9.5367431640625e-07 ;  /* 0x00000010fffa7435 */ /* 0x000fe200000001ff */
[----:B------:R-:W-:-:S02]  /*a5b0*/  MOV R217, R248 ;  /* 0x000000f800d97202 */ /* 0x000fc40000000f00 */
[----:B------:R-:W-:-:S03]  /*a5c0*/  MOV R216, 0xa5e0 ;  /* 0x0000a5e000d87802 */ /* 0x000fc60000000f00 */
[----:B0----5:R-:W-:Y:S05]  /*a5d0*/  CALL.REL.NOINC `($__internal_39_$__cuda_sm70_shflsync_bfly_p) ;  /* 0x0000002000007944 */ /* 0x021fea0003c00000 */
[----:B-1----:R-:W-:Y:S01]  /*a5e0*/  MOV R216, R250 ;  /* 0x000000fa00d87202 */ /* 0x002fe20000000f00 */
[----:B0----5:R-:W-:Y:S05]  /*a5f0*/  BRA `(.L_x_3306) ;  /* 0xffff90b000007947 */ /* 0x021fea000383ffff */
        .weak           $__internal_39_$__cuda_sm70_shflsync_bfly_p
        .type           $__internal_39_$__cuda_sm70_shflsync_bfly_p,@function
        .size           $__internal_39_$__cuda_sm70_shflsync_bfly_p,(.L_x_14921 - $__internal_39_$__cuda_sm70_shflsync_bfly_p)
$__internal_39_$__cuda_sm70_shflsync_bfly_p:
        /* <DEDUP_REMOVED lines=9> */
[----:B------:R-:W-:Y:S05]  /*a690*/  RET.REL.NODEC R216 `(_ZN10layer_norm13ln_bwd_kernelINS_13Kernel_traitsI6__halfS2_S2_S2_fjLj1280ELj1ELj4ELj1ELj16ENS_18Kernel_traits_baseILj1280ES2_S2_S2_S2_fjLj128EEEEELb1ELb1ELb1ELb1EEEvNS_9BwdParamsE) ;  /* 0xffff5960d8007950 */ /* 0x000fea0003c3ffff */
.L_x_3307:
        /* <DEDUP_REMOVED lines=14> */
.L_x_14921:


//--------------------- .text._ZN10layer_norm13ln_bwd_kernelINS_13Kernel_traitsIf13__nv_bfloat16S2_S2_fjLj1280ELj1ELj4ELj1ELj16ENS_18Kernel_traits_baseILj1280EfS2_S2_S2_fjLj128EEEEELb0ELb0ELb0ELb0EEEvNS_9BwdParamsE --------------------------
	.section	.text._ZN10layer_norm13ln_bwd_kernelINS_13Kernel_traitsIf13__nv_bfloat16S2_S2_fjLj1280ELj1ELj4ELj1ELj16ENS_18Kernel_traits_baseILj1280EfS2_S2_S2_fjLj128EEEEELb0ELb0ELb0ELb0EEEvNS_9BwdParamsE,"ax",@progbits
	.sectioninfo	@"SHI_REGISTERS=251"
	.align	128
        .global         _ZN10layer_norm13ln_bwd_kernelINS_13Kernel_traitsIf13__nv_bfloat16S2_S2_fjLj1280ELj1ELj4ELj1ELj16ENS_18Kernel_traits_baseILj1280EfS2_S2_S2_fjLj128EEEEELb0ELb0ELb0ELb0EEEvNS_9BwdParamsE
        .type           _ZN10layer_norm13ln_bwd_kernelINS_13Kernel_traitsIf13__nv_bfloat16S2_S2_fjLj1280ELj1ELj4ELj1ELj16ENS_18Kernel_traits_baseILj1280EfS2_S2_S2_fjLj128EEEEELb0ELb0ELb0ELb0EEEvNS_9BwdParamsE,@function
        .size           _ZN10layer_norm13ln_bwd_kernelINS_13Kernel_traitsIf13__nv_bfloat16S2_S2_fjLj1280ELj1ELj4ELj1ELj16ENS_18Kernel_traits_baseILj1280EfS2_S2_S2_fjLj128EEEEELb0ELb0ELb0ELb0EEEvNS_9BwdParamsE,(.L_x_14922 - _ZN10layer_norm13ln_bwd_kernelINS_13Kernel_traitsIf13__nv_bfloat16S2_S2_fjLj1280ELj1ELj4ELj1ELj16ENS_18Kernel_traits_baseILj1280EfS2_S2_S2_fjLj128EEEEELb0ELb0ELb0ELb0EEEvNS_9BwdParamsE)
        .other          _ZN10layer_norm13ln_bwd_kernelINS_13Kernel_traitsIf13__nv_bfloat16S2_S2_fjLj1280ELj1ELj4ELj1ELj16ENS_18Kernel_traits_baseILj1280EfS2_S2_S2_fjLj128EEEEELb0ELb0ELb0ELb0EEEvNS_9BwdParamsE,@"STO_CUDA_ENTRY STV_DEFAULT"
_ZN10layer_norm13ln_bwd_kernelINS_13Kernel_traitsIf13__nv_bfloat16S2_S2_fjLj1280ELj1ELj4ELj1ELj16ENS_18Kernel_traits_baseILj1280EfS2_S2_S2_fjLj128EEEEELb0ELb0ELb0ELb0EEEvNS_9BwdParamsE:
.text._ZN10layer_norm13ln_bwd_kernelINS_13Kernel_traitsIf13__nv_bfloat16S2_S2_fjLj1280ELj1ELj4ELj1ELj16ENS_18Kernel_traits_baseILj1280EfS2_S2_S2_fjLj128EEEEELb0ELb0ELb0ELb0EEEvNS_9BwdParamsE:
        /* <DEDUP_REMOVED lines=23> */
[----:B------:R-:W0:Y:S04]  /*0170*/  S2R R5, SR_CTAID.X ;  /* 0x0000000000057919 */ /* 0x000e280000002500 */
[C---:B------:R-:W-:Y:S01]  /*0180*/  @P3 IMAD.WIDE.U32 R10, R6.reuse, R11, c[0x0][0x1b0] ;  /* 0x00006c00060a3625 */ /* 0x040fe200078e000b */
[----:B------:R-:W-:Y:S01]  /*0190*/  @P3 IADD3 R6, R6, 0x20, RZ ;  /* 0x0000002006063810 */ /* 0x000fe20007ffe0ff */
[----:B------:R1:W5:Y:S04]  /*01a0*/  @P2 LDG.E.128 R148, [R8.64] ;  /* 0x0000000408942981 */ /* 0x000368000c1e1d00 */
[C---:B------:R-:W-:Y:S01]  /*01b0*/  @P4 IMAD.WIDE.U32 R12, R6.reuse, R13, c[0x0][0x1b0] ;  /* 0x00006c00060c4625 */ /* 0x040fe200078e000d */
[----:B------:R-:W-:Y:S01]  /*01c0*/  @P4 IADD3 R6, R6, 0x20, RZ ;  /* 0x0000002006064810 */ /* 0x000fe20007ffe0ff */
[----:B------:R1:W5:Y:S04]  /*01d0*/  @P2 LDG.E.128 R144, [R8.64+0x10] ;  /* 0x0000100408902981 */ /* 0x000368000c1e1d00 */
[----:B------:R-:W-:Y:S01]  /*01e0*/  @P5 IMAD.WIDE.U32 R6, R6, R7, c[0x0][0x1b0] ;  /* 0x00006c0006065625 */ /* 0x000fe200078e0007 */
[----:B------:R1:W5:Y:S04]  /*01f0*/  @P3 LDG.E.128 R140, [R10.64] ;  /* 0x000000040a8c3981 */ /* 0x000368000c1e1d00 */
[----:B------:R1:W5:Y:S04]  /*0200*/  @P3 LDG.E.128 R136, [R10.64+0x10] ;  /* 0x000010040a883981 */ /* 0x000368000c1e1d00 */
[----:B------:R1:W5:Y:S04]  /*0210*/  @P4 LDG.E.128 R132, [R12.64] ;  /* 0x000000040c844981 */ /* 0x000368000c1e1d00 */
[----:B------:R1:W5:Y:S04]  /*0220*/  @P4 LDG.E.128 R128, [R12.64+0x10] ;  /* 0x000010040c804981 */ /* 0x000368000c1e1d00 */
[----:B------:R1:W5:Y:S04]  /*0230*/  @P5 LDG.E.128 R124, [R6.64] ;  /* 0x00000004067c5981 */ /* 0x000368000c1e1d00 */
[----:B------:R1:W5:Y:S01]  /*0240*/  @P5 LDG.E.128 R120, [R6.64+0x10] ;  /* 0x0000100406785981 */ /* 0x000362000c1e1d00 */
[----:B------:R-:W-:-:S03]  /*0250*/  SHF.R.U32.HI R0, RZ, 0x5, R4 ;  /* 0x00000005ff007819 */ /* 0x000fc60000011604 */
[----:B------:R0:W5:Y:S04]  /*0260*/  @P1 LDG.E.128 R156, [R2.64] ;  /* 0x00000004029c1981 */ /* 0x000168000c1e1d00 */
[----:B------:R0:W5:Y:S02]  /*0270*/  @P1 LDG.E.128 R152, [R2.64+0x10] ;  /* 0x0000100402981981 */ /* 0x000164000c1e1d00 */
[----:B0-----:R-:W-:-:S04]  /*0280*/  LEA R2, R5, R0, 0x2 ;  /* 0x0000000005027211 */ /* 0x001fc800078e10ff */
        /* <DEDUP_REMOVED lines=44> */
[----:B------:R-:W-:-:S07]  /*0550*/  HFMA2.MMA R117, -RZ, RZ, 0, 0 ;  /* 0x00000000ff757435 */ /* 0x000fce00000001ff */
.L_x_3332:
[----:B------:R-:W-:Y:S02]  /*0560*/  ISETP.NE.U32.AND P0, PT, RZ, c[0x0][0x1c0], PT ;  /* 0x00007000ff007a0c */ /* 0x000fe40003f05070 */
[----:B------:R-:W-:-:S02]  /*0570*/  MOV R177, 0x4 ;  /* 0x0000000400b17802 */ /* 0x000fc40000000f00 */
[----:B------:R-:W-:Y:S02]  /*0580*/  ISETP.NE.AND.EX P0, PT, RZ, c[0x0][0x1c4], PT, P0 ;  /* 0x00007100ff007a0c */ /* 0x000fe40003f05300 */
[----:B------:R-:W-:Y:S01]  /*0590*/  SHF.R.S32.HI R5, RZ, 0x1f, R2 ;  /* 0x0000001fff057819 */ /* 0x000fe20000011402 */
[----:B------:R-:W-:-:S10]  /*05a0*/  IMAD.WIDE R174, R2, R177, c[0x0][0x1a0] ;  /* 0x0000680002ae7625 */ /* 0x000fd400078e02b1 */
[C---:B------:R-:W-:Y:S01]  /*05b0*/  @P0 LEA R172, P6, R2.reuse, c[0x0][0x1c0], 0x1 ;  /* 0x0000700002ac0a11 */ /* 0x040fe200078c08ff */
[C---:B------:R-:W-:Y:S01]  /*05c0*/  IMAD.WIDE R176, R2.reuse, R177, c[0x0][0x1a8] ;  /* 0x00006a0002b07625 */ /* 0x040fe200078e02b1 */
[----:B------:R-:W2:Y:S02]  /*05d0*/  LDG.E R174, [R174.64] ;  /* 0x00000004aeae7981 */ /* 0x000ea4000c1e1900 */
[C---:B------:R-:W-:Y:S02]  /*05e0*/  @P0 LEA.HI.X R173, R2.reuse, c[0x0][0x1c4], R5, 0x1, P6 ;  /* 0x0000710002ad0a11 */ /* 0x040fe400030f0c05 */
[----:B-----5:R1:W5:Y:S04]  /*05f0*/  LDG.E R6, [R176.64] ;  /* 0x00000004b0067981 */ /* 0x020368000c1e1900 */
[----:B------:R-:W3:Y:S01]  /*0600*/  @P0 LDG.E.U16 R172, [R172.64] ;  /* 0x00000004acac0981 */ /* 0x000ee2000c1e1500 */
[----:B------:R-:W-:Y:S01]  /*0610*/  IMAD R0, R2, c[0x0][0x168], RZ ;  /* 0x00005a0002007a24 */ /* 0x000fe200078e02ff */
[----:B------:R-:W-:-:S04]  /*0620*/  LOP3.LUT R179, R4, 0x1f, RZ, 0xc0, !PT ;  /* 0x0000001f04b37812 */ /* 0x000fc800078ec0ff */
[----:B------:R-:W-:-:S04]  /*0630*/  SHF.R.S32.HI R5, RZ, 0x1f, R0 ;  /* 0x0000001fff057819 */ /* 0x000fc80000011400 */
[----:B------:R-:W-:Y:S01]  /*0640*/  LEA.HI R0, R5, R0, RZ, 0x3 ;  /* 0x0000000005007211 */ /* 0x000fe200078f18ff */
[----:B------:R-:W-:Y:S01]  /*0650*/  BSSY B1, `(.L_x_3310) ;  /* 0x000005e000017945 */ /* 0x000fe20003800000 */
[----:B0-----:R-:W-:Y:S02]  /*0660*/  ISETP.NE.AND P6, PT, R3, RZ, PT ;  /* 0x000000ff0300720c */ /* 0x001fe40003fc5270 */
[----:B------:R-:W-:Y:S02]  /*0670*/  LEA.HI.SX32 R0, R0, R179, 0x1d ;  /* 0x000000b300007211 */ /* 0x000fe400078feaff */
[----:B------:R-:W-:Y:S01]  /*0680*/  MOV R5, 0x3f800000 ;  /* 0x3f80000000057802 */ /* 0x000fe20000000f00 */
[----:B------:R-:W-:Y:S01]  /*0690*/  CS2R R240, SRZ ;  /* 0x0000000000f07805 */ /* 0x000fe2000001ff00 */
[----:B------:R-:W-:Y:S02]  /*06a0*/  MOV R242, R0 ;  /* 0x0000000000f27202 */ /* 0x000fe40000000f00 */
[----:B--2---:R-:W-:-:S02]  /*06b0*/  FSEL R239, R174, RZ, !P6 ;  /* 0x000000ffaeef7208 */ /* 0x004fc40007000000 */
[----:B---3--:R-:W-:Y:S02]  /*06c0*/  @P0 PRMT R5, RZ, 0x5410, R172 ;  /* 0x00005410ff050816 */ /* 0x008fe400000000ac */
[----:B------:R-:W-:Y:S01]  /*06d0*/  P2R R172, PR, RZ, 0x40 ;  /* 0x00000040ffac7803 */ /* 0x000fe20000000000 */
[----:B------:R-:W-:Y:S05]  /*06e0*/  @!P1 BRA `(.L_x_3311) ;  /* 0x0000054000009947 */ /* 0x000fea0003800000 */
[C---:B-1----:R-:W-:Y:S02]  /*06f0*/  LEA R12, P0, R0.reuse, c[0x0][0x188], 0x4 ;  /* 0x00006200000c7a11 */ /* 0x042fe400078020ff */
        /* <DEDUP_REMOVED lines=10> */
[--C-:B--2---:R-:W-:Y:S02]  /*07a0*/  PRMT R16, RZ, 0x5410, R12.reuse ;  /* 0x00005410ff107816 */ /* 0x104fe4000000000c */
[----:B------:R-:W-:-:S03]  /*07b0*/  PRMT R18, RZ, 0x7610, R12 ;  /* 0x00007610ff127816 */ /* 0x000fc6000000000c */
[C---:B0-----:R-:W-:Y:S01]  /*07c0*/  FADD.FTZ R11, -R239.reuse, R16 ;  /* 0x00000010ef0b7221 */ /* 0x041fe20000010100 */
[--C-:B------:R-:W-:Y:S01]  /*07d0*/  PRMT R238, RZ, 0x7610, R13.reuse ;  /* 0x00007610ffee7816 */ /* 0x100fe2000000000d */
[----:B------:R-:W-:Y:S01]  /*07e0*/  FADD.FTZ R23, -R239, R18 ;  /* 0x00000012ef177221 */ /* 0x000fe20000010100 */
[----:B---3--:R-:W-:Y:S01]  /*07f0*/  PRMT R21, RZ, 0x5410, R172 ;  /* 0x00005410ff157816 */ /* 0x008fe200000000ac */
[----:B-----5:R-:W-:Y:S01]  /*0800*/  FMUL.FTZ R22, R6, R11 ;  /* 0x0000000b06167220 */ /* 0x020fe20000410000 */
[----:B------:R-:W-:Y:S02]  /*0810*/  PRMT R178, RZ, 0x5410, R13 ;  /* 0x00005410ffb27816 */ /* 0x000fe4000000000d */
[----:B------:R-:W-:Y:S01]  /*0820*/  PRMT R240, RZ, 0x5410, R14 ;  /* 0x00005410fff07816 */ /* 0x000fe2000000000e */
[----:B------:R-:W-:Y:S01]  /*0830*/  FADD.FTZ R76, R76, R21 ;  /* 0x000000154c4c7221 */ /* 0x000fe20000010000 */
[----:B------:R-:W-:Y:S01]  /*0840*/  PRMT R20, RZ, 0x7610, R172 ;  /* 0x00007610ff147816 */ /* 0x000fe200000000ac */
[----:B------:R-:W-:-:S02]  /*0850*/  FMUL.FTZ R23, R6, R23 ;  /* 0x0000001706177220 */ /* 0x000fc40000410000 */
[-C--:B------:R-:W-:Y:S02]  /*0860*/  FFMA.FTZ R116, R22, R21.reuse, R116 ;  /* 0x0000001516747223 */ /* 0x080fe40000010074 */
[C---:B------:R-:W-:Y:S02]  /*0870*/  FADD.FTZ R11, -R239.reuse, R238 ;  /* 0x000000eeef0b7221 */ /* 0x040fe40000010100 */
[----:B------:R-:W-:Y:S01]  /*0880*/  FMUL.FTZ R21, R156, R21 ;  /* 0x000000159c157220 */ /* 0x000fe20000410000 */
[----:B------:R-:W-:Y:S01]  /*0890*/  PRMT R242, RZ, 0x7610, R14 ;  /* 0x00007610fff27816 */ /* 0x000fe2000000000e */
[C---:B------:R-:W-:Y:S01]  /*08a0*/  FADD.FTZ R19, -R239.reuse, R178 ;  /* 0x000000b2ef137221 */ /* 0x040fe20000010100 */
[--C-:B------:R-:W-:Y:S01]  /*08b0*/  PRMT R13, RZ, 0x5410, R173.reuse ;  /* 0x00005410ff0d7816 */ /* 0x100fe200000000ad */
[----:B------:R-:W-:Y:S01]  /*08c0*/  FADD.FTZ R17, -R239, R240 ;  /* 0x000000f0ef117221 */ /* 0x000fe20000010100 */
[----:B------:R-:W-:Y:S01]  /*08d0*/  PRMT R14, RZ, 0x7610, R173 ;  /* 0x00007610ff0e7816 */ /* 0x000fe200000000ad */
[----:B------:R-:W-:-:S02]  /*08e0*/  FADD.FTZ R77, R77, R20 ;  /* 0x000000144d4d7221 */ /* 0x000fc40000010000 */
[-C--:B------:R-:W-:Y:S02]  /*08f0*/  FFMA.FTZ R117, R23, R20.reuse, R117 ;  /* 0x0000001417757223 */ /* 0x080fe40000010075 */
[----:B------:R-:W-:Y:S01]  /*0900*/  FMUL.FTZ R18, R6, R11 ;  /* 0x0000000b06127220 */ /* 0x000fe20000410000 */
[----:B------:R-:W-:Y:S01]  /*0910*/  PRMT R177, RZ, 0x5410, R174 ;  /* 0x00005410ffb17816 */ /* 0x000fe200000000ae */
[----:B------:R-:W-:Y:S02]  /*0920*/  FMUL.FTZ R20, R157, R20 ;  /* 0x000000149d147220 */ /* 0x000fe40000410000 */
[----:B------:R-:W-:Y:S02]  /*0930*/  FADD.FTZ R11, RZ, R21 ;  /* 0x00000015ff0b7221 */ /* 0x000fe40000010000 */
[----:B------:R-:W-:Y:S01]  /*0940*/  FFMA.FTZ R172, R22, R21, RZ ;  /* 0x0000001516ac7223 */ /* 0x000fe200000100ff */
[----:B------:R-:W-:Y:S01]  /*0950*/  PRMT R10, RZ, 0x5410, R15 ;  /* 0x00005410ff0a7816 */ /* 0x000fe2000000000f */
[----:B------:R-:W-:-:S02]  /*0960*/  FMUL.FTZ R19, R6, R19 ;  /* 0x0000001306137220 */ /* 0x000fc40000410000 */
[----:B------:R-:W-:Y:S01]  /*0970*/  FMUL.FTZ R17, R6, R17 ;  /* 0x0000001106117220 */ /* 0x000fe20000410000 */
        /* <DEDUP_REMOVED lines=10> */
[-C--:B------:R-:W-:Y:S02]  /*0a20*/  FFMA.FTZ R112, R17, R177.reuse, R112 ;  /* 0x000000b111707223 */ /* 0x080fe40000010070 */
[----:B------:R-:W-:-:S02]  /*0a30*/  FMUL.FTZ R14, R152, R177 ;  /* 0x000000b1980e7220 */ /* 0x000fc40000410000 */
[C---:B------:R-:W-:Y:S02]  /*0a40*/  FADD.FTZ R13, -R239.reuse, R242 ;  /* 0x000000f2ef0d7221 */ /* 0x040fe40000010100 */
[----:B------:R-:W-:Y:S02]  /*0a50*/  FADD.FTZ R177, -R239, R10 ;  /* 0x0000000aefb17221 */ /* 0x000fe40000010100 */
[----:B------:R-:W-:Y:S02]  /*0a60*/  FADD.FTZ R10, R11, R16 ;  /* 0x000000100b0a7221 */ /* 0x000fe40000010000 */
[----:B------:R-:W-:Y:S01]  /*0a70*/  FFMA.FTZ R172, R19, R16, R172 ;  /* 0x0000001013ac7223 */ /* 0x000fe200000100ac */
[----:B------:R-:W-:Y:S01]  /*0a80*/  PRMT R12, RZ, 0x7610, R174 ;  /* 0x00007610ff0c7816 */ /* 0x000fe200000000ae */
[C---:B------:R-:W-:Y:S01]  /*0a90*/  FMUL.FTZ R13, R6.reuse, R13 ;  /* 0x0000000d060d7220 */ /* 0x040fe20000410000 */
[----:B------:R-:W-:Y:S01]  /*0aa0*/  PRMT R173, RZ, 0x5410, R175 ;  /* 0x00005410ffad7816 */ /* 0x000fe200000000af */
        /* <DEDUP_REMOVED lines=9> */
[-C--:B------:R-:W-:Y:S02]  /*0b40*/  FFMA.FTZ R114, R11, R173.reuse, R114 ;  /* 0x000000ad0b727223 */ /* 0x080fe40000010072 */
[----:B------:R-:W-:Y:S02]  /*0b50*/  FMUL.FTZ R10, R154, R173 ;  /* 0x000000ad9a0a7220 */ /* 0x000fe40000410000 */
[----:B------:R-:W-:Y:S01]  /*0b60*/  FADD.FTZ R173, -R239, R176 ;  /* 0x000000b0efad7221 */ /* 0x000fe20000010100 */
[----:B------:R-:W-:Y:S01]  /*0b70*/  PRMT R176, RZ, 0x7610, R175 ;  /* 0x00007610ffb07816 */ /* 0x000fe200000000af */
[----:B------:R-:W-:-:S02]  /*0b80*/  FADD.FTZ R177, R177, R12 ;  /* 0x0000000cb1b17221 */ /* 0x000fc40000010000 */
[----:B------:R-:W-:Y:S02]  /*0b90*/  FFMA.FTZ R172, R13, R12, R172 ;  /* 0x0000000c0dac7223 */ /* 0x000fe400000100ac */
[----:B------:R-:W-:Y:S02]  /*0ba0*/  FMUL.FTZ R238, R6, R173 ;  /* 0x000000ad06ee7220 */ /* 0x000fe40000410000 */
[----:B------:R-:W-:Y:S02]  /*0bb0*/  FADD.FTZ R174, R177, R10 ;  /* 0x0000000ab1ae7221 */ /* 0x000fe40000010000 */
[----:B------:R-:W-:Y:S02]  /*0bc0*/  FMUL.FTZ R237, R155, R176 ;  /* 0x000000b09bed7220 */ /* 0x000fe40000410000 */
[----:B------:R-:W-:Y:S01]  /*0bd0*/  FFMA.FTZ R172, R11, R10, R172 ;  /* 0x0000000a0bac7223 */ /* 0x000fe200000100ac */
[----:B------:R-:W-:Y:S01]  /*0be0*/  IADD3 R242, R0, 0x20, RZ ;  /* 0x0000002000f27810 */ /* 0x000fe20007ffe0ff */
[----:B------:R-:W-:-:S02]  /*0bf0*/  FADD.FTZ R75, R75, R176 ;  /* 0x000000b04b4b7221 */ /* 0x000fc40000010000 */
[----:B------:R-:W-:Y:S02]  /*0c00*/  FFMA.FTZ R115, R238, R176, R115 ;  /* 0x000000b0ee737223 */ /* 0x000fe40000010073 */
[----:B------:R-:W-:Y:S02]  /*0c10*/  FADD.FTZ R241, R174, R237 ;  /* 0x000000edaef17221 */ /* 0x000fe40000010000 */
[----:B------:R-:W-:Y:S02]  /*0c20*/  FFMA.FTZ R240, R238, R237, R172 ;  /* 0x000000edeef07223 */ /* 0x000fe400000100ac */
.L_x_3311:
[----:B-1----:R-:W-:Y:S05]  /*0c30*/  BSYNC B1 ;  /* 0x0000000000017941 */ /* 0x002fea0003800000 */
.L_x_3310:
[----:B------:R-:W-:Y:S01]  /*0c40*/  BSSY B1, `(.L_x_3312) ;  /* 0x0000056000017945 */ /* 0x000fe20003800000 */
[----:B------:R-:W-:Y:S05]  /*0c50*/  @!P2 BRA `(.L_x_3313) ;  /* 0x000005400000a947 */ /* 0x000fea0003800000 */
[----:B------:R-:W-:Y:S01]  /*0c60*/  HFMA2.MMA R177, -RZ, RZ, 0, 9.5367431640625e-07 ;  /* 0x00000010ffb17435 */ /* 0x000fe200000001ff */
[----:B------:R-:W-:-:S04]  /*0c70*/  LEA R172, P0, R242, c[0x0][0x188], 0x4 ;  /* 0x00006200f2ac7a11 */ /* 0x000fc800078020ff */
[----:B------:R-:W-:Y:S02]  /*0c80*/  LEA.HI.X R173, R242, c[0x0][0x18c], RZ, 0x4, P0 ;  /* 0x00006300f2ad7a11 */ /* 0x000fe400000f24ff */
[----:B------:R-:W-:-:S03]  /*0c90*/  ISETP.NE.U32.AND P0, PT, RZ, c[0x0][0x218], PT ;  /* 0x00008600ff007a0c */ /* 0x000fc60003f05070 */
[----:B------:R-:W-:Y:S01]  /*0ca0*/  IMAD.WIDE.U32 R176, R242, R177, c[0x0][0x208] ;  /* 0x00008200f2b07625 */ /* 0x000fe200078e00b1 */
[----:B------:R-:W2:Y:S01]  /*0cb0*/  LDG.E.128 R172, [R172.64] ;  /* 0x00000004acac7981 */ /* 0x000ea2000c1e1d00 */
[----:B------:R-:W-:-:S04]  /*0cc0*/  ISETP.NE.AND.EX P0, PT, RZ, c[0x0][0x21c], PT, P0 ;  /* 0x00008700ff007a0c */ /* 0x000fc80003f05300 */
[----:B------:R-:W3:Y:S09]  /*0cd0*/  LDG.E.128 R176, [R176.64] ;  /* 0x00000004b0b07981 */ /* 0x000ef2000c1e1d00 */
[----:B------:R-:W-:-:S04]  /*0ce0*/  @P0 LEA R224, P6, R242, c[0x0][0x218], 0x4 ;  /* 0x00008600f2e00a11 */ /* 0x000fc800078c20ff */
[----:B------:R-:W-:-:S05]  /*0cf0*/  @P0 LEA.HI.X R225, R242, c[0x0][0x21c], RZ, 0x4, P6 ;  /* 0x00008700f2e10a11 */ /* 0x000fca00030f24ff */
[----:B------:R0:W5:Y:S01]  /*0d00*/  @P0 LDG.E.128 R32, [R224.64] ;  /* 0x00000004e0200981 */ /* 0x000162000c1e1d00 */
[----:B------:R-:W-:Y:S02]  /*0d10*/  IADD3 R242, R242, 0x20, RZ ;  /* 0x00000020f2f27810 */ /* 0x000fe40007ffe0ff */
[--C-:B--2---:R-:W-:Y:S02]  /*0d20*/  PRMT R228, RZ, 0x7610, R172.reuse ;  /* 0x00007610ffe47816 */ /* 0x104fe400000000ac */
[----:B------:R-:W-:Y:S02]  /*0d30*/  PRMT R226, RZ, 0x5410, R172 ;  /* 0x00005410ffe27816 */ /* 0x000fe400000000ac */
[--C-:B------:R-:W-:Y:S01]  /*0d40*/  PRMT R230, RZ, 0x5410, R173.reuse ;  /* 0x00005410ffe67816 */ /* 0x100fe200000000ad */
[C---:B------:R-:W-:Y:S01]  /*0d50*/  FADD.FTZ R235, -R239.reuse, R228 ;  /* 0x000000e4efeb7221 */ /* 0x040fe20000010100 */
[----:B------:R-:W-:Y:S01]  /*0d60*/  PRMT R232, RZ, 0x7610, R173 ;  /* 0x00007610ffe87816 */ /* 0x000fe200000000ad */
[----:B------:R-:W-:Y:S01]  /*0d70*/  FADD.FTZ R27, -R239, R226 ;  /* 0x000000e2ef1b7221 */ /* 0x000fe20000010100 */
[--C-:B---3--:R-:W-:Y:S01]  /*0d80*/  PRMT R173, RZ, 0x5410, R176.reuse ;  /* 0x00005410ffad7816 */ /* 0x108fe200000000b0 */
[C---:B-----5:R-:W-:Y:S01]  /*0d90*/  FMUL.FTZ R235, R6.reuse, R235 ;  /* 0x000000eb06eb7220 */ /* 0x060fe20000410000 */
[----:B------:R-:W-:Y:S01]  /*0da0*/  PRMT R234, RZ, 0x7610, R176 ;  /* 0x00007610ffea7816 */ /* 0x000fe200000000b0 */
[----:B------:R-:W-:Y:S01]  /*0db0*/  FMUL.FTZ R27, R6, R27 ;  /* 0x0000001b061b7220 */ /* 0x000fe20000410000 */
[--C-:B------:R-:W-:Y:S01]  /*0dc0*/  PRMT R246, RZ, 0x5410, R174.reuse ;  /* 0x00005410fff67816 */ /* 0x100fe200000000ae */
[----:B------:R-:W-:Y:S01]  /*0dd0*/  FMUL.FTZ R236, R148, R173 ;  /* 0x000000ad94ec7220 */ /* 0x000fe20000410000 */
[----:B0-----:R-:W-:Y:S01]  /*0de0*/  PRMT R224, RZ, 0x7610, R174 ;  /* 0x00007610ffe07816 */ /* 0x001fe200000000ae */
[----:B------:R-:W-:Y:S01]  /*0df0*/  FADD.FTZ R69, R69, R234 ;  /* 0x000000ea45457221 */ /* 0x000fe20000010000 */
[----:B------:R-:W-:Y:S01]  /*0e00*/  PRMT R174, RZ, 0x5410, R175 ;  /* 0x00005410ffae7816 */ /* 0x000fe200000000af */
[-C--:B------:R-:W-:Y:S01]  /*0e10*/  FFMA.FTZ R109, R235, R234.reuse, R109 ;  /* 0x000000eaeb6d7223 */ /* 0x080fe2000001006d */
[----:B------:R-:W-:Y:S01]  /*0e20*/  PRMT R172, RZ, 0x7610, R175 ;  /* 0x00007610ffac7816 */ /* 0x000fe200000000af */
[----:B------:R-:W-:Y:S01]  /*0e30*/  FADD.FTZ R233, -R239, R230 ;  /* 0x000000e6efe97221 */ /* 0x000fe20000010100 */
[----:B------:R-:W-:Y:S01]  /*0e40*/  PRMT R175, RZ, 0x5410, R177 ;  /* 0x00005410ffaf7816 */ /* 0x000fe200000000b1 */
[----:B------:R-:W-:-:S02]  /*0e50*/  FMUL.FTZ R234, R149, R234 ;  /* 0x000000ea95ea7220 */ /* 0x000fc40000410000 */
[----:B------:R-:W-:Y:S02]  /*0e60*/  FADD.FTZ R241, R241, R236 ;  /* 0x000000ecf1f17221 */ /* 0x000fe40000010000 */
[----:B------:R-:W-:Y:S01]  /*0e70*/  FFMA.FTZ R240, R27, R236, R240 ;  /* 0x000000ec1bf07223 */ /* 0x000fe200000100f0 */
[----:B------:R-:W-:Y:S01]  /*0e80*/  PRMT R244, RZ, 0x7610, R177 ;  /* 0x00007610fff47816 */ /* 0x000fe200000000b1 */
[----:B------:R-:W-:Y:S02]  /*0e90*/  FADD.FTZ R231, -R239, R232 ;  /* 0x000000e8efe77221 */ /* 0x000fe40000010100 */
[----:B------:R-:W-:Y:S02]  /*0ea0*/  FMUL.FTZ R233, R6, R233 ;  /* 0x000000e906e97220 */ /* 0x000fe40000410000 */
[----:B------:R-:W-:Y:S02]  /*0eb0*/  FMUL.FTZ R232, R150, R175 ;  /* 0x000000af96e87220 */ /* 0x000fe40000410000 */
[----:B------:R-:W-:-:S02]  /*0ec0*/  FADD.FTZ R241, R241, R234 ;  /* 0x000000eaf1f17221 */ /* 0x000fc40000010000 */
[----:B------:R-:W-:Y:S01]  /*0ed0*/  FFMA.FTZ R240, R235, R234, R240 ;  /* 0x000000eaebf07223 */ /* 0x000fe200000100f0 */
[----:B------:R-:W-:Y:S01]  /*0ee0*/  PRMT R177, RZ, 0x5410, R178 ;  /* 0x00005410ffb17816 */ /* 0x000fe200000000b2 */
[----:B------:R-:W-:Y:S02]  /*0ef0*/  FADD.FTZ R229, -R239, R246 ;  /* 0x000000f6efe57221 */ /* 0x000fe40000010100 */
[----:B------:R-:W-:Y:S02]  /*0f00*/  FMUL.FTZ R231, R6, R231 ;  /* 0x000000e706e77220 */ /* 0x000fe40000410000 */
[----:B------:R-:W-:Y:S02]  /*0f10*/  FMUL.FTZ R230, R151, R244 ;  /* 0x000000f497e67220 */ /* 0x000fe40000410000 */
[----:B------:R-:W-:Y:S02]  /*0f20*/  FADD.FTZ R241, R241, R232 ;  /* 0x000000e8f1f17221 */ /* 0x000fe40000010000 */
[----:B------:R-:W-:Y:S01]  /*0f30*/  FFMA.FTZ R240, R233, R232, R240 ;  /* 0x000000e8e9f07223 */ /* 0x000fe200000100f0 */
[----:B------:R-:W-:Y:S01]  /*0f40*/  PRMT R178, RZ, 0x7610, R178 ;  /* 0x00007610ffb27816 */ /* 0x000fe200000000b2 */
[----:B------:R-:W-:-:S02]  /*0f50*/  FADD.FTZ R225, -R239, R174 ;  /* 0x000000aeefe17221 */ /* 0x000fc40000010100 */
[----:B------:R-:W-:Y:S02]  /*0f60*/  FMUL.FTZ R229, R6, R229 ;  /* 0x000000e506e57220 */ /* 0x000fe40000410000 */
        /* <DEDUP_REMOVED lines=14> */
[----:B------:R-:W-:Y:S02]  /*1050*/  FADD.FTZ R173, -R239, R172 ;  /* 0x000000acefad7221 */ /* 0x000fe40000010100 */
        /* <DEDUP_REMOVED lines=20> */
.L_x_3313:
[----:B------:R-:W-:Y:S05]  /*11a0*/  BSYNC B1 ;  /* 0x0000000000017941 */ /* 0x000fea0003800000 */
.L_x_3312:
[----:B------:R-:W-:Y:S01]  /*11b0*/  BSSY B1, `(.L_x_3314) ;  /* 0x0000056000017945 */ /* 0x000fe20003800000 */
[----:B------:R-:W-:Y:S05]  /*11c0*/  @!P3 BRA `(.L_x_3315) ;  /* 0x000005400000b947 */ /* 0x000fea0003800000 */
[C---:B------:R-:W-:Y:S02]  /*11d0*/  LEA R176, P0, R242.reuse, c[0x0][0x188], 0x4 ;  /* 0x00006200f2b07a11 */ /* 0x040fe400078020ff */
[----:B------:R-:W-:Y:S02]  /*11e0*/  MOV R173, 0x10 ;  /* 0x0000001000ad7802 */ /* 0x000fe40000000f00 */
[----:B------:R-:W-:-:S02]  /*11f0*/  LEA.HI.X R177, R242, c[0x0][0x18c], RZ, 0x4, P0 ;  /* 0x00006300f2b17a11 */ /* 0x000fc400000f24ff */
        /* <DEDUP_REMOVED lines=9> */
[--C-:B--2---:R-:W-:Y:S02]  /*1290*/  PRMT R210, RZ, 0x5410, R176.reuse ;  /* 0x00005410ffd27816 */ /* 0x104fe400000000b0 */
[----:B------:R-:W-:-:S03]  /*12a0*/  PRMT R212, RZ, 0x7610, R176 ;  /* 0x00007610ffd47816 */ /* 0x000fc600000000b0 */
[C---:B------:R-:W-:Y:S01]  /*12b0*/  FADD.FTZ R9, -R239.reuse, R210 ;  /* 0x000000d2ef097221 */ /* 0x040fe20000010100 */
[----:B---3--:R-:W-:Y:S02]  /*12c0*/  PRMT R25, RZ, 0x5410, R172 ;  /* 0x00005410ff197816 */ /* 0x008fe400000000ac */
[----:B------:R-:W-:Y:S01]  /*12d0*/  PRMT R216, RZ, 0x5410, R177 ;  /* 0x00005410ffd87816 */ /* 0x000fe200000000b1 */
[----:B-----5:R-:W-:Y:S01]  /*12e0*/  FMUL.FTZ R9, R6, R9 ;  /* 0x0000000906097220 */ /* 0x020fe20000410000 */
[--C-:B------:R-:W-:Y:S02]  /*12f0*/  PRMT R217, RZ, 0x5410, R173.reuse ;  /* 0x00005410ffd97816 */ /* 0x100fe400000000ad */
[----:B------:R-:W-:Y:S01]  /*1300*/  PRMT R244, RZ, 0x7610, R173 ;  /* 0x00007610fff47816 */ /* 0x000fe200000000ad */
[----:B------:R-:W-:Y:S01]  /*1310*/  FADD.FTZ R173, -R239, R212 ;  /* 0x000000d4efad7221 */ /* 0x000fe20000010100 */
[----:B------:R-:W-:Y:S01]  /*1320*/  PRMT R218, RZ, 0x7610, R177 ;  /* 0x00007610ffda7816 */ /* 0x000fe200000000b1 */
[----:B------:R-:W-:Y:S01]  /*1330*/  FADD.FTZ R60, R60, R25 ;  /* 0x000000193c3c7221 */ /* 0x000fe20000010000 */
[----:B------:R-:W-:Y:S01]  /*1340*/  PRMT R246, RZ, 0x5410, R178 ;  /* 0x00005410fff67816 */ /* 0x000fe200000000b2 */
[----:B------:R-:W-:-:S02]  /*1350*/  FFMA.FTZ R100, R9, R25, R100 ;  /* 0x0000001909647223 */ /* 0x000fc40000010064 */
[----:B------:R-:W-:Y:S02]  /*1360*/  FMUL.FTZ R222, R140, R25 ;  /* 0x000000198cde7220 */ /* 0x000fe40000410000 */
[C---:B------:R-:W-:Y:S01]  /*1370*/  FADD.FTZ R25, -R239.reuse, R216 ;  /* 0x000000d8ef197221 */ /* 0x040fe20000010100 */
[----:B------:R-:W-:Y:S01]  /*1380*/  PRMT R214, RZ, 0x7610, R172 ;  /* 0x00007610ffd67816 */ /* 0x000fe200000000ac */
[C---:B------:R-:W-:Y:S02]  /*1390*/  FMUL.FTZ R220, R6.reuse, R173 ;  /* 0x000000ad06dc7220 */ /* 0x040fe40000410000 */
[C---:B------:R-:W-:Y:S01]  /*13a0*/  FADD.FTZ R173, -R239.reuse, R218 ;  /* 0x000000daefad7221 */ /* 0x040fe20000010100 */
[----:B------:R-:W-:Y:S01]  /*13b0*/  PRMT R178, RZ, 0x7610, R178 ;  /* 0x00007610ffb27816 */ /* 0x000fe200000000b2 */
[----:B------:R-:W-:Y:S02]  /*13c0*/  FMUL.FTZ R218, R6, R25 ;  /* 0x0000001906da7220 */ /* 0x000fe40000410000 */
[----:B------:R-:W-:-:S02]  /*13d0*/  FADD.FTZ R25, -R239, R246 ;  /* 0x000000f6ef197221 */ /* 0x000fc40000010100 */
[----:B------:R-:W-:Y:S02]  /*13e0*/  FADD.FTZ R61, R61, R214 ;  /* 0x000000d63d3d7221 */ /* 0x000fe40000010000 */
[-C--:B------:R-:W-:Y:S02]  /*13f0*/  FFMA.FTZ R101, R220, R214.reuse, R101 ;  /* 0x000000d6dc657223 */ /* 0x080fe40000010065 */
[----:B------:R-:W-:Y:S02]  /*1400*/  FMUL.FTZ R219, R141, R214 ;  /* 0x000000d68ddb7220 */ /* 0x000fe40000410000 */
[----:B------:R-:W-:Y:S02]  /*1410*/  FMUL.FTZ R214, R6, R25 ;  /* 0x0000001906d67220 */ /* 0x000fe40000410000 */
[----:B------:R-:W-:Y:S02]  /*1420*/  FADD.FTZ R25, -R239, R178 ;  /* 0x000000b2ef197221 */ /* 0x000fe40000010100 */
[----:B------:R-:W-:-:S02]  /*1430*/  FADD.FTZ R178, R241, R222 ;  /* 0x000000def1b27221 */ /* 0x000fc40000010000 */
[----:B------:R-:W-:Y:S02]  /*1440*/  FFMA.FTZ R240, R9, R222, R240 ;  /* 0x000000de09f07223 */ /* 0x000fe400000100f0 */
[----:B------:R-:W-:Y:S02]  /*1450*/  FADD.FTZ R62, R62, R217 ;  /* 0x000000d93e3e7221 */ /* 0x000fe40000010000 */
[-C--:B------:R-:W-:Y:S02]  /*1460*/  FFMA.FTZ R102, R218, R217.reuse, R102 ;  /* 0x000000d9da667223 */ /* 0x080fe40000010066 */
[----:B------:R-:W-:Y:S02]  /*1470*/  FMUL.FTZ R217, R142, R217 ;  /* 0x000000d98ed97220 */ /* 0x000fe40000410000 */
[----:B------:R-:W-:Y:S02]  /*1480*/  FADD.FTZ R178, R178, R219 ;  /* 0x000000dbb2b27221 */ /* 0x000fe40000010000 */
[----:B------:R-:W-:Y:S01]  /*1490*/  FFMA.FTZ R240, R220, R219, R240 ;  /* 0x000000dbdcf07223 */ /* 0x000fe200000100f0 */
[----:B------:R-:W-:-:S02]  /*14a0*/  PRMT R176, RZ, 0x5410, R179 ;  /* 0x00005410ffb07816 */ /* 0x000fc400000000b3 */
[----:B------:R-:W-:Y:S01]  /*14b0*/  PRMT R213, RZ, 0x5410, R174 ;  /* 0x00005410ffd57816 */ /* 0x000fe200000000ae */
[----:B------:R-:W-:Y:S02]  /*14c0*/  FMUL.FTZ R216, R6, R173 ;  /* 0x000000ad06d87220 */ /* 0x000fe40000410000 */
[----:B------:R-:W-:Y:S02]  /*14d0*/  FMUL.FTZ R215, R143, R244 ;  /* 0x000000f48fd77220 */ /* 0x000fe40000410000 */
[----:B------:R-:W-:Y:S02]  /*14e0*/  FADD.FTZ R178, R178, R217 ;  /* 0x000000d9b2b27221 */ /* 0x000fe40000010000 */
[----:B------:R-:W-:Y:S01]  /*14f0*/  FFMA.FTZ R240, R218, R217, R240 ;  /* 0x000000d9daf07223 */ /* 0x000fe200000100f0 */
[----:B------:R-:W-:Y:S01]  /*1500*/  PRMT R174, RZ, 0x7610, R174 ;  /* 0x00007610ffae7816 */ /* 0x000fe200000000ae */
[----:B------:R-:W-:Y:S02]  /*1510*/  FMUL.FTZ R212, R6, R25 ;  /* 0x0000001906d47220 */ /* 0x000fe40000410000 */
[----:B------:R-:W-:-:S02]  /*1520*/  FADD.FTZ R56, R56, R213 ;  /* 0x000000d538387221 */ /* 0x000fc40000010000 */
[-C--:B------:R-:W-:Y:S02]  /*1530*/  FFMA.FTZ R96, R214, R213.reuse, R96 ;  /* 0x000000d5d6607223 */ /* 0x080fe40000010060 */
[----:B------:R-:W-:Y:S02]  /*1540*/  FADD.FTZ R25, -R239, R176 ;  /* 0x000000b0ef197221 */ /* 0x000fe40000010100 */
[----:B------:R-:W-:Y:S02]  /*1550*/  FMUL.FTZ R213, R136, R213 ;  /* 0x000000d588d57220 */ /* 0x000fe40000410000 */
[----:B------:R-:W-:Y:S02]  /*1560*/  FADD.FTZ R178, R178, R215 ;  /* 0x000000d7b2b27221 */ /* 0x000fe40000010000 */
[----:B------:R-:W-:Y:S01]  /*1570*/  FFMA.FTZ R240, R216, R215, R240 ;  /* 0x000000d7d8f07223 */ /* 0x000fe200000100f0 */
[----:B------:R-:W-:Y:S01]  /*1580*/  PRMT R24, RZ, 0x7610, R179 ;  /* 0x00007610ff187816 */ /* 0x000fe200000000b3 */
[----:B------:R-:W-:Y:S01]  /*1590*/  FMUL.FTZ R210, R6, R25 ;  /* 0x0000001906d27220 */ /* 0x000fe20000410000 */
[----:B------:R-:W-:Y:S01]  /*15a0*/  PRMT R209, RZ, 0x5410, R175 ;  /* 0x00005410ffd17816 */ /* 0x000fe200000000af */
[----:B------:R-:W-:-:S02]  /*15b0*/  FMUL.FTZ R211, R137, R174 ;  /* 0x000000ae89d37220 */ /* 0x000fc40000410000 */
[----:B------:R-:W-:Y:S02]  /*15c0*/  FADD.FTZ R178, R178, R213 ;  /* 0x000000d5b2b27221 */ /* 0x000fe40000010000 */
[----:B------:R-:W-:Y:S01]  /*15d0*/  FFMA.FTZ R240, R214, R213, R240 ;  /* 0x000000d5d6f07223 */ /* 0x000fe200000100f0 */
[----:B------:R-:W-:Y:S01]  /*15e0*/  PRMT R172, RZ, 0x7610, R175 ;  /* 0x00007610ffac7816 */ /* 0x000fe200000000af */
[----:B------:R-:W-:Y:S02]  /*15f0*/  FADD.FTZ R58, R58, R209 ;  /* 0x000000d13a3a7221 */ /* 0x000fe40000010000 */
[----:B------:R-:W-:Y:S02]  /*1600*/  FADD.FTZ R25, -R239, R24 ;  /* 0x00000018ef197221 */ /* 0x000fe40000010100 */
        /* <DEDUP_REMOVED lines=16> */
.L_x_3315:
[----:B------:R-:W-:Y:S05]  /*1710*/  BSYNC B1 ;  /* 0x0000000000017941 */ /* 0x000fea0003800000 */
.L_x_3314:
        /* <DEDUP_REMOVED lines=16> */
[--C-:B------:R-:W-:Y:S02]  /*1820*/  PRMT R190, RZ, 0x5410, R178.reuse ;  /* 0x00005410ffbe7816 */ /* 0x100fe400000000b2 */
[----:B------:R-:W-:Y:S02]  /*1830*/  PRMT R184, RZ, 0x7610, R178 ;  /* 0x00007610ffb87816 */ /* 0x000fe400000000b2 */
[----:B------:R-:W-:-:S02]  /*1840*/  PRMT R178, RZ, 0x5410, R179 ;  /* 0x00005410ffb27816 */ /* 0x000fc400000000b3 */
[----:B------:R-:W-:Y:S02]  /*1850*/  PRMT R176, RZ, 0x7610, R179 ;  /* 0x00007610ffb07816 */ /* 0x000fe400000000b3 */
[--C-:B---3--:R-:W-:Y:S02]  /*1860*/  PRMT R179, RZ, 0x5410, R173.reuse ;  /* 0x00005410ffb37816 */ /* 0x108fe400000000ad */
[----:B------:R-:W-:Y:S01]  /*1870*/  PRMT R188, RZ, 0x7610, R173 ;  /* 0x00007610ffbc7816 */ /* 0x000fe200000000ad */
[C---:B------:R-:W-:Y:S01]  /*1880*/  FADD.FTZ R173, -R239.reuse, R8 ;  /* 0x00000008efad7221 */ /* 0x040fe20000010100 */
[--C-:B------:R-:W-:Y:S02]  /*1890*/  PRMT R182, RZ, 0x5410, R177.reuse ;  /* 0x00005410ffb67816 */ /* 0x100fe400000000b1 */
[----:B------:R-:W-:Y:S01]  /*18a0*/  PRMT R186, RZ, 0x7610, R177 ;  /* 0x00007610ffba7816 */ /* 0x000fe200000000b1 */
[----:B------:R-:W-:Y:S01]  /*18b0*/  FADD.FTZ R177, -R239, R26 ;  /* 0x0000001aefb17221 */ /* 0x000fe20000010100 */
[--C-:B0-----:R-:W-:Y:S01]  /*18c0*/  PRMT R181, RZ, 0x5410, R172.reuse ;  /* 0x00005410ffb57816 */ /* 0x101fe200000000ac */
[C---:B-----5:R-:W-:Y:S01]  /*18d0*/  FMUL.FTZ R8, R6.reuse, R173 ;  /* 0x000000ad06087220 */ /* 0x060fe20000410000 */
[----:B------:R-:W-:Y:S01]  /*18e0*/  PRMT R180, RZ, 0x7610, R172 ;  /* 0x00007610ffb47816 */ /* 0x000fe200000000ac */
[----:B------:R-:W-:Y:S01]  /*18f0*/  FMUL.FTZ R26, R6, R177 ;  /* 0x000000b1061a7220 */ /* 0x000fe20000410000 */
[----:B------:R-:W-:-:S02]  /*1900*/  PRMT R173, RZ, 0x5410, R175 ;  /* 0x00005410ffad7816 */ /* 0x000fc400000000af */
[----:B------:R-:W-:Y:S01]  /*1910*/  PRMT R172, RZ, 0x7610, R175 ;  /* 0x00007610ffac7816 */ /* 0x000fe200000000af */
[----:B------:R-:W-:Y:S02]  /*1920*/  FADD.FTZ R175, -R239, R186 ;  /* 0x000000baefaf7221 */ /* 0x000fe40000010100 */
[----:B------:R-:W-:Y:S02]  /*1930*/  FADD.FTZ R53, R53, R180 ;  /* 0x000000b435357221 */ /* 0x000fe40000010000 */
[-C--:B------:R-:W-:Y:S02]  /*1940*/  FFMA.FTZ R93, R26, R180.reuse, R93 ;  /* 0x000000b41a5d7223 */ /* 0x080fe4000001005d */
[----:B------:R-:W-:Y:S02]  /*1950*/  FMUL.FTZ R183, R133, R180 ;  /* 0x000000b485b77220 */ /* 0x000fe40000410000 */
[----:B------:R-:W-:Y:S02]  /*1960*/  FADD.FTZ R52, R52, R181 ;  /* 0x000000b534347221 */ /* 0x000fe40000010000 */
[----:B------:R-:W-:-:S02]  /*1970*/  FFMA.FTZ R92, R8, R181, R92 ;  /* 0x000000b5085c7223 */ /* 0x000fc4000001005c */
[----:B------:R-:W-:Y:S02]  /*1980*/  FMUL.FTZ R180, R6, R175 ;  /* 0x000000af06b47220 */ /* 0x000fe40000410000 */
[----:B------:R-:W-:Y:S02]  /*1990*/  FMUL.FTZ R181, R132, R181 ;  /* 0x000000b584b57220 */ /* 0x000fe40000410000 */
[----:B------:R-:W-:Y:S02]  /*19a0*/  FADD.FTZ R187, -R239, R190 ;  /* 0x000000beefbb7221 */ /* 0x000fe40000010100 */
[----:B------:R-:W-:Y:S02]  /*19b0*/  FADD.FTZ R55, R55, R188 ;  /* 0x000000bc37377221 */ /* 0x000fe40000010000 */
[-C--:B------:R-:W-:Y:S02]  /*19c0*/  FFMA.FTZ R95, R180, R188.reuse, R95 ;  /* 0x000000bcb45f7223 */ /* 0x080fe4000001005f */
[----:B------:R-:W-:-:S02]  /*19d0*/  FMUL.FTZ R189, R135, R188 ;  /* 0x000000bc87bd7220 */ /* 0x000fc40000410000 */
[C---:B------:R-:W-:Y:S01]  /*19e0*/  FADD.FTZ R175, -R239.reuse, R184 ;  /* 0x000000b8efaf7221 */ /* 0x040fe20000010100 */
[----:B------:R-:W-:Y:S01]  /*19f0*/  PRMT R191, RZ, 0x5410, R174 ;  /* 0x00005410ffbf7816 */ /* 0x000fe200000000ae */
[----:B------:R-:W-:Y:S02]  /*1a00*/  FADD.FTZ R185, -R239, R182 ;  /* 0x000000b6efb97221 */ /* 0x000fe40000010100 */
[----:B------:R-:W-:Y:S02]  /*1a10*/  FADD.FTZ R188, R241, R181 ;  /* 0x000000b5f1bc7221 */ /* 0x000fe40000010000 */
[----:B------:R-:W-:Y:S01]  /*1a20*/  FFMA.FTZ R240, R8, R181, R240 ;  /* 0x000000b508f07223 */ /* 0x000fe200000100f0 */
[----:B------:R-:W-:Y:S01]  /*1a30*/  PRMT R174, RZ, 0x7610, R174 ;  /* 0x00007610ffae7816 */ /* 0x000fe200000000ae */
[C---:B------:R-:W-:Y:S02]  /*1a40*/  FMUL.FTZ R187, R6.reuse, R187 ;  /* 0x000000bb06bb7220 */ /* 0x040fe40000410000 */
        /* <DEDUP_REMOVED lines=9> */
[-C--:B------:R-:W-:Y:S02]  /*1ae0*/  FFMA.FTZ R89, R186, R174.reuse, R89 ;  /* 0x000000aeba597223 */ /* 0x080fe40000010059 */
[----:B------:R-:W-:Y:S02]  /*1af0*/  FMUL.FTZ R191, R129, R174 ;  /* 0x000000ae81bf7220 */ /* 0x000fe40000410000 */
[----:B------:R-:W-:Y:S02]  /*1b00*/  FADD.FTZ R174, R175, R182 ;  /* 0x000000b6afae7221 */ /* 0x000fe40000010000 */
[----:B------:R-:W-:-:S02]  /*1b10*/  FFMA.FTZ R240, R185, R182, R240 ;  /* 0x000000b6b9f07223 */ /* 0x000fc400000100f0 */
[C---:B------:R-:W-:Y:S02]  /*1b20*/  FADD.FTZ R193, -R239.reuse, R178 ;  /* 0x000000b2efc17221 */ /* 0x040fe40000010100 */
[----:B------:R-:W-:Y:S02]  /*1b30*/  FADD.FTZ R175, R174, R189 ;  /* 0x000000bdaeaf7221 */ /* 0x000fe40000010000 */
[----:B------:R-:W-:Y:S02]  /*1b40*/  FFMA.FTZ R240, R180, R189, R240 ;  /* 0x000000bdb4f07223 */ /* 0x000fe400000100f0 */
[----:B------:R-:W-:Y:S02]  /*1b50*/  FMUL.FTZ R193, R6, R193 ;  /* 0x000000c106c17220 */ /* 0x000fe40000410000 */
[----:B------:R-:W-:Y:S02]  /*1b60*/  FADD.FTZ R177, -R239, R176 ;  /* 0x000000b0efb17221 */ /* 0x000fe40000010100 */
        /* <DEDUP_REMOVED lines=17> */
.L_x_3317:
[----:B------:R-:W-:Y:S05]  /*1c80*/  BSYNC B1 ;  /* 0x0000000000017941 */ /* 0x000fea0003800000 */
.L_x_3316:
        /* <DEDUP_REMOVED lines=18> */
[C---:B------:R-:W-:Y:S01]  /*1db0*/  FADD.FTZ R7, -R239.reuse, R192 ;  /* 0x000000c0ef077221 */ /* 0x040fe20000010100 */
[----:B---3--:R-:W-:Y:S01]  /*1dc0*/  PRMT R179, RZ, 0x5410, R172 ;  /* 0x00005410ffb37816 */ /* 0x008fe200000000ac */
[C---:B------:R-:W-:Y:S01]  /*1dd0*/  FADD.FTZ R199, -R239.reuse, R176 ;  /* 0x000000b0efc77221 */ /* 0x040fe20000010100 */
[----:B------:R-:W-:Y:S01]  /*1de0*/  PRMT R198, RZ, 0x5410, R178 ;  /* 0x00005410ffc67816 */ /* 0x000fe200000000b2 */
[----:B0-----:R-:W-:Y:S01]  /*1df0*/  FADD.FTZ R197, -R239, R194 ;  /* 0x000000c2efc57221 */ /* 0x001fe20000010100 */
[----:B------:R-:W-:Y:S01]  /*1e00*/  PRMT R176, RZ, 0x7610, R172 ;  /* 0x00007610ffb07816 */ /* 0x000fe200000000ac */
[----:B-----5:R-:W-:Y:S01]  /*1e10*/  FMUL.FTZ R7, R6, R7 ;  /* 0x0000000706077220 */ /* 0x020fe20000410000 */
[----:B------:R-:W-:Y:S01]  /*1e20*/  PRMT R178, RZ, 0x7610, R178 ;  /* 0x00007610ffb27816 */ /* 0x000fe200000000b2 */
[----:B------:R-:W-:Y:S01]  /*1e30*/  FMUL.FTZ R194, R124, R179 ;  /* 0x000000b37cc27220 */ /* 0x000fe20000410000 */
[----:B------:R-:W-:Y:S01]  /*1e40*/  PRMT R196, RZ, 0x7610, R177 ;  /* 0x00007610ffc47816 */ /* 0x000fe200000000b1 */
[----:B------:R-:W-:Y:S01]  /*1e50*/  FMUL.FTZ R192, R6, R199 ;  /* 0x000000c706c07220 */ /* 0x000fe20000410000 */
[----:B------:R-:W-:Y:S01]  /*1e60*/  PRMT R201, RZ, 0x5410, R173 ;  /* 0x00005410ffc97816 */ /* 0x000fe200000000ad */
[----:B------:R-:W-:Y:S01]  /*1e70*/  FMUL.FTZ R199, R125, R176 ;  /* 0x000000b07dc77220 */ /* 0x000fe20000410000 */
[----:B------:R-:W-:Y:S01]  /*1e80*/  PRMT R243, RZ, 0x5410, R174 ;  /* 0x00005410fff37816 */ /* 0x000fe200000000ae */
[----:B------:R-:W-:Y:S01]  /*1e90*/  FFMA.FTZ R240, R7, R194, R240 ;  /* 0x000000c207f07223 */ /* 0x000fe200000100f0 */
[----:B------:R-:W-:Y:S01]  /*1ea0*/  PRMT R204, RZ, 0x7610, R174 ;  /* 0x00007610ffcc7816 */ /* 0x000fe200000000ae */
[----:B------:R-:W-:-:S02]  /*1eb0*/  FADD.FTZ R174, R241, R194 ;  /* 0x000000c2f1ae7221 */ /* 0x000fc40000010000 */
[C---:B------:R-:W-:Y:S01]  /*1ec0*/  FADD.FTZ R177, -R239.reuse, R178 ;  /* 0x000000b2efb17221 */ /* 0x040fe20000010100 */
[----:B------:R-:W-:Y:S01]  /*1ed0*/  PRMT R178, RZ, 0x7610, R173 ;  /* 0x00007610ffb27816 */ /* 0x000fe200000000ad */
[C---:B------:R-:W-:Y:S01]  /*1ee0*/  FADD.FTZ R205, -R239.reuse, R198 ;  /* 0x000000c6efcd7221 */ /* 0x040fe20000010100 */
[--C-:B------:R-:W-:Y:S01]  /*1ef0*/  PRMT R173, RZ, 0x5410, R175.reuse ;  /* 0x00005410ffad7816 */ /* 0x100fe200000000af */
[----:B------:R-:W-:Y:S01]  /*1f00*/  FMUL.FTZ R197, R6, R197 ;  /* 0x000000c506c57220 */ /* 0x000fe20000410000 */
[----:B------:R-:W-:Y:S01]  /*1f10*/  PRMT R172, RZ, 0x7610, R175 ;  /* 0x00007610ffac7816 */ /* 0x000fe200000000af */
[----:B------:R-:W-:Y:S02]  /*1f20*/  FADD.FTZ R203, -R239, R196 ;  /* 0x000000c4efcb7221 */ /* 0x000fe40000010100 */
        /* <DEDUP_REMOVED lines=9> */
[----:B------:R-:W-:Y:S02]  /*1fc0*/  FADD.FTZ R207, -R239, R200 ;  /* 0x000000c8efcf7221 */ /* 0x000fe40000010100 */
[----:B------:R-:W-:Y:S02]  /*1fd0*/  FMUL.FTZ R203, R6, R205 ;  /* 0x000000cd06cb7220 */ /* 0x000fe40000410000 */
[----:B------:R-:W-:Y:S02]  /*1fe0*/  FMUL.FTZ R200, R120, R243 ;  /* 0x000000f378c87220 */ /* 0x000fe40000410000 */
[----:B------:R-:W-:Y:S02]  /*1ff0*/  FADD.FTZ R175, R174, R201 ;  /* 0x000000c9aeaf7221 */ /* 0x000fe40000010000 */
[----:B------:R-:W-:-:S02]  /*2000*/  FFMA.FTZ R240, R196, R201, R240 ;  /* 0x000000c9c4f07223 */ /* 0x000fc400000100f0 */
[----:B------:R-:W-:Y:S02]  /*2010*/  FADD.FTZ R239, -R239, R202 ;  /* 0x000000caefef7221 */ /* 0x000fe40000010100 */
[C---:B------:R-:W-:Y:S02]  /*2020*/  FMUL.FTZ R202, R6.reuse, R177 ;  /* 0x000000b106ca7220 */ /* 0x040fe40000410000 */
[----:B------:R-:W-:Y:S02]  /*2030*/  FMUL.FTZ R207, R6, R207 ;  /* 0x000000cf06cf7220 */ /* 0x000fe40000410000 */
[----:B------:R-:W-:Y:S02]  /*2040*/  FMUL.FTZ R205, R121, R204 ;  /* 0x000000cc79cd7220 */ /* 0x000fe40000410000 */
[----:B------:R-:W-:Y:S02]  /*2050*/  FADD.FTZ R174, R175, R200 ;  /* 0x000000c8afae7221 */ /* 0x000fe40000010000 */
[----:B------:R-:W-:-:S02]  /*2060*/  FFMA.FTZ R240, R203, R200, R240 ;  /* 0x000000c8cbf07223 */ /* 0x000fc400000100f0 */
[----:B------:R-:W-:Y:S02]  /*2070*/  FADD.FTZ R41, R41, R204 ;  /* 0x000000cc29297221 */ /* 0x000fe40000010000 */
[----:B------:R-:W-:Y:S02]  /*2080*/  FFMA.FTZ R81, R202, R204, R81 ;  /* 0x000000ccca517223 */ /* 0x000fe40000010051 */
        /* <DEDUP_REMOVED lines=21> */
.L_x_3319:
[----:B------:R-:W-:Y:S05]  /*21e0*/  BSYNC B1 ;  /* 0x0000000000017941 */ /* 0x000fea0003800000 */
.L_x_3318:
[----:B------:R-:W-:Y:S05]  /*21f0*/  BRA.DIV ~URZ, `(.L_x_3320) ;  /* 0x00002f127f007947 */ /* 0x000fea000b800000 */
[----:B------:R0:W1:Y:S02]  /*2200*/  SHFL.BFLY PT, R174, R241, 0x1, 0x1f ;  /* 0x0c201f00f1ae7f89 */ /* 0x00006400000e0000 */
.L_x_3333:
        /* <DEDUP_REMOVED lines=18> */
.L_x_3334:
        /* <DEDUP_REMOVED lines=17> */
[----:B------:R-:W-:Y:S02]  /*2440*/  FADD.FTZ R177, R12, -R177 ;  /* 0x800000b10cb17221 */ /* 0x000fe40000010000 */
[-CC-:B------:R-:W-:Y:S02]  /*2450*/  FFMA.FTZ R242, R18, R178.reuse, R179.reuse ;  /* 0x000000b212f27223 */ /* 0x180fe400000100b3 */
[----:B------:R-:W-:Y:S02]  /*2460*/  FFMA.FTZ R246, R238, R178, R179 ;  /* 0x000000b2eef67223 */ /* 0x000fe400000100b3 */
[----:B------:R-:W-:Y:S02]  /*2470*/  @P6 PRMT R173, RZ, 0x5410, R38 ;  /* 0x00005410ffad6816 */ /* 0x000fe40000000026 */
[----:B------:R-:W-:-:S03]  /*2480*/  @P6 PRMT R175, RZ, 0x5410, R37 ;  /* 0x00005410ffaf6816 */ /* 0x000fc60000000025 */
[----:B------:R-:W-:Y:S02]  /*2490*/  @P6 FADD.FTZ R174, R174, R173 ;  /* 0x000000adaeae6221 */ /* 0x000fe40000010000 */
[----:B------:R-:W-:-:S04]  /*24a0*/  FFMA.FTZ R173, R19, R178, R179 ;  /* 0x000000b213ad7223 */ /* 0x000fc800000100b3 */
[----:B------:R-:W-:-:S04]  /*24b0*/  FADD.FTZ R173, R16, -R173 ;  /* 0x800000ad10ad7221 */ /* 0x000fc80000010000 */
[----:B------:R-:W-:Y:S02]  /*24c0*/  FMUL.FTZ R172, R6, R173 ;  /* 0x000000ad06ac7220 */ /* 0x000fe40000410000 */
[----:B------:R-:W-:Y:S02]  /*24d0*/  FADD.FTZ R173, R21, -R176 ;  /* 0x800000b015ad7221 */ /* 0x000fe40000010000 */
[----:B------:R-:W-:Y:S01]  /*24e0*/  @P6 FADD.FTZ R172, R172, R175 ;  /* 0x000000afacac6221 */ /* 0x000fe20000010000 */
[----:B------:R-:W-:Y:S01]  /*24f0*/  @P0 F2FP.BF16.PACK_AB R175, RZ, R174 ;  /* 0x000000aeffaf023e */ /* 0x000fe200000010ff */
[C---:B------:R-:W-:Y:S01]  /*2500*/  FMUL.FTZ R240, R6.reuse, R173 ;  /* 0x000000ad06f07220 */ /* 0x040fe20000410000 */
[----:B------:R-:W-:Y:S01]  /*2510*/  @P6 PRMT R173, RZ, 0x5410, R36 ;  /* 0x00005410ffad6816 */ /* 0x000fe20000000024 */
[----:B------:R-:W-:Y:S01]  /*2520*/  FMUL.FTZ R176, R6, R177 ;  /* 0x000000b106b07220 */ /* 0x000fe20000410000 */
[----:B------:R-:W-:Y:S01]  /*2530*/  @P0 PRMT R170, R175, 0x7610, R170 ;  /* 0x00007610afaa0816 */ /* 0x000fe200000000aa */
[----:B------:R-:W-:Y:S01]  /*2540*/  FMUL.FTZ R174, R174, R5 ;  /* 0x00000005aeae7220 */ /* 0x000fe20000410000 */
[----:B------:R-:W-:Y:S01]  /*2550*/  @P0 F2FP.BF16.PACK_AB R175, RZ, R172 ;  /* 0x000000acffaf023e */ /* 0x000fe200000010ff */
[----:B------:R-:W-:-:S03]  /*2560*/  @P6 FADD.FTZ R240, R240, R173 ;  /* 0x000000adf0f06221 */ /* 0x000fc60000010000 */
[----:B------:R-:W-:Y:S01]  /*2570*/  @P0 PRMT R169, R175, 0x7610, R169 ;  /* 0x00007610afa90816 */ /* 0x000fe200000000a9 */
[----:B------:R-:W-:Y:S01]  /*2580*/  FADD.FTZ R175, R15, -R242 ;  /* 0x800000f20faf7221 */ /* 0x000fe20000010000 */
[----:B------:R-:W-:-:S03]  /*2590*/  @P0 F2FP.BF16.PACK_AB R173, RZ, R240 ;  /* 0x000000f0ffad023e */ /* 0x000fc600000010ff */
[----:B------:R-:W-:Y:S01]  /*25a0*/  FMUL.FTZ R242, R6, R175 ;  /* 0x000000af06f27220 */ /* 0x000fe20000410000 */
[----:B------:R-:W-:Y:S01]  /*25b0*/  @P0 PRMT R168, R173, 0x7610, R168 ;  /* 0x00007610ada80816 */ /* 0x000fe200000000a8 */
[----:B------:R-:W-:Y:S01]  /*25c0*/  FADD.FTZ R175, R237, -R246 ;  /* 0x800000f6edaf7221 */ /* 0x000fe20000010000 */
[----:B------:R-:W-:-:S03]  /*25d0*/  @P6 PRMT R173, RZ, 0x7610, R38 ;  /* 0x00007610ffad6816 */ /* 0x000fc60000000026 */
[----:B------:R-:W-:Y:S02]  /*25e0*/  FMUL.FTZ R248, R6, R175 ;  /* 0x000000af06f87220 */ /* 0x000fe40000410000 */
[----:B------:R-:W-:Y:S02]  /*25f0*/  @P6 FADD.FTZ R176, R176, R173 ;  /* 0x000000adb0b06221 */ /* 0x000fe40000010000 */
[----:B------:R-:W-:-:S03]  /*2600*/  FFMA.FTZ R173, R23, R178, R179 ;  /* 0x000000b217ad7223 */ /* 0x000fc600000100b3 */
[----:B------:R-:W-:Y:S01]  /*2610*/  @P0 F2FP.BF16.PACK_AB R177, RZ, R176 ;  /* 0x000000b0ffb1023e */ /* 0x000fe200000010ff */
[----:B------:R-:W-:-:S03]  /*2620*/  FADD.FTZ R173, R20, -R173 ;  /* 0x800000ad14ad7221 */ /* 0x000fc60000010000 */
[----:B------:R-:W-:Y:S01]  /*2630*/  @P0 PRMT R170, R170, 0x5410, R177 ;  /* 0x00005410aaaa0816 */ /* 0x000fe200000000b1 */
[----:B------:R-:W-:Y:S01]  /*2640*/  FMUL.FTZ R244, R6, R173 ;  /* 0x000000ad06f47220 */ /* 0x000fe20000410000 */
[----:B------:R-:W-:-:S05]  /*2650*/  @P6 PRMT R173, RZ, 0x7610, R37 ;  /* 0x00007610ffad6816 */ /* 0x000fca0000000025 */
        /* <DEDUP_REMOVED lines=20> */
[----:B------:R-:W-:Y:S01]  /*27a0*/  HFMA2.MMA R239, -RZ, RZ, 0, 9.5367431640625e-07 ;  /* 0x00000010ffef7435 */ /* 0x000fe200000001ff */
[----:B------:R-:W-:Y:S01]  /*27b0*/  @P0 PRMT R168, R168, 0x5410, R173 ;  /* 0x00005410a8a80816 */ /* 0x000fe200000000ad */
[----:B------:R-:W-:Y:S01]  /*27c0*/  FMUL.FTZ R173, R176, R5 ;  /* 0x00000005b0ad7220 */ /* 0x000fe20000410000 */
[----:B------:R-:W-:-:S04]  /*27d0*/  @P0 F2FP.BF16.PACK_AB R241, RZ, R248 ;  /* 0x000000f8fff1023e */ /* 0x000fc800000010ff */
[----:B------:R-:W-:Y:S01]  /*27e0*/  F2FP.BF16.PACK_AB R174, R173, R174 ;  /* 0x000000aeadae723e */ /* 0x000fe200000010ff */
[----:B------:R-:W-:Y:S01]  /*27f0*/  FMUL.FTZ R173, R172, R5 ;  /* 0x00000005acad7220 */ /* 0x000fe20000410000 */
[----:B------:R-:W-:Y:S01]  /*2800*/  @P0 PRMT R171, R171, 0x5410, R241 ;  /* 0x00005410abab0816 */ /* 0x000fe200000000f1 */
[----:B------:R-:W-:-:S03]  /*2810*/  @P6 IMAD.WIDE.U32 R176, R0, R239, c[0x0][0x258] ;  /* 0x0000960000b06625 */ /* 0x000fc600078e00ef */
[----:B------:R-:W-:Y:S01]  /*2820*/  F2FP.BF16.PACK_AB R173, R242, R173 ;  /* 0x000000adf2ad723e */ /* 0x000fe200000010ff */
[-C--:B------:R-:W-:Y:S01]  /*2830*/  FMUL.FTZ R172, R240, R5.reuse ;  /* 0x00000005f0ac7220 */ /* 0x080fe20000410000 */
[----:B------:R0:W-:Y:S01]  /*2840*/  @P6 STG.E.128 [R176.64], R168 ;  /* 0x000000a8b0006986 */ /* 0x0001e2000c101d04 */
[----:B------:R-:W-:-:S03]  /*2850*/  FMUL.FTZ R241, R248, R5 ;  /* 0x00000005f8f17220 */ /* 0x000fc60000410000 */
[----:B------:R-:W-:Y:S02]  /*2860*/  F2FP.BF16.PACK_AB R172, R175, R172 ;  /* 0x000000acafac723e */ /* 0x000fe400000010ff */
[----:B------:R-:W-:Y:S01]  /*2870*/  F2FP.BF16.PACK_AB R175, R241, R246 ;  /* 0x000000f6f1af723e */ /* 0x000fe200000010ff */
[C---:B0-----:R-:W-:Y:S01]  /*2880*/  IMAD.WIDE.U32 R176, R0.reuse, R239, c[0x0][0x248] ;  /* 0x0000920000b07625 */ /* 0x041fe200078e00ef */
[----:B------:R-:W-:-:S04]  /*2890*/  IADD3 R0, R0, 0x20, RZ ;  /* 0x0000002000007810 */ /* 0x000fc80007ffe0ff */
[----:B------:R0:W-:Y:S03]  /*28a0*/  STG.E.128 [R176.64], R172 ;  /* 0x000000acb0007986 */ /* 0x0001e6000c101d04 */
.L_x_3323:
[----:B------:R-:W-:Y:S05]  /*28b0*/  BSYNC B1 ;  /* 0x0000000000017941 */ /* 0x000fea0003800000 */
.L_x_3322:
        /* <DEDUP_REMOVED lines=66> */
[----:B------:R-:W-:-:S02]  /*2ce0*/  @P6 PRMT R171, R239, 0x7610, R171 ;  /* 0x00007610efab6816 */ /* 0x000fc400000000ab */
[----:B------:R-:W-:Y:S02]  /*2cf0*/  MOV R239, 0x10 ;  /* 0x0000001000ef7802 */ /* 0x000fe40000000f00 */
[----:B------:R-:W-:Y:S02]  /*2d00*/  @P6 F2FP.BF16.PACK_AB R241, RZ, R248 ;  /* 0x000000f8fff1623e */ /* 0x000fe400000010ff */
        /* <DEDUP_REMOVED lines=13> */
.L_x_3325:
[----:B------:R-:W-:Y:S05]  /*2de0*/  BSYNC B1 ;  /* 0x0000000000017941 */ /* 0x000fea0003800000 */
.L_x_3324:
        /* <DEDUP_REMOVED lines=82> */
.L_x_3327:
[----:B------:R-:W-:Y:S05]  /*3310*/  BSYNC B1 ;  /* 0x0000000000017941 */ /* 0x000fea0003800000 */
.L_x_3326:
[----:B------:R-:W-:Y:S01]  /*3320*/  BSSY B1, `(.L_x_3328) ;  /* 0x0000052000017945 */ /* 0x000fe20003800000 */
[----:B------:R-:W-:Y:S05]  /*3330*/  @!P4 BRA `(.L_x_3329) ;  /* 0x000005000000c947 */ /* 0x000fea0003800000 */
[----:B------:R-:W-:Y:S01]  /*3340*/  ISETP.NE.U32.AND P0, PT, RZ, c[0x0][0x218], PT ;  /* 0x00008600ff007a0c */ /* 0x000fe20003f05070 */
[-CC-:B0-----:R-:W-:Y:S01]  /*3350*/  FFMA.FTZ R173, R187, R178.reuse, R179.reuse ;  /* 0x000000b2bbad7223 */ /* 0x181fe200000100b3 */
[----:B------:R-:W-:Y:S01]  /*3360*/  ISETP.NE.U32.AND P6, PT, RZ, c[0x0][0x258], PT ;  /* 0x00009600ff007a0c */ /* 0x000fe20003fc5070 */
[-C--:B------:R-:W-:Y:S01]  /*3370*/  FFMA.FTZ R176, R8, R178.reuse, R179 ;  /* 0x000000b208b07223 */ /* 0x080fe200000100b3 */
[----:B------:R-:W-:Y:S01]  /*3380*/  ISETP.NE.AND.EX P0, PT, RZ, c[0x0][0x21c], PT, P0 ;  /* 0x00008700ff007a0c */ /* 0x000fe20003f05300 */
[----:B------:R-:W-:Y:S01]  /*3390*/  FADD.FTZ R173, R184, -R173 ;  /* 0x800000adb8ad7221 */ /* 0x000fe20000010000 */
[----:B------:R-:W-:Y:S01]  /*33a0*/  ISETP.NE.AND.EX P6, PT, RZ, c[0x0][0x25c], PT, P6 ;  /* 0x00009700ff007a0c */ /* 0x000fe20003fc5360 */
[----:B------:R-:W-:Y:S02]  /*33b0*/  FFMA.FTZ R242, R26, R178, R179 ;  /* 0x000000b21af27223 */ /* 0x000fe400000100b3 */
[----:B-----5:R-:W-:-:S02]  /*33c0*/  FMUL.FTZ R174, R6, R173 ;  /* 0x000000ad06ae7220 */ /* 0x020fc40000410000 */
[-CC-:B------:R-:W-:Y:S02]  /*33d0*/  FFMA.FTZ R244, R180, R178.reuse, R179.reuse ;  /* 0x000000b2b4f47223 */ /* 0x180fe400000100b3 */
[----:B------:R-:W-:-:S04]  /*33e0*/  FFMA.FTZ R246, R190, R178, R179 ;  /* 0x000000b2bef67223 */ /* 0x000fc800000100b3 */
[----:B------:R-:W-:Y:S02]  /*33f0*/  @P0 PRMT R173, RZ, 0x5410, R162 ;  /* 0x00005410ffad0816 */ /* 0x000fe400000000a2 */
[----:B------:R-:W-:-:S03]  /*3400*/  @P0 PRMT R175, RZ, 0x5410, R161 ;  /* 0x00005410ffaf0816 */ /* 0x000fc600000000a1 */
[----:B------:R-:W-:Y:S02]  /*3410*/  @P0 FADD.FTZ R174, R174, R173 ;  /* 0x000000adaeae0221 */ /* 0x000fe40000010000 */
[----:B------:R-:W-:-:S04]  /*3420*/  FFMA.FTZ R173, R185, R178, R179 ;  /* 0x000000b2b9ad7223 */ /* 0x000fc800000100b3 */
[----:B------:R-:W-:-:S04]  /*3430*/  FADD.FTZ R173, R182, -R173 ;  /* 0x800000adb6ad7221 */ /* 0x000fc80000010000 */
[----:B------:R-:W-:Y:S02]  /*3440*/  FMUL.FTZ R172, R6, R173 ;  /* 0x000000ad06ac7220 */ /* 0x000fe40000410000 */
[----:B------:R-:W-:Y:S02]  /*3450*/  FADD.FTZ R173, R181, -R176 ;  /* 0x800000b0b5ad7221 */ /* 0x000fe40000010000 */
[----:B------:R-:W-:Y:S02]  /*3460*/  FFMA.FTZ R176, R186, R178, R179 ;  /* 0x000000b2bab07223 */ /* 0x000fe400000100b3 */
[----:B------:R-:W-:Y:S01]  /*3470*/  FMUL.FTZ R240, R6, R173 ;  /* 0x000000ad06f07220 */ /* 0x000fe20000410000 */
[----:B------:R-:W-:Y:S01]  /*3480*/  @P0 PRMT R173, RZ, 0x5410, R160 ;  /* 0x00005410ffad0816 */ /* 0x000fe200000000a0 */
[----:B------:R-:W-:Y:S01]  /*3490*/  @P0 FADD.FTZ R172, R172, R175 ;  /* 0x000000afacac0221 */ /* 0x000fe20000010000 */
[----:B------:R-:W-:Y:S01]  /*34a0*/  @P6 F2FP.BF16.PACK_AB R175, RZ, R174 ;  /* 0x000000aeffaf623e */ /* 0x000fe200000010ff */
[----:B------:R-:W-:-:S02]  /*34b0*/  FADD.FTZ R177, R191, -R176 ;  /* 0x800000b0bfb17221 */ /* 0x000fc40000010000 */
[----:B------:R-:W-:Y:S01]  /*34c0*/  @P0 FADD.FTZ R240, R240, R173 ;  /* 0x000000adf0f00221 */ /* 0x000fe20000010000 */
[----:B------:R-:W-:Y:S01]  /*34d0*/  @P6 PRMT R170, R175, 0x7610, R170 ;  /* 0x00007610afaa6816 */ /* 0x000fe200000000aa */
[----:B------:R-:W-:Y:S01]  /*34e0*/  FMUL.FTZ R176, R6, R177 ;  /* 0x000000b106b07220 */ /* 0x000fe20000410000 */
[----:B------:R-:W-:Y:S01]  /*34f0*/  @P6 F2FP.BF16.PACK_AB R175, RZ, R172 ;  /* 0x000000acffaf623e */ /* 0x000fe200000010ff */
[----:B------:R-:W-:Y:S01]  /*3500*/  FMUL.FTZ R174, R174, R5 ;  /* 0x00000005aeae7220 */ /* 0x000fe20000410000 */
[----:B------:R-:W-:Y:S02]  /*3510*/  @P6 F2FP.BF16.PACK_AB R173, RZ, R240 ;  /* 0x000000f0ffad623e */ /* 0x000fe400000010ff */
        /* <DEDUP_REMOVED lines=50> */
.L_x_3329:
[----:B------:R-:W-:Y:S05]  /*3840*/  BSYNC B1 ;  /* 0x0000000000017941 */ /* 0x000fea0003800000 */
.L_x_3328:
        /* <DEDUP_REMOVED lines=25> */
[----:B------:R-:W-:Y:S01]  /*39e0*/  FMUL.FTZ R176, R6, R177 ;  /* 0x000000b106b07220 */ /* 0x000fe20000410000 */
[----:B------:R-:W-:Y:S01]  /*39f0*/  @P6 F2FP.BF16.PACK_AB R177, RZ, R240 ;  /* 0x000000f0ffb1623e */ /* 0x000fe200000010ff */
[----:B------:R-:W-:-:S02]  /*3a00*/  FFMA.FTZ R243, R207, R178, R179 ;  /* 0x000000b2cff37223 */ /* 0x000fc400000100b3 */
[----:B------:R-:W-:Y:S01]  /*3a10*/  FFMA.FTZ R245, R208, R178, R179 ;  /* 0x000000b2d0f57223 */ /* 0x000fe200000100b3 */
[----:B------:R-:W-:Y:S01]  /*3a20*/  @P6 PRMT R170, R177, 0x7610, R170 ;  /* 0x00007610b1aa6816 */ /* 0x000fe200000000aa */
[----:B------:R-:W-:Y:S02]  /*3a30*/  FADD.FTZ R179, R201, -R174 ;  /* 0x800000aec9b37221 */ /* 0x000fe40000010000 */
[----:B------:R-:W-:Y:S01]  /*3a40*/  @P0 FADD.FTZ R176, R176, R173 ;  /* 0x000000adb0b00221 */ /* 0x000fe20000010000 */
[----:B------:R-:W-:Y:S01]  /*3a50*/  @P0 PRMT R173, RZ, 0x7610, R165 ;  /* 0x00007610ffad0816 */ /* 0x000fe200000000a5 */
[C---:B------:R-:W-:Y:S01]  /*3a60*/  FMUL.FTZ R178, R6.reuse, R179 ;  /* 0x000000b306b27220 */ /* 0x040fe20000410000 */
[----:B------:R-:W-:Y:S01]  /*3a70*/  @P6 F2FP.BF16.PACK_AB R179, RZ, R242 ;  /* 0x000000f2ffb3623e */ /* 0x000fe200000010ff */
[----:B------:R-:W-:Y:S02]  /*3a80*/  FMUL.FTZ R174, R6, R175 ;  /* 0x000000af06ae7220 */ /* 0x000fe40000410000 */
[----:B------:R-:W-:Y:S01]  /*3a90*/  @P0 FADD.FTZ R178, R178, R173 ;  /* 0x000000adb2b20221 */ /* 0x000fe20000010000 */
[--C-:B------:R-:W-:Y:S01]  /*3aa0*/  @P0 PRMT R173, RZ, 0x5410, R164.reuse ;  /* 0x00005410ffad0816 */ /* 0x100fe200000000a4 */
[----:B------:R-:W-:Y:S01]  /*3ab0*/  FADD.FTZ R243, R204, -R243 ;  /* 0x800000f3ccf37221 */ /* 0x000fe20000010000 */
[----:B------:R-:W-:Y:S01]  /*3ac0*/  @P6 PRMT R170, R170, 0x5410, R179 ;  /* 0x00005410aaaa6816 */ /* 0x000fe200000000b3 */
[----:B------:R-:W-:Y:S01]  /*3ad0*/  FADD.FTZ R245, R206, -R245 ;  /* 0x800000f5cef57221 */ /* 0x000fe20000010000 */
[----:B------:R-:W-:Y:S01]  /*3ae0*/  @P6 F2FP.BF16.PACK_AB R239, RZ, R178 ;  /* 0x000000b2ffef623e */ /* 0x000fe200000010ff */
[----:B------:R-:W-:Y:S01]  /*3af0*/  @P0 FADD.FTZ R172, R172, R173 ;  /* 0x000000adacac0221 */ /* 0x000fe20000010000 */
[----:B------:R-:W-:Y:S01]  /*3b00*/  @P0 PRMT R173, RZ, 0x7610, R164 ;  /* 0x00007610ffad0816 */ /* 0x000fe200000000a4 */
[----:B------:R-:W-:-:S02]  /*3b10*/  FMUL.FTZ R244, R6, R243 ;  /* 0x000000f306f47220 */ /* 0x000fc40000410000 */
[----:B------:R-:W-:Y:S01]  /*3b20*/  FMUL.FTZ R246, R6, R245 ;  /* 0x000000f506f67220 */ /* 0x000fe20000410000 */
[----:B------:R-:W-:Y:S01]  /*3b30*/  @P6 F2FP.BF16.PACK_AB R243, RZ, R172 ;  /* 0x000000acfff3623e */ /* 0x000fe200000010ff */
[----:B------:R-:W-:Y:S01]  /*3b40*/  @P0 FADD.FTZ R174, R174, R173 ;  /* 0x000000adaeae0221 */ /* 0x000fe20000010000 */
[----:B------:R-:W-:Y:S01]  /*3b50*/  @P0 PRMT R173, RZ, 0x5410, R167 ;  /* 0x00005410ffad0816 */ /* 0x000fe200000000a7 */
[-C--:B------:R-:W-:Y:S01]  /*3b60*/  FMUL.FTZ R240, R240, R5.reuse ;  /* 0x00000005f0f07220 */ /* 0x080fe20000410000 */
        /* <DEDUP_REMOVED lines=16> */
[----:B------:R-:W-:Y:S01]  /*3c70*/  @P6 PRMT R171, R241, 0x7610, R171 ;  /* 0x00007610f1ab6816 */ /* 0x000fe200000000ab */
[----:B------:R-:W-:Y:S01]  /*3c80*/  FMUL.FTZ R5, R246, R5 ;  /* 0x00000005f6057220 */ /* 0x000fe20000410000 */
[----:B------:R-:W-:-:S02]  /*3c90*/  F2FP.BF16.PACK_AB R172, R175, R172 ;  /* 0x000000acafac723e */ /* 0x000fc400000010ff */
[----:B------:R-:W-:Y:S02]  /*3ca0*/  @P6 F2FP.BF16.PACK_AB R246, RZ, R246 ;  /* 0x000000f6fff6623e */ /* 0x000fe400000010ff */
[----:B------:R-:W-:Y:S01]  /*3cb0*/  F2FP.BF16.PACK_AB R175, R5, R244 ;  /* 0x000000f405af723e */ /* 0x000fe200000010ff */
[----:B------:R-:W-:Y:S01]  /*3cc0*/  HFMA2.MMA R5, -RZ, RZ, 0, 9.5367431640625e-07 ;  /* 0x00000010ff057435 */ /* 0x000fe200000001ff */
[----:B------:R-:W-:Y:S02]  /*3cd0*/  F2FP.BF16.PACK_AB R173, R178, R173 ;  /* 0x000000adb2ad723e */ /* 0x000fe400000010ff */
[----:B------:R-:W-:Y:S02]  /*3ce0*/  @P6 PRMT R169, R169, 0x5410, R239 ;  /* 0x00005410a9a96816 */ /* 0x000fe400000000ef */
[----:B------:R-:W-:Y:S02]  /*3cf0*/  @P6 PRMT R168, R168, 0x5410, R6 ;  /* 0x00005410a8a86816 */ /* 0x000fe40000000006 */
[----:B------:R-:W-:-:S02]  /*3d00*/  @P6 PRMT R171, R171, 0x5410, R246 ;  /* 0x00005410abab6816 */ /* 0x000fc400000000f6 */
[----:B------:R-:W-:Y:S01]  /*3d10*/  F2FP.BF16.PACK_AB R174, R247, R240 ;  /* 0x000000f0f7ae723e */ /* 0x000fe200000010ff */
[----:B------:R-:W-:-:S04]  /*3d20*/  @P0 IMAD.WIDE.U32 R176, R0, R5, c[0x0][0x258] ;  /* 0x0000960000b00625 */ /* 0x000fc800078e0005 */
[----:B------:R-:W-:Y:S01]  /*3d30*/  IMAD.WIDE.U32 R178, R0, R5, c[0x0][0x248] ;  /* 0x0000920000b27625 */ /* 0x000fe200078e0005 */
[----:B------:R0:W-:Y:S04]  /*3d40*/  @P0 STG.E.128 [R176.64], R168 ;  /* 0x000000a8b0000986 */ /* 0x0001e8000c101d04 */
[----:B------:R0:W-:Y:S02]  /*3d50*/  STG.E.128 [R178.64], R172 ;  /* 0x000000acb2007986 */ /* 0x0001e4000c101d04 */
.L_x_3331:
[----:B------:R-:W-:Y:S05]  /*3d60*/  BSYNC B1 ;  /* 0x0000000000017941 */ /* 0x000fea0003800000 */
.L_x_3330:
[----:B------:R-:W-:-:S04]  /*3d70*/  MOV R5, c[0x0][0x160] ;  /* 0x0000580000057a02 */ /* 0x000fc80000000f00 */
[----:B------:R-:W-:-:S04]  /*3d80*/  LEA R2, R5, R2, 0x2 ;  /* 0x0000000205027211 */ /* 0x000fc800078e10ff */
[----:B------:R-:W-:-:S13]  /*3d90*/  ISETP.GE.AND P0, PT, R2, c[0x0][0x164], PT ;  /* 0x0000590002007a0c */ /* 0x000fda0003f06270 */
[----:B0----5:R-:W-:Y:S01]  /*3da0*/  @P0 CALL.REL.NOINC `(.L_x_3309) ;  /* 0x0000001000000944 */ /* 0x021fe20003c00000 */
[----:B------:R-:W-:Y:S05]  /*3db0*/  BRA `(.L_x_3332) ;  /* 0xffffc7a000007947 */ /* 0x000fea000383ffff */
.L_x_3309:
[----:B-1----:R-:W-:Y:S05]  /*3dc0*/  BSYNC B0 ;  /* 0x0000000000007941 */ /* 0x002fea0003800000 */
.L_x_3308:
        /* <DEDUP_REMOVED lines=20> */
[----:B------:R-:W0:Y:S02]  /*3f10*/  LDS R3, [R4.X4+0x200] ;  /* 0x0002000004037984 */ /* 0x000e240000004800 */
[----:B------:R-:W-:Y:S02]  /*3f20*/  IADD3 R52, P0, R53, R4, RZ ;  /* 0x0000000435347210 */ /* 0x000fe40007f1e0ff */
[----:B------:R-:W3:Y:S02]  /*3f30*/  LDS R6, [R4.X4+0x1600] ;  /* 0x0016000004067984 */ /* 0x000ee40000004800 */
[----:B------:R-:W-:Y:S02]  /*3f40*/  IADD3.X R55, RZ, RZ, RZ, P0, !PT ;  /* 0x000000ffff377210 */ /* 0x000fe400007fe4ff */
[----:B------:R-:W4:Y:S02]  /*3f50*/  LDS R5, [R4.X4+0x400] ;  /* 0x0004000004057984 */ /* 0x000f240000004800 */
[----:B------:R-:W-:-:S02]  /*3f60*/  SHF.L.U64.HI R55, R52, 0x2, R55 ;  /* 0x0000000234377819 */ /* 0x000fc40000010237 */
[----:B------:R-:W4:Y:S04]  /*3f70*/  LDS R16, [R4.X4+0x1800] ;  /* 0x0018000004107984 */ /* 0x000f280000004800 */
[----:B------:R-:W4:Y:S04]  /*3f80*/  LDS R8, [R4.X4+0x600] ;  /* 0x0006000004087984 */ /* 0x000f280000004800 */
[----:B------:R-:W4:Y:S04]  /*3f90*/  LDS R15, [R4.X4+0x1a00] ;  /* 0x001a0000040f7984 */ /* 0x000f280000004800 */
[----:B------:R-:W4:Y:S04]  /*3fa0*/  LDS R9, [R4.X4+0x800] ;  /* 0x0008000004097984 */ /* 0x000f280000004800 */
[----:B------:R-:W4:Y:S04]  /*3fb0*/  LDS R18, [R4.X4+0x1c00] ;  /* 0x001c000004127984 */ /* 0x000f280000004800 */
[----:B------:R-:W4:Y:S01]  /*3fc0*/  LDS R10, [R4.X4+0xa00] ;  /* 0x000a0000040a7984 */ /* 0x000f220000004800 */
[----:B-1----:R-:W-:-:S03]  /*3fd0*/  FADD.FTZ R2, RZ, R2 ;  /* 0x00000002ff027221 */ /* 0x002fc60000010000 */
[----:B------:R-:W1:Y:S01]  /*3fe0*/  LDS R17, [R4.X4+0x1e00] ;  /* 0x001e000004117984 */ /* 0x000e620000004800 */
[----:B--2---:R-:W-:-:S03]  /*3ff0*/  FADD.FTZ R2, R2, R7 ;  /* 0x0000000702027221 */ /* 0x004fc60000010000 */
[----:B------:R-:W2:Y:S01]  /*4000*/  LDS R11, [R4.X4+0xc00] ;  /* 0x000c0000040b7984 */ /* 0x000ea20000004800 */
[----:B0-----:R-:W-:-:S03]  /*4010*/  FADD.FTZ R3, RZ, R3 ;  /* 0x00000003ff037221 */ /* 0x001fc60000010000 */
[----:B------:R-:W0:Y:S01]  /*4020*/  LDS R20, [R4.X4+0x2000] ;  /* 0x0020000004147984 */ /* 0x000e220000004800 */
[----:B---3--:R-:W-:Y:S01]  /*4030*/  FADD.FTZ R3, R3, R6 ;  /* 0x0000000603037221 */ /* 0x008fe20000010000 */
[----:B------:R-:W-:Y:S02]  /*4040*/  IADD3 R6, -R4, 0x7f, RZ ;  /* 0x0000007f04067810 */ /* 0x000fe40007ffe1ff */
[----:B------:R-:W3:Y:S01]  /*4050*/  LDS R12, [R4.X4+0xe00] ;  /* 0x000e0000040c7984 */ /* 0x000ee20000004800 */
[----:B----4-:R-:W-:-:S03]  /*4060*/  FADD.FTZ R5, RZ, R5 ;  /* 0x00000005ff057221 */ /* 0x010fc60000010000 */
[----:B------:R-:W4:Y:S01]  /*4070*/  LDS R19, [R4.X4+0x2200] ;  /* 0x0022000004137984 */ /* 0x000f220000004800 */
[----:B------:R-:W-:Y:S01]  /*4080*/  FADD.FTZ R5, R5, R16 ;  /* 0x0000001005057221 */ /* 0x000fe20000010000 */
[----:B------:R-:W-:Y:S02]  /*4090*/  IADD3 R16, R6, c[0x0][0x168], RZ ;  /* 0x00005a0006107a10 */ /* 0x000fe40007ffe0ff */
[----:B------:R-:W4:Y:S01]  /*40a0*/  LDS R13, [R4.X4+0x1000] ;  /* 0x00100000040d7984 */ /* 0x000f220000004800 */
[----:B------:R-:W-:Y:S01]  /*40b0*/  SHF.L.U32 R6, R52, 0x2, RZ ;  /* 0x0000000234067819 */ /* 0x000fe200000006ff */
[----:B------:R-:W-:Y:S01]  /*40c0*/  FADD.FTZ R8, RZ, R8 ;  /* 0x00000008ff087221 */ /* 0x000fe20000010000 */
[----:B------:R-:W-:Y:S01]  /*40d0*/  LOP3.LUT P0, RZ, R16, 0xffffff80, RZ, 0xc0, !PT ;  /* 0xffffff8010ff7812 */ /* 0x000fe2000780c0ff */
[----:B------:R-:W4:Y:S01]  /*40e0*/  LDS R22, [R4.X4+0x2400] ;  /* 0x0024000004167984 */ /* 0x000f220000004800 */
[----:B------:R-:W-:Y:S01]  /*40f0*/  IADD3 R52, P1, R6, c[0x0][0x228], RZ ;  /* 0x00008a0006347a10 */ /* 0x000fe20007f3e0ff */
[----:B------:R-:W-:Y:S01]  /*4100*/  FADD.FTZ R8, R8, R15 ;  /* 0x0000000f08087221 */ /* 0x000fe20000010000 */
[C---:B------:R-:W-:Y:S01]  /*4110*/  ISETP.GE.U32.AND P5, PT, R16.reuse, 0x180, PT ;  /* 0x000001801000780c */ /* 0x040fe20003fa6070 */
[----:B------:R-:W4:Y:S01]  /*4120*/  LDS R14, [R4.X4+0x1200] ;  /* 0x00120000040e7984 */ /* 0x000f220000004800 */
[----:B------:R-:W-:Y:S01]  /*4130*/  IADD3.X R57, R55, c[0x0][0x22c], RZ, P1, !PT ;  /* 0x00008b0037397a10 */ /* 0x000fe20000ffe4ff */
[----:B------:R-:W-:Y:S01]  /*4140*/  FADD.FTZ R9, RZ, R9 ;  /* 0x00000009ff097221 */ /* 0x000fe20000010000 */
[C---:B------:R-:W-:Y:S01]  /*4150*/  ISETP.GE.U32.AND P1, PT, R16.reuse, 0x100, PT ;  /* 0x000001001000780c */ /* 0x040fe20003f26070 */
[----:B------:R-:W4:Y:S01]  /*4160*/  LDS R21, [R4.X4+0x2600] ;  /* 0x0026000004157984 */ /* 0x000f220000004800 */
[----:B------:R-:W-:Y:S01]  /*4170*/  ISETP.GE.U32.AND P4, PT, R16, 0x280, PT ;  /* 0x000002801000780c */ /* 0x000fe20003f86070 */
[----:B------:R-:W-:-:S02]  /*4180*/  FADD.FTZ R9, R9, R18 ;  /* 0x0000001209097221 */ /* 0x000fc40000010000 */
[----:B------:R-:W4:Y:S01]  /*4190*/  LDS R23, [R4.X4+0x2800] ;  /* 0x0028000004177984 */ /* 0x000f220000004800 */
[----:B------:R-:W-:-:S03]  /*41a0*/  FADD.FTZ R10, RZ, R10 ;  /* 0x0000000aff0a7221 */ /* 0x000fc60000010000 */
[----:B------:R-:W4:Y:S01]  /*41b0*/  LDS R24, [R4.X4+0x2a00] ;  /* 0x002a000004187984 */ /* 0x000f220000004800 */
        /* <DEDUP_REMOVED lines=19> */
[----:B------:R-:W4:Y:S01]  /*42f0*/  LDS R34, [R4.X4+0x3e00] ;  /* 0x003e000004227984 */ /* 0x000f220000004800 */
[----:B------:R-:W-:-:S03]  /*4300*/  FADD.FTZ R3, R3, R24 ;  /* 0x0000001803037221 */ /* 0x000fc60000010000 */
[----:B------:R-:W4:Y:S01]  /*4310*/  LDS R36, [R4.X4+0x4000] ;  /* 0x0040000004247984 */ /* 0x000f220000004800 */
[----:B-1----:R-:W-:-:S03]  /*4320*/  FADD.FTZ R5, R5, R26 ;  /* 0x0000001a05057221 */ /* 0x002fc60000010000 */
[----:B------:R-:W1:Y:S01]  /*4330*/  LDS R35, [R4.X4+0x4200] ;  /* 0x0042000004237984 */ /* 0x000e620000004800 */
[----:B--2---:R-:W-:-:S03]  /*4340*/  FADD.FTZ R8, R8, R25 ;  /* 0x0000001908087221 */ /* 0x004fc60000010000 */
[----:B------:R-:W2:Y:S01]  /*4350*/  LDS R38, [R4.X4+0x4400] ;  /* 0x0044000004267984 */ /* 0x000ea20000004800 */
[----:B0-----:R-:W-:-:S03]  /*4360*/  FADD.FTZ R9, R9, R28 ;  /* 0x0000001c09097221 */ /* 0x001fc60000010000 */
[----:B------:R-:W0:Y:S01]  /*4370*/  LDS R37, [R4.X4+0x4600] ;  /* 0x0046000004257984 */ /* 0x000e220000004800 */
        /* <DEDUP_REMOVED lines=10> */
[----:B------:R-:W-:Y:S01]  /*4420*/  FADD.FTZ R33, R2, R33 ;  /* 0x0000002102217221 */ /* 0x000fe20000010000 */
[----:B------:R-:W-:Y:S01]  /*4430*/  @P0 MOV R2, R52 ;  /* 0x0000003400020202 */ /* 0x000fe20000000f00 */
[----:B------:R-:W-:Y:S01]  /*4440*/  FADD.FTZ R23, R3, R34 ;  /* 0x0000002203177221 */ /* 0x000fe20000010000 */
[----:B------:R-:W-:Y:S01]  /*4450*/  @P0 MOV R3, R57 ;  /* 0x0000003900030202 */ /* 0x000fe20000000f00 */
[----:B------:R-:W-:Y:S02]  /*4460*/  FADD.FTZ R5, R5, R36 ;  /* 0x0000002405057221 */ /* 0x000fe40000010000 */
[----:B-1----:R-:W-:Y:S02]  /*4470*/  FADD.FTZ R35, R8, R35 ;  /* 0x0000002308237221 */ /* 0x002fe40000010000 */
[----:B--2---:R-:W-:Y:S02]  /*4480*/  FADD.FTZ R9, R9, R38 ;  /* 0x0000002609097221 */ /* 0x004fe40000010000 */
[----:B0-----:R-:W-:Y:S01]  /*4490*/  FADD.FTZ R37, R10, R37 ;  /* 0x000000250a257221 */ /* 0x001fe20000010000 */
[----:B------:R-:W-:Y:S01]  /*44a0*/  STS.128 [R0], R116 ;  /* 0x0000007400007388 */ /* 0x000fe20000000c00 */
        /* <DEDUP_REMOVED lines=27> */
[----:B-1----:R-:W-:Y:S01]  /*4660*/  FADD.FTZ R43, R43, R46 ;  /* 0x0000002e2b2b7221 */ /* 0x002fe20000010000 */
[----:B------:R-:W-:Y:S02]  /*4670*/  IADD3 R46, P2, R6, c[0x0][0x220], RZ ;  /* 0x00008800062e7a10 */ /* 0x000fe40007f5e0ff */
[----:B------:R-:W-:Y:S01]  /*4680*/  LDS R24, [R4.X4+0x1c00] ;  /* 0x001c000004187984 */ /* 0x000fe20000004800 */
[----:B--2---:R-:W-:Y:S01]  /*4690*/  FADD.FTZ R43, R43, R48 ;  /* 0x000000302b2b7221 */ /* 0x004fe20000010000 */
[----:B------:R-:W-:Y:S02]  /*46a0*/  IADD3.X R55, R55, c[0x0][0x224], RZ, P2, !PT ;  /* 0x0000890037377a10 */ /* 0x000fe400017fe4ff */
[----:B------:R-:W-:Y:S01]  /*46b0*/  @P0 IADD3 R52, P2, R52, 0x200, RZ ;  /* 0x0000020034340810 */ /* 0x000fe20007f5e0ff */
[----:B---3--:R-:W-:Y:S01]  /*46c0*/  FADD.FTZ R43, R43, R50 ;  /* 0x000000322b2b7221 */ /* 0x008fe20000010000 */
        /* <DEDUP_REMOVED lines=9> */
[----:B-1----:R-:W-:Y:S02]  /*4760*/  @P0 MOV R2, R46 ;  /* 0x0000002e00020202 */ /* 0x002fe40000000f00 */
[----:B------:R-:W1:Y:S01]  /*4770*/  LDS R15, [R4.X4+0xa00] ;  /* 0x000a0000040f7984 */ /* 0x000e620000004800 */
[-C--:B------:R-:W-:Y:S01]  /*4780*/  @P0 MOV R3, R55.reuse ;  /* 0x0000003700030202 */ /* 0x080fe20000000f00 */
[----:B------:R-:W-:Y:S01]  /*4790*/  FADD.FTZ R0, R45, R0 ;  /* 0x000000002d007221 */ /* 0x000fe20000010000 */
[----:B------:R-:W-:Y:S01]  /*47a0*/  @P0 IADD3 R46, P3, R46, 0x200, RZ ;  /* 0x000002002e2e0810 */ /* 0x000fe20007f7e0ff */
[----:B------:R-:W2:Y:S01]  /*47b0*/  LDS R18, [R4.X4+0x1e00] ;  /* 0x001e000004127984 */ /* 0x000ea20000004800 */
[----:B------:R-:W-:Y:S02]  /*47c0*/  FADD.FTZ R51, R44, R51 ;  /* 0x000000332c337221 */ /* 0x000fe40000010000 */
[----:B------:R-:W-:Y:S01]  /*47d0*/  @P0 IADD3.X R55, RZ, R55, RZ, P3, !PT ;  /* 0x00000037ff370210 */ /* 0x000fe20001ffe4ff */
[----:B------:R3:W-:Y:S01]  /*47e0*/  @P0 STG.E [R2.64], R33 ;  /* 0x0000002102000986 */ /* 0x0007e2000c101904 */
[----:B------:R-:W-:Y:S01]  /*47f0*/  FADD.FTZ R0, R0, R7 ;  /* 0x0000000700007221 */ /* 0x000fe20000010000 */
[----:B------:R-:W-:-:S02]  /*4800*/  @P1 MOV R6, R46 ;  /* 0x0000002e00061202 */ /* 0x000fc40000000f00 */
[----:B------:R-:W-:Y:S01]  /*4810*/  @P1 IADD3 R46, P2, R46, 0x200, RZ ;  /* 0x000002002e2e1810 */ /* 0x000fe20007f5e0ff */
[----:B0-----:R-:W-:Y:S01]  /*4820*/  FADD.FTZ R53, R0, R53 ;  /* 0x0000003500357221 */ /* 0x001fe20000010000 */
[-C--:B------:R-:W-:Y:S01]  /*4830*/  @P1 MOV R7, R55.reuse ;  /* 0x0000003700071202 */ /* 0x080fe20000000f00 */
[----:B------:R-:W0:Y:S01]  /*4840*/  LDS R0, [R4.X4+0x600] ;  /* 0x0006000004007984 */ /* 0x000e220000004800 */
[----:B------:R-:W-:Y:S02]  /*4850*/  @P1 IADD3.X R55, RZ, R55, RZ, P2, !PT ;  /* 0x00000037ff371210 */ /* 0x000fe400017fe4ff */
[----:B------:R-:W-:Y:S01]  /*4860*/  ISETP.GE.U32.AND P3, PT, R16, 0x300, PT ;  /* 0x000003001000780c */ /* 0x000fe20003f66070 */
[----:B------:R-:W-:Y:S01]  /*4870*/  LDS R33, [R4.X4+0x2e00] ;  /* 0x002e000004217984 */ /* 0x000fe20000004800 */
[----:B---3--:R-:W-:Y:S02]  /*4880*/  @P1 MOV R2, R52 ;  /* 0x0000003400021202 */ /* 0x008fe40000000f00 */
[----:B------:R-:W-:Y:S01]  /*4890*/  @P1 IADD3 R52, P0, R52, 0x200, RZ ;  /* 0x0000020034341810 */ /* 0x000fe20007f1e0ff */
[----:B------:R-:W3:Y:S01]  /*48a0*/  LDS R20, [R4.X4+0x3200] ;  /* 0x0032000004147984 */ /* 0x000ee20000004800 */
[----:B------:R-:W-:-:S02]  /*48b0*/  @P1 MOV R3, R57 ;  /* 0x0000003900031202 */ /* 0x000fc40000000f00 */
[----:B------:R-:W-:Y:S01]  /*48c0*/  @P1 IADD3.X R57, RZ, R57, RZ, P0, !PT ;  /* 0x00000039ff391210 */ /* 0x000fe200007fe4ff */
[----:B------:R-:W4:Y:S01]  /*48d0*/  LDS R22, [R4.X4+0x4600] ;  /* 0x0046000004167984 */ /* 0x000f220000004800 */
[C---:B------:R-:W-:Y:S02]  /*48e0*/  ISETP.GE.U32.AND P0, PT, R16.reuse, 0x200, PT ;  /* 0x000002001000780c */ /* 0x040fe40003f06070 */
[----:B------:R-:W-:Y:S01]  /*48f0*/  ISETP.GE.U32.AND P2, PT, R16, 0x380, PT ;  /* 0x000003801000780c */ /* 0x000fe20003f46070 */
[----:B------:R2:W-:Y:S04]  /*4900*/  @P1 STG.E [R2.64], R51 ;  /* 0x0000003302001986 */ /* 0x0005e8000c101904 */
[----:B------:R-:W-:Y:S04]  /*4910*/  @P1 STG.E [R6.64], R23 ;  /* 0x0000001706001986 */ /* 0x000fe8000c101904 */
[----:B------:R-:W4:Y:S01]  /*4920*/  LDS R23, [R4.X4+0x1a00] ;  /* 0x001a000004177984 */ /* 0x000f220000004800 */
[----:B-1----:R-:W-:Y:S01]  /*4930*/  FADD.FTZ R15, RZ, R15 ;  /* 0x0000000fff0f7221 */ /* 0x002fe20000010000 */
[----:B--2---:R-:W-:-:S02]  /*4940*/  @P5 MOV R2, R52 ;  /* 0x0000003400025202 */ /* 0x004fc40000000f00 */
[----:B------:R-:W-:Y:S01]  /*4950*/  LDS R17, [R4.X4+0x2000] ;  /* 0x0020000004117984 */ /* 0x000fe20000004800 */
[-C--:B------:R-:W-:Y:S01]  /*4960*/  @P5 MOV R3, R57.reuse ;  /* 0x0000003900035202 */ /* 0x080fe20000000f00 */
[----:B------:R-:W-:Y:S01]  /*4970*/  FADD.FTZ R15, R15, R18 ;  /* 0x000000120f0f7221 */ /* 0x000fe20000010000 */
[----:B------:R-:W-:Y:S01]  /*4980*/  @P5 IADD3 R52, P1, R52, 0x200, RZ ;  /* 0x0000020034345810 */ /* 0x000fe20007f3e0ff */
[----:B------:R-:W-:Y:S03]  /*4990*/  LDS R21, [R4.X4+0x3400] ;  /* 0x0034000004157984 */ /* 0x000fe60000004800 */
[----:B------:R-:W-:Y:S01]  /*49a0*/  @P5 IADD3.X R57, RZ, R57, RZ, P1, !PT ;  /* 0x00000039ff395210 */ /* 0x000fe20000ffe4ff */
[----:B------:R1:W-:Y:S01]  /*49b0*/  @P5 STG.E [R2.64], R53 ;  /* 0x0000003502005986 */ /* 0x0003e2000c101904 */
[----:B------:R-:W-:Y:S01]  /*49c0*/  ISETP.GE.U32.AND P1, PT, R16, 0x400, PT ;  /* 0x000004001000780c */ /* 0x000fe20003f26070 */
[----:B0-----:R-:W-:-:S02]  /*49d0*/  FADD.FTZ R0, RZ, R0 ;  /* 0x00000000ff007221 */ /* 0x001fc40000010000 */
[----:B------:R-:W-:Y:S04]  /*49e0*/  LDS R29, [R4.X4+0x4800] ;  /* 0x00480000041d7984 */ /* 0x000fe80000004800 */
[----:B------:R-:W-:Y:S01]  /*49f0*/  LDS R19, [R4.X4+0x2200] ;  /* 0x0022000004137984 */ /* 0x000fe20000004800 */
[----:B---3--:R-:W-:Y:S01]  /*4a00*/  FADD.FTZ R15, R15, R20 ;  /* 0x000000140f0f7221 */ /* 0x008fe20000010000 */
[----:B-1----:R-:W-:Y:S02]  /*4a10*/  @P5 MOV R2, R46 ;  /* 0x0000002e00025202 */ /* 0x002fe40000000f00 */
[----:B------:R-:W-:Y:S01]  /*4a20*/  LDS R8, [R4.X4+0x2400] ;  /* 0x0024000004087984 */ /* 0x000fe20000004800 */
[-C--:B------:R-:W-:Y:S01]  /*4a30*/  @P5 MOV R3, R55.reuse ;  /* 0x0000003700035202 */ /* 0x080fe20000000f00 */
[----:B----4-:R-:W-:Y:S01]  /*4a40*/  FADD.FTZ R15, R15, R22 ;  /* 0x000000160f0f7221 */ /* 0x010fe20000010000 */
[----:B------:R-:W-:Y:S01]  /*4a50*/  @P5 IADD3 R46, P6, R46, 0x200, RZ ;  /* 0x000002002e2e5810 */ /* 0x000fe20007fde0ff */
[----:B------:R-:W-:Y:S03]  /*4a60*/  LDS R31, [R4.X4+0x4a00] ;  /* 0x004a0000041f7984 */ /* 0x000fe60000004800 */
[----:B------:R-:W-:Y:S01]  /*4a70*/  @P5 IADD3.X R55, RZ, R55, RZ, P6, !PT ;  /* 0x00000037ff375210 */ /* 0x000fe200037fe4ff */
[----:B------:R0:W-:Y:S01]  /*4a80*/  @P5 STG.E [R2.64], R5 ;  /* 0x0000000502005986 */ /* 0x0001e2000c101904 */
[----:B------:R-:W-:-:S02]  /*4a90*/  @P0 MOV R6, R46 ;  /* 0x0000002e00060202 */ /* 0x000fc40000000f00 */
[----:B------:R-:W-:Y:S01]  /*4aa0*/  @P0 MOV R7, R55 ;  /* 0x0000003700070202 */ /* 0x000fe20000000f00 */
[----:B------:R-:W1:Y:S01]  /*4ab0*/  LDS R5, [R4.X4+0x800] ;  /* 0x0008000004057984 */ /* 0x000e620000004800 */
[----:B------:R-:W-:Y:S01]  /*4ac0*/  ISETP.GE.U32.AND P5, PT, R16, 0x480, PT ;  /* 0x000004801000780c */ /* 0x000fe20003fa6070 */
[----:B------:R-:W-:Y:S02]  /*4ad0*/  FADD.FTZ R0, R0, R23 ;  /* 0x0000001700007221 */ /* 0x000fe40000010000 */
[----:B------:R-:W-:Y:S02]  /*4ae0*/  LDS R23, [R4.X4+0x3600] ;  /* 0x0036000004177984 */ /* 0x000fe40000004800 */
[----:B------:R-:W-:Y:S01]  /*4af0*/  FADD.FTZ R0, R0, R33 ;  /* 0x0000002100007221 */ /* 0x000fe20000010000 */
[----:B0-----:R-:W-:Y:S01]  /*4b00*/  @P0 MOV R2, R52 ;  /* 0x0000003400020202 */ /* 0x001fe20000000f00 */
[----:B------:R-:W-:Y:S01]  /*4b10*/  LDS R25, [R4.X4+0x3800] ;  /* 0x0038000004197984 */ /* 0x000fe20000004800 */
[----:B------:R-:W-:Y:S01]  /*4b20*/  @P0 IADD3 R52, P6, R52, 0x200, RZ ;  /* 0x0000020034340810 */ /* 0x000fe20007fde0ff */
[----:B------:R-:W-:Y:S01]  /*4b30*/  FADD.FTZ R43, R0, R43 ;  /* 0x0000002b002b7221 */ /* 0x000fe20000010000 */
[-C--:B------:R-:W-:Y:S01]  /*4b40*/  @P0 MOV R3, R57.reuse ;  /* 0x0000003900030202 */ /* 0x080fe20000000f00 */
[----:B------:R-:W0:Y:S01]  /*4b50*/  LDS R0, [R4.X4+0xe00] ;  /* 0x000e000004007984 */ /* 0x000e220000004800 */
[----:B------:R-:W-:-:S02]  /*4b60*/  @P0 IADD3.X R57, RZ, R57, RZ, P6, !PT ;  /* 0x00000039ff390210 */ /* 0x000fc400037fe4ff */
[----:B------:R-:W-:Y:S01]  /*4b70*/  @P0 IADD3 R46, P6, R46, 0x200, RZ ;  /* 0x000002002e2e0810 */ /* 0x000fe20007fde0ff */
[----:B------:R2:W-:Y:S03]  /*4b80*/  @P0 STG.E [R2.64], R43 ;  /* 0x0000002b02000986 */ /* 0x0005e6000c101904 */
[----:B------:R-:W-:Y:S01]  /*4b90*/  @P0 IADD3.X R55, RZ, R55, RZ, P6, !PT ;  /* 0x00000037ff370210 */ /* 0x000fe200037fe4ff */
[----:B------:R-:W-:Y:S01]  /*4ba0*/  @P0 STG.E [R6.64], R35 ;  /* 0x0000002306000986 */ /* 0x000fe2000c101904 */
[----:B------:R-:W-:-:S03]  /*4bb0*/  ISETP.GE.U32.AND P6, PT, R16, 0x500, PT ;  /* 0x000005001000780c */ /* 0x000fc60003fc6070 */
[----:B------:R-:W3:Y:S01]  /*4bc0*/  LDS R16, [R4.X4+0xc00] ;  /* 0x000c000004107984 */ /* 0x000ee20000004800 */
[----:B--2---:R-:W-:-:S03]  /*4bd0*/  @P4 MOV R2, R52 ;  /* 0x0000003400024202 */ /* 0x004fc60000000f00 */
[----:B------:R-:W2:Y:S01]  /*4be0*/  LDS R6, [R4.X4+0x1200] ;  /* 0x0012000004067984 */ /* 0x000ea20000004800 */
[-C--:B------:R-:W-:Y:S02]  /*4bf0*/  @P4 MOV R3, R57.reuse ;  /* 0x0000003900034202 */ /* 0x080fe40000000f00 */
[----:B------:R-:W-:Y:S01]  /*4c00*/  @P4 IADD3 R52, P0, R52, 0x200, RZ ;  /* 0x0000020034344810 */ /* 0x000fe20007f1e0ff */
[----:B------:R-:W4:Y:S03]  /*4c10*/  LDS R7, [R4.X4+0x2600] ;  /* 0x0026000004077984 */ /* 0x000f260000004800 */
[----:B------:R-:W-:Y:S01]  /*4c20*/  @P4 IADD3.X R57, RZ, R57, RZ, P0, !PT ;  /* 0x00000039ff394210 */ /* 0x000fe200007fe4ff */
[----:B-1----:R-:W-:-:S04]  /*4c30*/  FADD.FTZ R5, RZ, R5 ;  /* 0x00000005ff057221 */ /* 0x002fc80000010000 */
[----:B------:R-:W-:-:S04]  /*4c40*/  FADD.FTZ R5, R5, R24 ;  /* 0x0000001805057221 */ /* 0x000fc80000010000 */
[----:B------:R-:W-:-:S04]  /*4c50*/  FADD.FTZ R5, R5, R26 ;  /* 0x0000001a05057221 */ /* 0x000fc80000010000 */
[----:B------:R-:W-:Y:S02]  /*4c60*/  FADD.FTZ R27, R5, R34 ;  /* 0x00000022051b7221 */ /* 0x000fe40000010000 */
[----:B------:R-:W1:Y:S01]  /*4c70*/  LDS R5, [R4.X4+0x1000] ;  /* 0x0010000004057984 */ /* 0x000e620000004800 */
[----:B0-----:R-:W-:-:S03]  /*4c80*/  FADD.FTZ R0, RZ, R0 ;  /* 0x00000000ff007221 */ /* 0x001fc60000010000 */
[----:B------:R0:W-:Y:S01]  /*4c90*/  @P4 STG.E [R2.64], R27 ;  /* 0x0000001b02004986 */ /* 0x0001e2000c101904 */
[----:B------:R-:W-:-:S03]  /*4ca0*/  FADD.FTZ R0, R0, R19 ;  /* 0x0000001300007221 */ /* 0x000fc60000010000 */
[----:B------:R-:W1:Y:S01]  /*4cb0*/  LDS R27, [R4.X4+0x4c00] ;  /* 0x004c0000041b7984 */ /* 0x000e620000004800 */
[----:B------:R-:W-:Y:S02]  /*4cc0*/  FADD.FTZ R0, R0, R23 ;  /* 0x0000001700007221 */ /* 0x000fe40000010000 */
[----:B---3--:R-:W-:Y:S02]  /*4cd0*/  FADD.FTZ R16, RZ, R16 ;  /* 0x00000010ff107221 */ /* 0x008fe40000010000 */
[----:B------:R-:W-:Y:S02]  /*4ce0*/  FADD.FTZ R31, R0, R31 ;  /* 0x0000001f001f7221 */ /* 0x000fe40000010000 */
[----:B------:R-:W-:Y:S01]  /*4cf0*/  FADD.FTZ R16, R16, R17 ;  /* 0x0000001110107221 */ /* 0x000fe20000010000 */
[----:B0-----:R-:W-:Y:S01]  /*4d00*/  @P4 MOV R2, R46 ;  /* 0x0000002e00024202 */ /* 0x001fe20000000f00 */
[----:B------:R-:W-:Y:S01]  /*4d10*/  LDS R17, [R4.X4+0x4e00] ;  /* 0x004e000004117984 */ /* 0x000fe20000004800 */
[----:B------:R-:W-:Y:S01]  /*4d20*/  @P4 MOV R3, R55 ;  /* 0x0000003700034202 */ /* 0x000fe20000000f00 */
[----:B------:R-:W-:Y:S01]  /*4d30*/  FADD.FTZ R16, R16, R21 ;  /* 0x0000001510107221 */ /* 0x000fe20000010000 */
[----:B------:R-:W-:Y:S01]  /*4d40*/  @P4 IADD3 R46, P0, R46, 0x200, RZ ;  /* 0x000002002e2e4810 */ /* 0x000fe20007f1e0ff */
[----:B--2---:R-:W-:-:S02]  /*4d50*/  FADD.FTZ R6, RZ, R6 ;  /* 0x00000006ff067221 */ /* 0x004fc40000010000 */
[----:B------:R0:W-:Y:S01]  /*4d60*/  @P4 STG.E [R2.64], R9 ;  /* 0x0000000902004986 */ /* 0x0001e2000c101904 */
[----:B------:R-:W-:Y:S01]  /*4d70*/  @P4 IADD3.X R55, RZ, R55, RZ, P0, !PT ;  /* 0x00000037ff374210 */ /* 0x000fe200007fe4ff */
[----:B------:R-:W-:Y:S02]  /*4d80*/  FADD.FTZ R29, R16, R29 ;  /* 0x0000001d101d7221 */ /* 0x000fe40000010000 */
[----:B------:R-:W2:Y:S01]  /*4d90*/  LDS R9, [R4.X4+0x3a00] ;  /* 0x003a000004097984 */ /* 0x000ea20000004800 */
[----:B----4-:R-:W-:Y:S01]  /*4da0*/  FADD.FTZ R0, R6, R7 ;  /* 0x0000000706007221 */ /* 0x010fe20000010000 */
[----:B0-----:R-:W-:Y:S02]  /*4db0*/  @P3 MOV R2, R52 ;  /* 0x0000003400023202 */ /* 0x001fe40000000f00 */
[----:B------:R-:W-:Y:S02]  /*4dc0*/  @P3 MOV R3, R57 ;  /* 0x0000003900033202 */ /* 0x000fe40000000f00 */
[----:B------:R-:W-:Y:S01]  /*4dd0*/  @P3 IADD3 R52, P0, R52, 0x200, RZ ;  /* 0x0000020034343810 */ /* 0x000fe20007f1e0ff */
[----:B-1----:R-:W-:-:S02]  /*4de0*/  FADD.FTZ R5, RZ, R5 ;  /* 0x00000005ff057221 */ /* 0x002fc40000010000 */
[----:B------:R0:W-:Y:S01]  /*4df0*/  @P3 STG.E [R2.64], R15 ;  /* 0x0000000f02003986 */ /* 0x0001e2000c101904 */
[----:B------:R-:W-:Y:S01]  /*4e00*/  @P3 IADD3.X R57, RZ, R57, RZ, P0, !PT ;  /* 0x00000039ff393210 */ /* 0x000fe200007fe4ff */
[----:B------:R-:W-:-:S04]  /*4e10*/  FADD.FTZ R8, R5, R8 ;  /* 0x0000000805087221 */ /* 0x000fc80000010000 */
[----:B------:R-:W-:-:S04]  /*4e20*/  FADD.FTZ R8, R8, R25 ;  /* 0x0000001908087221 */ /* 0x000fc80000010000 */
[----:B------:R-:W-:Y:S01]  /*4e30*/  FADD.FTZ R27, R8, R27 ;  /* 0x0000001b081b7221 */ /* 0x000fe20000010000 */
[----:B0-----:R-:W-:Y:S02]  /*4e40*/  @P3 MOV R2, R46 ;  /* 0x0000002e00023202 */ /* 0x001fe40000000f00 */
[----:B------:R-:W-:Y:S02]  /*4e50*/  @P3 MOV R3, R55 ;  /* 0x0000003700033202 */ /* 0x000fe40000000f00 */
[----:B------:R-:W-:-:S03]  /*4e60*/  @P3 IADD3 R46, P4, R46, 0x200, RZ ;  /* 0x000002002e2e3810 */ /* 0x000fc60007f9e0ff */
[----:B------:R0:W-:Y:S01]  /*4e70*/  @P3 STG.E [R2.64], R37 ;  /* 0x0000002502003986 */ /* 0x0001e2000c101904 */
[----:B------:R-:W-:Y:S01]  /*4e80*/  @P3 IADD3.X R55, RZ, R55, RZ, P4, !PT ;  /* 0x00000037ff373210 */ /* 0x000fe200027fe4ff */
[----:B--2---:R-:W-:-:S04]  /*4e90*/  FADD.FTZ R0, R0, R9 ;  /* 0x0000000900007221 */ /* 0x004fc80000010000 */
        /* <DEDUP_REMOVED lines=39> */
.L_x_3320:
[----:B------:R-:W-:Y:S01]  /*5110*/  HFMA2.MMA R242, -RZ, RZ, 0, 5.9604644775390625e-08 ;  /* 0x00000001fff27435 */ /* 0x000fe200000001ff */
[----:B------:R-:W-:-:S02]  /*5120*/  MOV R175, R241 ;  /* 0x000000f100af7202 */ /* 0x000fc40000000f00 */
[----:B------:R-:W-:Y:S02]  /*5130*/  MOV R177, 0x1f ;  /* 0x0000001f00b17802 */ /* 0x000fe40000000f00 */
[----:B------:R-:W-:Y:S02]  /*5140*/  MOV R244, 0xffffffff ;  /* 0xffffffff00f47802 */ /* 0x000fe40000000f00 */
[----:B------:R-:W-:Y:S02]  /*5150*/  MOV R172, 0x5170 ;  /* 0x0000517000ac7802 */ /* 0x000fe40000000f00 */
[----:B-----5:R-:W-:Y:S05]  /*5160*/  CALL.REL.NOINC `($__internal_40_$__cuda_sm70_shflsync_bfly_p) ;  /* 0x0000046000007944 */ /* 0x020fea0003c00000 */
[----:B-1----:R-:W-:Y:S01]  /*5170*/  MOV R174, R175 ;  /* 0x000000af00ae7202 */ /* 0x002fe20000000f00 */
[----:B0-----:R-:W-:Y:S05]  /*5180*/  BRA `(.L_x_3333) ;  /* 0xffffd08000007947 */ /* 0x001fea000383ffff */
.L_x_3321:
[----:B------:R-:W-:Y:S01]  /*5190*/  HFMA2.MMA R242, -RZ, RZ, 0, 5.9604644775390625e-08 ;  /* 0x00000001fff27435 */ /* 0x000fe200000001ff */
[----:B------:R-:W-:Y:S02]  /*51a0*/  MOV R175, R240 ;  /* 0x000000f000af7202 */ /* 0x000fe40000000f00 */
[----:B------:R-:W-:Y:S02]  /*51b0*/  MOV R177, 0x1f ;  /* 0x0000001f00b17802 */ /* 0x000fe40000000f00 */
[----:B------:R-:W-:-:S02]  /*51c0*/  MOV R244, 0xffffffff ;  /* 0xffffffff00f47802 */ /* 0x000fc40000000f00 */
[----:B------:R-:W-:Y:S02]  /*51d0*/  MOV R172, 0x51f0 ;  /* 0x000051f000ac7802 */ /* 0x000fe40000000f00 */
[----:B01---5:R-:W-:Y:S05]  /*51e0*/  CALL.REL.NOINC `($__internal_40_$__cuda_sm70_shflsync_bfly_p) ;  /* 0x000003e000007944 */ /* 0x023fea0003c00000 */
[----:B------:R-:W-:Y:S01]  /*51f0*/  FADD.FTZ R241, R174, R241 ;  /* 0x000000f1aef17221 */ /* 0x000fe20000010000 */
[----:B0-----:R-:W-:Y:S01]  /*5200*/  HFMA2.MMA R242, -RZ, RZ, 0, 1.1920928955078125e-07 ;  /* 0x00000002fff27435 */ /* 0x001fe200000001ff */
[----:B-1----:R-:W-:Y:S01]  /*5210*/  FADD.FTZ R240, R240, R175 ;  /* 0x000000aff0f07221 */ /* 0x002fe20000010000 */
[----:B------:R-:W-:Y:S02]  /*5220*/  MOV R177, 0x1f ;  /* 0x0000001f00b17802 */ /* 0x000fe40000000f00 */
[----:B------:R-:W-:Y:S02]  /*5230*/  MOV R244, 0xffffffff ;  /* 0xffffffff00f47802 */ /* 0x000fe40000000f00 */
[----:B------:R-:W-:Y:S02]  /*5240*/  MOV R175, R241 ;  /* 0x000000f100af7202 */ /* 0x000fe40000000f00 */
[----:B------:R-:W-:Y:S02]  /*5250*/  MOV R172, 0x5270 ;  /* 0x0000527000ac7802 */ /* 0x000fe40000000f00 */
[----:B------:R-:W-:Y:S05]  /*5260*/  CALL.REL.NOINC `($__internal_40_$__cuda_sm70_shflsync_bfly_p) ;  /* 0x0000036000007944 */ /* 0x000fea0003c00000 */
[----:B0-----:R-:W-:Y:S01]  /*5270*/  HFMA2.MMA R242, -RZ, RZ, 0, 1.1920928955078125e-07 ;  /* 0x00000002fff27435 */ /* 0x001fe200000001ff */
[----:B-1----:R-:W-:-:S02]  /*5280*/  MOV R174, R175 ;  /* 0x000000af00ae7202 */ /* 0x002fc40000000f00 */
[----:B------:R-:W-:Y:S02]  /*5290*/  MOV R175, R240 ;  /* 0x000000f000af7202 */ /* 0x000fe40000000f00 */
[----:B------:R-:W-:Y:S02]  /*52a0*/  MOV R177, 0x1f ;  /* 0x0000001f00b17802 */ /* 0x000fe40000000f00 */
[----:B------:R-:W-:Y:S02]  /*52b0*/  MOV R244, 0xffffffff ;  /* 0xffffffff00f47802 */ /* 0x000fe40000000f00 */
[----:B------:R-:W-:Y:S02]  /*52c0*/  MOV R172, 0x52e0 ;  /* 0x000052e000ac7802 */ /* 0x000fe40000000f00 */
[----:B------:R-:W-:Y:S05]  /*52d0*/  CALL.REL.NOINC `($__internal_40_$__cuda_sm70_shflsync_bfly_p) ;  /* 0x000002f000007944 */ /* 0x000fea0003c00000 */
[----:B------:R-:W-:Y:S01]  /*52e0*/  FADD.FTZ R241, R174, R241 ;  /* 0x000000f1aef17221 */ /* 0x000fe20000010000 */
[----:B0-----:R-:W-:Y:S01]  /*52f0*/  HFMA2.MMA R242, -RZ, RZ, 0, 2.384185791015625e-07 ;  /* 0x00000004fff27435 */ /* 0x001fe200000001ff */
[----:B-1----:R-:W-:Y:S01]  /*5300*/  FADD.FTZ R240, R240, R175 ;  /* 0x000000aff0f07221 */ /* 0x002fe20000010000 */
[----:B------:R-:W-:Y:S02]  /*5310*/  MOV R177, 0x1f ;  /* 0x0000001f00b17802 */ /* 0x000fe40000000f00 */
[----:B------:R-:W-:-:S02]  /*5320*/  MOV R244, 0xffffffff ;  /* 0xffffffff00f47802 */ /* 0x000fc40000000f00 */
[----:B------:R-:W-:Y:S02]  /*5330*/  MOV R175, R241 ;  /* 0x000000f100af7202 */ /* 0x000fe40000000f00 */
[----:B------:R-:W-:Y:S02]  /*5340*/  MOV R172, 0x5360 ;  /* 0x0000536000ac7802 */ /* 0x000fe40000000f00 */
[----:B------:R-:W-:Y:S05]  /*5350*/  CALL.REL.NOINC `($__internal_40_$__cuda_sm70_shflsync_bfly_p) ;  /* 0x0000027000007944 */ /* 0x000fea0003c00000 */
[----:B0-----:R-:W-:Y:S01]  /*5360*/  HFMA2.MMA R242, -RZ, RZ, 0, 2.384185791015625e-07 ;  /* 0x00000004fff27435 */ /* 0x001fe200000001ff */
[----:B-1----:R-:W-:Y:S02]  /*5370*/  MOV R174, R175 ;  /* 0x000000af00ae7202 */ /* 0x002fe40000000f00 */
[----:B------:R-:W-:Y:S02]  /*5380*/  MOV R175, R240 ;  /* 0x000000f000af7202 */ /* 0x000fe40000000f00 */
[----:B------:R-:W-:Y:S02]  /*5390*/  MOV R177, 0x1f ;  /* 0x0000001f00b17802 */ /* 0x000fe40000000f00 */
[----:B------:R-:W-:Y:S02]  /*53a0*/  MOV R244, 0xffffffff ;  /* 0xffffffff00f47802 */ /* 0x000fe40000000f00 */
[----:B------:R-:W-:-:S02]  /*53b0*/  MOV R172, 0x53d0 ;  /* 0x000053d000ac7802 */ /* 0x000fc40000000f00 */
[----:B------:R-:W-:Y:S05]  /*53c0*/  CALL.REL.NOINC `($__internal_40_$__cuda_sm70_shflsync_bfly_p) ;  /* 0x0000020000007944 */ /* 0x000fea0003c00000 */
[----:B------:R-:W-:Y:S01]  /*53d0*/  FADD.FTZ R241, R174, R241 ;  /* 0x000000f1aef17221 */ /* 0x000fe20000010000 */
[----:B0-----:R-:W-:Y:S01]  /*53e0*/  HFMA2.MMA R242, -RZ, RZ, 0, 4.76837158203125e-07 ;  /* 0x00000008fff27435 */ /* 0x001fe200000001ff */
[----:B-1----:R-:W-:Y:S01]  /*53f0*/  FADD.FTZ R178, R240, R175 ;  /* 0x000000aff0b27221 */ /* 0x002fe20000010000 */
[----:B------:R-:W-:-:S02]  /*5400*/  MOV R177, 0x1f ;  /* 0x0000001f00b17802 */ /* 0x000fc40000000f00 */
[----:B------:R-:W-:Y:S02]  /*5410*/  MOV R244, 0xffffffff ;  /* 0xffffffff00f47802 */ /* 0x000fe40000000f00 */
[----:B------:R-:W-:Y:S02]  /*5420*/  MOV R175, R241 ;  /* 0x000000f100af7202 */ /* 0x000fe40000000f00 */
[----:B------:R-:W-:Y:S02]  /*5430*/  MOV R172, 0x5450 ;  /* 0x0000545000ac7802 */ /* 0x000fe40000000f00 */
[----:B------:R-:W-:Y:S05]  /*5440*/  CALL.REL.NOINC `($__internal_40_$__cuda_sm70_shflsync_bfly_p) ;  /* 0x0000018000007944 */ /* 0x000fea0003c00000 */
[----:B0-----:R-:W-:Y:S01]  /*5450*/  HFMA2.MMA R242, -RZ, RZ, 0, 4.76837158203125e-07 ;  /* 0x00000008fff27435 */ /* 0x001fe200000001ff */
[----:B-1----:R-:W-:Y:S02]  /*5460*/  MOV R174, R175 ;  /* 0x000000af00ae7202 */ /* 0x002fe40000000f00 */
[----:B------:R-:W-:Y:S02]  /*5470*/  MOV R175, R178 ;  /* 0x000000b200af7202 */ /* 0x000fe40000000f00 */
[----:B------:R-:W-:Y:S02]  /*5480*/  MOV R177, 0x1f ;  /* 0x0000001f00b17802 */ /* 0x000fe40000000f00 */
[----:B------:R-:W-:-:S02]  /*5490*/  MOV R244, 0xffffffff ;  /* 0xffffffff00f47802 */ /* 0x000fc40000000f00 */
[----:B------:R-:W-:Y:S02]  /*54a0*/  MOV R172, 0x54c0 ;  /* 0x000054c000ac7802 */ /* 0x000fe40000000f00 */
[----:B------:R-:W-:Y:S05]  /*54b0*/  CALL.REL.NOINC `($__internal_40_$__cuda_sm70_shflsync_bfly_p) ;  /* 0x0000011000007944 */ /* 0x000fea0003c00000 */
[----:B------:R-:W-:Y:S01]  /*54c0*/  FADD.FTZ R176, R174, R241 ;  /* 0x000000f1aeb07221 */ /* 0x000fe20000010000 */
[----:B0-----:R-:W-:Y:S01]  /*54d0*/  HFMA2.MMA R242, -RZ, RZ, 0, 9.5367431640625e-07 ;  /* 0x00000010fff27435 */ /* 0x001fe200000001ff */
[----:B-1----:R-:W-:Y:S01]  /*54e0*/  FADD.FTZ R178, R178, R175 ;  /* 0x000000afb2b27221 */ /* 0x002fe20000010000 */
[----:B------:R-:W-:Y:S02]  /*54f0*/  MOV R177, 0x1f ;  /* 0x0000001f00b17802 */ /* 0x000fe40000000f00 */
[----:B------:R-:W-:Y:S02]  /*5500*/  MOV R244, 0xffffffff ;  /* 0xffffffff00f47802 */ /* 0x000fe40000000f00 */
[----:B------:R-:W-:Y:S02]  /*5510*/  MOV R175, R176 ;  /* 0x000000b000af7202 */ /* 0x000fe40000000f00 */
[----:B------:R-:W-:Y:S02]  /*5520*/  MOV R172, 0x5540 ;  /* 0x0000554000ac7802 */ /* 0x000fe40000000f00 */
[----:B------:R-:W-:Y:S05]  /*5530*/  CALL.REL.NOINC `($__internal_40_$__cuda_sm70_shflsync_bfly_p) ;  /* 0x0000009000007944 */ /* 0x000fea0003c00000 */
[----:B0-----:R-:W-:Y:S01]  /*5540*/  HFMA2.MMA R242, -RZ, RZ, 0, 9.5367431640625e-07 ;  /* 0x00000010fff27435 */ /* 0x001fe200000001ff */
[----:B-1----:R-:W-:-:S02]  /*5550*/  MOV R179, R175 ;  /* 0x000000af00b37202 */ /* 0x002fc40000000f00 */
[----:B------:R-:W-:Y:S02]  /*5560*/  MOV R175, R178 ;  /* 0x000000b200af7202 */ /* 0x000fe40000000f00 */
[----:B------:R-:W-:Y:S02]  /*5570*/  MOV R177, 0x1f ;  /* 0x0000001f00b17802 */ /* 0x000fe40000000f00 */
[----:B------:R-:W-:Y:S02]  /*5580*/  MOV R244, 0xffffffff ;  /* 0xffffffff00f47802 */ /* 0x000fe40000000f00 */
[----:B------:R-:W-:Y:S02]  /*5590*/  MOV R172, 0x55b0 ;  /* 0x000055b000ac7802 */ /* 0x000fe40000000f00 */
[----:B------:R-:W-:Y:S05]  /*55a0*/  CALL.REL.NOINC `($__internal_40_$__cuda_sm70_shflsync_bfly_p) ;  /* 0x0000002000007944 */ /* 0x000fea0003c00000 */
[----:B-1----:R-:W-:Y:S01]  /*55b0*/  MOV R173, R175 ;  /* 0x000000af00ad7202 */ /* 0x002fe20000000f00 */
[----:B0-----:R-:W-:Y:S05]  /*55c0*/  BRA `(.L_x_3334) ;  /* 0xffffcd6000007947 */ /* 0x001fea000383ffff */
        .weak           $__internal_40_$__cuda_sm70_shflsync_bfly_p
        .type           $__internal_40_$__cuda_sm70_shflsync_bfly_p,@function
        .size           $__internal_40_$__cuda_sm70_shflsync_bfly_p,(.L_x_14922 - $__internal_40_$__cuda_sm70_shflsync_bfly_p)
$__internal_40_$__cuda_sm70_shflsync_bfly_p:
[----:B------:R-:W-:Y:S01]  /*55d0*/  HFMA2.MMA R173, -RZ, RZ, 0, 0 ;  /* 0x00000000ffad7435 */ /* 0x000fe200000001ff */
[----:B------:R-:W-:Y:S04]  /*55e0*/  WARPSYNC R244 ;  /* 0x000000f400007348 */ /* 0x000fe80003800000 */
[----:B------:R0:W1:Y:S01]  /*55f0*/  SHFL.BFLY PT, R175, R175, R242, R177 ;  /* 0x0c0000f2afaf7389 */ /* 0x00006200000e00b1 */
[----:B------:R-:W-:Y:S05]  /*5600*/  RET.REL.NODEC R172 `(_ZN10layer_norm13ln_bwd_kernelINS_13Kernel_traitsIf13__nv_bfloat16S2_S2_fjLj1280ELj1ELj4ELj1ELj16ENS_18Kernel_traits_baseILj1280EfS2_S2_S2_fjLj128EEEEELb0ELb0ELb0ELb0EEEvNS_9BwdParamsE) ;  /* 0xffffa9f0ac007950 */ /* 0x000fea0003c3ffff */
.L_x_3335:
        /* <DEDUP_REMOVED lines=15> */
.L_x_14922:


//--------------------- .text._ZN10layer_norm13ln_bwd_kernelINS_13Kernel_traitsIf13__nv_bfloat16S2_S2_fjLj1280ELj1ELj4ELj1ELj16ENS_18Kernel_traits_baseILj1280EfS2_S2_S2_fjLj128EEEEELb0ELb0ELb0ELb1EEEvNS_9BwdParamsE --------------------------
	.section	.text._ZN10layer_norm13ln_bwd_kernelINS_13Kernel_traitsIf13__nv_bfloat16S2_S2_fjLj1280ELj1ELj4ELj1ELj16ENS_18Kernel_traits_baseILj1280EfS2_S2_S2_fjLj128EEEEELb0ELb0ELb0ELb1EEEvNS_9BwdParamsE,"ax",@progbits
	.sectioninfo	@"SHI_REGISTERS=254"
	.align	128
        .global         _ZN10layer_norm13ln_bwd_kernelINS_13Kernel_traitsIf13__nv_bfloat16S2_S2_fjLj1280ELj1ELj4ELj1ELj16ENS_18Kernel_traits_baseILj1280EfS2_S2_S2_fjLj128EEEEELb0ELb0ELb0ELb1EEEvNS_9BwdParamsE
        .type           _ZN10layer_norm13ln_bwd_kernelINS_13Kernel_traitsIf13__nv_bfloat16S2_S2_fjLj1280ELj1ELj4ELj1ELj16ENS_18Kernel_traits_baseILj1280EfS2_S2_S2_fjLj128EEEEELb0ELb0ELb0ELb1EEEvNS_9BwdParamsE,@function
        .size           _ZN10layer_norm13ln_bwd_kernelINS_13Kernel_traitsIf13__nv_bfloat16S2_S2_fjLj1280ELj1ELj4ELj1ELj16ENS_18Kernel_traits_baseILj1280EfS2_S2_S2_fjLj128EEEEELb0ELb0ELb0ELb1EEEvNS_9BwdParamsE,(.L_x_14923 - _ZN10layer_norm13ln_bwd_kernelINS_13Kernel_traitsIf13__nv_bfloat16S2_S2_fjLj1280ELj1ELj4ELj1ELj16ENS_18Kernel_traits_baseILj1280EfS2_S2_S2_fjLj128EEEEELb0ELb0ELb0ELb1EEEvNS_9BwdParamsE)
        .other          _ZN10layer_norm13ln_bwd_kernelINS_13Kernel_traitsIf13__nv_bfloat16S2_S2_fjLj1280ELj1ELj4ELj1ELj16ENS_18Kernel_traits_baseILj1280EfS2_S2_S2_fjLj128EEEEELb0ELb0ELb0ELb1EEEvNS_9BwdParamsE,@"STO_CUDA_ENTRY STV_DEFAULT"
_ZN10layer_norm13ln_bwd_kernelINS_13Kernel_traitsIf13__nv_bfloat16S2_S2_fjLj1280ELj1ELj4ELj1ELj16ENS_18Kernel_traits_baseILj1280EfS2_S2_S2_fjLj128EEEEELb0ELb0ELb0ELb1EEEvNS_9BwdParamsE:
.text._ZN10layer_norm13ln_bwd_kernelINS_13Kernel_traitsIf13__nv_bfloat16S2_S2_fjLj1280ELj1ELj4ELj1ELj16ENS_18Kernel_traits_baseILj1280EfS2_S2_S2_fjLj128EEEEELb0ELb0ELb0ELb1EEEvNS_9BwdParamsE:
        /* <DEDUP_REMOVED lines=50> */
.L_x_3337:
[----:B------:R-:W0:Y:S01]  /*0320*/  LDC.U8 R191, c[0x0][0x1f0] ;  /* 0x00007c00ffbf7b82 */ /* 0x000e220000000000 */
[----:B------:R-:W-:-:S04]  /*0330*/  SHF.L.U32 R0, R153, 0x5, RZ ;  /* 0x0000000599007819 */ /* 0x000fc800000006ff */
[----:B------:R-:W-:-:S04]  /*0340*/  LOP3.LUT R0, R0, 0x3e0, RZ, 0xc0, !PT ;  /* 0x000003e000007812 */ /* 0x000fc800078ec0ff */
[----:B------:R-:W-:-:S04]  /*0350*/  IADD3 R2, P0, R0, c[0x0][0x1b0], RZ ;  /* 0x00006c0000027a10 */ /* 0x000fc80007f1e0ff */
[----:B------:R-:W-:Y:S01]  /*0360*/  IADD3.X R3, RZ, c[0x0][0x1b4], RZ, P0, !PT ;  /* 0x00006d00ff037a10 */ /* 0x000fe200007fe4ff */
[----:B------:R-:W-:Y:S01]  /*0370*/  HFMA2.MMA R152, -RZ, RZ, 0, 0 ;  /* 0x00000000ff987435 */ /* 0x000fe200000001ff */
[----:B------:R-:W-:Y:S01]  /*0380*/  BSSY B1, `(.L_x_3339) ;  /* 0x0000368000017945 */ /* 0x000fe20003800000 */
[----:B------:R-:W-:Y:S01]  /*0390*/  CS2R R150, SRZ ;  /* 0x0000000000967805 */ /* 0x000fe2000001ff00 */
[----:B------:R-:W-:Y:S01]  /*03a0*/  CS2R R148, SRZ ;  /* 0x0000000000947805 */ /* 0x000fe2000001ff00 */
[----:B------:R1:W5:Y:S01]  /*03b0*/  LDG.E.128 R40, [R2.64] ;  /* 0x0000000402287981 */ /* 0x000362000c1e1d00 */
[----:B------:R-:W-:Y:S01]  /*03c0*/  CS2R R146, SRZ ;  /* 0x0000000000927805 */ /* 0x000fe2000001ff00 */
[----:B------:R-:W-:Y:S01]  /*03d0*/  CS2R R144, SRZ ;  /* 0x0000000000907805 */ /* 0x000fe2000001ff00 */
[----:B------:R-:W-:Y:S01]  /*03e0*/  CS2R R142, SRZ ;  /* 0x00000000008e7805 */ /* 0x000fe2000001ff00 */
[----:B------:R1:W5:Y:S01]  /*03f0*/  LDG.E.128 R36, [R2.64+0x10] ;  /* 0x0000100402247981 */ /* 0x000362000c1e1d00 */
        /* <DEDUP_REMOVED lines=42> */
[----:B0-----:R-:W-:-:S02]  /*06a0*/  MOV R0, RZ ;  /* 0x000000ff00007202 */ /* 0x001fc40000000f00 */
.L_x_3343:
[----:B------:R-:W-:Y:S01]  /*06b0*/  ISETP.NE.U32.AND P0, PT, RZ, c[0x0][0x1c0], PT ;  /* 0x00007000ff007a0c */ /* 0x000fe20003f05070 */
[----:B------:R-:W-:Y:S01]  /*06c0*/  IMAD R64, R190, c[0x0][0x168], RZ ;  /* 0x00005a00be407a24 */ /* 0x000fe200078e02ff */
[----:B------:R-:W-:-:S02]  /*06d0*/  SHF.R.S32.HI R67, RZ, 0x1f, R190 ;  /* 0x0000001fff437819 */ /* 0x000fc400000114be */
[----:B------:R-:W-:Y:S02]  /*06e0*/  ISETP.NE.AND.EX P0, PT, RZ, c[0x0][0x1c4], PT, P0 ;  /* 0x00007100ff007a0c */ /* 0x000fe40003f05300 */
[----:B------:R-:W-:Y:S02]  /*06f0*/  SHF.R.S32.HI R65, RZ, 0x1f, R64 ;  /* 0x0000001fff417819 */ /* 0x000fe40000011440 */
[----:B------:R-:W-:Y:S02]  /*0700*/  LOP3.LUT R192, R153, 0x1f, RZ, 0xc0, !PT ;  /* 0x0000001f99c07812 */ /* 0x000fe400078ec0ff */
[----:B------:R-:W-:Y:S02]  /*0710*/  LEA.HI R65, R65, R64, RZ, 0x3 ;  /* 0x0000004041417211 */ /* 0x000fe400078f18ff */
[----:B------:R-:W-:Y:S02]  /*0720*/  MOV R195, 0x10 ;  /* 0x0000001000c37802 */ /* 0x000fe40000000f00 */
[----:B------:R-:W-:-:S03]  /*0730*/  LEA.HI.SX32 R192, R65, R192, 0x1d ;  /* 0x000000c041c07211 */ /* 0x000fc600078feaff */
[----:B------:R-:W-:Y:S02]  /*0740*/  @P0 LEA R82, P1, R190, c[0x0][0x1c0], 0x1 ;  /* 0x00007000be520a11 */ /* 0x000fe400078208ff */
[----:B------:R-:W-:Y:S01]  /*0750*/  MOV R159, 0x4 ;  /* 0x00000004009f7802 */ /* 0x000fe20000000f00 */
[----:B------:R-:W-:Y:S01]  /*0760*/  IMAD.WIDE.U32 R64, R192, R195, c[0x0][0x188] ;  /* 0x00006200c0407625 */ /* 0x000fe200078e00c3 */
[----:B------:R-:W-:-:S05]  /*0770*/  @P0 LEA.HI.X R83, R190, c[0x0][0x1c4], R67, 0x1, P1 ;  /* 0x00007100be530a11 */ /* 0x000fca00008f0c43 */
[----:B------:R0:W2:Y:S01]  /*0780*/  @P0 LDG.E.U16 R197, [R82.64] ;  /* 0x0000000452c50981 */ /* 0x0000a2000c1e1500 */
[----:B------:R-:W-:Y:S01]  /*0790*/  IADD3 R194, R192, 0x20, RZ ;  /* 0x00000020c0c27810 */ /* 0x000fe20007ffe0ff */
[----:B------:R-:W-:Y:S01]  /*07a0*/  IMAD.WIDE R164, R190, R159, c[0x0][0x1a0] ;  /* 0x00006800bea47625 */ /* 0x000fe200078e029f */
[----:B------:R-:W-:Y:S01]  /*07b0*/  IADD3 R193, R192, 0x40, RZ ;  /* 0x00000040c0c17810 */ /* 0x000fe20007ffe0ff */
[----:B------:R-:W3:Y:S02]  /*07c0*/  LDG.E.128 R64, [R64.64] ;  /* 0x0000000440407981 */ /* 0x000ee4000c1e1d00 */
[-C--:B------:R-:W-:Y:S01]  /*07d0*/  IMAD.WIDE.U32 R72, R194, R195.reuse, c[0x0][0x188] ;  /* 0x00006200c2487625 */ /* 0x080fe200078e00c3 */
[C---:B------:R-:W-:Y:S01]  /*07e0*/  IADD3 R88, R192.reuse, 0x60, RZ ;  /* 0x00000060c0587810 */ /* 0x040fe20007ffe0ff */
[----:B------:R-:W4:Y:S01]  /*07f0*/  LDG.E R164, [R164.64] ;  /* 0x00000004a4a47981 */ /* 0x000f22000c1e1900 */
[C---:B------:R-:W-:Y:S01]  /*0800*/  IADD3 R96, R192.reuse, 0x80, RZ ;  /* 0x00000080c0607810 */ /* 0x040fe20007ffe0ff */
[CC--:B------:R-:W-:Y:S01]  /*0810*/  IMAD.WIDE.U32 R68, R192.reuse, R195.reuse, c[0x0][0x208] ;  /* 0x00008200c0447625 */ /* 0x0c0fe200078e00c3 */
[----:B------:R-:W-:Y:S01]  /*0820*/  IADD3 R198, R192, 0x60, RZ ;  /* 0x00000060c0c67810 */ /* 0x000fe20007ffe0ff */
[----:B------:R-:W4:Y:S02]  /*0830*/  LDG.E.128 R72, [R72.64] ;  /* 0x0000000448487981 */ /* 0x000f24000c1e1d00 */
[----:B------:R-:W-:-:S02]  /*0840*/  IMAD.WIDE.U32 R76, R194, R195, c[0x0][0x208] ;  /* 0x00008200c24c7625 */ /* 0x000fc400078e00c3 */
[----:B------:R-:W4:Y:S02]  /*0850*/  LDG.E.128 R68, [R68.64] ;  /* 0x0000000444447981 */ /* 0x000f24000c1e1d00 */
[CC--:B------:R-:W-:Y:S02]  /*0860*/  IMAD.WIDE.U32 R80, R193.reuse, R195.reuse, c[0x0][0x188] ;  /* 0x00006200c1507625 */ /* 0x0c0fe400078e00c3 */
[----:B------:R-:W4:Y:S02]  /*0870*/  LDG.E.128 R76, [R76.64] ;  /* 0x000000044c4c7981 */ /* 0x000f24000c1e1d00 */
[----:B------:R-:W-:Y:S02]  /*0880*/  IMAD.WIDE.U32 R84, R193, R195, c[0x0][0x208] ;  /* 0x00008200c1547625 */ /* 0x000fe400078e00c3 */
[----:B0-----:R-:W4:Y:S02]  /*0890*/  LDG.E.128 R80, [R80.64] ;  /* 0x0000000450507981 */ /* 0x001f24000c1e1d00 */
[----:B------:R-:W-:-:S02]  /*08a0*/  IMAD.WIDE R158, R190, R159, c[0x0][0x1a8] ;  /* 0x00006a00be9e7625 */ /* 0x000fc400078e029f */
[----:B------:R-:W4:Y:S02]  /*08b0*/  LDG.E.128 R84, [R84.64] ;  /* 0x0000000454547981 */ /* 0x000f24000c1e1d00 */
[-C--:B------:R-:W-:Y:S02]  /*08c0*/  IMAD.WIDE.U32 R88, R88, R195.reuse, c[0x0][0x188] ;  /* 0x0000620058587625 */ /* 0x080fe400078e00c3 */
[----:B------:R3:W4:Y:S02]  /*08d0*/  LDG.E R158, [R158.64] ;  /* 0x000000049e9e7981 */ /* 0x000724000c1e1900 */
[-C--:B------:R-:W-:Y:S02]  /*08e0*/  IMAD.WIDE.U32 R96, R96, R195.reuse, c[0x0][0x188] ;  /* 0x0000620060607625 */ /* 0x080fe400078e00c3 */
[----:B------:R-:W4:Y:S02]  /*08f0*/  LDG.E.128 R88, [R88.64] ;  /* 0x0000000458587981 */ /* 0x000f24000c1e1d00 */
[----:B------:R-:W-:-:S02]  /*0900*/  IMAD.WIDE.U32 R92, R198, R195, c[0x0][0x208] ;  /* 0x00008200c65c7625 */ /* 0x000fc400078e00c3 */
[----:B------:R-:W4:Y:S04]  /*0910*/  LDG.E.128 R96, [R96.64] ;  /* 0x0000000460607981 */ /* 0x000f28000c1e1d00 */
[----:B------:R-:W4:Y:S01]  /*0920*/  LDG.E.128 R92, [R92.64] ;  /* 0x000000045c5c7981 */ /* 0x000f22000c1e1d00 */
[----:B------:R-:W-:-:S05]  /*0930*/  IADD3 R200, R192, 0x80, RZ ;  /* 0x00000080c0c87810 */ /* 0x000fca0007ffe0ff */
[----:B------:R-:W-:-:S06]  /*0940*/  IMAD.WIDE.U32 R100, R200, R195, c[0x0][0x208] ;  /* 0x00008200c8647625 */ /* 0x000fcc00078e00c3 */
[----:B------:R-:W4:Y:S01]  /*0950*/  LDG.E.128 R100, [R100.64] ;  /* 0x0000000464647981 */ /* 0x000f22000c1e1d00 */
[----:B------:R-:W-:Y:S02]  /*0960*/  MOV R196, 0x3f800000 ;  /* 0x3f80000000c47802 */ /* 0x000fe40000000f00 */
[----:B------:R-:W-:Y:S02]  /*0970*/  ISETP.NE.AND P1, PT, R191, RZ, PT ;  /* 0x000000ffbf00720c */ /* 0x000fe40003f25270 */
[----:B--2---:R-:W-:Y:S02]  /*0980*/  @P0 PRMT R196, RZ, 0x5410, R197 ;  /* 0x00005410ffc40816 */ /* 0x004fe400000000c5 */
[----:B------:R-:W-:-:S04]  /*0990*/  ISETP.NE.U32.AND P0, PT, RZ, c[0x0][0x218], PT ;  /* 0x00008600ff007a0c */ /* 0x000fc80003f05070 */
[----:B------:R-:W-:Y:S02]  /*09a0*/  ISETP.NE.AND.EX P0, PT, RZ, c[0x0][0x21c], PT, P0 ;  /* 0x00008700ff007a0c */ /* 0x000fe40003f05300 */
[----:B---3--:R-:W-:Y:S02]  /*09b0*/  PRMT R159, RZ, 0x5410, R64 ;  /* 0x00005410ff9f7816 */ /* 0x008fe40000000040 */
[----:B----4-:R-:W-:Y:S02]  /*09c0*/  FSEL R164, R164, RZ, !P1 ;  /* 0x000000ffa4a47208 */ /* 0x010fe40004800000 */
[--C-:B------:R-:W-:Y:S02]  /*09d0*/  PRMT R199, RZ, 0x5410, R66.reuse ;  /* 0x00005410ffc77816 */ /* 0x100fe40000000042 */
[----:B------:R-:W-:Y:S02]  /*09e0*/  PRMT R203, RZ, 0x7610, R66 ;  /* 0x00007610ffcb7816 */ /* 0x000fe40000000042 */
[----:B------:R-:W-:-:S02]  /*09f0*/  PRMT R202, RZ, 0x5410, R67 ;  /* 0x00005410ffca7816 */ /* 0x000fc40000000043 */
[----:B------:R-:W-:Y:S01]  /*0a00*/  PRMT R204, RZ, 0x7610, R67 ;  /* 0x00007610ffcc7816 */ /* 0x000fe20000000043 */
[-C--:B------:R-:W-:Y:S01]  /*0a10*/  @P0 IMAD.WIDE.U32 R66, R192, R195.reuse, c[0x0][0x218] ;  /* 0x00008600c0420625 */ /* 0x080fe200078e00c3 */
[--C-:B------:R-:W-:Y:S02]  /*0a20*/  PRMT R212, RZ, 0x5410, R72.reuse ;  /* 0x00005410ffd47816 */ /* 0x100fe40000000048 */
[----:B------:R-:W-:Y:S02]  /*0a30*/  PRMT R215, RZ, 0x7610, R72 ;  /* 0x00007610ffd77816 */ /* 0x000fe40000000048 */
[--C-:B------:R-:W-:Y:S02]  /*0a40*/  PRMT R213, RZ, 0x5410, R73.reuse ;  /* 0x00005410ffd57816 */ /* 0x100fe40000000049 */
[----:B------:R-:W-:Y:S01]  /*0a50*/  PRMT R217, RZ, 0x7610, R73 ;  /* 0x00007610ffd97816 */ /* 0x000fe20000000049 */
[----:B------:R-:W-:Y:S01]  /*0a60*/  @P0 IMAD.WIDE.U32 R72, R200, R195, c[0x0][0x218] ;  /* 0x00008600c8480625 */ /* 0x000fe200078e00c3 */
[----:B------:R-:W-:Y:S01]  /*0a70*/  PRMT R197, RZ, 0x7610, R64 ;  /* 0x00007610ffc57816 */ /* 0x000fe20000000040 */
[----:B-----5:R0:W5:Y:S01]  /*0a80*/  @P0 LDG.E.128 R132, [R66.64] ;  /* 0x0000000442840981 */ /* 0x020162000c1e1d00 */
[----:B------:R-:W-:Y:S01]  /*0a90*/  PRMT R165, RZ, 0x5410, R65 ;  /* 0x00005410ffa57816 */ /* 0x000fe20000000041 */
[----:B------:R-:W-:Y:S01]  /*0aa0*/  FADD.FTZ R159, -R164, R159 ;  /* 0x0000009fa49f7221 */ /* 0x000fe20000010100 */
[----:B------:R-:W-:Y:S01]  /*0ab0*/  PRMT R201, RZ, 0x7610, R65 ;  /* 0x00007610ffc97816 */ /* 0x000fe20000000041 */
[----:B------:R-:W-:Y:S01]  /*0ac0*/  @P0 IMAD.WIDE.U32 R64, R195, R194, c[0x0][0x218] ;  /* 0x00008600c3400625 */ /* 0x000fe200078e00c2 */
[--C-:B------:R-:W-:Y:S01]  /*0ad0*/  PRMT R205, RZ, 0x5410, R68.reuse ;  /* 0x00005410ffcd7816 */ /* 0x100fe20000000044 */
[----:B------:R1:W5:Y:S01]  /*0ae0*/  @P0 LDG.E.128 R56, [R72.64] ;  /* 0x0000000448380981 */ /* 0x000362000c1e1d00 */
[----:B------:R-:W-:-:S02]  /*0af0*/  PRMT R206, RZ, 0x7610, R68 ;  /* 0x00007610ffce7816 */ /* 0x000fc40000000044 */
[--C-:B------:R-:W-:Y:S02]  /*0b00*/  PRMT R207, RZ, 0x5410, R69.reuse ;  /* 0x00005410ffcf7816 */ /* 0x100fe40000000045 */
[----:B------:R-:W-:Y:S01]  /*0b10*/  PRMT R208, RZ, 0x7610, R69 ;  /* 0x00007610ffd07816 */ /* 0x000fe20000000045 */
[----:B------:R-:W-:Y:S01]  /*0b20*/  @P0 IMAD.WIDE.U32 R68, R195, R193, c[0x0][0x218] ;  /* 0x00008600c3440625 */ /* 0x000fe200078e00c1 */
[--C-:B------:R-:W-:Y:S01]  /*0b30*/  PRMT R209, RZ, 0x5410, R70.reuse ;  /* 0x00005410ffd17816 */ /* 0x100fe20000000046 */
[----:B------:R2:W5:Y:S01]  /*0b40*/  @P0 LDG.E.128 R44, [R64.64] ;  /* 0x00000004402c0981 */ /* 0x000562000c1e1d00 */
[----:B------:R-:W-:Y:S02]  /*0b50*/  PRMT R210, RZ, 0x7610, R70 ;  /* 0x00007610ffd27816 */ /* 0x000fe40000000046 */
[--C-:B------:R-:W-:Y:S02]  /*0b60*/  PRMT R211, RZ, 0x5410, R71.reuse ;  /* 0x00005410ffd37816 */ /* 0x100fe40000000047 */
[----:B------:R-:W-:Y:S01]  /*0b70*/  PRMT R214, RZ, 0x7610, R71 ;  /* 0x00007610ffd67816 */ /* 0x000fe20000000047 */
[----:B------:R-:W-:Y:S01]  /*0b80*/  @P0 IMAD.WIDE.U32 R70, R198, R195, c[0x0][0x218] ;  /* 0x00008600c6460625 */ /* 0x000fe200078e00c3 */
[--C-:B------:R-:W-:Y:S01]  /*0b90*/  PRMT R223, RZ, 0x5410, R79.reuse ;  /* 0x00005410ffdf7816 */ /* 0x100fe2000000004f */
[----:B------:R3:W5:Y:S01]  /*0ba0*/  @P0 LDG.E.128 R48, [R68.64] ;  /* 0x0000000444300981 */ /* 0x000762000c1e1d00 */
[----:B------:R-:W-:-:S02]  /*0bb0*/  PRMT R222, RZ, 0x7610, R79 ;  /* 0x00007610ffde7816 */ /* 0x000fc4000000004f */
[--C-:B------:R-:W-:Y:S02]  /*0bc0*/  PRMT R79, RZ, 0x5410, R80.reuse ;  /* 0x00005410ff4f7816 */ /* 0x100fe40000000050 */
[----:B------:R-:W-:Y:S01]  /*0bd0*/  PRMT R224, RZ, 0x7610, R80 ;  /* 0x00007610ffe07816 */ /* 0x000fe20000000050 */
[----:B------:R-:W-:Y:S01]  /*0be0*/  FADD.FTZ R197, -R164, R197 ;  /* 0x000000c5a4c57221 */ /* 0x000fe20000010100 */
[--C-:B------:R-:W-:Y:S01]  /*0bf0*/  PRMT R80, RZ, 0x5410, R81.reuse ;  /* 0x00005410ff507816 */ /* 0x100fe20000000051 */
[----:B0-----:R-:W-:Y:S01]  /*0c00*/  FMUL.FTZ R66, R158, R159 ;  /* 0x0000009f9e427220 */ /* 0x001fe20000410000 */
[----:B------:R-:W-:Y:S01]  /*0c10*/  PRMT R225, RZ, 0x7610, R81 ;  /* 0x00007610ffe17816 */ /* 0x000fe20000000051 */
[----:B------:R0:W5:Y:S01]  /*0c20*/  @P0 LDG.E.128 R52, [R70.64] ;  /* 0x0000000446340981 */ /* 0x000162000c1e1d00 */
[--C-:B------:R-:W-:Y:S01]  /*0c30*/  PRMT R216, RZ, 0x5410, R74.reuse ;  /* 0x00005410ffd87816 */ /* 0x100fe2000000004a */
[----:B------:R-:W-:Y:S01]  /*0c40*/  FADD.FTZ R79, -R164, R79 ;  /* 0x0000004fa44f7221 */ /* 0x000fe20000010100 */
[----:B------:R-:W-:-:S02]  /*0c50*/  PRMT R218, RZ, 0x7610, R74 ;  /* 0x00007610ffda7816 */ /* 0x000fc4000000004a */
[----:B------:R-:W-:Y:S02]  /*0c60*/  PRMT R81, RZ, 0x5410, R82 ;  /* 0x00005410ff517816 */ /* 0x000fe40000000052 */
[--C-:B------:R-:W-:Y:S02]  /*0c70*/  PRMT R231, RZ, 0x5410, R87.reuse ;  /* 0x00005410ffe77816 */ /* 0x100fe40000000057 */
[----:B------:R-:W-:Y:S02]  /*0c80*/  PRMT R230, RZ, 0x7610, R87 ;  /* 0x00007610ffe67816 */ /* 0x000fe40000000057 */
[----:B------:R-:W-:Y:S02]  /*0c90*/  PRMT R74, RZ, 0x5410, R75 ;  /* 0x00005410ff4a7816 */ /* 0x000fe4000000004b */
[----:B------:R-:W-:Y:S02]  /*0ca0*/  PRMT R87, RZ, 0x5410, R88 ;  /* 0x00005410ff577816 */ /* 0x000fe40000000058 */
[----:B------:R-:W-:-:S02]  /*0cb0*/  PRMT R232, RZ, 0x5410, R89 ;  /* 0x00005410ffe87816 */ /* 0x000fc40000000059 */
[----:B------:R-:W-:Y:S02]  /*0cc0*/  PRMT R233, RZ, 0x5410, R90 ;  /* 0x00005410ffe97816 */ /* 0x000fe4000000005a */
[----:B------:R-:W-:Y:S02]  /*0cd0*/  PRMT R67, RZ, 0x5410, R97 ;  /* 0x00005410ff437816 */ /* 0x000fe40000000061 */
[----:B-1----:R-:W-:Y:S02]  /*0ce0*/  PRMT R73, RZ, 0x5410, R99 ;  /* 0x00005410ff497816 */ /* 0x002fe40000000063 */
[----:B------:R-:W-:Y:S02]  /*0cf0*/  PRMT R75, RZ, 0x7610, R75 ;  /* 0x00007610ff4b7816 */ /* 0x000fe4000000004b */
[----:B------:R-:W-:Y:S02]  /*0d00*/  PRMT R82, RZ, 0x7610, R82 ;  /* 0x00007610ff527816 */ /* 0x000fe40000000052 */
[----:B------:R-:W-:-:S02]  /*0d10*/  PRMT R226, RZ, 0x5410, R83 ;  /* 0x00005410ffe27816 */ /* 0x000fc40000000053 */
[----:B------:R-:W-:Y:S02]  /*0d20*/  PRMT R227, RZ, 0x7610, R83 ;  /* 0x00007610ffe37816 */ /* 0x000fe40000000053 */
[----:B------:R-:W-:Y:S02]  /*0d30*/  PRMT R88, RZ, 0x7610, R88 ;  /* 0x00007610ff587816 */ /* 0x000fe40000000058 */
[----:B------:R-:W-:Y:S02]  /*0d40*/  PRMT R89, RZ, 0x7610, R89 ;  /* 0x00007610ff597816 */ /* 0x000fe40000000059 */
[----:B------:R-:W-:Y:S02]  /*0d50*/  PRMT R90, RZ, 0x7610, R90 ;  /* 0x00007610ff5a7816 */ /* 0x000fe4000000005a */
[--C-:B------:R-:W-:Y:S02]  /*0d60*/  PRMT R234, RZ, 0x5410, R91.reuse ;  /* 0x00005410ffea7816 */ /* 0x100fe4000000005b */
[----:B------:R-:W-:-:S02]  /*0d70*/  PRMT R235, RZ, 0x7610, R91 ;  /* 0x00007610ffeb7816 */ /* 0x000fc4000000005b */
[--C-:B--2---:R-:W-:Y:S02]  /*0d80*/  PRMT R64, RZ, 0x5410, R96.reuse ;  /* 0x00005410ff407816 */ /* 0x104fe40000000060 */
[----:B------:R-:W-:Y:S02]  /*0d90*/  PRMT R65, RZ, 0x7610, R96 ;  /* 0x00007610ff417816 */ /* 0x000fe40000000060 */
[----:B------:R-:W-:Y:S02]  /*0da0*/  PRMT R97, RZ, 0x7610, R97 ;  /* 0x00007610ff617816 */ /* 0x000fe40000000061 */
[--C-:B---3--:R-:W-:Y:S02]  /*0db0*/  PRMT R69, RZ, 0x5410, R98.reuse ;  /* 0x00005410ff457816 */ /* 0x108fe40000000062 */
[----:B0-----:R-:W-:Y:S02]  /*0dc0*/  PRMT R71, RZ, 0x7610, R98 ;  /* 0x00007610ff477816 */ /* 0x001fe40000000062 */
[----:B------:R-:W-:Y:S01]  /*0dd0*/  PRMT R99, RZ, 0x7610, R99 ;  /* 0x00007610ff637816 */ /* 0x000fe20000000063 */
[C---:B------:R-:W-:Y:S01]  /*0de0*/  FADD.FTZ R165, -R164.reuse, R165 ;  /* 0x000000a5a4a57221 */ /* 0x040fe20000010100 */
[--C-:B------:R-:W-:Y:S01]  /*0df0*/  PRMT R239, RZ, 0x5410, R95.reuse ;  /* 0x00005410ffef7816 */ /* 0x100fe2000000005f */
[----:B------:R-:W-:Y:S01]  /*0e00*/  FADD.FTZ R188, R205, R188 ;  /* 0x000000bccdbc7221 */ /* 0x000fe20000010000 */
[----:B------:R-:W-:Y:S01]  /*0e10*/  PRMT R238, RZ, 0x7610, R95 ;  /* 0x00007610ffee7816 */ /* 0x000fe2000000005f */
[----:B------:R-:W-:Y:S01]  /*0e20*/  FADD.FTZ R95, -R164, R202 ;  /* 0x000000caa45f7221 */ /* 0x000fe20000010100 */
[----:B------:R-:W-:Y:S01]  /*0e30*/  PRMT R83, RZ, 0x5410, R84 ;  /* 0x00005410ff537816 */ /* 0x000fe20000000054 */
[----:B------:R-:W-:-:S02]  /*0e40*/  FMUL.FTZ R197, R158, R197 ;  /* 0x000000c59ec57220 */ /* 0x000fc40000410000 */
[-C--:B------:R-:W-:Y:S02]  /*0e50*/  FFMA.FTZ R189, R66, R205.reuse, R189 ;  /* 0x000000cd42bd7223 */ /* 0x080fe400000100bd */
[----:B------:R-:W-:Y:S02]  /*0e60*/  FADD.FTZ R81, -R164, R81 ;  /* 0x00000051a4517221 */ /* 0x000fe40000010100 */
[----:B------:R-:W-:Y:S02]  /*0e70*/  FMUL.FTZ R205, R40, R205 ;  /* 0x000000cd28cd7220 */ /* 0x000fe40000410000 */
[----:B------:R-:W-:Y:S01]  /*0e80*/  FMUL.FTZ R79, R158, R79 ;  /* 0x0000004f9e4f7220 */ /* 0x000fe20000410000 */
[----:B------:R-:W-:Y:S01]  /*0e90*/  PRMT R229, RZ, 0x5410, R85 ;  /* 0x00005410ffe57816 */ /* 0x000fe20000000055 */
        /* <DEDUP_REMOVED lines=36> */
[----:B------:R-:W-:Y:S02]  /*10e0*/  FADD.FTZ R186, R206, R186 ;  /* 0x000000baceba7221 */ /* 0x000fe40000010000 */
[C---:B------:R-:W-:Y:S02]  /*10f0*/  FMUL.FTZ R80, R158.reuse, R165 ;  /* 0x000000a59e507220 */ /* 0x040fe40000410000 */
[-C--:B------:R-:W-:Y:S02]  /*1100*/  FFMA.FTZ R187, R197, R206.reuse, R187 ;  /* 0x000000cec5bb7223 */ /* 0x080fe400000100bb */
[----:B------:R-:W-:Y:S02]  /*1110*/  FMUL.FTZ R164, R158, R95 ;  /* 0x0000005f9ea47220 */ /* 0x000fe40000410000 */
[----:B------:R-:W-:-:S02]  /*1120*/  FMUL.FTZ R206, R41, R206 ;  /* 0x000000ce29ce7220 */ /* 0x000fc40000410000 */
[----:B------:R-:W-:Y:S02]  /*1130*/  FADD.FTZ R95, RZ, R205 ;  /* 0x000000cdff5f7221 */ /* 0x000fe40000010000 */
[----:B------:R-:W-:Y:S02]  /*1140*/  FADD.FTZ R126, R83, R126 ;  /* 0x0000007e537e7221 */ /* 0x000fe40000010000 */
[-C--:B------:R-:W-:Y:S02]  /*1150*/  FFMA.FTZ R2, R79, R83.reuse, R2 ;  /* 0x000000534f027223 */ /* 0x080fe40000010002 */
[----:B------:R-:W-:Y:S02]  /*1160*/  FMUL.FTZ R212, R24, R83 ;  /* 0x0000005318d47220 */ /* 0x000fe40000410000 */
[----:B------:R-:W-:Y:S02]  /*1170*/  FMUL.FTZ R81, R158, R81 ;  /* 0x000000519e517220 */ /* 0x000fe40000410000 */
[----:B------:R-:W-:-:S02]  /*1180*/  FFMA.FTZ R83, R66, R205, RZ ;  /* 0x000000cd42537223 */ /* 0x000fc400000100ff */
[----:B------:R-:W-:Y:S02]  /*1190*/  FADD.FTZ R184, R207, R184 ;  /* 0x000000b8cfb87221 */ /* 0x000fe40000010000 */
[----:B------:R-:W-:Y:S02]  /*11a0*/  FMUL.FTZ R201, R158, R201 ;  /* 0x000000c99ec97220 */ /* 0x000fe40000410000 */
[-C--:B------:R-:W-:Y:S02]  /*11b0*/  FFMA.FTZ R185, R80, R207.reuse, R185 ;  /* 0x000000cf50b97223 */ /* 0x080fe400000100b9 */
[----:B------:R-:W-:Y:S02]  /*11c0*/  FMUL.FTZ R207, R42, R207 ;  /* 0x000000cf2acf7220 */ /* 0x000fe40000410000 */
[----:B------:R-:W-:Y:S02]  /*11d0*/  FADD.FTZ R130, R85, R130 ;  /* 0x0000008255827221 */ /* 0x000fe40000010000 */
[----:B------:R-:W-:-:S02]  /*11e0*/  FFMA.FTZ R106, R81, R85, R106 ;  /* 0x00000055516a7223 */ /* 0x000fc4000001006a */
[----:B------:R-:W-:Y:S02]  /*11f0*/  FMUL.FTZ R218, R20, R85 ;  /* 0x0000005514da7220 */ /* 0x000fe40000410000 */
[----:B------:R-:W-:Y:S01]  /*1200*/  FADD.FTZ R224, R95, R206 ;  /* 0x000000ce5fe07221 */ /* 0x000fe20000010000 */
[----:B------:R-:W-:Y:S01]  /*1210*/  PRMT R86, RZ, 0x7610, R86 ;  /* 0x00007610ff567816 */ /* 0x000fe20000000056 */
[----:B------:R-:W-:Y:S02]  /*1220*/  FFMA.FTZ R85, R197, R206, R83 ;  /* 0x000000cec5557223 */ /* 0x000fe40000010053 */
        /* <DEDUP_REMOVED lines=8> */
[----:B------:R-:W-:-:S02]  /*12b0*/  FMUL.FTZ R203, R158, R203 ;  /* 0x000000cb9ecb7220 */ /* 0x000fc40000410000 */
[-C--:B------:R-:W-:Y:S02]  /*12c0*/  FFMA.FTZ R181, R98, R209.reuse, R181 ;  /* 0x000000d162b57223 */ /* 0x080fe400000100b5 */
        /* <DEDUP_REMOVED lines=12> */
[----:B------:R-:W-:Y:S02]  /*1390*/  FMUL.FTZ R195, R158, R195 ;  /* 0x000000c39ec37220 */ /* 0x000fe40000410000 */
[-C--:B------:R-:W-:Y:S02]  /*13a0*/  FFMA.FTZ R177, R164, R211.reuse, R177 ;  /* 0x000000d3a4b17223 */ /* 0x080fe400000100b1 */
[----:B------:R-:W-:Y:S02]  /*13b0*/  FMUL.FTZ R211, R38, R211 ;  /* 0x000000d326d37220 */ /* 0x000fe40000410000 */
[----:B------:R-:W-:Y:S01]  /*13c0*/  FADD.FTZ R86, R95, R210 ;  /* 0x000000d25f567221 */ /* 0x000fe20000010000 */
[----:B------:R-:W-:Y:S01]  /*13d0*/  PRMT R219, RZ, 0x5410, R76 ;  /* 0x00005410ffdb7816 */ /* 0x000fe2000000004c */
[----:B------:R-:W-:-:S02]  /*13e0*/  FFMA.FTZ R85, R203, R210, R85 ;  /* 0x000000d2cb557223 */ /* 0x000fc40000010055 */
[----:B------:R-:W-:Y:S02]  /*13f0*/  FADD.FTZ R174, R214, R174 ;  /* 0x000000aed6ae7221 */ /* 0x000fe40000010000 */
[-C--:B------:R-:W-:Y:S02]  /*1400*/  FFMA.FTZ R175, R195, R214.reuse, R175 ;  /* 0x000000d6c3af7223 */ /* 0x080fe400000100af */
[----:B------:R-:W-:Y:S02]  /*1410*/  FMUL.FTZ R198, R158, R241 ;  /* 0x000000f19ec67220 */ /* 0x000fe40000410000 */
[----:B------:R-:W-:Y:S02]  /*1420*/  FMUL.FTZ R214, R39, R214 ;  /* 0x000000d627d67220 */ /* 0x000fe40000410000 */
[----:B------:R-:W-:Y:S01]  /*1430*/  FADD.FTZ R95, R86, R211 ;  /* 0x000000d3565f7221 */ /* 0x000fe20000010000 */
[----:B------:R-:W-:Y:S01]  /*1440*/  PRMT R76, RZ, 0x7610, R76 ;  /* 0x00007610ff4c7816 */ /* 0x000fe2000000004c */
[----:B------:R-:W-:Y:S01]  /*1450*/  FFMA.FTZ R85, R164, R211, R85 ;  /* 0x000000d3a4557223 */ /* 0x000fe20000010055 */
[----:B------:R-:W-:Y:S01]  /*1460*/  PRMT R91, RZ, 0x5410, R92 ;  /* 0x00005410ff5b7816 */ /* 0x000fe2000000005c */
[----:B------:R-:W-:-:S02]  /*1470*/  FADD.FTZ R172, R219, R172 ;  /* 0x000000acdbac7221 */ /* 0x000fc40000010000 */
[----:B------:R-:W-:Y:S02]  /*1480*/  FMUL.FTZ R215, R158, R215 ;  /* 0x000000d79ed77220 */ /* 0x000fe40000410000 */
[-C--:B------:R-:W-:Y:S02]  /*1490*/  FFMA.FTZ R173, R198, R219.reuse, R173 ;  /* 0x000000dbc6ad7223 */ /* 0x080fe400000100ad */
[----:B------:R-:W-:Y:S02]  /*14a0*/  FMUL.FTZ R219, R32, R219 ;  /* 0x000000db20db7220 */ /* 0x000fe40000410000 */
[----:B------:R-:W-:Y:S02]  /*14b0*/  FMUL.FTZ R87, R158, R87 ;  /* 0x000000579e577220 */ /* 0x000fe40000410000 */
[----:B------:R-:W-:Y:S01]  /*14c0*/  FADD.FTZ R224, R95, R214 ;  /* 0x000000d65fe07221 */ /* 0x000fe20000010000 */
[----:B------:R-:W-:Y:S01]  /*14d0*/  PRMT R221, RZ, 0x5410, R77 ;  /* 0x00005410ffdd7816 */ /* 0x000fe2000000004d */
[----:B------:R-:W-:-:S02]  /*14e0*/  FFMA.FTZ R95, R195, R214, R85 ;  /* 0x000000d6c35f7223 */ /* 0x000fc40000010055 */
        /* <DEDUP_REMOVED lines=14> */
[----:B------:R-:W-:Y:S01]  /*15d0*/  FADD.FTZ R224, R85, R76 ;  /* 0x0000004c55e07221 */ /* 0x000fe20000010000 */
[----:B------:R-:W-:Y:S01]  /*15e0*/  PRMT R77, RZ, 0x5410, R78 ;  /* 0x00005410ff4d7816 */ /* 0x000fe2000000004e */
[----:B------:R-:W-:Y:S01]  /*15f0*/  FFMA.FTZ R91, R215, R76, R91 ;  /* 0x0000004cd75b7223 */ /* 0x000fe2000001005b */
[----:B------:R-:W-:Y:S01]  /*1600*/  PRMT R92, RZ, 0x7610, R92 ;  /* 0x00007610ff5c7816 */ /* 0x000fe2000000005c */
[----:B------:R-:W-:Y:S02]  /*1610*/  FADD.FTZ R166, R220, R166 ;  /* 0x000000a6dca67221 */ /* 0x000fe40000010000 */
[----:B------:R-:W-:Y:S02]  /*1620*/  FMUL.FTZ R202, R158, R243 ;  /* 0x000000f39eca7220 */ /* 0x000fe40000410000 */
[----:B------:R-:W-:-:S02]  /*1630*/  FFMA.FTZ R167, R217, R220, R167 ;  /* 0x000000dcd9a77223 */ /* 0x000fc400000100a7 */
[----:B------:R-:W-:Y:S02]  /*1640*/  FMUL.FTZ R88, R158, R88 ;  /* 0x000000589e587220 */ /* 0x000fe40000410000 */
[----:B------:R-:W-:Y:S02]  /*1650*/  FMUL.FTZ R220, R35, R220 ;  /* 0x000000dc23dc7220 */ /* 0x000fe40000410000 */
[----:B------:R-:W-:Y:S01]  /*1660*/  FADD.FTZ R95, R224, R221 ;  /* 0x000000dde05f7221 */ /* 0x000fe20000010000 */
[----:B------:R-:W-:Y:S01]  /*1670*/  PRMT R78, RZ, 0x7610, R78 ;  /* 0x00007610ff4e7816 */ /* 0x000fe2000000004e */
        /* <DEDUP_REMOVED lines=25> */
[----:B------:R-:W-:Y:S01]  /*1810*/  FADD.FTZ R95, R92, R223 ;  /* 0x000000df5c5f7221 */ /* 0x000fe20000010000 */
[----:B------:R-:W-:Y:S01]  /*1820*/  PRMT R84, RZ, 0x7610, R84 ;  /* 0x00007610ff547816 */ /* 0x000fe20000000054 */
[----:B------:R-:W-:Y:S01]  /*1830*/  FFMA.FTZ R91, R204, R223, R91 ;  /* 0x000000dfcc5b7223 */ /* 0x000fe2000001005b */
[--C-:B------:R-:W-:Y:S01]  /*1840*/  PRMT R237, RZ, 0x5410, R93.reuse ;  /* 0x00005410ffed7816 */ /* 0x100fe2000000005d */
[C---:B------:R-:W-:Y:S01]  /*1850*/  FMUL.FTZ R249, R158.reuse, R249 ;  /* 0x000000f99ef97220 */ /* 0x040fe20000410000 */
[----:B------:R-:W-:Y:S01]  /*1860*/  PRMT R236, RZ, 0x7610, R93 ;  /* 0x00007610ffec7816 */ /* 0x000fe2000000005d */
[----:B------:R-:W-:Y:S01]  /*1870*/  FMUL.FTZ R233, R158, R233 ;  /* 0x000000e99ee97220 */ /* 0x000fe20000410000 */
[----:B------:R-:W-:Y:S01]  /*1880*/  PRMT R93, RZ, 0x5410, R94 ;  /* 0x00005410ff5d7816 */ /* 0x000fe2000000005e */
[----:B------:R-:W-:Y:S01]  /*1890*/  FADD.FTZ R95, R95, R222 ;  /* 0x000000de5f5f7221 */ /* 0x000fe20000010000 */
[----:B------:R-:W-:-:S02]  /*18a0*/  PRMT R74, RZ, 0x5410, R103 ;  /* 0x00005410ff4a7816 */ /* 0x000fc40000000067 */
[----:B------:R-:W-:Y:S01]  /*18b0*/  PRMT R96, RZ, 0x7610, R103 ;  /* 0x00007610ff607816 */ /* 0x000fe20000000067 */
[----:B------:R-:W-:Y:S02]  /*18c0*/  FFMA.FTZ R103, R75, R222, R91 ;  /* 0x000000de4b677223 */ /* 0x000fe4000001005b */
[----:B------:R-:W-:Y:S02]  /*18d0*/  FADD.FTZ R125, R84, R125 ;  /* 0x0000007d547d7221 */ /* 0x000fe40000010000 */
[-C--:B------:R-:W-:Y:S02]  /*18e0*/  FFMA.FTZ R0, R249, R84.reuse, R0 ;  /* 0x00000054f9007223 */ /* 0x080fe40000010000 */
[----:B------:R-:W-:Y:S02]  /*18f0*/  FMUL.FTZ R84, R25, R84 ;  /* 0x0000005419547220 */ /* 0x000fe40000410000 */
        /* <DEDUP_REMOVED lines=8> */
[----:B------:R-:W-:Y:S02]  /*1980*/  FMUL.FTZ R251, R158, R251 ;  /* 0x000000fb9efb7220 */ /* 0x000fe40000410000 */
[----:B------:R-:W-:Y:S02]  /*1990*/  FFMA.FTZ R93, R249, R84, R93 ;  /* 0x00000054f95d7223 */ /* 0x000fe4000001005d */
[----:B------:R-:W-:Y:S02]  /*19a0*/  FADD.FTZ R127, R228, R127 ;  /* 0x0000007fe47f7221 */ /* 0x000fe40000010000 */
[-C--:B------:R-:W-:Y:S02]  /*19b0*/  FFMA.FTZ R3, R225, R228.reuse, R3 ;  /* 0x000000e4e1037223 */ /* 0x080fe40000010003 */
[----:B------:R-:W-:Y:S02]  /*19c0*/  FMUL.FTZ R228, R27, R228 ;  /* 0x000000e41be47220 */ /* 0x000fe40000410000 */
[----:B------:R-:W-:Y:S01]  /*19d0*/  FADD.FTZ R95, R95, R216 ;  /* 0x000000d85f5f7221 */ /* 0x000fe20000010000 */
[----:B------:R-:W-:Y:S01]  /*19e0*/  PRMT R94, RZ, 0x7610, R94 ;  /* 0x00007610ff5e7816 */ /* 0x000fe2000000005e */
[----:B------:R-:W-:-:S02]  /*19f0*/  FFMA.FTZ R93, R251, R216, R93 ;  /* 0x000000d8fb5d7223 */ /* 0x000fc4000001005d */
[C---:B------:R-:W-:Y:S02]  /*1a00*/  FMUL.FTZ R90, R158.reuse, R90 ;  /* 0x0000005a9e5a7220 */ /* 0x040fe40000410000 */
        /* <DEDUP_REMOVED lines=47> */
[----:B------:R-:W-:Y:S01]  /*1d00*/  FFMA.FTZ R65, R90, R91, R65 ;  /* 0x0000005b5a417223 */ /* 0x000fe20000010041 */
[--C-:B------:R-:W-:Y:S01]  /*1d10*/  PRMT R68, RZ, 0x5410, R100.reuse ;  /* 0x00005410ff447816 */ /* 0x100fe20000000064 */
[----:B------:R-:W-:Y:S02]  /*1d20*/  FADD.FTZ R143, R238, R143 ;  /* 0x0000008fee8f7221 */ /* 0x000fe40000010000 */
[-C--:B------:R-:W-:Y:S02]  /*1d30*/  FFMA.FTZ R115, R235, R238.reuse, R115 ;  /* 0x000000eeeb737223 */ /* 0x080fe40000010073 */
[----:B------:R-:W-:Y:S02]  /*1d40*/  FMUL.FTZ R238, R15, R238 ;  /* 0x000000ee0fee7220 */ /* 0x000fe40000410000 */
[----:B------:R-:W-:Y:S02]  /*1d50*/  FADD.FTZ R103, R64, R239 ;  /* 0x000000ef40677221 */ /* 0x000fe40000010000 */
[----:B------:R-:W-:Y:S01]  /*1d60*/  FFMA.FTZ R65, R234, R239, R65 ;  /* 0x000000efea417223 */ /* 0x000fe20000010041 */
[----:B------:R-:W-:Y:S01]  /*1d70*/  PRMT R100, RZ, 0x7610, R100 ;  /* 0x00007610ff647816 */ /* 0x000fe20000000064 */
[----:B------:R-:W-:-:S02]  /*1d80*/  FADD.FTZ R146, R68, R146 ;  /* 0x0000009244927221 */ /* 0x000fc40000010000 */
[-C--:B------:R-:W-:Y:S01]  /*1d90*/  FFMA.FTZ R118, R93, R68.reuse, R118 ;  /* 0x000000445d767223 */ /* 0x080fe20000010076 */
[--C-:B------:R-:W-:Y:S01]  /*1da0*/  PRMT R70, RZ, 0x5410, R101.reuse ;  /* 0x00005410ff467816 */ /* 0x100fe20000000065 */
[----:B------:R-:W-:Y:S01]  /*1db0*/  FMUL.FTZ R68, R8, R68 ;  /* 0x0000004408447220 */ /* 0x000fe20000410000 */
[----:B------:R-:W-:Y:S01]  /*1dc0*/  PRMT R72, RZ, 0x7610, R101 ;  /* 0x00007610ff487816 */ /* 0x000fe20000000065 */
[----:B------:R-:W-:Y:S02]  /*1dd0*/  FADD.FTZ R103, R103, R238 ;  /* 0x000000ee67677221 */ /* 0x000fe40000010000 */
[----:B------:R-:W-:Y:S01]  /*1de0*/  FFMA.FTZ R65, R235, R238, R65 ;  /* 0x000000eeeb417223 */ /* 0x000fe20000010041 */
[----:B------:R-:W-:Y:S01]  /*1df0*/  PRMT R101, RZ, 0x5410, R102 ;  /* 0x00005410ff657816 */ /* 0x000fe20000000066 */
        /* <DEDUP_REMOVED lines=48> */
.L_x_3344:
        /* <DEDUP_REMOVED lines=18> */
.L_x_3345:
        /* <DEDUP_REMOVED lines=8> */
[----:B------:R-:W-:Y:S02]  /*22a0*/  IMAD R69, R190, c[0x0][0x168], RZ ;  /* 0x00005a00be457a24 */ /* 0x000fe400078e02ff */
        /* <DEDUP_REMOVED lines=38> */
[----:B------:R-:W-:Y:S01]  /*2510*/  FFMA.FTZ R65, R99, R64, R65 ;  /* 0x0000004063417223 */ /* 0x000fe20000010041 */
[----:B------:R-:W-:Y:S01]  /*2520*/  SHF.R.S32.HI R64, RZ, 0x1f, R69 ;  /* 0x0000001fff407819 */ /* 0x000fe20000011445 */
[----:B------:R-:W-:-:S02]  /*2530*/  FADD.FTZ R211, R211, -R164 ;  /* 0x800000a4d3d37221 */ /* 0x000fc40000010000 */
[----:B------:R-:W-:Y:S01]  /*2540*/  FADD.FTZ R195, R214, -R195 ;  /* 0x800000c3d6c37221 */ /* 0x000fe20000010000 */
[----:B------:R-:W-:Y:S01]  /*2550*/  LEA.HI R69, R64, R69, RZ, 0x3 ;  /* 0x0000004540457211 */ /* 0x000fe200078f18ff */
[C---:B------:R-:W-:Y:S01]  /*2560*/  FMUL.FTZ R229, R158.reuse, R211 ;  /* 0x000000d39ee57220 */ /* 0x040fe20000410000 */
[----:B------:R-:W-:Y:S01]  /*2570*/  LOP3.LUT R64, R153, 0x1f, RZ, 0xc0, !PT ;  /* 0x0000001f99407812 */ /* 0x000fe200078ec0ff */
[----:B0-----:R-:W-:Y:S02]  /*2580*/  FADD.FTZ R103, R231, -R226 ;  /* 0x800000e2e7677221 */ /* 0x001fe40000010000 */
[----:B------:R-:W-:Y:S01]  /*2590*/  FMUL.FTZ R231, R158, R195 ;  /* 0x000000c39ee77220 */ /* 0x000fe20000410000 */
[----:B------:R-:W-:Y:S01]  /*25a0*/  LEA.HI.SX32 R69, R69, R64, 0x1d ;  /* 0x0000004045457211 */ /* 0x000fe200078feaff */
[----:B------:R-:W-:Y:S01]  /*25b0*/  FADD.FTZ R209, R209, -R98 ;  /* 0x80000062d1d17221 */ /* 0x000fe20000010000 */
[----:B-----5:R-:W-:Y:S01]  /*25c0*/  @P0 PRMT R64, RZ, 0x5410, R135 ;  /* 0x00005410ff400816 */ /* 0x020fe20000000087 */
        /* <DEDUP_REMOVED lines=9> */
[----:B------:R-:W-:Y:S01]  /*2660*/  FADD.FTZ R207, R207, -R80 ;  /* 0x80000050cfcf7221 */ /* 0x000fe20000010000 */
[----:B------:R-:W-:Y:S01]  /*2670*/  @P1 F2FP.BF16.PACK_AB R80, RZ, R229 ;  /* 0x000000e5ff50123e */ /* 0x000fe200000010ff */
[----:B------:R-:W-:Y:S01]  /*2680*/  @P0 FADD.FTZ R225, R225, R64 ;  /* 0x00000040e1e10221 */ /* 0x000fe20000010000 */
[----:B------:R-:W-:Y:S01]  /*2690*/  @P0 PRMT R64, RZ, 0x7610, R134 ;  /* 0x00007610ff400816 */ /* 0x000fe20000000086 */
[----:B------:R-:W-:Y:S01]  /*26a0*/  FADD.FTZ R102, R102, -R71 ;  /* 0x8000004766667221 */ /* 0x000fe20000010000 */
[----:B------:R-:W-:Y:S01]  /*26b0*/  @P1 PRMT R63, R80, 0x7610, R63 ;  /* 0x00007610503f1816 */ /* 0x000fe2000000003f */
[----:B------:R-:W-:Y:S02]  /*26c0*/  FMUL.FTZ R71, R158, R207 ;  /* 0x000000cf9e477220 */ /* 0x000fe40000410000 */
[----:B------:R-:W-:Y:S01]  /*26d0*/  @P0 FADD.FTZ R227, R227, R64 ;  /* 0x00000040e3e30221 */ /* 0x000fe20000010000 */
[----:B------:R-:W-:Y:S01]  /*26e0*/  @P0 PRMT R64, RZ, 0x5410, R133 ;  /* 0x00005410ff400816 */ /* 0x000fe20000000085 */
[----:B------:R-:W-:-:S02]  /*26f0*/  FADD.FTZ R201, R208, -R201 ;  /* 0x800000c9d0c97221 */ /* 0x000fc40000010000 */
[----:B------:R-:W-:Y:S02]  /*2700*/  FADD.FTZ R74, R74, -R73 ;  /* 0x800000494a4a7221 */ /* 0x000fe40000010000 */
[----:B------:R-:W-:Y:S01]  /*2710*/  @P0 FADD.FTZ R71, R71, R64 ;  /* 0x0000004047470221 */ /* 0x000fe20000010000 */
[----:B------:R-:W-:Y:S01]  /*2720*/  @P0 PRMT R64, RZ, 0x7610, R133 ;  /* 0x00007610ff400816 */ /* 0x000fe20000000085 */
        /* <DEDUP_REMOVED lines=9> */
[----:B------:R-:W-:Y:S01]  /*27c0*/  FADD.FTZ R247, R70, -R67 ;  /* 0x8000004346f77221 */ /* 0x000fe20000010000 */
[----:B------:R-:W-:Y:S01]  /*27d0*/  @P1 F2FP.BF16.PACK_AB R70, RZ, R71 ;  /* 0x00000047ff46123e */ /* 0x000fe200000010ff */
[----:B------:R-:W-:Y:S02]  /*27e0*/  FMUL.FTZ R67, R158, R197 ;  /* 0x000000c59e437220 */ /* 0x000fe40000410000 */
[----:B------:R-:W-:Y:S01]  /*27f0*/  FADD.FTZ R213, R221, -R200 ;  /* 0x800000c8ddd57221 */ /* 0x000fe20000010000 */
[----:B------:R-:W-:Y:S01]  /*2800*/  @P1 PRMT R61, R70, 0x7610, R61 ;  /* 0x00007610463d1816 */ /* 0x000fe2000000003d */
[----:B------:R-:W-:-:S02]  /*2810*/  FADD.FTZ R221, R223, -R204 ;  /* 0x800000ccdfdd7221 */ /* 0x000fc40000010000 */
[----:B------:R-:W-:Y:S01]  /*2820*/  @P0 FADD.FTZ R67, R67, R64 ;  /* 0x0000004043430221 */ /* 0x000fe20000010000 */
[----:B------:R-:W-:Y:S01]  /*2830*/  @P0 PRMT R64, RZ, 0x5410, R47 ;  /* 0x00005410ff400816 */ /* 0x000fe2000000002f */
[----:B------:R-:W-:Y:S02]  /*2840*/  FMUL.FTZ R221, R158, R221 ;  /* 0x000000dd9edd7220 */ /* 0x000fe40000410000 */
[----:B------:R-:W-:Y:S02]  /*2850*/  FADD.FTZ R75, R222, -R75 ;  /* 0x8000004bde4b7221 */ /* 0x000fe40000010000 */
[----:B------:R-:W-:Y:S01]  /*2860*/  @P0 FADD.FTZ R221, R221, R64 ;  /* 0x00000040dddd0221 */ /* 0x000fe20000010000 */
[----:B------:R-:W-:Y:S01]  /*2870*/  @P0 PRMT R64, RZ, 0x7610, R47 ;  /* 0x00007610ff400816 */ /* 0x000fe2000000002f */
[----:B------:R-:W-:Y:S01]  /*2880*/  FADD.FTZ R215, R76, -R215 ;  /* 0x800000d74cd77221 */ /* 0x000fe20000010000 */
[----:B------:R-:W-:Y:S01]  /*2890*/  @P1 F2FP.BF16.PACK_AB R76, RZ, R73 ;  /* 0x00000049ff4c123e */ /* 0x000fe200000010ff */
[----:B------:R-:W-:-:S02]  /*28a0*/  FMUL.FTZ R223, R158, R75 ;  /* 0x0000004b9edf7220 */ /* 0x000fc40000410000 */
[----:B------:R-:W-:Y:S01]  /*28b0*/  FADD.FTZ R217, R220, -R217 ;  /* 0x800000d9dcd97221 */ /* 0x000fe20000010000 */
[----:B------:R-:W-:Y:S01]  /*28c0*/  @P1 PRMT R61, R61, 0x5410, R76 ;  /* 0x000054103d3d1816 */ /* 0x000fe2000000004c */
[----:B------:R-:W-:Y:S02]  /*28d0*/  FADD.FTZ R77, R77, -R202 ;  /* 0x800000ca4d4d7221 */ /* 0x000fe40000010000 */
[C---:B------:R-:W-:Y:S02]  /*28e0*/  FMUL.FTZ R211, R158.reuse, R215 ;  /* 0x000000d79ed37220 */ /* 0x040fe40000410000 */
[----:B------:R-:W-:Y:S01]  /*28f0*/  @P0 FADD.FTZ R223, R223, R64 ;  /* 0x00000040dfdf0221 */ /* 0x000fe20000010000 */
[----:B------:R-:W-:Y:S01]  /*2900*/  @P0 PRMT R64, RZ, 0x5410, R46 ;  /* 0x00005410ff400816 */ /* 0x000fe2000000002e */
[C---:B------:R-:W-:Y:S02]  /*2910*/  FMUL.FTZ R215, R158.reuse, R217 ;  /* 0x000000d99ed77220 */ /* 0x040fe40000410000 */
[----:B------:R-:W-:Y:S01]  /*2920*/  FMUL.FTZ R217, R158, R77 ;  /* 0x0000004d9ed97220 */ /* 0x000fe20000410000 */
[----:B------:R-:W-:Y:S01]  /*2930*/  @P1 F2FP.BF16.PACK_AB R80, RZ, R223 ;  /* 0x000000dfff50123e */ /* 0x000fe200000010ff */
[----:B------:R-:W-:-:S02]  /*2940*/  FADD.FTZ R219, R219, -R198 ;  /* 0x800000c6dbdb7221 */ /* 0x000fc40000010000 */
[----:B------:R-:W-:Y:S01]  /*2950*/  FADD.FTZ R245, R78, -R245 ;  /* 0x800000f54ef57221 */ /* 0x000fe20000010000 */
[----:B------:R-:W-:Y:S01]  /*2960*/  @P1 F2FP.BF16.PACK_AB R78, RZ, R227 ;  /* 0x000000e3ff4e123e */ /* 0x000fe200000010ff */
[----:B------:R-:W-:Y:S01]  /*2970*/  @P0 FADD.FTZ R217, R217, R64 ;  /* 0x00000040d9d90221 */ /* 0x000fe20000010000 */
[----:B------:R-:W-:Y:S01]  /*2980*/  @P0 PRMT R64, RZ, 0x7610, R46 ;  /* 0x00007610ff400816 */ /* 0x000fe2000000002e */
[C---:B------:R-:W-:Y:S02]  /*2990*/  FMUL.FTZ R195, R158.reuse, R219 ;  /* 0x000000db9ec37220 */ /* 0x040fe40000410000 */
[C---:B------:R-:W-:Y:S02]  /*29a0*/  FMUL.FTZ R219, R158.reuse, R245 ;  /* 0x000000f59edb7220 */ /* 0x040fe40000410000 */
[C---:B------:R-:W-:Y:S02]  /*29b0*/  FMUL.FTZ R213, R158.reuse, R213 ;  /* 0x000000d59ed57220 */ /* 0x040fe40000410000 */
[----:B------:R-:W-:Y:S01]  /*29c0*/  @P0 FADD.FTZ R219, R219, R64 ;  /* 0x00000040dbdb0221 */ /* 0x000fe20000010000 */
[----:B------:R-:W-:Y:S01]  /*29d0*/  @P0 PRMT R64, RZ, 0x5410, R45 ;  /* 0x00005410ff400816 */ /* 0x000fe2000000002d */
[----:B------:R-:W-:-:S02]  /*29e0*/  FMUL.FTZ R207, R158, R103 ;  /* 0x000000679ecf7220 */ /* 0x000fc40000410000 */
[----:B------:R-:W-:Y:S01]  /*29f0*/  FMUL.FTZ R209, R158, R159 ;  /* 0x0000009f9ed17220 */ /* 0x000fe20000410000 */
[----:B------:R-:W-:Y:S01]  /*2a00*/  @P1 F2FP.BF16.PACK_AB R76, RZ, R219 ;  /* 0x000000dbff4c123e */ /* 0x000fe200000010ff */
[----:B------:R-:W-:Y:S01]  /*2a10*/  @P0 FADD.FTZ R213, R213, R64 ;  /* 0x00000040d5d50221 */ /* 0x000fe20000010000 */
[----:B------:R-:W-:Y:S01]  /*2a20*/  @P0 PRMT R64, RZ, 0x7610, R45 ;  /* 0x00007610ff400816 */ /* 0x000fe2000000002d */
[----:B------:R-:W-:Y:S02]  /*2a30*/  FADD.FTZ R81, R218, -R81 ;  /* 0x80000051da517221 */ /* 0x000fe40000010000 */
[----:B------:R-:W-:Y:S01]  /*2a40*/  FADD.FTZ R83, R83, -R82 ;  /* 0x8000005253537221 */ /* 0x000fe20000010000 */
[----:B------:R-:W-:Y:S01]  /*2a50*/  @P1 F2FP.BF16.PACK_AB R82, RZ, R231 ;  /* 0x000000e7ff52123e */ /* 0x000fe200000010ff */
[----:B------:R-:W-:Y:S01]  /*2a60*/  @P0 FADD.FTZ R215, R215, R64 ;  /* 0x00000040d7d70221 */ /* 0x000fe20000010000 */
[----:B------:R-:W-:Y:S01]  /*2a70*/  @P0 PRMT R64, RZ, 0x5410, R44 ;  /* 0x00005410ff400816 */ /* 0x000fe2000000002c */
[C---:B------:R-:W-:Y:S01]  /*2a80*/  FMUL.FTZ R203, R158.reuse, R81 ;  /* 0x000000519ecb7220 */ /* 0x040fe20000410000 */
[----:B------:R-:W-:Y:S01]  /*2a90*/  @P1 PRMT R63, R63, 0x5410, R82 ;  /* 0x000054103f3f1816 */ /* 0x000fe20000000052 */
[----:B------:R-:W-:-:S02]  /*2aa0*/  FMUL.FTZ R205, R158, R83 ;  /* 0x000000539ecd7220 */ /* 0x000fc40000410000 */
[----:B------:R-:W-:Y:S01]  /*2ab0*/  @P0 FADD.FTZ R195, R195, R64 ;  /* 0x00000040c3c30221 */ /* 0x000fe20000010000 */
[----:B------:R-:W-:Y:S01]  /*2ac0*/  @P0 PRMT R64, RZ, 0x7610, R44 ;  /* 0x00007610ff400816 */ /* 0x000fe2000000002c */
[----:B------:R-:W-:Y:S02]  /*2ad0*/  FADD.FTZ R251, R216, -R251 ;  /* 0x800000fbd8fb7221 */ /* 0x000fe40000010000 */
[C---:B------:R-:W-:Y:S02]  /*2ae0*/  FMUL.FTZ R201, R158.reuse, R99 ;  /* 0x000000639ec97220 */ /* 0x040fe40000410000 */
        /* <DEDUP_REMOVED lines=35> */
[----:B------:R-:W-:-:S02]  /*2d20*/  FADD.FTZ R100, R100, -R101 ;  /* 0x8000006564647221 */ /* 0x000fc40000010000 */
[----:B------:R-:W-:Y:S01]  /*2d30*/  @P0 FADD.FTZ R91, R91, R64 ;  /* 0x000000405b5b0221 */ /* 0x000fe20000010000 */
[----:B------:R-:W-:Y:S01]  /*2d40*/  @P0 PRMT R64, RZ, 0x7610, R55 ;  /* 0x00007610ff400816 */ /* 0x000fe20000000037 */
[----:B------:R-:W-:Y:S02]  /*2d50*/  FMUL.FTZ R101, R158, R89 ;  /* 0x000000599e657220 */ /* 0x000fe40000410000 */
[----:B------:R-:W-:Y:S02]  /*2d60*/  FADD.FTZ R87, R86, -R87 ;  /* 0x8000005756577221 */ /* 0x000fe40000010000 */
[----:B------:R-:W-:Y:S01]  /*2d70*/  @P0 FADD.FTZ R99, R99, R64 ;  /* 0x0000004063630221 */ /* 0x000fe20000010000 */
[----:B------:R-:W-:Y:S01]  /*2d80*/  @P0 PRMT R64, RZ, 0x5410, R54 ;  /* 0x00005410ff400816 */ /* 0x000fe20000000036 */
[----:B------:R-:W-:Y:S02]  /*2d90*/  FADD.FTZ R243, R95, -R94 ;  /* 0x8000005e5ff37221 */ /* 0x000fe40000010000 */
[----:B------:R-:W-:-:S02]  /*2da0*/  FMUL.FTZ R95, R158, R87 ;  /* 0x000000579e5f7220 */ /* 0x000fc40000410000 */
[----:B------:R-:W-:Y:S01]  /*2db0*/  @P0 FADD.FTZ R103, R103, R64 ;  /* 0x0000004067670221 */ /* 0x000fe20000010000 */
[----:B------:R-:W-:Y:S01]  /*2dc0*/  @P0 PRMT R64, RZ, 0x7610, R54 ;  /* 0x00007610ff400816 */ /* 0x000fe20000000036 */
[----:B------:R-:W-:Y:S02]  /*2dd0*/  FADD.FTZ R85, R85, -R88 ;  /* 0x8000005855557221 */ /* 0x000fe40000010000 */
[----:B------:R-:W-:Y:S01]  /*2de0*/  FADD.FTZ R241, R68, -R93 ;  /* 0x8000005d44f17221 */ /* 0x000fe20000010000 */
[----:B------:R-:W-:Y:S01]  /*2df0*/  @P1 F2FP.BF16.PACK_AB R68, RZ, R65 ;  /* 0x00000041ff44123e */ /* 0x000fe200000010ff */
[----:B------:R-:W-:Y:S01]  /*2e00*/  @P0 FADD.FTZ R159, R159, R64 ;  /* 0x000000409f9f0221 */ /* 0x000fe20000010000 */
[--C-:B------:R-:W-:Y:S01]  /*2e10*/  @P0 PRMT R64, RZ, 0x5410, R53.reuse ;  /* 0x00005410ff400816 */ /* 0x100fe20000000035 */
[----:B------:R-:W-:Y:S01]  /*2e20*/  FMUL.FTZ R93, R158, R85 ;  /* 0x000000559e5d7220 */ /* 0x000fe20000410000 */
[----:B------:R-:W-:Y:S01]  /*2e30*/  @P1 PRMT R60, R68, 0x7610, R60 ;  /* 0x00007610443c1816 */ /* 0x000fe2000000003c */
[C---:B------:R-:W-:Y:S01]  /*2e40*/  FMUL.FTZ R85, R158.reuse, R241 ;  /* 0x000000f19e557220 */ /* 0x040fe20000410000 */
[----:B------:R-:W-:Y:S01]  /*2e50*/  @P1 F2FP.BF16.PACK_AB R68, RZ, R195 ;  /* 0x000000c3ff44123e */ /* 0x000fe200000010ff */
[----:B------:R-:W-:Y:S01]  /*2e60*/  @P0 FADD.FTZ R97, R97, R64 ;  /* 0x0000004061610221 */ /* 0x000fe20000010000 */
[----:B------:R-:W-:Y:S01]  /*2e70*/  @P0 PRMT R64, RZ, 0x7610, R53 ;  /* 0x00007610ff400816 */ /* 0x000fe20000000035 */
[----:B------:R-:W-:-:S02]  /*2e80*/  FMUL.FTZ R87, R158, R243 ;  /* 0x000000f39e577220 */ /* 0x000fc40000410000 */
[C---:B------:R-:W-:Y:S02]  /*2e90*/  FMUL.FTZ R75, R158.reuse, R247 ;  /* 0x000000f79e4b7220 */ /* 0x040fe40000410000 */
[----:B------:R-:W-:Y:S01]  /*2ea0*/  @P0 FADD.FTZ R101, R101, R64 ;  /* 0x0000004065650221 */ /* 0x000fe20000010000 */
[----:B------:R-:W-:Y:S01]  /*2eb0*/  @P0 PRMT R64, RZ, 0x5410, R52 ;  /* 0x00005410ff400816 */ /* 0x000fe20000000034 */
[C---:B------:R-:W-:Y:S01]  /*2ec0*/  FMUL.FTZ R81, R158.reuse, R72 ;  /* 0x000000489e517220 */ /* 0x040fe20000410000 */
[----:B------:R-:W-:Y:S01]  /*2ed0*/  @P1 F2FP.BF16.PACK_AB R72, RZ, R225 ;  /* 0x000000e1ff48123e */ /* 0x000fe200000010ff */
[C---:B------:R-:W-:Y:S02]  /*2ee0*/  FMUL.FTZ R77, R158.reuse, R100 ;  /* 0x000000649e4d7220 */ /* 0x040fe40000410000 */
[----:B------:R-:W-:Y:S01]  /*2ef0*/  @P0 FADD.FTZ R95, R95, R64 ;  /* 0x000000405f5f0221 */ /* 0x000fe20000010000 */
[----:B------:R-:W-:Y:S01]  /*2f00*/  @P0 PRMT R64, RZ, 0x7610, R52 ;  /* 0x00007610ff400816 */ /* 0x000fe20000000034 */
[----:B------:R-:W-:Y:S01]  /*2f10*/  FMUL.FTZ R79, R158, R102 ;  /* 0x000000669e4f7220 */ /* 0x000fe20000410000 */
[----:B------:R-:W-:Y:S01]  /*2f20*/  @P1 PRMT R62, R72, 0x7610, R62 ;  /* 0x00007610483e1816 */ /* 0x000fe2000000003e */
[C---:B------:R-:W-:Y:S01]  /*2f30*/  FMUL.FTZ R83, R158.reuse, R74 ;  /* 0x0000004a9e537220 */ /* 0x040fe20000410000 */
[----:B------:R-:W-:Y:S01]  /*2f40*/  @P1 F2FP.BF16.PACK_AB R74, RZ, R67 ;  /* 0x00000043ff4a123e */ /* 0x000fe200000010ff */
[----:B------:R-:W-:Y:S01]  /*2f50*/  @P0 FADD.FTZ R93, R93, R64 ;  /* 0x000000405d5d0221 */ /* 0x000fe20000010000 */
[----:B------:R-:W-:Y:S01]  /*2f60*/  @P0 PRMT R64, RZ, 0x5410, R56 ;  /* 0x00005410ff400816 */ /* 0x000fe20000000038 */
[----:B------:R-:W-:Y:S01]  /*2f70*/  FMUL.FTZ R89, R158, R96 ;  /* 0x000000609e597220 */ /* 0x000fe20000410000 */
[----:B------:R-:W-:Y:S01]  /*2f80*/  @P1 PRMT R62, R62, 0x5410, R78 ;  /* 0x000054103e3e1816 */ /* 0x000fe2000000004e */
[-C--:B------:R-:W-:Y:S01]  /*2f90*/  FMUL.FTZ R66, R225, R196.reuse ;  /* 0x000000c4e1427220 */ /* 0x080fe20000410000 */
[----:B------:R-:W-:Y:S01]  /*2fa0*/  HFMA2.MMA R225, -RZ, RZ, 0, 9.5367431640625e-07 ;  /* 0x00000010ffe17435 */ /* 0x000fe200000001ff */
        /* <DEDUP_REMOVED lines=9> */
[----:B------:R-:W-:Y:S01]  /*3040*/  @P1 F2FP.BF16.PACK_AB R74, RZ, R217 ;  /* 0x000000d9ff4a123e */ /* 0x000fe200000010ff */
[----:B------:R-:W-:-:S02]  /*3050*/  FMUL.FTZ R229, R229, R196 ;  /* 0x000000c4e5e57220 */ /* 0x000fc40000410000 */
[----:B------:R-:W-:Y:S01]  /*3060*/  @P0 FADD.FTZ R75, R75, R64 ;  /* 0x000000404b4b0221 */ /* 0x000fe20000010000 */
[----:B------:R-:W-:Y:S01]  /*3070*/  @P0 PRMT R64, RZ, 0x7610, R57 ;  /* 0x00007610ff400816 */ /* 0x000fe20000000039 */
[-C--:B------:R-:W-:Y:S02]  /*3080*/  FMUL.FTZ R86, R231, R196.reuse ;  /* 0x000000c4e7567220 */ /* 0x080fe40000410000 */
[-C--:B------:R-:W-:Y:S02]  /*3090*/  FMUL.FTZ R227, R227, R196.reuse ;  /* 0x000000c4e3e37220 */ /* 0x080fe40000410000 */
[----:B------:R-:W-:Y:S01]  /*30a0*/  @P0 FADD.FTZ R81, R81, R64 ;  /* 0x0000004051510221 */ /* 0x000fe20000010000 */
[----:B------:R-:W-:Y:S01]  /*30b0*/  @P0 PRMT R64, RZ, 0x5410, R58 ;  /* 0x00005410ff400816 */ /* 0x000fe2000000003a */
[-C--:B------:R-:W-:Y:S01]  /*30c0*/  FMUL.FTZ R221, R221, R196.reuse ;  /* 0x000000c4dddd7220 */ /* 0x080fe20000410000 */
[----:B------:R-:W-:Y:S01]  /*30d0*/  F2FP.BF16.PACK_AB R67, R86, R229 ;  /* 0x000000e55643723e */ /* 0x000fe200000010ff */
[----:B------:R-:W-:Y:S01]  /*30e0*/  FMUL.FTZ R82, R223, R196 ;  /* 0x000000c4df527220 */ /* 0x000fe20000410000 */
[----:B------:R-:W-:Y:S01]  /*30f0*/  F2FP.BF16.PACK_AB R66, R227, R66 ;  /* 0x00000042e342723e */ /* 0x000fe200000010ff */
[----:B------:R-:W-:Y:S01]  /*3100*/  @P0 FADD.FTZ R77, R77, R64 ;  /* 0x000000404d4d0221 */ /* 0x000fe20000010000 */
[----:B------:R-:W-:Y:S01]  /*3110*/  @P0 PRMT R64, RZ, 0x7610, R58 ;  /* 0x00007610ff400816 */ /* 0x000fe2000000003a */
[----:B------:R-:W-:-:S04]  /*3120*/  FMUL.FTZ R217, R217, R196 ;  /* 0x000000c4d9d97220 */ /* 0x000fc80000410000 */
[----:B------:R-:W-:Y:S01]  /*3130*/  @P0 FADD.FTZ R79, R79, R64 ;  /* 0x000000404f4f0221 */ /* 0x000fe20000010000 */
[----:B------:R-:W-:-:S05]  /*3140*/  @P0 PRMT R64, RZ, 0x5410, R59 ;  /* 0x00005410ff400816 */ /* 0x000fca000000003b */
[----:B------:R-:W-:Y:S01]  /*3150*/  @P0 FADD.FTZ R83, R83, R64 ;  /* 0x0000004053530221 */ /* 0x000fe20000010000 */
[----:B------:R-:W-:-:S05]  /*3160*/  @P0 PRMT R64, RZ, 0x7610, R59 ;  /* 0x00007610ff400816 */ /* 0x000fca000000003b */
[----:B------:R-:W-:Y:S02]  /*3170*/  @P0 FADD.FTZ R89, R89, R64 ;  /* 0x0000004059590221 */ /* 0x000fe40000010000 */
[----:B------:R-:W-:Y:S01]  /*3180*/  FMUL.FTZ R64, R65, R196 ;  /* 0x000000c441407220 */ /* 0x000fe20000410000 */
[----:B------:R-:W-:Y:S01]  /*3190*/  F2FP.BF16.PACK_AB R65, R73, R84 ;  /* 0x000000544941723e */ /* 0x000fe200000010ff */
[----:B------:R-:W-:-:S03]  /*31a0*/  IMAD.WIDE.U32 R72, R192, R225, c[0x0][0x248] ;  /* 0x00009200c0487625 */ /* 0x000fc600078e00e1 */
[----:B------:R-:W-:Y:S01]  /*31b0*/  F2FP.BF16.PACK_AB R64, R71, R64 ;  /* 0x000000404740723e */ /* 0x000fe200000010ff */
[----:B------:R-:W-:-:S05]  /*31c0*/  @P1 IMAD.WIDE.U32 R70, R192, R225, c[0x0][0x258] ;  /* 0x00009600c0461625 */ /* 0x000fca00078e00e1 */
[----:B------:R0:W-:Y:S04]  /*31d0*/  @P1 STG.E.128 [R70.64], R60 ;  /* 0x0000003c46001986 */ /* 0x0001e8000c101d04 */
[----:B------:R1:W-:Y:S01]  /*31e0*/  STG.E.128 [R72.64], R64 ;  /* 0x0000004048007986 */ /* 0x0003e2000c101d04 */
[----:B0-----:R-:W-:Y:S01]  /*31f0*/  @P1 F2FP.BF16.PACK_AB R71, RZ, R213 ;  /* 0x000000d5ff47123e */ /* 0x001fe200000010ff */
[-C--:B------:R-:W-:Y:S01]  /*3200*/  FMUL.FTZ R70, R215, R196.reuse ;  /* 0x000000c4d7467220 */ /* 0x080fe20000410000 */
[----:B------:R-:W-:Y:S01]  /*3210*/  @P1 PRMT R63, R78, 0x7610, R63 ;  /* 0x000076104e3f1816 */ /* 0x000fe2000000003f */
[-C--:B-1----:R-:W-:Y:S01]  /*3220*/  FMUL.FTZ R65, R213, R196.reuse ;  /* 0x000000c4d5417220 */ /* 0x082fe20000410000 */
[----:B------:R-:W-:Y:S01]  /*3230*/  @P1 F2FP.BF16.PACK_AB R73, RZ, R215 ;  /* 0x000000d7ff49123e */ /* 0x000fe200000010ff */
[-C--:B------:R-:W-:Y:S01]  /*3240*/  FMUL.FTZ R64, R195, R196.reuse ;  /* 0x000000c4c3407220 */ /* 0x080fe20000410000 */
[----:B------:R-:W-:Y:S01]  /*3250*/  @P1 PRMT R62, R74, 0x7610, R62 ;  /* 0x000076104a3e1816 */ /* 0x000fe2000000003e */
[-C--:B------:R-:W-:Y:S01]  /*3260*/  FMUL.FTZ R195, R211, R196.reuse ;  /* 0x000000c4d3c37220 */ /* 0x080fe20000410000 */
[----:B------:R-:W-:Y:S01]  /*3270*/  @P1 F2FP.BF16.PACK_AB R211, RZ, R211 ;  /* 0x000000d3ffd3123e */ /* 0x000fe200000010ff */
[----:B------:R-:W-:Y:S01]  /*3280*/  FMUL.FTZ R66, R219, R196 ;  /* 0x000000c4db427220 */ /* 0x000fe20000410000 */
[----:B------:R-:W-:-:S02]  /*3290*/  @P1 PRMT R61, R71, 0x7610, R61 ;  /* 0x00007610473d1816 */ /* 0x000fc4000000003d */
[----:B------:R-:W-:Y:S02]  /*32a0*/  @P1 PRMT R60, R68, 0x7610, R60 ;  /* 0x00007610443c1816 */ /* 0x000fe4000000003c */
[----:B------:R-:W-:Y:S01]  /*32b0*/  F2FP.BF16.PACK_AB R65, R70, R65 ;  /* 0x000000414641723e */ /* 0x000fe200000010ff */
[----:B------:R-:W-:Y:S01]  /*32c0*/  @P1 IMAD.WIDE.U32 R70, R194, R225, c[0x0][0x258] ;  /* 0x00009600c2461625 */ /* 0x000fe200078e00e1 */
[----:B------:R-:W-:Y:S02]  /*32d0*/  @P1 PRMT R63, R63, 0x5410, R80 ;  /* 0x000054103f3f1816 */ /* 0x000fe40000000050 */
[----:B------:R-:W-:Y:S01]  /*32e0*/  @P1 PRMT R62, R62, 0x5410, R76 ;  /* 0x000054103e3e1816 */ /* 0x000fe2000000004c */
[----:B------:R-:W-:Y:S01]  /*32f0*/  FMUL.FTZ R80, R209, R196 ;  /* 0x000000c4d1507220 */ /* 0x000fe20000410000 */
[----:B------:R-:W-:Y:S02]  /*3300*/  @P1 PRMT R61, R61, 0x5410, R73 ;  /* 0x000054103d3d1816 */ /* 0x000fe40000000049 */
[----:B------:R-:W-:-:S02]  /*3310*/  @P1 PRMT R60, R60, 0x5410, R211 ;  /* 0x000054103c3c1816 */ /* 0x000fc400000000d3 */
[----:B------:R-:W-:Y:S01]  /*3320*/  F2FP.BF16.PACK_AB R64, R195, R64 ;  /* 0x00000040c340723e */ /* 0x000fe200000010ff */
[----:B------:R-:W-:Y:S01]  /*3330*/  IMAD.WIDE.U32 R194, R194, R225, c[0x0][0x248] ;  /* 0x00009200c2c27625 */ /* 0x000fe200078e00e1 */
[----:B------:R-:W-:Y:S01]  /*3340*/  F2FP.BF16.PACK_AB R67, R82, R221 ;  /* 0x000000dd5243723e */ /* 0x000fe200000010ff */
[----:B------:R0:W-:Y:S01]  /*3350*/  @P1 STG.E.128 [R70.64], R60 ;  /* 0x0000003c46001986 */ /* 0x0001e2000c101d04 */
[----:B------:R-:W-:Y:S01]  /*3360*/  F2FP.BF16.PACK_AB R66, R66, R217 ;  /* 0x000000d94242723e */ /* 0x000fe200000010ff */
[-C--:B------:R-:W-:Y:S01]  /*3370*/  FMUL.FTZ R82, R91, R196.reuse ;  /* 0x000000c45b527220 */ /* 0x080fe20000410000 */
[----:B------:R-:W-:Y:S01]  /*3380*/  @P1 F2FP.BF16.PACK_AB R73, RZ, R207 ;  /* 0x000000cfff49123e */ /* 0x000fe200000010ff */
[-C--:B------:R-:W-:Y:S01]  /*3390*/  FMUL.FTZ R207, R207, R196.reuse ;  /* 0x000000c4cfcf7220 */ /* 0x080fe20000410000 */
[----:B------:R-:W-:Y:S01]  /*33a0*/  @P1 F2FP.BF16.PACK_AB R72, RZ, R203 ;  /* 0x000000cbff48123e */ /* 0x000fe200000010ff */
[----:B------:R1:W-:Y:S01]  /*33b0*/  STG.E.128 [R194.64], R64 ;  /* 0x00000040c2007986 */ /* 0x0003e2000c101d04 */
[----:B------:R-:W-:Y:S01]  /*33c0*/  @P1 F2FP.BF16.PACK_AB R68, RZ, R165 ;  /* 0x000000a5ff44123e */ /* 0x000fe200000010ff */
[----:B------:R-:W-:Y:S01]  /*33d0*/  FMUL.FTZ R203, R203, R196 ;  /* 0x000000c4cbcb7220 */ /* 0x000fe20000410000 */
[----:B------:R-:W-:-:S02]  /*33e0*/  @P1 F2FP.BF16.PACK_AB R78, RZ, R209 ;  /* 0x000000d1ff4e123e */ /* 0x000fc400000010ff */
[----:B------:R-:W-:Y:S02]  /*33f0*/  @P1 F2FP.BF16.PACK_AB R76, RZ, R205 ;  /* 0x000000cdff4c123e */ /* 0x000fe400000010ff */
[----:B------:R-:W-:Y:S02]  /*3400*/  @P1 F2FP.BF16.PACK_AB R74, RZ, R201 ;  /* 0x000000c9ff4a123e */ /* 0x000fe400000010ff */
[----:B0-----:R-:W-:Y:S01]  /*3410*/  @P1 F2FP.BF16.PACK_AB R71, RZ, R199 ;  /* 0x000000c7ff47123e */ /* 0x001fe200000010ff */
[----:B------:R-:W-:Y:S01]  /*3420*/  FMUL.FTZ R70, R201, R196 ;  /* 0x000000c4c9467220 */ /* 0x000fe20000410000 */
[----:B------:R-:W-:Y:S02]  /*3430*/  @P1 PRMT R63, R73, 0x7610, R63 ;  /* 0x00007610493f1816 */ /* 0x000fe4000000003f */
[----:B------:R-:W-:Y:S01]  /*3440*/  @P1 PRMT R62, R72, 0x7610, R62 ;  /* 0x00007610483e1816 */ /* 0x000fe2000000003e */
[----:B------:R-:W-:Y:S01]  /*3450*/  IMAD.WIDE.U32 R72, R193, R225, c[0x0][0x248] ;  /* 0x00009200c1487625 */ /* 0x000fe200078e00e1 */
[----:B------:R-:W-:-:S02]  /*3460*/  @P1 PRMT R61, R71, 0x7610, R61 ;  /* 0x00007610473d1816 */ /* 0x000fc4000000003d */
[----:B------:R-:W-:Y:S01]  /*3470*/  @P1 PRMT R60, R68, 0x7610, R60 ;  /* 0x00007610443c1816 */ /* 0x000fe2000000003c */
[-C--:B-1----:R-:W-:Y:S01]  /*3480*/  FMUL.FTZ R65, R199, R196.reuse ;  /* 0x000000c4c7417220 */ /* 0x082fe20000410000 */
[----:B------:R-:W-:Y:S01]  /*3490*/  @P1 PRMT R63, R63, 0x5410, R78 ;  /* 0x000054103f3f1816 */ /* 0x000fe2000000004e */
[-C--:B------:R-:W-:Y:S01]  /*34a0*/  FMUL.FTZ R64, R165, R196.reuse ;  /* 0x000000c4a5407220 */ /* 0x080fe20000410000 */
[----:B------:R-:W-:Y:S01]  /*34b0*/  @P1 PRMT R62, R62, 0x5410, R76 ;  /* 0x000054103e3e1816 */ /* 0x000fe2000000004c */
[-C--:B------:R-:W-:Y:S01]  /*34c0*/  FMUL.FTZ R165, R197, R196.reuse ;  /* 0x000000c4c5a57220 */ /* 0x080fe20000410000 */
[----:B------:R-:W-:Y:S01]  /*34d0*/  @P1 F2FP.BF16.PACK_AB R197, RZ, R197 ;  /* 0x000000c5ffc5123e */ /* 0x000fe200000010ff */
[----:B------:R-:W-:Y:S01]  /*34e0*/  FMUL.FTZ R66, R205, R196 ;  /* 0x000000c4cd427220 */ /* 0x000fe20000410000 */
[----:B------:R-:W-:Y:S01]  /*34f0*/  F2FP.BF16.PACK_AB R65, R70, R65 ;  /* 0x000000414641723e */ /* 0x000fe200000010ff */
[----:B------:R-:W-:Y:S01]  /*3500*/  @P1 IMAD.WIDE.U32 R70, R193, R225, c[0x0][0x258] ;  /* 0x00009600c1461625 */ /* 0x000fe200078e00e1 */
[----:B------:R-:W-:-:S02]  /*3510*/  @P1 PRMT R61, R61, 0x5410, R74 ;  /* 0x000054103d3d1816 */ /* 0x000fc4000000004a */
[----:B------:R-:W-:Y:S02]  /*3520*/  @P1 PRMT R60, R60, 0x5410, R197 ;  /* 0x000054103c3c1816 */ /* 0x000fe400000000c5 */
[----:B------:R-:W-:Y:S02]  /*3530*/  F2FP.BF16.PACK_AB R67, R80, R207 ;  /* 0x000000cf5043723e */ /* 0x000fe400000010ff */
[----:B------:R-:W-:Y:S01]  /*3540*/  F2FP.BF16.PACK_AB R66, R66, R203 ;  /* 0x000000cb4242723e */ /* 0x000fe200000010ff */
[----:B------:R0:W-:Y:S01]  /*3550*/  @P1 STG.E.128 [R70.64], R60 ;  /* 0x0000003c46001986 */ /* 0x0001e2000c101d04 */
[----:B------:R-:W-:Y:S02]  /*3560*/  F2FP.BF16.PACK_AB R64, R165, R64 ;  /* 0x00000040a540723e */ /* 0x000fe400000010ff */
        /* <DEDUP_REMOVED lines=8> */
[----:B------:R-:W-:Y:S01]  /*35f0*/  @P1 F2FP.BF16.PACK_AB R93, RZ, R93 ;  /* 0x0000005dff5d123e */ /* 0x000fe200000010ff */
[-C--:B0-----:R-:W-:Y:S01]  /*3600*/  FMUL.FTZ R70, R101, R196.reuse ;  /* 0x000000c465467220 */ /* 0x081fe20000410000 */
[----:B------:R-:W-:Y:S02]  /*3610*/  @P1 F2FP.BF16.PACK_AB R71, RZ, R97 ;  /* 0x00000061ff47123e */ /* 0x000fe400000010ff */
[----:B------:R-:W-:Y:S01]  /*3620*/  @P1 PRMT R63, R78, 0x7610, R63 ;  /* 0x000076104e3f1816 */ /* 0x000fe2000000003f */
[-C--:B------:R-:W-:Y:S01]  /*3630*/  FMUL.FTZ R78, R87, R196.reuse ;  /* 0x000000c4574e7220 */ /* 0x080fe20000410000 */
[----:B------:R-:W-:Y:S01]  /*3640*/  @P1 PRMT R61, R71, 0x7610, R61 ;  /* 0x00007610473d1816 */ /* 0x000fe2000000003d */
[-C--:B-1----:R-:W-:Y:S01]  /*3650*/  FMUL.FTZ R65, R97, R196.reuse ;  /* 0x000000c461417220 */ /* 0x082fe20000410000 */
[----:B------:R-:W-:Y:S01]  /*3660*/  @P1 F2FP.BF16.PACK_AB R73, RZ, R103 ;  /* 0x00000067ff49123e */ /* 0x000fe200000010ff */
[-C--:B------:R-:W-:Y:S01]  /*3670*/  FMUL.FTZ R103, R103, R196.reuse ;  /* 0x000000c467677220 */ /* 0x080fe20000410000 */
[----:B------:R-:W-:Y:S01]  /*3680*/  IADD3 R72, R69, 0x60, RZ ;  /* 0x0000006045487810 */ /* 0x000fe20007ffe0ff */
[-C--:B------:R-:W-:Y:S01]  /*3690*/  FMUL.FTZ R66, R159, R196.reuse ;  /* 0x000000c49f427220 */ /* 0x080fe20000410000 */
[----:B------:R-:W-:Y:S01]  /*36a0*/  F2FP.BF16.PACK_AB R65, R70, R65 ;  /* 0x000000414641723e */ /* 0x000fe200000010ff */
[----:B------:R-:W-:Y:S01]  /*36b0*/  FMUL.FTZ R64, R95, R196 ;  /* 0x000000c45f407220 */ /* 0x000fe20000410000 */
[----:B------:R-:W-:-:S02]  /*36c0*/  @P1 IADD3 R70, R192, 0x60, RZ ;  /* 0x00000060c0461810 */ /* 0x000fc40007ffe0ff */
[----:B------:R-:W-:Y:S01]  /*36d0*/  @P1 PRMT R62, R73, 0x7610, R62 ;  /* 0x00007610493e1816 */ /* 0x000fe2000000003e */
[-C--:B------:R-:W-:Y:S01]  /*36e0*/  IMAD.WIDE.U32 R72, R72, R225.reuse, c[0x0][0x248] ;  /* 0x0000920048487625 */ /* 0x080fe200078e00e1 */
[----:B------:R-:W-:Y:S02]  /*36f0*/  @P1 PRMT R60, R68, 0x7610, R60 ;  /* 0x00007610443c1816 */ /* 0x000fe4000000003c */
[----:B------:R-:W-:Y:S01]  /*3700*/  @P1 PRMT R63, R63, 0x5410, R80 ;  /* 0x000054103f3f1816 */ /* 0x000fe20000000050 */
[----:B------:R-:W-:Y:S01]  /*3710*/  @P1 IMAD.WIDE.U32 R70, R70, R225, c[0x0][0x258] ;  /* 0x0000960046461625 */ /* 0x000fe200078e00e1 */
[----:B------:R-:W-:Y:S02]  /*3720*/  @P1 PRMT R62, R62, 0x5410, R76 ;  /* 0x000054103e3e1816 */ /* 0x000fe4000000004c */
[----:B------:R-:W-:Y:S01]  /*3730*/  @P1 PRMT R61, R61, 0x5410, R74 ;  /* 0x000054103d3d1816 */ /* 0x000fe2000000004a */
[----:B------:R-:W-:Y:S01]  /*3740*/  FMUL.FTZ R80, R81, R196 ;  /* 0x000000c451507220 */ /* 0x000fe20000410000 */
[----:B------:R-:W-:-:S02]  /*3750*/  @P1 PRMT R60, R60, 0x5410, R93 ;  /* 0x000054103c3c1816 */ /* 0x000fc4000000005d */
        /* <DEDUP_REMOVED lines=10> */
[----:B0-----:R-:W-:-:S02]  /*3800*/  @P1 PRMT R60, R68, 0x7610, R60 ;  /* 0x00007610443c1816 */ /* 0x001fc4000000003c */
[----:B------:R-:W-:Y:S02]  /*3810*/  @P1 IADD3 R68, R192, 0x80, RZ ;  /* 0x00000080c0441810 */ /* 0x000fe40007ffe0ff */
[----:B------:R-:W-:Y:S01]  /*3820*/  @P1 F2FP.BF16.PACK_AB R71, RZ, R87 ;  /* 0x00000057ff47123e */ /* 0x000fe200000010ff */
[-C--:B-1----:R-:W-:Y:S01]  /*3830*/  FMUL.FTZ R67, R83, R196.reuse ;  /* 0x000000c453437220 */ /* 0x082fe20000410000 */
[----:B------:R-:W-:Y:S01]  /*3840*/  @P1 F2FP.BF16.PACK_AB R73, RZ, R75 ;  /* 0x0000004bff49123e */ /* 0x000fe200000010ff */
[-C--:B------:R-:W-:Y:S01]  /*3850*/  FMUL.FTZ R64, R89, R196.reuse ;  /* 0x000000c459407220 */ /* 0x080fe20000410000 */
[----:B------:R-:W-:Y:S01]  /*3860*/  @P1 F2FP.BF16.PACK_AB R83, RZ, R83 ;  /* 0x00000053ff53123e */ /* 0x000fe200000010ff */
[-C--:B------:R-:W-:Y:S01]  /*3870*/  FMUL.FTZ R66, R79, R196.reuse ;  /* 0x000000c44f427220 */ /* 0x080fe20000410000 */
[----:B------:R-:W-:Y:S01]  /*3880*/  @P1 F2FP.BF16.PACK_AB R79, RZ, R79 ;  /* 0x0000004fff4f123e */ /* 0x000fe200000010ff */
[----:B------:R-:W-:Y:S01]  /*3890*/  FMUL.FTZ R75, R75, R196 ;  /* 0x000000c44b4b7220 */ /* 0x000fe20000410000 */
[----:B------:R-:W-:-:S02]  /*38a0*/  @P1 F2FP.BF16.PACK_AB R89, RZ, R89 ;  /* 0x00000059ff59123e */ /* 0x000fc400000010ff */
[----:B------:R-:W-:Y:S02]  /*38b0*/  @P1 PRMT R61, R73, 0x7610, R61 ;  /* 0x00007610493d1816 */ /* 0x000fe4000000003d */
[----:B------:R-:W-:Y:S01]  /*38c0*/  IADD3 R70, R69, 0x80, RZ ;  /* 0x0000008045467810 */ /* 0x000fe20007ffe0ff */
[----:B------:R-:W-:Y:S01]  /*38d0*/  @P1 IMAD.WIDE.U32 R68, R68, R225, c[0x0][0x258] ;  /* 0x0000960044441625 */ /* 0x000fe200078e00e1 */
[----:B------:R-:W-:Y:S02]  /*38e0*/  @P1 PRMT R62, R76, 0x7610, R62 ;  /* 0x000076104c3e1816 */ /* 0x000fe4000000003e */
[----:B------:R-:W-:Y:S02]  /*38f0*/  @P1 PRMT R63, R83, 0x7610, R63 ;  /* 0x00007610533f1816 */ /* 0x000fe4000000003f */
[----:B------:R-:W-:Y:S02]  /*3900*/  F2FP.BF16.PACK_AB R67, R64, R67 ;  /* 0x000000434043723e */ /* 0x000fe400000010ff */
[----:B------:R-:W-:Y:S01]  /*3910*/  @P1 PRMT R60, R60, 0x5410, R71 ;  /* 0x000054103c3c1816 */ /* 0x000fe20000000047 */
[----:B------:R-:W-:Y:S01]  /*3920*/  IMAD.WIDE.U32 R70, R70, R225, c[0x0][0x248] ;  /* 0x0000920046467625 */ /* 0x000fe200078e00e1 */
        /* <DEDUP_REMOVED lines=11> */
[----:B0-----:R-:W-:Y:S01]  /*39e0*/  @P0 CALL.REL.NOINC `(.L_x_3342) ;  /* 0x0000001000000944 */ /* 0x001fe20003c00000 */
[----:B------:R-:W-:Y:S05]  /*39f0*/  BRA `(.L_x_3343) ;  /* 0xffffccb000007947 */ /* 0x000fea000383ffff */
.L_x_3342:
[----:B------:R-:W-:Y:S05]  /*3a00*/  BSYNC B1 ;  /* 0x0000000000017941 */ /* 0x000fea0003800000 */
.L_x_3339:
        /* <DEDUP_REMOVED lines=60> */
.L_x_3338:
[----:B------:R-:W-:Y:S05]  /*3dd0*/  BSYNC B0 ;  /* 0x0000000000007941 */ /* 0x000fea0003800000 */
.L_x_3336:
[----:B------:R-:W-:Y:S01]  /*3de0*/  SHF.R.U32.HI R0, RZ, 0x5, R153 ;  /* 0x00000005ff007819 */ /* 0x000fe20000011699 */
[----:B------:R-:W-:Y:S01]  /*3df0*/  WARPSYNC 0xffffffff ;  /* 0xffffffff00007948 */ /* 0x000fe20003800000 */
[----:B------:R-:W-:Y:S01]  /*3e00*/  LOP3.LUT R3, R153, 0x1f, RZ, 0xc0, !PT ;  /* 0x0000001f99037812 */ /* 0x000fe200078ec0ff */
[----:B------:R-:W0:Y:S04]  /*3e10*/  S2R R58, SR_CTAID.X ;  /* 0x00000000003a7919 */ /* 0x000e280000002500 */
        /* <DEDUP_REMOVED lines=89> */
[----:B------:R1:W-:Y:S01]  /*43b0*/  STS.128 [R0], R4 ;  /* 0x0000000400007388 */ /* 0x0003e20000000c00 */
[----:B--2---:R-:W-:-:S03]  /*43c0*/  FADD.FTZ R21, R21, R54 ;  /* 0x0000003615157221 */ /* 0x004fc60000010000 */
[----:B------:R2:W-:Y:S01]  /*43d0*/  STS.128 [R0+0x10], R8 ;  /* 0x0000100800007388 */ /* 0x0005e20000000c00 */
[----:B0-----:R-:W-:-:S03]  /*43e0*/  FADD.FTZ R57, R22, R57 ;  /* 0x0000003916397221 */ /* 0x001fc60000010000 */
[----:B------:R0:W-:Y:S01]  /*43f0*/  STS.128 [R0+0x400], R12 ;  /* 0x0004000c00007388 */ /* 0x0001e20000000c00 */
[----:B---3--:R-:W-:-:S03]  /*4400*/  FADD.FTZ R23, R23, R56 ;  /* 0x0000003817177221 */ /* 0x008fc60000010000 */
[----:B------:R3:W-:Y:S01]  /*4410*/  STS.128 [R0+0x410], R16 ;  /* 0x0004101000007388 */ /* 0x0007e20000000c00 */
[----:B----4-:R-:W-:-:S03]  /*4420*/  FADD.FTZ R59, R24, R59 ;  /* 0x0000003b183b7221 */ /* 0x010fc60000010000 */
[----:B------:R-:W-:Y:S01]  /*4430*/  STS.128 [R0+0x800], R36 ;  /* 0x0008002400007388 */ /* 0x000fe20000000c00 */
[----:B-1----:R-:W-:-:S03]  /*4440*/  FADD.FTZ R7, R3, R52 ;  /* 0x0000003403077221 */ /* 0x002fc60000010000 */
[----:B------:R-:W-:Y:S01]  /*4450*/  STS.128 [R0+0x810], R104 ;  /* 0x0008106800007388 */ /* 0x000fe20000000c00 */
[----:B--2---:R-:W-:-:S03]  /*4460*/  IMAD R10, R58, c[0x0][0x168], RZ ;  /* 0x00005a003a0a7a24 */ /* 0x004fc600078e02ff */
[----:B------:R-:W-:Y:S02]  /*4470*/  STS.128 [R0+0xc00], R108 ;  /* 0x000c006c00007388 */ /* 0x000fe40000000c00 */
[----:B------:R-:W-:Y:S02]  /*4480*/  IADD3 R10, P0, R10, R153, RZ ;  /* 0x000000990a0a7210 */ /* 0x000fe40007f1e0ff */
[----:B------:R-:W-:Y:S02]  /*4490*/  STS.128 [R0+0xc10], R112 ;  /* 0x000c107000007388 */ /* 0x000fe40000000c00 */
[----:B0-----:R-:W-:Y:S02]  /*44a0*/  IADD3.X R15, RZ, RZ, RZ, P0, !PT ;  /* 0x000000ffff0f7210 */ /* 0x001fe400007fe4ff */
[----:B------:R-:W-:Y:S02]  /*44b0*/  STS.128 [R0+0x1000], R116 ;  /* 0x0010007400007388 */ /* 0x000fe40000000c00 */
[----:B---3--:R-:W-:-:S02]  /*44c0*/  SHF.L.U64.HI R16, R10, 0x2, R15 ;  /* 0x000000020a107819 */ /* 0x008fc4000001020f */
[----:B------:R-:W-:Y:S01]  /*44d0*/  STS.128 [R0+0x1010], R120 ;  /* 0x0010107800007388 */ /* 0x000fe20000000c00 */
[----:B------:R-:W-:-:S03]  /*44e0*/  SHF.L.U32 R10, R10, 0x2, RZ ;  /* 0x000000020a0a7819 */ /* 0x000fc600000006ff */
[----:B------:R-:W-:Y:S01]  /*44f0*/  BAR.SYNC.DEFER_BLOCKING 0x0 ;  /* 0x0000000000007b1d */ /* 0x000fe20000010000 */
        /* <DEDUP_REMOVED lines=17> */
[----:B------:R-:W-:Y:S01]  /*4610*/  LDS R14, [R153.X4+0x1c00] ;  /* 0x001c0000990e7984 */ /* 0x000fe20000004800 */
[----:B---3--:R-:W-:-:S03]  /*4620*/  FADD.FTZ R4, R4, R9 ;  /* 0x0000000904047221 */ /* 0x008fc60000010000 */
[----:B------:R-:W-:Y:S01]  /*4630*/  LDS R35, [R153.X4+0x2e00] ;  /* 0x002e000099237984 */ /* 0x000fe20000004800 */
[----:B----4-:R-:W-:-:S03]  /*4640*/  FADD.FTZ R0, R0, R11 ;  /* 0x0000000b00007221 */ /* 0x010fc60000010000 */
[----:B------:R-:W2:Y:S01]  /*4650*/  LDS R9, [R153.X4+0x800] ;  /* 0x0008000099097984 */ /* 0x000ea20000004800 */
[----:B-----5:R-:W-:Y:S01]  /*4660*/  FADD.FTZ R19, R4, R17 ;  /* 0x0000001104137221 */ /* 0x020fe20000010000 */
[----:B------:R-:W-:Y:S02]  /*4670*/  IADD3 R4, P0, R10, c[0x0][0x220], RZ ;  /* 0x000088000a047a10 */ /* 0x000fe40007f1e0ff */
[----:B------:R-:W3:Y:S01]  /*4680*/  LDS R17, [R153.X4+0x1a00] ;  /* 0x001a000099117984 */ /* 0x000ee20000004800 */
[----:B------:R-:W-:Y:S01]  /*4690*/  FADD.FTZ R13, R0, R13 ;  /* 0x0000000d000d7221 */ /* 0x000fe20000010000 */
[----:B------:R-:W-:Y:S02]  /*46a0*/  IADD3.X R5, R16, c[0x0][0x224], RZ, P0, !PT ;  /* 0x0000890010057a10 */ /* 0x000fe400007fe4ff */
[----:B------:R-:W4:Y:S01]  /*46b0*/  LDS R10, [R153.X4+0xa00] ;  /* 0x000a0000990a7984 */ /* 0x000f220000004800 */
        /* <DEDUP_REMOVED lines=9> */
[----:B------:R-:W1:Y:S04]  /*4750*/  LDS R43, [R153.X4+0x4000] ;  /* 0x00400000992b7984 */ /* 0x000e680000004800 */
[----:B------:R-:W1:Y:S04]  /*4760*/  LDS R20, [R153.X4+0x3000] ;  /* 0x0030000099147984 */ /* 0x000e680000004800 */
[----:B------:R-:W1:Y:S01]  /*4770*/  LDS R29, [R153.X4+0x2000] ;  /* 0x00200000991d7984 */ /* 0x000e620000004800 */
[----:B--2---:R-:W-:-:S03]  /*4780*/  FADD.FTZ R9, RZ, R9 ;  /* 0x00000009ff097221 */ /* 0x004fc60000010000 */
[----:B------:R-:W2:Y:S01]  /*4790*/  LDS R12, [R153.X4+0x1000] ;  /* 0x00100000990c7984 */ /* 0x000ea20000004800 */
[----:B------:R-:W-:-:S03]  /*47a0*/  FADD.FTZ R9, R9, R14 ;  /* 0x0000000e09097221 */ /* 0x000fc60000010000 */
[----:B------:R-:W2:Y:S01]  /*47b0*/  LDS R45, [R153.X4+0x4200] ;  /* 0x00420000992d7984 */ /* 0x000ea20000004800 */
[----:B---3--:R-:W-:-:S03]  /*47c0*/  FADD.FTZ R8, R8, R17 ;  /* 0x0000001108087221 */ /* 0x008fc60000010000 */
[----:B------:R-:W3:Y:S01]  /*47d0*/  LDS R37, [R153.X4+0x3200] ;  /* 0x0032000099257984 */ /* 0x000ee20000004800 */
[----:B----4-:R-:W-:Y:S02]  /*47e0*/  FADD.FTZ R10, RZ, R10 ;  /* 0x0000000aff0a7221 */ /* 0x010fe40000010000 */
[----:B------:R-:W-:Y:S01]  /*47f0*/  FADD.FTZ R8, R8, R35 ;  /* 0x0000002308087221 */ /* 0x000fe20000010000 */
[----:B------:R-:W4:Y:S01]  /*4800*/  LDS R16, [R153.X4+0x2200] ;  /* 0x0022000099107984 */ /* 0x000f220000004800 */
[----:B-----5:R-:W-:-:S03]  /*4810*/  FADD.FTZ R0, RZ, R0 ;  /* 0x00000000ff007221 */ /* 0x020fc60000010000 */
        /* <DEDUP_REMOVED lines=13> */
[----:B------:R-:W2:Y:S01]  /*48f0*/  LDS R49, [R153.X4+0x4800] ;  /* 0x0048000099317984 */ /* 0x000ea20000004800 */
[----:B------:R-:W-:-:S03]  /*4900*/  FADD.FTZ R45, R8, R45 ;  /* 0x0000002d082d7221 */ /* 0x000fc60000010000 */
[----:B------:R-:W2:Y:S01]  /*4910*/  LDS R15, [R153.X4+0x3800] ;  /* 0x00380000990f7984 */ /* 0x000ea20000004800 */
[----:B---3--:R-:W-:-:S03]  /*4920*/  FADD.FTZ R10, R10, R37 ;  /* 0x000000250a0a7221 */ /* 0x008fc60000010000 */
[----:B------:R-:W3:Y:S01]  /*4930*/  LDS R28, [R153.X4+0x4a00] ;  /* 0x004a0000991c7984 */ /* 0x000ee20000004800 */
[----:B----4-:R-:W-:-:S03]  /*4940*/  FADD.FTZ R11, R11, R16 ;  /* 0x000000100b0b7221 */ /* 0x010fc60000010000 */
[----:B------:R-:W4:Y:S01]  /*4950*/  LDS R24, [R153.X4+0x3a00] ;  /* 0x003a000099187984 */ /* 0x000f220000004800 */
[----:B-----5:R-:W-:-:S03]  /*4960*/  FADD.FTZ R13, RZ, R13 ;  /* 0x0000000dff0d7221 */ /* 0x020fc60000010000 */
        /* <DEDUP_REMOVED lines=16> */
[----:B------:R-:W-:Y:S01]  /*4a70*/  STG.E [R4.64+0x600], R53 ;  /* 0x0006003504007986 */ /* 0x000fe2000c101904 */
[----:B---3--:R-:W-:-:S03]  /*4a80*/  FADD.FTZ R11, R11, R28 ;  /* 0x0000001c0b0b7221 */ /* 0x008fc60000010000 */
[----:B------:R-:W-:Y:S01]  /*4a90*/  STG.E [R2.64+0x800], R9 ;  /* 0x0008000902007986 */ /* 0x000fe2000c101904 */
[----:B----4-:R-:W-:-:S03]  /*4aa0*/  FADD.FTZ R13, R13, R24 ;  /* 0x000000180d0d7221 */ /* 0x010fc60000010000 */
[----:B------:R-:W-:Y:S04]  /*4ab0*/  STG.E [R4.64+0x800], R7 ;  /* 0x0008000704007986 */ /* 0x000fe8000c101904 */
[----:B------:R-:W-:Y:S01]  /*4ac0*/  STG.E [R2.64+0xa00], R47 ;  /* 0x000a002f02007986 */ /* 0x000fe2000c101904 */
[----:B-----5:R-:W-:-:S03]  /*4ad0*/  FADD.FTZ R25, R12, R25 ;  /* 0x000000190c197221 */ /* 0x020fc60000010000 */
        /* <DEDUP_REMOVED lines=11> */
.L_x_3340:
[----:B------:R-:W-:Y:S01]  /*4b90*/  HFMA2.MMA R224, -RZ, RZ, 0, 5.9604644775390625e-08 ;  /* 0x00000001ffe07435 */ /* 0x000fe200000001ff */
[----:B------:R-:W-:-:S02]  /*4ba0*/  MOV R101, R242 ;  /* 0x000000f200657202 */ /* 0x000fc40000000f00 */
[----:B------:R-:W-:Y:S02]  /*4bb0*/  MOV R165, 0x1f ;  /* 0x0000001f00a57802 */ /* 0x000fe40000000f00 */
[----:B------:R-:W-:Y:S02]  /*4bc0*/  MOV R240, 0xffffffff ;  /* 0xffffffff00f07802 */ /* 0x000fe40000000f00 */
[----:B------:R-:W-:Y:S02]  /*4bd0*/  MOV R64, 0x4bf0 ;  /* 0x00004bf000407802 */ /* 0x000fe40000000f00 */
[----:B-----5:R-:W-:Y:S05]  /*4be0*/  CALL.REL.NOINC `($__internal_41_$__cuda_sm70_shflsync_bfly_p) ;  /* 0x0000046000007944 */ /* 0x020fea0003c00000 */
[----:B-1----:R-:W-:Y:S01]  /*4bf0*/  MOV R103, R101 ;  /* 0x0000006500677202 */ /* 0x002fe20000000f00 */
[----:B0-----:R-:W-:Y:S05]  /*4c00*/  BRA `(.L_x_3344) ;  /* 0xffffd4f000007947 */ /* 0x001fea000383ffff */
.L_x_3341:
[----:B------:R-:W-:Y:S01]  /*4c10*/  HFMA2.MMA R224, -RZ, RZ, 0, 5.9604644775390625e-08 ;  /* 0x00000001ffe07435 */ /* 0x000fe200000001ff */
[----:B------:R-:W-:Y:S02]  /*4c20*/  MOV R101, R159 ;  /* 0x0000009f00657202 */ /* 0x000fe40000000f00 */
[----:B------:R-:W-:Y:S02]  /*4c30*/  MOV R165, 0x1f ;  /* 0x0000001f00a57802 */ /* 0x000fe40000000f00 */
[----:B------:R-:W-:-:S02]  /*4c40*/  MOV R240, 0xffffffff ;  /* 0xffffffff00f07802 */ /* 0x000fc40000000f00 */
[----:B------:R-:W-:Y:S02]  /*4c50*/  MOV R64, 0x4c70 ;  /* 0x00004c7000407802 */ /* 0x000fe40000000f00 */
[----:B01---5:R-:W-:Y:S05]  /*4c60*/  CALL.REL.NOINC `($__internal_41_$__cuda_sm70_shflsync_bfly_p) ;  /* 0x000003e000007944 */ /* 0x023fea0003c00000 */
[----:B------:R-:W-:Y:S01]  /*4c70*/  FADD.FTZ R242, R242, R103 ;  /* 0x00000067f2f27221 */ /* 0x000fe20000010000 */
[----:B0-----:R-:W-:Y:S01]  /*4c80*/  HFMA2.MMA R224, -RZ, RZ, 0, 1.1920928955078125e-07 ;  /* 0x00000002ffe07435 */ /* 0x001fe200000001ff */
[----:B-1----:R-:W-:Y:S01]  /*4c90*/  FADD.FTZ R244, R159, R101 ;  /* 0x000000659ff47221 */ /* 0x002fe20000010000 */
[----:B------:R-:W-:Y:S02]  /*4ca0*/  MOV R165, 0x1f ;  /* 0x0000001f00a57802 */ /* 0x000fe40000000f00 */
[----:B------:R-:W-:Y:S02]  /*4cb0*/  MOV R240, 0xffffffff ;  /* 0xffffffff00f07802 */ /* 0x000fe40000000f00 */
[----:B------:R-:W-:Y:S02]  /*4cc0*/  MOV R101, R242 ;  /* 0x000000f200657202 */ /* 0x000fe40000000f00 */
[----:B------:R-:W-:Y:S02]  /*4cd0*/  MOV R64, 0x4cf0 ;  /* 0x00004cf000407802 */ /* 0x000fe40000000f00 */
[----:B------:R-:W-:Y:S05]  /*4ce0*/  CALL.REL.NOINC `($__internal_41_$__cuda_sm70_shflsync_bfly_p) ;  /* 0x0000036000007944 */ /* 0x000fea0003c00000 */
[----:B0-----:R-:W-:Y:S01]  /*4cf0*/  HFMA2.MMA R224, -RZ, RZ, 0, 1.1920928955078125e-07 ;  /* 0x00000002ffe07435 */ /* 0x001fe200000001ff */
[----:B-1----:R-:W-:-:S02]  /*4d00*/  MOV R103, R101 ;  /* 0x0000006500677202 */ /* 0x002fc40000000f00 */
[----:B------:R-:W-:Y:S02]  /*4d10*/  MOV R101, R244 ;  /* 0x000000f400657202 */ /* 0x000fe40000000f00 */
[----:B------:R-:W-:Y:S02]  /*4d20*/  MOV R165, 0x1f ;  /* 0x0000001f00a57802 */ /* 0x000fe40000000f00 */
[----:B------:R-:W-:Y:S02]  /*4d30*/  MOV R240, 0xffffffff ;  /* 0xffffffff00f07802 */ /* 0x000fe40000000f00 */
[----:B------:R-:W-:Y:S02]  /*4d40*/  MOV R64, 0x4d60 ;  /* 0x00004d6000407802 */ /* 0x000fe40000000f00 */
[----:B------:R-:W-:Y:S05]  /*4d50*/  CALL.REL.NOINC `($__internal_41_$__cuda_sm70_shflsync_bfly_p) ;  /* 0x000002f000007944 */ /* 0x000fea0003c00000 */
[----:B------:R-:W-:Y:S01]  /*4d60*/  FADD.FTZ R242, R103, R242 ;  /* 0x000000f267f27221 */ /* 0x000fe20000010000 */
[----:B0-----:R-:W-:Y:S01]  /*4d70*/  HFMA2.MMA R224, -RZ, RZ, 0, 2.384185791015625e-07 ;  /* 0x00000004ffe07435 */ /* 0x001fe200000001ff */
[----:B-1----:R-:W-:Y:S01]  /*4d80*/  FADD.FTZ R244, R244, R101 ;  /* 0x00000065f4f47221 */ /* 0x002fe20000010000 */
[----:B------:R-:W-:Y:S02]  /*4d90*/  MOV R165, 0x1f ;  /* 0x0000001f00a57802 */ /* 0x000fe40000000f00 */
[----:B------:R-:W-:-:S02]  /*4da0*/  MOV R240, 0xffffffff ;  /* 0xffffffff00f07802 */ /* 0x000fc40000000f00 */
[----:B------:R-:W-:Y:S02]  /*4db0*/  MOV R101, R242 ;  /* 0x000000f200657202 */ /* 0x000fe40000000f00 */
[----:B------:R-:W-:Y:S02]  /*4dc0*/  MOV R64, 0x4de0 ;  /* 0x00004de000407802 */ /* 0x000fe40000000f00 */
[----:B------:R-:W-:Y:S05]  /*4dd0*/  CALL.REL.NOINC `($__internal_41_$__cuda_sm70_shflsync_bfly_p) ;  /* 0x0000027000007944 */ /* 0x000fea0003c00000 */
[----:B0-----:R-:W-:Y:S01]  /*4de0*/  HFMA2.MMA R224, -RZ, RZ, 0, 2.384185791015625e-07 ;  /* 0x00000004ffe07435 */ /* 0x001fe200000001ff */
[----:B-1----:R-:W-:Y:S02]  /*4df0*/  MOV R103, R101 ;  /* 0x0000006500677202 */ /* 0x002fe40000000f00 */
[----:B------:R-:W-:Y:S02]  /*4e00*/  MOV R101, R244 ;  /* 0x000000f400657202 */ /* 0x000fe40000000f00 */
[----:B------:R-:W-:Y:S02]  /*4e10*/  MOV R165, 0x1f ;  /* 0x0000001f00a57802 */ /* 0x000fe40000000f00 */
[----:B------:R-:W-:Y:S02]  /*4e20*/  MOV R240, 0xffffffff ;  /* 0xffffffff00f07802 */ /* 0x000fe40000000f00 */
[----:B------:R-:W-:-:S02]  /*4e30*/  MOV R64, 0x4e50 ;  /* 0x00004e5000407802 */ /* 0x000fc40000000f00 */
[----:B------:R-:W-:Y:S05]  /*4e40*/  CALL.REL.NOINC `($__internal_41_$__cuda_sm70_shflsync_bfly_p) ;  /* 0x0000020000007944 */ /* 0x000fea0003c00000 */
[----:B------:R-:W-:Y:S01]  /*4e50*/  FADD.FTZ R242, R103, R242 ;  /* 0x000000f267f27221 */ /* 0x000fe20000010000 */
[----:B0-----:R-:W-:Y:S01]  /*4e60*/  HFMA2.MMA R224, -RZ, RZ, 0, 4.76837158203125e-07 ;  /* 0x00000008ffe07435 */ /* 0x001fe200000001ff */
[----:B-1----:R-:W-:Y:S01]  /*4e70*/  FADD.FTZ R244, R244, R101 ;  /* 0x00000065f4f47221 */ /* 0x002fe20000010000 */
[----:B------:R-:W-:-:S02]  /*4e80*/  MOV R165, 0x1f ;  /* 0x0000001f00a57802 */ /* 0x000fc40000000f00 */
[----:B------:R-:W-:Y:S02]  /*4e90*/  MOV R240, 0xffffffff ;  /* 0xffffffff00f07802 */ /* 0x000fe40000000f00 */
[----:B------:R-:W-:Y:S02]  /*4ea0*/  MOV R101, R242 ;  /* 0x000000f200657202 */ /* 0x000fe40000000f00 */
[----:B------:R-:W-:Y:S02]  /*4eb0*/  MOV R64, 0x4ed0 ;  /* 0x00004ed000407802 */ /* 0x000fe40000000f00 */
[----:B------:R-:W-:Y:S05]  /*4ec0*/  CALL.REL.NOINC `($__internal_41_$__cuda_sm70_shflsync_bfly_p) ;  /* 0x0000018000007944 */ /* 0x000fea0003c00000 */
[----:B0-----:R-:W-:Y:S01]  /*4ed0*/  HFMA2.MMA R224, -RZ, RZ, 0, 4.76837158203125e-07 ;  /* 0x00000008ffe07435 */ /* 0x001fe200000001ff */
[----:B-1----:R-:W-:Y:S02]  /*4ee0*/  MOV R103, R101 ;  /* 0x0000006500677202 */ /* 0x002fe40000000f00 */
[----:B------:R-:W-:Y:S02]  /*4ef0*/  MOV R101, R244 ;  /* 0x000000f400657202 */ /* 0x000fe40000000f00 */
[----:B------:R-:W-:Y:S02]  /*4f00*/  MOV R165, 0x1f ;  /* 0x0000001f00a57802 */ /* 0x000fe40000000f00 */
[----:B------:R-:W-:-:S02]  /*4f10*/  MOV R240, 0xffffffff ;  /* 0xffffffff00f07802 */ /* 0x000fc40000000f00 */
[----:B------:R-:W-:Y:S02]  /*4f20*/  MOV R64, 0x4f40 ;  /* 0x00004f4000407802 */ /* 0x000fe40000000f00 */
[----:B------:R-:W-:Y:S05]  /*4f30*/  CALL.REL.NOINC `($__internal_41_$__cuda_sm70_shflsync_bfly_p) ;  /* 0x0000011000007944 */ /* 0x000fea0003c00000 */
[----:B------:R-:W-:Y:S01]  /*4f40*/  FADD.FTZ R103, R103, R242 ;  /* 0x000000f267677221 */ /* 0x000fe20000010000 */
[----:B0-----:R-:W-:Y:S01]  /*4f50*/  HFMA2.MMA R224, -RZ, RZ, 0, 9.5367431640625e-07 ;  /* 0x00000010ffe07435 */ /* 0x001fe200000001ff */
[----:B-1----:R-:W-:Y:S01]  /*4f60*/  FADD.FTZ R159, R244, R101 ;  /* 0x00000065f49f7221 */ /* 0x002fe20000010000 */
[----:B------:R-:W-:Y:S02]  /*4f70*/  MOV R165, 0x1f ;  /* 0x0000001f00a57802 */ /* 0x000fe40000000f00 */
[----:B------:R-:W-:Y:S02]  /*4f80*/  MOV R240, 0xffffffff ;  /* 0xffffffff00f07802 */ /* 0x000fe40000000f00 */
[----:B------:R-:W-:Y:S02]  /*4f90*/  MOV R101, R103 ;  /* 0x0000006700657202 */ /* 0x000fe40000000f00 */
[----:B------:R-:W-:Y:S02]  /*4fa0*/  MOV R64, 0x4fc0 ;  /* 0x00004fc000407802 */ /* 0x000fe40000000f00 */
[----:B------:R-:W-:Y:S05]  /*4fb0*/  CALL.REL.NOINC `($__internal_41_$__cuda_sm70_shflsync_bfly_p) ;  /* 0x0000009000007944 */ /* 0x000fea0003c00000 */
[----:B0-----:R-:W-:Y:S01]  /*4fc0*/  HFMA2.MMA R224, -RZ, RZ, 0, 9.5367431640625e-07 ;  /* 0x00000010ffe07435 */ /* 0x001fe200000001ff */
[----:B-1----:R-:W-:-:S02]  /*4fd0*/  MOV R242, R101 ;  /* 0x0000006500f27202 */ /* 0x002fc40000000f00 */
[----:B------:R-:W-:Y:S02]  /*4fe0*/  MOV R101, R159 ;  /* 0x0000009f00657202 */ /* 0x000fe40000000f00 */
[----:B------:R-:W-:Y:S02]  /*4ff0*/  MOV R165, 0x1f ;  /* 0x0000001f00a57802 */ /* 0x000fe40000000f00 */
[----:B------:R-:W-:Y:S02]  /*5000*/  MOV R240, 0xffffffff ;  /* 0xffffffff00f07802 */ /* 0x000fe40000000f00 */
[----:B------:R-:W-:Y:S02]  /*5010*/  MOV R64, 0x5030 ;  /* 0x0000503000407802 */ /* 0x000fe40000000f00 */
[----:B------:R-:W-:Y:S05]  /*5020*/  CALL.REL.NOINC `($__internal_41_$__cuda_sm70_shflsync_bfly_p) ;  /* 0x0000002000007944 */ /* 0x000fea0003c00000 */
[----:B-1----:R-:W-:Y:S01]  /*5030*/  MOV R64, R101 ;  /* 0x0000006500407202 */ /* 0x002fe20000000f00 */
[----:B0-----:R-:W-:Y:S05]  /*5040*/  BRA `(.L_x_3345) ;  /* 0xffffd1d000007947 */ /* 0x001fea000383ffff */
        .weak           $__internal_41_$__cuda_sm70_shflsync_bfly_p
        .type           $__internal_41_$__cuda_sm70_shflsync_bfly_p,@function
        .size           $__internal_41_$__cuda_sm70_shflsync_bfly_p,(.L_x_14923 - $__internal_41_$__cuda_sm70_shflsync_bfly_p)
$__internal_41_$__cuda_sm70_shflsync_bfly_p:
[----:B------:R-:W-:Y:S01]  /*5050*/  HFMA2.MMA R65, -RZ, RZ, 0, 0 ;  /* 0x00000000ff417435 */ /* 0x000fe200000001ff */
[----:B------:R-:W-:Y:S04]  /*5060*/  WARPSYNC R240 ;  /* 0x000000f000007348 */ /* 0x000fe80003800000 */
[----:B------:R0:W1:Y:S01]  /*5070*/  SHFL.BFLY PT, R101, R101, R224, R165 ;  /* 0x0c0000e065657389 */ /* 0x00006200000e00a5 */
[----:B------:R-:W-:Y:S05]  /*5080*/  RET.REL.NODEC R64 `(_ZN10layer_norm13ln_bwd_kernelINS_13Kernel_traitsIf13__nv_bfloat16S2_S2_fjLj1280ELj1ELj4ELj1ELj16ENS_18Kernel_traits_baseILj1280EfS2_S2_S2_fjLj128EEEEELb0ELb0ELb0ELb1EEEvNS_9BwdParamsE) ;  /* 0xffffaf7040007950 */ /* 0x000fea0003c3ffff */
.L_x_3346:
        /* <DEDUP_REMOVED lines=15> */
.L_x_14923:


//--------------------- .text._ZN10layer_norm13ln_bwd_kernelINS_13Kernel_traitsIf13__nv_bfloat16S2_S2_fjLj1280ELj1ELj4ELj1ELj16ENS_18Kernel_traits_baseILj1280EfS2_S2_S2_fjLj128EEEEELb0ELb0ELb1ELb0EEEvNS_9BwdParamsE --------------------------
	.section	.text._ZN10layer_norm13ln_bwd_kernelINS_13Kernel_traitsIf13__nv_bfloat16S2_S2_fjLj1280ELj1ELj4ELj1ELj16ENS_18Kernel_traits_baseILj1280EfS2_S2_S2_fjLj128EEEEELb0ELb0ELb1ELb0EEEvNS_9BwdParamsE,"ax",@progbits
	.sectioninfo	@"SHI_REGISTERS=254"
	.align	128
        .global         _ZN10layer_norm13ln_bwd_kernelINS_13Kernel_traitsIf13__nv_bfloat16S2_S2_fjLj1280ELj1ELj4ELj1ELj16ENS_18Kernel_traits_baseILj1280EfS2_S2_S2_fjLj128EEEEELb0ELb0ELb1ELb0EEEvNS_9BwdParamsE
        .type           _ZN10layer_norm13ln_bwd_kernelINS_13Kernel_traitsIf13__nv_bfloat16S2_S2_fjLj1280ELj1ELj4ELj1ELj16ENS_18Kernel_traits_baseILj1280EfS2_S2_S2_fjLj128EEEEELb0ELb0ELb1ELb0EEEvNS_9BwdParamsE,@function
        .size           _ZN10layer_norm13ln_bwd_kernelINS_13Kernel_traitsIf13__nv_bfloat16S2_S2_fjLj1280ELj1ELj4ELj1ELj16ENS_18Kernel_traits_baseILj1280EfS2_S2_S2_fjLj128EEEEELb0ELb0ELb1ELb0EEEvNS_9BwdParamsE,(.L_x_14924 - _ZN10layer_norm13ln_bwd_kernelINS_13Kernel_traitsIf13__nv_bfloat16S2_S2_fjLj1280ELj1ELj4ELj1ELj16ENS_18Kernel_traits_baseILj1280EfS2_S2_S2_fjLj128EEEEELb0ELb0ELb1ELb0EEEvNS_9BwdParamsE)
        .other          _ZN10layer_norm13ln_bwd_kernelINS_13Kernel_traitsIf13__nv_bfloat16S2_S2_fjLj1280ELj1ELj4ELj1ELj16ENS_18Kernel_traits_baseILj1280EfS2_S2_S2_fjLj128EEEEELb0ELb0ELb1ELb0EEEvNS_9BwdParamsE,@"STO_CUDA_ENTRY STV_DEFAULT"
_ZN10layer_norm13ln_bwd_kernelINS_13Kernel_traitsIf13__nv_bfloat16S2_S2_fjLj1280ELj1ELj4ELj1ELj16ENS_18Kernel_traits_baseILj1280EfS2_S2_S2_fjLj128EEEEELb0ELb0ELb1ELb0EEEvNS_9BwdParamsE:
.text._ZN10layer_norm13ln_bwd_kernelINS_13Kernel_traitsIf13__nv_bfloat16S2_S2_fjLj1280ELj1ELj4ELj1ELj16ENS_18Kernel_traits_baseILj1280EfS2_S2_S2_fjLj128EEEEELb0ELb0ELb1ELb0EEEvNS_9BwdParamsE:
        /* <DEDUP_REMOVED lines=26> */
[----:B------:R1:W5:Y:S01]  /*01a0*/  @P4 LDG.E.128 R36, [R2.64+0x10] ;  /* 0x0000100402244981 */ /* 0x000362000c1e1d00 */
[----:B------:R-:W-:Y:S02]  /*01b0*/  @P2 MOV R5, 0x20 ;  /* 0x0000002000052802 */ /* 0x000fe40000000f00 */
[C---:B------:R-:W-:Y:S01]  /*01c0*/  @P0 IMAD.WIDE.U32 R12, R4.reuse, R13, c[0x0][0x1b0] ;  /* 0x00006c00040c0625 */ /* 0x040fe200078e000d */
[----:B------:R-:W-:Y:S01]  /*01d0*/  @P0 IADD3 R4, R4, 0x20, RZ ;  /* 0x0000002004040810 */ /* 0x000fe20007ffe0ff */
[----:B------:R1:W5:Y:S01]  /*01e0*/  @P3 LDG.E.128 R40, [R10.64] ;  /* 0x000000040a283981 */ /* 0x000362000c1e1d00 */
[----:B------:R-:W-:-:S03]  /*01f0*/  P2R R0, PR, RZ, 0x4 ;  /* 0x00000004ff007803 */ /* 0x000fc60000000000 */
[C---:B------:R-:W-:Y:S01]  /*0200*/  @P1 IMAD.WIDE.U32 R14, R4.reuse, R15, c[0x0][0x1b0] ;  /* 0x00006c00040e1625 */ /* 0x040fe200078e000f */
[----:B------:R1:W5:Y:S01]  /*0210*/  @P3 LDG.E.128 R44, [R10.64+0x10] ;  /* 0x000010040a2c3981 */ /* 0x000362000c1e1d00 */
[----:B------:R-:W-:-:S03]  /*0220*/  @P1 IADD3 R4, R4, 0x20, RZ ;  /* 0x0000002004041810 */ /* 0x000fc60007ffe0ff */
[----:B------:R1:W5:Y:S04]  /*0230*/  @P0 LDG.E.128 R48, [R12.64] ;  /* 0x000000040c300981 */ /* 0x000368000c1e1d00 */
[----:B------:R1:W5:Y:S04]  /*0240*/  @P0 LDG.E.128 R52, [R12.64+0x10] ;  /* 0x000010040c340981 */ /* 0x000368000c1e1d00 */
[----:B------:R1:W5:Y:S04]  /*0250*/  @P1 LDG.E.128 R56, [R14.64] ;  /* 0x000000040e381981 */ /* 0x000368000c1e1d00 */
[----:B------:R1:W5:Y:S01]  /*0260*/  @P1 LDG.E.128 R60, [R14.64+0x10] ;  /* 0x000010040e3c1981 */ /* 0x000362000c1e1d00 */
[----:B------:R-:W-:Y:S01]  /*0270*/  SHF.R.U32.HI R0, RZ, 0x5, R8 ;  /* 0x00000005ff007819 */ /* 0x000fe20000011608 */
[----:B------:R-:W-:-:S03]  /*0280*/  @P2 IMAD.WIDE.U32 R4, R4, R5, c[0x0][0x1b0] ;  /* 0x00006c0004042625 */ /* 0x000fc600078e0005 */
[----:B0-----:R-:W-:Y:S02]  /*0290*/  LEA R0, R9, R0, 0x2 ;  /* 0x0000000009007211 */ /* 0x001fe400078e10ff */
[----:B------:R1:W5:Y:S04]  /*02a0*/  @P2 LDG.E.128 R64, [R4.64] ;  /* 0x0000000404402981 */ /* 0x000368000c1e1d00 */
[----:B------:R1:W5:Y:S01]  /*02b0*/  @P2 LDG.E.128 R68, [R4.64+0x10] ;  /* 0x0000100404442981 */ /* 0x000362000c1e1d00 */
        /* <DEDUP_REMOVED lines=45> */
[----:B------:R-:W-:-:S06]  /*0590*/  IMAD.MOV.U32 R73, RZ, RZ, RZ ;  /* 0x000000ffff497224 */ /* 0x000fcc00078e00ff */
.L_x_3504:
[----:B------:R-:W-:-:S10]  /*05a0*/  HFMA2.MMA R176, -RZ, RZ, 0, 2.384185791015625e-07 ;  /* 0x00000004ffb07435 */ /* 0x000fd400000001ff */
[----:B------:R-:W-:-:S06]  /*05b0*/  IMAD.WIDE R180, R5, R176, c[0x0][0x1d8] ;  /* 0x0000760005b47625 */ /* 0x000fcc00078e02b0 */
[----:B------:R-:W2:Y:S01]  /*05c0*/  LDG.E R180, [R180.64] ;  /* 0x00000004b4b47981 */ /* 0x000ea2000c1e1900 */
[----:B------:R-:W-:-:S04]  /*05d0*/  IMAD.WIDE R182, R5, R176, c[0x0][0x1a0] ;  /* 0x0000680005b67625 */ /* 0x000fc800078e02b0 */
[CC--:B------:R-:W-:Y:S01]  /*05e0*/  IMAD.WIDE R178, R5.reuse, R176.reuse, c[0x0][0x1a8] ;  /* 0x00006a0005b27625 */ /* 0x0c0fe200078e02b0 */
[----:B-----5:R1:W5:Y:S03]  /*05f0*/  LDG.E R4, [R182.64] ;  /* 0x00000004b6047981 */ /* 0x020366000c1e1900 */
[C---:B------:R-:W-:Y:S01]  /*0600*/  IMAD.WIDE R176, R5.reuse, R176, c[0x0][0x1d0] ;  /* 0x0000740005b07625 */ /* 0x040fe200078e02b0 */
[----:B------:R1:W5:Y:S04]  /*0610*/  LDG.E R3, [R178.64] ;  /* 0x00000004b2037981 */ /* 0x000368000c1e1900 */
[----:B------:R1:W5:Y:S01]  /*0620*/  LDG.E R2, [R176.64] ;  /* 0x00000004b0027981 */ /* 0x000362000c1e1900 */
[----:B------:R-:W-:Y:S01]  /*0630*/  IMAD R0, R5, c[0x0][0x168], RZ ;  /* 0x00005a0005007a24 */ /* 0x000fe200078e02ff */
[----:B------:R-:W-:Y:S01]  /*0640*/  LOP3.LUT R248, R8, 0x1f, RZ, 0xc0, !PT ;  /* 0x0000001f08f87812 */ /* 0x000fe200078ec0ff */
[----:B------:R-:W-:Y:S03]  /*0650*/  BSSY B1, `(.L_x_3349) ;  /* 0x00001ee000017945 */ /* 0x000fe60003800000 */
[----:B------:R-:W-:-:S04]  /*0660*/  SHF.R.S32.HI R9, RZ, 0x1f, R0 ;  /* 0x0000001fff097819 */ /* 0x000fc80000011400 */
[----:B------:R-:W-:Y:S02]  /*0670*/  LEA.HI R9, R9, R0, RZ, 0x3 ;  /* 0x0000000009097211 */ /* 0x000fe400078f18ff */
[----:B------:R-:W-:Y:S02]  /*0680*/  MOV R0, 0x10 ;  /* 0x0000001000007802 */ /* 0x000fe40000000f00 */
[----:B------:R-:W-:-:S05]  /*0690*/  LEA.HI.SX32 R9, R9, R248, 0x1d ;  /* 0x000000f809097211 */ /* 0x000fca00078feaff */
[----:B------:R-:W-:Y:S01]  /*06a0*/  IMAD.WIDE.U32 R250, R9, R0, c[0x0][0x218] ;  /* 0x0000860009fa7625 */ /* 0x000fe200078e0000 */
[----:B--2---:R-:W-:-:S13]  /*06b0*/  ISETP.GT.AND P2, PT, R180, RZ, PT ;  /* 0x000000ffb400720c */ /* 0x004fda0003f44270 */
[----:B------:R-:W-:Y:S05]  /*06c0*/  @P2 BRA `(.L_x_3350) ;  /* 0x000002e000002947 */ /* 0x000fea0003800000 */
[----:B-1----:R-:W-:Y:S01]  /*06d0*/  LOP3.LUT P3, RZ, R7, 0xffffffe0, RZ, 0xc0, !PT ;  /* 0xffffffe007ff7812 */ /* 0x002fe2000786c0ff */
[----:B------:R-:W-:Y:S01]  /*06e0*/  BSSY B2, `(.L_x_3351) ;  /* 0x0000008000027945 */ /* 0x000fe20003800000 */
[----:B------:R-:W-:-:S11]  /*06f0*/  MOV R11, R9 ;  /* 0x00000009000b7202 */ /* 0x000fd60000000f00 */
[----:B------:R-:W-:Y:S05]  /*0700*/  @!P3 BRA `(.L_x_3352) ;  /* 0x000000500000b947 */ /* 0x000fea0003800000 */
[----:B------:R-:W-:-:S04]  /*0710*/  ISETP.NE.U32.AND P3, PT, RZ, c[0x0][0x218], PT ;  /* 0x00008600ff007a0c */ /* 0x000fc80003f65070 */
[----:B------:R-:W-:-:S13]  /*0720*/  ISETP.NE.AND.EX P3, PT, RZ, c[0x0][0x21c], PT, P3 ;  /* 0x00008700ff007a0c */ /* 0x000fda0003f65330 */
[----:B------:R-:W-:Y:S05]  /*0730*/  @!P3 BRA `(.L_x_3353) ;  /* 0x000000100000b947 */ /* 0x000fea0003800000 */
[----:B------:R1:W5:Y:S02]  /*0740*/  LDG.E.128 R152, [R250.64] ;  /* 0x00000004fa987981 */ /* 0x000364000c1e1d00 */
.L_x_3353:
[----:B------:R-:W-:Y:S02]  /*0750*/  IADD3 R11, R9, 0x20, RZ ;  /* 0x00000020090b7810 */ /* 0x000fe40007ffe0ff */
.L_x_3352:
[----:B------:R-:W-:Y:S05]  /*0760*/  BSYNC B2 ;  /* 0x0000000000027941 */ /* 0x000fea0003800000 */
.L_x_3351:
        /* <DEDUP_REMOVED lines=8> */
.L_x_3356:
[----:B------:R-:W-:Y:S02]  /*07f0*/  IADD3 R11, R11, 0x20, RZ ;  /* 0x000000200b0b7810 */ /* 0x000fe40007ffe0ff */
.L_x_3355:
[----:B------:R-:W-:Y:S05]  /*0800*/  BSYNC B2 ;  /* 0x0000000000027941 */ /* 0x000fea0003800000 */
.L_x_3354:
[----:B------:R-:W-:Y:S01]  /*0810*/  BSSY B2, `(.L_x_3357) ;  /* 0x0000008000027945 */ /* 0x000fe20003800000 */
[----:B------:R-:W-:Y:S05]  /*0820*/  @!P0 BRA `(.L_x_3358) ;  /* 0x0000006000008947 */ /* 0x000fea0003800000 */
[----:B------:R-:W-:-:S04]  /*0830*/  ISETP.NE.U32.AND P3, PT, RZ, c[0x0][0x218], PT ;  /* 0x00008600ff007a0c */ /* 0x000fc80003f65070 */
[----:B------:R-:W-:-:S13]  /*0840*/  ISETP.NE.AND.EX P3, PT, RZ, c[0x0][0x21c], PT, P3 ;  /* 0x00008700ff007a0c */ /* 0x000fda0003f65330 */
[----:B------:R-:W-:Y:S05]  /*0850*/  @!P3 BRA `(.L_x_3359) ;  /* 0x000000200000b947 */ /* 0x000fea0003800000 */
[----:B------:R-:W-:-:S06]  /*0860*/  IMAD.WIDE.U32 R28, R11, R0, c[0x0][0x218] ;  /* 0x000086000b1c7625 */ /* 0x000fcc00078e0000 */
[----:B------:R-:W5:Y:S02]  /*0870*/  LDG.E.128 R28, [R28.64] ;  /* 0x000000041c1c7981 */ /* 0x000f64000c1e1d00 */
.L_x_3359:
[----:B------:R-:W-:Y:S02]  /*0880*/  IADD3 R11, R11, 0x20, RZ ;  /* 0x000000200b0b7810 */ /* 0x000fe40007ffe0ff */
.L_x_3358:
[----:B------:R-:W-:Y:S05]  /*0890*/  BSYNC B2 ;  /* 0x0000000000027941 */ /* 0x000fea0003800000 */
.L_x_3357:
[----:B------:R-:W-:Y:S01]  /*08a0*/  BSSY B2, `(.L_x_3360) ;  /* 0x0000008000027945 */ /* 0x000fe20003800000 */
[----:B------:R-:W-:Y:S05]  /*08b0*/  @!P1 BRA `(.L_x_3361) ;  /* 0x0000006000009947 */ /* 0x000fea0003800000 */
[----:B------:R-:W-:-:S04]  /*08c0*/  ISETP.NE.U32.AND P3, PT, RZ, c[0x0][0x218], PT ;  /* 0x00008600ff007a0c */ /* 0x000fc80003f65070 */
[----:B------:R-:W-:-:S13]  /*08d0*/  ISETP.NE.AND.EX P3, PT, RZ, c[0x0][0x21c], PT, P3 ;  /* 0x00008700ff007a0c */ /* 0x000fda0003f65330 */
[----:B------:R-:W-:Y:S05]  /*08e0*/  @!P3 BRA `(.L_x_3362) ;  /* 0x000000200000b947 */ /* 0x000fea0003800000 */
[----:B------:R-:W-:-:S06]  /*08f0*/  IMAD.WIDE.U32 R160, R11, R0, c[0x0][0x218] ;  /* 0x000086000ba07625 */ /* 0x000fcc00078e0000 */
[----:B------:R-:W5:Y:S02]  /*0900*/  LDG.E.128 R160, [R160.64] ;  /* 0x00000004a0a07981 */ /* 0x000f64000c1e1d00 */
.L_x_3362:
[----:B------:R-:W-:Y:S02]  /*0910*/  IADD3 R11, R11, 0x20, RZ ;  /* 0x000000200b0b7810 */ /* 0x000fe40007ffe0ff */
.L_x_3361:
[----:B------:R-:W-:Y:S05]  /*0920*/  BSYNC B2 ;  /* 0x0000000000027941 */ /* 0x000fea0003800000 */
.L_x_3360:
        /* <DEDUP_REMOVED lines=8> */
.L_x_3350:
[----:B-1----:R-:W-:Y:S01]  /*09b0*/  IADD3 R11, R180, -0x1, RZ ;  /* 0xffffffffb40b7810 */ /* 0x002fe20007ffe0ff */
[----:B------:R-:W-:Y:S01]  /*09c0*/  BSSY B2, `(.L_x_3364) ;  /* 0x000005c000027945 */ /* 0x000fe20003800000 */
[----:B------:R-:W-:Y:S02]  /*09d0*/  LOP3.LUT P3, RZ, R7, 0xffffffe0, RZ, 0xc0, !PT ;  /* 0xffffffe007ff7812 */ /* 0x000fe4000786c0ff */
[----:B------:R-:W-:Y:S01]  /*09e0*/  MOV R247, R9 ;  /* 0x0000000900f77202 */ /* 0x000fe20000000f00 */
[----:B------:R-:W-:-:S05]  /*09f0*/  IMAD R11, R11, c[0x0][0x168], RZ ;  /* 0x00005a000b0b7a24 */ /* 0x000fca00078e02ff */
[----:B------:R-:W-:-:S04]  /*0a00*/  SHF.R.S32.HI R176, RZ, 0x1f, R11 ;  /* 0x0000001fffb07819 */ /* 0x000fc8000001140b */
[----:B------:R-:W-:-:S04]  /*0a10*/  LEA.HI R11, R176, R11, RZ, 0x3 ;  /* 0x0000000bb00b7211 */ /* 0x000fc800078f18ff */
[----:B------:R-:W-:Y:S02]  /*0a20*/  LEA.HI.SX32 R11, R11, R248, 0x1d ;  /* 0x000000f80b0b7211 */ /* 0x000fe400078feaff */
[----:B------:R-:W-:Y:S01]  /*0a30*/  CS2R R248, SRZ ;  /* 0x0000000000f87805 */ /* 0x000fe2000001ff00 */
        /* <DEDUP_REMOVED lines=8> */
[----:B0-----:R-:W-:Y:S02]  /*0ac0*/  ISETP.NE.AND P3, PT, R6, RZ, PT ;  /* 0x000000ff0600720c */ /* 0x001fe40003f65270 */
[----:B------:R-:W-:Y:S02]  /*0ad0*/  IADD3 R11, R11, 0x20, RZ ;  /* 0x000000200b0b7810 */ /* 0x000fe40007ffe0ff */
[----:B------:R-:W-:Y:S02]  /*0ae0*/  IADD3 R247, R9, 0x20, RZ ;  /* 0x0000002009f77810 */ /* 0x000fe40007ffe0ff */
[--C-:B--2---:R-:W-:Y:S02]  /*0af0*/  PRMT R27, RZ, 0x5410, R176.reuse ;  /* 0x00005410ff1b7816 */ /* 0x104fe400000000b0 */
[----:B------:R-:W-:Y:S02]  /*0b00*/  PRMT R233, RZ, 0x7610, R176 ;  /* 0x00007610ffe97816 */ /* 0x000fe400000000b0 */
[----:B------:R-:W-:-:S02]  /*0b10*/  PRMT R235, RZ, 0x5410, R177 ;  /* 0x00005410ffeb7816 */ /* 0x000fc400000000b1 */
[----:B------:R-:W-:Y:S02]  /*0b20*/  PRMT R177, RZ, 0x7610, R177 ;  /* 0x00007610ffb17816 */ /* 0x000fe400000000b1 */
[----:B-----5:R-:W-:Y:S02]  /*0b30*/  FSEL R176, R4, RZ, !P3 ;  /* 0x000000ff04b07208 */ /* 0x020fe40005800000 */
[--C-:B------:R-:W-:Y:S02]  /*0b40*/  PRMT R237, RZ, 0x5410, R178.reuse ;  /* 0x00005410ffed7816 */ /* 0x100fe400000000b2 */
        /* <DEDUP_REMOVED lines=24> */
[----:B------:R-:W-:Y:S02]  /*0cd0*/  FADD.FTZ R113, R113, R180 ;  /* 0x000000b471717221 */ /* 0x000fe40000010000 */
[-C--:B------:R-:W-:Y:S02]  /*0ce0*/  FFMA.FTZ R73, R245, R180.reuse, R73 ;  /* 0x000000b4f5497223 */ /* 0x080fe40000010049 */
[----:B------:R-:W-:Y:S02]  /*0cf0*/  FMUL.FTZ R244, R33, R180 ;  /* 0x000000b421f47220 */ /* 0x000fe40000410000 */
[----:B------:R-:W-:-:S02]  /*0d00*/  FADD.FTZ R179, RZ, R246 ;  /* 0x000000f6ffb37221 */ /* 0x000fc40000010000 */
[----:B------:R-:W-:Y:S02]  /*0d10*/  FFMA.FTZ R180, R27, R246, RZ ;  /* 0x000000f61bb47223 */ /* 0x000fe400000100ff */
[----:B------:R-:W-:Y:S02]  /*0d20*/  FMUL.FTZ R243, R3, R242 ;  /* 0x000000f203f37220 */ /* 0x000fe40000410000 */
[----:B------:R-:W-:Y:S02]  /*0d30*/  FMUL.FTZ R242, R34, R233 ;  /* 0x000000e922f27220 */ /* 0x000fe40000410000 */
[----:B------:R-:W-:Y:S02]  /*0d40*/  FADD.FTZ R179, R179, R244 ;  /* 0x000000f4b3b37221 */ /* 0x000fe40000010000 */
[----:B------:R-:W-:Y:S02]  /*0d50*/  FFMA.FTZ R180, R245, R244, R180 ;  /* 0x000000f4f5b47223 */ /* 0x000fe400000100b4 */
        /* <DEDUP_REMOVED lines=14> */
[C---:B------:R-:W-:Y:S02]  /*0e40*/  FMUL.FTZ R233, R3.reuse, R176 ;  /* 0x000000b003e97220 */ /* 0x040fe40000410000 */
        /* <DEDUP_REMOVED lines=19> */
.L_x_3365:
[----:B-1----:R-:W-:Y:S05]  /*0f80*/  BSYNC B2 ;  /* 0x0000000000027941 */ /* 0x002fea0003800000 */
.L_x_3364:
        /* <DEDUP_REMOVED lines=11> */
[----:B0-----:R-:W-:Y:S02]  /*1040*/  ISETP.NE.AND P3, PT, R6, RZ, PT ;  /* 0x000000ff0600720c */ /* 0x001fe40003f65270 */
[----:B------:R-:W-:Y:S02]  /*1050*/  IADD3 R11, R11, 0x20, RZ ;  /* 0x000000200b0b7810 */ /* 0x000fe40007ffe0ff */
[----:B-----5:R-:W-:Y:S02]  /*1060*/  FSEL R177, R4, RZ, !P3 ;  /* 0x000000ff04b17208 */ /* 0x020fe40005800000 */
[----:B------:R-:W-:Y:S02]  /*1070*/  IADD3 R247, R247, 0x20, RZ ;  /* 0x00000020f7f77810 */ /* 0x000fe40007ffe0ff */
[--C-:B--2---:R-:W-:Y:S02]  /*1080*/  PRMT R20, RZ, 0x5410, R16.reuse ;  /* 0x00005410ff147816 */ /* 0x104fe40000000010 */
[----:B------:R-:W-:-:S02]  /*1090*/  PRMT R230, RZ, 0x7610, R16 ;  /* 0x00007610ffe67816 */ /* 0x000fc40000000010 */
[--C-:B------:R-:W-:Y:S01]  /*10a0*/  PRMT R180, RZ, 0x5410, R17.reuse ;  /* 0x00005410ffb47816 */ /* 0x100fe20000000011 */
[C---:B------:R-:W-:Y:S01]  /*10b0*/  FADD.FTZ R176, -R177.reuse, R20 ;  /* 0x00000014b1b07221 */ /* 0x040fe20000010100 */
[----:B---3--:R-:W-:Y:S01]  /*10c0*/  PRMT R231, RZ, 0x5410, R12 ;  /* 0x00005410ffe77816 */ /* 0x008fe2000000000c */
[C---:B------:R-:W-:Y:S01]  /*10d0*/  FADD.FTZ R230, -R177.reuse, R230 ;  /* 0x000000e6b1e67221 */ /* 0x040fe20000010100 */
[----:B------:R-:W-:Y:S01]  /*10e0*/  PRMT R228, RZ, 0x7610, R12 ;  /* 0x00007610ffe47816 */ /* 0x000fe2000000000c */
[----:B------:R-:W-:Y:S01]  /*10f0*/  FADD.FTZ R180, -R177, R180 ;  /* 0x000000b4b1b47221 */ /* 0x000fe20000010100 */
[----:B------:R-:W-:Y:S01]  /*1100*/  PRMT R17, RZ, 0x7610, R17 ;  /* 0x00007610ff117816 */ /* 0x000fe20000000011 */
[C---:B------:R-:W-:Y:S01]  /*1110*/  FMUL.FTZ R12, R3.reuse, R176 ;  /* 0x000000b0030c7220 */ /* 0x040fe20000410000 */
[----:B------:R-:W-:Y:S01]  /*1120*/  PRMT R22, RZ, 0x5410, R19 ;  /* 0x00005410ff167816 */ /* 0x000fe20000000013 */
[----:B------:R-:W-:Y:S01]  /*1130*/  FADD.FTZ R120, R120, R231 ;  /* 0x000000e778787221 */ /* 0x000fe20000010000 */
[----:B------:R-:W-:Y:S01]  /*1140*/  PRMT R24, RZ, 0x7610, R19 ;  /* 0x00007610ff187816 */ /* 0x000fe20000000013 */
[C---:B------:R-:W-:Y:S01]  /*1150*/  FMUL.FTZ R230, R3.reuse, R230 ;  /* 0x000000e603e67220 */ /* 0x040fe20000410000 */
[----:B------:R-:W-:Y:S01]  /*1160*/  PRMT R19, RZ, 0x5410, R13 ;  /* 0x00005410ff137816 */ /* 0x000fe2000000000d */
[-C--:B------:R-:W-:Y:S01]  /*1170*/  FFMA.FTZ R80, R12, R231.reuse, R80 ;  /* 0x000000e70c507223 */ /* 0x080fe20000010050 */
[--C-:B------:R-:W-:Y:S01]  /*1180*/  PRMT R16, RZ, 0x5410, R18.reuse ;  /* 0x00005410ff107816 */ /* 0x100fe20000000012 */
[----:B------:R-:W-:Y:S01]  /*1190*/  FMUL.FTZ R229, R3, R180 ;  /* 0x000000b403e57220 */ /* 0x000fe20000410000 */
[----:B------:R-:W-:Y:S01]  /*11a0*/  PRMT R21, RZ, 0x7610, R18 ;  /* 0x00007610ff157816 */ /* 0x000fe20000000012 */
[----:B------:R-:W-:Y:S01]  /*11b0*/  FMUL.FTZ R231, R40, R231 ;  /* 0x000000e728e77220 */ /* 0x000fe20000410000 */
[--C-:B------:R-:W-:Y:S01]  /*11c0*/  PRMT R178, RZ, 0x7610, R14.reuse ;  /* 0x00007610ffb27816 */ /* 0x100fe2000000000e */
[----:B------:R-:W-:Y:S01]  /*11d0*/  FADD.FTZ R18, -R177, R17 ;  /* 0x00000011b1127221 */ /* 0x000fe20000010100 */
[----:B------:R-:W-:Y:S01]  /*11e0*/  PRMT R17, RZ, 0x5410, R14 ;  /* 0x00005410ff117816 */ /* 0x000fe2000000000e */
[----:B------:R-:W-:Y:S01]  /*11f0*/  FADD.FTZ R121, R121, R228 ;  /* 0x000000e479797221 */ /* 0x000fe20000010000 */
[----:B------:R-:W-:Y:S01]  /*1200*/  PRMT R182, RZ, 0x7610, R13 ;  /* 0x00007610ffb67816 */ /* 0x000fe2000000000d */
[----:B------:R-:W-:Y:S01]  /*1210*/  FFMA.FTZ R81, R230, R228, R81 ;  /* 0x000000e4e6517223 */ /* 0x000fe20000010051 */
[----:B------:R-:W-:Y:S01]  /*1220*/  PRMT R176, RZ, 0x7610, R15 ;  /* 0x00007610ffb07816 */ /* 0x000fe2000000000f */
[----:B------:R-:W-:-:S02]  /*1230*/  FADD.FTZ R122, R122, R19 ;  /* 0x000000137a7a7221 */ /* 0x000fc40000010000 */
[-C--:B------:R-:W-:Y:S02]  /*1240*/  FFMA.FTZ R82, R229, R19.reuse, R82 ;  /* 0x00000013e5527223 */ /* 0x080fe40000010052 */
[----:B------:R-:W-:Y:S02]  /*1250*/  FMUL.FTZ R14, R42, R19 ;  /* 0x000000132a0e7220 */ /* 0x000fe40000410000 */
[----:B------:R-:W-:Y:S02]  /*1260*/  FMUL.FTZ R228, R41, R228 ;  /* 0x000000e429e47220 */ /* 0x000fe40000410000 */
[----:B------:R-:W-:Y:S02]  /*1270*/  FADD.FTZ R249, R249, R231 ;  /* 0x000000e7f9f97221 */ /* 0x000fe40000010000 */
[----:B------:R-:W-:Y:S02]  /*1280*/  FFMA.FTZ R19, R12, R231, R248 ;  /* 0x000000e70c137223 */ /* 0x000fe400000100f8 */
[----:B------:R-:W-:-:S02]  /*1290*/  FADD.FTZ R16, -R177, R16 ;  /* 0x00000010b1107221 */ /* 0x000fc40000010100 */
[----:B------:R-:W-:Y:S02]  /*12a0*/  FADD.FTZ R249, R249, R228 ;  /* 0x000000e4f9f97221 */ /* 0x000fe40000010000 */
[----:B------:R-:W-:Y:S02]  /*12b0*/  FFMA.FTZ R19, R230, R228, R19 ;  /* 0x000000e4e6137223 */ /* 0x000fe40000010013 */
[C---:B------:R-:W-:Y:S01]  /*12c0*/  FADD.FTZ R20, -R177.reuse, R21 ;  /* 0x00000015b1147221 */ /* 0x040fe20000010100 */
[----:B------:R-:W-:Y:S01]  /*12d0*/  PRMT R21, RZ, 0x5410, R15 ;  /* 0x00005410ff157816 */ /* 0x000fe2000000000f */
[C---:B------:R-:W-:Y:S02]  /*12e0*/  FADD.FTZ R22, -R177.reuse, R22 ;  /* 0x00000016b1167221 */ /* 0x040fe40000010100 */
[----:B------:R-:W-:Y:S02]  /*12f0*/  FADD.FTZ R24, -R177, R24 ;  /* 0x00000018b1187221 */ /* 0x000fe40000010100 */
[----:B------:R-:W-:-:S02]  /*1300*/  FMUL.FTZ R15, R3, R16 ;  /* 0x00000010030f7220 */ /* 0x000fc40000410000 */
[----:B------:R-:W-:Y:S02]  /*1310*/  FMUL.FTZ R13, R3, R18 ;  /* 0x00000012030d7220 */ /* 0x000fe40000410000 */
[----:B------:R-:W-:Y:S02]  /*1320*/  FMUL.FTZ R16, R43, R182 ;  /* 0x000000b62b107220 */ /* 0x000fe40000410000 */
        /* <DEDUP_REMOVED lines=29> */
.L_x_3367:
[----:B------:R-:W-:Y:S05]  /*1500*/  BSYNC B2 ;  /* 0x0000000000027941 */ /* 0x000fea0003800000 */
.L_x_3366:
        /* <DEDUP_REMOVED lines=15> */
[----:B-1----:R-:W-:-:S02]  /*1600*/  PRMT R185, RZ, 0x7610, R176 ;  /* 0x00007610ffb97816 */ /* 0x002fc400000000b0 */
[--C-:B------:R-:W-:Y:S02]  /*1610*/  PRMT R189, RZ, 0x5410, R178.reuse ;  /* 0x00005410ffbd7816 */ /* 0x100fe400000000b2 */
[----:B------:R-:W-:Y:S01]  /*1620*/  PRMT R191, RZ, 0x7610, R178 ;  /* 0x00007610ffbf7816 */ /* 0x000fe200000000b2 */
[C---:B------:R-:W-:Y:S01]  /*1630*/  FADD.FTZ R178, -R196.reuse, R25 ;  /* 0x00000019c4b27221 */ /* 0x040fe20000010100 */
[----:B------:R-:W-:Y:S01]  /*1640*/  PRMT R187, RZ, 0x5410, R177 ;  /* 0x00005410ffbb7816 */ /* 0x000fe200000000b1 */
[C---:B------:R-:W-:Y:S01]  /*1650*/  FADD.FTZ R26, -R196.reuse, R185 ;  /* 0x000000b9c41a7221 */ /* 0x040fe20000010100 */
[----:B---3--:R-:W-:Y:S01]  /*1660*/  PRMT R185, RZ, 0x5410, R180 ;  /* 0x00005410ffb97816 */ /* 0x008fe200000000b4 */
[----:B------:R-:W-:Y:S01]  /*1670*/  FMUL.FTZ R25, R3, R178 ;  /* 0x000000b203197220 */ /* 0x000fe20000410000 */
[----:B------:R-:W-:Y:S01]  /*1680*/  PRMT R177, RZ, 0x7610, R177 ;  /* 0x00007610ffb17816 */ /* 0x000fe200000000b1 */
[C---:B------:R-:W-:Y:S01]  /*1690*/  FADD.FTZ R188, -R196.reuse, R187 ;  /* 0x000000bbc4bc7221 */ /* 0x040fe20000010100 */
[----:B------:R-:W-:Y:S01]  /*16a0*/  PRMT R193, RZ, 0x5410, R179 ;  /* 0x00005410ffc17816 */ /* 0x000fe200000000b3 */
[----:B------:R-:W-:Y:S01]  /*16b0*/  FADD.FTZ R190, -R196, R189 ;  /* 0x000000bdc4be7221 */ /* 0x000fe20000010100 */
[----:B------:R-:W-:Y:S01]  /*16c0*/  PRMT R179, RZ, 0x7610, R179 ;  /* 0x00007610ffb37816 */ /* 0x000fe200000000b3 */
[----:B------:R-:W-:Y:S01]  /*16d0*/  FADD.FTZ R92, R92, R185 ;  /* 0x000000b95c5c7221 */ /* 0x000fe20000010000 */
[--C-:B------:R-:W-:Y:S01]  /*16e0*/  PRMT R189, RZ, 0x5410, R181.reuse ;  /* 0x00005410ffbd7816 */ /* 0x100fe200000000b5 */
[-C--:B------:R-:W-:Y:S01]  /*16f0*/  FFMA.FTZ R168, R25, R185.reuse, R168 ;  /* 0x000000b919a87223 */ /* 0x080fe200000100a8 */
[----:B------:R-:W-:Y:S01]  /*1700*/  PRMT R180, RZ, 0x7610, R180 ;  /* 0x00007610ffb47816 */ /* 0x000fe200000000b4 */
[----:B------:R-:W-:Y:S01]  /*1710*/  FMUL.FTZ R184, R48, R185 ;  /* 0x000000b930b87220 */ /* 0x000fe20000410000 */
[----:B------:R-:W-:Y:S01]  /*1720*/  PRMT R194, RZ, 0x7610, R181 ;  /* 0x00007610ffc27816 */ /* 0x000fe200000000b5 */
[C---:B------:R-:W-:Y:S01]  /*1730*/  FMUL.FTZ R185, R3.reuse, R188 ;  /* 0x000000bc03b97220 */ /* 0x040fe20000410000 */
[----:B------:R-:W-:Y:S01]  /*1740*/  PRMT R178, RZ, 0x7610, R183 ;  /* 0x00007610ffb27816 */ /* 0x000fe200000000b7 */
[----:B------:R-:W-:-:S02]  /*1750*/  FMUL.FTZ R26, R3, R26 ;  /* 0x0000001a031a7220 */ /* 0x000fc40000410000 */
[C---:B------:R-:W-:Y:S01]  /*1760*/  FADD.FTZ R186, -R196.reuse, R177 ;  /* 0x000000b1c4ba7221 */ /* 0x040fe20000010100 */
[----:B------:R-:W-:Y:S01]  /*1770*/  PRMT R177, RZ, 0x5410, R183 ;  /* 0x00005410ffb17816 */ /* 0x000fe200000000b7 */
[C---:B------:R-:W-:Y:S02]  /*1780*/  FADD.FTZ R192, -R196.reuse, R191 ;  /* 0x000000bfc4c07221 */ /* 0x040fe40000010100 */
[C---:B------:R-:W-:Y:S02]  /*1790*/  FADD.FTZ R176, -R196.reuse, R193 ;  /* 0x000000c1c4b07221 */ /* 0x040fe40000010100 */
[----:B------:R-:W-:Y:S01]  /*17a0*/  FADD.FTZ R196, -R196, R179 ;  /* 0x000000b3c4c47221 */ /* 0x000fe20000010100 */
        /* <DEDUP_REMOVED lines=44> */
.L_x_3369:
[----:B------:R-:W-:Y:S05]  /*1a70*/  BSYNC B2 ;  /* 0x0000000000027941 */ /* 0x000fea0003800000 */
.L_x_3368:
        /* <DEDUP_REMOVED lines=86> */
.L_x_3371:
[----:B------:R-:W-:Y:S05]  /*1fe0*/  BSYNC B2 ;  /* 0x0000000000027941 */ /* 0x000fea0003800000 */
.L_x_3370:
[----:B------:R-:W-:-:S13]  /*1ff0*/  ISETP.GE.U32.AND P3, PT, R7, 0xa0, PT ;  /* 0x000000a00700780c */ /* 0x000fda0003f66070 */
[----:B------:R-:W-:Y:S05]  /*2000*/  @!P3 BRA `(.L_x_3363) ;  /* 0x000005200000b947 */ /* 0x000fea0003800000 */
[----:B------:R-:W-:-:S04]  /*2010*/  IMAD.WIDE.U32 R176, R247, R0, c[0x0][0x188] ;  /* 0x00006200f7b07625 */ /* 0x000fc800078e0000 */
[----:B------:R-:W-:Y:S02]  /*2020*/  IMAD.WIDE.U32 R180, R11, R0, c[0x0][0x208] ;  /* 0x000082000bb47625 */ /* 0x000fe400078e0000 */
[----:B------:R-:W2:Y:S04]  /*2030*/  LDG.E.128 R176, [R176.64] ;  /* 0x00000004b0b07981 */ /* 0x000ea8000c1e1d00 */
[----:B------:R-:W3:Y:S01]  /*2040*/  LDG.E.128 R180, [R180.64] ;  /* 0x00000004b4b47981 */ /* 0x000ee2000c1e1d00 */
[----:B0-----:R-:W-:-:S04]  /*2050*/  ISETP.NE.AND P3, PT, R6, RZ, PT ;  /* 0x000000ff0600720c */ /* 0x001fc80003f65270 */
[----:B-----5:R-:W-:Y:S02]  /*2060*/  FSEL R215, R4, RZ, !P3 ;  /* 0x000000ff04d77208 */ /* 0x020fe40005800000 */
[----:B------:R-:W-:-:S04]  /*2070*/  ISETP.NE.U32.AND P3, PT, RZ, c[0x0][0x218], PT ;  /* 0x00008600ff007a0c */ /* 0x000fc80003f65070 */
[----:B------:R-:W-:-:S13]  /*2080*/  ISETP.NE.AND.EX P3, PT, RZ, c[0x0][0x21c], PT, P3 ;  /* 0x00008700ff007a0c */ /* 0x000fda0003f65330 */
[----:B------:R-:W-:-:S05]  /*2090*/  @P3 IMAD.WIDE.U32 R10, R247, R0, c[0x0][0x218] ;  /* 0x00008600f70a3625 */ /* 0x000fca00078e0000 */
[----:B------:R0:W5:Y:S01]  /*20a0*/  @P3 LDG.E.128 R164, [R10.64] ;  /* 0x000000040aa43981 */ /* 0x000162000c1e1d00 */
[----:B--2---:R-:W-:Y:S02]  /*20b0*/  PRMT R0, RZ, 0x5410, R176 ;  /* 0x00005410ff007816 */ /* 0x004fe400000000b0 */
[----:B------:R-:W-:Y:S02]  /*20c0*/  PRMT R213, RZ, 0x5410, R179 ;  /* 0x00005410ffd57816 */ /* 0x000fe400000000b3 */
[----:B0-----:R-:W-:Y:S01]  /*20d0*/  PRMT R10, RZ, 0x5410, R177 ;  /* 0x00005410ff0a7816 */ /* 0x001fe200000000b1 */
[C---:B------:R-:W-:Y:S01]  /*20e0*/  FADD.FTZ R4, -R215.reuse, R0 ;  /* 0x00000000d7047221 */ /* 0x040fe20000010100 */
[----:B------:R-:W-:Y:S01]  /*20f0*/  PRMT R176, RZ, 0x7610, R176 ;  /* 0x00007610ffb07816 */ /* 0x000fe200000000b0 */
[C---:B------:R-:W-:Y:S01]  /*2100*/  FADD.FTZ R0, -R215.reuse, R213 ;  /* 0x000000d5d7007221 */ /* 0x040fe20000010100 */
[--C-:B------:R-:W-:Y:S02]  /*2110*/  PRMT R11, RZ, 0x5410, R178.reuse ;  /* 0x00005410ff0b7816 */ /* 0x100fe400000000b2 */
[----:B------:R-:W-:Y:S01]  /*2120*/  PRMT R222, RZ, 0x7610, R178 ;  /* 0x00007610ffde7816 */ /* 0x000fe200000000b2 */
[----:B------:R-:W-:Y:S01]  /*2130*/  FADD.FTZ R178, -R215, R10 ;  /* 0x0000000ad7b27221 */ /* 0x000fe20000010100 */
[----:B---3--:R-:W-:Y:S01]  /*2140*/  PRMT R213, RZ, 0x5410, R180 ;  /* 0x00005410ffd57816 */ /* 0x008fe200000000b4 */
[----:B------:R-:W-:Y:S01]  /*2150*/  FMUL.FTZ R10, R3, R4 ;  /* 0x00000004030a7220 */ /* 0x000fe20000410000 */
[----:B------:R-:W-:Y:S01]  /*2160*/  PRMT R177, RZ, 0x7610, R177 ;  /* 0x00007610ffb17816 */ /* 0x000fe200000000b1 */
[C---:B------:R-:W-:Y:S01]  /*2170*/  FADD.FTZ R214, -R215.reuse, R176 ;  /* 0x000000b0d7d67221 */ /* 0x040fe20000010100 */
[----:B------:R-:W-:Y:S01]  /*2180*/  PRMT R226, RZ, 0x7610, R179 ;  /* 0x00007610ffe27816 */ /* 0x000fe200000000b3 */
[C---:B------:R-:W-:Y:S01]  /*2190*/  FADD.FTZ R176, -R215.reuse, R11 ;  /* 0x0000000bd7b07221 */ /* 0x040fe20000010100 */
[----:B------:R-:W-:Y:S01]  /*21a0*/  PRMT R180, RZ, 0x7610, R180 ;  /* 0x00007610ffb47816 */ /* 0x000fe200000000b4 */
[----:B------:R-:W-:Y:S01]  /*21b0*/  FADD.FTZ R144, R144, R213 ;  /* 0x000000d590907221 */ /* 0x000fe20000010000 */
[----:B------:R-:W-:Y:S01]  /*21c0*/  PRMT R220, RZ, 0x7610, R181 ;  /* 0x00007610ffdc7816 */ /* 0x000fe200000000b5 */
[-C--:B------:R-:W-:Y:S01]  /*21d0*/  FFMA.FTZ R104, R10, R213.reuse, R104 ;  /* 0x000000d50a687223 */ /* 0x080fe20000010068 */
[--C-:B------:R-:W-:Y:S01]  /*21e0*/  PRMT R179, RZ, 0x5410, R182.reuse ;  /* 0x00005410ffb37816 */ /* 0x100fe200000000b6 */
[----:B------:R-:W-:Y:S01]  /*21f0*/  FMUL.FTZ R213, R64, R213 ;  /* 0x000000d540d57220 */ /* 0x000fe20000410000 */
[----:B------:R-:W-:Y:S01]  /*2200*/  PRMT R182, RZ, 0x7610, R182 ;  /* 0x00007610ffb67816 */ /* 0x000fe200000000b6 */
[C---:B------:R-:W-:Y:S01]  /*2210*/  FADD.FTZ R216, -R215.reuse, R177 ;  /* 0x000000b1d7d87221 */ /* 0x040fe20000010100 */
[----:B------:R-:W-:Y:S01]  /*2220*/  PRMT R177, RZ, 0x5410, R181 ;  /* 0x00005410ffb17816 */ /* 0x000fe200000000b5 */
[C---:B------:R-:W-:Y:S01]  /*2230*/  FADD.FTZ R222, -R215.reuse, R222 ;  /* 0x000000ded7de7221 */ /* 0x040fe20000010100 */
[--C-:B------:R-:W-:Y:S01]  /*2240*/  PRMT R11, RZ, 0x5410, R183.reuse ;  /* 0x00005410ff0b7816 */ /* 0x100fe200000000b7 */
[----:B------:R-:W-:Y:S01]  /*2250*/  FADD.FTZ R226, -R215, R226 ;  /* 0x000000e2d7e27221 */ /* 0x000fe20000010100 */
[----:B------:R-:W-:Y:S01]  /*2260*/  PRMT R4, RZ, 0x7610, R183 ;  /* 0x00007610ff047816 */ /* 0x000fe200000000b7 */
[----:B------:R-:W-:-:S02]  /*2270*/  FMUL.FTZ R215, R3, R178 ;  /* 0x000000b203d77220 */ /* 0x000fc40000410000 */
        /* <DEDUP_REMOVED lines=43> */
.L_x_3363:
[----:B------:R-:W-:Y:S05]  /*2530*/  BSYNC B1 ;  /* 0x0000000000017941 */ /* 0x000fea0003800000 */
.L_x_3349:
[----:B------:R-:W-:Y:S05]  /*2540*/  BRA.DIV ~URZ, `(.L_x_3372) ;  /* 0x000046d27f007947 */ /* 0x000fea000b800000 */
[----:B-----5:R2:W3:Y:S02]  /*2550*/  SHFL.BFLY PT, R4, R249, 0x1, 0x1f ;  /* 0x0c201f00f9047f89 */ /* 0x0204e400000e0000 */
.L_x_3505:
[----:B------:R-:W-:Y:S05]  /*2560*/  BRA.DIV ~URZ, `(.L_x_3373) ;  /* 0x000047327f007947 */ /* 0x000fea000b800000 */
[----:B------:R-:W4:Y:S01]  /*2570*/  SHFL.BFLY PT, R11, R248, 0x1, 0x1f ;  /* 0x0c201f00f80b7f89 */ /* 0x000f2200000e0000 */
[----:B--23--:R-:W-:-:S05]  /*2580*/  FADD.FTZ R249, R4, R249 ;  /* 0x000000f904f97221 */ /* 0x00cfca0000010000 */
[----:B------:R-:W2:Y:S01]  /*2590*/  SHFL.BFLY PT, R0, R249, 0x2, 0x1f ;  /* 0x0c401f00f9007f89 */ /* 0x000ea200000e0000 */
[----:B----4-:R-:W-:-:S05]  /*25a0*/  FADD.FTZ R11, R11, R248 ;  /* 0x000000f80b0b7221 */ /* 0x010fca0000010000 */
        /* <DEDUP_REMOVED lines=13> */
.L_x_3506:
[----:B----4-:R-:W-:Y:S01]  /*2680*/  FADD.FTZ R181, R181, R180 ;  /* 0x000000b4b5b57221 */ /* 0x010fe20000010000 */
[----:B0-----:R-:W-:Y:S01]  /*2690*/  ISETP.NE.AND P3, PT, R6, RZ, PT ;  /* 0x000000ff0600720c */ /* 0x001fe20003f65270 */
[----:B---3--:R-:W-:Y:S01]  /*26a0*/  FADD.FTZ R11, R11, R4 ;  /* 0x000000040b0b7221 */ /* 0x008fe20000010000 */
[----:B------:R-:W-:Y:S01]  /*26b0*/  LOP3.LUT P4, RZ, R7, 0xffffffe0, RZ, 0xc0, !PT ;  /* 0xffffffe007ff7812 */ /* 0x000fe2000788c0ff */
[----:B------:R-:W-:Y:S01]  /*26c0*/  FMUL.FTZ R0, R181, c[0x0][0x1e0] ;  /* 0x00007800b5007a20 */ /* 0x000fe20000410000 */
[----:B------:R-:W-:Y:S01]  /*26d0*/  BSSY B1, `(.L_x_3374) ;  /* 0x00000a6000017945 */ /* 0x000fe20003800000 */
[----:B------:R-:W-:-:S03]  /*26e0*/  FMUL.FTZ R11, R11, c[0x0][0x1e0] ;  /* 0x000078000b0b7a20 */ /* 0x000fc60000410000 */
[----:B------:R-:W-:Y:S02]  /*26f0*/  FSEL R0, R0, RZ, !P3 ;  /* 0x000000ff00007208 */ /* 0x000fe40005800000 */
[----:B------:R-:W-:-:S13]  /*2700*/  ISETP.GE.AND P3, PT, R2, 0x1, PT ;  /* 0x000000010200780c */ /* 0x000fda0003f66270 */
[----:B------:R-:W-:Y:S02]  /*2710*/  @P3 IADD3 R2, R2, -0x1, RZ ;  /* 0xffffffff02023810 */ /* 0x000fe40007ffe0ff */
[----:B--2---:R-:W-:-:S03]  /*2720*/  @P3 LOP3.LUT R4, R8, 0x1f, RZ, 0xc0, !PT ;  /* 0x0000001f08043812 */ /* 0x004fc600078ec0ff */
[----:B------:R-:W-:-:S05]  /*2730*/  @P3 IMAD R2, R2, c[0x0][0x168], RZ ;  /* 0x00005a0002023a24 */ /* 0x000fca00078e02ff */
[----:B------:R-:W-:-:S04]  /*2740*/  @P3 SHF.R.S32.HI R177, RZ, 0x1f, R2 ;  /* 0x0000001fffb13819 */ /* 0x000fc80000011402 */
[----:B------:R-:W-:Y:S01]  /*2750*/  @P3 LEA.HI R177, R177, R2, RZ, 0x3 ;  /* 0x00000002b1b13211 */ /* 0x000fe200078f18ff */
[----:B------:R-:W-:-:S06]  /*2760*/  HFMA2.MMA R2, -RZ, RZ, 0, 0 ;  /* 0x00000000ff027435 */ /* 0x000fcc00000001ff */
        /* <DEDUP_REMOVED lines=12> */
.L_x_3377:
        /* <DEDUP_REMOVED lines=9> */
.L_x_3378:
[----:B------:R-:W-:Y:S05]  /*28c0*/  BSYNC B2 ;  /* 0x0000000000027941 */ /* 0x000fea0003800000 */
.L_x_3376:
        /* <DEDUP_REMOVED lines=13> */
.L_x_3380:
[----:B------:R-:W-:-:S04]  /*29a0*/  FFMA.FTZ R177, R245, R11, R0 ;  /* 0x0000000bf5b17223 */ /* 0x000fc80000010000 */
[----:B------:R-:W-:Y:S01]  /*29b0*/  FADD.FTZ R4, R244, -R177 ;  /* 0x800000b1f4047221 */ /* 0x000fe20000010000 */
[----:B------:R-:W-:-:S03]  /*29c0*/  @P4 PRMT R177, RZ, 0x7610, R152 ;  /* 0x00007610ffb14816 */ /* 0x000fc60000000098 */
[----:B------:R-:W-:-:S04]  /*29d0*/  FMUL.FTZ R4, R3, R4 ;  /* 0x0000000403047220 */ /* 0x000fc80000410000 */
[----:B------:R-:W-:Y:S02]  /*29e0*/  @P4 FADD.FTZ R4, R4, R177 ;  /* 0x000000b104044221 */ /* 0x000fe40000010000 */
.L_x_3381:
[----:B------:R-:W-:Y:S05]  /*29f0*/  BSYNC B2 ;  /* 0x0000000000027941 */ /* 0x000fea0003800000 */
.L_x_3379:
        /* <DEDUP_REMOVED lines=11> */
.L_x_3383:
[----:B------:R-:W-:-:S04]  /*2ab0*/  FFMA.FTZ R177, R243, R11, R0 ;  /* 0x0000000bf3b17223 */ /* 0x000fc80000010000 */
[----:B------:R-:W-:Y:S01]  /*2ac0*/  FADD.FTZ R4, R242, -R177 ;  /* 0x800000b1f2047221 */ /* 0x000fe20000010000 */
[----:B------:R-:W-:-:S03]  /*2ad0*/  @P4 PRMT R177, RZ, 0x5410, R153 ;  /* 0x00005410ffb14816 */ /* 0x000fc60000000099 */
[----:B------:R-:W-:-:S04]  /*2ae0*/  FMUL.FTZ R4, R3, R4 ;  /* 0x0000000403047220 */ /* 0x000fc80000410000 */
[----:B------:R-:W-:Y:S02]  /*2af0*/  @P4 FADD.FTZ R4, R4, R177 ;  /* 0x000000b104044221 */ /* 0x000fe40000010000 */
.L_x_3384:
[----:B------:R-:W-:Y:S05]  /*2b00*/  BSYNC B2 ;  /* 0x0000000000027941 */ /* 0x000fea0003800000 */
.L_x_3382:
        /* <DEDUP_REMOVED lines=11> */
.L_x_3386:
[----:B------:R-:W-:-:S04]  /*2bc0*/  FFMA.FTZ R177, R241, R11, R0 ;  /* 0x0000000bf1b17223 */ /* 0x000fc80000010000 */
[----:B------:R-:W-:Y:S01]  /*2bd0*/  FADD.FTZ R4, R240, -R177 ;  /* 0x800000b1f0047221 */ /* 0x000fe20000010000 */
[----:B------:R-:W-:-:S03]  /*2be0*/  @P4 PRMT R177, RZ, 0x7610, R153 ;  /* 0x00007610ffb14816 */ /* 0x000fc60000000099 */
[----:B------:R-:W-:-:S04]  /*2bf0*/  FMUL.FTZ R4, R3, R4 ;  /* 0x0000000403047220 */ /* 0x000fc80000410000 */
[----:B------:R-:W-:Y:S02]  /*2c00*/  @P4 FADD.FTZ R4, R4, R177 ;  /* 0x000000b104044221 */ /* 0x000fe40000010000 */
.L_x_3387:
[----:B------:R-:W-:Y:S05]  /*2c10*/  BSYNC B2 ;  /* 0x0000000000027941 */ /* 0x000fea0003800000 */
.L_x_3385:
        /* <DEDUP_REMOVED lines=11> */
.L_x_3389:
[----:B------:R-:W-:-:S04]  /*2cd0*/  FFMA.FTZ R177, R239, R11, R0 ;  /* 0x0000000befb17223 */ /* 0x000fc80000010000 */
[----:B------:R-:W-:Y:S01]  /*2ce0*/  FADD.FTZ R4, R238, -R177 ;  /* 0x800000b1ee047221 */ /* 0x000fe20000010000 */
[----:B------:R-:W-:-:S03]  /*2cf0*/  @P4 PRMT R177, RZ, 0x5410, R154 ;  /* 0x00005410ffb14816 */ /* 0x000fc6000000009a */
[----:B------:R-:W-:-:S04]  /*2d00*/  FMUL.FTZ R4, R3, R4 ;  /* 0x0000000403047220 */ /* 0x000fc80000410000 */
[----:B------:R-:W-:Y:S02]  /*2d10*/  @P4 FADD.FTZ R4, R4, R177 ;  /* 0x000000b104044221 */ /* 0x000fe40000010000 */
.L_x_3390:
[----:B------:R-:W-:Y:S05]  /*2d20*/  BSYNC B2 ;  /* 0x0000000000027941 */ /* 0x000fea0003800000 */
.L_x_3388:
        /* <DEDUP_REMOVED lines=11> */
.L_x_3392:
[----:B------:R-:W-:-:S04]  /*2de0*/  FFMA.FTZ R177, R237, R11, R0 ;  /* 0x0000000bedb17223 */ /* 0x000fc80000010000 */
[----:B------:R-:W-:Y:S01]  /*2df0*/  FADD.FTZ R4, R236, -R177 ;  /* 0x800000b1ec047221 */ /* 0x000fe20000010000 */
[----:B------:R-:W-:-:S03]  /*2e00*/  @P4 PRMT R177, RZ, 0x7610, R154 ;  /* 0x00007610ffb14816 */ /* 0x000fc6000000009a */
[----:B------:R-:W-:-:S04]  /*2e10*/  FMUL.FTZ R4, R3, R4 ;  /* 0x0000000403047220 */ /* 0x000fc80000410000 */
[----:B------:R-:W-:Y:S02]  /*2e20*/  @P4 FADD.FTZ R4, R4, R177 ;  /* 0x000000b104044221 */ /* 0x000fe40000010000 */
.L_x_3393:
[----:B------:R-:W-:Y:S05]  /*2e30*/  BSYNC B2 ;  /* 0x0000000000027941 */ /* 0x000fea0003800000 */
.L_x_3391:
        /* <DEDUP_REMOVED lines=11> */
.L_x_3395:
[----:B------:R-:W-:-:S04]  /*2ef0*/  FFMA.FTZ R177, R235, R11, R0 ;  /* 0x0000000bebb17223 */ /* 0x000fc80000010000 */
[----:B------:R-:W-:Y:S01]  /*2f00*/  FADD.FTZ R4, R234, -R177 ;  /* 0x800000b1ea047221 */ /* 0x000fe20000010000 */
[----:B------:R-:W-:-:S03]  /*2f10*/  @P4 PRMT R177, RZ, 0x5410, R155 ;  /* 0x00005410ffb14816 */ /* 0x000fc6000000009b */
[----:B------:R-:W-:-:S04]  /*2f20*/  FMUL.FTZ R4, R3, R4 ;  /* 0x0000000403047220 */ /* 0x000fc80000410000 */
[----:B------:R-:W-:Y:S02]  /*2f30*/  @P4 FADD.FTZ R4, R4, R177 ;  /* 0x000000b104044221 */ /* 0x000fe40000010000 */
.L_x_3396:
[----:B------:R-:W-:Y:S05]  /*2f40*/  BSYNC B2 ;  /* 0x0000000000027941 */ /* 0x000fea0003800000 */
.L_x_3394:
        /* <DEDUP_REMOVED lines=11> */
.L_x_3398:
[----:B------:R-:W-:-:S04]  /*3000*/  FFMA.FTZ R177, R233, R11, R0 ;  /* 0x0000000be9b17223 */ /* 0x000fc80000010000 */
[----:B------:R-:W-:Y:S01]  /*3010*/  FADD.FTZ R4, R232, -R177 ;  /* 0x800000b1e8047221 */ /* 0x000fe20000010000 */
[----:B------:R-:W-:-:S03]  /*3020*/  @P4 PRMT R177, RZ, 0x7610, R155 ;  /* 0x00007610ffb14816 */ /* 0x000fc6000000009b */
[----:B------:R-:W-:-:S04]  /*3030*/  FMUL.FTZ R4, R3, R4 ;  /* 0x0000000403047220 */ /* 0x000fc80000410000 */
[----:B------:R-:W-:Y:S02]  /*3040*/  @P4 FADD.FTZ R4, R4, R177 ;  /* 0x000000b104044221 */ /* 0x000fe40000010000 */
.L_x_3399:
[----:B------:R-:W-:Y:S05]  /*3050*/  BSYNC B2 ;  /* 0x0000000000027941 */ /* 0x000fea0003800000 */
.L_x_3397:
[----:B------:R-:W-:Y:S01]  /*3060*/  @P5 F2FP.BF16.PACK_AB R176, RZ, R4 ;  /* 0x00000004ffb0523e */ /* 0x000fe200000010ff */
[----:B------:R-:W-:Y:S01]  /*3070*/  @P3 FMUL.FTZ R4, R4, c[0x0][0x1ec] ;  /* 0x00007b0004043a20 */ /* 0x000fe20000410000 */
[----:B------:R-:W-:Y:S02]  /*3080*/  @P5 MOV R178, 0x10 ;  /* 0x0000001000b25802 */ /* 0x000fe40000000f00 */
[----:B------:R-:W-:Y:S02]  /*3090*/  @P3 MOV R177, 0x10 ;  /* 0x0000001000b13802 */ /* 0x000fe40000000f00 */
[----:B------:R-:W-:Y:S01]  /*30a0*/  @P3 F2FP.BF16.PACK_AB R4, RZ, R4 ;  /* 0x00000004ff04323e */ /* 0x000fe200000010ff */
[----:B------:R-:W-:Y:S01]  /*30b0*/  @P5 IMAD.WIDE.U32 R178, R9, R178, c[0x0][0x258] ;  /* 0x0000960009b25625 */ /* 0x000fe200078e00b2 */
[----:B------:R-:W-:Y:S02]  /*30c0*/  @P5 PRMT R131, R131, 0x5410, R176 ;  /* 0x0000541083835816 */ /* 0x000fe400000000b0 */
[----:B------:R-:W-:Y:S01]  /*30d0*/  @P3 PRMT R91, R91, 0x5410, R4 ;  /* 0x000054105b5b3816 */ /* 0x000fe20000000004 */
[C---:B------:R-:W-:Y:S01]  /*30e0*/  @P3 IMAD.WIDE.U32 R176, R2.reuse, R177, c[0x0][0x248] ;  /* 0x0000920002b03625 */ /* 0x040fe200078e00b1 */
[----:B------:R-:W-:Y:S01]  /*30f0*/  IADD3 R9, R9, 0x20, RZ ;  /* 0x0000002009097810 */ /* 0x000fe20007ffe0ff */
[----:B------:R0:W-:Y:S01]  /*3100*/  @P5 STG.E.128 [R178.64], R128 ;  /* 0x00000080b2005986 */ /* 0x0001e2000c101d04 */
[----:B------:R-:W-:-:S03]  /*3110*/  IADD3 R2, R2, 0x20, RZ ;  /* 0x0000002002027810 */ /* 0x000fc60007ffe0ff */
[----:B------:R0:W-:Y:S04]  /*3120*/  @P3 STG.E.128 [R176.64], R88 ;  /* 0x00000058b0003986 */ /* 0x0001e8000c101d04 */
.L_x_3375:
[----:B------:R-:W-:Y:S05]  /*3130*/  BSYNC B1 ;  /* 0x0000000000017941 */ /* 0x000fea0003800000 */
.L_x_3374:
[----:B------:R-:W-:Y:S01]  /*3140*/  ISETP.GE.U32.AND P4, PT, R7, 0x40, PT ;  /* 0x000000400700780c */ /* 0x000fe20003f86070 */
[----:B------:R-:W-:-:S12]  /*3150*/  BSSY B1, `(.L_x_3400) ;  /* 0x000009c000017945 */ /* 0x000fd80003800000 */
[----:B------:R-:W-:Y:S05]  /*3160*/  @!P4 BRA `(.L_x_3401) ;  /* 0x000009a00000c947 */ /* 0x000fea0003800000 */
        /* <DEDUP_REMOVED lines=10> */
.L_x_3403:
[----:B------:R-:W-:Y:S01]  /*3210*/  ULDC.64 UR6, c[0x0][0x218] ;  /* 0x0000860000067ab9 */ /* 0x000fe20000000a00 */
[----:B------:R-:W-:Y:S01]  /*3220*/  FFMA.FTZ R4, R12, R11, R0 ;  /* 0x0000000b0c047223 */ /* 0x000fe20000010000 */
[----:B------:R-:W-:-:S03]  /*3230*/  UISETP.NE.U32.AND UP0, UPT, URZ, UR6, UPT ;  /* 0x000000063f00728c */ /* 0x000fc6000bf05070 */
[----:B------:R-:W-:Y:S01]  /*3240*/  FADD.FTZ R4, R231, -R4 ;  /* 0x80000004e7047221 */ /* 0x000fe20000010000 */
[----:B------:R-:W-:-:S03]  /*3250*/  UISETP.NE.AND.EX UP0, UPT, URZ, UR7, UPT, UP0 ;  /* 0x000000073f00728c */ /* 0x000fc6000bf05300 */
[----:B------:R-:W-:-:S03]  /*3260*/  FMUL.FTZ R4, R3, R4 ;  /* 0x0000000403047220 */ /* 0x000fc60000410000 */
[----:B------:R-:W-:-:S13]  /*3270*/  PLOP3.LUT P4, PT, PT, PT, UP0, 0x80, 0x0 ;  /* 0x000000000000781c */ /* 0x000fda0003f8f008 */
[----:B0-----:R-:W-:-:S05]  /*3280*/  @P4 PRMT R177, RZ, 0x5410, R156 ;  /* 0x00005410ffb14816 */ /* 0x001fca000000009c */
[----:B------:R-:W-:Y:S02]  /*3290*/  @P4 FADD.FTZ R4, R4, R177 ;  /* 0x000000b104044221 */ /* 0x000fe40000010000 */
.L_x_3404:
[----:B------:R-:W-:Y:S05]  /*32a0*/  BSYNC B2 ;  /* 0x0000000000027941 */ /* 0x000fea0003800000 */
.L_x_3402:
[----:B------:R-:W-:Y:S01]  /*32b0*/  ISETP.NE.U32.AND P5, PT, RZ, c[0x0][0x258], PT ;  /* 0x00009600ff007a0c */ /* 0x000fe20003fa5070 */
[----:B0-----:R-:W-:Y:S01]  /*32c0*/  @P3 FMUL.FTZ R176, R4, c[0x0][0x1ec] ;  /* 0x00007b0004b03a20 */ /* 0x001fe20000410000 */
        /* <DEDUP_REMOVED lines=11> */
.L_x_3406:
[----:B------:R-:W-:-:S04]  /*3380*/  FFMA.FTZ R177, R230, R11, R0 ;  /* 0x0000000be6b17223 */ /* 0x000fc80000010000 */
[----:B------:R-:W-:Y:S01]  /*3390*/  FADD.FTZ R4, R228, -R177 ;  /* 0x800000b1e4047221 */ /* 0x000fe20000010000 */
[----:B------:R-:W-:-:S03]  /*33a0*/  @P4 PRMT R177, RZ, 0x7610, R156 ;  /* 0x00007610ffb14816 */ /* 0x000fc6000000009c */
[----:B------:R-:W-:-:S04]  /*33b0*/  FMUL.FTZ R4, R3, R4 ;  /* 0x0000000403047220 */ /* 0x000fc80000410000 */
[----:B------:R-:W-:Y:S02]  /*33c0*/  @P4 FADD.FTZ R4, R4, R177 ;  /* 0x000000b104044221 */ /* 0x000fe40000010000 */
.L_x_3407:
[----:B------:R-:W-:Y:S05]  /*33d0*/  BSYNC B2 ;  /* 0x0000000000027941 */ /* 0x000fea0003800000 */
.L_x_3405:
        /* <DEDUP_REMOVED lines=11> */
.L_x_3409:
[----:B------:R-:W-:-:S04]  /*3490*/  FFMA.FTZ R177, R229, R11, R0 ;  /* 0x0000000be5b17223 */ /* 0x000fc80000010000 */
[----:B------:R-:W-:Y:S01]  /*34a0*/  FADD.FTZ R4, R14, -R177 ;  /* 0x800000b10e047221 */ /* 0x000fe20000010000 */
[----:B------:R-:W-:-:S03]  /*34b0*/  @P4 PRMT R177, RZ, 0x5410, R157 ;  /* 0x00005410ffb14816 */ /* 0x000fc6000000009d */
[----:B------:R-:W-:-:S04]  /*34c0*/  FMUL.FTZ R4, R3, R4 ;  /* 0x0000000403047220 */ /* 0x000fc80000410000 */
[----:B------:R-:W-:Y:S02]  /*34d0*/  @P4 FADD.FTZ R4, R4, R177 ;  /* 0x000000b104044221 */ /* 0x000fe40000010000 */
.L_x_3410:
[----:B------:R-:W-:Y:S05]  /*34e0*/  BSYNC B2 ;  /* 0x0000000000027941 */ /* 0x000fea0003800000 */
.L_x_3408:
        /* <DEDUP_REMOVED lines=11> */
.L_x_3412:
[----:B------:R-:W-:-:S04]  /*35a0*/  FFMA.FTZ R177, R13, R11, R0 ;  /* 0x0000000b0db17223 */ /* 0x000fc80000010000 */
[----:B------:R-:W-:Y:S01]  /*35b0*/  FADD.FTZ R4, R16, -R177 ;  /* 0x800000b110047221 */ /* 0x000fe20000010000 */
[----:B------:R-:W-:-:S03]  /*35c0*/  @P4 PRMT R177, RZ, 0x7610, R157 ;  /* 0x00007610ffb14816 */ /* 0x000fc6000000009d */
[----:B------:R-:W-:-:S04]  /*35d0*/  FMUL.FTZ R4, R3, R4 ;  /* 0x0000000403047220 */ /* 0x000fc80000410000 */
[----:B------:R-:W-:Y:S02]  /*35e0*/  @P4 FADD.FTZ R4, R4, R177 ;  /* 0x000000b104044221 */ /* 0x000fe40000010000 */
.L_x_3413:
[----:B------:R-:W-:Y:S05]  /*35f0*/  BSYNC B2 ;  /* 0x0000000000027941 */ /* 0x000fea0003800000 */
.L_x_3411:
        /* <DEDUP_REMOVED lines=11> */
.L_x_3415:
[----:B------:R-:W-:-:S04]  /*36b0*/  FFMA.FTZ R177, R15, R11, R0 ;  /* 0x0000000b0fb17223 */ /* 0x000fc80000010000 */
[----:B------:R-:W-:Y:S01]  /*36c0*/  FADD.FTZ R4, R18, -R177 ;  /* 0x800000b112047221 */ /* 0x000fe20000010000 */
[----:B------:R-:W-:-:S03]  /*36d0*/  @P4 PRMT R177, RZ, 0x5410, R158 ;  /* 0x00005410ffb14816 */ /* 0x000fc6000000009e */
[----:B------:R-:W-:-:S04]  /*36e0*/  FMUL.FTZ R4, R3, R4 ;  /* 0x0000000403047220 */ /* 0x000fc80000410000 */
[----:B------:R-:W-:Y:S02]  /*36f0*/  @P4 FADD.FTZ R4, R4, R177 ;  /* 0x000000b104044221 */ /* 0x000fe40000010000 */
.L_x_3416:
[----:B------:R-:W-:Y:S05]  /*3700*/  BSYNC B2 ;  /* 0x0000000000027941 */ /* 0x000fea0003800000 */
.L_x_3414:
        /* <DEDUP_REMOVED lines=11> */
.L_x_3418:
[----:B------:R-:W-:-:S04]  /*37c0*/  FFMA.FTZ R177, R17, R11, R0 ;  /* 0x0000000b11b17223 */ /* 0x000fc80000010000 */
[----:B------:R-:W-:Y:S01]  /*37d0*/  FADD.FTZ R4, R20, -R177 ;  /* 0x800000b114047221 */ /* 0x000fe20000010000 */
[----:B------:R-:W-:-:S03]  /*37e0*/  @P4 PRMT R177, RZ, 0x7610, R158 ;  /* 0x00007610ffb14816 */ /* 0x000fc6000000009e */
[----:B------:R-:W-:-:S04]  /*37f0*/  FMUL.FTZ R4, R3, R4 ;  /* 0x0000000403047220 */ /* 0x000fc80000410000 */
[----:B------:R-:W-:Y:S02]  /*3800*/  @P4 FADD.FTZ R4, R4, R177 ;  /* 0x000000b104044221 */ /* 0x000fe40000010000 */
.L_x_3419:
[----:B------:R-:W-:Y:S05]  /*3810*/  BSYNC B2 ;  /* 0x0000000000027941 */ /* 0x000fea0003800000 */
.L_x_3417:
        /* <DEDUP_REMOVED lines=11> */
.L_x_3421:
[----:B------:R-:W-:-:S04]  /*38d0*/  FFMA.FTZ R177, R19, R11, R0 ;  /* 0x0000000b13b17223 */ /* 0x000fc80000010000 */
[----:B------:R-:W-:Y:S01]  /*38e0*/  FADD.FTZ R4, R22, -R177 ;  /* 0x800000b116047221 */ /* 0x000fe20000010000 */
[----:B------:R-:W-:-:S03]  /*38f0*/  @P4 PRMT R177, RZ, 0x5410, R159 ;  /* 0x00005410ffb14816 */ /* 0x000fc6000000009f */
[----:B------:R-:W-:-:S04]  /*3900*/  FMUL.FTZ R4, R3, R4 ;  /* 0x0000000403047220 */ /* 0x000fc80000410000 */
[----:B------:R-:W-:Y:S02]  /*3910*/  @P4 FADD.FTZ R4, R4, R177 ;  /* 0x000000b104044221 */ /* 0x000fe40000010000 */
.L_x_3422:
[----:B------:R-:W-:Y:S05]  /*3920*/  BSYNC B2 ;  /* 0x0000000000027941 */ /* 0x000fea0003800000 */
.L_x_3420:
        /* <DEDUP_REMOVED lines=11> */
.L_x_3424:
[----:B------:R-:W-:-:S04]  /*39e0*/  FFMA.FTZ R177, R21, R11, R0 ;  /* 0x0000000b15b17223 */ /* 0x000fc80000010000 */
[----:B------:R-:W-:Y:S01]  /*39f0*/  FADD.FTZ R4, R24, -R177 ;  /* 0x800000b118047221 */ /* 0x000fe20000010000 */
[----:B------:R-:W-:-:S03]  /*3a00*/  @P4 PRMT R177, RZ, 0x7610, R159 ;  /* 0x00007610ffb14816 */ /* 0x000fc6000000009f */
[----:B------:R-:W-:-:S04]  /*3a10*/  FMUL.FTZ R4, R3, R4 ;  /* 0x0000000403047220 */ /* 0x000fc80000410000 */
[----:B------:R-:W-:Y:S02]  /*3a20*/  @P4 FADD.FTZ R4, R4, R177 ;  /* 0x000000b104044221 */ /* 0x000fe40000010000 */
.L_x_3425:
[----:B------:R-:W-:Y:S05]  /*3a30*/  BSYNC B2 ;  /* 0x0000000000027941 */ /* 0x000fea0003800000 */
.L_x_3423:
        /* <DEDUP_REMOVED lines=13> */
.L_x_3401:
[----:B------:R-:W-:Y:S05]  /*3b10*/  BSYNC B1 ;  /* 0x0000000000017941 */ /* 0x000fea0003800000 */
.L_x_3400:
[----:B------:R-:W-:Y:S01]  /*3b20*/  BSSY B1, `(.L_x_3426) ;  /* 0x000009c000017945 */ /* 0x000fe20003800000 */
        /* <DEDUP_REMOVED lines=11> */
.L_x_3429:
[----:B------:R-:W-:Y:S01]  /*3be0*/  ULDC.64 UR6, c[0x0][0x218] ;  /* 0x0000860000067ab9 */ /* 0x000fe20000000a00 */
[----:B0-----:R-:W-:Y:S01]  /*3bf0*/  FFMA.FTZ R177, R25, R11, R0 ;  /* 0x0000000b19b17223 */ /* 0x001fe20000010000 */
[----:B------:R-:W-:-:S03]  /*3c00*/  UISETP.NE.U32.AND UP0, UPT, URZ, UR6, UPT ;  /* 0x000000063f00728c */ /* 0x000fc6000bf05070 */
[----:B------:R-:W-:Y:S01]  /*3c10*/  FADD.FTZ R4, R184, -R177 ;  /* 0x800000b1b8047221 */ /* 0x000fe20000010000 */
[----:B------:R-:W-:-:S03]  /*3c20*/  UISETP.NE.AND.EX UP0, UPT, URZ, UR7, UPT, UP0 ;  /* 0x000000073f00728c */ /* 0x000fc6000bf05300 */
[----:B------:R-:W-:-:S03]  /*3c30*/  FMUL.FTZ R4, R3, R4 ;  /* 0x0000000403047220 */ /* 0x000fc60000410000 */
[----:B------:R-:W-:-:S13]  /*3c40*/  PLOP3.LUT P4, PT, PT, PT, UP0, 0x80, 0x0 ;  /* 0x000000000000781c */ /* 0x000fda0003f8f008 */
[----:B------:R-:W-:-:S05]  /*3c50*/  @P4 PRMT R177, RZ, 0x5410, R28 ;  /* 0x00005410ffb14816 */ /* 0x000fca000000001c */
[----:B------:R-:W-:Y:S02]  /*3c60*/  @P4 FADD.FTZ R4, R4, R177 ;  /* 0x000000b104044221 */ /* 0x000fe40000010000 */
.L_x_3430:
[----:B------:R-:W-:Y:S05]  /*3c70*/  BSYNC B2 ;  /* 0x0000000000027941 */ /* 0x000fea0003800000 */
.L_x_3428:
        /* <DEDUP_REMOVED lines=9> */
[----:B------:R-:W-:Y:S01]  /*3d10*/  IMAD.MOV.U32 R4, RZ, RZ, RZ ;  /* 0x000000ffff047224 */ /* 0x000fe200078e00ff */
[----:B------:R-:W-:Y:S05]  /*3d20*/  @!P4 BRA `(.L_x_3433) ;  /* 0x000000700000c947 */ /* 0x000fea0003800000 */
[----:B------:R-:W-:Y:S01]  /*3d30*/  PRMT R4, RZ, 0x7610, R28 ;  /* 0x00007610ff047816 */ /* 0x000fe2000000001c */
[----:B------:R-:W-:Y:S05]  /*3d40*/  BRA `(.L_x_3433) ;  /* 0x0000005000007947 */ /* 0x000fea0003800000 */
.L_x_3432:
[----:B------:R-:W-:Y:S01]  /*3d50*/  FFMA.FTZ R4, R26, R11, R0 ;  /* 0x0000000b1a047223 */ /* 0x000fe20000010000 */
[----:B------:R-:W-:-:S03]  /*3d60*/  @P4 PRMT R177, RZ, 0x7610, R28 ;  /* 0x00007610ffb14816 */ /* 0x000fc6000000001c */
[----:B------:R-:W-:-:S04]  /*3d70*/  FADD.FTZ R4, R187, -R4 ;  /* 0x80000004bb047221 */ /* 0x000fc80000010000 */
[----:B------:R-:W-:-:S04]  /*3d80*/  FMUL.FTZ R4, R3, R4 ;  /* 0x0000000403047220 */ /* 0x000fc80000410000 */
[----:B------:R-:W-:Y:S02]  /*3d90*/  @P4 FADD.FTZ R4, R4, R177 ;  /* 0x000000b104044221 */ /* 0x000fe40000010000 */
.L_x_3433:
[----:B------:R-:W-:Y:S05]  /*3da0*/  BSYNC B2 ;  /* 0x0000000000027941 */ /* 0x000fea0003800000 */
.L_x_3431:
        /* <DEDUP_REMOVED lines=11> */
.L_x_3435:
[----:B------:R-:W-:-:S04]  /*3e60*/  FFMA.FTZ R177, R185, R11, R0 ;  /* 0x0000000bb9b17223 */ /* 0x000fc80000010000 */
[----:B------:R-:W-:Y:S01]  /*3e70*/  FADD.FTZ R4, R188, -R177 ;  /* 0x800000b1bc047221 */ /* 0x000fe20000010000 */
[----:B------:R-:W-:-:S03]  /*3e80*/  @P4 PRMT R177, RZ, 0x5410, R29 ;  /* 0x00005410ffb14816 */ /* 0x000fc6000000001d */
[----:B------:R-:W-:-:S04]  /*3e90*/  FMUL.FTZ R4, R3, R4 ;  /* 0x0000000403047220 */ /* 0x000fc80000410000 */
[----:B------:R-:W-:Y:S02]  /*3ea0*/  @P4 FADD.FTZ R4, R4, R177 ;  /* 0x000000b104044221 */ /* 0x000fe40000010000 */
.L_x_3436:
[----:B------:R-:W-:Y:S05]  /*3eb0*/  BSYNC B2 ;  /* 0x0000000000027941 */ /* 0x000fea0003800000 */
.L_x_3434:
        /* <DEDUP_REMOVED lines=11> */
.L_x_3438:
[----:B------:R-:W-:Y:S01]  /*3f70*/  FFMA.FTZ R4, R186, R11, R0 ;  /* 0x0000000bba047223 */ /* 0x000fe20000010000 */
[----:B------:R-:W-:-:S03]  /*3f80*/  @P4 PRMT R177, RZ, 0x7610, R29 ;  /* 0x00007610ffb14816 */ /* 0x000fc6000000001d */
[----:B------:R-:W-:-:S04]  /*3f90*/  FADD.FTZ R4, R191, -R4 ;  /* 0x80000004bf047221 */ /* 0x000fc80000010000 */
[----:B------:R-:W-:-:S04]  /*3fa0*/  FMUL.FTZ R4, R3, R4 ;  /* 0x0000000403047220 */ /* 0x000fc80000410000 */
[----:B------:R-:W-:Y:S02]  /*3fb0*/  @P4 FADD.FTZ R4, R4, R177 ;  /* 0x000000b104044221 */ /* 0x000fe40000010000 */
.L_x_3439:
[----:B------:R-:W-:Y:S05]  /*3fc0*/  BSYNC B2 ;  /* 0x0000000000027941 */ /* 0x000fea0003800000 */
.L_x_3437:
        /* <DEDUP_REMOVED lines=11> */
.L_x_3441:
[----:B------:R-:W-:-:S04]  /*4080*/  FFMA.FTZ R177, R189, R11, R0 ;  /* 0x0000000bbdb17223 */ /* 0x000fc80000010000 */
[----:B------:R-:W-:Y:S01]  /*4090*/  FADD.FTZ R4, R190, -R177 ;  /* 0x800000b1be047221 */ /* 0x000fe20000010000 */
[----:B------:R-:W-:-:S03]  /*40a0*/  @P4 PRMT R177, RZ, 0x5410, R30 ;  /* 0x00005410ffb14816 */ /* 0x000fc6000000001e */
[----:B------:R-:W-:-:S04]  /*40b0*/  FMUL.FTZ R4, R3, R4 ;  /* 0x0000000403047220 */ /* 0x000fc80000410000 */
[----:B------:R-:W-:Y:S02]  /*40c0*/  @P4 FADD.FTZ R4, R4, R177 ;  /* 0x000000b104044221 */ /* 0x000fe40000010000 */
.L_x_3442:
[----:B------:R-:W-:Y:S05]  /*40d0*/  BSYNC B2 ;  /* 0x0000000000027941 */ /* 0x000fea0003800000 */
.L_x_3440:
        /* <DEDUP_REMOVED lines=11> */
.L_x_3444:
[----:B------:R-:W-:Y:S01]  /*4190*/  FFMA.FTZ R4, R192, R11, R0 ;  /* 0x0000000bc0047223 */ /* 0x000fe20000010000 */
[----:B------:R-:W-:-:S03]  /*41a0*/  @P4 PRMT R177, RZ, 0x7610, R30 ;  /* 0x00007610ffb14816 */ /* 0x000fc6000000001e */
[----:B------:R-:W-:-:S04]  /*41b0*/  FADD.FTZ R4, R193, -R4 ;  /* 0x80000004c1047221 */ /* 0x000fc80000010000 */
[----:B------:R-:W-:-:S04]  /*41c0*/  FMUL.FTZ R4, R3, R4 ;  /* 0x0000000403047220 */ /* 0x000fc80000410000 */
[----:B------:R-:W-:Y:S02]  /*41d0*/  @P4 FADD.FTZ R4, R4, R177 ;  /* 0x000000b104044221 */ /* 0x000fe40000010000 */
.L_x_3445:
[----:B------:R-:W-:Y:S05]  /*41e0*/  BSYNC B2 ;  /* 0x0000000000027941 */ /* 0x000fea0003800000 */
.L_x_3443:
        /* <DEDUP_REMOVED lines=11> */
.L_x_3447:
[----:B------:R-:W-:-:S04]  /*42a0*/  FFMA.FTZ R177, R195, R11, R0 ;  /* 0x0000000bc3b17223 */ /* 0x000fc80000010000 */
[----:B------:R-:W-:Y:S01]  /*42b0*/  FADD.FTZ R4, R194, -R177 ;  /* 0x800000b1c2047221 */ /* 0x000fe20000010000 */
[----:B------:R-:W-:-:S03]  /*42c0*/  @P4 PRMT R177, RZ, 0x5410, R31 ;  /* 0x00005410ffb14816 */ /* 0x000fc6000000001f */
[----:B------:R-:W-:-:S04]  /*42d0*/  FMUL.FTZ R4, R3, R4 ;  /* 0x0000000403047220 */ /* 0x000fc80000410000 */
[----:B------:R-:W-:Y:S02]  /*42e0*/  @P4 FADD.FTZ R4, R4, R177 ;  /* 0x000000b104044221 */ /* 0x000fe40000010000 */
.L_x_3448:
[----:B------:R-:W-:Y:S05]  /*42f0*/  BSYNC B2 ;  /* 0x0000000000027941 */ /* 0x000fea0003800000 */
.L_x_3446:
        /* <DEDUP_REMOVED lines=11> */
.L_x_3450:
[----:B------:R-:W-:Y:S01]  /*43b0*/  FFMA.FTZ R4, R196, R11, R0 ;  /* 0x0000000bc4047223 */ /* 0x000fe20000010000 */
[----:B------:R-:W-:-:S03]  /*43c0*/  @P4 PRMT R177, RZ, 0x7610, R31 ;  /* 0x00007610ffb14816 */ /* 0x000fc6000000001f */
[----:B------:R-:W-:-:S04]  /*43d0*/  FADD.FTZ R4, R197, -R4 ;  /* 0x80000004c5047221 */ /* 0x000fc80000010000 */
[----:B------:R-:W-:-:S04]  /*43e0*/  FMUL.FTZ R4, R3, R4 ;  /* 0x0000000403047220 */ /* 0x000fc80000410000 */
[----:B------:R-:W-:Y:S02]  /*43f0*/  @P4 FADD.FTZ R4, R4, R177 ;  /* 0x000000b104044221 */ /* 0x000fe40000010000 */
.L_x_3451:
[----:B------:R-:W-:Y:S05]  /*4400*/  BSYNC B2 ;  /* 0x0000000000027941 */ /* 0x000fea0003800000 */
.L_x_3449:
        /* <DEDUP_REMOVED lines=13> */
.L_x_3427:
[----:B------:R-:W-:Y:S05]  /*44e0*/  BSYNC B1 ;  /* 0x0000000000017941 */ /* 0x000fea0003800000 */
.L_x_3426:
[----:B------:R-:W-:Y:S01]  /*44f0*/  BSSY B1, `(.L_x_3452) ;  /* 0x000009c000017945 */ /* 0x000fe20003800000 */
        /* <DEDUP_REMOVED lines=11> */
.L_x_3455:
        /* <DEDUP_REMOVED lines=9> */
.L_x_3456:
[----:B------:R-:W-:Y:S05]  /*4640*/  BSYNC B2 ;  /* 0x0000000000027941 */ /* 0x000fea0003800000 */
.L_x_3454:
        /* <DEDUP_REMOVED lines=13> */
.L_x_3458:
[----:B------:R-:W-:Y:S01]  /*4720*/  FFMA.FTZ R4, R198, R11, R0 ;  /* 0x0000000bc6047223 */ /* 0x000fe20000010000 */
[----:B------:R-:W-:-:S03]  /*4730*/  @P4 PRMT R177, RZ, 0x7610, R160 ;  /* 0x00007610ffb14816 */ /* 0x000fc600000000a0 */
[----:B------:R-:W-:-:S04]  /*4740*/  FADD.FTZ R4, R201, -R4 ;  /* 0x80000004c9047221 */ /* 0x000fc80000010000 */
[----:B------:R-:W-:-:S04]  /*4750*/  FMUL.FTZ R4, R3, R4 ;  /* 0x0000000403047220 */ /* 0x000fc80000410000 */
[----:B------:R-:W-:Y:S02]  /*4760*/  @P4 FADD.FTZ R4, R4, R177 ;  /* 0x000000b104044221 */ /* 0x000fe40000010000 */
.L_x_3459:
[----:B------:R-:W-:Y:S05]  /*4770*/  BSYNC B2 ;  /* 0x0000000000027941 */ /* 0x000fea0003800000 */
.L_x_3457:
        /* <DEDUP_REMOVED lines=11> */
.L_x_3461:
[----:B------:R-:W-:-:S04]  /*4830*/  FFMA.FTZ R177, R199, R11, R0 ;  /* 0x0000000bc7b17223 */ /* 0x000fc80000010000 */
[----:B------:R-:W-:Y:S01]  /*4840*/  FADD.FTZ R4, R204, -R177 ;  /* 0x800000b1cc047221 */ /* 0x000fe20000010000 */
[----:B------:R-:W-:-:S03]  /*4850*/  @P4 PRMT R177, RZ, 0x5410, R161 ;  /* 0x00005410ffb14816 */ /* 0x000fc600000000a1 */
[----:B------:R-:W-:-:S04]  /*4860*/  FMUL.FTZ R4, R3, R4 ;  /* 0x0000000403047220 */ /* 0x000fc80000410000 */
[----:B------:R-:W-:Y:S02]  /*4870*/  @P4 FADD.FTZ R4, R4, R177 ;  /* 0x000000b104044221 */ /* 0x000fe40000010000 */
.L_x_3462:
[----:B------:R-:W-:Y:S05]  /*4880*/  BSYNC B2 ;  /* 0x0000000000027941 */ /* 0x000fea0003800000 */
.L_x_3460:
        /* <DEDUP_REMOVED lines=11> */
.L_x_3464:
[----:B------:R-:W-:Y:S01]  /*4940*/  FFMA.FTZ R4, R202, R11, R0 ;  /* 0x0000000bca047223 */ /* 0x000fe20000010000 */
[----:B------:R-:W-:-:S03]  /*4950*/  @P4 PRMT R177, RZ, 0x7610, R161 ;  /* 0x00007610ffb14816 */ /* 0x000fc600000000a1 */
[----:B------:R-:W-:-:S04]  /*4960*/  FADD.FTZ R4, R205, -R4 ;  /* 0x80000004cd047221 */ /* 0x000fc80000010000 */
[----:B------:R-:W-:-:S04]  /*4970*/  FMUL.FTZ R4, R3, R4 ;  /* 0x0000000403047220 */ /* 0x000fc80000410000 */
[----:B------:R-:W-:Y:S02]  /*4980*/  @P4 FADD.FTZ R4, R4, R177 ;  /* 0x000000b104044221 */ /* 0x000fe40000010000 */
.L_x_3465:
[----:B------:R-:W-:Y:S05]  /*4990*/  BSYNC B2 ;  /* 0x0000000000027941 */ /* 0x000fea0003800000 */
.L_x_3463:
        /* <DEDUP_REMOVED lines=11> */
.L_x_3467:
[----:B------:R-:W-:-:S04]  /*4a50*/  FFMA.FTZ R177, R203, R11, R0 ;  /* 0x0000000bcbb17223 */ /* 0x000fc80000010000 */
[----:B------:R-:W-:Y:S01]  /*4a60*/  FADD.FTZ R4, R206, -R177 ;  /* 0x800000b1ce047221 */ /* 0x000fe20000010000 */
[----:B------:R-:W-:-:S03]  /*4a70*/  @P4 PRMT R177, RZ, 0x5410, R162 ;  /* 0x00005410ffb14816 */ /* 0x000fc600000000a2 */
[----:B------:R-:W-:-:S04]  /*4a80*/  FMUL.FTZ R4, R3, R4 ;  /* 0x0000000403047220 */ /* 0x000fc80000410000 */
[----:B------:R-:W-:Y:S02]  /*4a90*/  @P4 FADD.FTZ R4, R4, R177 ;  /* 0x000000b104044221 */ /* 0x000fe40000010000 */
.L_x_3468:
[----:B------:R-:W-:Y:S05]  /*4aa0*/  BSYNC B2 ;  /* 0x0000000000027941 */ /* 0x000fea0003800000 */
.L_x_3466:
        /* <DEDUP_REMOVED lines=11> */
.L_x_3470:
[----:B------:R-:W-:Y:S01]  /*4b60*/  FFMA.FTZ R4, R208, R11, R0 ;  /* 0x0000000bd0047223 */ /* 0x000fe20000010000 */
[----:B------:R-:W-:-:S03]  /*4b70*/  @P4 PRMT R177, RZ, 0x7610, R162 ;  /* 0x00007610ffb14816 */ /* 0x000fc600000000a2 */
[----:B------:R-:W-:-:S04]  /*4b80*/  FADD.FTZ R4, R207, -R4 ;  /* 0x80000004cf047221 */ /* 0x000fc80000010000 */
[----:B------:R-:W-:-:S04]  /*4b90*/  FMUL.FTZ R4, R3, R4 ;  /* 0x0000000403047220 */ /* 0x000fc80000410000 */
[----:B------:R-:W-:Y:S02]  /*4ba0*/  @P4 FADD.FTZ R4, R4, R177 ;  /* 0x000000b104044221 */ /* 0x000fe40000010000 */
.L_x_3471:
[----:B------:R-:W-:Y:S05]  /*4bb0*/  BSYNC B2 ;  /* 0x0000000000027941 */ /* 0x000fea0003800000 */
.L_x_3469:
        /* <DEDUP_REMOVED lines=11> */
.L_x_3473:
[----:B------:R-:W-:-:S04]  /*4c70*/  FFMA.FTZ R177, R209, R11, R0 ;  /* 0x0000000bd1b17223 */ /* 0x000fc80000010000 */
[----:B------:R-:W-:Y:S01]  /*4c80*/  FADD.FTZ R4, R210, -R177 ;  /* 0x800000b1d2047221 */ /* 0x000fe20000010000 */
[----:B------:R-:W-:-:S03]  /*4c90*/  @P4 PRMT R177, RZ, 0x5410, R163 ;  /* 0x00005410ffb14816 */ /* 0x000fc600000000a3 */
[----:B------:R-:W-:-:S04]  /*4ca0*/  FMUL.FTZ R4, R3, R4 ;  /* 0x0000000403047220 */ /* 0x000fc80000410000 */
[----:B------:R-:W-:Y:S02]  /*4cb0*/  @P4 FADD.FTZ R4, R4, R177 ;  /* 0x000000b104044221 */ /* 0x000fe40000010000 */
.L_x_3474:
[----:B------:R-:W-:Y:S05]  /*4cc0*/  BSYNC B2 ;  /* 0x0000000000027941 */ /* 0x000fea0003800000 */
.L_x_3472:
        /* <DEDUP_REMOVED lines=11> */
.L_x_3476:
[----:B------:R-:W-:Y:S01]  /*4d80*/  FFMA.FTZ R4, R212, R11, R0 ;  /* 0x0000000bd4047223 */ /* 0x000fe20000010000 */
[----:B------:R-:W-:-:S03]  /*4d90*/  @P4 PRMT R177, RZ, 0x7610, R163 ;  /* 0x00007610ffb14816 */ /* 0x000fc600000000a3 */
[----:B------:R-:W-:-:S04]  /*4da0*/  FADD.FTZ R4, R211, -R4 ;  /* 0x80000004d3047221 */ /* 0x000fc80000010000 */
[----:B------:R-:W-:-:S04]  /*4db0*/  FMUL.FTZ R4, R3, R4 ;  /* 0x0000000403047220 */ /* 0x000fc80000410000 */
[----:B------:R-:W-:Y:S02]  /*4dc0*/  @P4 FADD.FTZ R4, R4, R177 ;  /* 0x000000b104044221 */ /* 0x000fe40000010000 */
.L_x_3477:
[----:B------:R-:W-:Y:S05]  /*4dd0*/  BSYNC B2 ;  /* 0x0000000000027941 */ /* 0x000fea0003800000 */
.L_x_3475:
[----:B------:R-:W-:Y:S01]  /*4de0*/  @P5 F2FP.BF16.PACK_AB R176, RZ, R4 ;  /* 0x00000004ffb0523e */ /* 0x000fe200000010ff */
[----:B------:R-:W-:Y:S01]  /*4df0*/  @P3 FMUL.FTZ R4, R4, c[0x0][0x1ec] ;  /* 0x00007b0004043a20 */ /* 0x000fe20000410000 */
[----:B------:R-:W-:Y:S01]  /*4e00*/  @P5 MOV R178, 0x10 ;  /* 0x0000001000b25802 */ /* 0x000fe20000000f00 */
[----:B------:R-:W-:Y:S01]  /*4e10*/  @P3 IMAD.MOV.U32 R177, RZ, RZ, 0x10 ;  /* 0x00000010ffb13424 */ /* 0x000fe200078e00ff */
[----:B------:R-:W-:Y:S02]  /*4e20*/  @P5 PRMT R131, R131, 0x5410, R176 ;  /* 0x0000541083835816 */ /* 0x000fe400000000b0 */
[----:B------:R-:W-:Y:S01]  /*4e30*/  @P3 F2FP.BF16.PACK_AB R4, RZ, R4 ;  /* 0x00000004ff04323e */ /* 0x000fe200000010ff */
[C---:B------:R-:W-:Y:S01]  /*4e40*/  @P5 IMAD.WIDE.U32 R178, R9.reuse, R178, c[0x0][0x258] ;  /* 0x0000960009b25625 */ /* 0x040fe200078e00b2 */
[----:B------:R-:W-:Y:S02]  /*4e50*/  IADD3 R9, R9, 0x20, RZ ;  /* 0x0000002009097810 */ /* 0x000fe40007ffe0ff */
[----:B------:R-:W-:Y:S01]  /*4e60*/  @P3 PRMT R91, R91, 0x5410, R4 ;  /* 0x000054105b5b3816 */ /* 0x000fe20000000004 */
[C---:B------:R-:W-:Y:S01]  /*4e70*/  @P3 IMAD.WIDE.U32 R176, R2.reuse, R177, c[0x0][0x248] ;  /* 0x0000920002b03625 */ /* 0x040fe200078e00b1 */
[----:B------:R0:W-:Y:S01]  /*4e80*/  @P5 STG.E.128 [R178.64], R128 ;  /* 0x00000080b2005986 */ /* 0x0001e2000c101d04 */
[----:B------:R-:W-:-:S03]  /*4e90*/  IADD3 R2, R2, 0x20, RZ ;  /* 0x0000002002027810 */ /* 0x000fc60007ffe0ff */
[----:B------:R0:W-:Y:S04]  /*4ea0*/  @P3 STG.E.128 [R176.64], R88 ;  /* 0x00000058b0003986 */ /* 0x0001e8000c101d04 */
.L_x_3453:
[----:B------:R-:W-:Y:S05]  /*4eb0*/  BSYNC B1 ;  /* 0x0000000000017941 */ /* 0x000fea0003800000 */
.L_x_3452:
        /* <DEDUP_REMOVED lines=13> */
.L_x_3481:
        /* <DEDUP_REMOVED lines=9> */
.L_x_3482:
[----:B------:R-:W-:Y:S05]  /*5020*/  BSYNC B2 ;  /* 0x0000000000027941 */ /* 0x000fea0003800000 */
.L_x_3480:
        /* <DEDUP_REMOVED lines=13> */
.L_x_3484:
[----:B------:R-:W-:Y:S01]  /*5100*/  FFMA.FTZ R4, R214, R11, R0 ;  /* 0x0000000bd6047223 */ /* 0x000fe20000010000 */
[----:B------:R-:W-:-:S03]  /*5110*/  @P4 PRMT R177, RZ, 0x7610, R164 ;  /* 0x00007610ffb14816 */ /* 0x000fc600000000a4 */
[----:B------:R-:W-:-:S04]  /*5120*/  FADD.FTZ R4, R217, -R4 ;  /* 0x80000004d9047221 */ /* 0x000fc80000010000 */
[----:B------:R-:W-:-:S04]  /*5130*/  FMUL.FTZ R4, R3, R4 ;  /* 0x0000000403047220 */ /* 0x000fc80000410000 */
[----:B------:R-:W-:Y:S02]  /*5140*/  @P4 FADD.FTZ R4, R4, R177 ;  /* 0x000000b104044221 */ /* 0x000fe40000010000 */
.L_x_3485:
[----:B------:R-:W-:Y:S05]  /*5150*/  BSYNC B2 ;  /* 0x0000000000027941 */ /* 0x000fea0003800000 */
.L_x_3483:
        /* <DEDUP_REMOVED lines=11> */
.L_x_3487:
[----:B------:R-:W-:-:S04]  /*5210*/  FFMA.FTZ R177, R215, R11, R0 ;  /* 0x0000000bd7b17223 */ /* 0x000fc80000010000 */
[----:B------:R-:W-:Y:S01]  /*5220*/  FADD.FTZ R4, R218, -R177 ;  /* 0x800000b1da047221 */ /* 0x000fe20000010000 */
[----:B------:R-:W-:-:S03]  /*5230*/  @P4 PRMT R177, RZ, 0x5410, R165 ;  /* 0x00005410ffb14816 */ /* 0x000fc600000000a5 */
[----:B------:R-:W-:-:S04]  /*5240*/  FMUL.FTZ R4, R3, R4 ;  /* 0x0000000403047220 */ /* 0x000fc80000410000 */
[----:B------:R-:W-:Y:S02]  /*5250*/  @P4 FADD.FTZ R4, R4, R177 ;  /* 0x000000b104044221 */ /* 0x000fe40000010000 */
.L_x_3488:
[----:B------:R-:W-:Y:S05]  /*5260*/  BSYNC B2 ;  /* 0x0000000000027941 */ /* 0x000fea0003800000 */
.L_x_3486:
        /* <DEDUP_REMOVED lines=11> */
.L_x_3490:
[----:B------:R-:W-:Y:S01]  /*5320*/  FFMA.FTZ R4, R216, R11, R0 ;  /* 0x0000000bd8047223 */ /* 0x000fe20000010000 */
[----:B------:R-:W-:-:S03]  /*5330*/  @P4 PRMT R177, RZ, 0x7610, R165 ;  /* 0x00007610ffb14816 */ /* 0x000fc600000000a5 */
[----:B------:R-:W-:-:S04]  /*5340*/  FADD.FTZ R4, R221, -R4 ;  /* 0x80000004dd047221 */ /* 0x000fc80000010000 */
[----:B------:R-:W-:-:S04]  /*5350*/  FMUL.FTZ R4, R3, R4 ;  /* 0x0000000403047220 */ /* 0x000fc80000410000 */
[----:B------:R-:W-:Y:S02]  /*5360*/  @P4 FADD.FTZ R4, R4, R177 ;  /* 0x000000b104044221 */ /* 0x000fe40000010000 */
.L_x_3491:
[----:B------:R-:W-:Y:S05]  /*5370*/  BSYNC B2 ;  /* 0x0000000000027941 */ /* 0x000fea0003800000 */
.L_x_3489:
        /* <DEDUP_REMOVED lines=11> */
.L_x_3493:
[----:B------:R-:W-:-:S04]  /*5430*/  FFMA.FTZ R177, R219, R11, R0 ;  /* 0x0000000bdbb17223 */ /* 0x000fc80000010000 */
[----:B------:R-:W-:Y:S01]  /*5440*/  FADD.FTZ R4, R220, -R177 ;  /* 0x800000b1dc047221 */ /* 0x000fe20000010000 */
[----:B------:R-:W-:-:S03]  /*5450*/  @P4 PRMT R177, RZ, 0x5410, R166 ;  /* 0x00005410ffb14816 */ /* 0x000fc600000000a6 */
[----:B------:R-:W-:-:S04]  /*5460*/  FMUL.FTZ R4, R3, R4 ;  /* 0x0000000403047220 */ /* 0x000fc80000410000 */
[----:B------:R-:W-:Y:S02]  /*5470*/  @P4 FADD.FTZ R4, R4, R177 ;  /* 0x000000b104044221 */ /* 0x000fe40000010000 */
.L_x_3494:
[----:B------:R-:W-:Y:S05]  /*5480*/  BSYNC B2 ;  /* 0x0000000000027941 */ /* 0x000fea0003800000 */
.L_x_3492:
        /* <DEDUP_REMOVED lines=11> */
.L_x_3496:
[----:B------:R-:W-:Y:S01]  /*5540*/  FFMA.FTZ R4, R222, R11, R0 ;  /* 0x0000000bde047223 */ /* 0x000fe20000010000 */
[----:B------:R-:W-:-:S03]  /*5550*/  @P4 PRMT R177, RZ, 0x7610, R166 ;  /* 0x00007610ffb14816 */ /* 0x000fc600000000a6 */
[----:B------:R-:W-:-:S04]  /*5560*/  FADD.FTZ R4, R223, -R4 ;  /* 0x80000004df047221 */ /* 0x000fc80000010000 */
[----:B------:R-:W-:-:S04]  /*5570*/  FMUL.FTZ R4, R3, R4 ;  /* 0x0000000403047220 */ /* 0x000fc80000410000 */
[----:B------:R-:W-:Y:S02]  /*5580*/  @P4 FADD.FTZ R4, R4, R177 ;  /* 0x000000b104044221 */ /* 0x000fe40000010000 */
.L_x_3497:
[----:B------:R-:W-:Y:S05]  /*5590*/  BSYNC B2 ;  /* 0x0000000000027941 */ /* 0x000fea0003800000 */
.L_x_3495:
        /* <DEDUP_REMOVED lines=11> */
.L_x_3499:
[----:B------:R-:W-:-:S04]  /*5650*/  FFMA.FTZ R177, R225, R11, R0 ;  /* 0x0000000be1b17223 */ /* 0x000fc80000010000 */
[----:B------:R-:W-:Y:S01]  /*5660*/  FADD.FTZ R4, R224, -R177 ;  /* 0x800000b1e0047221 */ /* 0x000fe20000010000 */
[----:B------:R-:W-:-:S03]  /*5670*/  @P4 PRMT R177, RZ, 0x5410, R167 ;  /* 0x00005410ffb14816 */ /* 0x000fc600000000a7 */
[----:B------:R-:W-:-:S04]  /*5680*/  FMUL.FTZ R4, R3, R4 ;  /* 0x0000000403047220 */ /* 0x000fc80000410000 */
[----:B------:R-:W-:Y:S02]  /*5690*/  @P4 FADD.FTZ R4, R4, R177 ;  /* 0x000000b104044221 */ /* 0x000fe40000010000 */
.L_x_3500:
[----:B------:R-:W-:Y:S05]  /*56a0*/  BSYNC B2 ;  /* 0x0000000000027941 */ /* 0x000fea0003800000 */
.L_x_3498:
        /* <DEDUP_REMOVED lines=11> */
.L_x_3502:
[----:B------:R-:W-:-:S04]  /*5760*/  FFMA.FTZ R0, R226, R11, R0 ;  /* 0x0000000be2007223 */ /* 0x000fc80000010000 */
[----:B------:R-:W-:-:S04]  /*5770*/  FADD.FTZ R0, R227, -R0 ;  /* 0x80000000e3007221 */ /* 0x000fc80000010000 */
[----:B------:R-:W-:Y:S01]  /*5780*/  FMUL.FTZ R0, R3, R0 ;  /* 0x0000000003007220 */ /* 0x000fe20000410000 */
[----:B------:R-:W-:-:S05]  /*5790*/  @P4 PRMT R3, RZ, 0x7610, R167 ;  /* 0x00007610ff034816 */ /* 0x000fca00000000a7 */
[----:B------:R-:W-:Y:S02]  /*57a0*/  @P4 FADD.FTZ R0, R0, R3 ;  /* 0x0000000300004221 */ /* 0x000fe40000010000 */
.L_x_3503:
[----:B------:R-:W-:Y:S05]  /*57b0*/  BSYNC B2 ;  /* 0x0000000000027941 */ /* 0x000fea0003800000 */
.L_x_3501:
[----:B------:R-:W-:Y:S01]  /*57c0*/  @P5 F2FP.BF16.PACK_AB R3, RZ, R0 ;  /* 0x00000000ff03523e */ /* 0x000fe200000010ff */
[----:B------:R-:W-:Y:S01]  /*57d0*/  @P3 FMUL.FTZ R0, R0, c[0x0][0x1ec] ;  /* 0x00007b0000003a20 */ /* 0x000fe20000410000 */
[----:B------:R-:W-:Y:S02]  /*57e0*/  @P5 MOV R176, 0x10 ;  /* 0x0000001000b05802 */ /* 0x000fe40000000f00 */
[----:B------:R-:W-:Y:S01]  /*57f0*/  @P5 PRMT R131, R131, 0x5410, R3 ;  /* 0x0000541083835816 */ /* 0x000fe20000000003 */
[----:B------:R-:W-:Y:S01]  /*5800*/  @P3 IMAD.MOV.U32 R3, RZ, RZ, 0x10 ;  /* 0x00000010ff033424 */ /* 0x000fe200078e00ff */
[----:B------:R-:W-:Y:S01]  /*5810*/  @P3 F2FP.BF16.PACK_AB R0, RZ, R0 ;  /* 0x00000000ff00323e */ /* 0x000fe200000010ff */
[----:B------:R-:W-:-:S03]  /*5820*/  @P5 IMAD.WIDE.U32 R176, R9, R176, c[0x0][0x258] ;  /* 0x0000960009b05625 */ /* 0x000fc600078e00b0 */
[----:B------:R-:W-:Y:S01]  /*5830*/  @P3 PRMT R91, R91, 0x5410, R0 ;  /* 0x000054105b5b3816 */ /* 0x000fe20000000000 */
[----:B------:R-:W-:Y:S01]  /*5840*/  @P3 IMAD.WIDE.U32 R2, R2, R3, c[0x0][0x248] ;  /* 0x0000920002023625 */ /* 0x000fe200078e0003 */
[----:B------:R0:W-:Y:S04]  /*5850*/  @P5 STG.E.128 [R176.64], R128 ;  /* 0x00000080b0005986 */ /* 0x0001e8000c101d04 */
[----:B------:R0:W-:Y:S02]  /*5860*/  @P3 STG.E.128 [R2.64], R88 ;  /* 0x0000005802003986 */ /* 0x0001e4000c101d04 */
.L_x_3479:
[----:B------:R-:W-:Y:S05]  /*5870*/  BSYNC B1 ;  /* 0x0000000000017941 */ /* 0x000fea0003800000 */
.L_x_3478:
[----:B------:R-:W-:-:S04]  /*5880*/  MOV R0, c[0x0][0x160] ;  /* 0x0000580000007a02 */ /* 0x000fc80000000f00 */
[----:B------:R-:W-:-:S04]  /*5890*/  LEA R5, R0, R5, 0x2 ;  /* 0x0000000500057211 */ /* 0x000fc800078e10ff */
[----:B------:R-:W-:-:S13]  /*58a0*/  ISETP.GE.AND P2, PT, R5, c[0x0][0x164], PT ;  /* 0x0000590005007a0c */ /* 0x000fda0003f46270 */
[----:B01----:R-:W-:Y:S01]  /*58b0*/  @P2 CALL.REL.NOINC `(.L_x_3348) ;  /* 0x0000001000002944 */ /* 0x003fe20003c00000 */
[----:B------:R-:W-:Y:S05]  /*58c0*/  BRA `(.L_x_3504) ;  /* 0xffffacd000007947 */ /* 0x000fea000383ffff */
.L_x_3348:
[----:B-1----:R-:W-:Y:S05]  /*58d0*/  BSYNC B0 ;  /* 0x0000000000007941 */ /* 0x002fea0003800000 */
.L_x_3347:
[----:B------:R-:W-:Y:S01]  /*58e0*/  SHF.R.U32.HI R0, RZ, 0x5, R8 ;  /* 0x00000005ff007819 */ /* 0x000fe20000011608 */
[----:B------:R-:W-:Y:S01]  /*58f0*/  WARPSYNC 0xffffffff ;  /* 0xffffffff00007948 */ /* 0x000fe20003800000 */
[----:B------:R-:W-:Y:S01]  /*5900*/  LOP3.LUT R3, R8, 0x1f, RZ, 0xc0, !PT ;  /* 0x0000001f08037812 */ /* 0x000fe200078ec0ff */
[----:B-----5:R-:W0:Y:S04]  /*5910*/  S2R R51, SR_CTAID.X ;  /* 0x0000000000337919 */ /* 0x020e280000002500 */
[----:B------:R-:W-:-:S05]  /*5920*/  IMAD R0, R0, 0xa0, R3 ;  /* 0x000000a000007824 */ /* 0x000fca00078e0203 */
[----:B------:R-:W-:-:S05]  /*5930*/  SHF.L.U32 R0, R0, 0x5, RZ ;  /* 0x0000000500007819 */ /* 0x000fca00000006ff */
[----:B------:R-:W-:Y:S04]  /*5940*/  STS.128 [R0], R112 ;  /* 0x0000007000007388 */ /* 0x000fe80000000c00 */
[----:B------:R-:W-:Y:S04]  /*5950*/  STS.128 [R0+0x10], R116 ;  /* 0x0000107400007388 */ /* 0x000fe80000000c00 */
[----:B------:R-:W-:Y:S01]  /*5960*/  STS.128 [R0+0x400], R120 ;  /* 0x0004007800007388 */ /* 0x000fe20000000c00 */
[----:B0-----:R-:W-:-:S03]  /*5970*/  IMAD R53, R51, c[0x0][0x168], RZ ;  /* 0x00005a0033357a24 */ /* 0x001fc600078e02ff */
[----:B------:R-:W-:Y:S02]  /*5980*/  STS.128 [R0+0x410], R124 ;  /* 0x0004107c00007388 */ /* 0x000fe40000000c00 */
[----:B------:R-:W-:Y:S02]  /*5990*/  IADD3 R54, P0, R53, R8, RZ ;  /* 0x0000000835367210 */ /* 0x000fe40007f1e0ff */
[----:B------:R-:W-:Y:S02]  /*59a0*/  STS.128 [R0+0x800], R92 ;  /* 0x0008005c00007388 */ /* 0x000fe40000000c00 */
[----:B------:R-:W-:Y:S02]  /*59b0*/  IADD3.X R53, RZ, RZ, RZ, P0, !PT ;  /* 0x000000ffff357210 */ /* 0x000fe400007fe4ff */
[----:B------:R-:W-:Y:S02]  /*59c0*/  STS.128 [R0+0x810], R172 ;  /* 0x000810ac00007388 */ /* 0x000fe40000000c00 */
[----:B------:R-:W-:-:S02]  /*59d0*/  SHF.L.U64.HI R53, R54, 0x2, R53 ;  /* 0x0000000236357819 */ /* 0x000fc40000010235 */
        /* <DEDUP_REMOVED lines=29> */
[----:B------:R-:W-:-:S02]  /*5bb0*/  LOP3.LUT P0, RZ, R52, 0xffffff80, RZ, 0xc0, !PT ;  /* 0xffffff8034ff7812 */ /* 0x000fc4000780c0ff */
[----:B------:R-:W4:Y:S01]  /*5bc0*/  LDS R12, [R8.X4+0x1000] ;  /* 0x00100000080c7984 */ /* 0x000f220000004800 */
[C---:B------:R-:W-:Y:S01]  /*5bd0*/  ISETP.GE.U32.AND P5, PT, R52.reuse, 0x180, PT ;  /* 0x000001803400780c */ /* 0x040fe20003fa6070 */
[----:B------:R-:W-:Y:S01]  /*5be0*/  FADD.FTZ R6, RZ, R6 ;  /* 0x00000006ff067221 */ /* 0x000fe20000010000 */
[----:B------:R-:W-:Y:S01]  /*5bf0*/  ISETP.GE.U32.AND P4, PT, R52, 0x280, PT ;  /* 0x000002803400780c */ /* 0x000fe20003f86070 */
        /* <DEDUP_REMOVED lines=29> */
[----:B------:R-:W-:Y:S01]  /*5dd0*/  FADD.FTZ R3, R3, R24 ;  /* 0x0000001803037221 */ /* 0x000fe20000010000 */
[----:B------:R-:W-:Y:S02]  /*5de0*/  SHF.L.U32 R24, R54, 0x2, RZ ;  /* 0x0000000236187819 */ /* 0x000fe400000006ff */
        /* <DEDUP_REMOVED lines=19> */
[----:B------:R-:W-:Y:S02]  /*5f20*/  FADD.FTZ R35, R4, R35 ;  /* 0x0000002304237221 */ /* 0x000fe40000010000 */
[----:B0-----:R-:W-:Y:S02]  /*5f30*/  FADD.FTZ R37, R6, R37 ;  /* 0x0000002506257221 */ /* 0x001fe40000010000 */
[----:B-1----:R-:W-:Y:S02]  /*5f40*/  FADD.FTZ R7, R7, R36 ;  /* 0x0000002407077221 */ /* 0x002fe40000010000 */
[----:B--2---:R-:W-:Y:S01]  /*5f50*/  FADD.FTZ R9, R9, R38 ;  /* 0x0000002609097221 */ /* 0x004fe20000010000 */
        /* <DEDUP_REMOVED lines=29> */
[C---:B------:R-:W-:Y:S02]  /*6130*/  IADD3 R46, P1, R24.reuse, c[0x0][0x228], RZ ;  /* 0x00008a00182e7a10 */ /* 0x040fe40007f3e0ff */
[----:B------:R-:W-:Y:S01]  /*6140*/  IADD3 R24, P2, R24, c[0x0][0x220], RZ ;  /* 0x0000880018187a10 */ /* 0x000fe20007f5e0ff */
[----:B--2---:R-:W-:Y:S01]  /*6150*/  FADD.FTZ R43, R43, R48 ;  /* 0x000000302b2b7221 */ /* 0x004fe20000010000 */
[----:B------:R-:W-:Y:S01]  /*6160*/  IADD3.X R55, R53, c[0x0][0x22c], RZ, P1, !PT ;  /* 0x00008b0035377a10 */ /* 0x000fe20000ffe4ff */
[----:B------:R-:W1:Y:S01]  /*6170*/  LDS R14, [R8.X4+0x800] ;  /* 0x00080000080e7984 */ /* 0x000e620000004800 */
[----:B------:R-:W-:Y:S01]  /*6180*/  ISETP.GE.U32.AND P1, PT, R52, 0x100, PT ;  /* 0x000001003400780c */ /* 0x000fe20003f26070 */
[----:B---3--:R-:W-:Y:S01]  /*6190*/  FADD.FTZ R43, R43, R50 ;  /* 0x000000322b2b7221 */ /* 0x008fe20000010000 */
[----:B------:R-:W-:Y:S01]  /*61a0*/  @P0 MOV R2, R46 ;  /* 0x0000002e00020202 */ /* 0x000fe20000000f00 */
[----:B------:R-:W2:Y:S01]  /*61b0*/  LDS R25, [R8.X4+0x1c00] ;  /* 0x001c000008197984 */ /* 0x000ea20000004800 */
[----:B------:R-:W-:Y:S01]  /*61c0*/  @P0 MOV R3, R55 ;  /* 0x0000003700030202 */ /* 0x000fe20000000f00 */
[----:B----4-:R-:W-:Y:S01]  /*61d0*/  FADD.FTZ R44, RZ, R44 ;  /* 0x0000002cff2c7221 */ /* 0x010fe20000010000 */
[----:B------:R-:W-:Y:S01]  /*61e0*/  IADD3.X R53, R53, c[0x0][0x224], RZ, P2, !PT ;  /* 0x0000890035357a10 */ /* 0x000fe200017fe4ff */
[----:B------:R-:W-:Y:S01]  /*61f0*/  LDS R18, [R8.X4+0x1e00] ;  /* 0x001e000008127984 */ /* 0x000fe20000004800 */
[----:B------:R-:W-:Y:S01]  /*6200*/  @P0 IADD3 R46, P2, R46, 0x200, RZ ;  /* 0x000002002e2e0810 */ /* 0x000fe20007f5e0ff */
[----:B------:R-:W-:-:S02]  /*6210*/  FADD.FTZ R44, R44, R47 ;  /* 0x0000002f2c2c7221 */ /* 0x000fc40000010000 */
[----:B------:R3:W-:Y:S01]  /*6220*/  @P0 STG.E [R2.64], R43 ;  /* 0x0000002b02000986 */ /* 0x0007e2000c101904 */
[----:B------:R-:W-:Y:S02]  /*6230*/  FADD.FTZ R45, RZ, R45 ;  /* 0x0000002dff2d7221 */ /* 0x000fe40000010000 */
[----:B------:R-:W-:Y:S01]  /*6240*/  @P0 IMAD.X R55, RZ, RZ, R55, P2 ;  /* 0x000000ffff370224 */ /* 0x000fe200010e0637 */
[----:B------:R-:W-:Y:S01]  /*6250*/  LDS R43, [R8.X4+0x4200] ;  /* 0x00420000082b7984 */ /* 0x000fe20000004800 */
[----:B------:R-:W-:-:S03]  /*6260*/  FADD.FTZ R44, R44, R49 ;  /* 0x000000312c2c7221 */ /* 0x000fc60000010000 */
[----:B------:R-:W-:Y:S01]  /*6270*/  LDS R20, [R8.X4+0x3200] ;  /* 0x0032000008147984 */ /* 0x000fe20000004800 */
[----:B------:R-:W-:Y:S01]  /*6280*/  FADD.FTZ R0, R45, R0 ;  /* 0x000000002d007221 */ /* 0x000fe20000010000 */
[----:B---3--:R-:W-:Y:S01]  /*6290*/  @P0 MOV R2, R24 ;  /* 0x0000001800020202 */ /* 0x008fe20000000f00 */
[----:B------:R-:W-:Y:S01]  /*62a0*/  FADD.FTZ R51, R44, R51 ;  /* 0x000000332c337221 */ /* 0x000fe20000010000 */
[-C--:B------:R-:W-:Y:S01]  /*62b0*/  @P0 MOV R3, R53.reuse ;  /* 0x0000003500030202 */ /* 0x080fe20000000f00 */
[----:B------:R-:W-:Y:S01]  /*62c0*/  LDS R45, [R8.X4+0x4400] ;  /* 0x00440000082d7984 */ /* 0x000fe20000004800 */
[----:B------:R-:W-:Y:S01]  /*62d0*/  @P0 IADD3 R24, P3, R24, 0x200, RZ ;  /* 0x0000020018180810 */ /* 0x000fe20007f7e0ff */
[----:B------:R-:W-:Y:S02]  /*62e0*/  FADD.FTZ R0, R0, R5 ;  /* 0x0000000500007221 */ /* 0x000fe40000010000 */
[----:B------:R3:W-:Y:S01]  /*62f0*/  @P0 STG.E [R2.64], R33 ;  /* 0x0000002102000986 */ /* 0x0007e2000c101904 */
[----:B------:R-:W-:Y:S01]  /*6300*/  @P0 IADD3.X R53, RZ, R53, RZ, P3, !PT ;  /* 0x00000035ff350210 */ /* 0x000fe20001ffe4ff */
[----:B0-----:R-:W-:Y:S01]  /*6310*/  FADD.FTZ R23, R0, R23 ;  /* 0x0000001700177221 */ /* 0x001fe20000010000 */
[----:B------:R-:W-:Y:S01]  /*6320*/  @P1 MOV R4, R24 ;  /* 0x0000001800041202 */ /* 0x000fe20000000f00 */
[----:B------:R-:W0:Y:S01]  /*6330*/  LDS R0, [R8.X4+0x600] ;  /* 0x0006000008007984 */ /* 0x000e220000004800 */
[----:B------:R-:W-:-:S02]  /*6340*/  @P1 MOV R5, R53 ;  /* 0x0000003500051202 */ /* 0x000fc40000000f00 */
[----:B------:R-:W-:Y:S01]  /*6350*/  @P1 IADD3 R24, P2, R24, 0x200, RZ ;  /* 0x0000020018181810 */ /* 0x000fe20007f5e0ff */
[----:B------:R-:W-:Y:S01]  /*6360*/  LDS R33, [R8.X4+0x2e00] ;  /* 0x002e000008217984 */ /* 0x000fe20000004800 */
[----:B-1----:R-:W-:Y:S01]  /*6370*/  FADD.FTZ R14, RZ, R14 ;  /* 0x0000000eff0e7221 */ /* 0x002fe20000010000 */
[----:B------:R-:W-:Y:S02]  /*6380*/  ISETP.GE.U32.AND P3, PT, R52, 0x300, PT ;  /* 0x000003003400780c */ /* 0x000fe40003f66070 */
[----:B---3--:R-:W-:Y:S01]  /*6390*/  @P1 MOV R2, R46 ;  /* 0x0000002e00021202 */ /* 0x008fe20000000f00 */
[----:B------:R-:W-:Y:S01]  /*63a0*/  LDS R22, [R8.X4+0x4600] ;  /* 0x0046000008167984 */ /* 0x000fe20000004800 */
[----:B------:R-:W-:Y:S01]  /*63b0*/  @P1 IADD3 R46, P0, R46, 0x200, RZ ;  /* 0x000002002e2e1810 */ /* 0x000fe20007f1e0ff */
[----:B--2---:R-:W-:Y:S01]  /*63c0*/  FADD.FTZ R14, R14, R25 ;  /* 0x000000190e0e7221 */ /* 0x004fe20000010000 */
[-C--:B------:R-:W-:Y:S01]  /*63d0*/  @P1 MOV R3, R55.reuse ;  /* 0x0000003700031202 */ /* 0x080fe20000000f00 */
[----:B------:R-:W1:Y:S01]  /*63e0*/  LDS R16, [R8.X4+0xc00] ;  /* 0x000c000008107984 */ /* 0x000e620000004800 */
[----:B------:R-:W-:-:S02]  /*63f0*/  @P1 IADD3.X R55, RZ, R55, RZ, P0, !PT ;  /* 0x00000037ff371210 */ /* 0x000fc400007fe4ff */
[----:B------:R-:W-:Y:S01]  /*6400*/  @P1 IADD3.X R53, RZ, R53, RZ, P2, !PT ;  /* 0x00000035ff351210 */ /* 0x000fe200017fe4ff */
[----:B------:R2:W-:Y:S01]  /*6410*/  @P1 STG.E [R2.64], R51 ;  /* 0x0000003302001986 */ /* 0x0005e2000c101904 */
[C---:B------:R-:W-:Y:S02]  /*6420*/  ISETP.GE.U32.AND P0, PT, R52.reuse, 0x200, PT ;  /* 0x000002003400780c */ /* 0x040fe40003f06070 */
[----:B------:R-:W-:Y:S01]  /*6430*/  ISETP.GE.U32.AND P2, PT, R52, 0x380, PT ;  /* 0x000003803400780c */ /* 0x000fe20003f46070 */
        /* <DEDUP_REMOVED lines=12> */
[----:B------:R-:W-:Y:S01]  /*6500*/  LDS R19, [R8.X4+0x2200] ;  /* 0x0022000008137984 */ /* 0x000fe20000004800 */
[----:B----4-:R-:W-:Y:S01]  /*6510*/  @P5 IMAD.MOV.U32 R2, RZ, RZ, R24 ;  /* 0x000000ffff025224 */ /* 0x010fe200078e0018 */
[----:B------:R-:W-:Y:S02]  /*6520*/  @P5 MOV R3, R53 ;  /* 0x0000003500035202 */ /* 0x000fe40000000f00 */
[----:B------:R-:W4:Y:S01]  /*6530*/  LDS R6, [R8.X4+0x1000] ;  /* 0x0010000008067984 */ /* 0x000f220000004800 */
[----:B------:R-:W-:Y:S01]  /*6540*/  @P5 IADD3 R24, P6, R24, 0x200, RZ ;  /* 0x0000020018185810 */ /* 0x000fe20007fde0ff */
[----:B-1----:R-:W-:-:S02]  /*6550*/  FADD.FTZ R16, RZ, R16 ;  /* 0x00000010ff107221 */ /* 0x002fc40000010000 */
[----:B------:R1:W-:Y:S01]  /*6560*/  @P5 STG.E [R2.64], R35 ;  /* 0x0000002302005986 */ /* 0x0003e2000c101904 */
[----:B------:R-:W-:Y:S02]  /*6570*/  @P5 IADD3.X R53, RZ, R53, RZ, P6, !PT ;  /* 0x00000035ff355210 */ /* 0x000fe400037fe4ff */
[----:B------:R-:W-:Y:S01]  /*6580*/  @P0 MOV R4, R24 ;  /* 0x0000001800040202 */ /* 0x000fe20000000f00 */
[----:B------:R-:W4:Y:S01]  /*6590*/  LDS R35, [R8.X4+0x3000] ;  /* 0x0030000008237984 */ /* 0x000f220000004800 */
[----:B------:R-:W-:Y:S02]  /*65a0*/  @P0 MOV R5, R53 ;  /* 0x0000003500050202 */ /* 0x000fe40000000f00 */
[----:B------:R-:W-:Y:S01]  /*65b0*/  ISETP.GE.U32.AND P5, PT, R52, 0x480, PT ;  /* 0x000004803400780c */ /* 0x000fe20003fa6070 */
[----:B------:R-:W-:Y:S01]  /*65c0*/  LDS R25, [R8.X4+0x3600] ;  /* 0x0036000008197984 */ /* 0x000fe20000004800 */
[----:B---3--:R-:W-:Y:S01]  /*65d0*/  FADD.FTZ R15, RZ, R15 ;  /* 0x0000000fff0f7221 */ /* 0x008fe20000010000 */
[----:B-1----:R-:W-:-:S03]  /*65e0*/  @P0 MOV R2, R46 ;  /* 0x0000002e00020202 */ /* 0x002fc60000000f00 */
[----:B------:R-:W-:Y:S01]  /*65f0*/  FADD.FTZ R15, R15, R18 ;  /* 0x000000120f0f7221 */ /* 0x000fe20000010000 */
[----:B------:R-:W-:Y:S01]  /*6600*/  @P0 IADD3 R46, P6, R46, 0x200, RZ ;  /* 0x000002002e2e0810 */ /* 0x000fe20007fde0ff */
[----:B------:R-:W1:Y:S01]  /*6610*/  LDS R21, [R8.X4+0x2400] ;  /* 0x0024000008157984 */ /* 0x000e620000004800 */
[-C--:B------:R-:W-:Y:S01]  /*6620*/  @P0 MOV R3, R55.reuse ;  /* 0x0000003700030202 */ /* 0x080fe20000000f00 */
[----:B------:R-:W-:Y:S01]  /*6630*/  FADD.FTZ R15, R15, R20 ;  /* 0x000000140f0f7221 */ /* 0x000fe20000010000 */
[----:B------:R-:W-:Y:S01]  /*6640*/  @P0 IADD3.X R55, RZ, R55, RZ, P6, !PT ;  /* 0x00000037ff370210 */ /* 0x000fe200037fe4ff */
[----:B------:R-:W-:Y:S01]  /*6650*/  LDS R31, [R8.X4+0x4a00] ;  /* 0x004a0000081f7984 */ /* 0x000fe20000004800 */
[----:B------:R-:W-:Y:S01]  /*6660*/  @P0 IADD3 R24, P6, R24, 0x200, RZ ;  /* 0x0000020018180810 */ /* 0x000fe20007fde0ff */
[----:B--2---:R-:W-:Y:S02]  /*6670*/  FADD.FTZ R16, R16, R17 ;  /* 0x0000001110107221 */ /* 0x004fe40000010000 */
[----:B------:R-:W2:Y:S01]  /*6680*/  LDS R27, [R8.X4+0x3800] ;  /* 0x00380000081b7984 */ /* 0x000ea20000004800 */
[----:B------:R-:W-:Y:S01]  /*6690*/  @P0 IADD3.X R53, RZ, R53, RZ, P6, !PT ;  /* 0x00000035ff350210 */ /* 0x000fe200037fe4ff */
[----:B0-----:R-:W-:-:S02]  /*66a0*/  FADD.FTZ R0, R0, R23 ;  /* 0x0000001700007221 */ /* 0x001fc40000010000 */
[----:B------:R-:W0:Y:S01]  /*66b0*/  LDS R10, [R8.X4+0x1200] ;  /* 0x00120000080a7984 */ /* 0x000e220000004800 */
[----:B------:R-:W-:Y:S01]  /*66c0*/  ISETP.GE.U32.AND P6, PT, R52, 0x500, PT ;  /* 0x000005003400780c */ /* 0x000fe20003fc6070 */
[----:B------:R-:W-:Y:S02]  /*66d0*/  FADD.FTZ R0, R0, R33 ;  /* 0x0000002100007221 */ /* 0x000fe40000010000 */
[----:B------:R-:W3:Y:S02]  /*66e0*/  LDS R23, [R8.X4+0x3400] ;  /* 0x0034000008177984 */ /* 0x000ee40000004800 */
[----:B------:R-:W-:Y:S02]  /*66f0*/  FADD.FTZ R43, R0, R43 ;  /* 0x0000002b002b7221 */ /* 0x000fe40000010000 */
[----:B------:R-:W3:Y:S01]  /*6700*/  LDS R33, [R8.X4+0x4c00] ;  /* 0x004c000008217984 */ /* 0x000ee20000004800 */
[----:B----4-:R-:W-:-:S03]  /*6710*/  FADD.FTZ R6, RZ, R6 ;  /* 0x00000006ff067221 */ /* 0x010fc60000010000 */
[----:B------:R-:W4:Y:S04]  /*6720*/  LDS R0, [R8.X4+0xe00] ;  /* 0x000e000008007984 */ /* 0x000f280000004800 */
[----:B------:R1:W-:Y:S01]  /*6730*/  @P0 STG.E [R2.64], R43 ;  /* 0x0000002b02000986 */ /* 0x0003e2000c101904 */
[----:B------:R-:W-:-:S03]  /*6740*/  FADD.FTZ R14, R14, R35 ;  /* 0x000000230e0e7221 */ /* 0x000fc60000010000 */
[----:B------:R1:W-:Y:S01]  /*6750*/  @P0 STG.E [R4.64], R37 ;  /* 0x0000002504000986 */ /* 0x0003e2000c101904 */
[----:B------:R-:W-:-:S03]  /*6760*/  FADD.FTZ R45, R14, R45 ;  /* 0x0000002d0e2d7221 */ /* 0x000fc60000010000 */
[----:B------:R-:W-:Y:S01]  /*6770*/  LDS R17, [R8.X4+0x3a00] ;  /* 0x003a000008117984 */ /* 0x000fe20000004800 */
[----:B-1----:R-:W-:Y:S01]  /*6780*/  @P4 IMAD.MOV.U32 R2, RZ, RZ, R46 ;  /* 0x000000ffff024224 */ /* 0x002fe200078e002e */
[-C--:B------:R-:W-:Y:S01]  /*6790*/  @P4 MOV R3, R55.reuse ;  /* 0x0000003700034202 */ /* 0x080fe20000000f00 */
[----:B------:R-:W-:Y:S01]  /*67a0*/  FADD.FTZ R6, R6, R21 ;  /* 0x0000001506067221 */ /* 0x000fe20000010000 */
[----:B------:R-:W-:Y:S01]  /*67b0*/  @P4 IADD3 R46, P0, R46, 0x200, RZ ;  /* 0x000002002e2e4810 */ /* 0x000fe20007f1e0ff */
[----:B------:R-:W-:Y:S02]  /*67c0*/  FADD.FTZ R5, R15, R22 ;  /* 0x000000160f057221 */ /* 0x000fe40000010000 */
[----:B------:R1:W-:Y:S01]  /*67d0*/  @P4 STG.E [R2.64], R45 ;  /* 0x0000002d02004986 */ /* 0x0003e2000c101904 */
[----:B------:R-:W-:Y:S01]  /*67e0*/  @P4 IADD3.X R55, RZ, R55, RZ, P0, !PT ;  /* 0x00000037ff374210 */ /* 0x000fe200007fe4ff */
[----:B--2---:R-:W-:Y:S02]  /*67f0*/  FADD.FTZ R6, R6, R27 ;  /* 0x0000001b06067221 */ /* 0x004fe40000010000 */
[----:B------:R-:W2:Y:S01]  /*6800*/  LDS R15, [R8.X4+0x2600] ;  /* 0x00260000080f7984 */ /* 0x000ea20000004800 */
[----:B0-----:R-:W-:-:S02]  /*6810*/  FADD.FTZ R10, RZ, R10 ;  /* 0x0000000aff0a7221 */ /* 0x001fc40000010000 */
[----:B---3--:R-:W-:Y:S01]  /*6820*/  FADD.FTZ R16, R16, R23 ;  /* 0x0000001710107221 */ /* 0x008fe20000010000 */
[----:B-1----:R-:W-:Y:S01]  /*6830*/  @P4 MOV R2, R24 ;  /* 0x0000001800024202 */ /* 0x002fe20000000f00 */
[----:B------:R-:W0:Y:S01]  /*6840*/  LDS R23, [R8.X4+0x4e00] ;  /* 0x004e000008177984 */ /* 0x000e220000004800 */
[-C--:B------:R-:W-:Y:S01]  /*6850*/  @P4 MOV R3, R53.reuse ;  /* 0x0000003500034202 */ /* 0x080fe20000000f00 */
[----:B------:R-:W-:Y:S01]  /*6860*/  FADD.FTZ R29, R16, R29 ;  /* 0x0000001d101d7221 */ /* 0x000fe20000010000 */
[----:B------:R-:W-:Y:S01]  /*6870*/  @P4 IADD3 R24, P0, R24, 0x200, RZ ;  /* 0x0000020018184810 */ /* 0x000fe20007f1e0ff */
[----:B------:R-:W-:Y:S02]  /*6880*/  FADD.FTZ R33, R6, R33 ;  /* 0x0000002106217221 */ /* 0x000fe40000010000 */
[----:B------:R1:W-:Y:S01]  /*6890*/  @P4 STG.E [R2.64], R7 ;  /* 0x0000000702004986 */ /* 0x0003e2000c101904 */
[----:B------:R-:W-:Y:S01]  /*68a0*/  @P4 IADD3.X R53, RZ, R53, RZ, P0, !PT ;  /* 0x00000035ff354210 */ /* 0x000fe200007fe4ff */
[----:B----4-:R-:W-:-:S04]  /*68b0*/  FADD.FTZ R0, RZ, R0 ;  /* 0x00000000ff007221 */ /* 0x010fc80000010000 */
[----:B------:R-:W-:-:S04]  /*68c0*/  FADD.FTZ R0, R0, R19 ;  /* 0x0000001300007221 */ /* 0x000fc80000010000 */
[----:B------:R-:W-:Y:S01]  /*68d0*/  FADD.FTZ R0, R0, R25 ;  /* 0x0000001900007221 */ /* 0x000fe20000010000 */
[----:B-1----:R-:W-:Y:S02]  /*68e0*/  @P3 MOV R2, R46 ;  /* 0x0000002e00023202 */ /* 0x002fe40000000f00 */
[----:B------:R-:W-:Y:S01]  /*68f0*/  @P3 MOV R3, R55 ;  /* 0x0000003700033202 */ /* 0x000fe20000000f00 */
[----:B------:R-:W-:Y:S01]  /*6900*/  FADD.FTZ R31, R0, R31 ;  /* 0x0000001f001f7221 */ /* 0x000fe20000010000 */
[----:B------:R-:W-:-:S03]  /*6910*/  @P3 IADD3 R46, P0, R46, 0x200, RZ ;  /* 0x000002002e2e3810 */ /* 0x000fc60007f1e0ff */
[----:B------:R1:W-:Y:S02]  /*6920*/  @P3 STG.E [R2.64], R5 ;  /* 0x0000000502003986 */ /* 0x0003e4000c101904 */
[----:B------:R-:W-:Y:S02]  /*6930*/  @P3 IMAD.X R55, RZ, RZ, R55, P0 ;  /* 0x000000ffff373224 */ /* 0x000fe400000e0637 */
[----:B--2---:R-:W-:-:S04]  /*6940*/  FADD.FTZ R10, R10, R15 ;  /* 0x0000000f0a0a7221 */ /* 0x004fc80000010000 */
[----:B------:R-:W-:Y:S01]  /*6950*/  FADD.FTZ R10, R10, R17 ;  /* 0x000000110a0a7221 */ /* 0x000fe20000010000 */
[----:B-1----:R-:W-:Y:S02]  /*6960*/  @P3 MOV R2, R24 ;  /* 0x0000001800023202 */ /* 0x002fe40000000f00 */
[----:B------:R-:W-:Y:S01]  /*6970*/  @P3 MOV R3, R53 ;  /* 0x0000003500033202 */ /* 0x000fe20000000f00 */
[----:B0-----:R-:W-:Y:S01]  /*6980*/  FADD.FTZ R23, R10, R23 ;  /* 0x000000170a177221 */ /* 0x001fe20000010000 */
        /* <DEDUP_REMOVED lines=12> */
[----:B------:R-:W-:Y:S01]  /*6a50*/  @P2 IADD3.X R53, RZ, R53, RZ, P3, !PT ;  /* 0x00000035ff352210 */ /* 0x000fe20001ffe4ff */
[----:B------:R-:W-:Y:S01]  /*6a60*/  @P1 IMAD.MOV.U32 R4, RZ, RZ, R24 ;  /* 0x000000ffff041224 */ /* 0x000fe200078e0018 */
[----:B------:R-:W-:Y:S02]  /*6a70*/  @P1 IADD3 R24, P2, R24, 0x200, RZ ;  /* 0x0000020018181810 */ /* 0x000fe40007f5e0ff */
[-C--:B------:R-:W-:Y:S02]  /*6a80*/  @P1 MOV R5, R53.reuse ;  /* 0x0000003500051202 */ /* 0x080fe40000000f00 */
[----:B------:R-:W-:Y:S02]  /*6a90*/  @P1 IADD3.X R53, RZ, R53, RZ, P2, !PT ;  /* 0x00000035ff351210 */ /* 0x000fe400017fe4ff */
[----:B------:R-:W-:Y:S02]  /*6aa0*/  @P5 MOV R6, R24 ;  /* 0x0000001800065202 */ /* 0x000fe40000000f00 */
[----:B------:R-:W-:-:S02]  /*6ab0*/  @P5 MOV R7, R53 ;  /* 0x0000003500075202 */ /* 0x000fc40000000f00 */
[----:B0-----:R-:W-:Y:S02]  /*6ac0*/  @P1 MOV R2, R46 ;  /* 0x0000002e00021202 */ /* 0x001fe40000000f00 */
[----:B------:R-:W-:Y:S02]  /*6ad0*/  @P1 IADD3 R46, P0, R46, 0x200, RZ ;  /* 0x000002002e2e1810 */ /* 0x000fe40007f1e0ff */
[-C--:B------:R-:W-:Y:S02]  /*6ae0*/  @P1 MOV R3, R55.reuse ;  /* 0x0000003700031202 */ /* 0x080fe40000000f00 */
[----:B------:R-:W-:Y:S02]  /*6af0*/  @P1 IADD3.X R55, RZ, R55, RZ, P0, !PT ;  /* 0x00000037ff371210 */ /* 0x000fe400007fe4ff */
[----:B------:R-:W-:Y:S01]  /*6b00*/  @P5 IADD3 R24, P2, R24, 0x200, RZ ;  /* 0x0000020018185810 */ /* 0x000fe20007f5e0ff */
[----:B------:R0:W-:Y:S03]  /*6b10*/  @P1 STG.E [R2.64], R31 ;  /* 0x0000001f02001986 */ /* 0x0001e6000c101904 */
[----:B------:R-:W-:Y:S01]  /*6b20*/  @P5 IADD3.X R53, RZ, R53, RZ, P2, !PT ;  /* 0x00000035ff355210 */ /* 0x000fe200017fe4ff */
[----:B------:R1:W-:Y:S01]  /*6b30*/  @P1 STG.E [R4.64], R11 ;  /* 0x0000000b04001986 */ /* 0x0003e2000c101904 */
[----:B0-----:R-:W-:-:S02]  /*6b40*/  @P5 MOV R2, R46 ;  /* 0x0000002e00025202 */ /* 0x001fc40000000f00 */
[-C--:B------:R-:W-:Y:S02]  /*6b50*/  @P5 MOV R3, R55.reuse ;  /* 0x0000003700035202 */ /* 0x080fe40000000f00 */
[----:B------:R-:W-:Y:S02]  /*6b60*/  @P5 IADD3 R46, P0, R46, 0x200, RZ ;  /* 0x000002002e2e5810 */ /* 0x000fe40007f1e0ff */
[----:B-1----:R-:W-:Y:S01]  /*6b70*/  MOV R4, R24 ;  /* 0x0000001800047202 */ /* 0x002fe20000000f00 */
[----:B------:R0:W-:Y:S01]  /*6b80*/  @P5 STG.E [R2.64], R33 ;  /* 0x0000002102005986 */ /* 0x0001e2000c101904 */
[----:B------:R-:W-:Y:S02]  /*6b90*/  @P5 IADD3.X R55, RZ, R55, RZ, P0, !PT ;  /* 0x00000037ff375210 */ /* 0x000fe400007fe4ff */
[----:B------:R-:W-:Y:S01]  /*6ba0*/  MOV R5, R53 ;  /* 0x0000003500057202 */ /* 0x000fe20000000f00 */
[----:B------:R1:W-:Y:S01]  /*6bb0*/  @P5 STG.E [R6.64], R41 ;  /* 0x0000002906005986 */ /* 0x0003e2000c101904 */
[----:B0-----:R-:W-:Y:S01]  /*6bc0*/  IMAD.MOV.U32 R2, RZ, RZ, R46 ;  /* 0x000000ffff027224 */ /* 0x001fe200078e002e */
[----:B------:R-:W-:Y:S01]  /*6bd0*/  MOV R3, R55 ;  /* 0x0000003700037202 */ /* 0x000fe20000000f00 */
[----:B------:R-:W-:Y:S06]  /*6be0*/  @!P6 EXIT ;  /* 0x000000000000e94d */ /* 0x000fec0003800000 */
[----:B------:R-:W-:Y:S04]  /*6bf0*/  STG.E [R2.64], R23 ;  /* 0x0000001702007986 */ /* 0x000fe8000c101904 */
[----:B------:R-:W-:Y:S01]  /*6c00*/  STG.E [R4.64], R13 ;  /* 0x0000000d04007986 */ /* 0x000fe2000c101904 */
[----:B------:R-:W-:Y:S05]  /*6c10*/  EXIT ;  /* 0x000000000000794d */ /* 0x000fea0003800000 */
.L_x_3372:
[----:B------:R-:W-:Y:S01]  /*6c20*/  HFMA2.MMA R178, -RZ, RZ, 0, 5.9604644775390625e-08 ;  /* 0x00000001ffb27435 */ /* 0x000fe200000001ff */
[----:B------:R-:W-:-:S02]  /*6c30*/  MOV R179, R249 ;  /* 0x000000f900b37202 */ /* 0x000fc40000000f00 */
[----:B------:R-:W-:Y:S02]  /*6c40*/  MOV R0, 0x1f ;  /* 0x0000001f00007802 */ /* 0x000fe40000000f00 */
[----:B------:R-:W-:Y:S02]  /*6c50*/  MOV R11, 0xffffffff ;  /* 0xffffffff000b7802 */ /* 0x000fe40000000f00 */
[----:B------:R-:W-:Y:S02]  /*6c60*/  MOV R176, 0x6c80 ;  /* 0x00006c8000b07802 */ /* 0x000fe40000000f00 */
[----:B01---5:R-:W-:Y:S05]  /*6c70*/  CALL.REL.NOINC `($__internal_42_$__cuda_sm70_shflsync_bfly_p) ;  /* 0x0000045000007944 */ /* 0x023fea0003c00000 */
[----:B-1----:R-:W-:Y:S01]  /*6c80*/  MOV R4, R11 ;  /* 0x0000000b00047202 */ /* 0x002fe20000000f00 */
[----:B0-----:R-:W-:Y:S05]  /*6c90*/  BRA `(.L_x_3505) ;  /* 0xffffb8c000007947 */ /* 0x001fea000383ffff */
.L_x_3373:
[----:B------:R-:W-:Y:S01]  /*6ca0*/  HFMA2.MMA R0, -RZ, RZ, 0, 1.847743988037109375e-06 ;  /* 0x0000001fff007435 */ /* 0x000fe200000001ff */
[----:B------:R-:W-:Y:S01]  /*6cb0*/  MOV R179, R248 ;  /* 0x000000f800b37202 */ /* 0x000fe20000000f00 */
[----:B------:R-:W-:Y:S01]  /*6cc0*/  IMAD.MOV.U32 R178, RZ, RZ, 0x1 ;  /* 0x00000001ffb27424 */ /* 0x000fe200078e00ff */
[----:B------:R-:W-:Y:S02]  /*6cd0*/  MOV R11, 0xffffffff ;  /* 0xffffffff000b7802 */ /* 0x000fe40000000f00 */
[----:B------:R-:W-:-:S02]  /*6ce0*/  MOV R176, 0x6d00 ;  /* 0x00006d0000b07802 */ /* 0x000fc40000000f00 */
[----:B0123--:R-:W-:Y:S05]  /*6cf0*/  CALL.REL.NOINC `($__internal_42_$__cuda_sm70_shflsync_bfly_p) ;  /* 0x000003d000007944 */ /* 0x00ffea0003c00000 */
[----:B------:R-:W-:Y:S01]  /*6d00*/  FADD.FTZ R249, R4, R249 ;  /* 0x000000f904f97221 */ /* 0x000fe20000010000 */
[----:B0-----:R-:W-:Y:S01]  /*6d10*/  HFMA2.MMA R178, -RZ, RZ, 0, 1.1920928955078125e-07 ;  /* 0x00000002ffb27435 */ /* 0x001fe200000001ff */
[----:B-1----:R-:W-:Y:S01]  /*6d20*/  FADD.FTZ R248, R248, R11 ;  /* 0x0000000bf8f87221 */ /* 0x002fe20000010000 */
[----:B------:R-:W-:-:S02]  /*6d30*/  MOV R0, 0x1f ;  /* 0x0000001f00007802 */ /* 0x000fc40000000f00 */
[----:B------:R-:W-:Y:S02]  /*6d40*/  MOV R11, 0xffffffff ;  /* 0xffffffff000b7802 */ /* 0x000fe40000000f00 */
[----:B------:R-:W-:Y:S02]  /*6d50*/  MOV R179, R249 ;  /* 0x000000f900b37202 */ /* 0x000fe40000000f00 */
[----:B------:R-:W-:Y:S02]  /*6d60*/  MOV R176, 0x6d80 ;  /* 0x00006d8000b07802 */ /* 0x000fe40000000f00 */
[----:B------:R-:W-:Y:S05]  /*6d70*/  CALL.REL.NOINC `($__internal_42_$__cuda_sm70_shflsync_bfly_p) ;  /* 0x0000035000007944 */ /* 0x000fea0003c00000 */
[----:B0-----:R-:W-:Y:S01]  /*6d80*/  HFMA2.MMA R178, -RZ, RZ, 0, 1.1920928955078125e-07 ;  /* 0x00000002ffb27435 */ /* 0x001fe200000001ff */
[----:B-1----:R-:W-:Y:S01]  /*6d90*/  MOV R4, R11 ;  /* 0x0000000b00047202 */ /* 0x002fe20000000f00 */
[----:B------:R-:W-:Y:S01]  /*6da0*/  IMAD.MOV.U32 R0, RZ, RZ, 0x1f ;  /* 0x0000001fff007424 */ /* 0x000fe200078e00ff */
[----:B------:R-:W-:Y:S02]  /*6db0*/  MOV R179, R248 ;  /* 0x000000f800b37202 */ /* 0x000fe40000000f00 */
[----:B------:R-:W-:Y:S02]  /*6dc0*/  MOV R11, 0xffffffff ;  /* 0xffffffff000b7802 */ /* 0x000fe40000000f00 */
[----:B------:R-:W-:-:S02]  /*6dd0*/  MOV R176, 0x6df0 ;  /* 0x00006df000b07802 */ /* 0x000fc40000000f00 */
[----:B------:R-:W-:Y:S05]  /*6de0*/  CALL.REL.NOINC `($__internal_42_$__cuda_sm70_shflsync_bfly_p) ;  /* 0x000002e000007944 */ /* 0x000fea0003c00000 */
[----:B------:R-:W-:Y:S01]  /*6df0*/  FADD.FTZ R249, R4, R249 ;  /* 0x000000f904f97221 */ /* 0x000fe20000010000 */
[----:B0-----:R-:W-:Y:S01]  /*6e00*/  HFMA2.MMA R178, -RZ, RZ, 0, 2.384185791015625e-07 ;  /* 0x00000004ffb27435 */ /* 0x001fe200000001ff */
[----:B-1----:R-:W-:Y:S01]  /*6e10*/  FADD.FTZ R248, R248, R11 ;  /* 0x0000000bf8f87221 */ /* 0x002fe20000010000 */
[----:B------:R-:W-:-:S02]  /*6e20*/  MOV R0, 0x1f ;  /* 0x0000001f00007802 */ /* 0x000fc40000000f00 */
[----:B------:R-:W-:Y:S02]  /*6e30*/  MOV R11, 0xffffffff ;  /* 0xffffffff000b7802 */ /* 0x000fe40000000f00 */
[----:B------:R-:W-:Y:S02]  /*6e40*/  MOV R179, R249 ;  /* 0x000000f900b37202 */ /* 0x000fe40000000f00 */
[----:B------:R-:W-:Y:S02]  /*6e50*/  MOV R176, 0x6e70 ;  /* 0x00006e7000b07802 */ /* 0x000fe40000000f00 */
[----:B------:R-:W-:Y:S05]  /*6e60*/  CALL.REL.NOINC `($__internal_42_$__cuda_sm70_shflsync_bfly_p) ;  /* 0x0000026000007944 */ /* 0x000fea0003c00000 */
[----:B0-----:R-:W-:Y:S01]  /*6e70*/  HFMA2.MMA R178, -RZ, RZ, 0, 2.384185791015625e-07 ;  /* 0x00000004ffb27435 */ /* 0x001fe200000001ff */
[----:B-1----:R-:W-:Y:S01]  /*6e80*/  MOV R4, R11 ;  /* 0x0000000b00047202 */ /* 0x002fe20000000f00 */
[----:B------:R-:W-:Y:S01]  /*6e90*/  IMAD.MOV.U32 R11, RZ, RZ, -0x1 ;  /* 0xffffffffff0b7424 */ /* 0x000fe200078e00ff */
[----:B------:R-:W-:Y:S02]  /*6ea0*/  MOV R179, R248 ;  /* 0x000000f800b37202 */ /* 0x000fe40000000f00 */
[----:B------:R-:W-:Y:S02]  /*6eb0*/  MOV R0, 0x1f ;  /* 0x0000001f00007802 */ /* 0x000fe40000000f00 */
[----:B------:R-:W-:-:S02]  /*6ec0*/  MOV R176, 0x6ee0 ;  /* 0x00006ee000b07802 */ /* 0x000fc40000000f00 */
[----:B------:R-:W-:Y:S05]  /*6ed0*/  CALL.REL.NOINC `($__internal_42_$__cuda_sm70_shflsync_bfly_p) ;  /* 0x000001f000007944 */ /* 0x000fea0003c00000 */
[----:B------:R-:W-:Y:S01]  /*6ee0*/  FADD.FTZ R249, R4, R249 ;  /* 0x000000f904f97221 */ /* 0x000fe20000010000 */
[----:B0-----:R-:W-:Y:S01]  /*6ef0*/  HFMA2.MMA R178, -RZ, RZ, 0, 4.76837158203125e-07 ;  /* 0x00000008ffb27435 */ /* 0x001fe200000001ff */
[----:B-1----:R-:W-:Y:S01]  /*6f00*/  FADD.FTZ R248, R248, R11 ;  /* 0x0000000bf8f87221 */ /* 0x002fe20000010000 */
[----:B------:R-:W-:-:S02]  /*6f10*/  MOV R0, 0x1f ;  /* 0x0000001f00007802 */ /* 0x000fc40000000f00 */
[----:B------:R-:W-:Y:S02]  /*6f20*/  MOV R11, 0xffffffff ;  /* 0xffffffff000b7802 */ /* 0x000fe40000000f00 */
[----:B------:R-:W-:Y:S02]  /*6f30*/  MOV R179, R249 ;  /* 0x000000f900b37202 */ /* 0x000fe40000000f00 */
[----:B------:R-:W-:Y:S02]  /*6f40*/  MOV R176, 0x6f60 ;  /* 0x00006f6000b07802 */ /* 0x000fe40000000f00 */
[----:B------:R-:W-:Y:S05]  /*6f50*/  CALL.REL.NOINC `($__internal_42_$__cuda_sm70_shflsync_bfly_p) ;  /* 0x0000017000007944 */ /* 0x000fea0003c00000 */
[----:B0-----:R-:W-:Y:S01]  /*6f60*/  HFMA2.MMA R178, -RZ, RZ, 0, 4.76837158203125e-07 ;  /* 0x00000008ffb27435 */ /* 0x001fe200000001ff */
[----:B-1----:R-:W-:Y:S02]  /*6f70*/  MOV R4, R11 ;  /* 0x0000000b00047202 */ /* 0x002fe40000000f00 */
[----:B------:R-:W-:Y:S02]  /*6f80*/  MOV R179, R248 ;  /* 0x000000f800b37202 */ /* 0x000fe40000000f00 */
[----:B------:R-:W-:Y:S02]  /*6f90*/  MOV R0, 0x1f ;  /* 0x0000001f00007802 */ /* 0x000fe40000000f00 */
[----:B------:R-:W-:-:S02]  /*6fa0*/  MOV R11, 0xffffffff ;  /* 0xffffffff000b7802 */ /* 0x000fc40000000f00 */
[----:B------:R-:W-:Y:S02]  /*6fb0*/  MOV R176, 0x6fd0 ;  /* 0x00006fd000b07802 */ /* 0x000fe40000000f00 */
[----:B------:R-:W-:Y:S05]  /*6fc0*/  CALL.REL.NOINC `($__internal_42_$__cuda_sm70_shflsync_bfly_p) ;  /* 0x0000010000007944 */ /* 0x000fea0003c00000 */
[----:B------:R-:W-:Y:S01]  /*6fd0*/  FADD.FTZ R180, R4, R249 ;  /* 0x000000f904b47221 */ /* 0x000fe20000010000 */
[----:B0-----:R-:W-:Y:S01]  /*6fe0*/  HFMA2.MMA R0, -RZ, RZ, 0, 1.847743988037109375e-06 ;  /* 0x0000001fff007435 */ /* 0x001fe200000001ff */
[----:B-1----:R-:W-:Y:S01]  /*6ff0*/  FADD.FTZ R4, R248, R11 ;  /* 0x0000000bf8047221 */ /* 0x002fe20000010000 */
[----:B------:R-:W-:Y:S01]  /*7000*/  MOV R11, 0xffffffff ;  /* 0xffffffff000b7802 */ /* 0x000fe20000000f00 */
[----:B------:R-:W-:Y:S01]  /*7010*/  IMAD.MOV.U32 R178, RZ, RZ, 0x10 ;  /* 0x00000010ffb27424 */ /* 0x000fe200078e00ff */
[----:B------:R-:W-:Y:S02]  /*7020*/  MOV R179, R180 ;  /* 0x000000b400b37202 */ /* 0x000fe40000000f00 */
[----:B------:R-:W-:Y:S02]  /*7030*/  MOV R176, 0x7050 ;  /* 0x0000705000b07802 */ /* 0x000fe40000000f00 */
[----:B------:R-:W-:Y:S05]  /*7040*/  CALL.REL.NOINC `($__internal_42_$__cuda_sm70_shflsync_bfly_p) ;  /* 0x0000008000007944 */ /* 0x000fea0003c00000 */
[----:B0-----:R-:W-:Y:S01]  /*7050*/  HFMA2.MMA R178, -RZ, RZ, 0, 9.5367431640625e-07 ;  /* 0x00000010ffb27435 */ /* 0x001fe200000001ff */
[----:B-1----:R-:W-:Y:S02]  /*7060*/  MOV R181, R11 ;  /* 0x0000000b00b57202 */ /* 0x002fe40000000f00 */
[----:B------:R-:W-:-:S02]  /*7070*/  MOV R179, R4 ;  /* 0x0000000400b37202 */ /* 0x000fc40000000f00 */
[----:B------:R-:W-:Y:S02]  /*7080*/  MOV R0, 0x1f ;  /* 0x0000001f00007802 */ /* 0x000fe40000000f00 */
[----:B------:R-:W-:Y:S02]  /*7090*/  MOV R11, 0xffffffff ;  /* 0xffffffff000b7802 */ /* 0x000fe40000000f00 */
[----:B------:R-:W-:Y:S02]  /*70a0*/  MOV R176, 0x70c0 ;  /* 0x000070c000b07802 */ /* 0x000fe40000000f00 */
[----:B------:R-:W-:Y:S05]  /*70b0*/  CALL.REL.NOINC `($__internal_42_$__cuda_sm70_shflsync_bfly_p) ;  /* 0x0000001000007944 */ /* 0x000fea0003c00000 */
[----:B01----:R-:W-:Y:S05]  /*70c0*/  BRA `(.L_x_3506) ;  /* 0xffffb5b000007947 */ /* 0x003fea000383ffff */
        .weak           $__internal_42_$__cuda_sm70_shflsync_bfly_p
        .type           $__internal_42_$__cuda_sm70_shflsync_bfly_p,@function
        .size           $__internal_42_$__cuda_sm70_shflsync_bfly_p,(.L_x_14924 - $__internal_42_$__cuda_sm70_shflsync_bfly_p)
$__internal_42_$__cuda_sm70_shflsync_bfly_p:
[----:B------:R-:W-:Y:S01]  /*70d0*/  HFMA2.MMA R177, -RZ, RZ, 0, 0 ;  /* 0x00000000ffb17435 */ /* 0x000fe200000001ff */
[----:B------:R-:W-:Y:S04]  /*70e0*/  WARPSYNC R11 ;  /* 0x0000000b00007348 */ /* 0x000fe80003800000 */
[----:B------:R0:W1:Y:S01]  /*70f0*/  SHFL.BFLY PT, R11, R179, R178, R0 ;  /* 0x0c0000b2b30b7389 */ /* 0x00006200000e0000 */
[----:B------:R-:W-:Y:S05]  /*7100*/  RET.REL.NODEC R176 `(_ZN10layer_norm13ln_bwd_kernelINS_13Kernel_traitsIf13__nv_bfloat16S2_S2_fjLj1280ELj1ELj4ELj1ELj16ENS_18Kernel_traits_baseILj1280EfS2_S2_S2_fjLj128EEEEELb0ELb0ELb1ELb0EEEvNS_9BwdParamsE) ;  /* 0xffff8ef0b0007950 */ /* 0x000fea0003c3ffff */
.L_x_3507:
        /* <DEDUP_REMOVED lines=15> */
.L_x_14924:


//--------------------- .text._ZN10layer_norm13ln_bwd_kernelINS_13Kernel_traitsIf13__nv_bfloat16S2_S2_fjLj1280ELj1ELj4ELj1ELj16ENS_18Kernel_traits_baseILj1280EfS2_S2_S2_fjLj128EEEEELb0ELb0ELb1ELb1EEEvNS_9BwdParamsE --------------------------
	.section	.text._ZN10layer_norm13ln_bwd_kernelINS_13Kernel_traitsIf13__nv_bfloat16S2_S2_fjLj1280ELj1ELj4ELj1ELj16ENS_18Kernel_traits_baseILj1280EfS2_S2_S2_fjLj128EEEEELb0ELb0ELb1ELb1EEEvNS_9BwdParamsE,"ax",@progbits
	.sectioninfo	@"SHI_REGISTERS=254"
	.align	128
        .global         _ZN10layer_norm13ln_bwd_kernelINS_13Kernel_traitsIf13__nv_bfloat16S2_S2_fjLj1280ELj1ELj4ELj1ELj16ENS_18Kernel_traits_baseILj1280EfS2_S2_S2_fjLj128EEEEELb0ELb0ELb1ELb1EEEvNS_9BwdParamsE
        .type           _ZN10layer_norm13ln_bwd_kernelINS_13Kernel_traitsIf13__nv_bfloat16S2_S2_fjLj1280ELj1ELj4ELj1ELj16ENS_18Kernel_traits_baseILj1280EfS2_S2_S2_fjLj128EEEEELb0ELb0ELb1ELb1EEEvNS_9BwdParamsE,@function
        .size           _ZN10layer_norm13ln_bwd_kernelINS_13Kernel_traitsIf13__nv_bfloat16S2_S2_fjLj1280ELj1ELj4ELj1ELj16ENS_18Kernel_traits_baseILj1280EfS2_S2_S2_fjLj128EEEEELb0ELb0ELb1ELb1EEEvNS_9BwdParamsE,(.L_x_14925 - _ZN10layer_norm13ln_bwd_kernelINS_13Kernel_traitsIf13__nv_bfloat16S2_S2_fjLj1280ELj1ELj4ELj1ELj16ENS_18Kernel_traits_baseILj1280EfS2_S2_S2_fjLj128EEEEELb0ELb0ELb1ELb1EEEvNS_9BwdParamsE)
        .other          _ZN10layer_norm13ln_bwd_kernelINS_13Kernel_traitsIf13__nv_bfloat16S2_S2_fjLj1280ELj1ELj4ELj1ELj16ENS_18Kernel_traits_baseILj1280EfS2_S2_S2_fjLj128EEEEELb0ELb0ELb1ELb1EEEvNS_9BwdParamsE,@"STO_CUDA_ENTRY STV_DEFAULT"
_ZN10layer_norm13ln_bwd_kernelINS_13Kernel_traitsIf13__nv_bfloat16S2_S2_fjLj1280ELj1ELj4ELj1ELj16ENS_18Kernel_traits_baseILj1280EfS2_S2_S2_fjLj128EEEEELb0ELb0ELb1ELb1EEEvNS_9BwdParamsE:
.text._ZN10layer_norm13ln_bwd_kernelINS_13Kernel_traitsIf13__nv_bfloat16S2_S2_fjLj1280ELj1ELj4ELj1ELj16ENS_18Kernel_traits_baseILj1280EfS2_S2_S2_fjLj128EEEEELb0ELb0ELb1ELb1EEEvNS_9BwdParamsE:
        /* <DEDUP_REMOVED lines=50> */
.L_x_3509:
[----:B------:R-:W-:-:S04]  /*0320*/  SHF.L.U32 R3, R0, 0x5, RZ ;  /* 0x0000000500037819 */ /* 0x000fc800000006ff */
[----:B------:R-:W-:-:S04]  /*0330*/  LOP3.LUT R3, R3, 0x3e0, RZ, 0xc0, !PT ;  /* 0x000003e003037812 */ /* 0x000fc800078ec0ff */
[----:B------:R-:W-:-:S04]  /*0340*/  IADD3 R6, P0, R3, c[0x0][0x1b0], RZ ;  /* 0x00006c0003067a10 */ /* 0x000fc80007f1e0ff */
[----:B------:R-:W-:-:S05]  /*0350*/  IADD3.X R7, RZ, c[0x0][0x1b4], RZ, P0, !PT ;  /* 0x00006d00ff077a10 */ /* 0x000fca00007fe4ff */
[----:B------:R0:W5:Y:S04]  /*0360*/  LDG.E.128 R84, [R6.64] ;  /* 0x0000000406547981 */ /* 0x000168000c1e1d00 */
[----:B------:R0:W5:Y:S04]  /*0370*/  LDG.E.128 R88, [R6.64+0x10] ;  /* 0x0000100406587981 */ /* 0x000168000c1e1d00 */
[----:B------:R0:W5:Y:S04]  /*0380*/  LDG.E.128 R92, [R6.64+0x400] ;  /* 0x00040004065c7981 */ /* 0x000168000c1e1d00 */
[----:B------:R0:W5:Y:S04]  /*0390*/  LDG.E.128 R96, [R6.64+0x410] ;  /* 0x0004100406607981 */ /* 0x000168000c1e1d00 */
[----:B------:R0:W5:Y:S04]  /*03a0*/  LDG.E.128 R100, [R6.64+0x800] ;  /* 0x0008000406647981 */ /* 0x000168000c1e1d00 */
[----:B------:R0:W5:Y:S04]  /*03b0*/  LDG.E.128 R104, [R6.64+0x810] ;  /* 0x0008100406687981 */ /* 0x000168000c1e1d00 */
[----:B------:R0:W5:Y:S04]  /*03c0*/  LDG.E.128 R108, [R6.64+0xc00] ;  /* 0x000c0004066c7981 */ /* 0x000168000c1e1d00 */
[----:B------:R0:W5:Y:S04]  /*03d0*/  LDG.E.128 R112, [R6.64+0xc10] ;  /* 0x000c100406707981 */ /* 0x000168000c1e1d00 */
[----:B------:R0:W5:Y:S04]  /*03e0*/  LDG.E.128 R116, [R6.64+0x1000] ;  /* 0x0010000406747981 */ /* 0x000168000c1e1d00 */
[----:B------:R0:W5:Y:S01]  /*03f0*/  LDG.E.128 R120, [R6.64+0x1010] ;  /* 0x0010100406787981 */ /* 0x000162000c1e1d00 */
        /* <DEDUP_REMOVED lines=40> */
[----:B01----:R-:W-:-:S02]  /*0680*/  CS2R R188, SRZ ;  /* 0x0000000000bc7805 */ /* 0x003fc4000001ff00 */
.L_x_3636:
[----:B------:R-:W-:-:S10]  /*0690*/  HFMA2.MMA R19, -RZ, RZ, 0, 2.384185791015625e-07 ;  /* 0x00000004ff137435 */ /* 0x000fd400000001ff */
[----:B------:R-:W-:-:S05]  /*06a0*/  IMAD.WIDE R212, R2, R19, c[0x0][0x1d8] ;  /* 0x0000760002d47625 */ /* 0x000fca00078e0213 */
[----:B------:R0:W2:Y:S01]  /*06b0*/  LDG.E R16, [R212.64] ;  /* 0x00000004d4107981 */ /* 0x0000a2000c1e1900 */
[----:B------:R-:W-:-:S04]  /*06c0*/  IMAD.WIDE R14, R2, R19, c[0x0][0x1d0] ;  /* 0x00007400020e7625 */ /* 0x000fc800078e0213 */
[----:B------:R-:W-:Y:S01]  /*06d0*/  IMAD R4, R2, c[0x0][0x168], RZ ;  /* 0x00005a0002047a24 */ /* 0x000fe200078e02ff */
[----:B-----5:R1:W5:Y:S01]  /*06e0*/  LDG.E R7, [R14.64] ;  /* 0x000000040e077981 */ /* 0x020362000c1e1900 */
        /* <DEDUP_REMOVED lines=11> */
[----:B------:R-:W-:-:S04]  /*07a0*/  IMAD.WIDE.U32 R216, R11, R4, c[0x0][0x218] ;  /* 0x000086000bd87625 */ /* 0x000fc800078e0004 */
[----:B---3--:R-:W-:Y:S01]  /*07b0*/  IMAD.WIDE.U32 R214, R13, R4, c[0x0][0x218] ;  /* 0x000086000dd67625 */ /* 0x008fe200078e0004 */
        /* <DEDUP_REMOVED lines=19> */
.L_x_3512:
[----:B-1----:R-:W-:Y:S01]  /*08f0*/  IADD3 R16, R16, -0x1, RZ ;  /* 0xffffffff10107810 */ /* 0x002fe20007ffe0ff */
[----:B------:R-:W-:-:S04]  /*0900*/  IMAD.WIDE.U32 R128, R9, R4, c[0x0][0x188] ;  /* 0x0000620009807625 */ /* 0x000fc800078e0004 */
[----:B------:R-:W-:Y:S01]  /*0910*/  IMAD R16, R16, c[0x0][0x168], RZ ;  /* 0x00005a0010107a24 */ /* 0x000fe200078e02ff */
[----:B------:R-:W-:Y:S01]  /*0920*/  IADD3 R15, R9, 0x80, RZ ;  /* 0x00000080090f7810 */ /* 0x000fe20007ffe0ff */
[----:B------:R-:W-:Y:S01]  /*0930*/  IMAD.WIDE.U32 R144, R11, R4, c[0x0][0x188] ;  /* 0x000062000b907625 */ /* 0x000fe200078e0004 */
[----:B------:R-:W-:Y:S01]  /*0940*/  IADD3 R17, R9, 0x60, RZ ;  /* 0x0000006009117810 */ /* 0x000fe20007ffe0ff */
[----:B------:R-:W2:Y:S01]  /*0950*/  LDG.E.128 R128, [R128.64] ;  /* 0x0000000480807981 */ /* 0x000ea2000c1e1d00 */
[----:B------:R-:W-:Y:S01]  /*0960*/  SHF.R.S32.HI R3, RZ, 0x1f, R16 ;  /* 0x0000001fff037819 */ /* 0x000fe20000011410 */
[----:B------:R-:W-:Y:S02]  /*0970*/  IMAD.WIDE R18, R2, R19, c[0x0][0x1a0] ;  /* 0x0000680002127625 */ /* 0x000fe400078e0213 */
[----:B------:R-:W3:Y:S01]  /*0980*/  LDG.E.128 R144, [R144.64] ;  /* 0x0000000490907981 */ /* 0x000ee2000c1e1d00 */
[----:B------:R-:W-:-:S04]  /*0990*/  LEA.HI R3, R3, R16, RZ, 0x3 ;  /* 0x0000001003037211 */ /* 0x000fc800078f18ff */
[----:B------:R-:W-:Y:S01]  /*09a0*/  LEA.HI.SX32 R173, R3, R172, 0x1d ;  /* 0x000000ac03ad7211 */ /* 0x000fe200078feaff */
[-C--:B------:R-:W-:Y:S01]  /*09b0*/  IMAD.WIDE.U32 R160, R13, R4.reuse, c[0x0][0x188] ;  /* 0x000062000da07625 */ /* 0x080fe200078e0004 */
[----:B------:R-:W4:Y:S02]  /*09c0*/  LDG.E R3, [R18.64] ;  /* 0x0000000412037981 */ /* 0x000f24000c1e1900 */
[C---:B------:R-:W-:Y:S02]  /*09d0*/  IADD3 R157, R173.reuse, 0x60, RZ ;  /* 0x00000060ad9d7810 */ /* 0x040fe40007ffe0ff */
[C---:B------:R-:W-:Y:S02]  /*09e0*/  IADD3 R41, R173.reuse, 0x20, RZ ;  /* 0x00000020ad297810 */ /* 0x040fe40007ffe0ff */
[----:B------:R-:W-:Y:S01]  /*09f0*/  IADD3 R141, R173, 0x40, RZ ;  /* 0x00000040ad8d7810 */ /* 0x000fe20007ffe0ff */
[-C--:B------:R-:W-:Y:S01]  /*0a00*/  IMAD.WIDE.U32 R156, R157, R4.reuse, c[0x0][0x208] ;  /* 0x000082009d9c7625 */ /* 0x080fe200078e0004 */
[----:B------:R-:W4:Y:S03]  /*0a10*/  LDG.E.128 R160, [R160.64] ;  /* 0x00000004a0a07981 */ /* 0x000f26000c1e1d00 */
        /* <DEDUP_REMOVED lines=17> */
[----:B------:R4:W5:Y:S01]  /*0b30*/  @P0 LDG.E.128 R28, [R214.64] ;  /* 0x00000004d61c0981 */ /* 0x000962000c1e1d00 */
[----:B------:R-:W-:-:S03]  /*0b40*/  @P0 IMAD.WIDE.U32 R234, R17, R4, c[0x0][0x218] ;  /* 0x0000860011ea0625 */ /* 0x000fc600078e0004 */
[----:B------:R0:W5:Y:S01]  /*0b50*/  @P0 LDG.E.128 R32, [R216.64] ;  /* 0x00000004d8200981 */ /* 0x000162000c1e1d00 */
[----:B------:R-:W-:-:S03]  /*0b60*/  @P0 IMAD.WIDE.U32 R236, R15, R4, c[0x0][0x218] ;  /* 0x000086000fec0625 */ /* 0x000fc600078e0004 */
[----:B------:R1:W5:Y:S04]  /*0b70*/  @P0 LDG.E.128 R24, [R234.64] ;  /* 0x00000004ea180981 */ /* 0x000368000c1e1d00 */
[----:B------:R0:W5:Y:S04]  /*0b80*/  @P0 LDG.E.128 R36, [R212.64] ;  /* 0x00000004d4240981 */ /* 0x000168000c1e1d00 */
[----:B------:R0:W5:Y:S01]  /*0b90*/  @P0 LDG.E.128 R20, [R236.64] ;  /* 0x00000004ec140981 */ /* 0x000162000c1e1d00 */
[--C-:B--2---:R-:W-:Y:S02]  /*0ba0*/  PRMT R8, RZ, 0x5410, R128.reuse ;  /* 0x00005410ff087816 */ /* 0x104fe40000000080 */
[----:B------:R-:W-:-:S02]  /*0bb0*/  PRMT R10, RZ, 0x7610, R128 ;  /* 0x00007610ff0a7816 */ /* 0x000fc40000000080 */
[----:B---3--:R-:W-:Y:S02]  /*0bc0*/  PRMT R210, RZ, 0x5410, R146 ;  /* 0x00005410ffd27816 */ /* 0x008fe40000000092 */
[----:B------:R-:W-:Y:S02]  /*0bd0*/  PRMT R12, RZ, 0x5410, R129 ;  /* 0x00005410ff0c7816 */ /* 0x000fe40000000081 */
[----:B------:R-:W-:Y:S02]  /*0be0*/  PRMT R14, RZ, 0x5410, R130 ;  /* 0x00005410ff0e7816 */ /* 0x000fe40000000082 */
[----:B------:R-:W-:Y:S02]  /*0bf0*/  PRMT R16, RZ, 0x5410, R131 ;  /* 0x00005410ff107816 */ /* 0x000fe40000000083 */
[----:B------:R-:W-:Y:S02]  /*0c00*/  PRMT R208, RZ, 0x5410, R145 ;  /* 0x00005410ffd07816 */ /* 0x000fe40000000091 */
[----:B------:R-:W-:-:S02]  /*0c10*/  PRMT R129, RZ, 0x7610, R129 ;  /* 0x00007610ff817816 */ /* 0x000fc40000000081 */
[----:B------:R-:W-:Y:S02]  /*0c20*/  PRMT R130, RZ, 0x7610, R130 ;  /* 0x00007610ff827816 */ /* 0x000fe40000000082 */
[--C-:B----4-:R-:W-:Y:S02]  /*0c30*/  PRMT R215, RZ, 0x5410, R159.reuse ;  /* 0x00005410ffd77816 */ /* 0x110fe4000000009f */
[----:B------:R-:W-:Y:S02]  /*0c40*/  PRMT R214, RZ, 0x7610, R159 ;  /* 0x00007610ffd67816 */ /* 0x000fe4000000009f */
[----:B------:R-:W-:Y:S02]  /*0c50*/  FSEL R159, R3, RZ, !P2 ;  /* 0x000000ff039f7208 */ /* 0x000fe40005000000 */
[--C-:B------:R-:W-:Y:S02]  /*0c60*/  PRMT R223, RZ, 0x5410, R43.reuse ;  /* 0x00005410ffdf7816 */ /* 0x100fe4000000002b */
[----:B------:R-:W-:-:S02]  /*0c70*/  PRMT R222, RZ, 0x7610, R43 ;  /* 0x00007610ffde7816 */ /* 0x000fc4000000002b */
[--C-:B------:R-:W-:Y:S02]  /*0c80*/  PRMT R43, RZ, 0x5410, R160.reuse ;  /* 0x00005410ff2b7816 */ /* 0x100fe400000000a0 */
[----:B------:R-:W-:Y:S02]  /*0c90*/  PRMT R160, RZ, 0x7610, R160 ;  /* 0x00007610ffa07816 */ /* 0x000fe400000000a0 */
[--C-:B0-----:R-:W-:Y:S02]  /*0ca0*/  PRMT R216, RZ, 0x5410, R181.reuse ;  /* 0x00005410ffd87816 */ /* 0x101fe400000000b5 */
[----:B-1----:R-:W-:Y:S01]  /*0cb0*/  PRMT R234, RZ, 0x7610, R181 ;  /* 0x00007610ffea7816 */ /* 0x002fe200000000b5 */
[C---:B------:R-:W-:Y:S01]  /*0cc0*/  FADD.FTZ R181, -R159.reuse, R8 ;  /* 0x000000089fb57221 */ /* 0x040fe20000010100 */
[--C-:B------:R-:W-:Y:S02]  /*0cd0*/  PRMT R238, RZ, 0x5410, R183.reuse ;  /* 0x00005410ffee7816 */ /* 0x100fe400000000b7 */
[----:B------:R-:W-:Y:S01]  /*0ce0*/  PRMT R240, RZ, 0x7610, R183 ;  /* 0x00007610fff07816 */ /* 0x000fe200000000b7 */
[C---:B------:R-:W-:Y:S01]  /*0cf0*/  FADD.FTZ R183, -R159.reuse, R10 ;  /* 0x0000000a9fb77221 */ /* 0x040fe20000010100 */
[----:B------:R-:W-:Y:S01]  /*0d00*/  PRMT R19, RZ, 0x5410, R44 ;  /* 0x00005410ff137816 */ /* 0x000fe2000000002c */
        /* <DEDUP_REMOVED lines=29> */
[----:B------:R-:W-:Y:S01]  /*0ee0*/  PRMT R182, RZ, 0x7610, R182 ;  /* 0x00007610ffb67816 */ /* 0x000fe200000000b6 */
[C---:B------:R-:W-:Y:S01]  /*0ef0*/  FADD.FTZ R217, -R159.reuse, R12 ;  /* 0x0000000c9fd97221 */ /* 0x040fe20000010100 */
[----:B------:R-:W-:Y:S01]  /*0f00*/  PRMT R44, RZ, 0x7610, R44 ;  /* 0x00007610ff2c7816 */ /* 0x000fe2000000002c */
[----:B------:R-:W-:Y:S01]  /*0f10*/  FADD.FTZ R249, -R159, R160 ;  /* 0x000000a09ff97221 */ /* 0x000fe20000010100 */
[--C-:B------:R-:W-:Y:S01]  /*0f20*/  PRMT R221, RZ, 0x5410, R41.reuse ;  /* 0x00005410ffdd7816 */ /* 0x100fe20000000029 */
[C---:B-----5:R-:W-:Y:S01]  /*0f30*/  FMUL.FTZ R181, R6.reuse, R181 ;  /* 0x000000b506b57220 */ /* 0x060fe20000410000 */
[----:B------:R-:W-:Y:S01]  /*0f40*/  PRMT R220, RZ, 0x7610, R41 ;  /* 0x00007610ffdc7816 */ /* 0x000fe20000000029 */
[C---:B------:R-:W-:Y:S01]  /*0f50*/  FMUL.FTZ R183, R6.reuse, R183 ;  /* 0x000000b706b77220 */ /* 0x040fe20000410000 */
[----:B------:R-:W-:Y:S01]  /*0f60*/  PRMT R41, RZ, 0x5410, R42 ;  /* 0x00005410ff297816 */ /* 0x000fe2000000002a */
[----:B------:R-:W-:-:S02]  /*0f70*/  FMUL.FTZ R243, R6, R243 ;  /* 0x000000f306f37220 */ /* 0x000fc40000410000 */
[----:B------:R-:W-:Y:S01]  /*0f80*/  FMUL.FTZ R160, R84, R19 ;  /* 0x0000001354a07220 */ /* 0x000fe20000410000 */
        /* <DEDUP_REMOVED lines=46> */
[----:B------:R-:W-:Y:S01]  /*1270*/  PRMT R18, RZ, 0x7610, R45 ;  /* 0x00007610ff127816 */ /* 0x000fe2000000002d */
[----:B------:R-:W-:Y:S02]  /*1280*/  FFMA.FTZ R41, R181, R160, RZ ;  /* 0x000000a0b5297223 */ /* 0x000fe400000100ff */
[----:B------:R-:W-:-:S02]  /*1290*/  FMUL.FTZ R129, R6, R129 ;  /* 0x0000008106817220 */ /* 0x000fc40000410000 */
[----:B------:R-:W-:Y:S02]  /*12a0*/  FMUL.FTZ R144, R6, R212 ;  /* 0x000000d406907220 */ /* 0x000fe40000410000 */
[-C--:B------:R-:W-:Y:S02]  /*12b0*/  FFMA.FTZ R190, R8, R209.reuse, R190 ;  /* 0x000000d108be7223 */ /* 0x080fe400000100be */
[----:B------:R-:W-:Y:S02]  /*12c0*/  FADD.FTZ R82, R82, R209 ;  /* 0x000000d152527221 */ /* 0x000fe40000010000 */
[----:B------:R-:W-:Y:S02]  /*12d0*/  FMUL.FTZ R209, R86, R209 ;  /* 0x000000d156d17220 */ /* 0x000fe40000410000 */
[----:B------:R-:W-:Y:S02]  /*12e0*/  FADD.FTZ R212, R19, R44 ;  /* 0x0000002c13d47221 */ /* 0x000fe40000010000 */
[----:B------:R-:W-:Y:S01]  /*12f0*/  FFMA.FTZ R41, R183, R44, R41 ;  /* 0x0000002cb7297223 */ /* 0x000fe20000010029 */
[----:B------:R-:W-:Y:S01]  /*1300*/  PRMT R45, RZ, 0x5410, R46 ;  /* 0x00005410ff2d7816 */ /* 0x000fe2000000002e */
[----:B------:R-:W-:-:S02]  /*1310*/  FFMA.FTZ R191, R129, R18, R191 ;  /* 0x0000001281bf7223 */ /* 0x000fc400000100bf */
[----:B------:R-:W-:Y:S02]  /*1320*/  FADD.FTZ R83, R83, R18 ;  /* 0x0000001253537221 */ /* 0x000fe40000010000 */
[----:B------:R-:W-:Y:S02]  /*1330*/  FMUL.FTZ R18, R87, R18 ;  /* 0x0000001257127220 */ /* 0x000fe40000410000 */
[----:B------:R-:W-:Y:S01]  /*1340*/  FADD.FTZ R19, R212, R209 ;  /* 0x000000d1d4137221 */ /* 0x000fe20000010000 */
[----:B------:R-:W-:Y:S01]  /*1350*/  PRMT R46, RZ, 0x7610, R46 ;  /* 0x00007610ff2e7816 */ /* 0x000fe2000000002e */
[----:B------:R-:W-:Y:S02]  /*1360*/  FFMA.FTZ R41, R8, R209, R41 ;  /* 0x000000d108297223 */ /* 0x000fe40000010029 */
[----:B------:R-:W-:Y:S02]  /*1370*/  FMUL.FTZ R235, R6, R235 ;  /* 0x000000eb06eb7220 */ /* 0x000fe40000410000 */
[----:B------:R-:W-:-:S02]  /*1380*/  FMUL.FTZ R208, R88, R45 ;  /* 0x0000002d58d07220 */ /* 0x000fc40000410000 */
[----:B------:R-:W-:Y:S02]  /*1390*/  FADD.FTZ R19, R19, R18 ;  /* 0x0000001213137221 */ /* 0x000fe40000010000 */
[----:B------:R-:W-:Y:S02]  /*13a0*/  FMUL.FTZ R233, R6, R233 ;  /* 0x000000e906e97220 */ /* 0x000fe40000410000 */
[----:B------:R-:W-:Y:S02]  /*13b0*/  FFMA.FTZ R41, R129, R18, R41 ;  /* 0x0000001281297223 */ /* 0x000fe40000010029 */
[-C--:B------:R-:W-:Y:S02]  /*13c0*/  FFMA.FTZ R193, R235, R46.reuse, R193 ;  /* 0x0000002eebc17223 */ /* 0x080fe400000100c1 */
[----:B------:R-:W-:Y:S02]  /*13d0*/  FADD.FTZ R77, R77, R46 ;  /* 0x0000002e4d4d7221 */ /* 0x000fe40000010000 */
[----:B------:R-:W-:-:S02]  /*13e0*/  FMUL.FTZ R46, R89, R46 ;  /* 0x0000002e592e7220 */ /* 0x000fc40000410000 */
[----:B------:R-:W-:Y:S02]  /*13f0*/  FADD.FTZ R19, R19, R208 ;  /* 0x000000d013137221 */ /* 0x000fe40000010000 */
[----:B------:R-:W-:Y:S02]  /*1400*/  FFMA.FTZ R41, R233, R208, R41 ;  /* 0x000000d0e9297223 */ /* 0x000fe40000010029 */
[----:B------:R-:W-:Y:S02]  /*1410*/  FMUL.FTZ R131, R6, R131 ;  /* 0x0000008306837220 */ /* 0x000fe40000410000 */
[----:B------:R-:W-:Y:S02]  /*1420*/  FMUL.FTZ R210, R90, R211 ;  /* 0x000000d35ad27220 */ /* 0x000fe40000410000 */
[----:B------:R-:W-:Y:S02]  /*1430*/  FADD.FTZ R19, R19, R46 ;  /* 0x0000002e13137221 */ /* 0x000fe40000010000 */
[----:B------:R-:W-:-:S02]  /*1440*/  FMUL.FTZ R237, R6, R237 ;  /* 0x000000ed06ed7220 */ /* 0x000fc40000410000 */
        /* <DEDUP_REMOVED lines=8> */
[----:B------:R-:W-:Y:S02]  /*14d0*/  FMUL.FTZ R239, R6, R239 ;  /* 0x000000ef06ef7220 */ /* 0x000fe40000410000 */
[----:B------:R-:W-:Y:S02]  /*14e0*/  FMUL.FTZ R218, R92, R147 ;  /* 0x000000935cda7220 */ /* 0x000fe40000410000 */
[----:B------:R-:W-:Y:S02]  /*14f0*/  FADD.FTZ R19, R19, R128 ;  /* 0x0000008013137221 */ /* 0x000fe40000010000 */
[----:B------:R-:W-:Y:S02]  /*1500*/  FMUL.FTZ R47, R6, R47 ;  /* 0x0000002f062f7220 */ /* 0x000fe40000410000 */
[----:B------:R-:W-:Y:S02]  /*1510*/  FFMA.FTZ R41, R131, R128, R41 ;  /* 0x0000008083297223 */ /* 0x000fe40000010029 */
[----:B------:R-:W-:-:S02]  /*1520*/  FFMA.FTZ R197, R239, R40, R197 ;  /* 0x00000028efc57223 */ /* 0x000fc400000100c5 */
[----:B------:R-:W-:Y:S02]  /*1530*/  FADD.FTZ R73, R73, R40 ;  /* 0x0000002849497221 */ /* 0x000fe40000010000 */
[----:B------:R-:W-:Y:S02]  /*1540*/  FMUL.FTZ R40, R93, R40 ;  /* 0x000000285d287220 */ /* 0x000fe40000410000 */
[----:B------:R-:W-:Y:S02]  /*1550*/  FADD.FTZ R19, R19, R218 ;  /* 0x000000da13137221 */ /* 0x000fe40000010000 */
[----:B------:R-:W-:Y:S02]  /*1560*/  FFMA.FTZ R41, R47, R218, R41 ;  /* 0x000000da2f297223 */ /* 0x000fe40000010029 */
[----:B------:R-:W-:Y:S02]  /*1570*/  FMUL.FTZ R145, R6, R145 ;  /* 0x0000009106917220 */ /* 0x000fe40000410000 */
[----:B------:R-:W-:-:S02]  /*1580*/  FMUL.FTZ R224, R94, R221 ;  /* 0x000000dd5ee07220 */ /* 0x000fc40000410000 */
[----:B------:R-:W-:Y:S02]  /*1590*/  FADD.FTZ R19, R19, R40 ;  /* 0x0000002813137221 */ /* 0x000fe40000010000 */
[----:B------:R-:W-:Y:S02]  /*15a0*/  FMUL.FTZ R241, R6, R241 ;  /* 0x000000f106f17220 */ /* 0x000fe40000410000 */
[----:B------:R-:W-:Y:S02]  /*15b0*/  FFMA.FTZ R41, R239, R40, R41 ;  /* 0x00000028ef297223 */ /* 0x000fe40000010029 */
[----:B------:R-:W-:Y:S02]  /*15c0*/  FFMA.FTZ R199, R145, R220, R199 ;  /* 0x000000dc91c77223 */ /* 0x000fe400000100c7 */
[----:B------:R-:W-:Y:S02]  /*15d0*/  FADD.FTZ R75, R75, R220 ;  /* 0x000000dc4b4b7221 */ /* 0x000fe40000010000 */
[----:B------:R-:W-:-:S02]  /*15e0*/  FFMA.FTZ R192, R233, R45, R192 ;  /* 0x0000002de9c07223 */ /* 0x000fc400000100c0 */
[----:B------:R-:W-:Y:S02]  /*15f0*/  FADD.FTZ R76, R76, R45 ;  /* 0x0000002d4c4c7221 */ /* 0x000fe40000010000 */
[----:B------:R-:W-:Y:S02]  /*1600*/  FMUL.FTZ R220, R95, R220 ;  /* 0x000000dc5fdc7220 */ /* 0x000fe40000410000 */
[----:B------:R-:W-:Y:S01]  /*1610*/  FADD.FTZ R19, R19, R224 ;  /* 0x000000e013137221 */ /* 0x000fe20000010000 */
[----:B------:R-:W-:Y:S01]  /*1620*/  PRMT R42, RZ, 0x7610, R42 ;  /* 0x00007610ff2a7816 */ /* 0x000fe2000000002a */
        /* <DEDUP_REMOVED lines=10> */
[----:B------:R-:W-:Y:S02]  /*16d0*/  FMUL.FTZ R242, R98, R223 ;  /* 0x000000df62f27220 */ /* 0x000fe40000410000 */
[----:B------:R-:W-:Y:S02]  /*16e0*/  FADD.FTZ R19, R19, R42 ;  /* 0x0000002a13137221 */ /* 0x000fe40000010000 */
[C---:B------:R-:W-:Y:S02]  /*16f0*/  FMUL.FTZ R247, R6.reuse, R247 ;  /* 0x000000f706f77220 */ /* 0x040fe40000410000 */
[----:B------:R-:W-:Y:S01]  /*1700*/  FFMA.FTZ R45, R245, R42, R45 ;  /* 0x0000002af52d7223 */ /* 0x000fe2000001002d */
[----:B------:R-:W-:Y:S01]  /*1710*/  PRMT R227, RZ, 0x5410, R140 ;  /* 0x00005410ffe37816 */ /* 0x000fe2000000008c */
[-C--:B------:R-:W-:Y:S01]  /*1720*/  FFMA.FTZ R203, R219, R222.reuse, R203 ;  /* 0x000000dedbcb7223 */ /* 0x080fe200000100cb */
[--C-:B------:R-:W-:Y:S01]  /*1730*/  PRMT R229, RZ, 0x5410, R141.reuse ;  /* 0x00005410ffe57816 */ /* 0x100fe2000000008d */
[----:B------:R-:W-:Y:S01]  /*1740*/  FADD.FTZ R71, R71, R222 ;  /* 0x000000de47477221 */ /* 0x000fe20000010000 */
[----:B------:R-:W-:Y:S01]  /*1750*/  PRMT R228, RZ, 0x7610, R141 ;  /* 0x00007610ffe47816 */ /* 0x000fe2000000008d */
[----:B------:R-:W-:Y:S01]  /*1760*/  FMUL.FTZ R222, R99, R222 ;  /* 0x000000de63de7220 */ /* 0x000fe20000410000 */
[----:B------:R-:W-:Y:S01]  /*1770*/  PRMT R141, RZ, 0x5410, R142 ;  /* 0x00005410ff8d7816 */ /* 0x000fe2000000008e */
[----:B------:R-:W-:Y:S01]  /*1780*/  FADD.FTZ R19, R19, R242 ;  /* 0x000000f213137221 */ /* 0x000fe20000010000 */
[----:B------:R-:W-:Y:S01]  /*1790*/  PRMT R142, RZ, 0x7610, R142 ;  /* 0x00007610ff8e7816 */ /* 0x000fe2000000008e */
[----:B------:R-:W-:Y:S01]  /*17a0*/  FFMA.FTZ R45, R247, R242, R45 ;  /* 0x000000f2f72d7223 */ /* 0x000fe2000001002d */
[----:B------:R-:W-:Y:S01]  /*17b0*/  PRMT R140, RZ, 0x7610, R140 ;  /* 0x00007610ff8c7816 */ /* 0x000fe2000000008c */
[C---:B------:R-:W-:Y:S01]  /*17c0*/  FMUL.FTZ R162, R6.reuse, R162 ;  /* 0x000000a206a27220 */ /* 0x040fe20000410000 */
[----:B------:R-:W-:Y:S01]  /*17d0*/  PRMT R15, RZ, 0x5410, R156 ;  /* 0x00005410ff0f7816 */ /* 0x000fe2000000009c */
[----:B------:R-:W-:-:S02]  /*17e0*/  FMUL.FTZ R249, R6, R249 ;  /* 0x000000f906f97220 */ /* 0x000fc40000410000 */
        /* <DEDUP_REMOVED lines=8> */
[----:B------:R-:W-:Y:S02]  /*1870*/  FFMA.FTZ R133, R249, R140, R133 ;  /* 0x0000008cf9857223 */ /* 0x000fe40000010085 */
[----:B------:R-:W-:Y:S02]  /*1880*/  FADD.FTZ R65, R65, R140 ;  /* 0x0000008c41417221 */ /* 0x000fe40000010000 */
[----:B------:R-:W-:Y:S02]  /*1890*/  FFMA.FTZ R148, R143, R15, R148 ;  /* 0x0000000f8f947223 */ /* 0x000fe40000010094 */
[----:B------:R-:W-:-:S02]  /*18a0*/  FADD.FTZ R56, R56, R15 ;  /* 0x0000000f38387221 */ /* 0x000fc40000010000 */
[----:B------:R-:W-:Y:S02]  /*18b0*/  FMUL.FTZ R142, R108, R15 ;  /* 0x0000000f6c8e7220 */ /* 0x000fe40000410000 */
        /* <DEDUP_REMOVED lines=8> */
[-C--:B------:R-:W-:Y:S02]  /*1940*/  FFMA.FTZ R135, R161, R228.reuse, R135 ;  /* 0x000000e4a1877223 */ /* 0x080fe40000010087 */
[----:B------:R-:W-:Y:S01]  /*1950*/  FADD.FTZ R67, R67, R228 ;  /* 0x000000e443437221 */ /* 0x000fe20000010000 */
[----:B------:R-:W-:Y:S01]  /*1960*/  PRMT R156, RZ, 0x7610, R156 ;  /* 0x00007610ff9c7816 */ /* 0x000fe2000000009c */
[----:B------:R-:W-:-:S02]  /*1970*/  FMUL.FTZ R228, R103, R228 ;  /* 0x000000e467e47220 */ /* 0x000fc40000410000 */
[----:B------:R-:W-:Y:S01]  /*1980*/  FADD.FTZ R15, R15, R246 ;  /* 0x000000f60f0f7221 */ /* 0x000fe20000010000 */
[----:B------:R-:W-:Y:S01]  /*1990*/  PRMT R4, RZ, 0x7610, R157 ;  /* 0x00007610ff047816 */ /* 0x000fe2000000009d */
[----:B------:R-:W-:Y:S02]  /*19a0*/  FFMA.FTZ R19, R251, R246, R19 ;  /* 0x000000f6fb137223 */ /* 0x000fe40000010013 */
        /* <DEDUP_REMOVED lines=13> */
[----:B------:R-:W-:Y:S02]  /*1a80*/  FADD.FTZ R4, R15, R248 ;  /* 0x000000f80f047221 */ /* 0x000fe40000010000 */
[----:B------:R-:W-:Y:S02]  /*1a90*/  FFMA.FTZ R19, R225, R248, R19 ;  /* 0x000000f8e1137223 */ /* 0x000fe40000010013 */
        /* <DEDUP_REMOVED lines=16> */
[-C--:B------:R-:W-:Y:S02]  /*1ba0*/  FFMA.FTZ R150, R144, R17.reuse, R150 ;  /* 0x0000001190967223 */ /* 0x080fe40000010096 */
[----:B------:R-:W-:Y:S02]  /*1bb0*/  FADD.FTZ R58, R58, R17 ;  /* 0x000000113a3a7221 */ /* 0x000fe40000010000 */
        /* <DEDUP_REMOVED lines=24> */
[----:B------:R-:W-:Y:S01]  /*1d40*/  FFMA.FTZ R15, R170, R141, R15 ;  /* 0x0000008daa0f7223 */ /* 0x000fe2000001000f */
[----:B------:R-:W-:Y:S01]  /*1d50*/  PRMT R10, RZ, 0x5410, R172 ;  /* 0x00005410ff0a7816 */ /* 0x000fe200000000ac */
[----:B------:R-:W-:Y:S02]  /*1d60*/  FMUL.FTZ R3, R6, R3 ;  /* 0x0000000306037220 */ /* 0x000fe40000410000 */
[----:B------:R-:W-:Y:S02]  /*1d70*/  FFMA.FTZ R153, R170, R158, R153 ;  /* 0x0000009eaa997223 */ /* 0x000fe40000010099 */
[----:B------:R-:W-:Y:S02]  /*1d80*/  FADD.FTZ R53, R53, R158 ;  /* 0x0000009e35357221 */ /* 0x000fe40000010000 */
[----:B------:R-:W-:Y:S02]  /*1d90*/  FMUL.FTZ R171, R6, R171 ;  /* 0x000000ab06ab7220 */ /* 0x000fe40000410000 */
[----:B------:R-:W-:-:S02]  /*1da0*/  FMUL.FTZ R158, R115, R214 ;  /* 0x000000d6739e7220 */ /* 0x000fc40000410000 */
[----:B------:R-:W-:Y:S02]  /*1db0*/  FADD.FTZ R19, R4, R147 ;  /* 0x0000009304137221 */ /* 0x000fe40000010000 */
[----:B------:R-:W-:Y:S01]  /*1dc0*/  FFMA.FTZ R15, R232, R147, R15 ;  /* 0x00000093e80f7223 */ /* 0x000fe2000001000f */
[----:B------:R-:W-:Y:S01]  /*1dd0*/  PRMT R14, RZ, 0x7610, R173 ;  /* 0x00007610ff0e7816 */ /* 0x000fe200000000ad */
[----:B------:R-:W-:Y:S01]  /*1de0*/  FMUL.FTZ R234, R6, R234 ;  /* 0x000000ea06ea7220 */ /* 0x000fe20000410000 */
[----:B------:R-:W-:Y:S01]  /*1df0*/  PRMT R172, RZ, 0x7610, R172 ;  /* 0x00007610ffac7816 */ /* 0x000fe200000000ac */
[-C--:B------:R-:W-:Y:S02]  /*1e00*/  FFMA.FTZ R164, R3, R10.reuse, R164 ;  /* 0x0000000a03a47223 */ /* 0x080fe400000100a4 */
[----:B------:R-:W-:Y:S02]  /*1e10*/  FADD.FTZ R48, R48, R10 ;  /* 0x0000000a30307221 */ /* 0x000fe40000010000 */
[----:B------:R-:W-:-:S02]  /*1e20*/  FMUL.FTZ R10, R116, R10 ;  /* 0x0000000a740a7220 */ /* 0x000fc40000410000 */
[----:B------:R-:W-:Y:S02]  /*1e30*/  FADD.FTZ R19, R19, R158 ;  /* 0x0000009e13137221 */ /* 0x000fe40000010000 */
[----:B------:R-:W-:Y:S01]  /*1e40*/  FFMA.FTZ R15, R171, R158, R15 ;  /* 0x0000009eab0f7223 */ /* 0x000fe2000001000f */
[----:B------:R-:W-:Y:S01]  /*1e50*/  PRMT R12, RZ, 0x5410, R173 ;  /* 0x00005410ff0c7816 */ /* 0x000fe200000000ad */
[----:B------:R-:W-:Y:S01]  /*1e60*/  FFMA.FTZ R198, R241, R221, R198 ;  /* 0x000000ddf1c67223 */ /* 0x000fe200000100c6 */
[----:B------:R-:W-:Y:S01]  /*1e70*/  PRMT R16, RZ, 0x5410, R175 ;  /* 0x00005410ff107816 */ /* 0x000fe200000000af */
[----:B------:R-:W-:Y:S01]  /*1e80*/  FADD.FTZ R74, R74, R221 ;  /* 0x000000dd4a4a7221 */ /* 0x000fe20000010000 */
[----:B------:R-:W-:Y:S01]  /*1e90*/  PRMT R130, RZ, 0x7610, R175 ;  /* 0x00007610ff827816 */ /* 0x000fe200000000af */
[----:B------:R-:W-:Y:S02]  /*1ea0*/  FMUL.FTZ R175, R6, R216 ;  /* 0x000000d806af7220 */ /* 0x000fe40000410000 */
[----:B------:R-:W-:-:S02]  /*1eb0*/  FFMA.FTZ R194, R237, R211, R194 ;  /* 0x000000d3edc27223 */ /* 0x000fc400000100c2 */
[----:B------:R-:W-:Y:S02]  /*1ec0*/  FADD.FTZ R78, R78, R211 ;  /* 0x000000d34e4e7221 */ /* 0x000fe40000010000 */
[-C--:B------:R-:W-:Y:S02]  /*1ed0*/  FFMA.FTZ R167, R234, R14.reuse, R167 ;  /* 0x0000000eeaa77223 */ /* 0x080fe400000100a7 */
[----:B------:R-:W-:Y:S02]  /*1ee0*/  FADD.FTZ R51, R51, R14 ;  /* 0x0000000e33337221 */ /* 0x000fe40000010000 */
[----:B------:R-:W-:Y:S02]  /*1ef0*/  FMUL.FTZ R221, R119, R14 ;  /* 0x0000000e77dd7220 */ /* 0x000fe40000410000 */
        /* <DEDUP_REMOVED lines=8> */
[----:B------:R-:W-:Y:S01]  /*1f80*/  FFMA.FTZ R14, R180, R211, R14 ;  /* 0x000000d3b40e7223 */ /* 0x000fe2000001000e */
[----:B------:R-:W-:Y:S01]  /*1f90*/  PRMT R173, RZ, 0x5410, R174 ;  /* 0x00005410ffad7816 */ /* 0x000fe200000000ae */
[----:B------:R-:W-:Y:S02]  /*1fa0*/  FMUL.FTZ R236, R6, R236 ;  /* 0x000000ec06ec7220 */ /* 0x000fe40000410000 */
[----:B------:R-:W-:Y:S02]  /*1fb0*/  FADD.FTZ R4, R15, R12 ;  /* 0x0000000c0f047221 */ /* 0x000fe40000010000 */
[----:B------:R-:W-:Y:S01]  /*1fc0*/  FFMA.FTZ R14, R175, R12, R14 ;  /* 0x0000000caf0e7223 */ /* 0x000fe2000001000e */
[----:B------:R-:W-:Y:S01]  /*1fd0*/  PRMT R174, RZ, 0x7610, R174 ;  /* 0x00007610ffae7816 */ /* 0x000fe200000000ae */
[----:B------:R-:W-:Y:S02]  /*1fe0*/  FFMA.FTZ R176, R236, R173, R176 ;  /* 0x000000adecb07223 */ /* 0x000fe400000100b0 */
[----:B------:R-:W-:-:S02]  /*1ff0*/  FADD.FTZ R124, R124, R173 ;  /* 0x000000ad7c7c7221 */ /* 0x000fc40000010000 */
[----:B------:R-:W-:Y:S02]  /*2000*/  FMUL.FTZ R173, R120, R173 ;  /* 0x000000ad78ad7220 */ /* 0x000fe40000410000 */
[----:B------:R-:W-:Y:S02]  /*2010*/  FADD.FTZ R4, R4, R221 ;  /* 0x000000dd04047221 */ /* 0x000fe40000010000 */
[----:B------:R-:W-:Y:S02]  /*2020*/  FFMA.FTZ R14, R234, R221, R14 ;  /* 0x000000ddea0e7223 */ /* 0x000fe4000001000e */
[----:B------:R-:W-:Y:S02]  /*2030*/  FFMA.FTZ R202, R247, R223, R202 ;  /* 0x000000dff7ca7223 */ /* 0x000fe400000100ca */
[----:B------:R-:W-:Y:S02]  /*2040*/  FADD.FTZ R70, R70, R223 ;  /* 0x000000df46467221 */ /* 0x000fe40000010000 */
[----:B------:R-:W-:-:S02]  /*2050*/  FMUL.FTZ R182, R6, R182 ;  /* 0x000000b606b67220 */ /* 0x000fc40000410000 */
[----:B------:R-:W-:Y:S02]  /*2060*/  FMUL.FTZ R223, R121, R174 ;  /* 0x000000ae79df7220 */ /* 0x000fe40000410000 */
[----:B------:R-:W-:Y:S02]  /*2070*/  FADD.FTZ R4, R4, R173 ;  /* 0x000000ad04047221 */ /* 0x000fe40000010000 */
[----:B------:R-:W-:Y:S02]  /*2080*/  FFMA.FTZ R14, R236, R173, R14 ;  /* 0x000000adec0e7223 */ /* 0x000fe4000001000e */
[----:B------:R-:W-:Y:S02]  /*2090*/  FMUL.FTZ R159, R6, R159 ;  /* 0x0000009f069f7220 */ /* 0x000fe40000410000 */
[----:B------:R-:W-:Y:S02]  /*20a0*/  FFMA.FTZ R132, R43, R227, R132 ;  /* 0x000000e32b847223 */ /* 0x000fe40000010084 */
[----:B------:R-:W-:-:S02]  /*20b0*/  FADD.FTZ R64, R64, R227 ;  /* 0x000000e340407221 */ /* 0x000fc40000010000 */
[----:B------:R-:W-:Y:S02]  /*20c0*/  FMUL.FTZ R238, R6, R238 ;  /* 0x000000ee06ee7220 */ /* 0x000fe40000410000 */
[----:B------:R-:W-:Y:S02]  /*20d0*/  FMUL.FTZ R227, R122, R16 ;  /* 0x000000107ae37220 */ /* 0x000fe40000410000 */
[----:B------:R-:W-:Y:S02]  /*20e0*/  FADD.FTZ R4, R4, R223 ;  /* 0x000000df04047221 */ /* 0x000fe40000010000 */
[----:B------:R-:W-:Y:S02]  /*20f0*/  FFMA.FTZ R14, R182, R223, R14 ;  /* 0x000000dfb60e7223 */ /* 0x000fe4000001000e */
[----:B------:R-:W-:Y:S02]  /*2100*/  FFMA.FTZ R179, R159, R130, R179 ;  /* 0x000000829fb37223 */ /* 0x000fe400000100b3 */
[----:B------:R-:W-:-:S02]  /*2110*/  FADD.FTZ R127, R127, R130 ;  /* 0x000000827f7f7221 */ /* 0x000fc40000010000 */
[----:B------:R-:W-:Y:S02]  /*2120*/  FMUL.FTZ R130, R123, R130 ;  /* 0x000000827b827220 */ /* 0x000fe40000410000 */
[----:B------:R-:W-:Y:S02]  /*2130*/  FADD.FTZ R15, R4, R227 ;  /* 0x000000e3040f7221 */ /* 0x000fe40000010000 */
[C---:B------:R-:W-:Y:S02]  /*2140*/  FFMA.FTZ R14, R238.reuse, R227, R14 ;  /* 0x000000e3ee0e7223 */ /* 0x040fe4000001000e */
        /* <DEDUP_REMOVED lines=12> */
[----:B------:R-:W-:Y:S02]  /*2210*/  FADD.FTZ R16, R15, R130 ;  /* 0x000000820f107221 */ /* 0x000fe40000010000 */
[----:B------:R-:W-:Y:S02]  /*2220*/  FFMA.FTZ R19, R159, R130, R14 ;  /* 0x000000829f137223 */ /* 0x000fe4000001000e */
.L_x_3513:
[----:B0-----:R-:W-:Y:S05]  /*2230*/  BSYNC B1 ;  /* 0x0000000000017941 */ /* 0x001fea0003800000 */
.L_x_3511:
[----:B------:R-:W-:Y:S05]  /*2240*/  BRA.DIV ~URZ, `(.L_x_3514) ;  /* 0x00003d827f007947 */ /* 0x000fea000b800000 */
[----:B------:R0:W1:Y:S02]  /*2250*/  SHFL.BFLY PT, R213, R16, 0x1, 0x1f ;  /* 0x0c201f0010d57f89 */ /* 0x00006400000e0000 */
.L_x_3637:
        /* <DEDUP_REMOVED lines=14> */
[----:B-1----:R-:W-:Y:S02]  /*2340*/  FADD.FTZ R16, R172, R19 ;  /* 0x00000013ac107221 */ /* 0x002fe40000010000 */
[----:B0-----:R-:W-:-:S03]  /*2350*/  FADD.FTZ R19, R174, R213 ;  /* 0x000000d5ae137221 */ /* 0x001fc60000010000 */
[----:B------:R0:W1:Y:S04]  /*2360*/  SHFL.BFLY PT, R213, R16, 0x10, 0x1f ;  /* 0x0e001f0010d57f89 */ /* 0x00006800000e0000 */
[----:B------:R0:W2:Y:S02]  /*2370*/  SHFL.BFLY PT, R212, R19, 0x10, 0x1f ;  /* 0x0e001f0013d47f89 */ /* 0x0000a400000e0000 */
.L_x_3638:
[----:B-----5:R-:W-:Y:S01]  /*2380*/  ISETP.GE.AND P2, PT, R7, 0x1, PT ;  /* 0x000000010700780c */ /* 0x020fe20003f46270 */
[----:B-1----:R-:W-:Y:S01]  /*2390*/  FADD.FTZ R213, R213, R16 ;  /* 0x00000010d5d57221 */ /* 0x002fe20000010000 */
[----:B------:R-:W-:Y:S01]  /*23a0*/  ISETP.NE.AND P0, PT, R5, RZ, PT ;  /* 0x000000ff0500720c */ /* 0x000fe20003f05270 */
[----:B0-2---:R-:W-:Y:S01]  /*23b0*/  FADD.FTZ R16, R212, R19 ;  /* 0x00000013d4107221 */ /* 0x005fe20000010000 */
[----:B------:R-:W-:Y:S03]  /*23c0*/  BSSY B1, `(.L_x_3516) ;  /* 0x000001d000017945 */ /* 0x000fe60003800000 */
[----:B------:R-:W-:-:S06]  /*23d0*/  FMUL.FTZ R16, R16, c[0x0][0x1e0] ;  /* 0x0000780010107a20 */ /* 0x000fcc0000410000 */
[----:B------:R-:W-:Y:S02]  /*23e0*/  @P2 IADD3 R7, R7, -0x1, RZ ;  /* 0xffffffff07072810 */ /* 0x000fe40007ffe0ff */
[----:B------:R-:W-:-:S03]  /*23f0*/  @P2 LOP3.LUT R14, R0, 0x1f, RZ, 0xc0, !PT ;  /* 0x0000001f000e2812 */ /* 0x000fc600078ec0ff */
[----:B------:R-:W-:-:S05]  /*2400*/  @P2 IMAD R7, R7, c[0x0][0x168], RZ ;  /* 0x00005a0007072a24 */ /* 0x000fca00078e02ff */
[----:B------:R-:W-:-:S04]  /*2410*/  @P2 SHF.R.S32.HI R4, RZ, 0x1f, R7 ;  /* 0x0000001fff042819 */ /* 0x000fc80000011407 */
[----:B------:R-:W-:Y:S01]  /*2420*/  @P2 LEA.HI R7, R4, R7, RZ, 0x3 ;  /* 0x0000000704072211 */ /* 0x000fe200078f18ff */
[----:B------:R-:W-:-:S06]  /*2430*/  HFMA2.MMA R4, -RZ, RZ, 0, 0 ;  /* 0x00000000ff047435 */ /* 0x000fcc00000001ff */
[----:B------:R-:W-:Y:S01]  /*2440*/  @P2 LEA.HI.SX32 R4, R7, R14, 0x1d ;  /* 0x0000000e07042211 */ /* 0x000fe200078feaff */
[----:B------:R-:W-:-:S05]  /*2450*/  FMUL.FTZ R7, R213, c[0x0][0x1e0] ;  /* 0x00007800d5077a20 */ /* 0x000fca0000410000 */
        /* <DEDUP_REMOVED lines=10> */
.L_x_3517:
        /* <DEDUP_REMOVED lines=9> */
.L_x_3518:
[----:B------:R-:W-:Y:S05]  /*2590*/  BSYNC B1 ;  /* 0x0000000000017941 */ /* 0x000fea0003800000 */
.L_x_3516:
        /* <DEDUP_REMOVED lines=13> */
.L_x_3520:
[----:B------:R-:W-:Y:S01]  /*2670*/  FFMA.FTZ R15, R183, R16, R7 ;  /* 0x00000010b70f7223 */ /* 0x000fe20000010007 */
[----:B------:R-:W-:-:S03]  /*2680*/  @P3 PRMT R14, RZ, 0x7610, R36 ;  /* 0x00007610ff0e3816 */ /* 0x000fc60000000024 */
[----:B------:R-:W-:-:S04]  /*2690*/  FADD.FTZ R15, R44, -R15 ;  /* 0x8000000f2c0f7221 */ /* 0x000fc80000010000 */
[----:B------:R-:W-:-:S04]  /*26a0*/  FMUL.FTZ R15, R6, R15 ;  /* 0x0000000f060f7220 */ /* 0x000fc80000410000 */
[----:B------:R-:W-:Y:S02]  /*26b0*/  @P3 FADD.FTZ R15, R15, R14 ;  /* 0x0000000e0f0f3221 */ /* 0x000fe40000010000 */
.L_x_3521:
[----:B------:R-:W-:Y:S05]  /*26c0*/  BSYNC B1 ;  /* 0x0000000000017941 */ /* 0x000fea0003800000 */
.L_x_3519:
        /* <DEDUP_REMOVED lines=11> */
.L_x_3523:
[----:B------:R-:W-:-:S04]  /*2780*/  FFMA.FTZ R14, R8, R16, R7 ;  /* 0x00000010080e7223 */ /* 0x000fc80000010007 */
[----:B------:R-:W-:Y:S01]  /*2790*/  FADD.FTZ R15, R209, -R14 ;  /* 0x8000000ed10f7221 */ /* 0x000fe20000010000 */
[----:B------:R-:W-:-:S03]  /*27a0*/  @P3 PRMT R14, RZ, 0x5410, R37 ;  /* 0x00005410ff0e3816 */ /* 0x000fc60000000025 */
[----:B------:R-:W-:-:S04]  /*27b0*/  FMUL.FTZ R15, R6, R15 ;  /* 0x0000000f060f7220 */ /* 0x000fc80000410000 */
[----:B------:R-:W-:Y:S02]  /*27c0*/  @P3 FADD.FTZ R15, R15, R14 ;  /* 0x0000000e0f0f3221 */ /* 0x000fe40000010000 */
.L_x_3524:
[----:B------:R-:W-:Y:S05]  /*27d0*/  BSYNC B1 ;  /* 0x0000000000017941 */ /* 0x000fea0003800000 */
.L_x_3522:
        /* <DEDUP_REMOVED lines=11> */
.L_x_3526:
[----:B------:R-:W-:Y:S01]  /*2890*/  FFMA.FTZ R15, R129, R16, R7 ;  /* 0x00000010810f7223 */ /* 0x000fe20000010007 */
[----:B------:R-:W-:-:S03]  /*28a0*/  @P3 PRMT R14, RZ, 0x7610, R37 ;  /* 0x00007610ff0e3816 */ /* 0x000fc60000000025 */
[----:B------:R-:W-:-:S04]  /*28b0*/  FADD.FTZ R15, R18, -R15 ;  /* 0x8000000f120f7221 */ /* 0x000fc80000010000 */
[----:B------:R-:W-:-:S04]  /*28c0*/  FMUL.FTZ R15, R6, R15 ;  /* 0x0000000f060f7220 */ /* 0x000fc80000410000 */
[----:B------:R-:W-:Y:S02]  /*28d0*/  @P3 FADD.FTZ R15, R15, R14 ;  /* 0x0000000e0f0f3221 */ /* 0x000fe40000010000 */
.L_x_3527:
[----:B------:R-:W-:Y:S05]  /*28e0*/  BSYNC B1 ;  /* 0x0000000000017941 */ /* 0x000fea0003800000 */
.L_x_3525:
        /* <DEDUP_REMOVED lines=11> */
.L_x_3529:
[----:B------:R-:W-:Y:S01]  /*29a0*/  FFMA.FTZ R15, R233, R16, R7 ;  /* 0x00000010e90f7223 */ /* 0x000fe20000010007 */
[----:B------:R-:W-:-:S03]  /*29b0*/  @P3 PRMT R14, RZ, 0x5410, R38 ;  /* 0x00005410ff0e3816 */ /* 0x000fc60000000026 */
[----:B------:R-:W-:-:S04]  /*29c0*/  FADD.FTZ R15, R208, -R15 ;  /* 0x8000000fd00f7221 */ /* 0x000fc80000010000 */
[----:B------:R-:W-:-:S04]  /*29d0*/  FMUL.FTZ R15, R6, R15 ;  /* 0x0000000f060f7220 */ /* 0x000fc80000410000 */
[----:B------:R-:W-:Y:S02]  /*29e0*/  @P3 FADD.FTZ R15, R15, R14 ;  /* 0x0000000e0f0f3221 */ /* 0x000fe40000010000 */
.L_x_3530:
[----:B------:R-:W-:Y:S05]  /*29f0*/  BSYNC B1 ;  /* 0x0000000000017941 */ /* 0x000fea0003800000 */
.L_x_3528:
        /* <DEDUP_REMOVED lines=11> */
.L_x_3532:
[----:B------:R-:W-:Y:S01]  /*2ab0*/  FFMA.FTZ R15, R235, R16, R7 ;  /* 0x00000010eb0f7223 */ /* 0x000fe20000010007 */
[----:B------:R-:W-:-:S03]  /*2ac0*/  @P3 PRMT R14, RZ, 0x7610, R38 ;  /* 0x00007610ff0e3816 */ /* 0x000fc60000000026 */
[----:B------:R-:W-:-:S04]  /*2ad0*/  FADD.FTZ R15, R46, -R15 ;  /* 0x8000000f2e0f7221 */ /* 0x000fc80000010000 */
[----:B------:R-:W-:-:S04]  /*2ae0*/  FMUL.FTZ R15, R6, R15 ;  /* 0x0000000f060f7220 */ /* 0x000fc80000410000 */
[----:B------:R-:W-:Y:S02]  /*2af0*/  @P3 FADD.FTZ R15, R15, R14 ;  /* 0x0000000e0f0f3221 */ /* 0x000fe40000010000 */
.L_x_3533:
[----:B------:R-:W-:Y:S05]  /*2b00*/  BSYNC B1 ;  /* 0x0000000000017941 */ /* 0x000fea0003800000 */
.L_x_3531:
        /* <DEDUP_REMOVED lines=11> */
.L_x_3535:
[----:B------:R-:W-:Y:S01]  /*2bc0*/  FFMA.FTZ R15, R237, R16, R7 ;  /* 0x00000010ed0f7223 */ /* 0x000fe20000010007 */
[----:B------:R-:W-:-:S03]  /*2bd0*/  @P3 PRMT R14, RZ, 0x5410, R39 ;  /* 0x00005410ff0e3816 */ /* 0x000fc60000000027 */
[----:B------:R-:W-:-:S04]  /*2be0*/  FADD.FTZ R15, R210, -R15 ;  /* 0x8000000fd20f7221 */ /* 0x000fc80000010000 */
[----:B------:R-:W-:-:S04]  /*2bf0*/  FMUL.FTZ R15, R6, R15 ;  /* 0x0000000f060f7220 */ /* 0x000fc80000410000 */
[----:B------:R-:W-:Y:S02]  /*2c00*/  @P3 FADD.FTZ R15, R15, R14 ;  /* 0x0000000e0f0f3221 */ /* 0x000fe40000010000 */
.L_x_3536:
[----:B------:R-:W-:Y:S05]  /*2c10*/  BSYNC B1 ;  /* 0x0000000000017941 */ /* 0x000fea0003800000 */
.L_x_3534:
        /* <DEDUP_REMOVED lines=11> */
.L_x_3538:
[----:B------:R-:W-:Y:S01]  /*2cd0*/  FFMA.FTZ R15, R131, R16, R7 ;  /* 0x00000010830f7223 */ /* 0x000fe20000010007 */
[----:B------:R-:W-:-:S03]  /*2ce0*/  @P3 PRMT R14, RZ, 0x7610, R39 ;  /* 0x00007610ff0e3816 */ /* 0x000fc60000000027 */
[----:B------:R-:W-:-:S04]  /*2cf0*/  FADD.FTZ R15, R128, -R15 ;  /* 0x8000000f800f7221 */ /* 0x000fc80000010000 */
[----:B------:R-:W-:-:S04]  /*2d00*/  FMUL.FTZ R15, R6, R15 ;  /* 0x0000000f060f7220 */ /* 0x000fc80000410000 */
[----:B------:R-:W-:Y:S02]  /*2d10*/  @P3 FADD.FTZ R15, R15, R14 ;  /* 0x0000000e0f0f3221 */ /* 0x000fe40000010000 */
.L_x_3539:
[----:B------:R-:W-:Y:S05]  /*2d20*/  BSYNC B1 ;  /* 0x0000000000017941 */ /* 0x000fea0003800000 */
.L_x_3537:
        /* <DEDUP_REMOVED lines=17> */
.L_x_3541:
[----:B0-----:R-:W-:Y:S01]  /*2e40*/  FFMA.FTZ R15, R47, R16, R7 ;  /* 0x000000102f0f7223 */ /* 0x001fe20000010007 */
[----:B------:R-:W-:-:S03]  /*2e50*/  @P3 PRMT R14, RZ, 0x5410, R32 ;  /* 0x00005410ff0e3816 */ /* 0x000fc60000000020 */
[----:B------:R-:W-:-:S04]  /*2e60*/  FADD.FTZ R15, R218, -R15 ;  /* 0x8000000fda0f7221 */ /* 0x000fc80000010000 */
[----:B------:R-:W-:-:S04]  /*2e70*/  FMUL.FTZ R15, R6, R15 ;  /* 0x0000000f060f7220 */ /* 0x000fc80000410000 */
[----:B------:R-:W-:Y:S02]  /*2e80*/  @P3 FADD.FTZ R15, R15, R14 ;  /* 0x0000000e0f0f3221 */ /* 0x000fe40000010000 */
.L_x_3542:
[----:B------:R-:W-:Y:S05]  /*2e90*/  BSYNC B1 ;  /* 0x0000000000017941 */ /* 0x000fea0003800000 */
.L_x_3540:
        /* <DEDUP_REMOVED lines=11> */
.L_x_3544:
[----:B------:R-:W-:Y:S01]  /*2f50*/  FFMA.FTZ R15, R239, R16, R7 ;  /* 0x00000010ef0f7223 */ /* 0x000fe20000010007 */
[----:B------:R-:W-:-:S03]  /*2f60*/  @P3 PRMT R14, RZ, 0x7610, R32 ;  /* 0x00007610ff0e3816 */ /* 0x000fc60000000020 */
[----:B------:R-:W-:-:S04]  /*2f70*/  FADD.FTZ R15, R40, -R15 ;  /* 0x8000000f280f7221 */ /* 0x000fc80000010000 */
[----:B------:R-:W-:-:S04]  /*2f80*/  FMUL.FTZ R15, R6, R15 ;  /* 0x0000000f060f7220 */ /* 0x000fc80000410000 */
[----:B------:R-:W-:Y:S02]  /*2f90*/  @P3 FADD.FTZ R15, R15, R14 ;  /* 0x0000000e0f0f3221 */ /* 0x000fe40000010000 */
.L_x_3545:
[----:B------:R-:W-:Y:S05]  /*2fa0*/  BSYNC B1 ;  /* 0x0000000000017941 */ /* 0x000fea0003800000 */
.L_x_3543:
        /* <DEDUP_REMOVED lines=11> */
.L_x_3547:
[----:B------:R-:W-:Y:S01]  /*3060*/  FFMA.FTZ R15, R241, R16, R7 ;  /* 0x00000010f10f7223 */ /* 0x000fe20000010007 */
[----:B------:R-:W-:-:S03]  /*3070*/  @P3 PRMT R14, RZ, 0x5410, R33 ;  /* 0x00005410ff0e3816 */ /* 0x000fc60000000021 */
[----:B------:R-:W-:-:S04]  /*3080*/  FADD.FTZ R15, R224, -R15 ;  /* 0x8000000fe00f7221 */ /* 0x000fc80000010000 */
[----:B------:R-:W-:-:S04]  /*3090*/  FMUL.FTZ R15, R6, R15 ;  /* 0x0000000f060f7220 */ /* 0x000fc80000410000 */
[----:B------:R-:W-:Y:S02]  /*30a0*/  @P3 FADD.FTZ R15, R15, R14 ;  /* 0x0000000e0f0f3221 */ /* 0x000fe40000010000 */
.L_x_3548:
[----:B------:R-:W-:Y:S05]  /*30b0*/  BSYNC B1 ;  /* 0x0000000000017941 */ /* 0x000fea0003800000 */
.L_x_3546:
        /* <DEDUP_REMOVED lines=11> */
.L_x_3550:
[----:B------:R-:W-:Y:S01]  /*3170*/  FFMA.FTZ R15, R145, R16, R7 ;  /* 0x00000010910f7223 */ /* 0x000fe20000010007 */
[----:B------:R-:W-:-:S03]  /*3180*/  @P3 PRMT R14, RZ, 0x7610, R33 ;  /* 0x00007610ff0e3816 */ /* 0x000fc60000000021 */
[----:B------:R-:W-:-:S04]  /*3190*/  FADD.FTZ R15, R220, -R15 ;  /* 0x8000000fdc0f7221 */ /* 0x000fc80000010000 */
[----:B------:R-:W-:-:S04]  /*31a0*/  FMUL.FTZ R15, R6, R15 ;  /* 0x0000000f060f7220 */ /* 0x000fc80000410000 */
[----:B------:R-:W-:Y:S02]  /*31b0*/  @P3 FADD.FTZ R15, R15, R14 ;  /* 0x0000000e0f0f3221 */ /* 0x000fe40000010000 */
.L_x_3551:
[----:B------:R-:W-:Y:S05]  /*31c0*/  BSYNC B1 ;  /* 0x0000000000017941 */ /* 0x000fea0003800000 */
.L_x_3549:
        /* <DEDUP_REMOVED lines=11> */
.L_x_3553:
[----:B------:R-:W-:Y:S01]  /*3280*/  FFMA.FTZ R15, R243, R16, R7 ;  /* 0x00000010f30f7223 */ /* 0x000fe20000010007 */
[----:B------:R-:W-:-:S03]  /*3290*/  @P3 PRMT R14, RZ, 0x5410, R34 ;  /* 0x00005410ff0e3816 */ /* 0x000fc60000000022 */
[----:B------:R-:W-:-:S04]  /*32a0*/  FADD.FTZ R15, R240, -R15 ;  /* 0x8000000ff00f7221 */ /* 0x000fc80000010000 */
[----:B------:R-:W-:-:S04]  /*32b0*/  FMUL.FTZ R15, R6, R15 ;  /* 0x0000000f060f7220 */ /* 0x000fc80000410000 */
[----:B------:R-:W-:Y:S02]  /*32c0*/  @P3 FADD.FTZ R15, R15, R14 ;  /* 0x0000000e0f0f3221 */ /* 0x000fe40000010000 */
.L_x_3554:
[----:B------:R-:W-:Y:S05]  /*32d0*/  BSYNC B1 ;  /* 0x0000000000017941 */ /* 0x000fea0003800000 */
.L_x_3552:
        /* <DEDUP_REMOVED lines=11> */
.L_x_3556:
[----:B------:R-:W-:Y:S01]  /*3390*/  FFMA.FTZ R15, R245, R16, R7 ;  /* 0x00000010f50f7223 */ /* 0x000fe20000010007 */
[----:B------:R-:W-:-:S03]  /*33a0*/  @P3 PRMT R14, RZ, 0x7610, R34 ;  /* 0x00007610ff0e3816 */ /* 0x000fc60000000022 */
[----:B------:R-:W-:-:S04]  /*33b0*/  FADD.FTZ R15, R42, -R15 ;  /* 0x8000000f2a0f7221 */ /* 0x000fc80000010000 */
[----:B------:R-:W-:-:S04]  /*33c0*/  FMUL.FTZ R15, R6, R15 ;  /* 0x0000000f060f7220 */ /* 0x000fc80000410000 */
[----:B------:R-:W-:Y:S02]  /*33d0*/  @P3 FADD.FTZ R15, R15, R14 ;  /* 0x0000000e0f0f3221 */ /* 0x000fe40000010000 */
.L_x_3557:
[----:B------:R-:W-:Y:S05]  /*33e0*/  BSYNC B1 ;  /* 0x0000000000017941 */ /* 0x000fea0003800000 */
.L_x_3555:
        /* <DEDUP_REMOVED lines=11> */
.L_x_3559:
[----:B------:R-:W-:Y:S01]  /*34a0*/  FFMA.FTZ R15, R247, R16, R7 ;  /* 0x00000010f70f7223 */ /* 0x000fe20000010007 */
[----:B------:R-:W-:-:S03]  /*34b0*/  @P3 PRMT R14, RZ, 0x5410, R35 ;  /* 0x00005410ff0e3816 */ /* 0x000fc60000000023 */
[----:B------:R-:W-:-:S04]  /*34c0*/  FADD.FTZ R15, R242, -R15 ;  /* 0x8000000ff20f7221 */ /* 0x000fc80000010000 */
[----:B------:R-:W-:-:S04]  /*34d0*/  FMUL.FTZ R15, R6, R15 ;  /* 0x0000000f060f7220 */ /* 0x000fc80000410000 */
[----:B------:R-:W-:Y:S02]  /*34e0*/  @P3 FADD.FTZ R15, R15, R14 ;  /* 0x0000000e0f0f3221 */ /* 0x000fe40000010000 */
.L_x_3560:
[----:B------:R-:W-:Y:S05]  /*34f0*/  BSYNC B1 ;  /* 0x0000000000017941 */ /* 0x000fea0003800000 */
.L_x_3558:
        /* <DEDUP_REMOVED lines=11> */
.L_x_3562:
[----:B------:R-:W-:Y:S01]  /*35b0*/  FFMA.FTZ R15, R219, R16, R7 ;  /* 0x00000010db0f7223 */ /* 0x000fe20000010007 */
[----:B------:R-:W-:-:S03]  /*35c0*/  @P3 PRMT R14, RZ, 0x7610, R35 ;  /* 0x00007610ff0e3816 */ /* 0x000fc60000000023 */
[----:B------:R-:W-:-:S04]  /*35d0*/  FADD.FTZ R15, R222, -R15 ;  /* 0x8000000fde0f7221 */ /* 0x000fc80000010000 */
[----:B------:R-:W-:-:S04]  /*35e0*/  FMUL.FTZ R15, R6, R15 ;  /* 0x0000000f060f7220 */ /* 0x000fc80000410000 */
[----:B------:R-:W-:Y:S02]  /*35f0*/  @P3 FADD.FTZ R15, R15, R14 ;  /* 0x0000000e0f0f3221 */ /* 0x000fe40000010000 */
.L_x_3563:
[----:B------:R-:W-:Y:S05]  /*3600*/  BSYNC B1 ;  /* 0x0000000000017941 */ /* 0x000fea0003800000 */
.L_x_3561:
[----:B------:R-:W-:Y:S01]  /*3610*/  @P0 MOV R212, 0x10 ;  /* 0x0000001000d40802 */ /* 0x000fe20000000f00 */
[----:B------:R-:W-:Y:S01]  /*3620*/  BSSY B1, `(.L_x_3564) ;  /* 0x0000016000017945 */ /* 0x000fe20003800000 */
[----:B------:R-:W-:Y:S01]  /*3630*/  @P0 F2FP.BF16.PACK_AB R14, RZ, R15 ;  /* 0x0000000fff0e023e */ /* 0x000fe200000010ff */
[----:B------:R-:W-:Y:S01]  /*3640*/  @P2 FMUL.FTZ R15, R15, c[0x0][0x1ec] ;  /* 0x00007b000f0f2a20 */ /* 0x000fe20000410000 */
[----:B------:R-:W-:Y:S01]  /*3650*/  @P2 MOV R19, 0x10 ;  /* 0x0000001000132802 */ /* 0x000fe20000000f00 */
[----:B------:R-:W-:Y:S01]  /*3660*/  @P0 IMAD.WIDE.U32 R212, R11, R212, c[0x0][0x258] ;  /* 0x000096000bd40625 */ /* 0x000fe200078e00d4 */
[----:B------:R-:W-:Y:S02]  /*3670*/  @P0 PRMT R187, R187, 0x5410, R14 ;  /* 0x00005410bbbb0816 */ /* 0x000fe4000000000e */
[----:B------:R-:W-:Y:S02]  /*3680*/  @P2 IADD3 R14, R4, 0x20, RZ ;  /* 0x00000020040e2810 */ /* 0x000fe40007ffe0ff */
[----:B------:R-:W-:Y:S01]  /*3690*/  @P2 F2FP.BF16.PACK_AB R11, RZ, R15 ;  /* 0x0000000fff0b223e */ /* 0x000fe200000010ff */
[----:B------:R0:W-:Y:S02]  /*36a0*/  @P0 STG.E.128 [R212.64], R184 ;  /* 0x000000b8d4000986 */ /* 0x0001e4000c101d04 */
[----:B------:R-:W-:Y:S01]  /*36b0*/  @P2 IMAD.WIDE.U32 R14, R14, R19, c[0x0][0x248] ;  /* 0x000092000e0e2625 */ /* 0x000fe200078e0013 */
[----:B------:R-:W-:-:S05]  /*36c0*/  @P2 PRMT R207, R207, 0x5410, R11 ;  /* 0x00005410cfcf2816 */ /* 0x000fca000000000b */
[----:B------:R0:W-:Y:S01]  /*36d0*/  @P2 STG.E.128 [R14.64], R204 ;  /* 0x000000cc0e002986 */ /* 0x0001e2000c101d04 */
[----:B------:R-:W-:Y:S05]  /*36e0*/  @P1 BRA `(.L_x_3565) ;  /* 0x0000004000001947 */ /* 0x000fea0003800000 */
[----:B------:R-:W-:Y:S01]  /*36f0*/  HFMA2.MMA R11, -RZ, RZ, 0, 0 ;  /* 0x00000000ff0b7435 */ /* 0x000fe200000001ff */
[----:B------:R-:W-:Y:S05]  /*3700*/  @!P3 BRA `(.L_x_3566) ;  /* 0x000000700000b947 */ /* 0x000fea0003800000 */
[----:B------:R-:W-:Y:S01]  /*3710*/  PRMT R11, RZ, 0x5410, R28 ;  /* 0x00005410ff0b7816 */ /* 0x000fe2000000001c */
[----:B------:R-:W-:Y:S05]  /*3720*/  BRA `(.L_x_3566) ;  /* 0x0000005000007947 */ /* 0x000fea0003800000 */
.L_x_3565:
[----:B------:R-:W-:Y:S01]  /*3730*/  FFMA.FTZ R11, R43, R16, R7 ;  /* 0x000000102b0b7223 */ /* 0x000fe20000010007 */
[----:B0-----:R-:W-:-:S03]  /*3740*/  @P3 PRMT R14, RZ, 0x5410, R28 ;  /* 0x00005410ff0e3816 */ /* 0x001fc6000000001c */
[----:B------:R-:W-:-:S04]  /*3750*/  FADD.FTZ R11, R244, -R11 ;  /* 0x8000000bf40b7221 */ /* 0x000fc80000010000 */
[----:B------:R-:W-:-:S04]  /*3760*/  FMUL.FTZ R11, R6, R11 ;  /* 0x0000000b060b7220 */ /* 0x000fc80000410000 */
[----:B------:R-:W-:Y:S02]  /*3770*/  @P3 FADD.FTZ R11, R11, R14 ;  /* 0x0000000e0b0b3221 */ /* 0x000fe40000010000 */
.L_x_3566:
[----:B------:R-:W-:Y:S05]  /*3780*/  BSYNC B1 ;  /* 0x0000000000017941 */ /* 0x000fea0003800000 */
.L_x_3564:
[----:B0-----:R-:W-:Y:S01]  /*3790*/  @P2 FMUL.FTZ R14, R11, c[0x0][0x1ec] ;  /* 0x00007b000b0e2a20 */ /* 0x001fe20000410000 */
        /* <DEDUP_REMOVED lines=10> */
.L_x_3568:
[----:B------:R-:W-:Y:S01]  /*3840*/  FFMA.FTZ R11, R249, R16, R7 ;  /* 0x00000010f90b7223 */ /* 0x000fe20000010007 */
[----:B------:R-:W-:-:S03]  /*3850*/  @P3 PRMT R14, RZ, 0x7610, R28 ;  /* 0x00007610ff0e3816 */ /* 0x000fc6000000001c */
[----:B------:R-:W-:-:S04]  /*3860*/  FADD.FTZ R11, R140, -R11 ;  /* 0x8000000b8c0b7221 */ /* 0x000fc80000010000 */
[----:B------:R-:W-:-:S04]  /*3870*/  FMUL.FTZ R11, R6, R11 ;  /* 0x0000000b060b7220 */ /* 0x000fc80000410000 */
[----:B------:R-:W-:Y:S02]  /*3880*/  @P3 FADD.FTZ R11, R11, R14 ;  /* 0x0000000e0b0b3221 */ /* 0x000fe40000010000 */
.L_x_3569:
[----:B------:R-:W-:Y:S05]  /*3890*/  BSYNC B1 ;  /* 0x0000000000017941 */ /* 0x000fea0003800000 */
.L_x_3567:
        /* <DEDUP_REMOVED lines=11> */
.L_x_3571:
[----:B------:R-:W-:Y:S01]  /*3950*/  FFMA.FTZ R11, R251, R16, R7 ;  /* 0x00000010fb0b7223 */ /* 0x000fe20000010007 */
[----:B------:R-:W-:-:S03]  /*3960*/  @P3 PRMT R14, RZ, 0x5410, R29 ;  /* 0x00005410ff0e3816 */ /* 0x000fc6000000001d */
[----:B------:R-:W-:-:S04]  /*3970*/  FADD.FTZ R11, R246, -R11 ;  /* 0x8000000bf60b7221 */ /* 0x000fc80000010000 */
[----:B------:R-:W-:-:S04]  /*3980*/  FMUL.FTZ R11, R6, R11 ;  /* 0x0000000b060b7220 */ /* 0x000fc80000410000 */
[----:B------:R-:W-:Y:S02]  /*3990*/  @P3 FADD.FTZ R11, R11, R14 ;  /* 0x0000000e0b0b3221 */ /* 0x000fe40000010000 */
.L_x_3572:
[----:B------:R-:W-:Y:S05]  /*39a0*/  BSYNC B1 ;  /* 0x0000000000017941 */ /* 0x000fea0003800000 */
.L_x_3570:
        /* <DEDUP_REMOVED lines=11> */
.L_x_3574:
[----:B------:R-:W-:Y:S01]  /*3a60*/  FFMA.FTZ R11, R161, R16, R7 ;  /* 0x00000010a10b7223 */ /* 0x000fe20000010007 */
[----:B------:R-:W-:-:S03]  /*3a70*/  @P3 PRMT R14, RZ, 0x7610, R29 ;  /* 0x00007610ff0e3816 */ /* 0x000fc6000000001d */
[----:B------:R-:W-:-:S04]  /*3a80*/  FADD.FTZ R11, R228, -R11 ;  /* 0x8000000be40b7221 */ /* 0x000fc80000010000 */
[----:B------:R-:W-:-:S04]  /*3a90*/  FMUL.FTZ R11, R6, R11 ;  /* 0x0000000b060b7220 */ /* 0x000fc80000410000 */
[----:B------:R-:W-:Y:S02]  /*3aa0*/  @P3 FADD.FTZ R11, R11, R14 ;  /* 0x0000000e0b0b3221 */ /* 0x000fe40000010000 */
.L_x_3575:
[----:B------:R-:W-:Y:S05]  /*3ab0*/  BSYNC B1 ;  /* 0x0000000000017941 */ /* 0x000fea0003800000 */
.L_x_3573:
        /* <DEDUP_REMOVED lines=11> */
.L_x_3577:
[----:B------:R-:W-:Y:S01]  /*3b70*/  FFMA.FTZ R11, R225, R16, R7 ;  /* 0x00000010e10b7223 */ /* 0x000fe20000010007 */
[----:B------:R-:W-:-:S03]  /*3b80*/  @P3 PRMT R14, RZ, 0x5410, R30 ;  /* 0x00005410ff0e3816 */ /* 0x000fc6000000001e */
[----:B------:R-:W-:-:S04]  /*3b90*/  FADD.FTZ R11, R248, -R11 ;  /* 0x8000000bf80b7221 */ /* 0x000fc80000010000 */
[----:B------:R-:W-:-:S04]  /*3ba0*/  FMUL.FTZ R11, R6, R11 ;  /* 0x0000000b060b7220 */ /* 0x000fc80000410000 */
[----:B------:R-:W-:Y:S02]  /*3bb0*/  @P3 FADD.FTZ R11, R11, R14 ;  /* 0x0000000e0b0b3221 */ /* 0x000fe40000010000 */
.L_x_3578:
[----:B------:R-:W-:Y:S05]  /*3bc0*/  BSYNC B1 ;  /* 0x0000000000017941 */ /* 0x000fea0003800000 */
.L_x_3576:
        /* <DEDUP_REMOVED lines=11> */
.L_x_3580:
[----:B------:R-:W-:-:S04]  /*3c80*/  FFMA.FTZ R14, R162, R16, R7 ;  /* 0x00000010a20e7223 */ /* 0x000fc80000010007 */
[----:B------:R-:W-:Y:S01]  /*3c90*/  FADD.FTZ R11, R41, -R14 ;  /* 0x8000000e290b7221 */ /* 0x000fe20000010000 */
[----:B------:R-:W-:-:S03]  /*3ca0*/  @P3 PRMT R14, RZ, 0x7610, R30 ;  /* 0x00007610ff0e3816 */ /* 0x000fc6000000001e */
[----:B------:R-:W-:-:S04]  /*3cb0*/  FMUL.FTZ R11, R6, R11 ;  /* 0x0000000b060b7220 */ /* 0x000fc80000410000 */
[----:B------:R-:W-:Y:S02]  /*3cc0*/  @P3 FADD.FTZ R11, R11, R14 ;  /* 0x0000000e0b0b3221 */ /* 0x000fe40000010000 */
.L_x_3581:
[----:B------:R-:W-:Y:S05]  /*3cd0*/  BSYNC B1 ;  /* 0x0000000000017941 */ /* 0x000fea0003800000 */
.L_x_3579:
        /* <DEDUP_REMOVED lines=11> */
.L_x_3583:
[----:B------:R-:W-:-:S04]  /*3d90*/  FFMA.FTZ R14, R226, R16, R7 ;  /* 0x00000010e20e7223 */ /* 0x000fc80000010007 */
[----:B------:R-:W-:Y:S01]  /*3da0*/  FADD.FTZ R11, R231, -R14 ;  /* 0x8000000ee70b7221 */ /* 0x000fe20000010000 */
[----:B------:R-:W-:-:S03]  /*3db0*/  @P3 PRMT R14, RZ, 0x5410, R31 ;  /* 0x00005410ff0e3816 */ /* 0x000fc6000000001f */
[----:B------:R-:W-:-:S04]  /*3dc0*/  FMUL.FTZ R11, R6, R11 ;  /* 0x0000000b060b7220 */ /* 0x000fc80000410000 */
[----:B------:R-:W-:Y:S02]  /*3dd0*/  @P3 FADD.FTZ R11, R11, R14 ;  /* 0x0000000e0b0b3221 */ /* 0x000fe40000010000 */
.L_x_3584:
[----:B------:R-:W-:Y:S05]  /*3de0*/  BSYNC B1 ;  /* 0x0000000000017941 */ /* 0x000fea0003800000 */
.L_x_3582:
        /* <DEDUP_REMOVED lines=11> */
.L_x_3586:
[----:B------:R-:W-:Y:S01]  /*3ea0*/  FFMA.FTZ R11, R163, R16, R7 ;  /* 0x00000010a30b7223 */ /* 0x000fe20000010007 */
[----:B------:R-:W-:-:S03]  /*3eb0*/  @P3 PRMT R14, RZ, 0x7610, R31 ;  /* 0x00007610ff0e3816 */ /* 0x000fc6000000001f */
[----:B------:R-:W-:-:S04]  /*3ec0*/  FADD.FTZ R11, R230, -R11 ;  /* 0x8000000be60b7221 */ /* 0x000fc80000010000 */
[----:B------:R-:W-:-:S04]  /*3ed0*/  FMUL.FTZ R11, R6, R11 ;  /* 0x0000000b060b7220 */ /* 0x000fc80000410000 */
[----:B------:R-:W-:Y:S02]  /*3ee0*/  @P3 FADD.FTZ R11, R11, R14 ;  /* 0x0000000e0b0b3221 */ /* 0x000fe40000010000 */
.L_x_3587:
[----:B------:R-:W-:Y:S05]  /*3ef0*/  BSYNC B1 ;  /* 0x0000000000017941 */ /* 0x000fea0003800000 */
.L_x_3585:
[----:B------:R-:W-:Y:S01]  /*3f00*/  @P0 F2FP.BF16.PACK_AB R14, RZ, R11 ;  /* 0x0000000bff0e023e */ /* 0x000fe200000010ff */
[----:B------:R-:W-:Y:S01]  /*3f10*/  @P2 FMUL.FTZ R11, R11, c[0x0][0x1ec] ;  /* 0x00007b000b0b2a20 */ /* 0x000fe20000410000 */
[----:B------:R-:W-:Y:S01]  /*3f20*/  @P0 MOV R212, 0x10 ;  /* 0x0000001000d40802 */ /* 0x000fe20000000f00 */
[----:B------:R-:W-:Y:S01]  /*3f30*/  BSSY B1, `(.L_x_3588) ;  /* 0x0000014000017945 */ /* 0x000fe20003800000 */
[----:B------:R-:W-:Y:S02]  /*3f40*/  @P0 PRMT R187, R187, 0x5410, R14 ;  /* 0x00005410bbbb0816 */ /* 0x000fe4000000000e */
[----:B------:R-:W-:Y:S01]  /*3f50*/  @P2 IADD3 R14, R4, 0x40, RZ ;  /* 0x00000040040e2810 */ /* 0x000fe20007ffe0ff */
[----:B------:R-:W-:Y:S01]  /*3f60*/  @P0 IMAD.WIDE.U32 R212, R13, R212, c[0x0][0x258] ;  /* 0x000096000dd40625 */ /* 0x000fe200078e00d4 */
[----:B------:R-:W-:Y:S02]  /*3f70*/  @P2 MOV R15, 0x10 ;  /* 0x00000010000f2802 */ /* 0x000fe40000000f00 */
[----:B------:R-:W-:-:S02]  /*3f80*/  @P2 F2FP.BF16.PACK_AB R11, RZ, R11 ;  /* 0x0000000bff0b223e */ /* 0x000fc400000010ff */
[----:B------:R0:W-:Y:S01]  /*3f90*/  @P0 STG.E.128 [R212.64], R184 ;  /* 0x000000b8d4000986 */ /* 0x0001e2000c101d04 */
        /* <DEDUP_REMOVED lines=8> */
.L_x_3589:
[----:B------:R-:W-:Y:S01]  /*4020*/  FFMA.FTZ R11, R143, R16, R7 ;  /* 0x000000108f0b7223 */ /* 0x000fe20000010007 */
[----:B0-----:R-:W-:-:S03]  /*4030*/  @P3 PRMT R14, RZ, 0x5410, R24 ;  /* 0x00005410ff0e3816 */ /* 0x001fc60000000018 */
[----:B------:R-:W-:-:S04]  /*4040*/  FADD.FTZ R11, R142, -R11 ;  /* 0x8000000b8e0b7221 */ /* 0x000fc80000010000 */
[----:B------:R-:W-:-:S04]  /*4050*/  FMUL.FTZ R11, R6, R11 ;  /* 0x0000000b060b7220 */ /* 0x000fc80000410000 */
[----:B------:R-:W-:Y:S02]  /*4060*/  @P3 FADD.FTZ R11, R11, R14 ;  /* 0x0000000e0b0b3221 */ /* 0x000fe40000010000 */
.L_x_3590:
[----:B------:R-:W-:Y:S05]  /*4070*/  BSYNC B1 ;  /* 0x0000000000017941 */ /* 0x000fea0003800000 */
.L_x_3588:
[----:B------:R-:W-:Y:S01]  /*4080*/  @P2 FMUL.FTZ R13, R11, c[0x0][0x1ec] ;  /* 0x00007b000b0d2a20 */ /* 0x000fe20000410000 */
[----:B------:R-:W-:Y:S01]  /*4090*/  @P0 F2FP.BF16.PACK_AB R11, RZ, R11 ;  /* 0x0000000bff0b023e */ /* 0x000fe200000010ff */
[----:B------:R-:W-:Y:S03]  /*40a0*/  BSSY B1, `(.L_x_3591) ;  /* 0x000000e000017945 */ /* 0x000fe60003800000 */
[----:B------:R-:W-:Y:S02]  /*40b0*/  @P2 F2FP.BF16.PACK_AB R13, RZ, R13 ;  /* 0x0000000dff0d223e */ /* 0x000fe400000010ff */
[----:B0-----:R-:W-:Y:S02]  /*40c0*/  @P0 PRMT R184, R11, 0x7610, R184 ;  /* 0x000076100bb80816 */ /* 0x001fe400000000b8 */
[----:B------:R-:W-:Y:S01]  /*40d0*/  @P2 PRMT R204, R13, 0x7610, R204 ;  /* 0x000076100dcc2816 */ /* 0x000fe200000000cc */
[----:B------:R-:W-:Y:S05]  /*40e0*/  @P1 BRA `(.L_x_3592) ;  /* 0x0000004000001947 */ /* 0x000fea0003800000 */
[----:B------:R-:W-:Y:S01]  /*40f0*/  MOV R11, RZ ;  /* 0x000000ff000b7202 */ /* 0x000fe20000000f00 */
[----:B------:R-:W-:Y:S05]  /*4100*/  @!P3 BRA `(.L_x_3593) ;  /* 0x000000700000b947 */ /* 0x000fea0003800000 */
[----:B------:R-:W-:Y:S01]  /*4110*/  PRMT R11, RZ, 0x7610, R24 ;  /* 0x00007610ff0b7816 */ /* 0x000fe20000000018 */
[----:B------:R-:W-:Y:S05]  /*4120*/  BRA `(.L_x_3593) ;  /* 0x0000005000007947 */ /* 0x000fea0003800000 */
.L_x_3592:
[----:B------:R-:W-:-:S04]  /*4130*/  FFMA.FTZ R14, R168, R16, R7 ;  /* 0x00000010a80e7223 */ /* 0x000fc80000010007 */
[----:B------:R-:W-:Y:S01]  /*4140*/  FADD.FTZ R11, R45, -R14 ;  /* 0x8000000e2d0b7221 */ /* 0x000fe20000010000 */
[----:B------:R-:W-:-:S03]  /*4150*/  @P3 PRMT R14, RZ, 0x7610, R24 ;  /* 0x00007610ff0e3816 */ /* 0x000fc60000000018 */
[----:B------:R-:W-:-:S04]  /*4160*/  FMUL.FTZ R11, R6, R11 ;  /* 0x0000000b060b7220 */ /* 0x000fc80000410000 */
[----:B------:R-:W-:Y:S02]  /*4170*/  @P3 FADD.FTZ R11, R11, R14 ;  /* 0x0000000e0b0b3221 */ /* 0x000fe40000010000 */
.L_x_3593:
[----:B------:R-:W-:Y:S05]  /*4180*/  BSYNC B1 ;  /* 0x0000000000017941 */ /* 0x000fea0003800000 */
.L_x_3591:
        /* <DEDUP_REMOVED lines=11> */
.L_x_3595:
[----:B------:R-:W-:-:S04]  /*4240*/  FFMA.FTZ R14, R144, R16, R7 ;  /* 0x00000010900e7223 */ /* 0x000fc80000010007 */
[----:B------:R-:W-:Y:S01]  /*4250*/  FADD.FTZ R11, R17, -R14 ;  /* 0x8000000e110b7221 */ /* 0x000fe20000010000 */
[----:B------:R-:W-:-:S03]  /*4260*/  @P3 PRMT R14, RZ, 0x5410, R25 ;  /* 0x00005410ff0e3816 */ /* 0x000fc60000000019 */
[----:B------:R-:W-:-:S04]  /*4270*/  FMUL.FTZ R11, R6, R11 ;  /* 0x0000000b060b7220 */ /* 0x000fc80000410000 */
[----:B------:R-:W-:Y:S02]  /*4280*/  @P3 FADD.FTZ R11, R11, R14 ;  /* 0x0000000e0b0b3221 */ /* 0x000fe40000010000 */
.L_x_3596:
[----:B------:R-:W-:Y:S05]  /*4290*/  BSYNC B1 ;  /* 0x0000000000017941 */ /* 0x000fea0003800000 */
.L_x_3594:
        /* <DEDUP_REMOVED lines=11> */
.L_x_3598:
[----:B------:R-:W-:Y:S01]  /*4350*/  FFMA.FTZ R11, R169, R16, R7 ;  /* 0x00000010a90b7223 */ /* 0x000fe20000010007 */
[----:B------:R-:W-:-:S03]  /*4360*/  @P3 PRMT R14, RZ, 0x7610, R25 ;  /* 0x00007610ff0e3816 */ /* 0x000fc60000000019 */
[----:B------:R-:W-:-:S04]  /*4370*/  FADD.FTZ R11, R156, -R11 ;  /* 0x8000000b9c0b7221 */ /* 0x000fc80000010000 */
[----:B------:R-:W-:-:S04]  /*4380*/  FMUL.FTZ R11, R6, R11 ;  /* 0x0000000b060b7220 */ /* 0x000fc80000410000 */
[----:B------:R-:W-:Y:S02]  /*4390*/  @P3 FADD.FTZ R11, R11, R14 ;  /* 0x0000000e0b0b3221 */ /* 0x000fe40000010000 */
.L_x_3599:
[----:B------:R-:W-:Y:S05]  /*43a0*/  BSYNC B1 ;  /* 0x0000000000017941 */ /* 0x000fea0003800000 */
.L_x_3597:
        /* <DEDUP_REMOVED lines=11> */
.L_x_3601:
[----:B------:R-:W-:-:S04]  /*4460*/  FFMA.FTZ R14, R146, R16, R7 ;  /* 0x00000010920e7223 */ /* 0x000fc80000010007 */
[----:B------:R-:W-:Y:S01]  /*4470*/  FADD.FTZ R11, R157, -R14 ;  /* 0x8000000e9d0b7221 */ /* 0x000fe20000010000 */
[----:B------:R-:W-:-:S03]  /*4480*/  @P3 PRMT R14, RZ, 0x5410, R26 ;  /* 0x00005410ff0e3816 */ /* 0x000fc6000000001a */
[----:B------:R-:W-:-:S04]  /*4490*/  FMUL.FTZ R11, R6, R11 ;  /* 0x0000000b060b7220 */ /* 0x000fc80000410000 */
[----:B------:R-:W-:Y:S02]  /*44a0*/  @P3 FADD.FTZ R11, R11, R14 ;  /* 0x0000000e0b0b3221 */ /* 0x000fe40000010000 */
.L_x_3602:
[----:B------:R-:W-:Y:S05]  /*44b0*/  BSYNC B1 ;  /* 0x0000000000017941 */ /* 0x000fea0003800000 */
.L_x_3600:
        /* <DEDUP_REMOVED lines=11> */
.L_x_3604:
[----:B------:R-:W-:-:S04]  /*4570*/  FFMA.FTZ R14, R170, R16, R7 ;  /* 0x00000010aa0e7223 */ /* 0x000fc80000010007 */
[----:B------:R-:W-:Y:S01]  /*4580*/  FADD.FTZ R11, R141, -R14 ;  /* 0x8000000e8d0b7221 */ /* 0x000fe20000010000 */
[----:B------:R-:W-:-:S03]  /*4590*/  @P3 PRMT R14, RZ, 0x7610, R26 ;  /* 0x00007610ff0e3816 */ /* 0x000fc6000000001a */
[----:B------:R-:W-:-:S04]  /*45a0*/  FMUL.FTZ R11, R6, R11 ;  /* 0x0000000b060b7220 */ /* 0x000fc80000410000 */
[----:B------:R-:W-:Y:S02]  /*45b0*/  @P3 FADD.FTZ R11, R11, R14 ;  /* 0x0000000e0b0b3221 */ /* 0x000fe40000010000 */
.L_x_3605:
[----:B------:R-:W-:Y:S05]  /*45c0*/  BSYNC B1 ;  /* 0x0000000000017941 */ /* 0x000fea0003800000 */
.L_x_3603:
        /* <DEDUP_REMOVED lines=11> */
.L_x_3607:
[----:B------:R-:W-:-:S04]  /*4680*/  FFMA.FTZ R14, R232, R16, R7 ;  /* 0x00000010e80e7223 */ /* 0x000fc80000010007 */
[----:B------:R-:W-:Y:S01]  /*4690*/  FADD.FTZ R11, R147, -R14 ;  /* 0x8000000e930b7221 */ /* 0x000fe20000010000 */
[----:B------:R-:W-:-:S03]  /*46a0*/  @P3 PRMT R14, RZ, 0x5410, R27 ;  /* 0x00005410ff0e3816 */ /* 0x000fc6000000001b */
[----:B------:R-:W-:-:S04]  /*46b0*/  FMUL.FTZ R11, R6, R11 ;  /* 0x0000000b060b7220 */ /* 0x000fc80000410000 */
[----:B------:R-:W-:Y:S02]  /*46c0*/  @P3 FADD.FTZ R11, R11, R14 ;  /* 0x0000000e0b0b3221 */ /* 0x000fe40000010000 */
.L_x_3608:
[----:B------:R-:W-:Y:S05]  /*46d0*/  BSYNC B1 ;  /* 0x0000000000017941 */ /* 0x000fea0003800000 */
.L_x_3606:
        /* <DEDUP_REMOVED lines=11> */
.L_x_3610:
[----:B------:R-:W-:Y:S01]  /*4790*/  FFMA.FTZ R11, R171, R16, R7 ;  /* 0x00000010ab0b7223 */ /* 0x000fe20000010007 */
[----:B------:R-:W-:-:S03]  /*47a0*/  @P3 PRMT R14, RZ, 0x7610, R27 ;  /* 0x00007610ff0e3816 */ /* 0x000fc6000000001b */
[----:B------:R-:W-:-:S04]  /*47b0*/  FADD.FTZ R11, R158, -R11 ;  /* 0x8000000b9e0b7221 */ /* 0x000fc80000010000 */
[----:B------:R-:W-:-:S04]  /*47c0*/  FMUL.FTZ R11, R6, R11 ;  /* 0x0000000b060b7220 */ /* 0x000fc80000410000 */
[----:B------:R-:W-:Y:S02]  /*47d0*/  @P3 FADD.FTZ R11, R11, R14 ;  /* 0x0000000e0b0b3221 */ /* 0x000fe40000010000 */
.L_x_3611:
[----:B------:R-:W-:Y:S05]  /*47e0*/  BSYNC B1 ;  /* 0x0000000000017941 */ /* 0x000fea0003800000 */
.L_x_3609:
[----:B------:R-:W-:Y:S01]  /*47f0*/  @P0 F2FP.BF16.PACK_AB R13, RZ, R11 ;  /* 0x0000000bff0d023e */ /* 0x000fe200000010ff */
[----:B------:R-:W-:Y:S01]  /*4800*/  @P2 FMUL.FTZ R11, R11, c[0x0][0x1ec] ;  /* 0x00007b000b0b2a20 */ /* 0x000fe20000410000 */
[----:B------:R-:W-:Y:S01]  /*4810*/  @P0 IADD3 R212, R9, 0x60, RZ ;  /* 0x0000006009d40810 */ /* 0x000fe20007ffe0ff */
[----:B------:R-:W-:Y:S01]  /*4820*/  BSSY B1, `(.L_x_3612) ;  /* 0x0000015000017945 */ /* 0x000fe20003800000 */
[----:B------:R-:W-:Y:S02]  /*4830*/  @P0 MOV R213, 0x10 ;  /* 0x0000001000d50802 */ /* 0x000fe40000000f00 */
[----:B------:R-:W-:Y:S02]  /*4840*/  @P2 IADD3 R14, R4, 0x60, RZ ;  /* 0x00000060040e2810 */ /* 0x000fe40007ffe0ff */
[----:B------:R-:W-:Y:S01]  /*4850*/  @P2 MOV R15, 0x10 ;  /* 0x00000010000f2802 */ /* 0x000fe20000000f00 */
[----:B------:R-:W-:Y:S01]  /*4860*/  @P0 IMAD.WIDE.U32 R212, R212, R213, c[0x0][0x258] ;  /* 0x00009600d4d40625 */ /* 0x000fe200078e00d5 */
[----:B------:R-:W-:-:S02]  /*4870*/  @P2 F2FP.BF16.PACK_AB R11, RZ, R11 ;  /* 0x0000000bff0b223e */ /* 0x000fc400000010ff */
[----:B------:R-:W-:Y:S01]  /*4880*/  @P0 PRMT R187, R187, 0x5410, R13 ;  /* 0x00005410bbbb0816 */ /* 0x000fe2000000000d */
[----:B------:R-:W-:Y:S01]  /*4890*/  @P2 IMAD.WIDE.U32 R14, R14, R15, c[0x0][0x248] ;  /* 0x000092000e0e2625 */ /* 0x000fe200078e000f */
[----:B------:R-:W-:-:S03]  /*48a0*/  @P2 PRMT R207, R207, 0x5410, R11 ;  /* 0x00005410cfcf2816 */ /* 0x000fc6000000000b */
[----:B------:R0:W-:Y:S04]  /*48b0*/  @P0 STG.E.128 [R212.64], R184 ;  /* 0x000000b8d4000986 */ /* 0x0001e8000c101d04 */
[----:B------:R0:W-:Y:S01]  /*48c0*/  @P2 STG.E.128 [R14.64], R204 ;  /* 0x000000cc0e002986 */ /* 0x0001e2000c101d04 */
[----:B------:R-:W-:Y:S05]  /*48d0*/  @P1 BRA `(.L_x_3613) ;  /* 0x0000004000001947 */ /* 0x000fea0003800000 */
[----:B------:R-:W-:Y:S01]  /*48e0*/  HFMA2.MMA R11, -RZ, RZ, 0, 0 ;  /* 0x00000000ff0b7435 */ /* 0x000fe200000001ff */
[----:B------:R-:W-:Y:S05]  /*48f0*/  @!P3 BRA `(.L_x_3614) ;  /* 0x000000700000b947 */ /* 0x000fea0003800000 */
[----:B------:R-:W-:Y:S01]  /*4900*/  PRMT R11, RZ, 0x5410, R20 ;  /* 0x00005410ff0b7816 */ /* 0x000fe20000000014 */
[----:B------:R-:W-:Y:S05]  /*4910*/  BRA `(.L_x_3614) ;  /* 0x0000005000007947 */ /* 0x000fea0003800000 */
.L_x_3613:
[----:B------:R-:W-:Y:S01]  /*4920*/  FFMA.FTZ R11, R3, R16, R7 ;  /* 0x00000010030b7223 */ /* 0x000fe20000010007 */
[----:B0-----:R-:W-:-:S03]  /*4930*/  @P3 PRMT R14, RZ, 0x5410, R20 ;  /* 0x00005410ff0e3816 */ /* 0x001fc60000000014 */
[----:B------:R-:W-:-:S04]  /*4940*/  FADD.FTZ R11, R10, -R11 ;  /* 0x8000000b0a0b7221 */ /* 0x000fc80000010000 */
[----:B------:R-:W-:-:S04]  /*4950*/  FMUL.FTZ R11, R6, R11 ;  /* 0x0000000b060b7220 */ /* 0x000fc80000410000 */
[----:B------:R-:W-:Y:S02]  /*4960*/  @P3 FADD.FTZ R11, R11, R14 ;  /* 0x0000000e0b0b3221 */ /* 0x000fe40000010000 */
.L_x_3614:
[----:B------:R-:W-:Y:S05]  /*4970*/  BSYNC B1 ;  /* 0x0000000000017941 */ /* 0x000fea0003800000 */
.L_x_3612:
        /* <DEDUP_REMOVED lines=11> */
.L_x_3616:
[----:B------:R-:W-:-:S04]  /*4a30*/  FFMA.FTZ R14, R180, R16, R7 ;  /* 0x00000010b40e7223 */ /* 0x000fc80000010007 */
[----:B------:R-:W-:Y:S01]  /*4a40*/  FADD.FTZ R11, R211, -R14 ;  /* 0x8000000ed30b7221 */ /* 0x000fe20000010000 */
[----:B------:R-:W-:-:S03]  /*4a50*/  @P3 PRMT R14, RZ, 0x7610, R20 ;  /* 0x00007610ff0e3816 */ /* 0x000fc60000000014 */
[----:B------:R-:W-:-:S04]  /*4a60*/  FMUL.FTZ R11, R6, R11 ;  /* 0x0000000b060b7220 */ /* 0x000fc80000410000 */
[----:B------:R-:W-:Y:S02]  /*4a70*/  @P3 FADD.FTZ R11, R11, R14 ;  /* 0x0000000e0b0b3221 */ /* 0x000fe40000010000 */
.L_x_3617:
[----:B------:R-:W-:Y:S05]  /*4a80*/  BSYNC B1 ;  /* 0x0000000000017941 */ /* 0x000fea0003800000 */
.L_x_3615:
        /* <DEDUP_REMOVED lines=11> */
.L_x_3619:
[----:B------:R-:W-:Y:S01]  /*4b40*/  FFMA.FTZ R11, R175, R16, R7 ;  /* 0x00000010af0b7223 */ /* 0x000fe20000010007 */
[----:B------:R-:W-:-:S03]  /*4b50*/  @P3 PRMT R14, RZ, 0x5410, R21 ;  /* 0x00005410ff0e3816 */ /* 0x000fc60000000015 */
[----:B------:R-:W-:-:S04]  /*4b60*/  FADD.FTZ R11, R12, -R11 ;  /* 0x8000000b0c0b7221 */ /* 0x000fc80000010000 */
[----:B------:R-:W-:-:S04]  /*4b70*/  FMUL.FTZ R11, R6, R11 ;  /* 0x0000000b060b7220 */ /* 0x000fc80000410000 */
[----:B------:R-:W-:Y:S02]  /*4b80*/  @P3 FADD.FTZ R11, R11, R14 ;  /* 0x0000000e0b0b3221 */ /* 0x000fe40000010000 */
.L_x_3620:
[----:B------:R-:W-:Y:S05]  /*4b90*/  BSYNC B1 ;  /* 0x0000000000017941 */ /* 0x000fea0003800000 */
.L_x_3618:
        /* <DEDUP_REMOVED lines=11> */
.L_x_3622:
[----:B------:R-:W-:-:S04]  /*4c50*/  FFMA.FTZ R14, R234, R16, R7 ;  /* 0x00000010ea0e7223 */ /* 0x000fc80000010007 */
[----:B------:R-:W-:Y:S01]  /*4c60*/  FADD.FTZ R11, R221, -R14 ;  /* 0x8000000edd0b7221 */ /* 0x000fe20000010000 */
[----:B------:R-:W-:-:S03]  /*4c70*/  @P3 PRMT R14, RZ, 0x7610, R21 ;  /* 0x00007610ff0e3816 */ /* 0x000fc60000000015 */
[----:B------:R-:W-:-:S04]  /*4c80*/  FMUL.FTZ R11, R6, R11 ;  /* 0x0000000b060b7220 */ /* 0x000fc80000410000 */
[----:B------:R-:W-:Y:S02]  /*4c90*/  @P3 FADD.FTZ R11, R11, R14 ;  /* 0x0000000e0b0b3221 */ /* 0x000fe40000010000 */
.L_x_3623:
[----:B------:R-:W-:Y:S05]  /*4ca0*/  BSYNC B1 ;  /* 0x0000000000017941 */ /* 0x000fea0003800000 */
.L_x_3621:
        /* <DEDUP_REMOVED lines=11> */
.L_x_3625:
[----:B------:R-:W-:-:S04]  /*4d60*/  FFMA.FTZ R14, R236, R16, R7 ;  /* 0x00000010ec0e7223 */ /* 0x000fc80000010007 */
[----:B------:R-:W-:Y:S01]  /*4d70*/  FADD.FTZ R11, R173, -R14 ;  /* 0x8000000ead0b7221 */ /* 0x000fe20000010000 */
[----:B------:R-:W-:-:S03]  /*4d80*/  @P3 PRMT R14, RZ, 0x5410, R22 ;  /* 0x00005410ff0e3816 */ /* 0x000fc60000000016 */
[----:B------:R-:W-:-:S04]  /*4d90*/  FMUL.FTZ R11, R6, R11 ;  /* 0x0000000b060b7220 */ /* 0x000fc80000410000 */
[----:B------:R-:W-:Y:S02]  /*4da0*/  @P3 FADD.FTZ R11, R11, R14 ;  /* 0x0000000e0b0b3221 */ /* 0x000fe40000010000 */
.L_x_3626:
[----:B------:R-:W-:Y:S05]  /*4db0*/  BSYNC B1 ;  /* 0x0000000000017941 */ /* 0x000fea0003800000 */
.L_x_3624:
        /* <DEDUP_REMOVED lines=11> */
.L_x_3628:
[----:B------:R-:W-:-:S04]  /*4e70*/  FFMA.FTZ R14, R182, R16, R7 ;  /* 0x00000010b60e7223 */ /* 0x000fc80000010007 */
[----:B------:R-:W-:Y:S01]  /*4e80*/  FADD.FTZ R11, R223, -R14 ;  /* 0x8000000edf0b7221 */ /* 0x000fe20000010000 */
[----:B------:R-:W-:-:S03]  /*4e90*/  @P3 PRMT R14, RZ, 0x7610, R22 ;  /* 0x00007610ff0e3816 */ /* 0x000fc60000000016 */
[----:B------:R-:W-:-:S04]  /*4ea0*/  FMUL.FTZ R11, R6, R11 ;  /* 0x0000000b060b7220 */ /* 0x000fc80000410000 */
[----:B------:R-:W-:Y:S02]  /*4eb0*/  @P3 FADD.FTZ R11, R11, R14 ;  /* 0x0000000e0b0b3221 */ /* 0x000fe40000010000 */
.L_x_3629:
[----:B------:R-:W-:Y:S05]  /*4ec0*/  BSYNC B1 ;  /* 0x0000000000017941 */ /* 0x000fea0003800000 */
.L_x_3627:
        /* <DEDUP_REMOVED lines=11> */
.L_x_3631:
[----:B------:R-:W-:-:S04]  /*4f80*/  FFMA.FTZ R14, R238, R16, R7 ;  /* 0x00000010ee0e7223 */ /* 0x000fc80000010007 */
[----:B------:R-:W-:Y:S01]  /*4f90*/  FADD.FTZ R11, R227, -R14 ;  /* 0x8000000ee30b7221 */ /* 0x000fe20000010000 */
[----:B------:R-:W-:-:S03]  /*4fa0*/  @P3 PRMT R14, RZ, 0x5410, R23 ;  /* 0x00005410ff0e3816 */ /* 0x000fc60000000017 */
[----:B------:R-:W-:-:S04]  /*4fb0*/  FMUL.FTZ R11, R6, R11 ;  /* 0x0000000b060b7220 */ /* 0x000fc80000410000 */
[----:B------:R-:W-:Y:S02]  /*4fc0*/  @P3 FADD.FTZ R11, R11, R14 ;  /* 0x0000000e0b0b3221 */ /* 0x000fe40000010000 */
.L_x_3632:
[----:B------:R-:W-:Y:S05]  /*4fd0*/  BSYNC B1 ;  /* 0x0000000000017941 */ /* 0x000fea0003800000 */
.L_x_3630:
        /* <DEDUP_REMOVED lines=11> */
.L_x_3634:
[----:B------:R-:W-:-:S04]  /*5090*/  FFMA.FTZ R7, R159, R16, R7 ;  /* 0x000000109f077223 */ /* 0x000fc80000010007 */
[----:B------:R-:W-:-:S04]  /*50a0*/  FADD.FTZ R7, R130, -R7 ;  /* 0x8000000782077221 */ /* 0x000fc80000010000 */
[----:B------:R-:W-:Y:S01]  /*50b0*/  FMUL.FTZ R11, R6, R7 ;  /* 0x00000007060b7220 */ /* 0x000fe20000410000 */
[----:B------:R-:W-:-:S05]  /*50c0*/  @P3 PRMT R6, RZ, 0x7610, R23 ;  /* 0x00007610ff063816 */ /* 0x000fca0000000017 */
[----:B------:R-:W-:Y:S02]  /*50d0*/  @P3 FADD.FTZ R11, R11, R6 ;  /* 0x000000060b0b3221 */ /* 0x000fe40000010000 */
.L_x_3635:
[----:B------:R-:W-:Y:S05]  /*50e0*/  BSYNC B1 ;  /* 0x0000000000017941 */ /* 0x000fea0003800000 */
.L_x_3633:
[----:B------:R-:W-:Y:S02]  /*50f0*/  @P0 IADD3 R6, R9, 0x80, RZ ;  /* 0x0000008009060810 */ /* 0x000fe40007ffe0ff */
[----:B------:R-:W-:Y:S01]  /*5100*/  @P0 F2FP.BF16.PACK_AB R9, RZ, R11 ;  /* 0x0000000bff09023e */ /* 0x000fe200000010ff */
[----:B------:R-:W-:Y:S01]  /*5110*/  @P2 FMUL.FTZ R11, R11, c[0x0][0x1ec] ;  /* 0x00007b000b0b2a20 */ /* 0x000fe20000410000 */
        /* <DEDUP_REMOVED lines=15> */
.L_x_3510:
[----:B------:R-:W-:Y:S05]  /*5210*/  BSYNC B0 ;  /* 0x0000000000007941 */ /* 0x000fea0003800000 */
.L_x_3508:
        /* <DEDUP_REMOVED lines=24> */
[----:B------:R-:W-:Y:S04]  /*53a0*/  LDS R14, [R0.X4+0x1a00] ;  /* 0x001a0000000e7984 */ /* 0x000fe80000004800 */
[----:B------:R-:W-:Y:S04]  /*53b0*/  LDS R13, [R0.X4+0x1c00] ;  /* 0x001c0000000d7984 */ /* 0x000fe80000004800 */
[----:B------:R-:W-:Y:S04]  /*53c0*/  LDS R16, [R0.X4+0x1e00] ;  /* 0x001e000000107984 */ /* 0x000fe80000004800 */
[----:B------:R-:W-:Y:S01]  /*53d0*/  LDS R15, [R0.X4+0x2000] ;  /* 0x00200000000f7984 */ /* 0x000fe20000004800 */
[----:B0-----:R-:W-:-:S03]  /*53e0*/  FADD.FTZ R3, RZ, R3 ;  /* 0x00000003ff037221 */ /* 0x001fc60000010000 */
[----:B------:R-:W-:Y:S01]  /*53f0*/  LDS R18, [R0.X4+0x2200] ;  /* 0x0022000000127984 */ /* 0x000fe20000004800 */
[----:B-1----:R-:W-:-:S03]  /*5400*/  FADD.FTZ R4, RZ, R4 ;  /* 0x00000004ff047221 */ /* 0x002fc60000010000 */
[----:B------:R-:W-:Y:S01]  /*5410*/  LDS R17, [R0.X4+0x2400] ;  /* 0x0024000000117984 */ /* 0x000fe20000004800 */
[----:B--2---:R-:W-:-:S03]  /*5420*/  FADD.FTZ R5, RZ, R5 ;  /* 0x00000005ff057221 */ /* 0x004fc60000010000 */
        /* <DEDUP_REMOVED lines=26> */
[----:B------:R-:W-:Y:S02]  /*55d0*/  FADD.FTZ R5, R5, R16 ;  /* 0x0000001005057221 */ /* 0x000fe40000010000 */
[----:B-----5:R-:W-:Y:S01]  /*55e0*/  FADD.FTZ R6, RZ, R6 ;  /* 0x00000006ff067221 */ /* 0x020fe20000010000 */
[----:B------:R-:W5:Y:S01]  /*55f0*/  LDS R27, [R0.X4+0x3800] ;  /* 0x00380000001b7984 */ /* 0x000f620000004800 */
[----:B------:R-:W-:-:S02]  /*5600*/  FADD.FTZ R7, RZ, R7 ;  /* 0x00000007ff077221 */ /* 0x000fc40000010000 */
[----:B------:R-:W-:Y:S01]  /*5610*/  FADD.FTZ R6, R6, R15 ;  /* 0x0000000f06067221 */ /* 0x000fe20000010000 */
        /* <DEDUP_REMOVED lines=155> */
.L_x_3514:
[----:B------:R-:W-:Y:S01]  /*5fd0*/  HFMA2.MMA R172, -RZ, RZ, 0, 5.9604644775390625e-08 ;  /* 0x00000001ffac7435 */ /* 0x000fe200000001ff */
[----:B------:R-:W-:-:S02]  /*5fe0*/  MOV R217, R16 ;  /* 0x0000001000d97202 */ /* 0x000fc40000000f00 */
[----:B------:R-:W-:Y:S02]  /*5ff0*/  MOV R215, 0x1f ;  /* 0x0000001f00d77802 */ /* 0x000fe40000000f00 */
[----:B------:R-:W-:Y:S02]  /*6000*/  MOV R4, 0xffffffff ;  /* 0xffffffff00047802 */ /* 0x000fe40000000f00 */
[----:B------:R-:W-:Y:S02]  /*6010*/  MOV R14, 0x6030 ;  /* 0x00006030000e7802 */ /* 0x000fe40000000f00 */
[----:B-----5:R-:W-:Y:S05]  /*6020*/  CALL.REL.NOINC `($__internal_43_$__cuda_sm70_shflsync_bfly_p) ;  /* 0x0000046000007944 */ /* 0x020fea0003c00000 */
[----:B-1----:R-:W-:Y:S01]  /*6030*/  MOV R213, R4 ;  /* 0x0000000400d57202 */ /* 0x002fe20000000f00 */
[----:B0-----:R-:W-:Y:S05]  /*6040*/  BRA `(.L_x_3637) ;  /* 0xffffc21000007947 */ /* 0x001fea000383ffff */
.L_x_3515:
[----:B------:R-:W-:Y:S01]  /*6050*/  HFMA2.MMA R172, -RZ, RZ, 0, 5.9604644775390625e-08 ;  /* 0x00000001ffac7435 */ /* 0x000fe200000001ff */
[----:B------:R-:W-:Y:S02]  /*6060*/  MOV R217, R19 ;  /* 0x0000001300d97202 */ /* 0x000fe40000000f00 */
[----:B------:R-:W-:Y:S02]  /*6070*/  MOV R215, 0x1f ;  /* 0x0000001f00d77802 */ /* 0x000fe40000000f00 */
[----:B------:R-:W-:-:S02]  /*6080*/  MOV R4, 0xffffffff ;  /* 0xffffffff00047802 */ /* 0x000fc40000000f00 */
[----:B------:R-:W-:Y:S02]  /*6090*/  MOV R14, 0x60b0 ;  /* 0x000060b0000e7802 */ /* 0x000fe40000000f00 */
[----:B01---5:R-:W-:Y:S05]  /*60a0*/  CALL.REL.NOINC `($__internal_43_$__cuda_sm70_shflsync_bfly_p) ;  /* 0x000003e000007944 */ /* 0x023fea0003c00000 */
[----:B------:R-:W-:Y:S01]  /*60b0*/  FADD.FTZ R213, R213, R16 ;  /* 0x00000010d5d57221 */ /* 0x000fe20000010000 */
[----:B0-----:R-:W-:Y:S01]  /*60c0*/  HFMA2.MMA R172, -RZ, RZ, 0, 1.1920928955078125e-07 ;  /* 0x00000002ffac7435 */ /* 0x001fe200000001ff */
[----:B-1----:R-:W-:Y:S01]  /*60d0*/  FADD.FTZ R19, R19, R4 ;  /* 0x0000000413137221 */ /* 0x002fe20000010000 */
[----:B------:R-:W-:Y:S02]  /*60e0*/  MOV R215, 0x1f ;  /* 0x0000001f00d77802 */ /* 0x000fe40000000f00 */
[----:B------:R-:W-:Y:S02]  /*60f0*/  MOV R4, 0xffffffff ;  /* 0xffffffff00047802 */ /* 0x000fe40000000f00 */
[----:B------:R-:W-:Y:S02]  /*6100*/  MOV R217, R213 ;  /* 0x000000d500d97202 */ /* 0x000fe40000000f00 */
[----:B------:R-:W-:Y:S02]  /*6110*/  MOV R14, 0x6130 ;  /* 0x00006130000e7802 */ /* 0x000fe40000000f00 */
[----:B------:R-:W-:Y:S05]  /*6120*/  CALL.REL.NOINC `($__internal_43_$__cuda_sm70_shflsync_bfly_p) ;  /* 0x0000036000007944 */ /* 0x000fea0003c00000 */
[----:B0-----:R-:W-:Y:S01]  /*6130*/  HFMA2.MMA R172, -RZ, RZ, 0, 1.1920928955078125e-07 ;  /* 0x00000002ffac7435 */ /* 0x001fe200000001ff */
[----:B-1----:R-:W-:-:S02]  /*6140*/  MOV R16, R4 ;  /* 0x0000000400107202 */ /* 0x002fc40000000f00 */
[----:B------:R-:W-:Y:S02]  /*6150*/  MOV R217, R19 ;  /* 0x0000001300d97202 */ /* 0x000fe40000000f00 */
[----:B------:R-:W-:Y:S02]  /*6160*/  MOV R215, 0x1f ;  /* 0x0000001f00d77802 */ /* 0x000fe40000000f00 */
[----:B------:R-:W-:Y:S02]  /*6170*/  MOV R4, 0xffffffff ;  /* 0xffffffff00047802 */ /* 0x000fe40000000f00 */
[----:B------:R-:W-:Y:S02]  /*6180*/  MOV R14, 0x61a0 ;  /* 0x000061a0000e7802 */ /* 0x000fe40000000f00 */
[----:B------:R-:W-:Y:S05]  /*6190*/  CALL.REL.NOINC `($__internal_43_$__cuda_sm70_shflsync_bfly_p) ;  /* 0x000002f000007944 */ /* 0x000fea0003c00000 */
[----:B------:R-:W-:Y:S01]  /*61a0*/  FADD.FTZ R213, R16, R213 ;  /* 0x000000d510d57221 */ /* 0x000fe20000010000 */
[----:B0-----:R-:W-:Y:S01]  /*61b0*/  HFMA2.MMA R172, -RZ, RZ, 0, 2.384185791015625e-07 ;  /* 0x00000004ffac7435 */ /* 0x001fe200000001ff */
[----:B-1----:R-:W-:Y:S01]  /*61c0*/  FADD.FTZ R19, R19, R4 ;  /* 0x0000000413137221 */ /* 0x002fe20000010000 */
[----:B------:R-:W-:Y:S02]  /*61d0*/  MOV R215, 0x1f ;  /* 0x0000001f00d77802 */ /* 0x000fe40000000f00 */
[----:B------:R-:W-:-:S02]  /*61e0*/  MOV R4, 0xffffffff ;  /* 0xffffffff00047802 */ /* 0x000fc40000000f00 */
[----:B------:R-:W-:Y:S02]  /*61f0*/  MOV R217, R213 ;  /* 0x000000d500d97202 */ /* 0x000fe40000000f00 */
[----:B------:R-:W-:Y:S02]  /*6200*/  MOV R14, 0x6220 ;  /* 0x00006220000e7802 */ /* 0x000fe40000000f00 */
[----:B------:R-:W-:Y:S05]  /*6210*/  CALL.REL.NOINC `($__internal_43_$__cuda_sm70_shflsync_bfly_p) ;  /* 0x0000027000007944 */ /* 0x000fea0003c00000 */
[----:B0-----:R-:W-:Y:S01]  /*6220*/  HFMA2.MMA R172, -RZ, RZ, 0, 2.384185791015625e-07 ;  /* 0x00000004ffac7435 */ /* 0x001fe200000001ff */
[----:B-1----:R-:W-:Y:S02]  /*6230*/  MOV R16, R4 ;  /* 0x0000000400107202 */ /* 0x002fe40000000f00 */
[----:B------:R-:W-:Y:S02]  /*6240*/  MOV R217, R19 ;  /* 0x0000001300d97202 */ /* 0x000fe40000000f00 */
[----:B------:R-:W-:Y:S02]  /*6250*/  MOV R215, 0x1f ;  /* 0x0000001f00d77802 */ /* 0x000fe40000000f00 */
[----:B------:R-:W-:Y:S02]  /*6260*/  MOV R4, 0xffffffff ;  /* 0xffffffff00047802 */ /* 0x000fe40000000f00 */
[----:B------:R-:W-:-:S02]  /*6270*/  MOV R14, 0x6290 ;  /* 0x00006290000e7802 */ /* 0x000fc40000000f00 */
[----:B------:R-:W-:Y:S05]  /*6280*/  CALL.REL.NOINC `($__internal_43_$__cuda_sm70_shflsync_bfly_p) ;  /* 0x0000020000007944 */ /* 0x000fea0003c00000 */
[----:B------:R-:W-:Y:S01]  /*6290*/  FADD.FTZ R213, R16, R213 ;  /* 0x000000d510d57221 */ /* 0x000fe20000010000 */
[----:B0-----:R-:W-:Y:S01]  /*62a0*/  HFMA2.MMA R172, -RZ, RZ, 0, 4.76837158203125e-07 ;  /* 0x00000008ffac7435 */ /* 0x001fe200000001ff */
[----:B-1----:R-:W-:Y:S01]  /*62b0*/  FADD.FTZ R19, R19, R4 ;  /* 0x0000000413137221 */ /* 0x002fe20000010000 */
[----:B------:R-:W-:-:S02]  /*62c0*/  MOV R215, 0x1f ;  /* 0x0000001f00d77802 */ /* 0x000fc40000000f00 */
[----:B------:R-:W-:Y:S02]  /*62d0*/  MOV R4, 0xffffffff ;  /* 0xffffffff00047802 */ /* 0x000fe40000000f00 */
[----:B------:R-:W-:Y:S02]  /*62e0*/  MOV R217, R213 ;  /* 0x000000d500d97202 */ /* 0x000fe40000000f00 */
[----:B------:R-:W-:Y:S02]  /*62f0*/  MOV R14, 0x6310 ;  /* 0x00006310000e7802 */ /* 0x000fe40000000f00 */
[----:B------:R-:W-:Y:S05]  /*6300*/  CALL.REL.NOINC `($__internal_43_$__cuda_sm70_shflsync_bfly_p) ;  /* 0x0000018000007944 */ /* 0x000fea0003c00000 */
[----:B0-----:R-:W-:Y:S01]  /*6310*/  HFMA2.MMA R172, -RZ, RZ, 0, 4.76837158203125e-07 ;  /* 0x00000008ffac7435 */ /* 0x001fe200000001ff */
[----:B-1----:R-:W-:Y:S02]  /*6320*/  MOV R16, R4 ;  /* 0x0000000400107202 */ /* 0x002fe40000000f00 */
[----:B------:R-:W-:Y:S02]  /*6330*/  MOV R217, R19 ;  /* 0x0000001300d97202 */ /* 0x000fe40000000f00 */
[----:B------:R-:W-:Y:S02]  /*6340*/  MOV R215, 0x1f ;  /* 0x0000001f00d77802 */ /* 0x000fe40000000f00 */
[----:B------:R-:W-:-:S02]  /*6350*/  MOV R4, 0xffffffff ;  /* 0xffffffff00047802 */ /* 0x000fc40000000f00 */
[----:B------:R-:W-:Y:S02]  /*6360*/  MOV R14, 0x6380 ;  /* 0x00006380000e7802 */ /* 0x000fe40000000f00 */
[----:B------:R-:W-:Y:S05]  /*6370*/  CALL.REL.NOINC `($__internal_43_$__cuda_sm70_shflsync_bfly_p) ;  /* 0x0000011000007944 */ /* 0x000fea0003c00000 */
[----:B------:R-:W-:Y:S01]  /*6380*/  FADD.FTZ R16, R16, R213 ;  /* 0x000000d510107221 */ /* 0x000fe20000010000 */
[----:B0-----:R-:W-:Y:S01]  /*6390*/  HFMA2.MMA R172, -RZ, RZ, 0, 9.5367431640625e-07 ;  /* 0x00000010ffac7435 */ /* 0x001fe200000001ff */
[----:B-1----:R-:W-:Y:S01]  /*63a0*/  FADD.FTZ R19, R19, R4 ;  /* 0x0000000413137221 */ /* 0x002fe20000010000 */
[----:B------:R-:W-:Y:S02]  /*63b0*/  MOV R215, 0x1f ;  /* 0x0000001f00d77802 */ /* 0x000fe40000000f00 */
[----:B------:R-:W-:Y:S02]  /*63c0*/  MOV R4, 0xffffffff ;  /* 0xffffffff00047802 */ /* 0x000fe40000000f00 */
[----:B------:R-:W-:Y:S02]  /*63d0*/  MOV R217, R16 ;  /* 0x0000001000d97202 */ /* 0x000fe40000000f00 */
[----:B------:R-:W-:Y:S02]  /*63e0*/  MOV R14, 0x6400 ;  /* 0x00006400000e7802 */ /* 0x000fe40000000f00 */
[----:B------:R-:W-:Y:S05]  /*63f0*/  CALL.REL.NOINC `($__internal_43_$__cuda_sm70_shflsync_bfly_p) ;  /* 0x0000009000007944 */ /* 0x000fea0003c00000 */
[----:B0-----:R-:W-:Y:S01]  /*6400*/  HFMA2.MMA R172, -RZ, RZ, 0, 9.5367431640625e-07 ;  /* 0x00000010ffac7435 */ /* 0x001fe200000001ff */
[----:B-1----:R-:W-:-:S02]  /*6410*/  MOV R213, R4 ;  /* 0x0000000400d57202 */ /* 0x002fc40000000f00 */
[----:B------:R-:W-:Y:S02]  /*6420*/  MOV R217, R19 ;  /* 0x0000001300d97202 */ /* 0x000fe40000000f00 */
[----:B------:R-:W-:Y:S02]  /*6430*/  MOV R215, 0x1f ;  /* 0x0000001f00d77802 */ /* 0x000fe40000000f00 */
[----:B------:R-:W-:Y:S02]  /*6440*/  MOV R4, 0xffffffff ;  /* 0xffffffff00047802 */ /* 0x000fe40000000f00 */
[----:B------:R-:W-:Y:S02]  /*6450*/  MOV R14, 0x6470 ;  /* 0x00006470000e7802 */ /* 0x000fe40000000f00 */
[----:B------:R-:W-:Y:S05]  /*6460*/  CALL.REL.NOINC `($__internal_43_$__cuda_sm70_shflsync_bfly_p) ;  /* 0x0000002000007944 */ /* 0x000fea0003c00000 */
[----:B-1----:R-:W-:Y:S01]  /*6470*/  MOV R212, R4 ;  /* 0x0000000400d47202 */ /* 0x002fe20000000f00 */
[----:B0-----:R-:W-:Y:S05]  /*6480*/  BRA `(.L_x_3638) ;  /* 0xffffbef000007947 */ /* 0x001fea000383ffff */
        .weak           $__internal_43_$__cuda_sm70_shflsync_bfly_p
        .type           $__internal_43_$__cuda_sm70_shflsync_bfly_p,@function
        .size           $__internal_43_$__cuda_sm70_shflsync_bfly_p,(.L_x_14925 - $__internal_43_$__cuda_sm70_shflsync_bfly_p)
$__internal_43_$__cuda_sm70_shflsync_bfly_p:
[----:B------:R-:W-:Y:S01]  /*6490*/  HFMA2.MMA R15, -RZ, RZ, 0, 0 ;  /* 0x00000000ff0f7435 */ /* 0x000fe200000001ff */
[----:B------:R-:W-:Y:S04]  /*64a0*/  WARPSYNC R4 ;  /* 0x0000000400007348 */ /* 0x000fe80003800000 */
[----:B------:R0:W1:Y:S01]  /*64b0*/  SHFL.BFLY PT, R4, R217, R172, R215 ;  /* 0x0c0000acd9047389 */ /* 0x00006200000e00d7 */
[----:B------:R-:W-:Y:S05]  /*64c0*/  RET.REL.NODEC R14 `(_ZN10layer_norm13ln_bwd_kernelINS_13Kernel_traitsIf13__nv_bfloat16S2_S2_fjLj1280ELj1ELj4ELj1ELj16ENS_18Kernel_traits_baseILj1280EfS2_S2_S2_fjLj128EEEEELb0ELb0ELb1ELb1EEEvNS_9BwdParamsE) ;  /* 0xffff9b300e007950 */ /* 0x000fea0003c3ffff */
.L_x_3639:
        /* <DEDUP_REMOVED lines=11> */
.L_x_14925:


//--------------------- .text._ZN10layer_norm13ln_bwd_kernelINS_13Kernel_traitsIf13__nv_bfloat16S2_S2_fjLj1280ELj1ELj4ELj1ELj16ENS_18Kernel_traits_baseILj1280EfS2_S2_S2_fjLj128EEEEELb0ELb1ELb0ELb0EEEvNS_9BwdParamsE --------------------------
	.section	.text._ZN10layer_norm13ln_bwd_kernelINS_13Kernel_traitsIf13__nv_bfloat16S2_S2_fjLj1280ELj1ELj4ELj1ELj16ENS_18Kernel_traits_baseILj1280EfS2_S2_S2_fjLj128EEEEELb0ELb1ELb0ELb0EEEvNS_9BwdParamsE,"ax",@progbits
	.sectioninfo	@"SHI_REGISTERS=255"
	.align	128
        .global         _ZN10layer_norm13ln_bwd_kernelINS_13Kernel_traitsIf13__nv_bfloat16S2_S2_fjLj1280ELj1ELj4ELj1ELj16ENS_18Kernel_traits_baseILj1280EfS2_S2_S2_fjLj128EEEEELb0ELb1ELb0ELb0EEEvNS_9BwdParamsE
        .type           _ZN10layer_norm13ln_bwd_kernelINS_13Kernel_traitsIf13__nv_bfloat16S2_S2_fjLj1280ELj1ELj4ELj1ELj16ENS_18Kernel_traits_baseILj1280EfS2_S2_S2_fjLj128EEEEELb0ELb1ELb0ELb0EEEvNS_9BwdParamsE,@function
        .size           _ZN10layer_norm13ln_bwd_kernelINS_13Kernel_traitsIf13__nv_bfloat16S2_S2_fjLj1280ELj1ELj4ELj1ELj16ENS_18Kernel_traits_baseILj1280EfS2_S2_S2_fjLj128EEEEELb0ELb1ELb0ELb0EEEvNS_9BwdParamsE,(.L_x_14926 - _ZN10layer_norm13ln_bwd_kernelINS_13Kernel_traitsIf13__nv_bfloat16S2_S2_fjLj1280ELj1ELj4ELj1ELj16ENS_18Kernel_traits_baseILj1280EfS2_S2_S2_fjLj128EEEEELb0ELb1ELb0ELb0EEEvNS_9BwdParamsE)
        .other          _ZN10layer_norm13ln_bwd_kernelINS_13Kernel_traitsIf13__nv_bfloat16S2_S2_fjLj1280ELj1ELj4ELj1ELj16ENS_18Kernel_traits_baseILj1280EfS2_S2_S2_fjLj128EEEEELb0ELb1ELb0ELb0EEEvNS_9BwdParamsE,@"STO_CUDA_ENTRY STV_DEFAULT"
_ZN10layer_norm13ln_bwd_kernelINS_13Kernel_traitsIf13__nv_bfloat16S2_S2_fjLj1280ELj1ELj4ELj1ELj16ENS_18Kernel_traits_baseILj1280EfS2_S2_S2_fjLj128EEEEELb0ELb1ELb0ELb0EEEvNS_9BwdParamsE:
.text._ZN10layer_norm13ln_bwd_kernelINS_13Kernel_traitsIf13__nv_bfloat16S2_S2_fjLj1280ELj1ELj4ELj1ELj16ENS_18Kernel_traits_baseILj1280EfS2_S2_S2_fjLj128EEEEELb0ELb1ELb0ELb0EEEvNS_9BwdParamsE:
[----:B------:R-:W-:-:S04]  /*0000*/  MOV R1, c[0x0][0x28] ;  /* 0x00000a0000017a02 */ /* 0x000fc80000000f00 */
[----:B------:R-:W-:-:S05]  /*0010*/  IADD3 R1, R1, -0x118, RZ ;  /* 0xfffffee801017810 */ /* 0x000fca0007ffe0ff */
[----:B------:R0:W2:Y:S04]  /*0020*/  LDL.64 R12, [R1+0xf8] ;  /* 0x0000f800010c7983 */ /* 0x0000a80000100a00 */
[----:B------:R0:W2:Y:S04]  /*0030*/  LDL.64 R14, [R1+0x100] ;  /* 0x00010000010e7983 */ /* 0x0000a80000100a00 */
[----:B------:R-:W1:Y:S01]  /*0040*/  S2R R19, SR_TID.X ;  /* 0x0000000000137919 */ /* 0x000e620000002100 */
[----:B------:R-:W-:Y:S01]  /*0050*/  MOV R0, c[0x0][0x168] ;  /* 0x00005a0000007a02 */ /* 0x000fe20000000f00 */
[----:B------:R-:W-:-:S02]  /*0060*/  ULDC.64 UR4, c[0x0][0x118] ;  /* 0x0000460000047ab9 */ /* 0x000fc40000000a00 */
[----:B------:R0:W3:Y:S01]  /*0070*/  LDL.64 R92, [R1+0x108] ;  /* 0x00010800015c7983 */ /* 0x0000e20000100a00 */
[----:B------:R-:W-:-:S03]  /*0080*/  SHF.R.S32.HI R0, RZ, 0x1f, R0 ;  /* 0x0000001fff007819 */ /* 0x000fc60000011400 */
[----:B------:R0:W3:Y:S01]  /*0090*/  LDL.64 R94, [R1+0x110] ;  /* 0x00011000015e7983 */ /* 0x0000e20000100a00 */
[----:B------:R-:W-:-:S03]  /*00a0*/  LEA.HI R0, R0, c[0x0][0x168], RZ, 0x3 ;  /* 0x00005a0000007a11 */ /* 0x000fc600078f18ff */
[----:B------:R0:W4:Y:S04]  /*00b0*/  LDL.64 R88, [R1+0xe8] ;  /* 0x0000e80001587983 */ /* 0x0001280000100a00 */
[----:B------:R0:W4:Y:S04]  /*00c0*/  LDL.64 R90, [R1+0xf0] ;  /* 0x0000f000015a7983 */ /* 0x0001280000100a00 */
[----:B------:R0:W4:Y:S01]  /*00d0*/  LDL.64 R40, [R1+0x48] ;  /* 0x0000480001287983 */ /* 0x0001220000100a00 */
[----:B-1----:R-:W-:-:S03]  /*00e0*/  LOP3.LUT R3, R19, 0x1f, RZ, 0xc, !PT ;  /* 0x0000001f13037812 */ /* 0x002fc600078e0cff */
[----:B------:R0:W4:Y:S01]  /*00f0*/  LDL.64 R42, [R1+0x50] ;  /* 0x00005000012a7983 */ /* 0x0001220000100a00 */
[----:B------:R-:W-:-:S03]  /*0100*/  LEA.HI.SX32 R0, R0, R3, 0x1d ;  /* 0x0000000300007211 */ /* 0x000fc600078feaff */
[----:B------:R0:W4:Y:S01]  /*0110*/  LDL.64 R84, [R1+0xd8] ;  /* 0x0000d80001547983 */ /* 0x0001220000100a00 */
[----:B------:R-:W-:-:S03]  /*0120*/  LOP3.LUT P1, RZ, R0, 0xffffffe0, RZ, 0xc0, !PT ;  /* 0xffffffe000ff7812 */ /* 0x000fc6000782c0ff */
[----:B------:R0:W4:Y:S01]  /*0130*/  LDL.64 R86, [R1+0xe0] ;  /* 0x0000e00001567983 */ /* 0x0001220000100a00 */
[----:B------:R-:W-:-:S03]  /*0140*/  LOP3.LUT R18, R19, 0x1f, RZ, 0xc0, !PT ;  /* 0x0000001f13127812 */ /* 0x000fc600078ec0ff */
[----:B------:R0:W4:Y:S04]  /*0150*/  LDL.64 R80, [R1+0xa8] ;  /* 0x0000a80001507983 */ /* 0x0001280000100a00 */
[----:B------:R0:W4:Y:S02]  /*0160*/  LDL.64 R82, [R1+0xb0] ;  /* 0x0000b00001527983 */ /* 0x0001240000100a00 */
[----:B------:R-:W-:Y:S02]  /*0170*/  @P1 MOV R5, 0x20 ;  /* 0x0000002000051802 */ /* 0x000fe40000000f00 */
[----:B------:R0:W4:Y:S03]  /*0180*/  LDL.64 R76, [R1+0x98] ;  /* 0x00009800014c7983 */ /* 0x0001260000100a00 */
[----:B------:R-:W-:Y:S01]  /*0190*/  @P1 IMAD.WIDE.U32 R2, R18, R5, c[0x0][0x1b0] ;  /* 0x00006c0012021625 */ /* 0x000fe200078e0005 */
[----:B------:R0:W4:Y:S04]  /*01a0*/  LDL.64 R78, [R1+0xa0] ;  /* 0x0000a000014e7983 */ /* 0x0001280000100a00 */
        /* <DEDUP_REMOVED lines=20> */
[----:B--2---:R1:W2:Y:S01]  /*02f0*/  @P1 LDG.E.128 R12, [R2.64+0x10] ;  /* 0x00001004020c1981 */ /* 0x0042a2000c1e1d00 */
[----:B------:R-:W-:-:S02]  /*0300*/  ISETP.GE.U32.AND P2, PT, R0, 0x40, PT ;  /* 0x000000400000780c */ /* 0x000fc40003f46070 */
[----:B------:R-:W-:Y:S01]  /*0310*/  ISETP.GE.U32.AND P3, PT, R0, 0x60, PT ;  /* 0x000000600000780c */ /* 0x000fe20003f66070 */
[C---:B------:R-:W-:Y:S01]  /*0320*/  @P1 IMAD.WIDE.U32 R4, R18.reuse, R5, c[0x0][0x1c8] ;  /* 0x0000720012041625 */ /* 0x040fe200078e0005 */
[----:B------:R-:W-:Y:S02]  /*0330*/  @P1 LOP3.LUT R18, R18, 0x20, RZ, 0xfc, !PT ;  /* 0x0000002012121812 */ /* 0x000fe400078efcff */
[----:B------:R-:W-:Y:S01]  /*0340*/  ISETP.GE.U32.AND P4, PT, R0, 0x80, PT ;  /* 0x000000800000780c */ /* 0x000fe20003f86070 */
[----:B---3--:R1:W3:Y:S06]  /*0350*/  @P1 LDG.E.128 R92, [R2.64] ;  /* 0x00000004025c1981 */ /* 0x0082ec000c1e1d00 */
[----:B------:R-:W-:-:S05]  /*0360*/  @P2 MOV R9, 0x20 ;  /* 0x0000002000092802 */ /* 0x000fca0000000f00 */
[CC--:B------:R-:W-:Y:S01]  /*0370*/  @P2 IMAD.WIDE.U32 R6, R18.reuse, R9.reuse, c[0x0][0x1b0] ;  /* 0x00006c0012062625 */ /* 0x0c0fe200078e0009 */
[----:B----4-:R4:W3:Y:S03]  /*0380*/  @P1 LDG.E.128 R88, [R4.64] ;  /* 0x0000000404581981 */ /* 0x0108e6000c1e1d00 */
[C---:B------:R-:W-:Y:S01]  /*0390*/  @P2 IMAD.WIDE.U32 R8, R18.reuse, R9, c[0x0][0x1c8] ;  /* 0x0000720012082625 */ /* 0x040fe200078e0009 */
[----:B------:R-:W-:Y:S02]  /*03a0*/  @P2 IADD3 R18, R18, 0x20, RZ ;  /* 0x0000002012122810 */ /* 0x000fe40007ffe0ff */
[----:B------:R-:W-:Y:S02]  /*03b0*/  @P4 MOV R17, 0x20 ;  /* 0x0000002000114802 */ /* 0x000fe40000000f00 */
[----:B------:R-:W-:Y:S01]  /*03c0*/  ISETP.GE.U32.AND P5, PT, R0, 0xa0, PT ;  /* 0x000000a00000780c */ /* 0x000fe20003fa6070 */
[----:B------:R4:W3:Y:S04]  /*03d0*/  @P1 LDG.E.128 R84, [R4.64+0x10] ;  /* 0x0000100404541981 */ /* 0x0008e8000c1e1d00 */
[----:B------:R0:W3:Y:S04]  /*03e0*/  @P2 LDG.E.128 R80, [R6.64] ;  /* 0x0000000406502981 */ /* 0x0000e8000c1e1d00 */
[----:B------:R0:W3:Y:S04]  /*03f0*/  @P2 LDG.E.128 R76, [R6.64+0x10] ;  /* 0x00001004064c2981 */ /* 0x0000e8000c1e1d00 */
[----:B-1----:R-:W-:Y:S01]  /*0400*/  @P5 MOV R3, 0x20 ;  /* 0x0000002000035802 */ /* 0x002fe20000000f00 */
[----:B------:R-:W3:Y:S04]  /*0410*/  @P2 LDG.E.128 R72, [R8.64] ;  /* 0x0000000408482981 */ /* 0x000ee8000c1e1d00 */
[----:B------:R-:W3:Y:S04]  /*0420*/  @P2 LDG.E.128 R68, [R8.64+0x10] ;  /* 0x0000100408442981 */ /* 0x000ee8000c1e1d00 */
[----:B--2---:R1:W-:Y:S02]  /*0430*/  @P1 STL.64 [R1+0xf8], R12 ;  /* 0x0000f80c01001387 */ /* 0x0043e40000100a00 */
[----:B-1----:R-:W-:-:S05]  /*0440*/  @P3 MOV R13, 0x20 ;  /* 0x00000020000d3802 */ /* 0x002fca0000000f00 */
[----:B------:R-:W-:-:S04]  /*0450*/  @P3 IMAD.WIDE.U32 R10, R18, R13, c[0x0][0x1b0] ;  /* 0x00006c00120a3625 */ /* 0x000fc800078e000d */
[C---:B------:R-:W-:Y:S01]  /*0460*/  @P3 IMAD.WIDE.U32 R12, R18.reuse, R13, c[0x0][0x1c8] ;  /* 0x00007200120c3625 */ /* 0x040fe200078e000d */
[----:B------:R-:W-:Y:S01]  /*0470*/  @P3 IADD3 R18, R18, 0x20, RZ ;  /* 0x0000002012123810 */ /* 0x000fe20007ffe0ff */
[----:B------:R1:W-:Y:S04]  /*0480*/  @P1 STL.64 [R1+0x100], R14 ;  /* 0x0001000e01001387 */ /* 0x0003e80000100a00 */
[----:B------:R-:W2:Y:S04]  /*0490*/  @P3 LDG.E.128 R64, [R10.64] ;  /* 0x000000040a403981 */ /* 0x000ea8000c1e1d00 */
[----:B------:R-:W2:Y:S01]  /*04a0*/  @P3 LDG.E.128 R60, [R10.64+0x10] ;  /* 0x000010040a3c3981 */ /* 0x000ea2000c1e1d00 */
[----:B-1----:R-:W-:-:S03]  /*04b0*/  @P4 IMAD.WIDE.U32 R14, R18, R17, c[0x0][0x1b0] ;  /* 0x00006c00120e4625 */ /* 0x002fc600078e0011 */
[----:B------:R-:W2:Y:S01]  /*04c0*/  @P3 LDG.E.128 R56, [R12.64] ;  /* 0x000000040c383981 */ /* 0x000ea2000c1e1d00 */
[----:B------:R-:W-:-:S03]  /*04d0*/  @P4 IMAD.WIDE.U32 R16, R18, R17, c[0x0][0x1c8] ;  /* 0x0000720012104625 */ /* 0x000fc600078e0011 */
[----:B------:R-:W2:Y:S04]  /*04e0*/  @P4 LDG.E.128 R44, [R14.64+0x10] ;  /* 0x000010040e2c4981 */ /* 0x000ea8000c1e1d00 */
[----:B------:R-:W2:Y:S01]  /*04f0*/  @P4 LDG.E.128 R40, [R16.64] ;  /* 0x0000000410284981 */ /* 0x000ea2000c1e1d00 */
[----:B------:R-:W-:-:S03]  /*0500*/  @P4 IADD3 R18, R18, 0x20, RZ ;  /* 0x0000002012124810 */ /* 0x000fc60007ffe0ff */
[----:B------:R-:W2:Y:S02]  /*0510*/  @P4 LDG.E.128 R48, [R14.64] ;  /* 0x000000040e304981 */ /* 0x000ea4000c1e1d00 */
[CC--:B----4-:R-:W-:Y:S02]  /*0520*/  @P5 IMAD.WIDE.U32 R4, R18.reuse, R3.reuse, c[0x0][0x1c8] ;  /* 0x0000720012045625 */ /* 0x0d0fe400078e0003 */
[----:B------:R-:W4:Y:S04]  /*0530*/  @P3 LDG.E.128 R52, [R12.64+0x10] ;  /* 0x000010040c343981 */ /* 0x000f28000c1e1d00 */
[----:B------:R-:W4:Y:S04]  /*0540*/  @P4 LDG.E.128 R24, [R16.64+0x10] ;  /* 0x0000100410184981 */ /* 0x000f28000c1e1d00 */
[----:B------:R-:W4:Y:S01]  /*0550*/  @P5 LDG.E.128 R20, [R4.64] ;  /* 0x0000000404145981 */ /* 0x000f22000c1e1d00 */
[----:B------:R-:W-:-:S03]  /*0560*/  @P5 IMAD.WIDE.U32 R2, R18, R3, c[0x0][0x1b0] ;  /* 0x00006c0012025625 */ /* 0x000fc600078e0003 */
[----:B------:R1:W5:Y:S04]  /*0570*/  @P5 LDG.E.128 R28, [R4.64+0x10] ;  /* 0x00001004041c5981 */ /* 0x000368000c1e1d00 */
[----:B------:R1:W5:Y:S04]  /*0580*/  @P5 LDG.E.128 R32, [R2.64] ;  /* 0x0000000402205981 */ /* 0x000368000c1e1d00 */
[----:B------:R1:W5:Y:S04]  /*0590*/  @P5 LDG.E.128 R36, [R2.64+0x10] ;  /* 0x0000100402245981 */ /* 0x000368000c1e1d00 */
[----:B---3--:R-:W-:Y:S04]  /*05a0*/  @P1 STL.64 [R1+0x108], R92 ;  /* 0x0001085c01001387 */ /* 0x008fe80000100a00 */
[----:B------:R-:W-:Y:S04]  /*05b0*/  @P1 STL.64 [R1+0x110], R94 ;  /* 0x0001105e01001387 */ /* 0x000fe80000100a00 */
[----:B------:R3:W-:Y:S04]  /*05c0*/  @P1 STL.64 [R1+0xe8], R88 ;  /* 0x0000e85801001387 */ /* 0x0007e80000100a00 */
[----:B------:R1:W-:Y:S04]  /*05d0*/  @P1 STL.64 [R1+0xf0], R90 ;  /* 0x0000f05a01001387 */ /* 0x0003e80000100a00 */
[----:B0-----:R-:W0:Y:S01]  /*05e0*/  S2R R7, SR_CTAID.X ;  /* 0x0000000000077919 */ /* 0x001e220000002500 */
[----:B------:R-:W-:Y:S01]  /*05f0*/  SHF.R.U32.HI R0, RZ, 0x5, R19 ;  /* 0x00000005ff007819 */ /* 0x000fe20000011613 */
[----:B------:R-:W-:Y:S01]  /*0600*/  BSSY B0, `(.L_x_3640) ;  /* 0x00004ac000007945 */ /* 0x000fe20003800000 */
[----:B------:R-:W-:Y:S01]  /*0610*/  CS2R R172, SRZ ;  /* 0x0000000000ac7805 */ /* 0x000fe2000001ff00 */
[----:B------:R-:W-:Y:S01]  /*0620*/  CS2R R174, SRZ ;  /* 0x0000000000ae7805 */ /* 0x000fe2000001ff00 */
[----:B------:R-:W-:Y:S01]  /*0630*/  CS2R R108, SRZ ;  /* 0x00000000006c7805 */ /* 0x000fe2000001ff00 */
[----:B0-----:R-:W-:-:S04]  /*0640*/  LEA R0, R7, R0, 0x2 ;  /* 0x0000000007007211 */ /* 0x001fc800078e10ff */
[----:B------:R-:W-:Y:S01]  /*0650*/  ISETP.GE.AND P0, PT, R0, c[0x0][0x164], PT ;  /* 0x0000590000007a0c */ /* 0x000fe20003f06270 */
[----:B------:R-:W-:Y:S01]  /*0660*/  CS2R R110, SRZ ;  /* 0x00000000006e7805 */ /* 0x000fe2000001ff00 */
[----:B---3--:R-:W-:Y:S01]  /*0670*/  CS2R R88, SRZ ;  /* 0x0000000000587805 */ /* 0x008fe2000001ff00 */
        /* <DEDUP_REMOVED lines=31> */
[----:B--2---:R0:W-:Y:S04]  /*0870*/  @P4 STL.64 [R1+0x48], R40 ;  /* 0x0000482801004387 */ /* 0x0041e80000100a00 */
[----:B------:R1:W-:Y:S04]  /*0880*/  @P4 STL.64 [R1+0x50], R42 ;  /* 0x0000502a01004387 */ /* 0x0003e80000100a00 */
[----:B------:R-:W-:Y:S04]  /*0890*/  @P1 STL.64 [R1+0xd8], R84 ;  /* 0x0000d85401001387 */ /* 0x000fe80000100a00 */
[----:B------:R-:W-:Y:S04]  /*08a0*/  @P1 STL.64 [R1+0xe0], R86 ;  /* 0x0000e05601001387 */ /* 0x000fe80000100a00 */
[----:B------:R-:W-:Y:S04]  /*08b0*/  @P2 STL.64 [R1+0xa8], R80 ;  /* 0x0000a85001002387 */ /* 0x000fe80000100a00 */
[----:B------:R-:W-:Y:S04]  /*08c0*/  @P2 STL.64 [R1+0xb0], R82 ;  /* 0x0000b05201002387 */ /* 0x000fe80000100a00 */
[----:B------:R-:W-:Y:S04]  /*08d0*/  @P2 STL.64 [R1+0x98], R76 ;  /* 0x0000984c01002387 */ /* 0x000fe80000100a00 */
[----:B------:R-:W-:Y:S04]  /*08e0*/  @P2 STL.64 [R1+0xa0], R78 ;  /* 0x0000a04e01002387 */ /* 0x000fe80000100a00 */
[----:B------:R2:W-:Y:S04]  /*08f0*/  @P4 STL.64 [R1+0x18], R44 ;  /* 0x0000182c01004387 */ /* 0x0005e80000100a00 */
        /* <DEDUP_REMOVED lines=13> */
[----:B----4-:R4:W-:Y:S04]  /*09d0*/  @P3 STL.64 [R1+0x78], R52 ;  /* 0x0000783401003387 */ /* 0x0109e80000100a00 */
[----:B------:R0:W-:Y:S04]  /*09e0*/  @P3 STL.64 [R1+0x80], R54 ;  /* 0x0000803601003387 */ /* 0x0001e80000100a00 */
[----:B------:R0:W-:Y:S04]  /*09f0*/  @P4 STL.64 [R1+0x38], R24 ;  /* 0x0000381801004387 */ /* 0x0001e80000100a00 */
[----:B------:R3:W-:Y:S04]  /*0a00*/  @P4 STL.64 [R1+0x40], R26 ;  /* 0x0000401a01004387 */ /* 0x0007e80000100a00 */
[----:B------:R4:W-:Y:S04]  /*0a10*/  @P5 STL.64 [R1+0x8], R20 ;  /* 0x0000081401005387 */ /* 0x0009e80000100a00 */
[----:B------:R4:W-:Y:S01]  /*0a20*/  @P5 STL.64 [R1+0x10], R22 ;  /* 0x0000101601005387 */ /* 0x0009e20000100a00 */
[----:B0-----:R-:W-:Y:S01]  /*0a30*/  CS2R R40, SRZ ;  /* 0x0000000000287805 */ /* 0x001fe2000001ff00 */
[----:B-1----:R-:W-:Y:S01]  /*0a40*/  CS2R R42, SRZ ;  /* 0x00000000002a7805 */ /* 0x002fe2000001ff00 */
[----:B--2---:R-:W-:Y:S01]  /*0a50*/  CS2R R44, SRZ ;  /* 0x00000000002c7805 */ /* 0x004fe2000001ff00 */
[----:B---3--:R-:W-:Y:S01]  /*0a60*/  CS2R R46, SRZ ;  /* 0x00000000002e7805 */ /* 0x008fe2000001ff00 */
        /* <DEDUP_REMOVED lines=21> */
[----:B------:R-:W-:Y:S02]  /*0bc0*/  HFMA2.MMA R41, -RZ, RZ, 0, 0 ;  /* 0x00000000ff297435 */ /* 0x000fe400000001ff */
.L_x_3664:
[----:B------:R-:W-:Y:S02]  /*0bd0*/  ISETP.NE.U32.AND P0, PT, RZ, c[0x0][0x1c0], PT ;  /* 0x00007000ff007a0c */ /* 0x000fe40003f05070 */
[----:B------:R-:W-:-:S02]  /*0be0*/  SHF.R.S32.HI R2, RZ, 0x1f, R0 ;  /* 0x0000001fff027819 */ /* 0x000fc40000011400 */
        /* <DEDUP_REMOVED lines=9> */
[----:B------:R-:W-:Y:S01]  /*0c80*/  MOV R188, 0x3f800000 ;  /* 0x3f80000000bc7802 */ /* 0x000fe20000000f00 */
[----:B0-----:R-:W-:-:S05]  /*0c90*/  IMAD.WIDE R180, R0, R183, c[0x0][0x1a8] ;  /* 0x00006a0000b47625 */ /* 0x001fca00078e02b7 */
[----:B-----5:R0:W5:Y:S01]  /*0ca0*/  LDG.E R189, [R180.64] ;  /* 0x00000004b4bd7981 */ /* 0x020162000c1e1900 */
        /* <DEDUP_REMOVED lines=21> */
[----:B------:R-:W3:Y:S04]  /*0e00*/  LDG.E.128 R184, [R184.64] ;  /* 0x00000004b8b87981 */ /* 0x000ee8000c1e1d00 */
[----:B------:R-:W3:Y:S04]  /*0e10*/  LDL R247, [R1+0x114] ;  /* 0x0001140001f77983 */ /* 0x000ee80000100800 */
[----:B------:R-:W3:Y:S04]  /*0e20*/  LDL R246, [R1+0xf8] ;  /* 0x0000f80001f67983 */ /* 0x000ee80000100800 */
[----:B------:R-:W4:Y:S04]  /*0e30*/  LDL R245, [R1+0xfc] ;  /* 0x0000fc0001f57983 */ /* 0x000f280000100800 */
[----:B------:R-:W4:Y:S04]  /*0e40*/  LDL R252, [R1+0x100] ;  /* 0x0001000001fc7983 */ /* 0x000f280000100800 */
[----:B------:R-:W4:Y:S01]  /*0e50*/  LDL R251, [R1+0x104] ;  /* 0x0001040001fb7983 */ /* 0x000f220000100800 */
[----:B------:R-:W-:-:S04]  /*0e60*/  ISETP.NE.U32.AND P0, PT, RZ, c[0x0][0x218], PT ;  /* 0x00008600ff007a0c */ /* 0x000fc80003f05070 */
[----:B------:R-:W-:-:S13]  /*0e70*/  ISETP.NE.AND.EX P0, PT, RZ, c[0x0][0x21c], PT, P0 ;  /* 0x00008700ff007a0c */ /* 0x000fda0003f05300 */
[----:B------:R-:W-:-:S04]  /*0e80*/  @P0 LEA R190, P6, R2, c[0x0][0x218], 0x4 ;  /* 0x0000860002be0a11 */ /* 0x000fc800078c20ff */
[----:B------:R-:W-:-:S05]  /*0e90*/  @P0 LEA.HI.X R191, R2, c[0x0][0x21c], RZ, 0x4, P6 ;  /* 0x0000870002bf0a11 */ /* 0x000fca00030f24ff */
[----:B------:R0:W5:Y:S01]  /*0ea0*/  @P0 LDG.E.128 R152, [R190.64] ;  /* 0x00000004be980981 */ /* 0x000162000c1e1d00 */
[--C-:B--2---:R-:W-:Y:S02]  /*0eb0*/  PRMT R198, RZ, 0x5410, R180.reuse ;  /* 0x00005410ffc67816 */ /* 0x104fe400000000b4 */
[----:B0-----:R-:W-:Y:S02]  /*0ec0*/  PRMT R190, RZ, 0x7610, R180 ;  /* 0x00007610ffbe7816 */ /* 0x001fe400000000b4 */
[--C-:B------:R-:W-:Y:S01]  /*0ed0*/  PRMT R191, RZ, 0x5410, R181.reuse ;  /* 0x00005410ffbf7816 */ /* 0x100fe200000000b5 */
[----:B------:R-:W-:Y:S01]  /*0ee0*/  FADD.FTZ R198, -R214, R198 ;  /* 0x000000c6d6c67221 */ /* 0x000fe20000010100 */
[----:B------:R-:W-:Y:S02]  /*0ef0*/  PRMT R195, RZ, 0x7610, R181 ;  /* 0x00007610ffc37816 */ /* 0x000fe400000000b5 */
[--C-:B------:R-:W-:Y:S02]  /*0f00*/  PRMT R194, RZ, 0x5410, R182.reuse ;  /* 0x00005410ffc27816 */ /* 0x100fe400000000b6 */
[----:B------:R-:W-:-:S02]  /*0f10*/  PRMT R193, RZ, 0x7610, R182 ;  /* 0x00007610ffc17816 */ /* 0x000fc400000000b6 */
[--C-:B---3--:R-:W-:Y:S02]  /*0f20*/  PRMT R182, RZ, 0x5410, R187.reuse ;  /* 0x00005410ffb67816 */ /* 0x108fe400000000bb */
[----:B------:R-:W-:Y:S01]  /*0f30*/  PRMT R181, RZ, 0x7610, R187 ;  /* 0x00007610ffb57816 */ /* 0x000fe200000000bb */
[C---:B------:R-:W-:Y:S02]  /*0f40*/  FADD.FTZ R187, -R214.reuse, R190 ;  /* 0x000000bed6bb7221 */ /* 0x040fe40000010100 */
[C---:B-----5:R-:W-:Y:S02]  /*0f50*/  FMUL.FTZ R190, R189.reuse, R198 ;  /* 0x000000c6bdbe7220 */ /* 0x060fe40000410000 */
[C---:B------:R-:W-:Y:S01]  /*0f60*/  FADD.FTZ R198, -R214.reuse, R191 ;  /* 0x000000bfd6c67221 */ /* 0x040fe20000010100 */
[--C-:B------:R-:W-:Y:S01]  /*0f70*/  PRMT R215, RZ, 0x5410, R184.reuse ;  /* 0x00005410ffd77816 */ /* 0x100fe200000000b8 */
[C---:B------:R-:W-:Y:S01]  /*0f80*/  FMUL.FTZ R199, R189.reuse, R187 ;  /* 0x000000bbbdc77220 */ /* 0x040fe20000410000 */
[----:B------:R-:W-:Y:S01]  /*0f90*/  PRMT R197, RZ, 0x7610, R184 ;  /* 0x00007610ffc57816 */ /* 0x000fe200000000b8 */
[----:B------:R-:W-:Y:S01]  /*0fa0*/  FMUL.FTZ R198, R189, R198 ;  /* 0x000000c6bdc67220 */ /* 0x000fe20000410000 */
[----:B------:R-:W-:Y:S01]  /*0fb0*/  PRMT R196, RZ, 0x5410, R185 ;  /* 0x00005410ffc47816 */ /* 0x000fe200000000b9 */
[----:B------:R-:W-:-:S02]  /*0fc0*/  FADD.FTZ R187, -R214, R195 ;  /* 0x000000c3d6bb7221 */ /* 0x000fc40000010100 */
[----:B------:R-:W-:Y:S01]  /*0fd0*/  FADD.FTZ R194, -R214, R194 ;  /* 0x000000c2d6c27221 */ /* 0x000fe20000010100 */
[----:B------:R-:W-:Y:S01]  /*0fe0*/  PRMT R185, RZ, 0x7610, R185 ;  /* 0x00007610ffb97816 */ /* 0x000fe200000000b9 */
[----:B------:R-:W-:Y:S01]  /*0ff0*/  FMUL.FTZ R191, R250, R215 ;  /* 0x000000d7fabf7220 */ /* 0x000fe20000410000 */
[----:B------:R-:W-:Y:S01]  /*1000*/  PRMT R184, RZ, 0x5410, R186 ;  /* 0x00005410ffb87816 */ /* 0x000fe200000000ba */
[----:B------:R-:W-:Y:S02]  /*1010*/  FADD.FTZ R77, R77, R197 ;  /* 0x000000c54d4d7221 */ /* 0x000fe40000010000 */
[-C--:B------:R-:W-:Y:S02]  /*1020*/  FFMA.FTZ R41, R199, R197.reuse, R41 ;  /* 0x000000c5c7297223 */ /* 0x080fe40000010029 */
[----:B------:R-:W-:Y:S02]  /*1030*/  FMUL.FTZ R216, R249, R197 ;  /* 0x000000c5f9d87220 */ /* 0x000fe40000410000 */
[----:B------:R-:W-:-:S02]  /*1040*/  FADD.FTZ R78, R78, R196 ;  /* 0x000000c44e4e7221 */ /* 0x000fc40000010000 */
[-C--:B------:R-:W-:Y:S02]  /*1050*/  FFMA.FTZ R42, R198, R196.reuse, R42 ;  /* 0x000000c4c62a7223 */ /* 0x080fe4000001002a */
[----:B----4-:R-:W-:Y:S02]  /*1060*/  FMUL.FTZ R250, R248, R196 ;  /* 0x000000c4f8fa7220 */ /* 0x010fe40000410000 */
[C---:B------:R-:W-:Y:S02]  /*1070*/  FMUL.FTZ R197, R189.reuse, R187 ;  /* 0x000000bbbdc57220 */ /* 0x040fe40000410000 */
[----:B------:R-:W-:Y:S02]  /*1080*/  FADD.FTZ R187, -R214, R193 ;  /* 0x000000c1d6bb7221 */ /* 0x000fe40000010100 */
[----:B------:R-:W-:Y:S01]  /*1090*/  FMUL.FTZ R196, R189, R194 ;  /* 0x000000c2bdc47220 */ /* 0x000fe20000410000 */
[----:B------:R-:W-:Y:S01]  /*10a0*/  PRMT R186, RZ, 0x7610, R186 ;  /* 0x00007610ffba7816 */ /* 0x000fe200000000ba */
[----:B------:R-:W-:-:S02]  /*10b0*/  FADD.FTZ R79, R79, R185 ;  /* 0x000000b94f4f7221 */ /* 0x000fc40000010000 */
[-C--:B------:R-:W-:Y:S02]  /*10c0*/  FFMA.FTZ R43, R197, R185.reuse, R43 ;  /* 0x000000b9c52b7223 */ /* 0x080fe4000001002b */
[----:B------:R-:W-:Y:S02]  /*10d0*/  FMUL.FTZ R249, R247, R185 ;  /* 0x000000b9f7f97220 */ /* 0x000fe40000410000 */
[----:B------:R-:W-:Y:S02]  /*10e0*/  FADD.FTZ R80, R80, R184 ;  /* 0x000000b850507221 */ /* 0x000fe40000010000 */
[----:B------:R-:W-:Y:S02]  /*10f0*/  FMUL.FTZ R195, R189, R187 ;  /* 0x000000bbbdc37220 */ /* 0x000fe40000410000 */
[-C--:B------:R-:W-:Y:S02]  /*1100*/  FFMA.FTZ R44, R196, R184.reuse, R44 ;  /* 0x000000b8c42c7223 */ /* 0x080fe4000001002c */
[----:B------:R-:W-:-:S02]  /*1110*/  FMUL.FTZ R248, R246, R184 ;  /* 0x000000b8f6f87220 */ /* 0x000fc40000410000 */
[----:B------:R-:W-:Y:S02]  /*1120*/  FADD.FTZ R185, RZ, R191 ;  /* 0x000000bfffb97221 */ /* 0x000fe40000010000 */
[----:B------:R-:W-:Y:S01]  /*1130*/  FFMA.FTZ R184, R190, R191, RZ ;  /* 0x000000bfbeb87223 */ /* 0x000fe200000100ff */
[----:B------:R-:W-:Y:S01]  /*1140*/  PRMT R180, RZ, 0x5410, R183 ;  /* 0x00005410ffb47816 */ /* 0x000fe200000000b7 */
[----:B------:R-:W-:Y:S02]  /*1150*/  FADD.FTZ R81, R81, R186 ;  /* 0x000000ba51517221 */ /* 0x000fe40000010000 */
[-C--:B------:R-:W-:Y:S02]  /*1160*/  FFMA.FTZ R45, R195, R186.reuse, R45 ;  /* 0x000000bac32d7223 */ /* 0x080fe4000001002d */
[----:B------:R-:W-:Y:S02]  /*1170*/  FMUL.FTZ R247, R245, R186 ;  /* 0x000000baf5f77220 */ /* 0x000fe40000410000 */
[----:B------:R-:W-:-:S02]  /*1180*/  FADD.FTZ R186, R185, R216 ;  /* 0x000000d8b9ba7221 */ /* 0x000fc40000010000 */
[----:B------:R-:W-:Y:S02]  /*1190*/  FFMA.FTZ R184, R199, R216, R184 ;  /* 0x000000d8c7b87223 */ /* 0x000fe400000100b8 */
[----:B------:R-:W-:Y:S02]  /*11a0*/  FADD.FTZ R185, -R214, R180 ;  /* 0x000000b4d6b97221 */ /* 0x000fe40000010100 */
[----:B------:R-:W-:Y:S02]  /*11b0*/  FADD.FTZ R180, R186, R250 ;  /* 0x000000fabab47221 */ /* 0x000fe40000010000 */
[----:B------:R-:W-:Y:S02]  /*11c0*/  FFMA.FTZ R184, R198, R250, R184 ;  /* 0x000000fac6b87223 */ /* 0x000fe400000100b8 */
        /* <DEDUP_REMOVED lines=9> */
[----:B------:R-:W-:Y:S02]  /*1260*/  FADD.FTZ R183, -R214, R183 ;  /* 0x000000b7d6b77221 */ /* 0x000fe40000010100 */
[----:B------:R-:W-:Y:S02]  /*1270*/  FADD.FTZ R180, R180, R247 ;  /* 0x000000f7b4b47221 */ /* 0x000fe40000010000 */
[----:B------:R-:W-:Y:S02]  /*1280*/  FFMA.FTZ R182, R195, R247, R182 ;  /* 0x000000f7c3b67223 */ /* 0x000fe400000100b6 */
[----:B------:R-:W-:Y:S02]  /*1290*/  FMUL.FTZ R193, R189, R183 ;  /* 0x000000b7bdc17220 */ /* 0x000fe40000410000 */
[----:B------:R-:W-:Y:S02]  /*12a0*/  FMUL.FTZ R245, R251, R181 ;  /* 0x000000b5fbf57220 */ /* 0x000fe40000410000 */
[----:B------:R-:W-:-:S02]  /*12b0*/  FADD.FTZ R180, R180, R246 ;  /* 0x000000f6b4b47221 */ /* 0x000fc40000010000 */
[----:B------:R-:W-:Y:S01]  /*12c0*/  FFMA.FTZ R182, R194, R246, R182 ;  /* 0x000000f6c2b67223 */ /* 0x000fe200000100b6 */
[----:B------:R0:W-:Y:S01]  /*12d0*/  STL [R1], R216 ;  /* 0x000000d801007387 */ /* 0x0001e20000100800 */
[----:B------:R-:W-:Y:S01]  /*12e0*/  FADD.FTZ R76, R76, R215 ;  /* 0x000000d74c4c7221 */ /* 0x000fe20000010000 */
[----:B------:R-:W-:Y:S01]  /*12f0*/  IADD3 R184, R2, 0x20, RZ ;  /* 0x0000002002b87810 */ /* 0x000fe20007ffe0ff */
[----:B------:R-:W-:Y:S02]  /*1300*/  FFMA.FTZ R40, R190, R215, R40 ;  /* 0x000000d7be287223 */ /* 0x000fe40000010028 */
[----:B------:R-:W-:Y:S02]  /*1310*/  FADD.FTZ R83, R83, R181 ;  /* 0x000000b553537221 */ /* 0x000fe40000010000 */
[----:B------:R-:W-:Y:S02]  /*1320*/  FFMA.FTZ R47, R193, R181, R47 ;  /* 0x000000b5c12f7223 */ /* 0x000fe4000001002f */
[----:B------:R-:W-:-:S02]  /*1330*/  FADD.FTZ R215, R180, R245 ;  /* 0x000000f5b4d77221 */ /* 0x000fc40000010000 */
[----:B0-----:R-:W-:Y:S02]  /*1340*/  FFMA.FTZ R216, R193, R245, R182 ;  /* 0x000000f5c1d87223 */ /* 0x001fe400000100b6 */
.L_x_3643:
[----:B------:R-:W-:Y:S05]  /*1350*/  BSYNC B1 ;  /* 0x0000000000017941 */ /* 0x000fea0003800000 */
.L_x_3642:
        /* <DEDUP_REMOVED lines=10> */
[----:B------:R-:W2:Y:S04]  /*1400*/  LDG.E.128 R180, [R180.64] ;  /* 0x00000004b4b47981 */ /* 0x000ea8000c1e1d00 */
[----:B------:R-:W2:Y:S04]  /*1410*/  LDL R239, [R1+0x9c] ;  /* 0x00009c0001ef7983 */ /* 0x000ea80000100800 */
[----:B------:R-:W3:Y:S04]  /*1420*/  LDL R242, [R1+0xb0] ;  /* 0x0000b00001f27983 */ /* 0x000ee80000100800 */
[----:B------:R-:W3:Y:S04]  /*1430*/  LDL R241, [R1+0xb4] ;  /* 0x0000b40001f17983 */ /* 0x000ee80000100800 */
[----:B------:R-:W3:Y:S04]  /*1440*/  LDL R252, [R1+0xa0] ;  /* 0x0000a00001fc7983 */ /* 0x000ee80000100800 */
[----:B------:R-:W3:Y:S01]  /*1450*/  LDL R251, [R1+0xa4] ;  /* 0x0000a40001fb7983 */ /* 0x000ee20000100800 */
[----:B------:R-:W-:-:S04]  /*1460*/  ISETP.NE.U32.AND P0, PT, RZ, c[0x0][0x218], PT ;  /* 0x00008600ff007a0c */ /* 0x000fc80003f05070 */
[----:B------:R-:W-:-:S13]  /*1470*/  ISETP.NE.AND.EX P0, PT, RZ, c[0x0][0x21c], PT, P0 ;  /* 0x00008700ff007a0c */ /* 0x000fda0003f05300 */
[----:B------:R-:W-:-:S04]  /*1480*/  @P0 LEA R10, P6, R184, c[0x0][0x218], 0x4 ;  /* 0x00008600b80a0a11 */ /* 0x000fc800078c20ff */
[----:B------:R-:W-:-:S05]  /*1490*/  @P0 LEA.HI.X R11, R184, c[0x0][0x21c], RZ, 0x4, P6 ;  /* 0x00008700b80b0a11 */ /* 0x000fca00030f24ff */
[----:B------:R4:W5:Y:S01]  /*14a0*/  @P0 LDG.E.128 R156, [R10.64] ;  /* 0x000000040a9c0981 */ /* 0x000962000c1e1d00 */
[----:B------:R-:W-:Y:S02]  /*14b0*/  IADD3 R184, R184, 0x20, RZ ;  /* 0x00000020b8b87810 */ /* 0x000fe40007ffe0ff */
[--C-:B----4-:R-:W-:Y:S02]  /*14c0*/  PRMT R11, RZ, 0x5410, R13.reuse ;  /* 0x00005410ff0b7816 */ /* 0x110fe4000000000d */
[--C-:B------:R-:W-:Y:S02]  /*14d0*/  PRMT R203, RZ, 0x5410, R12.reuse ;  /* 0x00005410ffcb7816 */ /* 0x100fe4000000000c */
[----:B------:R-:W-:Y:S02]  /*14e0*/  PRMT R10, RZ, 0x7610, R12 ;  /* 0x00007610ff0a7816 */ /* 0x000fe4000000000c */
[----:B------:R-:W-:Y:S02]  /*14f0*/  PRMT R13, RZ, 0x7610, R13 ;  /* 0x00007610ff0d7816 */ /* 0x000fe4000000000d */
[----:B------:R-:W-:-:S02]  /*1500*/  PRMT R12, RZ, 0x5410, R14 ;  /* 0x00005410ff0c7816 */ /* 0x000fc4000000000e */
[----:B------:R-:W-:Y:S01]  /*1510*/  PRMT R187, RZ, 0x5410, R15 ;  /* 0x00005410ffbb7816 */ /* 0x000fe2000000000f */
[----:B------:R-:W-:Y:S01]  /*1520*/  FADD.FTZ R13, -R214, R13 ;  /* 0x0000000dd60d7221 */ /* 0x000fe20000010100 */
[----:B------:R-:W-:Y:S02]  /*1530*/  PRMT R16, RZ, 0x7610, R15 ;  /* 0x00007610ff107816 */ /* 0x000fe4000000000f */
[--C-:B--2---:R-:W-:Y:S02]  /*1540*/  PRMT R186, RZ, 0x5410, R181.reuse ;  /* 0x00005410ffba7816 */ /* 0x104fe400000000b5 */
[----:B------:R-:W-:Y:S02]  /*1550*/  PRMT R185, RZ, 0x7610, R181 ;  /* 0x00007610ffb97816 */ /* 0x000fe400000000b5 */
[----:B------:R-:W-:Y:S02]  /*1560*/  PRMT R14, RZ, 0x7610, R14 ;  /* 0x00007610ff0e7816 */ /* 0x000fe4000000000e */
[----:B------:R-:W-:-:S02]  /*1570*/  PRMT R181, RZ, 0x5410, R182 ;  /* 0x00005410ffb57816 */ /* 0x000fc400000000b6 */
[----:B------:R-:W-:Y:S01]  /*1580*/  PRMT R15, RZ, 0x7610, R182 ;  /* 0x00007610ff0f7816 */ /* 0x000fe200000000b6 */
[C---:B------:R-:W-:Y:S01]  /*1590*/  FADD.FTZ R182, -R214.reuse, R12 ;  /* 0x0000000cd6b67221 */ /* 0x040fe20000010100 */
[--C-:B------:R-:W-:Y:S02]  /*15a0*/  PRMT R237, RZ, 0x5410, R180.reuse ;  /* 0x00005410ffed7816 */ /* 0x100fe400000000b4 */
[----:B------:R-:W-:Y:S01]  /*15b0*/  PRMT R238, RZ, 0x7610, R180 ;  /* 0x00007610ffee7816 */ /* 0x000fe200000000b4 */
[C---:B------:R-:W-:Y:S02]  /*15c0*/  FADD.FTZ R180, -R214.reuse, R203 ;  /* 0x000000cbd6b47221 */ /* 0x040fe40000010100 */
[C---:B-----5:R-:W-:Y:S02]  /*15d0*/  FMUL.FTZ R12, R189.reuse, R13 ;  /* 0x0000000dbd0c7220 */ /* 0x060fe40000410000 */
[----:B------:R-:W-:Y:S02]  /*15e0*/  FMUL.FTZ R13, R189, R182 ;  /* 0x000000b6bd0d7220 */ /* 0x000fe40000410000 */
[----:B------:R-:W-:-:S02]  /*15f0*/  FADD.FTZ R14, -R214, R14 ;  /* 0x0000000ed60e7221 */ /* 0x000fc40000010100 */
[----:B------:R-:W-:Y:S02]  /*1600*/  FADD.FTZ R10, -R214, R10 ;  /* 0x0000000ad60a7221 */ /* 0x000fe40000010100 */
[----:B------:R-:W-:Y:S02]  /*1610*/  FMUL.FTZ R203, R189, R180 ;  /* 0x000000b4bdcb7220 */ /* 0x000fe40000410000 */
[----:B------:R-:W-:Y:S02]  /*1620*/  FMUL.FTZ R244, R244, R237 ;  /* 0x000000edf4f47220 */ /* 0x000fe40000410000 */
[----:B------:R-:W-:Y:S02]  /*1630*/  FADD.FTZ R88, R88, R181 ;  /* 0x000000b558587221 */ /* 0x000fe40000010000 */
[-C--:B------:R-:W-:Y:S02]  /*1640*/  FFMA.FTZ R52, R13, R181.reuse, R52 ;  /* 0x000000b50d347223 */ /* 0x080fe40000010034 */
[----:B---3--:R-:W-:-:S02]  /*1650*/  FMUL.FTZ R240, R240, R181 ;  /* 0x000000b5f0f07220 */ /* 0x008fc40000410000 */
[C---:B------:R-:W-:Y:S02]  /*1660*/  FMUL.FTZ R14, R189.reuse, R14 ;  /* 0x0000000ebd0e7220 */ /* 0x040fe40000410000 */
[----:B------:R-:W-:Y:S02]  /*1670*/  FMUL.FTZ R10, R189, R10 ;  /* 0x0000000abd0a7220 */ /* 0x000fe40000410000 */
[----:B------:R-:W-:Y:S02]  /*1680*/  FADD.FTZ R11, -R214, R11 ;  /* 0x0000000bd60b7221 */ /* 0x000fe40000010100 */
        /* <DEDUP_REMOVED lines=16> */
[----:B------:R-:W-:-:S02]  /*1790*/  FADD.FTZ R187, -R214, R187 ;  /* 0x000000bbd6bb7221 */ /* 0x000fc40000010100 */
[----:B------:R-:W-:Y:S02]  /*17a0*/  FADD.FTZ R181, R181, R240 ;  /* 0x000000f0b5b57221 */ /* 0x000fe40000010000 */
[----:B------:R-:W-:Y:S01]  /*17b0*/  FFMA.FTZ R182, R13, R240, R182 ;  /* 0x000000f00db67223 */ /* 0x000fe200000100b6 */
[----:B------:R-:W-:Y:S01]  /*17c0*/  PRMT R183, RZ, 0x7610, R183 ;  /* 0x00007610ffb77816 */ /* 0x000fe200000000b7 */
[----:B------:R-:W-:Y:S02]  /*17d0*/  FADD.FTZ R85, R85, R238 ;  /* 0x000000ee55557221 */ /* 0x000fe40000010000 */
[----:B------:R-:W-:Y:S02]  /*17e0*/  FFMA.FTZ R49, R10, R238, R49 ;  /* 0x000000ee0a317223 */ /* 0x000fe40000010031 */
[----:B------:R-:W-:Y:S02]  /*17f0*/  FMUL.FTZ R15, R189, R187 ;  /* 0x000000bbbd0f7220 */ /* 0x000fe40000410000 */
[----:B------:R-:W-:-:S02]  /*1800*/  FADD.FTZ R16, -R214, R16 ;  /* 0x00000010d6107221 */ /* 0x000fc40000010100 */
        /* <DEDUP_REMOVED lines=19> */
.L_x_3645:
[----:B------:R-:W-:Y:S05]  /*1940*/  BSYNC B1 ;  /* 0x0000000000017941 */ /* 0x000fea0003800000 */
.L_x_3644:
[----:B------:R-:W-:Y:S01]  /*1950*/  BSSY B1, `(.L_x_3646) ;  /* 0x000005e000017945 */ /* 0x000fe20003800000 */
        /* <DEDUP_REMOVED lines=10> */
[----:B------:R-:W4:Y:S04]  /*1a00*/  LDL R232, [R1+0x74] ;  /* 0x0000740001e87983 */ /* 0x000f280000100800 */
[----:B------:R-:W4:Y:S04]  /*1a10*/  LDL R231, [R1+0x58] ;  /* 0x0000580001e77983 */ /* 0x000f280000100800 */
        /* <DEDUP_REMOVED lines=8> */
[----:B------:R-:W-:Y:S02]  /*1aa0*/  IADD3 R184, R184, 0x20, RZ ;  /* 0x00000020b8b87810 */ /* 0x000fe40007ffe0ff */
[----:B--2---:R-:W-:Y:S02]  /*1ab0*/  PRMT R202, RZ, 0x5410, R20 ;  /* 0x00005410ffca7816 */ /* 0x004fe40000000014 */
[--C-:B---3--:R-:W-:Y:S02]  /*1ac0*/  PRMT R187, RZ, 0x5410, R180.reuse ;  /* 0x00005410ffbb7816 */ /* 0x108fe400000000b4 */
[----:B------:R-:W-:Y:S01]  /*1ad0*/  PRMT R229, RZ, 0x7610, R180 ;  /* 0x00007610ffe57816 */ /* 0x000fe200000000b4 */
[----:B------:R-:W-:Y:S01]  /*1ae0*/  FADD.FTZ R180, -R214, R202 ;  /* 0x000000cad6b47221 */ /* 0x000fe20000010100 */
[----:B------:R-:W-:Y:S02]  /*1af0*/  PRMT R17, RZ, 0x7610, R20 ;  /* 0x00007610ff117816 */ /* 0x000fe40000000014 */
[----:B------:R-:W-:Y:S01]  /*1b00*/  PRMT R20, RZ, 0x7610, R21 ;  /* 0x00007610ff147816 */ /* 0x000fe20000000015 */
[----:B-----5:R-:W-:Y:S01]  /*1b10*/  FMUL.FTZ R202, R189, R180 ;  /* 0x000000b4bdca7220 */ /* 0x020fe20000410000 */
[--C-:B0-----:R-:W-:Y:S01]  /*1b20*/  PRMT R19, RZ, 0x5410, R22.reuse ;  /* 0x00005410ff137816 */ /* 0x101fe20000000016 */
[----:B------:R-:W-:Y:S01]  /*1b30*/  FADD.FTZ R92, R92, R187 ;  /* 0x000000bb5c5c7221 */ /* 0x000fe20000010000 */
[----:B------:R-:W-:Y:S01]  /*1b40*/  PRMT R22, RZ, 0x7610, R22 ;  /* 0x00007610ff167816 */ /* 0x000fe20000000016 */
[----:B------:R-:W-:-:S02]  /*1b50*/  FFMA.FTZ R56, R202, R187, R56 ;  /* 0x000000bbca387223 */ /* 0x000fc40000010038 */
[----:B------:R-:W-:Y:S02]  /*1b60*/  FMUL.FTZ R236, R235, R187 ;  /* 0x000000bbebec7220 */ /* 0x000fe40000410000 */
[C---:B------:R-:W-:Y:S01]  /*1b70*/  FADD.FTZ R20, -R214.reuse, R20 ;  /* 0x00000014d6147221 */ /* 0x040fe20000010100 */
[----:B------:R-:W-:Y:S01]  /*1b80*/  PRMT R185, RZ, 0x5410, R181 ;  /* 0x00005410ffb97816 */ /* 0x000fe200000000b5 */
[----:B------:R-:W-:Y:S01]  /*1b90*/  FADD.FTZ R187, -R214, R19 ;  /* 0x00000013d6bb7221 */ /* 0x000fe20000010100 */
[----:B------:R-:W-:Y:S01]  /*1ba0*/  PRMT R18, RZ, 0x5410, R21 ;  /* 0x00005410ff127816 */ /* 0x000fe20000000015 */
[C---:B------:R-:W-:Y:S01]  /*1bb0*/  FMUL.FTZ R19, R189.reuse, R20 ;  /* 0x00000014bd137220 */ /* 0x040fe20000410000 */
[----:B------:R-:W-:Y:S01]  /*1bc0*/  PRMT R181, RZ, 0x7610, R181 ;  /* 0x00007610ffb57816 */ /* 0x000fe200000000b5 */
[----:B------:R-:W-:Y:S01]  /*1bd0*/  FMUL.FTZ R20, R189, R187 ;  /* 0x000000bbbd147220 */ /* 0x000fe20000410000 */
[----:B------:R-:W-:Y:S01]  /*1be0*/  PRMT R21, RZ, 0x5410, R182 ;  /* 0x00005410ff157816 */ /* 0x000fe200000000b6 */
[----:B------:R-:W-:-:S02]  /*1bf0*/  FMUL.FTZ R235, R234, R229 ;  /* 0x000000e5eaeb7220 */ /* 0x000fc40000410000 */
[C---:B------:R-:W-:Y:S02]  /*1c00*/  FADD.FTZ R22, -R214.reuse, R22 ;  /* 0x00000016d6167221 */ /* 0x040fe40000010100 */
[----:B------:R-:W-:Y:S02]  /*1c10*/  FADD.FTZ R17, -R214, R17 ;  /* 0x00000011d6117221 */ /* 0x000fe40000010100 */
[----:B----4-:R-:W-:Y:S02]  /*1c20*/  FMUL.FTZ R234, R233, R185 ;  /* 0x000000b9e9ea7220 */ /* 0x010fe40000410000 */
[----:B------:R-:W-:Y:S02]  /*1c30*/  FMUL.FTZ R233, R232, R181 ;  /* 0x000000b5e8e97220 */ /* 0x000fe40000410000 */
[----:B------:R-:W-:Y:S02]  /*1c40*/  FADD.FTZ R96, R96, R21 ;  /* 0x0000001560607221 */ /* 0x000fe40000010000 */
[----:B------:R-:W-:-:S02]  /*1c50*/  FFMA.FTZ R60, R20, R21, R60 ;  /* 0x00000015143c7223 */ /* 0x000fc4000001003c */
[----:B------:R-:W-:Y:S02]  /*1c60*/  FMUL.FTZ R232, R231, R21 ;  /* 0x00000015e7e87220 */ /* 0x000fe40000410000 */
[----:B------:R-:W-:Y:S02]  /*1c70*/  FADD.FTZ R95, R95, R181 ;  /* 0x000000b55f5f7221 */ /* 0x000fe40000010000 */
[----:B------:R-:W-:Y:S02]  /*1c80*/  FFMA.FTZ R59, R19, R181, R59 ;  /* 0x000000b5133b7223 */ /* 0x000fe4000001003b */
[C---:B------:R-:W-:Y:S02]  /*1c90*/  FMUL.FTZ R21, R189.reuse, R22 ;  /* 0x00000016bd157220 */ /* 0x040fe40000410000 */
[----:B------:R-:W-:Y:S02]  /*1ca0*/  FMUL.FTZ R17, R189, R17 ;  /* 0x00000011bd117220 */ /* 0x000fe40000410000 */
[----:B------:R-:W-:-:S02]  /*1cb0*/  FADD.FTZ R18, -R214, R18 ;  /* 0x00000012d6127221 */ /* 0x000fc40000010100 */
[----:B------:R-:W-:Y:S02]  /*1cc0*/  FADD.FTZ R22, R215, R236 ;  /* 0x000000ecd7167221 */ /* 0x000fe40000010000 */
[----:B------:R-:W-:Y:S01]  /*1cd0*/  FFMA.FTZ R181, R202, R236, R216 ;  /* 0x000000eccab57223 */ /* 0x000fe200000100d8 */
[----:B------:R-:W-:Y:S01]  /*1ce0*/  PRMT R182, RZ, 0x7610, R182 ;  /* 0x00007610ffb67816 */ /* 0x000fe200000000b6 */
        /* <DEDUP_REMOVED lines=9> */
[----:B------:R-:W-:Y:S02]  /*1d80*/  FADD.FTZ R182, R182, R233 ;  /* 0x000000e9b6b67221 */ /* 0x000fe40000010000 */
[----:B------:R-:W-:Y:S01]  /*1d90*/  FFMA.FTZ R181, R19, R233, R181 ;  /* 0x000000e913b57223 */ /* 0x000fe200000100b5 */
[----:B------:R-:W-:Y:S01]  /*1da0*/  PRMT R23, RZ, 0x7610, R23 ;  /* 0x00007610ff177816 */ /* 0x000fe20000000017 */
[----:B------:R-:W-:Y:S01]  /*1db0*/  FADD.FTZ R186, -R214, R186 ;  /* 0x000000bad6ba7221 */ /* 0x000fe20000010100 */
[----:B------:R-:W-:Y:S01]  /*1dc0*/  PRMT R180, RZ, 0x5410, R183 ;  /* 0x00005410ffb47816 */ /* 0x000fe200000000b7 */
[----:B------:R-:W-:-:S02]  /*1dd0*/  FADD.FTZ R182, R182, R232 ;  /* 0x000000e8b6b67221 */ /* 0x000fc40000010000 */
[----:B------:R-:W-:Y:S01]  /*1de0*/  FFMA.FTZ R181, R20, R232, R181 ;  /* 0x000000e814b57223 */ /* 0x000fe200000100b5 */
[----:B------:R-:W-:Y:S01]  /*1df0*/  PRMT R183, RZ, 0x7610, R183 ;  /* 0x00007610ffb77816 */ /* 0x000fe200000000b7 */
[----:B------:R-:W-:Y:S02]  /*1e00*/  FMUL.FTZ R22, R189, R186 ;  /* 0x000000babd167220 */ /* 0x000fe40000410000 */
[----:B------:R-:W-:Y:S02]  /*1e10*/  FADD.FTZ R23, -R214, R23 ;  /* 0x00000017d6177221 */ /* 0x000fe40000010100 */
        /* <DEDUP_REMOVED lines=17> */
.L_x_3647:
[----:B------:R-:W-:Y:S05]  /*1f30*/  BSYNC B1 ;  /* 0x0000000000017941 */ /* 0x000fea0003800000 */
.L_x_3646:
        /* <DEDUP_REMOVED lines=11> */
[----:B------:R-:W3:Y:S04]  /*1ff0*/  LDL R220, [R1+0x34] ;  /* 0x0000340001dc7983 */ /* 0x000ee80000100800 */
        /* <DEDUP_REMOVED lines=11> */
[----:B------:R-:W-:Y:S02]  /*20b0*/  PRMT R3, RZ, 0x7610, R4 ;  /* 0x00007610ff037816 */ /* 0x000fe40000000004 */
[----:B------:R-:W-:Y:S02]  /*20c0*/  PRMT R4, RZ, 0x5410, R5 ;  /* 0x00005410ff047816 */ /* 0x000fe40000000005 */
[--C-:B--2---:R-:W-:Y:S02]  /*20d0*/  PRMT R187, RZ, 0x5410, R180.reuse ;  /* 0x00005410ffbb7816 */ /* 0x104fe400000000b4 */
[----:B------:R-:W-:Y:S01]  /*20e0*/  PRMT R212, RZ, 0x7610, R180 ;  /* 0x00007610ffd47816 */ /* 0x000fe200000000b4 */
[C---:B------:R-:W-:Y:S01]  /*20f0*/  FADD.FTZ R180, -R214.reuse, R201 ;  /* 0x000000c9d6b47221 */ /* 0x040fe20000010100 */
[----:B------:R-:W-:Y:S01]  /*2100*/  PRMT R185, RZ, 0x7610, R5 ;  /* 0x00007610ffb97816 */ /* 0x000fe20000000005 */
[----:B------:R-:W-:Y:S01]  /*2110*/  FADD.FTZ R4, -R214, R4 ;  /* 0x00000004d6047221 */ /* 0x000fe20000010100 */
[--C-:B------:R-:W-:Y:S01]  /*2120*/  PRMT R5, RZ, 0x5410, R6.reuse ;  /* 0x00005410ff057816 */ /* 0x100fe20000000006 */
[----:B-----5:R-:W-:Y:S01]  /*2130*/  FMUL.FTZ R201, R189, R180 ;  /* 0x000000b4bdc97220 */ /* 0x020fe20000410000 */
[----:B0-----:R-:W-:Y:S01]  /*2140*/  PRMT R8, RZ, 0x7610, R6 ;  /* 0x00007610ff087816 */ /* 0x001fe20000000006 */
[----:B------:R-:W-:Y:S01]  /*2150*/  FADD.FTZ R100, R100, R187 ;  /* 0x000000bb64647221 */ /* 0x000fe20000010000 */
[----:B------:R-:W-:Y:S01]  /*2160*/  PRMT R6, RZ, 0x5410, R181 ;  /* 0x00005410ff067816 */ /* 0x000fe200000000b5 */
[----:B------:R-:W-:-:S02]  /*2170*/  FFMA.FTZ R64, R201, R187, R64 ;  /* 0x000000bbc9407223 */ /* 0x000fc40000010040 */
[----:B------:R-:W-:Y:S02]  /*2180*/  FMUL.FTZ R228, R227, R187 ;  /* 0x000000bbe3e47220 */ /* 0x000fe40000410000 */
[----:B------:R-:W-:Y:S02]  /*2190*/  FMUL.FTZ R4, R189, R4 ;  /* 0x00000004bd047220 */ /* 0x000fe40000410000 */
[C---:B------:R-:W-:Y:S01]  /*21a0*/  FADD.FTZ R187, -R214.reuse, R5 ;  /* 0x00000005d6bb7221 */ /* 0x040fe20000010100 */
[----:B------:R-:W-:Y:S01]  /*21b0*/  PRMT R186, RZ, 0x5410, R7 ;  /* 0x00005410ffba7816 */ /* 0x000fe20000000007 */
[----:B------:R-:W-:Y:S01]  /*21c0*/  FADD.FTZ R185, -R214, R185 ;  /* 0x000000b9d6b97221 */ /* 0x000fe20000010100 */
[----:B------:R-:W-:Y:S01]  /*21d0*/  PRMT R9, RZ, 0x7610, R7 ;  /* 0x00007610ff097816 */ /* 0x000fe20000000007 */
[----:B---3--:R-:W-:Y:S01]  /*21e0*/  FMUL.FTZ R227, R226, R212 ;  /* 0x000000d4e2e37220 */ /* 0x008fe20000410000 */
[----:B------:R-:W-:Y:S01]  /*21f0*/  PRMT R181, RZ, 0x7610, R181 ;  /* 0x00007610ffb57816 */ /* 0x000fe200000000b5 */
[----:B------:R-:W-:Y:S01]  /*2200*/  FADD.FTZ R102, R102, R6 ;  /* 0x0000000666667221 */ /* 0x000fe20000010000 */
[----:B------:R-:W-:Y:S01]  /*2210*/  PRMT R7, RZ, 0x5410, R182 ;  /* 0x00005410ff077816 */ /* 0x000fe200000000b6 */
[----:B------:R-:W-:-:S02]  /*2220*/  FFMA.FTZ R66, R4, R6, R66 ;  /* 0x0000000604427223 */ /* 0x000fc40000010042 */
[----:B------:R-:W-:Y:S02]  /*2230*/  FMUL.FTZ R226, R225, R6 ;  /* 0x00000006e1e27220 */ /* 0x000fe40000410000 */
[C---:B------:R-:W-:Y:S02]  /*2240*/  FMUL.FTZ R6, R189.reuse, R187 ;  /* 0x000000bbbd067220 */ /* 0x040fe40000410000 */
[----:B------:R-:W-:Y:S02]  /*2250*/  FMUL.FTZ R5, R189, R185 ;  /* 0x000000b9bd057220 */ /* 0x000fe40000410000 */
[C---:B------:R-:W-:Y:S02]  /*2260*/  FADD.FTZ R8, -R214.reuse, R8 ;  /* 0x00000008d6087221 */ /* 0x040fe40000010100 */
[----:B------:R-:W-:Y:S02]  /*2270*/  FADD.FTZ R3, -R214, R3 ;  /* 0x00000003d6037221 */ /* 0x000fe40000010100 */
[----:B------:R-:W-:-:S02]  /*2280*/  FMUL.FTZ R225, R220, R181 ;  /* 0x000000b5dce17220 */ /* 0x000fc40000410000 */
        /* <DEDUP_REMOVED lines=13> */
[-C--:B------:R-:W-:Y:S02]  /*2360*/  FFMA.FTZ R69, R7, R182.reuse, R69 ;  /* 0x000000b607457223 */ /* 0x080fe40000010045 */
        /* <DEDUP_REMOVED lines=10> */
[----:B------:R-:W-:Y:S02]  /*2410*/  FMUL.FTZ R8, R189, R186 ;  /* 0x000000babd087220 */ /* 0x000fe40000410000 */
        /* <DEDUP_REMOVED lines=16> */
.L_x_3649:
[----:B------:R-:W-:Y:S05]  /*2520*/  BSYNC B1 ;  /* 0x0000000000017941 */ /* 0x000fea0003800000 */
.L_x_3648:
[----:B------:R-:W-:Y:S01]  /*2530*/  BSSY B1, `(.L_x_3650) ;  /* 0x0000055000017945 */ /* 0x000fe20003800000 */
[----:B------:R-:W-:Y:S05]  /*2540*/  @!P5 BRA `(.L_x_3651) ;  /* 0x000005300000d947 */ /* 0x000fea0003800000 */
[----:B------:R-:W-:-:S04]  /*2550*/  LEA R180, P0, R184, c[0x0][0x188], 0x4 ;  /* 0x00006200b8b47a11 */ /* 0x000fc800078020ff */
[----:B------:R-:W-:Y:S02]  /*2560*/  LEA.HI.X R181, R184, c[0x0][0x18c], RZ, 0x4, P0 ;  /* 0x00006300b8b57a11 */ /* 0x000fe400000f24ff */
[----:B------:R-:W-:-:S04]  /*2570*/  ISETP.NE.U32.AND P0, PT, RZ, c[0x0][0x218], PT ;  /* 0x00008600ff007a0c */ /* 0x000fc80003f05070 */
[----:B------:R-:W-:Y:S01]  /*2580*/  ISETP.NE.AND.EX P0, PT, RZ, c[0x0][0x21c], PT, P0 ;  /* 0x00008700ff007a0c */ /* 0x000fe20003f05300 */
[----:B------:R-:W2:Y:S01]  /*2590*/  LDG.E.128 R180, [R180.64] ;  /* 0x00000004b4b47981 */ /* 0x000ea2000c1e1d00 */
[----:B------:R-:W-:-:S11]  /*25a0*/  MOV R185, 0x10 ;  /* 0x0000001000b97802 */ /* 0x000fd60000000f00 */
[----:B------:R-:W-:-:S04]  /*25b0*/  @P0 LEA R204, P6, R184, c[0x0][0x218], 0x4 ;  /* 0x00008600b8cc0a11 */ /* 0x000fc800078c20ff */
[C---:B------:R-:W-:Y:S01]  /*25c0*/  @P0 LEA.HI.X R205, R184.reuse, c[0x0][0x21c], RZ, 0x4, P6 ;  /* 0x00008700b8cd0a11 */ /* 0x040fe200030f24ff */
[----:B------:R-:W-:-:S04]  /*25d0*/  IMAD.WIDE.U32 R184, R184, R185, c[0x0][0x208] ;  /* 0x00008200b8b87625 */ /* 0x000fc800078e00b9 */
[----:B------:R0:W5:Y:S04]  /*25e0*/  @P0 LDG.E.128 R24, [R204.64] ;  /* 0x00000004cc180981 */ /* 0x000168000c1e1d00 */
[----:B------:R-:W3:Y:S01]  /*25f0*/  LDG.E.128 R184, [R184.64] ;  /* 0x00000004b8b87981 */ /* 0x000ee2000c1e1d00 */
[----:B--2---:R-:W-:Y:S02]  /*2600*/  PRMT R192, RZ, 0x5410, R180 ;  /* 0x00005410ffc07816 */ /* 0x004fe400000000b4 */
[----:B0-----:R-:W-:Y:S02]  /*2610*/  PRMT R204, RZ, 0x5410, R181 ;  /* 0x00005410ffcc7816 */ /* 0x001fe400000000b5 */
[----:B------:R-:W-:Y:S02]  /*2620*/  PRMT R200, RZ, 0x5410, R182 ;  /* 0x00005410ffc87816 */ /* 0x000fe400000000b6 */
[----:B------:R-:W-:-:S02]  /*2630*/  PRMT R206, RZ, 0x7610, R180 ;  /* 0x00007610ffce7816 */ /* 0x000fc400000000b4 */
[----:B------:R-:W-:Y:S01]  /*2640*/  PRMT R205, RZ, 0x7610, R181 ;  /* 0x00007610ffcd7816 */ /* 0x000fe200000000b5 */
[C---:B------:R-:W-:Y:S01]  /*2650*/  FADD.FTZ R208, -R214.reuse, R204 ;  /* 0x000000ccd6d07221 */ /* 0x040fe20000010100 */
[--C-:B------:R-:W-:Y:S02]  /*2660*/  PRMT R181, RZ, 0x5410, R183.reuse ;  /* 0x00005410ffb57816 */ /* 0x100fe400000000b7 */
[----:B------:R-:W-:Y:S01]  /*2670*/  PRMT R180, RZ, 0x7610, R183 ;  /* 0x00007610ffb47816 */ /* 0x000fe200000000b7 */
[C---:B------:R-:W-:Y:S02]  /*2680*/  FADD.FTZ R183, -R214.reuse, R192 ;  /* 0x000000c0d6b77221 */ /* 0x040fe40000010100 */
[C---:B------:R-:W-:Y:S02]  /*2690*/  FADD.FTZ R204, -R214.reuse, R200 ;  /* 0x000000c8d6cc7221 */ /* 0x040fe40000010100 */
[----:B------:R-:W-:Y:S01]  /*26a0*/  FADD.FTZ R192, -R214, R206 ;  /* 0x000000ced6c07221 */ /* 0x000fe20000010100 */
[----:B------:R-:W-:Y:S01]  /*26b0*/  PRMT R182, RZ, 0x7610, R182 ;  /* 0x00007610ffb67816 */ /* 0x000fe200000000b6 */
[----:B-----5:R-:W-:-:S02]  /*26c0*/  FMUL.FTZ R200, R189, R183 ;  /* 0x000000b7bdc87220 */ /* 0x020fc40000410000 */
[C---:B------:R-:W-:Y:S01]  /*26d0*/  FMUL.FTZ R211, R189.reuse, R204 ;  /* 0x000000ccbdd37220 */ /* 0x040fe20000410000 */
[----:B---3--:R-:W-:Y:S02]  /*26e0*/  PRMT R210, RZ, 0x5410, R184 ;  /* 0x00005410ffd27816 */ /* 0x008fe400000000b8 */
[--C-:B------:R-:W-:Y:S02]  /*26f0*/  PRMT R207, RZ, 0x5410, R185.reuse ;  /* 0x00005410ffcf7816 */ /* 0x100fe400000000b9 */
[----:B------:R-:W-:Y:S02]  /*2700*/  PRMT R206, RZ, 0x7610, R185 ;  /* 0x00007610ffce7816 */ /* 0x000fe400000000b9 */
[----:B------:R-:W-:Y:S01]  /*2710*/  PRMT R185, RZ, 0x5410, R186 ;  /* 0x00005410ffb97816 */ /* 0x000fe200000000ba */
[----:B------:R-:W-:Y:S01]  /*2720*/  FMUL.FTZ R224, R32, R210 ;  /* 0x000000d220e07220 */ /* 0x000fe20000410000 */
[----:B------:R-:W-:Y:S01]  /*2730*/  PRMT R209, RZ, 0x7610, R184 ;  /* 0x00007610ffd17816 */ /* 0x000fe200000000b8 */
[----:B------:R-:W-:Y:S01]  /*2740*/  FADD.FTZ R72, R72, R210 ;  /* 0x000000d248487221 */ /* 0x000fe20000010000 */
[--C-:B------:R-:W-:Y:S01]  /*2750*/  PRMT R184, RZ, 0x5410, R187.reuse ;  /* 0x00005410ffb87816 */ /* 0x100fe200000000bb */
[----:B------:R-:W-:Y:S01]  /*2760*/  FMUL.FTZ R192, R189, R192 ;  /* 0x000000c0bdc07220 */ /* 0x000fe20000410000 */
[----:B------:R-:W-:Y:S01]  /*2770*/  PRMT R183, RZ, 0x7610, R187 ;  /* 0x00007610ffb77816 */ /* 0x000fe200000000bb */
[----:B------:R-:W-:-:S02]  /*2780*/  FFMA.FTZ R172, R200, R210, R172 ;  /* 0x000000d2c8ac7223 */ /* 0x000fc400000100ac */
[----:B------:R-:W-:Y:S02]  /*2790*/  FADD.FTZ R182, -R214, R182 ;  /* 0x000000b6d6b67221 */ /* 0x000fe40000010100 */
        /* <DEDUP_REMOVED lines=8> */
[C---:B------:R-:W-:Y:S02]  /*2820*/  FMUL.FTZ R209, R189.reuse, R182 ;  /* 0x000000b6bdd17220 */ /* 0x040fe40000410000 */
[----:B------:R-:W-:Y:S02]  /*2830*/  FADD.FTZ R205, -R214, R205 ;  /* 0x000000cdd6cd7221 */ /* 0x000fe40000010100 */
[----:B------:R-:W-:-:S02]  /*2840*/  FMUL.FTZ R222, R189, R208 ;  /* 0x000000d0bdde7220 */ /* 0x000fc40000410000 */
[----:B------:R-:W-:Y:S02]  /*2850*/  FMUL.FTZ R221, R34, R207 ;  /* 0x000000cf22dd7220 */ /* 0x000fe40000410000 */
[----:B------:R-:W-:Y:S02]  /*2860*/  FADD.FTZ R182, R185, R223 ;  /* 0x000000dfb9b67221 */ /* 0x000fe40000010000 */
[----:B------:R-:W-:Y:S02]  /*2870*/  FFMA.FTZ R187, R192, R223, R187 ;  /* 0x000000dfc0bb7223 */ /* 0x000fe400000100bb */
[----:B------:R-:W-:Y:S02]  /*2880*/  FADD.FTZ R181, -R214, R181 ;  /* 0x000000b5d6b57221 */ /* 0x000fe40000010100 */
[----:B------:R-:W-:Y:S02]  /*2890*/  FMUL.FTZ R219, R189, R205 ;  /* 0x000000cdbddb7220 */ /* 0x000fe40000410000 */
[----:B------:R-:W-:-:S02]  /*28a0*/  FMUL.FTZ R218, R35, R206 ;  /* 0x000000ce23da7220 */ /* 0x000fc40000410000 */
[----:B------:R-:W-:Y:S02]  /*28b0*/  FADD.FTZ R182, R182, R221 ;  /* 0x000000ddb6b67221 */ /* 0x000fe40000010000 */
[----:B------:R-:W-:Y:S01]  /*28c0*/  FFMA.FTZ R187, R222, R221, R187 ;  /* 0x000000dddebb7223 */ /* 0x000fe200000100bb */
[----:B------:R-:W-:Y:S01]  /*28d0*/  PRMT R186, RZ, 0x7610, R186 ;  /* 0x00007610ffba7816 */ /* 0x000fe200000000ba */
        /* <DEDUP_REMOVED lines=23> */
[C---:B------:R-:W-:Y:S02]  /*2a50*/  FFMA.FTZ R111, R205.reuse, R183, R111 ;  /* 0x000000b7cd6f7223 */ /* 0x040fe4000001006f */
[----:B------:R-:W-:Y:S02]  /*2a60*/  FADD.FTZ R215, R182, R204 ;  /* 0x000000ccb6d77221 */ /* 0x000fe40000010000 */
[----:B------:R-:W-:Y:S02]  /*2a70*/  FFMA.FTZ R216, R205, R204, R181 ;  /* 0x000000cccdd87223 */ /* 0x000fe400000100b5 */
.L_x_3651:
[----:B------:R-:W-:Y:S05]  /*2a80*/  BSYNC B1 ;  /* 0x0000000000017941 */ /* 0x000fea0003800000 */
.L_x_3650:
[----:B------:R-:W-:Y:S05]  /*2a90*/  BRA.DIV ~URZ, `(.L_x_3652) ;  /* 0x000044127f007947 */ /* 0x000fea000b800000 */
[----:B------:R0:W1:Y:S02]  /*2aa0*/  SHFL.BFLY PT, R183, R215, 0x1, 0x1f ;  /* 0x0c201f00d7b77f89 */ /* 0x00006400000e0000 */
.L_x_3683:
[----:B------:R-:W-:Y:S05]  /*2ab0*/  BRA.DIV ~URZ, `(.L_x_3653) ;  /* 0x000044727f007947 */ /* 0x000fea000b800000 */
[----:B-1----:R-:W-:Y:S01]  /*2ac0*/  FADD.FTZ R183, R183, R215 ;  /* 0x000000d7b7b77221 */ /* 0x002fe20000010000 */
[----:B------:R-:W1:Y:S04]  /*2ad0*/  SHFL.BFLY PT, R180, R216, 0x1, 0x1f ;  /* 0x0c201f00d8b47f89 */ /* 0x000e6800000e0000 */
[----:B------:R-:W2:Y:S01]  /*2ae0*/  SHFL.BFLY PT, R181, R183, 0x2, 0x1f ;  /* 0x0c401f00b7b57f89 */ /* 0x000ea200000e0000 */
[----:B-1----:R-:W-:-:S02]  /*2af0*/  FADD.FTZ R180, R180, R216 ;  /* 0x000000d8b4b47221 */ /* 0x002fc40000010000 */
[----:B--2---:R-:W-:-:S03]  /*2b00*/  FADD.FTZ R183, R181, R183 ;  /* 0x000000b7b5b77221 */ /* 0x004fc60000010000 */
[----:B------:R-:W1:Y:S02]  /*2b10*/  SHFL.BFLY PT, R181, R180, 0x2, 0x1f ;  /* 0x0c401f00b4b57f89 */ /* 0x000e6400000e0000 */
[----:B-1----:R-:W-:Y:S02]  /*2b20*/  FADD.FTZ R180, R180, R181 ;  /* 0x000000b5b4b47221 */ /* 0x002fe40000010000 */
[----:B------:R-:W1:Y:S02]  /*2b30*/  SHFL.BFLY PT, R181, R183, 0x4, 0x1f ;  /* 0x0c801f00b7b57f89 */ /* 0x000e6400000e0000 */
[----:B-1----:R-:W-:Y:S02]  /*2b40*/  FADD.FTZ R183, R183, R181 ;  /* 0x000000b5b7b77221 */ /* 0x002fe40000010000 */
[----:B------:R-:W1:Y:S02]  /*2b50*/  SHFL.BFLY PT, R181, R180, 0x4, 0x1f ;  /* 0x0c801f00b4b57f89 */ /* 0x000e6400000e0000 */
[----:B-1----:R-:W-:-:S02]  /*2b60*/  FADD.FTZ R180, R180, R181 ;  /* 0x000000b5b4b47221 */ /* 0x002fc40000010000 */
[----:B------:R-:W1:Y:S02]  /*2b70*/  SHFL.BFLY PT, R181, R183, 0x8, 0x1f ;  /* 0x0d001f00b7b57f89 */ /* 0x000e6400000e0000 */
[----:B-1----:R-:W-:Y:S02]  /*2b80*/  FADD.FTZ R183, R183, R181 ;  /* 0x000000b5b7b77221 */ /* 0x002fe40000010000 */
[----:B------:R-:W1:Y:S04]  /*2b90*/  SHFL.BFLY PT, R181, R180, 0x8, 0x1f ;  /* 0x0d001f00b4b57f89 */ /* 0x000e6800000e0000 */
[----:B------:R2:W3:Y:S01]  /*2ba0*/  SHFL.BFLY PT, R185, R183, 0x10, 0x1f ;  /* 0x0e001f00b7b97f89 */ /* 0x0004e200000e0000 */
[----:B-1----:R-:W-:-:S05]  /*2bb0*/  FADD.FTZ R184, R180, R181 ;  /* 0x000000b5b4b87221 */ /* 0x002fca0000010000 */
[----:B------:R2:W1:Y:S02]  /*2bc0*/  SHFL.BFLY PT, R180, R184, 0x10, 0x1f ;  /* 0x0e001f00b8b47f89 */ /* 0x00046400000e0000 */
.L_x_3684:
[----:B---3--:R-:W3:Y:S01]  /*2bd0*/  LDC.U8 R181, c[0x0][0x1f0] ;  /* 0x00007c00ffb57b82 */ /* 0x008ee20000000000 */
[----:B--2---:R-:W-:Y:S01]  /*2be0*/  FADD.FTZ R183, R185, R183 ;  /* 0x000000b7b9b77221 */ /* 0x004fe20000010000 */
[----:B------:R-:W-:Y:S01]  /*2bf0*/  BSSY B1, `(.L_x_3654) ;  /* 0x0000078000017945 */ /* 0x000fe20003800000 */
[----:B-1----:R-:W-:Y:S02]  /*2c00*/  FADD.FTZ R180, R180, R184 ;  /* 0x000000b8b4b47221 */ /* 0x002fe40000010000 */
[----:B------:R-:W-:Y:S02]  /*2c10*/  FMUL.FTZ R183, R183, c[0x0][0x1e0] ;  /* 0x00007800b7b77a20 */ /* 0x000fe40000410000 */
[----:B------:R-:W-:Y:S01]  /*2c20*/  FMUL.FTZ R186, R180, c[0x0][0x1e0] ;  /* 0x00007800b4ba7a20 */ /* 0x000fe20000410000 */
[----:B---3--:R-:W-:-:S04]  /*2c30*/  ISETP.NE.AND P0, PT, R181, RZ, PT ;  /* 0x000000ffb500720c */ /* 0x008fc80003f05270 */
[----:B------:R-:W-:Y:S01]  /*2c40*/  FSEL R187, R183, RZ, !P0 ;  /* 0x000000ffb7bb7208 */ /* 0x000fe20004000000 */
[----:B------:R-:W-:Y:S05]  /*2c50*/  @!P1 BRA `(.L_x_3655) ;  /* 0x0000071000009947 */ /* 0x000fea0003800000 */
[----:B------:R-:W-:Y:S01]  /*2c60*/  ISETP.NE.U32.AND P0, PT, RZ, c[0x0][0x218], PT ;  /* 0x00008600ff007a0c */ /* 0x000fe20003f05070 */
[-CC-:B------:R-:W-:Y:S01]  /*2c70*/  FFMA.FTZ R180, R197, R186.reuse, R187.reuse ;  /* 0x000000bac5b47223 */ /* 0x180fe200000100bb */
[----:B------:R-:W2:Y:S02]  /*2c80*/  LDL R251, [R1+0xf0] ;  /* 0x0000f00001fb7983 */ /* 0x000ea40000100800 */
[----:B------:R-:W-:Y:S01]  /*2c90*/  ISETP.NE.AND.EX P0, PT, RZ, c[0x0][0x21c], PT, P0 ;  /* 0x00008700ff007a0c */ /* 0x000fe20003f05300 */
[----:B------:R-:W-:Y:S01]  /*2ca0*/  FFMA.FTZ R181, R198, R186, R187 ;  /* 0x000000bac6b57223 */ /* 0x000fe200000100bb */
[----:B------:R-:W-:Y:S01]  /*2cb0*/  ISETP.NE.U32.AND P6, PT, RZ, c[0x0][0x258], PT ;  /* 0x00009600ff007a0c */ /* 0x000fe20003fc5070 */
[----:B------:R-:W-:Y:S01]  /*2cc0*/  FADD.FTZ R180, R249, -R180 ;  /* 0x800000b4f9b47221 */ /* 0x000fe20000010000 */
[----:B0-----:R-:W-:Y:S01]  /*2cd0*/  HFMA2.MMA R215, -RZ, RZ, 0, 9.5367431640625e-07 ;  /* 0x00000010ffd77435 */ /* 0x001fe200000001ff */
[----:B------:R-:W-:Y:S01]  /*2ce0*/  FADD.FTZ R181, R250, -R181 ;  /* 0x800000b5fab57221 */ /* 0x000fe20000010000 */
[----:B------:R-:W-:Y:S01]  /*2cf0*/  ISETP.NE.AND.EX P6, PT, RZ, c[0x0][0x25c], PT, P6 ;  /* 0x00009700ff007a0c */ /* 0x000fe20003fc5360 */
[C---:B-----5:R-:W-:Y:S01]  /*2d00*/  FMUL.FTZ R185, R189.reuse, R180 ;  /* 0x000000b4bdb97220 */ /* 0x060fe20000410000 */
[----:B------:R-:W3:Y:S01]  /*2d10*/  LDL R216, [R1+0xf4] ;  /* 0x0000f40001d87983 */ /* 0x000ee20000100800 */
[----:B------:R-:W-:-:S03]  /*2d20*/  FMUL.FTZ R184, R189, R181 ;  /* 0x000000b5bdb87220 */ /* 0x000fc60000410000 */
[----:B------:R-:W4:Y:S01]  /*2d30*/  LDL R252, [R1+0xd8] ;  /* 0x0000d80001fc7983 */ /* 0x000f220000100800 */
[----:B------:R-:W-:-:S05]  /*2d40*/  @P0 PRMT R180, RZ, 0x5410, R153 ;  /* 0x00005410ffb40816 */ /* 0x000fca0000000099 */
        /* <DEDUP_REMOVED lines=14> */
[-C--:B------:R-:W-:Y:S02]  /*2e30*/  FFMA.FTZ R115, R181, R185.reuse, R115 ;  /* 0x000000b9b5737223 */ /* 0x080fe40000010073 */
[----:B------:R-:W-:Y:S02]  /*2e40*/  FMUL.FTZ R181, R251, R184 ;  /* 0x000000b8fbb57220 */ /* 0x000fe40000410000 */
[----:B------:R-:W2:Y:S01]  /*2e50*/  LDL R251, [R1+0xdc] ;  /* 0x0000dc0001fb7983 */ /* 0x000ea20000100800 */
[----:B---3--:R-:W-:-:S03]  /*2e60*/  FMUL.FTZ R185, R216, R185 ;  /* 0x000000b9d8b97220 */ /* 0x008fc60000410000 */
[----:B------:R-:W3:Y:S01]  /*2e70*/  LDL R216, [R1] ;  /* 0x0000000001d87983 */ /* 0x000ee20000100800 */
[----:B------:R-:W-:Y:S01]  /*2e80*/  FFMA.FTZ R184, R196, R186, R187 ;  /* 0x000000bac4b87223 */ /* 0x000fe200000100bb */
[----:B------:R-:W-:-:S03]  /*2e90*/  F2FP.BF16.PACK_AB R181, R185, R181 ;  /* 0x000000b5b9b5723e */ /* 0x000fc600000010ff */
[----:B------:R-:W-:Y:S01]  /*2ea0*/  FADD.FTZ R184, R248, -R184 ;  /* 0x800000b8f8b87221 */ /* 0x000fe20000010000 */
[----:B------:R-:W-:-:S03]  /*2eb0*/  @P0 PRMT R185, RZ, 0x5410, R154 ;  /* 0x00005410ffb90816 */ /* 0x000fc6000000009a */
[----:B------:R-:W-:-:S04]  /*2ec0*/  FMUL.FTZ R184, R189, R184 ;  /* 0x000000b8bdb87220 */ /* 0x000fc80000410000 */
[----:B------:R-:W-:-:S05]  /*2ed0*/  @P0 FADD.FTZ R184, R184, R185 ;  /* 0x000000b9b8b80221 */ /* 0x000fca0000010000 */
[----:B------:R-:W-:-:S04]  /*2ee0*/  @P6 F2FP.BF16.PACK_AB R185, RZ, R184 ;  /* 0x000000b8ffb9623e */ /* 0x000fc800000010ff */
[----:B------:R-:W-:Y:S01]  /*2ef0*/  @P6 PRMT R170, R185, 0x7610, R170 ;  /* 0x00007610b9aa6816 */ /* 0x000fe200000000aa */
        /* <DEDUP_REMOVED lines=12> */
[-C--:B------:R-:W-:Y:S02]  /*2fc0*/  FFMA.FTZ R116, R214, R184.reuse, R116 ;  /* 0x000000b8d6747223 */ /* 0x080fe40000010074 */
[----:B----4-:R-:W-:Y:S02]  /*2fd0*/  FMUL.FTZ R182, R252, R184 ;  /* 0x000000b8fcb67220 */ /* 0x010fe40000410000 */
[----:B------:R-:W-:Y:S01]  /*2fe0*/  FFMA.FTZ R184, R190, R186, R187 ;  /* 0x000000babeb87223 */ /* 0x000fe200000100bb */
[----:B------:R-:W-:Y:S01]  /*2ff0*/  @P0 PRMT R214, RZ, 0x7610, R152 ;  /* 0x00007610ffd60816 */ /* 0x000fe20000000098 */
[----:B------:R-:W4:Y:S02]  /*3000*/  LDL R252, [R1+0xec] ;  /* 0x0000ec0001fc7983 */ /* 0x000f240000100800 */
[----:B------:R-:W-:-:S04]  /*3010*/  FADD.FTZ R184, R191, -R184 ;  /* 0x800000b8bfb87221 */ /* 0x000fc80000010000 */
[----:B------:R-:W-:Y:S02]  /*3020*/  FMUL.FTZ R184, R189, R184 ;  /* 0x000000b8bdb87220 */ /* 0x000fe40000410000 */
[----:B--2---:R-:W-:Y:S02]  /*3030*/  FMUL.FTZ R185, R251, R185 ;  /* 0x000000b9fbb97220 */ /* 0x004fe40000410000 */
[----:B------:R-:W2:Y:S03]  /*3040*/  LDL R251, [R1+0xe0] ;  /* 0x0000e00001fb7983 */ /* 0x000ea60000100800 */
[----:B------:R-:W-:Y:S02]  /*3050*/  F2FP.BF16.PACK_AB R182, R185, R182 ;  /* 0x000000b6b9b6723e */ /* 0x000fe400000010ff */
[----:B------:R-:W-:-:S05]  /*3060*/  @P0 PRMT R185, RZ, 0x5410, R152 ;  /* 0x00005410ffb90816 */ /* 0x000fca0000000098 */
[----:B------:R-:W-:-:S05]  /*3070*/  @P0 FADD.FTZ R184, R184, R185 ;  /* 0x000000b9b8b80221 */ /* 0x000fca0000010000 */
[----:B------:R-:W-:-:S04]  /*3080*/  @P6 F2FP.BF16.PACK_AB R185, RZ, R184 ;  /* 0x000000b8ffb9623e */ /* 0x000fc800000010ff */
[----:B------:R-:W-:Y:S01]  /*3090*/  @P6 PRMT R168, R185, 0x7610, R168 ;  /* 0x00007610b9a86816 */ /* 0x000fe200000000a8 */
[----:B------:R-:W-:-:S04]  /*30a0*/  FFMA.FTZ R185, R199, R186, R187 ;  /* 0x000000bac7b97223 */ /* 0x000fc800000100bb */
[----:B---3--:R-:W-:Y:S02]  /*30b0*/  FADD.FTZ R185, R216, -R185 ;  /* 0x800000b9d8b97221 */ /* 0x008fe40000010000 */
[----:B------:R-:W-:Y:S01]  /*30c0*/  FMUL.FTZ R184, R184, R188 ;  /* 0x000000bcb8b87220 */ /* 0x000fe20000410000 */
[----:B------:R-:W3:Y:S01]  /*30d0*/  LDL R216, [R1+0xe4] ;  /* 0x0000e40001d87983 */ /* 0x000ee20000100800 */
[----:B------:R-:W-:-:S04]  /*30e0*/  FMUL.FTZ R185, R189, R185 ;  /* 0x000000b9bdb97220 */ /* 0x000fc80000410000 */
[----:B------:R-:W-:-:S05]  /*30f0*/  @P0 FADD.FTZ R185, R185, R214 ;  /* 0x000000d6b9b90221 */ /* 0x000fca0000010000 */
[----:B------:R-:W-:-:S04]  /*3100*/  @P6 F2FP.BF16.PACK_AB R214, RZ, R185 ;  /* 0x000000b9ffd6623e */ /* 0x000fc800000010ff */
[----:B------:R-:W-:Y:S02]  /*3110*/  @P6 PRMT R168, R168, 0x5410, R214 ;  /* 0x00005410a8a86816 */ /* 0x000fe400000000d6 */
[----:B------:R-:W-:-:S05]  /*3120*/  PRMT R214, RZ, 0x5410, R180 ;  /* 0x00005410ffd67816 */ /* 0x000fca00000000b4 */
[----:B------:R-:W-:Y:S02]  /*3130*/  FFMA.FTZ R112, R214, R184, R112 ;  /* 0x000000b8d6707223 */ /* 0x000fe40000010070 */
[----:B------:R-:W2:Y:S01]  /*3140*/  LDL R214, [R1+0xe8] ;  /* 0x0000e80001d67983 */ /* 0x000ea20000100800 */
[----:B------:R-:W-:Y:S01]  /*3150*/  PRMT R180, RZ, 0x7610, R180 ;  /* 0x00007610ffb47816 */ /* 0x000fe200000000b4 */
[----:B------:R-:W-:-:S04]  /*3160*/  FMUL.FTZ R185, R185, R188 ;  /* 0x000000bcb9b97220 */ /* 0x000fc80000410000 */
[-C--:B------:R-:W-:Y:S02]  /*3170*/  FFMA.FTZ R113, R180, R185.reuse, R113 ;  /* 0x000000b9b4717223 */ /* 0x080fe40000010071 */
[----:B----4-:R-:W-:Y:S02]  /*3180*/  FMUL.FTZ R185, R252, R185 ;  /* 0x000000b9fcb97220 */ /* 0x010fe40000410000 */
[----:B--2---:R-:W-:Y:S02]  /*3190*/  FMUL.FTZ R180, R214, R184 ;  /* 0x000000b8d6b47220 */ /* 0x004fe40000410000 */
[----:B------:R-:W-:-:S04]  /*31a0*/  FFMA.FTZ R184, R194, R186, R187 ;  /* 0x000000bac2b87223 */ /* 0x000fc800000100bb */
[----:B------:R-:W-:Y:S01]  /*31b0*/  FADD.FTZ R184, R246, -R184 ;  /* 0x800000b8f6b87221 */ /* 0x000fe20000010000 */
[----:B------:R-:W-:-:S03]  /*31c0*/  F2FP.BF16.PACK_AB R180, R185, R180 ;  /* 0x000000b4b9b4723e */ /* 0x000fc600000010ff */
[----:B------:R-:W-:Y:S01]  /*31d0*/  FMUL.FTZ R185, R189, R184 ;  /* 0x000000b8bdb97220 */ /* 0x000fe20000410000 */
[----:B------:R-:W-:-:S05]  /*31e0*/  @P0 PRMT R184, RZ, 0x5410, R155 ;  /* 0x00005410ffb80816 */ /* 0x000fca000000009b */
[----:B------:R-:W-:-:S05]  /*31f0*/  @P0 FADD.FTZ R185, R185, R184 ;  /* 0x000000b8b9b90221 */ /* 0x000fca0000010000 */
[----:B------:R-:W-:-:S04]  /*3200*/  @P6 F2FP.BF16.PACK_AB R184, RZ, R185 ;  /* 0x000000b9ffb8623e */ /* 0x000fc800000010ff */
[----:B------:R-:W-:Y:S01]  /*3210*/  @P6 PRMT R171, R184, 0x7610, R171 ;  /* 0x00007610b8ab6816 */ /* 0x000fe200000000ab */
[----:B------:R-:W-:Y:S01]  /*3220*/  FMUL.FTZ R184, R185, R188 ;  /* 0x000000bcb9b87220 */ /* 0x000fe20000410000 */
[----:B------:R-:W-:-:S05]  /*3230*/  PRMT R185, RZ, 0x5410, R183 ;  /* 0x00005410ffb97816 */ /* 0x000fca00000000b7 */
[----:B------:R-:W-:Y:S02]  /*3240*/  FFMA.FTZ R118, R185, R184, R118 ;  /* 0x000000b8b9767223 */ /* 0x000fe40000010076 */
[----:B------:R-:W-:Y:S01]  /*3250*/  FFMA.FTZ R185, R193, R186, R187 ;  /* 0x000000bac1b97223 */ /* 0x000fe200000100bb */
[----:B------:R-:W-:-:S03]  /*3260*/  @P0 PRMT R214, RZ, 0x7610, R155 ;  /* 0x00007610ffd60816 */ /* 0x000fc6000000009b */
[----:B------:R-:W-:-:S04]  /*3270*/  FADD.FTZ R185, R245, -R185 ;  /* 0x800000b9f5b97221 */ /* 0x000fc80000010000 */
[----:B------:R-:W-:-:S04]  /*3280*/  FMUL.FTZ R185, R189, R185 ;  /* 0x000000b9bdb97220 */ /* 0x000fc80000410000 */
[----:B------:R-:W-:Y:S01]  /*3290*/  @P0 FADD.FTZ R185, R185, R214 ;  /* 0x000000d6b9b90221 */ /* 0x000fe20000010000 */
[----:B------:R-:W-:-:S04]  /*32a0*/  PRMT R183, RZ, 0x7610, R183 ;  /* 0x00007610ffb77816 */ /* 0x000fc800000000b7 */
[----:B------:R-:W-:Y:S01]  /*32b0*/  @P6 F2FP.BF16.PACK_AB R214, RZ, R185 ;  /* 0x000000b9ffd6623e */ /* 0x000fe200000010ff */
[----:B------:R-:W-:-:S04]  /*32c0*/  FMUL.FTZ R185, R185, R188 ;  /* 0x000000bcb9b97220 */ /* 0x000fc80000410000 */
[-C--:B------:R-:W-:Y:S02]  /*32d0*/  FFMA.FTZ R119, R183, R185.reuse, R119 ;  /* 0x000000b9b7777223 */ /* 0x080fe40000010077 */
[----:B------:R-:W-:Y:S02]  /*32e0*/  FMUL.FTZ R183, R251, R184 ;  /* 0x000000b8fbb77220 */ /* 0x000fe40000410000 */
[----:B---3--:R-:W-:Y:S01]  /*32f0*/  FMUL.FTZ R185, R216, R185 ;  /* 0x000000b9d8b97220 */ /* 0x008fe20000410000 */
[----:B------:R-:W-:-:S04]  /*3300*/  @P6 PRMT R171, R171, 0x5410, R214 ;  /* 0x00005410abab6816 */ /* 0x000fc800000000d6 */
[----:B------:R-:W-:Y:S01]  /*3310*/  F2FP.BF16.PACK_AB R183, R185, R183 ;  /* 0x000000b7b9b7723e */ /* 0x000fe200000010ff */
[----:B------:R-:W-:-:S05]  /*3320*/  @P6 IMAD.WIDE.U32 R184, R2, R215, c[0x0][0x258] ;  /* 0x0000960002b86625 */ /* 0x000fca00078e00d7 */
[----:B------:R0:W-:Y:S02]  /*3330*/  @P6 STG.E.128 [R184.64], R168 ;  /* 0x000000a8b8006986 */ /* 0x0001e4000c101d04 */
[----:B0-----:R-:W-:-:S05]  /*3340*/  IMAD.WIDE.U32 R184, R2, R215, c[0x0][0x248] ;  /* 0x0000920002b87625 */ /* 0x001fca00078e00d7 */
[----:B------:R0:W-:Y:S01]  /*3350*/  STG.E.128 [R184.64], R180 ;  /* 0x000000b4b8007986 */ /* 0x0001e2000c101d04 */
[----:B------:R-:W-:-:S03]  /*3360*/  IADD3 R2, R2, 0x20, RZ ;  /* 0x0000002002027810 */ /* 0x000fc60007ffe0ff */
.L_x_3655:
[----:B------:R-:W-:Y:S05]  /*3370*/  BSYNC B1 ;  /* 0x0000000000017941 */ /* 0x000fea0003800000 */
.L_x_3654:
        /* <DEDUP_REMOVED lines=8> */
[----:B------:R-:W2:Y:S01]  /*3400*/  LDL R251, [R1+0xb8] ;  /* 0x0000b80001fb7983 */ /* 0x000ea20000100800 */
[----:B------:R-:W-:Y:S01]  /*3410*/  FADD.FTZ R181, R240, -R181 ;  /* 0x800000b5f0b57221 */ /* 0x000fe20000010000 */
[----:B------:R-:W-:Y:S01]  /*3420*/  ISETP.NE.AND.EX P6, PT, RZ, c[0x0][0x25c], PT, P6 ;  /* 0x00009700ff007a0c */ /* 0x000fe20003fc5360 */
[C---:B-----5:R-:W-:Y:S01]  /*3430*/  FMUL.FTZ R184, R189.reuse, R180 ;  /* 0x000000b4bdb87220 */ /* 0x060fe20000410000 */
[----:B------:R-:W3:Y:S01]  /*3440*/  LDL R215, [R1+0xbc] ;  /* 0x0000bc0001d77983 */ /* 0x000ee20000100800 */
[----:B------:R-:W-:-:S03]  /*3450*/  FMUL.FTZ R185, R189, R181 ;  /* 0x000000b5bdb97220 */ /* 0x000fc60000410000 */
[----:B------:R-:W4:Y:S03]  /*3460*/  LDL R252, [R1+0xcc] ;  /* 0x0000cc0001fc7983 */ /* 0x000f260000100800 */
[----:B------:R-:W-:Y:S01]  /*3470*/  @P0 PRMT R180, RZ, 0x5410, R158 ;  /* 0x00005410ffb40816 */ /* 0x000fe2000000009e */
[----:B------:R-:W2:Y:S04]  /*3480*/  LDL R216, [R1+0xc4] ;  /* 0x0000c40001d87983 */ /* 0x000ea80000100800 */
        /* <DEDUP_REMOVED lines=18> */
[----:B------:R-:W-:Y:S01]  /*35b0*/  FADD.FTZ R182, R244, -R182 ;  /* 0x800000b6f4b67221 */ /* 0x000fe20000010000 */
[----:B------:R-:W2:Y:S01]  /*35c0*/  LDL R251, [R1+0xc0] ;  /* 0x0000c00001fb7983 */ /* 0x000ea20000100800 */
[----:B---3--:R-:W-:-:S02]  /*35d0*/  FMUL.FTZ R214, R215, R214 ;  /* 0x000000d6d7d67220 */ /* 0x008fc40000410000 */
        /* <DEDUP_REMOVED lines=18> */
[----:B------:R-:W-:Y:S02]  /*3700*/  FFMA.FTZ R180, R11, R186, R187 ;  /* 0x000000ba0bb47223 */ /* 0x000fe400000100bb */
[----:B------:R-:W-:Y:S02]  /*3710*/  FFMA.FTZ R120, R214, R184, R120 ;  /* 0x000000b8d6787223 */ /* 0x000fe40000010078 */
        /* <DEDUP_REMOVED lines=17> */
[----:B------:R-:W3:Y:S01]  /*3830*/  LDL R181, [R1+0xd0] ;  /* 0x0000d00001b57983 */ /* 0x000ee20000100800 */
[----:B------:R-:W-:-:S04]  /*3840*/  FMUL.FTZ R180, R180, R188 ;  /* 0x000000bcb4b47220 */ /* 0x000fc80000410000 */
[-C--:B------:R-:W-:Y:S02]  /*3850*/  FFMA.FTZ R122, R215, R180.reuse, R122 ;  /* 0x000000b4d77a7223 */ /* 0x080fe4000001007a */
[----:B------:R-:W2:Y:S01]  /*3860*/  LDL R215, [R1+0xc8] ;  /* 0x0000c80001d77983 */ /* 0x000ea20000100800 */
[----:B---3--:R-:W-:-:S03]  /*3870*/  FMUL.FTZ R181, R181, R180 ;  /* 0x000000b4b5b57220 */ /* 0x008fc60000410000 */
[----:B------:R-:W3:Y:S01]  /*3880*/  LDL R180, [R1+0xd4] ;  /* 0x0000d40001b47983 */ /* 0x000ee20000100800 */
[----:B----4-:R-:W-:Y:S02]  /*3890*/  FMUL.FTZ R185, R252, R185 ;  /* 0x000000b9fcb97220 */ /* 0x010fe40000410000 */
[----:B--2---:R-:W-:Y:S02]  /*38a0*/  FMUL.FTZ R184, R215, R184 ;  /* 0x000000b8d7b87220 */ /* 0x004fe40000410000 */
[----:B---3--:R-:W-:-:S05]  /*38b0*/  FMUL.FTZ R180, R180, R214 ;  /* 0x000000d6b4b47220 */ /* 0x008fca0000410000 */
[----:B------:R-:W-:Y:S01]  /*38c0*/  F2FP.BF16.PACK_AB R181, R180, R181 ;  /* 0x000000b5b4b5723e */ /* 0x000fe200000010ff */
[----:B------:R-:W-:-:S04]  /*38d0*/  FFMA.FTZ R180, R15, R186, R187 ;  /* 0x000000ba0fb47223 */ /* 0x000fc800000100bb */
[----:B------:R-:W-:-:S04]  /*38e0*/  FADD.FTZ R180, R238, -R180 ;  /* 0x800000b4eeb47221 */ /* 0x000fc80000010000 */
        /* <DEDUP_REMOVED lines=9> */
[----:B------:R-:W-:Y:S01]  /*3980*/  FFMA.FTZ R184, R16, R186, R187 ;  /* 0x000000ba10b87223 */ /* 0x000fe200000100bb */
[----:B------:R-:W-:-:S03]  /*3990*/  @P0 PRMT R185, RZ, 0x7610, R159 ;  /* 0x00007610ffb90816 */ /* 0x000fc6000000009f */
[----:B------:R-:W-:-:S04]  /*39a0*/  FADD.FTZ R184, R237, -R184 ;  /* 0x800000b8edb87221 */ /* 0x000fc80000010000 */
[----:B------:R-:W-:-:S04]  /*39b0*/  FMUL.FTZ R184, R189, R184 ;  /* 0x000000b8bdb87220 */ /* 0x000fc80000410000 */
[----:B------:R-:W-:-:S04]  /*39c0*/  @P0 FADD.FTZ R184, R184, R185 ;  /* 0x000000b9b8b80221 */ /* 0x000fc80000010000 */
[----:B------:R-:W-:Y:S01]  /*39d0*/  FMUL.FTZ R215, R184, R188 ;  /* 0x000000bcb8d77220 */ /* 0x000fe20000410000 */
[----:B------:R-:W-:Y:S02]  /*39e0*/  @P6 F2FP.BF16.PACK_AB R185, RZ, R184 ;  /* 0x000000b8ffb9623e */ /* 0x000fe400000010ff */
[C---:B------:R-:W-:Y:S02]  /*39f0*/  @P6 LEA R184, P0, R2.reuse, c[0x0][0x258], 0x4 ;  /* 0x0000960002b86a11 */ /* 0x040fe400078020ff */
[----:B------:R-:W-:Y:S02]  /*3a00*/  @P6 PRMT R171, R171, 0x5410, R185 ;  /* 0x00005410abab6816 */ /* 0x000fe400000000b9 */
[----:B------:R-:W-:Y:S02]  /*3a10*/  PRMT R183, RZ, 0x7610, R183 ;  /* 0x00007610ffb77816 */ /* 0x000fe400000000b7 */
[----:B------:R-:W-:-:S03]  /*3a20*/  @P6 LEA.HI.X R185, R2, c[0x0][0x25c], RZ, 0x4, P0 ;  /* 0x0000970002b96a11 */ /* 0x000fc600000f24ff */
[-C--:B------:R-:W-:Y:S02]  /*3a30*/  FFMA.FTZ R127, R183, R215.reuse, R127 ;  /* 0x000000d7b77f7223 */ /* 0x080fe4000001007f */
[----:B------:R0:W-:Y:S01]  /*3a40*/  @P6 STG.E.128 [R184.64], R168 ;  /* 0x000000a8b8006986 */ /* 0x0001e2000c101d04 */
[----:B------:R-:W-:Y:S02]  /*3a50*/  FMUL.FTZ R183, R251, R214 ;  /* 0x000000d6fbb77220 */ /* 0x000fe40000410000 */
[----:B0-----:R-:W-:-:S05]  /*3a60*/  FMUL.FTZ R184, R216, R215 ;  /* 0x000000d7d8b87220 */ /* 0x001fca0000410000 */
[----:B------:R-:W-:Y:S02]  /*3a70*/  F2FP.BF16.PACK_AB R183, R184, R183 ;  /* 0x000000b7b8b7723e */ /* 0x000fe400000010ff */
[----:B------:R-:W-:-:S04]  /*3a80*/  LEA R184, P0, R2, c[0x0][0x248], 0x4 ;  /* 0x0000920002b87a11 */ /* 0x000fc800078020ff */
[----:B------:R-:W-:-:S05]  /*3a90*/  LEA.HI.X R185, R2, c[0x0][0x24c], RZ, 0x4, P0 ;  /* 0x0000930002b97a11 */ /* 0x000fca00000f24ff */
[----:B------:R0:W-:Y:S01]  /*3aa0*/  STG.E.128 [R184.64], R180 ;  /* 0x000000b4b8007986 */ /* 0x0001e2000c101d04 */
[----:B------:R-:W-:-:S03]  /*3ab0*/  IADD3 R2, R2, 0x20, RZ ;  /* 0x0000002002027810 */ /* 0x000fc60007ffe0ff */
.L_x_3657:
[----:B------:R-:W-:Y:S05]  /*3ac0*/  BSYNC B1 ;  /* 0x0000000000017941 */ /* 0x000fea0003800000 */
.L_x_3656:
        /* <DEDUP_REMOVED lines=116> */
.L_x_3659:
[----:B------:R-:W-:Y:S05]  /*4210*/  BSYNC B1 ;  /* 0x0000000000017941 */ /* 0x000fea0003800000 */
.L_x_3658:
        /* <DEDUP_REMOVED lines=116> */
.L_x_3661:
[----:B------:R-:W-:Y:S05]  /*4960*/  BSYNC B1 ;  /* 0x0000000000017941 */ /* 0x000fea0003800000 */
.L_x_3660:
        /* <DEDUP_REMOVED lines=16> */
[-CC-:B------:R-:W-:Y:S02]  /*4a70*/  FFMA.FTZ R214, R219, R186.reuse, R187.reuse ;  /* 0x000000badbd67223 */ /* 0x180fe400000100bb */
        /* <DEDUP_REMOVED lines=29> */
[----:B------:R-:W-:Y:S01]  /*4c50*/  FFMA.FTZ R145, R180, R252, R145 ;  /* 0x000000fcb4917223 */ /* 0x000fe20000010091 */
[----:B------:R-:W-:-:S05]  /*4c60*/  @P0 PRMT R180, RZ, 0x5410, R26 ;  /* 0x00005410ffb40816 */ /* 0x000fca000000001a */
[----:B------:R-:W-:-:S05]  /*4c70*/  @P0 FADD.FTZ R216, R216, R180 ;  /* 0x000000b4d8d80221 */ /* 0x000fca0000010000 */
[----:B------:R-:W-:-:S04]  /*4c80*/  @P6 F2FP.BF16.PACK_AB R180, RZ, R216 ;  /* 0x000000d8ffb4623e */ /* 0x000fc800000010ff */
[----:B------:R-:W-:Y:S02]  /*4c90*/  @P6 PRMT R170, R180, 0x7610, R170 ;  /* 0x00007610b4aa6816 */ /* 0x000fe400000000aa */
[----:B------:R-:W-:-:S05]  /*4ca0*/  @P0 PRMT R180, RZ, 0x7610, R26 ;  /* 0x00007610ffb40816 */ /* 0x000fca000000001a */
[----:B------:R-:W-:Y:S01]  /*4cb0*/  @P0 FADD.FTZ R215, R215, R180 ;  /* 0x000000b4d7d70221 */ /* 0x000fe20000010000 */
[----:B------:R-:W-:-:S04]  /*4cc0*/  PRMT R184, RZ, 0x5410, R182 ;  /* 0x00005410ffb87816 */ /* 0x000fc800000000b6 */
[----:B------:R-:W-:-:S04]  /*4cd0*/  @P6 F2FP.BF16.PACK_AB R180, RZ, R215 ;  /* 0x000000d7ffb4623e */ /* 0x000fc800000010ff */
[----:B------:R-:W-:Y:S01]  /*4ce0*/  @P6 PRMT R170, R170, 0x5410, R180 ;  /* 0x00005410aaaa6816 */ /* 0x000fe200000000b4 */
[----:B------:R-:W-:Y:S02]  /*4cf0*/  FMUL.FTZ R180, R216, R188 ;  /* 0x000000bcd8b47220 */ /* 0x000fe40000410000 */
[----:B------:R-:W2:Y:S02]  /*4d00*/  LDL R216, [R1+0x8] ;  /* 0x0000080001d87983 */ /* 0x000ea40000100800 */
[----:B------:R-:W-:Y:S01]  /*4d10*/  FFMA.FTZ R148, R184, R180, R148 ;  /* 0x000000b4b8947223 */ /* 0x000fe20000010094 */
[----:B------:R-:W-:-:S05]  /*4d20*/  @P0 PRMT R184, RZ, 0x5410, R25 ;  /* 0x00005410ffb80816 */ /* 0x000fca0000000019 */
[----:B------:R-:W-:-:S05]  /*4d30*/  @P0 FADD.FTZ R186, R186, R184 ;  /* 0x000000b8baba0221 */ /* 0x000fca0000010000 */
[----:B------:R-:W-:-:S04]  /*4d40*/  @P6 F2FP.BF16.PACK_AB R184, RZ, R186 ;  /* 0x000000baffb8623e */ /* 0x000fc800000010ff */
[----:B------:R-:W-:Y:S02]  /*4d50*/  @P6 PRMT R169, R184, 0x7610, R169 ;  /* 0x00007610b8a96816 */ /* 0x000fe400000000a9 */
        /* <DEDUP_REMOVED lines=12> */
[----:B------:R-:W-:-:S04]  /*4e20*/  @P6 LEA R184, P0, R2, c[0x0][0x258], 0x4 ;  /* 0x0000960002b86a11 */ /* 0x000fc800078020ff */
[----:B------:R-:W-:-:S05]  /*4e30*/  @P6 LEA.HI.X R185, R2, c[0x0][0x25c], RZ, 0x4, P0 ;  /* 0x0000970002b96a11 */ /* 0x000fca00000f24ff */
[----:B------:R0:W-:Y:S04]  /*4e40*/  @P6 STG.E.128 [R184.64], R168 ;  /* 0x000000a8b8006986 */ /* 0x0001e8000c101d04 */
[----:B0-----:R-:W3:Y:S01]  /*4e50*/  LDL R185, [R1+0xc] ;  /* 0x00000c0001b97983 */ /* 0x001ee20000100800 */
[----:B------:R-:W-:Y:S01]  /*4e60*/  PRMT R182, RZ, 0x7610, R182 ;  /* 0x00007610ffb67816 */ /* 0x000fe200000000b6 */
[----:B------:R-:W-:-:S04]  /*4e70*/  FMUL.FTZ R184, R215, R188 ;  /* 0x000000bcd7b87220 */ /* 0x000fc80000410000 */
[----:B------:R-:W-:Y:S02]  /*4e80*/  FFMA.FTZ R149, R182, R184, R149 ;  /* 0x000000b8b6957223 */ /* 0x000fe40000010095 */
[----:B------:R-:W-:Y:S02]  /*4e90*/  FMUL.FTZ R182, R186, R188 ;  /* 0x000000bcbab67220 */ /* 0x000fe40000410000 */
[----:B--2---:R-:W-:Y:S02]  /*4ea0*/  FMUL.FTZ R216, R216, R251 ;  /* 0x000000fbd8d87220 */ /* 0x004fe40000410000 */
[----:B------:R-:W2:Y:S01]  /*4eb0*/  LDL R251, [R1+0x14] ;  /* 0x0000140001fb7983 */ /* 0x000ea20000100800 */
[----:B------:R-:W-:Y:S02]  /*4ec0*/  FMUL.FTZ R186, R28, R180 ;  /* 0x000000b41cba7220 */ /* 0x000fe40000410000 */
[----:B------:R-:W-:Y:S02]  /*4ed0*/  FMUL.FTZ R184, R29, R184 ;  /* 0x000000b81db87220 */ /* 0x000fe40000410000 */
[----:B---3--:R-:W-:-:S02]  /*4ee0*/  FMUL.FTZ R185, R185, R252 ;  /* 0x000000fcb9b97220 */ /* 0x008fc40000410000 */
[----:B------:R-:W3:Y:S01]  /*4ef0*/  LDL R252, [R1+0x10] ;  /* 0x0000100001fc7983 */ /* 0x000ee20000100800 */
[----:B------:R-:W-:Y:S01]  /*4f00*/  F2FP.BF16.PACK_AB R186, R184, R186 ;  /* 0x000000bab8ba723e */ /* 0x000fe200000010ff */
[----:B------:R-:W-:Y:S01]  /*4f10*/  FMUL.FTZ R180, R214, R188 ;  /* 0x000000bcd6b47220 */ /* 0x000fe20000410000 */
[----:B------:R-:W-:Y:S01]  /*4f20*/  F2FP.BF16.PACK_AB R184, R185, R216 ;  /* 0x000000d8b9b8723e */ /* 0x000fe200000010ff */
[-C--:B------:R-:W-:Y:S01]  /*4f30*/  FMUL.FTZ R214, R187, R188.reuse ;  /* 0x000000bcbbd67220 */ /* 0x080fe20000410000 */
[----:B------:R-:W-:Y:S01]  /*4f40*/  PRMT R185, RZ, 0x5410, R181 ;  /* 0x00005410ffb97816 */ /* 0x000fe200000000b5 */
[----:B------:R-:W-:-:S04]  /*4f50*/  FMUL.FTZ R215, R189, R188 ;  /* 0x000000bcbdd77220 */ /* 0x000fc80000410000 */
[----:B------:R-:W-:Y:S02]  /*4f60*/  FFMA.FTZ R146, R185, R182, R146 ;  /* 0x000000b6b9927223 */ /* 0x000fe40000010092 */
[----:B------:R-:W-:Y:S02]  /*4f70*/  FMUL.FTZ R187, R31, R215 ;  /* 0x000000d71fbb7220 */ /* 0x000fe40000410000 */
[----:B--2---:R-:W-:Y:S02]  /*4f80*/  FMUL.FTZ R188, R251, R180 ;  /* 0x000000b4fbbc7220 */ /* 0x004fe40000410000 */
[----:B---3--:R-:W-:Y:S02]  /*4f90*/  FMUL.FTZ R185, R252, R182 ;  /* 0x000000b6fcb97220 */ /* 0x008fe40000410000 */
[----:B------:R-:W-:-:S03]  /*4fa0*/  FMUL.FTZ R182, R30, R214 ;  /* 0x000000d61eb67220 */ /* 0x000fc60000410000 */
[----:B------:R-:W-:Y:S02]  /*4fb0*/  F2FP.BF16.PACK_AB R185, R188, R185 ;  /* 0x000000b9bcb9723e */ /* 0x000fe400000010ff */
[C---:B------:R-:W-:Y:S02]  /*4fc0*/  LEA R188, P0, R2.reuse, c[0x0][0x248], 0x4 ;  /* 0x0000920002bc7a11 */ /* 0x040fe400078020ff */
[----:B------:R-:W-:Y:S02]  /*4fd0*/  F2FP.BF16.PACK_AB R187, R187, R182 ;  /* 0x000000b6bbbb723e */ /* 0x000fe400000010ff */
[----:B------:R-:W-:Y:S02]  /*4fe0*/  LEA.HI.X R189, R2, c[0x0][0x24c], RZ, 0x4, P0 ;  /* 0x0000930002bd7a11 */ /* 0x000fe400000f24ff */
[----:B------:R-:W-:-:S03]  /*4ff0*/  PRMT R2, RZ, 0x7610, R181 ;  /* 0x00007610ff027816 */ /* 0x000fc600000000b5 */
[----:B------:R0:W-:Y:S02]  /*5000*/  STG.E.128 [R188.64], R184 ;  /* 0x000000b8bc007986 */ /* 0x0001e4000c101d04 */
[----:B------:R-:W-:Y:S01]  /*5010*/  FFMA.FTZ R147, R2, R180, R147 ;  /* 0x000000b402937223 */ /* 0x000fe20000010093 */
[----:B------:R-:W-:-:S05]  /*5020*/  PRMT R2, RZ, 0x5410, R183 ;  /* 0x00005410ff027816 */ /* 0x000fca00000000b7 */
[----:B------:R-:W-:Y:S01]  /*5030*/  FFMA.FTZ R150, R2, R214, R150 ;  /* 0x000000d602967223 */ /* 0x000fe20000010096 */
[----:B------:R-:W-:-:S05]  /*5040*/  PRMT R2, RZ, 0x7610, R183 ;  /* 0x00007610ff027816 */ /* 0x000fca00000000b7 */
[----:B------:R-:W-:Y:S02]  /*5050*/  FFMA.FTZ R151, R2, R215, R151 ;  /* 0x000000d702977223 */ /* 0x000fe40000010097 */
.L_x_3663:
[----:B------:R-:W-:Y:S05]  /*5060*/  BSYNC B1 ;  /* 0x0000000000017941 */ /* 0x000fea0003800000 */
.L_x_3662:
[----:B------:R-:W-:-:S04]  /*5070*/  MOV R2, c[0x0][0x160] ;  /* 0x0000580000027a02 */ /* 0x000fc80000000f00 */
[----:B------:R-:W-:-:S04]  /*5080*/  LEA R0, R2, R0, 0x2 ;  /* 0x0000000002007211 */ /* 0x000fc800078e10ff */
[----:B------:R-:W-:-:S13]  /*5090*/  ISETP.GE.AND P0, PT, R0, c[0x0][0x164], PT ;  /* 0x0000590000007a0c */ /* 0x000fda0003f06270 */
[----:B0----5:R-:W-:Y:S01]  /*50a0*/  @P0 CALL.REL.NOINC `(.L_x_3641) ;  /* 0x0000001000000944 */ /* 0x021fe20003c00000 */
[----:B------:R-:W-:Y:S05]  /*50b0*/  BRA `(.L_x_3664) ;  /* 0xffffbb1000007947 */ /* 0x000fea000383ffff */
.L_x_3641:
[----:B------:R-:W-:Y:S05]  /*50c0*/  BSYNC B0 ;  /* 0x0000000000007941 */ /* 0x000fea0003800000 */
.L_x_3640:
        /* <DEDUP_REMOVED lines=68> */
[----:B0-----:R-:W-:-:S05]  /*5510*/  FADD.FTZ R81, R32, R81 ;  /* 0x0000005120517221 */ /* 0x001fca0000010000 */
[----:B------:R0:W-:Y:S04]  /*5520*/  STS.128 [R30], R40 ;  /* 0x000000281e007388 */ /* 0x0001e80000000c00 */
        /* <DEDUP_REMOVED lines=32> */
[----:B------:R-:W-:Y:S02]  /*5730*/  FADD.FTZ R52, R43, R52 ;  /* 0x000000342b347221 */ /* 0x000fe40000010000 */
[----:B------:R-:W-:Y:S01]  /*5740*/  FADD.FTZ R43, R33, R88 ;  /* 0x00000058212b7221 */ /* 0x000fe20000010000 */
        /* <DEDUP_REMOVED lines=51> */
[----:B------:R-:W-:Y:S02]  /*5a80*/  IADD3 R30, -R180, 0x7f, RZ ;  /* 0x0000007fb41e7810 */ /* 0x000fe40007ffe1ff */
[----:B------:R-:W-:Y:S01]  /*5a90*/  IADD3.X R83, RZ, RZ, RZ, P0, !PT ;  /* 0x000000ffff537210 */ /* 0x000fe200007fe4ff */
[----:B------:R-:W0:Y:S01]  /*5aa0*/  LDS R93, [R180.X4+0x2800] ;  /* 0x00280000b45d7984 */ /* 0x000e220000004800 */
[----:B------:R-:W-:Y:S02]  /*5ab0*/  IADD3 R40, R30, c[0x0][0x168], RZ ;  /* 0x00005a001e287a10 */ /* 0x000fe40007ffe0ff */
[----:B------:R-:W-:Y:S01]  /*5ac0*/  SHF.L.U64.HI R83, R42, 0x2, R83 ;  /* 0x000000022a537819 */ /* 0x000fe20000010253 */
[----:B------:R-:W0:Y:S01]  /*5ad0*/  LDS R95, [R180.X4+0x2a00] ;  /* 0x002a0000b45f7984 */ /* 0x000e220000004800 */
[----:B------:R-:W-:-:S02]  /*5ae0*/  LOP3.LUT P4, RZ, R40, 0xffffff80, RZ, 0xc0, !PT ;  /* 0xffffff8028ff7812 */ /* 0x000fc4000788c0ff */
[----:B------:R-:W-:Y:S01]  /*5af0*/  SHF.L.U32 R42, R42, 0x2, RZ ;  /* 0x000000022a2a7819 */ /* 0x000fe200000006ff */
[----:B------:R-:W0:Y:S01]  /*5b00*/  LDS R31, [R180.X4+0x2c00] ;  /* 0x002c0000b41f7984 */ /* 0x000e220000004800 */
[----:B------:R-:W-:Y:S02]  /*5b10*/  ISETP.GE.U32.AND P2, PT, R40, 0x100, PT ;  /* 0x000001002800780c */ /* 0x000fe40003f46070 */
[C---:B------:R-:W-:Y:S01]  /*5b20*/  IADD3 R68, P6, R42.reuse, c[0x0][0x228], RZ ;  /* 0x00008a002a447a10 */ /* 0x040fe20007fde0ff */
[----:B------:R-:W0:Y:S01]  /*5b30*/  LDS R35, [R180.X4+0x3c00] ;  /* 0x003c0000b4237984 */ /* 0x000e220000004800 */
[----:B------:R-:W-:Y:S02]  /*5b40*/  IADD3 R52, P5, R42, c[0x0][0x220], RZ ;  /* 0x000088002a347a10 */ /* 0x000fe40007fbe0ff */
[C---:B------:R-:W-:Y:S01]  /*5b50*/  ISETP.GE.U32.AND P3, PT, R40.reuse, 0x180, PT ;  /* 0x000001802800780c */ /* 0x040fe20003f66070 */
[----:B------:R0:W0:Y:S01]  /*5b60*/  LDS R61, [R180.X4+0x3e00] ;  /* 0x003e0000b43d7984 */ /* 0x0000220000004800 */
[----:B-1----:R-:W-:Y:S01]  /*5b70*/  FADD.FTZ R62, RZ, R62 ;  /* 0x0000003eff3e7221 */ /* 0x002fe20000010000 */
[----:B------:R-:W-:-:S02]  /*5b80*/  ISETP.GE.U32.AND P0, PT, R40, 0x200, PT ;  /* 0x000002002800780c */ /* 0x000fc40003f06070 */
[----:B------:R1:W1:Y:S01]  /*5b90*/  LDS R79, [R180.X4+0x4000] ;  /* 0x00400000b44f7984 */ /* 0x0002620000004800 */
[----:B--2---:R-:W-:Y:S01]  /*5ba0*/  FADD.FTZ R64, RZ, R64 ;  /* 0x00000040ff407221 */ /* 0x004fe20000010000 */
[----:B------:R-:W-:Y:S01]  /*5bb0*/  ISETP.GE.U32.AND P1, PT, R40, 0x280, PT ;  /* 0x000002802800780c */ /* 0x000fe20003f26070 */
[----:B---3--:R-:W-:Y:S01]  /*5bc0*/  FADD.FTZ R62, R62, R87 ;  /* 0x000000573e3e7221 */ /* 0x008fe20000010000 */
[C---:B------:R-:W-:Y:S01]  /*5bd0*/  IADD3.X R87, R83.reuse, c[0x0][0x224], RZ, P5, !PT ;  /* 0x0000890053577a10 */ /* 0x040fe20002ffe4ff */
[----:B----4-:R-:W-:Y:S02]  /*5be0*/  FADD.FTZ R66, RZ, R66 ;  /* 0x00000042ff427221 */ /* 0x010fe40000010000 */
[----:B0-----:R-:W-:Y:S01]  /*5bf0*/  FADD.FTZ R64, R64, R89 ;  /* 0x0000005940407221 */ /* 0x001fe20000010000 */
[----:B------:R-:W-:Y:S02]  /*5c00*/  IADD3.X R89, R83, c[0x0][0x22c], RZ, P6, !PT ;  /* 0x00008b0053597a10 */ /* 0x000fe400037fe4ff */
[----:B------:R-:W-:Y:S01]  /*5c10*/  IADD3 R42, P6, R42, c[0x0][0x240], RZ ;  /* 0x000090002a2a7a10 */ /* 0x000fe20007fde0ff */
[----:B------:R-:W-:-:S03]  /*5c20*/  FADD.FTZ R66, R66, R91 ;  /* 0x0000005b42427221 */ /* 0x000fc60000010000 */
[----:B------:R-:W-:Y:S01]  /*5c30*/  IADD3.X R83, R83, c[0x0][0x244], RZ, P6, !PT ;  /* 0x0000910053537a10 */ /* 0x000fe200037fe4ff */
[----:B------:R-:W-:Y:S02]  /*5c40*/  FADD.FTZ R62, R62, R93 ;  /* 0x0000005d3e3e7221 */ /* 0x000fe40000010000 */
[----:B------:R-:W-:Y:S02]  /*5c50*/  FADD.FTZ R64, R64, R95 ;  /* 0x0000005f40407221 */ /* 0x000fe40000010000 */
[----:B------:R-:W-:Y:S02]  /*5c60*/  FADD.FTZ R66, R66, R31 ;  /* 0x0000001f42427221 */ /* 0x000fe40000010000 */
[----:B------:R-:W-:Y:S01]  /*5c70*/  FADD.FTZ R51, R62, R35 ;  /* 0x000000233e337221 */ /* 0x000fe20000010000 */
[----:B------:R-:W-:Y:S05]  /*5c80*/  @!P4 BRA `(.L_x_3666) ;  /* 0x000000f00000c947 */ /* 0x000fea0003800000 */
[----:B------:R-:W-:Y:S02]  /*5c90*/  MOV R30, R68 ;  /* 0x00000044001e7202 */ /* 0x000fe40000000f00 */
        /* <DEDUP_REMOVED lines=14> */
.L_x_3666:
[----:B------:R-:W-:Y:S05]  /*5d80*/  BSYNC B0 ;  /* 0x0000000000007941 */ /* 0x000fea0003800000 */
.L_x_3665:
        /* <DEDUP_REMOVED lines=18> */
.L_x_3668:
[----:B------:R-:W-:Y:S05]  /*5eb0*/  BSYNC B0 ;  /* 0x0000000000007941 */ /* 0x000fea0003800000 */
.L_x_3667:
[----:B------:R-:W-:Y:S01]  /*5ec0*/  BSSY B0, `(.L_x_3669) ;  /* 0x0000012000007945 */ /* 0x000fe20003800000 */
[----:B-1----:R-:W-:Y:S01]  /*5ed0*/  FADD.FTZ R79, R66, R79 ;  /* 0x0000004f424f7221 */ /* 0x002fe20000010000 */
        /* <DEDUP_REMOVED lines=16> */
.L_x_3670:
[----:B------:R-:W-:Y:S05]  /*5fe0*/  BSYNC B0 ;  /* 0x0000000000007941 */ /* 0x000fea0003800000 */
.L_x_3669:
        /* <DEDUP_REMOVED lines=53> */
[----:B------:R-:W-:-:S02]  /*6340*/  FADD.FTZ R44, R44, R53 ;  /* 0x000000352c2c7221 */ /* 0x000fc40000010000 */
[----:B------:R-:W-:Y:S01]  /*6350*/  FADD.FTZ R48, R48, R57 ;  /* 0x0000003930307221 */ /* 0x000fe20000010000 */
[----:B------:R-:W5:Y:S01]  /*6360*/  LDS R22, [R180.X4+0xe00] ;  /* 0x000e0000b4167984 */ /* 0x000f620000004800 */
[----:B------:R-:W-:Y:S02]  /*6370*/  FADD.FTZ R50, R50, R59 ;  /* 0x0000003b32327221 */ /* 0x000fe40000010000 */
[----:B------:R-:W-:Y:S01]  /*6380*/  FADD.FTZ R45, RZ, R45 ;  /* 0x0000002dff2d7221 */ /* 0x000fe20000010000 */
[----:B------:R-:W5:Y:S01]  /*6390*/  LDS R24, [R180.X4+0x1000] ;  /* 0x00100000b4187984 */ /* 0x000f620000004800 */
[----:B------:R-:W-:Y:S02]  /*63a0*/  FADD.FTZ R46, RZ, R46 ;  /* 0x0000002eff2e7221 */ /* 0x000fe40000010000 */
[----:B------:R-:W-:Y:S01]  /*63b0*/  FADD.FTZ R47, RZ, R47 ;  /* 0x0000002fff2f7221 */ /* 0x000fe20000010000 */
[----:B------:R-:W5:Y:S01]  /*63c0*/  LDS R26, [R180.X4+0x1200] ;  /* 0x00120000b41a7984 */ /* 0x000f620000004800 */
[----:B------:R-:W-:-:S02]  /*63d0*/  FADD.FTZ R49, RZ, R49 ;  /* 0x00000031ff317221 */ /* 0x000fc40000010000 */
        /* <DEDUP_REMOVED lines=65> */
.L_x_3672:
[----:B01234-:R-:W-:Y:S05]  /*67f0*/  BSYNC B0 ;  /* 0x0000000000007941 */ /* 0x01ffea0003800000 */
.L_x_3671:
        /* <DEDUP_REMOVED lines=18> */
.L_x_3674:
[----:B------:R-:W-:Y:S05]  /*6920*/  BSYNC B0 ;  /* 0x0000000000007941 */ /* 0x000fea0003800000 */
.L_x_3673:
        /* <DEDUP_REMOVED lines=18> */
.L_x_3676:
[----:B------:R-:W-:Y:S05]  /*6a50*/  BSYNC B0 ;  /* 0x0000000000007941 */ /* 0x000fea0003800000 */
.L_x_3675:
        /* <DEDUP_REMOVED lines=18> */
.L_x_3678:
[----:B------:R-:W-:Y:S05]  /*6b80*/  BSYNC B0 ;  /* 0x0000000000007941 */ /* 0x000fea0003800000 */
.L_x_3677:
        /* <DEDUP_REMOVED lines=18> */
.L_x_3680:
[----:B------:R-:W-:Y:S05]  /*6cb0*/  BSYNC B0 ;  /* 0x0000000000007941 */ /* 0x000fea0003800000 */
.L_x_3679:
        /* <DEDUP_REMOVED lines=18> */
.L_x_3682:
[----:B------:R-:W-:Y:S05]  /*6de0*/  BSYNC B0 ;  /* 0x0000000000007941 */ /* 0x000fea0003800000 */
.L_x_3681:
        /* <DEDUP_REMOVED lines=12> */
.L_x_3652:
[----:B------:R-:W-:Y:S01]  /*6eb0*/  HFMA2.MMA R182, -RZ, RZ, 0, 5.9604644775390625e-08 ;  /* 0x00000001ffb67435 */ /* 0x000fe200000001ff */
[----:B------:R-:W-:Y:S02]  /*6ec0*/  MOV R181, R215 ;  /* 0x000000d700b57202 */ /* 0x000fe40000000f00 */
[----:B------:R-:W-:Y:S02]  /*6ed0*/  MOV R187, 0x1f ;  /* 0x0000001f00bb7802 */ /* 0x000fe40000000f00 */
[----:B------:R-:W-:-:S02]  /*6ee0*/  MOV R186, 0xffffffff ;  /* 0xffffffff00ba7802 */ /* 0x000fc40000000f00 */
[----:B------:R-:W-:Y:S02]  /*6ef0*/  MOV R180, 0x6f10 ;  /* 0x00006f1000b47802 */ /* 0x000fe40000000f00 */
[----:B-----5:R-:W-:Y:S05]  /*6f00*/  CALL.REL.NOINC `($__internal_44_$__cuda_sm70_shflsync_bfly_p) ;  /* 0x0000046000007944 */ /* 0x020fea0003c00000 */
[----:B-1----:R-:W-:Y:S01]  /*6f10*/  MOV R183, R182 ;  /* 0x000000b600b77202 */ /* 0x002fe20000000f00 */
[----:B------:R-:W-:Y:S05]  /*6f20*/  BRA `(.L_x_3683) ;  /* 0xffffbb8000007947 */ /* 0x000fea000383ffff */
.L_x_3653:
[----:B------:R-:W-:Y:S01]  /*6f30*/  HFMA2.MMA R182, -RZ, RZ, 0, 5.9604644775390625e-08 ;  /* 0x00000001ffb67435 */ /* 0x000fe200000001ff */
[----:B------:R-:W-:Y:S02]  /*6f40*/  MOV R181, R216 ;  /* 0x000000d800b57202 */ /* 0x000fe40000000f00 */
[----:B------:R-:W-:Y:S02]  /*6f50*/  MOV R187, 0x1f ;  /* 0x0000001f00bb7802 */ /* 0x000fe40000000f00 */
[----:B------:R-:W-:Y:S02]  /*6f60*/  MOV R186, 0xffffffff ;  /* 0xffffffff00ba7802 */ /* 0x000fe40000000f00 */
[----:B------:R-:W-:Y:S02]  /*6f70*/  MOV R180, 0x6f90 ;  /* 0x00006f9000b47802 */ /* 0x000fe40000000f00 */
[----:B01---5:R-:W-:Y:S05]  /*6f80*/  CALL.REL.NOINC `($__internal_44_$__cuda_sm70_shflsync_bfly_p) ;  /* 0x000003e000007944 */ /* 0x023fea0003c00000 */
[----:B------:R-:W-:Y:S01]  /*6f90*/  FADD.FTZ R183, R183, R215 ;  /* 0x000000d7b7b77221 */ /* 0x000fe20000010000 */
[----:B------:R-:W-:Y:S01]  /*6fa0*/  MOV R187, 0x1f ;  /* 0x0000001f00bb7802 */ /* 0x000fe20000000f00 */
[----:B-1----:R-:W-:Y:S01]  /*6fb0*/  FADD.FTZ R184, R216, R182 ;  /* 0x000000b6d8b87221 */ /* 0x002fe20000010000 */
[----:B------:R-:W-:Y:S01]  /*6fc0*/  HFMA2.MMA R182, -RZ, RZ, 0, 1.1920928955078125e-07 ;  /* 0x00000002ffb67435 */ /* 0x000fe200000001ff */
[----:B------:R-:W-:-:S02]  /*6fd0*/  MOV R186, 0xffffffff ;  /* 0xffffffff00ba7802 */ /* 0x000fc40000000f00 */
[----:B------:R-:W-:Y:S02]  /*6fe0*/  MOV R181, R183 ;  /* 0x000000b700b57202 */ /* 0x000fe40000000f00 */
[----:B------:R-:W-:Y:S02]  /*6ff0*/  MOV R180, 0x7010 ;  /* 0x0000701000b47802 */ /* 0x000fe40000000f00 */
[----:B------:R-:W-:Y:S05]  /*7000*/  CALL.REL.NOINC `($__internal_44_$__cuda_sm70_shflsync_bfly_p) ;  /* 0x0000036000007944 */ /* 0x000fea0003c00000 */
[----:B-1----:R-:W-:Y:S01]  /*7010*/  MOV R185, R182 ;  /* 0x000000b600b97202 */ /* 0x002fe20000000f00 */
[----:B------:R-:W-:Y:S01]  /*7020*/  HFMA2.MMA R182, -RZ, RZ, 0, 1.1920928955078125e-07 ;  /* 0x00000002ffb67435 */ /* 0x000fe200000001ff */
[----:B------:R-:W-:Y:S02]  /*7030*/  MOV R181, R184 ;  /* 0x000000b800b57202 */ /* 0x000fe40000000f00 */
[----:B------:R-:W-:Y:S02]  /*7040*/  MOV R187, 0x1f ;  /* 0x0000001f00bb7802 */ /* 0x000fe40000000f00 */
[----:B------:R-:W-:Y:S02]  /*7050*/  MOV R186, 0xffffffff ;  /* 0xffffffff00ba7802 */ /* 0x000fe40000000f00 */
[----:B------:R-:W-:-:S02]  /*7060*/  MOV R180, 0x7080 ;  /* 0x0000708000b47802 */ /* 0x000fc40000000f00 */
[----:B------:R-:W-:Y:S05]  /*7070*/  CALL.REL.NOINC `($__internal_44_$__cuda_sm70_shflsync_bfly_p) ;  /* 0x000002f000007944 */ /* 0x000fea0003c00000 */
[----:B------:R-:W-:Y:S01]  /*7080*/  FADD.FTZ R183, R185, R183 ;  /* 0x000000b7b9b77221 */ /* 0x000fe20000010000 */
[----:B------:R-:W-:Y:S01]  /*7090*/  MOV R187, 0x1f ;  /* 0x0000001f00bb7802 */ /* 0x000fe20000000f00 */
[----:B-1----:R-:W-:Y:S01]  /*70a0*/  FADD.FTZ R184, R184, R182 ;  /* 0x000000b6b8b87221 */ /* 0x002fe20000010000 */
[----:B------:R-:W-:Y:S01]  /*70b0*/  HFMA2.MMA R182, -RZ, RZ, 0, 2.384185791015625e-07 ;  /* 0x00000004ffb67435 */ /* 0x000fe200000001ff */
[----:B------:R-:W-:-:S02]  /*70c0*/  MOV R186, 0xffffffff ;  /* 0xffffffff00ba7802 */ /* 0x000fc40000000f00 */
[----:B------:R-:W-:Y:S02]  /*70d0*/  MOV R181, R183 ;  /* 0x000000b700b57202 */ /* 0x000fe40000000f00 */
[----:B------:R-:W-:Y:S02]  /*70e0*/  MOV R180, 0x7100 ;  /* 0x0000710000b47802 */ /* 0x000fe40000000f00 */
[----:B------:R-:W-:Y:S05]  /*70f0*/  CALL.REL.NOINC `($__internal_44_$__cuda_sm70_shflsync_bfly_p) ;  /* 0x0000027000007944 */ /* 0x000fea0003c00000 */
[----:B-1----:R-:W-:Y:S01]  /*7100*/  MOV R185, R182 ;  /* 0x000000b600b97202 */ /* 0x002fe20000000f00 */
[----:B------:R-:W-:Y:S01]  /*7110*/  HFMA2.MMA R182, -RZ, RZ, 0, 2.384185791015625e-07 ;  /* 0x00000004ffb67435 */ /* 0x000fe200000001ff */
        /* <DEDUP_REMOVED lines=8> */
[----:B------:R-:W-:Y:S01]  /*71a0*/  HFMA2.MMA R182, -RZ, RZ, 0, 4.76837158203125e-07 ;  /* 0x00000008ffb67435 */ /* 0x000fe200000001ff */
[----:B------:R-:W-:-:S02]  /*71b0*/  MOV R186, 0xffffffff ;  /* 0xffffffff00ba7802 */ /* 0x000fc40000000f00 */
[----:B------:R-:W-:Y:S02]  /*71c0*/  MOV R181, R183 ;  /* 0x000000b700b57202 */ /* 0x000fe40000000f00 */
[----:B------:R-:W-:Y:S02]  /*71d0*/  MOV R180, 0x71f0 ;  /* 0x000071f000b47802 */ /* 0x000fe40000000f00 */
[----:B------:R-:W-:Y:S05]  /*71e0*/  CALL.REL.NOINC `($__internal_44_$__cuda_sm70_shflsync_bfly_p) ;  /* 0x0000018000007944 */ /* 0x000fea0003c00000 */
[----:B-1----:R-:W-:Y:S01]  /*71f0*/  MOV R185, R182 ;  /* 0x000000b600b97202 */ /* 0x002fe20000000f00 */
[----:B------:R-:W-:Y:S01]  /*7200*/  HFMA2.MMA R182, -RZ, RZ, 0, 4.76837158203125e-07 ;  /* 0x00000008ffb67435 */ /* 0x000fe200000001ff */
        /* <DEDUP_REMOVED lines=8> */
[----:B------:R-:W-:Y:S01]  /*7290*/  HFMA2.MMA R182, -RZ, RZ, 0, 9.5367431640625e-07 ;  /* 0x00000010ffb67435 */ /* 0x000fe200000001ff */
[----:B------:R-:W-:-:S02]  /*72a0*/  MOV R186, 0xffffffff ;  /* 0xffffffff00ba7802 */ /* 0x000fc40000000f00 */
[----:B------:R-:W-:Y:S02]  /*72b0*/  MOV R181, R183 ;  /* 0x000000b700b57202 */ /* 0x000fe40000000f00 */
[----:B------:R-:W-:Y:S02]  /*72c0*/  MOV R180, 0x72e0 ;  /* 0x000072e000b47802 */ /* 0x000fe40000000f00 */
[----:B------:R-:W-:Y:S05]  /*72d0*/  CALL.REL.NOINC `($__internal_44_$__cuda_sm70_shflsync_bfly_p) ;  /* 0x0000009000007944 */ /* 0x000fea0003c00000 */
[----:B-1----:R-:W-:Y:S01]  /*72e0*/  MOV R185, R182 ;  /* 0x000000b600b97202 */ /* 0x002fe20000000f00 */
[----:B------:R-:W-:Y:S01]  /*72f0*/  HFMA2.MMA R182, -RZ, RZ, 0, 9.5367431640625e-07 ;  /* 0x00000010ffb67435 */ /* 0x000fe200000001ff */
[----:B------:R-:W-:Y:S02]  /*7300*/  MOV R181, R184 ;  /* 0x000000b800b57202 */ /* 0x000fe40000000f00 */
[----:B------:R-:W-:Y:S02]  /*7310*/  MOV R187, 0x1f ;  /* 0x0000001f00bb7802 */ /* 0x000fe40000000f00 */
[----:B------:R-:W-:Y:S02]  /*7320*/  MOV R186, 0xffffffff ;  /* 0xffffffff00ba7802 */ /* 0x000fe40000000f00 */
[----:B------:R-:W-:-:S02]  /*7330*/  MOV R180, 0x7350 ;  /* 0x0000735000b47802 */ /* 0x000fc40000000f00 */
[----:B------:R-:W-:Y:S05]  /*7340*/  CALL.REL.NOINC `($__internal_44_$__cuda_sm70_shflsync_bfly_p) ;  /* 0x0000002000007944 */ /* 0x000fea0003c00000 */
[----:B-1----:R-:W-:Y:S01]  /*7350*/  MOV R180, R182 ;  /* 0x000000b600b47202 */ /* 0x002fe20000000f00 */
[----:B------:R-:W-:Y:S05]  /*7360*/  BRA `(.L_x_3684) ;  /* 0xffffb86000007947 */ /* 0x000fea000383ffff */
        .weak           $__internal_44_$__cuda_sm70_shflsync_bfly_p
        .type           $__internal_44_$__cuda_sm70_shflsync_bfly_p,@function
        .size           $__internal_44_$__cuda_sm70_shflsync_bfly_p,(.L_x_14926 - $__internal_44_$__cuda_sm70_shflsync_bfly_p)
$__internal_44_$__cuda_sm70_shflsync_bfly_p:
[----:B------:R-:W-:Y:S04]  /*7370*/  WARPSYNC R186 ;  /* 0x000000ba00007348 */ /* 0x000fe80003800000 */
[----:B------:R0:W1:Y:S02]  /*7380*/  SHFL.BFLY PT, R182, R181, R182, R187 ;  /* 0x0c0000b6b5b67389 */ /* 0x00006400000e00bb */
[----:B0-----:R-:W-:-:S06]  /*7390*/  HFMA2.MMA R181, -RZ, RZ, 0, 0 ;  /* 0x00000000ffb57435 */ /* 0x001fcc00000001ff */
[----:B------:R-:W-:Y:S05]  /*73a0*/  RET.REL.NODEC R180 `(_ZN10layer_norm13ln_bwd_kernelINS_13Kernel_traitsIf13__nv_bfloat16S2_S2_fjLj1280ELj1ELj4ELj1ELj16ENS_18Kernel_traits_baseILj1280EfS2_S2_S2_fjLj128EEEEELb0ELb1ELb0ELb0EEEvNS_9BwdParamsE) ;  /* 0xffff8c50b4007950 */ /* 0x000fea0003c3ffff */
.L_x_3685:
        /* <DEDUP_REMOVED lines=13> */
.L_x_14926:


//--------------------- .text._ZN10layer_norm13ln_bwd_kernelINS_13Kernel_traitsIf13__nv_bfloat16S2_S2_fjLj1280ELj1ELj4ELj1ELj16ENS_18Kernel_traits_baseILj1280EfS2_S2_S2_fjLj128EEEEELb0ELb1ELb0ELb1EEEvNS_9BwdParamsE --------------------------
	.section	.text._ZN10layer_norm13ln_bwd_kernelINS_13Kernel_traitsIf13__nv_bfloat16S2_S2_fjLj1280ELj1ELj4ELj1ELj16ENS_18Kernel_traits_baseILj1280EfS2_S2_S2_fjLj128EEEEELb0ELb1ELb0ELb1EEEvNS_9BwdParamsE,"ax",@progbits
	.sectioninfo	@"SHI_REGISTERS=255"
	.align	128
        .global         _ZN10layer_norm13ln_bwd_kernelINS_13Kernel_traitsIf13__nv_bfloat16S2_S2_fjLj1280ELj1ELj4ELj1ELj16ENS_18Kernel_traits_baseILj1280EfS2_S2_S2_fjLj128EEEEELb0ELb1ELb0ELb1EEEvNS_9BwdParamsE
        .type           _ZN10layer_norm13ln_bwd_kernelINS_13Kernel_traitsIf13__nv_bfloat16S2_S2_fjLj1280ELj1ELj4ELj1ELj16ENS_18Kernel_traits_baseILj1280EfS2_S2_S2_fjLj128EEEEELb0ELb1ELb0ELb1EEEvNS_9BwdParamsE,@function
        .size           _ZN10layer_norm13ln_bwd_kernelINS_13Kernel_traitsIf13__nv_bfloat16S2_S2_fjLj1280ELj1ELj4ELj1ELj16ENS_18Kernel_traits_baseILj1280EfS2_S2_S2_fjLj128EEEEELb0ELb1ELb0ELb1EEEvNS_9BwdParamsE,(.L_x_14927 - _ZN10layer_norm13ln_bwd_kernelINS_13Kernel_traitsIf13__nv_bfloat16S2_S2_fjLj1280ELj1ELj4ELj1ELj16ENS_18Kernel_traits_baseILj1280EfS2_S2_S2_fjLj128EEEEELb0ELb1ELb0ELb1EEEvNS_9BwdParamsE)
        .other          _ZN10layer_norm13ln_bwd_kernelINS_13Kernel_traitsIf13__nv_bfloat16S2_S2_fjLj1280ELj1ELj4ELj1ELj16ENS_18Kernel_traits_baseILj1280EfS2_S2_S2_fjLj128EEEEELb0ELb1ELb0ELb1EEEvNS_9BwdParamsE,@"STO_CUDA_ENTRY STV_DEFAULT"
_ZN10layer_norm13ln_bwd_kernelINS_13Kernel_traitsIf13__nv_bfloat16S2_S2_fjLj1280ELj1ELj4ELj1ELj16ENS_18Kernel_traits_baseILj1280EfS2_S2_S2_fjLj128EEEEELb0ELb1ELb0ELb1EEEvNS_9BwdParamsE:
.text._ZN10layer_norm13ln_bwd_kernelINS_13Kernel_traitsIf13__nv_bfloat16S2_S2_fjLj1280ELj1ELj4ELj1ELj16ENS_18Kernel_traits_baseILj1280EfS2_S2_S2_fjLj128EEEEELb0ELb1ELb0ELb1EEEvNS_9BwdParamsE:
        /* <DEDUP_REMOVED lines=71> */
.L_x_3687:
[----:B------:R0:W-:Y:S01]  /*0470*/  STL [R1+0x10c], RZ ;  /* 0x00010cff01007387 */ /* 0x0001e20000100800 */
[----:B------:R-:W-:-:S03]  /*0480*/  SHF.L.U32 R0, R0, 0x5, RZ ;  /* 0x0000000500007819 */ /* 0x000fc600000006ff */
[----:B------:R0:W-:Y:S01]  /*0490*/  STL [R1+0x108], RZ ;  /* 0x000108ff01007387 */ /* 0x0001e20000100800 */
[----:B------:R-:W-:-:S03]  /*04a0*/  LOP3.LUT R0, R0, 0x3e0, RZ, 0xc0, !PT ;  /* 0x000003e000007812 */ /* 0x000fc600078ec0ff */
[----:B------:R0:W-:Y:S01]  /*04b0*/  STL [R1+0x104], RZ ;  /* 0x000104ff01007387 */ /* 0x0001e20000100800 */
[C---:B------:R-:W-:Y:S02]  /*04c0*/  IADD3 R2, P0, R0.reuse, c[0x0][0x1b0], RZ ;  /* 0x00006c0000027a10 */ /* 0x040fe40007f1e0ff */
[----:B------:R-:W-:Y:S01]  /*04d0*/  IADD3 R4, P1, R0, c[0x0][0x1c8], RZ ;  /* 0x0000720000047a10 */ /* 0x000fe20007f3e0ff */
[----:B------:R0:W-:Y:S01]  /*04e0*/  STL [R1+0x100], RZ ;  /* 0x000100ff01007387 */ /* 0x0001e20000100800 */
[----:B------:R-:W-:Y:S02]  /*04f0*/  IADD3.X R3, RZ, c[0x0][0x1b4], RZ, P0, !PT ;  /* 0x00006d00ff037a10 */ /* 0x000fe400007fe4ff */
[----:B------:R-:W-:Y:S01]  /*0500*/  IADD3.X R5, RZ, c[0x0][0x1cc], RZ, P1, !PT ;  /* 0x00007300ff057a10 */ /* 0x000fe20000ffe4ff */
        /* <DEDUP_REMOVED lines=63> */
[----:B------:R0:W-:Y:S01]  /*0900*/  STL [R1], RZ ;  /* 0x000000ff01007387 */ /* 0x0001e20000100800 */
[----:B------:R-:W-:Y:S01]  /*0910*/  HFMA2.MMA R252, -RZ, RZ, 0, 0 ;  /* 0x00000000fffc7435 */ /* 0x000fe200000001ff */
[----:B------:R-:W-:Y:S01]  /*0920*/  BSSY B1, `(.L_x_3689) ;  /* 0x0000478000017945 */ /* 0x000fe20003800000 */
[----:B------:R-:W-:Y:S01]  /*0930*/  HFMA2.MMA R247, -RZ, RZ, 0, 0 ;  /* 0x00000000fff77435 */ /* 0x000fe200000001ff */
[----:B------:R1:W5:Y:S01]  /*0940*/  LDG.E.128 R104, [R2.64] ;  /* 0x0000000402687981 */ /* 0x000362000c1e1d00 */
[----:B------:R-:W-:Y:S01]  /*0950*/  MOV R251, RZ ;  /* 0x000000ff00fb7202 */ /* 0x000fe20000000f00 */
[----:B------:R-:W-:Y:S01]  /*0960*/  CS2R R248, SRZ ;  /* 0x0000000000f87805 */ /* 0x000fe2000001ff00 */
[----:B------:R-:W-:Y:S01]  /*0970*/  CS2R R236, SRZ ;  /* 0x0000000000ec7805 */ /* 0x000fe2000001ff00 */
[----:B------:R1:W5:Y:S01]  /*0980*/  LDG.E.128 R100, [R2.64+0x10] ;  /* 0x0000100402647981 */ /* 0x000362000c1e1d00 */
[----:B------:R-:W-:Y:S01]  /*0990*/  MOV R235, RZ ;  /* 0x000000ff00eb7202 */ /* 0x000fe20000000f00 */
        /* <DEDUP_REMOVED lines=26> */
[----:B------:R1:W5:Y:S04]  /*0b40*/  LDG.E.128 R72, [R2.64+0x1000] ;  /* 0x0010000402487981 */ /* 0x000368000c1e1d00 */
[----:B------:R1:W5:Y:S04]  /*0b50*/  LDG.E.128 R68, [R2.64+0x1010] ;  /* 0x0010100402447981 */ /* 0x000368000c1e1d00 */
[----:B------:R2:W5:Y:S04]  /*0b60*/  LDG.E.128 R64, [R4.64] ;  /* 0x0000000404407981 */ /* 0x000568000c1e1d00 */
[----:B------:R2:W5:Y:S01]  /*0b70*/  LDG.E.128 R60, [R4.64+0x10] ;  /* 0x00001004043c7981 */ /* 0x000562000c1e1d00 */
[----:B-1----:R-:W-:-:S03]  /*0b80*/  CS2R R2, SRZ ;  /* 0x0000000000027805 */ /* 0x002fc6000001ff00 */
[----:B------:R2:W5:Y:S04]  /*0b90*/  LDG.E.128 R56, [R4.64+0x400] ;  /* 0x0004000404387981 */ /* 0x000568000c1e1d00 */
[----:B------:R2:W5:Y:S04]  /*0ba0*/  LDG.E.128 R52, [R4.64+0x410] ;  /* 0x0004100404347981 */ /* 0x000568000c1e1d00 */
[----:B------:R2:W5:Y:S04]  /*0bb0*/  LDG.E.128 R48, [R4.64+0x800] ;  /* 0x0008000404307981 */ /* 0x000568000c1e1d00 */
[----:B------:R2:W5:Y:S04]  /*0bc0*/  LDG.E.128 R44, [R4.64+0x810] ;  /* 0x00081004042c7981 */ /* 0x000568000c1e1d00 */
[----:B------:R2:W5:Y:S04]  /*0bd0*/  LDG.E.128 R40, [R4.64+0xc00] ;  /* 0x000c000404287981 */ /* 0x000568000c1e1d00 */
[----:B------:R2:W5:Y:S04]  /*0be0*/  LDG.E.128 R36, [R4.64+0xc10] ;  /* 0x000c100404247981 */ /* 0x000568000c1e1d00 */
[----:B------:R2:W5:Y:S04]  /*0bf0*/  LDG.E.128 R32, [R4.64+0x1000] ;  /* 0x0010000404207981 */ /* 0x000568000c1e1d00 */
[----:B------:R2:W5:Y:S02]  /*0c00*/  LDG.E.128 R28, [R4.64+0x1010] ;  /* 0x00101004041c7981 */ /* 0x000564000c1e1d00 */
[----:B0-2---:R-:W-:-:S02]  /*0c10*/  CS2R R4, SRZ ;  /* 0x0000000000047805 */ /* 0x005fc4000001ff00 */
.L_x_3693:
[----:B------:R-:W0:Y:S01]  /*0c20*/  S2R R132, SR_TID.X ;  /* 0x0000000000847919 */ /* 0x000e220000002100 */
[----:B------:R-:W-:Y:S01]  /*0c30*/  ISETP.NE.U32.AND P0, PT, RZ, c[0x0][0x1c0], PT ;  /* 0x00007000ff007a0c */ /* 0x000fe20003f05070 */
[----:B------:R-:W-:Y:S01]  /*0c40*/  IMAD R0, R190, c[0x0][0x168], RZ ;  /* 0x00005a00be007a24 */ /* 0x000fe200078e02ff */
[----:B------:R-:W-:-:S02]  /*0c50*/  MOV R220, 0x10 ;  /* 0x0000001000dc7802 */ /* 0x000fc40000000f00 */
[----:B------:R-:W-:Y:S02]  /*0c60*/  ISETP.NE.AND.EX P0, PT, RZ, c[0x0][0x1c4], PT, P0 ;  /* 0x00007100ff007a0c */ /* 0x000fe40003f05300 */
[----:B------:R-:W-:-:S04]  /*0c70*/  SHF.R.S32.HI R133, RZ, 0x1f, R0 ;  /* 0x0000001fff857819 */ /* 0x000fc80000011400 */
[----:B------:R-:W-:Y:S02]  /*0c80*/  LEA.HI R0, R133, R0, RZ, 0x3 ;  /* 0x0000000085007211 */ /* 0x000fe400078f18ff */
[----:B------:R-:W-:Y:S02]  /*0c90*/  SHF.R.S32.HI R133, RZ, 0x1f, R190 ;  /* 0x0000001fff857819 */ /* 0x000fe400000114be */
[----:B0-----:R-:W-:-:S03]  /*0ca0*/  LOP3.LUT R135, R132, 0x1f, RZ, 0xc0, !PT ;  /* 0x0000001f84877812 */ /* 0x001fc600078ec0ff */
[----:B------:R-:W-:Y:S02]  /*0cb0*/  @P0 LEA R132, P1, R190, c[0x0][0x1c0], 0x1 ;  /* 0x00007000be840a11 */ /* 0x000fe400078208ff */
[----:B------:R-:W-:Y:S02]  /*0cc0*/  LEA.HI.SX32 R0, R0, R135, 0x1d ;  /* 0x0000008700007211 */ /* 0x000fe400078feaff */
[----:B------:R-:W-:-:S03]  /*0cd0*/  @P0 LEA.HI.X R133, R190, c[0x0][0x1c4], R133, 0x1, P1 ;  /* 0x00007100be850a11 */ /* 0x000fc600008f0c85 */
[CC--:B------:R-:W-:Y:S02]  /*0ce0*/  IMAD.WIDE.U32 R134, R0.reuse, R220.reuse, c[0x0][0x188] ;  /* 0x0000620000867625 */ /* 0x0c0fe400078e00dc */
[----:B------:R0:W2:Y:S01]  /*0cf0*/  @P0 LDG.E.U16 R198, [R132.64] ;  /* 0x0000000484c60981 */ /* 0x0000a2000c1e1500 */
[C---:B------:R-:W-:Y:S02]  /*0d00*/  IADD3 R195, R0.reuse, 0x20, RZ ;  /* 0x0000002000c37810 */ /* 0x040fe40007ffe0ff */
[----:B------:R-:W-:Y:S01]  /*0d10*/  MOV R196, 0x4 ;  /* 0x0000000400c47802 */ /* 0x000fe20000000f00 */
[C---:B------:R-:W-:Y:S01]  /*0d20*/  IMAD.WIDE.U32 R136, R0.reuse, R220, c[0x0][0x208] ;  /* 0x0000820000887625 */ /* 0x040fe200078e00dc */
[C---:B------:R-:W-:Y:S02]  /*0d30*/  IADD3 R194, R0.reuse, 0x40, RZ ;  /* 0x0000004000c27810 */ /* 0x040fe40007ffe0ff */
[----:B------:R-:W-:Y:S01]  /*0d40*/  IADD3 R164, R0, 0x60, RZ ;  /* 0x0000006000a47810 */ /* 0x000fe20007ffe0ff */
[----:B------:R-:W-:Y:S01]  /*0d50*/  IMAD.WIDE.U32 R140, R220, R195, c[0x0][0x188] ;  /* 0x00006200dc8c7625 */ /* 0x000fe200078e00c3 */
[----:B0-----:R-:W3:Y:S01]  /*0d60*/  LDG.E.128 R132, [R134.64] ;  /* 0x0000000486847981 */ /* 0x001ee2000c1e1d00 */
[----:B------:R-:W-:-:S02]  /*0d70*/  IADD3 R193, R0, 0x60, RZ ;  /* 0x0000006000c17810 */ /* 0x000fc40007ffe0ff */
[----:B------:R-:W-:Y:S01]  /*0d80*/  IMAD.WIDE R154, R190, R196, c[0x0][0x1a0] ;  /* 0x00006800be9a7625 */ /* 0x000fe200078e02c4 */
[----:B------:R-:W4:Y:S03]  /*0d90*/  LDG.E.128 R136, [R136.64] ;  /* 0x0000000488887981 */ /* 0x000f26000c1e1d00 */
[-C--:B------:R-:W-:Y:S01]  /*0da0*/  IMAD.WIDE.U32 R144, R194, R220.reuse, c[0x0][0x188] ;  /* 0x00006200c2907625 */ /* 0x080fe200078e00dc */
[----:B------:R-:W-:Y:S01]  /*0db0*/  IADD3 R218, R0, 0x80, RZ ;  /* 0x0000008000da7810 */ /* 0x000fe20007ffe0ff */
[----:B------:R-:W4:Y:S02]  /*0dc0*/  LDG.E.128 R140, [R140.64] ;  /* 0x000000048c8c7981 */ /* 0x000f24000c1e1d00 */
[-C--:B------:R-:W-:Y:S02]  /*0dd0*/  IMAD.WIDE.U32 R164, R164, R220.reuse, c[0x0][0x208] ;  /* 0x00008200a4a47625 */ /* 0x080fe400078e00dc */
[----:B------:R0:W4:Y:S02]  /*0de0*/  LDG.E R246, [R154.64] ;  /* 0x000000049af67981 */ /* 0x000124000c1e1900 */
[----:B------:R-:W-:-:S02]  /*0df0*/  IMAD.WIDE.U32 R148, R193, R220, c[0x0][0x188] ;  /* 0x00006200c1947625 */ /* 0x000fc400078e00dc */
[----:B------:R-:W4:Y:S02]  /*0e00*/  LDG.E.128 R144, [R144.64] ;  /* 0x0000000490907981 */ /* 0x000f24000c1e1d00 */
[----:B------:R-:W-:Y:S02]  /*0e10*/  IMAD.WIDE R196, R190, R196, c[0x0][0x1a8] ;  /* 0x00006a00bec47625 */ /* 0x000fe400078e02c4 */
[----:B------:R-:W4:Y:S02]  /*0e20*/  LDG.E.128 R164, [R164.64] ;  /* 0x00000004a4a47981 */ /* 0x000f24000c1e1d00 */
[----:B------:R-:W-:Y:S02]  /*0e30*/  IMAD.WIDE.U32 R168, R218, R220, c[0x0][0x208] ;  /* 0x00008200daa87625 */ /* 0x000fe400078e00dc */
[----:B------:R-:W4:Y:S01]  /*0e40*/  LDG.E.128 R148, [R148.64] ;  /* 0x0000000494947981 */ /* 0x000f22000c1e1d00 */
[----:B------:R-:W1:Y:S01]  /*0e50*/  LDC.U8 R211, c[0x0][0x1f0] ;  /* 0x00007c00ffd37b82 */ /* 0x000e620000000000 */
[----:B------:R-:W-:-:S02]  /*0e60*/  MOV R191, 0x3f800000 ;  /* 0x3f80000000bf7802 */ /* 0x000fc40000000f00 */
[----:B------:R0:W4:Y:S01]  /*0e70*/  LDG.E R192, [R196.64] ;  /* 0x00000004c4c07981 */ /* 0x000122000c1e1900 */
[----:B------:R-:W-:-:S03]  /*0e80*/  IADD3 R152, R0, 0x80, RZ ;  /* 0x0000008000987810 */ /* 0x000fc60007ffe0ff */
[----:B------:R-:W4:Y:S01]  /*0e90*/  LDG.E.128 R168, [R168.64] ;  /* 0x00000004a8a87981 */ /* 0x000f22000c1e1d00 */
[----:B------:R-:W-:-:S04]  /*0ea0*/  IMAD.WIDE.U32 R156, R195, R220, c[0x0][0x208] ;  /* 0x00008200c39c7625 */ /* 0x000fc800078e00dc */
[-C--:B------:R-:W-:Y:S02]  /*0eb0*/  IMAD.WIDE.U32 R152, R152, R220.reuse, c[0x0][0x188] ;  /* 0x0000620098987625 */ /* 0x080fe400078e00dc */
[----:B------:R-:W4:Y:S02]  /*0ec0*/  LDG.E.128 R156, [R156.64] ;  /* 0x000000049c9c7981 */ /* 0x000f24000c1e1d00 */
[----:B------:R-:W-:Y:S02]  /*0ed0*/  IMAD.WIDE.U32 R160, R194, R220, c[0x0][0x208] ;  /* 0x00008200c2a07625 */ /* 0x000fe400078e00dc */
[----:B0-----:R-:W4:Y:S04]  /*0ee0*/  LDG.E.128 R152, [R152.64] ;  /* 0x0000000498987981 */ /* 0x001f28000c1e1d00 */
[----:B------:R-:W4:Y:S01]  /*0ef0*/  LDG.E.128 R160, [R160.64] ;  /* 0x00000004a0a07981 */ /* 0x000f22000c1e1d00 */
[----:B-1----:R-:W-:-:S02]  /*0f00*/  ISETP.NE.AND P1, PT, R211, RZ, PT ;  /* 0x000000ffd300720c */ /* 0x002fc40003f25270 */
[----:B--2---:R-:W-:Y:S02]  /*0f10*/  @P0 PRMT R191, RZ, 0x5410, R198 ;  /* 0x00005410ffbf0816 */ /* 0x004fe400000000c6 */
[----:B------:R-:W-:-:S04]  /*0f20*/  ISETP.NE.U32.AND P0, PT, RZ, c[0x0][0x218], PT ;  /* 0x00008600ff007a0c */ /* 0x000fc80003f05070 */
[----:B------:R-:W-:Y:S02]  /*0f30*/  ISETP.NE.AND.EX P0, PT, RZ, c[0x0][0x21c], PT, P0 ;  /* 0x00008700ff007a0c */ /* 0x000fe40003f05300 */
[--C-:B---3--:R-:W-:Y:S02]  /*0f40*/  PRMT R209, RZ, 0x5410, R132.reuse ;  /* 0x00005410ffd17816 */ /* 0x108fe40000000084 */
[----:B------:R-:W-:Y:S02]  /*0f50*/  PRMT R242, RZ, 0x7610, R132 ;  /* 0x00007610fff27816 */ /* 0x000fe40000000084 */
[--C-:B------:R-:W-:Y:S02]  /*0f60*/  PRMT R201, RZ, 0x5410, R133.reuse ;  /* 0x00005410ffc97816 */ /* 0x100fe40000000085 */
[----:B------:R-:W-:-:S05]  /*0f70*/  PRMT R200, RZ, 0x7610, R133 ;  /* 0x00007610ffc87816 */ /* 0x000fca0000000085 */
[----:B------:R-:W-:Y:S01]  /*0f80*/  @P0 IMAD.WIDE.U32 R132, R0, R220, c[0x0][0x218] ;  /* 0x0000860000840625 */ /* 0x000fe200078e00dc */
[--C-:B------:R-:W-:Y:S02]  /*0f90*/  PRMT R203, RZ, 0x5410, R135.reuse ;  /* 0x00005410ffcb7816 */ /* 0x100fe40000000087 */
[----:B------:R-:W-:Y:S02]  /*0fa0*/  PRMT R204, RZ, 0x7610, R135 ;  /* 0x00007610ffcc7816 */ /* 0x000fe40000000087 */
[----:B-----5:R0:W5:Y:S01]  /*0fb0*/  @P0 LDG.E.128 R108, [R132.64] ;  /* 0x00000004846c0981 */ /* 0x020162000c1e1d00 */
[--C-:B----4-:R-:W-:Y:S02]  /*0fc0*/  PRMT R202, RZ, 0x5410, R136.reuse ;  /* 0x00005410ffca7816 */ /* 0x110fe40000000088 */
[----:B------:R-:W-:Y:S02]  /*0fd0*/  PRMT R135, RZ, 0x7610, R136 ;  /* 0x00007610ff877816 */ /* 0x000fe40000000088 */
[----:B------:R-:W-:-:S02]  /*0fe0*/  PRMT R199, RZ, 0x5410, R137 ;  /* 0x00005410ffc77816 */ /* 0x000fc40000000089 */
[----:B------:R-:W-:Y:S01]  /*0ff0*/  PRMT R223, RZ, 0x7610, R137 ;  /* 0x00007610ffdf7816 */ /* 0x000fe20000000089 */
[C---:B------:R-:W-:Y:S01]  /*1000*/  @P0 IMAD.WIDE.U32 R136, R220.reuse, R195, c[0x0][0x218] ;  /* 0x00008600dc880625 */ /* 0x040fe200078e00c3 */
[--C-:B------:R-:W-:Y:S02]  /*1010*/  PRMT R214, RZ, 0x5410, R140.reuse ;  /* 0x00005410ffd67816 */ /* 0x100fe4000000008c */
[----:B------:R-:W-:Y:S01]  /*1020*/  PRMT R216, RZ, 0x7610, R140 ;  /* 0x00007610ffd87816 */ /* 0x000fe2000000008c */
[----:B0-----:R-:W-:Y:S01]  /*1030*/  @P0 IMAD.WIDE.U32 R132, R220, R194, c[0x0][0x218] ;  /* 0x00008600dc840625 */ /* 0x001fe200078e00c2 */
[----:B------:R-:W-:Y:S01]  /*1040*/  FSEL R246, R246, RZ, !P1 ;  /* 0x000000fff6f67208 */ /* 0x000fe20004800000 */
[----:B------:R0:W5:Y:S01]  /*1050*/  @P0 LDG.E.128 R112, [R136.64] ;  /* 0x0000000488700981 */ /* 0x000162000c1e1d00 */
[----:B------:R-:W-:Y:S02]  /*1060*/  PRMT R198, RZ, 0x5410, R134 ;  /* 0x00005410ffc67816 */ /* 0x000fe40000000086 */
[--C-:B------:R-:W-:Y:S01]  /*1070*/  PRMT R205, RZ, 0x5410, R141.reuse ;  /* 0x00005410ffcd7816 */ /* 0x100fe2000000008d */
[----:B------:R1:W5:Y:S01]  /*1080*/  @P0 LDG.E.128 R116, [R132.64] ;  /* 0x0000000484740981 */ /* 0x000362000c1e1d00 */
[----:B------:R-:W-:-:S02]  /*1090*/  PRMT R207, RZ, 0x7610, R141 ;  /* 0x00007610ffcf7816 */ /* 0x000fc4000000008d */
[--C-:B------:R-:W-:Y:S02]  /*10a0*/  PRMT R206, RZ, 0x5410, R142.reuse ;  /* 0x00005410ffce7816 */ /* 0x100fe4000000008e */
[----:B------:R-:W-:Y:S02]  /*10b0*/  PRMT R208, RZ, 0x7610, R142 ;  /* 0x00007610ffd07816 */ /* 0x000fe4000000008e */
[--C-:B------:R-:W-:Y:S02]  /*10c0*/  PRMT R210, RZ, 0x5410, R143.reuse ;  /* 0x00005410ffd27816 */ /* 0x100fe4000000008f */
[----:B------:R-:W-:Y:S01]  /*10d0*/  PRMT R239, RZ, 0x7610, R143 ;  /* 0x00007610ffef7816 */ /* 0x000fe2000000008f */
[-C--:B-1----:R-:W-:Y:S01]  /*10e0*/  @P0 IMAD.WIDE.U32 R132, R218, R220.reuse, c[0x0][0x218] ;  /* 0x00008600da840625 */ /* 0x082fe200078e00dc */
[--C-:B------:R-:W-:Y:S02]  /*10f0*/  PRMT R142, RZ, 0x5410, R144.reuse ;  /* 0x00005410ff8e7816 */ /* 0x100fe40000000090 */
[----:B------:R-:W-:Y:S01]  /*1100*/  PRMT R143, RZ, 0x7610, R144 ;  /* 0x00007610ff8f7816 */ /* 0x000fe20000000090 */
[C---:B------:R-:W-:Y:S01]  /*1110*/  FADD.FTZ R200, -R246.reuse, R200 ;  /* 0x000000c8f6c87221 */ /* 0x040fe20000010100 */
[--C-:B------:R-:W-:Y:S01]  /*1120*/  PRMT R141, RZ, 0x5410, R145.reuse ;  /* 0x00005410ff8d7816 */ /* 0x100fe20000000091 */
[C---:B------:R-:W-:Y:S01]  /*1130*/  FADD.FTZ R144, -R246.reuse, R214 ;  /* 0x000000d6f6907221 */ /* 0x040fe20000010100 */
[----:B------:R-:W-:Y:S01]  /*1140*/  PRMT R224, RZ, 0x7610, R145 ;  /* 0x00007610ffe07816 */ /* 0x000fe20000000091 */
[----:B------:R-:W-:Y:S01]  /*1150*/  FADD.FTZ R145, -R246, R216 ;  /* 0x000000d8f6917221 */ /* 0x000fe20000010100 */
[----:B------:R-:W2:Y:S01]  /*1160*/  LDL.LU R214, [R1+0x10] ;  /* 0x0000100001d67983 */ /* 0x000ea20000300800 */
[----:B0-----:R-:W-:Y:S01]  /*1170*/  @P0 IMAD.WIDE.U32 R136, R193, R220, c[0x0][0x218] ;  /* 0x00008600c1880625 */ /* 0x001fe200078e00dc */
[----:B------:R-:W-:-:S02]  /*1180*/  PRMT R216, RZ, 0x5410, R166 ;  /* 0x00005410ffd87816 */ /* 0x000fc400000000a6 */
[----:B------:R-:W-:Y:S01]  /*1190*/  PRMT R218, RZ, 0x7610, R166 ;  /* 0x00007610ffda7816 */ /* 0x000fe200000000a6 */
[----:B------:R-:W-:Y:S01]  /*11a0*/  FADD.FTZ R198, -R246, R198 ;  /* 0x000000c6f6c67221 */ /* 0x000fe20000010100 */
[----:B------:R-:W-:Y:S01]  /*11b0*/  PRMT R197, RZ, 0x5410, R148 ;  /* 0x00005410ffc57816 */ /* 0x000fe20000000094 */
[----:B------:R-:W3:Y:S01]  /*11c0*/  LDL.LU R166, [R1] ;  /* 0x0000000001a67983 */ /* 0x000ee20000300800 */
[--C-:B------:R-:W-:Y:S02]  /*11d0*/  PRMT R220, RZ, 0x5410, R167.reuse ;  /* 0x00005410ffdc7816 */ /* 0x100fe400000000a7 */
[----:B------:R-:W-:Y:S01]  /*11e0*/  PRMT R222, RZ, 0x7610, R167 ;  /* 0x00007610ffde7816 */ /* 0x000fe200000000a7 */
[C---:B------:R-:W-:Y:S01]  /*11f0*/  FMUL.FTZ R200, R192.reuse, R200 ;  /* 0x000000c8c0c87220 */ /* 0x040fe20000410000 */
[----:B------:R-:W4:Y:S01]  /*1200*/  LDL.LU R167, [R1+0x4] ;  /* 0x0000040001a77983 */ /* 0x000f220000300800 */
[----:B------:R-:W-:Y:S01]  /*1210*/  PRMT R227, RZ, 0x5410, R138 ;  /* 0x00005410ffe37816 */ /* 0x000fe2000000008a */
[----:B------:R-:W-:Y:S01]  /*1220*/  FMUL.FTZ R198, R192, R198 ;  /* 0x000000c6c0c67220 */ /* 0x000fe20000410000 */
[----:B------:R-:W-:-:S02]  /*1230*/  PRMT R215, RZ, 0x5410, R150 ;  /* 0x00005410ffd77816 */ /* 0x000fc40000000096 */
[----:B------:R-:W-:Y:S01]  /*1240*/  PRMT R217, RZ, 0x7610, R150 ;  /* 0x00007610ffd97816 */ /* 0x000fe20000000096 */
[C---:B------:R-:W-:Y:S01]  /*1250*/  FADD.FTZ R150, -R246.reuse, R197 ;  /* 0x000000c5f6967221 */ /* 0x040fe20000010100 */
[----:B------:R-:W-:Y:S01]  /*1260*/  PRMT R211, RZ, 0x5410, R149 ;  /* 0x00005410ffd37816 */ /* 0x000fe20000000095 */
[----:B------:R-:W-:Y:S01]  /*1270*/  FADD.FTZ R3, R223, R3 ;  /* 0x00000003df037221 */ /* 0x000fe20000010000 */
[----:B------:R-:W-:Y:S01]  /*1280*/  PRMT R213, RZ, 0x7610, R149 ;  /* 0x00007610ffd57816 */ /* 0x000fe20000000095 */
[----:B------:R-:W-:Y:S01]  /*1290*/  FADD.FTZ R149, -R246, R141 ;  /* 0x0000008df6957221 */ /* 0x000fe20000010100 */
[----:B------:R-:W-:Y:S01]  /*12a0*/  PRMT R244, RZ, 0x5410, R171 ;  /* 0x00005410fff47816 */ /* 0x000fe200000000ab */
[-C--:B------:R-:W-:Y:S01]  /*12b0*/  FFMA.FTZ R187, R200, R223.reuse, R187 ;  /* 0x000000dfc8bb7223 */ /* 0x080fe200000100bb */
[----:B------:R-:W-:Y:S01]  /*12c0*/  PRMT R245, RZ, 0x7610, R171 ;  /* 0x00007610fff57816 */ /* 0x000fe200000000ab */
[----:B------:R-:W-:Y:S01]  /*12d0*/  FMUL.FTZ R197, R107, R223 ;  /* 0x000000df6bc57220 */ /* 0x000fe20000410000 */
[----:B------:R-:W2:Y:S01]  /*12e0*/  LDL.LU R171, [R1+0x14] ;  /* 0x0000140001ab7983 */ /* 0x000ea20000300800 */
[----:B------:R-:W-:-:S02]  /*12f0*/  FADD.FTZ R236, R227, R236 ;  /* 0x000000ece3ec7221 */ /* 0x000fc40000010000 */
[-C--:B------:R-:W-:Y:S01]  /*1300*/  FFMA.FTZ R184, R198, R227.reuse, R184 ;  /* 0x000000e3c6b87223 */ /* 0x080fe200000100b8 */
[----:B------:R-:W2:Y:S01]  /*1310*/  LDL.LU R223, [R1+0x8] ;  /* 0x0000080001df7983 */ /* 0x000ea20000300800 */
[----:B------:R-:W-:-:S03]  /*1320*/  FMUL.FTZ R141, R100, R227 ;  /* 0x000000e3648d7220 */ /* 0x000fc60000410000 */
[----:B------:R-:W2:Y:S01]  /*1330*/  LDL.LU R227, [R1+0xc] ;  /* 0x00000c0001e37983 */ /* 0x000ea20000300800 */
[----:B------:R-:W-:Y:S01]  /*1340*/  PRMT R196, RZ, 0x7610, R134 ;  /* 0x00007610ffc47816 */ /* 0x000fe20000000086 */
[C---:B------:R-:W-:Y:S01]  /*1350*/  FADD.FTZ R134, -R246.reuse, R209 ;  /* 0x000000d1f6867221 */ /* 0x040fe20000010100 */
[--C-:B------:R-:W-:Y:S02]  /*1360*/  PRMT R209, RZ, 0x5410, R158.reuse ;  /* 0x00005410ffd17816 */ /* 0x100fe4000000009e */
[----:B------:R-:W-:Y:S02]  /*1370*/  PRMT R238, RZ, 0x7610, R158 ;  /* 0x00007610ffee7816 */ /* 0x000fe4000000009e */
[----:B------:R-:W-:Y:S01]  /*1380*/  PRMT R240, RZ, 0x5410, R159 ;  /* 0x00005410fff07816 */ /* 0x000fe2000000009f */
[C---:B------:R-:W-:Y:S01]  /*1390*/  FADD.FTZ R140, -R246.reuse, R203 ;  /* 0x000000cbf68c7221 */ /* 0x040fe20000010100 */
[----:B------:R-:W-:Y:S01]  /*13a0*/  PRMT R159, RZ, 0x7610, R159 ;  /* 0x00007610ff9f7816 */ /* 0x000fe2000000009f */
[----:B------:R0:W5:Y:S01]  /*13b0*/  @P0 LDG.E.128 R120, [R136.64] ;  /* 0x0000000488780981 */ /* 0x000162000c1e1d00 */
[----:B------:R-:W-:Y:S01]  /*13c0*/  FADD.FTZ R239, -R246, R239 ;  /* 0x000000eff6ef7221 */ /* 0x000fe20000010100 */
[--C-:B------:R-:W-:Y:S01]  /*13d0*/  PRMT R241, RZ, 0x5410, R139.reuse ;  /* 0x00005410fff17816 */ /* 0x100fe2000000008b */
[C---:B------:R-:W-:Y:S01]  /*13e0*/  FMUL.FTZ R140, R192.reuse, R140 ;  /* 0x0000008cc08c7220 */ /* 0x040fe20000410000 */
[----:B------:R-:W-:Y:S01]  /*13f0*/  PRMT R250, RZ, 0x7610, R139 ;  /* 0x00007610fffa7816 */ /* 0x000fe2000000008b */
[----:B------:R-:W-:Y:S01]  /*1400*/  FMUL.FTZ R239, R192, R239 ;  /* 0x000000efc0ef7220 */ /* 0x000fe20000410000 */
        /* <DEDUP_REMOVED lines=8> */
[----:B------:R-:W-:Y:S01]  /*1490*/  FADD.FTZ R242, -R246, R242 ;  /* 0x000000f2f6f27221 */ /* 0x000fe20000010100 */
[----:B0-----:R-:W-:Y:S01]  /*14a0*/  PRMT R137, RZ, 0x5410, R154 ;  /* 0x00005410ff897816 */ /* 0x001fe2000000009a */
[----:B------:R-:W-:Y:S01]  /*14b0*/  FADD.FTZ R247, R241, R247 ;  /* 0x000000f7f1f77221 */ /* 0x000fe20000010000 */
[----:B------:R-:W-:Y:S01]  /*14c0*/  PRMT R230, RZ, 0x7610, R138 ;  /* 0x00007610ffe67816 */ /* 0x000fe2000000008a */
[-C--:B------:R-:W-:Y:S01]  /*14d0*/  FFMA.FTZ R182, R140, R241.reuse, R182 ;  /* 0x000000f18cb67223 */ /* 0x080fe200000100b6 */
[----:B------:R0:W5:Y:S01]  /*14e0*/  @P0 LDG.E.128 R124, [R132.64] ;  /* 0x00000004847c0981 */ /* 0x000162000c1e1d00 */
[----:B------:R-:W-:Y:S02]  /*14f0*/  FADD.FTZ R154, -R246, R137 ;  /* 0x00000089f69a7221 */ /* 0x000fe40000010100 */
[----:B------:R-:W-:Y:S02]  /*1500*/  FMUL.FTZ R137, R102, R241 ;  /* 0x000000f166897220 */ /* 0x000fe40000410000 */
[----:B------:R-:W-:-:S02]  /*1510*/  FFMA.FTZ R175, R239, R159, R175 ;  /* 0x0000009fefaf7223 */ /* 0x000fc400000100af */
[----:B------:R-:W-:Y:S02]  /*1520*/  FMUL.FTZ R241, R95, R159 ;  /* 0x0000009f5ff17220 */ /* 0x000fe40000410000 */
[----:B---3--:R-:W-:Y:S02]  /*1530*/  FADD.FTZ R166, R238, R166 ;  /* 0x000000a6eea67221 */ /* 0x008fe40000010000 */
[----:B----4-:R-:W-:-:S05]  /*1540*/  FADD.FTZ R167, R209, R167 ;  /* 0x000000a7d1a77221 */ /* 0x010fca0000010000 */
[----:B------:R1:W-:Y:S04]  /*1550*/  STL [R1+0x4], R167 ;  /* 0x000004a701007387 */ /* 0x0003e80000100800 */
[----:B-1----:R-:W3:Y:S01]  /*1560*/  LDL.LU R167, [R1+0x1c] ;  /* 0x00001c0001a77983 */ /* 0x002ee20000300800 */
[----:B--2---:R-:W-:-:S03]  /*1570*/  FADD.FTZ R223, R159, R223 ;  /* 0x000000df9fdf7221 */ /* 0x004fc60000010000 */
[----:B------:R1:W-:Y:S01]  /*1580*/  STL [R1], R166 ;  /* 0x000000a601007387 */ /* 0x0003e20000100800 */
[----:B------:R-:W-:-:S03]  /*1590*/  FADD.FTZ R227, R240, R227 ;  /* 0x000000e3f0e37221 */ /* 0x000fc60000010000 */
[----:B-1----:R-:W2:Y:S04]  /*15a0*/  LDL.LU R166, [R1+0x18] ;  /* 0x0000180001a67983 */ /* 0x002ea80000300800 */
[----:B------:R-:W-:Y:S04]  /*15b0*/  STL [R1+0xc], R227 ;  /* 0x00000ce301007387 */ /* 0x000fe80000100800 */
[----:B------:R-:W-:Y:S04]  /*15c0*/  STL [R1+0x8], R223 ;  /* 0x000008df01007387 */ /* 0x000fe80000100800 */
[----:B------:R-:W4:Y:S01]  /*15d0*/  LDL.LU R159, [R1+0x24] ;  /* 0x00002400019f7983 */ /* 0x000f220000300800 */
[----:B------:R-:W-:-:S02]  /*15e0*/  PRMT R148, RZ, 0x5410, R152 ;  /* 0x00005410ff947816 */ /* 0x000fc40000000098 */
[----:B------:R-:W-:Y:S02]  /*15f0*/  PRMT R151, RZ, 0x7610, R152 ;  /* 0x00007610ff977816 */ /* 0x000fe40000000098 */
[--C-:B------:R-:W-:Y:S02]  /*1600*/  PRMT R146, RZ, 0x5410, R153.reuse ;  /* 0x00005410ff927816 */ /* 0x100fe40000000099 */
[----:B------:R-:W-:Y:S01]  /*1610*/  PRMT R152, RZ, 0x7610, R153 ;  /* 0x00007610ff987816 */ /* 0x000fe20000000099 */
[----:B------:R-:W-:Y:S01]  /*1620*/  FADD.FTZ R153, -R246, R148 ;  /* 0x00000094f6997221 */ /* 0x000fe20000010100 */
[--C-:B------:R-:W-:Y:S02]  /*1630*/  PRMT R148, RZ, 0x5410, R160.reuse ;  /* 0x00005410ff947816 */ /* 0x100fe400000000a0 */
[----:B------:R-:W-:-:S03]  /*1640*/  PRMT R160, RZ, 0x7610, R160 ;  /* 0x00007610ffa07816 */ /* 0x000fc600000000a0 */
[----:B------:R-:W-:Y:S01]  /*1650*/  FADD.FTZ R171, R148, R171 ;  /* 0x000000ab94ab7221 */ /* 0x000fe20000010000 */
[----:B------:R-:W-:Y:S01]  /*1660*/  PRMT R161, RZ, 0x7610, R161 ;  /* 0x00007610ffa17816 */ /* 0x000fe200000000a1 */
[----:B------:R-:W-:-:S03]  /*1670*/  FADD.FTZ R214, R160, R214 ;  /* 0x000000d6a0d67221 */ /* 0x000fc60000010000 */
[----:B------:R-:W-:Y:S01]  /*1680*/  STL [R1+0x14], R171 ;  /* 0x000014ab01007387 */ /* 0x000fe20000100800 */
[----:B------:R-:W-:-:S03]  /*1690*/  FADD.FTZ R224, -R246, R224 ;  /* 0x000000e0f6e07221 */ /* 0x000fc60000010100 */
[----:B------:R1:W-:Y:S01]  /*16a0*/  STL [R1+0x10], R214 ;  /* 0x000010d601007387 */ /* 0x0003e20000100800 */
[----:B------:R-:W-:-:S03]  /*16b0*/  FMUL.FTZ R224, R192, R224 ;  /* 0x000000e0c0e07220 */ /* 0x000fc60000410000 */
[----:B-1----:R-:W4:Y:S01]  /*16c0*/  LDL.LU R214, [R1+0x20] ;  /* 0x0000200001d67983 */ /* 0x002f220000300800 */
[-C--:B------:R-:W-:Y:S02]  /*16d0*/  FFMA.FTZ R27, R224, R161.reuse, R27 ;  /* 0x000000a1e01b7223 */ /* 0x080fe4000001001b */
[----:B------:R-:W-:Y:S02]  /*16e0*/  FMUL.FTZ R227, R91, R161 ;  /* 0x000000a15be37220 */ /* 0x000fe40000410000 */
[----:B---3--:R-:W-:-:S05]  /*16f0*/  FADD.FTZ R167, R225, R167 ;  /* 0x000000a7e1a77221 */ /* 0x008fca0000010000 */
[----:B------:R1:W-:Y:S04]  /*1700*/  STL [R1+0x1c], R167 ;  /* 0x00001ca701007387 */ /* 0x0003e80000100800 */
[----:B------:R-:W3:Y:S01]  /*1710*/  LDL.LU R171, [R1+0x2c] ;  /* 0x00002c0001ab7983 */ /* 0x000ee20000300800 */
[----:B--2---:R-:W-:-:S03]  /*1720*/  FADD.FTZ R166, R161, R166 ;  /* 0x000000a6a1a67221 */ /* 0x004fc60000010000 */
[----:B-1----:R-:W2:Y:S04]  /*1730*/  LDL.LU R167, [R1+0x28] ;  /* 0x0000280001a77983 */ /* 0x002ea80000300800 */
[----:B------:R1:W-:Y:S01]  /*1740*/  STL [R1+0x18], R166 ;  /* 0x000018a601007387 */ /* 0x0003e20000100800 */
[----:B----4-:R-:W-:-:S03]  /*1750*/  FADD.FTZ R159, R228, R159 ;  /* 0x0000009fe49f7221 */ /* 0x010fc60000010000 */
[----:B-1----:R-:W4:Y:S04]  /*1760*/  LDL.LU R166, [R1+0x34] ;  /* 0x0000340001a67983 */ /* 0x002f280000300800 */
[----:B------:R-:W-:Y:S04]  /*1770*/  STL [R1+0x24], R159 ;  /* 0x0000249f01007387 */ /* 0x000fe80000100800 */
[----:B------:R-:W4:Y:S01]  /*1780*/  LDL.LU R161, [R1+0x30] ;  /* 0x0000300001a17983 */ /* 0x000f220000300800 */
[----:B------:R-:W-:Y:S02]  /*1790*/  FADD.FTZ R143, -R246, R143 ;  /* 0x0000008ff68f7221 */ /* 0x000fe40000010100 */
[----:B------:R-:W-:-:S02]  /*17a0*/  FMUL.FTZ R134, R192, R134 ;  /* 0x00000086c0867220 */ /* 0x000fc40000410000 */
[----:B------:R-:W-:Y:S02]  /*17b0*/  FADD.FTZ R201, -R246, R201 ;  /* 0x000000c9f6c97221 */ /* 0x000fe40000010100 */
[----:B------:R-:W-:Y:S02]  /*17c0*/  FADD.FTZ R4, R202, R4 ;  /* 0x00000004ca047221 */ /* 0x000fe40000010000 */
[----:B------:R-:W-:Y:S02]  /*17d0*/  FMUL.FTZ R242, R192, R242 ;  /* 0x000000f2c0f27220 */ /* 0x000fe40000410000 */
[-C--:B------:R-:W-:Y:S02]  /*17e0*/  FFMA.FTZ R188, R134, R202.reuse, R188 ;  /* 0x000000ca86bc7223 */ /* 0x080fe400000100bc */
[----:B------:R-:W-:Y:S02]  /*17f0*/  FMUL.FTZ R143, R192, R143 ;  /* 0x0000008fc08f7220 */ /* 0x000fe40000410000 */
[----:B------:R-:W-:-:S02]  /*1800*/  FMUL.FTZ R202, R104, R202 ;  /* 0x000000ca68ca7220 */ /* 0x000fc40000410000 */
[----:B------:R-:W-:Y:S02]  /*1810*/  FADD.FTZ R5, R135, R5 ;  /* 0x0000000587057221 */ /* 0x000fe40000010000 */
[----:B------:R-:W-:Y:S02]  /*1820*/  FMUL.FTZ R201, R192, R201 ;  /* 0x000000c9c0c97220 */ /* 0x000fe40000410000 */
[-C--:B------:R-:W-:Y:S02]  /*1830*/  FFMA.FTZ R189, R242, R135.reuse, R189 ;  /* 0x00000087f2bd7223 */ /* 0x080fe400000100bd */
[-C--:B------:R-:W-:Y:S02]  /*1840*/  FFMA.FTZ R173, R143, R160.reuse, R173 ;  /* 0x000000a08fad7223 */ /* 0x080fe400000100ad */
[----:B------:R-:W-:Y:S02]  /*1850*/  FMUL.FTZ R223, R89, R160 ;  /* 0x000000a059df7220 */ /* 0x000fe40000410000 */
[----:B------:R-:W-:-:S02]  /*1860*/  FMUL.FTZ R135, R105, R135 ;  /* 0x0000008769877220 */ /* 0x000fc40000410000 */
[----:B------:R-:W-:Y:S02]  /*1870*/  FADD.FTZ R160, RZ, R202 ;  /* 0x000000caffa07221 */ /* 0x000fe40000010000 */
[----:B------:R-:W-:Y:S02]  /*1880*/  FADD.FTZ R2, R199, R2 ;  /* 0x00000002c7027221 */ /* 0x000fe40000010000 */
[-C--:B------:R-:W-:Y:S02]  /*1890*/  FFMA.FTZ R186, R201, R199.reuse, R186 ;  /* 0x000000c7c9ba7223 */ /* 0x080fe400000100ba */
[----:B------:R-:W-:Y:S02]  /*18a0*/  FMUL.FTZ R199, R106, R199 ;  /* 0x000000c76ac77220 */ /* 0x000fe40000410000 */
[----:B------:R-:W-:-:S04]  /*18b0*/  FADD.FTZ R160, R160, R135 ;  /* 0x00000087a0a07221 */ /* 0x000fc80000010000 */
[----:B------:R-:W-:-:S04]  /*18c0*/  FADD.FTZ R160, R160, R199 ;  /* 0x000000c7a0a07221 */ /* 0x000fc80000010000 */
[----:B------:R-:W-:Y:S02]  /*18d0*/  FADD.FTZ R160, R160, R197 ;  /* 0x000000c5a0a07221 */ /* 0x000fe40000010000 */
[----:B0-----:R-:W-:Y:S01]  /*18e0*/  FADD.FTZ R132, -R246, R139 ;  /* 0x0000008bf6847221 */ /* 0x001fe20000010100 */
[--C-:B------:R-:W-:Y:S01]  /*18f0*/  PRMT R231, RZ, 0x5410, R147.reuse ;  /* 0x00005410ffe77816 */ /* 0x100fe20000000093 */
[----:B------:R-:W-:Y:S01]  /*1900*/  FMUL.FTZ R139, R101, R230 ;  /* 0x000000e6658b7220 */ /* 0x000fe20000410000 */
[----:B------:R-:W-:Y:S01]  /*1910*/  PRMT R233, RZ, 0x7610, R147 ;  /* 0x00007610ffe97816 */ /* 0x000fe20000000093 */
[----:B------:R-:W-:Y:S01]  /*1920*/  FADD.FTZ R160, R160, R141 ;  /* 0x0000008da0a07221 */ /* 0x000fe20000010000 */
[--C-:B------:R-:W-:Y:S02]  /*1930*/  PRMT R243, RZ, 0x5410, R155.reuse ;  /* 0x00005410fff37816 */ /* 0x100fe4000000009b */
[----:B------:R-:W-:Y:S01]  /*1940*/  PRMT R136, RZ, 0x7610, R155 ;  /* 0x00007610ff887816 */ /* 0x000fe2000000009b */
[----:B------:R-:W-:Y:S01]  /*1950*/  FADD.FTZ R160, R160, R139 ;  /* 0x0000008ba0a07221 */ /* 0x000fe20000010000 */
[----:B------:R-:W-:Y:S01]  /*1960*/  PRMT R162, RZ, 0x7610, R162 ;  /* 0x00007610ffa27816 */ /* 0x000fe200000000a2 */
[C---:B------:R-:W-:Y:S01]  /*1970*/  FADD.FTZ R138, -R246.reuse, R204 ;  /* 0x000000ccf68a7221 */ /* 0x040fe20000010100 */
[--C-:B------:R-:W-:Y:S01]  /*1980*/  PRMT R232, RZ, 0x5410, R163.reuse ;  /* 0x00005410ffe87816 */ /* 0x100fe200000000a3 */
        /* <DEDUP_REMOVED lines=26> */
[----:B------:R-:W-:Y:S01]  /*1b30*/  PRMT R151, RZ, 0x5410, R164 ;  /* 0x00005410ff977816 */ /* 0x000fe200000000a4 */
[----:B------:R-:W-:Y:S02]  /*1b40*/  FMUL.FTZ R136, R103, R250 ;  /* 0x000000fa67887220 */ /* 0x000fe40000410000 */
[----:B------:R-:W-:Y:S01]  /*1b50*/  FADD.FTZ R160, R160, R137 ;  /* 0x00000089a0a07221 */ /* 0x000fe20000010000 */
[----:B------:R-:W-:Y:S01]  /*1b60*/  PRMT R203, RZ, 0x7610, R156 ;  /* 0x00007610ffcb7816 */ /* 0x000fe2000000009c */
[----:B------:R-:W-:-:S02]  /*1b70*/  FADD.FTZ R214, R162, R214 ;  /* 0x000000d6a2d67221 */ /* 0x000fc40000010000 */
[----:B------:R-:W-:Y:S02]  /*1b80*/  FADD.FTZ R249, R146, R249 ;  /* 0x000000f992f97221 */ /* 0x000fe40000010000 */
[----:B------:R-:W-:Y:S02]  /*1b90*/  FMUL.FTZ R145, R192, R145 ;  /* 0x00000091c0917220 */ /* 0x000fe40000410000 */
[-C--:B------:R-:W-:Y:S01]  /*1ba0*/  FFMA.FTZ R180, R144, R146.reuse, R180 ;  /* 0x0000009290b47223 */ /* 0x080fe200000100b4 */
[----:B------:R-:W-:Y:S01]  /*1bb0*/  PRMT R158, RZ, 0x7610, R164 ;  /* 0x00007610ff9e7816 */ /* 0x000fe200000000a4 */
[----:B------:R-:W-:Y:S02]  /*1bc0*/  FMUL.FTZ R146, R96, R146 ;  /* 0x0000009260927220 */ /* 0x000fe40000410000 */
[----:B------:R-:W-:Y:S01]  /*1bd0*/  FADD.FTZ R160, R160, R136 ;  /* 0x00000088a0a07221 */ /* 0x000fe20000010000 */
[----:B------:R0:W-:Y:S01]  /*1be0*/  STL [R1+0x20], R214 ;  /* 0x000020d601007387 */ /* 0x0001e20000100800 */
[----:B------:R-:W-:Y:S01]  /*1bf0*/  PRMT R205, RZ, 0x5410, R157 ;  /* 0x00005410ffcd7816 */ /* 0x000fe2000000009d */
[----:B------:R-:W-:-:S02]  /*1c00*/  FADD.FTZ R248, R203, R248 ;  /* 0x000000f8cbf87221 */ /* 0x000fc40000010000 */
[----:B------:R-:W-:Y:S02]  /*1c10*/  FFMA.FTZ R181, R145, R203, R181 ;  /* 0x000000cb91b57223 */ /* 0x000fe400000100b5 */
[C---:B------:R-:W-:Y:S02]  /*1c20*/  FMUL.FTZ R196, R192.reuse, R196 ;  /* 0x000000c4c0c47220 */ /* 0x040fe40000410000 */
[----:B------:R-:W-:Y:S02]  /*1c30*/  FMUL.FTZ R147, R192, R147 ;  /* 0x00000093c0937220 */ /* 0x000fe40000410000 */
[----:B------:R-:W-:Y:S02]  /*1c40*/  FMUL.FTZ R203, R97, R203 ;  /* 0x000000cb61cb7220 */ /* 0x000fe40000410000 */
[----:B------:R-:W-:Y:S02]  /*1c50*/  FADD.FTZ R160, R160, R146 ;  /* 0x00000092a0a07221 */ /* 0x000fe40000010000 */
[----:B------:R-:W-:-:S02]  /*1c60*/  FMUL.FTZ R229, R192, R229 ;  /* 0x000000e5c0e57220 */ /* 0x000fc40000410000 */
[----:B------:R-:W-:Y:S02]  /*1c70*/  FADD.FTZ R235, R230, R235 ;  /* 0x000000ebe6eb7221 */ /* 0x000fe40000010000 */
[----:B------:R-:W-:Y:S02]  /*1c80*/  FFMA.FTZ R185, R196, R230, R185 ;  /* 0x000000e6c4b97223 */ /* 0x000fe400000100b9 */
[----:B------:R-:W-:Y:S02]  /*1c90*/  FADD.FTZ R252, R205, R252 ;  /* 0x000000fccdfc7221 */ /* 0x000fe40000010000 */
[-C--:B------:R-:W-:Y:S02]  /*1ca0*/  FFMA.FTZ R178, R147, R205.reuse, R178 ;  /* 0x000000cd93b27223 */ /* 0x080fe400000100b2 */
[----:B------:R-:W-:Y:S02]  /*1cb0*/  FADD.FTZ R160, R160, R203 ;  /* 0x000000cba0a07221 */ /* 0x000fe40000010000 */
[----:B------:R-:W-:-:S02]  /*1cc0*/  FMUL.FTZ R205, R98, R205 ;  /* 0x000000cd62cd7220 */ /* 0x000fc40000410000 */
[-C--:B------:R-:W-:Y:S02]  /*1cd0*/  FFMA.FTZ R25, R229, R162.reuse, R25 ;  /* 0x000000a2e5197223 */ /* 0x080fe40000010019 */
[----:B------:R-:W-:Y:S02]  /*1ce0*/  FMUL.FTZ R230, R85, R162 ;  /* 0x000000a255e67220 */ /* 0x000fe40000410000 */
[----:B---3--:R-:W-:Y:S02]  /*1cf0*/  FADD.FTZ R171, R232, R171 ;  /* 0x000000abe8ab7221 */ /* 0x008fe40000010000 */
[----:B--2---:R-:W-:-:S03]  /*1d00*/  FADD.FTZ R167, R234, R167 ;  /* 0x000000a7eaa77221 */ /* 0x004fc60000010000 */
[----:B------:R1:W-:Y:S04]  /*1d10*/  STL [R1+0x2c], R171 ;  /* 0x00002cab01007387 */ /* 0x0003e80000100800 */
[----:B------:R2:W-:Y:S04]  /*1d20*/  STL [R1+0x28], R167 ;  /* 0x000028a701007387 */ /* 0x0005e80000100800 */
[----:B0-----:R-:W3:Y:S04]  /*1d30*/  LDL.LU R214, [R1+0x3c] ;  /* 0x00003c0001d67983 */ /* 0x001ee80000300800 */
[----:B-1----:R-:W3:Y:S01]  /*1d40*/  LDL.LU R171, [R1+0x38] ;  /* 0x0000380001ab7983 */ /* 0x002ee20000300800 */
[----:B----4-:R-:W-:-:S05]  /*1d50*/  FADD.FTZ R166, R151, R166 ;  /* 0x000000a697a67221 */ /* 0x010fca0000010000 */
[----:B------:R0:W-:Y:S01]  /*1d60*/  STL [R1+0x34], R166 ;  /* 0x000034a601007387 */ /* 0x0001e20000100800 */
[----:B------:R-:W-:-:S03]  /*1d70*/  FADD.FTZ R161, R158, R161 ;  /* 0x000000a19ea17221 */ /* 0x000fc60000010000 */
[----:B------:R-:W4:Y:S01]  /*1d80*/  LDL.LU R162, [R1+0x44] ;  /* 0x0000440001a27983 */ /* 0x000f220000300800 */
[----:B--2---:R-:W-:Y:S02]  /*1d90*/  FMUL.FTZ R167, R81, R158 ;  /* 0x0000009e51a77220 */ /* 0x004fe40000410000 */
[----:B0-----:R-:W-:Y:S01]  /*1da0*/  FMUL.FTZ R166, R192, R212 ;  /* 0x000000d4c0a67220 */ /* 0x001fe20000410000 */
[----:B------:R0:W-:Y:S03]  /*1db0*/  STL [R1+0x30], R161 ;  /* 0x000030a101007387 */ /* 0x0001e60000100800 */
[----:B------:R-:W-:Y:S02]  /*1dc0*/  FFMA.FTZ R21, R166, R158, R21 ;  /* 0x0000009ea6157223 */ /* 0x000fe40000010015 */
[----:B------:R-:W-:Y:S01]  /*1dd0*/  FADD.FTZ R158, R160, R205 ;  /* 0x000000cda09e7221 */ /* 0x000fe20000010000 */
[----:B0-----:R-:W2:Y:S04]  /*1de0*/  LDL.LU R161, [R1+0x40] ;  /* 0x0000400001a17983 */ /* 0x001ea80000300800 */
[----:B------:R-:W2:Y:S01]  /*1df0*/  LDL.LU R160, [R1+0x4c] ;  /* 0x00004c0001a07983 */ /* 0x000ea20000300800 */
[----:B------:R-:W-:-:S04]  /*1e00*/  FFMA.FTZ R159, R134, R202, RZ ;  /* 0x000000ca869f7223 */ /* 0x000fc800000100ff */
[----:B------:R-:W-:-:S04]  /*1e10*/  FFMA.FTZ R159, R242, R135, R159 ;  /* 0x00000087f29f7223 */ /* 0x000fc8000001009f */
[----:B------:R-:W-:-:S04]  /*1e20*/  FFMA.FTZ R159, R201, R199, R159 ;  /* 0x000000c7c99f7223 */ /* 0x000fc8000001009f */
[----:B------:R-:W-:-:S04]  /*1e30*/  FFMA.FTZ R159, R200, R197, R159 ;  /* 0x000000c5c89f7223 */ /* 0x000fc8000001009f */
[----:B------:R-:W-:-:S04]  /*1e40*/  FFMA.FTZ R159, R198, R141, R159 ;  /* 0x0000008dc69f7223 */ /* 0x000fc8000001009f */
[----:B------:R-:W-:Y:S02]  /*1e50*/  FFMA.FTZ R159, R196, R139, R159 ;  /* 0x0000008bc49f7223 */ /* 0x000fe4000001009f */
[----:B------:R-:W-:Y:S02]  /*1e60*/  FMUL.FTZ R138, R192, R138 ;  /* 0x0000008ac08a7220 */ /* 0x000fe40000410000 */
[----:B------:R-:W-:-:S04]  /*1e70*/  FFMA.FTZ R159, R140, R137, R159 ;  /* 0x000000898c9f7223 */ /* 0x000fc8000001009f */
[----:B------:R-:W-:Y:S01]  /*1e80*/  FFMA.FTZ R159, R138, R136, R159 ;  /* 0x000000888a9f7223 */ /* 0x000fe2000001009f */
[----:B------:R-:W-:-:S03]  /*1e90*/  PRMT R207, RZ, 0x7610, R157 ;  /* 0x00007610ffcf7816 */ /* 0x000fc6000000009d */
[----:B------:R-:W-:Y:S02]  /*1ea0*/  FFMA.FTZ R159, R144, R146, R159 ;  /* 0x00000092909f7223 */ /* 0x000fe4000001009f */
[----:B------:R-:W-:Y:S02]  /*1eb0*/  FMUL.FTZ R204, R192, R204 ;  /* 0x000000ccc0cc7220 */ /* 0x000fe40000410000 */
[----:B------:R-:W-:Y:S01]  /*1ec0*/  FFMA.FTZ R159, R145, R203, R159 ;  /* 0x000000cb919f7223 */ /* 0x000fe2000001009f */
[----:B------:R-:W-:Y:S01]  /*1ed0*/  PRMT R157, RZ, 0x5410, R165 ;  /* 0x00005410ff9d7816 */ /* 0x000fe200000000a5 */
[----:B------:R-:W-:Y:S02]  /*1ee0*/  FADD.FTZ R251, R207, R251 ;  /* 0x000000fbcffb7221 */ /* 0x000fe40000010000 */
[----:B------:R-:W-:Y:S01]  /*1ef0*/  FFMA.FTZ R179, R204, R207, R179 ;  /* 0x000000cfccb37223 */ /* 0x000fe200000100b3 */
[----:B------:R-:W-:Y:S01]  /*1f00*/  PRMT R165, RZ, 0x7610, R165 ;  /* 0x00007610ffa57816 */ /* 0x000fe200000000a5 */
[----:B------:R-:W-:-:S02]  /*1f10*/  FMUL.FTZ R206, R192, R206 ;  /* 0x000000cec0ce7220 */ /* 0x000fc40000410000 */
[----:B------:R-:W-:Y:S02]  /*1f20*/  FMUL.FTZ R207, R99, R207 ;  /* 0x000000cf63cf7220 */ /* 0x000fe40000410000 */
[----:B------:R-:W-:Y:S02]  /*1f30*/  FFMA.FTZ R159, R147, R205, R159 ;  /* 0x000000cd939f7223 */ /* 0x000fe4000001009f */
[----:B------:R-:W-:Y:S02]  /*1f40*/  FFMA.FTZ R176, R206, R209, R176 ;  /* 0x000000d1ceb07223 */ /* 0x000fe400000100b0 */
[----:B------:R-:W-:Y:S02]  /*1f50*/  FMUL.FTZ R211, R192, R211 ;  /* 0x000000d3c0d37220 */ /* 0x000fe40000410000 */
[----:B------:R-:W-:Y:S02]  /*1f60*/  FFMA.FTZ R159, R204, R207, R159 ;  /* 0x000000cfcc9f7223 */ /* 0x000fe4000001009f */
[----:B------:R-:W-:-:S02]  /*1f70*/  FMUL.FTZ R209, R92, R209 ;  /* 0x000000d15cd17220 */ /* 0x000fc40000410000 */
[-C--:B------:R-:W-:Y:S02]  /*1f80*/  FFMA.FTZ R18, R211, R157.reuse, R18 ;  /* 0x0000009dd3127223 */ /* 0x080fe40000010012 */
[----:B------:R-:W-:Y:S02]  /*1f90*/  FMUL.FTZ R212, R82, R157 ;  /* 0x0000009d52d47220 */ /* 0x000fe40000410000 */
[----:B------:R-:W-:-:S04]  /*1fa0*/  FMUL.FTZ R213, R192, R213 ;  /* 0x000000d5c0d57220 */ /* 0x000fc80000410000 */
[----:B------:R-:W-:Y:S02]  /*1fb0*/  FFMA.FTZ R19, R213, R165, R19 ;  /* 0x000000a5d5137223 */ /* 0x000fe40000010013 */
[----:B---3--:R-:W-:Y:S02]  /*1fc0*/  FADD.FTZ R214, R157, R214 ;  /* 0x000000d69dd67221 */ /* 0x008fe40000010000 */
[----:B------:R-:W-:-:S03]  /*1fd0*/  FADD.FTZ R171, R165, R171 ;  /* 0x000000aba5ab7221 */ /* 0x000fc60000010000 */
[----:B------:R0:W-:Y:S01]  /*1fe0*/  STL [R1+0x3c], R214 ;  /* 0x00003cd601007387 */ /* 0x0001e20000100800 */
[----:B------:R-:W-:-:S03]  /*1ff0*/  FFMA.FTZ R157, R206, R209, R159 ;  /* 0x000000d1ce9d7223 */ /* 0x000fc6000001009f */
[----:B------:R-:W3:Y:S01]  /*2000*/  LDL.LU R159, [R1+0x48] ;  /* 0x00004800019f7983 */ /* 0x000ee20000300800 */
[----:B----4-:R-:W-:-:S03]  /*2010*/  FADD.FTZ R162, R216, R162 ;  /* 0x000000a2d8a27221 */ /* 0x010fc60000010000 */
[----:B------:R-:W-:Y:S04]  /*2020*/  STL [R1+0x38], R171 ;  /* 0x000038ab01007387 */ /* 0x000fe80000100800 */
[----:B------:R1:W-:Y:S01]  /*2030*/  STL [R1+0x44], R162 ;  /* 0x000044a201007387 */ /* 0x0003e20000100800 */
[----:B0-----:R-:W-:-:S03]  /*2040*/  FMUL.FTZ R214, R83, R165 ;  /* 0x000000a553d67220 */ /* 0x001fc60000410000 */
[----:B-1----:R-:W4:Y:S01]  /*2050*/  LDL.LU R162, [R1+0x54] ;  /* 0x0000540001a27983 */ /* 0x002f220000300800 */
[----:B--2---:R-:W-:Y:S02]  /*2060*/  FADD.FTZ R161, R218, R161 ;  /* 0x000000a1daa17221 */ /* 0x004fe40000010000 */
[----:B------:R-:W-:-:S03]  /*2070*/  FADD.FTZ R160, R220, R160 ;  /* 0x000000a0dca07221 */ /* 0x000fc60000010000 */
[----:B------:R0:W-:Y:S04]  /*2080*/  STL [R1+0x40], R161 ;  /* 0x000040a101007387 */ /* 0x0001e80000100800 */
[----:B0-----:R-:W2:Y:S04]  /*2090*/  LDL.LU R161, [R1+0x50] ;  /* 0x0000500001a17983 */ /* 0x001ea80000300800 */
[----:B------:R0:W-:Y:S04]  /*20a0*/  STL [R1+0x4c], R160 ;  /* 0x00004ca001007387 */ /* 0x0001e80000100800 */
[----:B------:R-:W2:Y:S04]  /*20b0*/  LDL.LU R165, [R1+0x5c] ;  /* 0x00005c0001a57983 */ /* 0x000ea80000300800 */
[----:B0-----:R-:W2:Y:S01]  /*20c0*/  LDL.LU R160, [R1+0x58] ;  /* 0x0000580001a07983 */ /* 0x001ea20000300800 */
[----:B------:R-:W-:-:S02]  /*20d0*/  FMUL.FTZ R208, R192, R208 ;  /* 0x000000d0c0d07220 */ /* 0x000fc40000410000 */
[----:B------:R-:W-:Y:S02]  /*20e0*/  FADD.FTZ R158, R158, R207 ;  /* 0x000000cf9e9e7221 */ /* 0x000fe40000010000 */
[----:B------:R-:W-:Y:S02]  /*20f0*/  FMUL.FTZ R210, R192, R210 ;  /* 0x000000d2c0d27220 */ /* 0x000fe40000410000 */
[-C--:B------:R-:W-:Y:S02]  /*2100*/  FFMA.FTZ R177, R208, R238.reuse, R177 ;  /* 0x000000eed0b17223 */ /* 0x080fe400000100b1 */
[----:B------:R-:W-:Y:S02]  /*2110*/  FMUL.FTZ R238, R93, R238 ;  /* 0x000000ee5dee7220 */ /* 0x000fe40000410000 */
[----:B------:R-:W-:Y:S02]  /*2120*/  FADD.FTZ R158, R158, R209 ;  /* 0x000000d19e9e7221 */ /* 0x000fe40000010000 */
[----:B------:R-:W-:-:S02]  /*2130*/  FFMA.FTZ R174, R210, R240, R174 ;  /* 0x000000f0d2ae7223 */ /* 0x000fc400000100ae */
[----:B------:R-:W-:Y:S02]  /*2140*/  FMUL.FTZ R240, R94, R240 ;  /* 0x000000f05ef07220 */ /* 0x000fe40000410000 */
[----:B------:R-:W-:Y:S02]  /*2150*/  FFMA.FTZ R157, R208, R238, R157 ;  /* 0x000000eed09d7223 */ /* 0x000fe4000001009d */
[----:B------:R-:W-:Y:S02]  /*2160*/  FADD.FTZ R158, R158, R238 ;  /* 0x000000ee9e9e7221 */ /* 0x000fe40000010000 */
[----:B------:R-:W-:Y:S02]  /*2170*/  FMUL.FTZ R142, R192, R142 ;  /* 0x0000008ec08e7220 */ /* 0x000fe40000410000 */
[----:B------:R-:W-:Y:S02]  /*2180*/  FFMA.FTZ R157, R210, R240, R157 ;  /* 0x000000f0d29d7223 */ /* 0x000fe4000001009d */
[----:B------:R-:W-:-:S02]  /*2190*/  FADD.FTZ R158, R158, R240 ;  /* 0x000000f09e9e7221 */ /* 0x000fc40000010000 */
[-C--:B------:R-:W-:Y:S02]  /*21a0*/  FFMA.FTZ R172, R142, R148.reuse, R172 ;  /* 0x000000948eac7223 */ /* 0x080fe400000100ac */
[----:B------:R-:W-:Y:S02]  /*21b0*/  FMUL.FTZ R148, R88, R148 ;  /* 0x0000009458947220 */ /* 0x000fe40000410000 */
[----:B------:R-:W-:Y:S02]  /*21c0*/  FFMA.FTZ R157, R239, R241, R157 ;  /* 0x000000f1ef9d7223 */ /* 0x000fe4000001009d */
[----:B------:R-:W-:Y:S02]  /*21d0*/  FADD.FTZ R158, R158, R241 ;  /* 0x000000f19e9e7221 */ /* 0x000fe40000010000 */
[----:B------:R-:W-:Y:S02]  /*21e0*/  FMUL.FTZ R149, R192, R149 ;  /* 0x00000095c0957220 */ /* 0x000fe40000410000 */
[----:B------:R-:W-:-:S02]  /*21f0*/  FFMA.FTZ R157, R142, R148, R157 ;  /* 0x000000948e9d7223 */ /* 0x000fc4000001009d */
[----:B------:R-:W-:Y:S02]  /*2200*/  FADD.FTZ R158, R158, R148 ;  /* 0x000000949e9e7221 */ /* 0x000fe40000010000 */
[-C--:B------:R-:W-:Y:S02]  /*2210*/  FFMA.FTZ R26, R149, R225.reuse, R26 ;  /* 0x000000e1951a7223 */ /* 0x080fe4000001001a */
[----:B------:R-:W-:Y:S02]  /*2220*/  FMUL.FTZ R225, R90, R225 ;  /* 0x000000e15ae17220 */ /* 0x000fe40000410000 */
[----:B------:R-:W-:Y:S02]  /*2230*/  FFMA.FTZ R157, R143, R223, R157 ;  /* 0x000000df8f9d7223 */ /* 0x000fe4000001009d */
[----:B------:R-:W-:Y:S02]  /*2240*/  FADD.FTZ R158, R158, R223 ;  /* 0x000000df9e9e7221 */ /* 0x000fe40000010000 */
[----:B------:R-:W-:-:S02]  /*2250*/  FMUL.FTZ R226, R192, R226 ;  /* 0x000000e2c0e27220 */ /* 0x000fc40000410000 */
[----:B------:R-:W-:Y:S02]  /*2260*/  FFMA.FTZ R157, R149, R225, R157 ;  /* 0x000000e1959d7223 */ /* 0x000fe4000001009d */
[----:B------:R-:W-:Y:S02]  /*2270*/  FADD.FTZ R158, R158, R225 ;  /* 0x000000e19e9e7221 */ /* 0x000fe40000010000 */
[-C--:B------:R-:W-:Y:S02]  /*2280*/  FFMA.FTZ R24, R226, R228.reuse, R24 ;  /* 0x000000e4e2187223 */ /* 0x080fe40000010018 */
[----:B------:R-:W-:Y:S02]  /*2290*/  FMUL.FTZ R228, R84, R228 ;  /* 0x000000e454e47220 */ /* 0x000fe40000410000 */
[----:B------:R-:W-:Y:S02]  /*22a0*/  FFMA.FTZ R157, R224, R227, R157 ;  /* 0x000000e3e09d7223 */ /* 0x000fe4000001009d */
[----:B------:R-:W-:-:S02]  /*22b0*/  FADD.FTZ R158, R158, R227 ;  /* 0x000000e39e9e7221 */ /* 0x000fc40000010000 */
[----:B------:R-:W-:Y:S01]  /*22c0*/  FMUL.FTZ R231, R192, R231 ;  /* 0x000000e7c0e77220 */ /* 0x000fe20000410000 */
[--C-:B------:R-:W-:Y:S01]  /*22d0*/  PRMT R156, RZ, 0x5410, R168.reuse ;  /* 0x00005410ff9c7816 */ /* 0x100fe200000000a8 */
[----:B------:R-:W-:Y:S01]  /*22e0*/  FFMA.FTZ R157, R226, R228, R157 ;  /* 0x000000e4e29d7223 */ /* 0x000fe2000001009d */
[----:B------:R-:W-:Y:S01]  /*22f0*/  PRMT R163, RZ, 0x7610, R168 ;  /* 0x00007610ffa37816 */ /* 0x000fe200000000a8 */
[----:B------:R-:W-:Y:S02]  /*2300*/  FADD.FTZ R158, R158, R228 ;  /* 0x000000e49e9e7221 */ /* 0x000fe40000010000 */
[-C--:B------:R-:W-:Y:S02]  /*2310*/  FFMA.FTZ R22, R231, R232.reuse, R22 ;  /* 0x000000e8e7167223 */ /* 0x080fe40000010016 */
[----:B------:R-:W-:Y:S01]  /*2320*/  FMUL.FTZ R233, R192, R233 ;  /* 0x000000e9c0e97220 */ /* 0x000fe20000410000 */
[----:B------:R-:W-:Y:S01]  /*2330*/  PRMT R168, RZ, 0x5410, R169 ;  /* 0x00005410ffa87816 */ /* 0x000fe200000000a9 */
[----:B------:R-:W-:-:S02]  /*2340*/  FMUL.FTZ R232, R86, R232 ;  /* 0x000000e856e87220 */ /* 0x000fc40000410000 */
[----:B------:R-:W-:Y:S01]  /*2350*/  FFMA.FTZ R157, R229, R230, R157 ;  /* 0x000000e6e59d7223 */ /* 0x000fe2000001009d */
[----:B------:R-:W-:Y:S01]  /*2360*/  PRMT R164, RZ, 0x7610, R169 ;  /* 0x00007610ffa47816 */ /* 0x000fe200000000a9 */
[----:B------:R-:W-:Y:S02]  /*2370*/  FADD.FTZ R158, R158, R230 ;  /* 0x000000e69e9e7221 */ /* 0x000fe40000010000 */
[----:B------:R-:W-:Y:S02]  /*2380*/  FFMA.FTZ R23, R233, R234, R23 ;  /* 0x000000eae9177223 */ /* 0x000fe40000010017 */
[----:B------:R-:W-:Y:S02]  /*2390*/  FMUL.FTZ R150, R192, R150 ;  /* 0x00000096c0967220 */ /* 0x000fe40000410000 */
[----:B------:R-:W-:Y:S02]  /*23a0*/  FMUL.FTZ R234, R87, R234 ;  /* 0x000000ea57ea7220 */ /* 0x000fe40000410000 */
[----:B------:R-:W-:-:S02]  /*23b0*/  FFMA.FTZ R157, R231, R232, R157 ;  /* 0x000000e8e79d7223 */ /* 0x000fc4000001009d */
[-C--:B------:R-:W-:Y:S02]  /*23c0*/  FFMA.FTZ R20, R150, R151.reuse, R20 ;  /* 0x0000009796147223 */ /* 0x080fe40000010014 */
[----:B------:R-:W-:Y:S02]  /*23d0*/  FMUL.FTZ R151, R80, R151 ;  /* 0x0000009750977220 */ /* 0x000fe40000410000 */
[----:B------:R-:W-:Y:S02]  /*23e0*/  FFMA.FTZ R157, R233, R234, R157 ;  /* 0x000000eae99d7223 */ /* 0x000fe4000001009d */
[----:B---3--:R-:W-:-:S05]  /*23f0*/  FADD.FTZ R159, R222, R159 ;  /* 0x0000009fde9f7221 */ /* 0x008fca0000010000 */
[----:B------:R0:W-:Y:S02]  /*2400*/  STL [R1+0x48], R159 ;  /* 0x0000489f01007387 */ /* 0x0001e40000100800 */
[----:B0-----:R-:W-:Y:S02]  /*2410*/  FADD.FTZ R159, R158, R232 ;  /* 0x000000e89e9f7221 */ /* 0x001fe40000010000 */
[----:B----4-:R-:W-:Y:S02]  /*2420*/  FADD.FTZ R162, R156, R162 ;  /* 0x000000a29ca27221 */ /* 0x010fe40000010000 */
[----:B------:R-:W-:-:S03]  /*2430*/  FMUL.FTZ R158, R192, R153 ;  /* 0x00000099c09e7220 */ /* 0x000fc60000410000 */
[----:B------:R0:W-:Y:S01]  /*2440*/  STL [R1+0x54], R162 ;  /* 0x000054a201007387 */ /* 0x0001e20000100800 */
[-C--:B------:R-:W-:Y:S02]  /*2450*/  FFMA.FTZ R12, R158, R156.reuse, R12 ;  /* 0x0000009c9e0c7223 */ /* 0x080fe4000001000c */
[----:B------:R-:W-:Y:S02]  /*2460*/  FMUL.FTZ R153, R72, R156 ;  /* 0x0000009c48997220 */ /* 0x000fe40000410000 */
[----:B--2---:R-:W-:Y:S01]  /*2470*/  FADD.FTZ R161, R163, R161 ;  /* 0x000000a1a3a17221 */ /* 0x004fe20000010000 */
[----:B0-----:R-:W2:Y:S01]  /*2480*/  LDL.LU R162, [R1+0x64] ;  /* 0x0000640001a27983 */ /* 0x001ea20000300800 */
[----:B------:R-:W-:-:S03]  /*2490*/  FFMA.FTZ R156, R150, R151, R157 ;  /* 0x00000097969c7223 */ /* 0x000fc6000001009d */
[----:B------:R0:W-:Y:S01]  /*24a0*/  STL [R1+0x50], R161 ;  /* 0x000050a101007387 */ /* 0x0001e20000100800 */
[----:B------:R-:W-:Y:S02]  /*24b0*/  FADD.FTZ R165, R168, R165 ;  /* 0x000000a5a8a57221 */ /* 0x000fe40000010000 */
[----:B------:R-:W-:Y:S01]  /*24c0*/  FADD.FTZ R160, R164, R160 ;  /* 0x000000a0a4a07221 */ /* 0x000fe20000010000 */
[----:B0-----:R-:W3:Y:S01]  /*24d0*/  LDL.LU R161, [R1+0x60] ;  /* 0x0000600001a17983 */ /* 0x001ee20000300800 */
[----:B------:R-:W-:-:S03]  /*24e0*/  FMUL.FTZ R157, R192, R133 ;  /* 0x00000085c09d7220 */ /* 0x000fc60000410000 */
[----:B------:R-:W-:Y:S04]  /*24f0*/  STL [R1+0x5c], R165 ;  /* 0x00005ca501007387 */ /* 0x000fe80000100800 */
[----:B------:R0:W-:Y:S04]  /*2500*/  STL [R1+0x58], R160 ;  /* 0x000058a001007387 */ /* 0x0001e80000100800 */
[----:B0-----:R-:W4:Y:S04]  /*2510*/  LDL.LU R160, [R1+0x6c] ;  /* 0x00006c0001a07983 */ /* 0x001f280000300800 */
[----:B------:R-:W4:Y:S01]  /*2520*/  LDL.LU R133, [R1+0x68] ;  /* 0x0000680001857983 */ /* 0x000f220000300800 */
[----:B------:R-:W-:-:S04]  /*2530*/  FADD.FTZ R159, R159, R234 ;  /* 0x000000ea9f9f7221 */ /* 0x000fc80000010000 */
[----:B------:R-:W-:Y:S02]  /*2540*/  FADD.FTZ R159, R159, R151 ;  /* 0x000000979f9f7221 */ /* 0x000fe40000010000 */
[----:B------:R-:W-:Y:S02]  /*2550*/  FFMA.FTZ R156, R166, R167, R156 ;  /* 0x000000a7a69c7223 */ /* 0x000fe4000001009c */
[----:B------:R-:W-:Y:S02]  /*2560*/  FADD.FTZ R159, R159, R167 ;  /* 0x000000a79f9f7221 */ /* 0x000fe40000010000 */
[----:B------:R-:W-:Y:S02]  /*2570*/  FMUL.FTZ R215, R192, R215 ;  /* 0x000000d7c0d77220 */ /* 0x000fe40000410000 */
[----:B------:R-:W-:Y:S02]  /*2580*/  FADD.FTZ R159, R159, R212 ;  /* 0x000000d49f9f7221 */ /* 0x000fe40000010000 */
[----:B------:R-:W-:-:S02]  /*2590*/  FFMA.FTZ R156, R211, R212, R156 ;  /* 0x000000d4d39c7223 */ /* 0x000fc4000001009c */
[-C--:B------:R-:W-:Y:S02]  /*25a0*/  FFMA.FTZ R16, R215, R216.reuse, R16 ;  /* 0x000000d8d7107223 */ /* 0x080fe40000010010 */
[----:B------:R-:W-:Y:S02]  /*25b0*/  FMUL.FTZ R217, R192, R217 ;  /* 0x000000d9c0d97220 */ /* 0x000fe40000410000 */
[----:B------:R-:W-:Y:S02]  /*25c0*/  FMUL.FTZ R216, R76, R216 ;  /* 0x000000d84cd87220 */ /* 0x000fe40000410000 */
[----:B------:R-:W-:Y:S02]  /*25d0*/  FADD.FTZ R159, R159, R214 ;  /* 0x000000d69f9f7221 */ /* 0x000fe40000010000 */
[----:B------:R-:W-:Y:S02]  /*25e0*/  FFMA.FTZ R156, R213, R214, R156 ;  /* 0x000000d6d59c7223 */ /* 0x000fe4000001009c */
[----:B------:R-:W-:-:S02]  /*25f0*/  FFMA.FTZ R17, R217, R218, R17 ;  /* 0x000000dad9117223 */ /* 0x000fc40000010011 */
[C---:B------:R-:W-:Y:S02]  /*2600*/  FMUL.FTZ R219, R192.reuse, R219 ;  /* 0x000000dbc0db7220 */ /* 0x040fe40000410000 */
[----:B------:R-:W-:Y:S02]  /*2610*/  FMUL.FTZ R218, R77, R218 ;  /* 0x000000da4dda7220 */ /* 0x000fe40000410000 */
[----:B------:R-:W-:Y:S02]  /*2620*/  FADD.FTZ R159, R159, R216 ;  /* 0x000000d89f9f7221 */ /* 0x000fe40000010000 */
[----:B------:R-:W-:Y:S02]  /*2630*/  FFMA.FTZ R156, R215, R216, R156 ;  /* 0x000000d8d79c7223 */ /* 0x000fe4000001009c */
[----:B------:R-:W-:Y:S02]  /*2640*/  FFMA.FTZ R14, R219, R220, R14 ;  /* 0x000000dcdb0e7223 */ /* 0x000fe4000001000e */
[----:B------:R-:W-:-:S02]  /*2650*/  FMUL.FTZ R221, R192, R221 ;  /* 0x000000ddc0dd7220 */ /* 0x000fc40000410000 */
[----:B------:R-:W-:Y:S02]  /*2660*/  FMUL.FTZ R220, R78, R220 ;  /* 0x000000dc4edc7220 */ /* 0x000fe40000410000 */
[----:B------:R-:W-:Y:S02]  /*2670*/  FADD.FTZ R159, R159, R218 ;  /* 0x000000da9f9f7221 */ /* 0x000fe40000010000 */
[----:B------:R-:W-:Y:S02]  /*2680*/  FFMA.FTZ R156, R217, R218, R156 ;  /* 0x000000dad99c7223 */ /* 0x000fe4000001009c */
[-C--:B------:R-:W-:Y:S02]  /*2690*/  FFMA.FTZ R15, R221, R222.reuse, R15 ;  /* 0x000000dedd0f7223 */ /* 0x080fe4000001000f */
[----:B------:R-:W-:Y:S02]  /*26a0*/  FMUL.FTZ R222, R79, R222 ;  /* 0x000000de4fde7220 */ /* 0x000fe40000410000 */
[----:B------:R-:W-:-:S02]  /*26b0*/  FADD.FTZ R159, R159, R220 ;  /* 0x000000dc9f9f7221 */ /* 0x000fc40000010000 */
[----:B------:R-:W-:Y:S01]  /*26c0*/  FFMA.FTZ R156, R219, R220, R156 ;  /* 0x000000dcdb9c7223 */ /* 0x000fe2000001009c */
[----:B------:R-:W-:Y:S01]  /*26d0*/  PRMT R169, RZ, 0x5410, R170 ;  /* 0x00005410ffa97816 */ /* 0x000fe200000000aa */
[----:B------:R-:W-:Y:S01]  /*26e0*/  FADD.FTZ R159, R159, R222 ;  /* 0x000000de9f9f7221 */ /* 0x000fe20000010000 */
[----:B------:R-:W-:Y:S01]  /*26f0*/  PRMT R170, RZ, 0x7610, R170 ;  /* 0x00007610ffaa7816 */ /* 0x000fe200000000aa */
[----:B------:R-:W-:Y:S02]  /*2700*/  FFMA.FTZ R156, R221, R222, R156 ;  /* 0x000000dedd9c7223 */ /* 0x000fe4000001009c */
[----:B------:R-:W-:Y:S02]  /*2710*/  FFMA.FTZ R13, R157, R163, R13 ;  /* 0x000000a39d0d7223 */ /* 0x000fe4000001000d */
[----:B------:R-:W-:Y:S02]  /*2720*/  FMUL.FTZ R155, R192, R155 ;  /* 0x0000009bc09b7220 */ /* 0x000fe40000410000 */
[----:B------:R-:W-:-:S02]  /*2730*/  FMUL.FTZ R163, R73, R163 ;  /* 0x000000a349a37220 */ /* 0x000fc40000410000 */
[----:B------:R-:W-:Y:S02]  /*2740*/  FADD.FTZ R159, R159, R153 ;  /* 0x000000999f9f7221 */ /* 0x000fe40000010000 */
[----:B------:R-:W-:Y:S02]  /*2750*/  FFMA.FTZ R156, R158, R153, R156 ;  /* 0x000000999e9c7223 */ /* 0x000fe4000001009c */
[----:B------:R-:W-:Y:S02]  /*2760*/  FFMA.FTZ R10, R155, R168, R10 ;  /* 0x000000a89b0a7223 */ /* 0x000fe4000001000a */
[----:B------:R-:W-:Y:S02]  /*2770*/  FMUL.FTZ R152, R192, R152 ;  /* 0x00000098c0987220 */ /* 0x000fe40000410000 */
[----:B------:R-:W-:Y:S02]  /*2780*/  FMUL.FTZ R168, R74, R168 ;  /* 0x000000a84aa87220 */ /* 0x000fe40000410000 */
[----:B------:R-:W-:-:S02]  /*2790*/  FADD.FTZ R159, R159, R163 ;  /* 0x000000a39f9f7221 */ /* 0x000fc40000010000 */
[----:B------:R-:W-:Y:S02]  /*27a0*/  FFMA.FTZ R156, R157, R163, R156 ;  /* 0x000000a39d9c7223 */ /* 0x000fe4000001009c */
[----:B------:R-:W-:Y:S02]  /*27b0*/  FFMA.FTZ R11, R152, R164, R11 ;  /* 0x000000a4980b7223 */ /* 0x000fe4000001000b */
[----:B------:R-:W-:Y:S02]  /*27c0*/  FMUL.FTZ R154, R192, R154 ;  /* 0x0000009ac09a7220 */ /* 0x000fe40000410000 */
[----:B------:R-:W-:Y:S02]  /*27d0*/  FMUL.FTZ R164, R75, R164 ;  /* 0x000000a44ba47220 */ /* 0x000fe40000410000 */
[----:B------:R-:W-:Y:S02]  /*27e0*/  FADD.FTZ R159, R159, R168 ;  /* 0x000000a89f9f7221 */ /* 0x000fe40000010000 */
[----:B------:R-:W-:-:S02]  /*27f0*/  FFMA.FTZ R156, R155, R168, R156 ;  /* 0x000000a89b9c7223 */ /* 0x000fc4000001009c */
[----:B------:R-:W-:Y:S02]  /*2800*/  FFMA.FTZ R8, R154, R169, R8 ;  /* 0x000000a99a087223 */ /* 0x000fe40000010008 */
[----:B------:R-:W-:Y:S02]  /*2810*/  FADD.FTZ R159, R159, R164 ;  /* 0x000000a49f9f7221 */ /* 0x000fe40000010000 */
[----:B------:R-:W-:Y:S02]  /*2820*/  FFMA.FTZ R156, R152, R164, R156 ;  /* 0x000000a4989c7223 */ /* 0x000fe4000001009c */
[----:B------:R-:W-:Y:S02]  /*2830*/  FMUL.FTZ R165, R69, R170 ;  /* 0x000000aa45a57220 */ /* 0x000fe40000410000 */
[----:B------:R-:W-:Y:S02]  /*2840*/  FMUL.FTZ R171, R70, R244 ;  /* 0x000000f446ab7220 */ /* 0x000fe40000410000 */
[----:B------:R-:W-:-:S02]  /*2850*/  FADD.FTZ R237, R250, R237 ;  /* 0x000000edfaed7221 */ /* 0x000fc40000010000 */
[----:B------:R-:W-:Y:S02]  /*2860*/  FFMA.FTZ R183, R138, R250, R183 ;  /* 0x000000fa8ab77223 */ /* 0x000fe400000100b7 */
[----:B--2---:R-:W-:-:S05]  /*2870*/  FADD.FTZ R162, R169, R162 ;  /* 0x000000a2a9a27221 */ /* 0x004fca0000010000 */
[----:B------:R0:W-:Y:S01]  /*2880*/  STL [R1+0x64], R162 ;  /* 0x000064a201007387 */ /* 0x0001e20000100800 */
[----:B---3--:R-:W-:-:S05]  /*2890*/  FADD.FTZ R161, R170, R161 ;  /* 0x000000a1aaa17221 */ /* 0x008fca0000010000 */
[----:B------:R1:W-:Y:S01]  /*28a0*/  STL [R1+0x60], R161 ;  /* 0x000060a101007387 */ /* 0x0003e20000100800 */
[----:B------:R-:W-:Y:S02]  /*28b0*/  FMUL.FTZ R169, R68, R169 ;  /* 0x000000a944a97220 */ /* 0x000fe40000410000 */
[----:B----4-:R-:W-:Y:S02]  /*28c0*/  FADD.FTZ R160, R244, R160 ;  /* 0x000000a0f4a07221 */ /* 0x010fe40000010000 */
[----:B------:R-:W-:-:S03]  /*28d0*/  FADD.FTZ R133, R245, R133 ;  /* 0x00000085f5857221 */ /* 0x000fc60000010000 */
[----:B------:R2:W-:Y:S04]  /*28e0*/  STL [R1+0x6c], R160 ;  /* 0x00006ca001007387 */ /* 0x0005e80000100800 */
[----:B------:R3:W-:Y:S01]  /*28f0*/  STL [R1+0x68], R133 ;  /* 0x0000688501007387 */ /* 0x0007e20000100800 */
[----:B0-----:R-:W-:Y:S02]  /*2900*/  FMUL.FTZ R162, R192, R132 ;  /* 0x00000084c0a27220 */ /* 0x001fe40000410000 */
[----:B------:R-:W-:Y:S02]  /*2910*/  FADD.FTZ R159, R159, R169 ;  /* 0x000000a99f9f7221 */ /* 0x000fe40000010000 */
[----:B------:R-:W-:Y:S02]  /*2920*/  FFMA.FTZ R132, R154, R169, R156 ;  /* 0x000000a99a847223 */ /* 0x000fe4000001009c */
[----:B-1----:R-:W-:-:S02]  /*2930*/  FMUL.FTZ R161, R192, R243 ;  /* 0x000000f3c0a17220 */ /* 0x002fc40000410000 */
[----:B------:R-:W-:Y:S02]  /*2940*/  FADD.FTZ R159, R159, R165 ;  /* 0x000000a59f9f7221 */ /* 0x000fe40000010000 */
[C---:B------:R-:W-:Y:S02]  /*2950*/  FFMA.FTZ R132, R162.reuse, R165, R132 ;  /* 0x000000a5a2847223 */ /* 0x040fe40000010084 */
[----:B------:R-:W-:Y:S02]  /*2960*/  FFMA.FTZ R9, R162, R170, R9 ;  /* 0x000000aaa2097223 */ /* 0x000fe40000010009 */
[----:B------:R-:W-:Y:S02]  /*2970*/  FMUL.FTZ R156, R192, R246 ;  /* 0x000000f6c09c7220 */ /* 0x000fe40000410000 */
[----:B------:R-:W-:Y:S02]  /*2980*/  FMUL.FTZ R170, R71, R245 ;  /* 0x000000f547aa7220 */ /* 0x000fe40000410000 */
[----:B------:R-:W-:-:S02]  /*2990*/  FADD.FTZ R159, R159, R171 ;  /* 0x000000ab9f9f7221 */ /* 0x000fc40000010000 */
[C---:B------:R-:W-:Y:S02]  /*29a0*/  FFMA.FTZ R132, R161.reuse, R171, R132 ;  /* 0x000000aba1847223 */ /* 0x040fe40000010084 */
[----:B------:R-:W-:Y:S02]  /*29b0*/  FFMA.FTZ R6, R161, R244, R6 ;  /* 0x000000f4a1067223 */ /* 0x000fe40000010006 */
[C---:B------:R-:W-:Y:S02]  /*29c0*/  FFMA.FTZ R7, R156.reuse, R245, R7 ;  /* 0x000000f59c077223 */ /* 0x040fe40000010007 */
[----:B------:R-:W-:Y:S02]  /*29d0*/  FADD.FTZ R243, R159, R170 ;  /* 0x000000aa9ff37221 */ /* 0x000fe40000010000 */
[----:B--2---:R-:W-:Y:S01]  /*29e0*/  FFMA.FTZ R160, R156, R170, R132 ;  /* 0x000000aa9ca07223 */ /* 0x004fe20000010084 */
[----:B------:R-:W-:Y:S05]  /*29f0*/  BRA.DIV ~URZ, `(.L_x_3690) ;  /* 0x000041427f007947 */ /* 0x000fea000b800000 */
[----:B---3--:R0:W1:Y:S02]  /*2a00*/  SHFL.BFLY PT, R244, R243, 0x1, 0x1f ;  /* 0x0c201f00f3f47f89 */ /* 0x00806400000e0000 */
.L_x_3694:
        /* <DEDUP_REMOVED lines=18> */
.L_x_3695:
[----:B--2---:R-:W-:Y:S01]  /*2b30*/  FADD.FTZ R244, R244, R243 ;  /* 0x000000f3f4f47221 */ /* 0x004fe20000010000 */
[----:B-1----:R-:W-:Y:S01]  /*2b40*/  HFMA2.MMA R243, -RZ, RZ, 0, 9.5367431640625e-07 ;  /* 0x00000010fff37435 */ /* 0x002fe200000001ff */
[----:B0-----:R-:W-:Y:S01]  /*2b50*/  FADD.FTZ R160, R132, R160 ;  /* 0x000000a084a07221 */ /* 0x001fe20000010000 */
[----:B------:R-:W2:Y:S01]  /*2b60*/  LDL.LU R245, [R1+0x74] ;  /* 0x0000740001f57983 */ /* 0x000ea20000300800 */
[----:B------:R-:W-:Y:S02]  /*2b70*/  FMUL.FTZ R159, R244, c[0x0][0x1e0] ;  /* 0x00007800f49f7a20 */ /* 0x000fe40000410000 */
[----:B------:R-:W-:Y:S01]  /*2b80*/  FMUL.FTZ R160, R160, c[0x0][0x1e0] ;  /* 0x00007800a0a07a20 */ /* 0x000fe20000410000 */
[----:B------:R-:W-:Y:S02]  /*2b90*/  STL [R1+0x110], R2 ;  /* 0x0001100201007387 */ /* 0x000fe40000100800 */
[----:B------:R-:W-:Y:S02]  /*2ba0*/  FSEL R159, R159, RZ, !P1 ;  /* 0x000000ff9f9f7208 */ /* 0x000fe40004800000 */
[----:B------:R-:W-:-:S04]  /*2bb0*/  IMAD.WIDE.U32 R132, R0, R243, c[0x0][0x170] ;  /* 0x00005c0000847625 */ /* 0x000fc800078e00f3 */
[-CC-:B------:R-:W-:Y:S02]  /*2bc0*/  FFMA.FTZ R134, R134, R160.reuse, R159.reuse ;  /* 0x000000a086867223 */ /* 0x180fe4000001009f */
[-CC-:B------:R-:W-:Y:S02]  /*2bd0*/  FFMA.FTZ R242, R242, R160.reuse, R159.reuse ;  /* 0x000000a0f2f27223 */ /* 0x180fe4000001009f */
[----:B------:R-:W-:Y:S02]  /*2be0*/  FADD.FTZ R202, R202, -R134 ;  /* 0x80000086caca7221 */ /* 0x000fe40000010000 */
[----:B------:R-:W-:Y:S02]  /*2bf0*/  FADD.FTZ R242, R135, -R242 ;  /* 0x800000f287f27221 */ /* 0x000fe40000010000 */
[----:B------:R-:W3:Y:S01]  /*2c00*/  LDG.E.128 R132, [R132.64] ;  /* 0x0000000484847981 */ /* 0x000ee2000c1e1d00 */
[-CC-:B------:R-:W-:Y:S01]  /*2c10*/  FFMA.FTZ R201, R201, R160.reuse, R159.reuse ;  /* 0x000000a0c9c97223 */ /* 0x180fe2000001009f */
[----:B------:R-:W-:Y:S01]  /*2c20*/  ISETP.NE.U32.AND P1, PT, RZ, c[0x0][0x258], PT ;  /* 0x00009600ff007a0c */ /* 0x000fe20003f25070 */
[----:B------:R-:W-:-:S02]  /*2c30*/  FFMA.FTZ R196, R196, R160, R159 ;  /* 0x000000a0c4c47223 */ /* 0x000fc4000001009f */
[----:B------:R-:W-:Y:S01]  /*2c40*/  FADD.FTZ R201, R199, -R201 ;  /* 0x800000c9c7c97221 */ /* 0x000fe20000010000 */
[----:B------:R-:W-:Y:S01]  /*2c50*/  ISETP.NE.AND.EX P1, PT, RZ, c[0x0][0x25c], PT, P1 ;  /* 0x00009700ff007a0c */ /* 0x000fe20003f25310 */
[-CC-:B------:R-:W-:Y:S02]  /*2c60*/  FFMA.FTZ R199, R198, R160.reuse, R159.reuse ;  /* 0x000000a0c6c77223 */ /* 0x180fe4000001009f */
[----:B------:R-:W-:Y:S02]  /*2c70*/  FFMA.FTZ R200, R200, R160, R159 ;  /* 0x000000a0c8c87223 */ /* 0x000fe4000001009f */
[----:B------:R-:W-:Y:S02]  /*2c80*/  FADD.FTZ R199, R141, -R199 ;  /* 0x800000c78dc77221 */ /* 0x000fe40000010000 */
[----:B------:R-:W-:Y:S01]  /*2c90*/  FADD.FTZ R141, R139, -R196 ;  /* 0x800000c48b8d7221 */ /* 0x000fe20000010000 */
[----:B-----5:R-:W-:Y:S01]  /*2ca0*/  @P0 PRMT R196, RZ, 0x5410, R108 ;  /* 0x00005410ffc40816 */ /* 0x020fe2000000006c */
[----:B------:R-:W-:-:S02]  /*2cb0*/  FMUL.FTZ R139, R192, R202 ;  /* 0x000000cac08b7220 */ /* 0x000fc40000410000 */
[----:B------:R-:W-:Y:S02]  /*2cc0*/  FADD.FTZ R200, R197, -R200 ;  /* 0x800000c8c5c87221 */ /* 0x000fe40000010000 */
[----:B------:R-:W-:Y:S01]  /*2cd0*/  @P0 FADD.FTZ R139, R139, R196 ;  /* 0x000000c48b8b0221 */ /* 0x000fe20000010000 */
[----:B------:R-:W-:Y:S01]  /*2ce0*/  @P0 PRMT R196, RZ, 0x5410, R109 ;  /* 0x00005410ffc40816 */ /* 0x000fe2000000006d */
[----:B------:R-:W-:Y:S02]  /*2cf0*/  FMUL.FTZ R197, R192, R201 ;  /* 0x000000c9c0c57220 */ /* 0x000fe40000410000 */
[-CC-:B------:R-:W-:Y:S02]  /*2d00*/  FFMA.FTZ R140, R140, R160.reuse, R159.reuse ;  /* 0x000000a08c8c7223 */ /* 0x180fe4000001009f */
[----:B------:R-:W-:Y:S01]  /*2d10*/  @P0 FADD.FTZ R197, R197, R196 ;  /* 0x000000c4c5c50221 */ /* 0x000fe20000010000 */
[----:B------:R-:W-:Y:S01]  /*2d20*/  @P0 PRMT R196, RZ, 0x5410, R110 ;  /* 0x00005410ffc40816 */ /* 0x000fe2000000006e */
[----:B------:R-:W-:-:S02]  /*2d30*/  FFMA.FTZ R138, R138, R160, R159 ;  /* 0x000000a08a8a7223 */ /* 0x000fc4000001009f */
[----:B------:R-:W-:Y:S01]  /*2d40*/  FADD.FTZ R137, R137, -R140 ;  /* 0x8000008c89897221 */ /* 0x000fe20000010000 */
[----:B------:R-:W-:Y:S01]  /*2d50*/  @P1 F2FP.BF16.PACK_AB R140, RZ, R197 ;  /* 0x000000c5ff8c123e */ /* 0x000fe200000010ff */
[----:B------:R-:W-:Y:S02]  /*2d60*/  FMUL.FTZ R199, R192, R199 ;  /* 0x000000c7c0c77220 */ /* 0x000fe40000410000 */
[----:B------:R-:W-:Y:S01]  /*2d70*/  FADD.FTZ R136, R136, -R138 ;  /* 0x8000008a88887221 */ /* 0x000fe20000010000 */
[----:B------:R-:W-:Y:S01]  /*2d80*/  @P1 F2FP.BF16.PACK_AB R138, RZ, R139 ;  /* 0x0000008bff8a123e */ /* 0x000fe200000010ff */
[----:B------:R-:W-:Y:S01]  /*2d90*/  FMUL.FTZ R201, R192, R137 ;  /* 0x00000089c0c97220 */ /* 0x000fe20000410000 */
[----:B------:R-:W-:Y:S01]  /*2da0*/  @P0 PRMT R137, RZ, 0x7610, R109 ;  /* 0x00007610ff890816 */ /* 0x000fe2000000006d */
[----:B------:R-:W-:Y:S01]  /*2db0*/  @P0 FADD.FTZ R199, R199, R196 ;  /* 0x000000c4c7c70221 */ /* 0x000fe20000010000 */
[----:B------:R-:W-:Y:S01]  /*2dc0*/  @P1 PRMT R128, R138, 0x7610, R128 ;  /* 0x000076108a801816 */ /* 0x000fe20000000080 */
[C---:B------:R-:W-:Y:S01]  /*2dd0*/  FMUL.FTZ R198, R192.reuse, R200 ;  /* 0x000000c8c0c67220 */ /* 0x040fe20000410000 */
[----:B------:R-:W-:Y:S01]  /*2de0*/  @P0 PRMT R138, RZ, 0x7610, R108 ;  /* 0x00007610ff8a0816 */ /* 0x000fe2000000006c */
[----:B------:R-:W-:Y:S01]  /*2df0*/  FMUL.FTZ R202, R192, R136 ;  /* 0x00000088c0ca7220 */ /* 0x000fe20000410000 */
[----:B------:R-:W-:Y:S01]  /*2e00*/  @P0 PRMT R136, RZ, 0x7610, R110 ;  /* 0x00007610ff880816 */ /* 0x000fe2000000006e */
[----:B------:R-:W-:Y:S01]  /*2e10*/  @P0 FADD.FTZ R198, R198, R137 ;  /* 0x00000089c6c60221 */ /* 0x000fe20000010000 */
[----:B------:R-:W-:Y:S01]  /*2e20*/  @P1 F2FP.BF16.PACK_AB R196, RZ, R199 ;  /* 0x000000c7ffc4123e */ /* 0x000fe200000010ff */
[----:B------:R-:W-:Y:S01]  /*2e30*/  FMUL.FTZ R200, R192, R141 ;  /* 0x0000008dc0c87220 */ /* 0x000fe20000410000 */
[--C-:B------:R-:W-:Y:S01]  /*2e40*/  @P0 PRMT R137, RZ, 0x5410, R111.reuse ;  /* 0x00005410ff890816 */ /* 0x100fe2000000006f */
[----:B------:R-:W-:Y:S01]  /*2e50*/  FMUL.FTZ R139, R139, R191 ;  /* 0x000000bf8b8b7220 */ /* 0x000fe20000410000 */
[----:B------:R-:W-:Y:S01]  /*2e60*/  @P1 PRMT R130, R196, 0x7610, R130 ;  /* 0x00007610c4821816 */ /* 0x000fe20000000082 */
[----:B------:R-:W-:Y:S01]  /*2e70*/  @P0 FADD.FTZ R200, R200, R136 ;  /* 0x00000088c8c80221 */ /* 0x000fe20000010000 */
[----:B------:R-:W-:Y:S01]  /*2e80*/  @P0 PRMT R136, RZ, 0x7610, R111 ;  /* 0x00007610ff880816 */ /* 0x000fe2000000006f */
[----:B------:R-:W-:Y:S01]  /*2e90*/  FMUL.FTZ R196, R192, R242 ;  /* 0x000000f2c0c47220 */ /* 0x000fe20000410000 */
[----:B------:R-:W-:Y:S01]  /*2ea0*/  @P1 PRMT R129, R140, 0x7610, R129 ;  /* 0x000076108c811816 */ /* 0x000fe20000000081 */
[----:B------:R-:W-:Y:S01]  /*2eb0*/  @P0 FADD.FTZ R201, R201, R137 ;  /* 0x00000089c9c90221 */ /* 0x000fe20000010000 */
[----:B------:R-:W-:Y:S01]  /*2ec0*/  @P1 F2FP.BF16.PACK_AB R140, RZ, R200 ;  /* 0x000000c8ff8c123e */ /* 0x000fe200000010ff */
[----:B------:R-:W-:Y:S01]  /*2ed0*/  @P0 FADD.FTZ R196, R196, R138 ;  /* 0x0000008ac4c40221 */ /* 0x000fe20000010000 */
[----:B------:R-:W-:Y:S01]  /*2ee0*/  @P1 F2FP.BF16.PACK_AB R138, RZ, R198 ;  /* 0x000000c6ff8a123e */ /* 0x000fe200000010ff */
[----:B------:R-:W-:Y:S01]  /*2ef0*/  @P0 FADD.FTZ R202, R202, R136 ;  /* 0x00000088caca0221 */ /* 0x000fe20000010000 */
[----:B------:R-:W-:Y:S01]  /*2f00*/  @P1 F2FP.BF16.PACK_AB R136, RZ, R201 ;  /* 0x000000c9ff88123e */ /* 0x000fe200000010ff */
[-C--:B------:R-:W-:Y:S01]  /*2f10*/  FMUL.FTZ R197, R197, R191.reuse ;  /* 0x000000bfc5c57220 */ /* 0x080fe20000410000 */
[----:B------:R-:W-:Y:S01]  /*2f20*/  @P1 F2FP.BF16.PACK_AB R137, RZ, R196 ;  /* 0x000000c4ff89123e */ /* 0x000fe200000010ff */
[-C--:B------:R-:W-:Y:S01]  /*2f30*/  FMUL.FTZ R196, R196, R191.reuse ;  /* 0x000000bfc4c47220 */ /* 0x080fe20000410000 */
[----:B------:R-:W-:Y:S01]  /*2f40*/  @P1 F2FP.BF16.PACK_AB R141, RZ, R202 ;  /* 0x000000caff8d123e */ /* 0x000fe200000010ff */
[-C--:B------:R-:W-:Y:S01]  /*2f50*/  FMUL.FTZ R198, R198, R191.reuse ;  /* 0x000000bfc6c67220 */ /* 0x080fe20000410000 */
[----:B------:R-:W-:Y:S01]  /*2f60*/  @P1 PRMT R131, R136, 0x7610, R131 ;  /* 0x0000761088831816 */ /* 0x000fe20000000083 */
[----:B------:R-:W-:Y:S01]  /*2f70*/  FMUL.FTZ R199, R199, R191 ;  /* 0x000000bfc7c77220 */ /* 0x000fe20000410000 */
[----:B------:R-:W-:Y:S01]  /*2f80*/  @P1 PRMT R128, R128, 0x5410, R137 ;  /* 0x0000541080801816 */ /* 0x000fe20000000089 */
[----:B------:R-:W-:Y:S01]  /*2f90*/  @P1 IMAD.WIDE.U32 R136, R0, R243, c[0x0][0x258] ;  /* 0x0000960000881625 */ /* 0x000fe200078e00f3 */
[----:B------:R-:W-:-:S02]  /*2fa0*/  @P1 PRMT R129, R129, 0x5410, R138 ;  /* 0x0000541081811816 */ /* 0x000fc4000000008a */
[----:B------:R-:W-:Y:S01]  /*2fb0*/  @P1 PRMT R130, R130, 0x5410, R140 ;  /* 0x0000541082821816 */ /* 0x000fe2000000008c */
[----:B------:R-:W-:Y:S01]  /*2fc0*/  FMUL.FTZ R138, R67, R198 ;  /* 0x000000c6438a7220 */ /* 0x000fe20000410000 */
[----:B------:R-:W-:Y:S01]  /*2fd0*/  @P1 PRMT R131, R131, 0x5410, R141 ;  /* 0x0000541083831816 */ /* 0x000fe2000000008d */
[-C--:B------:R-:W-:Y:S02]  /*2fe0*/  FMUL.FTZ R200, R200, R191.reuse ;  /* 0x000000bfc8c87220 */ /* 0x080fe40000410000 */
[-C--:B------:R-:W-:Y:S02]  /*2ff0*/  FMUL.FTZ R201, R201, R191.reuse ;  /* 0x000000bfc9c97220 */ /* 0x080fe40000410000 */
[----:B------:R0:W-:Y:S01]  /*3000*/  @P1 STG.E.128 [R136.64], R128 ;  /* 0x0000008088001986 */ /* 0x0001e2000c101d04 */
[----:B------:R-:W-:Y:S02]  /*3010*/  FMUL.FTZ R202, R202, R191 ;  /* 0x000000bfcaca7220 */ /* 0x000fe40000410000 */
[----:B------:R-:W-:-:S02]  /*3020*/  FMUL.FTZ R141, R61, R200 ;  /* 0x000000c83d8d7220 */ /* 0x000fc40000410000 */
[----:B------:R-:W-:Y:S02]  /*3030*/  FMUL.FTZ R140, R63, R202 ;  /* 0x000000ca3f8c7220 */ /* 0x000fe40000410000 */
[-CC-:B------:R-:W-:Y:S02]  /*3040*/  FFMA.FTZ R144, R144, R160.reuse, R159.reuse ;  /* 0x000000a090907223 */ /* 0x180fe4000001009f */
[-C--:B------:R-:W-:Y:S02]  /*3050*/  FFMA.FTZ R145, R145, R160.reuse, R159 ;  /* 0x000000a091917223 */ /* 0x080fe4000001009f */
[----:B------:R-:W-:Y:S02]  /*3060*/  FADD.FTZ R144, R146, -R144 ;  /* 0x8000009092907221 */ /* 0x000fe40000010000 */
[----:B------:R-:W-:Y:S02]  /*3070*/  FADD.FTZ R145, R203, -R145 ;  /* 0x80000091cb917221 */ /* 0x000fe40000010000 */
[----:B------:R-:W-:-:S02]  /*3080*/  FFMA.FTZ R147, R147, R160, R159 ;  /* 0x000000a093937223 */ /* 0x000fc4000001009f */
[-C--:B------:R-:W-:Y:S02]  /*3090*/  FFMA.FTZ R203, R206, R160.reuse, R159 ;  /* 0x000000a0cecb7223 */ /* 0x080fe4000001009f */
[----:B0-----:R-:W-:Y:S02]  /*30a0*/  FMUL.FTZ R137, R66, R197 ;  /* 0x000000c542897220 */ /* 0x001fe40000410000 */
[----:B------:R-:W-:Y:S02]  /*30b0*/  FADD.FTZ R205, R205, -R147 ;  /* 0x80000093cdcd7221 */ /* 0x000fe40000010000 */
[----:B------:R-:W-:Y:S01]  /*30c0*/  FADD.FTZ R203, R209, -R203 ;  /* 0x800000cbd1cb7221 */ /* 0x000fe20000010000 */
[----:B------:R-:W-:Y:S01]  /*30d0*/  F2FP.BF16.PACK_AB R137, R138, R137 ;  /* 0x000000898a89723e */ /* 0x000fe200000010ff */
[----:B------:R-:W-:Y:S02]  /*30e0*/  FMUL.FTZ R138, R60, R199 ;  /* 0x000000c73c8a7220 */ /* 0x000fe40000410000 */
[----:B------:R-:W-:-:S02]  /*30f0*/  FFMA.FTZ R206, R208, R160, R159 ;  /* 0x000000a0d0ce7223 */ /* 0x000fc4000001009f */
[C---:B------:R-:W-:Y:S01]  /*3100*/  FMUL.FTZ R208, R192.reuse, R205 ;  /* 0x000000cdc0d07220 */ /* 0x040fe20000410000 */
[----:B------:R-:W-:Y:S01]  /*3110*/  F2FP.BF16.PACK_AB R138, R141, R138 ;  /* 0x0000008a8d8a723e */ /* 0x000fe200000010ff */
[----:B------:R-:W-:Y:S02]  /*3120*/  FMUL.FTZ R203, R192, R203 ;  /* 0x000000cbc0cb7220 */ /* 0x000fe40000410000 */
[----:B------:R-:W-:Y:S02]  /*3130*/  FADD.FTZ R206, R238, -R206 ;  /* 0x800000ceeece7221 */ /* 0x000fe40000010000 */
[----:B------:R-:W-:Y:S02]  /*3140*/  FFMA.FTZ R205, R239, R160, R159 ;  /* 0x000000a0efcd7223 */ /* 0x000fe4000001009f */
[----:B------:R-:W-:Y:S02]  /*3150*/  FMUL.FTZ R206, R192, R206 ;  /* 0x000000cec0ce7220 */ /* 0x000fe40000410000 */
[----:B------:R-:W-:-:S04]  /*3160*/  FADD.FTZ R205, R241, -R205 ;  /* 0x800000cdf1cd7221 */ /* 0x000fc80000010000 */
[----:B------:R-:W-:Y:S02]  /*3170*/  FMUL.FTZ R205, R192, R205 ;  /* 0x000000cdc0cd7220 */ /* 0x000fe40000410000 */
[-CC-:B------:R-:W-:Y:S02]  /*3180*/  FFMA.FTZ R142, R142, R160.reuse, R159.reuse ;  /* 0x000000a08e8e7223 */ /* 0x180fe4000001009f */
[-CC-:B------:R-:W-:Y:S02]  /*3190*/  FFMA.FTZ R143, R143, R160.reuse, R159.reuse ;  /* 0x000000a08f8f7223 */ /* 0x180fe4000001009f */
[----:B------:R-:W-:Y:S02]  /*31a0*/  FADD.FTZ R142, R148, -R142 ;  /* 0x8000008e948e7221 */ /* 0x000fe40000010000 */
[----:B------:R-:W-:Y:S02]  /*31b0*/  FFMA.FTZ R149, R149, R160, R159 ;  /* 0x000000a095957223 */ /* 0x000fe4000001009f */
[----:B------:R-:W-:-:S02]  /*31c0*/  FADD.FTZ R143, R223, -R143 ;  /* 0x8000008fdf8f7221 */ /* 0x000fc40000010000 */
[-C--:B------:R-:W-:Y:S02]  /*31d0*/  FFMA.FTZ R223, R231, R160.reuse, R159 ;  /* 0x000000a0e7df7223 */ /* 0x080fe4000001009f */
[----:B------:R-:W-:Y:S02]  /*31e0*/  FADD.FTZ R225, R225, -R149 ;  /* 0x80000095e1e17221 */ /* 0x000fe40000010000 */
[----:B------:R-:W-:Y:S02]  /*31f0*/  FADD.FTZ R223, R232, -R223 ;  /* 0x800000dfe8df7221 */ /* 0x000fe40000010000 */
[----:B------:R-:W-:Y:S02]  /*3200*/  FFMA.FTZ R229, R229, R160, R159 ;  /* 0x000000a0e5e57223 */ /* 0x000fe4000001009f */
[----:B------:R-:W-:Y:S02]  /*3210*/  FMUL.FTZ R223, R192, R223 ;  /* 0x000000dfc0df7220 */ /* 0x000fe40000410000 */
[----:B------:R-:W-:-:S02]  /*3220*/  FADD.FTZ R230, R230, -R229 ;  /* 0x800000e5e6e67221 */ /* 0x000fc40000010000 */
[----:B------:R-:W-:Y:S01]  /*3230*/  FMUL.FTZ R229, R192, R143 ;  /* 0x0000008fc0e57220 */ /* 0x000fe20000410000 */
[----:B---3--:R-:W-:-:S05]  /*3240*/  PRMT R136, RZ, 0x5410, R132 ;  /* 0x00005410ff887816 */ /* 0x008fca0000000084 */
[-C--:B--2---:R-:W-:Y:S02]  /*3250*/  FFMA.FTZ R245, R136, R139.reuse, R245 ;  /* 0x0000008b88f57223 */ /* 0x084fe400000100f5 */
[----:B------:R-:W-:Y:S02]  /*3260*/  FMUL.FTZ R136, R64, R139 ;  /* 0x0000008b40887220 */ /* 0x000fe40000410000 */
[----:B------:R-:W-:Y:S01]  /*3270*/  FMUL.FTZ R139, R65, R196 ;  /* 0x000000c4418b7220 */ /* 0x000fe20000410000 */
[----:B------:R-:W0:Y:S04]  /*3280*/  S2R R2, SR_TID.X ;  /* 0x0000000000027919 */ /* 0x000e280000002100 */
[----:B------:R-:W-:Y:S01]  /*3290*/  F2FP.BF16.PACK_AB R136, R139, R136 ;  /* 0x000000888b88723e */ /* 0x000fe200000010ff */
[----:B------:R-:W-:Y:S01]  /*32a0*/  FMUL.FTZ R139, R62, R201 ;  /* 0x000000c93e8b7220 */ /* 0x000fe20000410000 */
[----:B------:R-:W-:Y:S04]  /*32b0*/  STL [R1+0x74], R245 ;  /* 0x000074f501007387 */ /* 0x000fe80000100800 */
[----:B------:R-:W-:Y:S01]  /*32c0*/  F2FP.BF16.PACK_AB R139, R140, R139 ;  /* 0x0000008b8c8b723e */ /* 0x000fe200000010ff */
[----:B------:R-:W-:-:S05]  /*32d0*/  IMAD.WIDE.U32 R140, R0, R243, c[0x0][0x248] ;  /* 0x00009200008c7625 */ /* 0x000fca00078e00f3 */
[----:B------:R1:W-:Y:S02]  /*32e0*/  STG.E.128 [R140.64], R136 ;  /* 0x000000888c007986 */ /* 0x0003e4000c101d04 */
[-CC-:B-1----:R-:W-:Y:S01]  /*32f0*/  FFMA.FTZ R136, R204, R160.reuse, R159.reuse ;  /* 0x000000a0cc887223 */ /* 0x182fe2000001009f */
[----:B------:R-:W-:Y:S01]  /*3300*/  @P0 PRMT R137, RZ, 0x5410, R112 ;  /* 0x00005410ff890816 */ /* 0x000fe20000000070 */
[----:B------:R-:W-:Y:S02]  /*3310*/  FFMA.FTZ R204, R210, R160, R159 ;  /* 0x000000a0d2cc7223 */ /* 0x000fe4000001009f */
[----:B------:R-:W-:Y:S02]  /*3320*/  FADD.FTZ R136, R207, -R136 ;  /* 0x80000088cf887221 */ /* 0x000fe40000010000 */
[C---:B------:R-:W-:Y:S02]  /*3330*/  FMUL.FTZ R207, R192.reuse, R144 ;  /* 0x00000090c0cf7220 */ /* 0x040fe40000410000 */
[----:B------:R-:W-:Y:S01]  /*3340*/  FMUL.FTZ R209, R192, R136 ;  /* 0x00000088c0d17220 */ /* 0x000fe20000410000 */
[----:B------:R-:W-:Y:S01]  /*3350*/  @P0 PRMT R136, RZ, 0x7610, R113 ;  /* 0x00007610ff880816 */ /* 0x000fe20000000071 */
[----:B------:R-:W-:Y:S01]  /*3360*/  @P0 FADD.FTZ R207, R207, R137 ;  /* 0x00000089cfcf0221 */ /* 0x000fe20000010000 */
[----:B------:R-:W-:Y:S01]  /*3370*/  @P0 PRMT R137, RZ, 0x5410, R113 ;  /* 0x00005410ff890816 */ /* 0x000fe20000000071 */
[----:B------:R-:W-:-:S02]  /*3380*/  FADD.FTZ R204, R240, -R204 ;  /* 0x800000ccf0cc7221 */ /* 0x000fc40000010000 */
[----:B------:R-:W-:Y:S01]  /*3390*/  @P0 FADD.FTZ R209, R209, R136 ;  /* 0x00000088d1d10221 */ /* 0x000fe20000010000 */
[----:B------:R-:W-:Y:S01]  /*33a0*/  @P0 PRMT R136, RZ, 0x5410, R115 ;  /* 0x00005410ff880816 */ /* 0x000fe20000000073 */
[----:B------:R-:W-:Y:S01]  /*33b0*/  @P0 FADD.FTZ R208, R208, R137 ;  /* 0x00000089d0d00221 */ /* 0x000fe20000010000 */
[----:B------:R-:W-:Y:S01]  /*33c0*/  @P0 PRMT R137, RZ, 0x5410, R114 ;  /* 0x00005410ff890816 */ /* 0x000fe20000000072 */
[C---:B------:R-:W-:Y:S02]  /*33d0*/  FMUL.FTZ R204, R192.reuse, R204 ;  /* 0x000000ccc0cc7220 */ /* 0x040fe40000410000 */
[----:B------:R-:W-:Y:S01]  /*33e0*/  FMUL.FTZ R210, R192, R145 ;  /* 0x00000091c0d27220 */ /* 0x000fe20000410000 */
[----:B------:R-:W-:Y:S01]  /*33f0*/  @P1 F2FP.BF16.PACK_AB R138, RZ, R208 ;  /* 0x000000d0ff8a123e */ /* 0x000fe200000010ff */
[----:B------:R-:W-:Y:S01]  /*3400*/  @P0 FADD.FTZ R203, R203, R137 ;  /* 0x00000089cbcb0221 */ /* 0x000fe20000010000 */
[----:B------:R-:W-:Y:S01]  /*3410*/  @P1 F2FP.BF16.PACK_AB R137, RZ, R207 ;  /* 0x000000cfff89123e */ /* 0x000fe200000010ff */
[----:B------:R-:W-:Y:S01]  /*3420*/  @P0 FADD.FTZ R204, R204, R136 ;  /* 0x00000088cccc0221 */ /* 0x000fe20000010000 */
[----:B------:R-:W-:Y:S01]  /*3430*/  @P0 PRMT R136, RZ, 0x7610, R114 ;  /* 0x00007610ff880816 */ /* 0x000fe20000000072 */
[----:B------:R-:W-:Y:S01]  /*3440*/  IMAD.WIDE.U32 R144, R195, R243, c[0x0][0x170] ;  /* 0x00005c00c3907625 */ /* 0x000fe200078e00f3 */
[----:B------:R-:W-:-:S02]  /*3450*/  @P1 PRMT R128, R137, 0x7610, R128 ;  /* 0x0000761089801816 */ /* 0x000fc40000000080 */
[----:B------:R-:W-:Y:S01]  /*3460*/  @P0 PRMT R137, RZ, 0x7610, R112 ;  /* 0x00007610ff890816 */ /* 0x000fe20000000070 */
[----:B------:R-:W-:Y:S01]  /*3470*/  @P0 FADD.FTZ R206, R206, R136 ;  /* 0x00000088cece0221 */ /* 0x000fe20000010000 */
[----:B------:R-:W-:Y:S01]  /*3480*/  @P0 PRMT R136, RZ, 0x7610, R115 ;  /* 0x00007610ff880816 */ /* 0x000fe20000000073 */
[----:B------:R-:W2:Y:S01]  /*3490*/  LDG.E.128 R144, [R144.64] ;  /* 0x0000000490907981 */ /* 0x000ea2000c1e1d00 */
[----:B------:R-:W-:Y:S01]  /*34a0*/  @P1 F2FP.BF16.PACK_AB R139, RZ, R203 ;  /* 0x000000cbff8b123e */ /* 0x000fe200000010ff */
[----:B------:R-:W-:Y:S01]  /*34b0*/  @P0 FADD.FTZ R210, R210, R137 ;  /* 0x00000089d2d20221 */ /* 0x000fe20000010000 */
[----:B------:R-:W-:Y:S01]  /*34c0*/  @P1 PRMT R129, R138, 0x7610, R129 ;  /* 0x000076108a811816 */ /* 0x000fe20000000081 */
[----:B------:R-:W-:Y:S01]  /*34d0*/  @P0 FADD.FTZ R205, R205, R136 ;  /* 0x00000088cdcd0221 */ /* 0x000fe20000010000 */
[----:B------:R-:W-:Y:S02]  /*34e0*/  @P1 F2FP.BF16.PACK_AB R136, RZ, R204 ;  /* 0x000000ccff88123e */ /* 0x000fe400000010ff */
[----:B------:R-:W-:-:S02]  /*34f0*/  @P1 PRMT R130, R139, 0x7610, R130 ;  /* 0x000076108b821816 */ /* 0x000fc40000000082 */
[----:B------:R-:W-:Y:S02]  /*3500*/  @P1 F2FP.BF16.PACK_AB R137, RZ, R210 ;  /* 0x000000d2ff89123e */ /* 0x000fe400000010ff */
[----:B------:R-:W-:Y:S02]  /*3510*/  @P1 F2FP.BF16.PACK_AB R138, RZ, R209 ;  /* 0x000000d1ff8a123e */ /* 0x000fe400000010ff */
[----:B------:R-:W-:Y:S02]  /*3520*/  @P1 F2FP.BF16.PACK_AB R139, RZ, R206 ;  /* 0x000000ceff8b123e */ /* 0x000fe400000010ff */
[----:B------:R-:W-:Y:S02]  /*3530*/  @P1 F2FP.BF16.PACK_AB R140, RZ, R205 ;  /* 0x000000cdff8c123e */ /* 0x000fe400000010ff */
[----:B------:R-:W-:Y:S02]  /*3540*/  @P1 PRMT R131, R136, 0x7610, R131 ;  /* 0x0000761088831816 */ /* 0x000fe40000000083 */
[----:B------:R-:W-:Y:S01]  /*3550*/  @P1 PRMT R128, R128, 0x5410, R137 ;  /* 0x0000541080801816 */ /* 0x000fe20000000089 */
[----:B------:R-:W-:Y:S01]  /*3560*/  @P1 IMAD.WIDE.U32 R136, R195, R243, c[0x0][0x258] ;  /* 0x00009600c3881625 */ /* 0x000fe200078e00f3 */
[----:B------:R-:W-:-:S02]  /*3570*/  @P1 PRMT R129, R129, 0x5410, R138 ;  /* 0x0000541081811816 */ /* 0x000fc4000000008a */
[----:B------:R-:W-:Y:S02]  /*3580*/  @P1 PRMT R130, R130, 0x5410, R139 ;  /* 0x0000541082821816 */ /* 0x000fe4000000008b */
[----:B------:R-:W-:Y:S01]  /*3590*/  @P1 PRMT R131, R131, 0x5410, R140 ;  /* 0x0000541083831816 */ /* 0x000fe2000000008c */
[-C--:B------:R-:W-:Y:S02]  /*35a0*/  FMUL.FTZ R203, R203, R191.reuse ;  /* 0x000000bfcbcb7220 */ /* 0x080fe40000410000 */
[-C--:B------:R-:W-:Y:S02]  /*35b0*/  FMUL.FTZ R206, R206, R191.reuse ;  /* 0x000000bfcece7220 */ /* 0x080fe40000410000 */
[----:B------:R1:W-:Y:S01]  /*35c0*/  @P1 STG.E.128 [R136.64], R128 ;  /* 0x0000008088001986 */ /* 0x0003e2000c101d04 */
[-C--:B------:R-:W-:Y:S02]  /*35d0*/  FMUL.FTZ R204, R204, R191.reuse ;  /* 0x000000bfcccc7220 */ /* 0x080fe40000410000 */
[----:B------:R-:W-:-:S02]  /*35e0*/  FMUL.FTZ R205, R205, R191 ;  /* 0x000000bfcdcd7220 */ /* 0x000fc40000410000 */
[----:B------:R-:W-:Y:S02]  /*35f0*/  FMUL.FTZ R138, R52, R203 ;  /* 0x000000cb348a7220 */ /* 0x000fe40000410000 */
[-C--:B------:R-:W-:Y:S02]  /*3600*/  FMUL.FTZ R207, R207, R191.reuse ;  /* 0x000000bfcfcf7220 */ /* 0x080fe40000410000 */
[----:B------:R-:W-:Y:S02]  /*3610*/  FMUL.FTZ R210, R210, R191 ;  /* 0x000000bfd2d27220 */ /* 0x000fe40000410000 */
[----:B------:R-:W-:Y:S02]  /*3620*/  FMUL.FTZ R139, R54, R204 ;  /* 0x000000cc368b7220 */ /* 0x000fe40000410000 */
[----:B-1----:R-:W-:Y:S02]  /*3630*/  FMUL.FTZ R136, R53, R206 ;  /* 0x000000ce35887220 */ /* 0x002fe40000410000 */
[----:B------:R-:W-:-:S02]  /*3640*/  FMUL.FTZ R137, R55, R205 ;  /* 0x000000cd37897220 */ /* 0x000fc40000410000 */
[-C--:B------:R-:W-:Y:S01]  /*3650*/  FMUL.FTZ R208, R208, R191.reuse ;  /* 0x000000bfd0d07220 */ /* 0x080fe20000410000 */
[----:B------:R-:W-:Y:S01]  /*3660*/  F2FP.BF16.PACK_AB R138, R136, R138 ;  /* 0x0000008a888a723e */ /* 0x000fe200000010ff */
[----:B------:R-:W-:Y:S02]  /*3670*/  FMUL.FTZ R209, R209, R191 ;  /* 0x000000bfd1d17220 */ /* 0x000fe40000410000 */
[----:B------:R-:W-:Y:S02]  /*3680*/  FMUL.FTZ R136, R56, R207 ;  /* 0x000000cf38887220 */ /* 0x000fe40000410000 */
[----:B------:R-:W-:Y:S01]  /*3690*/  FMUL.FTZ R140, R57, R210 ;  /* 0x000000d2398c7220 */ /* 0x000fe20000410000 */
[----:B------:R-:W-:Y:S01]  /*36a0*/  F2FP.BF16.PACK_AB R139, R137, R139 ;  /* 0x0000008b898b723e */ /* 0x000fe200000010ff */
[----:B------:R-:W-:Y:S02]  /*36b0*/  FMUL.FTZ R137, R58, R208 ;  /* 0x000000d03a897220 */ /* 0x000fe40000410000 */
[----:B------:R-:W-:Y:S01]  /*36c0*/  FMUL.FTZ R141, R59, R209 ;  /* 0x000000d13b8d7220 */ /* 0x000fe20000410000 */
[----:B------:R-:W-:-:S02]  /*36d0*/  F2FP.BF16.PACK_AB R136, R140, R136 ;  /* 0x000000888c88723e */ /* 0x000fc400000010ff */
[----:B------:R-:W-:Y:S02]  /*36e0*/  LEA R140, P2, R195, c[0x0][0x248], 0x4 ;  /* 0x00009200c38c7a11 */ /* 0x000fe400078420ff */
[----:B------:R-:W-:Y:S02]  /*36f0*/  F2FP.BF16.PACK_AB R137, R141, R137 ;  /* 0x000000898d89723e */ /* 0x000fe400000010ff */
[----:B------:R-:W-:Y:S01]  /*3700*/  LEA.HI.X R141, R195, c[0x0][0x24c], RZ, 0x4, P2 ;  /* 0x00009300c38d7a11 */ /* 0x000fe200010f24ff */
[----:B------:R-:W-:-:S04]  /*3710*/  FFMA.FTZ R195, R226, R160, R159 ;  /* 0x000000a0e2c37223 */ /* 0x000fc8000001009f */
[----:B------:R1:W-:Y:S01]  /*3720*/  STG.E.128 [R140.64], R136 ;  /* 0x000000888c007986 */ /* 0x0003e2000c101d04 */
[----:B------:R-:W-:Y:S02]  /*3730*/  FADD.FTZ R195, R228, -R195 ;  /* 0x800000c3e4c37221 */ /* 0x000fe40000010000 */
[----:B------:R-:W-:Y:S02]  /*3740*/  FMUL.FTZ R226, R192, R142 ;  /* 0x0000008ec0e27220 */ /* 0x000fe40000410000 */
[----:B-1----:R-:W-:Y:S01]  /*3750*/  FFMA.FTZ R136, R224, R160, R159 ;  /* 0x000000a0e0887223 */ /* 0x002fe2000001009f */
[----:B------:R-:W-:-:S03]  /*3760*/  @P0 PRMT R137, RZ, 0x5410, R116 ;  /* 0x00005410ff890816 */ /* 0x000fc60000000074 */
[----:B------:R-:W-:-:S04]  /*3770*/  FADD.FTZ R136, R227, -R136 ;  /* 0x80000088e3887221 */ /* 0x000fc80000010000 */
        /* <DEDUP_REMOVED lines=9> */
[----:B------:R-:W-:-:S02]  /*3810*/  FMUL.FTZ R195, R192, R195 ;  /* 0x000000c3c0c37220 */ /* 0x000fc40000410000 */
[----:B------:R-:W-:Y:S02]  /*3820*/  FFMA.FTZ R224, R233, R160, R159 ;  /* 0x000000a0e9e07223 */ /* 0x000fe4000001009f */
[----:B------:R-:W-:Y:S01]  /*3830*/  @P0 FADD.FTZ R223, R223, R136 ;  /* 0x00000088dfdf0221 */ /* 0x000fe20000010000 */
[----:B------:R-:W-:Y:S01]  /*3840*/  @P0 PRMT R136, RZ, 0x7610, R118 ;  /* 0x00007610ff880816 */ /* 0x000fe20000000076 */
[----:B------:R-:W-:Y:S02]  /*3850*/  FMUL.FTZ R225, R192, R230 ;  /* 0x000000e6c0e17220 */ /* 0x000fe40000410000 */
[----:B------:R-:W-:Y:S01]  /*3860*/  @P0 FADD.FTZ R195, R195, R137 ;  /* 0x00000089c3c30221 */ /* 0x000fe20000010000 */
[----:B------:R-:W-:Y:S01]  /*3870*/  @P1 F2FP.BF16.PACK_AB R137, RZ, R226 ;  /* 0x000000e2ff89123e */ /* 0x000fe200000010ff */
[----:B------:R-:W-:Y:S02]  /*3880*/  FADD.FTZ R224, R234, -R224 ;  /* 0x800000e0eae07221 */ /* 0x000fe40000010000 */
[----:B------:R-:W-:Y:S01]  /*3890*/  @P0 FADD.FTZ R225, R225, R136 ;  /* 0x00000088e1e10221 */ /* 0x000fe20000010000 */
[----:B------:R-:W-:Y:S01]  /*38a0*/  @P0 PRMT R136, RZ, 0x7610, R119 ;  /* 0x00007610ff880816 */ /* 0x000fe20000000077 */
[----:B------:R-:W-:Y:S01]  /*38b0*/  FMUL.FTZ R224, R192, R224 ;  /* 0x000000e0c0e07220 */ /* 0x000fe20000410000 */
[----:B------:R-:W-:-:S02]  /*38c0*/  @P1 PRMT R128, R137, 0x7610, R128 ;  /* 0x0000761089801816 */ /* 0x000fc40000000080 */
[----:B------:R-:W-:Y:S01]  /*38d0*/  @P0 PRMT R137, RZ, 0x7610, R116 ;  /* 0x00007610ff890816 */ /* 0x000fe20000000074 */
[----:B------:R-:W-:Y:S01]  /*38e0*/  @P0 FADD.FTZ R224, R224, R136 ;  /* 0x00000088e0e00221 */ /* 0x000fe20000010000 */
[----:B------:R-:W-:Y:S02]  /*38f0*/  @P1 F2FP.BF16.PACK_AB R136, RZ, R223 ;  /* 0x000000dfff88123e */ /* 0x000fe400000010ff */
[----:B------:R-:W-:Y:S01]  /*3900*/  @P1 F2FP.BF16.PACK_AB R138, RZ, R227 ;  /* 0x000000e3ff8a123e */ /* 0x000fe200000010ff */
[----:B------:R-:W-:Y:S01]  /*3910*/  @P0 FADD.FTZ R229, R229, R137 ;  /* 0x00000089e5e50221 */ /* 0x000fe20000010000 */
[----:B------:R-:W-:Y:S02]  /*3920*/  @P1 F2FP.BF16.PACK_AB R139, RZ, R195 ;  /* 0x000000c3ff8b123e */ /* 0x000fe400000010ff */
[----:B------:R-:W-:Y:S02]  /*3930*/  @P1 F2FP.BF16.PACK_AB R140, RZ, R224 ;  /* 0x000000e0ff8c123e */ /* 0x000fe400000010ff */
[----:B------:R-:W-:-:S02]  /*3940*/  @P1 PRMT R131, R136, 0x7610, R131 ;  /* 0x0000761088831816 */ /* 0x000fc40000000083 */
[----:B------:R-:W-:Y:S02]  /*3950*/  @P1 PRMT R129, R138, 0x7610, R129 ;  /* 0x000076108a811816 */ /* 0x000fe40000000081 */
[----:B------:R-:W-:Y:S02]  /*3960*/  @P1 PRMT R130, R139, 0x7610, R130 ;  /* 0x000076108b821816 */ /* 0x000fe40000000082 */
        /* <DEDUP_REMOVED lines=9> */
[----:B------:R-:W3:Y:S02]  /*3a00*/  LDG.E.128 R140, [R140.64] ;  /* 0x000000048c8c7981 */ /* 0x000ee4000c1e1d00 */
[-C--:B------:R-:W-:Y:S02]  /*3a10*/  FMUL.FTZ R195, R195, R191.reuse ;  /* 0x000000bfc3c37220 */ /* 0x080fe40000410000 */
[-C--:B------:R-:W-:Y:S01]  /*3a20*/  FMUL.FTZ R225, R225, R191.reuse ;  /* 0x000000bfe1e17220 */ /* 0x080fe20000410000 */
        /* <DEDUP_REMOVED lines=18> */
[----:B------:R-:W-:Y:S01]  /*3b50*/  LEA R148, P2, R194, c[0x0][0x248], 0x4 ;  /* 0x00009200c2947a11 */ /* 0x000fe200078420ff */
[-CC-:B------:R-:W-:Y:S01]  /*3b60*/  FFMA.FTZ R150, R150, R160.reuse, R159.reuse ;  /* 0x000000a096967223 */ /* 0x180fe2000001009f */
[----:B------:R-:W-:Y:S02]  /*3b70*/  F2FP.BF16.PACK_AB R137, R149, R137 ;  /* 0x000000899589723e */ /* 0x000fe400000010ff */
[----:B------:R-:W-:Y:S01]  /*3b80*/  LEA.HI.X R149, R194, c[0x0][0x24c], RZ, 0x4, P2 ;  /* 0x00009300c2957a11 */ /* 0x000fe200010f24ff */
[-CC-:B------:R-:W-:Y:S02]  /*3b90*/  FFMA.FTZ R213, R213, R160.reuse, R159.reuse ;  /* 0x000000a0d5d57223 */ /* 0x180fe4000001009f */
[----:B------:R-:W-:Y:S02]  /*3ba0*/  FADD.FTZ R150, R151, -R150 ;  /* 0x8000009697967221 */ /* 0x000fe40000010000 */
[----:B------:R1:W-:Y:S01]  /*3bb0*/  STG.E.128 [R148.64], R136 ;  /* 0x0000008894007986 */ /* 0x0003e2000c101d04 */
[----:B------:R-:W-:-:S02]  /*3bc0*/  FFMA.FTZ R166, R166, R160, R159 ;  /* 0x000000a0a6a67223 */ /* 0x000fc4000001009f */
[----:B------:R-:W-:Y:S02]  /*3bd0*/  FADD.FTZ R213, R214, -R213 ;  /* 0x800000d5d6d57221 */ /* 0x000fe40000010000 */
[----:B------:R-:W-:Y:S02]  /*3be0*/  FMUL.FTZ R214, R192, R150 ;  /* 0x00000096c0d67220 */ /* 0x000fe40000410000 */
[-CC-:B------:R-:W-:Y:S02]  /*3bf0*/  FFMA.FTZ R217, R217, R160.reuse, R159.reuse ;  /* 0x000000a0d9d97223 */ /* 0x180fe4000001009f */
[----:B------:R-:W-:Y:S02]  /*3c00*/  FADD.FTZ R166, R167, -R166 ;  /* 0x800000a6a7a67221 */ /* 0x000fe40000010000 */
[----:B------:R-:W-:Y:S01]  /*3c10*/  FFMA.FTZ R211, R211, R160, R159 ;  /* 0x000000a0d3d37223 */ /* 0x000fe2000001009f */
[----:B-1----:R-:W-:Y:S01]  /*3c20*/  @P0 PRMT R136, RZ, 0x5410, R120 ;  /* 0x00005410ff880816 */ /* 0x002fe20000000078 */
[----:B------:R-:W-:-:S02]  /*3c30*/  FADD.FTZ R218, R218, -R217 ;  /* 0x800000d9dada7221 */ /* 0x000fc40000010000 */
[----:B------:R-:W-:Y:S02]  /*3c40*/  FMUL.FTZ R217, R192, R166 ;  /* 0x000000a6c0d97220 */ /* 0x000fe40000410000 */
[----:B------:R-:W-:Y:S01]  /*3c50*/  @P0 FADD.FTZ R214, R214, R136 ;  /* 0x00000088d6d60221 */ /* 0x000fe20000010000 */
[----:B------:R-:W-:Y:S01]  /*3c60*/  @P0 PRMT R136, RZ, 0x7610, R120 ;  /* 0x00007610ff880816 */ /* 0x000fe20000000078 */
        /* <DEDUP_REMOVED lines=8> */
[C---:B------:R-:W-:Y:S02]  /*3cf0*/  FMUL.FTZ R216, R192.reuse, R213 ;  /* 0x000000d5c0d87220 */ /* 0x040fe40000410000 */
[----:B------:R-:W-:Y:S02]  /*3d00*/  FMUL.FTZ R194, R192, R194 ;  /* 0x000000c2c0c27220 */ /* 0x000fe40000410000 */
[----:B------:R-:W-:Y:S01]  /*3d10*/  @P0 FADD.FTZ R216, R216, R136 ;  /* 0x00000088d8d80221 */ /* 0x000fe20000010000 */
[----:B------:R-:W-:Y:S01]  /*3d20*/  @P0 PRMT R136, RZ, 0x5410, R122 ;  /* 0x00005410ff880816 */ /* 0x000fe2000000007a */
[----:B------:R-:W-:-:S02]  /*3d30*/  FFMA.FTZ R211, R219, R160, R159 ;  /* 0x000000a0dbd37223 */ /* 0x000fc4000001009f */
        /* <DEDUP_REMOVED lines=32> */
[----:B------:R-:W4:Y:S01]  /*3f40*/  LDG.E.128 R136, [R136.64] ;  /* 0x0000000488887981 */ /* 0x000f22000c1e1d00 */
        /* <DEDUP_REMOVED lines=9> */
[----:B-1----:R-:W-:-:S02]  /*3fe0*/  FMUL.FTZ R148, R37, R213 ;  /* 0x000000d525947220 */ /* 0x002fc40000410000 */
[----:B------:R-:W-:Y:S02]  /*3ff0*/  FMUL.FTZ R149, R39, R212 ;  /* 0x000000d427957220 */ /* 0x000fe40000410000 */
[-C--:B------:R-:W-:Y:S01]  /*4000*/  FMUL.FTZ R215, R215, R191.reuse ;  /* 0x000000bfd7d77220 */ /* 0x080fe20000410000 */
[----:B------:R-:W-:Y:S01]  /*4010*/  F2FP.BF16.PACK_AB R150, R148, R150 ;  /* 0x000000969496723e */ /* 0x000fe200000010ff */
[----:B------:R-:W-:Y:S02]  /*4020*/  FMUL.FTZ R216, R216, R191 ;  /* 0x000000bfd8d87220 */ /* 0x000fe40000410000 */
[----:B------:R-:W-:Y:S02]  /*4030*/  FMUL.FTZ R148, R40, R214 ;  /* 0x000000d628947220 */ /* 0x000fe40000410000 */
[----:B------:R-:W-:Y:S01]  /*4040*/  FMUL.FTZ R166, R41, R217 ;  /* 0x000000d929a67220 */ /* 0x000fe20000410000 */
[----:B------:R-:W-:Y:S01]  /*4050*/  F2FP.BF16.PACK_AB R151, R149, R151 ;  /* 0x000000979597723e */ /* 0x000fe200000010ff */
        /* <DEDUP_REMOVED lines=10> */
[----:B0-----:R-:W-:Y:S02]  /*4100*/  LOP3.LUT R148, R2, 0x1f, RZ, 0xc0, !PT ;  /* 0x0000001f02947812 */ /* 0x001fe400078ec0ff */
[----:B------:R-:W2:Y:S04]  /*4110*/  LDL.LU R2, [R1+0x7c] ;  /* 0x00007c0001027983 */ /* 0x000ea80000300800 */
[----:B------:R-:W2:Y:S04]  /*4120*/  LDL.LU R250, [R1+0xb8] ;  /* 0x0000b80001fa7983 */ /* 0x000ea80000300800 */
[----:B------:R-:W2:Y:S04]  /*4130*/  LDL.LU R246, [R1+0xc4] ;  /* 0x0000c40001f67983 */ /* 0x000ea80000300800 */
[----:B------:R-:W2:Y:S04]  /*4140*/  LDL.LU R245, [R1+0xc0] ;  /* 0x0000c00001f57983 */ /* 0x000ea80000300800 */
[----:B------:R-:W2:Y:S04]  /*4150*/  LDL.LU R244, [R1+0xcc] ;  /* 0x0000cc0001f47983 */ /* 0x000ea80000300800 */
[----:B------:R-:W2:Y:S04]  /*4160*/  LDL.LU R242, [R1+0xc8] ;  /* 0x0000c80001f27983 */ /* 0x000ea80000300800 */
[----:B------:R-:W2:Y:S04]  /*4170*/  LDL.LU R241, [R1+0xd4] ;  /* 0x0000d40001f17983 */ /* 0x000ea80000300800 */
[----:B------:R-:W2:Y:S04]  /*4180*/  LDL.LU R240, [R1+0xd0] ;  /* 0x0000d00001f07983 */ /* 0x000ea80000300800 */
[----:B------:R-:W2:Y:S01]  /*4190*/  LDL.LU R239, [R1+0xdc] ;  /* 0x0000dc0001ef7983 */ /* 0x000ea20000300800 */
[----:B------:R-:W-:-:S03]  /*41a0*/  LEA.HI.SX32 R149, R149, R148, 0x1d ;  /* 0x0000009495957211 */ /* 0x000fc600078feaff */
[----:B------:R-:W2:Y:S04]  /*41b0*/  LDL.LU R238, [R1+0xd8] ;  /* 0x0000d80001ee7983 */ /* 0x000ea80000300800 */
[----:B------:R-:W2:Y:S04]  /*41c0*/  LDL.LU R234, [R1+0xe4] ;  /* 0x0000e40001ea7983 */ /* 0x000ea80000300800 */
[----:B------:R-:W2:Y:S04]  /*41d0*/  LDL.LU R233, [R1+0xe0] ;  /* 0x0000e00001e97983 */ /* 0x000ea80000300800 */
[----:B------:R-:W2:Y:S01]  /*41e0*/  LDL.LU R232, [R1+0xec] ;  /* 0x0000ec0001e87983 */ /* 0x000ea20000300800 */
[----:B------:R-:W-:-:S03]  /*41f0*/  IADD3 R166, R149, 0x80, RZ ;  /* 0x0000008095a67810 */ /* 0x000fc60007ffe0ff */
[----:B------:R-:W2:Y:S04]  /*4200*/  LDL.LU R231, [R1+0xe8] ;  /* 0x0000e80001e77983 */ /* 0x000ea80000300800 */
[----:B------:R-:W2:Y:S04]  /*4210*/  LDL.LU R230, [R1+0xf4] ;  /* 0x0000f40001e67983 */ /* 0x000ea80000300800 */
[----:B------:R-:W2:Y:S04]  /*4220*/  LDL.LU R222, [R1+0xf0] ;  /* 0x0000f00001de7983 */ /* 0x000ea80000300800 */
[----:B------:R-:W2:Y:S04]  /*4230*/  LDL.LU R221, [R1+0xfc] ;  /* 0x0000fc0001dd7983 */ /* 0x000ea80000300800 */
[----:B------:R-:W2:Y:S01]  /*4240*/  LDL.LU R220, [R1+0xf8] ;  /* 0x0000f80001dc7983 */ /* 0x000ea20000300800 */
[----:B------:R-:W-:-:S03]  /*4250*/  IMAD.WIDE.U32 R148, R166, R243, c[0x0][0x170] ;  /* 0x00005c00a6947625 */ /* 0x000fc600078e00f3 */
[----:B------:R-:W2:Y:S01]  /*4260*/  LDL.LU R219, [R1+0x104] ;  /* 0x0001040001db7983 */ /* 0x000ea20000300800 */
[----:B------:R-:W-:-:S03]  /*4270*/  FFMA.FTZ R158, R158, R160, R159 ;  /* 0x000000a09e9e7223 */ /* 0x000fc6000001009f */
[----:B------:R-:W2:Y:S01]  /*4280*/  LDL.LU R218, [R1+0x100] ;  /* 0x0001000001da7983 */ /* 0x000ea20000300800 */
[----:B------:R-:W-:-:S03]  /*4290*/  FFMA.FTZ R157, R157, R160, R159 ;  /* 0x000000a09d9d7223 */ /* 0x000fc6000001009f */
[----:B------:R-:W2:Y:S01]  /*42a0*/  LDL.LU R193, [R1+0x10c] ;  /* 0x00010c0001c17983 */ /* 0x000ea20000300800 */
[-CC-:B------:R-:W-:Y:S02]  /*42b0*/  FFMA.FTZ R155, R155, R160.reuse, R159.reuse ;  /* 0x000000a09b9b7223 */ /* 0x180fe4000001009f */
[-CC-:B------:R-:W-:Y:S01]  /*42c0*/  FFMA.FTZ R152, R152, R160.reuse, R159.reuse ;  /* 0x000000a098987223 */ /* 0x180fe2000001009f */
[----:B------:R-:W2:Y:S01]  /*42d0*/  LDL.LU R167, [R1+0x108] ;  /* 0x0001080001a77983 */ /* 0x000ea20000300800 */
[-CC-:B------:R-:W-:Y:S02]  /*42e0*/  FFMA.FTZ R154, R154, R160.reuse, R159.reuse ;  /* 0x000000a09a9a7223 */ /* 0x180fe4000001009f */
[-CC-:B------:R-:W-:Y:S01]  /*42f0*/  FFMA.FTZ R162, R162, R160.reuse, R159.reuse ;  /* 0x000000a0a2a27223 */ /* 0x180fe2000001009f */
[----:B------:R-:W2:Y:S01]  /*4300*/  LDL.LU R243, [R1+0x78] ;  /* 0x0000780001f37983 */ /* 0x000ea20000300800 */
[-CC-:B------:R-:W-:Y:S02]  /*4310*/  FFMA.FTZ R161, R161, R160.reuse, R159.reuse ;  /* 0x000000a0a1a17223 */ /* 0x180fe4000001009f */
[----:B------:R-:W-:Y:S01]  /*4320*/  FFMA.FTZ R156, R156, R160, R159 ;  /* 0x000000a09c9c7223 */ /* 0x000fe2000001009f */
[----:B------:R-:W-:Y:S01]  /*4330*/  PRMT R132, RZ, 0x7610, R132 ;  /* 0x00007610ff847816 */ /* 0x000fe20000000084 */
[----:B------:R-:W2:Y:S01]  /*4340*/  LDL.LU R159, [R1+0x70] ;  /* 0x00007000019f7983 */ /* 0x000ea20000300800 */
[----:B------:R-:W-:-:S02]  /*4350*/  FADD.FTZ R157, R163, -R157 ;  /* 0x8000009da39d7221 */ /* 0x000fc40000010000 */
[----:B------:R-:W-:Y:S01]  /*4360*/  FADD.FTZ R155, R168, -R155 ;  /* 0x8000009ba89b7221 */ /* 0x000fe20000010000 */
[----:B------:R-:W3:Y:S01]  /*4370*/  LDL.LU R160, [R1+0xbc] ;  /* 0x0000bc0001a07983 */ /* 0x000ee20000300800 */
[----:B------:R-:W-:-:S03]  /*4380*/  FADD.FTZ R152, R164, -R152 ;  /* 0x80000098a4987221 */ /* 0x000fc60000010000 */
[----:B------:R-:W3:Y:S01]  /*4390*/  LDL.LU R163, [R1+0xb0] ;  /* 0x0000b00001a37983 */ /* 0x000ee20000300800 */
[----:B------:R-:W-:Y:S02]  /*43a0*/  FADD.FTZ R158, R153, -R158 ;  /* 0x8000009e999e7221 */ /* 0x000fe40000010000 */
[----:B------:R-:W-:Y:S01]  /*43b0*/  FADD.FTZ R154, R169, -R154 ;  /* 0x8000009aa99a7221 */ /* 0x000fe20000010000 */
[----:B------:R-:W3:Y:S01]  /*43c0*/  LDL.LU R168, [R1+0xb4] ;  /* 0x0000b40001a87983 */ /* 0x000ee20000300800 */
[----:B------:R-:W-:Y:S02]  /*43d0*/  FADD.FTZ R162, R165, -R162 ;  /* 0x800000a2a5a27221 */ /* 0x000fe40000010000 */
[----:B------:R-:W-:Y:S01]  /*43e0*/  FADD.FTZ R161, R171, -R161 ;  /* 0x800000a1aba17221 */ /* 0x000fe20000010000 */
[----:B------:R-:W3:Y:S01]  /*43f0*/  LDL.LU R164, [R1+0xa8] ;  /* 0x0000a80001a47983 */ /* 0x000ee20000300800 */
[----:B------:R-:W-:-:S03]  /*4400*/  FADD.FTZ R156, R170, -R156 ;  /* 0x8000009caa9c7221 */ /* 0x000fc60000010000 */
[----:B------:R-:W3:Y:S01]  /*4410*/  LDL.LU R169, [R1+0xac] ;  /* 0x0000ac0001a97983 */ /* 0x000ee20000300800 */
[----:B------:R-:W-:-:S03]  /*4420*/  FMUL.FTZ R158, R192, R158 ;  /* 0x0000009ec09e7220 */ /* 0x000fc60000410000 */
[----:B------:R-:W3:Y:S01]  /*4430*/  LDL.LU R165, [R1+0xa0] ;  /* 0x0000a00001a57983 */ /* 0x000ee20000300800 */
[C---:B------:R-:W-:Y:S02]  /*4440*/  FMUL.FTZ R157, R192.reuse, R157 ;  /* 0x0000009dc09d7220 */ /* 0x040fe40000410000 */
[C---:B------:R-:W-:Y:S01]  /*4450*/  FMUL.FTZ R155, R192.reuse, R155 ;  /* 0x0000009bc09b7220 */ /* 0x040fe20000410000 */
[----:B------:R-:W3:Y:S01]  /*4460*/  LDL.LU R171, [R1+0xa4] ;  /* 0x0000a40001ab7983 */ /* 0x000ee20000300800 */
[C---:B------:R-:W-:Y:S02]  /*4470*/  FMUL.FTZ R152, R192.reuse, R152 ;  /* 0x00000098c0987220 */ /* 0x040fe40000410000 */
[C---:B------:R-:W-:Y:S01]  /*4480*/  FMUL.FTZ R154, R192.reuse, R154 ;  /* 0x0000009ac09a7220 */ /* 0x040fe20000410000 */
[----:B------:R-:W3:Y:S01]  /*4490*/  LDL.LU R170, [R1+0x98] ;  /* 0x0000980001aa7983 */ /* 0x000ee20000300800 */
[C---:B------:R-:W-:Y:S02]  /*44a0*/  FMUL.FTZ R162, R192.reuse, R162 ;  /* 0x000000a2c0a27220 */ /* 0x040fe40000410000 */
[C---:B------:R-:W-:Y:S01]  /*44b0*/  FMUL.FTZ R161, R192.reuse, R161 ;  /* 0x000000a1c0a17220 */ /* 0x040fe20000410000 */
[----:B------:R-:W3:Y:S01]  /*44c0*/  LDG.E.128 R148, [R148.64] ;  /* 0x0000000494947981 */ /* 0x000ee2000c1e1d00 */
[----:B------:R-:W-:-:S03]  /*44d0*/  FMUL.FTZ R156, R192, R156 ;  /* 0x0000009cc09c7220 */ /* 0x000fc60000410000 */
[----:B------:R-:W3:Y:S01]  /*44e0*/  LDL.LU R192, [R1+0x9c] ;  /* 0x00009c0001c07983 */ /* 0x000ee20000300800 */
[----:B------:R-:W-:-:S04]  /*44f0*/  MOV R153, c[0x0][0x160] ;  /* 0x0000580000997a02 */ /* 0x000fc80000000f00 */
[----:B------:R-:W-:Y:S02]  /*4500*/  LEA R190, R153, R190, 0x2 ;  /* 0x000000be99be7211 */ /* 0x000fe400078e10ff */
[----:B------:R-:W-:-:S05]  /*4510*/  @P0 PRMT R153, RZ, 0x5410, R124 ;  /* 0x00005410ff990816 */ /* 0x000fca000000007c */
[----:B------:R-:W-:Y:S01]  /*4520*/  @P0 FADD.FTZ R158, R158, R153 ;  /* 0x000000999e9e0221 */ /* 0x000fe20000010000 */
[----:B------:R-:W-:Y:S01]  /*4530*/  @P0 PRMT R153, RZ, 0x7610, R124 ;  /* 0x00007610ff990816 */ /* 0x000fe2000000007c */
[----:B--2---:R-:W-:Y:S01]  /*4540*/  FFMA.FTZ R159, R132, R196, R159 ;  /* 0x000000c4849f7223 */ /* 0x004fe2000001009f */
[----:B------:R-:W-:Y:S01]  /*4550*/  PRMT R132, RZ, 0x5410, R133 ;  /* 0x00005410ff847816 */ /* 0x000fe20000000085 */
[----:B------:R-:W2:Y:S04]  /*4560*/  LDL.LU R196, [R1+0x90] ;  /* 0x0000900001c47983 */ /* 0x000ea80000300800 */
[----:B------:R-:W-:Y:S01]  /*4570*/  FFMA.FTZ R2, R132, R197, R2 ;  /* 0x000000c584027223 */ /* 0x000fe20000010002 */
[----:B------:R-:W-:Y:S04]  /*4580*/  STL [R1+0x70], R159 ;  /* 0x0000709f01007387 */ /* 0x000fe80000100800 */
[----:B------:R0:W-:Y:S04]  /*4590*/  STL [R1+0x7c], R2 ;  /* 0x00007c0201007387 */ /* 0x0001e80000100800 */
[----:B0-----:R0:W5:Y:S04]  /*45a0*/  LDL.LU R2, [R1+0x110] ;  /* 0x0001100001027983 */ /* 0x0011680000300800 */
[----:B------:R-:W2:Y:S01]  /*45b0*/  LDL.LU R132, [R1+0x84] ;  /* 0x0000840001847983 */ /* 0x000ea20000300800 */
[----:B------:R-:W-:Y:S01]  /*45c0*/  @P0 FADD.FTZ R157, R157, R153 ;  /* 0x000000999d9d0221 */ /* 0x000fe20000010000 */
[----:B------:R-:W-:-:S02]  /*45d0*/  @P0 PRMT R153, RZ, 0x5410, R125 ;  /* 0x00005410ff990816 */ /* 0x000fc4000000007d */
[----:B------:R-:W3:Y:S03]  /*45e0*/  LDL.LU R197, [R1+0x94] ;  /* 0x0000940001c57983 */ /* 0x000ee60000300800 */
[----:B------:R-:W-:Y:S01]  /*45f0*/  @P0 FADD.FTZ R155, R155, R153 ;  /* 0x000000999b9b0221 */ /* 0x000fe20000010000 */
[----:B------:R-:W-:-:S05]  /*4600*/  @P0 PRMT R153, RZ, 0x7610, R125 ;  /* 0x00007610ff990816 */ /* 0x000fca000000007d */
        /* <DEDUP_REMOVED lines=9> */
[----:B------:R-:W-:-:S05]  /*46a0*/  PRMT R153, RZ, 0x7610, R133 ;  /* 0x00007610ff997816 */ /* 0x000fca0000000085 */
[----:B------:R-:W-:-:S05]  /*46b0*/  FFMA.FTZ R243, R153, R198, R243 ;  /* 0x000000c699f37223 */ /* 0x000fca00000100f3 */
[----:B------:R-:W-:Y:S04]  /*46c0*/  STL [R1+0x78], R243 ;  /* 0x000078f301007387 */ /* 0x000fe80000100800 */
[----:B------:R-:W4:Y:S04]  /*46d0*/  LDL.LU R153, [R1+0x8c] ;  /* 0x00008c0001997983 */ /* 0x000f280000300800 */
[----:B------:R-:W4:Y:S01]  /*46e0*/  LDL.LU R198, [R1+0x88] ;  /* 0x0000880001c67983 */ /* 0x000f220000300800 */
[----:B------:R-:W-:-:S05]  /*46f0*/  PRMT R133, RZ, 0x5410, R134 ;  /* 0x00005410ff857816 */ /* 0x000fca0000000086 */
[----:B--2---:R-:W-:Y:S02]  /*4700*/  FFMA.FTZ R132, R133, R199, R132 ;  /* 0x000000c785847223 */ /* 0x004fe40000010084 */
[----:B------:R-:W2:Y:S01]  /*4710*/  LDL.LU R199, [R1+0x80] ;  /* 0x0000800001c77983 */ /* 0x000ea20000300800 */
[----:B------:R-:W-:Y:S02]  /*4720*/  PRMT R159, RZ, 0x7610, R134 ;  /* 0x00007610ff9f7816 */ /* 0x000fe40000000086 */
[--C-:B------:R-:W-:Y:S02]  /*4730*/  PRMT R134, RZ, 0x5410, R135.reuse ;  /* 0x00005410ff867816 */ /* 0x100fe40000000087 */
[----:B------:R-:W-:Y:S01]  /*4740*/  PRMT R135, RZ, 0x7610, R135 ;  /* 0x00007610ff877816 */ /* 0x000fe20000000087 */
[----:B------:R1:W-:Y:S01]  /*4750*/  STL [R1+0x84], R132 ;  /* 0x0000848401007387 */ /* 0x0003e20000100800 */
[----:B------:R-:W-:Y:S02]  /*4760*/  PRMT R133, RZ, 0x5410, R145 ;  /* 0x00005410ff857816 */ /* 0x000fe40000000091 */
[----:B-1----:R-:W-:-:S03]  /*4770*/  PRMT R132, RZ, 0x5410, R144 ;  /* 0x00005410ff847816 */ /* 0x002fc60000000090 */
[----:B---3--:R-:W-:Y:S01]  /*4780*/  FFMA.FTZ R192, R133, R208, R192 ;  /* 0x000000d085c07223 */ /* 0x008fe200000100c0 */
[----:B------:R-:W-:Y:S01]  /*4790*/  PRMT R133, RZ, 0x5410, R141 ;  /* 0x00005410ff857816 */ /* 0x000fe2000000008d */
[----:B------:R-:W-:Y:S01]  /*47a0*/  FFMA.FTZ R197, R132, R207, R197 ;  /* 0x000000cf84c57223 */ /* 0x000fe200000100c5 */
[----:B------:R-:W-:-:S03]  /*47b0*/  PRMT R132, RZ, 0x5410, R140 ;  /* 0x00005410ff847816 */ /* 0x000fc6000000008c */
[----:B------:R-:W-:Y:S01]  /*47c0*/  FFMA.FTZ R160, R133, R227, R160 ;  /* 0x000000e385a07223 */ /* 0x000fe200000100a0 */
[----:B----4-:R-:W-:Y:S01]  /*47d0*/  PRMT R133, RZ, 0x5410, R137 ;  /* 0x00005410ff857816 */ /* 0x010fe20000000089 */
[----:B------:R-:W-:Y:S01]  /*47e0*/  FFMA.FTZ R168, R132, R226, R168 ;  /* 0x000000e284a87223 */ /* 0x000fe200000100a8 */
[----:B------:R-:W-:Y:S02]  /*47f0*/  PRMT R132, RZ, 0x5410, R136 ;  /* 0x00005410ff847816 */ /* 0x000fe40000000088 */
[----:B------:R-:W-:Y:S02]  /*4800*/  PRMT R144, RZ, 0x7610, R144 ;  /* 0x00007610ff907816 */ /* 0x000fe40000000090 */
[----:B------:R-:W-:Y:S02]  /*4810*/  PRMT R140, RZ, 0x7610, R140 ;  /* 0x00007610ff8c7816 */ /* 0x000fe4000000008c */
[----:B------:R-:W-:Y:S02]  /*4820*/  PRMT R141, RZ, 0x7610, R141 ;  /* 0x00007610ff8d7816 */ /* 0x000fe4000000008d */
[----:B------:R-:W-:Y:S01]  /*4830*/  PRMT R136, RZ, 0x7610, R136 ;  /* 0x00007610ff887816 */ /* 0x000fe20000000088 */
[----:B------:R-:W-:Y:S01]  /*4840*/  FFMA.FTZ R153, R134, R201, R153 ;  /* 0x000000c986997223 */ /* 0x000fe20000010099 */
[----:B------:R-:W-:Y:S01]  /*4850*/  PRMT R134, RZ, 0x5410, R146 ;  /* 0x00005410ff867816 */ /* 0x000fe20000000092 */
[----:B------:R-:W-:Y:S01]  /*4860*/  FFMA.FTZ R198, R135, R202, R198 ;  /* 0x000000ca87c67223 */ /* 0x000fe200000100c6 */
[----:B------:R-:W-:-:S03]  /*4870*/  PRMT R135, RZ, 0x5410, R147 ;  /* 0x00005410ff877816 */ /* 0x000fc60000000093 */
[----:B------:R-:W-:Y:S01]  /*4880*/  FFMA.FTZ R171, R134, R203, R171 ;  /* 0x000000cb86ab7223 */ /* 0x000fe200000100ab */
[----:B------:R-:W-:Y:S01]  /*4890*/  PRMT R134, RZ, 0x5410, R142 ;  /* 0x00005410ff867816 */ /* 0x000fe2000000008e */
[----:B------:R-:W-:Y:S01]  /*48a0*/  FFMA.FTZ R169, R135, R204, R169 ;  /* 0x000000cc87a97223 */ /* 0x000fe200000100a9 */
[----:B------:R-:W-:-:S03]  /*48b0*/  PRMT R135, RZ, 0x5410, R143 ;  /* 0x00005410ff877816 */ /* 0x000fc6000000008f */
[----:B------:R-:W-:Y:S01]  /*48c0*/  FFMA.FTZ R246, R134, R195, R246 ;  /* 0x000000c386f67223 */ /* 0x000fe200000100f6 */
[----:B------:R-:W-:Y:S01]  /*48d0*/  PRMT R134, RZ, 0x5410, R138 ;  /* 0x00005410ff867816 */ /* 0x000fe2000000008a */
[----:B------:R-:W-:Y:S01]  /*48e0*/  FFMA.FTZ R244, R135, R223, R244 ;  /* 0x000000df87f47223 */ /* 0x000fe200000100f4 */
[----:B------:R-:W-:Y:S02]  /*48f0*/  PRMT R135, RZ, 0x5410, R139 ;  /* 0x00005410ff877816 */ /* 0x000fe4000000008b */
[----:B------:R-:W-:Y:S02]  /*4900*/  PRMT R142, RZ, 0x7610, R142 ;  /* 0x00007610ff8e7816 */ /* 0x000fe4000000008e */
[----:B------:R-:W-:Y:S02]  /*4910*/  PRMT R137, RZ, 0x7610, R137 ;  /* 0x00007610ff897816 */ /* 0x000fe40000000089 */
[----:B------:R-:W-:Y:S02]  /*4920*/  PRMT R138, RZ, 0x7610, R138 ;  /* 0x00007610ff8a7816 */ /* 0x000fe4000000008a */
[----:B------:R-:W-:-:S02]  /*4930*/  PRMT R139, RZ, 0x7610, R139 ;  /* 0x00007610ff8b7816 */ /* 0x000fc4000000008b */
[----:B------:R-:W-:Y:S01]  /*4940*/  PRMT R145, RZ, 0x7610, R145 ;  /* 0x00007610ff917816 */ /* 0x000fe20000000091 */
[----:B------:R-:W-:Y:S01]  /*4950*/  FFMA.FTZ R196, R144, R210, R196 ;  /* 0x000000d290c47223 */ /* 0x000fe200000100c4 */
[----:B------:R-:W-:Y:S01]  /*4960*/  PRMT R146, RZ, 0x7610, R146 ;  /* 0x00007610ff927816 */ /* 0x000fe20000000092 */
[----:B------:R-:W-:Y:S01]  /*4970*/  FFMA.FTZ R163, R140, R229, R163 ;  /* 0x000000e58ca37223 */ /* 0x000fe200000100a3 */
[----:B------:R-:W-:Y:S01]  /*4980*/  HFMA2.MMA R243, -RZ, RZ, 0, 9.5367431640625e-07 ;  /* 0x00000010fff37435 */ /* 0x000fe200000001ff */
[----:B------:R-:W-:Y:S01]  /*4990*/  FFMA.FTZ R250, R141, R228, R250 ;  /* 0x000000e48dfa7223 */ /* 0x000fe200000100fa */
[----:B------:R-:W-:Y:S01]  /*49a0*/  PRMT R147, RZ, 0x7610, R147 ;  /* 0x00007610ff937816 */ /* 0x000fe20000000093 */
[----:B------:R-:W-:Y:S01]  /*49b0*/  FFMA.FTZ R245, R142, R225, R245 ;  /* 0x000000e18ef57223 */ /* 0x000fe200000100f5 */
        /* <DEDUP_REMOVED lines=12> */
[----:B------:R-:W-:Y:S01]  /*4a80*/  @P1 F2FP.BF16.PACK_AB R141, RZ, R162 ;  /* 0x000000a2ff8d123e */ /* 0x000fe200000010ff */
[----:B------:R-:W-:Y:S01]  /*4a90*/  FMUL.FTZ R157, R157, R191 ;  /* 0x000000bf9d9d7220 */ /* 0x000fe20000410000 */
[----:B------:R-:W-:Y:S01]  /*4aa0*/  @P1 F2FP.BF16.PACK_AB R138, RZ, R161 ;  /* 0x000000a1ff8a123e */ /* 0x000fe200000010ff */
[----:B------:R-:W-:-:S02]  /*4ab0*/  FMUL.FTZ R155, R155, R191 ;  /* 0x000000bf9b9b7220 */ /* 0x000fc40000410000 */
[-C--:B------:R-:W-:Y:S02]  /*4ac0*/  FMUL.FTZ R152, R152, R191.reuse ;  /* 0x000000bf98987220 */ /* 0x080fe40000410000 */
[-C--:B------:R-:W-:Y:S02]  /*4ad0*/  FMUL.FTZ R154, R154, R191.reuse ;  /* 0x000000bf9a9a7220 */ /* 0x080fe40000410000 */
[-C--:B------:R-:W-:Y:S02]  /*4ae0*/  FMUL.FTZ R162, R162, R191.reuse ;  /* 0x000000bfa2a27220 */ /* 0x080fe40000410000 */
[-C--:B------:R-:W-:Y:S02]  /*4af0*/  FMUL.FTZ R161, R161, R191.reuse ;  /* 0x000000bfa1a17220 */ /* 0x080fe40000410000 */
        /* <DEDUP_REMOVED lines=10> */
[----:B------:R-:W-:Y:S01]  /*4ba0*/  FFMA.FTZ R239, R133, R215, R239 ;  /* 0x000000d785ef7223 */ /* 0x000fe200000100ef */
[----:B------:R-:W-:Y:S01]  /*4bb0*/  @P1 PRMT R131, R138, 0x7610, R131 ;  /* 0x000076108a831816 */ /* 0x000fe20000000083 */
[----:B------:R-:W-:-:S02]  /*4bc0*/  FFMA.FTZ R234, R134, R194, R234 ;  /* 0x000000c286ea7223 */ /* 0x000fc400000100ea */
[----:B------:R-:W-:Y:S01]  /*4bd0*/  FFMA.FTZ R232, R135, R211, R232 ;  /* 0x000000d387e87223 */ /* 0x000fe200000100e8 */
[----:B------:R-:W-:Y:S01]  /*4be0*/  LEA R136, P0, R166, c[0x0][0x248], 0x4 ;  /* 0x00009200a6887a11 */ /* 0x000fe200078020ff */
[----:B------:R-:W-:Y:S02]  /*4bf0*/  FMUL.FTZ R132, R32, R158 ;  /* 0x0000009e20847220 */ /* 0x000fe40000410000 */
[----:B------:R-:W-:Y:S02]  /*4c00*/  FMUL.FTZ R133, R34, R155 ;  /* 0x0000009b22857220 */ /* 0x000fe40000410000 */
[----:B------:R-:W-:Y:S02]  /*4c10*/  FMUL.FTZ R134, R28, R154 ;  /* 0x0000009a1c867220 */ /* 0x000fe40000410000 */
[----:B------:R-:W-:Y:S02]  /*4c20*/  FMUL.FTZ R135, R30, R161 ;  /* 0x000000a11e877220 */ /* 0x000fe40000410000 */
[----:B------:R-:W-:-:S02]  /*4c30*/  FMUL.FTZ R146, R31, R191 ;  /* 0x000000bf1f927220 */ /* 0x000fc40000410000 */
[----:B------:R-:W-:Y:S02]  /*4c40*/  FMUL.FTZ R145, R29, R162 ;  /* 0x000000a21d917220 */ /* 0x000fe40000410000 */
[----:B------:R-:W-:Y:S02]  /*4c50*/  FMUL.FTZ R144, R35, R152 ;  /* 0x0000009823907220 */ /* 0x000fe40000410000 */
[----:B------:R-:W-:Y:S01]  /*4c60*/  FMUL.FTZ R143, R33, R157 ;  /* 0x0000009d218f7220 */ /* 0x000fe20000410000 */
[----:B------:R-:W-:Y:S01]  /*4c70*/  @P1 PRMT R128, R128, 0x5410, R137 ;  /* 0x0000541080801816 */ /* 0x000fe20000000089 */
[----:B------:R-:W-:Y:S01]  /*4c80*/  @P1 IMAD.WIDE.U32 R138, R139, R243, c[0x0][0x258] ;  /* 0x000096008b8a1625 */ /* 0x000fe200078e00f3 */
[----:B------:R-:W-:Y:S02]  /*4c90*/  @P1 PRMT R129, R129, 0x5410, R140 ;  /* 0x0000541081811816 */ /* 0x000fe4000000008c */
[----:B------:R-:W-:Y:S02]  /*4ca0*/  @P1 PRMT R130, R130, 0x5410, R141 ;  /* 0x0000541082821816 */ /* 0x000fe4000000008d */
[----:B------:R-:W-:-:S02]  /*4cb0*/  @P1 PRMT R131, R131, 0x5410, R156 ;  /* 0x0000541083831816 */ /* 0x000fc4000000009c */
[----:B------:R-:W-:Y:S02]  /*4cc0*/  F2FP.BF16.PACK_AB R135, R146, R135 ;  /* 0x000000879287723e */ /* 0x000fe400000010ff */
[----:B------:R-:W-:Y:S02]  /*4cd0*/  F2FP.BF16.PACK_AB R134, R145, R134 ;  /* 0x000000869186723e */ /* 0x000fe400000010ff */
[----:B------:R-:W-:Y:S02]  /*4ce0*/  F2FP.BF16.PACK_AB R133, R144, R133 ;  /* 0x000000859085723e */ /* 0x000fe400000010ff */
[----:B------:R-:W-:Y:S02]  /*4cf0*/  F2FP.BF16.PACK_AB R132, R143, R132 ;  /* 0x000000848f84723e */ /* 0x000fe400000010ff */
[----:B------:R-:W-:Y:S01]  /*4d00*/  LEA.HI.X R137, R166, c[0x0][0x24c], RZ, 0x4, P0 ;  /* 0x00009300a6897a11 */ /* 0x000fe200000f24ff */
[----:B------:R-:W-:Y:S01]  /*4d10*/  @P1 STG.E.128 [R138.64], R128 ;  /* 0x000000808a001986 */ /* 0x000fe2000c101d04 */
[----:B------:R-:W-:-:S03]  /*4d20*/  PRMT R0, RZ, 0x5410, R149 ;  /* 0x00005410ff007816 */ /* 0x000fc60000000095 */
[----:B------:R1:W-:Y:S01]  /*4d30*/  STG.E.128 [R136.64], R132 ;  /* 0x0000008488007986 */ /* 0x0003e2000c101d04 */
[----:B------:R-:W-:Y:S01]  /*4d40*/  PRMT R149, RZ, 0x7610, R149 ;  /* 0x00007610ff957816 */ /* 0x000fe20000000095 */
[----:B------:R-:W-:-:S04]  /*4d50*/  FFMA.FTZ R221, R0, R155, R221 ;  /* 0x0000009b00dd7223 */ /* 0x000fc800000100dd */
[----:B------:R-:W-:Y:S01]  /*4d60*/  FFMA.FTZ R220, R149, R152, R220 ;  /* 0x0000009895dc7223 */ /* 0x000fe200000100dc */
[--C-:B-1----:R-:W-:Y:S02]  /*4d70*/  PRMT R133, RZ, 0x5410, R148.reuse ;  /* 0x00005410ff857816 */ /* 0x102fe40000000094 */
[----:B------:R-:W-:Y:S02]  /*4d80*/  PRMT R148, RZ, 0x7610, R148 ;  /* 0x00007610ff947816 */ /* 0x000fe40000000094 */
[----:B------:R-:W-:Y:S01]  /*4d90*/  PRMT R135, RZ, 0x5410, R150 ;  /* 0x00005410ff877816 */ /* 0x000fe20000000096 */
[----:B------:R-:W-:Y:S01]  /*4da0*/  FFMA.FTZ R230, R133, R158, R230 ;  /* 0x0000009e85e67223 */ /* 0x000fe200000100e6 */
[--C-:B------:R-:W-:Y:S01]  /*4db0*/  PRMT R134, RZ, 0x7610, R151.reuse ;  /* 0x00007610ff867816 */ /* 0x100fe20000000097 */
[----:B------:R-:W-:Y:S01]  /*4dc0*/  FFMA.FTZ R222, R148, R157, R222 ;  /* 0x0000009d94de7223 */ /* 0x000fe200000100de */
[----:B------:R-:W-:Y:S02]  /*4dd0*/  PRMT R137, RZ, 0x7610, R150 ;  /* 0x00007610ff897816 */ /* 0x000fe40000000096 */
[----:B------:R-:W-:Y:S01]  /*4de0*/  PRMT R132, RZ, 0x5410, R151 ;  /* 0x00005410ff847816 */ /* 0x000fe20000000097 */
[----:B------:R-:W-:-:S02]  /*4df0*/  FFMA.FTZ R219, R135, R154, R219 ;  /* 0x0000009a87db7223 */ /* 0x000fc400000100db */
[----:B------:R-:W-:Y:S02]  /*4e00*/  FFMA.FTZ R167, R134, R191, R167 ;  /* 0x000000bf86a77223 */ /* 0x000fe400000100a7 */
[----:B------:R-:W-:Y:S02]  /*4e10*/  FFMA.FTZ R218, R137, R162, R218 ;  /* 0x000000a289da7223 */ /* 0x000fe400000100da */
[----:B------:R-:W-:Y:S01]  /*4e20*/  FFMA.FTZ R193, R132, R161, R193 ;  /* 0x000000a184c17223 */ /* 0x000fe200000100c1 */
[----:B------:R-:W-:Y:S01]  /*4e30*/  ISETP.GE.AND P0, PT, R190, c[0x0][0x164], PT ;  /* 0x00005900be007a0c */ /* 0x000fe20003f06270 */
[----:B--2---:R-:W-:-:S05]  /*4e40*/  FFMA.FTZ R199, R159, R200, R199 ;  /* 0x000000c89fc77223 */ /* 0x004fca00000100c7 */
[----:B------:R0:W-:Y:S04]  /*4e50*/  STL [R1+0x80], R199 ;  /* 0x000080c701007387 */ /* 0x0001e80000100800 */
        /* <DEDUP_REMOVED lines=33> */
[----:B------:R0:W-:Y:S02]  /*5070*/  STL [R1+0x10c], R193 ;  /* 0x00010cc101007387 */ /* 0x0001e40000100800 */
[----:B0----5:R-:W-:Y:S01]  /*5080*/  @P0 CALL.REL.NOINC `(.L_x_3692) ;  /* 0x0000001000000944 */ /* 0x021fe20003c00000 */
[----:B------:R-:W-:Y:S05]  /*5090*/  BRA `(.L_x_3693) ;  /* 0xffffbb8000007947 */ /* 0x000fea000383ffff */
.L_x_3692:
[----:B------:R-:W-:Y:S05]  /*50a0*/  BSYNC B1 ;  /* 0x0000000000017941 */ /* 0x000fea0003800000 */
.L_x_3689:
[----:B------:R0:W5:Y:S01]  /*50b0*/  LDL.LU R40, [R1+0x4] ;  /* 0x0000040001287983 */ /* 0x0001620000300800 */
[----:B------:R-:W-:-:S02]  /*50c0*/  MOV R190, R186 ;  /* 0x000000ba00be7202 */ /* 0x000fc40000000f00 */
[----:B------:R-:W-:Y:S01]  /*50d0*/  MOV R191, R187 ;  /* 0x000000bb00bf7202 */ /* 0x000fe20000000f00 */
[----:B------:R0:W5:Y:S01]  /*50e0*/  LDL.LU R41, [R1] ;  /* 0x0000000001297983 */ /* 0x0001620000300800 */
[----:B------:R-:W-:Y:S02]  /*50f0*/  MOV R186, R182 ;  /* 0x000000b600ba7202 */ /* 0x000fe40000000f00 */
[----:B------:R-:W-:Y:S01]  /*5100*/  MOV R187, R183 ;  /* 0x000000b700bb7202 */ /* 0x000fe20000000f00 */
[----:B------:R0:W5:Y:S01]  /*5110*/  LDL.LU R42, [R1+0xc] ;  /* 0x00000c00012a7983 */ /* 0x0001620000300800 */
[----:B------:R-:W-:Y:S02]  /*5120*/  MOV R182, R178 ;  /* 0x000000b200b67202 */ /* 0x000fe40000000f00 */
[----:B------:R-:W-:Y:S01]  /*5130*/  MOV R183, R179 ;  /* 0x000000b300b77202 */ /* 0x000fe20000000f00 */
[----:B------:R0:W5:Y:S01]  /*5140*/  LDL.LU R43, [R1+0x8] ;  /* 0x00000800012b7983 */ /* 0x0001620000300800 */
[----:B------:R-:W-:-:S02]  /*5150*/  MOV R28, R4 ;  /* 0x00000004001c7202 */ /* 0x000fc40000000f00 */
[----:B------:R-:W-:Y:S01]  /*5160*/  MOV R29, R5 ;  /* 0x00000005001d7202 */ /* 0x000fe20000000f00 */
[----:B------:R0:W5:Y:S01]  /*5170*/  LDL.LU R44, [R1+0x14] ;  /* 0x00001400012c7983 */ /* 0x0001620000300800 */
        /* <DEDUP_REMOVED lines=14> */
[----:B------:R0:W5:Y:S04]  /*5260*/  LDL.LU R49, [R1+0x20] ;  /* 0x0000200001317983 */ /* 0x0001680000300800 */
[----:B------:R0:W5:Y:S04]  /*5270*/  LDL.LU R50, [R1+0x2c] ;  /* 0x00002c0001327983 */ /* 0x0001680000300800 */
[----:B------:R0:W5:Y:S04]  /*5280*/  LDL.LU R51, [R1+0x28] ;  /* 0x0000280001337983 */ /* 0x0001680000300800 */
[----:B------:R0:W5:Y:S04]  /*5290*/  LDL.LU R52, [R1+0x34] ;  /* 0x0000340001347983 */ /* 0x0001680000300800 */
[----:B------:R0:W5:Y:S04]  /*52a0*/  LDL.LU R53, [R1+0x30] ;  /* 0x0000300001357983 */ /* 0x0001680000300800 */
[----:B------:R0:W5:Y:S04]  /*52b0*/  LDL.LU R54, [R1+0x3c] ;  /* 0x00003c0001367983 */ /* 0x0001680000300800 */
[----:B------:R0:W5:Y:S04]  /*52c0*/  LDL.LU R55, [R1+0x38] ;  /* 0x0000380001377983 */ /* 0x0001680000300800 */
[----:B------:R0:W5:Y:S01]  /*52d0*/  LDL.LU R56, [R1+0x44] ;  /* 0x0000440001387983 */ /* 0x0001620000300800 */
[----:B------:R-:W-:-:S03]  /*52e0*/  MOV R178, R174 ;  /* 0x000000ae00b27202 */ /* 0x000fc60000000f00 */
        /* <DEDUP_REMOVED lines=9> */
[----:B------:R-:W-:Y:S02]  /*5380*/  MOV R27, R23 ;  /* 0x00000017001b7202 */ /* 0x000fe40000000f00 */
        /* <DEDUP_REMOVED lines=11> */
[----:B------:R-:W-:-:S03]  /*5440*/  MOV R15, R11 ;  /* 0x0000000b000f7202 */ /* 0x000fc60000000f00 */
[----:B------:R0:W5:Y:S04]  /*5450*/  LDL.LU R10, [R1+0x6c] ;  /* 0x00006c00010a7983 */ /* 0x0001680000300800 */
[----:B------:R0:W5:Y:S04]  /*5460*/  LDL.LU R11, [R1+0x68] ;  /* 0x00006800010b7983 */ /* 0x0001680000300800 */
[----:B------:R0:W5:Y:S04]  /*5470*/  LDL.LU R64, [R1+0x74] ;  /* 0x0000740001407983 */ /* 0x0001680000300800 */
[----:B------:R0:W5:Y:S04]  /*5480*/  LDL.LU R65, [R1+0x70] ;  /* 0x0000700001417983 */ /* 0x0001680000300800 */
[----:B------:R0:W5:Y:S04]  /*5490*/  LDL.LU R66, [R1+0x7c] ;  /* 0x00007c0001427983 */ /* 0x0001680000300800 */
[----:B------:R0:W5:Y:S04]  /*54a0*/  LDL.LU R67, [R1+0x78] ;  /* 0x0000780001437983 */ /* 0x0001680000300800 */
[----:B------:R0:W5:Y:S01]  /*54b0*/  LDL.LU R68, [R1+0x84] ;  /* 0x0000840001447983 */ /* 0x0001620000300800 */
        /* <DEDUP_REMOVED lines=35> */
.L_x_3688:
[----:B0-----:R-:W-:Y:S05]  /*56f0*/  BSYNC B0 ;  /* 0x0000000000007941 */ /* 0x001fea0003800000 */
.L_x_3686:
        /* <DEDUP_REMOVED lines=9> */
[----:B-----5:R-:W-:Y:S04]  /*5790*/  STS.128 [R0+0x410], R40 ;  /* 0x0004102800007388 */ /* 0x020fe80000000c00 */
        /* <DEDUP_REMOVED lines=54> */
[----:B------:R-:W-:-:S03]  /*5b00*/  FADD.FTZ R3, R3, R34 ;  /* 0x0000002203037221 */ /* 0x000fc60000010000 */
[----:B------:R-:W4:Y:S01]  /*5b10*/  LDS R46, [R104.X4+0x3c00] ;  /* 0x003c0000682e7984 */ /* 0x000f220000004800 */
[----:B------:R-:W-:-:S03]  /*5b20*/  FADD.FTZ R2, R2, R29 ;  /* 0x0000001d02027221 */ /* 0x000fc60000010000 */
[----:B------:R-:W4:Y:S01]  /*5b30*/  LDS R47, [R104.X4+0x3e00] ;  /* 0x003e0000682f7984 */ /* 0x000f220000004800 */
[----:B0-----:R-:W-:-:S03]  /*5b40*/  FADD.FTZ R9, RZ, R9 ;  /* 0x00000009ff097221 */ /* 0x001fc60000010000 */
[----:B------:R-:W0:Y:S01]  /*5b50*/  LDS R49, [R104.X4+0x4000] ;  /* 0x0040000068317984 */ /* 0x000e220000004800 */
[----:B------:R-:W-:Y:S02]  /*5b60*/  FADD.FTZ R8, RZ, R8 ;  /* 0x00000008ff087221 */ /* 0x000fe40000010000 */
[----:B------:R-:W-:Y:S01]  /*5b70*/  FADD.FTZ R9, R9, R36 ;  /* 0x0000002409097221 */ /* 0x000fe20000010000 */
[----:B------:R-:W0:Y:S01]  /*5b80*/  LDS R51, [R104.X4+0x4200] ;  /* 0x0042000068337984 */ /* 0x000e220000004800 */
[----:B------:R-:W-:Y:S02]  /*5b90*/  FADD.FTZ R8, R8, R33 ;  /* 0x0000002108087221 */ /* 0x000fe40000010000 */
[----:B------:R-:W-:Y:S01]  /*5ba0*/  FADD.FTZ R10, R10, R39 ;  /* 0x000000270a0a7221 */ /* 0x000fe20000010000 */
[----:B------:R-:W0:Y:S01]  /*5bb0*/  LDS R53, [R104.X4+0x4400] ;  /* 0x0044000068357984 */ /* 0x000e220000004800 */
[----:B------:R-:W-:-:S03]  /*5bc0*/  FADD.FTZ R30, R30, R41 ;  /* 0x000000291e1e7221 */ /* 0x000fc60000010000 */
[----:B------:R-:W0:Y:S01]  /*5bd0*/  LDS R48, [R104.X4+0x4600] ;  /* 0x0046000068307984 */ /* 0x000e220000004800 */
[----:B-1----:R-:W-:-:S03]  /*5be0*/  FADD.FTZ R11, R11, R40 ;  /* 0x000000280b0b7221 */ /* 0x002fc60000010000 */
[----:B------:R-:W1:Y:S01]  /*5bf0*/  LDS R55, [R104.X4+0x4800] ;  /* 0x0048000068377984 */ /* 0x000e620000004800 */
[----:B--2---:R-:W-:-:S03]  /*5c00*/  FADD.FTZ R2, R2, R43 ;  /* 0x0000002b02027221 */ /* 0x004fc60000010000 */
[----:B------:R-:W-:Y:S01]  /*5c10*/  LDS R50, [R104.X4+0x4a00] ;  /* 0x004a000068327984 */ /* 0x000fe20000004800 */
[----:B---3--:R-:W-:-:S03]  /*5c20*/  FADD.FTZ R3, R3, R42 ;  /* 0x0000002a03037221 */ /* 0x008fc60000010000 */
[----:B------:R-:W2:Y:S01]  /*5c30*/  LDS R57, [R104.X4+0x4c00] ;  /* 0x004c000068397984 */ /* 0x000ea20000004800 */
[----:B----4-:R-:W-:-:S03]  /*5c40*/  FADD.FTZ R8, R8, R45 ;  /* 0x0000002d08087221 */ /* 0x010fc60000010000 */
[----:B------:R-:W3:Y:S01]  /*5c50*/  LDS R52, [R104.X4+0x4e00] ;  /* 0x004e000068347984 */ /* 0x000ee20000004800 */
[----:B------:R-:W-:-:S03]  /*5c60*/  FADD.FTZ R9, R9, R44 ;  /* 0x0000002c09097221 */ /* 0x000fc60000010000 */
[----:B------:R-:W-:Y:S01]  /*5c70*/  BAR.SYNC.DEFER_BLOCKING 0x0 ;  /* 0x0000000000007b1d */ /* 0x000fe20000010000 */
[----:B------:R-:W-:Y:S02]  /*5c80*/  FADD.FTZ R31, R31, R46 ;  /* 0x0000002e1f1f7221 */ /* 0x000fe40000010000 */
[----:B------:R-:W-:-:S03]  /*5c90*/  FADD.FTZ R47, R32, R47 ;  /* 0x0000002f202f7221 */ /* 0x000fc60000010000 */
[----:B------:R-:W4:Y:S01]  /*5ca0*/  S2R R32, SR_CTAID.X ;  /* 0x0000000000207919 */ /* 0x000f220000002500 */
[----:B0-----:R-:W-:Y:S02]  /*5cb0*/  FADD.FTZ R49, R28, R49 ;  /* 0x000000311c317221 */ /* 0x001fe40000010000 */
[----:B------:R-:W-:Y:S02]  /*5cc0*/  FADD.FTZ R51, R10, R51 ;  /* 0x000000330a337221 */ /* 0x000fe40000010000 */
[----:B------:R-:W-:Y:S02]  /*5cd0*/  FADD.FTZ R53, R30, R53 ;  /* 0x000000351e357221 */ /* 0x000fe40000010000 */
[----:B------:R-:W-:Y:S01]  /*5ce0*/  FADD.FTZ R11, R11, R48 ;  /* 0x000000300b0b7221 */ /* 0x000fe20000010000 */
[----:B------:R-:W-:Y:S01]  /*5cf0*/  STS.128 [R0], R188 ;  /* 0x000000bc00007388 */ /* 0x000fe20000000c00 */
[----:B-1----:R-:W-:-:S03]  /*5d00*/  FADD.FTZ R55, R2, R55 ;  /* 0x0000003702377221 */ /* 0x002fc60000010000 */
[----:B------:R-:W-:Y:S04]  /*5d10*/  STS.128 [R0+0x10], R184 ;  /* 0x000010b800007388 */ /* 0x000fe80000000c00 */
[----:B------:R-:W-:Y:S01]  /*5d20*/  STS.128 [R0+0x400], R180 ;  /* 0x000400b400007388 */ /* 0x000fe20000000c00 */
[----:B--2---:R-:W-:-:S03]  /*5d30*/  FADD.FTZ R57, R8, R57 ;  /* 0x0000003908397221 */ /* 0x004fc60000010000 */
[----:B------:R-:W-:Y:S01]  /*5d40*/  STS.128 [R0+0x410], R176 ;  /* 0x000410b000007388 */ /* 0x000fe20000000c00 */
[----:B---3--:R-:W-:-:S03]  /*5d50*/  FADD.FTZ R9, R9, R52 ;  /* 0x0000003409097221 */ /* 0x008fc60000010000 */
[----:B------:R-:W-:Y:S04]  /*5d60*/  STS.128 [R0+0x800], R172 ;  /* 0x000800ac00007388 */ /* 0x000fe80000000c00 */
[----:B------:R-:W-:Y:S04]  /*5d70*/  STS.128 [R0+0x810], R24 ;  /* 0x0008101800007388 */ /* 0x000fe80000000c00 */
[----:B------:R-:W-:Y:S04]  /*5d80*/  STS.128 [R0+0xc00], R20 ;  /* 0x000c001400007388 */ /* 0x000fe80000000c00 */
[----:B------:R-:W-:Y:S04]  /*5d90*/  STS.128 [R0+0xc10], R16 ;  /* 0x000c101000007388 */ /* 0x000fe80000000c00 */
[----:B------:R0:W-:Y:S04]  /*5da0*/  STS.128 [R0+0x1000], R12 ;  /* 0x0010000c00007388 */ /* 0x0001e80000000c00 */
[----:B------:R-:W-:Y:S04]  /*5db0*/  STS.128 [R0+0x1010], R4 ;  /* 0x0010100400007388 */ /* 0x000fe80000000c00 */
[----:B------:R-:W-:Y:S01]  /*5dc0*/  BAR.SYNC.DEFER_BLOCKING 0x0 ;  /* 0x0000000000007b1d */ /* 0x000fe20000010000 */
[----:B0-----:R-:W-:-:S05]  /*5dd0*/  FADD.FTZ R13, R3, R50 ;  /* 0x00000032030d7221 */ /* 0x001fca0000010000 */
[----:B------:R-:W0:Y:S04]  /*5de0*/  LDS R20, [R104.X4+0x600] ;  /* 0x0006000068147984 */ /* 0x000e280000004800 */
[----:B------:R-:W1:Y:S04]  /*5df0*/  LDS R4, [R104.X4+0x800] ;  /* 0x0008000068047984 */ /* 0x000e680000004800 */
[----:B------:R-:W2:Y:S04]  /*5e00*/  LDS R5, [R104.X4+0xa00] ;  /* 0x000a000068057984 */ /* 0x000ea80000004800 */
[----:B------:R-:W3:Y:S04]  /*5e10*/  LDS R6, [R104.X4+0xc00] ;  /* 0x000c000068067984 */ /* 0x000ee80000004800 */
[----:B------:R-:W4:Y:S04]  /*5e20*/  LDS R7, [R104.X4+0x1a00] ;  /* 0x001a000068077984 */ /* 0x000f280000004800 */
[----:B------:R-:W4:Y:S04]  /*5e30*/  LDS R19, [R104.X4+0x1c00] ;  /* 0x001c000068137984 */ /* 0x000f280000004800 */
[----:B------:R-:W4:Y:S04]  /*5e40*/  LDS R12, [R104.X4+0x1e00] ;  /* 0x001e0000680c7984 */ /* 0x000f280000004800 */
[----:B------:R-:W4:Y:S04]  /*5e50*/  LDS R21, [R104.X4+0x2000] ;  /* 0x0020000068157984 */ /* 0x000f280000004800 */
[----:B------:R-:W4:Y:S04]  /*5e60*/  LDS R54, [R104.X4] ;  /* 0x0000000068367984 */ /* 0x000f280000004800 */
[----:B------:R-:W4:Y:S01]  /*5e70*/  LDS R56, [R104.X4+0x200] ;  /* 0x0002000068387984 */ /* 0x000f220000004800 */
        /* <DEDUP_REMOVED lines=15> */
[----:B------:R-:W4:Y:S01]  /*5f70*/  LDS R8, [R104.X4+0x2400] ;  /* 0x0024000068087984 */ /* 0x000f220000004800 */
[----:B------:R-:W-:-:S03]  /*5f80*/  FADD.FTZ R54, RZ, R54 ;  /* 0x00000036ff367221 */ /* 0x000fc60000010000 */
[----:B------:R-:W4:Y:S01]  /*5f90*/  LDS R21, [R104.X4+0x2200] ;  /* 0x0022000068157984 */ /* 0x000f220000004800 */
[----:B------:R-:W-:-:S03]  /*5fa0*/  FADD.FTZ R56, RZ, R56 ;  /* 0x00000038ff387221 */ /* 0x000fc60000010000 */
[----:B------:R-:W4:Y:S04]  /*5fb0*/  LDS R23, [R104.X4+0x2600] ;  /* 0x0026000068177984 */ /* 0x000f280000004800 */
[----:B------:R-:W4:Y:S01]  /*5fc0*/  LDS R10, [R104.X4+0x2800] ;  /* 0x00280000680a7984 */ /* 0x000f220000004800 */
        /* <DEDUP_REMOVED lines=14> */
[----:B------:R-:W-:Y:S02]  /*60b0*/  FADD.FTZ R3, R3, R8 ;  /* 0x0000000803037221 */ /* 0x000fe40000010000 */
[----:B------:R-:W-:Y:S01]  /*60c0*/  IMAD R8, R32, c[0x0][0x168], RZ ;  /* 0x00005a0020087a24 */ /* 0x000fe200078e02ff */
[----:B------:R-:W4:Y:S01]  /*60d0*/  LDS R22, [R104.X4+0x3800] ;  /* 0x0038000068167984 */ /* 0x000f220000004800 */
[----:B------:R-:W-:-:S03]  /*60e0*/  FADD.FTZ R2, R2, R21 ;  /* 0x0000001502027221 */ /* 0x000fc60000010000 */
[----:B------:R-:W4:Y:S01]  /*60f0*/  LDS R33, [R104.X4+0x3a00] ;  /* 0x003a000068217984 */ /* 0x000f220000004800 */
[----:B------:R-:W-:Y:S01]  /*6100*/  IADD3 R8, P0, R8, R104, RZ ;  /* 0x0000006808087210 */ /* 0x000fe20007f1e0ff */
[----:B------:R-:W-:Y:S02]  /*6110*/  FADD.FTZ R4, R4, R23 ;  /* 0x0000001704047221 */ /* 0x000fe40000010000 */
[----:B------:R-:W4:Y:S01]  /*6120*/  LDS R35, [R104.X4+0x3c00] ;  /* 0x003c000068237984 */ /* 0x000f220000004800 */
        /* <DEDUP_REMOVED lines=23> */
[----:B-1----:R-:W-:Y:S01]  /*62a0*/  FADD.FTZ R15, R7, R24 ;  /* 0x00000018070f7221 */ /* 0x002fe20000010000 */
[----:B------:R-:W-:Y:S01]  /*62b0*/  IADD3.X R7, RZ, RZ, RZ, P0, !PT ;  /* 0x000000ffff077210 */ /* 0x000fe200007fe4ff */
[----:B--2---:R-:W-:-:S03]  /*62c0*/  FADD.FTZ R41, R18, R41 ;  /* 0x0000002912297221 */ /* 0x004fc60000010000 */
[----:B------:R-:W-:Y:S01]  /*62d0*/  SHF.L.U64.HI R7, R8, 0x2, R7 ;  /* 0x0000000208077819 */ /* 0x000fe20000010207 */
[----:B---3--:R-:W-:Y:S01]  /*62e0*/  FADD.FTZ R17, R5, R26 ;  /* 0x0000001a05117221 */ /* 0x008fe20000010000 */
[----:B------:R-:W-:Y:S01]  /*62f0*/  STS.128 [R0], R64 ;  /* 0x0000004000007388 */ /* 0x000fe20000000c00 */
[----:B----4-:R-:W-:Y:S01]  /*6300*/  FADD.FTZ R43, R6, R43 ;  /* 0x0000002b062b7221 */ /* 0x010fe20000010000 */
[----:B------:R-:W-:Y:S02]  /*6310*/  SHF.L.U32 R6, R8, 0x2, RZ ;  /* 0x0000000208067819 */ /* 0x000fe400000006ff */
[----:B------:R-:W-:Y:S01]  /*6320*/  STS.128 [R0+0x10], R68 ;  /* 0x0000104400007388 */ /* 0x000fe20000000c00 */
[----:B------:R-:W-:Y:S01]  /*6330*/  FADD.FTZ R45, R2, R45 ;  /* 0x0000002d022d7221 */ /* 0x000fe20000010000 */
[----:B------:R-:W-:Y:S02]  /*6340*/  IADD3 R2, P0, R6, c[0x0][0x228], RZ ;  /* 0x00008a0006027a10 */ /* 0x000fe40007f1e0ff */
[----:B------:R-:W-:Y:S01]  /*6350*/  STS.128 [R0+0x400], R72 ;  /* 0x0004004800007388 */ /* 0x000fe20000000c00 */
[----:B------:R-:W-:Y:S01]  /*6360*/  FADD.FTZ R19, R3, R28 ;  /* 0x0000001c03137221 */ /* 0x000fe20000010000 */
[----:B------:R-:W-:-:S02]  /*6370*/  IADD3.X R3, R7, c[0x0][0x22c], RZ, P0, !PT ;  /* 0x00008b0007037a10 */ /* 0x000fc400007fe4ff */
[----:B------:R-:W-:Y:S01]  /*6380*/  STS.128 [R0+0x410], R76 ;  /* 0x0004104c00007388 */ /* 0x000fe20000000c00 */
[----:B------:R-:W-:Y:S01]  /*6390*/  FADD.FTZ R59, R4, R59 ;  /* 0x0000003b043b7221 */ /* 0x000fe20000010000 */
[C---:B------:R-:W-:Y:S02]  /*63a0*/  IADD3 R4, P1, R6.reuse, c[0x0][0x220], RZ ;  /* 0x0000880006047a10 */ /* 0x040fe40007f3e0ff */
[----:B------:R-:W-:Y:S01]  /*63b0*/  STS.128 [R0+0x800], R80 ;  /* 0x0008005000007388 */ /* 0x000fe20000000c00 */
[----:B------:R-:W-:Y:S02]  /*63c0*/  IADD3 R6, P0, R6, c[0x0][0x240], RZ ;  /* 0x0000900006067a10 */ /* 0x000fe40007f1e0ff */
[C---:B------:R-:W-:Y:S01]  /*63d0*/  IADD3.X R5, R7.reuse, c[0x0][0x224], RZ, P1, !PT ;  /* 0x0000890007057a10 */ /* 0x040fe20000ffe4ff */
[----:B------:R-:W-:Y:S01]  /*63e0*/  STS.128 [R0+0x810], R84 ;  /* 0x0008105400007388 */ /* 0x000fe20000000c00 */
[----:B------:R-:W-:-:S03]  /*63f0*/  IADD3.X R7, R7, c[0x0][0x244], RZ, P0, !PT ;  /* 0x0000910007077a10 */ /* 0x000fc600007fe4ff */
        /* <DEDUP_REMOVED lines=26> */
[----:B------:R-:W-:Y:S02]  /*65a0*/  FADD.FTZ R14, R23, R14 ;  /* 0x0000000e170e7221 */ /* 0x000fe40000010000 */
[----:B------:R-:W-:Y:S01]  /*65b0*/  FADD.FTZ R8, RZ, R8 ;  /* 0x00000008ff087221 */ /* 0x000fe20000010000 */
[----:B------:R-:W4:Y:S01]  /*65c0*/  LDS R0, [R104.X4+0xa00] ;  /* 0x000a000068007984 */ /* 0x000f220000004800 */
[----:B------:R-:W-:-:S03]  /*65d0*/  FADD.FTZ R29, R16, R27 ;  /* 0x0000001b101d7221 */ /* 0x000fc60000010000 */
[----:B------:R-:W-:Y:S01]  /*65e0*/  STG.E [R2.64], R35 ;  /* 0x0000002302007986 */ /* 0x000fe2000c101904 */
[----:B------:R-:W-:-:S03]  /*65f0*/  FADD.FTZ R33, R14, R33 ;  /* 0x000000210e217221 */ /* 0x000fc60000010000 */
[----:B------:R-:W4:Y:S01]  /*6600*/  LDS R27, [R104.X4+0x1c00] ;  /* 0x001c0000681b7984 */ /* 0x000f220000004800 */
[----:B------:R-:W-:-:S03]  /*6610*/  FADD.FTZ R25, R8, R25 ;  /* 0x0000001908197221 */ /* 0x000fc60000010000 */
[----:B------:R-:W4:Y:S01]  /*6620*/  LDS R14, [R104.X4+0xc00] ;  /* 0x000c0000680e7984 */ /* 0x000f220000004800 */
[----:B------:R-:W-:-:S03]  /*6630*/  FADD.FTZ R18, R25, R18 ;  /* 0x0000001219127221 */ /* 0x000fc60000010000 */
[----:B------:R-:W4:Y:S01]  /*6640*/  LDS R23, [R104.X4+0x1e00] ;  /* 0x001e000068177984 */ /* 0x000f220000004800 */
[----:B0-----:R-:W-:-:S03]  /*6650*/  FADD.FTZ R65, R18, R65 ;  /* 0x0000004112417221 */ /* 0x001fc60000010000 */
[----:B------:R-:W-:Y:S01]  /*6660*/  STG.E [R4.64], R31 ;  /* 0x0000001f04007986 */ /* 0x000fe2000c101904 */
[----:B-1----:R-:W-:-:S03]  /*6670*/  FADD.FTZ R10, RZ, R10 ;  /* 0x0000000aff0a7221 */ /* 0x002fc60000010000 */
[----:B------:R-:W0:Y:S01]  /*6680*/  LDS R35, [R104.X4+0x3000] ;  /* 0x0030000068237984 */ /* 0x000e220000004800 */
[----:B--2---:R-:W-:-:S03]  /*6690*/  FADD.FTZ R10, R10, R21 ;  /* 0x000000150a0a7221 */ /* 0x004fc60000010000 */
[----:B------:R-:W-:Y:S01]  /*66a0*/  STG.E [R6.64], R29 ;  /* 0x0000001d06007986 */ /* 0x000fe2000c101904 */
[----:B---3--:R-:W-:-:S03]  /*66b0*/  FADD.FTZ R10, R10, R61 ;  /* 0x0000003d0a0a7221 */ /* 0x008fc60000010000 */
[----:B------:R-:W1:Y:S01]  /*66c0*/  LDS R67, [R104.X4+0x4200] ;  /* 0x0042000068437984 */ /* 0x000e620000004800 */
[----:B----4-:R-:W-:-:S03]  /*66d0*/  FADD.FTZ R12, RZ, R12 ;  /* 0x0000000cff0c7221 */ /* 0x010fc60000010000 */
[----:B------:R-:W2:Y:S04]  /*66e0*/  LDS R8, [R104.X4+0xe00] ;  /* 0x000e000068087984 */ /* 0x000ea80000004800 */
[----:B------:R-:W3:Y:S01]  /*66f0*/  LDS R29, [R104.X4+0x2000] ;  /* 0x00200000681d7984 */ /* 0x000ee20000004800 */
[----:B------:R-:W-:-:S03]  /*6700*/  FADD.FTZ R0, RZ, R0 ;  /* 0x00000000ff007221 */ /* 0x000fc60000010000 */
[----:B------:R-:W4:Y:S04]  /*6710*/  LDS R63, [R104.X4+0x3200] ;  /* 0x00320000683f7984 */ /* 0x000f280000004800 */
[----:B------:R-:W4:Y:S01]  /*6720*/  LDS R69, [R104.X4+0x4400] ;  /* 0x0044000068457984 */ /* 0x000f220000004800 */
[----:B------:R-:W-:-:S03]  /*6730*/  FADD.FTZ R12, R12, R27 ;  /* 0x0000001b0c0c7221 */ /* 0x000fc60000010000 */
[----:B------:R-:W4:Y:S01]  /*6740*/  LDS R16, [R104.X4+0x1000] ;  /* 0x0010000068107984 */ /* 0x000f220000004800 */
[----:B------:R-:W-:-:S03]  /*6750*/  FADD.FTZ R14, RZ, R14 ;  /* 0x0000000eff0e7221 */ /* 0x000fc60000010000 */
[----:B------:R-:W-:Y:S01]  /*6760*/  STG.E [R2.64+0x200], R37 ;  /* 0x0002002502007986 */ /* 0x000fe2000c101904 */
[----:B------:R-:W-:-:S03]  /*6770*/  FADD.FTZ R0, R0, R23 ;  /* 0x0000001700007221 */ /* 0x000fc60000010000 */
[----:B------:R-:W4:Y:S04]  /*6780*/  LDS R25, [R104.X4+0x2200] ;  /* 0x0022000068197984 */ /* 0x000f280000004800 */
[----:B------:R-:W4:Y:S01]  /*6790*/  LDS R37, [R104.X4+0x3400] ;  /* 0x0034000068257984 */ /* 0x000f220000004800 */
[----:B0-----:R-:W-:-:S03]  /*67a0*/  FADD.FTZ R12, R12, R35 ;  /* 0x000000230c0c7221 */ /* 0x001fc60000010000 */
[----:B------:R-:W0:Y:S04]  /*67b0*/  LDS R71, [R104.X4+0x4600] ;  /* 0x0046000068477984 */ /* 0x000e280000004800 */
[----:B------:R-:W0:Y:S01]  /*67c0*/  LDS R18, [R104.X4+0x1200] ;  /* 0x0012000068127984 */ /* 0x000e220000004800 */
[----:B-1----:R-:W-:-:S03]  /*67d0*/  FADD.FTZ R67, R10, R67 ;  /* 0x000000430a437221 */ /* 0x002fc60000010000 */
[----:B------:R-:W-:Y:S01]  /*67e0*/  STG.E [R4.64+0x200], R47 ;  /* 0x0002002f04007986 */ /* 0x000fe2000c101904 */
[----:B--2---:R-:W-:-:S03]  /*67f0*/  FADD.FTZ R8, RZ, R8 ;  /* 0x00000008ff087221 */ /* 0x004fc60000010000 */
[----:B------:R-:W1:Y:S01]  /*6800*/  LDS R31, [R104.X4+0x2400] ;  /* 0x00240000681f7984 */ /* 0x000e620000004800 */
[----:B---3--:R-:W-:-:S03]  /*6810*/  FADD.FTZ R14, R14, R29 ;  /* 0x0000001d0e0e7221 */ /* 0x008fc60000010000 */
[----:B------:R-:W2:Y:S01]  /*6820*/  LDS R47, [R104.X4+0x3600] ;  /* 0x00360000682f7984 */ /* 0x000ea20000004800 */
[----:B----4-:R-:W-:-:S03]  /*6830*/  FADD.FTZ R0, R0, R63 ;  /* 0x0000003f00007221 */ /* 0x010fc60000010000 */
[----:B------:R-:W-:Y:S01]  /*6840*/  STG.E [R6.64+0x200], R33 ;  /* 0x0002002106007986 */ /* 0x000fe2000c101904 */
[----:B------:R-:W-:-:S03]  /*6850*/  FADD.FTZ R69, R12, R69 ;  /* 0x000000450c457221 */ /* 0x000fc60000010000 */
[----:B------:R-:W3:Y:S01]  /*6860*/  LDS R73, [R104.X4+0x4800] ;  /* 0x0048000068497984 */ /* 0x000ee20000004800 */
[----:B------:R-:W-:-:S03]  /*6870*/  FADD.FTZ R16, RZ, R16 ;  /* 0x00000010ff107221 */ /* 0x000fc60000010000 */
[----:B------:R-:W-:Y:S04]  /*6880*/  STG.E [R2.64+0x400], R39 ;  /* 0x0004002702007986 */ /* 0x000fe8000c101904 */
[----:B------:R-:W4:Y:S01]  /*6890*/  LDS R33, [R104.X4+0x2600] ;  /* 0x0026000068217984 */ /* 0x000f220000004800 */
[----:B------:R-:W-:-:S03]  /*68a0*/  FADD.FTZ R8, R8, R25 ;  /* 0x0000001908087221 */ /* 0x000fc60000010000 */
[----:B------:R-:W4:Y:S01]  /*68b0*/  LDS R39, [R104.X4+0x3800] ;  /* 0x0038000068277984 */ /* 0x000f220000004800 */
[----:B------:R-:W-:-:S03]  /*68c0*/  FADD.FTZ R14, R14, R37 ;  /* 0x000000250e0e7221 */ /* 0x000fc60000010000 */
[----:B------:R-:W4:Y:S01]  /*68d0*/  LDS R75, [R104.X4+0x4a00] ;  /* 0x004a0000684b7984 */ /* 0x000f220000004800 */
[----:B0-----:R-:W-:-:S03]  /*68e0*/  FADD.FTZ R71, R0, R71 ;  /* 0x0000004700477221 */ /* 0x001fc60000010000 */
[----:B------:R-:W-:Y:S01]  /*68f0*/  STG.E [R4.64+0x400], R49 ;  /* 0x0004003104007986 */ /* 0x000fe2000c101904 */
[----:B------:R-:W-:-:S03]  /*6900*/  FADD.FTZ R18, RZ, R18 ;  /* 0x00000012ff127221 */ /* 0x000fc60000010000 */
[----:B------:R-:W0:Y:S04]  /*6910*/  LDS R21, [R104.X4+0x3a00] ;  /* 0x003a000068157984 */ /* 0x000e280000004800 */
[----:B------:R-:W0:Y:S01]  /*6920*/  LDS R49, [R104.X4+0x4c00] ;  /* 0x004c000068317984 */ /* 0x000e220000004800 */
[----:B-1----:R-:W-:-:S03]  /*6930*/  FADD.FTZ R16, R16, R31 ;  /* 0x0000001f10107221 */ /* 0x002fc60000010000 */
[----:B------:R-:W1:Y:S01]  /*6940*/  LDS R61, [R104.X4+0x4e00] ;  /* 0x004e0000683d7984 */ /* 0x000e620000004800 */
[----:B--2---:R-:W-:-:S03]  /*6950*/  FADD.FTZ R8, R8, R47 ;  /* 0x0000002f08087221 */ /* 0x004fc60000010000 */
[----:B------:R-:W-:Y:S04]  /*6960*/  STG.E [R6.64+0x400], R65 ;  /* 0x0004004106007986 */ /* 0x000fe8000c101904 */
[----:B------:R-:W-:Y:S01]  /*6970*/  STG.E [R2.64+0x600], R15 ;  /* 0x0006000f02007986 */ /* 0x000fe2000c101904 */
[----:B---3--:R-:W-:-:S03]  /*6980*/  FADD.FTZ R73, R14, R73 ;  /* 0x000000490e497221 */ /* 0x008fc60000010000 */
[----:B------:R-:W-:Y:S04]  /*6990*/  STG.E [R4.64+0x600], R51 ;  /* 0x0006003304007986 */ /* 0x000fe8000c101904 */
[----:B------:R-:W-:Y:S01]  /*69a0*/  STG.E [R6.64+0x600], R67 ;  /* 0x0006004306007986 */ /* 0x000fe2000c101904 */
[----:B----4-:R-:W-:-:S03]  /*69b0*/  FADD.FTZ R18, R18, R33 ;  /* 0x0000002112127221 */ /* 0x010fc60000010000 */
[----:B------:R-:W-:Y:S01]  /*69c0*/  STG.E [R2.64+0x800], R41 ;  /* 0x0008002902007986 */ /* 0x000fe2000c101904 */
[----:B------:R-:W-:-:S03]  /*69d0*/  FADD.FTZ R16, R16, R39 ;  /* 0x0000002710107221 */ /* 0x000fc60000010000 */
[----:B------:R-:W-:Y:S01]  /*69e0*/  STG.E [R4.64+0x800], R53 ;  /* 0x0008003504007986 */ /* 0x000fe2000c101904 */
[----:B------:R-:W-:-:S03]  /*69f0*/  FADD.FTZ R75, R8, R75 ;  /* 0x0000004b084b7221 */ /* 0x000fc60000010000 */
[----:B------:R-:W-:Y:S04]  /*6a00*/  STG.E [R6.64+0x800], R69 ;  /* 0x0008004506007986 */ /* 0x000fe8000c101904 */
[----:B------:R-:W-:Y:S01]  /*6a10*/  STG.E [R2.64+0xa00], R17 ;  /* 0x000a001102007986 */ /* 0x000fe2000c101904 */
[----:B0-----:R-:W-:-:S03]  /*6a20*/  FADD.FTZ R18, R18, R21 ;  /* 0x0000001512127221 */ /* 0x001fc60000010000 */
[----:B------:R-:W-:Y:S01]  /*6a30*/  STG.E [R4.64+0xa00], R11 ;  /* 0x000a000b04007986 */ /* 0x000fe2000c101904 */
[----:B------:R-:W-:-:S03]  /*6a40*/  FADD.FTZ R49, R16, R49 ;  /* 0x0000003110317221 */ /* 0x000fc60000010000 */
[----:B------:R-:W-:Y:S01]  /*6a50*/  STG.E [R6.64+0xa00], R71 ;  /* 0x000a004706007986 */ /* 0x000fe2000c101904 */
[----:B-1----:R-:W-:-:S03]  /*6a60*/  FADD.FTZ R61, R18, R61 ;  /* 0x0000003d123d7221 */ /* 0x002fc60000010000 */
        /* <DEDUP_REMOVED lines=13> */
.L_x_3690:
[----:B---3--:R-:W-:Y:S01]  /*6b40*/  HFMA2.MMA R159, -RZ, RZ, 0, 5.9604644775390625e-08 ;  /* 0x00000001ff9f7435 */ /* 0x008fe200000001ff */
[----:B------:R-:W-:-:S02]  /*6b50*/  MOV R133, R243 ;  /* 0x000000f300857202 */ /* 0x000fc40000000f00 */
[----:B------:R-:W-:Y:S02]  /*6b60*/  MOV R246, 0x1f ;  /* 0x0000001f00f67802 */ /* 0x000fe40000000f00 */
[----:B------:R-:W-:Y:S02]  /*6b70*/  MOV R245, 0xffffffff ;  /* 0xffffffff00f57802 */ /* 0x000fe40000000f00 */
[----:B------:R-:W-:Y:S02]  /*6b80*/  MOV R132, 0x6ba0 ;  /* 0x00006ba000847802 */ /* 0x000fe40000000f00 */
[----:B-----5:R-:W-:Y:S05]  /*6b90*/  CALL.REL.NOINC `($__internal_45_$__cuda_sm70_shflsync_bfly_p) ;  /* 0x0000046000007944 */ /* 0x020fea0003c00000 */
[----:B-1----:R-:W-:Y:S01]  /*6ba0*/  MOV R244, R159 ;  /* 0x0000009f00f47202 */ /* 0x002fe20000000f00 */
[----:B------:R-:W-:Y:S05]  /*6bb0*/  BRA `(.L_x_3694) ;  /* 0xffffbe5000007947 */ /* 0x000fea000383ffff */
.L_x_3691:
[----:B------:R-:W-:Y:S01]  /*6bc0*/  HFMA2.MMA R159, -RZ, RZ, 0, 5.9604644775390625e-08 ;  /* 0x00000001ff9f7435 */ /* 0x000fe200000001ff */
[----:B------:R-:W-:Y:S02]  /*6bd0*/  MOV R133, R160 ;  /* 0x000000a000857202 */ /* 0x000fe40000000f00 */
[----:B------:R-:W-:Y:S02]  /*6be0*/  MOV R246, 0x1f ;  /* 0x0000001f00f67802 */ /* 0x000fe40000000f00 */
[----:B------:R-:W-:-:S02]  /*6bf0*/  MOV R245, 0xffffffff ;  /* 0xffffffff00f57802 */ /* 0x000fc40000000f00 */
[----:B------:R-:W-:Y:S02]  /*6c00*/  MOV R132, 0x6c20 ;  /* 0x00006c2000847802 */ /* 0x000fe40000000f00 */
[----:B01---5:R-:W-:Y:S05]  /*6c10*/  CALL.REL.NOINC `($__internal_45_$__cuda_sm70_shflsync_bfly_p) ;  /* 0x000003e000007944 */ /* 0x023fea0003c00000 */
[----:B------:R-:W-:Y:S01]  /*6c20*/  FADD.FTZ R243, R243, R244 ;  /* 0x000000f4f3f37221 */ /* 0x000fe20000010000 */
[----:B------:R-:W-:Y:S01]  /*6c30*/  MOV R246, 0x1f ;  /* 0x0000001f00f67802 */ /* 0x000fe20000000f00 */
[----:B-1----:R-:W-:Y:S01]  /*6c40*/  FADD.FTZ R160, R160, R159 ;  /* 0x0000009fa0a07221 */ /* 0x002fe20000010000 */
[----:B------:R-:W-:Y:S01]  /*6c50*/  HFMA2.MMA R159, -RZ, RZ, 0, 1.1920928955078125e-07 ;  /* 0x00000002ff9f7435 */ /* 0x000fe200000001ff */
[----:B------:R-:W-:Y:S02]  /*6c60*/  MOV R245, 0xffffffff ;  /* 0xffffffff00f57802 */ /* 0x000fe40000000f00 */
[----:B------:R-:W-:Y:S02]  /*6c70*/  MOV R133, R243 ;  /* 0x000000f300857202 */ /* 0x000fe40000000f00 */
[----:B------:R-:W-:Y:S02]  /*6c80*/  MOV R132, 0x6ca0 ;  /* 0x00006ca000847802 */ /* 0x000fe40000000f00 */
[----:B------:R-:W-:Y:S05]  /*6c90*/  CALL.REL.NOINC `($__internal_45_$__cuda_sm70_shflsync_bfly_p) ;  /* 0x0000036000007944 */ /* 0x000fea0003c00000 */
[----:B-1----:R-:W-:Y:S01]  /*6ca0*/  MOV R244, R159 ;  /* 0x0000009f00f47202 */ /* 0x002fe20000000f00 */
[----:B------:R-:W-:Y:S01]  /*6cb0*/  HFMA2.MMA R159, -RZ, RZ, 0, 1.1920928955078125e-07 ;  /* 0x00000002ff9f7435 */ /* 0x000fe200000001ff */
[----:B------:R-:W-:-:S02]  /*6cc0*/  MOV R133, R160 ;  /* 0x000000a000857202 */ /* 0x000fc40000000f00 */
[----:B------:R-:W-:Y:S02]  /*6cd0*/  MOV R246, 0x1f ;  /* 0x0000001f00f67802 */ /* 0x000fe40000000f00 */
[----:B------:R-:W-:Y:S02]  /*6ce0*/  MOV R245, 0xffffffff ;  /* 0xffffffff00f57802 */ /* 0x000fe40000000f00 */
[----:B------:R-:W-:Y:S02]  /*6cf0*/  MOV R132, 0x6d10 ;  /* 0x00006d1000847802 */ /* 0x000fe40000000f00 */
[----:B------:R-:W-:Y:S05]  /*6d00*/  CALL.REL.NOINC `($__internal_45_$__cuda_sm70_shflsync_bfly_p) ;  /* 0x000002f000007944 */ /* 0x000fea0003c00000 */
[----:B------:R-:W-:Y:S01]  /*6d10*/  FADD.FTZ R243, R244, R243 ;  /* 0x000000f3f4f37221 */ /* 0x000fe20000010000 */
[----:B------:R-:W-:Y:S01]  /*6d20*/  MOV R246, 0x1f ;  /* 0x0000001f00f67802 */ /* 0x000fe20000000f00 */
[----:B-1----:R-:W-:Y:S01]  /*6d30*/  FADD.FTZ R160, R160, R159 ;  /* 0x0000009fa0a07221 */ /* 0x002fe20000010000 */
[----:B------:R-:W-:Y:S01]  /*6d40*/  HFMA2.MMA R159, -RZ, RZ, 0, 2.384185791015625e-07 ;  /* 0x00000004ff9f7435 */ /* 0x000fe200000001ff */
[----:B------:R-:W-:Y:S02]  /*6d50*/  MOV R245, 0xffffffff ;  /* 0xffffffff00f57802 */ /* 0x000fe40000000f00 */
[----:B------:R-:W-:-:S02]  /*6d60*/  MOV R133, R243 ;  /* 0x000000f300857202 */ /* 0x000fc40000000f00 */
[----:B------:R-:W-:Y:S02]  /*6d70*/  MOV R132, 0x6d90 ;  /* 0x00006d9000847802 */ /* 0x000fe40000000f00 */
[----:B------:R-:W-:Y:S05]  /*6d80*/  CALL.REL.NOINC `($__internal_45_$__cuda_sm70_shflsync_bfly_p) ;  /* 0x0000027000007944 */ /* 0x000fea0003c00000 */
[----:B-1----:R-:W-:Y:S01]  /*6d90*/  MOV R244, R159 ;  /* 0x0000009f00f47202 */ /* 0x002fe20000000f00 */
[----:B------:R-:W-:Y:S01]  /*6da0*/  HFMA2.MMA R159, -RZ, RZ, 0, 2.384185791015625e-07 ;  /* 0x00000004ff9f7435 */ /* 0x000fe200000001ff */
[----:B------:R-:W-:Y:S02]  /*6db0*/  MOV R133, R160 ;  /* 0x000000a000857202 */ /* 0x000fe40000000f00 */
[----:B------:R-:W-:Y:S02]  /*6dc0*/  MOV R246, 0x1f ;  /* 0x0000001f00f67802 */ /* 0x000fe40000000f00 */
[----:B------:R-:W-:Y:S02]  /*6dd0*/  MOV R245, 0xffffffff ;  /* 0xffffffff00f57802 */ /* 0x000fe40000000f00 */
[----:B------:R-:W-:Y:S02]  /*6de0*/  MOV R132, 0x6e00 ;  /* 0x00006e0000847802 */ /* 0x000fe40000000f00 */
[----:B------:R-:W-:Y:S05]  /*6df0*/  CALL.REL.NOINC `($__internal_45_$__cuda_sm70_shflsync_bfly_p) ;  /* 0x0000020000007944 */ /* 0x000fea0003c00000 */
[----:B------:R-:W-:Y:S01]  /*6e00*/  FADD.FTZ R243, R244, R243 ;  /* 0x000000f3f4f37221 */ /* 0x000fe20000010000 */
[----:B------:R-:W-:Y:S01]  /*6e10*/  MOV R246, 0x1f ;  /* 0x0000001f00f67802 */ /* 0x000fe20000000f00 */
[----:B-1----:R-:W-:Y:S01]  /*6e20*/  FADD.FTZ R160, R160, R159 ;  /* 0x0000009fa0a07221 */ /* 0x002fe20000010000 */
[----:B------:R-:W-:Y:S01]  /*6e30*/  HFMA2.MMA R159, -RZ, RZ, 0, 4.76837158203125e-07 ;  /* 0x00000008ff9f7435 */ /* 0x000fe200000001ff */
[----:B------:R-:W-:-:S02]  /*6e40*/  MOV R245, 0xffffffff ;  /* 0xffffffff00f57802 */ /* 0x000fc40000000f00 */
[----:B------:R-:W-:Y:S02]  /*6e50*/  MOV R133, R243 ;  /* 0x000000f300857202 */ /* 0x000fe40000000f00 */
[----:B------:R-:W-:Y:S02]  /*6e60*/  MOV R132, 0x6e80 ;  /* 0x00006e8000847802 */ /* 0x000fe40000000f00 */
[----:B------:R-:W-:Y:S05]  /*6e70*/  CALL.REL.NOINC `($__internal_45_$__cuda_sm70_shflsync_bfly_p) ;  /* 0x0000018000007944 */ /* 0x000fea0003c00000 */
[----:B-1----:R-:W-:Y:S01]  /*6e80*/  MOV R244, R159 ;  /* 0x0000009f00f47202 */ /* 0x002fe20000000f00 */
[----:B------:R-:W-:Y:S01]  /*6e90*/  HFMA2.MMA R159, -RZ, RZ, 0, 4.76837158203125e-07 ;  /* 0x00000008ff9f7435 */ /* 0x000fe200000001ff */
[----:B------:R-:W-:Y:S02]  /*6ea0*/  MOV R133, R160 ;  /* 0x000000a000857202 */ /* 0x000fe40000000f00 */
[----:B------:R-:W-:Y:S02]  /*6eb0*/  MOV R246, 0x1f ;  /* 0x0000001f00f67802 */ /* 0x000fe40000000f00 */
[----:B------:R-:W-:Y:S02]  /*6ec0*/  MOV R245, 0xffffffff ;  /* 0xffffffff00f57802 */ /* 0x000fe40000000f00 */
[----:B------:R-:W-:-:S02]  /*6ed0*/  MOV R132, 0x6ef0 ;  /* 0x00006ef000847802 */ /* 0x000fc40000000f00 */
[----:B------:R-:W-:Y:S05]  /*6ee0*/  CALL.REL.NOINC `($__internal_45_$__cuda_sm70_shflsync_bfly_p) ;  /* 0x0000011000007944 */ /* 0x000fea0003c00000 */
[----:B------:R-:W-:Y:S01]  /*6ef0*/  FADD.FTZ R243, R244, R243 ;  /* 0x000000f3f4f37221 */ /* 0x000fe20000010000 */
[----:B------:R-:W-:Y:S01]  /*6f00*/  MOV R246, 0x1f ;  /* 0x0000001f00f67802 */ /* 0x000fe20000000f00 */
[----:B-1----:R-:W-:Y:S01]  /*6f10*/  FADD.FTZ R160, R160, R159 ;  /* 0x0000009fa0a07221 */ /* 0x002fe20000010000 */
[----:B------:R-:W-:Y:S01]  /*6f20*/  HFMA2.MMA R159, -RZ, RZ, 0, 9.5367431640625e-07 ;  /* 0x00000010ff9f7435 */ /* 0x000fe200000001ff */
[----:B------:R-:W-:-:S02]  /*6f30*/  MOV R245, 0xffffffff ;  /* 0xffffffff00f57802 */ /* 0x000fc40000000f00 */
[----:B------:R-:W-:Y:S02]  /*6f40*/  MOV R133, R243 ;  /* 0x000000f300857202 */ /* 0x000fe40000000f00 */
[----:B------:R-:W-:Y:S02]  /*6f50*/  MOV R132, 0x6f70 ;  /* 0x00006f7000847802 */ /* 0x000fe40000000f00 */
[----:B------:R-:W-:Y:S05]  /*6f60*/  CALL.REL.NOINC `($__internal_45_$__cuda_sm70_shflsync_bfly_p) ;  /* 0x0000009000007944 */ /* 0x000fea0003c00000 */
[----:B-1----:R-:W-:Y:S01]  /*6f70*/  MOV R244, R159 ;  /* 0x0000009f00f47202 */ /* 0x002fe20000000f00 */
[----:B------:R-:W-:Y:S01]  /*6f80*/  HFMA2.MMA R159, -RZ, RZ, 0, 9.5367431640625e-07 ;  /* 0x00000010ff9f7435 */ /* 0x000fe200000001ff */
[----:B------:R-:W-:Y:S02]  /*6f90*/  MOV R133, R160 ;  /* 0x000000a000857202 */ /* 0x000fe40000000f00 */
[----:B------:R-:W-:Y:S02]  /*6fa0*/  MOV R246, 0x1f ;  /* 0x0000001f00f67802 */ /* 0x000fe40000000f00 */
[----:B------:R-:W-:Y:S02]  /*6fb0*/  MOV R245, 0xffffffff ;  /* 0xffffffff00f57802 */ /* 0x000fe40000000f00 */
[----:B------:R-:W-:-:S02]  /*6fc0*/  MOV R132, 0x6fe0 ;  /* 0x00006fe000847802 */ /* 0x000fc40000000f00 */
[----:B------:R-:W-:Y:S05]  /*6fd0*/  CALL.REL.NOINC `($__internal_45_$__cuda_sm70_shflsync_bfly_p) ;  /* 0x0000002000007944 */ /* 0x000fea0003c00000 */
[----:B-1----:R-:W-:Y:S01]  /*6fe0*/  MOV R132, R159 ;  /* 0x0000009f00847202 */ /* 0x002fe20000000f00 */
[----:B------:R-:W-:Y:S05]  /*6ff0*/  BRA `(.L_x_3695) ;  /* 0xffffbb3000007947 */ /* 0x000fea000383ffff */
        .weak           $__internal_45_$__cuda_sm70_shflsync_bfly_p
        .type           $__internal_45_$__cuda_sm70_shflsync_bfly_p,@function
        .size           $__internal_45_$__cuda_sm70_shflsync_bfly_p,(.L_x_14927 - $__internal_45_$__cuda_sm70_shflsync_bfly_p)
$__internal_45_$__cuda_sm70_shflsync_bfly_p:
[----:B------:R-:W-:Y:S04]  /*7000*/  WARPSYNC R245 ;  /* 0x000000f500007348 */ /* 0x000fe80003800000 */
[----:B------:R0:W1:Y:S02]  /*7010*/  SHFL.BFLY PT, R159, R133, R159, R246 ;  /* 0x0c00009f859f7389 */ /* 0x00006400000e00f6 */
[----:B0-----:R-:W-:-:S06]  /*7020*/  HFMA2.MMA R133, -RZ, RZ, 0, 0 ;  /* 0x00000000ff857435 */ /* 0x001fcc00000001ff */
[----:B------:R-:W-:Y:S05]  /*7030*/  RET.REL.NODEC R132 `(_ZN10layer_norm13ln_bwd_kernelINS_13Kernel_traitsIf13__nv_bfloat16S2_S2_fjLj1280ELj1ELj4ELj1ELj16ENS_18Kernel_traits_baseILj1280EfS2_S2_S2_fjLj128EEEEELb0ELb1ELb0ELb1EEEvNS_9BwdParamsE) ;  /* 0xffff8fc084007950 */ /* 0x000fea0003c3ffff */
.L_x_3696:
        /* <DEDUP_REMOVED lines=12> */
.L_x_14927:


//--------------------- .text._ZN10layer_norm13ln_bwd_kernelINS_13Kernel_traitsIf13__nv_bfloat16S2_S2_fjLj1280ELj1ELj4ELj1ELj16ENS_18Kernel_traits_baseILj1280EfS2_S2_S2_fjLj128EEEEELb0ELb1ELb1ELb0EEEvNS_9BwdParamsE --------------------------
	.section	.text._ZN10layer_norm13ln_bwd_kernelINS_13Kernel_traitsIf13__nv_bfloat16S2_S2_fjLj1280ELj1ELj4ELj1ELj16ENS_18Kernel_traits_baseILj1280EfS2_S2_S2_fjLj128EEEEELb0ELb1ELb1ELb0EEEvNS_9BwdParamsE,"ax",@progbits
	.sectioninfo	@"SHI_REGISTERS=255"
	.align	128
        .global         _ZN10layer_norm13ln_bwd_kernelINS_13Kernel_traitsIf13__nv_bfloat16S2_S2_fjLj1280ELj1ELj4ELj1ELj16ENS_18Kernel_traits_baseILj1280EfS2_S2_S2_fjLj128EEEEELb0ELb1ELb1ELb0EEEvNS_9BwdParamsE
        .type           _ZN10layer_norm13ln_bwd_kernelINS_13Kernel_traitsIf13__nv_bfloat16S2_S2_fjLj1280ELj1ELj4ELj1ELj16ENS_18Kernel_traits_baseILj1280EfS2_S2_S2_fjLj128EEEEELb0ELb1ELb1ELb0EEEvNS_9BwdParamsE,@function
        .size           _ZN10layer_norm13ln_bwd_kernelINS_13Kernel_traitsIf13__nv_bfloat16S2_S2_fjLj1280ELj1ELj4ELj1ELj16ENS_18Kernel_traits_baseILj1280EfS2_S2_S2_fjLj128EEEEELb0ELb1ELb1ELb0EEEvNS_9BwdParamsE,(.L_x_14928 - _ZN10layer_norm13ln_bwd_kernelINS_13Kernel_traitsIf13__nv_bfloat16S2_S2_fjLj1280ELj1ELj4ELj1ELj16ENS_18Kernel_traits_baseILj1280EfS2_S2_S2_fjLj128EEEEELb0ELb1ELb1ELb0EEEvNS_9BwdParamsE)
        .other          _ZN10layer_norm13ln_bwd_kernelINS_13Kernel_traitsIf13__nv_bfloat16S2_S2_fjLj1280ELj1ELj4ELj1ELj16ENS_18Kernel_traits_baseILj1280EfS2_S2_S2_fjLj128EEEEELb0ELb1ELb1ELb0EEEvNS_9BwdParamsE,@"STO_CUDA_ENTRY STV_DEFAULT"
_ZN10layer_norm13ln_bwd_kernelINS_13Kernel_traitsIf13__nv_bfloat16S2_S2_fjLj1280ELj1ELj4ELj1ELj16ENS_18Kernel_traits_baseILj1280EfS2_S2_S2_fjLj128EEEEELb0ELb1ELb1ELb0EEEvNS_9BwdParamsE:
.text._ZN10layer_norm13ln_bwd_kernelINS_13Kernel_traitsIf13__nv_bfloat16S2_S2_fjLj1280ELj1ELj4ELj1ELj16ENS_18Kernel_traits_baseILj1280EfS2_S2_S2_fjLj128EEEEELb0ELb1ELb1ELb0EEEvNS_9BwdParamsE:
[----:B------:R-:W-:-:S04]  /*0000*/  MOV R1, c[0x0][0x28] ;  /* 0x00000a0000017a02 */ /* 0x000fc80000000f00 */
[----:B------:R-:W-:-:S05]  /*0010*/  IADD3 R1, R1, -0x140, RZ ;  /* 0xfffffec001017810 */ /* 0x000fca0007ffe0ff */
[----:B------:R0:W2:Y:S04]  /*0020*/  LDL.64 R20, [R1+0x110] ;  /* 0x0001100001147983 */ /* 0x0000a80000100a00 */
[----:B------:R0:W2:Y:S04]  /*0030*/  LDL.64 R22, [R1+0x118] ;  /* 0x0001180001167983 */ /* 0x0000a80000100a00 */
[----:B------:R0:W3:Y:S04]  /*0040*/  LDL.64 R12, [R1+0x100] ;  /* 0x00010000010c7983 */ /* 0x0000e80000100a00 */
[----:B------:R0:W3:Y:S01]  /*0050*/  LDL.64 R14, [R1+0x108] ;  /* 0x00010800010e7983 */ /* 0x0000e20000100a00 */
[----:B------:R-:W-:Y:S01]  /*0060*/  MOV R0, c[0x0][0x168] ;  /* 0x00005a0000007a02 */ /* 0x000fe20000000f00 */
[----:B------:R-:W-:-:S02]  /*0070*/  ULDC.64 UR4, c[0x0][0x118] ;  /* 0x0000460000047ab9 */ /* 0x000fc40000000a00 */
[----:B------:R-:W1:Y:S01]  /*0080*/  S2R R19, SR_TID.X ;  /* 0x0000000000137919 */ /* 0x000e620000002100 */
[----:B------:R-:W-:-:S03]  /*0090*/  SHF.R.S32.HI R0, RZ, 0x1f, R0 ;  /* 0x0000001fff007819 */ /* 0x000fc60000011400 */
[----:B------:R0:W4:Y:S01]  /*00a0*/  LDL.64 R88, [R1+0x130] ;  /* 0x0001300001587983 */ /* 0x0001220000100a00 */
[----:B------:R-:W-:-:S03]  /*00b0*/  LEA.HI R0, R0, c[0x0][0x168], RZ, 0x3 ;  /* 0x00005a0000007a11 */ /* 0x000fc600078f18ff */
[----:B------:R0:W4:Y:S04]  /*00c0*/  LDL.64 R90, [R1+0x138] ;  /* 0x00013800015a7983 */ /* 0x0001280000100a00 */
[----:B------:R0:W4:Y:S04]  /*00d0*/  LDL.64 R36, [R1+0x60] ;  /* 0x0000600001247983 */ /* 0x0001280000100a00 */
[----:B------:R0:W4:Y:S04]  /*00e0*/  LDL.64 R38, [R1+0x68] ;  /* 0x0000680001267983 */ /* 0x0001280000100a00 */
[----:B------:R0:W4:Y:S01]  /*00f0*/  LDL.64 R84, [R1+0x120] ;  /* 0x0001200001547983 */ /* 0x0001220000100a00 */
[----:B-1----:R-:W-:-:S03]  /*0100*/  LOP3.LUT R3, R19, 0x1f, RZ, 0xc, !PT ;  /* 0x0000001f13037812 */ /* 0x002fc600078e0cff */
[----:B------:R0:W4:Y:S01]  /*0110*/  LDL.64 R86, [R1+0x128] ;  /* 0x0001280001567983 */ /* 0x0001220000100a00 */
[----:B------:R-:W-:Y:S02]  /*0120*/  LOP3.LUT R18, R19, 0x1f, RZ, 0xc0, !PT ;  /* 0x0000001f13127812 */ /* 0x000fe400078ec0ff */
[----:B------:R-:W-:Y:S01]  /*0130*/  LEA.HI.SX32 R0, R0, R3, 0x1d ;  /* 0x0000000300007211 */ /* 0x000fe200078feaff */
[----:B------:R0:W4:Y:S03]  /*0140*/  LDL.64 R80, [R1+0xd0] ;  /* 0x0000d00001507983 */ /* 0x0001260000100a00 */
[C---:B------:R-:W-:Y:S01]  /*0150*/  LOP3.LUT P4, RZ, R0.reuse, 0xffffffe0, RZ, 0xc0, !PT ;  /* 0xffffffe000ff7812 */ /* 0x040fe2000788c0ff */
[----:B------:R0:W4:Y:S01]  /*0160*/  LDL.64 R82, [R1+0xd8] ;  /* 0x0000d80001527983 */ /* 0x0001220000100a00 */
[C---:B------:R-:W-:Y:S02]  /*0170*/  ISETP.GE.U32.AND P3, PT, R0.reuse, 0x40, PT ;  /* 0x000000400000780c */ /* 0x040fe40003f66070 */
[C---:B------:R-:W-:Y:S01]  /*0180*/  ISETP.GE.U32.AND P0, PT, R0.reuse, 0x60, PT ;  /* 0x000000600000780c */ /* 0x040fe20003f06070 */
[----:B------:R0:W4:Y:S01]  /*0190*/  LDL.64 R76, [R1+0xc0] ;  /* 0x0000c000014c7983 */ /* 0x0001220000100a00 */
[----:B------:R-:W-:-:S03]  /*01a0*/  ISETP.GE.U32.AND P1, PT, R0, 0x80, PT ;  /* 0x000000800000780c */ /* 0x000fc60003f26070 */
[----:B------:R0:W4:Y:S04]  /*01b0*/  LDL.64 R78, [R1+0xc8] ;  /* 0x0000c800014e7983 */ /* 0x0001280000100a00 */
[----:B------:R-:W-:Y:S01]  /*01c0*/  @P4 MOV R5, 0x20 ;  /* 0x0000002000054802 */ /* 0x000fe20000000f00 */
[----:B------:R0:W4:Y:S01]  /*01d0*/  LDL.64 R40, [R1+0x70] ;  /* 0x0000700001287983 */ /* 0x0001220000100a00 */
[----:B------:R-:W-:-:S03]  /*01e0*/  @P3 MOV R9, 0x20 ;  /* 0x0000002000093802 */ /* 0x000fc60000000f00 */
[CC--:B------:R-:W-:Y:S01]  /*01f0*/  @P4 IMAD.WIDE.U32 R2, R18.reuse, R5.reuse, c[0x0][0x1b0] ;  /* 0x00006c0012024625 */ /* 0x0c0fe200078e0005 */
[----:B------:R0:W4:Y:S03]  /*0200*/  LDL.64 R42, [R1+0x78] ;  /* 0x00007800012a7983 */ /* 0x0001260000100a00 */
[C---:B------:R-:W-:Y:S01]  /*0210*/  @P4 IMAD.WIDE.U32 R4, R18.reuse, R5, c[0x0][0x1c8] ;  /* 0x0000720012044625 */ /* 0x040fe200078e0005 */
[----:B------:R0:W4:Y:S01]  /*0220*/  LDL.64 R72, [R1+0xf0] ;  /* 0x0000f00001487983 */ /* 0x0001220000100a00 */
[----:B------:R-:W-:-:S03]  /*0230*/  @P4 LOP3.LUT R18, R18, 0x20, RZ, 0xfc, !PT ;  /* 0x0000002012124812 */ /* 0x000fc600078efcff */
        /* <DEDUP_REMOVED lines=17> */
[----:B--2---:R-:W2:Y:S04]  /*0350*/  @P4 LDG.E.128 R20, [R2.64] ;  /* 0x0000000402144981 */ /* 0x004ea8000c1e1d00 */
[----:B---3--:R-:W3:Y:S01]  /*0360*/  @P4 LDG.E.128 R12, [R2.64+0x10] ;  /* 0x00001004020c4981 */ /* 0x008ee2000c1e1d00 */
[----:B------:R-:W-:-:S04]  /*0370*/  @P3 IMAD.WIDE.U32 R6, R18, R9, c[0x0][0x1b0] ;  /* 0x00006c0012063625 */ /* 0x000fc800078e0009 */
[C---:B------:R-:W-:Y:S01]  /*0380*/  @P3 IMAD.WIDE.U32 R8, R18.reuse, R9, c[0x0][0x1c8] ;  /* 0x0000720012083625 */ /* 0x040fe200078e0009 */
[----:B------:R-:W-:Y:S02]  /*0390*/  @P3 IADD3 R18, R18, 0x20, RZ ;  /* 0x0000002012123810 */ /* 0x000fe40007ffe0ff */
[----:B------:R-:W-:Y:S01]  /*03a0*/  @P1 MOV R17, 0x20 ;  /* 0x0000002000111802 */ /* 0x000fe20000000f00 */
[----:B----4-:R1:W4:Y:S01]  /*03b0*/  @P4 LDG.E.128 R88, [R4.64+0x10] ;  /* 0x0000100404584981 */ /* 0x010322000c1e1d00 */
[----:B------:R-:W-:-:S03]  /*03c0*/  ISETP.GE.U32.AND P2, PT, R0, 0xa0, PT ;  /* 0x000000a00000780c */ /* 0x000fc60003f46070 */
[----:B------:R1:W4:Y:S04]  /*03d0*/  @P4 LDG.E.128 R84, [R4.64] ;  /* 0x0000000404544981 */ /* 0x000328000c1e1d00 */
[----:B------:R0:W4:Y:S04]  /*03e0*/  @P3 LDG.E.128 R80, [R6.64] ;  /* 0x0000000406503981 */ /* 0x000128000c1e1d00 */
[----:B------:R0:W4:Y:S04]  /*03f0*/  @P3 LDG.E.128 R76, [R6.64+0x10] ;  /* 0x00001004064c3981 */ /* 0x000128000c1e1d00 */
[----:B--2---:R2:W-:Y:S04]  /*0400*/  @P4 STL.64 [R1+0x110], R20 ;  /* 0x0001101401004387 */ /* 0x0045e80000100a00 */
[----:B------:R0:W-:Y:S04]  /*0410*/  @P4 STL.64 [R1+0x118], R22 ;  /* 0x0001181601004387 */ /* 0x0001e80000100a00 */
[----:B------:R-:W4:Y:S04]  /*0420*/  @P3 LDG.E.128 R72, [R8.64+0x10] ;  /* 0x0000100408483981 */ /* 0x000f28000c1e1d00 */
[----:B--2---:R2:W2:Y:S04]  /*0430*/  LDL.64 R20, [R1+0x20] ;  /* 0x0000200001147983 */ /* 0x0044a80000100a00 */
[----:B---3--:R3:W-:Y:S04]  /*0440*/  @P4 STL.64 [R1+0x100], R12 ;  /* 0x0001000c01004387 */ /* 0x0087e80000100a00 */
[----:B------:R1:W-:Y:S04]  /*0450*/  @P4 STL.64 [R1+0x108], R14 ;  /* 0x0001080e01004387 */ /* 0x0003e80000100a00 */
[----:B0-----:R0:W2:Y:S01]  /*0460*/  LDL.64 R22, [R1+0x28] ;  /* 0x0000280001167983 */ /* 0x0010a20000100a00 */
[----:B---3--:R-:W-:-:S03]  /*0470*/  @P0 IMAD.MOV.U32 R13, RZ, RZ, 0x20 ;  /* 0x00000020ff0d0424 */ /* 0x008fc600078e00ff */
[----:B------:R-:W3:Y:S01]  /*0480*/  @P3 LDG.E.128 R68, [R8.64] ;  /* 0x0000000408443981 */ /* 0x000ee2000c1e1d00 */
[----:B------:R-:W-:-:S04]  /*0490*/  @P0 IMAD.WIDE.U32 R10, R18, R13, c[0x0][0x1b0] ;  /* 0x00006c00120a0625 */ /* 0x000fc800078e000d */
[C---:B------:R-:W-:Y:S01]  /*04a0*/  @P0 IMAD.WIDE.U32 R12, R18.reuse, R13, c[0x0][0x1c8] ;  /* 0x00007200120c0625 */ /* 0x040fe200078e000d */
[----:B------:R-:W-:Y:S01]  /*04b0*/  @P0 IADD3 R18, R18, 0x20, RZ ;  /* 0x0000002012120810 */ /* 0x000fe20007ffe0ff */
[----:B------:R-:W3:Y:S04]  /*04c0*/  @P0 LDG.E.128 R64, [R10.64] ;  /* 0x000000040a400981 */ /* 0x000ee8000c1e1d00 */
[CC--:B-1----:R-:W-:Y:S01]  /*04d0*/  @P1 IMAD.WIDE.U32 R14, R18.reuse, R17.reuse, c[0x0][0x1b0] ;  /* 0x00006c00120e1625 */ /* 0x0c2fe200078e0011 */
[----:B------:R-:W-:Y:S01]  /*04e0*/  @P2 MOV R3, 0x20 ;  /* 0x0000002000032802 */ /* 0x000fe20000000f00 */
[----:B------:R-:W3:Y:S02]  /*04f0*/  @P0 LDG.E.128 R60, [R10.64+0x10] ;  /* 0x000010040a3c0981 */ /* 0x000ee4000c1e1d00 */
[----:B------:R-:W-:-:S02]  /*0500*/  @P1 IMAD.WIDE.U32 R16, R18, R17, c[0x0][0x1c8] ;  /* 0x0000720012101625 */ /* 0x000fc400078e0011 */
[----:B------:R-:W3:Y:S04]  /*0510*/  @P0 LDG.E.128 R56, [R12.64+0x10] ;  /* 0x000010040c380981 */ /* 0x000ee8000c1e1d00 */
[----:B------:R-:W3:Y:S04]  /*0520*/  @P1 LDG.E.128 R36, [R16.64] ;  /* 0x0000000410241981 */ /* 0x000ee8000c1e1d00 */
[----:B------:R-:W3:Y:S01]  /*0530*/  @P1 LDG.E.128 R40, [R16.64+0x10] ;  /* 0x0000100410281981 */ /* 0x000ee2000c1e1d00 */
[----:B------:R-:W-:-:S03]  /*0540*/  @P1 IADD3 R18, R18, 0x20, RZ ;  /* 0x0000002012121810 */ /* 0x000fc60007ffe0ff */
[----:B------:R-:W3:Y:S02]  /*0550*/  @P0 LDG.E.128 R52, [R12.64] ;  /* 0x000000040c340981 */ /* 0x000ee4000c1e1d00 */
[----:B------:R-:W-:Y:S02]  /*0560*/  @P2 IMAD.WIDE.U32 R4, R18, R3, c[0x0][0x1c8] ;  /* 0x0000720012042625 */ /* 0x000fe400078e0003 */
[----:B------:R-:W3:Y:S04]  /*0570*/  @P1 LDG.E.128 R48, [R14.64] ;  /* 0x000000040e301981 */ /* 0x000ee8000c1e1d00 */
[----:B------:R-:W3:Y:S04]  /*0580*/  @P1 LDG.E.128 R44, [R14.64+0x10] ;  /* 0x000010040e2c1981 */ /* 0x000ee8000c1e1d00 */
[----:B------:R-:W3:Y:S04]  /*0590*/  @P2 LDG.E.128 R24, [R4.64+0x10] ;  /* 0x0000100404182981 */ /* 0x000ee8000c1e1d00 */
[----:B--2---:R-:W2:Y:S04]  /*05a0*/  @P2 LDG.E.128 R20, [R4.64] ;  /* 0x0000000404142981 */ /* 0x004ea8000c1e1d00 */
[----:B----4-:R-:W-:Y:S04]  /*05b0*/  @P4 STL.64 [R1+0x130], R88 ;  /* 0x0001305801004387 */ /* 0x010fe80000100a00 */
[----:B------:R-:W-:Y:S04]  /*05c0*/  @P4 STL.64 [R1+0x138], R90 ;  /* 0x0001385a01004387 */ /* 0x000fe80000100a00 */
[----:B------:R-:W1:Y:S04]  /*05d0*/  S2R R7, SR_CTAID.X ;  /* 0x0000000000077919 */ /* 0x000e680000002500 */
[----:B---3--:R3:W-:Y:S04]  /*05e0*/  @P1 STL.64 [R1+0x60], R36 ;  /* 0x0000602401001387 */ /* 0x0087e80000100a00 */
        /* <DEDUP_REMOVED lines=15> */
[----:B------:R-:W-:Y:S04]  /*06e0*/  @P0 STL.64 [R1+0x80], R60 ;  /* 0x0000803c01000387 */ /* 0x000fe80000100a00 */
[----:B------:R-:W-:Y:S04]  /*06f0*/  @P0 STL.64 [R1+0x88], R62 ;  /* 0x0000883e01000387 */ /* 0x000fe80000100a00 */
[----:B------:R0:W-:Y:S01]  /*0700*/  @P0 STL.64 [R1+0xb0], R56 ;  /* 0x0000b03801000387 */ /* 0x0001e20000100a00 */
[----:B------:R-:W-:-:S03]  /*0710*/  SHF.R.U32.HI R6, RZ, 0x5, R19 ;  /* 0x00000005ff067819 */ /* 0x000fc60000011613 */
[----:B------:R0:W-:Y:S04]  /*0720*/  @P0 STL.64 [R1+0xb8], R58 ;  /* 0x0000b83a01000387 */ /* 0x0001e80000100a00 */
[----:B------:R-:W-:Y:S01]  /*0730*/  @P0 STL.64 [R1+0xa0], R52 ;  /* 0x0000a03401000387 */ /* 0x000fe20000100a00 */
[----:B------:R-:W-:-:S03]  /*0740*/  @P2 IMAD.WIDE.U32 R2, R18, R3, c[0x0][0x1b0] ;  /* 0x00006c0012022625 */ /* 0x000fc600078e0003 */
[----:B------:R-:W-:Y:S04]  /*0750*/  @P0 STL.64 [R1+0xa8], R54 ;  /* 0x0000a83601000387 */ /* 0x000fe80000100a00 */
[----:B------:R0:W-:Y:S01]  /*0760*/  @P1 STL.64 [R1+0x50], R48 ;  /* 0x0000503001001387 */ /* 0x0001e20000100a00 */
[----:B-1----:R-:W-:-:S03]  /*0770*/  LEA R6, R7, R6, 0x2 ;  /* 0x0000000607067211 */ /* 0x002fc600078e10ff */
[----:B------:R1:W-:Y:S04]  /*0780*/  @P1 STL.64 [R1+0x58], R50 ;  /* 0x0000583201001387 */ /* 0x0003e80000100a00 */
[----:B------:R0:W-:Y:S04]  /*0790*/  @P1 STL.64 [R1+0x40], R44 ;  /* 0x0000402c01001387 */ /* 0x0001e80000100a00 */
[----:B------:R0:W-:Y:S04]  /*07a0*/  @P1 STL.64 [R1+0x48], R46 ;  /* 0x0000482e01001387 */ /* 0x0001e80000100a00 */
[----:B------:R0:W-:Y:S04]  /*07b0*/  @P2 STL.64 [R1+0x30], R24 ;  /* 0x0000301801002387 */ /* 0x0001e80000100a00 */
[----:B------:R0:W-:Y:S04]  /*07c0*/  @P2 STL.64 [R1+0x38], R26 ;  /* 0x0000381a01002387 */ /* 0x0001e80000100a00 */
[----:B------:R1:W5:Y:S04]  /*07d0*/  @P2 LDG.E.128 R28, [R2.64] ;  /* 0x00000004021c2981 */ /* 0x000368000c1e1d00 */
[----:B------:R1:W5:Y:S01]  /*07e0*/  @P2 LDG.E.128 R32, [R2.64+0x10] ;  /* 0x0000100402202981 */ /* 0x000362000c1e1d00 */
[----:B------:R-:W-:Y:S01]  /*07f0*/  BSSY B0, `(.L_x_3697) ;  /* 0x00006e8000007945 */ /* 0x000fe20003800000 */
[----:B---3--:R-:W-:Y:S01]  /*0800*/  CS2R R36, SRZ ;  /* 0x0000000000247805 */ /* 0x008fe2000001ff00 */
        /* <DEDUP_REMOVED lines=60> */
[----:B------:R0:W-:Y:S01]  /*0bd0*/  @P2 STL.64 [R1+0x28], R22 ;  /* 0x0000281601002387 */ /* 0x0001e20000100a00 */
[----:B------:R-:W-:-:S13]  /*0be0*/  ISETP.GE.AND P2, PT, R6, c[0x0][0x164], PT ;  /* 0x0000590006007a0c */ /* 0x000fda0003f46270 */
[----:B------:R-:W-:Y:S05]  /*0bf0*/  @P2 BRA `(.L_x_3698) ;  /* 0x00006a7000002947 */ /* 0x000fea0003800000 */
[----:B0-----:R-:W-:Y:S01]  /*0c00*/  MOV R2, R6 ;  /* 0x0000000600027202 */ /* 0x001fe20000000f00 */
[----:B------:R-:W-:Y:S02]  /*0c10*/  IMAD.MOV.U32 R37, RZ, RZ, RZ ;  /* 0x000000ffff257224 */ /* 0x000fe400078e00ff */
.L_x_3864:
[----:B------:R-:W-:-:S10]  /*0c20*/  HFMA2.MMA R184, -RZ, RZ, 0, 2.384185791015625e-07 ;  /* 0x00000004ffb87435 */ /* 0x000fd400000001ff */
[----:B------:R-:W-:-:S05]  /*0c30*/  IMAD.WIDE R4, R2, R184, c[0x0][0x1d8] ;  /* 0x0000760002047625 */ /* 0x000fca00078e02b8 */
[----:B------:R0:W2:Y:S02]  /*0c40*/  LDG.E R20, [R4.64] ;  /* 0x0000000404147981 */ /* 0x0000a4000c1e1900 */
[----:B0-----:R-:W-:-:S05]  /*0c50*/  IMAD.WIDE R4, R2, R184, c[0x0][0x1a0] ;  /* 0x0000680002047625 */ /* 0x001fca00078e02b8 */
[----:B-----5:R0:W5:Y:S02]  /*0c60*/  LDG.E R3, [R4.64] ;  /* 0x0000000404037981 */ /* 0x020164000c1e1900 */
[----:B0-----:R-:W-:-:S04]  /*0c70*/  IMAD.WIDE R4, R2, R184, c[0x0][0x1a8] ;  /* 0x00006a0002047625 */ /* 0x001fc800078e02b8 */
[C---:B------:R-:W-:Y:S01]  /*0c80*/  IMAD.WIDE R184, R2.reuse, R184, c[0x0][0x1d0] ;  /* 0x0000740002b87625 */ /* 0x040fe200078e02b8 */
[----:B------:R-:W0:Y:S04]  /*0c90*/  S2R R186, SR_TID.X ;  /* 0x0000000000ba7919 */ /* 0x000e280000002100 */
[----:B------:R1:W3:Y:S04]  /*0ca0*/  LDG.E R187, [R184.64] ;  /* 0x00000004b8bb7981 */ /* 0x0002e8000c1e1900 */
[----:B------:R4:W5:Y:S02]  /*0cb0*/  LDG.E R4, [R4.64] ;  /* 0x0000000404047981 */ /* 0x000964000c1e1900 */
[----:B----4-:R-:W-:-:S05]  /*0cc0*/  IMAD R5, R2, c[0x0][0x168], RZ ;  /* 0x00005a0002057a24 */ /* 0x010fca00078e02ff */
[----:B-1----:R-:W-:Y:S02]  /*0cd0*/  SHF.R.S32.HI R184, RZ, 0x1f, R5 ;  /* 0x0000001fffb87819 */ /* 0x002fe40000011405 */
[----:B0-----:R-:W-:Y:S02]  /*0ce0*/  LOP3.LUT R185, R186, 0x1f, RZ, 0xc0, !PT ;  /* 0x0000001fbab97812 */ /* 0x001fe400078ec0ff */
[----:B------:R-:W-:Y:S02]  /*0cf0*/  LEA.HI R5, R184, R5, RZ, 0x3 ;  /* 0x00000005b8057211 */ /* 0x000fe400078f18ff */
[----:B------:R-:W-:Y:S02]  /*0d00*/  MOV R188, 0x10 ;  /* 0x0000001000bc7802 */ /* 0x000fe40000000f00 */
[----:B------:R-:W-:Y:S01]  /*0d10*/  LEA.HI.SX32 R5, R5, R185, 0x1d ;  /* 0x000000b905057211 */ /* 0x000fe200078feaff */
[----:B------:R-:W-:Y:S04]  /*0d20*/  BSSY B1, `(.L_x_3699) ;  /* 0x000021e000017945 */ /* 0x000fe80003800000 */
[----:B------:R-:W-:Y:S01]  /*0d30*/  IMAD.WIDE.U32 R208, R5, R188, c[0x0][0x218] ;  /* 0x0000860005d07625 */ /* 0x000fe200078e00bc */
[----:B--2---:R-:W-:Y:S01]  /*0d40*/  ISETP.GT.AND P2, PT, R20, RZ, PT ;  /* 0x000000ff1400720c */ /* 0x004fe20003f44270 */
[----:B---3--:R0:W-:-:S12]  /*0d50*/  STL [R1+0x1c], R187 ;  /* 0x00001cbb01007387 */ /* 0x0081d80000100800 */
[----:B------:R-:W-:Y:S05]  /*0d60*/  @P2 BRA `(.L_x_3700) ;  /* 0x000002f000002947 */ /* 0x000fea0003800000 */
[----:B------:R-:W-:Y:S01]  /*0d70*/  LOP3.LUT P3, RZ, R0, 0xffffffe0, RZ, 0xc0, !PT ;  /* 0xffffffe000ff7812 */ /* 0x000fe2000786c0ff */
[----:B------:R-:W-:Y:S01]  /*0d80*/  BSSY B2, `(.L_x_3701) ;  /* 0x0000008000027945 */ /* 0x000fe20003800000 */
[----:B-----5:R-:W-:-:S11]  /*0d90*/  MOV R3, R5 ;  /* 0x0000000500037202 */ /* 0x020fd60000000f00 */
[----:B------:R-:W-:Y:S05]  /*0da0*/  @!P3 BRA `(.L_x_3702) ;  /* 0x000000500000b947 */ /* 0x000fea0003800000 */
[----:B------:R-:W-:-:S04]  /*0db0*/  ISETP.NE.U32.AND P3, PT, RZ, c[0x0][0x218], PT ;  /* 0x00008600ff007a0c */ /* 0x000fc80003f65070 */
[----:B------:R-:W-:-:S13]  /*0dc0*/  ISETP.NE.AND.EX P3, PT, RZ, c[0x0][0x21c], PT, P3 ;  /* 0x00008700ff007a0c */ /* 0x000fda0003f65330 */
[----:B------:R-:W-:Y:S05]  /*0dd0*/  @!P3 BRA `(.L_x_3703) ;  /* 0x000000100000b947 */ /* 0x000fea0003800000 */
[----:B------:R1:W5:Y:S02]  /*0de0*/  LDG.E.128 R160, [R208.64] ;  /* 0x00000004d0a07981 */ /* 0x000364000c1e1d00 */
.L_x_3703:
[----:B------:R-:W-:Y:S02]  /*0df0*/  IADD3 R3, R5, 0x20, RZ ;  /* 0x0000002005037810 */ /* 0x000fe40007ffe0ff */
.L_x_3702:
[----:B------:R-:W-:Y:S05]  /*0e00*/  BSYNC B2 ;  /* 0x0000000000027941 */ /* 0x000fea0003800000 */
.L_x_3701:
        /* <DEDUP_REMOVED lines=8> */
.L_x_3706:
[----:B------:R-:W-:Y:S02]  /*0e90*/  IADD3 R3, R3, 0x20, RZ ;  /* 0x0000002003037810 */ /* 0x000fe40007ffe0ff */
.L_x_3705:
[----:B------:R-:W-:Y:S05]  /*0ea0*/  BSYNC B2 ;  /* 0x0000000000027941 */ /* 0x000fea0003800000 */
.L_x_3704:
[----:B------:R-:W-:Y:S01]  /*0eb0*/  BSSY B2, `(.L_x_3707) ;  /* 0x0000008000027945 */ /* 0x000fe20003800000 */
[----:B------:R-:W-:Y:S05]  /*0ec0*/  @!P0 BRA `(.L_x_3708) ;  /* 0x0000006000008947 */ /* 0x000fea0003800000 */
[----:B------:R-:W-:-:S04]  /*0ed0*/  ISETP.NE.U32.AND P3, PT, RZ, c[0x0][0x218], PT ;  /* 0x00008600ff007a0c */ /* 0x000fc80003f65070 */
[----:B------:R-:W-:-:S13]  /*0ee0*/  ISETP.NE.AND.EX P3, PT, RZ, c[0x0][0x21c], PT, P3 ;  /* 0x00008700ff007a0c */ /* 0x000fda0003f65330 */
[----:B------:R-:W-:Y:S05]  /*0ef0*/  @!P3 BRA `(.L_x_3709) ;  /* 0x000000200000b947 */ /* 0x000fea0003800000 */
[----:B------:R-:W-:-:S06]  /*0f00*/  IMAD.WIDE.U32 R164, R3, R188, c[0x0][0x218] ;  /* 0x0000860003a47625 */ /* 0x000fcc00078e00bc */
[----:B------:R-:W5:Y:S02]  /*0f10*/  LDG.E.128 R164, [R164.64] ;  /* 0x00000004a4a47981 */ /* 0x000f64000c1e1d00 */
.L_x_3709:
[----:B------:R-:W-:Y:S02]  /*0f20*/  IADD3 R3, R3, 0x20, RZ ;  /* 0x0000002003037810 */ /* 0x000fe40007ffe0ff */
.L_x_3708:
[----:B------:R-:W-:Y:S05]  /*0f30*/  BSYNC B2 ;  /* 0x0000000000027941 */ /* 0x000fea0003800000 */
.L_x_3707:
[----:B------:R-:W-:Y:S01]  /*0f40*/  BSSY B2, `(.L_x_3710) ;  /* 0x0000008000027945 */ /* 0x000fe20003800000 */
[----:B------:R-:W-:Y:S05]  /*0f50*/  @!P1 BRA `(.L_x_3711) ;  /* 0x0000006000009947 */ /* 0x000fea0003800000 */
[----:B------:R-:W-:-:S04]  /*0f60*/  ISETP.NE.U32.AND P3, PT, RZ, c[0x0][0x218], PT ;  /* 0x00008600ff007a0c */ /* 0x000fc80003f65070 */
[----:B------:R-:W-:-:S13]  /*0f70*/  ISETP.NE.AND.EX P3, PT, RZ, c[0x0][0x21c], PT, P3 ;  /* 0x00008700ff007a0c */ /* 0x000fda0003f65330 */
[----:B------:R-:W-:Y:S05]  /*0f80*/  @!P3 BRA `(.L_x_3712) ;  /* 0x000000200000b947 */ /* 0x000fea0003800000 */
[----:B------:R-:W-:-:S06]  /*0f90*/  IMAD.WIDE.U32 R168, R3, R188, c[0x0][0x218] ;  /* 0x0000860003a87625 */ /* 0x000fcc00078e00bc */
[----:B------:R-:W5:Y:S02]  /*0fa0*/  LDG.E.128 R168, [R168.64] ;  /* 0x00000004a8a87981 */ /* 0x000f64000c1e1d00 */
.L_x_3712:
[----:B------:R-:W-:Y:S02]  /*0fb0*/  IADD3 R3, R3, 0x20, RZ ;  /* 0x0000002003037810 */ /* 0x000fe40007ffe0ff */
.L_x_3711:
[----:B------:R-:W-:Y:S05]  /*0fc0*/  BSYNC B2 ;  /* 0x0000000000027941 */ /* 0x000fea0003800000 */
.L_x_3710:
[----:B------:R-:W-:Y:S01]  /*0fd0*/  ISETP.NE.U32.AND P3, PT, RZ, c[0x0][0x218], PT ;  /* 0x00008600ff007a0c */ /* 0x000fe20003f65070 */
[----:B------:R-:W-:Y:S01]  /*0fe0*/  HFMA2.MMA R218, -RZ, RZ, 0, 0 ;  /* 0x00000000ffda7435 */ /* 0x000fe200000001ff */
[----:B------:R-:W-:Y:S02]  /*0ff0*/  IMAD.MOV.U32 R216, RZ, RZ, RZ ;  /* 0x000000ffffd87224 */ /* 0x000fe400078e00ff */
[----:B------:R-:W-:-:S04]  /*1000*/  ISETP.NE.AND.EX P3, PT, RZ, c[0x0][0x21c], PT, P3 ;  /* 0x00008700ff007a0c */ /* 0x000fc80003f65330 */
[----:B------:R-:W-:-:S13]  /*1010*/  ISETP.LT.U32.OR P3, PT, R0, 0xa0, !P3 ;  /* 0x000000a00000780c */ /* 0x000fda0005f61470 */
[----:B------:R-:W-:Y:S05]  /*1020*/  @P3 BRA `(.L_x_3713) ;  /* 0x00001ed000003947 */ /* 0x000fea0003800000 */
[----:B------:R-:W-:-:S06]  /*1030*/  IMAD.WIDE.U32 R172, R3, R188, c[0x0][0x218] ;  /* 0x0000860003ac7625 */ /* 0x000fcc00078e00bc */
[----:B------:R-:W5:Y:S01]  /*1040*/  LDG.E.128 R172, [R172.64] ;  /* 0x00000004acac7981 */ /* 0x000f62000c1e1d00 */
[----:B------:R-:W-:Y:S05]  /*1050*/  BRA `(.L_x_3713) ;  /* 0x00001ea000007947 */ /* 0x000fea0003800000 */
.L_x_3700:
[----:B------:R-:W-:Y:S01]  /*1060*/  IADD3 R20, R20, -0x1, RZ ;  /* 0xffffffff14147810 */ /* 0x000fe20007ffe0ff */
[----:B------:R-:W-:Y:S01]  /*1070*/  BSSY B2, `(.L_x_3714) ;  /* 0x000006d000027945 */ /* 0x000fe20003800000 */
[----:B------:R-:W-:Y:S02]  /*1080*/  LOP3.LUT P3, RZ, R0, 0xffffffe0, RZ, 0xc0, !PT ;  /* 0xffffffe000ff7812 */ /* 0x000fe4000786c0ff */
[----:B------:R-:W-:Y:S01]  /*1090*/  MOV R218, RZ ;  /* 0x000000ff00da7202 */ /* 0x000fe20000000f00 */
[----:B------:R-:W-:Y:S01]  /*10a0*/  IMAD R20, R20, c[0x0][0x168], RZ ;  /* 0x00005a0014147a24 */ /* 0x000fe200078e02ff */
[----:B------:R-:W-:Y:S02]  /*10b0*/  MOV R216, RZ ;  /* 0x000000ff00d87202 */ /* 0x000fe40000000f00 */
[----:B------:R-:W-:Y:S02]  /*10c0*/  MOV R221, R5 ;  /* 0x0000000500dd7202 */ /* 0x000fe40000000f00 */
[----:B------:R-:W-:-:S04]  /*10d0*/  SHF.R.S32.HI R184, RZ, 0x1f, R20 ;  /* 0x0000001fffb87819 */ /* 0x000fc80000011414 */
[----:B------:R-:W-:-:S04]  /*10e0*/  LEA.HI R20, R184, R20, RZ, 0x3 ;  /* 0x00000014b8147211 */ /* 0x000fc800078f18ff */
[----:B------:R-:W-:Y:S01]  /*10f0*/  LEA.HI.SX32 R20, R20, R185, 0x1d ;  /* 0x000000b914147211 */ /* 0x000fe200078feaff */
[----:B------:R-:W-:Y:S05]  /*1100*/  @!P3 BRA `(.L_x_3715) ;  /* 0x000006300000b947 */ /* 0x000fea0003800000 */
[-C--:B------:R-:W-:Y:S01]  /*1110*/  IMAD.WIDE.U32 R184, R5, R188.reuse, c[0x0][0x188] ;  /* 0x0000620005b87625 */ /* 0x080fe200078e00bc */
[----:B------:R-:W1:Y:S01]  /*1120*/  LDC.U8 R246, c[0x0][0x1f0] ;  /* 0x00007c00fff67b82 */ /* 0x000e620000000000 */
[----:B------:R-:W-:Y:S01]  /*1130*/  ISETP.NE.U32.AND P3, PT, RZ, c[0x0][0x218], PT ;  /* 0x00008600ff007a0c */ /* 0x000fe20003f65070 */
[----:B------:R-:W2:Y:S04]  /*1140*/  LDL R249, [R1+0x110] ;  /* 0x0001100001f97983 */ /* 0x000ea80000100800 */
[----:B0-----:R-:W3:Y:S01]  /*1150*/  LDG.E.128 R184, [R184.64] ;  /* 0x00000004b8b87981 */ /* 0x001ee2000c1e1d00 */
[----:B------:R-:W-:-:S03]  /*1160*/  IMAD.WIDE.U32 R188, R20, R188, c[0x0][0x208] ;  /* 0x0000820014bc7625 */ /* 0x000fc600078e00bc */
[----:B------:R-:W4:Y:S04]  /*1170*/  LDL R248, [R1+0x114] ;  /* 0x0001140001f87983 */ /* 0x000f280000100800 */
[----:B------:R-:W2:Y:S01]  /*1180*/  LDG.E.128 R188, [R188.64] ;  /* 0x00000004bcbc7981 */ /* 0x000ea2000c1e1d00 */
[----:B------:R-:W-:-:S03]  /*1190*/  ISETP.NE.AND.EX P3, PT, RZ, c[0x0][0x21c], PT, P3 ;  /* 0x00008700ff007a0c */ /* 0x000fc60003f65330 */
[----:B------:R-:W2:Y:S04]  /*11a0*/  LDL R252, [R1+0x11c] ;  /* 0x00011c0001fc7983 */ /* 0x000ea80000100800 */
[----:B------:R-:W2:Y:S04]  /*11b0*/  LDL R251, [R1+0x100] ;  /* 0x0001000001fb7983 */ /* 0x000ea80000100800 */
[----:B------:R-:W4:Y:S04]  /*11c0*/  LDL R250, [R1+0x104] ;  /* 0x0001040001fa7983 */ /* 0x000f280000100800 */
[----:B------:R0:W5:Y:S01]  /*11d0*/  @P3 LDG.E.128 R160, [R208.64] ;  /* 0x00000004d0a03981 */ /* 0x000162000c1e1d00 */
[----:B-1----:R-:W-:-:S02]  /*11e0*/  ISETP.NE.AND P3, PT, R246, RZ, PT ;  /* 0x000000fff600720c */ /* 0x002fc40003f65270 */
[--C-:B---3--:R-:W-:Y:S02]  /*11f0*/  PRMT R218, RZ, 0x5410, R184.reuse ;  /* 0x00005410ffda7816 */ /* 0x108fe400000000b8 */
[----:B------:R-:W-:Y:S02]  /*1200*/  PRMT R221, RZ, 0x7610, R184 ;  /* 0x00007610ffdd7816 */ /* 0x000fe400000000b8 */
[----:B-----5:R-:W-:Y:S02]  /*1210*/  FSEL R184, R3, RZ, !P3 ;  /* 0x000000ff03b87208 */ /* 0x020fe40005800000 */
[--C-:B------:R-:W-:Y:S02]  /*1220*/  PRMT R216, RZ, 0x5410, R185.reuse ;  /* 0x00005410ffd87816 */ /* 0x100fe400000000b9 */
[----:B------:R-:W-:Y:S02]  /*1230*/  PRMT R217, RZ, 0x7610, R185 ;  /* 0x00007610ffd97816 */ /* 0x000fe400000000b9 */
[----:B------:R-:W-:-:S02]  /*1240*/  PRMT R215, RZ, 0x7610, R186 ;  /* 0x00007610ffd77816 */ /* 0x000fc400000000ba */
[----:B0-----:R-:W-:Y:S01]  /*1250*/  PRMT R208, RZ, 0x5410, R186 ;  /* 0x00005410ffd07816 */ /* 0x001fe200000000ba */
[C---:B------:R-:W-:Y:S01]  /*1260*/  FADD.FTZ R186, -R184.reuse, R218 ;  /* 0x000000dab8ba7221 */ /* 0x040fe20000010100 */
[----:B------:R-:W-:Y:S01]  /*1270*/  PRMT R185, RZ, 0x5410, R187 ;  /* 0x00005410ffb97816 */ /* 0x000fe200000000bb */
[C---:B------:R-:W-:Y:S01]  /*1280*/  FADD.FTZ R247, -R184.reuse, R221 ;  /* 0x000000ddb8f77221 */ /* 0x040fe20000010100 */
[----:B------:R-:W-:Y:S01]  /*1290*/  PRMT R209, RZ, 0x7610, R187 ;  /* 0x00007610ffd17816 */ /* 0x000fe200000000bb */
[C---:B------:R-:W-:Y:S01]  /*12a0*/  FADD.FTZ R221, -R184.reuse, R216 ;  /* 0x000000d8b8dd7221 */ /* 0x040fe20000010100 */
[--C-:B--2---:R-:W-:Y:S01]  /*12b0*/  PRMT R246, RZ, 0x7610, R188.reuse ;  /* 0x00007610fff67816 */ /* 0x104fe200000000bc */
[C---:B------:R-:W-:Y:S01]  /*12c0*/  FADD.FTZ R216, -R184.reuse, R217 ;  /* 0x000000d9b8d87221 */ /* 0x040fe20000010100 */
[----:B------:R-:W-:Y:S01]  /*12d0*/  PRMT R217, RZ, 0x5410, R188 ;  /* 0x00005410ffd97816 */ /* 0x000fe200000000bc */
[----:B------:R-:W-:Y:S01]  /*12e0*/  FADD.FTZ R187, -R184, R215 ;  /* 0x000000d7b8bb7221 */ /* 0x000fe20000010100 */
[--C-:B------:R-:W-:Y:S01]  /*12f0*/  PRMT R188, RZ, 0x5410, R191.reuse ;  /* 0x00005410ffbc7816 */ /* 0x100fe200000000bf */
[C---:B------:R-:W-:Y:S01]  /*1300*/  FMUL.FTZ R215, R4.reuse, R186 ;  /* 0x000000ba04d77220 */ /* 0x040fe20000410000 */
[----:B------:R-:W-:Y:S01]  /*1310*/  PRMT R186, RZ, 0x7610, R191 ;  /* 0x00007610ffba7816 */ /* 0x000fe200000000bf */
[----:B------:R-:W-:-:S02]  /*1320*/  FMUL.FTZ R191, R4, R247 ;  /* 0x000000f704bf7220 */ /* 0x000fc40000410000 */
[----:B------:R-:W2:Y:S01]  /*1330*/  LDL R247, [R1+0x118] ;  /* 0x0001180001f77983 */ /* 0x000ea20000100800 */
[----:B------:R-:W-:Y:S01]  /*1340*/  PRMT R218, RZ, 0x5410, R189 ;  /* 0x00005410ffda7816 */ /* 0x000fe200000000bd */
[----:B------:R-:W-:Y:S02]  /*1350*/  FADD.FTZ R80, R80, R217 ;  /* 0x000000d950507221 */ /* 0x000fe40000010000 */
[-C--:B------:R-:W-:Y:S02]  /*1360*/  FFMA.FTZ R36, R215, R217.reuse, R36 ;  /* 0x000000d9d7247223 */ /* 0x080fe40000010024 */
[C---:B------:R-:W-:Y:S02]  /*1370*/  FADD.FTZ R208, -R184.reuse, R208 ;  /* 0x000000d0b8d07221 */ /* 0x040fe40000010100 */
[----:B------:R-:W-:Y:S02]  /*1380*/  FADD.FTZ R185, -R184, R185 ;  /* 0x000000b9b8b97221 */ /* 0x000fe40000010100 */
[----:B------:R-:W-:-:S02]  /*1390*/  FMUL.FTZ R217, R249, R217 ;  /* 0x000000d9f9d97220 */ /* 0x000fc40000410000 */
[----:B------:R-:W-:Y:S01]  /*13a0*/  FADD.FTZ R184, -R184, R209 ;  /* 0x000000d1b8b87221 */ /* 0x000fe20000010100 */
[----:B------:R-:W-:Y:S01]  /*13b0*/  PRMT R209, RZ, 0x7610, R189 ;  /* 0x00007610ffd17816 */ /* 0x000fe200000000bd */
[----:B------:R-:W-:Y:S02]  /*13c0*/  FADD.FTZ R81, R81, R246 ;  /* 0x000000f651517221 */ /* 0x000fe40000010000 */
[----:B------:R-:W-:Y:S02]  /*13d0*/  FMUL.FTZ R249, R4, R221 ;  /* 0x000000dd04f97220 */ /* 0x000fe40000410000 */
[-C--:B------:R-:W-:Y:S01]  /*13e0*/  FFMA.FTZ R37, R191, R246.reuse, R37 ;  /* 0x000000f6bf257223 */ /* 0x080fe20000010025 */
[----:B------:R-:W-:Y:S01]  /*13f0*/  PRMT R189, RZ, 0x5410, R190 ;  /* 0x00005410ffbd7816 */ /* 0x000fe200000000be */
[----:B----4-:R-:W-:Y:S02]  /*1400*/  FMUL.FTZ R246, R248, R246 ;  /* 0x000000f6f8f67220 */ /* 0x010fe40000410000 */
[C---:B------:R-:W-:Y:S01]  /*1410*/  FMUL.FTZ R248, R4.reuse, R216 ;  /* 0x000000d804f87220 */ /* 0x040fe20000410000 */
[----:B------:R0:W-:Y:S01]  /*1420*/  STL [R1+0x18], R191 ;  /* 0x000018bf01007387 */ /* 0x0001e20000100800 */
[----:B------:R-:W-:-:S02]  /*1430*/  FMUL.FTZ R208, R4, R208 ;  /* 0x000000d004d07220 */ /* 0x000fc40000410000 */
[----:B------:R-:W-:Y:S01]  /*1440*/  FMUL.FTZ R221, R252, R209 ;  /* 0x000000d1fcdd7220 */ /* 0x000fe20000410000 */
[----:B------:R1:W-:Y:S01]  /*1450*/  STL [R1+0x10], R249 ;  /* 0x000010f901007387 */ /* 0x0003e20000100800 */
[----:B------:R-:W-:Y:S02]  /*1460*/  FADD.FTZ R84, R84, R189 ;  /* 0x000000bd54547221 */ /* 0x000fe40000010000 */
[-C--:B------:R-:W-:Y:S01]  /*1470*/  FFMA.FTZ R40, R208, R189.reuse, R40 ;  /* 0x000000bdd0287223 */ /* 0x080fe20000010028 */
[----:B------:R-:W-:Y:S01]  /*1480*/  STL [R1+0x14], R246 ;  /* 0x000014f601007387 */ /* 0x000fe20000100800 */
[----:B------:R-:W-:Y:S02]  /*1490*/  FMUL.FTZ R252, R251, R189 ;  /* 0x000000bdfbfc7220 */ /* 0x000fe40000410000 */
[----:B------:R-:W-:Y:S01]  /*14a0*/  FFMA.FTZ R189, R215, R217, RZ ;  /* 0x000000d9d7bd7223 */ /* 0x000fe200000100ff */
[----:B------:R-:W-:Y:S03]  /*14b0*/  STL [R1+0x8], R248 ;  /* 0x000008f801007387 */ /* 0x000fe60000100800 */
[----:B------:R-:W-:-:S02]  /*14c0*/  FFMA.FTZ R189, R191, R246, R189 ;  /* 0x000000f6bfbd7223 */ /* 0x000fc400000100bd */
[----:B--2---:R-:W-:-:S05]  /*14d0*/  FMUL.FTZ R247, R247, R218 ;  /* 0x000000daf7f77220 */ /* 0x004fca0000410000 */
[----:B------:R2:W-:Y:S04]  /*14e0*/  STL [R1+0xc], R247 ;  /* 0x00000cf701007387 */ /* 0x0005e80000100800 */
[----:B------:R-:W3:Y:S04]  /*14f0*/  LDL R216, [R1+0x108] ;  /* 0x0001080001d87983 */ /* 0x000ee80000100800 */
[----:B------:R-:W-:Y:S04]  /*1500*/  STL [R1], R208 ;  /* 0x000000d001007387 */ /* 0x000fe80000100800 */
[----:B------:R4:W-:Y:S04]  /*1510*/  STL [R1+0x4], R221 ;  /* 0x000004dd01007387 */ /* 0x0009e80000100800 */
[----:B0-----:R-:W3:Y:S01]  /*1520*/  LDL R191, [R1+0x10c] ;  /* 0x00010c0001bf7983 */ /* 0x001ee20000100800 */
[----:B------:R-:W-:-:S02]  /*1530*/  FMUL.FTZ R251, R4, R187 ;  /* 0x000000bb04fb7220 */ /* 0x000fc40000410000 */
[----:B------:R-:W-:-:S04]  /*1540*/  FADD.FTZ R187, RZ, R217 ;  /* 0x000000d9ffbb7221 */ /* 0x000fc80000010000 */
[----:B------:R-:W-:Y:S02]  /*1550*/  FADD.FTZ R187, R187, R246 ;  /* 0x000000f6bbbb7221 */ /* 0x000fe40000010000 */
[----:B------:R-:W-:Y:S02]  /*1560*/  FFMA.FTZ R189, R249, R247, R189 ;  /* 0x000000f7f9bd7223 */ /* 0x000fe400000100bd */
[----:B------:R-:W-:Y:S01]  /*1570*/  FADD.FTZ R187, R187, R247 ;  /* 0x000000f7bbbb7221 */ /* 0x000fe20000010000 */
[----:B------:R-:W-:Y:S01]  /*1580*/  PRMT R190, RZ, 0x7610, R190 ;  /* 0x00007610ffbe7816 */ /* 0x000fe200000000be */
[----:B------:R-:W-:Y:S02]  /*1590*/  FFMA.FTZ R38, R249, R218, R38 ;  /* 0x000000daf9267223 */ /* 0x000fe40000010026 */
[----:B-1----:R-:W-:Y:S02]  /*15a0*/  FMUL.FTZ R249, R4, R185 ;  /* 0x000000b904f97220 */ /* 0x002fe40000410000 */
[----:B------:R-:W-:-:S02]  /*15b0*/  FADD.FTZ R187, R187, R221 ;  /* 0x000000ddbbbb7221 */ /* 0x000fc40000010000 */
[----:B------:R-:W-:Y:S02]  /*15c0*/  FFMA.FTZ R185, R248, R221, R189 ;  /* 0x000000ddf8b97223 */ /* 0x000fe400000100bd */
[----:B------:R-:W-:Y:S02]  /*15d0*/  FMUL.FTZ R250, R250, R190 ;  /* 0x000000befafa7220 */ /* 0x000fe40000410000 */
[----:B------:R-:W-:Y:S02]  /*15e0*/  FADD.FTZ R187, R187, R252 ;  /* 0x000000fcbbbb7221 */ /* 0x000fe40000010000 */
[----:B------:R-:W-:Y:S02]  /*15f0*/  FFMA.FTZ R185, R208, R252, R185 ;  /* 0x000000fcd0b97223 */ /* 0x000fe400000100b9 */
[----:B------:R-:W-:Y:S02]  /*1600*/  FFMA.FTZ R39, R248, R209, R39 ;  /* 0x000000d1f8277223 */ /* 0x000fe40000010027 */
[----:B------:R-:W-:-:S02]  /*1610*/  FADD.FTZ R187, R187, R250 ;  /* 0x000000fabbbb7221 */ /* 0x000fc40000010000 */
[----:B------:R-:W-:Y:S02]  /*1620*/  FFMA.FTZ R185, R251, R250, R185 ;  /* 0x000000fafbb97223 */ /* 0x000fe400000100b9 */
[----:B--2---:R-:W-:Y:S01]  /*1630*/  FMUL.FTZ R247, R4, R184 ;  /* 0x000000b804f77220 */ /* 0x004fe20000410000 */
[----:B------:R-:W-:Y:S01]  /*1640*/  IADD3 R20, R20, 0x20, RZ ;  /* 0x0000002014147810 */ /* 0x000fe20007ffe0ff */
[----:B------:R-:W-:Y:S01]  /*1650*/  FADD.FTZ R82, R82, R218 ;  /* 0x000000da52527221 */ /* 0x000fe20000010000 */
[----:B----4-:R-:W-:Y:S01]  /*1660*/  IADD3 R221, R5, 0x20, RZ ;  /* 0x0000002005dd7810 */ /* 0x010fe20007ffe0ff */
[----:B------:R-:W-:Y:S02]  /*1670*/  FADD.FTZ R83, R83, R209 ;  /* 0x000000d153537221 */ /* 0x000fe40000010000 */
        /* <DEDUP_REMOVED lines=12> */
.L_x_3715:
[----:B------:R-:W-:Y:S05]  /*1740*/  BSYNC B2 ;  /* 0x0000000000027941 */ /* 0x000fea0003800000 */
.L_x_3714:
[----:B------:R-:W-:Y:S01]  /*1750*/  ISETP.GE.U32.AND P3, PT, R0, 0x40, PT ;  /* 0x000000400000780c */ /* 0x000fe20003f66070 */
[----:B------:R-:W-:-:S12]  /*1760*/  BSSY B2, `(.L_x_3716) ;  /* 0x0000061000027945 */ /* 0x000fd80003800000 */
[----:B------:R-:W-:Y:S05]  /*1770*/  @!P3 BRA `(.L_x_3717) ;  /* 0x000005f00000b947 */ /* 0x000fea0003800000 */
[----:B------:R-:W-:Y:S01]  /*1780*/  HFMA2.MMA R208, -RZ, RZ, 0, 9.5367431640625e-07 ;  /* 0x00000010ffd07435 */ /* 0x000fe200000001ff */
[----:B------:R-:W2:Y:S01]  /*1790*/  LDL R237, [R1+0xd0] ;  /* 0x0000d00001ed7983 */ /* 0x000ea20000100800 */
[----:B------:R-:W1:Y:S01]  /*17a0*/  LDC.U8 R214, c[0x0][0x1f0] ;  /* 0x00007c00ffd67b82 */ /* 0x000e620000000000 */
[----:B------:R-:W-:Y:S02]  /*17b0*/  ISETP.NE.U32.AND P3, PT, RZ, c[0x0][0x218], PT ;  /* 0x00008600ff007a0c */ /* 0x000fe40003f65070 */
[----:B------:R-:W3:Y:S04]  /*17c0*/  LDL R234, [R1+0xd8] ;  /* 0x0000d80001ea7983 */ /* 0x000ee80000100800 */
[----:B------:R-:W4:Y:S01]  /*17d0*/  LDL R235, [R1+0xd4] ;  /* 0x0000d40001eb7983 */ /* 0x000f220000100800 */
[----:B------:R-:W-:-:S03]  /*17e0*/  IMAD.WIDE.U32 R184, R221, R208, c[0x0][0x188] ;  /* 0x00006200ddb87625 */ /* 0x000fc600078e00d0 */
[----:B------:R-:W2:Y:S04]  /*17f0*/  LDL R233, [R1+0xdc] ;  /* 0x0000dc0001e97983 */ /* 0x000ea80000100800 */
[----:B0-----:R-:W2:Y:S01]  /*1800*/  LDG.E.128 R184, [R184.64] ;  /* 0x00000004b8b87981 */ /* 0x001ea2000c1e1d00 */
[----:B------:R-:W-:-:S03]  /*1810*/  IMAD.WIDE.U32 R188, R20, R208, c[0x0][0x208] ;  /* 0x0000820014bc7625 */ /* 0x000fc600078e00d0 */
[----:B------:R-:W3:Y:S04]  /*1820*/  LDL R232, [R1+0xc0] ;  /* 0x0000c00001e87983 */ /* 0x000ee80000100800 */
[----:B------:R-:W3:Y:S01]  /*1830*/  LDG.E.128 R188, [R188.64] ;  /* 0x00000004bcbc7981 */ /* 0x000ee2000c1e1d00 */
[----:B------:R-:W-:-:S13]  /*1840*/  ISETP.NE.AND.EX P3, PT, RZ, c[0x0][0x21c], PT, P3 ;  /* 0x00008700ff007a0c */ /* 0x000fda0003f65330 */
[----:B------:R-:W-:-:S05]  /*1850*/  @P3 IMAD.WIDE.U32 R208, R221, R208, c[0x0][0x218] ;  /* 0x00008600ddd03625 */ /* 0x000fca00078e00d0 */
[----:B------:R2:W5:Y:S01]  /*1860*/  @P3 LDG.E.128 R24, [R208.64] ;  /* 0x00000004d0183981 */ /* 0x000562000c1e1d00 */
[----:B-1----:R-:W-:Y:S02]  /*1870*/  ISETP.NE.AND P3, PT, R214, RZ, PT ;  /* 0x000000ffd600720c */ /* 0x002fe40003f65270 */
[--C-:B--2---:R-:W-:Y:S02]  /*1880*/  PRMT R208, RZ, 0x5410, R185.reuse ;  /* 0x00005410ffd07816 */ /* 0x104fe400000000b9 */
[----:B------:R-:W-:Y:S02]  /*1890*/  PRMT R229, RZ, 0x7610, R185 ;  /* 0x00007610ffe57816 */ /* 0x000fe400000000b9 */
[--C-:B------:R-:W-:Y:S02]  /*18a0*/  PRMT R230, RZ, 0x7610, R184.reuse ;  /* 0x00007610ffe67816 */ /* 0x100fe400000000b8 */
[----:B-----5:R-:W-:Y:S02]  /*18b0*/  FSEL R185, R3, RZ, !P3 ;  /* 0x000000ff03b97208 */ /* 0x020fe40005800000 */
[----:B------:R-:W-:-:S03]  /*18c0*/  PRMT R213, RZ, 0x5410, R184 ;  /* 0x00005410ffd57816 */ /* 0x000fc600000000b8 */
[C---:B------:R-:W-:Y:S02]  /*18d0*/  FADD.FTZ R230, -R185.reuse, R230 ;  /* 0x000000e6b9e67221 */ /* 0x040fe40000010100 */
[C---:B------:R-:W-:Y:S02]  /*18e0*/  FADD.FTZ R231, -R185.reuse, R213 ;  /* 0x000000d5b9e77221 */ /* 0x040fe40000010100 */
[C---:B------:R-:W-:Y:S02]  /*18f0*/  FADD.FTZ R213, -R185.reuse, R208 ;  /* 0x000000d0b9d57221 */ /* 0x040fe40000010100 */
[----:B------:R-:W-:Y:S01]  /*1900*/  FADD.FTZ R208, -R185, R229 ;  /* 0x000000e5b9d07221 */ /* 0x000fe20000010100 */
[----:B---3--:R-:W-:Y:S01]  /*1910*/  PRMT R229, RZ, 0x5410, R188 ;  /* 0x00005410ffe57816 */ /* 0x008fe200000000bc */
[C---:B------:R-:W-:Y:S02]  /*1920*/  FMUL.FTZ R245, R4.reuse, R231 ;  /* 0x000000e704f57220 */ /* 0x040fe40000410000 */
[----:B------:R-:W-:Y:S01]  /*1930*/  FMUL.FTZ R240, R4, R230 ;  /* 0x000000e604f07220 */ /* 0x000fe20000410000 */
[----:B------:R-:W-:Y:S01]  /*1940*/  PRMT R236, RZ, 0x5410, R191 ;  /* 0x00005410ffec7816 */ /* 0x000fe200000000bf */
[----:B------:R-:W2:Y:S01]  /*1950*/  LDL R230, [R1+0xc4] ;  /* 0x0000c40001e67983 */ /* 0x000ea20000100800 */
[----:B------:R-:W-:-:S02]  /*1960*/  FADD.FTZ R48, R48, R229 ;  /* 0x000000e530307221 */ /* 0x000fc40000010000 */
[-C--:B------:R-:W-:Y:S02]  /*1970*/  FFMA.FTZ R176, R245, R229.reuse, R176 ;  /* 0x000000e5f5b07223 */ /* 0x080fe400000100b0 */
[----:B------:R-:W-:Y:S02]  /*1980*/  FMUL.FTZ R241, R237, R229 ;  /* 0x000000e5edf17220 */ /* 0x000fe40000410000 */
[----:B------:R-:W3:Y:S01]  /*1990*/  LDL R229, [R1+0xc8] ;  /* 0x0000c80001e57983 */ /* 0x000ee20000100800 */
[C---:B------:R-:W-:Y:S02]  /*19a0*/  FMUL.FTZ R238, R4.reuse, R213 ;  /* 0x000000d504ee7220 */ /* 0x040fe40000410000 */
[----:B------:R-:W-:Y:S02]  /*19b0*/  IMAD.MOV.U32 R213, RZ, RZ, R236 ;  /* 0x000000ffffd57224 */ /* 0x000fe400078e00ec */
[----:B------:R-:W-:Y:S02]  /*19c0*/  FMUL.FTZ R236, R4, R208 ;  /* 0x000000d004ec7220 */ /* 0x000fe40000410000 */
[----:B------:R-:W3:Y:S01]  /*19d0*/  LDL R208, [R1+0xcc] ;  /* 0x0000cc0001d07983 */ /* 0x000ee20000100800 */
[----:B------:R-:W-:-:S02]  /*19e0*/  PRMT R214, RZ, 0x5410, R186 ;  /* 0x00005410ffd67816 */ /* 0x000fc400000000ba */
[----:B------:R-:W-:Y:S02]  /*19f0*/  PRMT R186, RZ, 0x7610, R186 ;  /* 0x00007610ffba7816 */ /* 0x000fe400000000ba */
[--C-:B------:R-:W-:Y:S02]  /*1a00*/  PRMT R184, RZ, 0x5410, R187.reuse ;  /* 0x00005410ffb87816 */ /* 0x100fe400000000bb */
[----:B------:R-:W-:Y:S01]  /*1a10*/  PRMT R209, RZ, 0x7610, R187 ;  /* 0x00007610ffd17816 */ /* 0x000fe200000000bb */
[C---:B------:R-:W-:Y:S02]  /*1a20*/  FADD.FTZ R187, -R185.reuse, R214 ;  /* 0x000000d6b9bb7221 */ /* 0x040fe40000010100 */
[C---:B------:R-:W-:Y:S02]  /*1a30*/  FADD.FTZ R186, -R185.reuse, R186 ;  /* 0x000000bab9ba7221 */ /* 0x040fe40000010100 */
[C---:B------:R-:W-:Y:S02]  /*1a40*/  FADD.FTZ R184, -R185.reuse, R184 ;  /* 0x000000b8b9b87221 */ /* 0x040fe40000010100 */
[----:B------:R-:W-:Y:S01]  /*1a50*/  FADD.FTZ R185, -R185, R209 ;  /* 0x000000d1b9b97221 */ /* 0x000fe20000010100 */
[----:B------:R-:W-:-:S02]  /*1a60*/  PRMT R209, RZ, 0x5410, R189 ;  /* 0x00005410ffd17816 */ /* 0x000fc400000000bd */
[----:B------:R-:W-:Y:S02]  /*1a70*/  PRMT R214, RZ, 0x7610, R188 ;  /* 0x00007610ffd67816 */ /* 0x000fe400000000bc */
[----:B------:R-:W-:Y:S01]  /*1a80*/  PRMT R189, RZ, 0x7610, R189 ;  /* 0x00007610ffbd7816 */ /* 0x000fe200000000bd */
[----:B------:R-:W-:Y:S01]  /*1a90*/  FMUL.FTZ R237, R234, R209 ;  /* 0x000000d1eaed7220 */ /* 0x000fe20000410000 */
[----:B------:R-:W-:Y:S01]  /*1aa0*/  PRMT R188, RZ, 0x5410, R190 ;  /* 0x00005410ffbc7816 */ /* 0x000fe200000000be */
[----:B------:R-:W-:Y:S02]  /*1ab0*/  FMUL.FTZ R234, R4, R187 ;  /* 0x000000bb04ea7220 */ /* 0x000fe40000410000 */
[----:B----4-:R-:W-:Y:S02]  /*1ac0*/  FMUL.FTZ R239, R235, R214 ;  /* 0x000000d6ebef7220 */ /* 0x010fe40000410000 */
[----:B------:R-:W-:Y:S02]  /*1ad0*/  FMUL.FTZ R235, R233, R189 ;  /* 0x000000bde9eb7220 */ /* 0x000fe40000410000 */
[----:B------:R-:W-:-:S02]  /*1ae0*/  FADD.FTZ R180, R180, R188 ;  /* 0x000000bcb4b47221 */ /* 0x000fc40000010000 */
[-C--:B------:R-:W-:Y:S02]  /*1af0*/  FFMA.FTZ R92, R234, R188.reuse, R92 ;  /* 0x000000bcea5c7223 */ /* 0x080fe4000001005c */
[----:B------:R-:W-:Y:S02]  /*1b00*/  FMUL.FTZ R233, R232, R188 ;  /* 0x000000bce8e97220 */ /* 0x000fe40000410000 */
[----:B------:R-:W-:Y:S02]  /*1b10*/  FADD.FTZ R187, R218, R241 ;  /* 0x000000f1dabb7221 */ /* 0x000fe40000010000 */
[----:B------:R-:W-:Y:S02]  /*1b20*/  FFMA.FTZ R188, R245, R241, R216 ;  /* 0x000000f1f5bc7223 */ /* 0x000fe400000100d8 */
[----:B------:R-:W-:Y:S02]  /*1b30*/  FMUL.FTZ R232, R4, R186 ;  /* 0x000000ba04e87220 */ /* 0x000fe40000410000 */
[----:B------:R-:W-:-:S02]  /*1b40*/  FADD.FTZ R187, R187, R239 ;  /* 0x000000efbbbb7221 */ /* 0x000fc40000010000 */
[----:B------:R-:W-:Y:S02]  /*1b50*/  FFMA.FTZ R186, R240, R239, R188 ;  /* 0x000000eff0ba7223 */ /* 0x000fe400000100bc */
[----:B------:R-:W-:Y:S02]  /*1b60*/  FADD.FTZ R187, R187, R237 ;  /* 0x000000edbbbb7221 */ /* 0x000fe40000010000 */
[----:B------:R-:W-:Y:S01]  /*1b70*/  FFMA.FTZ R186, R238, R237, R186 ;  /* 0x000000edeeba7223 */ /* 0x000fe200000100ba */
[----:B------:R-:W-:Y:S01]  /*1b80*/  PRMT R190, RZ, 0x7610, R190 ;  /* 0x00007610ffbe7816 */ /* 0x000fe200000000be */
[----:B------:R-:W-:Y:S02]  /*1b90*/  FADD.FTZ R187, R187, R235 ;  /* 0x000000ebbbbb7221 */ /* 0x000fe40000010000 */
[----:B------:R-:W-:Y:S02]  /*1ba0*/  FFMA.FTZ R186, R236, R235, R186 ;  /* 0x000000ebecba7223 */ /* 0x000fe400000100ba */
[----:B------:R-:W-:-:S02]  /*1bb0*/  FADD.FTZ R187, R187, R233 ;  /* 0x000000e9bbbb7221 */ /* 0x000fc40000010000 */
[----:B------:R-:W-:Y:S01]  /*1bc0*/  FFMA.FTZ R186, R234, R233, R186 ;  /* 0x000000e9eaba7223 */ /* 0x000fe200000100ba */
[----:B------:R-:W-:Y:S01]  /*1bd0*/  PRMT R191, RZ, 0x7610, R191 ;  /* 0x00007610ffbf7816 */ /* 0x000fe200000000bf */
[----:B------:R-:W-:Y:S02]  /*1be0*/  FADD.FTZ R49, R49, R214 ;  /* 0x000000d631317221 */ /* 0x000fe40000010000 */
[----:B------:R-:W-:Y:S02]  /*1bf0*/  FFMA.FTZ R177, R240, R214, R177 ;  /* 0x000000d6f0b17223 */ /* 0x000fe400000100b1 */
[----:B------:R-:W-:Y:S01]  /*1c00*/  FADD.FTZ R182, R182, R213 ;  /* 0x000000d5b6b67221 */ /* 0x000fe20000010000 */
[----:B------:R-:W-:Y:S01]  /*1c10*/  IADD3 R20, R20, 0x20, RZ ;  /* 0x0000002014147810 */ /* 0x000fe20007ffe0ff */
[----:B------:R-:W-:Y:S01]  /*1c20*/  FADD.FTZ R50, R50, R209 ;  /* 0x000000d132327221 */ /* 0x000fe20000010000 */
[----:B------:R-:W-:Y:S01]  /*1c30*/  IADD3 R221, R221, 0x20, RZ ;  /* 0x00000020dddd7810 */ /* 0x000fe20007ffe0ff */
[----:B------:R-:W-:-:S02]  /*1c40*/  FFMA.FTZ R178, R238, R209, R178 ;  /* 0x000000d1eeb27223 */ /* 0x000fc400000100b2 */
[----:B------:R-:W-:Y:S02]  /*1c50*/  FADD.FTZ R51, R51, R189 ;  /* 0x000000bd33337221 */ /* 0x000fe40000010000 */
[----:B------:R-:W-:Y:S02]  /*1c60*/  FFMA.FTZ R179, R236, R189, R179 ;  /* 0x000000bdecb37223 */ /* 0x000fe400000100b3 */
[----:B------:R-:W-:Y:S02]  /*1c70*/  FADD.FTZ R181, R181, R190 ;  /* 0x000000beb5b57221 */ /* 0x000fe40000010000 */
[-C--:B------:R-:W-:Y:S02]  /*1c80*/  FFMA.FTZ R93, R232, R190.reuse, R93 ;  /* 0x000000bee85d7223 */ /* 0x080fe4000001005d */
[----:B------:R-:W-:Y:S02]  /*1c90*/  FADD.FTZ R183, R183, R191 ;  /* 0x000000bfb7b77221 */ /* 0x000fe40000010000 */
[----:B--2---:R-:W-:-:S02]  /*1ca0*/  FMUL.FTZ R231, R230, R190 ;  /* 0x000000bee6e77220 */ /* 0x004fc40000410000 */
[----:B------:R-:W-:Y:S02]  /*1cb0*/  FMUL.FTZ R230, R4, R184 ;  /* 0x000000b804e67220 */ /* 0x000fe40000410000 */
[----:B------:R-:W-:Y:S02]  /*1cc0*/  FADD.FTZ R187, R187, R231 ;  /* 0x000000e7bbbb7221 */ /* 0x000fe40000010000 */
[----:B------:R-:W-:Y:S02]  /*1cd0*/  FFMA.FTZ R186, R232, R231, R186 ;  /* 0x000000e7e8ba7223 */ /* 0x000fe400000100ba */
[-C--:B---3--:R-:W-:Y:S02]  /*1ce0*/  FMUL.FTZ R229, R229, R213.reuse ;  /* 0x000000d5e5e57220 */ /* 0x088fe40000410000 */
[----:B------:R-:W-:Y:S02]  /*1cf0*/  FFMA.FTZ R94, R230, R213, R94 ;  /* 0x000000d5e65e7223 */ /* 0x000fe4000001005e */
[----:B------:R-:W-:-:S02]  /*1d00*/  FMUL.FTZ R213, R4, R185 ;  /* 0x000000b904d57220 */ /* 0x000fc40000410000 */
[----:B------:R-:W-:Y:S02]  /*1d10*/  FMUL.FTZ R214, R208, R191 ;  /* 0x000000bfd0d67220 */ /* 0x000fe40000410000 */
[----:B------:R-:W-:Y:S02]  /*1d20*/  FADD.FTZ R187, R187, R229 ;  /* 0x000000e5bbbb7221 */ /* 0x000fe40000010000 */
[----:B------:R-:W-:Y:S02]  /*1d30*/  FFMA.FTZ R186, R230, R229, R186 ;  /* 0x000000e5e6ba7223 */ /* 0x000fe400000100ba */
[----:B------:R-:W-:Y:S02]  /*1d40*/  FFMA.FTZ R95, R213, R191, R95 ;  /* 0x000000bfd55f7223 */ /* 0x000fe4000001005f */
[----:B------:R-:W-:Y:S02]  /*1d50*/  FADD.FTZ R218, R187, R214 ;  /* 0x000000d6bbda7221 */ /* 0x000fe40000010000 */
[----:B------:R-:W-:-:S02]  /*1d60*/  FFMA.FTZ R216, R213, R214, R186 ;  /* 0x000000d6d5d87223 */ /* 0x000fc400000100ba */
.L_x_3717:
[----:B------:R-:W-:Y:S05]  /*1d70*/  BSYNC B2 ;  /* 0x0000000000027941 */ /* 0x000fea0003800000 */
.L_x_3716:
[----:B------:R-:W-:Y:S01]  /*1d80*/  BSSY B2, `(.L_x_3718) ;  /* 0x0000060000027945 */ /* 0x000fe20003800000 */
[----:B------:R-:W-:Y:S05]  /*1d90*/  @!P0 BRA `(.L_x_3719) ;  /* 0x000005e000008947 */ /* 0x000fea0003800000 */
[----:B------:R-:W-:Y:S01]  /*1da0*/  HFMA2.MMA R209, -RZ, RZ, 0, 9.5367431640625e-07 ;  /* 0x00000010ffd17435 */ /* 0x000fe200000001ff */
[----:B------:R-:W-:Y:S01]  /*1db0*/  ISETP.NE.U32.AND P3, PT, RZ, c[0x0][0x218], PT ;  /* 0x00008600ff007a0c */ /* 0x000fe20003f65070 */
[----:B------:R-:W1:Y:S01]  /*1dc0*/  LDC.U8 R208, c[0x0][0x1f0] ;  /* 0x00007c00ffd07b82 */ /* 0x000e620000000000 */
[----:B------:R-:W2:Y:S04]  /*1dd0*/  LDL R223, [R1+0x90] ;  /* 0x0000900001df7983 */ /* 0x000ea80000100800 */
[----:B------:R-:W3:Y:S03]  /*1de0*/  LDL R222, [R1+0x94] ;  /* 0x0000940001de7983 */ /* 0x000ee60000100800 */
[-C--:B------:R-:W-:Y:S01]  /*1df0*/  IMAD.WIDE.U32 R184, R221, R209.reuse, c[0x0][0x188] ;  /* 0x00006200ddb87625 */ /* 0x080fe200078e00d1 */
[----:B------:R-:W4:Y:S03]  /*1e00*/  LDL R220, [R1+0x98] ;  /* 0x0000980001dc7983 */ /* 0x000f260000100800 */
[----:B------:R-:W-:Y:S01]  /*1e10*/  IMAD.WIDE.U32 R188, R20, R209, c[0x0][0x208] ;  /* 0x0000820014bc7625 */ /* 0x000fe200078e00d1 */
[----:B------:R-:W2:Y:S04]  /*1e20*/  LDL R219, [R1+0x9c] ;  /* 0x00009c0001db7983 */ /* 0x000ea80000100800 */
[----:B0-----:R-:W2:Y:S01]  /*1e30*/  LDG.E.128 R184, [R184.64] ;  /* 0x00000004b8b87981 */ /* 0x001ea2000c1e1d00 */
[----:B------:R-:W-:-:S03]  /*1e40*/  ISETP.NE.AND.EX P3, PT, RZ, c[0x0][0x21c], PT, P3 ;  /* 0x00008700ff007a0c */ /* 0x000fc60003f65330 */
[----:B------:R-:W3:Y:S04]  /*1e50*/  LDG.E.128 R188, [R188.64] ;  /* 0x00000004bcbc7981 */ /* 0x000ee8000c1e1d00 */
[----:B------:R-:W3:Y:S04]  /*1e60*/  LDL R200, [R1+0x88] ;  /* 0x0000880001c87983 */ /* 0x000ee80000100800 */
[----:B------:R-:W3:Y:S02]  /*1e70*/  LDL R201, [R1+0x8c] ;  /* 0x00008c0001c97983 */ /* 0x000ee40000100800 */
[----:B------:R-:W-:-:S02]  /*1e80*/  @P3 IMAD.WIDE.U32 R192, R221, R209, c[0x0][0x218] ;  /* 0x00008600ddc03625 */ /* 0x000fc400078e00d1 */
[----:B------:R-:W3:Y:S04]  /*1e90*/  LDL R209, [R1+0x80] ;  /* 0x0000800001d17983 */ /* 0x000ee80000100800 */
[----:B------:R2:W5:Y:S01]  /*1ea0*/  @P3 LDG.E.128 R164, [R192.64] ;  /* 0x00000004c0a43981 */ /* 0x000562000c1e1d00 */
[----:B-1----:R-:W-:-:S03]  /*1eb0*/  ISETP.NE.AND P3, PT, R208, RZ, PT ;  /* 0x000000ffd000720c */ /* 0x002fc60003f65270 */
[----:B------:R-:W4:Y:S01]  /*1ec0*/  LDL R208, [R1+0x84] ;  /* 0x0000840001d07983 */ /* 0x000f220000100800 */
[----:B------:R-:W-:Y:S02]  /*1ed0*/  IADD3 R20, R20, 0x20, RZ ;  /* 0x0000002014147810 */ /* 0x000fe40007ffe0ff */
[----:B------:R-:W-:Y:S02]  /*1ee0*/  IADD3 R221, R221, 0x20, RZ ;  /* 0x00000020dddd7810 */ /* 0x000fe40007ffe0ff */
[--C-:B--2---:R-:W-:Y:S02]  /*1ef0*/  PRMT R193, RZ, 0x5410, R185.reuse ;  /* 0x00005410ffc17816 */ /* 0x104fe400000000b9 */
[----:B------:R-:W-:Y:S02]  /*1f00*/  PRMT R194, RZ, 0x7610, R185 ;  /* 0x00007610ffc27816 */ /* 0x000fe400000000b9 */
[----:B------:R-:W-:Y:S02]  /*1f10*/  PRMT R192, RZ, 0x5410, R184 ;  /* 0x00005410ffc07816 */ /* 0x000fe400000000b8 */
[----:B-----5:R-:W-:-:S02]  /*1f20*/  FSEL R185, R3, RZ, !P3 ;  /* 0x000000ff03b97208 */ /* 0x020fc40005800000 */
[----:B------:R-:W-:Y:S02]  /*1f30*/  PRMT R197, RZ, 0x7610, R184 ;  /* 0x00007610ffc57816 */ /* 0x000fe400000000b8 */
[--C-:B------:R-:W-:Y:S02]  /*1f40*/  PRMT R196, RZ, 0x5410, R186.reuse ;  /* 0x00005410ffc47816 */ /* 0x100fe400000000ba */
[----:B------:R-:W-:Y:S02]  /*1f50*/  PRMT R186, RZ, 0x7610, R186 ;  /* 0x00007610ffba7816 */ /* 0x000fe400000000ba */
[--C-:B------:R-:W-:Y:S02]  /*1f60*/  PRMT R184, RZ, 0x5410, R187.reuse ;  /* 0x00005410ffb87816 */ /* 0x100fe400000000bb */
[----:B------:R-:W-:Y:S01]  /*1f70*/  PRMT R195, RZ, 0x7610, R187 ;  /* 0x00007610ffc37816 */ /* 0x000fe200000000bb */
[C---:B------:R-:W-:Y:S02]  /*1f80*/  FADD.FTZ R198, -R185.reuse, R192 ;  /* 0x000000c0b9c67221 */ /* 0x040fe40000010100 */
[C---:B------:R-:W-:Y:S01]  /*1f90*/  FADD.FTZ R192, -R185.reuse, R197 ;  /* 0x000000c5b9c07221 */ /* 0x040fe20000010100 */
[----:B---3--:R-:W-:Y:S01]  /*1fa0*/  PRMT R197, RZ, 0x5410, R188 ;  /* 0x00005410ffc57816 */ /* 0x008fe200000000bc */
[----:B------:R-:W-:-:S02]  /*1fb0*/  FADD.FTZ R193, -R185, R193 ;  /* 0x000000c1b9c17221 */ /* 0x000fc40000010100 */
[C---:B------:R-:W-:Y:S02]  /*1fc0*/  FADD.FTZ R194, -R185.reuse, R194 ;  /* 0x000000c2b9c27221 */ /* 0x040fe40000010100 */
[C---:B------:R-:W-:Y:S01]  /*1fd0*/  FADD.FTZ R187, -R185.reuse, R196 ;  /* 0x000000c4b9bb7221 */ /* 0x040fe20000010100 */
[----:B------:R-:W-:Y:S01]  /*1fe0*/  PRMT R196, RZ, 0x7610, R188 ;  /* 0x00007610ffc47816 */ /* 0x000fe200000000bc */
[C---:B------:R-:W-:Y:S02]  /*1ff0*/  FADD.FTZ R186, -R185.reuse, R186 ;  /* 0x000000bab9ba7221 */ /* 0x040fe40000010100 */
[C---:B------:R-:W-:Y:S02]  /*2000*/  FADD.FTZ R184, -R185.reuse, R184 ;  /* 0x000000b8b9b87221 */ /* 0x040fe40000010100 */
[----:B------:R-:W-:Y:S01]  /*2010*/  FADD.FTZ R185, -R185, R195 ;  /* 0x000000c3b9b97221 */ /* 0x000fe20000010100 */
[--C-:B------:R-:W-:Y:S01]  /*2020*/  PRMT R195, RZ, 0x5410, R189.reuse ;  /* 0x00005410ffc37816 */ /* 0x100fe200000000bd */
[----:B------:R-:W-:Y:S01]  /*2030*/  FMUL.FTZ R193, R4, R193 ;  /* 0x000000c104c17220 */ /* 0x000fe20000410000 */
[----:B------:R-:W-:Y:S01]  /*2040*/  PRMT R189, RZ, 0x7610, R189 ;  /* 0x00007610ffbd7816 */ /* 0x000fe200000000bd */
[----:B------:R-:W-:Y:S01]  /*2050*/  FMUL.FTZ R228, R223, R197 ;  /* 0x000000c5dfe47220 */ /* 0x000fe20000410000 */
[----:B------:R-:W-:Y:S01]  /*2060*/  PRMT R188, RZ, 0x5410, R190 ;  /* 0x00005410ffbc7816 */ /* 0x000fe200000000be */
[----:B------:R-:W-:-:S02]  /*2070*/  FMUL.FTZ R223, R222, R196 ;  /* 0x000000c4dedf7220 */ /* 0x000fc40000410000 */
[----:B------:R-:W-:Y:S02]  /*2080*/  FADD.FTZ R98, R98, R195 ;  /* 0x000000c362627221 */ /* 0x000fe40000010000 */
[-C--:B------:R-:W-:Y:S02]  /*2090*/  FFMA.FTZ R58, R193, R195.reuse, R58 ;  /* 0x000000c3c13a7223 */ /* 0x080fe4000001003a */
[----:B----4-:R-:W-:Y:S02]  /*20a0*/  FMUL.FTZ R222, R220, R195 ;  /* 0x000000c3dcde7220 */ /* 0x010fe40000410000 */
[C---:B------:R-:W-:Y:S02]  /*20b0*/  FMUL.FTZ R195, R4.reuse, R187 ;  /* 0x000000bb04c37220 */ /* 0x040fe40000410000 */
[C---:B------:R-:W-:Y:S02]  /*20c0*/  FMUL.FTZ R243, R4.reuse, R198 ;  /* 0x000000c604f37220 */ /* 0x040fe40000410000 */
[----:B------:R-:W-:-:S02]  /*20d0*/  FMUL.FTZ R192, R4, R192 ;  /* 0x000000c004c07220 */ /* 0x000fc40000410000 */
[----:B------:R-:W-:Y:S02]  /*20e0*/  FMUL.FTZ R220, R219, R189 ;  /* 0x000000bddbdc7220 */ /* 0x000fe40000410000 */
[----:B------:R-:W-:Y:S02]  /*20f0*/  FADD.FTZ R100, R100, R188 ;  /* 0x000000bc64647221 */ /* 0x000fe40000010000 */
[-C--:B------:R-:W-:Y:S02]  /*2100*/  FFMA.FTZ R60, R195, R188.reuse, R60 ;  /* 0x000000bcc33c7223 */ /* 0x080fe4000001003c */
        /* <DEDUP_REMOVED lines=11> */
[----:B------:R-:W-:Y:S01]  /*21c0*/  PRMT R190, RZ, 0x7610, R190 ;  /* 0x00007610ffbe7816 */ /* 0x000fe200000000be */
        /* <DEDUP_REMOVED lines=24> */
[C---:B------:R-:W-:Y:S02]  /*2350*/  FFMA.FTZ R63, R200.reuse, R191, R63 ;  /* 0x000000bfc83f7223 */ /* 0x040fe4000001003f */
[----:B------:R-:W-:Y:S02]  /*2360*/  FADD.FTZ R218, R187, R201 ;  /* 0x000000c9bbda7221 */ /* 0x000fe40000010000 */
[----:B------:R-:W-:Y:S02]  /*2370*/  FFMA.FTZ R216, R200, R201, R186 ;  /* 0x000000c9c8d87223 */ /* 0x000fe400000100ba */
.L_x_3719:
[----:B------:R-:W-:Y:S05]  /*2380*/  BSYNC B2 ;  /* 0x0000000000027941 */ /* 0x000fea0003800000 */
.L_x_3718:
[----:B------:R-:W-:Y:S01]  /*2390*/  BSSY B2, `(.L_x_3720) ;  /* 0x0000060000027945 */ /* 0x000fe20003800000 */
[----:B------:R-:W-:Y:S05]  /*23a0*/  @!P1 BRA `(.L_x_3721) ;  /* 0x000005e000009947 */ /* 0x000fea0003800000 */
[----:B------:R-:W-:Y:S01]  /*23b0*/  HFMA2.MMA R185, -RZ, RZ, 0, 9.5367431640625e-07 ;  /* 0x00000010ffb97435 */ /* 0x000fe200000001ff */
[----:B------:R-:W2:Y:S04]  /*23c0*/  LDL R224, [R1+0x50] ;  /* 0x0000500001e07983 */ /* 0x000ea80000100800 */
[----:B------:R-:W3:Y:S04]  /*23d0*/  LDL R209, [R1+0x54] ;  /* 0x0000540001d17983 */ /* 0x000ee80000100800 */
[----:B------:R-:W4:Y:S01]  /*23e0*/  LDL R208, [R1+0x58] ;  /* 0x0000580001d07983 */ /* 0x000f220000100800 */
[----:B------:R-:W-:-:S03]  /*23f0*/  IMAD.WIDE.U32 R6, R221, R185, c[0x0][0x188] ;  /* 0x00006200dd067625 */ /* 0x000fc600078e00b9 */
[----:B------:R-:W2:Y:S04]  /*2400*/  LDL R191, [R1+0x5c] ;  /* 0x00005c0001bf7983 */ /* 0x000ea80000100800 */
[----:B------:R1:W2:Y:S04]  /*2410*/  LDG.E.128 R8, [R6.64] ;  /* 0x0000000406087981 */ /* 0x0002a8000c1e1d00 */
[----:B------:R-:W3:Y:S04]  /*2420*/  LDL R189, [R1+0x44] ;  /* 0x0000440001bd7983 */ /* 0x000ee80000100800 */
[----:B------:R-:W3:Y:S01]  /*2430*/  LDL R190, [R1+0x40] ;  /* 0x0000400001be7983 */ /* 0x000ee20000100800 */
[----:B-1----:R-:W-:-:S03]  /*2440*/  IMAD.WIDE.U32 R6, R20, R185, c[0x0][0x208] ;  /* 0x0000820014067625 */ /* 0x002fc600078e00b9 */
[----:B------:R-:W3:Y:S04]  /*2450*/  LDL R188, [R1+0x48] ;  /* 0x0000480001bc7983 */ /* 0x000ee80000100800 */
[----:B------:R1:W3:Y:S01]  /*2460*/  LDG.E.128 R12, [R6.64] ;  /* 0x00000004060c7981 */ /* 0x0002e2000c1e1d00 */
[----:B------:R-:W0:Y:S01]  /*2470*/  LDC.U8 R184, c[0x0][0x1f0] ;  /* 0x00007c00ffb87b82 */ /* 0x000e220000000000 */
[----:B------:R-:W-:Y:S02]  /*2480*/  ISETP.NE.U32.AND P3, PT, RZ, c[0x0][0x218], PT ;  /* 0x00008600ff007a0c */ /* 0x000fe40003f65070 */
[----:B0-----:R-:W4:Y:S02]  /*2490*/  LDL R187, [R1+0x4c] ;  /* 0x00004c0001bb7983 */ /* 0x001f240000100800 */
[----:B------:R-:W-:-:S13]  /*24a0*/  ISETP.NE.AND.EX P3, PT, RZ, c[0x0][0x21c], PT, P3 ;  /* 0x00008700ff007a0c */ /* 0x000fda0003f65330 */
[----:B-1----:R-:W-:-:S05]  /*24b0*/  @P3 IMAD.WIDE.U32 R6, R221, R185, c[0x0][0x218] ;  /* 0x00008600dd063625 */ /* 0x002fca00078e00b9 */
[----:B------:R2:W5:Y:S01]  /*24c0*/  @P3 LDG.E.128 R168, [R6.64] ;  /* 0x0000000406a83981 */ /* 0x000562000c1e1d00 */
[----:B------:R-:W-:Y:S02]  /*24d0*/  ISETP.NE.AND P3, PT, R184, RZ, PT ;  /* 0x000000ffb800720c */ /* 0x000fe40003f65270 */
[----:B------:R-:W-:Y:S02]  /*24e0*/  IADD3 R20, R20, 0x20, RZ ;  /* 0x0000002014147810 */ /* 0x000fe40007ffe0ff */
[----:B------:R-:W-:Y:S02]  /*24f0*/  IADD3 R221, R221, 0x20, RZ ;  /* 0x00000020dddd7810 */ /* 0x000fe40007ffe0ff */
[--C-:B--2---:R-:W-:Y:S02]  /*2500*/  PRMT R6, RZ, 0x5410, R8.reuse ;  /* 0x00005410ff067816 */ /* 0x104fe40000000008 */
[----:B------:R-:W-:Y:S02]  /*2510*/  PRMT R19, RZ, 0x7610, R8 ;  /* 0x00007610ff137816 */ /* 0x000fe40000000008 */
[----:B-----5:R-:W-:-:S02]  /*2520*/  FSEL R8, R3, RZ, !P3 ;  /* 0x000000ff03087208 */ /* 0x020fc40005800000 */
[--C-:B------:R-:W-:Y:S02]  /*2530*/  PRMT R7, RZ, 0x5410, R9.reuse ;  /* 0x00005410ff077816 */ /* 0x100fe40000000009 */
[--C-:B------:R-:W-:Y:S02]  /*2540*/  PRMT R16, RZ, 0x5410, R10.reuse ;  /* 0x00005410ff107816 */ /* 0x100fe4000000000a */
[----:B------:R-:W-:Y:S01]  /*2550*/  PRMT R17, RZ, 0x7610, R10 ;  /* 0x00007610ff117816 */ /* 0x000fe2000000000a */
[C---:B------:R-:W-:Y:S01]  /*2560*/  FADD.FTZ R184, -R8.reuse, R6 ;  /* 0x0000000608b87221 */ /* 0x040fe20000010100 */
[----:B------:R-:W-:Y:S02]  /*2570*/  PRMT R9, RZ, 0x7610, R9 ;  /* 0x00007610ff097816 */ /* 0x000fe40000000009 */
[--C-:B------:R-:W-:Y:S02]  /*2580*/  PRMT R10, RZ, 0x5410, R11.reuse ;  /* 0x00005410ff0a7816 */ /* 0x100fe4000000000b */
[----:B------:R-:W-:Y:S01]  /*2590*/  PRMT R18, RZ, 0x7610, R11 ;  /* 0x00007610ff127816 */ /* 0x000fe2000000000b */
[C---:B------:R-:W-:Y:S01]  /*25a0*/  FADD.FTZ R6, -R8.reuse, R19 ;  /* 0x0000001308067221 */ /* 0x040fe20000010100 */
[----:B---3--:R-:W-:Y:S01]  /*25b0*/  PRMT R19, RZ, 0x5410, R12 ;  /* 0x00005410ff137816 */ /* 0x008fe2000000000c */
[----:B------:R-:W-:-:S02]  /*25c0*/  FADD.FTZ R11, -R8, R16 ;  /* 0x00000010080b7221 */ /* 0x000fc40000010100 */
[C---:B------:R-:W-:Y:S02]  /*25d0*/  FADD.FTZ R7, -R8.reuse, R7 ;  /* 0x0000000708077221 */ /* 0x040fe40000010100 */
[C---:B------:R-:W-:Y:S02]  /*25e0*/  FADD.FTZ R9, -R8.reuse, R9 ;  /* 0x0000000908097221 */ /* 0x040fe40000010100 */
[C---:B------:R-:W-:Y:S02]  /*25f0*/  FADD.FTZ R17, -R8.reuse, R17 ;  /* 0x0000001108117221 */ /* 0x040fe40000010100 */
[C---:B------:R-:W-:Y:S02]  /*2600*/  FADD.FTZ R16, -R8.reuse, R10 ;  /* 0x0000000a08107221 */ /* 0x040fe40000010100 */
[----:B------:R-:W-:Y:S01]  /*2610*/  FADD.FTZ R18, -R8, R18 ;  /* 0x0000001208127221 */ /* 0x000fe20000010100 */
[----:B------:R-:W-:Y:S01]  /*2620*/  PRMT R8, RZ, 0x7610, R12 ;  /* 0x00007610ff087816 */ /* 0x000fe2000000000c */
[----:B------:R-:W-:-:S02]  /*2630*/  FMUL.FTZ R242, R4, R184 ;  /* 0x000000b804f27220 */ /* 0x000fc40000410000 */
[----:B------:R-:W-:Y:S02]  /*2640*/  FMUL.FTZ R6, R4, R6 ;  /* 0x0000000604067220 */ /* 0x000fe40000410000 */
[-C--:B------:R-:W-:Y:S01]  /*2650*/  FMUL.FTZ R224, R224, R19.reuse ;  /* 0x00000013e0e07220 */ /* 0x080fe20000410000 */
[----:B------:R-:W-:Y:S01]  /*2660*/  PRMT R10, RZ, 0x5410, R13 ;  /* 0x00005410ff0a7816 */ /* 0x000fe2000000000d */
[----:B------:R-:W-:Y:S01]  /*2670*/  FADD.FTZ R104, R104, R19 ;  /* 0x0000001368687221 */ /* 0x000fe20000010000 */
[--C-:B------:R-:W-:Y:S01]  /*2680*/  PRMT R184, RZ, 0x5410, R15.reuse ;  /* 0x00005410ffb87816 */ /* 0x100fe2000000000f */
[----:B------:R-:W-:Y:S01]  /*2690*/  FFMA.FTZ R64, R242, R19, R64 ;  /* 0x00000013f2407223 */ /* 0x000fe20000010040 */
[----:B------:R-:W-:Y:S01]  /*26a0*/  PRMT R186, RZ, 0x7610, R15 ;  /* 0x00007610ffba7816 */ /* 0x000fe2000000000f */
[----:B------:R-:W-:Y:S02]  /*26b0*/  FADD.FTZ R105, R105, R8 ;  /* 0x0000000869697221 */ /* 0x000fe40000010000 */
[----:B------:R-:W-:-:S02]  /*26c0*/  FMUL.FTZ R7, R4, R7 ;  /* 0x0000000704077220 */ /* 0x000fc40000410000 */
[-C--:B------:R-:W-:Y:S01]  /*26d0*/  FFMA.FTZ R65, R6, R8.reuse, R65 ;  /* 0x0000000806417223 */ /* 0x080fe20000010041 */
[----:B------:R-:W-:Y:S01]  /*26e0*/  PRMT R12, RZ, 0x7610, R13 ;  /* 0x00007610ff0c7816 */ /* 0x000fe2000000000d */
[----:B------:R-:W-:Y:S02]  /*26f0*/  FMUL.FTZ R8, R209, R8 ;  /* 0x00000008d1087220 */ /* 0x000fe40000410000 */
[----:B------:R-:W-:Y:S02]  /*2700*/  FADD.FTZ R15, R218, R224 ;  /* 0x000000e0da0f7221 */ /* 0x000fe40000010000 */
[----:B------:R-:W-:Y:S01]  /*2710*/  FFMA.FTZ R19, R242, R224, R216 ;  /* 0x000000e0f2137223 */ /* 0x000fe200000100d8 */
[----:B------:R-:W-:Y:S01]  /*2720*/  PRMT R13, RZ, 0x5410, R14 ;  /* 0x00005410ff0d7816 */ /* 0x000fe2000000000e */
[----:B------:R-:W-:Y:S01]  /*2730*/  FADD.FTZ R106, R106, R10 ;  /* 0x0000000a6a6a7221 */ /* 0x000fe20000010000 */
[----:B------:R-:W-:Y:S01]  /*2740*/  PRMT R185, RZ, 0x7610, R14 ;  /* 0x00007610ffb97816 */ /* 0x000fe2000000000e */
[----:B------:R-:W-:-:S02]  /*2750*/  FMUL.FTZ R9, R4, R9 ;  /* 0x0000000904097220 */ /* 0x000fc40000410000 */
[-C--:B------:R-:W-:Y:S02]  /*2760*/  FFMA.FTZ R66, R7, R10.reuse, R66 ;  /* 0x0000000a07427223 */ /* 0x080fe40000010042 */
[----:B------:R-:W-:Y:S02]  /*2770*/  FMUL.FTZ R14, R4, R17 ;  /* 0x00000011040e7220 */ /* 0x000fe40000410000 */
[----:B----4-:R-:W-:Y:S02]  /*2780*/  FMUL.FTZ R10, R208, R10 ;  /* 0x0000000ad00a7220 */ /* 0x010fe40000410000 */
        /* <DEDUP_REMOVED lines=29> */
[C---:B------:R-:W-:Y:S02]  /*2960*/  FFMA.FTZ R71, R18.reuse, R186, R71 ;  /* 0x000000ba12477223 */ /* 0x040fe40000010047 */
[----:B------:R-:W-:Y:S02]  /*2970*/  FADD.FTZ R218, R185, R19 ;  /* 0x00000013b9da7221 */ /* 0x000fe40000010000 */
[----:B------:R-:W-:Y:S02]  /*2980*/  FFMA.FTZ R216, R18, R19, R184 ;  /* 0x0000001312d87223 */ /* 0x000fe400000100b8 */
.L_x_3721:
[----:B------:R-:W-:Y:S05]  /*2990*/  BSYNC B2 ;  /* 0x0000000000027941 */ /* 0x000fea0003800000 */
.L_x_3720:
[----:B------:R-:W-:-:S13]  /*29a0*/  ISETP.GE.U32.AND P3, PT, R0, 0xa0, PT ;  /* 0x000000a00000780c */ /* 0x000fda0003f66070 */
[----:B------:R-:W-:Y:S05]  /*29b0*/  @!P3 BRA `(.L_x_3713) ;  /* 0x000005400000b947 */ /* 0x000fea0003800000 */
[----:B------:R-:W-:Y:S01]  /*29c0*/  HFMA2.MMA R188, -RZ, RZ, 0, 9.5367431640625e-07 ;  /* 0x00000010ffbc7435 */ /* 0x000fe200000001ff */
[----:B------:R-:W1:Y:S09]  /*29d0*/  LDC.U8 R189, c[0x0][0x1f0] ;  /* 0x00007c00ffbd7b82 */ /* 0x000e720000000000 */
[----:B------:R-:W-:-:S05]  /*29e0*/  IMAD.WIDE.U32 R22, R221, R188, c[0x0][0x188] ;  /* 0x00006200dd167625 */ /* 0x000fca00078e00bc */
[----:B0-----:R0:W2:Y:S01]  /*29f0*/  LDG.E.128 R184, [R22.64] ;  /* 0x0000000416b87981 */ /* 0x0010a2000c1e1d00 */
[----:B------:R-:W-:-:S06]  /*2a00*/  IMAD.WIDE.U32 R20, R20, R188, c[0x0][0x208] ;  /* 0x0000820014147625 */ /* 0x000fcc00078e00bc */
[----:B0-----:R-:W3:Y:S01]  /*2a10*/  LDG.E.128 R20, [R20.64] ;  /* 0x0000000414147981 */ /* 0x001ee2000c1e1d00 */
[----:B-1----:R-:W-:-:S04]  /*2a20*/  ISETP.NE.AND P3, PT, R189, RZ, PT ;  /* 0x000000ffbd00720c */ /* 0x002fc80003f65270 */
[----:B-----5:R-:W-:Y:S02]  /*2a30*/  FSEL R3, R3, RZ, !P3 ;  /* 0x000000ff03037208 */ /* 0x020fe40005800000 */
[----:B------:R-:W-:-:S04]  /*2a40*/  ISETP.NE.U32.AND P3, PT, RZ, c[0x0][0x218], PT ;  /* 0x00008600ff007a0c */ /* 0x000fc80003f65070 */
[----:B------:R-:W-:-:S13]  /*2a50*/  ISETP.NE.AND.EX P3, PT, RZ, c[0x0][0x21c], PT, P3 ;  /* 0x00008700ff007a0c */ /* 0x000fda0003f65330 */
[----:B------:R-:W-:-:S05]  /*2a60*/  @P3 IMAD.WIDE.U32 R188, R221, R188, c[0x0][0x218] ;  /* 0x00008600ddbc3625 */ /* 0x000fca00078e00bc */
[----:B------:R2:W5:Y:S02]  /*2a70*/  @P3 LDG.E.128 R172, [R188.64] ;  /* 0x00000004bcac3981 */ /* 0x000564000c1e1d00 */
[--C-:B--2---:R-:W-:Y:S02]  /*2a80*/  PRMT R188, RZ, 0x5410, R185.reuse ;  /* 0x00005410ffbc7816 */ /* 0x104fe400000000b9 */
[--C-:B------:R-:W-:Y:S02]  /*2a90*/  PRMT R190, RZ, 0x5410, R184.reuse ;  /* 0x00005410ffbe7816 */ /* 0x100fe400000000b8 */
[----:B------:R-:W-:Y:S01]  /*2aa0*/  PRMT R202, RZ, 0x7610, R184 ;  /* 0x00007610ffca7816 */ /* 0x000fe200000000b8 */
[C---:B------:R-:W-:Y:S01]  /*2ab0*/  FADD.FTZ R203, -R3.reuse, R188 ;  /* 0x000000bc03cb7221 */ /* 0x040fe20000010100 */
[----:B------:R-:W-:Y:S02]  /*2ac0*/  PRMT R191, RZ, 0x7610, R185 ;  /* 0x00007610ffbf7816 */ /* 0x000fe400000000b9 */
[----:B------:R-:W-:Y:S01]  /*2ad0*/  PRMT R185, RZ, 0x5410, R186 ;  /* 0x00005410ffb97816 */ /* 0x000fe200000000ba */
[C---:B------:R-:W-:Y:S01]  /*2ae0*/  FADD.FTZ R206, -R3.reuse, R202 ;  /* 0x000000ca03ce7221 */ /* 0x040fe20000010100 */
[----:B------:R-:W-:Y:S01]  /*2af0*/  PRMT R189, RZ, 0x7610, R186 ;  /* 0x00007610ffbd7816 */ /* 0x000fe200000000ba */
[C---:B------:R-:W-:Y:S01]  /*2b00*/  FADD.FTZ R186, -R3.reuse, R190 ;  /* 0x000000be03ba7221 */ /* 0x040fe20000010100 */
[----:B---3--:R-:W-:Y:S01]  /*2b10*/  PRMT R202, RZ, 0x5410, R21 ;  /* 0x00005410ffca7816 */ /* 0x008fe20000000015 */
[C---:B------:R-:W-:Y:S01]  /*2b20*/  FADD.FTZ R188, -R3.reuse, R185 ;  /* 0x000000b903bc7221 */ /* 0x040fe20000010100 */
[----:B------:R-:W-:Y:S01]  /*2b30*/  PRMT R190, RZ, 0x7610, R21 ;  /* 0x00007610ffbe7816 */ /* 0x000fe20000000015 */
[C---:B------:R-:W-:Y:S01]  /*2b40*/  FMUL.FTZ R21, R4.reuse, R203 ;  /* 0x000000cb04157220 */ /* 0x040fe20000410000 */
[--C-:B------:R-:W-:Y:S01]  /*2b50*/  PRMT R205, RZ, 0x5410, R20.reuse ;  /* 0x00005410ffcd7816 */ /* 0x100fe20000000014 */
[C---:B------:R-:W-:Y:S01]  /*2b60*/  FMUL.FTZ R244, R4.reuse, R186 ;  /* 0x000000ba04f47220 */ /* 0x040fe20000410000 */
        /* <DEDUP_REMOVED lines=8> */
[--C-:B------:R-:W-:Y:S01]  /*2bf0*/  PRMT R184, RZ, 0x5410, R187.reuse ;  /* 0x00005410ffb87816 */ /* 0x100fe200000000bb */
[----:B------:R-:W-:Y:S01]  /*2c00*/  FMUL.FTZ R23, R30, R202 ;  /* 0x000000ca1e177220 */ /* 0x000fe20000410000 */
[----:B------:R-:W-:Y:S01]  /*2c10*/  PRMT R187, RZ, 0x7610, R187 ;  /* 0x00007610ffbb7816 */ /* 0x000fe200000000bb */
[----:B------:R-:W-:-:S02]  /*2c20*/  FMUL.FTZ R202, R4, R188 ;  /* 0x000000bc04ca7220 */ /* 0x000fc40000410000 */
[----:B------:R-:W-:Y:S02]  /*2c30*/  FMUL.FTZ R227, R28, R205 ;  /* 0x000000cd1ce37220 */ /* 0x000fe40000410000 */
[----:B------:R-:W-:Y:S02]  /*2c40*/  FADD.FTZ R113, R113, R204 ;  /* 0x000000cc71717221 */ /* 0x000fe40000010000 */
[-C--:B------:R-:W-:Y:S02]  /*2c50*/  FFMA.FTZ R73, R226, R204.reuse, R73 ;  /* 0x000000cce2497223 */ /* 0x080fe40000010049 */
[----:B------:R-:W-:Y:S02]  /*2c60*/  FMUL.FTZ R225, R29, R204 ;  /* 0x000000cc1de17220 */ /* 0x000fe40000410000 */
[----:B------:R-:W-:Y:S02]  /*2c70*/  FADD.FTZ R116, R116, R189 ;  /* 0x000000bd74747221 */ /* 0x000fe40000010000 */
[----:B------:R-:W-:-:S02]  /*2c80*/  FFMA.FTZ R76, R202, R189, R76 ;  /* 0x000000bdca4c7223 */ /* 0x000fc4000001004c */
[----:B------:R-:W-:Y:S02]  /*2c90*/  FMUL.FTZ R204, R32, R189 ;  /* 0x000000bd20cc7220 */ /* 0x000fe40000410000 */
[C---:B------:R-:W-:Y:S02]  /*2ca0*/  FADD.FTZ R191, -R3.reuse, R191 ;  /* 0x000000bf03bf7221 */ /* 0x040fe40000010100 */
[C---:B------:R-:W-:Y:S02]  /*2cb0*/  FADD.FTZ R184, -R3.reuse, R184 ;  /* 0x000000b803b87221 */ /* 0x040fe40000010100 */
[----:B------:R-:W-:Y:S02]  /*2cc0*/  FADD.FTZ R188, R218, R227 ;  /* 0x000000e3dabc7221 */ /* 0x000fe40000010000 */
[----:B------:R-:W-:Y:S02]  /*2cd0*/  FFMA.FTZ R189, R244, R227, R216 ;  /* 0x000000e3f4bd7223 */ /* 0x000fe400000100d8 */
[----:B------:R-:W-:Y:S01]  /*2ce0*/  FADD.FTZ R3, -R3, R187 ;  /* 0x000000bb03037221 */ /* 0x000fe20000010100 */
[----:B------:R-:W-:Y:S01]  /*2cf0*/  PRMT R187, RZ, 0x7610, R22 ;  /* 0x00007610ffbb7816 */ /* 0x000fe20000000016 */
        /* <DEDUP_REMOVED lines=32> */
.L_x_3713:
[----:B------:R-:W-:Y:S05]  /*2f00*/  BSYNC B1 ;  /* 0x0000000000017941 */ /* 0x000fea0003800000 */
.L_x_3699:
[----:B------:R-:W-:Y:S05]  /*2f10*/  BRA.DIV ~URZ, `(.L_x_3722) ;  /* 0x000065427f007947 */ /* 0x000fea000b800000 */
[----:B------:R2:W3:Y:S02]  /*2f20*/  SHFL.BFLY PT, R20, R218, 0x1, 0x1f ;  /* 0x0c201f00da147f89 */ /* 0x0004e400000e0000 */
.L_x_3883:
[----:B------:R-:W-:Y:S05]  /*2f30*/  BRA.DIV ~URZ, `(.L_x_3723) ;  /* 0x000065a27f007947 */ /* 0x000fea000b800000 */
[----:B---3-5:R-:W-:Y:S02]  /*2f40*/  FADD.FTZ R3, R20, R218 ;  /* 0x000000da14037221 */ /* 0x028fe40000010000 */
[----:B------:R-:W3:Y:S04]  /*2f50*/  SHFL.BFLY PT, R20, R216, 0x1, 0x1f ;  /* 0x0c201f00d8147f89 */ /* 0x000ee800000e0000 */
[----:B------:R-:W4:Y:S01]  /*2f60*/  SHFL.BFLY PT, R184, R3, 0x2, 0x1f ;  /* 0x0c401f0003b87f89 */ /* 0x000f2200000e0000 */
[----:B---3--:R-:W-:Y:S02]  /*2f70*/  FADD.FTZ R20, R20, R216 ;  /* 0x000000d814147221 */ /* 0x008fe40000010000 */
[----:B----4-:R-:W-:-:S03]  /*2f80*/  FADD.FTZ R3, R184, R3 ;  /* 0x00000003b8037221 */ /* 0x010fc60000010000 */
[----:B------:R-:W3:Y:S02]  /*2f90*/  SHFL.BFLY PT, R184, R20, 0x2, 0x1f ;  /* 0x0c401f0014b87f89 */ /* 0x000ee400000e0000 */
[----:B---3--:R-:W-:Y:S02]  /*2fa0*/  FADD.FTZ R20, R20, R184 ;  /* 0x000000b814147221 */ /* 0x008fe40000010000 */
[----:B------:R-:W3:Y:S04]  /*2fb0*/  SHFL.BFLY PT, R184, R3, 0x4, 0x1f ;  /* 0x0c801f0003b87f89 */ /* 0x000ee800000e0000 */
[----:B------:R-:W4:Y:S01]  /*2fc0*/  SHFL.BFLY PT, R186, R20, 0x4, 0x1f ;  /* 0x0c801f0014ba7f89 */ /* 0x000f2200000e0000 */
[----:B---3--:R-:W-:Y:S02]  /*2fd0*/  FADD.FTZ R3, R3, R184 ;  /* 0x000000b803037221 */ /* 0x008fe40000010000 */
[----:B----4-:R-:W-:-:S03]  /*2fe0*/  FADD.FTZ R186, R20, R186 ;  /* 0x000000ba14ba7221 */ /* 0x010fc60000010000 */
[----:B------:R-:W3:Y:S02]  /*2ff0*/  SHFL.BFLY PT, R20, R3, 0x8, 0x1f ;  /* 0x0d001f0003147f89 */ /* 0x000ee400000e0000 */
[----:B---3--:R-:W-:Y:S02]  /*3000*/  FADD.FTZ R20, R3, R20 ;  /* 0x0000001403147221 */ /* 0x008fe40000010000 */
[----:B------:R-:W3:Y:S04]  /*3010*/  SHFL.BFLY PT, R3, R186, 0x8, 0x1f ;  /* 0x0d001f00ba037f89 */ /* 0x000ee800000e0000 */
[----:B0-----:R0:W4:Y:S01]  /*3020*/  SHFL.BFLY PT, R187, R20, 0x10, 0x1f ;  /* 0x0e001f0014bb7f89 */ /* 0x00112200000e0000 */
[----:B---3--:R-:W-:-:S05]  /*3030*/  FADD.FTZ R186, R186, R3 ;  /* 0x00000003baba7221 */ /* 0x008fca0000010000 */
[----:B------:R0:W3:Y:S02]  /*3040*/  SHFL.BFLY PT, R3, R186, 0x10, 0x1f ;  /* 0x0e001f00ba037f89 */ /* 0x0000e400000e0000 */
.L_x_3884:
[----:B----4-:R-:W4:Y:S01]  /*3050*/  LDL.LU R184, [R1+0x1c] ;  /* 0x00001c0001b87983 */ /* 0x010f220000300800 */
[----:B0--3--:R-:W-:Y:S01]  /*3060*/  FADD.FTZ R186, R3, R186 ;  /* 0x000000ba03ba7221 */ /* 0x009fe20000010000 */
[----:B------:R-:W-:Y:S01]  /*3070*/  LOP3.LUT P4, RZ, R0, 0xffffffe0, RZ, 0xc0, !PT ;  /* 0xffffffe000ff7812 */ /* 0x000fe2000788c0ff */
[----:B------:R-:W-:Y:S01]  /*3080*/  FADD.FTZ R20, R187, R20 ;  /* 0x00000014bb147221 */ /* 0x000fe20000010000 */
[----:B------:R-:W0:Y:S01]  /*3090*/  S2R R185, SR_TID.X ;  /* 0x0000000000b97919 */ /* 0x000e220000002100 */
[----:B------:R-:W-:Y:S01]  /*30a0*/  BSSY B1, `(.L_x_3724) ;  /* 0x00000eb000017945 */ /* 0x000fe20003800000 */
[----:B------:R-:W-:Y:S02]  /*30b0*/  FMUL.FTZ R186, R186, c[0x0][0x1e0] ;  /* 0x00007800baba7a20 */ /* 0x000fe40000410000 */
[----:B------:R-:W-:Y:S01]  /*30c0*/  FMUL.FTZ R20, R20, c[0x0][0x1e0] ;  /* 0x0000780014147a20 */ /* 0x000fe20000410000 */
[----:B----4-:R-:W-:-:S13]  /*30d0*/  ISETP.GE.AND P3, PT, R184, 0x1, PT ;  /* 0x00000001b800780c */ /* 0x010fda0003f66270 */
[----:B------:R-:W-:Y:S02]  /*30e0*/  @P3 IADD3 R3, R184, -0x1, RZ ;  /* 0xffffffffb8033810 */ /* 0x000fe40007ffe0ff */
[----:B0-----:R-:W-:-:S03]  /*30f0*/  @P3 LOP3.LUT R185, R185, 0x1f, RZ, 0xc0, !PT ;  /* 0x0000001fb9b93812 */ /* 0x001fc600078ec0ff */
[----:B------:R-:W-:-:S05]  /*3100*/  @P3 IMAD R3, R3, c[0x0][0x168], RZ ;  /* 0x00005a0003033a24 */ /* 0x000fca00078e02ff */
[----:B------:R-:W-:-:S04]  /*3110*/  @P3 SHF.R.S32.HI R184, RZ, 0x1f, R3 ;  /* 0x0000001fffb83819 */ /* 0x000fc80000011403 */
[----:B------:R-:W-:Y:S01]  /*3120*/  @P3 LEA.HI R184, R184, R3, RZ, 0x3 ;  /* 0x00000003b8b83211 */ /* 0x000fe200078f18ff */
[----:B------:R-:W-:-:S06]  /*3130*/  HFMA2.MMA R3, -RZ, RZ, 0, 0 ;  /* 0x00000000ff037435 */ /* 0x000fcc00000001ff */
[----:B------:R-:W-:Y:S01]  /*3140*/  @P3 LEA.HI.SX32 R3, R184, R185, 0x1d ;  /* 0x000000b9b8033211 */ /* 0x000fe200078feaff */
[----:B------:R-:W-:Y:S05]  /*3150*/  @!P4 BRA `(.L_x_3725) ;  /* 0x00000df00000c947 */ /* 0x000fea0003800000 */
[----:B------:R-:W-:Y:S01]  /*3160*/  BSSY B2, `(.L_x_3726) ;  /* 0x0000005000027945 */ /* 0x000fe20003800000 */
[----:B------:R-:W-:Y:S05]  /*3170*/  @!P3 BRA `(.L_x_3727) ;  /* 0x000000300000b947 */ /* 0x000fea0003800000 */
[----:B------:R-:W-:-:S04]  /*3180*/  IMAD.MOV.U32 R52, RZ, RZ, 0x10 ;  /* 0x00000010ff347424 */ /* 0x000fc800078e00ff */
[----:B------:R-:W-:-:S06]  /*3190*/  IMAD.WIDE.U32 R52, R3, R52, c[0x0][0x170] ;  /* 0x00005c0003347625 */ /* 0x000fcc00078e0034 */
[----:B------:R-:W5:Y:S02]  /*31a0*/  LDG.E.128 R52, [R52.64] ;  /* 0x0000000434347981 */ /* 0x000f64000c1e1d00 */
.L_x_3727:
[----:B------:R-:W-:Y:S05]  /*31b0*/  BSYNC B2 ;  /* 0x0000000000027941 */ /* 0x000fea0003800000 */
.L_x_3726:
        /* <DEDUP_REMOVED lines=10> */
.L_x_3729:
[----:B------:R-:W0:Y:S01]  /*3260*/  LDC.U8 R185, c[0x0][0x1f0] ;  /* 0x00007c00ffb97b82 */ /* 0x000e220000000000 */
[----:B------:R-:W-:Y:S02]  /*3270*/  ULDC.64 UR6, c[0x0][0x218] ;  /* 0x0000860000067ab9 */ /* 0x000fe40000000a00 */
[----:B------:R-:W-:-:S04]  /*3280*/  UISETP.NE.U32.AND UP0, UPT, URZ, UR6, UPT ;  /* 0x000000063f00728c */ /* 0x000fc8000bf05070 */
[----:B------:R-:W-:Y:S01]  /*3290*/  UISETP.NE.AND.EX UP0, UPT, URZ, UR7, UPT, UP0 ;  /* 0x000000073f00728c */ /* 0x000fe2000bf05300 */
[----:B0-----:R-:W-:-:S04]  /*32a0*/  ISETP.NE.AND P4, PT, R185, RZ, PT ;  /* 0x000000ffb900720c */ /* 0x001fc80003f85270 */
[----:B------:R-:W-:Y:S02]  /*32b0*/  FSEL R184, R20, RZ, !P4 ;  /* 0x000000ff14b87208 */ /* 0x000fe40006000000 */
[----:B------:R-:W-:-:S03]  /*32c0*/  PLOP3.LUT P4, PT, PT, PT, UP0, 0x80, 0x0 ;  /* 0x000000000000781c */ /* 0x000fc60003f8f008 */
[----:B------:R-:W-:-:S04]  /*32d0*/  FFMA.FTZ R184, R215, R186, R184 ;  /* 0x000000bad7b87223 */ /* 0x000fc800000100b8 */
[----:B------:R-:W-:-:S04]  /*32e0*/  FADD.FTZ R184, R217, -R184 ;  /* 0x800000b8d9b87221 */ /* 0x000fc80000010000 */
[----:B------:R-:W-:Y:S02]  /*32f0*/  FMUL.FTZ R184, R4, R184 ;  /* 0x000000b804b87220 */ /* 0x000fe40000410000 */
[----:B------:R-:W-:-:S05]  /*3300*/  @P4 PRMT R185, RZ, 0x5410, R160 ;  /* 0x00005410ffb94816 */ /* 0x000fca00000000a0 */
[----:B------:R-:W-:Y:S02]  /*3310*/  @P4 FADD.FTZ R184, R184, R185 ;  /* 0x000000b9b8b84221 */ /* 0x000fe40000010000 */
.L_x_3730:
[----:B------:R-:W-:Y:S05]  /*3320*/  BSYNC B2 ;  /* 0x0000000000027941 */ /* 0x000fea0003800000 */
.L_x_3728:
[----:B------:R-:W3:Y:S01]  /*3330*/  LDL R187, [R1+0x120] ;  /* 0x0001200001bb7983 */ /* 0x000ee20000100800 */
        /* <DEDUP_REMOVED lines=8> */
[----:B---3--:R-:W-:-:S05]  /*33c0*/  @P3 FMUL.FTZ R184, R187, R184 ;  /* 0x000000b8bbb83220 */ /* 0x008fca0000410000 */
[----:B------:R-:W-:-:S04]  /*33d0*/  @P3 F2FP.BF16.PACK_AB R184, RZ, R184 ;  /* 0x000000b8ffb8323e */ /* 0x000fc800000010ff */
[----:B------:R-:W-:Y:S01]  /*33e0*/  @P3 PRMT R88, R184, 0x7610, R88 ;  /* 0x00007610b8583816 */ /* 0x000fe20000000058 */
[----:B------:R-:W-:Y:S05]  /*33f0*/  @P2 BRA `(.L_x_3732) ;  /* 0x0000004000002947 */ /* 0x000fea0003800000 */
[----:B------:R-:W-:Y:S01]  /*3400*/  HFMA2.MMA R184, -RZ, RZ, 0, 0 ;  /* 0x00000000ffb87435 */ /* 0x000fe200000001ff */
[----:B------:R-:W-:Y:S05]  /*3410*/  @!P4 BRA `(.L_x_3733) ;  /* 0x000000c00000c947 */ /* 0x000fea0003800000 */
[----:B------:R-:W-:Y:S01]  /*3420*/  PRMT R184, RZ, 0x7610, R160 ;  /* 0x00007610ffb87816 */ /* 0x000fe200000000a0 */
[----:B------:R-:W-:Y:S05]  /*3430*/  BRA `(.L_x_3733) ;  /* 0x000000a000007947 */ /* 0x000fea0003800000 */
.L_x_3732:
        /* <DEDUP_REMOVED lines=10> */
.L_x_3733:
[----:B------:R-:W-:Y:S05]  /*34e0*/  BSYNC B2 ;  /* 0x0000000000027941 */ /* 0x000fea0003800000 */
.L_x_3731:
[----:B------:R-:W3:Y:S01]  /*34f0*/  LDL R187, [R1+0x124] ;  /* 0x0001240001bb7983 */ /* 0x000ee20000100800 */
[----:B------:R-:W-:Y:S01]  /*3500*/  @P5 F2FP.BF16.PACK_AB R185, RZ, R184 ;  /* 0x000000b8ffb9523e */ /* 0x000fe200000010ff */
[----:B------:R-:W-:Y:S01]  /*3510*/  @P3 FMUL.FTZ R184, R184, c[0x0][0x1ec] ;  /* 0x00007b00b8b83a20 */ /* 0x000fe20000410000 */
[----:B------:R-:W-:Y:S02]  /*3520*/  BSSY B2, `(.L_x_3734) ;  /* 0x0000016000027945 */ /* 0x000fe40003800000 */
[----:B------:R-:W-:Y:S02]  /*3530*/  @P5 PRMT R44, R44, 0x5410, R185 ;  /* 0x000054102c2c5816 */ /* 0x000fe400000000b9 */
[----:B------:R-:W-:-:S05]  /*3540*/  @P3 PRMT R185, RZ, 0x7610, R52 ;  /* 0x00007610ffb93816 */ /* 0x000fca0000000034 */
        /* <DEDUP_REMOVED lines=9> */
.L_x_3735:
        /* <DEDUP_REMOVED lines=10> */
.L_x_3736:
[----:B------:R-:W-:Y:S05]  /*3680*/  BSYNC B2 ;  /* 0x0000000000027941 */ /* 0x000fea0003800000 */
.L_x_3734:
        /* <DEDUP_REMOVED lines=15> */
.L_x_3738:
        /* <DEDUP_REMOVED lines=10> */
.L_x_3739:
[----:B------:R-:W-:Y:S05]  /*3820*/  BSYNC B2 ;  /* 0x0000000000027941 */ /* 0x000fea0003800000 */
.L_x_3737:
        /* <DEDUP_REMOVED lines=11> */
[----:B------:R-:W-:Y:S01]  /*38e0*/  IMAD.MOV.U32 R184, RZ, RZ, RZ ;  /* 0x000000ffffb87224 */ /* 0x000fe200078e00ff */
[----:B------:R-:W-:Y:S05]  /*38f0*/  @!P4 BRA `(.L_x_3742) ;  /* 0x000000b00000c947 */ /* 0x000fea0003800000 */
[----:B------:R-:W-:Y:S01]  /*3900*/  PRMT R184, RZ, 0x5410, R162 ;  /* 0x00005410ffb87816 */ /* 0x000fe200000000a2 */
[----:B------:R-:W-:Y:S05]  /*3910*/  BRA `(.L_x_3742) ;  /* 0x0000009000007947 */ /* 0x000fea0003800000 */
.L_x_3741:
[----:B------:R-:W3:Y:S01]  /*3920*/  LDL R185, [R1] ;  /* 0x0000000001b97983 */ /* 0x000ee20000100800 */
        /* <DEDUP_REMOVED lines=8> */
.L_x_3742:
[----:B------:R-:W-:Y:S05]  /*39b0*/  BSYNC B2 ;  /* 0x0000000000027941 */ /* 0x000fea0003800000 */
.L_x_3740:
        /* <DEDUP_REMOVED lines=15> */
.L_x_3744:
        /* <DEDUP_REMOVED lines=8> */
.L_x_3745:
[----:B------:R-:W-:Y:S05]  /*3b30*/  BSYNC B2 ;  /* 0x0000000000027941 */ /* 0x000fea0003800000 */
.L_x_3743:
        /* <DEDUP_REMOVED lines=15> */
.L_x_3747:
        /* <DEDUP_REMOVED lines=8> */
.L_x_3748:
[----:B------:R-:W-:Y:S05]  /*3cb0*/  BSYNC B2 ;  /* 0x0000000000027941 */ /* 0x000fea0003800000 */
.L_x_3746:
        /* <DEDUP_REMOVED lines=15> */
.L_x_3750:
        /* <DEDUP_REMOVED lines=8> */
.L_x_3751:
[----:B------:R-:W-:Y:S05]  /*3e30*/  BSYNC B2 ;  /* 0x0000000000027941 */ /* 0x000fea0003800000 */
.L_x_3749:
[----:B------:R-:W3:Y:S01]  /*3e40*/  LDL R188, [R1+0x13c] ;  /* 0x00013c0001bc7983 */ /* 0x000ee20000100800 */
        /* <DEDUP_REMOVED lines=9> */
[----:B---3--:R-:W-:-:S05]  /*3ee0*/  @P3 FMUL.FTZ R184, R188, R187 ;  /* 0x000000bbbcb83220 */ /* 0x008fca0000410000 */
[----:B------:R-:W-:-:S04]  /*3ef0*/  @P3 F2FP.BF16.PACK_AB R184, RZ, R184 ;  /* 0x000000b8ffb8323e */ /* 0x000fc800000010ff */
[----:B------:R-:W-:Y:S01]  /*3f00*/  @P3 PRMT R91, R91, 0x5410, R184 ;  /* 0x000054105b5b3816 */ /* 0x000fe200000000b8 */
[----:B------:R-:W-:-:S04]  /*3f10*/  @P3 IMAD.MOV.U32 R184, RZ, RZ, 0x10 ;  /* 0x00000010ffb83424 */ /* 0x000fc800078e00ff */
[C---:B------:R-:W-:Y:S01]  /*3f20*/  @P3 IMAD.WIDE.U32 R184, R3.reuse, R184, c[0x0][0x248] ;  /* 0x0000920003b83625 */ /* 0x040fe200078e00b8 */
[----:B------:R-:W-:-:S04]  /*3f30*/  IADD3 R3, R3, 0x20, RZ ;  /* 0x0000002003037810 */ /* 0x000fc80007ffe0ff */
[----:B------:R0:W-:Y:S03]  /*3f40*/  @P3 STG.E.128 [R184.64], R88 ;  /* 0x00000058b8003986 */ /* 0x0001e6000c101d04 */
.L_x_3725:
[----:B------:R-:W-:Y:S05]  /*3f50*/  BSYNC B1 ;  /* 0x0000000000017941 */ /* 0x000fea0003800000 */
.L_x_3724:
        /* <DEDUP_REMOVED lines=8> */
.L_x_3755:
[----:B------:R-:W-:Y:S05]  /*3fe0*/  BSYNC B2 ;  /* 0x0000000000027941 */ /* 0x000fea0003800000 */
.L_x_3754:
[----:B------:R-:W-:Y:S01]  /*3ff0*/  BSSY B2, `(.L_x_3756) ;  /* 0x0000016000027945 */ /* 0x000fe20003800000 */
[----:B------:R-:W-:Y:S05]  /*4000*/  @P2 BRA `(.L_x_3757) ;  /* 0x0000008000002947 */ /* 0x000fea0003800000 */
[----:B------:R-:W-:Y:S01]  /*4010*/  ULDC.64 UR6, c[0x0][0x218] ;  /* 0x0000860000067ab9 */ /* 0x000fe20000000a00 */
[----:B0-----:R-:W-:Y:S01]  /*4020*/  MOV R184, RZ ;  /* 0x000000ff00b87202 */ /* 0x001fe20000000f00 */
[----:B------:R-:W-:-:S04]  /*4030*/  UISETP.NE.U32.AND UP0, UPT, URZ, UR6, UPT ;  /* 0x000000063f00728c */ /* 0x000fc8000bf05070 */
[----:B------:R-:W-:-:S06]  /*4040*/  UISETP.NE.AND.EX UP0, UPT, URZ, UR7, UPT, UP0 ;  /* 0x000000073f00728c */ /* 0x000fcc000bf05300 */
[----:B------:R-:W-:-:S13]  /*4050*/  PLOP3.LUT P4, PT, PT, PT, UP0, 0x80, 0x0 ;  /* 0x000000000000781c */ /* 0x000fda0003f8f008 */
[----:B------:R-:W-:Y:S05]  /*4060*/  @!P4 BRA `(.L_x_3758) ;  /* 0x000000e00000c947 */ /* 0x000fea0003800000 */
[----:B------:R-:W-:Y:S01]  /*4070*/  PRMT R184, RZ, 0x5410, R24 ;  /* 0x00005410ffb87816 */ /* 0x000fe20000000018 */
[----:B------:R-:W-:Y:S05]  /*4080*/  BRA `(.L_x_3758) ;  /* 0x000000c000007947 */ /* 0x000fea0003800000 */
.L_x_3757:
[----:B0-----:R-:W0:Y:S01]  /*4090*/  LDC.U8 R185, c[0x0][0x1f0] ;  /* 0x00007c00ffb97b82 */ /* 0x001e220000000000 */
        /* <DEDUP_REMOVED lines=11> */
.L_x_3758:
[----:B------:R-:W-:Y:S05]  /*4150*/  BSYNC B2 ;  /* 0x0000000000027941 */ /* 0x000fea0003800000 */
.L_x_3756:
        /* <DEDUP_REMOVED lines=17> */
.L_x_3760:
        /* <DEDUP_REMOVED lines=8> */
.L_x_3761:
[----:B------:R-:W-:Y:S05]  /*42f0*/  BSYNC B2 ;  /* 0x0000000000027941 */ /* 0x000fea0003800000 */
.L_x_3759:
[----:B------:R-:W3:Y:S01]  /*4300*/  LDL R187, [R1+0xe4] ;  /* 0x0000e40001bb7983 */ /* 0x000ee20000100800 */
[----:B------:R-:W-:Y:S01]  /*4310*/  @P5 F2FP.BF16.PACK_AB R185, RZ, R184 ;  /* 0x000000b8ffb9523e */ /* 0x000fe200000010ff */
[----:B------:R-:W-:Y:S01]  /*4320*/  @P3 FMUL.FTZ R184, R184, c[0x0][0x1ec] ;  /* 0x00007b00b8b83a20 */ /* 0x000fe20000410000 */
[----:B------:R-:W-:Y:S02]  /*4330*/  BSSY B2, `(.L_x_3762) ;  /* 0x0000014000027945 */ /* 0x000fe40003800000 */
[----:B------:R-:W-:Y:S02]  /*4340*/  @P5 PRMT R44, R44, 0x5410, R185 ;  /* 0x000054102c2c5816 */ /* 0x000fe400000000b9 */
[----:B------:R-:W-:-:S05]  /*4350*/  @P3 PRMT R185, RZ, 0x7610, R52 ;  /* 0x00007610ffb93816 */ /* 0x000fca0000000034 */
        /* <DEDUP_REMOVED lines=9> */
.L_x_3763:
        /* <DEDUP_REMOVED lines=8> */
.L_x_3764:
[----:B------:R-:W-:Y:S05]  /*4470*/  BSYNC B2 ;  /* 0x0000000000027941 */ /* 0x000fea0003800000 */
.L_x_3762:
        /* <DEDUP_REMOVED lines=15> */
.L_x_3766:
        /* <DEDUP_REMOVED lines=8> */
.L_x_3767:
[----:B------:R-:W-:Y:S05]  /*45f0*/  BSYNC B2 ;  /* 0x0000000000027941 */ /* 0x000fea0003800000 */
.L_x_3765:
        /* <DEDUP_REMOVED lines=15> */
.L_x_3769:
        /* <DEDUP_REMOVED lines=8> */
.L_x_3770:
[----:B------:R-:W-:Y:S05]  /*4770*/  BSYNC B2 ;  /* 0x0000000000027941 */ /* 0x000fea0003800000 */
.L_x_3768:
        /* <DEDUP_REMOVED lines=15> */
.L_x_3772:
        /* <DEDUP_REMOVED lines=8> */
.L_x_3773:
[----:B------:R-:W-:Y:S05]  /*48f0*/  BSYNC B2 ;  /* 0x0000000000027941 */ /* 0x000fea0003800000 */
.L_x_3771:
        /* <DEDUP_REMOVED lines=15> */
.L_x_3775:
        /* <DEDUP_REMOVED lines=8> */
.L_x_3776:
[----:B------:R-:W-:Y:S05]  /*4a70*/  BSYNC B2 ;  /* 0x0000000000027941 */ /* 0x000fea0003800000 */
.L_x_3774:
        /* <DEDUP_REMOVED lines=15> */
.L_x_3778:
        /* <DEDUP_REMOVED lines=8> */
.L_x_3779:
[----:B------:R-:W-:Y:S05]  /*4bf0*/  BSYNC B2 ;  /* 0x0000000000027941 */ /* 0x000fea0003800000 */
.L_x_3777:
[----:B------:R-:W3:Y:S01]  /*4c00*/  LDL R187, [R1+0xfc] ;  /* 0x0000fc0001bb7983 */ /* 0x000ee20000100800 */
[----:B------:R-:W-:Y:S01]  /*4c10*/  @P5 F2FP.BF16.PACK_AB R185, RZ, R184 ;  /* 0x000000b8ffb9523e */ /* 0x000fe200000010ff */
[----:B------:R-:W-:-:S03]  /*4c20*/  @P3 FMUL.FTZ R184, R184, c[0x0][0x1ec] ;  /* 0x00007b00b8b83a20 */ /* 0x000fc60000410000 */
[----:B------:R-:W-:Y:S02]  /*4c30*/  @P5 PRMT R47, R47, 0x5410, R185 ;  /* 0x000054102f2f5816 */ /* 0x000fe400000000b9 */
[----:B------:R-:W-:-:S05]  /*4c40*/  @P3 PRMT R185, RZ, 0x7610, R55 ;  /* 0x00007610ffb93816 */ /* 0x000fca0000000037 */
[-C--:B------:R-:W-:Y:S02]  /*4c50*/  @P3 FFMA.FTZ R135, R185, R184.reuse, R135 ;  /* 0x000000b8b9873223 */ /* 0x080fe40000010087 */
[----:B---3--:R-:W-:-:S05]  /*4c60*/  @P3 FMUL.FTZ R184, R187, R184 ;  /* 0x000000b8bbb83220 */ /* 0x008fca0000410000 */
[----:B------:R-:W-:-:S04]  /*4c70*/  @P3 F2FP.BF16.PACK_AB R184, RZ, R184 ;  /* 0x000000b8ffb8323e */ /* 0x000fc800000010ff */
[----:B------:R-:W-:Y:S01]  /*4c80*/  @P3 PRMT R91, R91, 0x5410, R184 ;  /* 0x000054105b5b3816 */ /* 0x000fe200000000b8 */
[----:B------:R-:W-:-:S04]  /*4c90*/  @P5 IMAD.MOV.U32 R184, RZ, RZ, 0x10 ;  /* 0x00000010ffb85424 */ /* 0x000fc800078e00ff */
[C---:B------:R-:W-:Y:S01]  /*4ca0*/  @P5 IMAD.WIDE.U32 R184, R5.reuse, R184, c[0x0][0x258] ;  /* 0x0000960005b85625 */ /* 0x040fe200078e00b8 */
[----:B------:R-:W-:-:S04]  /*4cb0*/  IADD3 R5, R5, 0x20, RZ ;  /* 0x0000002005057810 */ /* 0x000fc80007ffe0ff */
[----:B------:R0:W-:Y:S02]  /*4cc0*/  @P5 STG.E.128 [R184.64], R44 ;  /* 0x0000002cb8005986 */ /* 0x0001e4000c101d04 */
[----:B0-----:R-:W-:-:S05]  /*4cd0*/  @P3 MOV R184, 0x10 ;  /* 0x0000001000b83802 */ /* 0x001fca0000000f00 */
[C---:B------:R-:W-:Y:S01]  /*4ce0*/  @P3 IMAD.WIDE.U32 R184, R3.reuse, R184, c[0x0][0x248] ;  /* 0x0000920003b83625 */ /* 0x040fe200078e00b8 */
[----:B------:R-:W-:-:S04]  /*4cf0*/  IADD3 R3, R3, 0x20, RZ ;  /* 0x0000002003037810 */ /* 0x000fc80007ffe0ff */
[----:B------:R0:W-:Y:S03]  /*4d00*/  @P3 STG.E.128 [R184.64], R88 ;  /* 0x00000058b8003986 */ /* 0x0001e6000c101d04 */
.L_x_3753:
[----:B------:R-:W-:Y:S05]  /*4d10*/  BSYNC B1 ;  /* 0x0000000000017941 */ /* 0x000fea0003800000 */
.L_x_3752:
[----:B------:R-:W-:Y:S01]  /*4d20*/  BSSY B1, `(.L_x_3780) ;  /* 0x00000da000017945 */ /* 0x000fe20003800000 */
[----:B------:R-:W-:Y:S05]  /*4d30*/  @!P0 BRA `(.L_x_3781) ;  /* 0x00000d8000008947 */ /* 0x000fea0003800000 */
[----:B------:R-:W-:Y:S01]  /*4d40*/  BSSY B2, `(.L_x_3782) ;  /* 0x0000005000027945 */ /* 0x000fe20003800000 */
[----:B------:R-:W-:Y:S05]  /*4d50*/  @!P3 BRA `(.L_x_3783) ;  /* 0x000000300000b947 */ /* 0x000fea0003800000 */
[----:B------:R-:W-:-:S10]  /*4d60*/  HFMA2.MMA R52, -RZ, RZ, 0, 9.5367431640625e-07 ;  /* 0x00000010ff347435 */ /* 0x000fd400000001ff */
[----:B------:R-:W-:-:S06]  /*4d70*/  IMAD.WIDE.U32 R52, R3, R52, c[0x0][0x170] ;  /* 0x00005c0003347625 */ /* 0x000fcc00078e0034 */
[----:B------:R-:W5:Y:S02]  /*4d80*/  LDG.E.128 R52, [R52.64] ;  /* 0x0000000434347981 */ /* 0x000f64000c1e1d00 */
.L_x_3783:
[----:B------:R-:W-:Y:S05]  /*4d90*/  BSYNC B2 ;  /* 0x0000000000027941 */ /* 0x000fea0003800000 */
.L_x_3782:
        /* <DEDUP_REMOVED lines=10> */
.L_x_3785:
        /* <DEDUP_REMOVED lines=12> */
.L_x_3786:
[----:B------:R-:W-:Y:S05]  /*4f00*/  BSYNC B2 ;  /* 0x0000000000027941 */ /* 0x000fea0003800000 */
.L_x_3784:
        /* <DEDUP_REMOVED lines=17> */
.L_x_3788:
        /* <DEDUP_REMOVED lines=8> */
.L_x_3789:
[----:B------:R-:W-:Y:S05]  /*50a0*/  BSYNC B2 ;  /* 0x0000000000027941 */ /* 0x000fea0003800000 */
.L_x_3787:
        /* <DEDUP_REMOVED lines=15> */
.L_x_3791:
        /* <DEDUP_REMOVED lines=8> */
.L_x_3792:
[----:B------:R-:W-:Y:S05]  /*5220*/  BSYNC B2 ;  /* 0x0000000000027941 */ /* 0x000fea0003800000 */
.L_x_3790:
        /* <DEDUP_REMOVED lines=15> */
.L_x_3794:
        /* <DEDUP_REMOVED lines=8> */
.L_x_3795:
[----:B------:R-:W-:Y:S05]  /*53a0*/  BSYNC B2 ;  /* 0x0000000000027941 */ /* 0x000fea0003800000 */
.L_x_3793:
        /* <DEDUP_REMOVED lines=15> */
.L_x_3797:
        /* <DEDUP_REMOVED lines=8> */
.L_x_3798:
[----:B------:R-:W-:Y:S05]  /*5520*/  BSYNC B2 ;  /* 0x0000000000027941 */ /* 0x000fea0003800000 */
.L_x_3796:
        /* <DEDUP_REMOVED lines=15> */
.L_x_3800:
        /* <DEDUP_REMOVED lines=8> */
.L_x_3801:
[----:B------:R-:W-:Y:S05]  /*56a0*/  BSYNC B2 ;  /* 0x0000000000027941 */ /* 0x000fea0003800000 */
.L_x_3799:
        /* <DEDUP_REMOVED lines=15> */
.L_x_3803:
        /* <DEDUP_REMOVED lines=8> */
.L_x_3804:
[----:B------:R-:W-:Y:S05]  /*5820*/  BSYNC B2 ;  /* 0x0000000000027941 */ /* 0x000fea0003800000 */
.L_x_3802:
        /* <DEDUP_REMOVED lines=15> */
.L_x_3806:
        /* <DEDUP_REMOVED lines=8> */
.L_x_3807:
[----:B------:R-:W-:Y:S05]  /*59a0*/  BSYNC B2 ;  /* 0x0000000000027941 */ /* 0x000fea0003800000 */
.L_x_3805:
        /* <DEDUP_REMOVED lines=17> */
.L_x_3781:
[----:B------:R-:W-:Y:S05]  /*5ac0*/  BSYNC B1 ;  /* 0x0000000000017941 */ /* 0x000fea0003800000 */
.L_x_3780:
[----:B------:R-:W-:Y:S01]  /*5ad0*/  BSSY B1, `(.L_x_3808) ;  /* 0x00000da000017945 */ /* 0x000fe20003800000 */
[----:B------:R-:W-:Y:S05]  /*5ae0*/  @!P1 BRA `(.L_x_3809) ;  /* 0x00000d8000009947 */ /* 0x000fea0003800000 */
[----:B------:R-:W-:Y:S01]  /*5af0*/  BSSY B2, `(.L_x_3810) ;  /* 0x0000005000027945 */ /* 0x000fe20003800000 */
[----:B------:R-:W-:Y:S05]  /*5b00*/  @!P3 BRA `(.L_x_3811) ;  /* 0x000000300000b947 */ /* 0x000fea0003800000 */
[----:B------:R-:W-:-:S10]  /*5b10*/  HFMA2.MMA R52, -RZ, RZ, 0, 9.5367431640625e-07 ;  /* 0x00000010ff347435 */ /* 0x000fd400000001ff */
[----:B------:R-:W-:-:S06]  /*5b20*/  IMAD.WIDE.U32 R52, R3, R52, c[0x0][0x170] ;  /* 0x00005c0003347625 */ /* 0x000fcc00078e0034 */
[----:B------:R-:W5:Y:S02]  /*5b30*/  LDG.E.128 R52, [R52.64] ;  /* 0x0000000434347981 */ /* 0x000f64000c1e1d00 */
.L_x_3811:
[----:B------:R-:W-:Y:S05]  /*5b40*/  BSYNC B2 ;  /* 0x0000000000027941 */ /* 0x000fea0003800000 */
.L_x_3810:
        /* <DEDUP_REMOVED lines=10> */
.L_x_3813:
        /* <DEDUP_REMOVED lines=12> */
.L_x_3814:
[----:B------:R-:W-:Y:S05]  /*5cb0*/  BSYNC B2 ;  /* 0x0000000000027941 */ /* 0x000fea0003800000 */
.L_x_3812:
        /* <DEDUP_REMOVED lines=17> */
.L_x_3816:
        /* <DEDUP_REMOVED lines=8> */
.L_x_3817:
[----:B------:R-:W-:Y:S05]  /*5e50*/  BSYNC B2 ;  /* 0x0000000000027941 */ /* 0x000fea0003800000 */
.L_x_3815:
        /* <DEDUP_REMOVED lines=15> */
.L_x_3819:
        /* <DEDUP_REMOVED lines=8> */
.L_x_3820:
[----:B------:R-:W-:Y:S05]  /*5fd0*/  BSYNC B2 ;  /* 0x0000000000027941 */ /* 0x000fea0003800000 */
.L_x_3818:
        /* <DEDUP_REMOVED lines=15> */
.L_x_3822:
        /* <DEDUP_REMOVED lines=8> */
.L_x_3823:
[----:B------:R-:W-:Y:S05]  /*6150*/  BSYNC B2 ;  /* 0x0000000000027941 */ /* 0x000fea0003800000 */
.L_x_3821:
        /* <DEDUP_REMOVED lines=15> */
.L_x_3825:
        /* <DEDUP_REMOVED lines=8> */
.L_x_3826:
[----:B------:R-:W-:Y:S05]  /*62d0*/  BSYNC B2 ;  /* 0x0000000000027941 */ /* 0x000fea0003800000 */
.L_x_3824:
        /* <DEDUP_REMOVED lines=15> */
.L_x_3828:
        /* <DEDUP_REMOVED lines=8> */
.L_x_3829:
[----:B------:R-:W-:Y:S05]  /*6450*/  BSYNC B2 ;  /* 0x0000000000027941 */ /* 0x000fea0003800000 */
.L_x_3827:
        /* <DEDUP_REMOVED lines=15> */
.L_x_3831:
        /* <DEDUP_REMOVED lines=8> */
.L_x_3832:
[----:B------:R-:W-:Y:S05]  /*65d0*/  BSYNC B2 ;  /* 0x0000000000027941 */ /* 0x000fea0003800000 */
.L_x_3830:
        /* <DEDUP_REMOVED lines=15> */
.L_x_3834:
        /* <DEDUP_REMOVED lines=8> */
.L_x_3835:
[----:B------:R-:W-:Y:S05]  /*6750*/  BSYNC B2 ;  /* 0x0000000000027941 */ /* 0x000fea0003800000 */
.L_x_3833:
        /* <DEDUP_REMOVED lines=8> */
[----:B------:R-:W-:Y:S02]  /*67e0*/  @P3 PRMT R91, R91, 0x5410, R184 ;  /* 0x000054105b5b3816 */ /* 0x000fe400000000b8 */
[----:B------:R-:W-:-:S05]  /*67f0*/  @P5 MOV R184, 0x10 ;  /* 0x0000001000b85802 */ /* 0x000fca0000000f00 */
[C---:B------:R-:W-:Y:S01]  /*6800*/  @P5 IMAD.WIDE.U32 R184, R5.reuse, R184, c[0x0][0x258] ;  /* 0x0000960005b85625 */ /* 0x040fe200078e00b8 */
[----:B------:R-:W-:-:S04]  /*6810*/  IADD3 R5, R5, 0x20, RZ ;  /* 0x0000002005057810 */ /* 0x000fc80007ffe0ff */
[----:B------:R0:W-:Y:S02]  /*6820*/  @P5 STG.E.128 [R184.64], R44 ;  /* 0x0000002cb8005986 */ /* 0x0001e4000c101d04 */
[----:B0-----:R-:W-:-:S04]  /*6830*/  @P3 IMAD.MOV.U32 R184, RZ, RZ, 0x10 ;  /* 0x00000010ffb83424 */ /* 0x001fc800078e00ff */
[C---:B------:R-:W-:Y:S01]  /*6840*/  @P3 IMAD.WIDE.U32 R184, R3.reuse, R184, c[0x0][0x248] ;  /* 0x0000920003b83625 */ /* 0x040fe200078e00b8 */
[----:B------:R-:W-:-:S04]  /*6850*/  IADD3 R3, R3, 0x20, RZ ;  /* 0x0000002003037810 */ /* 0x000fc80007ffe0ff */
[----:B------:R0:W-:Y:S03]  /*6860*/  @P3 STG.E.128 [R184.64], R88 ;  /* 0x00000058b8003986 */ /* 0x0001e6000c101d04 */
.L_x_3809:
[----:B------:R-:W-:Y:S05]  /*6870*/  BSYNC B1 ;  /* 0x0000000000017941 */ /* 0x000fea0003800000 */
.L_x_3808:
        /* <DEDUP_REMOVED lines=8> */
.L_x_3839:
[----:B------:R-:W-:Y:S05]  /*6900*/  BSYNC B2 ;  /* 0x0000000000027941 */ /* 0x000fea0003800000 */
.L_x_3838:
        /* <DEDUP_REMOVED lines=10> */
.L_x_3841:
        /* <DEDUP_REMOVED lines=12> */
.L_x_3842:
[----:B------:R-:W-:Y:S05]  /*6a70*/  BSYNC B2 ;  /* 0x0000000000027941 */ /* 0x000fea0003800000 */
.L_x_3840:
        /* <DEDUP_REMOVED lines=17> */
.L_x_3844:
        /* <DEDUP_REMOVED lines=8> */
.L_x_3845:
[----:B------:R-:W-:Y:S05]  /*6c10*/  BSYNC B2 ;  /* 0x0000000000027941 */ /* 0x000fea0003800000 */
.L_x_3843:
        /* <DEDUP_REMOVED lines=15> */
.L_x_3847:
        /* <DEDUP_REMOVED lines=8> */
.L_x_3848:
[----:B------:R-:W-:Y:S05]  /*6d90*/  BSYNC B2 ;  /* 0x0000000000027941 */ /* 0x000fea0003800000 */
.L_x_3846:
        /* <DEDUP_REMOVED lines=15> */
.L_x_3850:
        /* <DEDUP_REMOVED lines=8> */
.L_x_3851:
[----:B------:R-:W-:Y:S05]  /*6f10*/  BSYNC B2 ;  /* 0x0000000000027941 */ /* 0x000fea0003800000 */
.L_x_3849:
        /* <DEDUP_REMOVED lines=15> */
.L_x_3853:
        /* <DEDUP_REMOVED lines=8> */
.L_x_3854:
[----:B------:R-:W-:Y:S05]  /*7090*/  BSYNC B2 ;  /* 0x0000000000027941 */ /* 0x000fea0003800000 */
.L_x_3852:
        /* <DEDUP_REMOVED lines=15> */
.L_x_3856:
        /* <DEDUP_REMOVED lines=8> */
.L_x_3857:
[----:B------:R-:W-:Y:S05]  /*7210*/  BSYNC B2 ;  /* 0x0000000000027941 */ /* 0x000fea0003800000 */
.L_x_3855:
        /* <DEDUP_REMOVED lines=15> */
.L_x_3859:
        /* <DEDUP_REMOVED lines=8> */
.L_x_3860:
[----:B------:R-:W-:Y:S05]  /*7390*/  BSYNC B2 ;  /* 0x0000000000027941 */ /* 0x000fea0003800000 */
.L_x_3858:
        /* <DEDUP_REMOVED lines=15> */
.L_x_3862:
        /* <DEDUP_REMOVED lines=8> */
.L_x_3863:
[----:B------:R-:W-:Y:S05]  /*7510*/  BSYNC B2 ;  /* 0x0000000000027941 */ /* 0x000fea0003800000 */
.L_x_3861:
        /* <DEDUP_REMOVED lines=10> */
[----:B------:R-:W-:-:S05]  /*75c0*/  @P5 IMAD.WIDE.U32 R4, R5, R4, c[0x0][0x258] ;  /* 0x0000960005045625 */ /* 0x000fca00078e0004 */
[----:B------:R0:W-:Y:S02]  /*75d0*/  @P5 STG.E.128 [R4.64], R44 ;  /* 0x0000002c04005986 */ /* 0x0001e4000c101d04 */
[----:B0-----:R-:W-:-:S05]  /*75e0*/  @P3 MOV R4, 0x10 ;  /* 0x0000001000043802 */ /* 0x001fca0000000f00 */
[----:B------:R-:W-:-:S05]  /*75f0*/  @P3 IMAD.WIDE.U32 R4, R3, R4, c[0x0][0x248] ;  /* 0x0000920003043625 */ /* 0x000fca00078e0004 */
[----:B------:R0:W-:Y:S02]  /*7600*/  @P3 STG.E.128 [R4.64], R88 ;  /* 0x0000005804003986 */ /* 0x0001e4000c101d04 */
.L_x_3837:
[----:B------:R-:W-:Y:S05]  /*7610*/  BSYNC B1 ;  /* 0x0000000000017941 */ /* 0x000fea0003800000 */
.L_x_3836:
[----:B------:R-:W-:-:S05]  /*7620*/  IMAD.MOV.U32 R3, RZ, RZ, c[0x0][0x160] ;  /* 0x00005800ff037624 */ /* 0x000fca00078e00ff */
[----:B------:R-:W-:-:S04]  /*7630*/  LEA R2, R3, R2, 0x2 ;  /* 0x0000000203027211 */ /* 0x000fc800078e10ff */
[----:B------:R-:W-:-:S13]  /*7640*/  ISETP.GE.AND P2, PT, R2, c[0x0][0x164], PT ;  /* 0x0000590002007a0c */ /* 0x000fda0003f46270 */
[----:B012---:R-:W-:Y:S01]  /*7650*/  @P2 CALL.REL.NOINC `(.L_x_3698) ;  /* 0x0000001000002944 */ /* 0x007fe20003c00000 */
[----:B------:R-:W-:Y:S05]  /*7660*/  BRA `(.L_x_3864) ;  /* 0xffff95b000007947 */ /* 0x000fea000383ffff */
.L_x_3698:
[----:B0-----:R-:W-:Y:S05]  /*7670*/  BSYNC B0 ;  /* 0x0000000000007941 */ /* 0x001fea0003800000 */
.L_x_3697:
        /* <DEDUP_REMOVED lines=188> */
[----:B------:R-:W-:Y:S01]  /*8240*/  MOV R30, R60 ;  /* 0x0000003c001e7202 */ /* 0x000fe20000000f00 */
[----:B------:R-:W-:Y:S01]  /*8250*/  IMAD.MOV.U32 R31, RZ, RZ, R89 ;  /* 0x000000ffff1f7224 */ /* 0x000fe200078e0059 */
[----:B------:R-:W-:-:S02]  /*8260*/  MOV R32, R52 ;  /* 0x0000003400207202 */ /* 0x000fc40000000f00 */
[----:B------:R-:W-:Y:S02]  /*8270*/  MOV R33, R87 ;  /* 0x0000005700217202 */ /* 0x000fe40000000f00 */
[----:B------:R-:W-:Y:S01]  /*8280*/  MOV R34, R38 ;  /* 0x0000002600227202 */ /* 0x000fe20000000f00 */
[----:B------:R0:W-:Y:S01]  /*8290*/  STG.E [R30.64], R75 ;  /* 0x0000004b1e007986 */ /* 0x0001e2000c101904 */
[----:B------:R-:W-:Y:S02]  /*82a0*/  MOV R35, R85 ;  /* 0x0000005500237202 */ /* 0x000fe40000000f00 */
[----:B------:R-:W-:Y:S01]  /*82b0*/  IADD3 R52, P5, R52, 0x200, RZ ;  /* 0x0000020034347810 */ /* 0x000fe20007fbe0ff */
[----:B------:R0:W-:Y:S01]  /*82c0*/  STG.E [R32.64], R37 ;  /* 0x0000002520007986 */ /* 0x0001e2000c101904 */
[----:B------:R-:W-:Y:S02]  /*82d0*/  IADD3 R60, P4, R60, 0x200, RZ ;  /* 0x000002003c3c7810 */ /* 0x000fe40007f9e0ff */
[----:B------:R-:W-:Y:S01]  /*82e0*/  IADD3 R38, P6, R38, 0x200, RZ ;  /* 0x0000020026267810 */ /* 0x000fe20007fde0ff */
[----:B------:R0:W-:Y:S01]  /*82f0*/  STG.E [R34.64], R55 ;  /* 0x0000003722007986 */ /* 0x0001e2000c101904 */
[----:B------:R-:W-:Y:S01]  /*8300*/  IADD3.X R89, RZ, R89, RZ, P4, !PT ;  /* 0x00000059ff597210 */ /* 0x000fe200027fe4ff */
[----:B------:R-:W-:Y:S01]  /*8310*/  IMAD.X R87, RZ, RZ, R87, P5 ;  /* 0x000000ffff577224 */ /* 0x000fe200028e0657 */
[----:B------:R-:W-:-:S04]  /*8320*/  IADD3.X R85, RZ, R85, RZ, P6, !PT ;  /* 0x00000055ff557210 */ /* 0x000fc800037fe4ff */
.L_x_3866:
[----:B------:R-:W-:Y:S05]  /*8330*/  BSYNC B0 ;  /* 0x0000000000007941 */ /* 0x000fea0003800000 */
.L_x_3865:
[----:B------:R-:W-:Y:S01]  /*8340*/  BSSY B0, `(.L_x_3867) ;  /* 0x0000012000007945 */ /* 0x000fe20003800000 */
[----:B------:R-:W-:Y:S01]  /*8350*/  FADD.FTZ R67, R72, R67 ;  /* 0x0000004348437221 */ /* 0x000fe20000010000 */
[----:B------:R-:W-:Y:S05]  /*8360*/  @!P2 BRA `(.L_x_3868) ;  /* 0x000000f00000a947 */ /* 0x000fea0003800000 */
[----:B0-----:R-:W-:Y:S01]  /*8370*/  MOV R30, R60 ;  /* 0x0000003c001e7202 */ /* 0x001fe20000000f00 */
        /* <DEDUP_REMOVED lines=11> */
[----:B------:R-:W-:-:S02]  /*8430*/  IADD3.X R89, RZ, R89, RZ, P2, !PT ;  /* 0x00000059ff597210 */ /* 0x000fc400017fe4ff */
[----:B------:R-:W-:Y:S02]  /*8440*/  IADD3.X R87, RZ, R87, RZ, P4, !PT ;  /* 0x00000057ff577210 */ /* 0x000fe400027fe4ff */
[----:B------:R-:W-:Y:S02]  /*8450*/  IADD3.X R85, RZ, R85, RZ, P5, !PT ;  /* 0x00000055ff557210 */ /* 0x000fe40002ffe4ff */
.L_x_3868:
[----:B------:R-:W-:Y:S05]  /*8460*/  BSYNC B0 ;  /* 0x0000000000007941 */ /* 0x000fea0003800000 */
.L_x_3867:
[----:B------:R-:W-:Y:S01]  /*8470*/  BSSY B0, `(.L_x_3869) ;  /* 0x0000012000007945 */ /* 0x000fe20003800000 */
[----:B-1----:R-:W-:Y:S01]  /*8480*/  FADD.FTZ R83, R74, R83 ;  /* 0x000000534a537221 */ /* 0x002fe20000010000 */
[----:B------:R-:W-:Y:S05]  /*8490*/  @!P3 BRA `(.L_x_3870) ;  /* 0x000000f00000b947 */ /* 0x000fea0003800000 */
[----:B0-----:R-:W-:Y:S01]  /*84a0*/  MOV R30, R60 ;  /* 0x0000003c001e7202 */ /* 0x001fe20000000f00 */
[----:B------:R-:W-:Y:S01]  /*84b0*/  IMAD.MOV.U32 R31, RZ, RZ, R89 ;  /* 0x000000ffff1f7224 */ /* 0x000fe200078e0059 */
[----:B------:R-:W-:Y:S02]  /*84c0*/  MOV R32, R52 ;  /* 0x0000003400207202 */ /* 0x000fe40000000f00 */
[----:B------:R-:W-:Y:S02]  /*84d0*/  MOV R33, R87 ;  /* 0x0000005700217202 */ /* 0x000fe40000000f00 */
[----:B------:R-:W-:Y:S01]  /*84e0*/  MOV R34, R38 ;  /* 0x0000002600227202 */ /* 0x000fe20000000f00 */
[----:B------:R0:W-:Y:S01]  /*84f0*/  STG.E [R30.64], R79 ;  /* 0x0000004f1e007986 */ /* 0x0001e2000c101904 */
[----:B------:R-:W-:-:S02]  /*8500*/  MOV R35, R85 ;  /* 0x0000005500237202 */ /* 0x000fc40000000f00 */
        /* <DEDUP_REMOVED lines=8> */
.L_x_3870:
[----:B------:R-:W-:Y:S05]  /*8590*/  BSYNC B0 ;  /* 0x0000000000007941 */ /* 0x000fea0003800000 */
.L_x_3869:
        /* <DEDUP_REMOVED lines=115> */
[----:B------:R-:W-:Y:S02]  /*8cd0*/  MOV R3, R89 ;  /* 0x0000005900037202 */ /* 0x000fe40000000f00 */
[----:B------:R-:W-:-:S02]  /*8ce0*/  MOV R4, R52 ;  /* 0x0000003400047202 */ /* 0x000fc40000000f00 */
[----:B------:R-:W-:Y:S01]  /*8cf0*/  MOV R5, R87 ;  /* 0x0000005700057202 */ /* 0x000fe20000000f00 */
[----:B------:R0:W-:Y:S01]  /*8d00*/  STG.E [R2.64], R73 ;  /* 0x0000004902007986 */ /* 0x0001e2000c101904 */
[----:B------:R-:W-:Y:S02]  /*8d10*/  MOV R7, R85 ;  /* 0x0000005500077202 */ /* 0x000fe40000000f00 */
[----:B------:R-:W-:Y:S01]  /*8d20*/  IADD3 R60, P0, R60, 0x200, RZ ;  /* 0x000002003c3c7810 */ /* 0x000fe20007f1e0ff */
[----:B------:R0:W-:Y:S03]  /*8d30*/  STG.E [R4.64], R19 ;  /* 0x0000001304007986 */ /* 0x0001e6000c101904 */
[----:B------:R-:W-:Y:S01]  /*8d40*/  IADD3.X R89, RZ, R89, RZ, P0, !PT ;  /* 0x00000059ff597210 */ /* 0x000fe200007fe4ff */
[----:B------:R0:W-:Y:S01]  /*8d50*/  STG.E [R6.64], R29 ;  /* 0x0000001d06007986 */ /* 0x0001e2000c101904 */
[----:B------:R-:W-:-:S04]  /*8d60*/  IADD3 R52, P0, R52, 0x200, RZ ;  /* 0x0000020034347810 */ /* 0x000fc80007f1e0ff */
[----:B------:R-:W-:Y:S02]  /*8d70*/  IADD3.X R87, RZ, R87, RZ, P0, !PT ;  /* 0x00000057ff577210 */ /* 0x000fe400007fe4ff */
[----:B------:R-:W-:-:S04]  /*8d80*/  IADD3 R38, P0, R38, 0x200, RZ ;  /* 0x0000020026267810 */ /* 0x000fc80007f1e0ff */
[----:B------:R-:W-:-:S04]  /*8d90*/  IADD3.X R85, RZ, R85, RZ, P0, !PT ;  /* 0x00000055ff557210 */ /* 0x000fc800007fe4ff */
.L_x_3872:
[----:B01234-:R-:W-:Y:S05]  /*8da0*/  BSYNC B0 ;  /* 0x0000000000007941 */ /* 0x01ffea0003800000 */
.L_x_3871:
[----:B------:R-:W-:Y:S01]  /*8db0*/  BSSY B0, `(.L_x_3873) ;  /* 0x0000012000007945 */ /* 0x000fe20003800000 */
[----:B------:R-:W-:Y:S01]  /*8dc0*/  FADD.FTZ R59, R16, R59 ;  /* 0x0000003b103b7221 */ /* 0x000fe20000010000 */
[----:B------:R-:W-:Y:S05]  /*8dd0*/  @!P1 BRA `(.L_x_3874) ;  /* 0x000000f000009947 */ /* 0x000fea0003800000 */
[----:B------:R-:W-:Y:S01]  /*8de0*/  MOV R2, R60 ;  /* 0x0000003c00027202 */ /* 0x000fe20000000f00 */
        /* <DEDUP_REMOVED lines=9> */
[----:B------:R-:W-:Y:S01]  /*8e80*/  IADD3.X R89, RZ, R89, RZ, P1, !PT ;  /* 0x00000059ff597210 */ /* 0x000fe20000ffe4ff */
[----:B------:R0:W-:Y:S01]  /*8e90*/  STG.E [R6.64], R59 ;  /* 0x0000003b06007986 */ /* 0x0001e2000c101904 */
[----:B------:R-:W-:Y:S01]  /*8ea0*/  IADD3 R38, P1, R38, 0x200, RZ ;  /* 0x0000020026267810 */ /* 0x000fe20007f3e0ff */
[----:B------:R-:W-:-:S03]  /*8eb0*/  IMAD.X R87, RZ, RZ, R87, P0 ;  /* 0x000000ffff577224 */ /* 0x000fc600000e0657 */
[----:B------:R-:W-:-:S04]  /*8ec0*/  IADD3.X R85, RZ, R85, RZ, P1, !PT ;  /* 0x00000055ff557210 */ /* 0x000fc80000ffe4ff */
.L_x_3874:
[----:B------:R-:W-:Y:S05]  /*8ed0*/  BSYNC B0 ;  /* 0x0000000000007941 */ /* 0x000fea0003800000 */
.L_x_3873:
[----:B------:R-:W-:Y:S01]  /*8ee0*/  BSSY B0, `(.L_x_3875) ;  /* 0x0000012000007945 */ /* 0x000fe20003800000 */
[----:B------:R-:W-:Y:S01]  /*8ef0*/  FADD.FTZ R63, R18, R63 ;  /* 0x0000003f123f7221 */ /* 0x000fe20000010000 */
        /* <DEDUP_REMOVED lines=13> */
[----:B------:R-:W-:Y:S02]  /*8fd0*/  IADD3.X R89, RZ, R89, RZ, P0, !PT ;  /* 0x00000059ff597210 */ /* 0x000fe400007fe4ff */
[----:B------:R-:W-:Y:S02]  /*8fe0*/  IADD3.X R87, RZ, R87, RZ, P1, !PT ;  /* 0x00000057ff577210 */ /* 0x000fe40000ffe4ff */
[----:B------:R-:W-:-:S02]  /*8ff0*/  IADD3.X R85, RZ, R85, RZ, P2, !PT ;  /* 0x00000055ff557210 */ /* 0x000fc400017fe4ff */
.L_x_3876:
[----:B------:R-:W-:Y:S05]  /*9000*/  BSYNC B0 ;  /* 0x0000000000007941 */ /* 0x000fea0003800000 */
.L_x_3875:
        /* <DEDUP_REMOVED lines=18> */
.L_x_3878:
[----:B------:R-:W-:Y:S05]  /*9130*/  BSYNC B0 ;  /* 0x0000000000007941 */ /* 0x000fea0003800000 */
.L_x_3877:
        /* <DEDUP_REMOVED lines=18> */
.L_x_3880:
[----:B------:R-:W-:Y:S05]  /*9260*/  BSYNC B0 ;  /* 0x0000000000007941 */ /* 0x000fea0003800000 */
.L_x_3879:
        /* <DEDUP_REMOVED lines=18> */
.L_x_3882:
[----:B------:R-:W-:Y:S05]  /*9390*/  BSYNC B0 ;  /* 0x0000000000007941 */ /* 0x000fea0003800000 */
.L_x_3881:
[----:B------:R-:W-:Y:S01]  /*93a0*/  FADD.FTZ R71, R26, R71 ;  /* 0x000000471a477221 */ /* 0x000fe20000010000 */
[----:B0-----:R-:W-:Y:S02]  /*93b0*/  MOV R2, R60 ;  /* 0x0000003c00027202 */ /* 0x001fe40000000f00 */
[----:B------:R-:W-:Y:S01]  /*93c0*/  MOV R3, R89 ;  /* 0x0000005900037202 */ /* 0x000fe20000000f00 */
        /* <DEDUP_REMOVED lines=9> */
.L_x_3722:
[----:B-----5:R-:W-:Y:S01]  /*9460*/  HFMA2.MMA R3, -RZ, RZ, 0, 5.9604644775390625e-08 ;  /* 0x00000001ff037435 */ /* 0x020fe200000001ff */
[----:B------:R-:W-:Y:S02]  /*9470*/  MOV R185, R218 ;  /* 0x000000da00b97202 */ /* 0x000fe40000000f00 */
[----:B------:R-:W-:Y:S02]  /*9480*/  MOV R190, 0x1f ;  /* 0x0000001f00be7802 */ /* 0x000fe40000000f00 */
[----:B------:R-:W-:-:S02]  /*9490*/  MOV R188, 0xffffffff ;  /* 0xffffffff00bc7802 */ /* 0x000fc40000000f00 */
[----:B------:R-:W-:Y:S02]  /*94a0*/  MOV R184, 0x94c0 ;  /* 0x000094c000b87802 */ /* 0x000fe40000000f00 */
[----:B01----:R-:W-:Y:S05]  /*94b0*/  CALL.REL.NOINC `($__internal_46_$__cuda_sm70_shflsync_bfly_p) ;  /* 0x0000045000007944 */ /* 0x003fea0003c00000 */
[----:B-1----:R-:W-:Y:S01]  /*94c0*/  IMAD.MOV.U32 R20, RZ, RZ, R3 ;  /* 0x000000ffff147224 */ /* 0x002fe200078e0003 */
[----:B------:R-:W-:Y:S05]  /*94d0*/  BRA `(.L_x_3883) ;  /* 0xffff9a5000007947 */ /* 0x000fea000383ffff */
.L_x_3723:
[----:B-----5:R-:W-:Y:S01]  /*94e0*/  HFMA2.MMA R3, -RZ, RZ, 0, 5.9604644775390625e-08 ;  /* 0x00000001ff037435 */ /* 0x020fe200000001ff */
[----:B------:R-:W-:Y:S02]  /*94f0*/  MOV R185, R216 ;  /* 0x000000d800b97202 */ /* 0x000fe40000000f00 */
[----:B------:R-:W-:Y:S02]  /*9500*/  MOV R190, 0x1f ;  /* 0x0000001f00be7802 */ /* 0x000fe40000000f00 */
[----:B------:R-:W-:Y:S02]  /*9510*/  MOV R188, 0xffffffff ;  /* 0xffffffff00bc7802 */ /* 0x000fe40000000f00 */
[----:B------:R-:W-:Y:S02]  /*9520*/  MOV R184, 0x9540 ;  /* 0x0000954000b87802 */ /* 0x000fe40000000f00 */
[----:B0123--:R-:W-:Y:S05]  /*9530*/  CALL.REL.NOINC `($__internal_46_$__cuda_sm70_shflsync_bfly_p) ;  /* 0x000003d000007944 */ /* 0x00ffea0003c00000 */
[----:B------:R-:W-:Y:S01]  /*9540*/  FADD.FTZ R20, R20, R218 ;  /* 0x000000da14147221 */ /* 0x000fe20000010000 */
[----:B------:R-:W-:Y:S01]  /*9550*/  MOV R188, 0xffffffff ;  /* 0xffffffff00bc7802 */ /* 0x000fe20000000f00 */
[----:B-1----:R-:W-:Y:S01]  /*9560*/  FADD.FTZ R186, R216, R3 ;  /* 0x00000003d8ba7221 */ /* 0x002fe20000010000 */
[----:B------:R-:W-:Y:S01]  /*9570*/  HFMA2.MMA R3, -RZ, RZ, 0, 1.1920928955078125e-07 ;  /* 0x00000002ff037435 */ /* 0x000fe200000001ff */
[----:B------:R-:W-:Y:S01]  /*9580*/  IMAD.MOV.U32 R190, RZ, RZ, 0x1f ;  /* 0x0000001fffbe7424 */ /* 0x000fe200078e00ff */
[----:B------:R-:W-:-:S02]  /*9590*/  MOV R185, R20 ;  /* 0x0000001400b97202 */ /* 0x000fc40000000f00 */
[----:B------:R-:W-:Y:S02]  /*95a0*/  MOV R184, 0x95c0 ;  /* 0x000095c000b87802 */ /* 0x000fe40000000f00 */
[----:B------:R-:W-:Y:S05]  /*95b0*/  CALL.REL.NOINC `($__internal_46_$__cuda_sm70_shflsync_bfly_p) ;  /* 0x0000035000007944 */ /* 0x000fea0003c00000 */
[----:B-1----:R-:W-:Y:S01]  /*95c0*/  MOV R187, R3 ;  /* 0x0000000300bb7202 */ /* 0x002fe20000000f00 */
[----:B------:R-:W-:Y:S01]  /*95d0*/  HFMA2.MMA R3, -RZ, RZ, 0, 1.1920928955078125e-07 ;  /* 0x00000002ff037435 */ /* 0x000fe200000001ff */
[----:B------:R-:W-:Y:S01]  /*95e0*/  MOV R185, R186 ;  /* 0x000000ba00b97202 */ /* 0x000fe20000000f00 */
[----:B------:R-:W-:Y:S01]  /*95f0*/  IMAD.MOV.U32 R190, RZ, RZ, 0x1f ;  /* 0x0000001fffbe7424 */ /* 0x000fe200078e00ff */
[----:B------:R-:W-:Y:S02]  /*9600*/  MOV R188, 0xffffffff ;  /* 0xffffffff00bc7802 */ /* 0x000fe40000000f00 */
[----:B------:R-:W-:Y:S02]  /*9610*/  MOV R184, 0x9630 ;  /* 0x0000963000b87802 */ /* 0x000fe40000000f00 */
[----:B------:R-:W-:Y:S05]  /*9620*/  CALL.REL.NOINC `($__internal_46_$__cuda_sm70_shflsync_bfly_p) ;  /* 0x000002e000007944 */ /* 0x000fea0003c00000 */
[----:B------:R-:W-:Y:S01]  /*9630*/  FADD.FTZ R20, R187, R20 ;  /* 0x00000014bb147221 */ /* 0x000fe20000010000 */
[----:B------:R-:W-:Y:S01]  /*9640*/  MOV R190, 0x1f ;  /* 0x0000001f00be7802 */ /* 0x000fe20000000f00 */
[----:B-1----:R-:W-:Y:S01]  /*9650*/  FADD.FTZ R186, R186, R3 ;  /* 0x00000003baba7221 */ /* 0x002fe20000010000 */
[----:B------:R-:W-:Y:S01]  /*9660*/  HFMA2.MMA R3, -RZ, RZ, 0, 2.384185791015625e-07 ;  /* 0x00000004ff037435 */ /* 0x000fe200000001ff */
[----:B------:R-:W-:-:S02]  /*9670*/  MOV R188, 0xffffffff ;  /* 0xffffffff00bc7802 */ /* 0x000fc40000000f00 */
[----:B------:R-:W-:Y:S02]  /*9680*/  MOV R185, R20 ;  /* 0x0000001400b97202 */ /* 0x000fe40000000f00 */
[----:B------:R-:W-:Y:S02]  /*9690*/  MOV R184, 0x96b0 ;  /* 0x000096b000b87802 */ /* 0x000fe40000000f00 */
[----:B------:R-:W-:Y:S05]  /*96a0*/  CALL.REL.NOINC `($__internal_46_$__cuda_sm70_shflsync_bfly_p) ;  /* 0x0000026000007944 */ /* 0x000fea0003c00000 */
[----:B-1----:R-:W-:Y:S01]  /*96b0*/  IMAD.MOV.U32 R187, RZ, RZ, R3 ;  /* 0x000000ffffbb7224 */ /* 0x002fe200078e0003 */
[----:B------:R-:W-:Y:S01]  /*96c0*/  HFMA2.MMA R3, -RZ, RZ, 0, 2.384185791015625e-07 ;  /* 0x00000004ff037435 */ /* 0x000fe200000001ff */
[----:B------:R-:W-:Y:S02]  /*96d0*/  MOV R185, R186 ;  /* 0x000000ba00b97202 */ /* 0x000fe40000000f00 */
[----:B------:R-:W-:Y:S02]  /*96e0*/  MOV R190, 0x1f ;  /* 0x0000001f00be7802 */ /* 0x000fe40000000f00 */
[----:B------:R-:W-:Y:S02]  /*96f0*/  MOV R188, 0xffffffff ;  /* 0xffffffff00bc7802 */ /* 0x000fe40000000f00 */
[----:B------:R-:W-:-:S02]  /*9700*/  MOV R184, 0x9720 ;  /* 0x0000972000b87802 */ /* 0x000fc40000000f00 */
[----:B------:R-:W-:Y:S05]  /*9710*/  CALL.REL.NOINC `($__internal_46_$__cuda_sm70_shflsync_bfly_p) ;  /* 0x000001f000007944 */ /* 0x000fea0003c00000 */
[----:B------:R-:W-:Y:S01]  /*9720*/  FADD.FTZ R20, R187, R20 ;  /* 0x00000014bb147221 */ /* 0x000fe20000010000 */
[----:B------:R-:W-:Y:S01]  /*9730*/  MOV R188, 0xffffffff ;  /* 0xffffffff00bc7802 */ /* 0x000fe20000000f00 */
[----:B-1----:R-:W-:Y:S01]  /*9740*/  FADD.FTZ R186, R186, R3 ;  /* 0x00000003baba7221 */ /* 0x002fe20000010000 */
[----:B------:R-:W-:Y:S01]  /*9750*/  HFMA2.MMA R3, -RZ, RZ, 0, 4.76837158203125e-07 ;  /* 0x00000008ff037435 */ /* 0x000fe200000001ff */
[----:B------:R-:W-:Y:S01]  /*9760*/  IMAD.MOV.U32 R190, RZ, RZ, 0x1f ;  /* 0x0000001fffbe7424 */ /* 0x000fe200078e00ff */
[----:B------:R-:W-:-:S02]  /*9770*/  MOV R185, R20 ;  /* 0x0000001400b97202 */ /* 0x000fc40000000f00 */
[----:B------:R-:W-:Y:S02]  /*9780*/  MOV R184, 0x97a0 ;  /* 0x000097a000b87802 */ /* 0x000fe40000000f00 */
[----:B------:R-:W-:Y:S05]  /*9790*/  CALL.REL.NOINC `($__internal_46_$__cuda_sm70_shflsync_bfly_p) ;  /* 0x0000017000007944 */ /* 0x000fea0003c00000 */
[----:B-1----:R-:W-:Y:S01]  /*97a0*/  MOV R187, R3 ;  /* 0x0000000300bb7202 */ /* 0x002fe20000000f00 */
[----:B------:R-:W-:Y:S01]  /*97b0*/  HFMA2.MMA R3, -RZ, RZ, 0, 4.76837158203125e-07 ;  /* 0x00000008ff037435 */ /* 0x000fe200000001ff */
        /* <DEDUP_REMOVED lines=8> */
[----:B------:R-:W-:Y:S01]  /*9840*/  HFMA2.MMA R3, -RZ, RZ, 0, 9.5367431640625e-07 ;  /* 0x00000010ff037435 */ /* 0x000fe200000001ff */
[----:B------:R-:W-:-:S02]  /*9850*/  MOV R188, 0xffffffff ;  /* 0xffffffff00bc7802 */ /* 0x000fc40000000f00 */
[----:B------:R-:W-:Y:S02]  /*9860*/  MOV R185, R20 ;  /* 0x0000001400b97202 */ /* 0x000fe40000000f00 */
[----:B------:R-:W-:Y:S02]  /*9870*/  MOV R184, 0x9890 ;  /* 0x0000989000b87802 */ /* 0x000fe40000000f00 */
[----:B------:R-:W-:Y:S05]  /*9880*/  CALL.REL.NOINC `($__internal_46_$__cuda_sm70_shflsync_bfly_p) ;  /* 0x0000008000007944 */ /* 0x000fea0003c00000 */
[----:B-1----:R-:W-:Y:S01]  /*9890*/  IMAD.MOV.U32 R187, RZ, RZ, R3 ;  /* 0x000000ffffbb7224 */ /* 0x002fe200078e0003 */
[----:B------:R-:W-:Y:S01]  /*98a0*/  HFMA2.MMA R3, -RZ, RZ, 0, 9.5367431640625e-07 ;  /* 0x00000010ff037435 */ /* 0x000fe200000001ff */
[----:B------:R-:W-:Y:S02]  /*98b0*/  MOV R185, R186 ;  /* 0x000000ba00b97202 */ /* 0x000fe40000000f00 */
[----:B------:R-:W-:Y:S02]  /*98c0*/  MOV R190, 0x1f ;  /* 0x0000001f00be7802 */ /* 0x000fe40000000f00 */
[----:B------:R-:W-:Y:S02]  /*98d0*/  MOV R188, 0xffffffff ;  /* 0xffffffff00bc7802 */ /* 0x000fe40000000f00 */
[----:B------:R-:W-:-:S02]  /*98e0*/  MOV R184, 0x9900 ;  /* 0x0000990000b87802 */ /* 0x000fc40000000f00 */
[----:B------:R-:W-:Y:S05]  /*98f0*/  CALL.REL.NOINC `($__internal_46_$__cuda_sm70_shflsync_bfly_p) ;  /* 0x0000001000007944 */ /* 0x000fea0003c00000 */
[----:B-1----:R-:W-:Y:S05]  /*9900*/  BRA `(.L_x_3884) ;  /* 0xffff974000007947 */ /* 0x002fea000383ffff */
        .weak           $__internal_46_$__cuda_sm70_shflsync_bfly_p
        .type           $__internal_46_$__cuda_sm70_shflsync_bfly_p,@function
        .size           $__internal_46_$__cuda_sm70_shflsync_bfly_p,(.L_x_14928 - $__internal_46_$__cuda_sm70_shflsync_bfly_p)
$__internal_46_$__cuda_sm70_shflsync_bfly_p:
[----:B------:R-:W-:Y:S04]  /*9910*/  WARPSYNC R188 ;  /* 0x000000bc00007348 */ /* 0x000fe80003800000 */
[----:B------:R0:W1:Y:S02]  /*9920*/  SHFL.BFLY PT, R3, R185, R3, R190 ;  /* 0x0c000003b9037389 */ /* 0x00006400000e00be */
[----:B0-----:R-:W-:-:S06]  /*9930*/  HFMA2.MMA R185, -RZ, RZ, 0, 0 ;  /* 0x00000000ffb97435 */ /* 0x001fcc00000001ff */
[----:B------:R-:W-:Y:S05]  /*9940*/  RET.REL.NODEC R184 `(_ZN10layer_norm13ln_bwd_kernelINS_13Kernel_traitsIf13__nv_bfloat16S2_S2_fjLj1280ELj1ELj4ELj1ELj16ENS_18Kernel_traits_baseILj1280EfS2_S2_S2_fjLj128EEEEELb0ELb1ELb1ELb0EEEvNS_9BwdParamsE) ;  /* 0xffff66b0b8007950 */ /* 0x000fea0003c3ffff */
.L_x_3885:
        /* <DEDUP_REMOVED lines=11> */
.L_x_14928:


//--------------------- .text._ZN10layer_norm13ln_bwd_kernelINS_13Kernel_traitsIf13__nv_bfloat16S2_S2_fjLj1280ELj1ELj4ELj1ELj16ENS_18Kernel_traits_baseILj1280EfS2_S2_S2_fjLj128EEEEELb0ELb1ELb1ELb1EEEvNS_9BwdParamsE --------------------------
	.section	.text._ZN10layer_norm13ln_bwd_kernelINS_13Kernel_traitsIf13__nv_bfloat16S2_S2_fjLj1280ELj1ELj4ELj1ELj16ENS_18Kernel_traits_baseILj1280EfS2_S2_S2_fjLj128EEEEELb0ELb1ELb1ELb1EEEvNS_9BwdParamsE,"ax",@progbits
	.sectioninfo	@"SHI_REGISTERS=255"
	.align	128
        .global         _ZN10layer_norm13ln_bwd_kernelINS_13Kernel_traitsIf13__nv_bfloat16S2_S2_fjLj1280ELj1ELj4ELj1ELj16ENS_18Kernel_traits_baseILj1280EfS2_S2_S2_fjLj128EEEEELb0ELb1ELb1ELb1EEEvNS_9BwdParamsE
        .type           _ZN10layer_norm13ln_bwd_kernelINS_13Kernel_traitsIf13__nv_bfloat16S2_S2_fjLj1280ELj1ELj4ELj1ELj16ENS_18Kernel_traits_baseILj1280EfS2_S2_S2_fjLj128EEEEELb0ELb1ELb1ELb1EEEvNS_9BwdParamsE,@function
        .size           _ZN10layer_norm13ln_bwd_kernelINS_13Kernel_traitsIf13__nv_bfloat16S2_S2_fjLj1280ELj1ELj4ELj1ELj16ENS_18Kernel_traits_baseILj1280EfS2_S2_S2_fjLj128EEEEELb0ELb1ELb1ELb1EEEvNS_9BwdParamsE,(.L_x_14929 - _ZN10layer_norm13ln_bwd_kernelINS_13Kernel_traitsIf13__nv_bfloat16S2_S2_fjLj1280ELj1ELj4ELj1ELj16ENS_18Kernel_traits_baseILj1280EfS2_S2_S2_fjLj128EEEEELb0ELb1ELb1ELb1EEEvNS_9BwdParamsE)
        .other          _ZN10layer_norm13ln_bwd_kernelINS_13Kernel_traitsIf13__nv_bfloat16S2_S2_fjLj1280ELj1ELj4ELj1ELj16ENS_18Kernel_traits_baseILj1280EfS2_S2_S2_fjLj128EEEEELb0ELb1ELb1ELb1EEEvNS_9BwdParamsE,@"STO_CUDA_ENTRY STV_DEFAULT"
_ZN10layer_norm13ln_bwd_kernelINS_13Kernel_traitsIf13__nv_bfloat16S2_S2_fjLj1280ELj1ELj4ELj1ELj16ENS_18Kernel_traits_baseILj1280EfS2_S2_S2_fjLj128EEEEELb0ELb1ELb1ELb1EEEvNS_9BwdParamsE:
.text._ZN10layer_norm13ln_bwd_kernelINS_13Kernel_traitsIf13__nv_bfloat16S2_S2_fjLj1280ELj1ELj4ELj1ELj16ENS_18Kernel_traits_baseILj1280EfS2_S2_S2_fjLj128EEEEELb0ELb1ELb1ELb1EEEvNS_9BwdParamsE:
        /* <DEDUP_REMOVED lines=71> */
.L_x_3887:
[----:B------:R-:W-:-:S04]  /*0470*/  SHF.L.U32 R0, R0, 0x5, RZ ;  /* 0x0000000500007819 */ /* 0x000fc800000006ff */
[----:B------:R-:W-:-:S04]  /*0480*/  LOP3.LUT R0, R0, 0x3e0, RZ, 0xc0, !PT ;  /* 0x000003e000007812 */ /* 0x000fc800078ec0ff */
[C---:B------:R-:W-:Y:S02]  /*0490*/  IADD3 R2, P0, R0.reuse, c[0x0][0x1b0], RZ ;  /* 0x00006c0000027a10 */ /* 0x040fe40007f1e0ff */
[----:B------:R-:W-:Y:S02]  /*04a0*/  IADD3 R4, P1, R0, c[0x0][0x1c8], RZ ;  /* 0x0000720000047a10 */ /* 0x000fe40007f3e0ff */
[----:B------:R-:W-:Y:S02]  /*04b0*/  IADD3.X R3, RZ, c[0x0][0x1b4], RZ, P0, !PT ;  /* 0x00006d00ff037a10 */ /* 0x000fe400007fe4ff */
[----:B------:R-:W-:-:S03]  /*04c0*/  IADD3.X R5, RZ, c[0x0][0x1cc], RZ, P1, !PT ;  /* 0x00007300ff057a10 */ /* 0x000fc60000ffe4ff */
[----:B------:R-:W2:Y:S04]  /*04d0*/  LDG.E.128 R88, [R2.64] ;  /* 0x0000000402587981 */ /* 0x000ea8000c1e1d00 */
[----:B------:R-:W3:Y:S04]  /*04e0*/  LDG.E.128 R84, [R2.64+0x10] ;  /* 0x0000100402547981 */ /* 0x000ee8000c1e1d00 */
[----:B------:R-:W4:Y:S04]  /*04f0*/  LDG.E.128 R80, [R2.64+0x400] ;  /* 0x0004000402507981 */ /* 0x000f28000c1e1d00 */
[----:B------:R-:W4:Y:S04]  /*0500*/  LDG.E.128 R76, [R2.64+0x410] ;  /* 0x00041004024c7981 */ /* 0x000f28000c1e1d00 */
[----:B------:R-:W4:Y:S04]  /*0510*/  LDG.E.128 R72, [R2.64+0x800] ;  /* 0x0008000402487981 */ /* 0x000f28000c1e1d00 */
[----:B------:R-:W4:Y:S04]  /*0520*/  LDG.E.128 R68, [R2.64+0x810] ;  /* 0x0008100402447981 */ /* 0x000f28000c1e1d00 */
[----:B------:R-:W4:Y:S04]  /*0530*/  LDG.E.128 R64, [R2.64+0xc00] ;  /* 0x000c000402407981 */ /* 0x000f28000c1e1d00 */
[----:B------:R-:W4:Y:S04]  /*0540*/  LDG.E.128 R60, [R2.64+0xc10] ;  /* 0x000c1004023c7981 */ /* 0x000f28000c1e1d00 */
[----:B------:R-:W4:Y:S04]  /*0550*/  LDG.E.128 R56, [R2.64+0x1000] ;  /* 0x0010000402387981 */ /* 0x000f28000c1e1d00 */
[----:B------:R-:W4:Y:S04]  /*0560*/  LDG.E.128 R52, [R2.64+0x1010] ;  /* 0x0010100402347981 */ /* 0x000f28000c1e1d00 */
[----:B------:R-:W4:Y:S04]  /*0570*/  LDG.E.128 R40, [R4.64] ;  /* 0x0000000404287981 */ /* 0x000f28000c1e1d00 */
[----:B------:R-:W4:Y:S04]  /*0580*/  LDG.E.128 R36, [R4.64+0x10] ;  /* 0x0000100404247981 */ /* 0x000f28000c1e1d00 */
[----:B------:R-:W4:Y:S04]  /*0590*/  LDG.E.128 R32, [R4.64+0x400] ;  /* 0x0004000404207981 */ /* 0x000f28000c1e1d00 */
[----:B------:R-:W4:Y:S04]  /*05a0*/  LDG.E.128 R28, [R4.64+0x410] ;  /* 0x00041004041c7981 */ /* 0x000f28000c1e1d00 */
[----:B------:R-:W4:Y:S04]  /*05b0*/  LDG.E.128 R24, [R4.64+0x800] ;  /* 0x0008000404187981 */ /* 0x000f28000c1e1d00 */
[----:B------:R-:W4:Y:S04]  /*05c0*/  LDG.E.128 R20, [R4.64+0x810] ;  /* 0x0008100404147981 */ /* 0x000f28000c1e1d00 */
[----:B------:R-:W4:Y:S04]  /*05d0*/  LDG.E.128 R16, [R4.64+0xc00] ;  /* 0x000c000404107981 */ /* 0x000f28000c1e1d00 */
[----:B------:R-:W4:Y:S04]  /*05e0*/  LDG.E.128 R12, [R4.64+0xc10] ;  /* 0x000c1004040c7981 */ /* 0x000f28000c1e1d00 */
[----:B------:R0:W5:Y:S04]  /*05f0*/  LDG.E.128 R48, [R4.64+0x1000] ;  /* 0x0010000404307981 */ /* 0x000168000c1e1d00 */
        /* <DEDUP_REMOVED lines=41> */
[----:B--2---:R1:W-:Y:S04]  /*0890*/  STL.64 [R1+0x120], R88 ;  /* 0x0001205801007387 */ /* 0x0043e80000100a00 */
[----:B------:R2:W-:Y:S04]  /*08a0*/  STL.64 [R1+0x128], R90 ;  /* 0x0001285a01007387 */ /* 0x0005e80000100a00 */
[----:B---3--:R3:W-:Y:S04]  /*08b0*/  STL.64 [R1+0x110], R84 ;  /* 0x0001105401007387 */ /* 0x0087e80000100a00 */
[----:B------:R0:W-:Y:S01]  /*08c0*/  STL.64 [R1+0x118], R86 ;  /* 0x0001185601007387 */ /* 0x0001e20000100a00 */
[----:B-1----:R-:W-:-:S03]  /*08d0*/  CS2R R88, SRZ ;  /* 0x0000000000587805 */ /* 0x002fc6000001ff00 */
[----:B----4-:R1:W-:Y:S01]  /*08e0*/  STL.64 [R1+0x100], R80 ;  /* 0x0001005001007387 */ /* 0x0103e20000100a00 */
[----:B--2---:R-:W-:-:S03]  /*08f0*/  CS2R R90, SRZ ;  /* 0x00000000005a7805 */ /* 0x004fc6000001ff00 */
[----:B------:R2:W-:Y:S01]  /*0900*/  STL.64 [R1+0x108], R82 ;  /* 0x0001085201007387 */ /* 0x0005e20000100a00 */
[----:B---3--:R-:W-:-:S03]  /*0910*/  CS2R R84, SRZ ;  /* 0x0000000000547805 */ /* 0x008fc6000001ff00 */
[----:B------:R3:W-:Y:S01]  /*0920*/  STL.64 [R1+0xf0], R76 ;  /* 0x0000f04c01007387 */ /* 0x0007e20000100a00 */
[----:B0-----:R-:W-:-:S03]  /*0930*/  CS2R R86, SRZ ;  /* 0x0000000000567805 */ /* 0x001fc6000001ff00 */
[----:B------:R0:W-:Y:S01]  /*0940*/  STL.64 [R1+0xf8], R78 ;  /* 0x0000f84e01007387 */ /* 0x0001e20000100a00 */
[----:B-1----:R-:W-:-:S03]  /*0950*/  CS2R R80, SRZ ;  /* 0x0000000000507805 */ /* 0x002fc6000001ff00 */
[----:B------:R1:W-:Y:S01]  /*0960*/  STL.64 [R1+0xe0], R72 ;  /* 0x0000e04801007387 */ /* 0x0003e20000100a00 */
        /* <DEDUP_REMOVED lines=29> */
[----:B------:R1:W-:Y:S04]  /*0b40*/  STL.64 [R1+0x78], R38 ;  /* 0x0000782601007387 */ /* 0x0003e80000100a00 */
        /* <DEDUP_REMOVED lines=11> */
[----:B------:R1:W-:Y:S02]  /*0c00*/  STL.64 [R1+0x18], R14 ;  /* 0x0000180e01007387 */ /* 0x0003e40000100a00 */
.L_x_4022:
[----:B------:R-:W-:-:S10]  /*0c10*/  HFMA2.MMA R5, -RZ, RZ, 0, 2.384185791015625e-07 ;  /* 0x00000004ff057435 */ /* 0x000fd400000001ff */
[----:B------:R-:W-:-:S05]  /*0c20*/  IMAD.WIDE R2, R8, R5, c[0x0][0x1d8] ;  /* 0x0000760008027625 */ /* 0x000fca00078e0205 */
[----:B------:R0:W2:Y:S02]  /*0c30*/  LDG.E R4, [R2.64] ;  /* 0x0000000402047981 */ /* 0x0000a4000c1e1900 */
[----:B0-----:R-:W-:-:S05]  /*0c40*/  IMAD.WIDE R2, R8, R5, c[0x0][0x1a8] ;  /* 0x00006a0008027625 */ /* 0x001fca00078e0205 */
[----:B-----5:R0:W5:Y:S02]  /*0c50*/  LDG.E R7, [R2.64] ;  /* 0x0000000402077981 */ /* 0x020164000c1e1900 */
[----:B0-----:R-:W-:-:S05]  /*0c60*/  IMAD.WIDE R2, R8, R5, c[0x0][0x1d0] ;  /* 0x0000740008027625 */ /* 0x001fca00078e0205 */
[----:B------:R0:W3:Y:S01]  /*0c70*/  LDG.E R205, [R2.64] ;  /* 0x0000000402cd7981 */ /* 0x0000e2000c1e1900 */
[----:B------:R-:W-:Y:S03]  /*0c80*/  BSSY B1, `(.L_x_3889) ;  /* 0x00001f4000017945 */ /* 0x000fe60003800000 */
[----:B------:R-:W4:Y:S01]  /*0c90*/  S2R R5, SR_TID.X ;  /* 0x0000000000057919 */ /* 0x000f220000002100 */
[----:B0-----:R-:W-:-:S05]  /*0ca0*/  IMAD R2, R8, c[0x0][0x168], RZ ;  /* 0x00005a0008027a24 */ /* 0x001fca00078e02ff */
[----:B------:R-:W-:-:S04]  /*0cb0*/  SHF.R.S32.HI R3, RZ, 0x1f, R2 ;  /* 0x0000001fff037819 */ /* 0x000fc80000011402 */
[----:B------:R-:W-:Y:S02]  /*0cc0*/  LEA.HI R3, R3, R2, RZ, 0x3 ;  /* 0x0000000203037211 */ /* 0x000fe400078f18ff */
[----:B------:R-:W-:Y:S02]  /*0cd0*/  MOV R2, 0x10 ;  /* 0x0000001000027802 */ /* 0x000fe40000000f00 */
[----:B----4-:R-:W-:-:S04]  /*0ce0*/  LOP3.LUT R5, R5, 0x1f, RZ, 0xc0, !PT ;  /* 0x0000001f05057812 */ /* 0x010fc800078ec0ff */
        /* <DEDUP_REMOVED lines=14> */
[----:B-1----:R-:W-:Y:S01]  /*0dd0*/  HFMA2.MMA R27, -RZ, RZ, 0, 9.5367431640625e-07 ;  /* 0x00000010ff1b7435 */ /* 0x002fe200000001ff */
        /* <DEDUP_REMOVED lines=8> */
[----:B------:R1:W5:Y:S02]  /*0e60*/  LDG.E.128 R28, [R2.64] ;  /* 0x00000004021c7981 */ /* 0x000364000c1e1d00 */
[----:B-1----:R-:W-:Y:S01]  /*0e70*/  CS2R R2, SRZ ;  /* 0x0000000000027805 */ /* 0x002fe2000001ff00 */
[----:B------:R-:W-:Y:S05]  /*0e80*/  BRA `(.L_x_3891) ;  /* 0x00001d3000007947 */ /* 0x000fea0003800000 */
.L_x_3890:
[----:B------:R-:W2:Y:S01]  /*0e90*/  LDL.LU R248, [R1+0x4] ;  /* 0x0000040001f87983 */ /* 0x000ea20000300800 */
[----:B------:R-:W-:-:S03]  /*0ea0*/  MOV R250, 0x10 ;  /* 0x0000001000fa7802 */ /* 0x000fc60000000f00 */
[----:B------:R-:W0:Y:S02]  /*0eb0*/  S2R R249, SR_TID.X ;  /* 0x0000000000f97919 */ /* 0x000e240000002100 */
[C---:B------:R-:W-:Y:S01]  /*0ec0*/  IMAD.WIDE.U32 R2, R6.reuse, R250, c[0x0][0x188] ;  /* 0x0000620006027625 */ /* 0x040fe200078e00fa */
[----:B------:R-:W-:Y:S01]  /*0ed0*/  IADD3 R229, R6, 0x80, RZ ;  /* 0x0000008006e57810 */ /* 0x000fe20007ffe0ff */
[----:B------:R-:W3:Y:S01]  /*0ee0*/  LDC.U8 R232, c[0x0][0x1f0] ;  /* 0x00007c00ffe87b82 */ /* 0x000ee20000000000 */
[----:B------:R-:W-:Y:S01]  /*0ef0*/  ISETP.NE.U32.AND P0, PT, RZ, c[0x0][0x218], PT ;  /* 0x00008600ff007a0c */ /* 0x000fe20003f05070 */
[----:B------:R-:W-:Y:S04]  /*0f00*/  STL [R1+0x138], R46 ;  /* 0x0001382e01007387 */ /* 0x000fe80000100800 */
[----:B------:R4:W3:Y:S01]  /*0f10*/  LDG.E.128 R212, [R2.64] ;  /* 0x0000000402d47981 */ /* 0x0008e2000c1e1d00 */
[----:B0-----:R-:W-:-:S03]  /*0f20*/  LOP3.LUT R249, R249, 0x1f, RZ, 0xc0, !PT ;  /* 0x0000001ff9f97812 */ /* 0x001fc600078ec0ff */
[----:B------:R-:W-:Y:S01]  /*0f30*/  STL [R1+0x134], R45 ;  /* 0x0001342d01007387 */ /* 0x000fe20000100800 */
[----:B--2---:R-:W-:-:S03]  /*0f40*/  IADD3 R0, R248, -0x1, RZ ;  /* 0xfffffffff8007810 */ /* 0x004fc60007ffe0ff */
[----:B------:R0:W-:Y:S02]  /*0f50*/  STL [R1+0x130], R44 ;  /* 0x0001302c01007387 */ /* 0x0001e40000100800 */
[----:B------:R-:W-:-:S05]  /*0f60*/  IMAD R0, R0, c[0x0][0x168], RZ ;  /* 0x00005a0000007a24 */ /* 0x000fca00078e02ff */
[----:B------:R-:W-:-:S04]  /*0f70*/  SHF.R.S32.HI R9, RZ, 0x1f, R0 ;  /* 0x0000001fff097819 */ /* 0x000fc80000011400 */
[----:B------:R-:W-:-:S04]  /*0f80*/  LEA.HI R0, R9, R0, RZ, 0x3 ;  /* 0x0000000009007211 */ /* 0x000fc800078f18ff */
[----:B------:R-:W-:-:S05]  /*0f90*/  LEA.HI.SX32 R0, R0, R249, 0x1d ;  /* 0x000000f900007211 */ /* 0x000fca00078feaff */
[----:B----4-:R-:W-:-:S05]  /*0fa0*/  IMAD.WIDE.U32 R2, R0, R250, c[0x0][0x208] ;  /* 0x0000820000027625 */ /* 0x010fca00078e00fa */
[----:B------:R2:W0:Y:S02]  /*0fb0*/  LDG.E.128 R200, [R2.64] ;  /* 0x0000000402c87981 */ /* 0x000424000c1e1d00 */
[----:B--2---:R-:W-:-:S05]  /*0fc0*/  IMAD.WIDE.U32 R2, R5, R250, c[0x0][0x188] ;  /* 0x0000620005027625 */ /* 0x004fca00078e00fa */
[----:B------:R2:W4:Y:S02]  /*0fd0*/  LDG.E.128 R192, [R2.64] ;  /* 0x0000000402c07981 */ /* 0x000524000c1e1d00 */
[----:B--2---:R-:W-:-:S05]  /*0fe0*/  IMAD.WIDE.U32 R2, R4, R250, c[0x0][0x188] ;  /* 0x0000620004027625 */ /* 0x004fca00078e00fa */
[----:B------:R2:W4:Y:S02]  /*0ff0*/  LDG.E.128 R188, [R2.64] ;  /* 0x0000000402bc7981 */ /* 0x000524000c1e1d00 */
[----:B--2---:R-:W-:-:S05]  /*1000*/  IADD3 R2, R6, 0x60, RZ ;  /* 0x0000006006027810 */ /* 0x004fca0007ffe0ff */
[----:B------:R-:W-:Y:S01]  /*1010*/  IMAD.WIDE.U32 R10, R2, R250, c[0x0][0x188] ;  /* 0x00006200020a7625 */ /* 0x000fe200078e00fa */
[----:B------:R-:W-:-:S04]  /*1020*/  IADD3 R3, R0, 0x20, RZ ;  /* 0x0000002000037810 */ /* 0x000fc80007ffe0ff */
[----:B------:R2:W4:Y:S01]  /*1030*/  LDG.E.128 R196, [R10.64] ;  /* 0x000000040ac47981 */ /* 0x000522000c1e1d00 */
[----:B------:R-:W-:Y:S01]  /*1040*/  MOV R249, 0x4 ;  /* 0x0000000400f97802 */ /* 0x000fe20000000f00 */
[----:B--2---:R-:W-:-:S05]  /*1050*/  IMAD.WIDE.U32 R10, R229, R250, c[0x0][0x188] ;  /* 0x00006200e50a7625 */ /* 0x004fca00078e00fa */
[----:B------:R2:W4:Y:S01]  /*1060*/  LDG.E.128 R184, [R10.64] ;  /* 0x000000040ab87981 */ /* 0x000522000c1e1d00 */
[----:B-1----:R-:W-:-:S05]  /*1070*/  IMAD.WIDE R12, R8, R249, c[0x0][0x1a0] ;  /* 0x00006800080c7625 */ /* 0x002fca00078e02f9 */
[----:B------:R1:W4:Y:S01]  /*1080*/  LDG.E R228, [R12.64] ;  /* 0x000000040ce47981 */ /* 0x000322000c1e1900 */
[----:B--2---:R-:W-:Y:S01]  /*1090*/  IMAD.WIDE.U32 R10, R3, R250, c[0x0][0x208] ;  /* 0x00008200030a7625 */ /* 0x004fe200078e00fa */
[----:B------:R-:W-:-:S04]  /*10a0*/  IADD3 R3, R0, 0x40, RZ ;  /* 0x0000004000037810 */ /* 0x000fc80007ffe0ff */
[----:B------:R2:W4:Y:S02]  /*10b0*/  LDG.E.128 R20, [R10.64] ;  /* 0x000000040a147981 */ /* 0x000524000c1e1d00 */
[----:B--2---:R-:W-:Y:S01]  /*10c0*/  IMAD.WIDE.U32 R10, R3, R250, c[0x0][0x208] ;  /* 0x00008200030a7625 */ /* 0x004fe200078e00fa */
[----:B------:R-:W-:-:S04]  /*10d0*/  IADD3 R3, R0, 0x60, RZ ;  /* 0x0000006000037810 */ /* 0x000fc80007ffe0ff */
[----:B------:R2:W4:Y:S02]  /*10e0*/  LDG.E.128 R16, [R10.64] ;  /* 0x000000040a107981 */ /* 0x000524000c1e1d00 */
[----:B--2---:R-:W-:-:S05]  /*10f0*/  IMAD.WIDE.U32 R10, R3, R250, c[0x0][0x208] ;  /* 0x00008200030a7625 */ /* 0x004fca00078e00fa */
[----:B------:R2:W4:Y:S01]  /*1100*/  LDG.E.128 R236, [R10.64] ;  /* 0x000000040aec7981 */ /* 0x000522000c1e1d00 */
[----:B------:R-:W-:Y:S02]  /*1110*/  ISETP.NE.AND.EX P0, PT, RZ, c[0x0][0x21c], PT, P0 ;  /* 0x00008700ff007a0c */ /* 0x000fe40003f05300 */
[----:B------:R-:W-:Y:S02]  /*1120*/  IADD3 R0, R0, 0x80, RZ ;  /* 0x0000008000007810 */ /* 0x000fe40007ffe0ff */
[----:B---3--:R-:W-:Y:S02]  /*1130*/  ISETP.NE.AND P2, PT, R232, RZ, PT ;  /* 0x000000ffe800720c */ /* 0x008fe40003f45270 */
[----:B------:R-:W-:-:S07]  /*1140*/  PRMT R223, RZ, 0x7610, R212 ;  /* 0x00007610ffdf7816 */ /* 0x000fce00000000d4 */
[-C--:B------:R-:W-:Y:S01]  /*1150*/  @P0 IMAD.WIDE.U32 R2, R2, R250.reuse, c[0x0][0x218] ;  /* 0x0000860002020625 */ /* 0x080fe200078e00fa */
[----:B------:R3:W5:Y:S01]  /*1160*/  @P0 LDG.E.128 R32, [R204.64] ;  /* 0x00000004cc200981 */ /* 0x000762000c1e1d00 */
[--C-:B------:R-:W-:Y:S02]  /*1170*/  PRMT R9, RZ, 0x5410, R213.reuse ;  /* 0x00005410ff097816 */ /* 0x100fe400000000d5 */
[----:B--2---:R-:W-:Y:S01]  /*1180*/  IMAD.WIDE.U32 R10, R0, R250, c[0x0][0x208] ;  /* 0x00008200000a7625 */ /* 0x004fe200078e00fa */
[----:B------:R2:W5:Y:S01]  /*1190*/  @P0 LDG.E.128 R28, [R2.64] ;  /* 0x00000004021c0981 */ /* 0x000562000c1e1d00 */
[----:B------:R-:W-:Y:S02]  /*11a0*/  PRMT R0, RZ, 0x5410, R212 ;  /* 0x00005410ff007816 */ /* 0x000fe400000000d4 */
[----:B------:R-:W-:Y:S01]  /*11b0*/  PRMT R220, RZ, 0x7610, R213 ;  /* 0x00007610ffdc7816 */ /* 0x000fe200000000d5 */
[----:B------:R0:W5:Y:S01]  /*11c0*/  @P0 LDG.E.128 R36, [R206.64] ;  /* 0x00000004ce240981 */ /* 0x000162000c1e1d00 */
[----:B------:R-:W-:-:S03]  /*11d0*/  PRMT R218, RZ, 0x7610, R215 ;  /* 0x00007610ffda7816 */ /* 0x000fc600000000d7 */
[----:B-1----:R1:W4:Y:S01]  /*11e0*/  LDG.E.128 R12, [R10.64] ;  /* 0x000000040a0c7981 */ /* 0x002322000c1e1d00 */
[----:B------:R-:W-:-:S03]  /*11f0*/  PRMT R219, RZ, 0x5410, R215 ;  /* 0x00005410ffdb7816 */ /* 0x000fc600000000d7 */
[----:B------:R0:W5:Y:S02]  /*1200*/  @P0 LDG.E.128 R40, [R208.64] ;  /* 0x00000004d0280981 */ /* 0x000164000c1e1d00 */
[--C-:B0-----:R-:W-:Y:S02]  /*1210*/  PRMT R44, RZ, 0x5410, R200.reuse ;  /* 0x00005410ff2c7816 */ /* 0x101fe400000000c8 */
[----:B------:R-:W-:Y:S02]  /*1220*/  PRMT R252, RZ, 0x7610, R200 ;  /* 0x00007610fffc7816 */ /* 0x000fe400000000c8 */
[--C-:B------:R-:W-:Y:S02]  /*1230*/  PRMT R245, RZ, 0x5410, R201.reuse ;  /* 0x00005410fff57816 */ /* 0x100fe400000000c9 */
[----:B------:R-:W-:Y:S02]  /*1240*/  PRMT R231, RZ, 0x7610, R201 ;  /* 0x00007610ffe77816 */ /* 0x000fe400000000c9 */
[----:B------:R-:W-:-:S02]  /*1250*/  PRMT R45, RZ, 0x7610, R202 ;  /* 0x00007610ff2d7816 */ /* 0x000fc400000000ca */
[----:B------:R-:W-:Y:S02]  /*1260*/  PRMT R230, RZ, 0x5410, R202 ;  /* 0x00005410ffe67816 */ /* 0x000fe400000000ca */
[--C-:B----4-:R-:W-:Y:S02]  /*1270*/  PRMT R224, RZ, 0x5410, R192.reuse ;  /* 0x00005410ffe07816 */ /* 0x110fe400000000c0 */
[----:B------:R-:W-:Y:S02]  /*1280*/  PRMT R225, RZ, 0x7610, R192 ;  /* 0x00007610ffe17816 */ /* 0x000fe400000000c0 */
[--C-:B------:R-:W-:Y:S02]  /*1290*/  PRMT R221, RZ, 0x5410, R193.reuse ;  /* 0x00005410ffdd7816 */ /* 0x100fe400000000c1 */
[----:B------:R-:W-:Y:S02]  /*12a0*/  PRMT R222, RZ, 0x7610, R193 ;  /* 0x00007610ffde7816 */ /* 0x000fe400000000c1 */
[----:B------:R-:W-:-:S02]  /*12b0*/  PRMT R217, RZ, 0x5410, R194 ;  /* 0x00005410ffd97816 */ /* 0x000fc400000000c2 */
[--C-:B------:R-:W-:Y:S02]  /*12c0*/  PRMT R210, RZ, 0x7610, R189.reuse ;  /* 0x00007610ffd27816 */ /* 0x100fe400000000bd */
[--C-:B------:R-:W-:Y:S02]  /*12d0*/  PRMT R213, RZ, 0x5410, R188.reuse ;  /* 0x00005410ffd57816 */ /* 0x100fe400000000bc */
        /* <DEDUP_REMOVED lines=11> */
[----:B------:R-:W-:Y:S01]  /*1390*/  @P0 IMAD.WIDE.U32 R196, R229, R250, c[0x0][0x218] ;  /* 0x00008600e5c40625 */ /* 0x000fe200078e00fa */
[--C-:B------:R-:W-:Y:S02]  /*13a0*/  PRMT R207, RZ, 0x5410, R199.reuse ;  /* 0x00005410ffcf7816 */ /* 0x100fe400000000c7 */
[----:B------:R-:W-:Y:S02]  /*13b0*/  PRMT R206, RZ, 0x7610, R199 ;  /* 0x00007610ffce7816 */ /* 0x000fe400000000c7 */
[----:B------:R-:W-:Y:S01]  /*13c0*/  PRMT R46, RZ, 0x7610, R203 ;  /* 0x00007610ff2e7816 */ /* 0x000fe200000000cb */
[----:B------:R0:W5:Y:S01]  /*13d0*/  @P0 LDG.E.128 R24, [R196.64] ;  /* 0x00000004c4180981 */ /* 0x000162000c1e1d00 */
[----:B---3--:R-:W-:Y:S02]  /*13e0*/  PRMT R204, RZ, 0x5410, R187 ;  /* 0x00005410ffcc7816 */ /* 0x008fe400000000bb */
[----:B------:R-:W-:-:S02]  /*13f0*/  PRMT R200, RZ, 0x5410, R185 ;  /* 0x00005410ffc87816 */ /* 0x000fc400000000b9 */
[----:B--2---:R-:W-:Y:S02]  /*1400*/  FSEL R2, R228, RZ, !P2 ;  /* 0x000000ffe4027208 */ /* 0x004fe40005000000 */
[----:B------:R-:W-:-:S03]  /*1410*/  PRMT R201, RZ, 0x7610, R185 ;  /* 0x00007610ffc97816 */ /* 0x000fc600000000b9 */
[C---:B------:R-:W-:Y:S02]  /*1420*/  FADD.FTZ R249, -R2.reuse, R223 ;  /* 0x000000df02f97221 */ /* 0x040fe40000010100 */
[C---:B------:R-:W-:Y:S02]  /*1430*/  FADD.FTZ R185, -R2.reuse, R210 ;  /* 0x000000d202b97221 */ /* 0x040fe40000010100 */
[C---:B------:R-:W-:Y:S01]  /*1440*/  FADD.FTZ R210, -R2.reuse, R204 ;  /* 0x000000cc02d27221 */ /* 0x040fe20000010100 */
[----:B------:R-:W-:Y:S01]  /*1450*/  PRMT R202, RZ, 0x5410, R186 ;  /* 0x00005410ffca7816 */ /* 0x000fe200000000ba */
[C---:B------:R-:W-:Y:S01]  /*1460*/  FADD.FTZ R243, -R2.reuse, R218 ;  /* 0x000000da02f37221 */ /* 0x040fe20000010100 */
[----:B------:R-:W-:Y:S01]  /*1470*/  PRMT R203, RZ, 0x7610, R186 ;  /* 0x00007610ffcb7816 */ /* 0x000fe200000000ba */
[C---:B------:R-:W-:Y:S02]  /*1480*/  FADD.FTZ R218, -R2.reuse, R222 ;  /* 0x000000de02da7221 */ /* 0x040fe40000010100 */
[----:B------:R-:W-:-:S02]  /*1490*/  FADD.FTZ R186, -R2, R189 ;  /* 0x000000bd02ba7221 */ /* 0x000fc40000010100 */
[C---:B------:R-:W-:Y:S01]  /*14a0*/  FADD.FTZ R241, -R2.reuse, R225 ;  /* 0x000000e102f17221 */ /* 0x040fe20000010100 */
[----:B------:R-:W-:Y:S01]  /*14b0*/  PRMT R225, RZ, 0x5410, R23 ;  /* 0x00005410ffe17816 */ /* 0x000fe20000000017 */
[C---:B------:R-:W-:Y:S02]  /*14c0*/  FADD.FTZ R217, -R2.reuse, R217 ;  /* 0x000000d902d97221 */ /* 0x040fe40000010100 */
[C---:B------:R-:W-:Y:S01]  /*14d0*/  FADD.FTZ R189, -R2.reuse, R226 ;  /* 0x000000e202bd7221 */ /* 0x040fe20000010100 */
[----:B------:R-:W-:Y:S01]  /*14e0*/  PRMT R226, RZ, 0x7610, R23 ;  /* 0x00007610ffe27816 */ /* 0x000fe20000000017 */
[C---:B------:R-:W-:Y:S01]  /*14f0*/  FADD.FTZ R242, -R2.reuse, R224 ;  /* 0x000000e002f27221 */ /* 0x040fe20000010100 */
[--C-:B------:R-:W-:Y:S01]  /*1500*/  PRMT R223, RZ, 0x5410, R22.reuse ;  /* 0x00005410ffdf7816 */ /* 0x100fe20000000016 */
[C---:B0-----:R-:W-:Y:S01]  /*1510*/  FADD.FTZ R196, -R2.reuse, R207 ;  /* 0x000000cf02c47221 */ /* 0x041fe20000010100 */
[----:B------:R-:W-:Y:S01]  /*1520*/  PRMT R224, RZ, 0x7610, R22 ;  /* 0x00007610ffe07816 */ /* 0x000fe20000000016 */
[----:B------:R-:W-:Y:S01]  /*1530*/  FADD.FTZ R197, -R2, R206 ;  /* 0x000000ce02c57221 */ /* 0x000fe20000010100 */
[----:B------:R-:W-:-:S02]  /*1540*/  MOV R23, R230 ;  /* 0x000000e600177202 */ /* 0x000fc40000000f00 */
[----:B------:R-:W-:Y:S02]  /*1550*/  MOV R22, R231 ;  /* 0x000000e700167202 */ /* 0x000fe40000000f00 */
[----:B------:R-:W-:Y:S02]  /*1560*/  PRMT R229, RZ, 0x5410, R17 ;  /* 0x00005410ffe57816 */ /* 0x000fe40000000011 */
[--C-:B------:R-:W-:Y:S02]  /*1570*/  PRMT R205, RZ, 0x5410, R239.reuse ;  /* 0x00005410ffcd7816 */ /* 0x100fe400000000ef */
[----:B------:R-:W-:Y:S02]  /*1580*/  PRMT R204, RZ, 0x7610, R239 ;  /* 0x00007610ffcc7816 */ /* 0x000fe400000000ef */
[----:B------:R-:W-:Y:S01]  /*1590*/  MOV R239, R45 ;  /* 0x0000002d00ef7202 */ /* 0x000fe20000000f00 */
[----:B-----5:R-:W-:Y:S01]  /*15a0*/  FMUL.FTZ R45, R7, R249 ;  /* 0x000000f9072d7220 */ /* 0x020fe20000410000 */
[--C-:B------:R-:W-:Y:S01]  /*15b0*/  PRMT R207, RZ, 0x5410, R238.reuse ;  /* 0x00005410ffcf7816 */ /* 0x100fe200000000ee */
[----:B------:R-:W2:Y:S01]  /*15c0*/  LDL R249, [R1+0x110] ;  /* 0x0001100001f97983 */ /* 0x000ea20000100800 */
[----:B------:R-:W-:-:S02]  /*15d0*/  PRMT R206, RZ, 0x7610, R238 ;  /* 0x00007610ffce7816 */ /* 0x000fc400000000ee */
[----:B------:R-:W-:Y:S01]  /*15e0*/  PRMT R230, RZ, 0x7610, R17 ;  /* 0x00007610ffe67816 */ /* 0x000fe20000000011 */
[----:B------:R-:W3:Y:S01]  /*15f0*/  LDL R238, [R1+0x114] ;  /* 0x0001140001ee7983 */ /* 0x000ee20000100800 */
[--C-:B------:R-:W-:Y:S01]  /*1600*/  PRMT R231, RZ, 0x5410, R18.reuse ;  /* 0x00005410ffe77816 */ /* 0x100fe20000000012 */
[C---:B------:R-:W-:Y:S01]  /*1610*/  FMUL.FTZ R17, R7.reuse, R218 ;  /* 0x000000da07117220 */ /* 0x040fe20000410000 */
[----:B------:R-:W-:Y:S01]  /*1620*/  PRMT R232, RZ, 0x7610, R18 ;  /* 0x00007610ffe87816 */ /* 0x000fe20000000012 */
[----:B------:R0:W-:Y:S01]  /*1630*/  STL [R1], R45 ;  /* 0x0000002d01007387 */ /* 0x0001e20000100800 */
[----:B------:R-:W-:-:S03]  /*1640*/  FMUL.FTZ R18, R7, R217 ;  /* 0x000000d907127220 */ /* 0x000fc60000410000 */
[----:B------:R-:W4:Y:S04]  /*1650*/  LDL R218, [R1+0x124] ;  /* 0x0001240001da7983 */ /* 0x000f280000100800 */
[----:B------:R-:W2:Y:S01]  /*1660*/  LDL R217, [R1+0x120] ;  /* 0x0001200001d97983 */ /* 0x000ea20000100800 */
[----:B------:R-:W-:Y:S01]  /*1670*/  PRMT R216, RZ, 0x7610, R194 ;  /* 0x00007610ffd87816 */ /* 0x000fe200000000c2 */
[C---:B------:R-:W-:Y:S01]  /*1680*/  FADD.FTZ R251, -R2.reuse, R9 ;  /* 0x0000000902fb7221 */ /* 0x040fe20000010100 */
[--C-:B-1----:R-:W-:Y:S02]  /*1690*/  PRMT R10, RZ, 0x5410, R214.reuse ;  /* 0x00005410ff0a7816 */ /* 0x102fe400000000d6 */
[----:B------:R-:W-:Y:S01]  /*16a0*/  PRMT R11, RZ, 0x7610, R214 ;  /* 0x00007610ff0b7816 */ /* 0x000fe200000000d6 */
[C---:B------:R-:W-:Y:S01]  /*16b0*/  FADD.FTZ R9, -R2.reuse, R220 ;  /* 0x000000dc02097221 */ /* 0x040fe20000010100 */
        /* <DEDUP_REMOVED lines=9> */
[--C-:B------:R-:W-:Y:S02]  /*1750*/  PRMT R219, RZ, 0x5410, R20.reuse ;  /* 0x00005410ffdb7816 */ /* 0x100fe40000000014 */
[----:B------:R-:W-:-:S02]  /*1760*/  PRMT R220, RZ, 0x7610, R20 ;  /* 0x00007610ffdc7816 */ /* 0x000fc40000000014 */
[----:B------:R-:W-:Y:S01]  /*1770*/  MOV R20, R44 ;  /* 0x0000002c00147202 */ /* 0x000fe20000000f00 */
[C---:B------:R-:W-:Y:S01]  /*1780*/  FADD.FTZ R240, -R2.reuse, R221 ;  /* 0x000000dd02f07221 */ /* 0x040fe20000010100 */
[----:B------:R-:W-:Y:S01]  /*1790*/  PRMT R233, RZ, 0x5410, R19 ;  /* 0x00005410ffe97816 */ /* 0x000fe20000000013 */
[C---:B------:R-:W-:Y:S01]  /*17a0*/  FADD.FTZ R184, -R2.reuse, R211 ;  /* 0x000000d302b87221 */ /* 0x040fe20000010100 */
[----:B------:R-:W-:Y:S01]  /*17b0*/  PRMT R234, RZ, 0x7610, R19 ;  /* 0x00007610ffea7816 */ /* 0x000fe20000000013 */
[C---:B------:R-:W-:Y:S01]  /*17c0*/  FADD.FTZ R187, -R2.reuse, R188 ;  /* 0x000000bc02bb7221 */ /* 0x040fe20000010100 */
        /* <DEDUP_REMOVED lines=8> */
[----:B------:R-:W-:Y:S01]  /*1850*/  MOV R216, R20 ;  /* 0x0000001400d87202 */ /* 0x000fe20000000f00 */
[C---:B------:R-:W-:Y:S01]  /*1860*/  FADD.FTZ R215, -R2.reuse, R215 ;  /* 0x000000d702d77221 */ /* 0x040fe20000010100 */
[----:B------:R-:W-:Y:S01]  /*1870*/  MOV R237, R246 ;  /* 0x000000f600ed7202 */ /* 0x000fe20000000f00 */
        /* <DEDUP_REMOVED lines=17> */
[----:B------:R-:W-:Y:S01]  /*1990*/  FADD.FTZ R211, -R2, R3 ;  /* 0x0000000302d37221 */ /* 0x000fe20000010100 */
[--C-:B------:R-:W-:Y:S02]  /*19a0*/  PRMT R3, RZ, 0x5410, R12.reuse ;  /* 0x00005410ff037816 */ /* 0x100fe4000000000c */
[----:B------:R-:W-:Y:S01]  /*19b0*/  PRMT R2, RZ, 0x7610, R12 ;  /* 0x00007610ff027816 */ /* 0x000fe2000000000c */
[----:B------:R-:W-:Y:S01]  /*19c0*/  FMUL.FTZ R12, R7, R244 ;  /* 0x000000f4070c7220 */ /* 0x000fe20000410000 */
[----:B------:R-:W-:Y:S01]  /*19d0*/  PRMT R245, RZ, 0x5410, R13 ;  /* 0x00005410fff57816 */ /* 0x000fe2000000000d */
[----:B------:R-:W-:Y:S01]  /*19e0*/  FFMA.FTZ R53, R45, R252, R53 ;  /* 0x000000fc2d357223 */ /* 0x000fe20000010035 */
[----:B------:R-:W-:Y:S01]  /*19f0*/  PRMT R246, RZ, 0x7610, R13 ;  /* 0x00007610fff67816 */ /* 0x000fe2000000000d */
[----:B------:R-:W-:Y:S01]  /*1a00*/  FMUL.FTZ R13, R7, R243 ;  /* 0x000000f3070d7220 */ /* 0x000fe20000410000 */
[--C-:B------:R-:W-:Y:S01]  /*1a10*/  PRMT R44, RZ, 0x5410, R15.reuse ;  /* 0x00005410ff2c7816 */ /* 0x100fe2000000000f */
[----:B------:R-:W-:Y:S01]  /*1a20*/  FADD.FTZ R93, R93, R252 ;  /* 0x000000fc5d5d7221 */ /* 0x000fe20000010000 */
[----:B------:R-:W-:Y:S01]  /*1a30*/  PRMT R250, RZ, 0x7610, R15 ;  /* 0x00007610fffa7816 */ /* 0x000fe2000000000f */
[C---:B------:R-:W-:Y:S01]  /*1a40*/  FMUL.FTZ R15, R7.reuse, R241 ;  /* 0x000000f1070f7220 */ /* 0x040fe20000410000 */
[----:B------:R-:W-:Y:S01]  /*1a50*/  MOV R244, R23 ;  /* 0x0000001700f47202 */ /* 0x000fe20000000f00 */
[----:B------:R-:W3:Y:S01]  /*1a60*/  LDL R243, [R1+0x12c] ;  /* 0x00012c0001f37983 */ /* 0x000ee20000100800 */
[----:B------:R-:W-:-:S03]  /*1a70*/  FMUL.FTZ R23, R7, R212 ;  /* 0x000000d407177220 */ /* 0x000fc60000410000 */
[----:B------:R-:W3:Y:S01]  /*1a80*/  LDL R241, [R1+0x128] ;  /* 0x0001280001f17983 */ /* 0x000ee20000100800 */
[----:B----4-:R-:W-:-:S03]  /*1a90*/  FMUL.FTZ R252, R218, R252 ;  /* 0x000000fcdafc7220 */ /* 0x010fc60000410000 */
[----:B------:R-:W4:Y:S01]  /*1aa0*/  LDL R218, [R1+0x11c] ;  /* 0x00011c0001da7983 */ /* 0x000f220000100800 */
[----:B--2---:R-:W-:-:S03]  /*1ab0*/  FMUL.FTZ R212, R217, R216 ;  /* 0x000000d8d9d47220 */ /* 0x004fc60000410000 */
[----:B------:R-:W2:Y:S01]  /*1ac0*/  LDL R217, [R1+0x118] ;  /* 0x0001180001d97983 */ /* 0x000ea20000100800 */
[--C-:B------:R-:W-:Y:S02]  /*1ad0*/  PRMT R227, RZ, 0x5410, R16.reuse ;  /* 0x00005410ffe37816 */ /* 0x100fe40000000010 */
[----:B------:R-:W-:Y:S01]  /*1ae0*/  PRMT R228, RZ, 0x7610, R16 ;  /* 0x00007610ffe47816 */ /* 0x000fe20000000010 */
[C---:B------:R-:W-:Y:S01]  /*1af0*/  FMUL.FTZ R16, R7.reuse, R240 ;  /* 0x000000f007107220 */ /* 0x040fe20000410000 */
[--C-:B------:R-:W-:Y:S02]  /*1b00*/  PRMT R247, RZ, 0x5410, R14.reuse ;  /* 0x00005410fff77816 */ /* 0x100fe4000000000e */
[----:B------:R-:W-:Y:S01]  /*1b10*/  PRMT R248, RZ, 0x7610, R14 ;  /* 0x00007610fff87816 */ /* 0x000fe2000000000e */
[C---:B------:R-:W-:Y:S01]  /*1b20*/  FMUL.FTZ R14, R7.reuse, R242 ;  /* 0x000000f2070e7220 */ /* 0x040fe20000410000 */
[----:B------:R-:W-:Y:S01]  /*1b30*/  MOV R242, R22 ;  /* 0x0000001600f27202 */ /* 0x000fe20000000f00 */
[C---:B------:R-:W-:Y:S01]  /*1b40*/  FMUL.FTZ R9, R7.reuse, R9 ;  /* 0x0000000907097220 */ /* 0x040fe20000410000 */
[----:B------:R-:W-:Y:S01]  /*1b50*/  MOV R240, R21 ;  /* 0x0000001500f07202 */ /* 0x000fe20000000f00 */
[----:B------:R-:W-:-:S02]  /*1b60*/  FMUL.FTZ R10, R7, R10 ;  /* 0x0000000a070a7220 */ /* 0x000fc40000410000 */
[C---:B------:R-:W-:Y:S02]  /*1b70*/  FMUL.FTZ R0, R7.reuse, R0 ;  /* 0x0000000007007220 */ /* 0x040fe40000410000 */
[C---:B------:R-:W-:Y:S02]  /*1b80*/  FMUL.FTZ R20, R7.reuse, R215 ;  /* 0x000000d707147220 */ /* 0x040fe40000410000 */
[C---:B------:R-:W-:Y:S02]  /*1b90*/  FMUL.FTZ R21, R7.reuse, R214 ;  /* 0x000000d607157220 */ /* 0x040fe40000410000 */
[----:B------:R-:W-:Y:S02]  /*1ba0*/  FMUL.FTZ R22, R7, R213 ;  /* 0x000000d507167220 */ /* 0x000fe40000410000 */
[----:B------:R-:W-:Y:S02]  /*1bb0*/  FFMA.FTZ R55, R9, R242, R55 ;  /* 0x000000f209377223 */ /* 0x000fe40000010037 */
[----:B------:R-:W-:-:S02]  /*1bc0*/  FADD.FTZ R95, R95, R242 ;  /* 0x000000f25f5f7221 */ /* 0x000fc40000010000 */
[-C--:B------:R-:W-:Y:S02]  /*1bd0*/  FFMA.FTZ R56, R10, R244.reuse, R56 ;  /* 0x000000f40a387223 */ /* 0x080fe40000010038 */
[----:B------:R-:W-:Y:S02]  /*1be0*/  FADD.FTZ R96, R96, R244 ;  /* 0x000000f460607221 */ /* 0x000fe40000010000 */
[----:B------:R-:W-:Y:S02]  /*1bf0*/  FMUL.FTZ R215, R249, R244 ;  /* 0x000000f4f9d77220 */ /* 0x000fe40000410000 */
[----:B------:R-:W-:Y:S01]  /*1c00*/  FFMA.FTZ R52, R0, R216, R52 ;  /* 0x000000d800347223 */ /* 0x000fe20000010034 */
[----:B------:R-:W2:Y:S01]  /*1c10*/  LDL R244, [R1+0x100] ;  /* 0x0001000001f47983 */ /* 0x000ea20000100800 */
[----:B------:R-:W-:Y:S02]  /*1c20*/  FADD.FTZ R92, R92, R216 ;  /* 0x000000d85c5c7221 */ /* 0x000fe40000010000 */
[----:B------:R-:W-:-:S02]  /*1c30*/  FFMA.FTZ R59, R13, R46, R59 ;  /* 0x0000002e0d3b7223 */ /* 0x000fc4000001003b */
[----:B------:R-:W-:Y:S02]  /*1c40*/  FADD.FTZ R99, R99, R46 ;  /* 0x0000002e63637221 */ /* 0x000fe40000010000 */
[----:B---3--:R-:W-:Y:S02]  /*1c50*/  FMUL.FTZ R216, R238, R239 ;  /* 0x000000efeed87220 */ /* 0x008fe40000410000 */
[----:B------:R-:W-:Y:S02]  /*1c60*/  FFMA.FTZ R58, R12, R237, R58 ;  /* 0x000000ed0c3a7223 */ /* 0x000fe4000001003a */
[----:B------:R-:W-:Y:S02]  /*1c70*/  FADD.FTZ R98, R98, R237 ;  /* 0x000000ed62627221 */ /* 0x000fe40000010000 */
[----:B------:R-:W-:Y:S02]  /*1c80*/  FMUL.FTZ R11, R7, R11 ;  /* 0x0000000b070b7220 */ /* 0x000fe40000410000 */
[----:B------:R-:W-:-:S02]  /*1c90*/  FADD.FTZ R97, R97, R239 ;  /* 0x000000ef61617221 */ /* 0x000fc40000010000 */
[----:B------:R-:W-:Y:S02]  /*1ca0*/  FFMA.FTZ R57, R11, R239, R57 ;  /* 0x000000ef0b397223 */ /* 0x000fe40000010039 */
[----:B------:R-:W-:Y:S02]  /*1cb0*/  FMUL.FTZ R214, R243, R242 ;  /* 0x000000f2f3d67220 */ /* 0x000fe40000410000 */
[----:B------:R-:W3:Y:S01]  /*1cc0*/  LDL R243, [R1+0x104] ;  /* 0x0001040001f37983 */ /* 0x000ee20000100800 */
[----:B------:R-:W-:-:S03]  /*1cd0*/  FMUL.FTZ R213, R241, R240 ;  /* 0x000000f0f1d57220 */ /* 0x000fc60000410000 */
[----:B------:R-:W3:Y:S04]  /*1ce0*/  LDL R242, [R1+0x108] ;  /* 0x0001080001f27983 */ /* 0x000ee80000100800 */
[----:B------:R-:W3:Y:S01]  /*1cf0*/  LDL R241, [R1+0x10c] ;  /* 0x00010c0001f17983 */ /* 0x000ee20000100800 */
[----:B------:R-:W-:Y:S02]  /*1d00*/  FMUL.FTZ R251, R7, R251 ;  /* 0x000000fb07fb7220 */ /* 0x000fe40000410000 */
[----:B------:R-:W-:Y:S02]  /*1d10*/  FADD.FTZ R94, R94, R240 ;  /* 0x000000f05e5e7221 */ /* 0x000fe40000010000 */
[----:B------:R-:W-:Y:S02]  /*1d20*/  FFMA.FTZ R54, R251, R240, R54 ;  /* 0x000000f0fb367223 */ /* 0x000fe40000010036 */
[----:B----4-:R-:W-:-:S02]  /*1d30*/  FMUL.FTZ R218, R218, R46 ;  /* 0x0000002edada7220 */ /* 0x010fc40000410000 */
[----:B------:R1:W5:Y:S01]  /*1d40*/  LDL.LU R46, [R1+0x138] ;  /* 0x00013800012e7983 */ /* 0x0003620000300800 */
[----:B--2---:R-:W-:-:S03]  /*1d50*/  FMUL.FTZ R217, R217, R237 ;  /* 0x000000edd9d97220 */ /* 0x004fc60000410000 */
[----:B------:R-:W2:Y:S04]  /*1d60*/  LDL R238, [R1+0xf4] ;  /* 0x0000f40001ee7983 */ /* 0x000ea80000100800 */
[----:B------:R-:W4:Y:S04]  /*1d70*/  LDL R237, [R1+0xf8] ;  /* 0x0000f80001ed7983 */ /* 0x000f280000100800 */
[----:B------:R-:W4:Y:S04]  /*1d80*/  LDL R239, [R1+0xfc] ;  /* 0x0000fc0001ef7983 */ /* 0x000f280000100800 */
[----:B------:R-:W4:Y:S01]  /*1d90*/  LDL R240, [R1+0xf0] ;  /* 0x0000f00001f07983 */ /* 0x000f220000100800 */
[----:B------:R-:W-:-:S02]  /*1da0*/  FFMA.FTZ R65, R19, R224, R65 ;  /* 0x000000e013417223 */ /* 0x000fc40000010041 */
[----:B------:R-:W-:Y:S01]  /*1db0*/  FADD.FTZ R105, R105, R224 ;  /* 0x000000e069697221 */ /* 0x000fe20000010000 */
[----:B------:R-:W4:Y:S01]  /*1dc0*/  LDL R249, [R1+0xe4] ;  /* 0x0000e40001f97983 */ /* 0x000f220000100800 */
[----:B------:R-:W-:Y:S02]  /*1dd0*/  FFMA.FTZ R66, R20, R225, R66 ;  /* 0x000000e114427223 */ /* 0x000fe40000010042 */
[----:B------:R-:W-:Y:S02]  /*1de0*/  FADD.FTZ R106, R106, R225 ;  /* 0x000000e16a6a7221 */ /* 0x000fe40000010000 */
[----:B------:R-:W-:Y:S02]  /*1df0*/  FFMA.FTZ R67, R21, R226, R67 ;  /* 0x000000e215437223 */ /* 0x000fe40000010043 */
[----:B------:R-:W-:Y:S02]  /*1e00*/  FADD.FTZ R107, R107, R226 ;  /* 0x000000e26b6b7221 */ /* 0x000fe40000010000 */
[----:B------:R-:W-:-:S02]  /*1e10*/  FFMA.FTZ R61, R15, R220, R61 ;  /* 0x000000dc0f3d7223 */ /* 0x000fc4000001003d */
[----:B------:R-:W-:Y:S02]  /*1e20*/  FADD.FTZ R101, R101, R220 ;  /* 0x000000dc65657221 */ /* 0x000fe40000010000 */
[-C--:B------:R-:W-:Y:S02]  /*1e30*/  FFMA.FTZ R60, R14, R219.reuse, R60 ;  /* 0x000000db0e3c7223 */ /* 0x080fe4000001003c */
[----:B------:R-:W-:Y:S02]  /*1e40*/  FADD.FTZ R100, R100, R219 ;  /* 0x000000db64647221 */ /* 0x000fe40000010000 */
[----:B------:R-:W-:Y:S02]  /*1e50*/  FMUL.FTZ R219, R244, R219 ;  /* 0x000000dbf4db7220 */ /* 0x000fe40000410000 */
[----:B------:R-:W4:Y:S01]  /*1e60*/  LDL R244, [R1+0xe8] ;  /* 0x0000e80001f47983 */ /* 0x000f220000100800 */
[----:B------:R-:W-:Y:S02]  /*1e70*/  FFMA.FTZ R64, R18, R223, R64 ;  /* 0x000000df12407223 */ /* 0x000fe40000010040 */
[----:B------:R-:W-:-:S02]  /*1e80*/  FADD.FTZ R104, R104, R223 ;  /* 0x000000df68687221 */ /* 0x000fc40000010000 */
[----:B---3--:R-:W-:Y:S02]  /*1e90*/  FMUL.FTZ R220, R243, R220 ;  /* 0x000000dcf3dc7220 */ /* 0x008fe40000410000 */
[----:B------:R-:W3:Y:S01]  /*1ea0*/  LDL R243, [R1+0xd0] ;  /* 0x0000d00001f37983 */ /* 0x000ee20000100800 */
[----:B--2---:R-:W-:Y:S02]  /*1eb0*/  FMUL.FTZ R224, R238, R224 ;  /* 0x000000e0eee07220 */ /* 0x004fe40000410000 */
[----:B------:R-:W-:Y:S02]  /*1ec0*/  FADD.FTZ R238, RZ, R212 ;  /* 0x000000d4ffee7221 */ /* 0x000fe40000010000 */
[----:B----4-:R-:W-:Y:S02]  /*1ed0*/  FMUL.FTZ R225, R237, R225 ;  /* 0x000000e1ede17220 */ /* 0x010fe40000410000 */
[----:B------:R-:W-:Y:S02]  /*1ee0*/  FFMA.FTZ R237, R0, R212, RZ ;  /* 0x000000d400ed7223 */ /* 0x000fe400000100ff */
[----:B------:R-:W-:-:S02]  /*1ef0*/  FADD.FTZ R238, R238, R252 ;  /* 0x000000fceeee7221 */ /* 0x000fc40000010000 */
[----:B------:R-:W-:Y:S02]  /*1f00*/  FFMA.FTZ R237, R45, R252, R237 ;  /* 0x000000fc2ded7223 */ /* 0x000fe400000100ed */
[----:B------:R-:W-:Y:S01]  /*1f10*/  FMUL.FTZ R226, R239, R226 ;  /* 0x000000e2efe27220 */ /* 0x000fe20000410000 */
[----:B0-----:R-:W2:Y:S01]  /*1f20*/  LDL R45, [R1+0xec] ;  /* 0x0000ec00012d7983 */ /* 0x001ea20000100800 */
[----:B------:R-:W-:Y:S02]  /*1f30*/  FADD.FTZ R238, R238, R213 ;  /* 0x000000d5eeee7221 */ /* 0x000fe40000010000 */
[----:B------:R-:W-:Y:S02]  /*1f40*/  FFMA.FTZ R239, R251, R213, R237 ;  /* 0x000000d5fbef7223 */ /* 0x000fe400000100ed */
[----:B------:R-:W-:Y:S02]  /*1f50*/  FADD.FTZ R237, R238, R214 ;  /* 0x000000d6eeed7221 */ /* 0x000fe40000010000 */
[----:B------:R-:W-:-:S02]  /*1f60*/  FFMA.FTZ R238, R9, R214, R239 ;  /* 0x000000d609ee7223 */ /* 0x000fc400000100ef */
[----:B------:R-:W4:Y:S01]  /*1f70*/  LDL R239, [R1+0xe0] ;  /* 0x0000e00001ef7983 */ /* 0x000f220000100800 */
[----:B------:R-:W-:-:S03]  /*1f80*/  FMUL.FTZ R223, R240, R223 ;  /* 0x000000dff0df7220 */ /* 0x000fc60000410000 */
[----:B------:R-:W4:Y:S01]  /*1f90*/  LDL R240, [R1+0xdc] ;  /* 0x0000dc0001f07983 */ /* 0x000f220000100800 */
[-C--:B------:R-:W-:Y:S02]  /*1fa0*/  FFMA.FTZ R62, R16, R221.reuse, R62 ;  /* 0x000000dd103e7223 */ /* 0x080fe4000001003e */
[----:B------:R-:W-:Y:S02]  /*1fb0*/  FADD.FTZ R102, R102, R221 ;  /* 0x000000dd66667221 */ /* 0x000fe40000010000 */
[----:B------:R-:W-:Y:S02]  /*1fc0*/  FMUL.FTZ R221, R242, R221 ;  /* 0x000000ddf2dd7220 */ /* 0x000fe40000410000 */
[----:B------:R-:W4:Y:S01]  /*1fd0*/  LDL R242, [R1+0xd4] ;  /* 0x0000d40001f27983 */ /* 0x000f220000100800 */
[----:B------:R-:W-:Y:S02]  /*1fe0*/  FFMA.FTZ R68, R22, R227, R68 ;  /* 0x000000e316447223 */ /* 0x000fe40000010044 */
[----:B------:R-:W-:-:S02]  /*1ff0*/  FADD.FTZ R108, R108, R227 ;  /* 0x000000e36c6c7221 */ /* 0x000fc40000010000 */
[C---:B------:R-:W-:Y:S02]  /*2000*/  FMUL.FTZ R185, R7.reuse, R185 ;  /* 0x000000b907b97220 */ /* 0x040fe40000410000 */
[----:B------:R-:W-:Y:S02]  /*2010*/  FMUL.FTZ R186, R7, R186 ;  /* 0x000000ba07ba7220 */ /* 0x000fe40000410000 */
[----:B------:R-:W-:Y:S02]  /*2020*/  FFMA.FTZ R63, R17, R222, R63 ;  /* 0x000000de113f7223 */ /* 0x000fe4000001003f */
[----:B------:R-:W-:Y:S02]  /*2030*/  FADD.FTZ R103, R103, R222 ;  /* 0x000000de67677221 */ /* 0x000fe40000010000 */
[----:B------:R-:W-:Y:S02]  /*2040*/  FFMA.FTZ R69, R23, R228, R69 ;  /* 0x000000e417457223 */ /* 0x000fe40000010045 */
[----:B------:R-:W-:-:S02]  /*2050*/  FADD.FTZ R109, R109, R228 ;  /* 0x000000e46d6d7221 */ /* 0x000fc40000010000 */
[----:B------:R-:W-:Y:S02]  /*2060*/  FMUL.FTZ R222, R241, R222 ;  /* 0x000000def1de7220 */ /* 0x000fe40000410000 */
[----:B------:R-:W-:Y:S01]  /*2070*/  FMUL.FTZ R228, R249, R228 ;  /* 0x000000e4f9e47220 */ /* 0x000fe20000410000 */
[----:B------:R-:W4:Y:S01]  /*2080*/  LDL R241, [R1+0xd8] ;  /* 0x0000d80001f17983 */ /* 0x000f220000100800 */
[----:B------:R-:W-:Y:S02]  /*2090*/  FFMA.FTZ R71, R185, R230, R71 ;  /* 0x000000e6b9477223 */ /* 0x000fe40000010047 */
[----:B------:R-:W-:Y:S01]  /*20a0*/  FADD.FTZ R111, R111, R230 ;  /* 0x000000e66f6f7221 */ /* 0x000fe20000010000 */
[----:B------:R-:W4:Y:S01]  /*20b0*/  LDL R249, [R1+0xc8] ;  /* 0x0000c80001f97983 */ /* 0x000f220000100800 */
[----:B------:R-:W-:Y:S02]  /*20c0*/  FFMA.FTZ R72, R186, R231, R72 ;  /* 0x000000e7ba487223 */ /* 0x000fe40000010048 */
[----:B------:R-:W-:-:S02]  /*20d0*/  FADD.FTZ R112, R112, R231 ;  /* 0x000000e770707221 */ /* 0x000fc40000010000 */
[C---:B------:R-:W-:Y:S02]  /*20e0*/  FMUL.FTZ R184, R7.reuse, R184 ;  /* 0x000000b807b87220 */ /* 0x040fe40000410000 */
[----:B------:R-:W-:Y:S02]  /*20f0*/  FMUL.FTZ R189, R7, R189 ;  /* 0x000000bd07bd7220 */ /* 0x000fe40000410000 */
[----:B------:R-:W-:Y:S02]  /*2100*/  FFMA.FTZ R70, R184, R229, R70 ;  /* 0x000000e5b8467223 */ /* 0x000fe40000010046 */
[----:B---3--:R-:W-:Y:S02]  /*2110*/  FMUL.FTZ R231, R243, R231 ;  /* 0x000000e7f3e77220 */ /* 0x008fe40000410000 */
[----:B------:R-:W3:Y:S01]  /*2120*/  LDL R243, [R1+0xcc] ;  /* 0x0000cc0001f37983 */ /* 0x000ee20000100800 */
[----:B------:R-:W-:Y:S02]  /*2130*/  FADD.FTZ R110, R110, R229 ;  /* 0x000000e56e6e7221 */ /* 0x000fe40000010000 */
[----:B------:R-:W-:-:S02]  /*2140*/  FMUL.FTZ R229, R244, R229 ;  /* 0x000000e5f4e57220 */ /* 0x000fc40000410000 */
[----:B------:R-:W3:Y:S01]  /*2150*/  LDL R244, [R1+0xb0] ;  /* 0x0000b00001f47983 */ /* 0x000ee20000100800 */
[----:B------:R-:W-:Y:S02]  /*2160*/  FFMA.FTZ R75, R189, R234, R75 ;  /* 0x000000eabd4b7223 */ /* 0x000fe4000001004b */
[----:B------:R-:W-:Y:S02]  /*2170*/  FADD.FTZ R115, R115, R234 ;  /* 0x000000ea73737221 */ /* 0x000fe40000010000 */
[----:B--2---:R-:W-:Y:S02]  /*2180*/  FMUL.FTZ R230, R45, R230 ;  /* 0x000000e62de67220 */ /* 0x004fe40000410000 */
[----:B------:R-:W2:Y:S01]  /*2190*/  LDL R45, [R1+0xc0] ;  /* 0x0000c000012d7983 */ /* 0x000ea20000100800 */
[----:B----4-:R-:W-:-:S03]  /*21a0*/  FMUL.FTZ R227, R239, R227 ;  /* 0x000000e3efe37220 */ /* 0x010fc60000410000 */
[----:B------:R-:W4:Y:S01]  /*21b0*/  LDL R239, [R1+0xc4] ;  /* 0x0000c40001ef7983 */ /* 0x000f220000100800 */
[----:B------:R-:W-:-:S03]  /*21c0*/  FMUL.FTZ R234, R240, R234 ;  /* 0x000000eaf0ea7220 */ /* 0x000fc60000410000 */
[----:B------:R-:W3:Y:S01]  /*21d0*/  LDL R240, [R1+0xb4] ;  /* 0x0000b40001f07983 */ /* 0x000ee20000100800 */
        /* <DEDUP_REMOVED lines=22> */
[----:B------:R-:W-:Y:S01]  /*2340*/  FADD.FTZ R237, R237, R226 ;  /* 0x000000e2eded7221 */ /* 0x000fe20000010000 */
[--C-:B------:R-:W-:Y:S01]  /*2350*/  PRMT R235, RZ, 0x5410, R236.reuse ;  /* 0x00005410ffeb7816 */ /* 0x100fe200000000ec */
[----:B------:R-:W-:Y:S01]  /*2360*/  FMUL.FTZ R187, R7, R187 ;  /* 0x000000bb07bb7220 */ /* 0x000fe20000410000 */
[----:B------:R-:W-:Y:S01]  /*2370*/  PRMT R236, RZ, 0x7610, R236 ;  /* 0x00007610ffec7816 */ /* 0x000fe200000000ec */
[----:B------:R-:W-:-:S02]  /*2380*/  FFMA.FTZ R238, R21, R226, R238 ;  /* 0x000000e215ee7223 */ /* 0x000fc400000100ee */
[----:B------:R-:W-:Y:S02]  /*2390*/  FADD.FTZ R237, R237, R227 ;  /* 0x000000e3eded7221 */ /* 0x000fe40000010000 */
[----:B------:R-:W-:Y:S02]  /*23a0*/  FMUL.FTZ R191, R7, R191 ;  /* 0x000000bf07bf7220 */ /* 0x000fe40000410000 */
[-C--:B------:R-:W-:Y:S02]  /*23b0*/  FFMA.FTZ R73, R187, R232.reuse, R73 ;  /* 0x000000e8bb497223 */ /* 0x080fe40000010049 */
[----:B------:R-:W-:Y:S02]  /*23c0*/  FADD.FTZ R113, R113, R232 ;  /* 0x000000e871717221 */ /* 0x000fe40000010000 */
[----:B------:R-:W-:Y:S02]  /*23d0*/  FFMA.FTZ R238, R22, R227, R238 ;  /* 0x000000e316ee7223 */ /* 0x000fe400000100ee */
[----:B------:R-:W-:-:S02]  /*23e0*/  FMUL.FTZ R232, R242, R232 ;  /* 0x000000e8f2e87220 */ /* 0x000fc40000410000 */
[----:B------:R-:W-:Y:S01]  /*23f0*/  FADD.FTZ R237, R237, R228 ;  /* 0x000000e4eded7221 */ /* 0x000fe20000010000 */
[----:B------:R-:W3:Y:S01]  /*2400*/  LDL R242, [R1+0xbc] ;  /* 0x0000bc0001f27983 */ /* 0x000ee20000100800 */
[----:B------:R-:W-:Y:S02]  /*2410*/  FFMA.FTZ R77, R191, R236, R77 ;  /* 0x000000ecbf4d7223 */ /* 0x000fe4000001004d */
[----:B------:R-:W-:Y:S02]  /*2420*/  FADD.FTZ R117, R117, R236 ;  /* 0x000000ec75757221 */ /* 0x000fe40000010000 */
[C---:B------:R-:W-:Y:S02]  /*2430*/  FMUL.FTZ R188, R7.reuse, R188 ;  /* 0x000000bc07bc7220 */ /* 0x040fe40000410000 */
[C---:B------:R-:W-:Y:S02]  /*2440*/  FMUL.FTZ R190, R7.reuse, R190 ;  /* 0x000000be07be7220 */ /* 0x040fe40000410000 */
[----:B------:R-:W-:-:S02]  /*2450*/  FMUL.FTZ R192, R7, R192 ;  /* 0x000000c007c07220 */ /* 0x000fc40000410000 */
[-C--:B------:R-:W-:Y:S02]  /*2460*/  FFMA.FTZ R74, R188, R233.reuse, R74 ;  /* 0x000000e9bc4a7223 */ /* 0x080fe4000001004a */
[----:B------:R-:W-:Y:S02]  /*2470*/  FADD.FTZ R114, R114, R233 ;  /* 0x000000e972727221 */ /* 0x000fe40000010000 */
[----:B------:R-:W-:Y:S02]  /*2480*/  FMUL.FTZ R233, R241, R233 ;  /* 0x000000e9f1e97220 */ /* 0x000fe40000410000 */
[----:B------:R-:W-:Y:S01]  /*2490*/  FFMA.FTZ R76, R190, R235, R76 ;  /* 0x000000ebbe4c7223 */ /* 0x000fe2000001004c */
[----:B------:R-:W3:Y:S01]  /*24a0*/  LDL R241, [R1+0xb8] ;  /* 0x0000b80001f17983 */ /* 0x000ee20000100800 */
[----:B------:R-:W-:Y:S02]  /*24b0*/  FADD.FTZ R116, R116, R235 ;  /* 0x000000eb74747221 */ /* 0x000fe40000010000 */
[----:B------:R-:W-:-:S02]  /*24c0*/  FFMA.FTZ R78, R192, R209, R78 ;  /* 0x000000d1c04e7223 */ /* 0x000fc4000001004e */
[----:B------:R-:W-:Y:S02]  /*24d0*/  FADD.FTZ R118, R118, R209 ;  /* 0x000000d176767221 */ /* 0x000fe40000010000 */
[----:B------:R-:W-:Y:S02]  /*24e0*/  FMUL.FTZ R193, R7, R193 ;  /* 0x000000c107c17220 */ /* 0x000fe40000410000 */
[----:B------:R-:W-:Y:S02]  /*24f0*/  FADD.FTZ R119, R119, R208 ;  /* 0x000000d077777221 */ /* 0x000fe40000010000 */
[----:B------:R-:W-:Y:S02]  /*2500*/  FFMA.FTZ R79, R193, R208, R79 ;  /* 0x000000d0c14f7223 */ /* 0x000fe4000001004f */
[C---:B------:R-:W-:Y:S02]  /*2510*/  FMUL.FTZ R194, R7.reuse, R194 ;  /* 0x000000c207c27220 */ /* 0x040fe40000410000 */
[----:B------:R-:W-:-:S02]  /*2520*/  FMUL.FTZ R195, R7, R195 ;  /* 0x000000c307c37220 */ /* 0x000fc40000410000 */
[----:B------:R-:W-:Y:S02]  /*2530*/  FFMA.FTZ R80, R194, R207, R80 ;  /* 0x000000cfc2507223 */ /* 0x000fe40000010050 */
[----:B------:R-:W-:Y:S02]  /*2540*/  FADD.FTZ R120, R120, R207 ;  /* 0x000000cf78787221 */ /* 0x000fe40000010000 */
[----:B------:R-:W-:Y:S02]  /*2550*/  FFMA.FTZ R81, R195, R206, R81 ;  /* 0x000000cec3517223 */ /* 0x000fe40000010051 */
[----:B------:R-:W-:Y:S02]  /*2560*/  FADD.FTZ R121, R121, R206 ;  /* 0x000000ce79797221 */ /* 0x000fe40000010000 */
[----:B--2---:R-:W-:Y:S02]  /*2570*/  FMUL.FTZ R235, R45, R235 ;  /* 0x000000eb2deb7220 */ /* 0x004fe40000410000 */
[----:B------:R1:W5:Y:S01]  /*2580*/  LDL.LU R45, [R1+0x134] ;  /* 0x00013400012d7983 */ /* 0x0003620000300800 */
[----:B----4-:R-:W-:-:S02]  /*2590*/  FMUL.FTZ R236, R239, R236 ;  /* 0x000000ecefec7220 */ /* 0x010fc40000410000 */
[----:B------:R-:W-:Y:S02]  /*25a0*/  FFMA.FTZ R239, R23, R228, R238 ;  /* 0x000000e417ef7223 */ /* 0x000fe400000100ee */
[----:B------:R-:W-:Y:S02]  /*25b0*/  FADD.FTZ R238, R237, R229 ;  /* 0x000000e5edee7221 */ /* 0x000fe40000010000 */
[----:B------:R-:W-:Y:S02]  /*25c0*/  FMUL.FTZ R237, R249, R209 ;  /* 0x000000d1f9ed7220 */ /* 0x000fe40000410000 */
[----:B------:R-:W-:Y:S01]  /*25d0*/  FADD.FTZ R209, R238, R230 ;  /* 0x000000e6eed17221 */ /* 0x000fe20000010000 */
[----:B------:R-:W2:Y:S01]  /*25e0*/  LDL R249, [R1+0x94] ;  /* 0x0000940001f97983 */ /* 0x000ea20000100800 */
[----:B---3--:R-:W-:-:S03]  /*25f0*/  FMUL.FTZ R238, R243, R208 ;  /* 0x000000d0f3ee7220 */ /* 0x008fc60000410000 */
[----:B------:R-:W3:Y:S01]  /*2600*/  LDL R243, [R1+0xa0] ;  /* 0x0000a00001f37983 */ /* 0x000ee20000100800 */
[----:B------:R-:W-:-:S04]  /*2610*/  FFMA.FTZ R239, R184, R229, R239 ;  /* 0x000000e5b8ef7223 */ /* 0x000fc800000100ef */
[----:B------:R-:W-:Y:S02]  /*2620*/  FFMA.FTZ R239, R185, R230, R239 ;  /* 0x000000e6b9ef7223 */ /* 0x000fe400000100ef */
[----:B------:R-:W-:Y:S02]  /*2630*/  FADD.FTZ R208, R209, R231 ;  /* 0x000000e7d1d07221 */ /* 0x000fe40000010000 */
[----:B------:R-:W-:Y:S02]  /*2640*/  FFMA.FTZ R209, R186, R231, R239 ;  /* 0x000000e7bad17223 */ /* 0x000fe400000100ef */
[----:B------:R-:W-:Y:S02]  /*2650*/  FADD.FTZ R208, R208, R232 ;  /* 0x000000e8d0d07221 */ /* 0x000fe40000010000 */
[----:B------:R-:W-:Y:S02]  /*2660*/  FFMA.FTZ R209, R187, R232, R209 ;  /* 0x000000e8bbd17223 */ /* 0x000fe400000100d1 */
[----:B------:R-:W-:-:S02]  /*2670*/  FMUL.FTZ R239, R244, R207 ;  /* 0x000000cff4ef7220 */ /* 0x000fc40000410000 */
[----:B------:R-:W-:Y:S01]  /*2680*/  FADD.FTZ R207, R208, R233 ;  /* 0x000000e9d0cf7221 */ /* 0x000fe20000010000 */
[----:B------:R-:W4:Y:S01]  /*2690*/  LDL R244, [R1+0xa4] ;  /* 0x0000a40001f47983 */ /* 0x000f220000100800 */
[----:B------:R-:W-:Y:S02]  /*26a0*/  FFMA.FTZ R209, R188, R233, R209 ;  /* 0x000000e9bcd17223 */ /* 0x000fe400000100d1 */
[----:B------:R-:W-:Y:S01]  /*26b0*/  FMUL.FTZ R240, R240, R206 ;  /* 0x000000cef0f07220 */ /* 0x000fe20000410000 */
[----:B------:R-:W4:Y:S01]  /*26c0*/  LDL R208, [R1+0x9c] ;  /* 0x00009c0001d07983 */ /* 0x000f220000100800 */
[----:B------:R-:W-:Y:S02]  /*26d0*/  FADD.FTZ R206, R207, R234 ;  /* 0x000000eacfce7221 */ /* 0x000fe40000010000 */
[----:B------:R-:W-:Y:S02]  /*26e0*/  FFMA.FTZ R207, R189, R234, R209 ;  /* 0x000000eabdcf7223 */ /* 0x000fe400000100d1 */
[----:B------:R-:W4:Y:S01]  /*26f0*/  LDL R209, [R1+0x98] ;  /* 0x0000980001d17983 */ /* 0x000f220000100800 */
[----:B------:R-:W-:-:S02]  /*2700*/  FADD.FTZ R206, R206, R235 ;  /* 0x000000ebcece7221 */ /* 0x000fc40000010000 */
[----:B------:R-:W-:Y:S02]  /*2710*/  FMUL.FTZ R197, R7, R197 ;  /* 0x000000c507c57220 */ /* 0x000fe40000410000 */
[----:B------:R-:W-:Y:S02]  /*2720*/  FADD.FTZ R206, R206, R236 ;  /* 0x000000eccece7221 */ /* 0x000fe40000010000 */
[----:B------:R-:W-:Y:S02]  /*2730*/  FFMA.FTZ R83, R197, R204, R83 ;  /* 0x000000ccc5537223 */ /* 0x000fe40000010053 */
[----:B------:R-:W-:Y:S02]  /*2740*/  FADD.FTZ R123, R123, R204 ;  /* 0x000000cc7b7b7221 */ /* 0x000fe40000010000 */
[----:B------:R-:W-:Y:S02]  /*2750*/  FMUL.FTZ R198, R7, R198 ;  /* 0x000000c607c67220 */ /* 0x000fe40000410000 */
[----:B------:R-:W-:-:S02]  /*2760*/  FFMA.FTZ R207, R190, R235, R207 ;  /* 0x000000ebbecf7223 */ /* 0x000fc400000100cf */
[----:B------:R-:W-:Y:S02]  /*2770*/  FMUL.FTZ R196, R7, R196 ;  /* 0x000000c407c47220 */ /* 0x000fe40000410000 */
[----:B------:R-:W-:Y:S02]  /*2780*/  FFMA.FTZ R207, R191, R236, R207 ;  /* 0x000000ecbfcf7223 */ /* 0x000fe400000100cf */
[----:B------:R-:W-:Y:S02]  /*2790*/  FFMA.FTZ R84, R198, R3, R84 ;  /* 0x00000003c6547223 */ /* 0x000fe40000010054 */
[----:B------:R-:W-:Y:S02]  /*27a0*/  FMUL.FTZ R242, R242, R204 ;  /* 0x000000ccf2f27220 */ /* 0x000fe40000410000 */
[----:B------:R-:W-:Y:S02]  /*27b0*/  FADD.FTZ R204, R206, R237 ;  /* 0x000000edcecc7221 */ /* 0x000fe40000010000 */
[----:B------:R-:W-:Y:S01]  /*27c0*/  FADD.FTZ R124, R124, R3 ;  /* 0x000000037c7c7221 */ /* 0x000fe20000010000 */
[----:B------:R-:W4:Y:S01]  /*27d0*/  LDL R206, [R1+0x90] ;  /* 0x0000900001ce7983 */ /* 0x000f220000100800 */
[----:B------:R-:W-:-:S02]  /*27e0*/  FADD.FTZ R204, R204, R238 ;  /* 0x000000eecccc7221 */ /* 0x000fc40000010000 */
[-C--:B------:R-:W-:Y:S02]  /*27f0*/  FFMA.FTZ R82, R196, R205.reuse, R82 ;  /* 0x000000cdc4527223 */ /* 0x080fe40000010052 */
[----:B------:R-:W-:Y:S02]  /*2800*/  FADD.FTZ R122, R122, R205 ;  /* 0x000000cd7a7a7221 */ /* 0x000fe40000010000 */
[----:B------:R-:W-:Y:S02]  /*2810*/  FMUL.FTZ R241, R241, R205 ;  /* 0x000000cdf1f17220 */ /* 0x000fe40000410000 */
[----:B------:R-:W-:Y:S02]  /*2820*/  FFMA.FTZ R205, R192, R237, R207 ;  /* 0x000000edc0cd7223 */ /* 0x000fe400000100cf */
[----:B------:R-:W4:Y:S01]  /*2830*/  LDL R207, [R1+0xac] ;  /* 0x0000ac0001cf7983 */ /* 0x000f220000100800 */
[C---:B------:R-:W-:Y:S02]  /*2840*/  FMUL.FTZ R203, R7.reuse, R203 ;  /* 0x000000cb07cb7220 */ /* 0x040fe40000410000 */
[----:B------:R-:W-:-:S02]  /*2850*/  FMUL.FTZ R210, R7, R210 ;  /* 0x000000d207d27220 */ /* 0x000fc40000410000 */
[----:B------:R-:W-:Y:S02]  /*2860*/  FFMA.FTZ R89, R203, R248, R89 ;  /* 0x000000f8cb597223 */ /* 0x000fe40000010059 */
[----:B------:R-:W-:Y:S02]  /*2870*/  FADD.FTZ R129, R129, R248 ;  /* 0x000000f881817221 */ /* 0x000fe40000010000 */
[----:B------:R-:W-:Y:S02]  /*2880*/  FFMA.FTZ R90, R210, R44, R90 ;  /* 0x0000002cd25a7223 */ /* 0x000fe4000001005a */
[----:B------:R-:W-:Y:S02]  /*2890*/  FADD.FTZ R130, R130, R44 ;  /* 0x0000002c82827221 */ /* 0x000fe40000010000 */
[----:B---3--:R-:W-:Y:S02]  /*28a0*/  FMUL.FTZ R243, R243, R3 ;  /* 0x00000003f3f37220 */ /* 0x008fe40000410000 */
[----:B------:R-:W-:-:S02]  /*28b0*/  FADD.FTZ R3, R204, R239 ;  /* 0x000000efcc037221 */ /* 0x000fc40000010000 */
[----:B------:R-:W3:Y:S01]  /*28c0*/  LDL R204, [R1+0xa8] ;  /* 0x0000a80001cc7983 */ /* 0x000ee20000100800 */
[----:B--2---:R-:W-:Y:S02]  /*28d0*/  FMUL.FTZ R248, R249, R248 ;  /* 0x000000f8f9f87220 */ /* 0x004fe40000410000 */
[----:B----4-:R-:W-:Y:S02]  /*28e0*/  FMUL.FTZ R249, R209, R44 ;  /* 0x0000002cd1f97220 */ /* 0x010fe40000410000 */
[----:B------:R1:W5:Y:S01]  /*28f0*/  LDL.LU R44, [R1+0x130] ;  /* 0x00013000012c7983 */ /* 0x0003620000300800 */
[----:B------:R-:W-:Y:S02]  /*2900*/  FFMA.FTZ R205, R193, R238, R205 ;  /* 0x000000eec1cd7223 */ /* 0x000fe400000100cd */
[----:B------:R-:W-:Y:S02]  /*2910*/  FMUL.FTZ R199, R7, R199 ;  /* 0x000000c707c77220 */ /* 0x000fe40000410000 */
[----:B------:R-:W-:-:S02]  /*2920*/  FFMA.FTZ R205, R194, R239, R205 ;  /* 0x000000efc2cd7223 */ /* 0x000fc400000100cd */
[-C--:B------:R-:W-:Y:S02]  /*2930*/  FFMA.FTZ R85, R199, R2.reuse, R85 ;  /* 0x00000002c7557223 */ /* 0x080fe40000010055 */
[----:B------:R-:W-:Y:S02]  /*2940*/  FADD.FTZ R125, R125, R2 ;  /* 0x000000027d7d7221 */ /* 0x000fe40000010000 */
        /* <DEDUP_REMOVED lines=8> */
[----:B------:R-:W-:Y:S02]  /*29d0*/  FADD.FTZ R2, R2, R243 ;  /* 0x000000f302027221 */ /* 0x000fe40000010000 */
[----:B------:R-:W-:-:S02]  /*29e0*/  FFMA.FTZ R3, R198, R243, R3 ;  /* 0x000000f3c6037223 */ /* 0x000fc40000010003 */
[----:B------:R-:W-:Y:S02]  /*29f0*/  FMUL.FTZ R201, R7, R201 ;  /* 0x000000c907c97220 */ /* 0x000fe40000410000 */
[----:B------:R-:W-:Y:S02]  /*2a00*/  FFMA.FTZ R86, R200, R245, R86 ;  /* 0x000000f5c8567223 */ /* 0x000fe40000010056 */
[----:B------:R-:W-:Y:S02]  /*2a10*/  FADD.FTZ R126, R126, R245 ;  /* 0x000000f57e7e7221 */ /* 0x000fe40000010000 */
[----:B------:R-:W-:Y:S02]  /*2a20*/  FADD.FTZ R2, R2, R244 ;  /* 0x000000f402027221 */ /* 0x000fe40000010000 */
[----:B------:R-:W-:Y:S02]  /*2a30*/  FFMA.FTZ R3, R199, R244, R3 ;  /* 0x000000f4c7037223 */ /* 0x000fe40000010003 */
[----:B------:R-:W-:-:S02]  /*2a40*/  FMUL.FTZ R202, R7, R202 ;  /* 0x000000ca07ca7220 */ /* 0x000fc40000410000 */
[-C--:B------:R-:W-:Y:S02]  /*2a50*/  FFMA.FTZ R87, R201, R246.reuse, R87 ;  /* 0x000000f6c9577223 */ /* 0x080fe40000010057 */
[----:B------:R-:W-:Y:S02]  /*2a60*/  FADD.FTZ R127, R127, R246 ;  /* 0x000000f67f7f7221 */ /* 0x000fe40000010000 */
[----:B------:R-:W-:Y:S02]  /*2a70*/  FMUL.FTZ R246, R207, R246 ;  /* 0x000000f6cff67220 */ /* 0x000fe40000410000 */
[-C--:B------:R-:W-:Y:S02]  /*2a80*/  FFMA.FTZ R88, R202, R247.reuse, R88 ;  /* 0x000000f7ca587223 */ /* 0x080fe40000010058 */
[----:B------:R-:W-:Y:S02]  /*2a90*/  FADD.FTZ R128, R128, R247 ;  /* 0x000000f780807221 */ /* 0x000fe40000010000 */
[----:B------:R-:W-:-:S02]  /*2aa0*/  FMUL.FTZ R247, R206, R247 ;  /* 0x000000f7cef77220 */ /* 0x000fc40000410000 */
[----:B------:R-:W-:Y:S02]  /*2ab0*/  FMUL.FTZ R211, R7, R211 ;  /* 0x000000d307d37220 */ /* 0x000fe40000410000 */
[----:B------:R-:W-:Y:S02]  /*2ac0*/  FADD.FTZ R131, R131, R250 ;  /* 0x000000fa83837221 */ /* 0x000fe40000010000 */
[-C--:B------:R-:W-:Y:S02]  /*2ad0*/  FFMA.FTZ R91, R211, R250.reuse, R91 ;  /* 0x000000fad35b7223 */ /* 0x080fe4000001005b */
[----:B------:R-:W-:Y:S02]  /*2ae0*/  FMUL.FTZ R250, R208, R250 ;  /* 0x000000fad0fa7220 */ /* 0x000fe40000410000 */
[----:B---3--:R-:W-:-:S04]  /*2af0*/  FMUL.FTZ R245, R204, R245 ;  /* 0x000000f5ccf57220 */ /* 0x008fc80000410000 */
        /* <DEDUP_REMOVED lines=12> */
.L_x_3891:
[----:B01----:R-:W-:Y:S05]  /*2bc0*/  BSYNC B1 ;  /* 0x0000000000017941 */ /* 0x003fea0003800000 */
.L_x_3889:
[----:B------:R-:W-:Y:S05]  /*2bd0*/  BRA.DIV ~URZ, `(.L_x_3892) ;  /* 0x000056d27f007947 */ /* 0x000fea000b800000 */
[----:B------:R0:W1:Y:S02]  /*2be0*/  SHFL.BFLY PT, R206, R2, 0x1, 0x1f ;  /* 0x0c201f0002ce7f89 */ /* 0x00006400000e0000 */
.L_x_4023:
        /* <DEDUP_REMOVED lines=18> */
.L_x_4024:
[----:B--2---:R-:W2:Y:S01]  /*2d10*/  LDL.LU R207, [R1+0x8] ;  /* 0x0000080001cf7983 */ /* 0x004ea20000300800 */
[----:B------:R-:W-:Y:S01]  /*2d20*/  FADD.FTZ R204, R206, R2 ;  /* 0x00000002cecc7221 */ /* 0x000fe20000010000 */
[----:B------:R-:W-:Y:S01]  /*2d30*/  MOV R206, RZ ;  /* 0x000000ff00ce7202 */ /* 0x000fe20000000f00 */
[----:B0-----:R-:W-:Y:S01]  /*2d40*/  FADD.FTZ R205, R205, R3 ;  /* 0x00000003cdcd7221 */ /* 0x001fe20000010000 */
[----:B--2---:R-:W-:-:S13]  /*2d50*/  ISETP.GE.AND P2, PT, R207, 0x1, PT ;  /* 0x00000001cf00780c */ /* 0x004fda0003f46270 */
[----:B-1----:R-:W-:Y:S02]  /*2d60*/  @P2 IADD3 R2, R207, -0x1, RZ ;  /* 0xffffffffcf022810 */ /* 0x002fe40007ffe0ff */
[----:B------:R-:W0:Y:S03]  /*2d70*/  S2R R207, SR_TID.X ;  /* 0x0000000000cf7919 */ /* 0x000e260000002100 */
[----:B------:R-:W-:-:S05]  /*2d80*/  @P2 IMAD R2, R2, c[0x0][0x168], RZ ;  /* 0x00005a0002022a24 */ /* 0x000fca00078e02ff */
[----:B------:R-:W-:-:S04]  /*2d90*/  @P2 SHF.R.S32.HI R3, RZ, 0x1f, R2 ;  /* 0x0000001fff032819 */ /* 0x000fc80000011402 */
[----:B------:R-:W-:Y:S02]  /*2da0*/  @P2 LEA.HI R2, R3, R2, RZ, 0x3 ;  /* 0x0000000203022211 */ /* 0x000fe400078f18ff */
[----:B0-----:R-:W-:-:S04]  /*2db0*/  @P2 LOP3.LUT R3, R207, 0x1f, RZ, 0xc0, !PT ;  /* 0x0000001fcf032812 */ /* 0x001fc800078ec0ff */
[----:B------:R-:W-:Y:S02]  /*2dc0*/  @P2 LEA.HI.SX32 R206, R2, R3, 0x1d ;  /* 0x0000000302ce2211 */ /* 0x000fe400078feaff */
[----:B------:R-:W-:-:S05]  /*2dd0*/  @P2 MOV R2, 0x10 ;  /* 0x0000001000022802 */ /* 0x000fca0000000f00 */
[----:B------:R-:W-:-:S05]  /*2de0*/  @P2 IMAD.WIDE.U32 R2, R206, R2, c[0x0][0x170] ;  /* 0x00005c00ce022625 */ /* 0x000fca00078e0002 */
[----:B------:R0:W5:Y:S01]  /*2df0*/  @P2 LDG.E.128 R172, [R2.64] ;  /* 0x0000000402ac2981 */ /* 0x000162000c1e1d00 */
[----:B------:R-:W-:Y:S01]  /*2e00*/  BSSY B1, `(.L_x_3894) ;  /* 0x0000018000017945 */ /* 0x000fe20003800000 */
[----:B------:R-:W-:Y:S02]  /*2e10*/  FMUL.FTZ R204, R204, c[0x0][0x1e0] ;  /* 0x00007800cccc7a20 */ /* 0x000fe40000410000 */
[----:B------:R-:W-:Y:S01]  /*2e20*/  FMUL.FTZ R205, R205, c[0x0][0x1e0] ;  /* 0x00007800cdcd7a20 */ /* 0x000fe20000410000 */
[----:B------:R-:W-:Y:S05]  /*2e30*/  @P1 BRA `(.L_x_3895) ;  /* 0x0000008000001947 */ /* 0x000fea0003800000 */
[----:B------:R-:W-:Y:S01]  /*2e40*/  ULDC.64 UR6, c[0x0][0x218] ;  /* 0x0000860000067ab9 */ /* 0x000fe20000000a00 */
[----:B0-----:R-:W-:Y:S01]  /*2e50*/  HFMA2.MMA R2, -RZ, RZ, 0, 0 ;  /* 0x00000000ff027435 */ /* 0x001fe200000001ff */
[----:B------:R-:W-:-:S04]  /*2e60*/  UISETP.NE.U32.AND UP0, UPT, URZ, UR6, UPT ;  /* 0x000000063f00728c */ /* 0x000fc8000bf05070 */
[----:B------:R-:W-:-:S06]  /*2e70*/  UISETP.NE.AND.EX UP0, UPT, URZ, UR7, UPT, UP0 ;  /* 0x000000073f00728c */ /* 0x000fcc000bf05300 */
[----:B------:R-:W-:-:S13]  /*2e80*/  PLOP3.LUT P3, PT, PT, PT, UP0, 0x80, 0x0 ;  /* 0x000000000000781c */ /* 0x000fda0003f6f008 */
[----:B------:R-:W-:Y:S05]  /*2e90*/  @!P3 BRA `(.L_x_3896) ;  /* 0x000000e00000b947 */ /* 0x000fea0003800000 */
[----:B-----5:R-:W-:Y:S01]  /*2ea0*/  PRMT R2, RZ, 0x5410, R40 ;  /* 0x00005410ff027816 */ /* 0x020fe20000000028 */
[----:B------:R-:W-:Y:S05]  /*2eb0*/  BRA `(.L_x_3896) ;  /* 0x000000c000007947 */ /* 0x000fea0003800000 */
.L_x_3895:
[----:B0-----:R-:W0:Y:S01]  /*2ec0*/  LDC.U8 R3, c[0x0][0x1f0] ;  /* 0x00007c00ff037b82 */ /* 0x001e220000000000 */
[----:B------:R-:W-:Y:S02]  /*2ed0*/  ULDC.64 UR6, c[0x0][0x218] ;  /* 0x0000860000067ab9 */ /* 0x000fe40000000a00 */
[----:B------:R-:W-:-:S04]  /*2ee0*/  UISETP.NE.U32.AND UP0, UPT, URZ, UR6, UPT ;  /* 0x000000063f00728c */ /* 0x000fc8000bf05070 */
[----:B------:R-:W-:-:S06]  /*2ef0*/  UISETP.NE.AND.EX UP0, UPT, URZ, UR7, UPT, UP0 ;  /* 0x000000073f00728c */ /* 0x000fcc000bf05300 */
[----:B------:R-:W-:Y:S02]  /*2f00*/  PLOP3.LUT P3, PT, PT, PT, UP0, 0x80, 0x0 ;  /* 0x000000000000781c */ /* 0x000fe40003f6f008 */
[----:B0-----:R-:W-:-:S11]  /*2f10*/  ISETP.NE.AND P0, PT, R3, RZ, PT ;  /* 0x000000ff0300720c */ /* 0x001fd60003f05270 */
[----:B-----5:R-:W-:Y:S02]  /*2f20*/  @P3 PRMT R3, RZ, 0x5410, R40 ;  /* 0x00005410ff033816 */ /* 0x020fe40000000028 */
[----:B------:R-:W-:-:S05]  /*2f30*/  FSEL R2, R204, RZ, !P0 ;  /* 0x000000ffcc027208 */ /* 0x000fca0004000000 */
[----:B------:R-:W-:-:S04]  /*2f40*/  FFMA.FTZ R2, R0, R205, R2 ;  /* 0x000000cd00027223 */ /* 0x000fc80000010002 */
[----:B------:R-:W-:-:S04]  /*2f50*/  FADD.FTZ R2, R212, -R2 ;  /* 0x80000002d4027221 */ /* 0x000fc80000010000 */
[----:B------:R-:W-:-:S04]  /*2f60*/  FMUL.FTZ R2, R7, R2 ;  /* 0x0000000207027220 */ /* 0x000fc80000410000 */
[----:B------:R-:W-:Y:S02]  /*2f70*/  @P3 FADD.FTZ R2, R2, R3 ;  /* 0x0000000302023221 */ /* 0x000fe40000010000 */
.L_x_3896:
[----:B------:R-:W-:Y:S05]  /*2f80*/  BSYNC B1 ;  /* 0x0000000000017941 */ /* 0x000fea0003800000 */
.L_x_3894:
        /* <DEDUP_REMOVED lines=17> */
.L_x_3898:
[----:B------:R-:W2:Y:S01]  /*30a0*/  LDL R3, [R1] ;  /* 0x0000000001037983 */ /* 0x000ea20000100800 */
[----:B------:R-:W0:Y:S02]  /*30b0*/  LDC.U8 R207, c[0x0][0x1f0] ;  /* 0x00007c00ffcf7b82 */ /* 0x000e240000000000 */
[----:B0-----:R-:W-:-:S04]  /*30c0*/  ISETP.NE.AND P4, PT, R207, RZ, PT ;  /* 0x000000ffcf00720c */ /* 0x001fc80003f85270 */
[----:B------:R-:W-:-:S05]  /*30d0*/  FSEL R2, R204, RZ, !P4 ;  /* 0x000000ffcc027208 */ /* 0x000fca0006000000 */
[----:B--2---:R-:W-:Y:S01]  /*30e0*/  FFMA.FTZ R2, R3, R205, R2 ;  /* 0x000000cd03027223 */ /* 0x004fe20000010002 */
[----:B------:R-:W-:-:S03]  /*30f0*/  @P3 PRMT R3, RZ, 0x7610, R40 ;  /* 0x00007610ff033816 */ /* 0x000fc60000000028 */
[----:B------:R-:W-:-:S04]  /*3100*/  FADD.FTZ R2, R252, -R2 ;  /* 0x80000002fc027221 */ /* 0x000fc80000010000 */
[----:B------:R-:W-:-:S04]  /*3110*/  FMUL.FTZ R2, R7, R2 ;  /* 0x0000000207027220 */ /* 0x000fc80000410000 */
[----:B------:R-:W-:Y:S02]  /*3120*/  @P3 FADD.FTZ R2, R2, R3 ;  /* 0x0000000302023221 */ /* 0x000fe40000010000 */
.L_x_3899:
[----:B------:R-:W-:Y:S05]  /*3130*/  BSYNC B1 ;  /* 0x0000000000017941 */ /* 0x000fea0003800000 */
.L_x_3897:
        /* <DEDUP_REMOVED lines=15> */
.L_x_3901:
        /* <DEDUP_REMOVED lines=8> */
.L_x_3902:
[----:B------:R-:W-:Y:S05]  /*32b0*/  BSYNC B1 ;  /* 0x0000000000017941 */ /* 0x000fea0003800000 */
.L_x_3900:
        /* <DEDUP_REMOVED lines=15> */
.L_x_3904:
        /* <DEDUP_REMOVED lines=8> */
.L_x_3905:
[----:B------:R-:W-:Y:S05]  /*3430*/  BSYNC B1 ;  /* 0x0000000000017941 */ /* 0x000fea0003800000 */
.L_x_3903:
        /* <DEDUP_REMOVED lines=15> */
.L_x_3907:
        /* <DEDUP_REMOVED lines=8> */
.L_x_3908:
[----:B------:R-:W-:Y:S05]  /*35b0*/  BSYNC B1 ;  /* 0x0000000000017941 */ /* 0x000fea0003800000 */
.L_x_3906:
        /* <DEDUP_REMOVED lines=15> */
.L_x_3910:
        /* <DEDUP_REMOVED lines=8> */
.L_x_3911:
[----:B------:R-:W-:Y:S05]  /*3730*/  BSYNC B1 ;  /* 0x0000000000017941 */ /* 0x000fea0003800000 */
.L_x_3909:
        /* <DEDUP_REMOVED lines=15> */
.L_x_3913:
        /* <DEDUP_REMOVED lines=8> */
.L_x_3914:
[----:B------:R-:W-:Y:S05]  /*38b0*/  BSYNC B1 ;  /* 0x0000000000017941 */ /* 0x000fea0003800000 */
.L_x_3912:
        /* <DEDUP_REMOVED lines=15> */
.L_x_3916:
        /* <DEDUP_REMOVED lines=8> */
.L_x_3917:
[----:B------:R-:W-:Y:S05]  /*3a30*/  BSYNC B1 ;  /* 0x0000000000017941 */ /* 0x000fea0003800000 */
.L_x_3915:
[----:B------:R-:W2:Y:S01]  /*3a40*/  LDL R207, [R1+0x7c] ;  /* 0x00007c0001cf7983 */ /* 0x000ea20000100800 */
[----:B------:R-:W-:Y:S01]  /*3a50*/  @P0 F2FP.BF16.PACK_AB R3, RZ, R2 ;  /* 0x00000002ff03023e */ /* 0x000fe200000010ff */
[----:B------:R-:W-:Y:S01]  /*3a60*/  @P2 FMUL.FTZ R2, R2, c[0x0][0x1ec] ;  /* 0x00007b0002022a20 */ /* 0x000fe20000410000 */
[----:B------:R-:W-:Y:S02]  /*3a70*/  BSSY B1, `(.L_x_3918) ;  /* 0x0000012000017945 */ /* 0x000fe40003800000 */
[----:B------:R-:W-:Y:S02]  /*3a80*/  @P0 PRMT R179, R179, 0x5410, R3 ;  /* 0x00005410b3b30816 */ /* 0x000fe40000000003 */
[----:B------:R-:W-:-:S05]  /*3a90*/  @P2 PRMT R3, RZ, 0x7610, R175 ;  /* 0x00007610ff032816 */ /* 0x000fca00000000af */
[----:B------:R-:W-:Y:S02]  /*3aa0*/  @P2 FFMA.FTZ R139, R2, R3, R139 ;  /* 0x00000003028b2223 */ /* 0x000fe4000001008b */
[----:B--2---:R-:W-:Y:S01]  /*3ab0*/  @P2 FMUL.FTZ R2, R207, R2 ;  /* 0x00000002cf022220 */ /* 0x004fe20000410000 */
[----:B------:R-:W-:-:S04]  /*3ac0*/  IADD3 R207, R206, 0x20, RZ ;  /* 0x00000020cecf7810 */ /* 0x000fc80007ffe0ff */
[----:B------:R-:W-:-:S04]  /*3ad0*/  @P2 F2FP.BF16.PACK_AB R2, RZ, R2 ;  /* 0x00000002ff02223e */ /* 0x000fc800000010ff */
[----:B------:R-:W-:Y:S02]  /*3ae0*/  @P2 PRMT R183, R183, 0x5410, R2 ;  /* 0x00005410b7b72816 */ /* 0x000fe40000000002 */
[----:B------:R-:W-:-:S05]  /*3af0*/  @P0 MOV R2, 0x10 ;  /* 0x0000001000020802 */ /* 0x000fca0000000f00 */
[----:B------:R-:W-:-:S05]  /*3b00*/  @P0 IMAD.WIDE.U32 R2, R6, R2, c[0x0][0x258] ;  /* 0x0000960006020625 */ /* 0x000fca00078e0002 */
[----:B------:R0:W-:Y:S02]  /*3b10*/  @P0 STG.E.128 [R2.64], R176 ;  /* 0x000000b002000986 */ /* 0x0001e4000c101d04 */
[----:B0-----:R-:W-:-:S05]  /*3b20*/  @P2 MOV R2, 0x10 ;  /* 0x0000001000022802 */ /* 0x001fca0000000f00 */
[----:B------:R-:W-:-:S05]  /*3b30*/  @P2 IMAD.WIDE.U32 R2, R206, R2, c[0x0][0x248] ;  /* 0x00009200ce022625 */ /* 0x000fca00078e0002 */
[----:B------:R0:W-:Y:S01]  /*3b40*/  @P2 STG.E.128 [R2.64], R180 ;  /* 0x000000b402002986 */ /* 0x0001e2000c101d04 */
[----:B------:R-:W-:Y:S05]  /*3b50*/  @!P2 BRA `(.L_x_3919) ;  /* 0x000000300000a947 */ /* 0x000fea0003800000 */
[----:B0-----:R-:W-:-:S10]  /*3b60*/  HFMA2.MMA R2, -RZ, RZ, 0, 9.5367431640625e-07 ;  /* 0x00000010ff027435 */ /* 0x001fd400000001ff */
[----:B------:R-:W-:-:S05]  /*3b70*/  IMAD.WIDE.U32 R2, R207, R2, c[0x0][0x170] ;  /* 0x00005c00cf027625 */ /* 0x000fca00078e0002 */
[----:B------:R0:W5:Y:S02]  /*3b80*/  LDG.E.128 R172, [R2.64] ;  /* 0x0000000402ac7981 */ /* 0x000164000c1e1d00 */
.L_x_3919:
[----:B------:R-:W-:Y:S05]  /*3b90*/  BSYNC B1 ;  /* 0x0000000000017941 */ /* 0x000fea0003800000 */
.L_x_3918:
[----:B------:R-:W-:Y:S01]  /*3ba0*/  BSSY B1, `(.L_x_3920) ;  /* 0x000000e000017945 */ /* 0x000fe20003800000 */
[----:B------:R-:W-:Y:S05]  /*3bb0*/  @P1 BRA `(.L_x_3921) ;  /* 0x0000004000001947 */ /* 0x000fea0003800000 */
[----:B0-----:R-:W-:Y:S01]  /*3bc0*/  MOV R2, RZ ;  /* 0x000000ff00027202 */ /* 0x001fe20000000f00 */
[----:B------:R-:W-:Y:S05]  /*3bd0*/  @!P3 BRA `(.L_x_3922) ;  /* 0x000000a00000b947 */ /* 0x000fea0003800000 */
[----:B------:R-:W-:Y:S01]  /*3be0*/  PRMT R2, RZ, 0x5410, R36 ;  /* 0x00005410ff027816 */ /* 0x000fe20000000024 */
[----:B------:R-:W-:Y:S05]  /*3bf0*/  BRA `(.L_x_3922) ;  /* 0x0000008000007947 */ /* 0x000fea0003800000 */
.L_x_3921:
        /* <DEDUP_REMOVED lines=8> */
.L_x_3922:
[----:B------:R-:W-:Y:S05]  /*3c80*/  BSYNC B1 ;  /* 0x0000000000017941 */ /* 0x000fea0003800000 */
.L_x_3920:
[----:B------:R-:W2:Y:S01]  /*3c90*/  LDL R208, [R1+0x60] ;  /* 0x0000600001d07983 */ /* 0x000ea20000100800 */
[----:B------:R-:W-:Y:S01]  /*3ca0*/  @P0 F2FP.BF16.PACK_AB R3, RZ, R2 ;  /* 0x00000002ff03023e */ /* 0x000fe200000010ff */
[----:B------:R-:W-:Y:S01]  /*3cb0*/  @P2 FMUL.FTZ R2, R2, c[0x0][0x1ec] ;  /* 0x00007b0002022a20 */ /* 0x000fe20000410000 */
[----:B------:R-:W-:Y:S02]  /*3cc0*/  BSSY B1, `(.L_x_3923) ;  /* 0x0000014000017945 */ /* 0x000fe40003800000 */
        /* <DEDUP_REMOVED lines=11> */
.L_x_3924:
        /* <DEDUP_REMOVED lines=8> */
.L_x_3925:
[----:B------:R-:W-:Y:S05]  /*3e00*/  BSYNC B1 ;  /* 0x0000000000017941 */ /* 0x000fea0003800000 */
.L_x_3923:
        /* <DEDUP_REMOVED lines=15> */
.L_x_3927:
        /* <DEDUP_REMOVED lines=8> */
.L_x_3928:
[----:B------:R-:W-:Y:S05]  /*3f80*/  BSYNC B1 ;  /* 0x0000000000017941 */ /* 0x000fea0003800000 */
.L_x_3926:
        /* <DEDUP_REMOVED lines=15> */
.L_x_3930:
        /* <DEDUP_REMOVED lines=8> */
.L_x_3931:
[----:B------:R-:W-:Y:S05]  /*4100*/  BSYNC B1 ;  /* 0x0000000000017941 */ /* 0x000fea0003800000 */
.L_x_3929:
        /* <DEDUP_REMOVED lines=15> */
.L_x_3933:
        /* <DEDUP_REMOVED lines=8> */
.L_x_3934:
[----:B------:R-:W-:Y:S05]  /*4280*/  BSYNC B1 ;  /* 0x0000000000017941 */ /* 0x000fea0003800000 */
.L_x_3932:
        /* <DEDUP_REMOVED lines=15> */
.L_x_3936:
        /* <DEDUP_REMOVED lines=8> */
.L_x_3937:
[----:B------:R-:W-:Y:S05]  /*4400*/  BSYNC B1 ;  /* 0x0000000000017941 */ /* 0x000fea0003800000 */
.L_x_3935:
        /* <DEDUP_REMOVED lines=15> */
.L_x_3939:
        /* <DEDUP_REMOVED lines=8> */
.L_x_3940:
[----:B------:R-:W-:Y:S05]  /*4580*/  BSYNC B1 ;  /* 0x0000000000017941 */ /* 0x000fea0003800000 */
.L_x_3938:
        /* <DEDUP_REMOVED lines=15> */
.L_x_3942:
        /* <DEDUP_REMOVED lines=8> */
.L_x_3943:
[----:B------:R-:W-:Y:S05]  /*4700*/  BSYNC B1 ;  /* 0x0000000000017941 */ /* 0x000fea0003800000 */
.L_x_3941:
        /* <DEDUP_REMOVED lines=9> */
[----:B------:R-:W-:Y:S02]  /*47a0*/  @P2 PRMT R183, R183, 0x5410, R2 ;  /* 0x00005410b7b72816 */ /* 0x000fe40000000002 */
[----:B------:R-:W-:-:S05]  /*47b0*/  @P0 MOV R2, 0x10 ;  /* 0x0000001000020802 */ /* 0x000fca0000000f00 */
[----:B------:R-:W-:Y:S01]  /*47c0*/  @P0 IMAD.WIDE.U32 R2, R5, R2, c[0x0][0x258] ;  /* 0x0000960005020625 */ /* 0x000fe200078e0002 */
[----:B------:R-:W-:-:S04]  /*47d0*/  IADD3 R5, R206, 0x40, RZ ;  /* 0x00000040ce057810 */ /* 0x000fc80007ffe0ff */
        /* <DEDUP_REMOVED lines=8> */
.L_x_3945:
[----:B------:R-:W-:Y:S05]  /*4860*/  BSYNC B1 ;  /* 0x0000000000017941 */ /* 0x000fea0003800000 */
.L_x_3944:
[----:B------:R-:W-:Y:S01]  /*4870*/  BSSY B1, `(.L_x_3946) ;  /* 0x000000e000017945 */ /* 0x000fe20003800000 */
[----:B------:R-:W-:Y:S05]  /*4880*/  @P1 BRA `(.L_x_3947) ;  /* 0x0000004000001947 */ /* 0x000fea0003800000 */
[----:B0-----:R-:W-:Y:S01]  /*4890*/  MOV R2, RZ ;  /* 0x000000ff00027202 */ /* 0x001fe20000000f00 */
[----:B------:R-:W-:Y:S05]  /*48a0*/  @!P3 BRA `(.L_x_3948) ;  /* 0x000000a00000b947 */ /* 0x000fea0003800000 */
[----:B------:R-:W-:Y:S01]  /*48b0*/  PRMT R2, RZ, 0x5410, R32 ;  /* 0x00005410ff027816 */ /* 0x000fe20000000020 */
[----:B------:R-:W-:Y:S05]  /*48c0*/  BRA `(.L_x_3948) ;  /* 0x0000008000007947 */ /* 0x000fea0003800000 */
.L_x_3947:
        /* <DEDUP_REMOVED lines=8> */
.L_x_3948:
[----:B------:R-:W-:Y:S05]  /*4950*/  BSYNC B1 ;  /* 0x0000000000017941 */ /* 0x000fea0003800000 */
.L_x_3946:
        /* <DEDUP_REMOVED lines=15> */
.L_x_3950:
        /* <DEDUP_REMOVED lines=8> */
.L_x_3951:
[----:B------:R-:W-:Y:S05]  /*4ad0*/  BSYNC B1 ;  /* 0x0000000000017941 */ /* 0x000fea0003800000 */
.L_x_3949:
        /* <DEDUP_REMOVED lines=15> */
.L_x_3953:
        /* <DEDUP_REMOVED lines=8> */
.L_x_3954:
[----:B------:R-:W-:Y:S05]  /*4c50*/  BSYNC B1 ;  /* 0x0000000000017941 */ /* 0x000fea0003800000 */
.L_x_3952:
        /* <DEDUP_REMOVED lines=15> */
.L_x_3956:
        /* <DEDUP_REMOVED lines=8> */
.L_x_3957:
[----:B------:R-:W-:Y:S05]  /*4dd0*/  BSYNC B1 ;  /* 0x0000000000017941 */ /* 0x000fea0003800000 */
.L_x_3955:
        /* <DEDUP_REMOVED lines=15> */
.L_x_3959:
        /* <DEDUP_REMOVED lines=8> */
.L_x_3960:
[----:B------:R-:W-:Y:S05]  /*4f50*/  BSYNC B1 ;  /* 0x0000000000017941 */ /* 0x000fea0003800000 */
.L_x_3958:
        /* <DEDUP_REMOVED lines=15> */
.L_x_3962:
        /* <DEDUP_REMOVED lines=8> */
.L_x_3963:
[----:B------:R-:W-:Y:S05]  /*50d0*/  BSYNC B1 ;  /* 0x0000000000017941 */ /* 0x000fea0003800000 */
.L_x_3961:
        /* <DEDUP_REMOVED lines=15> */
.L_x_3965:
        /* <DEDUP_REMOVED lines=8> */
.L_x_3966:
[----:B------:R-:W-:Y:S05]  /*5250*/  BSYNC B1 ;  /* 0x0000000000017941 */ /* 0x000fea0003800000 */
.L_x_3964:
        /* <DEDUP_REMOVED lines=15> */
.L_x_3968:
        /* <DEDUP_REMOVED lines=8> */
.L_x_3969:
[----:B------:R-:W-:Y:S05]  /*53d0*/  BSYNC B1 ;  /* 0x0000000000017941 */ /* 0x000fea0003800000 */
.L_x_3967:
        /* <DEDUP_REMOVED lines=21> */
.L_x_3971:
[----:B------:R-:W-:Y:S05]  /*5530*/  BSYNC B1 ;  /* 0x0000000000017941 */ /* 0x000fea0003800000 */
.L_x_3970:
[----:B------:R-:W-:Y:S01]  /*5540*/  BSSY B1, `(.L_x_3972) ;  /* 0x000000e000017945 */ /* 0x000fe20003800000 */
[----:B------:R-:W-:Y:S05]  /*5550*/  @P1 BRA `(.L_x_3973) ;  /* 0x0000004000001947 */ /* 0x000fea0003800000 */
[----:B0-----:R-:W-:Y:S01]  /*5560*/  MOV R2, RZ ;  /* 0x000000ff00027202 */ /* 0x001fe20000000f00 */
[----:B------:R-:W-:Y:S05]  /*5570*/  @!P3 BRA `(.L_x_3974) ;  /* 0x000000a00000b947 */ /* 0x000fea0003800000 */
[----:B------:R-:W-:Y:S01]  /*5580*/  PRMT R2, RZ, 0x5410, R28 ;  /* 0x00005410ff027816 */ /* 0x000fe2000000001c */
[----:B------:R-:W-:Y:S05]  /*5590*/  BRA `(.L_x_3974) ;  /* 0x0000008000007947 */ /* 0x000fea0003800000 */
.L_x_3973:
        /* <DEDUP_REMOVED lines=8> */
.L_x_3974:
[----:B------:R-:W-:Y:S05]  /*5620*/  BSYNC B1 ;  /* 0x0000000000017941 */ /* 0x000fea0003800000 */
.L_x_3972:
        /* <DEDUP_REMOVED lines=15> */
.L_x_3976:
        /* <DEDUP_REMOVED lines=8> */
.L_x_3977:
[----:B------:R-:W-:Y:S05]  /*57a0*/  BSYNC B1 ;  /* 0x0000000000017941 */ /* 0x000fea0003800000 */
.L_x_3975:
        /* <DEDUP_REMOVED lines=15> */
.L_x_3979:
        /* <DEDUP_REMOVED lines=8> */
.L_x_3980:
[----:B------:R-:W-:Y:S05]  /*5920*/  BSYNC B1 ;  /* 0x0000000000017941 */ /* 0x000fea0003800000 */
.L_x_3978:
        /* <DEDUP_REMOVED lines=15> */
.L_x_3982:
        /* <DEDUP_REMOVED lines=8> */
.L_x_3983:
[----:B------:R-:W-:Y:S05]  /*5aa0*/  BSYNC B1 ;  /* 0x0000000000017941 */ /* 0x000fea0003800000 */
.L_x_3981:
        /* <DEDUP_REMOVED lines=15> */
.L_x_3985:
        /* <DEDUP_REMOVED lines=8> */
.L_x_3986:
[----:B------:R-:W-:Y:S05]  /*5c20*/  BSYNC B1 ;  /* 0x0000000000017941 */ /* 0x000fea0003800000 */
.L_x_3984:
        /* <DEDUP_REMOVED lines=15> */
.L_x_3988:
        /* <DEDUP_REMOVED lines=8> */
.L_x_3989:
[----:B------:R-:W-:Y:S05]  /*5da0*/  BSYNC B1 ;  /* 0x0000000000017941 */ /* 0x000fea0003800000 */
.L_x_3987:
        /* <DEDUP_REMOVED lines=15> */
.L_x_3991:
        /* <DEDUP_REMOVED lines=8> */
.L_x_3992:
[----:B------:R-:W-:Y:S05]  /*5f20*/  BSYNC B1 ;  /* 0x0000000000017941 */ /* 0x000fea0003800000 */
.L_x_3990:
        /* <DEDUP_REMOVED lines=15> */
.L_x_3994:
        /* <DEDUP_REMOVED lines=8> */
.L_x_3995:
[----:B------:R-:W-:Y:S05]  /*60a0*/  BSYNC B1 ;  /* 0x0000000000017941 */ /* 0x000fea0003800000 */
.L_x_3993:
[----:B------:R-:W2:Y:S01]  /*60b0*/  LDL R5, [R1+0x1c] ;  /* 0x00001c0001057983 */ /* 0x000ea20000100800 */
[----:B------:R-:W-:Y:S01]  /*60c0*/  @P0 F2FP.BF16.PACK_AB R3, RZ, R2 ;  /* 0x00000002ff03023e */ /* 0x000fe200000010ff */
[----:B------:R-:W-:Y:S01]  /*60d0*/  @P2 FMUL.FTZ R2, R2, c[0x0][0x1ec] ;  /* 0x00007b0002022a20 */ /* 0x000fe20000410000 */
[----:B------:R-:W-:Y:S02]  /*60e0*/  BSSY B1, `(.L_x_3996) ;  /* 0x0000013000017945 */ /* 0x000fe40003800000 */
[----:B------:R-:W-:Y:S02]  /*60f0*/  @P0 PRMT R179, R179, 0x5410, R3 ;  /* 0x00005410b3b30816 */ /* 0x000fe40000000003 */
[----:B------:R-:W-:-:S05]  /*6100*/  @P2 PRMT R3, RZ, 0x7610, R175 ;  /* 0x00007610ff032816 */ /* 0x000fca00000000af */
[-C--:B------:R-:W-:Y:S01]  /*6110*/  @P2 FFMA.FTZ R171, R3, R2.reuse, R171 ;  /* 0x0000000203ab2223 */ /* 0x080fe200000100ab */
[----:B------:R-:W-:Y:S01]  /*6120*/  @P0 MOV R3, 0x10 ;  /* 0x0000001000030802 */ /* 0x000fe20000000f00 */
[----:B--2---:R-:W-:-:S05]  /*6130*/  @P2 FMUL.FTZ R2, R5, R2 ;  /* 0x0000000205022220 */ /* 0x004fca0000410000 */
[----:B------:R-:W-:-:S04]  /*6140*/  @P2 F2FP.BF16.PACK_AB R2, RZ, R2 ;  /* 0x00000002ff02223e */ /* 0x000fc800000010ff */
[----:B------:R-:W-:Y:S02]  /*6150*/  @P2 PRMT R183, R183, 0x5410, R2 ;  /* 0x00005410b7b72816 */ /* 0x000fe40000000002 */
[----:B------:R-:W-:-:S05]  /*6160*/  @P0 IADD3 R2, R6, 0x60, RZ ;  /* 0x0000006006020810 */ /* 0x000fca0007ffe0ff */
[----:B------:R-:W-:-:S05]  /*6170*/  @P0 IMAD.WIDE.U32 R2, R2, R3, c[0x0][0x258] ;  /* 0x0000960002020625 */ /* 0x000fca00078e0003 */
[----:B------:R0:W-:Y:S02]  /*6180*/  @P0 STG.E.128 [R2.64], R176 ;  /* 0x000000b002000986 */ /* 0x0001e4000c101d04 */
[----:B0-----:R-:W-:-:S05]  /*6190*/  @P2 MOV R2, 0x10 ;  /* 0x0000001000022802 */ /* 0x001fca0000000f00 */
[----:B------:R-:W-:Y:S01]  /*61a0*/  @P2 IMAD.WIDE.U32 R2, R4, R2, c[0x0][0x248] ;  /* 0x0000920004022625 */ /* 0x000fe200078e0002 */
[----:B------:R-:W-:-:S04]  /*61b0*/  IADD3 R4, R206, 0x80, RZ ;  /* 0x00000080ce047810 */ /* 0x000fc80007ffe0ff */
[----:B------:R0:W-:Y:S01]  /*61c0*/  @P2 STG.E.128 [R2.64], R180 ;  /* 0x000000b402002986 */ /* 0x0001e2000c101d04 */
[----:B------:R-:W-:Y:S05]  /*61d0*/  @!P2 BRA `(.L_x_3997) ;  /* 0x000000300000a947 */ /* 0x000fea0003800000 */
[----:B0-----:R-:W-:-:S10]  /*61e0*/  HFMA2.MMA R2, -RZ, RZ, 0, 9.5367431640625e-07 ;  /* 0x00000010ff027435 */ /* 0x001fd400000001ff */
[----:B------:R-:W-:-:S05]  /*61f0*/  IMAD.WIDE.U32 R2, R4, R2, c[0x0][0x170] ;  /* 0x00005c0004027625 */ /* 0x000fca00078e0002 */
[----:B------:R0:W5:Y:S02]  /*6200*/  LDG.E.128 R172, [R2.64] ;  /* 0x0000000402ac7981 */ /* 0x000164000c1e1d00 */
.L_x_3997:
[----:B------:R-:W-:Y:S05]  /*6210*/  BSYNC B1 ;  /* 0x0000000000017941 */ /* 0x000fea0003800000 */
.L_x_3996:
[----:B------:R-:W-:Y:S01]  /*6220*/  BSSY B1, `(.L_x_3998) ;  /* 0x000000e000017945 */ /* 0x000fe20003800000 */
[----:B------:R-:W-:Y:S05]  /*6230*/  @P1 BRA `(.L_x_3999) ;  /* 0x0000004000001947 */ /* 0x000fea0003800000 */
[----:B0-----:R-:W-:Y:S01]  /*6240*/  MOV R3, RZ ;  /* 0x000000ff00037202 */ /* 0x001fe20000000f00 */
[----:B------:R-:W-:Y:S05]  /*6250*/  @!P3 BRA `(.L_x_4000) ;  /* 0x000000a00000b947 */ /* 0x000fea0003800000 */
[----:B------:R-:W-:Y:S01]  /*6260*/  PRMT R3, RZ, 0x5410, R24 ;  /* 0x00005410ff037816 */ /* 0x000fe20000000018 */
[----:B------:R-:W-:Y:S05]  /*6270*/  BRA `(.L_x_4000) ;  /* 0x0000008000007947 */ /* 0x000fea0003800000 */
.L_x_3999:
        /* <DEDUP_REMOVED lines=8> */
.L_x_4000:
[----:B------:R-:W-:Y:S05]  /*6300*/  BSYNC B1 ;  /* 0x0000000000017941 */ /* 0x000fea0003800000 */
.L_x_3998:
[----:B------:R-:W-:Y:S01]  /*6310*/  @P0 F2FP.BF16.PACK_AB R2, RZ, R3 ;  /* 0x00000003ff02023e */ /* 0x000fe200000010ff */
[----:B------:R-:W-:Y:S01]  /*6320*/  @P2 FMUL.FTZ R3, R3, c[0x0][0x1ec] ;  /* 0x00007b0003032a20 */ /* 0x000fe20000410000 */
[----:B------:R-:W-:Y:S02]  /*6330*/  BSSY B1, `(.L_x_4001) ;  /* 0x0000014000017945 */ /* 0x000fe40003800000 */
[----:B------:R-:W-:Y:S02]  /*6340*/  @P0 PRMT R176, R2, 0x7610, R176 ;  /* 0x0000761002b00816 */ /* 0x000fe400000000b0 */
[----:B-----5:R-:W-:-:S05]  /*6350*/  @P2 PRMT R2, RZ, 0x5410, R172 ;  /* 0x00005410ff022816 */ /* 0x020fca00000000ac */
[-C--:B------:R-:W-:Y:S02]  /*6360*/  @P2 FFMA.FTZ R164, R2, R3.reuse, R164 ;  /* 0x0000000302a42223 */ /* 0x080fe400000100a4 */
        /* <DEDUP_REMOVED lines=8> */
.L_x_4002:
        /* <DEDUP_REMOVED lines=8> */
.L_x_4003:
[----:B------:R-:W-:Y:S05]  /*6470*/  BSYNC B1 ;  /* 0x0000000000017941 */ /* 0x000fea0003800000 */
.L_x_4001:
[----:B------:R-:W-:Y:S01]  /*6480*/  @P0 F2FP.BF16.PACK_AB R2, RZ, R3 ;  /* 0x00000003ff02023e */ /* 0x000fe200000010ff */
[----:B------:R-:W-:Y:S01]  /*6490*/  @P2 FMUL.FTZ R3, R3, c[0x0][0x1ec] ;  /* 0x00007b0003032a20 */ /* 0x000fe20000410000 */
[----:B------:R-:W-:Y:S02]  /*64a0*/  BSSY B1, `(.L_x_4004) ;  /* 0x0000014000017945 */ /* 0x000fe40003800000 */
[----:B------:R-:W-:Y:S02]  /*64b0*/  @P0 PRMT R176, R176, 0x5410, R2 ;  /* 0x00005410b0b00816 */ /* 0x000fe40000000002 */
[----:B------:R-:W-:-:S05]  /*64c0*/  @P2 PRMT R2, RZ, 0x7610, R172 ;  /* 0x00007610ff022816 */ /* 0x000fca00000000ac */
        /* <DEDUP_REMOVED lines=9> */
.L_x_4005:
        /* <DEDUP_REMOVED lines=8> */
.L_x_4006:
[----:B------:R-:W-:Y:S05]  /*65e0*/  BSYNC B1 ;  /* 0x0000000000017941 */ /* 0x000fea0003800000 */
.L_x_4004:
        /* <DEDUP_REMOVED lines=14> */
.L_x_4008:
        /* <DEDUP_REMOVED lines=8> */
.L_x_4009:
[----:B------:R-:W-:Y:S05]  /*6750*/  BSYNC B1 ;  /* 0x0000000000017941 */ /* 0x000fea0003800000 */
.L_x_4007:
        /* <DEDUP_REMOVED lines=14> */
.L_x_4011:
        /* <DEDUP_REMOVED lines=8> */
.L_x_4012:
[----:B------:R-:W-:Y:S05]  /*68c0*/  BSYNC B1 ;  /* 0x0000000000017941 */ /* 0x000fea0003800000 */
.L_x_4010:
        /* <DEDUP_REMOVED lines=14> */
.L_x_4014:
        /* <DEDUP_REMOVED lines=8> */
.L_x_4015:
[----:B------:R-:W-:Y:S05]  /*6a30*/  BSYNC B1 ;  /* 0x0000000000017941 */ /* 0x000fea0003800000 */
.L_x_4013:
        /* <DEDUP_REMOVED lines=14> */
.L_x_4017:
        /* <DEDUP_REMOVED lines=8> */
.L_x_4018:
[----:B------:R-:W-:Y:S05]  /*6ba0*/  BSYNC B1 ;  /* 0x0000000000017941 */ /* 0x000fea0003800000 */
.L_x_4016:
        /* <DEDUP_REMOVED lines=14> */
.L_x_4020:
        /* <DEDUP_REMOVED lines=8> */
.L_x_4021:
[----:B------:R-:W-:Y:S05]  /*6d10*/  BSYNC B1 ;  /* 0x0000000000017941 */ /* 0x000fea0003800000 */
.L_x_4019:
[----:B------:R-:W-:Y:S01]  /*6d20*/  @P0 F2FP.BF16.PACK_AB R3, RZ, R2 ;  /* 0x00000002ff03023e */ /* 0x000fe200000010ff */
[----:B------:R-:W-:-:S03]  /*6d30*/  @P2 FMUL.FTZ R2, R2, c[0x0][0x1ec] ;  /* 0x00007b0002022a20 */ /* 0x000fc60000410000 */
[----:B------:R-:W-:Y:S02]  /*6d40*/  @P0 PRMT R179, R179, 0x5410, R3 ;  /* 0x00005410b3b30816 */ /* 0x000fe40000000003 */
[----:B------:R-:W-:-:S05]  /*6d50*/  @P2 PRMT R3, RZ, 0x7610, R175 ;  /* 0x00007610ff032816 */ /* 0x000fca00000000af */
[-C--:B------:R-:W-:Y:S01]  /*6d60*/  @P2 FFMA.FTZ R163, R3, R2.reuse, R163 ;  /* 0x0000000203a32223 */ /* 0x080fe200000100a3 */
[----:B------:R-:W-:Y:S01]  /*6d70*/  @P0 MOV R3, 0x10 ;  /* 0x0000001000030802 */ /* 0x000fe20000000f00 */
        /* <DEDUP_REMOVED lines=14> */
.L_x_3888:
[----:B------:R-:W-:Y:S05]  /*6e60*/  BSYNC B0 ;  /* 0x0000000000007941 */ /* 0x000fea0003800000 */
.L_x_3886:
        /* <DEDUP_REMOVED lines=37> */
[----:B-----5:R-:W-:-:S03]  /*70c0*/  FADD.FTZ R7, RZ, R7 ;  /* 0x00000007ff077221 */ /* 0x020fc60000010000 */
[----:B------:R-:W2:Y:S01]  /*70d0*/  LDS R17, [R204.X4+0x2a00] ;  /* 0x002a0000cc117984 */ /* 0x000ea20000004800 */
[----:B------:R-:W-:-:S03]  /*70e0*/  FADD.FTZ R9, R2, R9 ;  /* 0x0000000902097221 */ /* 0x000fc60000010000 */
        /* <DEDUP_REMOVED lines=26> */
[----:B------:R-:W-:Y:S02]  /*7290*/  FADD.FTZ R5, RZ, R5 ;  /* 0x00000005ff057221 */ /* 0x000fe40000010000 */
[----:B------:R-:W-:Y:S01]  /*72a0*/  FADD.FTZ R4, R4, R15 ;  /* 0x0000000f04047221 */ /* 0x000fe20000010000 */
[----:B------:R-:W5:Y:S01]  /*72b0*/  LDS R27, [R204.X4+0x3e00] ;  /* 0x003e0000cc1b7984 */ /* 0x000f620000004800 */
        /* <DEDUP_REMOVED lines=18> */
[----:B------:R-:W-:Y:S01]  /*73e0*/  BAR.SYNC.DEFER_BLOCKING 0x0 ;  /* 0x0000000000007b1d */ /* 0x000fe20000010000 */
[----:B------:R-:W-:Y:S02]  /*73f0*/  FADD.FTZ R9, R9, R26 ;  /* 0x0000001a09097221 */ /* 0x000fe40000010000 */
[----:B------:R-:W-:Y:S02]  /*7400*/  FADD.FTZ R27, R8, R27 ;  /* 0x0000001b081b7221 */ /* 0x000fe40000010000 */
[----:B0-----:R-:W-:Y:S02]  /*7410*/  FADD.FTZ R11, R11, R28 ;  /* 0x0000001c0b0b7221 */ /* 0x001fe40000010000 */
[----:B------:R-:W0:Y:S01]  /*7420*/  S2R R28, SR_CTAID.X ;  /* 0x00000000001c7919 */ /* 0x000e220000002500 */
[----:B------:R-:W-:Y:S02]  /*7430*/  FADD.FTZ R29, R10, R29 ;  /* 0x0000001d0a1d7221 */ /* 0x000fe40000010000 */
[----:B------:R-:W-:-:S02]  /*7440*/  FADD.FTZ R31, R6, R31 ;  /* 0x0000001f061f7221 */ /* 0x000fc40000010000 */
        /* <DEDUP_REMOVED lines=22> */
[----:B------:R-:W0:Y:S04]  /*75b0*/  LDS R47, [R204.X4+0x1c00] ;  /* 0x001c0000cc2f7984 */ /* 0x000e280000004800 */
        /* <DEDUP_REMOVED lines=13> */
[----:B0-----:R-:W-:-:S03]  /*7690*/  FADD.FTZ R38, R38, R45 ;  /* 0x0000002d26267221 */ /* 0x001fc60000010000 */
[----:B------:R-:W0:Y:S01]  /*76a0*/  LDS R3, [R204.X4+0x1000] ;  /* 0x00100000cc037984 */ /* 0x000e220000004800 */
[----:B------:R-:W-:-:S03]  /*76b0*/  FADD.FTZ R40, R40, R47 ;  /* 0x0000002f28287221 */ /* 0x000fc60000010000 */
[----:B------:R-:W0:Y:S01]  /*76c0*/  LDS R4, [R204.X4+0x1200] ;  /* 0x00120000cc047984 */ /* 0x000e220000004800 */
[----:B------:R-:W-:-:S03]  /*76d0*/  FADD.FTZ R42, R42, R49 ;  /* 0x000000312a2a7221 */ /* 0x000fc60000010000 */
[----:B------:R-:W0:Y:S01]  /*76e0*/  LDS R5, [R204.X4+0x2200] ;  /* 0x00220000cc057984 */ /* 0x000e220000004800 */
[----:B------:R-:W-:-:S03]  /*76f0*/  FADD.FTZ R37, RZ, R37 ;  /* 0x00000025ff257221 */ /* 0x000fc60000010000 */
[----:B------:R-:W0:Y:S01]  /*7700*/  LDS R6, [R204.X4+0x2400] ;  /* 0x00240000cc067984 */ /* 0x000e220000004800 */
[----:B------:R-:W-:-:S03]  /*7710*/  FADD.FTZ R39, RZ, R39 ;  /* 0x00000027ff277221 */ /* 0x000fc60000010000 */
[----:B------:R-:W0:Y:S04]  /*7720*/  LDS R7, [R204.X4+0x2600] ;  /* 0x00260000cc077984 */ /* 0x000e280000004800 */
        /* <DEDUP_REMOVED lines=9> */
[----:B-----5:R-:W-:-:S03]  /*77c0*/  FADD.FTZ R2, RZ, R2 ;  /* 0x00000002ff027221 */ /* 0x020fc60000010000 */
[----:B------:R-:W5:Y:S01]  /*77d0*/  LDS R12, [R204.X4+0x3200] ;  /* 0x00320000cc0c7984 */ /* 0x000f620000004800 */
[----:B0-----:R-:W-:-:S03]  /*77e0*/  FADD.FTZ R3, RZ, R3 ;  /* 0x00000003ff037221 */ /* 0x001fc60000010000 */
[----:B------:R-:W0:Y:S01]  /*77f0*/  LDS R25, [R204.X4+0x3400] ;  /* 0x00340000cc197984 */ /* 0x000e220000004800 */
[----:B------:R-:W-:-:S03]  /*7800*/  FADD.FTZ R4, RZ, R4 ;  /* 0x00000004ff047221 */ /* 0x000fc60000010000 */
[----:B------:R-:W0:Y:S01]  /*7810*/  LDS R43, [R204.X4+0x3600] ;  /* 0x00360000cc2b7984 */ /* 0x000e220000004800 */
[----:B------:R-:W-:-:S03]  /*7820*/  FADD.FTZ R2, R2, R5 ;  /* 0x0000000502027221 */ /* 0x000fc60000010000 */
[----:B------:R-:W0:Y:S01]  /*7830*/  LDS R14, [R204.X4+0x3800] ;  /* 0x00380000cc0e7984 */ /* 0x000e220000004800 */
[----:B------:R-:W-:Y:S02]  /*7840*/  FADD.FTZ R3, R3, R6 ;  /* 0x0000000603037221 */ /* 0x000fe40000010000 */
[----:B------:R-:W-:Y:S01]  /*7850*/  IMAD R6, R28, c[0x0][0x168], RZ ;  /* 0x00005a001c067a24 */ /* 0x000fe200078e02ff */
[----:B------:R-:W0:Y:S01]  /*7860*/  LDS R45, [R204.X4+0x3a00] ;  /* 0x003a0000cc2d7984 */ /* 0x000e220000004800 */
[----:B------:R-:W-:-:S03]  /*7870*/  FADD.FTZ R4, R4, R7 ;  /* 0x0000000704047221 */ /* 0x000fc60000010000 */
[----:B------:R-:W0:Y:S01]  /*7880*/  LDS R16, [R204.X4+0x3c00] ;  /* 0x003c0000cc107984 */ /* 0x000e220000004800 */
[----:B------:R-:W-:Y:S01]  /*7890*/  IADD3 R6, P0, R6, R204, RZ ;  /* 0x000000cc06067210 */ /* 0x000fe20007f1e0ff */
[----:B------:R-:W-:Y:S02]  /*78a0*/  FADD.FTZ R19, R36, R19 ;  /* 0x0000001324137221 */ /* 0x000fe40000010000 */
[----:B------:R-:W0:Y:S01]  /*78b0*/  LDS R47, [R204.X4+0x3e00] ;  /* 0x003e0000cc2f7984 */ /* 0x000e220000004800 */
[----:B-1----:R-:W-:Y:S01]  /*78c0*/  FADD.FTZ R8, R37, R8 ;  /* 0x0000000825087221 */ /* 0x002fe20000010000 */
[----:B------:R-:W-:Y:S02]  /*78d0*/  IADD3.X R37, RZ, RZ, RZ, P0, !PT ;  /* 0x000000ffff257210 */ /* 0x000fe400007fe4ff */
        /* <DEDUP_REMOVED lines=15> */
[----:B------:R-:W-:-:S03]  /*79d0*/  FADD.FTZ R4, R4, R45 ;  /* 0x0000002d04047221 */ /* 0x000fc60000010000 */
[----:B------:R-:W-:Y:S01]  /*79e0*/  BAR.SYNC.DEFER_BLOCKING 0x0 ;  /* 0x0000000000007b1d */ /* 0x000fe20000010000 */
[----:B------:R-:W-:Y:S02]  /*79f0*/  FADD.FTZ R19, R19, R16 ;  /* 0x0000001013137221 */ /* 0x000fe40000010000 */
[----:B------:R-:W-:Y:S02]  /*7a00*/  FADD.FTZ R47, R8, R47 ;  /* 0x0000002f082f7221 */ /* 0x000fe40000010000 */
[----:B-1----:R-:W-:Y:S02]  /*7a10*/  FADD.FTZ R21, R21, R18 ;  /* 0x0000001215157221 */ /* 0x002fe40000010000 */
[----:B--2---:R-:W-:Y:S01]  /*7a20*/  FADD.FTZ R49, R10, R49 ;  /* 0x000000310a317221 */ /* 0x004fe20000010000 */
[C---:B------:R-:W-:Y:S02]  /*7a30*/  SHF.L.U64.HI R10, R6.reuse, 0x2, R37 ;  /* 0x00000002060a7819 */ /* 0x040fe40000010225 */
[----:B------:R-:W-:Y:S01]  /*7a40*/  SHF.L.U32 R6, R6, 0x2, RZ ;  /* 0x0000000206067819 */ /* 0x000fe200000006ff */
[----:B---3--:R-:W-:-:S02]  /*7a50*/  FADD.FTZ R23, R23, R20 ;  /* 0x0000001417177221 */ /* 0x008fc40000010000 */
[----:B----4-:R-:W-:Y:S01]  /*7a60*/  FADD.FTZ R51, R12, R51 ;  /* 0x000000330c337221 */ /* 0x010fe20000010000 */
[----:B------:R-:W-:Y:S01]  /*7a70*/  STS.128 [R0], R132 ;  /* 0x0000008400007388 */ /* 0x000fe20000000c00 */
[----:B-----5:R-:W-:-:S03]  /*7a80*/  FADD.FTZ R25, R25, R22 ;  /* 0x0000001619197221 */ /* 0x020fc60000010000 */
[----:B------:R-:W-:Y:S01]  /*7a90*/  STS.128 [R0+0x10], R136 ;  /* 0x0000108800007388 */ /* 0x000fe20000000c00 */
[----:B0-----:R-:W-:Y:S01]  /*7aa0*/  FADD.FTZ R53, R2, R53 ;  /* 0x0000003502357221 */ /* 0x001fe20000010000 */
[----:B------:R-:W-:Y:S02]  /*7ab0*/  IADD3 R2, P0, R6, c[0x0][0x228], RZ ;  /* 0x00008a0006027a10 */ /* 0x000fe40007f1e0ff */
[----:B------:R-:W-:Y:S01]  /*7ac0*/  STS.128 [R0+0x400], R140 ;  /* 0x0004008c00007388 */ /* 0x000fe20000000c00 */
[----:B------:R-:W-:Y:S01]  /*7ad0*/  FADD.FTZ R37, R3, R24 ;  /* 0x0000001803257221 */ /* 0x000fe20000010000 */
[----:B------:R-:W-:Y:S02]  /*7ae0*/  IADD3.X R3, R10, c[0x0][0x22c], RZ, P0, !PT ;  /* 0x00008b000a037a10 */ /* 0x000fe400007fe4ff */
[----:B------:R-:W-:Y:S01]  /*7af0*/  STS.128 [R0+0x410], R144 ;  /* 0x0004109000007388 */ /* 0x000fe20000000c00 */
[----:B------:R-:W-:Y:S01]  /*7b00*/  FADD.FTZ R55, R4, R55 ;  /* 0x0000003704377221 */ /* 0x000fe20000010000 */
[----:B------:R-:W-:-:S02]  /*7b10*/  IADD3 R4, P1, R6, c[0x0][0x220], RZ ;  /* 0x0000880006047a10 */ /* 0x000fc40007f3e0ff */
[----:B------:R-:W-:Y:S01]  /*7b20*/  STS.128 [R0+0x800], R148 ;  /* 0x0008009400007388 */ /* 0x000fe20000000c00 */
[----:B------:R-:W-:-:S03]  /*7b30*/  IADD3 R6, P0, R6, c[0x0][0x240], RZ ;  /* 0x0000900006067a10 */ /* 0x000fc60007f1e0ff */
        /* <DEDUP_REMOVED lines=23> */
[----:B------:R-:W2:Y:S02]  /*7cb0*/  LDS R12, [R204.X4+0x800] ;  /* 0x00080000cc0c7984 */ /* 0x000ea40000004800 */
[----:B---3--:R-:W-:Y:S02]  /*7cc0*/  FADD.FTZ R59, R26, R43 ;  /* 0x0000002b1a3b7221 */ /* 0x008fe40000010000 */
[----:B------:R-:W3:Y:S01]  /*7cd0*/  LDS R10, [R204.X4+0x600] ;  /* 0x00060000cc0a7984 */ /* 0x000ee20000004800 */
[----:B----4-:R-:W-:-:S03]  /*7ce0*/  FADD.FTZ R0, RZ, R0 ;  /* 0x00000000ff007221 */ /* 0x010fc60000010000 */
[----:B------:R-:W4:Y:S01]  /*7cf0*/  LDS R43, [R204.X4+0x1a00] ;  /* 0x001a0000cc2b7984 */ /* 0x000f220000004800 */
[----:B-----5:R-:W-:-:S03]  /*7d00*/  FADD.FTZ R39, R0, R39 ;  /* 0x0000002700277221 */ /* 0x020fc60000010000 */
[----:B------:R-:W-:Y:S01]  /*7d10*/  STG.E [R2.64], R19 ;  /* 0x0000001302007986 */ /* 0x000fe2000c101904 */
[----:B------:R-:W-:-:S03]  /*7d20*/  FADD.FTZ R8, RZ, R8 ;  /* 0x00000008ff087221 */ /* 0x000fc60000010000 */
        /* <DEDUP_REMOVED lines=9> */
[----:B-1----:R-:W-:-:S03]  /*7dc0*/  FADD.FTZ R63, R16, R63 ;  /* 0x0000003f103f7221 */ /* 0x002fc60000010000 */
[----:B------:R-:W1:Y:S04]  /*7dd0*/  LDS R39, [R204.X4+0x1e00] ;  /* 0x001e0000cc277984 */ /* 0x000e680000004800 */
[----:B------:R-:W1:Y:S01]  /*7de0*/  LDS R57, [R204.X4+0x3000] ;  /* 0x00300000cc397984 */ /* 0x000e620000004800 */
[----:B--2---:R-:W-:-:S03]  /*7df0*/  FADD.FTZ R12, RZ, R12 ;  /* 0x0000000cff0c7221 */ /* 0x004fc60000010000 */
[----:B------:R-:W2:Y:S01]  /*7e00*/  LDS R65, [R204.X4+0x4200] ;  /* 0x00420000cc417984 */ /* 0x000ea20000004800 */
[----:B---3--:R-:W-:-:S03]  /*7e10*/  FADD.FTZ R10, RZ, R10 ;  /* 0x0000000aff0a7221 */ /* 0x008fc60000010000 */
[----:B------:R-:W3:Y:S01]  /*7e20*/  LDS R8, [R204.X4+0xe00] ;  /* 0x000e0000cc087984 */ /* 0x000ee20000004800 */
[----:B----4-:R-:W-:-:S03]  /*7e30*/  FADD.FTZ R10, R10, R43 ;  /* 0x0000002b0a0a7221 */ /* 0x010fc60000010000 */
[----:B------:R-:W-:Y:S04]  /*7e40*/  STG.E [R6.64], R59 ;  /* 0x0000003b06007986 */ /* 0x000fe8000c101904 */
[----:B------:R-:W4:Y:S01]  /*7e50*/  LDS R18, [R204.X4+0x2000] ;  /* 0x00200000cc127984 */ /* 0x000f220000004800 */
[----:B-----5:R-:W-:-:S03]  /*7e60*/  FADD.FTZ R0, RZ, R0 ;  /* 0x00000000ff007221 */ /* 0x020fc60000010000 */
[----:B------:R-:W-:Y:S01]  /*7e70*/  STG.E [R2.64+0x200], R47 ;  /* 0x0002002f02007986 */ /* 0x000fe2000c101904 */
[----:B------:R-:W-:-:S03]  /*7e80*/  FADD.FTZ R12, R12, R19 ;  /* 0x000000130c0c7221 */ /* 0x000fc60000010000 */
[----:B------:R-:W5:Y:S04]  /*7e90*/  LDS R59, [R204.X4+0x3200] ;  /* 0x00320000cc3b7984 */ /* 0x000f680000004800 */
[----:B------:R-:W5:Y:S01]  /*7ea0*/  LDS R67, [R204.X4+0x4400] ;  /* 0x00440000cc437984 */ /* 0x000f620000004800 */
[----:B------:R-:W-:-:S03]  /*7eb0*/  FADD.FTZ R10, R10, R45 ;  /* 0x0000002d0a0a7221 */ /* 0x000fc60000010000 */
[----:B------:R-:W-:Y:S01]  /*7ec0*/  STG.E [R4.64+0x200], R27 ;  /* 0x0002001b04007986 */ /* 0x000fe2000c101904 */
[----:B0-----:R-:W-:-:S03]  /*7ed0*/  FADD.FTZ R9, RZ, R9 ;  /* 0x00000009ff097221 */ /* 0x001fc60000010000 */
[----:B------:R-:W0:Y:S01]  /*7ee0*/  LDS R14, [R204.X4+0x1000] ;  /* 0x00100000cc0e7984 */ /* 0x000e220000004800 */
[----:B-1----:R-:W-:-:S03]  /*7ef0*/  FADD.FTZ R0, R0, R39 ;  /* 0x0000002700007221 */ /* 0x002fc60000010000 */
[----:B------:R-:W1:Y:S01]  /*7f00*/  LDS R27, [R204.X4+0x2200] ;  /* 0x00220000cc1b7984 */ /* 0x000e620000004800 */
[----:B------:R-:W-:-:S03]  /*7f10*/  FADD.FTZ R12, R12, R57 ;  /* 0x000000390c0c7221 */ /* 0x000fc60000010000 */
[----:B------:R-:W-:Y:S01]  /*7f20*/  STG.E [R6.64+0x200], R61 ;  /* 0x0002003d06007986 */ /* 0x000fe2000c101904 */
[----:B--2---:R-:W-:-:S03]  /*7f30*/  FADD.FTZ R65, R10, R65 ;  /* 0x000000410a417221 */ /* 0x004fc60000010000 */
[----:B------:R-:W2:Y:S01]  /*7f40*/  LDS R20, [R204.X4+0x3400] ;  /* 0x00340000cc147984 */ /* 0x000ea20000004800 */
[----:B---3--:R-:W-:-:S03]  /*7f50*/  FADD.FTZ R8, RZ, R8 ;  /* 0x00000008ff087221 */ /* 0x008fc60000010000 */
[----:B------:R-:W3:Y:S04]  /*7f60*/  LDS R69, [R204.X4+0x4600] ;  /* 0x00460000cc457984 */ /* 0x000ee80000004800 */
[----:B------:R-:W-:Y:S01]  /*7f70*/  STG.E [R2.64+0x400], R21 ;  /* 0x0004001502007986 */ /* 0x000fe2000c101904 */
[----:B----4-:R-:W-:-:S03]  /*7f80*/  FADD.FTZ R9, R9, R18 ;  /* 0x0000001209097221 */ /* 0x010fc60000010000 */
[----:B------:R-:W4:Y:S04]  /*7f90*/  LDS R16, [R204.X4+0x1200] ;  /* 0x00120000cc107984 */ /* 0x000f280000004800 */
[----:B------:R-:W4:Y:S01]  /*7fa0*/  LDS R21, [R204.X4+0x2400] ;  /* 0x00240000cc157984 */ /* 0x000f220000004800 */
[----:B-----5:R-:W-:-:S03]  /*7fb0*/  FADD.FTZ R0, R0, R59 ;  /* 0x0000003b00007221 */ /* 0x020fc60000010000 */
[----:B------:R-:W5:Y:S01]  /*7fc0*/  LDS R41, [R204.X4+0x3600] ;  /* 0x00360000cc297984 */ /* 0x000f620000004800 */
[----:B------:R-:W-:-:S03]  /*7fd0*/  FADD.FTZ R67, R12, R67 ;  /* 0x000000430c437221 */ /* 0x000fc60000010000 */
[----:B------:R-:W-:Y:S04]  /*7fe0*/  STG.E [R4.64+0x400], R11 ;  /* 0x0004000b04007986 */ /* 0x000fe8000c101904 */
[----:B------:R-:W5:Y:S01]  /*7ff0*/  LDS R24, [R204.X4+0x4800] ;  /* 0x00480000cc187984 */ /* 0x000f620000004800 */
[----:B0-----:R-:W-:-:S03]  /*8000*/  FADD.FTZ R14, RZ, R14 ;  /* 0x0000000eff0e7221 */ /* 0x001fc60000010000 */
[----:B------:R-:W0:Y:S01]  /*8010*/  LDS R11, [R204.X4+0x2600] ;  /* 0x00260000cc0b7984 */ /* 0x000e220000004800 */
[----:B-1----:R-:W-:-:S03]  /*8020*/  FADD.FTZ R8, R8, R27 ;  /* 0x0000001b08087221 */ /* 0x002fc60000010000 */
[----:B------:R-:W1:Y:S04]  /*8030*/  LDS R47, [R204.X4+0x3800] ;  /* 0x00380000cc2f7984 */ /* 0x000e680000004800 */
[----:B------:R-:W1:Y:S01]  /*8040*/  LDS R61, [R204.X4+0x4a00] ;  /* 0x004a0000cc3d7984 */ /* 0x000e620000004800 */
[----:B--2---:R-:W-:-:S03]  /*8050*/  FADD.FTZ R9, R9, R20 ;  /* 0x0000001409097221 */ /* 0x004fc60000010000 */
[----:B------:R-:W2:Y:S01]  /*8060*/  LDS R22, [R204.X4+0x3a00] ;  /* 0x003a0000cc167984 */ /* 0x000ea20000004800 */
[----:B---3--:R-:W-:-:S03]  /*8070*/  FADD.FTZ R69, R0, R69 ;  /* 0x0000004500457221 */ /* 0x008fc60000010000 */
[----:B------:R-:W3:Y:S04]  /*8080*/  LDS R43, [R204.X4+0x4c00] ;  /* 0x004c0000cc2b7984 */ /* 0x000ee80000004800 */
[----:B------:R-:W3:Y:S01]  /*8090*/  LDS R26, [R204.X4+0x4e00] ;  /* 0x004e0000cc1a7984 */ /* 0x000ee20000004800 */
[----:B----4-:R-:W-:-:S03]  /*80a0*/  FADD.FTZ R16, RZ, R16 ;  /* 0x00000010ff107221 */ /* 0x010fc60000010000 */
[----:B------:R-:W-:Y:S01]  /*80b0*/  STG.E [R6.64+0x400], R63 ;  /* 0x0004003f06007986 */ /* 0x000fe2000c101904 */
[----:B------:R-:W-:-:S03]  /*80c0*/  FADD.FTZ R14, R14, R21 ;  /* 0x000000150e0e7221 */ /* 0x000fc60000010000 */
[----:B------:R-:W-:Y:S01]  /*80d0*/  STG.E [R2.64+0x600], R49 ;  /* 0x0006003102007986 */ /* 0x000fe2000c101904 */
[----:B-----5:R-:W-:-:S03]  /*80e0*/  FADD.FTZ R8, R8, R41 ;  /* 0x0000002908087221 */ /* 0x020fc60000010000 */
        /* <DEDUP_REMOVED lines=28> */
.L_x_3892:
[----:B------:R-:W-:Y:S01]  /*82b0*/  HFMA2.MMA R207, -RZ, RZ, 0, 5.9604644775390625e-08 ;  /* 0x00000001ffcf7435 */ /* 0x000fe200000001ff */
[----:B------:R-:W-:-:S02]  /*82c0*/  MOV R205, R2 ;  /* 0x0000000200cd7202 */ /* 0x000fc40000000f00 */
[----:B------:R-:W-:Y:S02]  /*82d0*/  MOV R209, 0x1f ;  /* 0x0000001f00d17802 */ /* 0x000fe40000000f00 */
[----:B------:R-:W-:Y:S02]  /*82e0*/  MOV R208, 0xffffffff ;  /* 0xffffffff00d07802 */ /* 0x000fe40000000f00 */
[----:B------:R-:W-:Y:S02]  /*82f0*/  MOV R204, 0x8310 ;  /* 0x0000831000cc7802 */ /* 0x000fe40000000f00 */
[----:B-----5:R-:W-:Y:S05]  /*8300*/  CALL.REL.NOINC `($__internal_47_$__cuda_sm70_shflsync_bfly_p) ;  /* 0x0000046000007944 */ /* 0x020fea0003c00000 */
[----:B-1----:R-:W-:Y:S01]  /*8310*/  MOV R206, R207 ;  /* 0x000000cf00ce7202 */ /* 0x002fe20000000f00 */
[----:B------:R-:W-:Y:S05]  /*8320*/  BRA `(.L_x_4023) ;  /* 0xffffa8c000007947 */ /* 0x000fea000383ffff */
.L_x_3893:
[----:B------:R-:W-:Y:S01]  /*8330*/  HFMA2.MMA R207, -RZ, RZ, 0, 5.9604644775390625e-08 ;  /* 0x00000001ffcf7435 */ /* 0x000fe200000001ff */
[----:B------:R-:W-:Y:S02]  /*8340*/  MOV R205, R3 ;  /* 0x0000000300cd7202 */ /* 0x000fe40000000f00 */
[----:B------:R-:W-:Y:S02]  /*8350*/  MOV R209, 0x1f ;  /* 0x0000001f00d17802 */ /* 0x000fe40000000f00 */
[----:B------:R-:W-:-:S02]  /*8360*/  MOV R208, 0xffffffff ;  /* 0xffffffff00d07802 */ /* 0x000fc40000000f00 */
[----:B------:R-:W-:Y:S02]  /*8370*/  MOV R204, 0x8390 ;  /* 0x0000839000cc7802 */ /* 0x000fe40000000f00 */
[----:B01---5:R-:W-:Y:S05]  /*8380*/  CALL.REL.NOINC `($__internal_47_$__cuda_sm70_shflsync_bfly_p) ;  /* 0x000003e000007944 */ /* 0x023fea0003c00000 */
[----:B------:R-:W-:Y:S01]  /*8390*/  FADD.FTZ R2, R206, R2 ;  /* 0x00000002ce027221 */ /* 0x000fe20000010000 */
[----:B------:R-:W-:Y:S01]  /*83a0*/  MOV R209, 0x1f ;  /* 0x0000001f00d17802 */ /* 0x000fe20000000f00 */
[----:B-1----:R-:W-:Y:S01]  /*83b0*/  FADD.FTZ R3, R3, R207 ;  /* 0x000000cf03037221 */ /* 0x002fe20000010000 */
[----:B------:R-:W-:Y:S01]  /*83c0*/  HFMA2.MMA R207, -RZ, RZ, 0, 1.1920928955078125e-07 ;  /* 0x00000002ffcf7435 */ /* 0x000fe200000001ff */
[----:B------:R-:W-:Y:S02]  /*83d0*/  MOV R208, 0xffffffff ;  /* 0xffffffff00d07802 */ /* 0x000fe40000000f00 */
[----:B------:R-:W-:Y:S02]  /*83e0*/  MOV R205, R2 ;  /* 0x0000000200cd7202 */ /* 0x000fe40000000f00 */
[----:B------:R-:W-:Y:S02]  /*83f0*/  MOV R204, 0x8410 ;  /* 0x0000841000cc7802 */ /* 0x000fe40000000f00 */
[----:B------:R-:W-:Y:S05]  /*8400*/  CALL.REL.NOINC `($__internal_47_$__cuda_sm70_shflsync_bfly_p) ;  /* 0x0000036000007944 */ /* 0x000fea0003c00000 */
[----:B-1----:R-:W-:Y:S01]  /*8410*/  MOV R206, R207 ;  /* 0x000000cf00ce7202 */ /* 0x002fe20000000f00 */
[----:B------:R-:W-:Y:S01]  /*8420*/  HFMA2.MMA R207, -RZ, RZ, 0, 1.1920928955078125e-07 ;  /* 0x00000002ffcf7435 */ /* 0x000fe200000001ff */
[----:B------:R-:W-:-:S02]  /*8430*/  MOV R205, R3 ;  /* 0x0000000300cd7202 */ /* 0x000fc40000000f00 */
[----:B------:R-:W-:Y:S02]  /*8440*/  MOV R209, 0x1f ;  /* 0x0000001f00d17802 */ /* 0x000fe40000000f00 */
[----:B------:R-:W-:Y:S02]  /*8450*/  MOV R208, 0xffffffff ;  /* 0xffffffff00d07802 */ /* 0x000fe40000000f00 */
[----:B------:R-:W-:Y:S02]  /*8460*/  MOV R204, 0x8480 ;  /* 0x0000848000cc7802 */ /* 0x000fe40000000f00 */
[----:B------:R-:W-:Y:S05]  /*8470*/  CALL.REL.NOINC `($__internal_47_$__cuda_sm70_shflsync_bfly_p) ;  /* 0x000002f000007944 */ /* 0x000fea0003c00000 */
[----:B------:R-:W-:Y:S01]  /*8480*/  FADD.FTZ R2, R206, R2 ;  /* 0x00000002ce027221 */ /* 0x000fe20000010000 */
[----:B------:R-:W-:Y:S01]  /*8490*/  MOV R209, 0x1f ;  /* 0x0000001f00d17802 */ /* 0x000fe20000000f00 */
[----:B-1----:R-:W-:Y:S01]  /*84a0*/  FADD.FTZ R3, R3, R207 ;  /* 0x000000cf03037221 */ /* 0x002fe20000010000 */
[----:B------:R-:W-:Y:S01]  /*84b0*/  HFMA2.MMA R207, -RZ, RZ, 0, 2.384185791015625e-07 ;  /* 0x00000004ffcf7435 */ /* 0x000fe200000001ff */
[----:B------:R-:W-:Y:S02]  /*84c0*/  MOV R208, 0xffffffff ;  /* 0xffffffff00d07802 */ /* 0x000fe40000000f00 */
[----:B------:R-:W-:-:S02]  /*84d0*/  MOV R205, R2 ;  /* 0x0000000200cd7202 */ /* 0x000fc40000000f00 */
[----:B------:R-:W-:Y:S02]  /*84e0*/  MOV R204, 0x8500 ;  /* 0x0000850000cc7802 */ /* 0x000fe40000000f00 */
[----:B------:R-:W-:Y:S05]  /*84f0*/  CALL.REL.NOINC `($__internal_47_$__cuda_sm70_shflsync_bfly_p) ;  /* 0x0000027000007944 */ /* 0x000fea0003c00000 */
[----:B-1----:R-:W-:Y:S01]  /*8500*/  MOV R206, R207 ;  /* 0x000000cf00ce7202 */ /* 0x002fe20000000f00 */
[----:B------:R-:W-:Y:S01]  /*8510*/  HFMA2.MMA R207, -RZ, RZ, 0, 2.384185791015625e-07 ;  /* 0x00000004ffcf7435 */ /* 0x000fe200000001ff */
[----:B------:R-:W-:Y:S02]  /*8520*/  MOV R205, R3 ;  /* 0x0000000300cd7202 */ /* 0x000fe40000000f00 */
[----:B------:R-:W-:Y:S02]  /*8530*/  MOV R209, 0x1f ;  /* 0x0000001f00d17802 */ /* 0x000fe40000000f00 */
[----:B------:R-:W-:Y:S02]  /*8540*/  MOV R208, 0xffffffff ;  /* 0xffffffff00d07802 */ /* 0x000fe40000000f00 */
[----:B------:R-:W-:Y:S02]  /*8550*/  MOV R204, 0x8570 ;  /* 0x0000857000cc7802 */ /* 0x000fe40000000f00 */
[----:B------:R-:W-:Y:S05]  /*8560*/  CALL.REL.NOINC `($__internal_47_$__cuda_sm70_shflsync_bfly_p) ;  /* 0x0000020000007944 */ /* 0x000fea0003c00000 */
[----:B------:R-:W-:Y:S01]  /*8570*/  FADD.FTZ R2, R206, R2 ;  /* 0x00000002ce027221 */ /* 0x000fe20000010000 */
[----:B------:R-:W-:Y:S01]  /*8580*/  MOV R209, 0x1f ;  /* 0x0000001f00d17802 */ /* 0x000fe20000000f00 */
[----:B-1----:R-:W-:Y:S01]  /*8590*/  FADD.FTZ R3, R3, R207 ;  /* 0x000000cf03037221 */ /* 0x002fe20000010000 */
[----:B------:R-:W-:Y:S01]  /*85a0*/  HFMA2.MMA R207, -RZ, RZ, 0, 4.76837158203125e-07 ;  /* 0x00000008ffcf7435 */ /* 0x000fe200000001ff */
[----:B------:R-:W-:-:S02]  /*85b0*/  MOV R208, 0xffffffff ;  /* 0xffffffff00d07802 */ /* 0x000fc40000000f00 */
[----:B------:R-:W-:Y:S02]  /*85c0*/  MOV R205, R2 ;  /* 0x0000000200cd7202 */ /* 0x000fe40000000f00 */
[----:B------:R-:W-:Y:S02]  /*85d0*/  MOV R204, 0x85f0 ;  /* 0x000085f000cc7802 */ /* 0x000fe40000000f00 */
[----:B------:R-:W-:Y:S05]  /*85e0*/  CALL.REL.NOINC `($__internal_47_$__cuda_sm70_shflsync_bfly_p) ;  /* 0x0000018000007944 */ /* 0x000fea0003c00000 */
[----:B-1----:R-:W-:Y:S01]  /*85f0*/  MOV R206, R207 ;  /* 0x000000cf00ce7202 */ /* 0x002fe20000000f00 */
[----:B------:R-:W-:Y:S01]  /*8600*/  HFMA2.MMA R207, -RZ, RZ, 0, 4.76837158203125e-07 ;  /* 0x00000008ffcf7435 */ /* 0x000fe200000001ff */
[----:B------:R-:W-:Y:S02]  /*8610*/  MOV R205, R3 ;  /* 0x0000000300cd7202 */ /* 0x000fe40000000f00 */
[----:B------:R-:W-:Y:S02]  /*8620*/  MOV R209, 0x1f ;  /* 0x0000001f00d17802 */ /* 0x000fe40000000f00 */
[----:B------:R-:W-:Y:S02]  /*8630*/  MOV R208, 0xffffffff ;  /* 0xffffffff00d07802 */ /* 0x000fe40000000f00 */
[----:B------:R-:W-:-:S02]  /*8640*/  MOV R204, 0x8660 ;  /* 0x0000866000cc7802 */ /* 0x000fc40000000f00 */
[----:B------:R-:W-:Y:S05]  /*8650*/  CALL.REL.NOINC `($__internal_47_$__cuda_sm70_shflsync_bfly_p) ;  /* 0x0000011000007944 */ /* 0x000fea0003c00000 */
[----:B------:R-:W-:Y:S01]  /*8660*/  FADD.FTZ R2, R206, R2 ;  /* 0x00000002ce027221 */ /* 0x000fe20000010000 */
[----:B------:R-:W-:Y:S01]  /*8670*/  MOV R209, 0x1f ;  /* 0x0000001f00d17802 */ /* 0x000fe20000000f00 */
[----:B-1----:R-:W-:Y:S01]  /*8680*/  FADD.FTZ R3, R3, R207 ;  /* 0x000000cf03037221 */ /* 0x002fe20000010000 */
[----:B------:R-:W-:Y:S01]  /*8690*/  HFMA2.MMA R207, -RZ, RZ, 0, 9.5367431640625e-07 ;  /* 0x00000010ffcf7435 */ /* 0x000fe200000001ff */
[----:B------:R-:W-:-:S02]  /*86a0*/  MOV R208, 0xffffffff ;  /* 0xffffffff00d07802 */ /* 0x000fc40000000f00 */
[----:B------:R-:W-:Y:S02]  /*86b0*/  MOV R205, R2 ;  /* 0x0000000200cd7202 */ /* 0x000fe40000000f00 */
[----:B------:R-:W-:Y:S02]  /*86c0*/  MOV R204, 0x86e0 ;  /* 0x000086e000cc7802 */ /* 0x000fe40000000f00 */
[----:B------:R-:W-:Y:S05]  /*86d0*/  CALL.REL.NOINC `($__internal_47_$__cuda_sm70_shflsync_bfly_p) ;  /* 0x0000009000007944 */ /* 0x000fea0003c00000 */
[----:B-1----:R-:W-:Y:S01]  /*86e0*/  MOV R206, R207 ;  /* 0x000000cf00ce7202 */ /* 0x002fe20000000f00 */
[----:B------:R-:W-:Y:S01]  /*86f0*/  HFMA2.MMA R207, -RZ, RZ, 0, 9.5367431640625e-07 ;  /* 0x00000010ffcf7435 */ /* 0x000fe200000001ff */
[----:B------:R-:W-:Y:S02]  /*8700*/  MOV R205, R3 ;  /* 0x0000000300cd7202 */ /* 0x000fe40000000f00 */
[----:B------:R-:W-:Y:S02]  /*8710*/  MOV R209, 0x1f ;  /* 0x0000001f00d17802 */ /* 0x000fe40000000f00 */
[----:B------:R-:W-:Y:S02]  /*8720*/  MOV R208, 0xffffffff ;  /* 0xffffffff00d07802 */ /* 0x000fe40000000f00 */
[----:B------:R-:W-:-:S02]  /*8730*/  MOV R204, 0x8750 ;  /* 0x0000875000cc7802 */ /* 0x000fc40000000f00 */
[----:B------:R-:W-:Y:S05]  /*8740*/  CALL.REL.NOINC `($__internal_47_$__cuda_sm70_shflsync_bfly_p) ;  /* 0x0000002000007944 */ /* 0x000fea0003c00000 */
[----:B-1----:R-:W-:Y:S01]  /*8750*/  MOV R205, R207 ;  /* 0x000000cf00cd7202 */ /* 0x002fe20000000f00 */
[----:B------:R-:W-:Y:S05]  /*8760*/  BRA `(.L_x_4024) ;  /* 0xffffa5a000007947 */ /* 0x000fea000383ffff */
        .weak           $__internal_47_$__cuda_sm70_shflsync_bfly_p
        .type           $__internal_47_$__cuda_sm70_shflsync_bfly_p,@function
        .size           $__internal_47_$__cuda_sm70_shflsync_bfly_p,(.L_x_14929 - $__internal_47_$__cuda_sm70_shflsync_bfly_p)
$__internal_47_$__cuda_sm70_shflsync_bfly_p:
[----:B------:R-:W-:Y:S04]  /*8770*/  WARPSYNC R208 ;  /* 0x000000d000007348 */ /* 0x000fe80003800000 */
[----:B------:R0:W1:Y:S02]  /*8780*/  SHFL.BFLY PT, R207, R205, R207, R209 ;  /* 0x0c0000cfcdcf7389 */ /* 0x00006400000e00d1 */
[----:B0-----:R-:W-:-:S06]  /*8790*/  HFMA2.MMA R205, -RZ, RZ, 0, 0 ;  /* 0x00000000ffcd7435 */ /* 0x001fcc00000001ff */
[----:B------:R-:W-:Y:S05]  /*87a0*/  RET.REL.NODEC R204 `(_ZN10layer_norm13ln_bwd_kernelINS_13Kernel_traitsIf13__nv_bfloat16S2_S2_fjLj1280ELj1ELj4ELj1ELj16ENS_18Kernel_traits_baseILj1280EfS2_S2_S2_fjLj128EEEEELb0ELb1ELb1ELb1EEEvNS_9BwdParamsE) ;  /* 0xffff7850cc007950 */ /* 0x000fea0003c3ffff */
.L_x_4025:
        /* <DEDUP_REMOVED lines=13> */
.L_x_14929:


//--------------------- .text._ZN10layer_norm13ln_bwd_kernelINS_13Kernel_traitsIf13__nv_bfloat16S2_S2_fjLj1280ELj1ELj4ELj1ELj16ENS_18Kernel_traits_baseILj1280EfS2_S2_S2_fjLj128EEEEELb1ELb0ELb0ELb0EEEvNS_9BwdParamsE --------------------------
	.section	.text._ZN10layer_norm13ln_bwd_kernelINS_13Kernel_traitsIf13__nv_bfloat16S2_S2_fjLj1280ELj1ELj4ELj1ELj16ENS_18Kernel_traits_baseILj1280EfS2_S2_S2_fjLj128EEEEELb1ELb0ELb0ELb0EEEvNS_9BwdParamsE,"ax",@progbits
	.sectioninfo	@"SHI_REGISTERS=255"
	.align	128
        .global         _ZN10layer_norm13ln_bwd_kernelINS_13Kernel_traitsIf13__nv_bfloat16S2_S2_fjLj1280ELj1ELj4ELj1ELj16ENS_18Kernel_traits_baseILj1280EfS2_S2_S2_fjLj128EEEEELb1ELb0ELb0ELb0EEEvNS_9BwdParamsE
        .type           _ZN10layer_norm13ln_bwd_kernelINS_13Kernel_traitsIf13__nv_bfloat16S2_S2_fjLj1280ELj1ELj4ELj1ELj16ENS_18Kernel_traits_baseILj1280EfS2_S2_S2_fjLj128EEEEELb1ELb0ELb0ELb0EEEvNS_9BwdParamsE,@function
        .size           _ZN10layer_norm13ln_bwd_kernelINS_13Kernel_traitsIf13__nv_bfloat16S2_S2_fjLj1280ELj1ELj4ELj1ELj16ENS_18Kernel_traits_baseILj1280EfS2_S2_S2_fjLj128EEEEELb1ELb0ELb0ELb0EEEvNS_9BwdParamsE,(.L_x_14930 - _ZN10layer_norm13ln_bwd_kernelINS_13Kernel_traitsIf13__nv_bfloat16S2_S2_fjLj1280ELj1ELj4ELj1ELj16ENS_18Kernel_traits_baseILj1280EfS2_S2_S2_fjLj128EEEEELb1ELb0ELb0ELb0EEEvNS_9BwdParamsE)
        .other          _ZN10layer_norm13ln_bwd_kernelINS_13Kernel_traitsIf13__nv_bfloat16S2_S2_fjLj1280ELj1ELj4ELj1ELj16ENS_18Kernel_traits_baseILj1280EfS2_S2_S2_fjLj128EEEEELb1ELb0ELb0ELb0EEEvNS_9BwdParamsE,@"STO_CUDA_ENTRY STV_DEFAULT"
_ZN10layer_norm13ln_bwd_kernelINS_13Kernel_traitsIf13__nv_bfloat16S2_S2_fjLj1280ELj1ELj4ELj1ELj16ENS_18Kernel_traits_baseILj1280EfS2_S2_S2_fjLj128EEEEELb1ELb0ELb0ELb0EEEvNS_9BwdParamsE:
.text._ZN10layer_norm13ln_bwd_kernelINS_13Kernel_traitsIf13__nv_bfloat16S2_S2_fjLj1280ELj1ELj4ELj1ELj16ENS_18Kernel_traits_baseILj1280EfS2_S2_S2_fjLj128EEEEELb1ELb0ELb0ELb0EEEvNS_9BwdParamsE:
        /* <DEDUP_REMOVED lines=86> */
.L_x_4050:
[----:B------:R-:W-:Y:S02]  /*0560*/  ISETP.NE.U32.AND P0, PT, RZ, c[0x0][0x1c0], PT ;  /* 0x00007000ff007a0c */ /* 0x000fe40003f05070 */
[----:B------:R-:W-:-:S02]  /*0570*/  SHF.R.S32.HI R3, RZ, 0x1f, R2 ;  /* 0x0000001fff037819 */ /* 0x000fc40000011402 */
[----:B------:R-:W-:Y:S02]  /*0580*/  ISETP.NE.AND.EX P0, PT, RZ, c[0x0][0x1c4], PT, P0 ;  /* 0x00007100ff007a0c */ /* 0x000fe40003f05300 */
[----:B------:R-:W-:-:S11]  /*0590*/  MOV R175, 0x4 ;  /* 0x0000000400af7802 */ /* 0x000fd60000000f00 */
[----:B------:R-:W-:-:S04]  /*05a0*/  @P0 LEA R172, P1, R2, c[0x0][0x1c0], 0x1 ;  /* 0x0000700002ac0a11 */ /* 0x000fc800078208ff */
[----:B------:R-:W-:-:S05]  /*05b0*/  @P0 LEA.HI.X R173, R2, c[0x0][0x1c4], R3, 0x1, P1 ;  /* 0x0000710002ad0a11 */ /* 0x000fca00008f0c03 */
[----:B------:R1:W2:Y:S02]  /*05c0*/  @P0 LDG.E.U16 R176, [R172.64] ;  /* 0x00000004acb00981 */ /* 0x0002a4000c1e1500 */
[----:B-1----:R-:W-:-:S04]  /*05d0*/  IMAD.WIDE R172, R2, R175, c[0x0][0x1a0] ;  /* 0x0000680002ac7625 */ /* 0x002fc800078e02af */
[C---:B------:R-:W-:Y:S01]  /*05e0*/  IMAD.WIDE R174, R2.reuse, R175, c[0x0][0x1a8] ;  /* 0x00006a0002ae7625 */ /* 0x040fe200078e02af */
[----:B-----5:R1:W5:Y:S04]  /*05f0*/  LDG.E R213, [R172.64] ;  /* 0x00000004acd57981 */ /* 0x020368000c1e1900 */
[----:B------:R1:W5:Y:S01]  /*0600*/  LDG.E R4, [R174.64] ;  /* 0x00000004ae047981 */ /* 0x000362000c1e1900 */
        /* <DEDUP_REMOVED lines=11> */
[C---:B-1----:R-:W-:Y:S02]  /*06c0*/  LEA R172, P0, R0.reuse, c[0x0][0x188], 0x4 ;  /* 0x0000620000ac7a11 */ /* 0x042fe400078020ff */
        /* <DEDUP_REMOVED lines=13> */
[----:B0-----:R-:W-:-:S04]  /*07a0*/  ISETP.NE.AND P0, PT, R252, RZ, PT ;  /* 0x000000fffc00720c */ /* 0x001fc80003f05270 */
[----:B-----5:R-:W-:Y:S02]  /*07b0*/  FSEL R13, R213, RZ, !P0 ;  /* 0x000000ffd50d7208 */ /* 0x020fe40004000000 */
[--C-:B--2---:R-:W-:Y:S02]  /*07c0*/  PRMT R6, RZ, 0x5410, R172.reuse ;  /* 0x00005410ff067816 */ /* 0x104fe400000000ac */
[----:B------:R-:W-:Y:S02]  /*07d0*/  PRMT R172, RZ, 0x7610, R172 ;  /* 0x00007610ffac7816 */ /* 0x000fe400000000ac */
[--C-:B------:R-:W-:Y:S02]  /*07e0*/  PRMT R178, RZ, 0x5410, R174.reuse ;  /* 0x00005410ffb27816 */ /* 0x100fe400000000ae */
[----:B------:R-:W-:Y:S01]  /*07f0*/  PRMT R174, RZ, 0x7610, R174 ;  /* 0x00007610ffae7816 */ /* 0x000fe200000000ae */
[C---:B------:R-:W-:Y:S01]  /*0800*/  FADD.FTZ R7, -R13.reuse, R172 ;  /* 0x000000ac0d077221 */ /* 0x040fe20000010100 */
[----:B---3--:R-:W-:Y:S01]  /*0810*/  PRMT R245, RZ, 0x5410, R8 ;  /* 0x00005410fff57816 */ /* 0x008fe20000000008 */
[----:B------:R-:W-:Y:S01]  /*0820*/  FADD.FTZ R5, -R13, R6 ;  /* 0x000000060d057221 */ /* 0x000fe20000010100 */
[----:B------:R-:W-:-:S02]  /*0830*/  PRMT R214, RZ, 0x5410, R175 ;  /* 0x00005410ffd67816 */ /* 0x000fc400000000af */
[----:B------:R-:W-:Y:S01]  /*0840*/  PRMT R216, RZ, 0x7610, R175 ;  /* 0x00007610ffd87816 */ /* 0x000fe200000000af */
[C---:B------:R-:W-:Y:S01]  /*0850*/  FADD.FTZ R175, -R13.reuse, R174 ;  /* 0x000000ae0daf7221 */ /* 0x040fe20000010100 */
[--C-:B------:R-:W-:Y:S01]  /*0860*/  PRMT R12, RZ, 0x5410, R173.reuse ;  /* 0x00005410ff0c7816 */ /* 0x100fe200000000ad */
[C---:B------:R-:W-:Y:S01]  /*0870*/  FMUL.FTZ R6, R4.reuse, R7 ;  /* 0x0000000704067220 */ /* 0x040fe20000410000 */
[----:B------:R-:W-:Y:S02]  /*0880*/  PRMT R176, RZ, 0x7610, R173 ;  /* 0x00007610ffb07816 */ /* 0x000fe400000000ad */
[----:B------:R-:W-:Y:S01]  /*0890*/  PRMT R174, RZ, 0x7610, R8 ;  /* 0x00007610ffae7816 */ /* 0x000fe20000000008 */
[----:B------:R-:W-:Y:S02]  /*08a0*/  FMUL.FTZ R5, R4, R5 ;  /* 0x0000000504057220 */ /* 0x000fe40000410000 */
[----:B------:R-:W-:Y:S01]  /*08b0*/  FMUL.FTZ R7, R32, R245 ;  /* 0x000000f520077220 */ /* 0x000fe20000410000 */
[--C-:B------:R-:W-:Y:S01]  /*08c0*/  PRMT R177, RZ, 0x5410, R11.reuse ;  /* 0x00005410ffb17816 */ /* 0x100fe2000000000b */
[C---:B------:R-:W-:Y:S01]  /*08d0*/  FADD.FTZ R243, -R13.reuse, R12 ;  /* 0x0000000c0df37221 */ /* 0x040fe20000010100 */
[----:B------:R-:W-:Y:S01]  /*08e0*/  PRMT R172, RZ, 0x7610, R11 ;  /* 0x00007610ffac7816 */ /* 0x000fe2000000000b */
[C---:B------:R-:W-:Y:S01]  /*08f0*/  FADD.FTZ R215, -R13.reuse, R176 ;  /* 0x000000b00dd77221 */ /* 0x040fe20000010100 */
[----:B------:R-:W-:Y:S01]  /*0900*/  PRMT R247, RZ, 0x5410, R9 ;  /* 0x00005410fff77816 */ /* 0x000fe20000000009 */
[----:B------:R-:W-:-:S02]  /*0910*/  FADD.FTZ R179, -R13, R178 ;  /* 0x000000b20db37221 */ /* 0x000fc40000010100 */
[----:B------:R-:W-:Y:S02]  /*0920*/  FADD.FTZ R109, R109, R174 ;  /* 0x000000ae6d6d7221 */ /* 0x000fe40000010000 */
[-C--:B------:R-:W-:Y:S02]  /*0930*/  FFMA.FTZ R73, R6, R174.reuse, R73 ;  /* 0x000000ae06497223 */ /* 0x080fe40000010049 */
[----:B------:R-:W-:Y:S02]  /*0940*/  FMUL.FTZ R249, R33, R174 ;  /* 0x000000ae21f97220 */ /* 0x000fe40000410000 */
[C---:B------:R-:W-:Y:S02]  /*0950*/  FMUL.FTZ R11, R4.reuse, R175 ;  /* 0x000000af040b7220 */ /* 0x040fe40000410000 */
[----:B------:R-:W-:Y:S02]  /*0960*/  FADD.FTZ R174, RZ, R7 ;  /* 0x00000007ffae7221 */ /* 0x000fe40000010000 */
[----:B------:R-:W-:Y:S01]  /*0970*/  FFMA.FTZ R175, R5, R7, RZ ;  /* 0x0000000705af7223 */ /* 0x000fe200000100ff */
[----:B------:R-:W-:Y:S01]  /*0980*/  PRMT R176, RZ, 0x7610, R9 ;  /* 0x00007610ffb07816 */ /* 0x000fe20000000009 */
[C---:B------:R-:W-:Y:S01]  /*0990*/  FMUL.FTZ R8, R4.reuse, R243 ;  /* 0x000000f304087220 */ /* 0x040fe20000410000 */
[--C-:B------:R-:W-:Y:S01]  /*09a0*/  PRMT R246, RZ, 0x5410, R10.reuse ;  /* 0x00005410fff67816 */ /* 0x100fe2000000000a */
[C---:B------:R-:W-:Y:S01]  /*09b0*/  FMUL.FTZ R9, R4.reuse, R215 ;  /* 0x000000d704097220 */ /* 0x040fe20000410000 */
[----:B------:R-:W-:Y:S01]  /*09c0*/  PRMT R12, RZ, 0x7610, R10 ;  /* 0x00007610ff0c7816 */ /* 0x000fe2000000000a */
[----:B------:R-:W-:-:S02]  /*09d0*/  FMUL.FTZ R10, R4, R179 ;  /* 0x000000b3040a7220 */ /* 0x000fc40000410000 */
[----:B------:R-:W-:Y:S02]  /*09e0*/  FMUL.FTZ R248, R34, R247 ;  /* 0x000000f722f87220 */ /* 0x000fe40000410000 */
        /* <DEDUP_REMOVED lines=38> */
.L_x_4029:
[----:B-1----:R-:W-:Y:S05]  /*0c50*/  BSYNC B1 ;  /* 0x0000000000017941 */ /* 0x002fea0003800000 */
.L_x_4028:
        /* <DEDUP_REMOVED lines=16> */
[----:B0-----:R-:W-:Y:S02]  /*0d60*/  ISETP.NE.AND P0, PT, R252, RZ, PT ;  /* 0x000000fffc00720c */ /* 0x001fe40003f05270 */
[----:B------:R-:W-:Y:S02]  /*0d70*/  IADD3 R216, R216, 0x20, RZ ;  /* 0x00000020d8d87810 */ /* 0x000fe40007ffe0ff */
[----:B-----5:R-:W-:Y:S02]  /*0d80*/  FSEL R20, R213, RZ, !P0 ;  /* 0x000000ffd5147208 */ /* 0x020fe40004000000 */
[----:B--2---:R-:W-:Y:S02]  /*0d90*/  PRMT R177, RZ, 0x5410, R172 ;  /* 0x00005410ffb17816 */ /* 0x004fe400000000ac */
[--C-:B------:R-:W-:Y:S02]  /*0da0*/  PRMT R241, RZ, 0x5410, R173.reuse ;  /* 0x00005410fff17816 */ /* 0x100fe400000000ad */
[----:B------:R-:W-:Y:S01]  /*0db0*/  PRMT R237, RZ, 0x7610, R173 ;  /* 0x00007610ffed7816 */ /* 0x000fe200000000ad */
[C---:B------:R-:W-:Y:S01]  /*0dc0*/  FADD.FTZ R177, -R20.reuse, R177 ;  /* 0x000000b114b17221 */ /* 0x040fe20000010100 */
[--C-:B------:R-:W-:Y:S01]  /*0dd0*/  PRMT R179, RZ, 0x5410, R174.reuse ;  /* 0x00005410ffb37816 */ /* 0x100fe200000000ae */
[C---:B------:R-:W-:Y:S01]  /*0de0*/  FADD.FTZ R241, -R20.reuse, R241 ;  /* 0x000000f114f17221 */ /* 0x040fe20000010100 */
[----:B------:R-:W-:Y:S01]  /*0df0*/  PRMT R174, RZ, 0x7610, R174 ;  /* 0x00007610ffae7816 */ /* 0x000fe200000000ae */
[----:B------:R-:W-:Y:S01]  /*0e00*/  FADD.FTZ R237, -R20, R237 ;  /* 0x000000ed14ed7221 */ /* 0x000fe20000010100 */
[----:B---3--:R-:W-:Y:S01]  /*0e10*/  PRMT R242, RZ, 0x5410, R16 ;  /* 0x00005410fff27816 */ /* 0x008fe20000000010 */
[----:B-1----:R-:W-:Y:S01]  /*0e20*/  FMUL.FTZ R14, R4, R177 ;  /* 0x000000b1040e7220 */ /* 0x002fe20000410000 */
[----:B------:R-:W-:Y:S01]  /*0e30*/  PRMT R15, RZ, 0x7610, R172 ;  /* 0x00007610ff0f7816 */ /* 0x000fe200000000ac */
[----:B------:R-:W-:Y:S01]  /*0e40*/  FADD.FTZ R179, -R20, R179 ;  /* 0x000000b314b37221 */ /* 0x000fe20000010100 */
[--C-:B------:R-:W-:Y:S01]  /*0e50*/  PRMT R173, RZ, 0x5410, R175.reuse ;  /* 0x00005410ffad7816 */ /* 0x100fe200000000af */
[----:B------:R-:W-:Y:S01]  /*0e60*/  FADD.FTZ R116, R116, R242 ;  /* 0x000000f274747221 */ /* 0x000fe20000010000 */
[----:B------:R-:W-:Y:S01]  /*0e70*/  PRMT R21, RZ, 0x7610, R175 ;  /* 0x00007610ff157816 */ /* 0x000fe200000000af */
[----:B------:R-:W-:Y:S01]  /*0e80*/  FADD.FTZ R175, -R20, R174 ;  /* 0x000000ae14af7221 */ /* 0x000fe20000010100 */
[----:B------:R-:W-:Y:S01]  /*0e90*/  PRMT R176, RZ, 0x7610, R16 ;  /* 0x00007610ffb07816 */ /* 0x000fe20000000010 */
[----:B------:R-:W-:Y:S01]  /*0ea0*/  FMUL.FTZ R16, R4, R241 ;  /* 0x000000f104107220 */ /* 0x000fe20000410000 */
[--C-:B------:R-:W-:Y:S01]  /*0eb0*/  PRMT R239, RZ, 0x5410, R17.reuse ;  /* 0x00005410ffef7816 */ /* 0x100fe20000000011 */
[-C--:B------:R-:W-:Y:S01]  /*0ec0*/  FFMA.FTZ R80, R14, R242.reuse, R80 ;  /* 0x000000f20e507223 */ /* 0x080fe20000010050 */
[----:B------:R-:W-:Y:S01]  /*0ed0*/  PRMT R174, RZ, 0x7610, R17 ;  /* 0x00007610ffae7816 */ /* 0x000fe20000000011 */
[----:B------:R-:W-:Y:S01]  /*0ee0*/  FMUL.FTZ R17, R4, R237 ;  /* 0x000000ed04117220 */ /* 0x000fe20000410000 */
[----:B------:R-:W-:Y:S01]  /*0ef0*/  PRMT R235, RZ, 0x5410, R18 ;  /* 0x00005410ffeb7816 */ /* 0x000fe20000000012 */
[----:B------:R-:W-:Y:S01]  /*0f00*/  FADD.FTZ R15, -R20, R15 ;  /* 0x0000000f140f7221 */ /* 0x000fe20000010100 */
[--C-:B------:R-:W-:Y:S01]  /*0f10*/  PRMT R177, RZ, 0x5410, R19.reuse ;  /* 0x00005410ffb17816 */ /* 0x100fe20000000013 */
[----:B------:R-:W-:Y:S01]  /*0f20*/  FMUL.FTZ R242, R40, R242 ;  /* 0x000000f228f27220 */ /* 0x000fe20000410000 */
[----:B------:R-:W-:Y:S01]  /*0f30*/  PRMT R172, RZ, 0x7610, R19 ;  /* 0x00007610ffac7816 */ /* 0x000fe20000000013 */
[----:B------:R-:W-:-:S02]  /*0f40*/  FADD.FTZ R118, R118, R239 ;  /* 0x000000ef76767221 */ /* 0x000fc40000010000 */
[-C--:B------:R-:W-:Y:S02]  /*0f50*/  FFMA.FTZ R82, R16, R239.reuse, R82 ;  /* 0x000000ef10527223 */ /* 0x080fe40000010052 */
        /* <DEDUP_REMOVED lines=8> */
[C---:B------:R-:W-:Y:S02]  /*0fe0*/  FADD.FTZ R173, -R20.reuse, R173 ;  /* 0x000000ad14ad7221 */ /* 0x040fe40000010100 */
[----:B------:R-:W-:Y:S01]  /*0ff0*/  FADD.FTZ R21, -R20, R21 ;  /* 0x0000001514157221 */ /* 0x000fe20000010100 */
[----:B------:R-:W-:Y:S01]  /*1000*/  PRMT R20, RZ, 0x7610, R18 ;  /* 0x00007610ff147816 */ /* 0x000fe20000000012 */
        /* <DEDUP_REMOVED lines=32> */
.L_x_4031:
[----:B------:R-:W-:Y:S05]  /*1210*/  BSYNC B1 ;  /* 0x0000000000017941 */ /* 0x000fea0003800000 */
.L_x_4030:
        /* <DEDUP_REMOVED lines=20> */
[----:B------:R-:W-:Y:S02]  /*1360*/  PRMT R25, RZ, 0x7610, R177 ;  /* 0x00007610ff197816 */ /* 0x000fe400000000b1 */
[--C-:B------:R-:W-:Y:S01]  /*1370*/  PRMT R27, RZ, 0x5410, R178.reuse ;  /* 0x00005410ff1b7816 */ /* 0x100fe200000000b2 */
[C---:B------:R-:W-:Y:S01]  /*1380*/  FADD.FTZ R233, -R24.reuse, R233 ;  /* 0x000000e918e97221 */ /* 0x040fe20000010100 */
[----:B------:R-:W-:Y:S01]  /*1390*/  PRMT R231, RZ, 0x5410, R177 ;  /* 0x00005410ffe77816 */ /* 0x000fe200000000b1 */
[----:B------:R-:W-:Y:S01]  /*13a0*/  FADD.FTZ R25, -R24, R25 ;  /* 0x0000001918197221 */ /* 0x000fe20000010100 */
[----:B------:R-:W-:Y:S01]  /*13b0*/  PRMT R178, RZ, 0x7610, R178 ;  /* 0x00007610ffb27816 */ /* 0x000fe200000000b2 */
[----:B-1----:R-:W-:Y:S01]  /*13c0*/  FMUL.FTZ R22, R4, R233 ;  /* 0x000000e904167220 */ /* 0x002fe20000410000 */
[----:B---3--:R-:W-:Y:S01]  /*13d0*/  PRMT R234, RZ, 0x5410, R172 ;  /* 0x00005410ffea7816 */ /* 0x008fe200000000ac */
[----:B------:R-:W-:Y:S01]  /*13e0*/  FADD.FTZ R231, -R24, R231 ;  /* 0x000000e718e77221 */ /* 0x000fe20000010100 */
[----:B------:R-:W-:Y:S01]  /*13f0*/  PRMT R23, RZ, 0x7610, R176 ;  /* 0x00007610ff177816 */ /* 0x000fe200000000b0 */
[----:B------:R-:W-:Y:S01]  /*1400*/  FMUL.FTZ R25, R4, R25 ;  /* 0x0000001904197220 */ /* 0x000fe20000410000 */
[--C-:B------:R-:W-:Y:S01]  /*1410*/  PRMT R191, RZ, 0x5410, R179.reuse ;  /* 0x00005410ffbf7816 */ /* 0x100fe200000000b3 */
[----:B------:R-:W-:Y:S01]  /*1420*/  FADD.FTZ R124, R124, R234 ;  /* 0x000000ea7c7c7221 */ /* 0x000fe20000010000 */
[----:B------:R-:W-:Y:S01]  /*1430*/  PRMT R177, RZ, 0x7610, R179 ;  /* 0x00007610ffb17816 */ /* 0x000fe200000000b3 */
[----:B------:R-:W-:Y:S01]  /*1440*/  FADD.FTZ R179, -R24, R178 ;  /* 0x000000b218b37221 */ /* 0x000fe20000010100 */
[----:B------:R-:W-:Y:S01]  /*1450*/  PRMT R176, RZ, 0x7610, R173 ;  /* 0x00007610ffb07816 */ /* 0x000fe200000000ad */
[-C--:B------:R-:W-:Y:S01]  /*1460*/  FFMA.FTZ R88, R22, R234.reuse, R88 ;  /* 0x000000ea16587223 */ /* 0x080fe20000010058 */
[----:B------:R-:W-:Y:S01]  /*1470*/  PRMT R178, RZ, 0x7610, R172 ;  /* 0x00007610ffb27816 */ /* 0x000fe200000000ac */
[----:B------:R-:W-:Y:S01]  /*1480*/  FADD.FTZ R23, -R24, R23 ;  /* 0x0000001718177221 */ /* 0x000fe20000010100 */
[----:B------:R-:W-:Y:S01]  /*1490*/  PRMT R229, RZ, 0x5410, R173 ;  /* 0x00005410ffe57816 */ /* 0x000fe200000000ad */
[----:B------:R-:W-:Y:S01]  /*14a0*/  FMUL.FTZ R234, R48, R234 ;  /* 0x000000ea30ea7220 */ /* 0x000fe20000410000 */
[--C-:B------:R-:W-:Y:S01]  /*14b0*/  PRMT R227, RZ, 0x5410, R174.reuse ;  /* 0x00005410ffe37816 */ /* 0x100fe200000000ae */
[C---:B------:R-:W-:Y:S01]  /*14c0*/  FADD.FTZ R27, -R24.reuse, R27 ;  /* 0x0000001b181b7221 */ /* 0x040fe20000010100 */
[----:B------:R-:W-:Y:S01]  /*14d0*/  PRMT R174, RZ, 0x7610, R174 ;  /* 0x00007610ffae7816 */ /* 0x000fe200000000ae */
[C---:B------:R-:W-:Y:S01]  /*14e0*/  FADD.FTZ R191, -R24.reuse, R191 ;  /* 0x000000bf18bf7221 */ /* 0x040fe20000010100 */
[----:B------:R-:W-:Y:S01]  /*14f0*/  PRMT R173, RZ, 0x5410, R175 ;  /* 0x00005410ffad7816 */ /* 0x000fe200000000af */
[----:B------:R-:W-:Y:S01]  /*1500*/  FADD.FTZ R177, -R24, R177 ;  /* 0x000000b118b17221 */ /* 0x000fe20000010100 */
[----:B------:R-:W-:Y:S01]  /*1510*/  PRMT R172, RZ, 0x7610, R175 ;  /* 0x00007610ffac7816 */ /* 0x000fe200000000af */
[----:B------:R-:W-:-:S02]  /*1520*/  FMUL.FTZ R24, R4, R231 ;  /* 0x000000e704187220 */ /* 0x000fc40000410000 */
        /* <DEDUP_REMOVED lines=42> */
.L_x_4033:
[----:B------:R-:W-:Y:S05]  /*17d0*/  BSYNC B1 ;  /* 0x0000000000017941 */ /* 0x000fea0003800000 */
.L_x_4032:
        /* <DEDUP_REMOVED lines=13> */
[----:B-1----:R-:W-:-:S04]  /*18b0*/  LEA R186, P0, R216, c[0x0][0x190], 0x3 ;  /* 0x00006400d8ba7a11 */ /* 0x002fc800078018ff */
[----:B------:R-:W-:-:S06]  /*18c0*/  LEA.HI.X R187, R216, c[0x0][0x194], RZ, 0x3, P0 ;  /* 0x00006500d8bb7a11 */ /* 0x000fcc00000f1cff */
[----:B------:R-:W5:Y:S01]  /*18d0*/  LDG.E.64 R186, [R186.64] ;  /* 0x00000004baba7981 */ /* 0x000f62000c1e1b00 */
[----:B0-----:R-:W-:Y:S02]  /*18e0*/  ISETP.NE.AND P0, PT, R252, RZ, PT ;  /* 0x000000fffc00720c */ /* 0x001fe40003f05270 */
        /* <DEDUP_REMOVED lines=13> */
[----:B------:R-:W-:Y:S01]  /*19c0*/  FADD.FTZ R211, -R172, R211 ;  /* 0x000000d3acd37221 */ /* 0x000fe20000010100 */
[----:B------:R-:W-:Y:S01]  /*19d0*/  PRMT R197, RZ, 0x7610, R174 ;  /* 0x00007610ffc57816 */ /* 0x000fe200000000ae */
[C---:B------:R-:W-:Y:S01]  /*19e0*/  FMUL.FTZ R26, R4.reuse, R175 ;  /* 0x000000af041a7220 */ /* 0x040fe20000410000 */
[----:B------:R-:W-:Y:S01]  /*19f0*/  PRMT R174, RZ, 0x7610, R177 ;  /* 0x00007610ffae7816 */ /* 0x000fe200000000b1 */
[----:B------:R-:W-:Y:S01]  /*1a00*/  FMUL.FTZ R195, R4, R195 ;  /* 0x000000c304c37220 */ /* 0x000fe20000410000 */
[----:B------:R-:W-:Y:S01]  /*1a10*/  PRMT R176, RZ, 0x7610, R176 ;  /* 0x00007610ffb07816 */ /* 0x000fe200000000b0 */
[----:B------:R-:W-:Y:S01]  /*1a20*/  FADD.FTZ R193, -R172, R193 ;  /* 0x000000c1acc17221 */ /* 0x000fe20000010100 */
[----:B------:R-:W-:Y:S01]  /*1a30*/  PRMT R217, RZ, 0x5410, R177 ;  /* 0x00005410ffd97816 */ /* 0x000fe200000000b1 */
[----:B------:R-:W-:Y:S01]  /*1a40*/  FMUL.FTZ R226, R56, R225 ;  /* 0x000000e138e27220 */ /* 0x000fe20000410000 */
[--C-:B------:R-:W-:Y:S01]  /*1a50*/  PRMT R177, RZ, 0x5410, R178.reuse ;  /* 0x00005410ffb17816 */ /* 0x100fe200000000b2 */
[----:B------:R-:W-:Y:S01]  /*1a60*/  FMUL.FTZ R194, R4, R221 ;  /* 0x000000dd04c27220 */ /* 0x000fe20000410000 */
[----:B------:R-:W-:Y:S01]  /*1a70*/  PRMT R175, RZ, 0x5410, R179 ;  /* 0x00005410ffaf7816 */ /* 0x000fe200000000b3 */
[----:B------:R-:W-:Y:S01]  /*1a80*/  FADD.FTZ R132, R132, R225 ;  /* 0x000000e184847221 */ /* 0x000fe20000010000 */
[----:B------:R-:W-:Y:S01]  /*1a90*/  PRMT R178, RZ, 0x7610, R178 ;  /* 0x00007610ffb27816 */ /* 0x000fe200000000b2 */
[----:B------:R-:W-:-:S02]  /*1aa0*/  FFMA.FTZ R96, R26, R225, R96 ;  /* 0x000000e11a607223 */ /* 0x000fc40000010060 */
[----:B------:R-:W-:Y:S02]  /*1ab0*/  FADD.FTZ R135, R135, R174 ;  /* 0x000000ae87877221 */ /* 0x000fe40000010000 */
[C---:B------:R-:W-:Y:S02]  /*1ac0*/  FMUL.FTZ R196, R4.reuse, R211 ;  /* 0x000000d304c47220 */ /* 0x040fe40000410000 */
[-C--:B------:R-:W-:Y:S02]  /*1ad0*/  FFMA.FTZ R99, R195, R174.reuse, R99 ;  /* 0x000000aec3637223 */ /* 0x080fe40000010063 */
[----:B------:R-:W-:Y:S02]  /*1ae0*/  FMUL.FTZ R221, R59, R174 ;  /* 0x000000ae3bdd7220 */ /* 0x000fe40000410000 */
[----:B------:R-:W-:Y:S02]  /*1af0*/  FMUL.FTZ R193, R4, R193 ;  /* 0x000000c104c17220 */ /* 0x000fe40000410000 */
[----:B------:R-:W-:-:S02]  /*1b00*/  FMUL.FTZ R225, R57, R176 ;  /* 0x000000b039e17220 */ /* 0x000fc40000410000 */
[----:B------:R-:W-:Y:S02]  /*1b10*/  FADD.FTZ R174, R215, R226 ;  /* 0x000000e2d7ae7221 */ /* 0x000fe40000010000 */
[----:B------:R-:W-:Y:S02]  /*1b20*/  FFMA.FTZ R214, R26, R226, R214 ;  /* 0x000000e21ad67223 */ /* 0x000fe400000100d6 */
[C---:B------:R-:W-:Y:S02]  /*1b30*/  FADD.FTZ R197, -R172.reuse, R197 ;  /* 0x000000c5acc57221 */ /* 0x040fe40000010100 */
[C---:B------:R-:W-:Y:S02]  /*1b40*/  FADD.FTZ R173, -R172.reuse, R173 ;  /* 0x000000adacad7221 */ /* 0x040fe40000010100 */
        /* <DEDUP_REMOVED lines=36> */
.L_x_4035:
[----:B------:R-:W-:Y:S05]  /*1d90*/  BSYNC B1 ;  /* 0x0000000000017941 */ /* 0x000fea0003800000 */
.L_x_4034:
        /* <DEDUP_REMOVED lines=16> */
[----:B0-----:R-:W-:-:S04]  /*1ea0*/  ISETP.NE.AND P0, PT, R252, RZ, PT ;  /* 0x000000fffc00720c */ /* 0x001fc80003f05270 */
[----:B-----5:R-:W-:Y:S02]  /*1eb0*/  FSEL R202, R213, RZ, !P0 ;  /* 0x000000ffd5ca7208 */ /* 0x020fe40004000000 */
[----:B--2---:R-:W-:Y:S02]  /*1ec0*/  PRMT R200, RZ, 0x5410, R172 ;  /* 0x00005410ffc87816 */ /* 0x004fe400000000ac */
[----:B------:R-:W-:Y:S02]  /*1ed0*/  PRMT R207, RZ, 0x5410, R173 ;  /* 0x00005410ffcf7816 */ /* 0x000fe400000000ad */
[----:B------:R-:W-:Y:S01]  /*1ee0*/  PRMT R201, RZ, 0x5410, R174 ;  /* 0x00005410ffc97816 */ /* 0x000fe200000000ae */
[C---:B------:R-:W-:Y:S01]  /*1ef0*/  FADD.FTZ R205, -R202.reuse, R200 ;  /* 0x000000c8cacd7221 */ /* 0x040fe20000010100 */
[----:B------:R-:W-:Y:S01]  /*1f00*/  PRMT R213, RZ, 0x7610, R172 ;  /* 0x00007610ffd57816 */ /* 0x000fe200000000ac */
[----:B------:R-:W-:Y:S01]  /*1f10*/  FADD.FTZ R207, -R202, R207 ;  /* 0x000000cfcacf7221 */ /* 0x000fe20000010100 */
[--C-:B---3--:R-:W-:Y:S01]  /*1f20*/  PRMT R223, RZ, 0x5410, R176.reuse ;  /* 0x00005410ffdf7816 */ /* 0x108fe200000000b0 */
        /* <DEDUP_REMOVED lines=8> */
[----:B------:R-:W-:Y:S01]  /*1fb0*/  FADD.FTZ R213, -R202, R213 ;  /* 0x000000d5cad57221 */ /* 0x000fe20000010100 */
[----:B------:R-:W-:Y:S01]  /*1fc0*/  PRMT R208, RZ, 0x7610, R177 ;  /* 0x00007610ffd07816 */ /* 0x000fe200000000b1 */
[----:B------:R-:W-:Y:S01]  /*1fd0*/  FMUL.FTZ R223, R64, R223 ;  /* 0x000000df40df7220 */ /* 0x000fe20000410000 */
[----:B------:R-:W-:Y:S01]  /*1fe0*/  PRMT R177, RZ, 0x5410, R178 ;  /* 0x00005410ffb17816 */ /* 0x000fe200000000b2 */
[----:B------:R-:W-:Y:S01]  /*1ff0*/  FADD.FTZ R209, -R202, R209 ;  /* 0x000000d1cad17221 */ /* 0x000fe20000010100 */
[----:B------:R-:W-:Y:S01]  /*2000*/  PRMT R203, RZ, 0x7610, R174 ;  /* 0x00007610ffcb7816 */ /* 0x000fe200000000ae */
[C---:B------:R-:W-:Y:S01]  /*2010*/  FMUL.FTZ R218, R4.reuse, R207 ;  /* 0x000000cf04da7220 */ /* 0x040fe20000410000 */
[----:B------:R-:W-:Y:S01]  /*2020*/  PRMT R173, RZ, 0x7610, R175 ;  /* 0x00007610ffad7816 */ /* 0x000fe200000000af */
[C---:B------:R-:W-:Y:S01]  /*2030*/  FMUL.FTZ R200, R4.reuse, R201 ;  /* 0x000000c904c87220 */ /* 0x040fe20000410000 */
[----:B------:R-:W-:Y:S01]  /*2040*/  PRMT R205, RZ, 0x5410, R179 ;  /* 0x00005410ffcd7816 */ /* 0x000fe200000000b3 */
[----:B------:R-:W-:Y:S01]  /*2050*/  FMUL.FTZ R222, R4, R213 ;  /* 0x000000d504de7220 */ /* 0x000fe20000410000 */
[----:B------:R-:W-:Y:S01]  /*2060*/  PRMT R178, RZ, 0x7610, R178 ;  /* 0x00007610ffb27816 */ /* 0x000fe200000000b2 */
[----:B------:R-:W-:-:S02]  /*2070*/  FMUL.FTZ R219, R65, R176 ;  /* 0x000000b041db7220 */ /* 0x000fc40000410000 */
[----:B------:R-:W-:Y:S02]  /*2080*/  FADD.FTZ R174, R215, R223 ;  /* 0x000000dfd7ae7221 */ /* 0x000fe40000010000 */
[----:B------:R-:W-:Y:S02]  /*2090*/  FFMA.FTZ R214, R250, R223, R214 ;  /* 0x000000dffad67223 */ /* 0x000fe400000100d6 */
[----:B------:R-:W-:Y:S01]  /*20a0*/  FADD.FTZ R175, -R202, R172 ;  /* 0x000000accaaf7221 */ /* 0x000fe20000010100 */
[----:B------:R-:W-:Y:S01]  /*20b0*/  PRMT R172, RZ, 0x7610, R179 ;  /* 0x00007610ffac7816 */ /* 0x000fe200000000b3 */
        /* <DEDUP_REMOVED lines=14> */
[----:B------:R-:W-:-:S02]  /*21a0*/  FADD.FTZ R203, -R202, R203 ;  /* 0x000000cbcacb7221 */ /* 0x000fc40000010100 */
[----:B------:R-:W-:Y:S02]  /*21b0*/  FADD.FTZ R174, R177, R208 ;  /* 0x000000d0b1ae7221 */ /* 0x000fe40000010000 */
[----:B------:R-:W-:Y:S02]  /*21c0*/  FFMA.FTZ R179, R209, R208, R179 ;  /* 0x000000d0d1b37223 */ /* 0x000fe400000100b3 */
        /* <DEDUP_REMOVED lines=23> */
.L_x_4037:
[----:B------:R-:W-:Y:S05]  /*2340*/  BSYNC B1 ;  /* 0x0000000000017941 */ /* 0x000fea0003800000 */
.L_x_4036:
[----:B------:R-:W-:Y:S05]  /*2350*/  BRA.DIV ~URZ, `(.L_x_4038) ;  /* 0x000036e27f007947 */ /* 0x000fea000b800000 */
[----:B------:R1:W2:Y:S02]  /*2360*/  SHFL.BFLY PT, R174, R215, 0x1, 0x1f ;  /* 0x0c201f00d7ae7f89 */ /* 0x0002a400000e0000 */
.L_x_4051:
        /* <DEDUP_REMOVED lines=11> */
[----:B-1----:R-:W1:Y:S01]  /*2420*/  SHFL.BFLY PT, R215, R176, 0x8, 0x1f ;  /* 0x0d001f00b0d77f89 */ /* 0x002e6200000e0000 */
[----:B---3--:R-:W-:-:S05]  /*2430*/  FADD.FTZ R178, R175, R174 ;  /* 0x000000aeafb27221 */ /* 0x008fca0000010000 */
[----:B------:R-:W2:Y:S01]  /*2440*/  SHFL.BFLY PT, R177, R178, 0x8, 0x1f ;  /* 0x0d001f00b2b17f89 */ /* 0x000ea200000e0000 */
[----:B-1----:R-:W-:Y:S02]  /*2450*/  FADD.FTZ R215, R176, R215 ;  /* 0x000000d7b0d77221 */ /* 0x002fe40000010000 */
[----:B--2---:R-:W-:-:S03]  /*2460*/  FADD.FTZ R174, R178, R177 ;  /* 0x000000b1b2ae7221 */ /* 0x004fc60000010000 */
[----:B------:R1:W2:Y:S04]  /*2470*/  SHFL.BFLY PT, R177, R215, 0x10, 0x1f ;  /* 0x0e001f00d7b17f89 */ /* 0x0002a800000e0000 */
[----:B------:R1:W3:Y:S02]  /*2480*/  SHFL.BFLY PT, R173, R174, 0x10, 0x1f ;  /* 0x0e001f00aead7f89 */ /* 0x0002e400000e0000 */
.L_x_4052:
[----:B--2---:R-:W-:Y:S01]  /*2490*/  FADD.FTZ R177, R177, R215 ;  /* 0x000000d7b1b17221 */ /* 0x004fe20000010000 */
[----:B0-----:R-:W-:Y:S01]  /*24a0*/  ISETP.NE.AND P0, PT, R252, RZ, PT ;  /* 0x000000fffc00720c */ /* 0x001fe20003f05270 */
[----:B---3--:R-:W-:Y:S01]  /*24b0*/  FADD.FTZ R173, R173, R174 ;  /* 0x000000aeadad7221 */ /* 0x008fe20000010000 */
        /* <DEDUP_REMOVED lines=8> */
[----:B-1----:R-:W-:Y:S01]  /*2540*/  FFMA.FTZ R174, R11, R178, R179 ;  /* 0x000000b20bae7223 */ /* 0x002fe200000100b3 */
[----:B------:R-:W-:Y:S01]  /*2550*/  ISETP.NE.AND.EX P1, PT, RZ, c[0x0][0x21c], PT, P1 ;  /* 0x00008700ff007a0c */ /* 0x000fe20003f25310 */
[----:B------:R-:W-:Y:S01]  /*2560*/  FADD.FTZ R173, R246, -R173 ;  /* 0x800000adf6ad7221 */ /* 0x000fe20000010000 */
[----:B-----5:R-:W-:Y:S01]  /*2570*/  HFMA2.MMA R213, -RZ, RZ, 0, 9.5367431640625e-07 ;  /* 0x00000010ffd57435 */ /* 0x020fe200000001ff */
[----:B------:R-:W-:Y:S02]  /*2580*/  FADD.FTZ R175, R245, -R174 ;  /* 0x800000aef5af7221 */ /* 0x000fe40000010000 */
[----:B------:R-:W-:-:S02]  /*2590*/  FMUL.FTZ R172, R4, R173 ;  /* 0x000000ad04ac7220 */ /* 0x000fc40000410000 */
[----:B------:R-:W-:Y:S02]  /*25a0*/  FMUL.FTZ R174, R4, R175 ;  /* 0x000000af04ae7220 */ /* 0x000fe40000410000 */
[----:B------:R-:W-:-:S04]  /*25b0*/  FFMA.FTZ R216, R9, R178, R179 ;  /* 0x000000b209d87223 */ /* 0x000fc800000100b3 */
        /* <DEDUP_REMOVED lines=12> */
[----:B------:R-:W-:-:S04]  /*2680*/  ISETP.NE.U32.AND P0, PT, RZ, c[0x0][0x258], PT ;  /* 0x00009600ff007a0c */ /* 0x000fc80003f05070 */
[----:B------:R-:W-:-:S13]  /*2690*/  ISETP.NE.AND.EX P0, PT, RZ, c[0x0][0x25c], PT, P0 ;  /* 0x00009700ff007a0c */ /* 0x000fda0003f05300 */
[----:B------:R-:W-:Y:S02]  /*26a0*/  @P0 F2FP.BF16.PACK_AB R172, RZ, R172 ;  /* 0x000000acffac023e */ /* 0x000fe400000010ff */
[----:B------:R-:W-:Y:S02]  /*26b0*/  @P0 F2FP.BF16.PACK_AB R174, RZ, R174 ;  /* 0x000000aeffae023e */ /* 0x000fe400000010ff */
[----:B------:R-:W-:Y:S01]  /*26c0*/  @P0 PRMT R162, R172, 0x7610, R162 ;  /* 0x00007610aca20816 */ /* 0x000fe200000000a2 */
[----:B------:R-:W-:-:S03]  /*26d0*/  FFMA.FTZ R172, R5, R178, R179 ;  /* 0x000000b205ac7223 */ /* 0x000fc600000100b3 */
[----:B------:R-:W-:Y:S01]  /*26e0*/  @P0 PRMT R162, R162, 0x5410, R174 ;  /* 0x00005410a2a20816 */ /* 0x000fe200000000ae */
[----:B------:R-:W-:Y:S01]  /*26f0*/  FADD.FTZ R173, R7, -R172 ;  /* 0x800000ac07ad7221 */ /* 0x000fe20000010000 */
[----:B------:R-:W-:Y:S01]  /*2700*/  F2FP.BF16.PACK_AB R174, R175, R176 ;  /* 0x000000b0afae723e */ /* 0x000fe200000010ff */
[-CC-:B------:R-:W-:Y:S02]  /*2710*/  FFMA.FTZ R172, R6, R178.reuse, R179.reuse ;  /* 0x000000b206ac7223 */ /* 0x180fe400000100b3 */
        /* <DEDUP_REMOVED lines=12> */
[----:B------:R-:W-:Y:S02]  /*27e0*/  FADD.FTZ R175, R244, -R175 ;  /* 0x800000aff4af7221 */ /* 0x000fe40000010000 */
[----:B------:R-:W-:Y:S02]  /*27f0*/  FMUL.FTZ R215, R172, R3 ;  /* 0x00000003acd77220 */ /* 0x000fe40000410000 */
[----:B------:R-:W-:Y:S02]  /*2800*/  @P1 FADD.FTZ R176, R176, R173 ;  /* 0x000000adb0b01221 */ /* 0x000fe40000010000 */
[----:B------:R-:W-:Y:S02]  /*2810*/  FADD.FTZ R173, R247, -R216 ;  /* 0x800000d8f7ad7221 */ /* 0x000fe40000010000 */
[C---:B------:R-:W-:Y:S01]  /*2820*/  FMUL.FTZ R216, R4.reuse, R175 ;  /* 0x000000af04d87220 */ /* 0x040fe20000410000 */
[----:B------:R-:W-:Y:S01]  /*2830*/  @P1 PRMT R175, RZ, 0x7610, R145 ;  /* 0x00007610ffaf1816 */ /* 0x000fe20000000091 */
[----:B------:R-:W-:-:S02]  /*2840*/  FMUL.FTZ R173, R4, R173 ;  /* 0x000000ad04ad7220 */ /* 0x000fc40000410000 */
[----:B------:R-:W-:Y:S02]  /*2850*/  FMUL.FTZ R215, R215, c[0x0][0x1e8] ;  /* 0x00007a00d7d77a20 */ /* 0x000fe40000410000 */
[----:B------:R-:W-:Y:S01]  /*2860*/  @P1 FADD.FTZ R173, R173, R175 ;  /* 0x000000afadad1221 */ /* 0x000fe20000010000 */
[----:B------:R-:W-:-:S05]  /*2870*/  @P1 PRMT R175, RZ, 0x5410, R147 ;  /* 0x00005410ffaf1816 */ /* 0x000fca0000000093 */
[----:B------:R-:W-:Y:S02]  /*2880*/  @P1 FADD.FTZ R216, R216, R175 ;  /* 0x000000afd8d81221 */ /* 0x000fe40000010000 */
[----:B------:R-:W-:-:S04]  /*2890*/  FFMA.FTZ R175, R13, R178, R179 ;  /* 0x000000b20daf7223 */ /* 0x000fc800000100b3 */
[----:B------:R-:W-:-:S04]  /*28a0*/  FADD.FTZ R175, R243, -R175 ;  /* 0x800000aff3af7221 */ /* 0x000fc80000010000 */
[----:B------:R-:W-:-:S04]  /*28b0*/  FMUL.FTZ R175, R4, R175 ;  /* 0x000000af04af7220 */ /* 0x000fc80000410000 */
[----:B------:R-:W-:Y:S01]  /*28c0*/  @P1 FADD.FTZ R175, R175, R177 ;  /* 0x000000b1afaf1221 */ /* 0x000fe20000010000 */
[----:B------:R-:W-:Y:S01]  /*28d0*/  @P0 F2FP.BF16.PACK_AB R177, RZ, R176 ;  /* 0x000000b0ffb1023e */ /* 0x000fe200000010ff */
[----:B------:R-:W-:Y:S01]  /*28e0*/  FMUL.FTZ R176, R176, R3 ;  /* 0x00000003b0b07220 */ /* 0x000fe20000410000 */
[----:B------:R-:W-:Y:S02]  /*28f0*/  LOP3.LUT P1, RZ, R184, 0xff0000, RZ, 0xc0, !PT ;  /* 0x00ff0000b8ff7812 */ /* 0x000fe4000782c0ff */
[----:B------:R-:W-:Y:S02]  /*2900*/  @P0 PRMT R161, R177, 0x7610, R161 ;  /* 0x00007610b1a10816 */ /* 0x000fe400000000a1 */
[----:B------:R-:W-:-:S04]  /*2910*/  @P0 F2FP.BF16.PACK_AB R177, RZ, R173 ;  /* 0x000000adffb1023e */ /* 0x000fc800000010ff */
[----:B------:R-:W-:Y:S02]  /*2920*/  @P0 PRMT R161, R161, 0x5410, R177 ;  /* 0x00005410a1a10816 */ /* 0x000fe400000000b1 */
[----:B------:R-:W-:Y:S01]  /*2930*/  @P0 F2FP.BF16.PACK_AB R177, RZ, R214 ;  /* 0x000000d6ffb1023e */ /* 0x000fe200000010ff */
[----:B------:R-:W-:-:S03]  /*2940*/  FMUL.FTZ R214, R214, R3 ;  /* 0x00000003d6d67220 */ /* 0x000fc60000410000 */
[----:B------:R-:W-:Y:S01]  /*2950*/  @P0 PRMT R160, R177, 0x7610, R160 ;  /* 0x00007610b1a00816 */ /* 0x000fe200000000a0 */
[----:B------:R-:W-:Y:S02]  /*2960*/  FMUL.FTZ R177, R173, R3 ;  /* 0x00000003adb17220 */ /* 0x000fe40000410000 */
[----:B------:R-:W-:Y:S02]  /*2970*/  FMUL.FTZ R173, R176, c[0x0][0x1e8] ;  /* 0x00007a00b0ad7a20 */ /* 0x000fe40000410000 */
[----:B------:R-:W-:Y:S01]  /*2980*/  FMUL.FTZ R176, R177, c[0x0][0x1e8] ;  /* 0x00007a00b1b07a20 */ /* 0x000fe20000410000 */
[----:B------:R-:W-:Y:S02]  /*2990*/  MOV R177, R184 ;  /* 0x000000b800b17202 */ /* 0x000fe40000000f00 */
[----:B------:R-:W-:Y:S02]  /*29a0*/  FSEL R173, R173, RZ, P1 ;  /* 0x000000ffadad7208 */ /* 0x000fe40000800000 */
[----:B------:R-:W-:-:S04]  /*29b0*/  LOP3.LUT P1, RZ, R184, 0xff000000, RZ, 0xc0, !PT ;  /* 0xff000000b8ff7812 */ /* 0x000fc8000782c0ff */
[----:B------:R-:W-:Y:S02]  /*29c0*/  FSEL R176, R176, RZ, P1 ;  /* 0x000000ffb0b07208 */ /* 0x000fe40000800000 */
[----:B------:R-:W-:Y:S02]  /*29d0*/  LOP3.LUT P1, RZ, R177, 0xff, RZ, 0xc0, !PT ;  /* 0x000000ffb1ff7812 */ /* 0x000fe4000782c0ff */
[----:B------:R-:W-:Y:S01]  /*29e0*/  @P0 F2FP.BF16.PACK_AB R177, RZ, R172 ;  /* 0x000000acffb1023e */ /* 0x000fe200000010ff */
[----:B------:R-:W-:Y:S01]  /*29f0*/  FMUL.FTZ R172, R214, c[0x0][0x1e8] ;  /* 0x00007a00d6ac7a20 */ /* 0x000fe20000410000 */
[----:B------:R-:W-:Y:S02]  /*2a00*/  F2FP.BF16.PACK_AB R173, R176, R173 ;  /* 0x000000adb0ad723e */ /* 0x000fe400000010ff */
[----:B------:R-:W-:Y:S02]  /*2a10*/  @P0 PRMT R160, R160, 0x5410, R177 ;  /* 0x00005410a0a00816 */ /* 0x000fe400000000b1 */
[----:B------:R-:W-:Y:S01]  /*2a20*/  @P0 F2FP.BF16.PACK_AB R177, RZ, R216 ;  /* 0x000000d8ffb1023e */ /* 0x000fe200000010ff */
[----:B------:R-:W-:Y:S01]  /*2a30*/  FMUL.FTZ R216, R216, R3 ;  /* 0x00000003d8d87220 */ /* 0x000fe20000410000 */
[----:B------:R-:W-:-:S02]  /*2a40*/  FSEL R172, R172, RZ, P1 ;  /* 0x000000ffacac7208 */ /* 0x000fc40000800000 */
[----:B------:R-:W-:Y:S01]  /*2a50*/  @P0 PRMT R163, R177, 0x7610, R163 ;  /* 0x00007610b1a30816 */ /* 0x000fe200000000a3 */
[----:B------:R-:W-:Y:S01]  /*2a60*/  FMUL.FTZ R216, R216, c[0x0][0x1e8] ;  /* 0x00007a00d8d87a20 */ /* 0x000fe20000410000 */
        /* <DEDUP_REMOVED lines=14> */
[----:B------:R-:W-:Y:S01]  /*2b50*/  FSEL R175, R175, RZ, P0 ;  /* 0x000000ffafaf7208 */ /* 0x000fe20000000000 */
[C---:B0-----:R-:W-:Y:S01]  /*2b60*/  IMAD.WIDE.U32 R176, R0.reuse, R213, c[0x0][0x248] ;  /* 0x0000920000b07625 */ /* 0x041fe200078e00d5 */
[----:B------:R-:W-:Y:S02]  /*2b70*/  IADD3 R0, R0, 0x20, RZ ;  /* 0x0000002000007810 */ /* 0x000fe40007ffe0ff */
[----:B------:R-:W-:-:S05]  /*2b80*/  F2FP.BF16.PACK_AB R175, R175, R216 ;  /* 0x000000d8afaf723e */ /* 0x000fca00000010ff */
[----:B------:R0:W-:Y:S02]  /*2b90*/  STG.E.128 [R176.64], R172 ;  /* 0x000000acb0007986 */ /* 0x0001e4000c101d04 */
.L_x_4041:
[----:B------:R-:W-:Y:S05]  /*2ba0*/  BSYNC B1 ;  /* 0x0000000000017941 */ /* 0x000fea0003800000 */
.L_x_4040:
[----:B------:R-:W-:Y:S01]  /*2bb0*/  BSSY B1, `(.L_x_4042) ;  /* 0x000006b000017945 */ /* 0x000fe20003800000 */
[----:B------:R-:W-:Y:S05]  /*2bc0*/  @!P3 BRA `(.L_x_4043) ;  /* 0x000006900000b947 */ /* 0x000fea0003800000 */
[----:B------:R-:W-:Y:S01]  /*2bd0*/  ISETP.NE.U32.AND P0, PT, RZ, c[0x0][0x218], PT ;  /* 0x00008600ff007a0c */ /* 0x000fe20003f05070 */
[-CC-:B0-----:R-:W-:Y:S01]  /*2be0*/  FFMA.FTZ R173, R18, R178.reuse, R179.reuse ;  /* 0x000000b212ad7223 */ /* 0x181fe200000100b3 */
        /* <DEDUP_REMOVED lines=26> */
[----:B------:R-:W-:-:S03]  /*2d90*/  ISETP.NE.AND.EX P1, PT, RZ, c[0x0][0x25c], PT, P1 ;  /* 0x00009700ff007a0c */ /* 0x000fc60003f25310 */
[----:B------:R-:W-:-:S10]  /*2da0*/  @P0 FADD.FTZ R214, R214, R173 ;  /* 0x000000add6d60221 */ /* 0x000fd40000010000 */
[----:B------:R-:W-:Y:S02]  /*2db0*/  @P1 F2FP.BF16.PACK_AB R172, RZ, R172 ;  /* 0x000000acffac123e */ /* 0x000fe400000010ff */
[----:B------:R-:W-:Y:S02]  /*2dc0*/  @P1 F2FP.BF16.PACK_AB R174, RZ, R174 ;  /* 0x000000aeffae123e */ /* 0x000fe400000010ff */
[----:B------:R-:W-:Y:S01]  /*2dd0*/  @P1 PRMT R162, R172, 0x7610, R162 ;  /* 0x00007610aca21816 */ /* 0x000fe200000000a2 */
[----:B------:R-:W-:-:S03]  /*2de0*/  FFMA.FTZ R172, R15, R178, R179 ;  /* 0x000000b20fac7223 */ /* 0x000fc600000100b3 */
[----:B------:R-:W-:Y:S01]  /*2df0*/  @P1 PRMT R162, R162, 0x5410, R174 ;  /* 0x00005410a2a21816 */ /* 0x000fe200000000ae */
[----:B------:R-:W-:Y:S01]  /*2e00*/  FADD.FTZ R173, R241, -R172 ;  /* 0x800000acf1ad7221 */ /* 0x000fe20000010000 */
[----:B------:R-:W-:Y:S01]  /*2e10*/  F2FP.BF16.PACK_AB R174, R175, R176 ;  /* 0x000000b0afae723e */ /* 0x000fe200000010ff */
[----:B------:R-:W-:Y:S02]  /*2e20*/  FFMA.FTZ R175, R16, R178, R179 ;  /* 0x000000b210af7223 */ /* 0x000fe400000100b3 */
[----:B------:R-:W-:Y:S01]  /*2e30*/  FMUL.FTZ R172, R4, R173 ;  /* 0x000000ad04ac7220 */ /* 0x000fe20000410000 */
[----:B------:R-:W-:Y:S01]  /*2e40*/  @P0 PRMT R173, RZ, 0x7610, R148 ;  /* 0x00007610ffad0816 */ /* 0x000fe20000000094 */
[----:B------:R-:W-:-:S04]  /*2e50*/  FADD.FTZ R175, R240, -R175 ;  /* 0x800000aff0af7221 */ /* 0x000fc80000010000 */
[----:B------:R-:W-:Y:S02]  /*2e60*/  FMUL.FTZ R176, R4, R175 ;  /* 0x000000af04b07220 */ /* 0x000fe40000410000 */
[----:B------:R-:W-:Y:S01]  /*2e70*/  @P0 FADD.FTZ R172, R172, R173 ;  /* 0x000000adacac0221 */ /* 0x000fe20000010000 */
[----:B------:R-:W-:Y:S01]  /*2e80*/  @P0 PRMT R173, RZ, 0x5410, R149 ;  /* 0x00005410ffad0816 */ /* 0x000fe20000000095 */
[----:B------:R-:W-:Y:S02]  /*2e90*/  FFMA.FTZ R175, R20, R178, R179 ;  /* 0x000000b214af7223 */ /* 0x000fe400000100b3 */
[----:B------:R-:W-:Y:S02]  /*2ea0*/  FMUL.FTZ R215, R172, R3 ;  /* 0x00000003acd77220 */ /* 0x000fe40000410000 */
[----:B------:R-:W-:Y:S02]  /*2eb0*/  FADD.FTZ R175, R236, -R175 ;  /* 0x800000afecaf7221 */ /* 0x000fe40000010000 */
[----:B------:R-:W-:-:S02]  /*2ec0*/  @P0 FADD.FTZ R176, R176, R173 ;  /* 0x000000adb0b00221 */ /* 0x000fc40000010000 */
[----:B------:R-:W-:Y:S02]  /*2ed0*/  FADD.FTZ R173, R239, -R216 ;  /* 0x800000d8efad7221 */ /* 0x000fe40000010000 */
[C---:B------:R-:W-:Y:S01]  /*2ee0*/  FMUL.FTZ R216, R4.reuse, R175 ;  /* 0x000000af04d87220 */ /* 0x040fe20000410000 */
[----:B------:R-:W-:Y:S01]  /*2ef0*/  @P0 PRMT R175, RZ, 0x7610, R149 ;  /* 0x00007610ffaf0816 */ /* 0x000fe20000000095 */
[----:B------:R-:W-:Y:S02]  /*2f00*/  FMUL.FTZ R173, R4, R173 ;  /* 0x000000ad04ad7220 */ /* 0x000fe40000410000 */
        /* <DEDUP_REMOVED lines=45> */
[----:B------:R-:W-:-:S04]  /*31e0*/  LOP3.LUT P0, RZ, R183, 0xff000000, RZ, 0xc0, !PT ;  /* 0xff000000b7ff7812 */ /* 0x000fc8000780c0ff */
[----:B------:R-:W-:Y:S01]  /*31f0*/  FSEL R175, R175, RZ, P0 ;  /* 0x000000ffafaf7208 */ /* 0x000fe20000000000 */
[----:B------:R-:W-:-:S03]  /*3200*/  @P1 IMAD.WIDE.U32 R176, R0, R213, c[0x0][0x258] ;  /* 0x0000960000b01625 */ /* 0x000fc600078e00d5 */
[----:B------:R-:W-:Y:S02]  /*3210*/  F2FP.BF16.PACK_AB R175, R175, R216 ;  /* 0x000000d8afaf723e */ /* 0x000fe400000010ff */
[----:B------:R0:W-:Y:S02]  /*3220*/  @P1 STG.E.128 [R176.64], R160 ;  /* 0x000000a0b0001986 */ /* 0x0001e4000c101d04 */
[C---:B0-----:R-:W-:Y:S01]  /*3230*/  IMAD.WIDE.U32 R176, R0.reuse, R213, c[0x0][0x248] ;  /* 0x0000920000b07625 */ /* 0x041fe200078e00d5 */
[----:B------:R-:W-:-:S04]  /*3240*/  IADD3 R0, R0, 0x20, RZ ;  /* 0x0000002000007810 */ /* 0x000fc80007ffe0ff */
[----:B------:R0:W-:Y:S03]  /*3250*/  STG.E.128 [R176.64], R172 ;  /* 0x000000acb0007986 */ /* 0x0001e6000c101d04 */
.L_x_4043:
[----:B------:R-:W-:Y:S05]  /*3260*/  BSYNC B1 ;  /* 0x0000000000017941 */ /* 0x000fea0003800000 */
.L_x_4042:
        /* <DEDUP_REMOVED lines=107> */
.L_x_4045:
[----:B------:R-:W-:Y:S05]  /*3920*/  BSYNC B1 ;  /* 0x0000000000017941 */ /* 0x000fea0003800000 */
.L_x_4044:
        /* <DEDUP_REMOVED lines=107> */
.L_x_4047:
[----:B------:R-:W-:Y:S05]  /*3fe0*/  BSYNC B1 ;  /* 0x0000000000017941 */ /* 0x000fea0003800000 */
.L_x_4046:
        /* <DEDUP_REMOVED lines=9> */
[-CC-:B------:R-:W-:Y:S02]  /*4080*/  FFMA.FTZ R175, R250, R178.reuse, R179.reuse ;  /* 0x000000b2faaf7223 */ /* 0x180fe400000100b3 */
[----:B-1----:R-:W-:-:S02]  /*4090*/  FFMA.FTZ R215, R222, R178, R179 ;  /* 0x000000b2ded77223 */ /* 0x002fc400000100b3 */
[-CC-:B-----5:R-:W-:Y:S02]  /*40a0*/  FFMA.FTZ R213, R209, R178.reuse, R179.reuse ;  /* 0x000000b2d1d57223 */ /* 0x1a0fe400000100b3 */
[-CC-:B------:R-:W-:Y:S02]  /*40b0*/  FFMA.FTZ R216, R202, R178.reuse, R179.reuse ;  /* 0x000000b2cad87223 */ /* 0x180fe400000100b3 */
[-CC-:B------:R-:W-:Y:S02]  /*40c0*/  FFMA.FTZ R214, R204, R178.reuse, R179.reuse ;  /* 0x000000b2ccd67223 */ /* 0x180fe400000100b3 */
[----:B------:R-:W-:Y:S02]  /*40d0*/  FFMA.FTZ R177, R206, R178, R179 ;  /* 0x000000b2ceb17223 */ /* 0x000fe400000100b3 */
[----:B------:R-:W-:Y:S02]  /*40e0*/  FADD.FTZ R179, R201, -R172 ;  /* 0x800000acc9b37221 */ /* 0x000fe40000010000 */
[C---:B------:R-:W-:Y:S01]  /*40f0*/  FMUL.FTZ R176, R4.reuse, R173 ;  /* 0x000000ad04b07220 */ /* 0x040fe20000410000 */
[----:B------:R-:W-:Y:S01]  /*4100*/  @P0 PRMT R173, RZ, 0x5410, R30 ;  /* 0x00005410ffad0816 */ /* 0x000fe2000000001e */
[----:B------:R-:W-:-:S02]  /*4110*/  FMUL.FTZ R174, R4, R179 ;  /* 0x000000b304ae7220 */ /* 0x000fc40000410000 */
[----:B------:R-:W-:Y:S02]  /*4120*/  FADD.FTZ R178, R223, -R175 ;  /* 0x800000afdfb27221 */ /* 0x000fe40000010000 */
[----:B------:R-:W-:Y:S01]  /*4130*/  @P0 FADD.FTZ R174, R174, R173 ;  /* 0x000000adaeae0221 */ /* 0x000fe20000010000 */
[----:B------:R-:W-:Y:S01]  /*4140*/  @P0 PRMT R173, RZ, 0x5410, R29 ;  /* 0x00005410ffad0816 */ /* 0x000fe2000000001d */
[----:B------:R-:W-:Y:S02]  /*4150*/  FMUL.FTZ R178, R4, R178 ;  /* 0x000000b204b27220 */ /* 0x000fe40000410000 */
[----:B------:R-:W-:Y:S01]  /*4160*/  FADD.FTZ R215, R219, -R215 ;  /* 0x800000d7dbd77221 */ /* 0x000fe20000010000 */
[----:B------:R-:W-:Y:S01]  /*4170*/  @P1 F2FP.BF16.PACK_AB R172, RZ, R174 ;  /* 0x000000aeffac123e */ /* 0x000fe200000010ff */
[----:B------:R-:W-:Y:S02]  /*4180*/  @P0 FADD.FTZ R176, R176, R173 ;  /* 0x000000adb0b00221 */ /* 0x000fe40000010000 */
[----:B------:R-:W-:Y:S01]  /*4190*/  FADD.FTZ R179, R205, -R214 ;  /* 0x800000d6cdb37221 */ /* 0x000fe20000010000 */
[----:B------:R-:W-:Y:S01]  /*41a0*/  @P1 PRMT R162, R172, 0x7610, R162 ;  /* 0x00007610aca21816 */ /* 0x000fe200000000a2 */
[----:B------:R-:W-:Y:S01]  /*41b0*/  FMUL.FTZ R214, R4, R215 ;  /* 0x000000d704d67220 */ /* 0x000fe20000410000 */
[----:B------:R-:W-:Y:S01]  /*41c0*/  @P1 F2FP.BF16.PACK_AB R173, RZ, R176 ;  /* 0x000000b0ffad123e */ /* 0x000fe200000010ff */
[----:B------:R-:W-:Y:S01]  /*41d0*/  FADD.FTZ R213, R208, -R213 ;  /* 0x800000d5d0d57221 */ /* 0x000fe20000010000 */
[----:B------:R-:W-:Y:S01]  /*41e0*/  @P0 PRMT R172, RZ, 0x5410, R31 ;  /* 0x00005410ffac0816 */ /* 0x000fe2000000001f */
[----:B------:R-:W-:Y:S01]  /*41f0*/  FADD.FTZ R175, R203, -R216 ;  /* 0x800000d8cbaf7221 */ /* 0x000fe20000010000 */
[----:B------:R-:W-:Y:S01]  /*4200*/  @P1 PRMT R161, R173, 0x7610, R161 ;  /* 0x00007610ada11816 */ /* 0x000fe200000000a1 */
[C---:B------:R-:W-:Y:S01]  /*4210*/  FMUL.FTZ R216, R4.reuse, R213 ;  /* 0x000000d504d87220 */ /* 0x040fe20000410000 */
[----:B------:R-:W-:Y:S01]  /*4220*/  @P0 PRMT R173, RZ, 0x5410, R28 ;  /* 0x00005410ffad0816 */ /* 0x000fe2000000001c */
[----:B------:R-:W-:-:S02]  /*4230*/  FMUL.FTZ R179, R4, R179 ;  /* 0x000000b304b37220 */ /* 0x000fc40000410000 */
[----:B------:R-:W-:Y:S02]  /*4240*/  FADD.FTZ R177, R207, -R177 ;  /* 0x800000b1cfb17221 */ /* 0x000fe40000010000 */
[----:B------:R-:W-:Y:S01]  /*4250*/  @P0 FADD.FTZ R178, R178, R173 ;  /* 0x000000adb2b20221 */ /* 0x000fe20000010000 */
[----:B------:R-:W-:Y:S01]  /*4260*/  @P0 PRMT R173, RZ, 0x7610, R28 ;  /* 0x00007610ffad0816 */ /* 0x000fe2000000001c */
[----:B------:R-:W-:Y:S01]  /*4270*/  @P0 FADD.FTZ R179, R179, R172 ;  /* 0x000000acb3b30221 */ /* 0x000fe20000010000 */
[----:B------:R-:W-:Y:S01]  /*4280*/  @P0 PRMT R172, RZ, 0x7610, R30 ;  /* 0x00007610ffac0816 */ /* 0x000fe2000000001e */
[----:B------:R-:W-:Y:S02]  /*4290*/  FMUL.FTZ R175, R4, R175 ;  /* 0x000000af04af7220 */ /* 0x000fe40000410000 */
[----:B------:R-:W-:Y:S01]  /*42a0*/  @P0 FADD.FTZ R214, R214, R173 ;  /* 0x000000add6d60221 */ /* 0x000fe20000010000 */
[----:B------:R-:W-:Y:S01]  /*42b0*/  @P0 PRMT R173, RZ, 0x7610, R29 ;  /* 0x00007610ffad0816 */ /* 0x000fe2000000001d */
[----:B------:R-:W-:Y:S01]  /*42c0*/  FMUL.FTZ R4, R4, R177 ;  /* 0x000000b104047220 */ /* 0x000fe20000410000 */
[----:B------:R-:W-:Y:S01]  /*42d0*/  @P1 F2FP.BF16.PACK_AB R177, RZ, R179 ;  /* 0x000000b3ffb1123e */ /* 0x000fe200000010ff */
[----:B------:R-:W-:Y:S01]  /*42e0*/  @P0 FADD.FTZ R175, R175, R172 ;  /* 0x000000acafaf0221 */ /* 0x000fe20000010000 */
[----:B------:R-:W-:Y:S01]  /*42f0*/  @P1 F2FP.BF16.PACK_AB R172, RZ, R178 ;  /* 0x000000b2ffac123e */ /* 0x000fe200000010ff */
[----:B------:R-:W-:Y:S01]  /*4300*/  @P0 FADD.FTZ R216, R216, R173 ;  /* 0x000000add8d80221 */ /* 0x000fe20000010000 */
[----:B------:R-:W-:Y:S01]  /*4310*/  @P0 PRMT R173, RZ, 0x7610, R31 ;  /* 0x00007610ffad0816 */ /* 0x000fe2000000001f */
[-C--:B------:R-:W-:Y:S01]  /*4320*/  FMUL.FTZ R174, R174, R3.reuse ;  /* 0x00000003aeae7220 */ /* 0x080fe20000410000 */
[----:B------:R-:W-:Y:S01]  /*4330*/  @P1 PRMT R163, R177, 0x7610, R163 ;  /* 0x00007610b1a31816 */ /* 0x000fe200000000a3 */
[----:B------:R-:W-:Y:S01]  /*4340*/  FMUL.FTZ R176, R176, R3 ;  /* 0x00000003b0b07220 */ /* 0x000fe20000410000 */
[----:B------:R-:W-:Y:S01]  /*4350*/  @P1 F2FP.BF16.PACK_AB R177, RZ, R175 ;  /* 0x000000afffb1123e */ /* 0x000fe200000010ff */
[----:B------:R-:W-:Y:S01]  /*4360*/  @P0 FADD.FTZ R4, R4, R173 ;  /* 0x000000ad04040221 */ /* 0x000fe20000010000 */
[----:B------:R-:W-:Y:S01]  /*4370*/  ISETP.NE.U32.AND P0, PT, RZ, c[0x0][0x258], PT ;  /* 0x00009600ff007a0c */ /* 0x000fe20003f05070 */
[----:B------:R-:W-:Y:S01]  /*4380*/  FMUL.FTZ R174, R174, c[0x0][0x1e8] ;  /* 0x00007a00aeae7a20 */ /* 0x000fe20000410000 */
[----:B------:R-:W-:Y:S01]  /*4390*/  @P1 PRMT R160, R172, 0x7610, R160 ;  /* 0x00007610aca01816 */ /* 0x000fe200000000a0 */
[-C--:B------:R-:W-:Y:S01]  /*43a0*/  FMUL.FTZ R175, R175, R3.reuse ;  /* 0x00000003afaf7220 */ /* 0x080fe20000410000 */
[----:B------:R-:W-:Y:S01]  /*43b0*/  ISETP.NE.AND.EX P0, PT, RZ, c[0x0][0x25c], PT, P0 ;  /* 0x00009700ff007a0c */ /* 0x000fe20003f05300 */
[-C--:B------:R-:W-:Y:S01]  /*43c0*/  FMUL.FTZ R178, R178, R3.reuse ;  /* 0x00000003b2b27220 */ /* 0x080fe20000410000 */
[----:B------:R-:W-:Y:S01]  /*43d0*/  @P1 PRMT R162, R162, 0x5410, R177 ;  /* 0x00005410a2a21816 */ /* 0x000fe200000000b1 */
[----:B------:R-:W-:Y:S01]  /*43e0*/  FMUL.FTZ R175, R175, c[0x0][0x1e8] ;  /* 0x00007a00afaf7a20 */ /* 0x000fe20000410000 */
[----:B------:R-:W-:Y:S01]  /*43f0*/  @P1 F2FP.BF16.PACK_AB R173, RZ, R216 ;  /* 0x000000d8ffad123e */ /* 0x000fe200000010ff */
[-C--:B------:R-:W-:Y:S01]  /*4400*/  FMUL.FTZ R216, R216, R3.reuse ;  /* 0x00000003d8d87220 */ /* 0x080fe20000410000 */
[----:B------:R-:W-:Y:S01]  /*4410*/  @P1 F2FP.BF16.PACK_AB R172, RZ, R214 ;  /* 0x000000d6ffac123e */ /* 0x000fe200000010ff */
[-C--:B------:R-:W-:Y:S01]  /*4420*/  FMUL.FTZ R214, R214, R3.reuse ;  /* 0x00000003d6d67220 */ /* 0x080fe20000410000 */
[----:B------:R-:W-:Y:S01]  /*4430*/  MOV R177, 0x10 ;  /* 0x0000001000b17802 */ /* 0x000fe20000000f00 */
[-C--:B------:R-:W-:Y:S01]  /*4440*/  FMUL.FTZ R179, R179, R3.reuse ;  /* 0x00000003b3b37220 */ /* 0x080fe20000410000 */
[----:B------:R-:W-:Y:S01]  /*4450*/  @P1 F2FP.BF16.PACK_AB R213, RZ, R4 ;  /* 0x00000004ffd5123e */ /* 0x000fe200000010ff */
        /* <DEDUP_REMOVED lines=9> */
[----:B------:R-:W-:Y:S02]  /*44f0*/  FMUL.FTZ R214, R214, c[0x0][0x1e8] ;  /* 0x00007a00d6d67a20 */ /* 0x000fe40000410000 */
[----:B------:R-:W-:Y:S01]  /*4500*/  FMUL.FTZ R179, R179, c[0x0][0x1e8] ;  /* 0x00007a00b3b37a20 */ /* 0x000fe20000410000 */
[----:B------:R-:W-:Y:S01]  /*4510*/  FSEL R174, R174, RZ, P0 ;  /* 0x000000ffaeae7208 */ /* 0x000fe20000000000 */
[----:B------:R-:W-:Y:S01]  /*4520*/  FMUL.FTZ R3, R3, c[0x0][0x1e8] ;  /* 0x00007a0003037a20 */ /* 0x000fe20000410000 */
[----:B------:R-:W-:-:S04]  /*4530*/  LOP3.LUT P0, RZ, R189, 0xff00, RZ, 0xc0, !PT ;  /* 0x0000ff00bdff7812 */ /* 0x000fc8000780c0ff */
[----:B------:R-:W-:Y:S02]  /*4540*/  FSEL R175, R175, RZ, P0 ;  /* 0x000000ffafaf7208 */ /* 0x000fe40000000000 */
[----:B------:R-:W-:Y:S02]  /*4550*/  LOP3.LUT P0, RZ, R188, 0xff0000, RZ, 0xc0, !PT ;  /* 0x00ff0000bcff7812 */ /* 0x000fe4000780c0ff */
[----:B------:R-:W-:Y:S01]  /*4560*/  F2FP.BF16.PACK_AB R174, R175, R174 ;  /* 0x000000aeafae723e */ /* 0x000fe200000010ff */
[----:B0-----:R-:W-:Y:S01]  /*4570*/  FMUL.FTZ R173, R176, c[0x0][0x1e8] ;  /* 0x00007a00b0ad7a20 */ /* 0x001fe20000410000 */
[----:B------:R-:W-:Y:S01]  /*4580*/  MOV R172, R188 ;  /* 0x000000bc00ac7202 */ /* 0x000fe20000000f00 */
[----:B------:R-:W-:-:S03]  /*4590*/  IMAD.WIDE.U32 R176, R0, R177, c[0x0][0x248] ;  /* 0x0000920000b07625 */ /* 0x000fc600078e00b1 */
        /* <DEDUP_REMOVED lines=8> */
[----:B------:R-:W-:Y:S02]  /*4620*/  LOP3.LUT P0, RZ, R189, 0xff0000, RZ, 0xc0, !PT ;  /* 0x00ff0000bdff7812 */ /* 0x000fe4000780c0ff */
[----:B------:R-:W-:Y:S02]  /*4630*/  F2FP.BF16.PACK_AB R172, R175, R172 ;  /* 0x000000acafac723e */ /* 0x000fe400000010ff */
[----:B------:R-:W-:Y:S02]  /*4640*/  FSEL R179, R179, RZ, P0 ;  /* 0x000000ffb3b37208 */ /* 0x000fe40000000000 */
[----:B------:R-:W-:-:S04]  /*4650*/  LOP3.LUT P0, RZ, R189, 0xff000000, RZ, 0xc0, !PT ;  /* 0xff000000bdff7812 */ /* 0x000fc8000780c0ff */
[----:B------:R-:W-:-:S04]  /*4660*/  FSEL R4, R3, RZ, P0 ;  /* 0x000000ff03047208 */ /* 0x000fc80000000000 */
[----:B------:R-:W-:-:S05]  /*4670*/  F2FP.BF16.PACK_AB R175, R4, R179 ;  /* 0x000000b304af723e */ /* 0x000fca00000010ff */
[----:B------:R0:W-:Y:S02]  /*4680*/  STG.E.128 [R176.64], R172 ;  /* 0x000000acb0007986 */ /* 0x0001e4000c101d04 */
.L_x_4049:
[----:B------:R-:W-:Y:S05]  /*4690*/  BSYNC B1 ;  /* 0x0000000000017941 */ /* 0x000fea0003800000 */
.L_x_4048:
[----:B------:R-:W-:-:S04]  /*46a0*/  MOV R3, c[0x0][0x160] ;  /* 0x0000580000037a02 */ /* 0x000fc80000000f00 */
[----:B------:R-:W-:-:S04]  /*46b0*/  LEA R2, R3, R2, 0x2 ;  /* 0x0000000203027211 */ /* 0x000fc800078e10ff */
[----:B------:R-:W-:-:S13]  /*46c0*/  ISETP.GE.AND P0, PT, R2, c[0x0][0x164], PT ;  /* 0x0000590002007a0c */ /* 0x000fda0003f06270 */
[----:B01---5:R-:W-:Y:S01]  /*46d0*/  @P0 CALL.REL.NOINC `(.L_x_4027) ;  /* 0x0000001000000944 */ /* 0x023fe20003c00000 */
[----:B------:R-:W-:Y:S05]  /*46e0*/  BRA `(.L_x_4050) ;  /* 0xffffbe7000007947 */ /* 0x000fea000383ffff */
.L_x_4027:
[----:B-1----:R-:W-:Y:S05]  /*46f0*/  BSYNC B0 ;  /* 0x0000000000007941 */ /* 0x002fea0003800000 */
.L_x_4026:
        /* <DEDUP_REMOVED lines=43> */
[----:B------:R-:W-:-:S02]  /*49b0*/  IADD3.X R13, RZ, RZ, RZ, P0, !PT ;  /* 0x000000ffff0d7210 */ /* 0x000fc400007fe4ff */
[----:B------:R-:W4:Y:S01]  /*49c0*/  LDS R11, [R251.X4+0x1000] ;  /* 0x00100000fb0b7984 */ /* 0x000f220000004800 */
[C---:B------:R-:W-:Y:S01]  /*49d0*/  LOP3.LUT P0, RZ, R14.reuse, 0xffffff80, RZ, 0xc0, !PT ;  /* 0xffffff800eff7812 */ /* 0x040fe2000780c0ff */
[----:B------:R-:W-:Y:S01]  /*49e0*/  FADD.FTZ R6, RZ, R6 ;  /* 0x00000006ff067221 */ /* 0x000fe20000010000 */
[C---:B------:R-:W-:Y:S01]  /*49f0*/  ISETP.GE.U32.AND P5, PT, R14.reuse, 0x180, PT ;  /* 0x000001800e00780c */ /* 0x040fe20003fa6070 */
[----:B------:R-:W4:Y:S01]  /*4a00*/  LDS R20, [R251.X4+0x2400] ;  /* 0x00240000fb147984 */ /* 0x000f220000004800 */
[----:B------:R-:W-:Y:S01]  /*4a10*/  ISETP.GE.U32.AND P4, PT, R14, 0x280, PT ;  /* 0x000002800e00780c */ /* 0x000fe20003f86070 */
        /* <DEDUP_REMOVED lines=29> */
[C---:B------:R-:W-:Y:S02]  /*4bf0*/  SHF.L.U64.HI R22, R44.reuse, 0x2, R13 ;  /* 0x000000022c167819 */ /* 0x040fe4000001020d */
[----:B------:R-:W4:Y:S01]  /*4c00*/  LDS R37, [R251.X4+0x4000] ;  /* 0x00400000fb257984 */ /* 0x000f220000004800 */
[----:B------:R-:W-:Y:S01]  /*4c10*/  SHF.L.U32 R44, R44, 0x2, RZ ;  /* 0x000000022c2c7819 */ /* 0x000fe200000006ff */
[----:B0-----:R-:W-:Y:S02]  /*4c20*/  FADD.FTZ R4, R4, R25 ;  /* 0x0000001904047221 */ /* 0x001fe40000010000 */
[----:B------:R-:W0:Y:S01]  /*4c30*/  LDS R39, [R251.X4+0x4200] ;  /* 0x00420000fb277984 */ /* 0x000e220000004800 */
[----:B------:R-:W-:Y:S01]  /*4c40*/  IADD3 R46, P1, R44, c[0x0][0x228], RZ ;  /* 0x00008a002c2e7a10 */ /* 0x000fe20007f3e0ff */
[----:B-1----:R-:W-:Y:S01]  /*4c50*/  FADD.FTZ R6, R6, R27 ;  /* 0x0000001b06067221 */ /* 0x002fe20000010000 */
[----:B------:R-:W-:Y:S01]  /*4c60*/  IADD3 R44, P2, R44, c[0x0][0x220], RZ ;  /* 0x000088002c2c7a10 */ /* 0x000fe20007f5e0ff */
        /* <DEDUP_REMOVED lines=49> */
[----:B------:R-:W-:Y:S02]  /*4f80*/  IADD3.X R47, R22, c[0x0][0x224], RZ, P2, !PT ;  /* 0x00008900162f7a10 */ /* 0x000fe400017fe4ff */
[----:B------:R-:W-:Y:S01]  /*4f90*/  @P0 IADD3 R46, P2, R46, 0x200, RZ ;  /* 0x000002002e2e0810 */ /* 0x000fe20007f5e0ff */
[----:B--2---:R-:W-:Y:S01]  /*4fa0*/  FADD.FTZ R38, R38, R51 ;  /* 0x0000003326267221 */ /* 0x004fe20000010000 */
        /* <DEDUP_REMOVED lines=169> */
.L_x_4038:
[----:B------:R-:W-:Y:S01]  /*5a40*/  HFMA2.MMA R173, -RZ, RZ, 0, 5.9604644775390625e-08 ;  /* 0x00000001ffad7435 */ /* 0x000fe200000001ff */
[----:B------:R-:W-:-:S02]  /*5a50*/  MOV R176, R215 ;  /* 0x000000d700b07202 */ /* 0x000fc40000000f00 */
[----:B------:R-:W-:Y:S02]  /*5a60*/  MOV R178, 0x1f ;  /* 0x0000001f00b27802 */ /* 0x000fe40000000f00 */
[----:B------:R-:W-:Y:S02]  /*5a70*/  MOV R175, 0xffffffff ;  /* 0xffffffff00af7802 */ /* 0x000fe40000000f00 */
[----:B------:R-:W-:Y:S02]  /*5a80*/  MOV R172, 0x5aa0 ;  /* 0x00005aa000ac7802 */ /* 0x000fe40000000f00 */
[----:B0----5:R-:W-:Y:S05]  /*5a90*/  CALL.REL.NOINC `($__internal_48_$__cuda_sm70_shflsync_bfly_p) ;  /* 0x0000046000007944 */ /* 0x021fea0003c00000 */
[----:B-1----:R-:W-:Y:S01]  /*5aa0*/  MOV R174, R175 ;  /* 0x000000af00ae7202 */ /* 0x002fe20000000f00 */
[----:B------:R-:W-:Y:S05]  /*5ab0*/  BRA `(.L_x_4051) ;  /* 0xffffc8b000007947 */ /* 0x000fea000383ffff */
.L_x_4039:
[----:B------:R-:W-:Y:S01]  /*5ac0*/  HFMA2.MMA R173, -RZ, RZ, 0, 5.9604644775390625e-08 ;  /* 0x00000001ffad7435 */ /* 0x000fe200000001ff */
[----:B------:R-:W-:Y:S02]  /*5ad0*/  MOV R176, R214 ;  /* 0x000000d600b07202 */ /* 0x000fe40000000f00 */
[----:B------:R-:W-:Y:S02]  /*5ae0*/  MOV R178, 0x1f ;  /* 0x0000001f00b27802 */ /* 0x000fe40000000f00 */
[----:B------:R-:W-:-:S02]  /*5af0*/  MOV R175, 0xffffffff ;  /* 0xffffffff00af7802 */ /* 0x000fc40000000f00 */
[----:B------:R-:W-:Y:S02]  /*5b00*/  MOV R172, 0x5b20 ;  /* 0x00005b2000ac7802 */ /* 0x000fe40000000f00 */
[----:B012--5:R-:W-:Y:S05]  /*5b10*/  CALL.REL.NOINC `($__internal_48_$__cuda_sm70_shflsync_bfly_p) ;  /* 0x000003e000007944 */ /* 0x027fea0003c00000 */
[----:B------:R-:W-:Y:S01]  /*5b20*/  FADD.FTZ R215, R174, R215 ;  /* 0x000000d7aed77221 */ /* 0x000fe20000010000 */
[----:B------:R-:W-:Y:S01]  /*5b30*/  HFMA2.MMA R173, -RZ, RZ, 0, 1.1920928955078125e-07 ;  /* 0x00000002ffad7435 */ /* 0x000fe200000001ff */
[----:B-1----:R-:W-:Y:S01]  /*5b40*/  FADD.FTZ R214, R214, R175 ;  /* 0x000000afd6d67221 */ /* 0x002fe20000010000 */
[----:B------:R-:W-:Y:S02]  /*5b50*/  MOV R178, 0x1f ;  /* 0x0000001f00b27802 */ /* 0x000fe40000000f00 */
[----:B------:R-:W-:Y:S02]  /*5b60*/  MOV R175, 0xffffffff ;  /* 0xffffffff00af7802 */ /* 0x000fe40000000f00 */
[----:B------:R-:W-:Y:S02]  /*5b70*/  MOV R176, R215 ;  /* 0x000000d700b07202 */ /* 0x000fe40000000f00 */
[----:B------:R-:W-:Y:S02]  /*5b80*/  MOV R172, 0x5ba0 ;  /* 0x00005ba000ac7802 */ /* 0x000fe40000000f00 */
[----:B------:R-:W-:Y:S05]  /*5b90*/  CALL.REL.NOINC `($__internal_48_$__cuda_sm70_shflsync_bfly_p) ;  /* 0x0000036000007944 */ /* 0x000fea0003c00000 */
[----:B------:R-:W-:Y:S01]  /*5ba0*/  HFMA2.MMA R173, -RZ, RZ, 0, 1.1920928955078125e-07 ;  /* 0x00000002ffad7435 */ /* 0x000fe200000001ff */
[----:B-1----:R-:W-:-:S02]  /*5bb0*/  MOV R174, R175 ;  /* 0x000000af00ae7202 */ /* 0x002fc40000000f00 */
[----:B------:R-:W-:Y:S02]  /*5bc0*/  MOV R176, R214 ;  /* 0x000000d600b07202 */ /* 0x000fe40000000f00 */
[----:B------:R-:W-:Y:S02]  /*5bd0*/  MOV R178, 0x1f ;  /* 0x0000001f00b27802 */ /* 0x000fe40000000f00 */
[----:B------:R-:W-:Y:S02]  /*5be0*/  MOV R175, 0xffffffff ;  /* 0xffffffff00af7802 */ /* 0x000fe40000000f00 */
[----:B------:R-:W-:Y:S02]  /*5bf0*/  MOV R172, 0x5c10 ;  /* 0x00005c1000ac7802 */ /* 0x000fe40000000f00 */
[----:B------:R-:W-:Y:S05]  /*5c00*/  CALL.REL.NOINC `($__internal_48_$__cuda_sm70_shflsync_bfly_p) ;  /* 0x000002f000007944 */ /* 0x000fea0003c00000 */
[----:B------:R-:W-:Y:S01]  /*5c10*/  FADD.FTZ R215, R174, R215 ;  /* 0x000000d7aed77221 */ /* 0x000fe20000010000 */
[----:B------:R-:W-:Y:S01]  /*5c20*/  HFMA2.MMA R173, -RZ, RZ, 0, 2.384185791015625e-07 ;  /* 0x00000004ffad7435 */ /* 0x000fe200000001ff */
[----:B-1----:R-:W-:Y:S01]  /*5c30*/  FADD.FTZ R214, R214, R175 ;  /* 0x000000afd6d67221 */ /* 0x002fe20000010000 */
[----:B------:R-:W-:Y:S02]  /*5c40*/  MOV R178, 0x1f ;  /* 0x0000001f00b27802 */ /* 0x000fe40000000f00 */
[----:B------:R-:W-:-:S02]  /*5c50*/  MOV R175, 0xffffffff ;  /* 0xffffffff00af7802 */ /* 0x000fc40000000f00 */
[----:B------:R-:W-:Y:S02]  /*5c60*/  MOV R176, R215 ;  /* 0x000000d700b07202 */ /* 0x000fe40000000f00 */
[----:B------:R-:W-:Y:S02]  /*5c70*/  MOV R172, 0x5c90 ;  /* 0x00005c9000ac7802 */ /* 0x000fe40000000f00 */
[----:B------:R-:W-:Y:S05]  /*5c80*/  CALL.REL.NOINC `($__internal_48_$__cuda_sm70_shflsync_bfly_p) ;  /* 0x0000027000007944 */ /* 0x000fea0003c00000 */
[----:B------:R-:W-:Y:S01]  /*5c90*/  HFMA2.MMA R173, -RZ, RZ, 0, 2.384185791015625e-07 ;  /* 0x00000004ffad7435 */ /* 0x000fe200000001ff */
[----:B-1----:R-:W-:Y:S02]  /*5ca0*/  MOV R174, R175 ;  /* 0x000000af00ae7202 */ /* 0x002fe40000000f00 */
[----:B------:R-:W-:Y:S02]  /*5cb0*/  MOV R176, R214 ;  /* 0x000000d600b07202 */ /* 0x000fe40000000f00 */
[----:B------:R-:W-:Y:S02]  /*5cc0*/  MOV R178, 0x1f ;  /* 0x0000001f00b27802 */ /* 0x000fe40000000f00 */
[----:B------:R-:W-:Y:S02]  /*5cd0*/  MOV R175, 0xffffffff ;  /* 0xffffffff00af7802 */ /* 0x000fe40000000f00 */
[----:B------:R-:W-:-:S02]  /*5ce0*/  MOV R172, 0x5d00 ;  /* 0x00005d0000ac7802 */ /* 0x000fc40000000f00 */
[----:B------:R-:W-:Y:S05]  /*5cf0*/  CALL.REL.NOINC `($__internal_48_$__cuda_sm70_shflsync_bfly_p) ;  /* 0x0000020000007944 */ /* 0x000fea0003c00000 */
[----:B------:R-:W-:Y:S01]  /*5d00*/  FADD.FTZ R215, R174, R215 ;  /* 0x000000d7aed77221 */ /* 0x000fe20000010000 */
[----:B------:R-:W-:Y:S01]  /*5d10*/  HFMA2.MMA R173, -RZ, RZ, 0, 4.76837158203125e-07 ;  /* 0x00000008ffad7435 */ /* 0x000fe200000001ff */
[----:B-1----:R-:W-:Y:S01]  /*5d20*/  FADD.FTZ R214, R214, R175 ;  /* 0x000000afd6d67221 */ /* 0x002fe20000010000 */
[----:B------:R-:W-:-:S02]  /*5d30*/  MOV R178, 0x1f ;  /* 0x0000001f00b27802 */ /* 0x000fc40000000f00 */
[----:B------:R-:W-:Y:S02]  /*5d40*/  MOV R175, 0xffffffff ;  /* 0xffffffff00af7802 */ /* 0x000fe40000000f00 */
[----:B------:R-:W-:Y:S02]  /*5d50*/  MOV R176, R215 ;  /* 0x000000d700b07202 */ /* 0x000fe40000000f00 */
[----:B------:R-:W-:Y:S02]  /*5d60*/  MOV R172, 0x5d80 ;  /* 0x00005d8000ac7802 */ /* 0x000fe40000000f00 */
[----:B------:R-:W-:Y:S05]  /*5d70*/  CALL.REL.NOINC `($__internal_48_$__cuda_sm70_shflsync_bfly_p) ;  /* 0x0000018000007944 */ /* 0x000fea0003c00000 */
[----:B------:R-:W-:Y:S01]  /*5d80*/  HFMA2.MMA R173, -RZ, RZ, 0, 4.76837158203125e-07 ;  /* 0x00000008ffad7435 */ /* 0x000fe200000001ff */
[----:B-1----:R-:W-:Y:S02]  /*5d90*/  MOV R174, R175 ;  /* 0x000000af00ae7202 */ /* 0x002fe40000000f00 */
[----:B------:R-:W-:Y:S02]  /*5da0*/  MOV R176, R214 ;  /* 0x000000d600b07202 */ /* 0x000fe40000000f00 */
[----:B------:R-:W-:Y:S02]  /*5db0*/  MOV R178, 0x1f ;  /* 0x0000001f00b27802 */ /* 0x000fe40000000f00 */
[----:B------:R-:W-:-:S02]  /*5dc0*/  MOV R175, 0xffffffff ;  /* 0xffffffff00af7802 */ /* 0x000fc40000000f00 */
[----:B------:R-:W-:Y:S02]  /*5dd0*/  MOV R172, 0x5df0 ;  /* 0x00005df000ac7802 */ /* 0x000fe40000000f00 */
[----:B------:R-:W-:Y:S05]  /*5de0*/  CALL.REL.NOINC `($__internal_48_$__cuda_sm70_shflsync_bfly_p) ;  /* 0x0000011000007944 */ /* 0x000fea0003c00000 */
[----:B------:R-:W-:Y:S01]  /*5df0*/  FADD.FTZ R215, R174, R215 ;  /* 0x000000d7aed77221 */ /* 0x000fe20000010000 */
[----:B------:R-:W-:Y:S01]  /*5e00*/  HFMA2.MMA R173, -RZ, RZ, 0, 9.5367431640625e-07 ;  /* 0x00000010ffad7435 */ /* 0x000fe200000001ff */
[----:B-1----:R-:W-:Y:S01]  /*5e10*/  FADD.FTZ R174, R214, R175 ;  /* 0x000000afd6ae7221 */ /* 0x002fe20000010000 */
[----:B------:R-:W-:Y:S02]  /*5e20*/  MOV R178, 0x1f ;  /* 0x0000001f00b27802 */ /* 0x000fe40000000f00 */
[----:B------:R-:W-:Y:S02]  /*5e30*/  MOV R175, 0xffffffff ;  /* 0xffffffff00af7802 */ /* 0x000fe40000000f00 */
[----:B------:R-:W-:Y:S02]  /*5e40*/  MOV R176, R215 ;  /* 0x000000d700b07202 */ /* 0x000fe40000000f00 */
[----:B------:R-:W-:Y:S02]  /*5e50*/  MOV R172, 0x5e70 ;  /* 0x00005e7000ac7802 */ /* 0x000fe40000000f00 */
[----:B------:R-:W-:Y:S05]  /*5e60*/  CALL.REL.NOINC `($__internal_48_$__cuda_sm70_shflsync_bfly_p) ;  /* 0x0000009000007944 */ /* 0x000fea0003c00000 */
[----:B------:R-:W-:Y:S01]  /*5e70*/  HFMA2.MMA R173, -RZ, RZ, 0, 9.5367431640625e-07 ;  /* 0x00000010ffad7435 */ /* 0x000fe200000001ff */
[----:B-1----:R-:W-:-:S02]  /*5e80*/  MOV R177, R175 ;  /* 0x000000af00b17202 */ /* 0x002fc40000000f00 */
[----:B------:R-:W-:Y:S02]  /*5e90*/  MOV R176, R174 ;  /* 0x000000ae00b07202 */ /* 0x000fe40000000f00 */
[----:B------:R-:W-:Y:S02]  /*5ea0*/  MOV R178, 0x1f ;  /* 0x0000001f00b27802 */ /* 0x000fe40000000f00 */
[----:B------:R-:W-:Y:S02]  /*5eb0*/  MOV R175, 0xffffffff ;  /* 0xffffffff00af7802 */ /* 0x000fe40000000f00 */
[----:B------:R-:W-:Y:S02]  /*5ec0*/  MOV R172, 0x5ee0 ;  /* 0x00005ee000ac7802 */ /* 0x000fe40000000f00 */
[----:B------:R-:W-:Y:S05]  /*5ed0*/  CALL.REL.NOINC `($__internal_48_$__cuda_sm70_shflsync_bfly_p) ;  /* 0x0000002000007944 */ /* 0x000fea0003c00000 */
[----:B-1----:R-:W-:Y:S01]  /*5ee0*/  MOV R173, R175 ;  /* 0x000000af00ad7202 */ /* 0x002fe20000000f00 */
[----:B------:R-:W-:Y:S05]  /*5ef0*/  BRA `(.L_x_4052) ;  /* 0xffffc59000007947 */ /* 0x000fea000383ffff */
        .weak           $__internal_48_$__cuda_sm70_shflsync_bfly_p
        .type           $__internal_48_$__cuda_sm70_shflsync_bfly_p,@function
        .size           $__internal_48_$__cuda_sm70_shflsync_bfly_p,(.L_x_14930 - $__internal_48_$__cuda_sm70_shflsync_bfly_p)
$__internal_48_$__cuda_sm70_shflsync_bfly_p:
[----:B------:R-:W-:Y:S04]  /*5f00*/  WARPSYNC R175 ;  /* 0x000000af00007348 */ /* 0x000fe80003800000 */
[----:B------:R0:W1:Y:S02]  /*5f10*/  SHFL.BFLY PT, R175, R176, R173, R178 ;  /* 0x0c0000adb0af7389 */ /* 0x00006400000e00b2 */
[----:B0-----:R-:W-:-:S06]  /*5f20*/  HFMA2.MMA R173, -RZ, RZ, 0, 0 ;  /* 0x00000000ffad7435 */ /* 0x001fcc00000001ff */
[----:B------:R-:W-:Y:S05]  /*5f30*/  RET.REL.NODEC R172 `(_ZN10layer_norm13ln_bwd_kernelINS_13Kernel_traitsIf13__nv_bfloat16S2_S2_fjLj1280ELj1ELj4ELj1ELj16ENS_18Kernel_traits_baseILj1280EfS2_S2_S2_fjLj128EEEEELb1ELb0ELb0ELb0EEEvNS_9BwdParamsE) ;  /* 0xffffa0c0ac007950 */ /* 0x000fea0003c3ffff */
.L_x_4053:
        /* <DEDUP_REMOVED lines=12> */
.L_x_14930:


//--------------------- .text._ZN10layer_norm13ln_bwd_kernelINS_13Kernel_traitsIf13__nv_bfloat16S2_S2_fjLj1280ELj1ELj4ELj1ELj16ENS_18Kernel_traits_baseILj1280EfS2_S2_S2_fjLj128EEEEELb1ELb0ELb0ELb1EEEvNS_9BwdParamsE --------------------------
	.section	.text._ZN10layer_norm13ln_bwd_kernelINS_13Kernel_traitsIf13__nv_bfloat16S2_S2_fjLj1280ELj1ELj4ELj1ELj16ENS_18Kernel_traits_baseILj1280EfS2_S2_S2_fjLj128EEEEELb1ELb0ELb0ELb1EEEvNS_9BwdParamsE,"ax",@progbits
	.sectioninfo	@"SHI_REGISTERS=255"
	.align	128
        .global         _ZN10layer_norm13ln_bwd_kernelINS_13Kernel_traitsIf13__nv_bfloat16S2_S2_fjLj1280ELj1ELj4ELj1ELj16ENS_18Kernel_traits_baseILj1280EfS2_S2_S2_fjLj128EEEEELb1ELb0ELb0ELb1EEEvNS_9BwdParamsE
        .type           _ZN10layer_norm13ln_bwd_kernelINS_13Kernel_traitsIf13__nv_bfloat16S2_S2_fjLj1280ELj1ELj4ELj1ELj16ENS_18Kernel_traits_baseILj1280EfS2_S2_S2_fjLj128EEEEELb1ELb0ELb0ELb1EEEvNS_9BwdParamsE,@function
        .size           _ZN10layer_norm13ln_bwd_kernelINS_13Kernel_traitsIf13__nv_bfloat16S2_S2_fjLj1280ELj1ELj4ELj1ELj16ENS_18Kernel_traits_baseILj1280EfS2_S2_S2_fjLj128EEEEELb1ELb0ELb0ELb1EEEvNS_9BwdParamsE,(.L_x_14931 - _ZN10layer_norm13ln_bwd_kernelINS_13Kernel_traitsIf13__nv_bfloat16S2_S2_fjLj1280ELj1ELj4ELj1ELj16ENS_18Kernel_traits_baseILj1280EfS2_S2_S2_fjLj128EEEEELb1ELb0ELb0ELb1EEEvNS_9BwdParamsE)
        .other          _ZN10layer_norm13ln_bwd_kernelINS_13Kernel_traitsIf13__nv_bfloat16S2_S2_fjLj1280ELj1ELj4ELj1ELj16ENS_18Kernel_traits_baseILj1280EfS2_S2_S2_fjLj128EEEEELb1ELb0ELb0ELb1EEEvNS_9BwdParamsE,@"STO_CUDA_ENTRY STV_DEFAULT"
_ZN10layer_norm13ln_bwd_kernelINS_13Kernel_traitsIf13__nv_bfloat16S2_S2_fjLj1280ELj1ELj4ELj1ELj16ENS_18Kernel_traits_baseILj1280EfS2_S2_S2_fjLj128EEEEELb1ELb0ELb0ELb1EEEvNS_9BwdParamsE:
.text._ZN10layer_norm13ln_bwd_kernelINS_13Kernel_traitsIf13__nv_bfloat16S2_S2_fjLj1280ELj1ELj4ELj1ELj16ENS_18Kernel_traits_baseILj1280EfS2_S2_S2_fjLj128EEEEELb1ELb0ELb0ELb1EEEvNS_9BwdParamsE:
        /* <DEDUP_REMOVED lines=50> */
.L_x_4055:
        /* <DEDUP_REMOVED lines=57> */
.L_x_4061:
        /* <DEDUP_REMOVED lines=10> */
[-C--:B------:R-:W-:Y:S02]  /*0750*/  IMAD.WIDE.U32 R104, R188, R218.reuse, c[0x0][0x188] ;  /* 0x00006200bc687625 */ /* 0x080fe400078e00da */
[----:B------:R-:W-:Y:S02]  /*0760*/  @P0 LEA.HI.X R123, R186, c[0x0][0x1c4], R107, 0x1, P1 ;  /* 0x00007100ba7b0a11 */ /* 0x000fe400008f0c6b */
[----:B------:R-:W-:Y:S02]  /*0770*/  IADD3 R191, R188, 0x20, RZ ;  /* 0x00000020bcbf7810 */ /* 0x000fe40007ffe0ff */
[----:B------:R-:W2:Y:S04]  /*0780*/  LDG.E.128 R104, [R104.64] ;  /* 0x0000000468687981 */ /* 0x000ea8000c1e1d00 */
[----:B------:R0:W3:Y:S01]  /*0790*/  @P0 LDG.E.U16 R194, [R122.64] ;  /* 0x000000047ac20981 */ /* 0x0000e2000c1e1500 */
[----:B------:R-:W-:-:S04]  /*07a0*/  IMAD.WIDE.U32 R112, R191, R218, c[0x0][0x188] ;  /* 0x00006200bf707625 */ /* 0x000fc800078e00da */
        /* <DEDUP_REMOVED lines=12> */
[----:B-1----:R-:W-:Y:S02]  /*0870*/  IMAD.WIDE.U32 R132, R190, R218, c[0x0][0x208] ;  /* 0x00008200be847625 */ /* 0x002fe400078e00da */
[----:B0-----:R-:W4:Y:S04]  /*0880*/  LDG.E.128 R120, [R120.64] ;  /* 0x0000000478787981 */ /* 0x001f28000c1e1d00 */
        /* <DEDUP_REMOVED lines=15> */
[----:B---3--:R-:W-:Y:S02]  /*0980*/  @P0 PRMT R189, RZ, 0x5410, R194 ;  /* 0x00005410ffbd0816 */ /* 0x008fe400000000c2 */
[----:B------:R-:W-:-:S04]  /*0990*/  ISETP.NE.U32.AND P0, PT, RZ, c[0x0][0x218], PT ;  /* 0x00008600ff007a0c */ /* 0x000fc80003f05070 */
[----:B------:R-:W-:Y:S02]  /*09a0*/  ISETP.NE.AND.EX P0, PT, RZ, c[0x0][0x21c], PT, P0 ;  /* 0x00008700ff007a0c */ /* 0x000fe40003f05300 */
[--C-:B--2---:R-:W-:Y:S02]  /*09b0*/  PRMT R193, RZ, 0x5410, R104.reuse ;  /* 0x00005410ffc17816 */ /* 0x104fe40000000068 */
[----:B------:R-:W-:Y:S02]  /*09c0*/  PRMT R195, RZ, 0x7610, R104 ;  /* 0x00007610ffc37816 */ /* 0x000fe40000000068 */
[--C-:B------:R-:W-:Y:S02]  /*09d0*/  PRMT R194, RZ, 0x5410, R105.reuse ;  /* 0x00005410ffc27816 */ /* 0x100fe40000000069 */
[----:B------:R-:W-:Y:S02]  /*09e0*/  PRMT R197, RZ, 0x7610, R105 ;  /* 0x00007610ffc57816 */ /* 0x000fe40000000069 */
[----:B------:R-:W-:-:S02]  /*09f0*/  PRMT R196, RZ, 0x5410, R106 ;  /* 0x00005410ffc47816 */ /* 0x000fc4000000006a */
[----:B------:R-:W-:Y:S01]  /*0a00*/  PRMT R199, RZ, 0x7610, R106 ;  /* 0x00007610ffc77816 */ /* 0x000fe2000000006a */
[----:B------:R-:W-:Y:S01]  /*0a10*/  @P0 IMAD.WIDE.U32 R104, R218, R191, c[0x0][0x218] ;  /* 0x00008600da680625 */ /* 0x000fe200078e00bf */
[--C-:B------:R-:W-:Y:S02]  /*0a20*/  PRMT R198, RZ, 0x5410, R107.reuse ;  /* 0x00005410ffc67816 */ /* 0x100fe4000000006b */
[----:B------:R-:W-:Y:S01]  /*0a30*/  PRMT R200, RZ, 0x7610, R107 ;  /* 0x00007610ffc87816 */ /* 0x000fe2000000006b */
[----:B------:R-:W-:Y:S01]  /*0a40*/  @P0 IMAD.WIDE.U32 R106, R188, R218, c[0x0][0x218] ;  /* 0x00008600bc6a0625 */ /* 0x000fe200078e00da */
[----:B-----5:R0:W5:Y:S01]  /*0a50*/  @P0 LDG.E.128 R84, [R104.64] ;  /* 0x0000000468540981 */ /* 0x020162000c1e1d00 */
        /* <DEDUP_REMOVED lines=373> */
.L_x_4062:
        /* <DEDUP_REMOVED lines=18> */
.L_x_4063:
        /* <DEDUP_REMOVED lines=336> */
[----:B------:R-:W-:Y:S01]  /*37d0*/  FMUL.FTZ R109, R109, c[0x0][0x1e8] ;  /* 0x00007a006d6d7a20 */ /* 0x000fe20000410000 */
[----:B------:R-:W-:Y:S01]  /*37e0*/  LOP3.LUT P3, RZ, R110, 0xff00, RZ, 0xc0, !PT ;  /* 0x0000ff006eff7812 */ /* 0x000fe2000786c0ff */
[-C--:B------:R-:W-:Y:S01]  /*37f0*/  FMUL.FTZ R108, R227, R189.reuse ;  /* 0x000000bde36c7220 */ /* 0x080fe20000410000 */
[----:B------:R-:W-:Y:S01]  /*3800*/  FSEL R142, R107, RZ, P6 ;  /* 0x000000ff6b8e7208 */ /* 0x000fe20003000000 */
[----:B------:R-:W-:Y:S01]  /*3810*/  FMUL.FTZ R107, R226, R189 ;  /* 0x000000bde26b7220 */ /* 0x000fe20000410000 */
[----:B------:R-:W-:Y:S01]  /*3820*/  FSEL R143, R109, RZ, P4 ;  /* 0x000000ff6d8f7208 */ /* 0x000fe20002000000 */
[----:B------:R-:W-:Y:S01]  /*3830*/  FMUL.FTZ R108, R108, c[0x0][0x1e8] ;  /* 0x00007a006c6c7a20 */ /* 0x000fe20000410000 */
[----:B------:R-:W-:Y:S01]  /*3840*/  @P0 F2FP.BF16.PACK_AB R195, RZ, R195 ;  /* 0x000000c3ffc3023e */ /* 0x000fe200000010ff */
[----:B------:R-:W-:Y:S01]  /*3850*/  FMUL.FTZ R109, R130, R189 ;  /* 0x000000bd826d7220 */ /* 0x000fe20000410000 */
[----:B------:R-:W-:Y:S01]  /*3860*/  @P0 F2FP.BF16.PACK_AB R105, RZ, R105 ;  /* 0x00000069ff69023e */ /* 0x000fe200000010ff */
[----:B------:R-:W-:Y:S01]  /*3870*/  FMUL.FTZ R107, R107, c[0x0][0x1e8] ;  /* 0x00007a006b6b7a20 */ /* 0x000fe20000410000 */
[----:B------:R-:W-:Y:S01]  /*3880*/  @P0 PRMT R100, R195, 0x7610, R100 ;  /* 0x00007610c3640816 */ /* 0x000fe20000000064 */
[----:B------:R-:W-:Y:S01]  /*3890*/  HFMA2.MMA R195, -RZ, RZ, 0, 9.5367431640625e-07 ;  /* 0x00000010ffc37435 */ /* 0x000fe200000001ff */
[----:B------:R-:W-:Y:S01]  /*38a0*/  @P0 F2FP.BF16.PACK_AB R208, RZ, R208 ;  /* 0x000000d0ffd0023e */ /* 0x000fe200000010ff */
[----:B------:R-:W-:Y:S01]  /*38b0*/  FMUL.FTZ R109, R109, c[0x0][0x1e8] ;  /* 0x00007a006d6d7a20 */ /* 0x000fe20000410000 */
[----:B------:R-:W-:-:S02]  /*38c0*/  @P0 F2FP.BF16.PACK_AB R209, RZ, R209 ;  /* 0x000000d1ffd1023e */ /* 0x000fc400000010ff */
[----:B------:R-:W-:Y:S02]  /*38d0*/  FSEL R230, R108, RZ, P1 ;  /* 0x000000ff6ce67208 */ /* 0x000fe40000800000 */
[----:B------:R-:W-:Y:S02]  /*38e0*/  LOP3.LUT R108, R153, 0x1f, RZ, 0xc0, !PT ;  /* 0x0000001f996c7812 */ /* 0x000fe400078ec0ff */
[----:B------:R-:W-:Y:S02]  /*38f0*/  @P0 F2FP.BF16.PACK_AB R201, RZ, R201 ;  /* 0x000000c9ffc9023e */ /* 0x000fe400000010ff */
[----:B------:R-:W-:Y:S02]  /*3900*/  @P0 F2FP.BF16.PACK_AB R205, RZ, R205 ;  /* 0x000000cdffcd023e */ /* 0x000fe400000010ff */
[----:B------:R-:W-:Y:S02]  /*3910*/  @P0 F2FP.BF16.PACK_AB R207, RZ, R207 ;  /* 0x000000cfffcf023e */ /* 0x000fe400000010ff */
[----:B------:R-:W-:-:S02]  /*3920*/  @P0 F2FP.BF16.PACK_AB R204, RZ, R204 ;  /* 0x000000ccffcc023e */ /* 0x000fc400000010ff */
[----:B------:R-:W-:Y:S02]  /*3930*/  @P0 PRMT R101, R105, 0x7610, R101 ;  /* 0x0000761069650816 */ /* 0x000fe40000000065 */
[----:B------:R-:W-:Y:S02]  /*3940*/  @P0 PRMT R102, R208, 0x7610, R102 ;  /* 0x00007610d0660816 */ /* 0x000fe40000000066 */
[----:B------:R-:W-:Y:S02]  /*3950*/  @P0 PRMT R103, R209, 0x7610, R103 ;  /* 0x00007610d1670816 */ /* 0x000fe40000000067 */
[----:B------:R-:W-:Y:S01]  /*3960*/  FSEL R231, R107, RZ, P5 ;  /* 0x000000ff6be77208 */ /* 0x000fe20002800000 */
[----:B------:R-:W-:Y:S01]  /*3970*/  FMUL.FTZ R107, R137, R189 ;  /* 0x000000bd896b7220 */ /* 0x000fe20000410000 */
[----:B------:R-:W-:Y:S02]  /*3980*/  FSEL R127, R109, RZ, P2 ;  /* 0x000000ff6d7f7208 */ /* 0x000fe40001000000 */
[----:B------:R-:W-:Y:S01]  /*3990*/  LEA.HI.SX32 R129, R129, R108, 0x1d ;  /* 0x0000006c81817211 */ /* 0x000fe200078feaff */
[----:B------:R-:W-:Y:S01]  /*39a0*/  @P0 IMAD.WIDE.U32 R108, R188, R195, c[0x0][0x258] ;  /* 0x00009600bc6c0625 */ /* 0x000fe200078e00c3 */
[----:B------:R-:W-:-:S02]  /*39b0*/  @P0 PRMT R100, R100, 0x5410, R201 ;  /* 0x0000541064640816 */ /* 0x000fc400000000c9 */
[----:B------:R-:W-:Y:S01]  /*39c0*/  @P0 PRMT R101, R101, 0x5410, R205 ;  /* 0x0000541065650816 */ /* 0x000fe200000000cd */
[----:B------:R-:W-:Y:S01]  /*39d0*/  FMUL.FTZ R107, R107, c[0x0][0x1e8] ;  /* 0x00007a006b6b7a20 */ /* 0x000fe20000410000 */
[----:B------:R-:W-:Y:S02]  /*39e0*/  @P0 PRMT R102, R102, 0x5410, R207 ;  /* 0x0000541066660816 */ /* 0x000fe400000000cf */
[----:B------:R-:W-:Y:S02]  /*39f0*/  @P0 PRMT R103, R103, 0x5410, R204 ;  /* 0x0000541067670816 */ /* 0x000fe400000000cc */
[----:B------:R-:W-:Y:S02]  /*3a00*/  @P0 F2FP.BF16.PACK_AB R198, RZ, R198 ;  /* 0x000000c6ffc6023e */ /* 0x000fe400000010ff */
[----:B------:R-:W-:Y:S01]  /*3a10*/  @P0 F2FP.BF16.PACK_AB R116, RZ, R116 ;  /* 0x00000074ff74023e */ /* 0x000fe200000010ff */
[----:B------:R0:W-:Y:S01]  /*3a20*/  @P0 STG.E.128 [R108.64], R100 ;  /* 0x000000646c000986 */ /* 0x0001e2000c101d04 */
[----:B------:R-:W-:-:S02]  /*3a30*/  @P0 F2FP.BF16.PACK_AB R212, RZ, R212 ;  /* 0x000000d4ffd4023e */ /* 0x000fc400000010ff */
[----:B------:R-:W-:Y:S02]  /*3a40*/  @P0 F2FP.BF16.PACK_AB R214, RZ, R214 ;  /* 0x000000d6ffd6023e */ /* 0x000fe400000010ff */
[----:B------:R-:W-:Y:S02]  /*3a50*/  LOP3.LUT P4, RZ, R110, 0xff0000, RZ, 0xc0, !PT ;  /* 0x00ff00006eff7812 */ /* 0x000fe4000788c0ff */
[----:B------:R-:W-:Y:S02]  /*3a60*/  @P0 F2FP.BF16.PACK_AB R197, RZ, R197 ;  /* 0x000000c5ffc5023e */ /* 0x000fe400000010ff */
[----:B------:R-:W-:Y:S02]  /*3a70*/  @P0 F2FP.BF16.PACK_AB R221, RZ, R221 ;  /* 0x000000ddffdd023e */ /* 0x000fe400000010ff */
[----:B------:R-:W-:Y:S02]  /*3a80*/  @P0 F2FP.BF16.PACK_AB R220, RZ, R220 ;  /* 0x000000dcffdc023e */ /* 0x000fe400000010ff */
[----:B------:R-:W-:-:S02]  /*3a90*/  @P0 F2FP.BF16.PACK_AB R215, RZ, R215 ;  /* 0x000000d7ffd7023e */ /* 0x000fc400000010ff */
[----:B------:R-:W-:Y:S02]  /*3aa0*/  FSEL R128, R107, RZ, P4 ;  /* 0x000000ff6b807208 */ /* 0x000fe40002000000 */
[----:B------:R-:W-:Y:S01]  /*3ab0*/  LOP3.LUT P5, RZ, R110, 0xff000000, RZ, 0xc0, !PT ;  /* 0xff0000006eff7812 */ /* 0x000fe200078ac0ff */
[----:B0-----:R-:W-:Y:S01]  /*3ac0*/  @P0 IMAD.WIDE.U32 R108, R191, R195, c[0x0][0x258] ;  /* 0x00009600bf6c0625 */ /* 0x001fe200078e00c3 */
[----:B------:R-:W-:Y:S02]  /*3ad0*/  @P0 PRMT R100, R198, 0x7610, R100 ;  /* 0x00007610c6640816 */ /* 0x000fe40000000064 */
[----:B------:R-:W-:Y:S02]  /*3ae0*/  @P0 PRMT R101, R116, 0x7610, R101 ;  /* 0x0000761074650816 */ /* 0x000fe40000000065 */
[----:B------:R-:W-:Y:S02]  /*3af0*/  @P0 PRMT R102, R212, 0x7610, R102 ;  /* 0x00007610d4660816 */ /* 0x000fe40000000066 */
[----:B------:R-:W-:-:S02]  /*3b00*/  @P0 PRMT R103, R214, 0x7610, R103 ;  /* 0x00007610d6670816 */ /* 0x000fc40000000067 */
[C---:B------:R-:W-:Y:S02]  /*3b10*/  LOP3.LUT P6, RZ, R111.reuse, 0xff, RZ, 0xc0, !PT ;  /* 0x000000ff6fff7812 */ /* 0x040fe400078cc0ff */
[C---:B------:R-:W-:Y:S02]  /*3b20*/  LOP3.LUT P1, RZ, R111.reuse, 0xff00, RZ, 0xc0, !PT ;  /* 0x0000ff006fff7812 */ /* 0x040fe4000782c0ff */
[C---:B------:R-:W-:Y:S02]  /*3b30*/  LOP3.LUT P2, RZ, R111.reuse, 0xff0000, RZ, 0xc0, !PT ;  /* 0x00ff00006fff7812 */ /* 0x040fe4000784c0ff */
[----:B------:R-:W-:Y:S01]  /*3b40*/  LOP3.LUT P4, RZ, R111, 0xff000000, RZ, 0xc0, !PT ;  /* 0xff0000006fff7812 */ /* 0x000fe2000788c0ff */
[----:B------:R-:W-:Y:S01]  /*3b50*/  IMAD.WIDE.U32 R110, R188, R195, c[0x0][0x248] ;  /* 0x00009200bc6e7625 */ /* 0x000fe200078e00c3 */
[----:B------:R-:W-:Y:S02]  /*3b60*/  F2FP.BF16.PACK_AB R107, R106, R206 ;  /* 0x000000ce6a6b723e */ /* 0x000fe400000010ff */
[----:B------:R-:W-:-:S02]  /*3b70*/  F2FP.BF16.PACK_AB R106, R203, R202 ;  /* 0x000000cacb6a723e */ /* 0x000fc400000010ff */
[----:B------:R-:W-:Y:S02]  /*3b80*/  F2FP.BF16.PACK_AB R105, R199, R200 ;  /* 0x000000c8c769723e */ /* 0x000fe400000010ff */
[----:B------:R-:W-:Y:S02]  /*3b90*/  @P0 PRMT R100, R100, 0x5410, R197 ;  /* 0x0000541064640816 */ /* 0x000fe400000000c5 */
[----:B------:R-:W-:Y:S01]  /*3ba0*/  @P0 PRMT R101, R101, 0x5410, R221 ;  /* 0x0000541065650816 */ /* 0x000fe200000000dd */
[----:B------:R0:W-:Y:S01]  /*3bb0*/  STG.E.128 [R110.64], R104 ;  /* 0x000000686e007986 */ /* 0x0001e2000c101d04 */
[----:B------:R-:W-:Y:S02]  /*3bc0*/  @P0 PRMT R102, R102, 0x5410, R220 ;  /* 0x0000541066660816 */ /* 0x000fe400000000dc */
[----:B------:R-:W-:Y:S02]  /*3bd0*/  @P0 PRMT R103, R103, 0x5410, R215 ;  /* 0x0000541067670816 */ /* 0x000fe400000000d7 */
[----:B------:R-:W-:-:S02]  /*3be0*/  @P0 F2FP.BF16.PACK_AB R115, RZ, R115 ;  /* 0x00000073ff73023e */ /* 0x000fc400000010ff */
[----:B------:R-:W-:Y:S01]  /*3bf0*/  @P0 F2FP.BF16.PACK_AB R113, RZ, R113 ;  /* 0x00000071ff71023e */ /* 0x000fe200000010ff */
[----:B------:R1:W-:Y:S01]  /*3c00*/  @P0 STG.E.128 [R108.64], R100 ;  /* 0x000000646c000986 */ /* 0x0003e2000c101d04 */
[----:B------:R-:W-:Y:S02]  /*3c10*/  @P0 F2FP.BF16.PACK_AB R136, RZ, R136 ;  /* 0x00000088ff88023e */ /* 0x000fe400000010ff */
[----:B------:R-:W-:Y:S02]  /*3c20*/  @P0 F2FP.BF16.PACK_AB R217, RZ, R217 ;  /* 0x000000d9ffd9023e */ /* 0x000fe400000010ff */
[----:B------:R-:W-:Y:S02]  /*3c30*/  @P0 F2FP.BF16.PACK_AB R117, RZ, R117 ;  /* 0x00000075ff75023e */ /* 0x000fe400000010ff */
[----:B------:R-:W-:Y:S02]  /*3c40*/  @P0 F2FP.BF16.PACK_AB R134, RZ, R134 ;  /* 0x00000086ff86023e */ /* 0x000fe400000010ff */
[----:B------:R-:W-:Y:S01]  /*3c50*/  @P0 F2FP.BF16.PACK_AB R223, RZ, R223 ;  /* 0x000000dfffdf023e */ /* 0x000fe200000010ff */
[----:B0-----:R-:W-:Y:S01]  /*3c60*/  IMAD.WIDE.U32 R110, R191, R195, c[0x0][0x248] ;  /* 0x00009200bf6e7625 */ /* 0x001fe200078e00c3 */
[----:B------:R-:W-:-:S02]  /*3c70*/  @P0 F2FP.BF16.PACK_AB R218, RZ, R218 ;  /* 0x000000daffda023e */ /* 0x000fc400000010ff */
[----:B------:R-:W-:Y:S02]  /*3c80*/  F2FP.BF16.PACK_AB R107, R213, R222 ;  /* 0x000000ded56b723e */ /* 0x000fe400000010ff */
[----:B------:R-:W-:Y:S02]  /*3c90*/  F2FP.BF16.PACK_AB R106, R210, R211 ;  /* 0x000000d3d26a723e */ /* 0x000fe400000010ff */
[----:B------:R-:W-:Y:S01]  /*3ca0*/  F2FP.BF16.PACK_AB R105, R118, R119 ;  /* 0x000000777669723e */ /* 0x000fe200000010ff */
[CC--:B-1----:R-:W-:Y:S01]  /*3cb0*/  @P0 IMAD.WIDE.U32 R108, R190.reuse, R195.reuse, c[0x0][0x258] ;  /* 0x00009600be6c0625 */ /* 0x0c2fe200078e00c3 */
[----:B------:R-:W-:Y:S02]  /*3cc0*/  @P0 PRMT R100, R115, 0x7610, R100 ;  /* 0x0000761073640816 */ /* 0x000fe40000000064 */
[----:B------:R-:W-:Y:S01]  /*3cd0*/  @P0 PRMT R101, R113, 0x7610, R101 ;  /* 0x0000761071650816 */ /* 0x000fe20000000065 */
[----:B------:R-:W-:Y:S01]  /*3ce0*/  IMAD.WIDE.U32 R190, R190, R195, c[0x0][0x248] ;  /* 0x00009200bebe7625 */ /* 0x000fe200078e00c3 */
[----:B------:R-:W-:-:S02]  /*3cf0*/  @P0 PRMT R102, R136, 0x7610, R102 ;  /* 0x0000761088660816 */ /* 0x000fc40000000066 */
[----:B------:R-:W-:Y:S02]  /*3d00*/  @P0 PRMT R103, R217, 0x7610, R103 ;  /* 0x00007610d9670816 */ /* 0x000fe40000000067 */
[----:B------:R-:W-:Y:S02]  /*3d10*/  F2FP.BF16.PACK_AB R104, R196, R194 ;  /* 0x000000c2c468723e */ /* 0x000fe400000010ff */
[----:B------:R-:W-:Y:S02]  /*3d20*/  @P0 PRMT R100, R100, 0x5410, R117 ;  /* 0x0000541064640816 */ /* 0x000fe40000000075 */
[----:B------:R-:W-:Y:S01]  /*3d30*/  @P0 PRMT R101, R101, 0x5410, R134 ;  /* 0x0000541065650816 */ /* 0x000fe20000000086 */
[----:B------:R0:W-:Y:S01]  /*3d40*/  STG.E.128 [R110.64], R104 ;  /* 0x000000686e007986 */ /* 0x0001e2000c101d04 */
[----:B------:R-:W-:Y:S02]  /*3d50*/  @P0 PRMT R102, R102, 0x5410, R223 ;  /* 0x0000541066660816 */ /* 0x000fe400000000df */
[----:B------:R-:W-:-:S02]  /*3d60*/  @P0 PRMT R103, R103, 0x5410, R218 ;  /* 0x0000541067670816 */ /* 0x000fc400000000da */
[----:B------:R-:W-:Y:S02]  /*3d70*/  @P0 F2FP.BF16.PACK_AB R123, RZ, R123 ;  /* 0x0000007bff7b023e */ /* 0x000fe400000010ff */
[----:B------:R-:W-:Y:S01]  /*3d80*/  @P0 F2FP.BF16.PACK_AB R125, RZ, R125 ;  /* 0x0000007dff7d023e */ /* 0x000fe200000010ff */
[----:B------:R1:W-:Y:S01]  /*3d90*/  @P0 STG.E.128 [R108.64], R100 ;  /* 0x000000646c000986 */ /* 0x0003e2000c101d04 */
[----:B------:R-:W-:Y:S02]  /*3da0*/  @P0 F2FP.BF16.PACK_AB R219, RZ, R219 ;  /* 0x000000dbffdb023e */ /* 0x000fe400000010ff */
[----:B------:R-:W-:Y:S02]  /*3db0*/  @P0 F2FP.BF16.PACK_AB R226, RZ, R226 ;  /* 0x000000e2ffe2023e */ /* 0x000fe400000010ff */
[----:B------:R-:W-:Y:S02]  /*3dc0*/  @P0 F2FP.BF16.PACK_AB R124, RZ, R124 ;  /* 0x0000007cff7c023e */ /* 0x000fe400000010ff */
[----:B------:R-:W-:-:S02]  /*3dd0*/  @P0 F2FP.BF16.PACK_AB R228, RZ, R228 ;  /* 0x000000e4ffe4023e */ /* 0x000fc400000010ff */
[----:B------:R-:W-:Y:S02]  /*3de0*/  @P0 F2FP.BF16.PACK_AB R225, RZ, R225 ;  /* 0x000000e1ffe1023e */ /* 0x000fe400000010ff */
[----:B0-----:R-:W-:Y:S02]  /*3df0*/  F2FP.BF16.PACK_AB R107, R216, R224 ;  /* 0x000000e0d86b723e */ /* 0x001fe400000010ff */
[----:B------:R-:W-:Y:S02]  /*3e00*/  F2FP.BF16.PACK_AB R106, R133, R135 ;  /* 0x00000087856a723e */ /* 0x000fe400000010ff */
[----:B------:R-:W-:Y:S02]  /*3e10*/  F2FP.BF16.PACK_AB R105, R132, R122 ;  /* 0x0000007a8469723e */ /* 0x000fe400000010ff */
[----:B------:R-:W-:Y:S02]  /*3e20*/  F2FP.BF16.PACK_AB R104, R114, R112 ;  /* 0x000000707268723e */ /* 0x000fe400000010ff */
[----:B------:R-:W-:-:S02]  /*3e30*/  @P0 IADD3 R110, R188, 0x60, RZ ;  /* 0x00000060bc6e0810 */ /* 0x000fc40007ffe0ff */
[----:B------:R-:W-:Y:S01]  /*3e40*/  @P0 F2FP.BF16.PACK_AB R227, RZ, R227 ;  /* 0x000000e3ffe3023e */ /* 0x000fe200000010ff */
[----:B------:R0:W-:Y:S01]  /*3e50*/  STG.E.128 [R190.64], R104 ;  /* 0x00000068be007986 */ /* 0x0001e2000c101d04 */
[----:B-1----:R-:W-:Y:S01]  /*3e60*/  @P0 PRMT R100, R123, 0x7610, R100 ;  /* 0x000076107b640816 */ /* 0x002fe20000000064 */
[-C--:B------:R-:W-:Y:S01]  /*3e70*/  @P0 IMAD.WIDE.U32 R110, R110, R195.reuse, c[0x0][0x258] ;  /* 0x000096006e6e0625 */ /* 0x080fe200078e00c3 */
[----:B------:R-:W-:Y:S02]  /*3e80*/  @P0 PRMT R101, R125, 0x7610, R101 ;  /* 0x000076107d650816 */ /* 0x000fe40000000065 */
[----:B------:R-:W-:Y:S02]  /*3e90*/  IADD3 R108, R129, 0x60, RZ ;  /* 0x00000060816c7810 */ /* 0x000fe40007ffe0ff */
[----:B------:R-:W-:Y:S02]  /*3ea0*/  @P0 PRMT R102, R219, 0x7610, R102 ;  /* 0x00007610db660816 */ /* 0x000fe40000000066 */
[----:B------:R-:W-:Y:S01]  /*3eb0*/  @P0 PRMT R103, R226, 0x7610, R103 ;  /* 0x00007610e2670816 */ /* 0x000fe20000000067 */
[----:B------:R-:W-:Y:S01]  /*3ec0*/  IMAD.WIDE.U32 R108, R108, R195, c[0x0][0x248] ;  /* 0x000092006c6c7625 */ /* 0x000fe200078e00c3 */
[----:B------:R-:W-:-:S02]  /*3ed0*/  @P0 PRMT R100, R100, 0x5410, R124 ;  /* 0x0000541064640816 */ /* 0x000fc4000000007c */
[----:B------:R-:W-:Y:S02]  /*3ee0*/  @P0 PRMT R101, R101, 0x5410, R228 ;  /* 0x0000541065650816 */ /* 0x000fe400000000e4 */
[----:B------:R-:W-:Y:S02]  /*3ef0*/  @P0 PRMT R102, R102, 0x5410, R225 ;  /* 0x0000541066660816 */ /* 0x000fe400000000e1 */
[----:B------:R-:W-:Y:S02]  /*3f00*/  @P0 PRMT R103, R103, 0x5410, R227 ;  /* 0x0000541067670816 */ /* 0x000fe400000000e3 */
[----:B0-----:R-:W-:Y:S02]  /*3f10*/  F2FP.BF16.PACK_AB R107, R230, R231 ;  /* 0x000000e7e66b723e */ /* 0x001fe400000010ff */
[----:B------:R-:W-:Y:S01]  /*3f20*/  F2FP.BF16.PACK_AB R106, R143, R229 ;  /* 0x000000e58f6a723e */ /* 0x000fe200000010ff */
[----:B------:R0:W-:Y:S01]  /*3f30*/  @P0 STG.E.128 [R110.64], R100 ;  /* 0x000000646e000986 */ /* 0x0001e2000c101d04 */
[----:B------:R-:W-:-:S02]  /*3f40*/  F2FP.BF16.PACK_AB R105, R142, R126 ;  /* 0x0000007e8e69723e */ /* 0x000fc400000010ff */
        /* <DEDUP_REMOVED lines=51> */
.L_x_4060:
[----:B------:R-:W-:Y:S05]  /*4280*/  BSYNC B1 ;  /* 0x0000000000017941 */ /* 0x000fea0003800000 */
.L_x_4057:
        /* <DEDUP_REMOVED lines=60> */
.L_x_4056:
[----:B------:R-:W-:Y:S05]  /*4650*/  BSYNC B0 ;  /* 0x0000000000007941 */ /* 0x000fea0003800000 */
.L_x_4054:
        /* <DEDUP_REMOVED lines=9> */
[----:B------:R0:W-:Y:S04]  /*46f0*/  STS.128 [R0+0x800], R76 ;  /* 0x0008004c00007388 */ /* 0x0001e80000000c00 */
        /* <DEDUP_REMOVED lines=209> */
.L_x_4058:
[----:B------:R-:W-:Y:S01]  /*5410*/  HFMA2.MMA R244, -RZ, RZ, 0, 5.9604644775390625e-08 ;  /* 0x00000001fff47435 */ /* 0x000fe200000001ff */
[----:B------:R-:W-:-:S02]  /*5420*/  MOV R245, R248 ;  /* 0x000000f800f57202 */ /* 0x000fc40000000f00 */
[----:B------:R-:W-:Y:S02]  /*5430*/  MOV R243, 0x1f ;  /* 0x0000001f00f37802 */ /* 0x000fe40000000f00 */
[----:B------:R-:W-:Y:S02]  /*5440*/  MOV R143, 0xffffffff ;  /* 0xffffffff008f7802 */ /* 0x000fe40000000f00 */
[----:B------:R-:W-:Y:S02]  /*5450*/  MOV R247, 0x5470 ;  /* 0x0000547000f77802 */ /* 0x000fe40000000f00 */
[----:B-----5:R-:W-:Y:S05]  /*5460*/  CALL.REL.NOINC `($__internal_49_$__cuda_sm70_shflsync_bfly_p) ;  /* 0x0000046000007944 */ /* 0x020fea0003c00000 */
[----:B-1----:R-:W-:Y:S01]  /*5470*/  MOV R250, R243 ;  /* 0x000000f300fa7202 */ /* 0x002fe20000000f00 */
[----:B------:R-:W-:Y:S05]  /*5480*/  BRA `(.L_x_4062) ;  /* 0xffffcd2000007947 */ /* 0x000fea000383ffff */
.L_x_4059:
[----:B------:R-:W-:Y:S01]  /*5490*/  HFMA2.MMA R244, -RZ, RZ, 0, 5.9604644775390625e-08 ;  /* 0x00000001fff47435 */ /* 0x000fe200000001ff */
[----:B------:R-:W-:Y:S02]  /*54a0*/  MOV R245, R249 ;  /* 0x000000f900f57202 */ /* 0x000fe40000000f00 */
[----:B------:R-:W-:Y:S02]  /*54b0*/  MOV R243, 0x1f ;  /* 0x0000001f00f37802 */ /* 0x000fe40000000f00 */
[----:B------:R-:W-:-:S02]  /*54c0*/  MOV R143, 0xffffffff ;  /* 0xffffffff008f7802 */ /* 0x000fc40000000f00 */
[----:B------:R-:W-:Y:S02]  /*54d0*/  MOV R247, 0x54f0 ;  /* 0x000054f000f77802 */ /* 0x000fe40000000f00 */
[----:B01---5:R-:W-:Y:S05]  /*54e0*/  CALL.REL.NOINC `($__internal_49_$__cuda_sm70_shflsync_bfly_p) ;  /* 0x000003e000007944 */ /* 0x023fea0003c00000 */
[----:B------:R-:W-:Y:S01]  /*54f0*/  FADD.FTZ R248, R248, R250 ;  /* 0x000000faf8f87221 */ /* 0x000fe20000010000 */
[----:B------:R-:W-:Y:S01]  /*5500*/  HFMA2.MMA R244, -RZ, RZ, 0, 1.1920928955078125e-07 ;  /* 0x00000002fff47435 */ /* 0x000fe200000001ff */
[----:B-1----:R-:W-:Y:S01]  /*5510*/  FADD.FTZ R249, R249, R243 ;  /* 0x000000f3f9f97221 */ /* 0x002fe20000010000 */
[----:B------:R-:W-:Y:S02]  /*5520*/  MOV R243, 0x1f ;  /* 0x0000001f00f37802 */ /* 0x000fe40000000f00 */
[----:B------:R-:W-:Y:S02]  /*5530*/  MOV R143, 0xffffffff ;  /* 0xffffffff008f7802 */ /* 0x000fe40000000f00 */
[----:B------:R-:W-:Y:S02]  /*5540*/  MOV R245, R248 ;  /* 0x000000f800f57202 */ /* 0x000fe40000000f00 */
[----:B------:R-:W-:Y:S02]  /*5550*/  MOV R247, 0x5570 ;  /* 0x0000557000f77802 */ /* 0x000fe40000000f00 */
[----:B------:R-:W-:Y:S05]  /*5560*/  CALL.REL.NOINC `($__internal_49_$__cuda_sm70_shflsync_bfly_p) ;  /* 0x0000036000007944 */ /* 0x000fea0003c00000 */
[----:B------:R-:W-:Y:S01]  /*5570*/  HFMA2.MMA R244, -RZ, RZ, 0, 1.1920928955078125e-07 ;  /* 0x00000002fff47435 */ /* 0x000fe200000001ff */
[----:B-1----:R-:W-:-:S02]  /*5580*/  MOV R250, R243 ;  /* 0x000000f300fa7202 */ /* 0x002fc40000000f00 */
[----:B------:R-:W-:Y:S02]  /*5590*/  MOV R245, R249 ;  /* 0x000000f900f57202 */ /* 0x000fe40000000f00 */
[----:B------:R-:W-:Y:S02]  /*55a0*/  MOV R243, 0x1f ;  /* 0x0000001f00f37802 */ /* 0x000fe40000000f00 */
[----:B------:R-:W-:Y:S02]  /*55b0*/  MOV R143, 0xffffffff ;  /* 0xffffffff008f7802 */ /* 0x000fe40000000f00 */
[----:B------:R-:W-:Y:S02]  /*55c0*/  MOV R247, 0x55e0 ;  /* 0x000055e000f77802 */ /* 0x000fe40000000f00 */
[----:B------:R-:W-:Y:S05]  /*55d0*/  CALL.REL.NOINC `($__internal_49_$__cuda_sm70_shflsync_bfly_p) ;  /* 0x000002f000007944 */ /* 0x000fea0003c00000 */
[----:B------:R-:W-:Y:S01]  /*55e0*/  FADD.FTZ R248, R250, R248 ;  /* 0x000000f8faf87221 */ /* 0x000fe20000010000 */
[----:B------:R-:W-:Y:S01]  /*55f0*/  HFMA2.MMA R244, -RZ, RZ, 0, 2.384185791015625e-07 ;  /* 0x00000004fff47435 */ /* 0x000fe200000001ff */
[----:B-1----:R-:W-:Y:S01]  /*5600*/  FADD.FTZ R249, R249, R243 ;  /* 0x000000f3f9f97221 */ /* 0x002fe20000010000 */
[----:B------:R-:W-:Y:S02]  /*5610*/  MOV R243, 0x1f ;  /* 0x0000001f00f37802 */ /* 0x000fe40000000f00 */
[----:B------:R-:W-:-:S02]  /*5620*/  MOV R143, 0xffffffff ;  /* 0xffffffff008f7802 */ /* 0x000fc40000000f00 */
[----:B------:R-:W-:Y:S02]  /*5630*/  MOV R245, R248 ;  /* 0x000000f800f57202 */ /* 0x000fe40000000f00 */
[----:B------:R-:W-:Y:S02]  /*5640*/  MOV R247, 0x5660 ;  /* 0x0000566000f77802 */ /* 0x000fe40000000f00 */
[----:B------:R-:W-:Y:S05]  /*5650*/  CALL.REL.NOINC `($__internal_49_$__cuda_sm70_shflsync_bfly_p) ;  /* 0x0000027000007944 */ /* 0x000fea0003c00000 */
[----:B------:R-:W-:Y:S01]  /*5660*/  HFMA2.MMA R244, -RZ, RZ, 0, 2.384185791015625e-07 ;  /* 0x00000004fff47435 */ /* 0x000fe200000001ff */
[----:B-1----:R-:W-:Y:S02]  /*5670*/  MOV R250, R243 ;  /* 0x000000f300fa7202 */ /* 0x002fe40000000f00 */
[----:B------:R-:W-:Y:S02]  /*5680*/  MOV R245, R249 ;  /* 0x000000f900f57202 */ /* 0x000fe40000000f00 */
[----:B------:R-:W-:Y:S02]  /*5690*/  MOV R243, 0x1f ;  /* 0x0000001f00f37802 */ /* 0x000fe40000000f00 */
[----:B------:R-:W-:Y:S02]  /*56a0*/  MOV R143, 0xffffffff ;  /* 0xffffffff008f7802 */ /* 0x000fe40000000f00 */
[----:B------:R-:W-:-:S02]  /*56b0*/  MOV R247, 0x56d0 ;  /* 0x000056d000f77802 */ /* 0x000fc40000000f00 */
[----:B------:R-:W-:Y:S05]  /*56c0*/  CALL.REL.NOINC `($__internal_49_$__cuda_sm70_shflsync_bfly_p) ;  /* 0x0000020000007944 */ /* 0x000fea0003c00000 */
[----:B------:R-:W-:Y:S01]  /*56d0*/  FADD.FTZ R248, R250, R248 ;  /* 0x000000f8faf87221 */ /* 0x000fe20000010000 */
[----:B------:R-:W-:Y:S01]  /*56e0*/  HFMA2.MMA R244, -RZ, RZ, 0, 4.76837158203125e-07 ;  /* 0x00000008fff47435 */ /* 0x000fe200000001ff */
[----:B-1----:R-:W-:Y:S01]  /*56f0*/  FADD.FTZ R249, R249, R243 ;  /* 0x000000f3f9f97221 */ /* 0x002fe20000010000 */
[----:B------:R-:W-:-:S02]  /*5700*/  MOV R243, 0x1f ;  /* 0x0000001f00f37802 */ /* 0x000fc40000000f00 */
[----:B------:R-:W-:Y:S02]  /*5710*/  MOV R143, 0xffffffff ;  /* 0xffffffff008f7802 */ /* 0x000fe40000000f00 */
[----:B------:R-:W-:Y:S02]  /*5720*/  MOV R245, R248 ;  /* 0x000000f800f57202 */ /* 0x000fe40000000f00 */
[----:B------:R-:W-:Y:S02]  /*5730*/  MOV R247, 0x5750 ;  /* 0x0000575000f77802 */ /* 0x000fe40000000f00 */
[----:B------:R-:W-:Y:S05]  /*5740*/  CALL.REL.NOINC `($__internal_49_$__cuda_sm70_shflsync_bfly_p) ;  /* 0x0000018000007944 */ /* 0x000fea0003c00000 */
[----:B------:R-:W-:Y:S01]  /*5750*/  HFMA2.MMA R244, -RZ, RZ, 0, 4.76837158203125e-07 ;  /* 0x00000008fff47435 */ /* 0x000fe200000001ff */
[----:B-1----:R-:W-:Y:S02]  /*5760*/  MOV R250, R243 ;  /* 0x000000f300fa7202 */ /* 0x002fe40000000f00 */
[----:B------:R-:W-:Y:S02]  /*5770*/  MOV R245, R249 ;  /* 0x000000f900f57202 */ /* 0x000fe40000000f00 */
[----:B------:R-:W-:Y:S02]  /*5780*/  MOV R243, 0x1f ;  /* 0x0000001f00f37802 */ /* 0x000fe40000000f00 */
[----:B------:R-:W-:-:S02]  /*5790*/  MOV R143, 0xffffffff ;  /* 0xffffffff008f7802 */ /* 0x000fc40000000f00 */
[----:B------:R-:W-:Y:S02]  /*57a0*/  MOV R247, 0x57c0 ;  /* 0x000057c000f77802 */ /* 0x000fe40000000f00 */
[----:B------:R-:W-:Y:S05]  /*57b0*/  CALL.REL.NOINC `($__internal_49_$__cuda_sm70_shflsync_bfly_p) ;  /* 0x0000011000007944 */ /* 0x000fea0003c00000 */
[----:B------:R-:W-:Y:S01]  /*57c0*/  FADD.FTZ R248, R250, R248 ;  /* 0x000000f8faf87221 */ /* 0x000fe20000010000 */
[----:B------:R-:W-:Y:S01]  /*57d0*/  HFMA2.MMA R244, -RZ, RZ, 0, 9.5367431640625e-07 ;  /* 0x00000010fff47435 */ /* 0x000fe200000001ff */
[----:B-1----:R-:W-:Y:S01]  /*57e0*/  FADD.FTZ R249, R249, R243 ;  /* 0x000000f3f9f97221 */ /* 0x002fe20000010000 */
[----:B------:R-:W-:Y:S02]  /*57f0*/  MOV R243, 0x1f ;  /* 0x0000001f00f37802 */ /* 0x000fe40000000f00 */
[----:B------:R-:W-:Y:S02]  /*5800*/  MOV R143, 0xffffffff ;  /* 0xffffffff008f7802 */ /* 0x000fe40000000f00 */
[----:B------:R-:W-:Y:S02]  /*5810*/  MOV R245, R248 ;  /* 0x000000f800f57202 */ /* 0x000fe40000000f00 */
[----:B------:R-:W-:Y:S02]  /*5820*/  MOV R247, 0x5840 ;  /* 0x0000584000f77802 */ /* 0x000fe40000000f00 */
[----:B------:R-:W-:Y:S05]  /*5830*/  CALL.REL.NOINC `($__internal_49_$__cuda_sm70_shflsync_bfly_p) ;  /* 0x0000009000007944 */ /* 0x000fea0003c00000 */
[----:B------:R-:W-:Y:S01]  /*5840*/  HFMA2.MMA R244, -RZ, RZ, 0, 9.5367431640625e-07 ;  /* 0x00000010fff47435 */ /* 0x000fe200000001ff */
[----:B-1----:R-:W-:-:S02]  /*5850*/  MOV R250, R243 ;  /* 0x000000f300fa7202 */ /* 0x002fc40000000f00 */
[----:B------:R-:W-:Y:S02]  /*5860*/  MOV R245, R249 ;  /* 0x000000f900f57202 */ /* 0x000fe40000000f00 */
[----:B------:R-:W-:Y:S02]  /*5870*/  MOV R243, 0x1f ;  /* 0x0000001f00f37802 */ /* 0x000fe40000000f00 */
[----:B------:R-:W-:Y:S02]  /*5880*/  MOV R143, 0xffffffff ;  /* 0xffffffff008f7802 */ /* 0x000fe40000000f00 */
[----:B------:R-:W-:Y:S02]  /*5890*/  MOV R247, 0x58b0 ;  /* 0x000058b000f77802 */ /* 0x000fe40000000f00 */
[----:B------:R-:W-:Y:S05]  /*58a0*/  CALL.REL.NOINC `($__internal_49_$__cuda_sm70_shflsync_bfly_p) ;  /* 0x0000002000007944 */ /* 0x000fea0003c00000 */
[----:B-1----:R-:W-:Y:S01]  /*58b0*/  MOV R244, R243 ;  /* 0x000000f300f47202 */ /* 0x002fe20000000f00 */
[----:B------:R-:W-:Y:S05]  /*58c0*/  BRA `(.L_x_4063) ;  /* 0xffffca0000007947 */ /* 0x000fea000383ffff */
        .weak           $__internal_49_$__cuda_sm70_shflsync_bfly_p
        .type           $__internal_49_$__cuda_sm70_shflsync_bfly_p,@function
        .size           $__internal_49_$__cuda_sm70_shflsync_bfly_p,(.L_x_14931 - $__internal_49_$__cuda_sm70_shflsync_bfly_p)
$__internal_49_$__cuda_sm70_shflsync_bfly_p:
[----:B------:R-:W-:Y:S04]  /*58d0*/  WARPSYNC R143 ;  /* 0x0000008f00007348 */ /* 0x000fe80003800000 */
[----:B------:R0:W1:Y:S02]  /*58e0*/  SHFL.BFLY PT, R243, R245, R244, R243 ;  /* 0x0c0000f4f5f37389 */ /* 0x00006400000e00f3 */
[----:B0-----:R-:W-:Y:S01]  /*58f0*/  HFMA2.MMA R245, -RZ, RZ, 0, 0 ;  /* 0x00000000fff57435 */ /* 0x001fe200000001ff */
[----:B------:R-:W-:-:S05]  /*5900*/  MOV R244, R247 ;  /* 0x000000f700f47202 */ /* 0x000fca0000000f00 */
[----:B------:R-:W-:Y:S05]  /*5910*/  RET.REL.NODEC R244 `(_ZN10layer_norm13ln_bwd_kernelINS_13Kernel_traitsIf13__nv_bfloat16S2_S2_fjLj1280ELj1ELj4ELj1ELj16ENS_18Kernel_traits_baseILj1280EfS2_S2_S2_fjLj128EEEEELb1ELb0ELb0ELb1EEEvNS_9BwdParamsE) ;  /* 0xffffa6e0f4007950 */ /* 0x000fea0003c3ffff */
.L_x_4064:
        /* <DEDUP_REMOVED lines=14> */
.L_x_14931:


//--------------------- .text._ZN10layer_norm22ln_bwd_finalize_kernelINS_22Kernel_traits_finalizeILj1280Ef13__nv_bfloat16S2_S2_fjLb0ELj1024ELj4ENS_18Kernel_traits_baseILj1280EfS2_S2_S2_fjLj1024EEEEELb0ELb0EEEvNS_9BwdParamsE --------------------------
	.section	.text._ZN10layer_norm22ln_bwd_finalize_kernelINS_22Kernel_traits_finalizeILj1280Ef13__nv_bfloat16S2_S2_fjLb0ELj1024ELj4ENS_18Kernel_traits_baseILj1280EfS2_S2_S2_fjLj1024EEEEELb0ELb0EEEvNS_9BwdParamsE,"ax",@progbits
	.sectioninfo	@"SHI_REGISTERS=30"
	.align	128
        .global         _ZN10layer_norm22ln_bwd_finalize_kernelINS_22Kernel_traits_finalizeILj1280Ef13__nv_bfloat16S2_S2_fjLb0ELj1024ELj4ENS_18Kernel_traits_baseILj1280EfS2_S2_S2_fjLj1024EEEEELb0ELb0EEEvNS_9BwdParamsE
        .type           _ZN10layer_norm22ln_bwd_finalize_kernelINS_22Kernel_traits_finalizeILj1280Ef13__nv_bfloat16S2_S2_fjLb0ELj1024ELj4ENS_18Kernel_traits_baseILj1280EfS2_S2_S2_fjLj1024EEEEELb0ELb0EEEvNS_9BwdParamsE,@function
        .size           _ZN10layer_norm22ln_bwd_finalize_kernelINS_22Kernel_traits_finalizeILj1280Ef13__nv_bfloat16S2_S2_fjLb0ELj1024ELj4ENS_18Kernel_traits_baseILj1280EfS2_S2_S2_fjLj1024EEEEELb0ELb0EEEvNS_9BwdParamsE,(.L_x_14932 - _ZN10layer_norm22ln_bwd_finalize_kernelINS_22Kernel_traits_finalizeILj1280Ef13__nv_bfloat16S2_S2_fjLb0ELj1024ELj4ENS_18Kernel_traits_baseILj1280EfS2_S2_S2_fjLj1024EEEEELb0ELb0EEEvNS_9BwdParamsE)
        .other          _ZN10layer_norm22ln_bwd_finalize_kernelINS_22Kernel_traits_finalizeILj1280Ef13__nv_bfloat16S2_S2_fjLb0ELj1024ELj4ENS_18Kernel_traits_baseILj1280EfS2_S2_S2_fjLj1024EEEEELb0ELb0EEEvNS_9BwdParamsE,@"STO_CUDA_ENTRY STV_DEFAULT"
_ZN10layer_norm22ln_bwd_finalize_kernelINS_22Kernel_traits_finalizeILj1280Ef13__nv_bfloat16S2_S2_fjLb0ELj1024ELj4ENS_18Kernel_traits_baseILj1280EfS2_S2_S2_fjLj1024EEEEELb0ELb0EEEvNS_9BwdParamsE:
.text._ZN10layer_norm22ln_bwd_finalize_kernelINS_22Kernel_traits_finalizeILj1280Ef13__nv_bfloat16S2_S2_fjLb0ELj1024ELj4ENS_18Kernel_traits_baseILj1280EfS2_S2_S2_fjLj1024EEEEELb0ELb0EEEvNS_9BwdParamsE:
        /* <DEDUP_REMOVED lines=19> */
.L_x_4078:
        /* <DEDUP_REMOVED lines=28> */
.L_x_4069:
        /* <DEDUP_REMOVED lines=35> */
.L_x_4068:
[----:B------:R-:W-:Y:S05]  /*0520*/  BSYNC B1 ;  /* 0x0000000000017941 */ /* 0x000fea0003800000 */
.L_x_4067:
        /* <DEDUP_REMOVED lines=23> */
.L_x_4071:
[----:B------:R-:W-:Y:S05]  /*06a0*/  BSYNC B1 ;  /* 0x0000000000017941 */ /* 0x000fea0003800000 */
.L_x_4070:
        /* <DEDUP_REMOVED lines=11> */
.L_x_4072:
[----:B------:R-:W-:Y:S05]  /*0760*/  BSYNC B1 ;  /* 0x0000000000017941 */ /* 0x000fea0003800000 */
.L_x_4066:
[----:B------:R-:W-:Y:S05]  /*0770*/  BSYNC B0 ;  /* 0x0000000000007941 */ /* 0x000fea0003800000 */
.L_x_4065:
        /* <DEDUP_REMOVED lines=11> */
.L_x_4079:
        /* <DEDUP_REMOVED lines=18> */
.L_x_4080:
[----:B---3--:R-:W-:Y:S02]  /*0950*/  FADD.FTZ R4, R4, R9 ;  /* 0x0000000904047221 */ /* 0x008fe40000010000 */
[----:B-12---:R-:W-:-:S03]  /*0960*/  FADD.FTZ R6, R5, R6 ;  /* 0x0000000605067221 */ /* 0x006fc60000010000 */
[----:B------:R1:W-:Y:S04]  /*0970*/  @!P1 STS [R17.X4+0x2000], R4 ;  /* 0x0020000411009388 */ /* 0x0003e80000004800 */
[----:B------:R1:W-:Y:S02]  /*0980*/  @!P1 STS [R17.X4+0x2080], R6 ;  /* 0x0020800611009388 */ /* 0x0003e40000004800 */
.L_x_4073:
[----:B0-----:R-:W-:Y:S01]  /*0990*/  SHF.L.U32 R2, R19, 0x1, RZ ;  /* 0x0000000113027819 */ /* 0x001fe200000006ff */
[----:B------:R-:W-:Y:S01]  /*09a0*/  WARPSYNC 0xffffffff ;  /* 0xffffffff00007948 */ /* 0x000fe20003800000 */
[----:B------:R-:W-:Y:S02]  /*09b0*/  BAR.SYNC.DEFER_BLOCKING 0x0 ;  /* 0x0000000000007b1d */ /* 0x000fe40000010000 */
[----:B------:R-:W-:-:S04]  /*09c0*/  ISETP.GE.U32.OR P1, PT, R2, c[0x0][0x168], P0 ;  /* 0x00005a0002007a0c */ /* 0x000fc80000726470 */
[----:B------:R-:W-:Y:S09]  /*09d0*/  BSSY B0, `(.L_x_4076) ;  /* 0x000000b000007945 */ /* 0x000ff20003800000 */
[----:B------:R-:W-:Y:S05]  /*09e0*/  @P1 BRA `(.L_x_4077) ;  /* 0x0000009000001947 */ /* 0x000fea0003800000 */
[----:B------:R-:W-:Y:S01]  /*09f0*/  IMAD.SHL.U32 R2, R0, 0x8, RZ ;  /* 0x0000000800027824 */ /* 0x000fe200078e00ff */
[----:B-1----:R-:W-:-:S04]  /*0a00*/  HFMA2.MMA R4, -RZ, RZ, 0, 4.76837158203125e-07 ;  /* 0x00000008ff047435 */ /* 0x002fc800000001ff */
[----:B------:R-:W-:-:S05]  /*0a10*/  LOP3.LUT R6, R2, 0xf8, RZ, 0xc0, !PT ;  /* 0x000000f802067812 */ /* 0x000fca00078ec0ff */
[----:B------:R-:W0:Y:S01]  /*0a20*/  LDS.64 R8, [R6+0x2000] ;  /* 0x0020000006087984 */ /* 0x000e220000000a00 */
[----:B------:R-:W-:-:S03]  /*0a30*/  IMAD.WIDE.U32 R2, R19, R4, c[0x0][0x268] ;  /* 0x00009a0013027625 */ /* 0x000fc600078e0004 */
[----:B------:R-:W1:Y:S01]  /*0a40*/  LDS.64 R10, [R6+0x2080] ;  /* 0x00208000060a7984 */ /* 0x000e620000000a00 */
[----:B------:R-:W-:-:S03]  /*0a50*/  IMAD.WIDE.U32 R4, R19, R4, c[0x0][0x260] ;  /* 0x0000980013047625 */ /* 0x000fc600078e0004 */
[----:B0-----:R0:W-:Y:S04]  /*0a60*/  STG.E.64 [R2.64], R8 ;  /* 0x0000000802007986 */ /* 0x0011e8000c101b04 */
[----:B-1----:R0:W-:Y:S02]  /*0a70*/  STG.E.64 [R4.64], R10 ;  /* 0x0000000a04007986 */ /* 0x0021e4000c101b04 */
.L_x_4077:
[----:B------:R-:W-:Y:S05]  /*0a80*/  BSYNC B0 ;  /* 0x0000000000007941 */ /* 0x000fea0003800000 */
.L_x_4076:
[C---:B------:R-:W-:Y:S02]  /*0a90*/  ISETP.GT.U32.AND P1, PT, R18.reuse, -0x501, PT ;  /* 0xfffffaff1200780c */ /* 0x040fe40003f24070 */
[----:B------:R-:W-:Y:S02]  /*0aa0*/  IADD3 R18, R18, 0x500, RZ ;  /* 0x0000050012127810 */ /* 0x000fe40007ffe0ff */
[----:B------:R-:W-:-:S09]  /*0ab0*/  IADD3 R19, R19, 0x280, RZ ;  /* 0x0000028013137810 */ /* 0x000fd20007ffe0ff */
[----:B01----:R-:W-:Y:S05]  /*0ac0*/  @P1 BRA `(.L_x_4078) ;  /* 0xfffff66000001947 */ /* 0x003fea000383ffff */
[----:B------:R-:W-:Y:S05]  /*0ad0*/  EXIT ;  /* 0x000000000000794d */ /* 0x000fea0003800000 */
.L_x_4074:
[----:B--2---:R-:W-:Y:S01]  /*0ae0*/  IMAD.MOV.U32 R9, RZ, RZ, R5 ;  /* 0x000000ffff097224 */ /* 0x004fe200078e0005 */
[----:B------:R-:W-:Y:S01]  /*0af0*/  MOV R8, 0x1 ;  /* 0x0000000100087802 */ /* 0x000fe20000000f00 */
[----:B------:R-:W-:Y:S01]  /*0b00*/  IMAD.MOV.U32 R7, RZ, RZ, 0x1f ;  /* 0x0000001fff077424 */ /* 0x000fe200078e00ff */
[----:B------:R-:W-:Y:S02]  /*0b10*/  MOV R10, 0xffffffff ;  /* 0xffffffff000a7802 */ /* 0x000fe40000000f00 */
[----:B------:R-:W-:Y:S02]  /*0b20*/  MOV R2, 0xb40 ;  /* 0x00000b4000027802 */ /* 0x000fe40000000f00 */
[----:B01----:R-:W-:Y:S05]  /*0b30*/  CALL.REL.NOINC `($__internal_50_$__cuda_sm70_shflsync_bfly_p) ;  /* 0x000003b000007944 */ /* 0x003fea0003c00000 */
[----:B-1----:R-:W-:Y:S01]  /*0b40*/  IMAD.MOV.U32 R2, RZ, RZ, R7 ;  /* 0x000000ffff027224 */ /* 0x002fe200078e0007 */
[----:B0-----:R-:W-:Y:S05]  /*0b50*/  BRA `(.L_x_4079) ;  /* 0xfffffcd000007947 */ /* 0x001fea000383ffff */
.L_x_4075:
[----:B------:R-:W-:Y:S01]  /*0b60*/  HFMA2.MMA R8, -RZ, RZ, 0, 1.1920928955078125e-07 ;  /* 0x00000002ff087435 */ /* 0x000fe200000001ff */
[----:B------:R-:W-:Y:S01]  /*0b70*/  MOV R7, 0x1f ;  /* 0x0000001f00077802 */ /* 0x000fe20000000f00 */
[----:B------:R-:W-:Y:S01]  /*0b80*/  IMAD.MOV.U32 R10, RZ, RZ, -0x1 ;  /* 0xffffffffff0a7424 */ /* 0x000fe200078e00ff */
[----:B------:R-:W-:-:S03]  /*0b90*/  MOV R2, 0xbb0 ;  /* 0x00000bb000027802 */ /* 0x000fc60000000f00 */
[----:B012---:R-:W-:Y:S05]  /*0ba0*/  CALL.REL.NOINC `($__internal_50_$__cuda_sm70_shflsync_bfly_p) ;  /* 0x0000034000007944 */ /* 0x007fea0003c00000 */
[----:B0-----:R-:W-:Y:S01]  /*0bb0*/  HFMA2.MMA R8, -RZ, RZ, 0, 2.384185791015625e-07 ;  /* 0x00000004ff087435 */ /* 0x001fe200000001ff */
[----:B-1----:R-:W-:Y:S01]  /*0bc0*/  FADD.FTZ R9, R9, R7 ;  /* 0x0000000709097221 */ /* 0x002fe20000010000 */
[----:B------:R-:W-:Y:S01]  /*0bd0*/  MOV R7, 0x1f ;  /* 0x0000001f00077802 */ /* 0x000fe20000000f00 */
[----:B------:R-:W-:Y:S01]  /*0be0*/  IMAD.MOV.U32 R10, RZ, RZ, -0x1 ;  /* 0xffffffffff0a7424 */ /* 0x000fe200078e00ff */
[----:B------:R-:W-:-:S02]  /*0bf0*/  MOV R2, 0xc10 ;  /* 0x00000c1000027802 */ /* 0x000fc40000000f00 */
[----:B------:R-:W-:Y:S05]  /*0c00*/  CALL.REL.NOINC `($__internal_50_$__cuda_sm70_shflsync_bfly_p) ;  /* 0x000002e000007944 */ /* 0x000fea0003c00000 */
[----:B0-----:R-:W-:Y:S01]  /*0c10*/  HFMA2.MMA R8, -RZ, RZ, 0, 4.76837158203125e-07 ;  /* 0x00000008ff087435 */ /* 0x001fe200000001ff */
[----:B-1----:R-:W-:Y:S01]  /*0c20*/  FADD.FTZ R9, R9, R7 ;  /* 0x0000000709097221 */ /* 0x002fe20000010000 */
[----:B------:R-:W-:Y:S01]  /*0c30*/  MOV R7, 0x1f ;  /* 0x0000001f00077802 */ /* 0x000fe20000000f00 */
[----:B------:R-:W-:Y:S01]  /*0c40*/  IMAD.MOV.U32 R10, RZ, RZ, -0x1 ;  /* 0xffffffffff0a7424 */ /* 0x000fe200078e00ff */
[----:B------:R-:W-:-:S02]  /*0c50*/  MOV R2, 0xc70 ;  /* 0x00000c7000027802 */ /* 0x000fc40000000f00 */
[----:B------:R-:W-:Y:S05]  /*0c60*/  CALL.REL.NOINC `($__internal_50_$__cuda_sm70_shflsync_bfly_p) ;  /* 0x0000028000007944 */ /* 0x000fea0003c00000 */
[----:B-1----:R-:W-:Y:S01]  /*0c70*/  FADD.FTZ R6, R9, R7 ;  /* 0x0000000709067221 */ /* 0x002fe20000010000 */
[----:B0-----:R-:W-:Y:S01]  /*0c80*/  HFMA2.MMA R8, -RZ, RZ, 0, 9.5367431640625e-07 ;  /* 0x00000010ff087435 */ /* 0x001fe200000001ff */
[----:B------:R-:W-:Y:S01]  /*0c90*/  MOV R7, 0x1f ;  /* 0x0000001f00077802 */ /* 0x000fe20000000f00 */
[----:B------:R-:W-:Y:S01]  /*0ca0*/  IMAD.MOV.U32 R10, RZ, RZ, -0x1 ;  /* 0xffffffffff0a7424 */ /* 0x000fe200078e00ff */
[----:B------:R-:W-:-:S02]  /*0cb0*/  MOV R2, 0xce0 ;  /* 0x00000ce000027802 */ /* 0x000fc40000000f00 */
[----:B------:R-:W-:Y:S02]  /*0cc0*/  MOV R9, R6 ;  /* 0x0000000600097202 */ /* 0x000fe40000000f00 */
[----:B------:R-:W-:Y:S05]  /*0cd0*/  CALL.REL.NOINC `($__internal_50_$__cuda_sm70_shflsync_bfly_p) ;  /* 0x0000021000007944 */ /* 0x000fea0003c00000 */
[----:B0-----:R-:W-:Y:S01]  /*0ce0*/  HFMA2.MMA R8, -RZ, RZ, 0, 5.9604644775390625e-08 ;  /* 0x00000001ff087435 */ /* 0x001fe200000001ff */
[----:B-1----:R-:W-:Y:S01]  /*0cf0*/  MOV R5, R7 ;  /* 0x0000000700057202 */ /* 0x002fe20000000f00 */
[----:B------:R-:W-:Y:S01]  /*0d00*/  IMAD.MOV.U32 R9, RZ, RZ, R4 ;  /* 0x000000ffff097224 */ /* 0x000fe200078e0004 */
[----:B------:R-:W-:Y:S01]  /*0d10*/  MOV R7, 0x1f ;  /* 0x0000001f00077802 */ /* 0x000fe20000000f00 */
[----:B------:R-:W-:Y:S01]  /*0d20*/  IMAD.MOV.U32 R10, RZ, RZ, -0x1 ;  /* 0xffffffffff0a7424 */ /* 0x000fe200078e00ff */
[----:B------:R-:W-:Y:S02]  /*0d30*/  MOV R2, 0xd50 ;  /* 0x00000d5000027802 */ /* 0x000fe40000000f00 */
[----:B------:R-:W-:Y:S05]  /*0d40*/  CALL.REL.NOINC `($__internal_50_$__cuda_sm70_shflsync_bfly_p) ;  /* 0x000001a000007944 */ /* 0x000fea0003c00000 */
[----:B0-----:R-:W-:Y:S01]  /*0d50*/  HFMA2.MMA R8, -RZ, RZ, 0, 1.1920928955078125e-07 ;  /* 0x00000002ff087435 */ /* 0x001fe200000001ff */
[----:B-1----:R-:W-:Y:S01]  /*0d60*/  FADD.FTZ R9, R4, R7 ;  /* 0x0000000704097221 */ /* 0x002fe20000010000 */
[----:B------:R-:W-:Y:S01]  /*0d70*/  MOV R7, 0x1f ;  /* 0x0000001f00077802 */ /* 0x000fe20000000f00 */
[----:B------:R-:W-:Y:S01]  /*0d80*/  IMAD.MOV.U32 R10, RZ, RZ, -0x1 ;  /* 0xffffffffff0a7424 */ /* 0x000fe200078e00ff */
[----:B------:R-:W-:Y:S02]  /*0d90*/  MOV R2, 0xdb0 ;  /* 0x00000db000027802 */ /* 0x000fe40000000f00 */
[----:B------:R-:W-:Y:S05]  /*0da0*/  CALL.REL.NOINC `($__internal_50_$__cuda_sm70_shflsync_bfly_p) ;  /* 0x0000014000007944 */ /* 0x000fea0003c00000 */
        /* <DEDUP_REMOVED lines=12> */
[----:B0-----:R-:W-:Y:S01]  /*0e70*/  HFMA2.MMA R8, -RZ, RZ, 0, 9.5367431640625e-07 ;  /* 0x00000010ff087435 */ /* 0x001fe200000001ff */
[----:B-1----:R-:W-:Y:S01]  /*0e80*/  FADD.FTZ R9, R9, R7 ;  /* 0x0000000709097221 */ /* 0x002fe20000010000 */
[----:B------:R-:W-:Y:S01]  /*0e90*/  MOV R7, 0x1f ;  /* 0x0000001f00077802 */ /* 0x000fe20000000f00 */
[----:B------:R-:W-:Y:S01]  /*0ea0*/  IMAD.MOV.U32 R10, RZ, RZ, -0x1 ;  /* 0xffffffffff0a7424 */ /* 0x000fe200078e00ff */
[----:B------:R-:W-:-:S02]  /*0eb0*/  MOV R2, 0xed0 ;  /* 0x00000ed000027802 */ /* 0x000fc40000000f00 */
[----:B------:R-:W-:Y:S05]  /*0ec0*/  CALL.REL.NOINC `($__internal_50_$__cuda_sm70_shflsync_bfly_p) ;  /* 0x0000002000007944 */ /* 0x000fea0003c00000 */
[----:B-1----:R-:W-:Y:S01]  /*0ed0*/  MOV R4, R7 ;  /* 0x0000000700047202 */ /* 0x002fe20000000f00 */
[----:B0-----:R-:W-:Y:S05]  /*0ee0*/  BRA `(.L_x_4080) ;  /* 0xfffffa6000007947 */ /* 0x001fea000383ffff */
        .weak           $__internal_50_$__cuda_sm70_shflsync_bfly_p
        .type           $__internal_50_$__cuda_sm70_shflsync_bfly_p,@function
        .size           $__internal_50_$__cuda_sm70_shflsync_bfly_p,(.L_x_14932 - $__internal_50_$__cuda_sm70_shflsync_bfly_p)
$__internal_50_$__cuda_sm70_shflsync_bfly_p:
[----:B------:R-:W-:Y:S01]  /*0ef0*/  HFMA2.MMA R3, -RZ, RZ, 0, 0 ;  /* 0x00000000ff037435 */ /* 0x000fe200000001ff */
[----:B------:R-:W-:Y:S04]  /*0f00*/  WARPSYNC R10 ;  /* 0x0000000a00007348 */ /* 0x000fe80003800000 */
[----:B------:R0:W1:Y:S01]  /*0f10*/  SHFL.BFLY PT, R7, R9, R8, R7 ;  /* 0x0c00000809077389 */ /* 0x00006200000e0007 */
[----:B------:R-:W-:Y:S05]  /*0f20*/  RET.REL.NODEC R2 `(_ZN10layer_norm22ln_bwd_finalize_kernelINS_22Kernel_traits_finalizeILj1280Ef13__nv_bfloat16S2_S2_fjLb0ELj1024ELj4ENS_18Kernel_traits_baseILj1280EfS2_S2_S2_fjLj1024EEEEELb0ELb0EEEvNS_9BwdParamsE) ;  /* 0xfffff0d002007950 */ /* 0x000fea0003c3ffff */
.L_x_4081:
        /* <DEDUP_REMOVED lines=13> */
.L_x_14932:


//--------------------- .text._ZN10layer_norm13ln_bwd_kernelINS_13Kernel_traitsIf13__nv_bfloat16S2_S2_fjLj1280ELj1ELj4ELj1ELj16ENS_18Kernel_traits_baseILj1280EfS2_S2_S2_fjLj128EEEEELb1ELb0ELb1ELb0EEEvNS_9BwdParamsE --------------------------
	.section	.text._ZN10layer_norm13ln_bwd_kernelINS_13Kernel_traitsIf13__nv_bfloat16S2_S2_fjLj1280ELj1ELj4ELj1ELj16ENS_18Kernel_traits_baseILj1280EfS2_S2_S2_fjLj128EEEEELb1ELb0ELb1ELb0EEEvNS_9BwdParamsE,"ax",@progbits
	.sectioninfo	@"SHI_REGISTERS=255"
	.align	128
        .global         _ZN10layer_norm13ln_bwd_kernelINS_13Kernel_traitsIf13__nv_bfloat16S2_S2_fjLj1280ELj1ELj4ELj1ELj16ENS_18Kernel_traits_baseILj1280EfS2_S2_S2_fjLj128EEEEELb1ELb0ELb1ELb0EEEvNS_9BwdParamsE
        .type           _ZN10layer_norm13ln_bwd_kernelINS_13Kernel_traitsIf13__nv_bfloat16S2_S2_fjLj1280ELj1ELj4ELj1ELj16ENS_18Kernel_traits_baseILj1280EfS2_S2_S2_fjLj128EEEEELb1ELb0ELb1ELb0EEEvNS_9BwdParamsE,@function
        .size           _ZN10layer_norm13ln_bwd_kernelINS_13Kernel_traitsIf13__nv_bfloat16S2_S2_fjLj1280ELj1ELj4ELj1ELj16ENS_18Kernel_traits_baseILj1280EfS2_S2_S2_fjLj128EEEEELb1ELb0ELb1ELb0EEEvNS_9BwdParamsE,(.L_x_14933 - _ZN10layer_norm13ln_bwd_kernelINS_13Kernel_traitsIf13__nv_bfloat16S2_S2_fjLj1280ELj1ELj4ELj1ELj16ENS_18Kernel_traits_baseILj1280EfS2_S2_S2_fjLj128EEEEELb1ELb0ELb1ELb0EEEvNS_9BwdParamsE)
        .other          _ZN10layer_norm13ln_bwd_kernelINS_13Kernel_traitsIf13__nv_bfloat16S2_S2_fjLj1280ELj1ELj4ELj1ELj16ENS_18Kernel_traits_baseILj1280EfS2_S2_S2_fjLj128EEEEELb1ELb0ELb1ELb0EEEvNS_9BwdParamsE,@"STO_CUDA_ENTRY STV_DEFAULT"
_ZN10layer_norm13ln_bwd_kernelINS_13Kernel_traitsIf13__nv_bfloat16S2_S2_fjLj1280ELj1ELj4ELj1ELj16ENS_18Kernel_traits_baseILj1280EfS2_S2_S2_fjLj128EEEEELb1ELb0ELb1ELb0EEEvNS_9BwdParamsE:
.text._ZN10layer_norm13ln_bwd_kernelINS_13Kernel_traitsIf13__nv_bfloat16S2_S2_fjLj1280ELj1ELj4ELj1ELj16ENS_18Kernel_traits_baseILj1280EfS2_S2_S2_fjLj128EEEEELb1ELb0ELb1ELb0EEEvNS_9BwdParamsE:
[----:B------:R-:W-:-:S04]  /*0000*/  MOV R1, c[0x0][0x28] ;  /* 0x00000a0000017a02 */ /* 0x000fc80000000f00 */
[----:B------:R-:W-:-:S05]  /*0010*/  IADD3 R1, R1, -0x20, RZ ;  /* 0xffffffe001017810 */ /* 0x000fca0007ffe0ff */
[----:B------:R0:W2:Y:S04]  /*0020*/  LDL.64 R16, [R1+0x10] ;  /* 0x0000100001107983 */ /* 0x0000a80000100a00 */
[----:B------:R0:W2:Y:S01]  /*0030*/  LDL.64 R18, [R1+0x18] ;  /* 0x0000180001127983 */ /* 0x0000a20000100a00 */
[----:B------:R-:W-:Y:S01]  /*0040*/  IMAD.MOV.U32 R0, RZ, RZ, c[0x0][0x168] ;  /* 0x00005a00ff007624 */ /* 0x000fe200078e00ff */
[----:B------:R-:W-:Y:S02]  /*0050*/  ULDC.64 UR4, c[0x0][0x118] ;  /* 0x0000460000047ab9 */ /* 0x000fe40000000a00 */
[----:B------:R-:W1:Y:S02]  /*0060*/  S2R R14, SR_TID.X ;  /* 0x00000000000e7919 */ /* 0x000e640000002100 */
[----:B------:R-:W-:-:S04]  /*0070*/  SHF.R.S32.HI R0, RZ, 0x1f, R0 ;  /* 0x0000001fff007819 */ /* 0x000fc80000011400 */
[----:B------:R-:W-:Y:S02]  /*0080*/  LEA.HI R0, R0, c[0x0][0x168], RZ, 0x3 ;  /* 0x00005a0000007a11 */ /* 0x000fe400078f18ff */
[C---:B-1----:R-:W-:Y:S02]  /*0090*/  LOP3.LUT R3, R14.reuse, 0x1f, RZ, 0xc, !PT ;  /* 0x0000001f0e037812 */ /* 0x042fe400078e0cff */
[----:B------:R-:W-:Y:S02]  /*00a0*/  LOP3.LUT R4, R14, 0x1f, RZ, 0xc0, !PT ;  /* 0x0000001f0e047812 */ /* 0x000fe400078ec0ff */
[----:B------:R-:W-:-:S04]  /*00b0*/  LEA.HI.SX32 R6, R0, R3, 0x1d ;  /* 0x0000000300067211 */ /* 0x000fc800078feaff */
[C---:B------:R-:W-:Y:S02]  /*00c0*/  LOP3.LUT P4, RZ, R6.reuse, 0xffffffe0, RZ, 0xc0, !PT ;  /* 0xffffffe006ff7812 */ /* 0x040fe4000788c0ff */
[C---:B------:R-:W-:Y:S02]  /*00d0*/  ISETP.GE.U32.AND P3, PT, R6.reuse, 0x40, PT ;  /* 0x000000400600780c */ /* 0x040fe40003f66070 */
[C---:B------:R-:W-:Y:S02]  /*00e0*/  ISETP.GE.U32.AND P0, PT, R6.reuse, 0x60, PT ;  /* 0x000000600600780c */ /* 0x040fe40003f06070 */
[C---:B------:R-:W-:Y:S01]  /*00f0*/  ISETP.GE.U32.AND P1, PT, R6.reuse, 0x80, PT ;  /* 0x000000800600780c */ /* 0x040fe20003f26070 */
[----:B------:R-:W1:Y:S01]  /*0100*/  S2R R7, SR_CTAID.X ;  /* 0x0000000000077919 */ /* 0x000e620000002500 */
[----:B------:R-:W-:-:S05]  /*0110*/  ISETP.GE.U32.AND P2, PT, R6, 0xa0, PT ;  /* 0x000000a00600780c */ /* 0x000fca0003f46070 */
[----:B------:R-:W-:Y:S02]  /*0120*/  @P4 MOV R3, 0x20 ;  /* 0x0000002000034802 */ /* 0x000fe40000000f00 */
[----:B------:R-:W-:Y:S02]  /*0130*/  @P3 IMAD.MOV.U32 R9, RZ, RZ, 0x20 ;  /* 0x00000020ff093424 */ /* 0x000fe400078e00ff */
[----:B------:R-:W-:Y:S01]  /*0140*/  @P0 MOV R11, 0x20 ;  /* 0x00000020000b0802 */ /* 0x000fe20000000f00 */
[C---:B------:R-:W-:Y:S01]  /*0150*/  @P4 IMAD.WIDE.U32 R2, R4.reuse, R3, c[0x0][0x1b0] ;  /* 0x00006c0004024625 */ /* 0x040fe200078e0003 */
[----:B------:R-:W-:Y:S02]  /*0160*/  @P4 LOP3.LUT R4, R4, 0x20, RZ, 0xfc, !PT ;  /* 0x0000002004044812 */ /* 0x000fe400078efcff */
[----:B------:R-:W-:Y:S01]  /*0170*/  @P2 MOV R5, 0x20 ;  /* 0x0000002000052802 */ /* 0x000fe20000000f00 */
[----:B------:R-:W-:Y:S01]  /*0180*/  @P1 IMAD.MOV.U32 R13, RZ, RZ, 0x20 ;  /* 0x00000020ff0d1424 */ /* 0x000fe200078e00ff */
[----:B------:R0:W5:Y:S01]  /*0190*/  @P4 LDG.E.128 R32, [R2.64+0x10] ;  /* 0x0000100402204981 */ /* 0x000162000c1e1d00 */
[C---:B------:R-:W-:Y:S01]  /*01a0*/  @P3 IMAD.WIDE.U32 R8, R4.reuse, R9, c[0x0][0x1b0] ;  /* 0x00006c0004083625 */ /* 0x040fe200078e0009 */
[----:B------:R-:W-:-:S04]  /*01b0*/  @P3 IADD3 R4, R4, 0x20, RZ ;  /* 0x0000002004043810 */ /* 0x000fc80007ffe0ff */
[----:B------:R0:W5:Y:S01]  /*01c0*/  @P3 LDG.E.128 R36, [R8.64] ;  /* 0x0000000408243981 */ /* 0x000162000c1e1d00 */
[C---:B------:R-:W-:Y:S01]  /*01d0*/  @P0 IMAD.WIDE.U32 R10, R4.reuse, R11, c[0x0][0x1b0] ;  /* 0x00006c00040a0625 */ /* 0x040fe200078e000b */
[----:B------:R-:W-:Y:S02]  /*01e0*/  @P0 IADD3 R4, R4, 0x20, RZ ;  /* 0x0000002004040810 */ /* 0x000fe40007ffe0ff */
[----:B------:R0:W5:Y:S03]  /*01f0*/  @P3 LDG.E.128 R40, [R8.64+0x10] ;  /* 0x0000100408283981 */ /* 0x000166000c1e1d00 */
[C---:B------:R-:W-:Y:S01]  /*0200*/  @P1 IMAD.WIDE.U32 R12, R4.reuse, R13, c[0x0][0x1b0] ;  /* 0x00006c00040c1625 */ /* 0x040fe200078e000d */
[----:B------:R0:W5:Y:S01]  /*0210*/  @P0 LDG.E.128 R44, [R10.64] ;  /* 0x000000040a2c0981 */ /* 0x000162000c1e1d00 */
[----:B------:R-:W-:-:S03]  /*0220*/  @P1 IADD3 R4, R4, 0x20, RZ ;  /* 0x0000002004041810 */ /* 0x000fc60007ffe0ff */
[----:B------:R0:W5:Y:S04]  /*0230*/  @P0 LDG.E.128 R48, [R10.64+0x10] ;  /* 0x000010040a300981 */ /* 0x000168000c1e1d00 */
[----:B------:R0:W5:Y:S04]  /*0240*/  @P1 LDG.E.128 R52, [R12.64] ;  /* 0x000000040c341981 */ /* 0x000168000c1e1d00 */
[----:B------:R0:W5:Y:S04]  /*0250*/  @P1 LDG.E.128 R56, [R12.64+0x10] ;  /* 0x000010040c381981 */ /* 0x000168000c1e1d00 */
[----:B--2---:R-:W2:Y:S01]  /*0260*/  @P4 LDG.E.128 R16, [R2.64] ;  /* 0x0000000402104981 */ /* 0x004ea2000c1e1d00 */
[----:B------:R-:W-:Y:S01]  /*0270*/  SHF.R.U32.HI R0, RZ, 0x5, R14 ;  /* 0x00000005ff007819 */ /* 0x000fe2000001160e */
[----:B------:R-:W-:-:S04]  /*0280*/  @P2 IMAD.WIDE.U32 R4, R4, R5, c[0x0][0x1b0] ;  /* 0x00006c0004042625 */ /* 0x000fc800078e0005 */
[----:B-1----:R-:W-:Y:S01]  /*0290*/  IMAD R0, R7, 0x4, R0 ;  /* 0x0000000407007824 */ /* 0x002fe200078e0200 */
        /* <DEDUP_REMOVED lines=46> */
[----:B------:R-:W-:Y:S05]  /*0580*/  @P2 BRA `(.L_x_4083) ;  /* 0x0000667000002947 */ /* 0x000fea0003800000 */
[----:B------:R-:W-:Y:S02]  /*0590*/  HFMA2.MMA R69, -RZ, RZ, 0, 0 ;  /* 0x00000000ff457435 */ /* 0x000fe400000001ff */
.L_x_4235:
[----:B0-----:R-:W-:-:S04]  /*05a0*/  IMAD.MOV.U32 R5, RZ, RZ, 0x4 ;  /* 0x00000004ff057424 */ /* 0x001fc800078e00ff */
[----:B------:R-:W-:-:S05]  /*05b0*/  IMAD.WIDE R2, R0, R5, c[0x0][0x1d8] ;  /* 0x0000760000027625 */ /* 0x000fca00078e0205 */
[----:B------:R0:W2:Y:S04]  /*05c0*/  LDG.E R7, [R2.64] ;  /* 0x0000000402077981 */ /* 0x0000a8000c1e1900 */
[----:B------:R-:W1:Y:S01]  /*05d0*/  S2R R176, SR_TID.X ;  /* 0x0000000000b07919 */ /* 0x000e620000002100 */
[C---:B------:R-:W-:Y:S02]  /*05e0*/  IMAD R174, R0.reuse, c[0x0][0x168], RZ ;  /* 0x00005a0000ae7a24 */ /* 0x040fe400078e02ff */
[----:B------:R-:W-:-:S04]  /*05f0*/  IMAD.WIDE R172, R0, R5, c[0x0][0x1a8] ;  /* 0x00006a0000ac7625 */ /* 0x000fc800078e0205 */
[----:B0-----:R-:W-:Y:S01]  /*0600*/  IMAD.WIDE R2, R0, R5, c[0x0][0x1a0] ;  /* 0x0000680000027625 */ /* 0x001fe200078e0205 */
[----:B------:R-:W-:-:S03]  /*0610*/  SHF.R.S32.HI R175, RZ, 0x1f, R174 ;  /* 0x0000001fffaf7819 */ /* 0x000fc600000114ae */
[----:B------:R-:W-:Y:S02]  /*0620*/  IMAD.WIDE R4, R0, R5, c[0x0][0x1d0] ;  /* 0x0000740000047625 */ /* 0x000fe400078e0205 */
[----:B-----5:R0:W5:Y:S01]  /*0630*/  LDG.E R2, [R2.64] ;  /* 0x0000000402027981 */ /* 0x020162000c1e1900 */
[----:B------:R-:W-:-:S03]  /*0640*/  LEA.HI R174, R175, R174, RZ, 0x3 ;  /* 0x000000aeafae7211 */ /* 0x000fc600078f18ff */
[----:B------:R3:W5:Y:S04]  /*0650*/  LDG.E R4, [R4.64] ;  /* 0x0000000404047981 */ /* 0x000768000c1e1900 */
[----:B0-----:R1:W5:Y:S01]  /*0660*/  LDG.E R3, [R172.64] ;  /* 0x00000004ac037981 */ /* 0x001362000c1e1900 */
[----:B------:R-:W-:Y:S01]  /*0670*/  BSSY B1, `(.L_x_4084) ;  /* 0x000022d000017945 */ /* 0x000fe20003800000 */
[----:B-1----:R-:W-:Y:S02]  /*0680*/  LOP3.LUT R173, R176, 0x1f, RZ, 0xc0, !PT ;  /* 0x0000001fb0ad7812 */ /* 0x002fe400078ec0ff */
[----:B------:R-:W-:Y:S02]  /*0690*/  MOV R176, 0x10 ;  /* 0x0000001000b07802 */ /* 0x000fe40000000f00 */
[----:B---3--:R-:W-:-:S05]  /*06a0*/  LEA.HI.SX32 R5, R174, R173, 0x1d ;  /* 0x000000adae057211 */ /* 0x008fca00078feaff */
        /* <DEDUP_REMOVED lines=10> */
[----:B------:R-:W-:Y:S01]  /*0750*/  IMAD.MOV.U32 R2, RZ, RZ, RZ ;  /* 0x000000ffff027224 */ /* 0x000fe200078e00ff */
[----:B------:R-:W-:Y:S02]  /*0760*/  MOV R7, R5 ;  /* 0x0000000500077202 */ /* 0x000fe40000000f00 */
[----:B------:R-:W-:Y:S01]  /*0770*/  @P3 LEA.HI.SX32 R2, R172, R173, 0x1d ;  /* 0x000000adac023211 */ /* 0x000fe200078feaff */
[----:B------:R-:W-:Y:S05]  /*0780*/  @!P4 BRA `(.L_x_4087) ;  /* 0x000000800000c947 */ /* 0x000fea0003800000 */
[----:B------:R-:W-:-:S04]  /*0790*/  ISETP.NE.U32.AND P3, PT, RZ, c[0x0][0x218], PT ;  /* 0x00008600ff007a0c */ /* 0x000fc80003f65070 */
[----:B------:R-:W-:Y:S01]  /*07a0*/  ISETP.NE.AND.EX P3, PT, RZ, c[0x0][0x21c], PT, P3 ;  /* 0x00008700ff007a0c */ /* 0x000fe20003f65330 */
[----:B------:R-:W-:-:S04]  /*07b0*/  IMAD.MOV.U32 R173, RZ, RZ, 0x8 ;  /* 0x00000008ffad7424 */ /* 0x000fc800078e00ff */
[----:B------:R-:W-:-:S05]  /*07c0*/  IMAD.WIDE.U32 R172, R2, R173, c[0x0][0x190] ;  /* 0x0000640002ac7625 */ /* 0x000fca00078e00ad */
[----:B------:R0:W5:Y:S04]  /*07d0*/  LDG.E.64 R192, [R172.64] ;  /* 0x00000004acc07981 */ /* 0x000168000c1e1b00 */
[----:B------:R0:W5:Y:S01]  /*07e0*/  @P3 LDG.E.128 R144, [R206.64] ;  /* 0x00000004ce903981 */ /* 0x000162000c1e1d00 */
[----:B------:R-:W-:Y:S02]  /*07f0*/  IADD3 R2, R2, 0x20, RZ ;  /* 0x0000002002027810 */ /* 0x000fe40007ffe0ff */
[----:B------:R-:W-:Y:S02]  /*0800*/  IADD3 R7, R5, 0x20, RZ ;  /* 0x0000002005077810 */ /* 0x000fe40007ffe0ff */
.L_x_4087:
[----:B------:R-:W-:Y:S05]  /*0810*/  BSYNC B2 ;  /* 0x0000000000027941 */ /* 0x000fea0003800000 */
.L_x_4086:
[----:B------:R-:W-:Y:S01]  /*0820*/  ISETP.GE.U32.AND P3, PT, R6, 0x40, PT ;  /* 0x000000400600780c */ /* 0x000fe20003f66070 */
[----:B------:R-:W-:-:S12]  /*0830*/  BSSY B2, `(.L_x_4088) ;  /* 0x000000b000027945 */ /* 0x000fd80003800000 */
[----:B------:R-:W-:Y:S05]  /*0840*/  @!P3 BRA `(.L_x_4089) ;  /* 0x000000900000b947 */ /* 0x000fea0003800000 */
[----:B------:R-:W-:-:S04]  /*0850*/  ISETP.NE.U32.AND P3, PT, RZ, c[0x0][0x218], PT ;  /* 0x00008600ff007a0c */ /* 0x000fc80003f65070 */
[----:B------:R-:W-:Y:S01]  /*0860*/  ISETP.NE.AND.EX P3, PT, RZ, c[0x0][0x21c], PT, P3 ;  /* 0x00008700ff007a0c */ /* 0x000fe20003f65330 */
[----:B------:R-:W-:-:S12]  /*0870*/  HFMA2.MMA R175, -RZ, RZ, 0, 4.76837158203125e-07 ;  /* 0x00000008ffaf7435 */ /* 0x000fd800000001ff */
[----:B0-----:R-:W-:-:S05]  /*0880*/  @P3 IMAD.WIDE.U32 R172, R7, R176, c[0x0][0x218] ;  /* 0x0000860007ac3625 */ /* 0x001fca00078e00b0 */
[----:B------:R0:W5:Y:S02]  /*0890*/  @P3 LDG.E.128 R28, [R172.64] ;  /* 0x00000004ac1c3981 */ /* 0x000164000c1e1d00 */
[----:B0-----:R-:W-:-:S05]  /*08a0*/  IMAD.WIDE.U32 R172, R2, R175, c[0x0][0x190] ;  /* 0x0000640002ac7625 */ /* 0x001fca00078e00af */
[----:B------:R0:W5:Y:S01]  /*08b0*/  LDG.E.64 R190, [R172.64] ;  /* 0x00000004acbe7981 */ /* 0x000162000c1e1b00 */
[----:B------:R-:W-:Y:S02]  /*08c0*/  IADD3 R2, R2, 0x20, RZ ;  /* 0x0000002002027810 */ /* 0x000fe40007ffe0ff */
[----:B------:R-:W-:Y:S02]  /*08d0*/  IADD3 R7, R7, 0x20, RZ ;  /* 0x0000002007077810 */ /* 0x000fe40007ffe0ff */
.L_x_4089:
[----:B------:R-:W-:Y:S05]  /*08e0*/  BSYNC B2 ;  /* 0x0000000000027941 */ /* 0x000fea0003800000 */
.L_x_4088:
[----:B------:R-:W-:Y:S01]  /*08f0*/  BSSY B2, `(.L_x_4090) ;  /* 0x000000b000027945 */ /* 0x000fe20003800000 */
[----:B------:R-:W-:Y:S05]  /*0900*/  @!P0 BRA `(.L_x_4091) ;  /* 0x0000009000008947 */ /* 0x000fea0003800000 */
[----:B------:R-:W-:-:S04]  /*0910*/  ISETP.NE.U32.AND P3, PT, RZ, c[0x0][0x218], PT ;  /* 0x00008600ff007a0c */ /* 0x000fc80003f65070 */
[----:B------:R-:W-:Y:S01]  /*0920*/  ISETP.NE.AND.EX P3, PT, RZ, c[0x0][0x21c], PT, P3 ;  /* 0x00008700ff007a0c */ /* 0x000fe20003f65330 */
[----:B------:R-:W-:-:S12]  /*0930*/  IMAD.MOV.U32 R175, RZ, RZ, 0x8 ;  /* 0x00000008ffaf7424 */ /* 0x000fd800078e00ff */
[----:B0-----:R-:W-:-:S05]  /*0940*/  @P3 IMAD.WIDE.U32 R172, R7, R176, c[0x0][0x218] ;  /* 0x0000860007ac3625 */ /* 0x001fca00078e00b0 */
[----:B------:R0:W5:Y:S02]  /*0950*/  @P3 LDG.E.128 R148, [R172.64] ;  /* 0x00000004ac943981 */ /* 0x000164000c1e1d00 */
[----:B0-----:R-:W-:-:S05]  /*0960*/  IMAD.WIDE.U32 R172, R2, R175, c[0x0][0x190] ;  /* 0x0000640002ac7625 */ /* 0x001fca00078e00af */
[----:B------:R0:W5:Y:S01]  /*0970*/  LDG.E.64 R188, [R172.64] ;  /* 0x00000004acbc7981 */ /* 0x000162000c1e1b00 */
[----:B------:R-:W-:Y:S02]  /*0980*/  IADD3 R2, R2, 0x20, RZ ;  /* 0x0000002002027810 */ /* 0x000fe40007ffe0ff */
[----:B------:R-:W-:Y:S02]  /*0990*/  IADD3 R7, R7, 0x20, RZ ;  /* 0x0000002007077810 */ /* 0x000fe40007ffe0ff */
.L_x_4091:
[----:B------:R-:W-:Y:S05]  /*09a0*/  BSYNC B2 ;  /* 0x0000000000027941 */ /* 0x000fea0003800000 */
.L_x_4090:
[----:B------:R-:W-:Y:S01]  /*09b0*/  BSSY B2, `(.L_x_4092) ;  /* 0x000000b000027945 */ /* 0x000fe20003800000 */
[----:B------:R-:W-:Y:S05]  /*09c0*/  @!P1 BRA `(.L_x_4093) ;  /* 0x0000009000009947 */ /* 0x000fea0003800000 */
[----:B------:R-:W-:-:S04]  /*09d0*/  ISETP.NE.U32.AND P3, PT, RZ, c[0x0][0x218], PT ;  /* 0x00008600ff007a0c */ /* 0x000fc80003f65070 */
[----:B------:R-:W-:Y:S02]  /*09e0*/  ISETP.NE.AND.EX P3, PT, RZ, c[0x0][0x21c], PT, P3 ;  /* 0x00008700ff007a0c */ /* 0x000fe40003f65330 */
[----:B------:R-:W-:-:S11]  /*09f0*/  MOV R175, 0x8 ;  /* 0x0000000800af7802 */ /* 0x000fd60000000f00 */
[----:B0-----:R-:W-:-:S05]  /*0a00*/  @P3 IMAD.WIDE.U32 R172, R7, R176, c[0x0][0x218] ;  /* 0x0000860007ac3625 */ /* 0x001fca00078e00b0 */
[----:B------:R0:W5:Y:S02]  /*0a10*/  @P3 LDG.E.128 R152, [R172.64] ;  /* 0x00000004ac983981 */ /* 0x000164000c1e1d00 */
[----:B0-----:R-:W-:-:S05]  /*0a20*/  IMAD.WIDE.U32 R172, R2, R175, c[0x0][0x190] ;  /* 0x0000640002ac7625 */ /* 0x001fca00078e00af */
[----:B------:R0:W5:Y:S01]  /*0a30*/  LDG.E.64 R186, [R172.64] ;  /* 0x00000004acba7981 */ /* 0x000162000c1e1b00 */
[----:B------:R-:W-:Y:S02]  /*0a40*/  IADD3 R2, R2, 0x20, RZ ;  /* 0x0000002002027810 */ /* 0x000fe40007ffe0ff */
[----:B------:R-:W-:Y:S02]  /*0a50*/  IADD3 R7, R7, 0x20, RZ ;  /* 0x0000002007077810 */ /* 0x000fe40007ffe0ff */
.L_x_4093:
[----:B------:R-:W-:Y:S05]  /*0a60*/  BSYNC B2 ;  /* 0x0000000000027941 */ /* 0x000fea0003800000 */
.L_x_4092:
[----:B------:R-:W-:Y:S01]  /*0a70*/  ISETP.GE.U32.AND P3, PT, R6, 0xa0, PT ;  /* 0x000000a00600780c */ /* 0x000fe20003f66070 */
[----:B------:R-:W-:Y:S01]  /*0a80*/  HFMA2.MMA R212, -RZ, RZ, 0, 0 ;  /* 0x00000000ffd47435 */ /* 0x000fe200000001ff */
[----:B------:R-:W-:-:S11]  /*0a90*/  IMAD.MOV.U32 R210, RZ, RZ, RZ ;  /* 0x000000ffffd27224 */ /* 0x000fd600078e00ff */
[----:B------:R-:W-:Y:S05]  /*0aa0*/  @!P3 BRA `(.L_x_4094) ;  /* 0x00001e900000b947 */ /* 0x000fea0003800000 */
[----:B------:R-:W-:-:S04]  /*0ab0*/  ISETP.NE.U32.AND P3, PT, RZ, c[0x0][0x218], PT ;  /* 0x00008600ff007a0c */ /* 0x000fc80003f65070 */
[----:B------:R-:W-:-:S13]  /*0ac0*/  ISETP.NE.AND.EX P3, PT, RZ, c[0x0][0x21c], PT, P3 ;  /* 0x00008700ff007a0c */ /* 0x000fda0003f65330 */
[----:B0-----:R-:W-:-:S04]  /*0ad0*/  @P3 IMAD.WIDE.U32 R172, R7, R176, c[0x0][0x218] ;  /* 0x0000860007ac3625 */ /* 0x001fc800078e00b0 */
[----:B------:R-:W-:Y:S01]  /*0ae0*/  IMAD.MOV.U32 R7, RZ, RZ, 0x8 ;  /* 0x00000008ff077424 */ /* 0x000fe200078e00ff */
[----:B------:R0:W5:Y:S03]  /*0af0*/  @P3 LDG.E.128 R156, [R172.64] ;  /* 0x00000004ac9c3981 */ /* 0x000166000c1e1d00 */
[----:B0-----:R-:W-:-:S05]  /*0b00*/  IMAD.WIDE.U32 R172, R2, R7, c[0x0][0x190] ;  /* 0x0000640002ac7625 */ /* 0x001fca00078e0007 */
[----:B------:R0:W5:Y:S01]  /*0b10*/  LDG.E.64 R184, [R172.64] ;  /* 0x00000004acb87981 */ /* 0x000162000c1e1b00 */
[----:B------:R-:W-:Y:S01]  /*0b20*/  MOV R212, RZ ;  /* 0x000000ff00d47202 */ /* 0x000fe20000000f00 */
[----:B------:R-:W-:Y:S05]  /*0b30*/  BRA `(.L_x_4094) ;  /* 0x00001e0000007947 */ /* 0x000fea0003800000 */
.L_x_4085:
[----:B-----5:R-:W-:Y:S01]  /*0b40*/  ISETP.GE.AND P3, PT, R4, 0x1, PT ;  /* 0x000000010400780c */ /* 0x020fe20003f66270 */
[----:B------:R-:W-:Y:S01]  /*0b50*/  BSSY B2, `(.L_x_4095) ;  /* 0x0000070000027945 */ /* 0x000fe20003800000 */
[----:B------:R-:W-:Y:S01]  /*0b60*/  IADD3 R183, R7, -0x1, RZ ;  /* 0xffffffff07b77810 */ /* 0x000fe20007ffe0ff */
[----:B------:R-:W-:Y:S01]  /*0b70*/  IMAD.MOV.U32 R212, RZ, RZ, RZ ;  /* 0x000000ffffd47224 */ /* 0x000fe200078e00ff */
[----:B------:R-:W-:Y:S02]  /*0b80*/  LOP3.LUT P4, RZ, R6, 0xffffffe0, RZ, 0xc0, !PT ;  /* 0xffffffe006ff7812 */ /* 0x000fe4000788c0ff */
[----:B------:R-:W-:Y:S01]  /*0b90*/  MOV R210, RZ ;  /* 0x000000ff00d27202 */ /* 0x000fe20000000f00 */
[----:B------:R-:W-:Y:S01]  /*0ba0*/  IMAD R183, R183, c[0x0][0x168], RZ ;  /* 0x00005a00b7b77a24 */ /* 0x000fe200078e02ff */
[----:B------:R-:W-:-:S04]  /*0bb0*/  MOV R219, R5 ;  /* 0x0000000500db7202 */ /* 0x000fc80000000f00 */
[----:B------:R-:W-:Y:S02]  /*0bc0*/  SHF.R.S32.HI R7, RZ, 0x1f, R183 ;  /* 0x0000001fff077819 */ /* 0x000fe400000114b7 */
[----:B------:R-:W-:Y:S02]  /*0bd0*/  @P3 IADD3 R172, R4, -0x1, RZ ;  /* 0xffffffff04ac3810 */ /* 0x000fe40007ffe0ff */
[----:B------:R-:W-:-:S03]  /*0be0*/  LEA.HI R183, R7, R183, RZ, 0x3 ;  /* 0x000000b707b77211 */ /* 0x000fc600078f18ff */
[----:B------:R-:W-:Y:S01]  /*0bf0*/  @P3 IMAD R172, R172, c[0x0][0x168], RZ ;  /* 0x00005a00acac3a24 */ /* 0x000fe200078e02ff */
[----:B------:R-:W-:-:S04]  /*0c00*/  LEA.HI.SX32 R183, R183, R173, 0x1d ;  /* 0x000000adb7b77211 */ /* 0x000fc800078feaff */
[----:B------:R-:W-:-:S04]  /*0c10*/  @P3 SHF.R.S32.HI R7, RZ, 0x1f, R172 ;  /* 0x0000001fff073819 */ /* 0x000fc800000114ac */
[----:B------:R-:W-:Y:S01]  /*0c20*/  @P3 LEA.HI R172, R7, R172, RZ, 0x3 ;  /* 0x000000ac07ac3211 */ /* 0x000fe200078f18ff */
[----:B------:R-:W-:-:S03]  /*0c30*/  IMAD.MOV.U32 R7, RZ, RZ, RZ ;  /* 0x000000ffff077224 */ /* 0x000fc600078e00ff */
[----:B------:R-:W-:Y:S01]  /*0c40*/  @P3 LEA.HI.SX32 R7, R172, R173, 0x1d ;  /* 0x000000adac073211 */ /* 0x000fe200078feaff */
[----:B------:R-:W-:Y:S05]  /*0c50*/  @!P4 BRA `(.L_x_4096) ;  /* 0x000005f00000c947 */ /* 0x000fea0003800000 */
[-C--:B------:R-:W-:Y:S01]  /*0c60*/  IMAD.WIDE.U32 R172, R5, R176.reuse, c[0x0][0x188] ;  /* 0x0000620005ac7625 */ /* 0x080fe200078e00b0 */
[----:B------:R-:W0:Y:S01]  /*0c70*/  LDC.U8 R242, c[0x0][0x1f0] ;  /* 0x00007c00fff27b82 */ /* 0x000e220000000000 */
[----:B------:R-:W-:Y:S01]  /*0c80*/  ISETP.NE.U32.AND P3, PT, RZ, c[0x0][0x218], PT ;  /* 0x00008600ff007a0c */ /* 0x000fe20003f65070 */
[----:B------:R-:W2:Y:S04]  /*0c90*/  LDL R250, [R1+0x1c] ;  /* 0x00001c0001fa7983 */ /* 0x000ea80000100800 */
[----:B------:R-:W3:Y:S01]  /*0ca0*/  LDG.E.128 R172, [R172.64] ;  /* 0x00000004acac7981 */ /* 0x000ee2000c1e1d00 */
[----:B------:R-:W-:Y:S01]  /*0cb0*/  ISETP.NE.AND.EX P3, PT, RZ, c[0x0][0x21c], PT, P3 ;  /* 0x00008700ff007a0c */ /* 0x000fe20003f65330 */
[----:B------:R-:W-:-:S06]  /*0cc0*/  IMAD.WIDE.U32 R176, R183, R176, c[0x0][0x208] ;  /* 0x00008200b7b07625 */ /* 0x000fcc00078e00b0 */
[----:B------:R-:W4:Y:S06]  /*0cd0*/  LDG.E.128 R176, [R176.64] ;  /* 0x00000004b0b07981 */ /* 0x000f2c000c1e1d00 */
[----:B------:R1:W5:Y:S01]  /*0ce0*/  @P3 LDG.E.128 R144, [R206.64] ;  /* 0x00000004ce903981 */ /* 0x000362000c1e1d00 */
[----:B------:R-:W-:Y:S01]  /*0cf0*/  IMAD.MOV.U32 R192, RZ, RZ, 0x8 ;  /* 0x00000008ffc07424 */ /* 0x000fe200078e00ff */
[----:B0-----:R-:W-:-:S03]  /*0d00*/  ISETP.NE.AND P3, PT, R242, RZ, PT ;  /* 0x000000fff200720c */ /* 0x001fc60003f65270 */
[----:B------:R-:W-:Y:S01]  /*0d10*/  IMAD.WIDE.U32 R192, R7, R192, c[0x0][0x190] ;  /* 0x0000640007c07625 */ /* 0x000fe200078e00c0 */
[----:B------:R-:W-:Y:S01]  /*0d20*/  FSEL R243, R2, RZ, !P3 ;  /* 0x000000ff02f37208 */ /* 0x000fe20005800000 */
[----:B-1----:R-:W2:Y:S04]  /*0d30*/  LDL R207, [R1+0x10] ;  /* 0x0000100001cf7983 */ /* 0x002ea80000100800 */
[----:B------:R-:W5:Y:S01]  /*0d40*/  LDG.E.64 R192, [R192.64] ;  /* 0x00000004c0c07981 */ /* 0x000f62000c1e1b00 */
[--C-:B---3--:R-:W-:Y:S02]  /*0d50*/  PRMT R244, RZ, 0x5410, R172.reuse ;  /* 0x00005410fff47816 */ /* 0x108fe400000000ac */
[----:B------:R-:W-:Y:S02]  /*0d60*/  PRMT R172, RZ, 0x7610, R172 ;  /* 0x00007610ffac7816 */ /* 0x000fe400000000ac */
[----:B------:R-:W-:-:S02]  /*0d70*/  PRMT R246, RZ, 0x5410, R173 ;  /* 0x00005410fff67816 */ /* 0x000fc400000000ad */
[--C-:B------:R-:W-:Y:S02]  /*0d80*/  PRMT R206, RZ, 0x5410, R175.reuse ;  /* 0x00005410ffce7816 */ /* 0x100fe400000000af */
[----:B------:R-:W-:Y:S02]  /*0d90*/  PRMT R210, RZ, 0x7610, R175 ;  /* 0x00007610ffd27816 */ /* 0x000fe400000000af */
[----:B------:R-:W3:Y:S01]  /*0da0*/  LDL R175, [R1+0x14] ;  /* 0x0000140001af7983 */ /* 0x000ee20000100800 */
[----:B------:R-:W-:Y:S01]  /*0db0*/  PRMT R248, RZ, 0x7610, R173 ;  /* 0x00007610fff87816 */ /* 0x000fe200000000ad */
[C---:B------:R-:W-:Y:S02]  /*0dc0*/  FADD.FTZ R173, -R243.reuse, R172 ;  /* 0x000000acf3ad7221 */ /* 0x040fe40000010100 */
[----:B------:R-:W-:Y:S02]  /*0dd0*/  FADD.FTZ R172, -R243, R246 ;  /* 0x000000f6f3ac7221 */ /* 0x000fe40000010100 */
[----:B------:R-:W3:Y:S01]  /*0de0*/  LDL R246, [R1+0x18] ;  /* 0x0000180001f67983 */ /* 0x000ee20000100800 */
[----:B------:R-:W-:-:S02]  /*0df0*/  PRMT R212, RZ, 0x5410, R174 ;  /* 0x00005410ffd47816 */ /* 0x000fc400000000ae */
[----:B------:R-:W-:Y:S01]  /*0e00*/  PRMT R242, RZ, 0x7610, R174 ;  /* 0x00007610fff27816 */ /* 0x000fe200000000ae */
[----:B------:R-:W-:Y:S01]  /*0e10*/  FADD.FTZ R174, -R243, R244 ;  /* 0x000000f4f3ae7221 */ /* 0x000fe20000010100 */
[----:B----4-:R-:W-:-:S03]  /*0e20*/  PRMT R211, RZ, 0x5410, R176 ;  /* 0x00005410ffd37816 */ /* 0x010fc600000000b0 */
[----:B------:R-:W-:Y:S01]  /*0e30*/  FMUL.FTZ R209, R3, R174 ;  /* 0x000000ae03d17220 */ /* 0x000fe20000410000 */
[----:B------:R-:W-:Y:S01]  /*0e40*/  PRMT R176, RZ, 0x7610, R176 ;  /* 0x00007610ffb07816 */ /* 0x000fe200000000b0 */
[----:B------:R-:W-:Y:S02]  /*0e50*/  FADD.FTZ R104, R104, R211 ;  /* 0x000000d368687221 */ /* 0x000fe40000010000 */
[-C--:B------:R-:W-:Y:S02]  /*0e60*/  FFMA.FTZ R68, R209, R211.reuse, R68 ;  /* 0x000000d3d1447223 */ /* 0x080fe40000010044 */
[----:B--2---:R-:W-:Y:S01]  /*0e70*/  FMUL.FTZ R211, R207, R211 ;  /* 0x000000d3cfd37220 */ /* 0x004fe20000410000 */
[----:B------:R-:W-:Y:S01]  /*0e80*/  PRMT R252, RZ, 0x5410, R177 ;  /* 0x00005410fffc7816 */ /* 0x000fe200000000b1 */
[C---:B------:R-:W-:Y:S02]  /*0e90*/  FMUL.FTZ R219, R3.reuse, R173 ;  /* 0x000000ad03db7220 */ /* 0x040fe40000410000 */
[----:B------:R-:W-:-:S02]  /*0ea0*/  FMUL.FTZ R207, R3, R172 ;  /* 0x000000ac03cf7220 */ /* 0x000fc40000410000 */
[----:B------:R-:W-:Y:S02]  /*0eb0*/  FADD.FTZ R173, RZ, R211 ;  /* 0x000000d3ffad7221 */ /* 0x000fe40000010000 */
[----:B------:R-:W-:Y:S01]  /*0ec0*/  FFMA.FTZ R172, R209, R211, RZ ;  /* 0x000000d3d1ac7223 */ /* 0x000fe200000100ff */
[----:B------:R-:W-:Y:S01]  /*0ed0*/  PRMT R177, RZ, 0x7610, R177 ;  /* 0x00007610ffb17816 */ /* 0x000fe200000000b1 */
[----:B------:R-:W-:Y:S02]  /*0ee0*/  FADD.FTZ R249, -R243, R212 ;  /* 0x000000d4f3f97221 */ /* 0x000fe40000010100 */
[----:B------:R-:W-:Y:S02]  /*0ef0*/  FADD.FTZ R106, R106, R252 ;  /* 0x000000fc6a6a7221 */ /* 0x000fe40000010000 */
[----:B------:R-:W-:Y:S02]  /*0f00*/  FFMA.FTZ R70, R207, R252, R70 ;  /* 0x000000fccf467223 */ /* 0x000fe40000010046 */
[----:B------:R-:W-:Y:S01]  /*0f10*/  FADD.FTZ R251, -R243, R248 ;  /* 0x000000f8f3fb7221 */ /* 0x000fe20000010100 */
[----:B------:R-:W-:Y:S01]  /*0f20*/  PRMT R248, RZ, 0x5410, R178 ;  /* 0x00005410fff87816 */ /* 0x000fe200000000b2 */
[----:B------:R0:W-:Y:S01]  /*0f30*/  STL [R1+0x8], R219 ;  /* 0x000008db01007387 */ /* 0x0001e20000100800 */
[----:B------:R-:W-:-:S02]  /*0f40*/  FMUL.FTZ R249, R3, R249 ;  /* 0x000000f903f97220 */ /* 0x000fc40000410000 */
[----:B------:R-:W-:Y:S01]  /*0f50*/  FMUL.FTZ R251, R3, R251 ;  /* 0x000000fb03fb7220 */ /* 0x000fe20000410000 */
[----:B------:R1:W-:Y:S01]  /*0f60*/  STL [R1], R207 ;  /* 0x000000cf01007387 */ /* 0x0003e20000100800 */
[----:B------:R-:W-:Y:S01]  /*0f70*/  FMUL.FTZ R250, R250, R177 ;  /* 0x000000b1fafa7220 */ /* 0x000fe20000410000 */
[----:B------:R-:W-:Y:S01]  /*0f80*/  PRMT R178, RZ, 0x7610, R178 ;  /* 0x00007610ffb27816 */ /* 0x000fe200000000b2 */
[----:B------:R-:W-:Y:S02]  /*0f90*/  FADD.FTZ R245, -R243, R206 ;  /* 0x000000cef3f57221 */ /* 0x000fe40000010100 */
[----:B------:R-:W-:Y:S02]  /*0fa0*/  FADD.FTZ R108, R108, R248 ;  /* 0x000000f86c6c7221 */ /* 0x000fe40000010000 */
[----:B------:R-:W-:Y:S02]  /*0fb0*/  FFMA.FTZ R72, R249, R248, R72 ;  /* 0x000000f8f9487223 */ /* 0x000fe40000010048 */
[----:B------:R-:W-:-:S02]  /*0fc0*/  FADD.FTZ R247, -R243, R242 ;  /* 0x000000f2f3f77221 */ /* 0x000fc40000010100 */
[----:B------:R-:W-:Y:S01]  /*0fd0*/  FMUL.FTZ R248, R32, R248 ;  /* 0x000000f820f87220 */ /* 0x000fe20000410000 */
[--C-:B------:R-:W-:Y:S01]  /*0fe0*/  PRMT R244, RZ, 0x5410, R179.reuse ;  /* 0x00005410fff47816 */ /* 0x100fe200000000b3 */
[C---:B------:R-:W-:Y:S02]  /*0ff0*/  FMUL.FTZ R245, R3.reuse, R245 ;  /* 0x000000f503f57220 */ /* 0x040fe40000410000 */
[----:B------:R-:W-:Y:S01]  /*1000*/  FMUL.FTZ R247, R3, R247 ;  /* 0x000000f703f77220 */ /* 0x000fe20000410000 */
[----:B------:R-:W-:Y:S01]  /*1010*/  PRMT R179, RZ, 0x7610, R179 ;  /* 0x00007610ffb37816 */ /* 0x000fe200000000b3 */
[----:B------:R-:W-:Y:S02]  /*1020*/  FADD.FTZ R110, R110, R244 ;  /* 0x000000f46e6e7221 */ /* 0x000fe40000010000 */
[----:B------:R-:W-:Y:S02]  /*1030*/  FFMA.FTZ R74, R245, R244, R74 ;  /* 0x000000f4f54a7223 */ /* 0x000fe4000001004a */
[----:B------:R-:W-:-:S02]  /*1040*/  FADD.FTZ R243, -R243, R210 ;  /* 0x000000d2f3f37221 */ /* 0x000fc40000010100 */
[----:B------:R-:W-:Y:S02]  /*1050*/  FMUL.FTZ R244, R34, R244 ;  /* 0x000000f422f47220 */ /* 0x000fe40000410000 */
[----:B------:R-:W-:Y:S02]  /*1060*/  FMUL.FTZ R243, R3, R243 ;  /* 0x000000f303f37220 */ /* 0x000fe40000410000 */
[----:B------:R-:W-:Y:S01]  /*1070*/  FMUL.FTZ R242, R35, R179 ;  /* 0x000000b323f27220 */ /* 0x000fe20000410000 */
[----:B------:R-:W-:Y:S01]  /*1080*/  IADD3 R183, R183, 0x20, RZ ;  /* 0x00000020b7b77810 */ /* 0x000fe20007ffe0ff */
[----:B------:R-:W-:Y:S01]  /*1090*/  FFMA.FTZ R69, R219, R176, R69 ;  /* 0x000000b0db457223 */ /* 0x000fe20000010045 */
[----:B------:R-:W-:Y:S01]  /*10a0*/  IADD3 R7, R7, 0x20, RZ ;  /* 0x0000002007077810 */ /* 0x000fe20007ffe0ff */
[----:B------:R-:W-:Y:S02]  /*10b0*/  FADD.FTZ R105, R105, R176 ;  /* 0x000000b069697221 */ /* 0x000fe40000010000 */
[----:B------:R-:W-:-:S02]  /*10c0*/  FADD.FTZ R107, R107, R177 ;  /* 0x000000b16b6b7221 */ /* 0x000fc40000010000 */
[----:B------:R-:W-:Y:S02]  /*10d0*/  FFMA.FTZ R71, R251, R177, R71 ;  /* 0x000000b1fb477223 */ /* 0x000fe40000010047 */
[----:B------:R-:W-:Y:S02]  /*10e0*/  FADD.FTZ R109, R109, R178 ;  /* 0x000000b26d6d7221 */ /* 0x000fe40000010000 */
[----:B------:R-:W-:Y:S02]  /*10f0*/  FFMA.FTZ R73, R247, R178, R73 ;  /* 0x000000b2f7497223 */ /* 0x000fe40000010049 */
[----:B------:R-:W-:Y:S02]  /*1100*/  FADD.FTZ R111, R111, R179 ;  /* 0x000000b36f6f7221 */ /* 0x000fe40000010000 */
[----:B------:R-:W-:Y:S02]  /*1110*/  FFMA.FTZ R75, R243, R179, R75 ;  /* 0x000000b3f34b7223 */ /* 0x000fe4000001004b */
[----:B---3--:R-:W-:-:S04]  /*1120*/  FMUL.FTZ R175, R175, R176 ;  /* 0x000000b0afaf7220 */ /* 0x008fc80000410000 */
[----:B------:R-:W-:Y:S02]  /*1130*/  FADD.FTZ R173, R173, R175 ;  /* 0x000000afadad7221 */ /* 0x000fe40000010000 */
[----:B------:R-:W-:Y:S02]  /*1140*/  FMUL.FTZ R252, R246, R252 ;  /* 0x000000fcf6fc7220 */ /* 0x000fe40000410000 */
[----:B------:R-:W-:Y:S01]  /*1150*/  FFMA.FTZ R172, R219, R175, R172 ;  /* 0x000000afdbac7223 */ /* 0x000fe200000100ac */
[----:B------:R1:W-:Y:S01]  /*1160*/  STL [R1+0x4], R175 ;  /* 0x000004af01007387 */ /* 0x0003e20000100800 */
        /* <DEDUP_REMOVED lines=10> */
[----:B------:R-:W-:Y:S01]  /*1210*/  FFMA.FTZ R172, R245, R244, R172 ;  /* 0x000000f4f5ac7223 */ /* 0x000fe200000100ac */
[----:B0-----:R-:W-:Y:S01]  /*1220*/  IADD3 R219, R5, 0x20, RZ ;  /* 0x0000002005db7810 */ /* 0x001fe20007ffe0ff */
[----:B------:R-:W-:Y:S02]  /*1230*/  FADD.FTZ R210, R173, R242 ;  /* 0x000000f2add27221 */ /* 0x000fe40000010000 */
[----:B------:R-:W-:Y:S02]  /*1240*/  FFMA.FTZ R212, R243, R242, R172 ;  /* 0x000000f2f3d47223 */ /* 0x000fe400000100ac */
.L_x_4096:
[----:B-1----:R-:W-:Y:S05]  /*1250*/  BSYNC B2 ;  /* 0x0000000000027941 */ /* 0x002fea0003800000 */
.L_x_4095:
        /* <DEDUP_REMOVED lines=8> */
[----:B------:R-:W-:-:S04]  /*12e0*/  ISETP.NE.U32.AND P3, PT, RZ, c[0x0][0x218], PT ;  /* 0x00008600ff007a0c */ /* 0x000fc80003f65070 */
[----:B------:R-:W-:Y:S01]  /*12f0*/  ISETP.NE.AND.EX P3, PT, RZ, c[0x0][0x21c], PT, P3 ;  /* 0x00008700ff007a0c */ /* 0x000fe20003f65330 */
[----:B------:R-:W-:-:S12]  /*1300*/  IMAD.MOV.U32 R206, RZ, RZ, 0x8 ;  /* 0x00000008ffce7424 */ /* 0x000fd800078e00ff */
[----:B------:R-:W-:-:S05]  /*1310*/  @P3 IMAD.WIDE.U32 R190, R219, R207, c[0x0][0x218] ;  /* 0x00008600dbbe3625 */ /* 0x000fca00078e00cf */
[----:B------:R0:W5:Y:S01]  /*1320*/  @P3 LDG.E.128 R28, [R190.64] ;  /* 0x00000004be1c3981 */ /* 0x000162000c1e1d00 */
[----:B------:R-:W1:Y:S01]  /*1330*/  LDC.U8 R215, c[0x0][0x1f0] ;  /* 0x00007c00ffd77b82 */ /* 0x000e620000000000 */
[----:B0-----:R-:W-:-:S06]  /*1340*/  IMAD.WIDE.U32 R190, R7, R206, c[0x0][0x190] ;  /* 0x0000640007be7625 */ /* 0x001fcc00078e00ce */
[----:B------:R-:W5:Y:S01]  /*1350*/  LDG.E.64 R190, [R190.64] ;  /* 0x00000004bebe7981 */ /* 0x000f62000c1e1b00 */
[----:B------:R-:W-:Y:S02]  /*1360*/  IADD3 R183, R183, 0x20, RZ ;  /* 0x00000020b7b77810 */ /* 0x000fe40007ffe0ff */
[----:B------:R-:W-:Y:S02]  /*1370*/  IADD3 R7, R7, 0x20, RZ ;  /* 0x0000002007077810 */ /* 0x000fe40007ffe0ff */
[----:B------:R-:W-:Y:S02]  /*1380*/  IADD3 R219, R219, 0x20, RZ ;  /* 0x00000020dbdb7810 */ /* 0x000fe40007ffe0ff */
[----:B-1----:R-:W-:-:S04]  /*1390*/  ISETP.NE.AND P3, PT, R215, RZ, PT ;  /* 0x000000ffd700720c */ /* 0x002fc80003f65270 */
[----:B------:R-:W-:Y:S02]  /*13a0*/  FSEL R214, R2, RZ, !P3 ;  /* 0x000000ff02d67208 */ /* 0x000fe40005800000 */
[----:B--2---:R-:W-:Y:S02]  /*13b0*/  PRMT R240, RZ, 0x5410, R172 ;  /* 0x00005410fff07816 */ /* 0x004fe400000000ac */
[----:B------:R-:W-:Y:S02]  /*13c0*/  PRMT R236, RZ, 0x5410, R173 ;  /* 0x00005410ffec7816 */ /* 0x000fe400000000ad */
        /* <DEDUP_REMOVED lines=15> */
[C---:B------:R-:W-:Y:S01]  /*14c0*/  FMUL.FTZ R236, R3.reuse, R236 ;  /* 0x000000ec03ec7220 */ /* 0x040fe20000410000 */
[----:B------:R-:W-:Y:S01]  /*14d0*/  PRMT R231, RZ, 0x5410, R178 ;  /* 0x00005410ffe77816 */ /* 0x000fe200000000b2 */
[----:B------:R-:W-:Y:S01]  /*14e0*/  FMUL.FTZ R238, R3, R238 ;  /* 0x000000ee03ee7220 */ /* 0x000fe20000410000 */
[----:B------:R-:W-:Y:S01]  /*14f0*/  PRMT R230, RZ, 0x7610, R174 ;  /* 0x00007610ffe67816 */ /* 0x000fe200000000ae */
        /* <DEDUP_REMOVED lines=14> */
[----:B------:R-:W-:-:S02]  /*15e0*/  FMUL.FTZ R232, R3, R232 ;  /* 0x000000e803e87220 */ /* 0x000fc40000410000 */
[----:B------:R-:W-:Y:S02]  /*15f0*/  FMUL.FTZ R234, R3, R234 ;  /* 0x000000ea03ea7220 */ /* 0x000fe40000410000 */
[----:B------:R-:W-:Y:S02]  /*1600*/  FMUL.FTZ R233, R39, R177 ;  /* 0x000000b127e97220 */ /* 0x000fe40000410000 */
[----:B------:R-:W-:Y:S02]  /*1610*/  FADD.FTZ R210, R210, R235 ;  /* 0x000000ebd2d27221 */ /* 0x000fe40000010000 */
[----:B------:R-:W-:Y:S02]  /*1620*/  FFMA.FTZ R212, R236, R235, R212 ;  /* 0x000000ebecd47223 */ /* 0x000fe400000100d4 */
[----:B------:R-:W-:Y:S02]  /*1630*/  FADD.FTZ R228, -R214, R228 ;  /* 0x000000e4d6e47221 */ /* 0x000fe40000010100 */
        /* <DEDUP_REMOVED lines=31> */
.L_x_4098:
[----:B------:R-:W-:Y:S05]  /*1830*/  BSYNC B2 ;  /* 0x0000000000027941 */ /* 0x000fea0003800000 */
.L_x_4097:
[----:B------:R-:W-:Y:S01]  /*1840*/  BSSY B2, `(.L_x_4099) ;  /* 0x000005b000027945 */ /* 0x000fe20003800000 */
[----:B------:R-:W-:Y:S05]  /*1850*/  @!P0 BRA `(.L_x_4100) ;  /* 0x0000059000008947 */ /* 0x000fea0003800000 */
[----:B------:R-:W-:-:S04]  /*1860*/  IMAD.WIDE.U32 R8, R219, R207, c[0x0][0x188] ;  /* 0x00006200db087625 */ /* 0x000fc800078e00cf */
[----:B------:R-:W-:Y:S02]  /*1870*/  IMAD.WIDE.U32 R12, R183, R207, c[0x0][0x208] ;  /* 0x00008200b70c7625 */ /* 0x000fe400078e00cf */
[----:B------:R-:W2:Y:S04]  /*1880*/  LDG.E.128 R8, [R8.64] ;  /* 0x0000000408087981 */ /* 0x000ea8000c1e1d00 */
[----:B------:R-:W3:Y:S01]  /*1890*/  LDG.E.128 R12, [R12.64] ;  /* 0x000000040c0c7981 */ /* 0x000ee2000c1e1d00 */
[----:B------:R-:W0:Y:S01]  /*18a0*/  LDC.U8 R175, c[0x0][0x1f0] ;  /* 0x00007c00ffaf7b82 */ /* 0x000e220000000000 */
[----:B------:R-:W-:-:S04]  /*18b0*/  ISETP.NE.U32.AND P3, PT, RZ, c[0x0][0x218], PT ;  /* 0x00008600ff007a0c */ /* 0x000fc80003f65070 */
[----:B------:R-:W-:Y:S01]  /*18c0*/  ISETP.NE.AND.EX P3, PT, RZ, c[0x0][0x21c], PT, P3 ;  /* 0x00008700ff007a0c */ /* 0x000fe20003f65330 */
[----:B------:R-:W-:-:S12]  /*18d0*/  HFMA2.MMA R174, -RZ, RZ, 0, 4.76837158203125e-07 ;  /* 0x00000008ffae7435 */ /* 0x000fd800000001ff */
[----:B------:R-:W-:-:S05]  /*18e0*/  @P3 IMAD.WIDE.U32 R172, R219, R207, c[0x0][0x218] ;  /* 0x00008600dbac3625 */ /* 0x000fca00078e00cf */
[----:B------:R1:W5:Y:S01]  /*18f0*/  @P3 LDG.E.128 R148, [R172.64] ;  /* 0x00000004ac943981 */ /* 0x000362000c1e1d00 */
[----:B0-----:R-:W-:-:S04]  /*1900*/  ISETP.NE.AND P3, PT, R175, RZ, PT ;  /* 0x000000ffaf00720c */ /* 0x001fc80003f65270 */
[----:B------:R-:W-:Y:S01]  /*1910*/  FSEL R175, R2, RZ, !P3 ;  /* 0x000000ff02af7208 */ /* 0x000fe20005800000 */
[----:B-1----:R-:W-:-:S05]  /*1920*/  IMAD.WIDE.U32 R172, R7, R174, c[0x0][0x190] ;  /* 0x0000640007ac7625 */ /* 0x002fca00078e00ae */
[----:B------:R0:W5:Y:S01]  /*1930*/  LDG.E.64 R188, [R172.64] ;  /* 0x00000004acbc7981 */ /* 0x000162000c1e1b00 */
[----:B------:R-:W-:Y:S02]  /*1940*/  IADD3 R183, R183, 0x20, RZ ;  /* 0x00000020b7b77810 */ /* 0x000fe40007ffe0ff */
[----:B------:R-:W-:Y:S02]  /*1950*/  IADD3 R7, R7, 0x20, RZ ;  /* 0x0000002007077810 */ /* 0x000fe40007ffe0ff */
[----:B------:R-:W-:Y:S02]  /*1960*/  IADD3 R219, R219, 0x20, RZ ;  /* 0x00000020dbdb7810 */ /* 0x000fe40007ffe0ff */
[--C-:B--2---:R-:W-:Y:S02]  /*1970*/  PRMT R179, RZ, 0x5410, R8.reuse ;  /* 0x00005410ffb37816 */ /* 0x104fe40000000008 */
[----:B------:R-:W-:Y:S02]  /*1980*/  PRMT R194, RZ, 0x7610, R8 ;  /* 0x00007610ffc27816 */ /* 0x000fe40000000008 */
[----:B------:R-:W-:Y:S01]  /*1990*/  PRMT R177, RZ, 0x5410, R9 ;  /* 0x00005410ffb17816 */ /* 0x000fe20000000009 */
[----:B------:R-:W-:Y:S01]  /*19a0*/  FADD.FTZ R8, -R175, R179 ;  /* 0x000000b3af087221 */ /* 0x000fe20000010100 */
[----:B---3--:R-:W-:-:S02]  /*19b0*/  PRMT R227, RZ, 0x5410, R12 ;  /* 0x00005410ffe37816 */ /* 0x008fc4000000000c */
[--C-:B0-----:R-:W-:Y:S01]  /*19c0*/  PRMT R173, RZ, 0x5410, R10.reuse ;  /* 0x00005410ffad7816 */ /* 0x101fe2000000000a */
[----:B------:R-:W-:Y:S01]  /*19d0*/  FMUL.FTZ R8, R3, R8 ;  /* 0x0000000803087220 */ /* 0x000fe20000410000 */
[----:B------:R-:W-:Y:S01]  /*19e0*/  PRMT R172, RZ, 0x7610, R10 ;  /* 0x00007610ffac7816 */ /* 0x000fe2000000000a */
[C---:B------:R-:W-:Y:S01]  /*19f0*/  FADD.FTZ R10, -R175.reuse, R177 ;  /* 0x000000b1af0a7221 */ /* 0x040fe20000010100 */
        /* <DEDUP_REMOVED lines=16> */
[--C-:B------:R-:W-:Y:S01]  /*1b00*/  PRMT R216, RZ, 0x5410, R15.reuse ;  /* 0x00005410ffd87816 */ /* 0x100fe2000000000f */
        /* <DEDUP_REMOVED lines=9> */
[----:B------:R-:W-:Y:S02]  /*1ba0*/  FMUL.FTZ R11, R3, R11 ;  /* 0x0000000b030b7220 */ /* 0x000fe40000410000 */
[----:B------:R-:W-:Y:S02]  /*1bb0*/  FADD.FTZ R172, -R175, R172 ;  /* 0x000000acafac7221 */ /* 0x000fe40000010100 */
        /* <DEDUP_REMOVED lines=9> */
[----:B------:R-:W-:-:S02]  /*1c50*/  FADD.FTZ R174, -R175, R174 ;  /* 0x000000aeafae7221 */ /* 0x000fc40000010100 */
[----:B------:R-:W-:Y:S02]  /*1c60*/  FADD.FTZ R124, R124, R218 ;  /* 0x000000da7c7c7221 */ /* 0x000fe40000010000 */
[-C--:B------:R-:W-:Y:S02]  /*1c70*/  FFMA.FTZ R84, R12, R218.reuse, R84 ;  /* 0x000000da0c547223 */ /* 0x080fe40000010054 */
[----:B------:R-:W-:Y:S02]  /*1c80*/  FMUL.FTZ R218, R48, R218 ;  /* 0x000000da30da7220 */ /* 0x000fe40000410000 */
[----:B------:R-:W-:Y:S02]  /*1c90*/  FADD.FTZ R210, R210, R220 ;  /* 0x000000dcd2d27221 */ /* 0x000fe40000010000 */
[----:B------:R-:W-:Y:S02]  /*1ca0*/  FFMA.FTZ R212, R11, R220, R212 ;  /* 0x000000dc0bd47223 */ /* 0x000fe400000100d4 */
[----:B------:R-:W-:-:S02]  /*1cb0*/  FADD.FTZ R125, R125, R14 ;  /* 0x0000000e7d7d7221 */ /* 0x000fc40000010000 */
[-C--:B------:R-:W-:Y:S02]  /*1cc0*/  FFMA.FTZ R85, R13, R14.reuse, R85 ;  /* 0x0000000e0d557223 */ /* 0x080fe40000010055 */
        /* <DEDUP_REMOVED lines=18> */
.L_x_4100:
[----:B------:R-:W-:Y:S05]  /*1df0*/  BSYNC B2 ;  /* 0x0000000000027941 */ /* 0x000fea0003800000 */
.L_x_4099:
        /* <DEDUP_REMOVED lines=9> */
[----:B------:R-:W-:-:S12]  /*1e90*/  IMAD.MOV.U32 R26, RZ, RZ, 0x8 ;  /* 0x00000008ff1a7424 */ /* 0x000fd800078e00ff */
        /* <DEDUP_REMOVED lines=12> */
[C---:B------:R-:W-:Y:S01]  /*1f60*/  FADD.FTZ R16, -R181.reuse, R27 ;  /* 0x0000001bb5107221 */ /* 0x040fe20000010100 */
[----:B------:R-:W-:Y:S01]  /*1f70*/  PRMT R173, RZ, 0x7610, R17 ;  /* 0x00007610ffad7816 */ /* 0x000fe20000000011 */
[----:B------:R-:W-:Y:S01]  /*1f80*/  FADD.FTZ R17, -R181, R172 ;  /* 0x000000acb5117221 */ /* 0x000fe20000010100 */
[--C-:B0-----:R-:W-:Y:S01]  /*1f90*/  PRMT R24, RZ, 0x5410, R18.reuse ;  /* 0x00005410ff187816 */ /* 0x101fe20000000012 */
[----:B------:R-:W-:Y:S01]  /*1fa0*/  FMUL.FTZ R16, R3, R16 ;  /* 0x0000001003107220 */ /* 0x000fe20000410000 */
[----:B------:R-:W-:Y:S01]  /*1fb0*/  PRMT R25, RZ, 0x7610, R18 ;  /* 0x00007610ff197816 */ /* 0x000fe20000000012 */
[C---:B------:R-:W-:Y:S01]  /*1fc0*/  FADD.FTZ R18, -R181.reuse, R26 ;  /* 0x0000001ab5127221 */ /* 0x040fe20000010100 */
[----:B------:R-:W-:Y:S01]  /*1fd0*/  PRMT R175, RZ, 0x5410, R19 ;  /* 0x00005410ffaf7816 */ /* 0x000fe20000000013 */
[C---:B------:R-:W-:Y:S01]  /*1fe0*/  FADD.FTZ R173, -R181.reuse, R173 ;  /* 0x000000adb5ad7221 */ /* 0x040fe20000010100 */
[----:B------:R-:W-:Y:S01]  /*1ff0*/  PRMT R19, RZ, 0x7610, R19 ;  /* 0x00007610ff137816 */ /* 0x000fe20000000013 */
[C---:B------:R-:W-:Y:S01]  /*2000*/  FADD.FTZ R24, -R181.reuse, R24 ;  /* 0x00000018b5187221 */ /* 0x040fe20000010100 */
[--C-:B---3--:R-:W-:Y:S01]  /*2010*/  PRMT R225, RZ, 0x5410, R20.reuse ;  /* 0x00005410ffe17816 */ /* 0x108fe20000000014 */
[C---:B------:R-:W-:Y:S01]  /*2020*/  FADD.FTZ R25, -R181.reuse, R25 ;  /* 0x00000019b5197221 */ /* 0x040fe20000010100 */
[----:B------:R-:W-:Y:S01]  /*2030*/  PRMT R174, RZ, 0x5410, R21 ;  /* 0x00005410ffae7816 */ /* 0x000fe20000000015 */
[C---:B------:R-:W-:Y:S01]  /*2040*/  FADD.FTZ R175, -R181.reuse, R175 ;  /* 0x000000afb5af7221 */ /* 0x040fe20000010100 */
[----:B------:R-:W-:Y:S01]  /*2050*/  PRMT R172, RZ, 0x7610, R21 ;  /* 0x00007610ffac7816 */ /* 0x000fe20000000015 */
[----:B------:R-:W-:Y:S01]  /*2060*/  FADD.FTZ R181, -R181, R19 ;  /* 0x00000013b5b57221 */ /* 0x000fe20000010100 */
[----:B------:R-:W-:Y:S01]  /*2070*/  PRMT R19, RZ, 0x7610, R20 ;  /* 0x00007610ff137816 */ /* 0x000fe20000000014 */
[----:B------:R-:W-:Y:S01]  /*2080*/  FADD.FTZ R128, R128, R225 ;  /* 0x000000e180807221 */ /* 0x000fe20000010000 */
[----:B------:R-:W-:Y:S01]  /*2090*/  PRMT R27, RZ, 0x5410, R22 ;  /* 0x00005410ff1b7816 */ /* 0x000fe20000000016 */
[----:B------:R-:W-:Y:S01]  /*20a0*/  FMUL.FTZ R17, R3, R17 ;  /* 0x0000001103117220 */ /* 0x000fe20000410000 */
[--C-:B------:R-:W-:Y:S01]  /*20b0*/  PRMT R180, RZ, 0x5410, R23.reuse ;  /* 0x00005410ffb47816 */ /* 0x100fe20000000017 */
[-C--:B------:R-:W-:Y:S01]  /*20c0*/  FFMA.FTZ R88, R16, R225.reuse, R88 ;  /* 0x000000e110587223 */ /* 0x080fe20000010058 */
[----:B------:R-:W-:Y:S01]  /*20d0*/  PRMT R182, RZ, 0x7610, R23 ;  /* 0x00007610ffb67816 */ /* 0x000fe20000000017 */
[----:B------:R-:W-:Y:S01]  /*20e0*/  FMUL.FTZ R225, R52, R225 ;  /* 0x000000e134e17220 */ /* 0x000fe20000410000 */
        /* <DEDUP_REMOVED lines=44> */
.L_x_4102:
[----:B------:R-:W-:Y:S05]  /*23b0*/  BSYNC B2 ;  /* 0x0000000000027941 */ /* 0x000fea0003800000 */
.L_x_4101:
[----:B------:R-:W-:-:S13]  /*23c0*/  ISETP.GE.U32.AND P3, PT, R6, 0xa0, PT ;  /* 0x000000a00600780c */ /* 0x000fda0003f66070 */
[----:B------:R-:W-:Y:S05]  /*23d0*/  @!P3 BRA `(.L_x_4094) ;  /* 0x000005600000b947 */ /* 0x000fea0003800000 */
[----:B------:R-:W0:Y:S01]  /*23e0*/  LDC.U8 R206, c[0x0][0x1f0] ;  /* 0x00007c00ffce7b82 */ /* 0x000e220000000000 */
[----:B------:R-:W-:-:S04]  /*23f0*/  IMAD.WIDE.U32 R172, R219, R207, c[0x0][0x188] ;  /* 0x00006200dbac7625 */ /* 0x000fc800078e00cf */
[----:B------:R-:W-:Y:S02]  /*2400*/  IMAD.WIDE.U32 R176, R183, R207, c[0x0][0x208] ;  /* 0x00008200b7b07625 */ /* 0x000fe400078e00cf */
[----:B------:R-:W2:Y:S04]  /*2410*/  LDG.E.128 R172, [R172.64] ;  /* 0x00000004acac7981 */ /* 0x000ea8000c1e1d00 */
[----:B------:R-:W3:Y:S01]  /*2420*/  LDG.E.128 R176, [R176.64] ;  /* 0x00000004b0b07981 */ /* 0x000ee2000c1e1d00 */
[----:B0-----:R-:W-:-:S04]  /*2430*/  ISETP.NE.AND P3, PT, R206, RZ, PT ;  /* 0x000000ffce00720c */ /* 0x001fc80003f65270 */
[----:B------:R-:W-:Y:S02]  /*2440*/  FSEL R2, R2, RZ, !P3 ;  /* 0x000000ff02027208 */ /* 0x000fe40005800000 */
[----:B------:R-:W-:-:S04]  /*2450*/  ISETP.NE.U32.AND P3, PT, RZ, c[0x0][0x218], PT ;  /* 0x00008600ff007a0c */ /* 0x000fc80003f65070 */
[----:B------:R-:W-:Y:S01]  /*2460*/  ISETP.NE.AND.EX P3, PT, RZ, c[0x0][0x21c], PT, P3 ;  /* 0x00008700ff007a0c */ /* 0x000fe20003f65330 */
[----:B------:R-:W-:-:S12]  /*2470*/  HFMA2.MMA R196, -RZ, RZ, 0, 4.76837158203125e-07 ;  /* 0x00000008ffc47435 */ /* 0x000fd800000001ff */
        /* <DEDUP_REMOVED lines=9> */
[C---:B------:R-:W-:Y:S01]  /*2510*/  FADD.FTZ R224, -R2.reuse, R183 ;  /* 0x000000b702e07221 */ /* 0x040fe20000010100 */
        /* <DEDUP_REMOVED lines=10> */
[----:B------:R-:W-:Y:S01]  /*25c0*/  PRMT R201, RZ, 0x7610, R174 ;  /* 0x00007610ffc97816 */ /* 0x000fe200000000ae */
        /* <DEDUP_REMOVED lines=55> */
.L_x_4094:
[----:B------:R-:W-:Y:S05]  /*2940*/  BSYNC B1 ;  /* 0x0000000000017941 */ /* 0x000fea0003800000 */
.L_x_4084:
[----:B------:R-:W-:Y:S05]  /*2950*/  BRA.DIV ~URZ, `(.L_x_4103) ;  /* 0x000056027f007947 */ /* 0x000fea000b800000 */
[----:B------:R1:W2:Y:S02]  /*2960*/  SHFL.BFLY PT, R7, R210, 0x1, 0x1f ;  /* 0x0c201f00d2077f89 */ /* 0x0002a400000e0000 */
.L_x_4236:
[----:B------:R-:W-:Y:S05]  /*2970*/  BRA.DIV ~URZ, `(.L_x_4104) ;  /* 0x000056627f007947 */ /* 0x000fea000b800000 */
[----:B0-----:R-:W0:Y:S01]  /*2980*/  SHFL.BFLY PT, R173, R212, 0x1, 0x1f ;  /* 0x0c201f00d4ad7f89 */ /* 0x001e2200000e0000 */
[----:B--2---:R-:W-:-:S05]  /*2990*/  FADD.FTZ R179, R7, R210 ;  /* 0x000000d207b37221 */ /* 0x004fca0000010000 */
[----:B------:R-:W2:Y:S01]  /*29a0*/  SHFL.BFLY PT, R2, R179, 0x2, 0x1f ;  /* 0x0c401f00b3027f89 */ /* 0x000ea200000e0000 */
[----:B0-----:R-:W-:-:S05]  /*29b0*/  FADD.FTZ R173, R173, R212 ;  /* 0x000000d4adad7221 */ /* 0x001fca0000010000 */
[----:B------:R-:W0:Y:S01]  /*29c0*/  SHFL.BFLY PT, R172, R173, 0x2, 0x1f ;  /* 0x0c401f00adac7f89 */ /* 0x000e2200000e0000 */
        /* <DEDUP_REMOVED lines=8> */
[----:B--2---:R-:W-:Y:S02]  /*2a50*/  FADD.FTZ R7, R177, R2 ;  /* 0x00000002b1077221 */ /* 0x004fe40000010000 */
[----:B0-----:R-:W-:-:S03]  /*2a60*/  FADD.FTZ R174, R178, R175 ;  /* 0x000000afb2ae7221 */ /* 0x001fc60000010000 */
[----:B------:R0:W2:Y:S04]  /*2a70*/  SHFL.BFLY PT, R175, R7, 0x10, 0x1f ;  /* 0x0e001f0007af7f89 */ /* 0x0000a800000e0000 */
[----:B------:R0:W3:Y:S02]  /*2a80*/  SHFL.BFLY PT, R2, R174, 0x10, 0x1f ;  /* 0x0e001f00ae027f89 */ /* 0x0000e400000e0000 */
.L_x_4237:
[----:B------:R-:W-:Y:S01]  /*2a90*/  ISETP.GE.AND P3, PT, R4, 0x1, PT ;  /* 0x000000010400780c */ /* 0x000fe20003f66270 */
[----:B------:R-:W4:Y:S01]  /*2aa0*/  S2R R172, SR_TID.X ;  /* 0x0000000000ac7919 */ /* 0x000f220000002100 */
[----:B------:R-:W-:Y:S01]  /*2ab0*/  LOP3.LUT P4, RZ, R6, 0xffffffe0, RZ, 0xc0, !PT ;  /* 0xffffffe006ff7812 */ /* 0x000fe2000788c0ff */
[----:B--2---:R-:W-:Y:S01]  /*2ac0*/  FADD.FTZ R175, R175, R7 ;  /* 0x00000007afaf7221 */ /* 0x004fe20000010000 */
[----:B------:R-:W-:Y:S01]  /*2ad0*/  BSSY B1, `(.L_x_4105) ;  /* 0x00000d9000017945 */ /* 0x000fe20003800000 */
[----:B0--3--:R-:W-:-:S04]  /*2ae0*/  FADD.FTZ R7, R2, R174 ;  /* 0x000000ae02077221 */ /* 0x009fc80000010000 */
[----:B------:R-:W-:-:S04]  /*2af0*/  FMUL.FTZ R7, R7, c[0x0][0x1e0] ;  /* 0x0000780007077a20 */ /* 0x000fc80000410000 */
[----:B------:R-:W-:-:S05]  /*2b00*/  @P3 IADD3 R4, R4, -0x1, RZ ;  /* 0xffffffff04043810 */ /* 0x000fca0007ffe0ff */
[----:B------:R-:W-:-:S05]  /*2b10*/  @P3 IMAD R4, R4, c[0x0][0x168], RZ ;  /* 0x00005a0004043a24 */ /* 0x000fca00078e02ff */
[----:B------:R-:W-:Y:S02]  /*2b20*/  @P3 SHF.R.S32.HI R173, RZ, 0x1f, R4 ;  /* 0x0000001fffad3819 */ /* 0x000fe40000011404 */
[----:B----4-:R-:W-:Y:S02]  /*2b30*/  @P3 LOP3.LUT R2, R172, 0x1f, RZ, 0xc0, !PT ;  /* 0x0000001fac023812 */ /* 0x010fe400078ec0ff */
[----:B------:R-:W-:Y:S01]  /*2b40*/  @P3 LEA.HI R173, R173, R4, RZ, 0x3 ;  /* 0x00000004adad3211 */ /* 0x000fe200078f18ff */
[----:B------:R-:W-:-:S03]  /*2b50*/  IMAD.MOV.U32 R4, RZ, RZ, RZ ;  /* 0x000000ffff047224 */ /* 0x000fc600078e00ff */
[----:B------:R-:W-:Y:S01]  /*2b60*/  @P3 LEA.HI.SX32 R4, R173, R2, 0x1d ;  /* 0x00000002ad043211 */ /* 0x000fe200078feaff */
[----:B------:R-:W-:Y:S01]  /*2b70*/  FMUL.FTZ R2, R175, c[0x0][0x1e0] ;  /* 0x00007800af027a20 */ /* 0x000fe20000410000 */
        /* <DEDUP_REMOVED lines=9> */
[----:B-----5:R-:W-:Y:S01]  /*2c10*/  PRMT R172, RZ, 0x5410, R144 ;  /* 0x00005410ffac7816 */ /* 0x020fe20000000090 */
[----:B------:R-:W-:Y:S05]  /*2c20*/  BRA `(.L_x_4109) ;  /* 0x000000c000007947 */ /* 0x000fea0003800000 */
.L_x_4108:
        /* <DEDUP_REMOVED lines=10> */
[----:B-----5:R-:W-:-:S05]  /*2cd0*/  @P4 PRMT R173, RZ, 0x5410, R144 ;  /* 0x00005410ffad4816 */ /* 0x020fca0000000090 */
[----:B------:R-:W-:Y:S02]  /*2ce0*/  @P4 FADD.FTZ R172, R172, R173 ;  /* 0x000000adacac4221 */ /* 0x000fe40000010000 */
.L_x_4109:
[----:B------:R-:W-:Y:S05]  /*2cf0*/  BSYNC B2 ;  /* 0x0000000000027941 */ /* 0x000fea0003800000 */
.L_x_4107:
        /* <DEDUP_REMOVED lines=16> */
.L_x_4111:
[----:B------:R-:W2:Y:S01]  /*2e00*/  LDL R174, [R1+0x8] ;  /* 0x0000080001ae7983 */ /* 0x000ea20000100800 */
[----:B------:R-:W0:Y:S03]  /*2e10*/  LDC.U8 R175, c[0x0][0x1f0] ;  /* 0x00007c00ffaf7b82 */ /* 0x000e260000000000 */
[----:B------:R-:W3:Y:S01]  /*2e20*/  LDL R173, [R1+0x4] ;  /* 0x0000040001ad7983 */ /* 0x000ee20000100800 */
[----:B0-----:R-:W-:-:S04]  /*2e30*/  ISETP.NE.AND P6, PT, R175, RZ, PT ;  /* 0x000000ffaf00720c */ /* 0x001fc80003fc5270 */
[----:B------:R-:W-:-:S05]  /*2e40*/  FSEL R172, R2, RZ, !P6 ;  /* 0x000000ff02ac7208 */ /* 0x000fca0007000000 */
[----:B--2---:R-:W-:-:S04]  /*2e50*/  FFMA.FTZ R172, R174, R7, R172 ;  /* 0x00000007aeac7223 */ /* 0x004fc800000100ac */
[----:B---3--:R-:W-:Y:S01]  /*2e60*/  FADD.FTZ R172, R173, -R172 ;  /* 0x800000acadac7221 */ /* 0x008fe20000010000 */
[----:B------:R-:W-:-:S03]  /*2e70*/  @P4 PRMT R173, RZ, 0x7610, R144 ;  /* 0x00007610ffad4816 */ /* 0x000fc60000000090 */
[----:B------:R-:W-:-:S04]  /*2e80*/  FMUL.FTZ R172, R3, R172 ;  /* 0x000000ac03ac7220 */ /* 0x000fc80000410000 */
[----:B------:R-:W-:Y:S02]  /*2e90*/  @P4 FADD.FTZ R172, R172, R173 ;  /* 0x000000adacac4221 */ /* 0x000fe40000010000 */
.L_x_4112:
[----:B------:R-:W-:Y:S05]  /*2ea0*/  BSYNC B2 ;  /* 0x0000000000027941 */ /* 0x000fea0003800000 */
.L_x_4110:
        /* <DEDUP_REMOVED lines=14> */
.L_x_4114:
[----:B------:R-:W2:Y:S01]  /*2f90*/  LDL R173, [R1] ;  /* 0x0000000001ad7983 */ /* 0x000ea20000100800 */
[----:B------:R-:W0:Y:S02]  /*2fa0*/  LDC.U8 R174, c[0x0][0x1f0] ;  /* 0x00007c00ffae7b82 */ /* 0x000e240000000000 */
[----:B0-----:R-:W-:-:S04]  /*2fb0*/  ISETP.NE.AND P6, PT, R174, RZ, PT ;  /* 0x000000ffae00720c */ /* 0x001fc80003fc5270 */
[----:B------:R-:W-:-:S05]  /*2fc0*/  FSEL R172, R2, RZ, !P6 ;  /* 0x000000ff02ac7208 */ /* 0x000fca0007000000 */
[----:B--2---:R-:W-:-:S04]  /*2fd0*/  FFMA.FTZ R173, R173, R7, R172 ;  /* 0x00000007adad7223 */ /* 0x004fc800000100ac */
[----:B------:R-:W-:Y:S01]  /*2fe0*/  FADD.FTZ R172, R252, -R173 ;  /* 0x800000adfcac7221 */ /* 0x000fe20000010000 */
[----:B------:R-:W-:-:S03]  /*2ff0*/  @P4 PRMT R173, RZ, 0x5410, R145 ;  /* 0x00005410ffad4816 */ /* 0x000fc60000000091 */
[----:B------:R-:W-:-:S04]  /*3000*/  FMUL.FTZ R172, R3, R172 ;  /* 0x000000ac03ac7220 */ /* 0x000fc80000410000 */
[----:B------:R-:W-:Y:S02]  /*3010*/  @P4 FADD.FTZ R172, R172, R173 ;  /* 0x000000adacac4221 */ /* 0x000fe40000010000 */
.L_x_4115:
[----:B------:R-:W-:Y:S05]  /*3020*/  BSYNC B2 ;  /* 0x0000000000027941 */ /* 0x000fea0003800000 */
.L_x_4113:
        /* <DEDUP_REMOVED lines=14> */
.L_x_4117:
[----:B------:R-:W0:Y:S02]  /*3110*/  LDC.U8 R173, c[0x0][0x1f0] ;  /* 0x00007c00ffad7b82 */ /* 0x000e240000000000 */
[----:B0-----:R-:W-:-:S04]  /*3120*/  ISETP.NE.AND P6, PT, R173, RZ, PT ;  /* 0x000000ffad00720c */ /* 0x001fc80003fc5270 */
[----:B------:R-:W-:-:S05]  /*3130*/  FSEL R172, R2, RZ, !P6 ;  /* 0x000000ff02ac7208 */ /* 0x000fca0007000000 */
[----:B------:R-:W-:-:S04]  /*3140*/  FFMA.FTZ R173, R251, R7, R172 ;  /* 0x00000007fbad7223 */ /* 0x000fc800000100ac */
[----:B------:R-:W-:Y:S01]  /*3150*/  FADD.FTZ R172, R250, -R173 ;  /* 0x800000adfaac7221 */ /* 0x000fe20000010000 */
[----:B------:R-:W-:-:S03]  /*3160*/  @P4 PRMT R173, RZ, 0x7610, R145 ;  /* 0x00007610ffad4816 */ /* 0x000fc60000000091 */
[----:B------:R-:W-:-:S04]  /*3170*/  FMUL.FTZ R172, R3, R172 ;  /* 0x000000ac03ac7220 */ /* 0x000fc80000410000 */
[----:B------:R-:W-:Y:S02]  /*3180*/  @P4 FADD.FTZ R172, R172, R173 ;  /* 0x000000adacac4221 */ /* 0x000fe40000010000 */
.L_x_4118:
[----:B------:R-:W-:Y:S05]  /*3190*/  BSYNC B2 ;  /* 0x0000000000027941 */ /* 0x000fea0003800000 */
.L_x_4116:
        /* <DEDUP_REMOVED lines=14> */
.L_x_4120:
        /* <DEDUP_REMOVED lines=8> */
.L_x_4121:
[----:B------:R-:W-:Y:S05]  /*3300*/  BSYNC B2 ;  /* 0x0000000000027941 */ /* 0x000fea0003800000 */
.L_x_4119:
        /* <DEDUP_REMOVED lines=14> */
.L_x_4123:
        /* <DEDUP_REMOVED lines=8> */
.L_x_4124:
[----:B------:R-:W-:Y:S05]  /*3470*/  BSYNC B2 ;  /* 0x0000000000027941 */ /* 0x000fea0003800000 */
.L_x_4122:
        /* <DEDUP_REMOVED lines=14> */
.L_x_4126:
        /* <DEDUP_REMOVED lines=8> */
.L_x_4127:
[----:B------:R-:W-:Y:S05]  /*35e0*/  BSYNC B2 ;  /* 0x0000000000027941 */ /* 0x000fea0003800000 */
.L_x_4125:
        /* <DEDUP_REMOVED lines=14> */
.L_x_4129:
        /* <DEDUP_REMOVED lines=8> */
.L_x_4130:
[----:B------:R-:W-:Y:S05]  /*3750*/  BSYNC B2 ;  /* 0x0000000000027941 */ /* 0x000fea0003800000 */
.L_x_4128:
[----:B------:R-:W-:Y:S01]  /*3760*/  @P5 F2FP.BF16.PACK_AB R172, RZ, R174 ;  /* 0x000000aeffac523e */ /* 0x000fe200000010ff */
[----:B------:R-:W-:Y:S01]  /*3770*/  @P3 FMUL.FTZ R174, R174, c[0x0][0x1ec] ;  /* 0x00007b00aeae3a20 */ /* 0x000fe20000410000 */
[----:B------:R-:W-:Y:S01]  /*3780*/  @P3 LOP3.LUT P4, RZ, R193, 0xff000000, RZ, 0xc0, !PT ;  /* 0xff000000c1ff3812 */ /* 0x000fe2000788c0ff */
[----:B------:R-:W-:Y:S01]  /*3790*/  @P3 IMAD.MOV.U32 R175, RZ, RZ, 0x10 ;  /* 0x00000010ffaf3424 */ /* 0x000fe200078e00ff */
[----:B------:R-:W-:Y:S01]  /*37a0*/  @P5 PRMT R79, R79, 0x5410, R172 ;  /* 0x000054104f4f5816 */ /* 0x000fe200000000ac */
[----:B------:R-:W-:Y:S01]  /*37b0*/  @P3 FMUL.FTZ R174, R174, c[0x0][0x1e8] ;  /* 0x00007a00aeae3a20 */ /* 0x000fe20000410000 */
[----:B------:R-:W-:-:S04]  /*37c0*/  @P5 MOV R172, 0x10 ;  /* 0x0000001000ac5802 */ /* 0x000fc80000000f00 */
[----:B------:R-:W-:Y:S01]  /*37d0*/  @P3 FSEL R174, R174, RZ, P4 ;  /* 0x000000ffaeae3208 */ /* 0x000fe20002000000 */
[C---:B------:R-:W-:Y:S01]  /*37e0*/  @P5 IMAD.WIDE.U32 R172, R5.reuse, R172, c[0x0][0x258] ;  /* 0x0000960005ac5625 */ /* 0x040fe200078e00ac */
[----:B------:R-:W-:Y:S02]  /*37f0*/  IADD3 R5, R5, 0x20, RZ ;  /* 0x0000002005057810 */ /* 0x000fe40007ffe0ff */
[----:B------:R-:W-:Y:S02]  /*3800*/  @P3 F2FP.BF16.PACK_AB R174, RZ, R174 ;  /* 0x000000aeffae323e */ /* 0x000fe400000010ff */
[----:B------:R0:W-:Y:S02]  /*3810*/  @P5 STG.E.128 [R172.64], R76 ;  /* 0x0000004cac005986 */ /* 0x0001e4000c101d04 */
[----:B------:R-:W-:Y:S01]  /*3820*/  @P3 PRMT R115, R115, 0x5410, R174 ;  /* 0x0000541073733816 */ /* 0x000fe200000000ae */
[C---:B0-----:R-:W-:Y:S01]  /*3830*/  @P3 IMAD.WIDE.U32 R172, R4.reuse, R175, c[0x0][0x248] ;  /* 0x0000920004ac3625 */ /* 0x041fe200078e00af */
[----:B------:R-:W-:-:S04]  /*3840*/  IADD3 R4, R4, 0x20, RZ ;  /* 0x0000002004047810 */ /* 0x000fc80007ffe0ff */
[----:B------:R0:W-:Y:S03]  /*3850*/  @P3 STG.E.128 [R172.64], R112 ;  /* 0x00000070ac003986 */ /* 0x0001e6000c101d04 */
.L_x_4106:
[----:B------:R-:W-:Y:S05]  /*3860*/  BSYNC B1 ;  /* 0x0000000000017941 */ /* 0x000fea0003800000 */
.L_x_4105:
[----:B------:R-:W-:Y:S01]  /*3870*/  ISETP.GE.U32.AND P4, PT, R6, 0x40, PT ;  /* 0x000000400600780c */ /* 0x000fe20003f86070 */
[----:B------:R-:W-:-:S12]  /*3880*/  BSSY B1, `(.L_x_4131) ;  /* 0x00000cc000017945 */ /* 0x000fd80003800000 */
[----:B------:R-:W-:Y:S05]  /*3890*/  @!P4 BRA `(.L_x_4132) ;  /* 0x00000ca00000c947 */ /* 0x000fea0003800000 */
[----:B------:R-:W-:Y:S01]  /*38a0*/  BSSY B2, `(.L_x_4133) ;  /* 0x0000016000027945 */ /* 0x000fe20003800000 */
        /* <DEDUP_REMOVED lines=9> */
.L_x_4134:
        /* <DEDUP_REMOVED lines=12> */
.L_x_4135:
[----:B------:R-:W-:Y:S05]  /*3a00*/  BSYNC B2 ;  /* 0x0000000000027941 */ /* 0x000fea0003800000 */
.L_x_4133:
        /* <DEDUP_REMOVED lines=16> */
.L_x_4137:
        /* <DEDUP_REMOVED lines=8> */
.L_x_4138:
[----:B------:R-:W-:Y:S05]  /*3b90*/  BSYNC B2 ;  /* 0x0000000000027941 */ /* 0x000fea0003800000 */
.L_x_4136:
        /* <DEDUP_REMOVED lines=14> */
.L_x_4140:
        /* <DEDUP_REMOVED lines=8> */
.L_x_4141:
[----:B------:R-:W-:Y:S05]  /*3d00*/  BSYNC B2 ;  /* 0x0000000000027941 */ /* 0x000fea0003800000 */
.L_x_4139:
        /* <DEDUP_REMOVED lines=14> */
.L_x_4143:
        /* <DEDUP_REMOVED lines=8> */
.L_x_4144:
[----:B------:R-:W-:Y:S05]  /*3e70*/  BSYNC B2 ;  /* 0x0000000000027941 */ /* 0x000fea0003800000 */
.L_x_4142:
        /* <DEDUP_REMOVED lines=14> */
.L_x_4146:
        /* <DEDUP_REMOVED lines=8> */
.L_x_4147:
[----:B------:R-:W-:Y:S05]  /*3fe0*/  BSYNC B2 ;  /* 0x0000000000027941 */ /* 0x000fea0003800000 */
.L_x_4145:
        /* <DEDUP_REMOVED lines=14> */
.L_x_4149:
        /* <DEDUP_REMOVED lines=8> */
.L_x_4150:
[----:B------:R-:W-:Y:S05]  /*4150*/  BSYNC B2 ;  /* 0x0000000000027941 */ /* 0x000fea0003800000 */
.L_x_4148:
        /* <DEDUP_REMOVED lines=14> */
.L_x_4152:
        /* <DEDUP_REMOVED lines=8> */
.L_x_4153:
[----:B------:R-:W-:Y:S05]  /*42c0*/  BSYNC B2 ;  /* 0x0000000000027941 */ /* 0x000fea0003800000 */
.L_x_4151:
        /* <DEDUP_REMOVED lines=14> */
.L_x_4155:
[----:B------:R-:W0:Y:S01]  /*43b0*/  LDC.U8 R172, c[0x0][0x1f0] ;  /* 0x00007c00ffac7b82 */ /* 0x000e220000000000 */
[----:B------:R-:W-:Y:S02]  /*43c0*/  @P4 PRMT R173, RZ, 0x7610, R31 ;  /* 0x00007610ffad4816 */ /* 0x000fe4000000001f */
[----:B0-----:R-:W-:-:S04]  /*43d0*/  ISETP.NE.AND P6, PT, R172, RZ, PT ;  /* 0x000000ffac00720c */ /* 0x001fc80003fc5270 */
[----:B------:R-:W-:-:S05]  /*43e0*/  FSEL R172, R2, RZ, !P6 ;  /* 0x000000ff02ac7208 */ /* 0x000fca0007000000 */
[----:B------:R-:W-:-:S04]  /*43f0*/  FFMA.FTZ R172, R214, R7, R172 ;  /* 0x00000007d6ac7223 */ /* 0x000fc800000100ac */
[----:B------:R-:W-:-:S04]  /*4400*/  FADD.FTZ R172, R215, -R172 ;  /* 0x800000acd7ac7221 */ /* 0x000fc80000010000 */
[----:B------:R-:W-:-:S04]  /*4410*/  FMUL.FTZ R174, R3, R172 ;  /* 0x000000ac03ae7220 */ /* 0x000fc80000410000 */
[----:B------:R-:W-:Y:S02]  /*4420*/  @P4 FADD.FTZ R174, R174, R173 ;  /* 0x000000adaeae4221 */ /* 0x000fe40000010000 */
.L_x_4156:
[----:B------:R-:W-:Y:S05]  /*4430*/  BSYNC B2 ;  /* 0x0000000000027941 */ /* 0x000fea0003800000 */
.L_x_4154:
        /* <DEDUP_REMOVED lines=16> */
.L_x_4132:
[----:B------:R-:W-:Y:S05]  /*4540*/  BSYNC B1 ;  /* 0x0000000000017941 */ /* 0x000fea0003800000 */
.L_x_4131:
[----:B------:R-:W-:Y:S01]  /*4550*/  BSSY B1, `(.L_x_4157) ;  /* 0x00000cc000017945 */ /* 0x000fe20003800000 */
        /* <DEDUP_REMOVED lines=11> */
.L_x_4160:
        /* <DEDUP_REMOVED lines=12> */
.L_x_4161:
[----:B------:R-:W-:Y:S05]  /*46d0*/  BSYNC B2 ;  /* 0x0000000000027941 */ /* 0x000fea0003800000 */
.L_x_4159:
        /* <DEDUP_REMOVED lines=16> */
.L_x_4163:
        /* <DEDUP_REMOVED lines=8> */
.L_x_4164:
[----:B------:R-:W-:Y:S05]  /*4860*/  BSYNC B2 ;  /* 0x0000000000027941 */ /* 0x000fea0003800000 */
.L_x_4162:
        /* <DEDUP_REMOVED lines=14> */
.L_x_4166:
        /* <DEDUP_REMOVED lines=8> */
.L_x_4167:
[----:B------:R-:W-:Y:S05]  /*49d0*/  BSYNC B2 ;  /* 0x0000000000027941 */ /* 0x000fea0003800000 */
.L_x_4165:
        /* <DEDUP_REMOVED lines=14> */
.L_x_4169:
        /* <DEDUP_REMOVED lines=8> */
.L_x_4170:
[----:B------:R-:W-:Y:S05]  /*4b40*/  BSYNC B2 ;  /* 0x0000000000027941 */ /* 0x000fea0003800000 */
.L_x_4168:
        /* <DEDUP_REMOVED lines=14> */
.L_x_4172:
        /* <DEDUP_REMOVED lines=8> */
.L_x_4173:
[----:B------:R-:W-:Y:S05]  /*4cb0*/  BSYNC B2 ;  /* 0x0000000000027941 */ /* 0x000fea0003800000 */
.L_x_4171:
        /* <DEDUP_REMOVED lines=14> */
.L_x_4175:
        /* <DEDUP_REMOVED lines=8> */
.L_x_4176:
[----:B------:R-:W-:Y:S05]  /*4e20*/  BSYNC B2 ;  /* 0x0000000000027941 */ /* 0x000fea0003800000 */
.L_x_4174:
        /* <DEDUP_REMOVED lines=14> */
.L_x_4178:
        /* <DEDUP_REMOVED lines=8> */
.L_x_4179:
[----:B------:R-:W-:Y:S05]  /*4f90*/  BSYNC B2 ;  /* 0x0000000000027941 */ /* 0x000fea0003800000 */
.L_x_4177:
        /* <DEDUP_REMOVED lines=14> */
.L_x_4181:
        /* <DEDUP_REMOVED lines=8> */
.L_x_4182:
[----:B------:R-:W-:Y:S05]  /*5100*/  BSYNC B2 ;  /* 0x0000000000027941 */ /* 0x000fea0003800000 */
.L_x_4180:
        /* <DEDUP_REMOVED lines=16> */
.L_x_4158:
[----:B------:R-:W-:Y:S05]  /*5210*/  BSYNC B1 ;  /* 0x0000000000017941 */ /* 0x000fea0003800000 */
.L_x_4157:
        /* <DEDUP_REMOVED lines=12> */
.L_x_4186:
        /* <DEDUP_REMOVED lines=12> */
.L_x_4187:
[----:B------:R-:W-:Y:S05]  /*53a0*/  BSYNC B2 ;  /* 0x0000000000027941 */ /* 0x000fea0003800000 */
.L_x_4185:
        /* <DEDUP_REMOVED lines=16> */
.L_x_4189:
        /* <DEDUP_REMOVED lines=8> */
.L_x_4190:
[----:B------:R-:W-:Y:S05]  /*5530*/  BSYNC B2 ;  /* 0x0000000000027941 */ /* 0x000fea0003800000 */
.L_x_4188:
        /* <DEDUP_REMOVED lines=14> */
.L_x_4192:
        /* <DEDUP_REMOVED lines=8> */
.L_x_4193:
[----:B------:R-:W-:Y:S05]  /*56a0*/  BSYNC B2 ;  /* 0x0000000000027941 */ /* 0x000fea0003800000 */
.L_x_4191:
        /* <DEDUP_REMOVED lines=14> */
.L_x_4195:
        /* <DEDUP_REMOVED lines=8> */
.L_x_4196:
[----:B------:R-:W-:Y:S05]  /*5810*/  BSYNC B2 ;  /* 0x0000000000027941 */ /* 0x000fea0003800000 */
.L_x_4194:
        /* <DEDUP_REMOVED lines=14> */
.L_x_4198:
        /* <DEDUP_REMOVED lines=8> */
.L_x_4199:
[----:B------:R-:W-:Y:S05]  /*5980*/  BSYNC B2 ;  /* 0x0000000000027941 */ /* 0x000fea0003800000 */
.L_x_4197:
        /* <DEDUP_REMOVED lines=14> */
.L_x_4201:
        /* <DEDUP_REMOVED lines=8> */
.L_x_4202:
[----:B------:R-:W-:Y:S05]  /*5af0*/  BSYNC B2 ;  /* 0x0000000000027941 */ /* 0x000fea0003800000 */
.L_x_4200:
        /* <DEDUP_REMOVED lines=14> */
.L_x_4204:
        /* <DEDUP_REMOVED lines=8> */
.L_x_4205:
[----:B------:R-:W-:Y:S05]  /*5c60*/  BSYNC B2 ;  /* 0x0000000000027941 */ /* 0x000fea0003800000 */
.L_x_4203:
        /* <DEDUP_REMOVED lines=14> */
.L_x_4207:
        /* <DEDUP_REMOVED lines=8> */
.L_x_4208:
[----:B------:R-:W-:Y:S05]  /*5dd0*/  BSYNC B2 ;  /* 0x0000000000027941 */ /* 0x000fea0003800000 */
.L_x_4206:
        /* <DEDUP_REMOVED lines=16> */
.L_x_4184:
[----:B------:R-:W-:Y:S05]  /*5ee0*/  BSYNC B1 ;  /* 0x0000000000017941 */ /* 0x000fea0003800000 */
.L_x_4183:
        /* <DEDUP_REMOVED lines=13> */
.L_x_4212:
        /* <DEDUP_REMOVED lines=12> */
.L_x_4213:
[----:B------:R-:W-:Y:S05]  /*6080*/  BSYNC B2 ;  /* 0x0000000000027941 */ /* 0x000fea0003800000 */
.L_x_4211:
        /* <DEDUP_REMOVED lines=16> */
.L_x_4215:
        /* <DEDUP_REMOVED lines=8> */
.L_x_4216:
[----:B------:R-:W-:Y:S05]  /*6210*/  BSYNC B2 ;  /* 0x0000000000027941 */ /* 0x000fea0003800000 */
.L_x_4214:
        /* <DEDUP_REMOVED lines=14> */
.L_x_4218:
        /* <DEDUP_REMOVED lines=8> */
.L_x_4219:
[----:B------:R-:W-:Y:S05]  /*6380*/  BSYNC B2 ;  /* 0x0000000000027941 */ /* 0x000fea0003800000 */
.L_x_4217:
        /* <DEDUP_REMOVED lines=14> */
.L_x_4221:
        /* <DEDUP_REMOVED lines=8> */
.L_x_4222:
[----:B------:R-:W-:Y:S05]  /*64f0*/  BSYNC B2 ;  /* 0x0000000000027941 */ /* 0x000fea0003800000 */
.L_x_4220:
        /* <DEDUP_REMOVED lines=14> */
.L_x_4224:
        /* <DEDUP_REMOVED lines=8> */
.L_x_4225:
[----:B------:R-:W-:Y:S05]  /*6660*/  BSYNC B2 ;  /* 0x0000000000027941 */ /* 0x000fea0003800000 */
.L_x_4223:
        /* <DEDUP_REMOVED lines=14> */
.L_x_4227:
        /* <DEDUP_REMOVED lines=8> */
.L_x_4228:
[----:B------:R-:W-:Y:S05]  /*67d0*/  BSYNC B2 ;  /* 0x0000000000027941 */ /* 0x000fea0003800000 */
.L_x_4226:
        /* <DEDUP_REMOVED lines=14> */
.L_x_4230:
        /* <DEDUP_REMOVED lines=8> */
.L_x_4231:
[----:B------:R-:W-:Y:S05]  /*6940*/  BSYNC B2 ;  /* 0x0000000000027941 */ /* 0x000fea0003800000 */
.L_x_4229:
        /* <DEDUP_REMOVED lines=14> */
.L_x_4233:
        /* <DEDUP_REMOVED lines=8> */
.L_x_4234:
[----:B------:R-:W-:Y:S05]  /*6ab0*/  BSYNC B2 ;  /* 0x0000000000027941 */ /* 0x000fea0003800000 */
.L_x_4232:
        /* <DEDUP_REMOVED lines=12> */
[----:B0-----:R-:W-:-:S05]  /*6b80*/  @P3 IMAD.WIDE.U32 R2, R4, R5, c[0x0][0x248] ;  /* 0x0000920004023625 */ /* 0x001fca00078e0005 */
[----:B------:R0:W-:Y:S02]  /*6b90*/  @P3 STG.E.128 [R2.64], R112 ;  /* 0x0000007002003986 */ /* 0x0001e4000c101d04 */
.L_x_4210:
[----:B------:R-:W-:Y:S05]  /*6ba0*/  BSYNC B1 ;  /* 0x0000000000017941 */ /* 0x000fea0003800000 */
.L_x_4209:
[----:B0-----:R-:W-:-:S05]  /*6bb0*/  MOV R3, c[0x0][0x160] ;  /* 0x0000580000037a02 */ /* 0x001fca0000000f00 */
[----:B------:R-:W-:-:S05]  /*6bc0*/  IMAD R0, R3, 0x4, R0 ;  /* 0x0000000403007824 */ /* 0x000fca00078e0200 */
[----:B------:R-:W-:-:S13]  /*6bd0*/  ISETP.GE.AND P2, PT, R0, c[0x0][0x164], PT ;  /* 0x0000590000007a0c */ /* 0x000fda0003f46270 */
[----:B-1---5:R-:W-:Y:S01]  /*6be0*/  @P2 CALL.REL.NOINC `(.L_x_4083) ;  /* 0x0000001000002944 */ /* 0x022fe20003c00000 */
[----:B------:R-:W-:Y:S05]  /*6bf0*/  BRA `(.L_x_4235) ;  /* 0xffff99a000007947 */ /* 0x000fea000383ffff */
.L_x_4083:
[----:B------:R-:W-:Y:S05]  /*6c00*/  BSYNC B0 ;  /* 0x0000000000007941 */ /* 0x000fea0003800000 */
.L_x_4082:
[----:B------:R-:W1:Y:S01]  /*6c10*/  S2R R172, SR_TID.X ;  /* 0x0000000000ac7919 */ /* 0x000e620000002100 */
[----:B------:R-:W-:Y:S03]  /*6c20*/  WARPSYNC 0xffffffff ;  /* 0xffffffff00007948 */ /* 0x000fe60003800000 */
[----:B-----5:R-:W2:Y:S01]  /*6c30*/  S2R R44, SR_CTAID.X ;  /* 0x00000000002c7919 */ /* 0x020ea20000002500 */
[----:B-1----:R-:W-:Y:S02]  /*6c40*/  SHF.R.U32.HI R0, RZ, 0x5, R172 ;  /* 0x00000005ff007819 */ /* 0x002fe400000116ac */
[----:B0-----:R-:W-:Y:S01]  /*6c50*/  LOP3.LUT R3, R172, 0x1f, RZ, 0xc0, !PT ;  /* 0x0000001fac037812 */ /* 0x001fe200078ec0ff */
[----:B--2---:R-:W-:-:S04]  /*6c60*/  IMAD R44, R44, c[0x0][0x168], RZ ;  /* 0x00005a002c2c7a24 */ /* 0x004fc800078e02ff */
[----:B------:R-:W-:Y:S01]  /*6c70*/  IMAD R0, R0, 0xa0, R3 ;  /* 0x000000a000007824 */ /* 0x000fe200078e0203 */
[----:B------:R-:W-:-:S04]  /*6c80*/  IADD3 R44, P0, R44, R172, RZ ;  /* 0x000000ac2c2c7210 */ /* 0x000fc80007f1e0ff */
        /* <DEDUP_REMOVED lines=36> */
[C---:B------:R-:W-:Y:S01]  /*6ed0*/  ISETP.GE.U32.AND P5, PT, R14.reuse, 0x180, PT ;  /* 0x000001800e00780c */ /* 0x040fe20003fa6070 */
[----:B------:R-:W-:Y:S01]  /*6ee0*/  IMAD.X R13, RZ, RZ, RZ, P0 ;  /* 0x000000ffff0d7224 */ /* 0x000fe200000e06ff */
[----:B------:R-:W4:Y:S01]  /*6ef0*/  LDS R11, [R172.X4+0x1000] ;  /* 0x00100000ac0b7984 */ /* 0x000f220000004800 */
[C---:B------:R-:W-:Y:S01]  /*6f00*/  LOP3.LUT P0, RZ, R14.reuse, 0xffffff80, RZ, 0xc0, !PT ;  /* 0xffffff800eff7812 */ /* 0x040fe2000780c0ff */
[----:B------:R-:W-:Y:S01]  /*6f10*/  FADD.FTZ R6, RZ, R6 ;  /* 0x00000006ff067221 */ /* 0x000fe20000010000 */
[----:B------:R-:W-:Y:S01]  /*6f20*/  ISETP.GE.U32.AND P4, PT, R14, 0x280, PT ;  /* 0x000002800e00780c */ /* 0x000fe20003f86070 */
[----:B------:R-:W4:Y:S02]  /*6f30*/  LDS R20, [R172.X4+0x2400] ;  /* 0x00240000ac147984 */ /* 0x000f240000004800 */
[----:B------:R-:W-:-:S02]  /*6f40*/  FADD.FTZ R6, R6, R15 ;  /* 0x0000000f06067221 */ /* 0x000fc40000010000 */
        /* <DEDUP_REMOVED lines=50> */
[----:B------:R-:W-:Y:S02]  /*7270*/  @P0 IMAD.MOV.U32 R2, RZ, RZ, R46 ;  /* 0x000000ffff020224 */ /* 0x000fe400078e002e */
[----:B------:R-:W-:Y:S02]  /*7280*/  FADD.FTZ R13, R3, R30 ;  /* 0x0000001e030d7221 */ /* 0x000fe40000010000 */
[----:B------:R-:W-:Y:S02]  /*7290*/  FADD.FTZ R37, R4, R37 ;  /* 0x0000002504257221 */ /* 0x000fe40000010000 */
[----:B0-----:R-:W-:Y:S02]  /*72a0*/  FADD.FTZ R39, R6, R39 ;  /* 0x0000002706277221 */ /* 0x001fe40000010000 */
[----:B-1----:R-:W-:-:S02]  /*72b0*/  FADD.FTZ R7, R7, R32 ;  /* 0x0000002007077221 */ /* 0x002fc40000010000 */
        /* <DEDUP_REMOVED lines=37> */
[----:B------:R-:W-:Y:S01]  /*7510*/  @P0 MOV R3, R51 ;  /* 0x0000003300030202 */ /* 0x000fe20000000f00 */
[----:B------:R-:W-:Y:S01]  /*7520*/  @P0 IMAD.X R51, RZ, RZ, R51, P2 ;  /* 0x000000ffff330224 */ /* 0x000fe200010e0633 */
[----:B------:R-:W-:Y:S01]  /*7530*/  LDS R22, [R172.X4+0x1c00] ;  /* 0x001c0000ac167984 */ /* 0x000fe20000004800 */
[----:B----4-:R-:W-:-:S03]  /*7540*/  FADD.FTZ R40, RZ, R40 ;  /* 0x00000028ff287221 */ /* 0x010fc60000010000 */
[----:B------:R1:W-:Y:S01]  /*7550*/  @P0 STG.E [R2.64], R55 ;  /* 0x0000003702000986 */ /* 0x0003e2000c101904 */
[----:B------:R-:W-:Y:S02]  /*7560*/  FADD.FTZ R40, R40, R49 ;  /* 0x0000003128287221 */ /* 0x000fe40000010000 */
[----:B------:R-:W-:Y:S01]  /*7570*/  FADD.FTZ R42, RZ, R42 ;  /* 0x0000002aff2a7221 */ /* 0x000fe20000010000 */
[----:B------:R-:W-:Y:S01]  /*7580*/  LDS R30, [R172.X4+0x3000] ;  /* 0x00300000ac1e7984 */ /* 0x000fe20000004800 */
[----:B------:R-:W-:-:S03]  /*7590*/  FADD.FTZ R40, R40, R53 ;  /* 0x0000003528287221 */ /* 0x000fc60000010000 */
[----:B------:R-:W-:Y:S01]  /*75a0*/  LDS R17, [R172.X4+0x1e00] ;  /* 0x001e0000ac117984 */ /* 0x000fe20000004800 */
[----:B-1----:R-:W-:Y:S01]  /*75b0*/  @P0 IMAD.MOV.U32 R2, RZ, RZ, R44 ;  /* 0x000000ffff020224 */ /* 0x002fe200078e002c */
[-C--:B------:R-:W-:Y:S01]  /*75c0*/  @P0 MOV R3, R47.reuse ;  /* 0x0000002f00030202 */ /* 0x080fe20000000f00 */
[----:B------:R-:W-:Y:S01]  /*75d0*/  FADD.FTZ R5, R42, R5 ;  /* 0x000000052a057221 */ /* 0x000fe20000010000 */
        /* <DEDUP_REMOVED lines=8> */
[----:B0-----:R-:W-:Y:S01]  /*7660*/  FADD.FTZ R23, R0, R23 ;  /* 0x0000001700177221 */ /* 0x001fe20000010000 */
[-C--:B------:R-:W-:Y:S01]  /*7670*/  @P1 MOV R5, R47.reuse ;  /* 0x0000002f00051202 */ /* 0x080fe20000000f00 */
[----:B------:R-:W0:Y:S01]  /*7680*/  LDS R0, [R172.X4+0x600] ;  /* 0x00060000ac007984 */ /* 0x000e220000004800 */
[----:B------:R-:W-:-:S02]  /*7690*/  @P1 IADD3.X R47, RZ, R47, RZ, P2, !PT ;  /* 0x0000002fff2f1210 */ /* 0x000fc400017fe4ff */
[C---:B------:R-:W-:Y:S01]  /*76a0*/  ISETP.GE.U32.AND P3, PT, R14.reuse, 0x300, PT ;  /* 0x000003000e00780c */ /* 0x040fe20003f66070 */
[----:B------:R-:W-:Y:S01]  /*76b0*/  LDS R35, [R172.X4+0x4200] ;  /* 0x00420000ac237984 */ /* 0x000fe20000004800 */
[----:B------:R-:W-:Y:S01]  /*76c0*/  ISETP.GE.U32.AND P2, PT, R14, 0x380, PT ;  /* 0x000003800e00780c */ /* 0x000fe20003f46070 */
[----:B-1----:R-:W-:Y:S01]  /*76d0*/  @P1 IMAD.MOV.U32 R2, RZ, RZ, R46 ;  /* 0x000000ffff021224 */ /* 0x002fe200078e002e */
        /* <DEDUP_REMOVED lines=8> */
[----:B-1----:R-:W-:Y:S01]  /*7760*/  @P5 IMAD.MOV.U32 R2, RZ, RZ, R46 ;  /* 0x000000ffff025224 */ /* 0x002fe200078e002e */
[----:B------:R-:W-:-:S02]  /*7770*/  @P5 MOV R3, R51 ;  /* 0x0000003300035202 */ /* 0x000fc40000000f00 */
[----:B------:R-:W1:Y:S01]  /*7780*/  LDS R15, [R172.X4+0xc00] ;  /* 0x000c0000ac0f7984 */ /* 0x000e620000004800 */
[----:B------:R-:W-:-:S03]  /*7790*/  @P5 IADD3 R46, P1, R46, 0x200, RZ ;  /* 0x000002002e2e5810 */ /* 0x000fc60007f3e0ff */
[----:B------:R3:W-:Y:S02]  /*77a0*/  @P5 STG.E [R2.64], R23 ;  /* 0x0000001702005986 */ /* 0x0007e4000c101904 */
[----:B------:R-:W-:Y:S01]  /*77b0*/  @P5 IMAD.X R51, RZ, RZ, R51, P1 ;  /* 0x000000ffff335224 */ /* 0x000fe200008e0633 */
[----:B------:R-:W-:Y:S01]  /*77c0*/  ISETP.GE.U32.AND P1, PT, R14, 0x400, PT ;  /* 0x000004000e00780c */ /* 0x000fe20003f26070 */
[----:B------:R-:W4:Y:S01]  /*77d0*/  LDS R23, [R172.X4+0x1a00] ;  /* 0x001a0000ac177984 */ /* 0x000f220000004800 */
[----:B0-----:R-:W-:-:S03]  /*77e0*/  FADD.FTZ R0, RZ, R0 ;  /* 0x00000000ff007221 */ /* 0x001fc60000010000 */
[----:B------:R-:W0:Y:S01]  /*77f0*/  LDS R16, [R172.X4+0x2000] ;  /* 0x00200000ac107984 */ /* 0x000e220000004800 */
        /* <DEDUP_REMOVED lines=20> */
[----:B-1----:R-:W-:Y:S01]  /*7940*/  FADD.FTZ R15, RZ, R15 ;  /* 0x0000000fff0f7221 */ /* 0x002fe20000010000 */
[----:B------:R-:W-:Y:S01]  /*7950*/  @P0 IADD3.X R47, RZ, R47, RZ, P6, !PT ;  /* 0x0000002fff2f0210 */ /* 0x000fe200037fe4ff */
[----:B------:R-:W-:Y:S01]  /*7960*/  FADD.FTZ R30, R13, R30 ;  /* 0x0000001e0d1e7221 */ /* 0x000fe20000010000 */
[----:B------:R-:W-:Y:S01]  /*7970*/  ISETP.GE.U32.AND P6, PT, R14, 0x500, PT ;  /* 0x000005000e00780c */ /* 0x000fe20003fc6070 */
[----:B----4-:R-:W-:Y:S01]  /*7980*/  FADD.FTZ R0, R0, R23 ;  /* 0x0000001700007221 */ /* 0x010fe20000010000 */
[----:B------:R-:W1:Y:S03]  /*7990*/  LDS R14, [R172.X4+0xa00] ;  /* 0x000a0000ac0e7984 */ /* 0x000e660000004800 */
[----:B------:R-:W-:Y:S01]  /*79a0*/  FADD.FTZ R0, R0, R25 ;  /* 0x0000001900007221 */ /* 0x000fe20000010000 */
[----:B------:R-:W-:Y:S01]  /*79b0*/  LDS R13, [R172.X4+0x2200] ;  /* 0x00220000ac0d7984 */ /* 0x000fe20000004800 */
[----:B0-----:R-:W-:-:S02]  /*79c0*/  FADD.FTZ R15, R15, R16 ;  /* 0x000000100f0f7221 */ /* 0x001fc40000010000 */
[----:B------:R-:W-:Y:S01]  /*79d0*/  FADD.FTZ R35, R0, R35 ;  /* 0x0000002300237221 */ /* 0x000fe20000010000 */
[----:B------:R-:W-:Y:S01]  /*79e0*/  LDS R29, [R172.X4+0x4a00] ;  /* 0x004a0000ac1d7984 */ /* 0x000fe20000004800 */
[----:B---3--:R-:W-:-:S03]  /*79f0*/  FADD.FTZ R15, R15, R18 ;  /* 0x000000120f0f7221 */ /* 0x008fc60000010000 */
[----:B------:R-:W0:Y:S04]  /*7a00*/  LDS R0, [R172.X4+0xe00] ;  /* 0x000e0000ac007984 */ /* 0x000e280000004800 */
        /* <DEDUP_REMOVED lines=13> */
[----:B-1----:R-:W-:-:S03]  /*7ae0*/  FADD.FTZ R14, RZ, R14 ;  /* 0x0000000eff0e7221 */ /* 0x002fc60000010000 */
[----:B------:R-:W-:Y:S01]  /*7af0*/  LDS R25, [R172.X4+0x3a00] ;  /* 0x003a0000ac197984 */ /* 0x000fe20000004800 */
[----:B------:R-:W-:-:S03]  /*7b00*/  FADD.FTZ R14, R14, R17 ;  /* 0x000000110e0e7221 */ /* 0x000fc60000010000 */
[----:B------:R-:W1:Y:S01]  /*7b10*/  LDS R17, [R172.X4+0x2400] ;  /* 0x00240000ac117984 */ /* 0x000e620000004800 */
[----:B--2---:R-:W-:Y:S01]  /*7b20*/  @P4 IMAD.MOV.U32 R2, RZ, RZ, R44 ;  /* 0x000000ffff024224 */ /* 0x004fe200078e002c */
[-C--:B------:R-:W-:Y:S01]  /*7b30*/  @P4 MOV R3, R47.reuse ;  /* 0x0000002f00034202 */ /* 0x080fe20000000f00 */
[----:B------:R-:W-:Y:S01]  /*7b40*/  FADD.FTZ R14, R14, R19 ;  /* 0x000000130e0e7221 */ /* 0x000fe20000010000 */
[----:B------:R-:W-:Y:S01]  /*7b50*/  @P4 IADD3 R44, P0, R44, 0x200, RZ ;  /* 0x000002002c2c4810 */ /* 0x000fe20007f1e0ff */
[----:B------:R-:W2:Y:S01]  /*7b60*/  LDS R19, [R172.X4+0x2600] ;  /* 0x00260000ac137984 */ /* 0x000ea20000004800 */
[----:B0-----:R-:W-:Y:S02]  /*7b70*/  FADD.FTZ R0, RZ, R0 ;  /* 0x00000000ff007221 */ /* 0x001fe40000010000 */
[----:B------:R-:W-:Y:S01]  /*7b80*/  FADD.FTZ R27, R14, R27 ;  /* 0x0000001b0e1b7221 */ /* 0x000fe20000010000 */
[----:B------:R0:W-:Y:S01]  /*7b90*/  @P4 STG.E [R2.64], R7 ;  /* 0x0000000702004986 */ /* 0x0001e2000c101904 */
[----:B------:R-:W-:Y:S01]  /*7ba0*/  @P4 IADD3.X R47, RZ, R47, RZ, P0, !PT ;  /* 0x0000002fff2f4210 */ /* 0x000fe200007fe4ff */
[----:B------:R-:W-:-:S02]  /*7bb0*/  FADD.FTZ R0, R0, R13 ;  /* 0x0000000d00007221 */ /* 0x000fc40000010000 */
[----:B------:R-:W4:Y:S02]  /*7bc0*/  LDS R33, [R172.X4+0x4e00] ;  /* 0x004e0000ac217984 */ /* 0x000f240000004800 */
[----:B------:R-:W-:-:S04]  /*7bd0*/  FADD.FTZ R0, R0, R21 ;  /* 0x0000001500007221 */ /* 0x000fc80000010000 */
[----:B------:R-:W-:Y:S01]  /*7be0*/  FADD.FTZ R29, R0, R29 ;  /* 0x0000001d001d7221 */ /* 0x000fe20000010000 */
[----:B0-----:R-:W-:Y:S01]  /*7bf0*/  @P3 MOV R2, R46 ;  /* 0x0000002e00023202 */ /* 0x001fe20000000f00 */
[----:B------:R-:W-:Y:S01]  /*7c00*/  @P3 IMAD.MOV.U32 R3, RZ, RZ, R51 ;  /* 0x000000ffff033224 */ /* 0x000fe200078e0033 */
[----:B------:R-:W-:Y:S01]  /*7c10*/  @P3 IADD3 R46, P0, R46, 0x200, RZ ;  /* 0x000002002e2e3810 */ /* 0x000fe20007f1e0ff */
[----:B---3--:R-:W-:-:S03]  /*7c20*/  FADD.FTZ R8, RZ, R8 ;  /* 0x00000008ff087221 */ /* 0x008fc60000010000 */
[----:B------:R0:W-:Y:S01]  /*7c30*/  @P3 STG.E [R2.64], R27 ;  /* 0x0000001b02003986 */ /* 0x0001e2000c101904 */
[----:B------:R-:W-:Y:S02]  /*7c40*/  @P3 IMAD.X R51, RZ, RZ, R51, P0 ;  /* 0x000000ffff333224 */ /* 0x000fe400000e0633 */
[----:B0-----:R-:W-:Y:S01]  /*7c50*/  @P3 IMAD.MOV.U32 R2, RZ, RZ, R44 ;  /* 0x000000ffff023224 */ /* 0x001fe200078e002c */
[----:B------:R-:W-:Y:S01]  /*7c60*/  @P3 MOV R3, R47 ;  /* 0x0000002f00033202 */ /* 0x000fe20000000f00 */
[----:B-1----:R-:W-:Y:S01]  /*7c70*/  FADD.FTZ R6, R6, R17 ;  /* 0x0000001106067221 */ /* 0x002fe20000010000 */
        /* <DEDUP_REMOVED lines=46> */
.L_x_4103:
[----:B------:R-:W-:Y:S01]  /*7f60*/  HFMA2.MMA R177, -RZ, RZ, 0, 1.847743988037109375e-06 ;  /* 0x0000001fffb17435 */ /* 0x000fe200000001ff */
[----:B0-----:R-:W-:Y:S01]  /*7f70*/  MOV R173, R210 ;  /* 0x000000d200ad7202 */ /* 0x001fe20000000f00 */
[----:B------:R-:W-:Y:S01]  /*7f80*/  IMAD.MOV.U32 R2, RZ, RZ, 0x1 ;  /* 0x00000001ff027424 */ /* 0x000fe200078e00ff */
[----:B------:R-:W-:-:S02]  /*7f90*/  MOV R176, 0xffffffff ;  /* 0xffffffff00b07802 */ /* 0x000fc40000000f00 */
[----:B------:R-:W-:Y:S02]  /*7fa0*/  MOV R172, 0x7fc0 ;  /* 0x00007fc000ac7802 */ /* 0x000fe40000000f00 */
[----:B-----5:R-:W-:Y:S05]  /*7fb0*/  CALL.REL.NOINC `($__internal_51_$__cuda_sm70_shflsync_bfly_p) ;  /* 0x0000045000007944 */ /* 0x020fea0003c00000 */
[----:B-1----:R-:W-:Y:S01]  /*7fc0*/  IMAD.MOV.U32 R7, RZ, RZ, R2 ;  /* 0x000000ffff077224 */ /* 0x002fe200078e0002 */
[----:B------:R-:W-:Y:S05]  /*7fd0*/  BRA `(.L_x_4236) ;  /* 0xffffa99000007947 */ /* 0x000fea000383ffff */
.L_x_4104:
[----:B------:R-:W-:Y:S01]  /*7fe0*/  HFMA2.MMA R2, -RZ, RZ, 0, 5.9604644775390625e-08 ;  /* 0x00000001ff027435 */ /* 0x000fe200000001ff */
[----:B0-----:R-:W-:Y:S01]  /*7ff0*/  MOV R173, R212 ;  /* 0x000000d400ad7202 */ /* 0x001fe20000000f00 */
[----:B------:R-:W-:Y:S01]  /*8000*/  IMAD.MOV.U32 R177, RZ, RZ, 0x1f ;  /* 0x0000001fffb17424 */ /* 0x000fe200078e00ff */
[----:B------:R-:W-:Y:S02]  /*8010*/  MOV R176, 0xffffffff ;  /* 0xffffffff00b07802 */ /* 0x000fe40000000f00 */
[----:B------:R-:W-:Y:S02]  /*8020*/  MOV R172, 0x8040 ;  /* 0x0000804000ac7802 */ /* 0x000fe40000000f00 */
[----:B-12--5:R-:W-:Y:S05]  /*8030*/  CALL.REL.NOINC `($__internal_51_$__cuda_sm70_shflsync_bfly_p) ;  /* 0x000003d000007944 */ /* 0x026fea0003c00000 */
[----:B------:R-:W-:Y:S01]  /*8040*/  FADD.FTZ R7, R7, R210 ;  /* 0x000000d207077221 */ /* 0x000fe20000010000 */
[----:B------:R-:W-:Y:S01]  /*8050*/  MOV R176, 0xffffffff ;  /* 0xffffffff00b07802 */ /* 0x000fe20000000f00 */
[----:B-1----:R-:W-:Y:S01]  /*8060*/  FADD.FTZ R174, R212, R2 ;  /* 0x00000002d4ae7221 */ /* 0x002fe20000010000 */
[----:B------:R-:W-:Y:S01]  /*8070*/  HFMA2.MMA R2, -RZ, RZ, 0, 1.1920928955078125e-07 ;  /* 0x00000002ff027435 */ /* 0x000fe200000001ff */
[----:B------:R-:W-:Y:S01]  /*8080*/  IMAD.MOV.U32 R177, RZ, RZ, 0x1f ;  /* 0x0000001fffb17424 */ /* 0x000fe200078e00ff */
[----:B------:R-:W-:-:S02]  /*8090*/  MOV R173, R7 ;  /* 0x0000000700ad7202 */ /* 0x000fc40000000f00 */
[----:B------:R-:W-:Y:S02]  /*80a0*/  MOV R172, 0x80c0 ;  /* 0x000080c000ac7802 */ /* 0x000fe40000000f00 */
[----:B------:R-:W-:Y:S05]  /*80b0*/  CALL.REL.NOINC `($__internal_51_$__cuda_sm70_shflsync_bfly_p) ;  /* 0x0000035000007944 */ /* 0x000fea0003c00000 */
[----:B-1----:R-:W-:Y:S01]  /*80c0*/  IMAD.MOV.U32 R175, RZ, RZ, R2 ;  /* 0x000000ffffaf7224 */ /* 0x002fe200078e0002 */
[----:B------:R-:W-:Y:S01]  /*80d0*/  HFMA2.MMA R2, -RZ, RZ, 0, 1.1920928955078125e-07 ;  /* 0x00000002ff027435 */ /* 0x000fe200000001ff */
[----:B------:R-:W-:Y:S01]  /*80e0*/  MOV R173, R174 ;  /* 0x000000ae00ad7202 */ /* 0x000fe20000000f00 */
[----:B------:R-:W-:Y:S01]  /*80f0*/  IMAD.MOV.U32 R177, RZ, RZ, 0x1f ;  /* 0x0000001fffb17424 */ /* 0x000fe200078e00ff */
[----:B------:R-:W-:Y:S02]  /*8100*/  MOV R176, 0xffffffff ;  /* 0xffffffff00b07802 */ /* 0x000fe40000000f00 */
[----:B------:R-:W-:Y:S02]  /*8110*/  MOV R172, 0x8130 ;  /* 0x0000813000ac7802 */ /* 0x000fe40000000f00 */
[----:B------:R-:W-:Y:S05]  /*8120*/  CALL.REL.NOINC `($__internal_51_$__cuda_sm70_shflsync_bfly_p) ;  /* 0x000002e000007944 */ /* 0x000fea0003c00000 */
[----:B------:R-:W-:Y:S01]  /*8130*/  FADD.FTZ R7, R175, R7 ;  /* 0x00000007af077221 */ /* 0x000fe20000010000 */
[----:B------:R-:W-:Y:S01]  /*8140*/  MOV R176, 0xffffffff ;  /* 0xffffffff00b07802 */ /* 0x000fe20000000f00 */
[----:B-1----:R-:W-:Y:S01]  /*8150*/  FADD.FTZ R174, R174, R2 ;  /* 0x00000002aeae7221 */ /* 0x002fe20000010000 */
[----:B------:R-:W-:Y:S01]  /*8160*/  HFMA2.MMA R2, -RZ, RZ, 0, 2.384185791015625e-07 ;  /* 0x00000004ff027435 */ /* 0x000fe200000001ff */
[----:B------:R-:W-:Y:S01]  /*8170*/  IMAD.MOV.U32 R177, RZ, RZ, 0x1f ;  /* 0x0000001fffb17424 */ /* 0x000fe200078e00ff */
[----:B------:R-:W-:-:S02]  /*8180*/  MOV R173, R7 ;  /* 0x0000000700ad7202 */ /* 0x000fc40000000f00 */
[----:B------:R-:W-:Y:S02]  /*8190*/  MOV R172, 0x81b0 ;  /* 0x000081b000ac7802 */ /* 0x000fe40000000f00 */
[----:B------:R-:W-:Y:S05]  /*81a0*/  CALL.REL.NOINC `($__internal_51_$__cuda_sm70_shflsync_bfly_p) ;  /* 0x0000026000007944 */ /* 0x000fea0003c00000 */
[----:B-1----:R-:W-:Y:S01]  /*81b0*/  IMAD.MOV.U32 R175, RZ, RZ, R2 ;  /* 0x000000ffffaf7224 */ /* 0x002fe200078e0002 */
[----:B------:R-:W-:Y:S01]  /*81c0*/  HFMA2.MMA R2, -RZ, RZ, 0, 2.384185791015625e-07 ;  /* 0x00000004ff027435 */ /* 0x000fe200000001ff */
        /* <DEDUP_REMOVED lines=8> */
[----:B------:R-:W-:Y:S01]  /*8250*/  HFMA2.MMA R2, -RZ, RZ, 0, 4.76837158203125e-07 ;  /* 0x00000008ff027435 */ /* 0x000fe200000001ff */
[----:B------:R-:W-:Y:S01]  /*8260*/  IMAD.MOV.U32 R177, RZ, RZ, 0x1f ;  /* 0x0000001fffb17424 */ /* 0x000fe200078e00ff */
[----:B------:R-:W-:-:S02]  /*8270*/  MOV R173, R7 ;  /* 0x0000000700ad7202 */ /* 0x000fc40000000f00 */
[----:B------:R-:W-:Y:S02]  /*8280*/  MOV R172, 0x82a0 ;  /* 0x000082a000ac7802 */ /* 0x000fe40000000f00 */
[----:B------:R-:W-:Y:S05]  /*8290*/  CALL.REL.NOINC `($__internal_51_$__cuda_sm70_shflsync_bfly_p) ;  /* 0x0000017000007944 */ /* 0x000fea0003c00000 */
[----:B-1----:R-:W-:Y:S01]  /*82a0*/  IMAD.MOV.U32 R175, RZ, RZ, R2 ;  /* 0x000000ffffaf7224 */ /* 0x002fe200078e0002 */
[----:B------:R-:W-:Y:S01]  /*82b0*/  HFMA2.MMA R2, -RZ, RZ, 0, 4.76837158203125e-07 ;  /* 0x00000008ff027435 */ /* 0x000fe200000001ff */
        /* <DEDUP_REMOVED lines=8> */
[----:B------:R-:W-:Y:S01]  /*8340*/  HFMA2.MMA R2, -RZ, RZ, 0, 9.5367431640625e-07 ;  /* 0x00000010ff027435 */ /* 0x000fe200000001ff */
[----:B------:R-:W-:Y:S01]  /*8350*/  IMAD.MOV.U32 R177, RZ, RZ, 0x1f ;  /* 0x0000001fffb17424 */ /* 0x000fe200078e00ff */
[----:B------:R-:W-:-:S02]  /*8360*/  MOV R173, R7 ;  /* 0x0000000700ad7202 */ /* 0x000fc40000000f00 */
[----:B------:R-:W-:Y:S02]  /*8370*/  MOV R172, 0x8390 ;  /* 0x0000839000ac7802 */ /* 0x000fe40000000f00 */
[----:B------:R-:W-:Y:S05]  /*8380*/  CALL.REL.NOINC `($__internal_51_$__cuda_sm70_shflsync_bfly_p) ;  /* 0x0000008000007944 */ /* 0x000fea0003c00000 */
[----:B-1----:R-:W-:Y:S01]  /*8390*/  IMAD.MOV.U32 R175, RZ, RZ, R2 ;  /* 0x000000ffffaf7224 */ /* 0x002fe200078e0002 */
[----:B------:R-:W-:Y:S01]  /*83a0*/  HFMA2.MMA R2, -RZ, RZ, 0, 9.5367431640625e-07 ;  /* 0x00000010ff027435 */ /* 0x000fe200000001ff */
[----:B------:R-:W-:Y:S01]  /*83b0*/  MOV R173, R174 ;  /* 0x000000ae00ad7202 */ /* 0x000fe20000000f00 */
[----:B------:R-:W-:Y:S01]  /*83c0*/  IMAD.MOV.U32 R177, RZ, RZ, 0x1f ;  /* 0x0000001fffb17424 */ /* 0x000fe200078e00ff */
[----:B------:R-:W-:Y:S02]  /*83d0*/  MOV R176, 0xffffffff ;  /* 0xffffffff00b07802 */ /* 0x000fe40000000f00 */
[----:B------:R-:W-:Y:S02]  /*83e0*/  MOV R172, 0x8400 ;  /* 0x0000840000ac7802 */ /* 0x000fe40000000f00 */
[----:B------:R-:W-:Y:S05]  /*83f0*/  CALL.REL.NOINC `($__internal_51_$__cuda_sm70_shflsync_bfly_p) ;  /* 0x0000001000007944 */ /* 0x000fea0003c00000 */
[----:B-1----:R-:W-:Y:S05]  /*8400*/  BRA `(.L_x_4237) ;  /* 0xffffa68000007947 */ /* 0x002fea000383ffff */
        .weak           $__internal_51_$__cuda_sm70_shflsync_bfly_p
        .type           $__internal_51_$__cuda_sm70_shflsync_bfly_p,@function
        .size           $__internal_51_$__cuda_sm70_shflsync_bfly_p,(.L_x_14933 - $__internal_51_$__cuda_sm70_shflsync_bfly_p)
$__internal_51_$__cuda_sm70_shflsync_bfly_p:
[----:B------:R-:W-:Y:S04]  /*8410*/  WARPSYNC R176 ;  /* 0x000000b000007348 */ /* 0x000fe80003800000 */
[----:B------:R0:W1:Y:S02]  /*8420*/  SHFL.BFLY PT, R2, R173, R2, R177 ;  /* 0x0c000002ad027389 */ /* 0x00006400000e00b1 */
[----:B0-----:R-:W-:-:S06]  /*8430*/  HFMA2.MMA R173, -RZ, RZ, 0, 0 ;  /* 0x00000000ffad7435 */ /* 0x001fcc00000001ff */
[----:B------:R-:W-:Y:S05]  /*8440*/  RET.REL.NODEC R172 `(_ZN10layer_norm13ln_bwd_kernelINS_13Kernel_traitsIf13__nv_bfloat16S2_S2_fjLj1280ELj1ELj4ELj1ELj16ENS_18Kernel_traits_baseILj1280EfS2_S2_S2_fjLj128EEEEELb1ELb0ELb1ELb0EEEvNS_9BwdParamsE) ;  /* 0xffff7bb0ac007950 */ /* 0x000fea0003c3ffff */
.L_x_4238:
        /* <DEDUP_REMOVED lines=11> */
.L_x_14933:


//--------------------- .text._ZN10layer_norm22ln_bwd_finalize_kernelINS_22Kernel_traits_finalizeILj1280Ef13__nv_bfloat16S2_S2_fjLb0ELj1024ELj4ENS_18Kernel_traits_baseILj1280EfS2_S2_S2_fjLj1024EEEEELb0ELb1EEEvNS_9BwdParamsE --------------------------
	.section	.text._ZN10layer_norm22ln_bwd_finalize_kernelINS_22Kernel_traits_finalizeILj1280Ef13__nv_bfloat16S2_S2_fjLb0ELj1024ELj4ENS_18Kernel_traits_baseILj1280EfS2_S2_S2_fjLj1024EEEEELb0ELb1EEEvNS_9BwdParamsE,"ax",@progbits
	.sectioninfo	@"SHI_REGISTERS=32"
	.align	128
        .global         _ZN10layer_norm22ln_bwd_finalize_kernelINS_22Kernel_traits_finalizeILj1280Ef13__nv_bfloat16S2_S2_fjLb0ELj1024ELj4ENS_18Kernel_traits_baseILj1280EfS2_S2_S2_fjLj1024EEEEELb0ELb1EEEvNS_9BwdParamsE
        .type           _ZN10layer_norm22ln_bwd_finalize_kernelINS_22Kernel_traits_finalizeILj1280Ef13__nv_bfloat16S2_S2_fjLb0ELj1024ELj4ENS_18Kernel_traits_baseILj1280EfS2_S2_S2_fjLj1024EEEEELb0ELb1EEEvNS_9BwdParamsE,@function
        .size           _ZN10layer_norm22ln_bwd_finalize_kernelINS_22Kernel_traits_finalizeILj1280Ef13__nv_bfloat16S2_S2_fjLb0ELj1024ELj4ENS_18Kernel_traits_baseILj1280EfS2_S2_S2_fjLj1024EEEEELb0ELb1EEEvNS_9BwdParamsE,(.L_x_14934 - _ZN10layer_norm22ln_bwd_finalize_kernelINS_22Kernel_traits_finalizeILj1280Ef13__nv_bfloat16S2_S2_fjLb0ELj1024ELj4ENS_18Kernel_traits_baseILj1280EfS2_S2_S2_fjLj1024EEEEELb0ELb1EEEvNS_9BwdParamsE)
        .other          _ZN10layer_norm22ln_bwd_finalize_kernelINS_22Kernel_traits_finalizeILj1280Ef13__nv_bfloat16S2_S2_fjLb0ELj1024ELj4ENS_18Kernel_traits_baseILj1280EfS2_S2_S2_fjLj1024EEEEELb0ELb1EEEvNS_9BwdParamsE,@"STO_CUDA_ENTRY STV_DEFAULT"
_ZN10layer_norm22ln_bwd_finalize_kernelINS_22Kernel_traits_finalizeILj1280Ef13__nv_bfloat16S2_S2_fjLb0ELj1024ELj4ENS_18Kernel_traits_baseILj1280EfS2_S2_S2_fjLj1024EEEEELb0ELb1EEEvNS_9BwdParamsE:
.text._ZN10layer_norm22ln_bwd_finalize_kernelINS_22Kernel_traits_finalizeILj1280Ef13__nv_bfloat16S2_S2_fjLb0ELj1024ELj4ENS_18Kernel_traits_baseILj1280EfS2_S2_S2_fjLj1024EEEEELb0ELb1EEEvNS_9BwdParamsE:
        /* <DEDUP_REMOVED lines=19> */
.L_x_4249:
        /* <DEDUP_REMOVED lines=27> */
.L_x_4243:
        /* <DEDUP_REMOVED lines=35> */
.L_x_4242:
[----:B------:R-:W-:Y:S05]  /*0510*/  BSYNC B1 ;  /* 0x0000000000017941 */ /* 0x000fea0003800000 */
.L_x_4241:
        /* <DEDUP_REMOVED lines=23> */
.L_x_4245:
[----:B------:R-:W-:Y:S05]  /*0690*/  BSYNC B1 ;  /* 0x0000000000017941 */ /* 0x000fea0003800000 */
.L_x_4244:
        /* <DEDUP_REMOVED lines=10> */
.L_x_4240:
[----:B------:R-:W-:Y:S05]  /*0740*/  BSYNC B0 ;  /* 0x0000000000007941 */ /* 0x000fea0003800000 */
.L_x_4239:
        /* <DEDUP_REMOVED lines=11> */
.L_x_4250:
        /* <DEDUP_REMOVED lines=18> */
.L_x_4251:
[----:B------:R-:W-:Y:S01]  /*0920*/  @!P1 SHF.R.U32.HI R2, RZ, 0x3, R0 ;  /* 0x00000003ff029819 */ /* 0x000fe20000011600 */
[----:B---3--:R-:W-:Y:S02]  /*0930*/  FADD.FTZ R5, R5, R10 ;  /* 0x0000000a05057221 */ /* 0x008fe40000010000 */
[----:B--2---:R-:W-:Y:S01]  /*0940*/  FADD.FTZ R7, R7, R4 ;  /* 0x0000000407077221 */ /* 0x004fe20000010000 */
[----:B------:R-:W-:-:S05]  /*0950*/  @!P1 LOP3.LUT R2, R2, 0x1ffffffc, RZ, 0xc0, !PT ;  /* 0x1ffffffc02029812 */ /* 0x000fca00078ec0ff */
[----:B------:R2:W-:Y:S04]  /*0960*/  @!P1 STS [R2+0x2000], R5 ;  /* 0x0020000502009388 */ /* 0x0005e80000000800 */
[----:B------:R2:W-:Y:S02]  /*0970*/  @!P1 STS [R2+0x2080], R7 ;  /* 0x0020800702009388 */ /* 0x0005e40000000800 */
.L_x_4246:
[----:B0-----:R-:W-:Y:S01]  /*0980*/  WARPSYNC 0xffffffff ;  /* 0xffffffff00007948 */ /* 0x001fe20003800000 */
[----:B------:R-:W-:Y:S01]  /*0990*/  BAR.SYNC.DEFER_BLOCKING 0x0 ;  /* 0x0000000000007b1d */ /* 0x000fe20000010000 */
[----:B-1----:R-:W-:Y:S02]  /*09a0*/  @P0 MOV R4, 0x8 ;  /* 0x0000000800040802 */ /* 0x002fe40000000f00 */
[C---:B------:R-:W-:Y:S02]  /*09b0*/  ISETP.GT.U32.AND P1, PT, R18.reuse, -0x501, PT ;  /* 0xfffffaff1200780c */ /* 0x040fe40003f24070 */
[----:B------:R-:W-:Y:S01]  /*09c0*/  IADD3 R18, R18, 0x500, RZ ;  /* 0x0000050012127810 */ /* 0x000fe20007ffe0ff */
[----:B--2---:R-:W-:-:S04]  /*09d0*/  @P0 IMAD.WIDE.U32 R2, R19, R4, c[0x0][0x268] ;  /* 0x00009a0013020625 */ /* 0x004fc800078e0004 */
[C---:B------:R-:W-:Y:S01]  /*09e0*/  @P0 IMAD.WIDE.U32 R4, R19.reuse, R4, c[0x0][0x260] ;  /* 0x0000980013040625 */ /* 0x040fe200078e0004 */
[----:B------:R-:W-:Y:S01]  /*09f0*/  IADD3 R19, R19, 0x280, RZ ;  /* 0x0000028013137810 */ /* 0x000fe20007ffe0ff */
[----:B------:R-:W0:Y:S04]  /*0a00*/  @P0 LDS.64 R6, [R16.X8+0x2000] ;  /* 0x0020000010060984 */ /* 0x000e280000008a00 */
[----:B------:R-:W1:Y:S04]  /*0a10*/  @P0 LDS.64 R8, [R16.X8+0x2080] ;  /* 0x0020800010080984 */ /* 0x000e680000008a00 */
[----:B0-----:R0:W-:Y:S04]  /*0a20*/  @P0 STG.E.64 [R2.64], R6 ;  /* 0x0000000602000986 */ /* 0x0011e8000c101b04 */
[----:B-1----:R0:W-:Y:S02]  /*0a30*/  @P0 STG.E.64 [R4.64], R8 ;  /* 0x0000000804000986 */ /* 0x0021e4000c101b04 */
[----:B0-----:R-:W-:Y:S05]  /*0a40*/  @P1 BRA `(.L_x_4249) ;  /* 0xfffff6e000001947 */ /* 0x001fea000383ffff */
[----:B------:R-:W-:Y:S05]  /*0a50*/  EXIT ;  /* 0x000000000000794d */ /* 0x000fea0003800000 */
.L_x_4247:
[----:B------:R-:W-:Y:S01]  /*0a60*/  HFMA2.MMA R9, -RZ, RZ, 0, 5.9604644775390625e-08 ;  /* 0x00000001ff097435 */ /* 0x000fe200000001ff */
[----:B--2---:R-:W-:Y:S01]  /*0a70*/  IMAD.MOV.U32 R10, RZ, RZ, R4 ;  /* 0x000000ffff0a7224 */ /* 0x004fe200078e0004 */
[----:B------:R-:W-:Y:S01]  /*0a80*/  MOV R11, 0xffffffff ;  /* 0xffffffff000b7802 */ /* 0x000fe20000000f00 */
[----:B------:R-:W-:Y:S01]  /*0a90*/  IMAD.MOV.U32 R6, RZ, RZ, 0x1f ;  /* 0x0000001fff067424 */ /* 0x000fe200078e00ff */
[----:B------:R-:W-:-:S02]  /*0aa0*/  MOV R2, 0xac0 ;  /* 0x00000ac000027802 */ /* 0x000fc40000000f00 */
[----:B01----:R-:W-:Y:S05]  /*0ab0*/  CALL.REL.NOINC `($__internal_52_$__cuda_sm70_shflsync_bfly_p) ;  /* 0x000003c000007944 */ /* 0x003fea0003c00000 */
[----:B-1----:R-:W-:Y:S01]  /*0ac0*/  MOV R3, R6 ;  /* 0x0000000600037202 */ /* 0x002fe20000000f00 */
[----:B0-----:R-:W-:Y:S05]  /*0ad0*/  BRA `(.L_x_4250) ;  /* 0xfffffd2000007947 */ /* 0x001fea000383ffff */
.L_x_4248:
[----:B------:R-:W-:Y:S01]  /*0ae0*/  HFMA2.MMA R9, -RZ, RZ, 0, 1.1920928955078125e-07 ;  /* 0x00000002ff097435 */ /* 0x000fe200000001ff */
[----:B------:R-:W-:Y:S01]  /*0af0*/  IMAD.MOV.U32 R10, RZ, RZ, R13 ;  /* 0x000000ffff0a7224 */ /* 0x000fe200078e000d */
[----:B------:R-:W-:Y:S01]  /*0b00*/  MOV R6, 0x1f ;  /* 0x0000001f00067802 */ /* 0x000fe20000000f00 */
[----:B------:R-:W-:Y:S01]  /*0b10*/  IMAD.MOV.U32 R11, RZ, RZ, -0x1 ;  /* 0xffffffffff0b7424 */ /* 0x000fe200078e00ff */
[----:B------:R-:W-:-:S02]  /*0b20*/  MOV R2, 0xb40 ;  /* 0x00000b4000027802 */ /* 0x000fc40000000f00 */
[----:B012---:R-:W-:Y:S05]  /*0b30*/  CALL.REL.NOINC `($__internal_52_$__cuda_sm70_shflsync_bfly_p) ;  /* 0x0000034000007944 */ /* 0x007fea0003c00000 */
[----:B0-----:R-:W-:Y:S01]  /*0b40*/  HFMA2.MMA R9, -RZ, RZ, 0, 2.384185791015625e-07 ;  /* 0x00000004ff097435 */ /* 0x001fe200000001ff */
[----:B-1----:R-:W-:Y:S01]  /*0b50*/  FADD.FTZ R10, R13, R6 ;  /* 0x000000060d0a7221 */ /* 0x002fe20000010000 */
[----:B------:R-:W-:Y:S01]  /*0b60*/  MOV R6, 0x1f ;  /* 0x0000001f00067802 */ /* 0x000fe20000000f00 */
[----:B------:R-:W-:Y:S01]  /*0b70*/  IMAD.MOV.U32 R11, RZ, RZ, -0x1 ;  /* 0xffffffffff0b7424 */ /* 0x000fe200078e00ff */
[----:B------:R-:W-:-:S02]  /*0b80*/  MOV R2, 0xba0 ;  /* 0x00000ba000027802 */ /* 0x000fc40000000f00 */
[----:B------:R-:W-:Y:S05]  /*0b90*/  CALL.REL.NOINC `($__internal_52_$__cuda_sm70_shflsync_bfly_p) ;  /* 0x000002e000007944 */ /* 0x000fea0003c00000 */
[----:B0-----:R-:W-:Y:S01]  /*0ba0*/  HFMA2.MMA R9, -RZ, RZ, 0, 4.76837158203125e-07 ;  /* 0x00000008ff097435 */ /* 0x001fe200000001ff */
[----:B-1----:R-:W-:Y:S01]  /*0bb0*/  FADD.FTZ R10, R10, R6 ;  /* 0x000000060a0a7221 */ /* 0x002fe20000010000 */
[----:B------:R-:W-:Y:S01]  /*0bc0*/  MOV R6, 0x1f ;  /* 0x0000001f00067802 */ /* 0x000fe20000000f00 */
[----:B------:R-:W-:Y:S01]  /*0bd0*/  IMAD.MOV.U32 R11, RZ, RZ, -0x1 ;  /* 0xffffffffff0b7424 */ /* 0x000fe200078e00ff */
[----:B------:R-:W-:-:S02]  /*0be0*/  MOV R2, 0xc00 ;  /* 0x00000c0000027802 */ /* 0x000fc40000000f00 */
[----:B------:R-:W-:Y:S05]  /*0bf0*/  CALL.REL.NOINC `($__internal_52_$__cuda_sm70_shflsync_bfly_p) ;  /* 0x0000028000007944 */ /* 0x000fea0003c00000 */
[----:B-1----:R-:W-:Y:S01]  /*0c00*/  FADD.FTZ R4, R10, R6 ;  /* 0x000000060a047221 */ /* 0x002fe20000010000 */
[----:B0-----:R-:W-:Y:S01]  /*0c10*/  HFMA2.MMA R9, -RZ, RZ, 0, 9.5367431640625e-07 ;  /* 0x00000010ff097435 */ /* 0x001fe200000001ff */
[----:B------:R-:W-:Y:S01]  /*0c20*/  MOV R6, 0x1f ;  /* 0x0000001f00067802 */ /* 0x000fe20000000f00 */
[----:B------:R-:W-:Y:S01]  /*0c30*/  IMAD.MOV.U32 R11, RZ, RZ, -0x1 ;  /* 0xffffffffff0b7424 */ /* 0x000fe200078e00ff */
[----:B------:R-:W-:-:S02]  /*0c40*/  MOV R2, 0xc70 ;  /* 0x00000c7000027802 */ /* 0x000fc40000000f00 */
[----:B------:R-:W-:Y:S02]  /*0c50*/  MOV R10, R4 ;  /* 0x00000004000a7202 */ /* 0x000fe40000000f00 */
[----:B------:R-:W-:Y:S05]  /*0c60*/  CALL.REL.NOINC `($__internal_52_$__cuda_sm70_shflsync_bfly_p) ;  /* 0x0000021000007944 */ /* 0x000fea0003c00000 */
[----:B0-----:R-:W-:Y:S01]  /*0c70*/  HFMA2.MMA R9, -RZ, RZ, 0, 5.9604644775390625e-08 ;  /* 0x00000001ff097435 */ /* 0x001fe200000001ff */
[----:B-1----:R-:W-:Y:S01]  /*0c80*/  MOV R7, R6 ;  /* 0x0000000600077202 */ /* 0x002fe20000000f00 */
[----:B------:R-:W-:Y:S01]  /*0c90*/  IMAD.MOV.U32 R10, RZ, RZ, R5 ;  /* 0x000000ffff0a7224 */ /* 0x000fe200078e0005 */
[----:B------:R-:W-:Y:S01]  /*0ca0*/  MOV R6, 0x1f ;  /* 0x0000001f00067802 */ /* 0x000fe20000000f00 */
[----:B------:R-:W-:Y:S01]  /*0cb0*/  IMAD.MOV.U32 R11, RZ, RZ, -0x1 ;  /* 0xffffffffff0b7424 */ /* 0x000fe200078e00ff */
[----:B------:R-:W-:Y:S02]  /*0cc0*/  MOV R2, 0xce0 ;  /* 0x00000ce000027802 */ /* 0x000fe40000000f00 */
[----:B------:R-:W-:Y:S05]  /*0cd0*/  CALL.REL.NOINC `($__internal_52_$__cuda_sm70_shflsync_bfly_p) ;  /* 0x000001a000007944 */ /* 0x000fea0003c00000 */
[----:B0-----:R-:W-:Y:S01]  /*0ce0*/  HFMA2.MMA R9, -RZ, RZ, 0, 1.1920928955078125e-07 ;  /* 0x00000002ff097435 */ /* 0x001fe200000001ff */
[----:B-1----:R-:W-:Y:S01]  /*0cf0*/  FADD.FTZ R10, R5, R6 ;  /* 0x00000006050a7221 */ /* 0x002fe20000010000 */
[----:B------:R-:W-:Y:S01]  /*0d00*/  MOV R6, 0x1f ;  /* 0x0000001f00067802 */ /* 0x000fe20000000f00 */
[----:B------:R-:W-:Y:S01]  /*0d10*/  IMAD.MOV.U32 R11, RZ, RZ, -0x1 ;  /* 0xffffffffff0b7424 */ /* 0x000fe200078e00ff */
[----:B------:R-:W-:Y:S02]  /*0d20*/  MOV R2, 0xd40 ;  /* 0x00000d4000027802 */ /* 0x000fe40000000f00 */
[----:B------:R-:W-:Y:S05]  /*0d30*/  CALL.REL.NOINC `($__internal_52_$__cuda_sm70_shflsync_bfly_p) ;  /* 0x0000014000007944 */ /* 0x000fea0003c00000 */
        /* <DEDUP_REMOVED lines=12> */
[----:B0-----:R-:W-:Y:S01]  /*0e00*/  HFMA2.MMA R9, -RZ, RZ, 0, 9.5367431640625e-07 ;  /* 0x00000010ff097435 */ /* 0x001fe200000001ff */
[----:B-1----:R-:W-:Y:S01]  /*0e10*/  FADD.FTZ R10, R10, R6 ;  /* 0x000000060a0a7221 */ /* 0x002fe20000010000 */
[----:B------:R-:W-:Y:S01]  /*0e20*/  MOV R6, 0x1f ;  /* 0x0000001f00067802 */ /* 0x000fe20000000f00 */
[----:B------:R-:W-:Y:S01]  /*0e30*/  IMAD.MOV.U32 R11, RZ, RZ, -0x1 ;  /* 0xffffffffff0b7424 */ /* 0x000fe200078e00ff */
[----:B------:R-:W-:-:S02]  /*0e40*/  MOV R2, 0xe60 ;  /* 0x00000e6000027802 */ /* 0x000fc40000000f00 */
[----:B------:R-:W-:Y:S05]  /*0e50*/  CALL.REL.NOINC `($__internal_52_$__cuda_sm70_shflsync_bfly_p) ;  /* 0x0000002000007944 */ /* 0x000fea0003c00000 */
[----:B-1----:R-:W-:Y:S01]  /*0e60*/  MOV R5, R6 ;  /* 0x0000000600057202 */ /* 0x002fe20000000f00 */
[----:B0-----:R-:W-:Y:S05]  /*0e70*/  BRA `(.L_x_4251) ;  /* 0xfffffaa000007947 */ /* 0x001fea000383ffff */
        .weak           $__internal_52_$__cuda_sm70_shflsync_bfly_p
        .type           $__internal_52_$__cuda_sm70_shflsync_bfly_p,@function
        .size           $__internal_52_$__cuda_sm70_shflsync_bfly_p,(.L_x_14934 - $__internal_52_$__cuda_sm70_shflsync_bfly_p)
$__internal_52_$__cuda_sm70_shflsync_bfly_p:
[----:B------:R-:W-:Y:S01]  /*0e80*/  HFMA2.MMA R3, -RZ, RZ, 0, 0 ;  /* 0x00000000ff037435 */ /* 0x000fe200000001ff */
[----:B------:R-:W-:Y:S04]  /*0e90*/  WARPSYNC R11 ;  /* 0x0000000b00007348 */ /* 0x000fe80003800000 */
[----:B------:R0:W1:Y:S01]  /*0ea0*/  SHFL.BFLY PT, R6, R10, R9, R6 ;  /* 0x0c0000090a067389 */ /* 0x00006200000e0006 */
[----:B------:R-:W-:Y:S05]  /*0eb0*/  RET.REL.NODEC R2 `(_ZN10layer_norm22ln_bwd_finalize_kernelINS_22Kernel_traits_finalizeILj1280Ef13__nv_bfloat16S2_S2_fjLb0ELj1024ELj4ENS_18Kernel_traits_baseILj1280EfS2_S2_S2_fjLj1024EEEEELb0ELb1EEEvNS_9BwdParamsE) ;  /* 0xfffff14002007950 */ /* 0x000fea0003c3ffff */
.L_x_4252:
        /* <DEDUP_REMOVED lines=12> */
.L_x_14934:


//--------------------- .text._ZN10layer_norm13ln_bwd_kernelINS_13Kernel_traitsIf13__nv_bfloat16S2_S2_fjLj1280ELj1ELj4ELj1ELj16ENS_18Kernel_traits_baseILj1280EfS2_S2_S2_fjLj128EEEEELb1ELb0ELb1ELb1EEEvNS_9BwdParamsE --------------------------
	.section	.text._ZN10layer_norm13ln_bwd_kernelINS_13Kernel_traitsIf13__nv_bfloat16S2_S2_fjLj1280ELj1ELj4ELj1ELj16ENS_18Kernel_traits_baseILj1280EfS2_S2_S2_fjLj128EEEEELb1ELb0ELb1ELb1EEEvNS_9BwdParamsE,"ax",@progbits
	.sectioninfo	@"SHI_REGISTERS=255"
	.align	128
        .global         _ZN10layer_norm13ln_bwd_kernelINS_13Kernel_traitsIf13__nv_bfloat16S2_S2_fjLj1280ELj1ELj4ELj1ELj16ENS_18Kernel_traits_baseILj1280EfS2_S2_S2_fjLj128EEEEELb1ELb0ELb1ELb1EEEvNS_9BwdParamsE
        .type           _ZN10layer_norm13ln_bwd_kernelINS_13Kernel_traitsIf13__nv_bfloat16S2_S2_fjLj1280ELj1ELj4ELj1ELj16ENS_18Kernel_traits_baseILj1280EfS2_S2_S2_fjLj128EEEEELb1ELb0ELb1ELb1EEEvNS_9BwdParamsE,@function
        .size           _ZN10layer_norm13ln_bwd_kernelINS_13Kernel_traitsIf13__nv_bfloat16S2_S2_fjLj1280ELj1ELj4ELj1ELj16ENS_18Kernel_traits_baseILj1280EfS2_S2_S2_fjLj128EEEEELb1ELb0ELb1ELb1EEEvNS_9BwdParamsE,(.L_x_14935 - _ZN10layer_norm13ln_bwd_kernelINS_13Kernel_traitsIf13__nv_bfloat16S2_S2_fjLj1280ELj1ELj4ELj1ELj16ENS_18Kernel_traits_baseILj1280EfS2_S2_S2_fjLj128EEEEELb1ELb0ELb1ELb1EEEvNS_9BwdParamsE)
        .other          _ZN10layer_norm13ln_bwd_kernelINS_13Kernel_traitsIf13__nv_bfloat16S2_S2_fjLj1280ELj1ELj4ELj1ELj16ENS_18Kernel_traits_baseILj1280EfS2_S2_S2_fjLj128EEEEELb1ELb0ELb1ELb1EEEvNS_9BwdParamsE,@"STO_CUDA_ENTRY STV_DEFAULT"
_ZN10layer_norm13ln_bwd_kernelINS_13Kernel_traitsIf13__nv_bfloat16S2_S2_fjLj1280ELj1ELj4ELj1ELj16ENS_18Kernel_traits_baseILj1280EfS2_S2_S2_fjLj128EEEEELb1ELb0ELb1ELb1EEEvNS_9BwdParamsE:
.text._ZN10layer_norm13ln_bwd_kernelINS_13Kernel_traitsIf13__nv_bfloat16S2_S2_fjLj1280ELj1ELj4ELj1ELj16ENS_18Kernel_traits_baseILj1280EfS2_S2_S2_fjLj128EEEEELb1ELb0ELb1ELb1EEEvNS_9BwdParamsE:
        /* <DEDUP_REMOVED lines=51> */
.L_x_4254:
        /* <DEDUP_REMOVED lines=53> */
[----:B0-----:R-:W-:-:S02]  /*0680*/  CS2R R84, SRZ ;  /* 0x0000000000547805 */ /* 0x001fc4000001ff00 */
.L_x_4381:
[----:B------:R-:W-:-:S10]  /*0690*/  HFMA2.MMA R200, -RZ, RZ, 0, 2.384185791015625e-07 ;  /* 0x00000004ffc87435 */ /* 0x000fd400000001ff */
[----:B------:R-:W-:-:S05]  /*06a0*/  IMAD.WIDE R2, R7, R200, c[0x0][0x1d8] ;  /* 0x0000760007027625 */ /* 0x000fca00078e02c8 */
[----:B------:R0:W2:Y:S04]  /*06b0*/  LDG.E R202, [R2.64] ;  /* 0x0000000402ca7981 */ /* 0x0000a8000c1e1900 */
[----:B------:R-:W1:Y:S01]  /*06c0*/  S2R R192, SR_TID.X ;  /* 0x0000000000c07919 */ /* 0x000e620000002100 */
[C---:B------:R-:W-:Y:S02]  /*06d0*/  IMAD R0, R7.reuse, c[0x0][0x168], RZ ;  /* 0x00005a0007007a24 */ /* 0x040fe400078e02ff */
[----:B0-----:R-:W-:-:S03]  /*06e0*/  IMAD.WIDE R2, R7, R200, c[0x0][0x1a8] ;  /* 0x00006a0007027625 */ /* 0x001fc600078e02c8 */
[----:B------:R-:W-:-:S04]  /*06f0*/  SHF.R.S32.HI R193, RZ, 0x1f, R0 ;  /* 0x0000001fffc17819 */ /* 0x000fc80000011400 */
[----:B------:R-:W-:Y:S01]  /*0700*/  LEA.HI R4, R193, R0, RZ, 0x3 ;  /* 0x00000000c1047211 */ /* 0x000fe200078f18ff */
[----:B-----5:R0:W5:Y:S01]  /*0710*/  LDG.E R6, [R2.64] ;  /* 0x0000000402067981 */ /* 0x020162000c1e1900 */
[----:B------:R-:W-:Y:S01]  /*0720*/  MOV R244, 0x10 ;  /* 0x0000001000f47802 */ /* 0x000fe20000000f00 */
[----:B------:R-:W-:Y:S01]  /*0730*/  BSSY B1, `(.L_x_4256) ;  /* 0x00001db000017945 */ /* 0x000fe20003800000 */
[----:B0-----:R-:W-:Y:S01]  /*0740*/  IMAD.WIDE R2, R7, R200, c[0x0][0x1d0] ;  /* 0x0000740007027625 */ /* 0x001fe200078e02c8 */
[----:B-1----:R-:W-:-:S04]  /*0750*/  LOP3.LUT R203, R192, 0x1f, RZ, 0xc0, !PT ;  /* 0x0000001fc0cb7812 */ /* 0x002fc800078ec0ff */
[----:B------:R0:W5:Y:S01]  /*0760*/  LDG.E R5, [R2.64] ;  /* 0x0000000402057981 */ /* 0x000162000c1e1900 */
[----:B------:R-:W-:Y:S01]  /*0770*/  LEA.HI.SX32 R4, R4, R203, 0x1d ;  /* 0x000000cb04047211 */ /* 0x000fe200078feaff */
[----:B------:R-:W-:-:S03]  /*0780*/  IMAD.WIDE R200, R7, R200, c[0x0][0x1a0] ;  /* 0x0000680007c87625 */ /* 0x000fc600078e02c8 */
[C---:B------:R-:W-:Y:S01]  /*0790*/  IADD3 R0, R4.reuse, 0x60, RZ ;  /* 0x0000006004007810 */ /* 0x040fe20007ffe0ff */
[C---:B------:R-:W-:Y:S01]  /*07a0*/  IMAD.WIDE.U32 R198, R4.reuse, R244, c[0x0][0x218] ;  /* 0x0000860004c67625 */ /* 0x040fe200078e00f4 */
[----:B0-----:R-:W-:-:S03]  /*07b0*/  IADD3 R3, R4, 0x20, RZ ;  /* 0x0000002004037810 */ /* 0x001fc60007ffe0ff */
[----:B------:R-:W-:Y:S01]  /*07c0*/  IMAD.WIDE.U32 R192, R0, R244, c[0x0][0x218] ;  /* 0x0000860000c07625 */ /* 0x000fe200078e00f4 */
[----:B------:R-:W-:-:S03]  /*07d0*/  IADD3 R2, R4, 0x40, RZ ;  /* 0x0000004004027810 */ /* 0x000fc60007ffe0ff */
[----:B------:R-:W-:-:S04]  /*07e0*/  IMAD.WIDE.U32 R196, R3, R244, c[0x0][0x218] ;  /* 0x0000860003c47625 */ /* 0x000fc800078e00f4 */
[----:B------:R-:W-:Y:S01]  /*07f0*/  IMAD.WIDE.U32 R194, R2, R244, c[0x0][0x218] ;  /* 0x0000860002c27625 */ /* 0x000fe200078e00f4 */
        /* <DEDUP_REMOVED lines=12> */
[----:B------:R-:W-:-:S02]  /*08c0*/  @P0 IADD3 R201, R4, 0x80, RZ ;  /* 0x0000008004c90810 */ /* 0x000fc40007ffe0ff */
[----:B------:R-:W-:Y:S01]  /*08d0*/  MOV R200, RZ ;  /* 0x000000ff00c87202 */ /* 0x000fe20000000f00 */
[----:B------:R3:W5:Y:S01]  /*08e0*/  @P0 LDG.E.128 R36, [R194.64] ;  /* 0x00000004c2240981 */ /* 0x000762000c1e1d00 */
[----:B------:R-:W-:Y:S01]  /*08f0*/  @P2 LEA.HI.SX32 R200, R202, R203, 0x1d ;  /* 0x000000cbcac82211 */ /* 0x000fe200078feaff */
[----:B0-----:R-:W-:Y:S01]  /*0900*/  @P0 IMAD.WIDE.U32 R192, R201, R244, c[0x0][0x218] ;  /* 0x00008600c9c00625 */ /* 0x001fe200078e00f4 */
[----:B------:R-:W-:Y:S02]  /*0910*/  MOV R245, 0x8 ;  /* 0x0000000800f57802 */ /* 0x000fe40000000f00 */
[C---:B-1----:R-:W-:Y:S02]  /*0920*/  IADD3 R198, R200.reuse, 0x20, RZ ;  /* 0x00000020c8c67810 */ /* 0x042fe40007ffe0ff */
[C---:B--2---:R-:W-:Y:S01]  /*0930*/  IADD3 R196, R200.reuse, 0x40, RZ ;  /* 0x00000040c8c47810 */ /* 0x044fe20007ffe0ff */
[----:B------:R0:W5:Y:S01]  /*0940*/  @P0 LDG.E.128 R28, [R192.64] ;  /* 0x00000004c01c0981 */ /* 0x000162000c1e1d00 */
[----:B------:R-:W-:-:S02]  /*0950*/  IADD3 R202, R200, 0x60, RZ ;  /* 0x00000060c8ca7810 */ /* 0x000fc40007ffe0ff */
[C---:B------:R-:W-:Y:S01]  /*0960*/  IADD3 R203, R200.reuse, 0x80, RZ ;  /* 0x00000080c8cb7810 */ /* 0x040fe20007ffe0ff */
[----:B------:R-:W-:-:S04]  /*0970*/  IMAD.WIDE.U32 R200, R200, R245, c[0x0][0x190] ;  /* 0x00006400c8c87625 */ /* 0x000fc800078e00f5 */
[-C--:B------:R-:W-:Y:S02]  /*0980*/  IMAD.WIDE.U32 R198, R198, R245.reuse, c[0x0][0x190] ;  /* 0x00006400c6c67625 */ /* 0x080fe400078e00f5 */
[----:B------:R-:W5:Y:S02]  /*0990*/  LDG.E.64 R200, [R200.64] ;  /* 0x00000004c8c87981 */ /* 0x000f64000c1e1b00 */
[-C--:B------:R-:W-:Y:S02]  /*09a0*/  IMAD.WIDE.U32 R196, R196, R245.reuse, c[0x0][0x190] ;  /* 0x00006400c4c47625 */ /* 0x080fe400078e00f5 */
[----:B------:R-:W5:Y:S02]  /*09b0*/  LDG.E.64 R198, [R198.64] ;  /* 0x00000004c6c67981 */ /* 0x000f64000c1e1b00 */
[-C--:B---3--:R-:W-:Y:S02]  /*09c0*/  IMAD.WIDE.U32 R194, R202, R245.reuse, c[0x0][0x190] ;  /* 0x00006400cac27625 */ /* 0x088fe400078e00f5 */
[----:B------:R-:W5:Y:S02]  /*09d0*/  LDG.E.64 R196, [R196.64] ;  /* 0x00000004c4c47981 */ /* 0x000f64000c1e1b00 */
[----:B0-----:R-:W-:-:S02]  /*09e0*/  IMAD.WIDE.U32 R192, R203, R245, c[0x0][0x190] ;  /* 0x00006400cbc07625 */ /* 0x001fc400078e00f5 */
[----:B------:R-:W5:Y:S04]  /*09f0*/  LDG.E.64 R194, [R194.64] ;  /* 0x00000004c2c27981 */ /* 0x000f68000c1e1b00 */
[----:B------:R-:W5:Y:S01]  /*0a00*/  LDG.E.64 R192, [R192.64] ;  /* 0x00000004c0c07981 */ /* 0x000f62000c1e1b00 */
[----:B------:R-:W-:Y:S01]  /*0a10*/  CS2R R244, SRZ ;  /* 0x0000000000f47805 */ /* 0x000fe2000001ff00 */
[----:B------:R-:W-:Y:S05]  /*0a20*/  BRA `(.L_x_4258) ;  /* 0x00001ab000007947 */ /* 0x000fea0003800000 */
.L_x_4257:
[----:B------:R-:W-:Y:S01]  /*0a30*/  IADD3 R202, R202, -0x1, RZ ;  /* 0xffffffffcaca7810 */ /* 0x000fe20007ffe0ff */
[----:B------:R0:W2:Y:S01]  /*0a40*/  LDG.E R208, [R200.64] ;  /* 0x00000004c8d07981 */ /* 0x0000a2000c1e1900 */
[----:B------:R-:W-:-:S03]  /*0a50*/  MOV R243, 0x10 ;  /* 0x0000001000f37802 */ /* 0x000fc60000000f00 */
[----:B------:R-:W-:Y:S02]  /*0a60*/  IMAD R202, R202, c[0x0][0x168], RZ ;  /* 0x00005a00caca7a24 */ /* 0x000fe400078e02ff */
[----:B------:R-:W-:-:S03]  /*0a70*/  IMAD.WIDE.U32 R176, R4, R243, c[0x0][0x188] ;  /* 0x0000620004b07625 */ /* 0x000fc600078e00f3 */
[----:B------:R-:W-:Y:S01]  /*0a80*/  SHF.R.S32.HI R9, RZ, 0x1f, R202 ;  /* 0x0000001fff097819 */ /* 0x000fe200000114ca */
[----:B------:R-:W-:Y:S02]  /*0a90*/  IMAD.WIDE.U32 R20, R3, R243, c[0x0][0x188] ;  /* 0x0000620003147625 */ /* 0x000fe400078e00f3 */
[----:B------:R-:W3:Y:S01]  /*0aa0*/  LDG.E.128 R176, [R176.64] ;  /* 0x00000004b0b07981 */ /* 0x000ee2000c1e1d00 */
[----:B------:R-:W-:-:S03]  /*0ab0*/  LEA.HI R202, R9, R202, RZ, 0x3 ;  /* 0x000000ca09ca7211 */ /* 0x000fc600078f18ff */
[----:B------:R-:W4:Y:S01]  /*0ac0*/  LDG.E.128 R20, [R20.64] ;  /* 0x0000000414147981 */ /* 0x000f22000c1e1d00 */
[----:B------:R-:W-:-:S04]  /*0ad0*/  LEA.HI.SX32 R202, R202, R203, 0x1d ;  /* 0x000000cbcaca7211 */ /* 0x000fc800078feaff */
[C---:B------:R-:W-:Y:S01]  /*0ae0*/  IADD3 R12, R202.reuse, 0x20, RZ ;  /* 0x00000020ca0c7810 */ /* 0x040fe20007ffe0ff */
[----:B------:R-:W-:-:S04]  /*0af0*/  IMAD.WIDE.U32 R24, R202, R243, c[0x0][0x208] ;  /* 0x00008200ca187625 */ /* 0x000fc800078e00f3 */
[----:B------:R-:W-:Y:S02]  /*0b00*/  IMAD.WIDE.U32 R12, R12, R243, c[0x0][0x208] ;  /* 0x000082000c0c7625 */ /* 0x000fe400078e00f3 */
[----:B------:R-:W4:Y:S04]  /*0b10*/  LDG.E.128 R24, [R24.64] ;  /* 0x0000000418187981 */ /* 0x000f28000c1e1d00 */
[----:B------:R-:W4:Y:S01]  /*0b20*/  LDG.E.128 R12, [R12.64] ;  /* 0x000000040c0c7981 */ /* 0x000f22000c1e1d00 */
[----:B------:R-:W-:-:S05]  /*0b30*/  IADD3 R8, R202, 0x80, RZ ;  /* 0x00000080ca087810 */ /* 0x000fca0007ffe0ff */
[----:B------:R-:W-:Y:S01]  /*0b40*/  IMAD.WIDE.U32 R8, R8, R243, c[0x0][0x208] ;  /* 0x0000820008087625 */ /* 0x000fe200078e00f3 */
[----:B------:R-:W-:-:S05]  /*0b50*/  IADD3 R214, R4, 0x80, RZ ;  /* 0x0000008004d67810 */ /* 0x000fca0007ffe0ff */
[----:B------:R-:W4:Y:S01]  /*0b60*/  LDG.E.128 R8, [R8.64] ;  /* 0x0000000408087981 */ /* 0x000f22000c1e1d00 */
[----:B------:R-:W-:-:S04]  /*0b70*/  IMAD.WIDE.U32 R172, R2, R243, c[0x0][0x188] ;  /* 0x0000620002ac7625 */ /* 0x000fc800078e00f3 */
[-C--:B------:R-:W-:Y:S02]  /*0b80*/  IMAD.WIDE.U32 R180, R0, R243.reuse, c[0x0][0x188] ;  /* 0x0000620000b47625 */ /* 0x080fe400078e00f3 */
[----:B------:R-:W4:Y:S02]  /*0b90*/  LDG.E.128 R172, [R172.64] ;  /* 0x00000004acac7981 */ /* 0x000f24000c1e1d00 */
[----:B------:R-:W-:Y:S02]  /*0ba0*/  IMAD.WIDE.U32 R188, R214, R243, c[0x0][0x188] ;  /* 0x00006200d6bc7625 */ /* 0x000fe400078e00f3 */
[----:B------:R-:W4:Y:S04]  /*0bb0*/  LDG.E.128 R180, [R180.64] ;  /* 0x00000004b4b47981 */ /* 0x000f28000c1e1d00 */
[----:B------:R-:W4:Y:S01]  /*0bc0*/  LDG.E.128 R188, [R188.64] ;  /* 0x00000004bcbc7981 */ /* 0x000f22000c1e1d00 */
[----:B------:R-:W-:-:S05]  /*0bd0*/  IADD3 R224, R202, 0x40, RZ ;  /* 0x00000040cae07810 */ /* 0x000fca0007ffe0ff */
[----:B------:R-:W-:-:S06]  /*0be0*/  IMAD.WIDE.U32 R224, R224, R243, c[0x0][0x208] ;  /* 0x00008200e0e07625 */ /* 0x000fcc00078e00f3 */
[----:B------:R-:W4:Y:S01]  /*0bf0*/  LDG.E.128 R224, [R224.64] ;  /* 0x00000004e0e07981 */ /* 0x000f22000c1e1d00 */
[----:B------:R-:W-:-:S05]  /*0c00*/  IADD3 R232, R202, 0x60, RZ ;  /* 0x00000060cae87810 */ /* 0x000fca0007ffe0ff */
[----:B------:R-:W-:-:S06]  /*0c10*/  IMAD.WIDE.U32 R232, R232, R243, c[0x0][0x208] ;  /* 0x00008200e8e87625 */ /* 0x000fcc00078e00f3 */
[----:B------:R-:W4:Y:S01]  /*0c20*/  LDG.E.128 R232, [R232.64] ;  /* 0x00000004e8e87981 */ /* 0x000f22000c1e1d00 */
[----:B-----5:R-:W-:Y:S01]  /*0c30*/  ISETP.GE.AND P0, PT, R5, 0x1, PT ;  /* 0x000000010500780c */ /* 0x020fe20003f06270 */
[----:B------:R-:W1:-:S12]  /*0c40*/  LDC.U8 R242, c[0x0][0x1f0] ;  /* 0x00007c00fff27b82 */ /* 0x000e580000000000 */
[----:B------:R-:W-:-:S05]  /*0c50*/  @P0 IADD3 R16, R5, -0x1, RZ ;  /* 0xffffffff05100810 */ /* 0x000fca0007ffe0ff */
[----:B------:R-:W-:-:S05]  /*0c60*/  @P0 IMAD R16, R16, c[0x0][0x168], RZ ;  /* 0x00005a0010100a24 */ /* 0x000fca00078e02ff */
[----:B------:R-:W-:-:S04]  /*0c70*/  @P0 SHF.R.S32.HI R17, RZ, 0x1f, R16 ;  /* 0x0000001fff110819 */ /* 0x000fc80000011410 */
[----:B------:R-:W-:Y:S02]  /*0c80*/  @P0 LEA.HI R16, R17, R16, RZ, 0x3 ;  /* 0x0000001011100211 */ /* 0x000fe400078f18ff */
[----:B0-----:R-:W-:Y:S02]  /*0c90*/  MOV R200, RZ ;  /* 0x000000ff00c87202 */ /* 0x001fe40000000f00 */
[----:B------:R-:W-:Y:S02]  /*0ca0*/  @P0 LEA.HI.SX32 R200, R16, R203, 0x1d ;  /* 0x000000cb10c80211 */ /* 0x000fe400078feaff */
[----:B------:R-:W-:-:S04]  /*0cb0*/  ISETP.NE.U32.AND P0, PT, RZ, c[0x0][0x218], PT ;  /* 0x00008600ff007a0c */ /* 0x000fc80003f05070 */
[----:B------:R-:W-:Y:S02]  /*0cc0*/  ISETP.NE.AND.EX P0, PT, RZ, c[0x0][0x21c], PT, P0 ;  /* 0x00008700ff007a0c */ /* 0x000fe40003f05300 */
[----:B-1----:R-:W-:-:S11]  /*0cd0*/  ISETP.NE.AND P2, PT, R242, RZ, PT ;  /* 0x000000fff200720c */ /* 0x002fd60003f45270 */
[----:B------:R0:W5:Y:S04]  /*0ce0*/  @P0 LDG.E.128 R44, [R198.64] ;  /* 0x00000004c62c0981 */ /* 0x000168000c1e1d00 */
[----:B------:R1:W5:Y:S04]  /*0cf0*/  @P0 LDG.E.128 R40, [R196.64] ;  /* 0x00000004c4280981 */ /* 0x000368000c1e1d00 */
[----:B------:R1:W5:Y:S01]  /*0d00*/  @P0 LDG.E.128 R36, [R194.64] ;  /* 0x00000004c2240981 */ /* 0x000362000c1e1d00 */
[----:B0-----:R-:W-:-:S03]  /*0d10*/  IADD3 R198, R200, 0x20, RZ ;  /* 0x00000020c8c67810 */ /* 0x001fc60007ffe0ff */
[----:B------:R0:W5:Y:S01]  /*0d20*/  @P0 LDG.E.128 R32, [R192.64] ;  /* 0x00000004c0200981 */ /* 0x000162000c1e1d00 */
[C---:B-1----:R-:W-:Y:S02]  /*0d30*/  IADD3 R196, R200.reuse, 0x40, RZ ;  /* 0x00000040c8c47810 */ /* 0x042fe40007ffe0ff */
[C---:B------:R-:W-:Y:S02]  /*0d40*/  IADD3 R194, R200.reuse, 0x60, RZ ;  /* 0x00000060c8c27810 */ /* 0x040fe40007ffe0ff */
[----:B0-----:R-:W-:Y:S02]  /*0d50*/  IADD3 R192, R200, 0x80, RZ ;  /* 0x00000080c8c07810 */ /* 0x001fe40007ffe0ff */
[----:B--2---:R-:W-:Y:S02]  /*0d60*/  FSEL R208, R208, RZ, !P2 ;  /* 0x000000ffd0d07208 */ /* 0x004fe40005000000 */
[----:B---3--:R-:W-:Y:S02]  /*0d70*/  PRMT R18, RZ, 0x5410, R178 ;  /* 0x00005410ff127816 */ /* 0x008fe400000000b2 */
[----:B----4-:R-:W-:-:S02]  /*0d80*/  PRMT R201, RZ, 0x5410, R21 ;  /* 0x00005410ffc97816 */ /* 0x010fc40000000015 */
[----:B------:R-:W-:Y:S02]  /*0d90*/  PRMT R221, RZ, 0x7610, R27 ;  /* 0x00007610ffdd7816 */ /* 0x000fe4000000001b */
[--C-:B------:R-:W-:Y:S02]  /*0da0*/  PRMT R212, RZ, 0x5410, R12.reuse ;  /* 0x00005410ffd47816 */ /* 0x100fe4000000000c */
[----:B------:R-:W-:Y:S02]  /*0db0*/  PRMT R213, RZ, 0x7610, R12 ;  /* 0x00007610ffd57816 */ /* 0x000fe4000000000c */
[--C-:B------:R-:W-:Y:S02]  /*0dc0*/  PRMT R216, RZ, 0x5410, R13.reuse ;  /* 0x00005410ffd87816 */ /* 0x100fe4000000000d */
[----:B------:R-:W-:Y:S01]  /*0dd0*/  PRMT R215, RZ, 0x7610, R13 ;  /* 0x00007610ffd77816 */ /* 0x000fe2000000000d */
[----:B------:R-:W-:Y:S01]  /*0de0*/  @P0 IMAD.WIDE.U32 R12, R214, R243, c[0x0][0x218] ;  /* 0x00008600d60c0625 */ /* 0x000fe200078e00f3 */
[----:B------:R-:W-:-:S02]  /*0df0*/  MOV R214, R221 ;  /* 0x000000dd00d67202 */ /* 0x000fc40000000f00 */
[----:B------:R-:W-:Y:S02]  /*0e00*/  MOV R221, 0x8 ;  /* 0x0000000800dd7802 */ /* 0x000fe40000000f00 */
[----:B------:R0:W5:Y:S03]  /*0e10*/  @P0 LDG.E.128 R28, [R12.64] ;  /* 0x000000040c1c0981 */ /* 0x000166000c1e1d00 */
[----:B------:R-:W-:-:S04]  /*0e20*/  IMAD.WIDE.U32 R198, R198, R221, c[0x0][0x190] ;  /* 0x00006400c6c67625 */ /* 0x000fc800078e00dd */
[-C--:B------:R-:W-:Y:S02]  /*0e30*/  IMAD.WIDE.U32 R196, R196, R221.reuse, c[0x0][0x190] ;  /* 0x00006400c4c47625 */ /* 0x080fe400078e00dd */
[----:B------:R-:W5:Y:S02]  /*0e40*/  LDG.E.64 R198, [R198.64] ;  /* 0x00000004c6c67981 */ /* 0x000f64000c1e1b00 */
[C---:B0-----:R-:W-:Y:S02]  /*0e50*/  FADD.FTZ R12, -R208.reuse, R18 ;  /* 0x00000012d00c7221 */ /* 0x041fe40000010100 */
[----:B------:R-:W-:Y:S01]  /*0e60*/  FADD.FTZ R18, -R208, R201 ;  /* 0x000000c9d0127221 */ /* 0x000fe20000010100 */
[----:B------:R-:W5:Y:S01]  /*0e70*/  LDG.E.64 R196, [R196.64] ;  /* 0x00000004c4c47981 */ /* 0x000f62000c1e1b00 */
[----:B------:R-:W-:-:S04]  /*0e80*/  IMAD.WIDE.U32 R200, R200, R221, c[0x0][0x190] ;  /* 0x00006400c8c87625 */ /* 0x000fc800078e00dd */
[-C--:B------:R-:W-:Y:S02]  /*0e90*/  IMAD.WIDE.U32 R194, R194, R221.reuse, c[0x0][0x190] ;  /* 0x00006400c2c27625 */ /* 0x080fe400078e00dd */
[----:B------:R-:W5:Y:S02]  /*0ea0*/  LDG.E.64 R200, [R200.64] ;  /* 0x00000004c8c87981 */ /* 0x000f64000c1e1b00 */
[----:B------:R-:W-:Y:S02]  /*0eb0*/  IMAD.WIDE.U32 R192, R192, R221, c[0x0][0x190] ;  /* 0x00006400c0c07625 */ /* 0x000fe400078e00dd */
[----:B------:R-:W5:Y:S04]  /*0ec0*/  LDG.E.64 R194, [R194.64] ;  /* 0x00000004c2c27981 */ /* 0x000f68000c1e1b00 */
[----:B------:R-:W5:Y:S01]  /*0ed0*/  LDG.E.64 R192, [R192.64] ;  /* 0x00000004c0c07981 */ /* 0x000f62000c1e1b00 */
[----:B------:R-:W-:-:S02]  /*0ee0*/  PRMT R207, RZ, 0x5410, R176 ;  /* 0x00005410ffcf7816 */ /* 0x000fc400000000b0 */
[----:B------:R-:W-:Y:S02]  /*0ef0*/  PRMT R16, RZ, 0x7610, R179 ;  /* 0x00007610ff107816 */ /* 0x000fe400000000b3 */
[--C-:B------:R-:W-:Y:S02]  /*0f00*/  PRMT R210, RZ, 0x5410, R20.reuse ;  /* 0x00005410ffd27816 */ /* 0x100fe40000000014 */
[----:B------:R-:W-:Y:S01]  /*0f10*/  PRMT R211, RZ, 0x7610, R20 ;  /* 0x00007610ffd37816 */ /* 0x000fe20000000014 */
[----:B------:R-:W-:Y:S01]  /*0f20*/  FADD.FTZ R207, -R208, R207 ;  /* 0x000000cfd0cf7221 */ /* 0x000fe20000010100 */
[----:B------:R-:W-:Y:S02]  /*0f30*/  PRMT R206, RZ, 0x7610, R176 ;  /* 0x00007610ffce7816 */ /* 0x000fe400000000b0 */
[----:B------:R-:W-:Y:S02]  /*0f40*/  PRMT R20, RZ, 0x5410, R22 ;  /* 0x00005410ff147816 */ /* 0x000fe40000000016 */
[----:B------:R-:W-:-:S02]  /*0f50*/  PRMT R252, RZ, 0x5410, R15 ;  /* 0x00005410fffc7816 */ /* 0x000fc4000000000f */
[----:B------:R-:W-:Y:S01]  /*0f60*/  PRMT R247, RZ, 0x7610, R15 ;  /* 0x00007610fff77816 */ /* 0x000fe2000000000f */
[C---:B------:R-:W-:Y:S01]  /*0f70*/  FADD.FTZ R15, -R208.reuse, R16 ;  /* 0x00000010d00f7221 */ /* 0x040fe20000010100 */
[----:B------:R-:W-:Y:S01]  /*0f80*/  PRMT R202, RZ, 0x7610, R177 ;  /* 0x00007610ffca7816 */ /* 0x000fe200000000b1 */
[C---:B------:R-:W-:Y:S01]  /*0f90*/  FADD.FTZ R206, -R208.reuse, R206 ;  /* 0x000000ced0ce7221 */ /* 0x040fe20000010100 */
[----:B------:R-:W-:Y:S01]  /*0fa0*/  PRMT R19, RZ, 0x7610, R178 ;  /* 0x00007610ff137816 */ /* 0x000fe200000000b2 */
[----:B------:R-:W-:Y:S01]  /*0fb0*/  FADD.FTZ R20, -R208, R20 ;  /* 0x00000014d0147221 */ /* 0x000fe20000010100 */
[----:B------:R-:W-:Y:S02]  /*0fc0*/  PRMT R17, RZ, 0x5410, R179 ;  /* 0x00005410ff117816 */ /* 0x000fe400000000b3 */
[----:B------:R-:W-:Y:S02]  /*0fd0*/  PRMT R204, RZ, 0x5410, R24 ;  /* 0x00005410ffcc7816 */ /* 0x000fe40000000018 */
[----:B------:R-:W-:-:S02]  /*0fe0*/  PRMT R236, RZ, 0x5410, R8 ;  /* 0x00005410ffec7816 */ /* 0x000fc40000000008 */
[----:B------:R-:W-:Y:S01]  /*0ff0*/  PRMT R237, RZ, 0x7610, R8 ;  /* 0x00007610ffed7816 */ /* 0x000fe20000000008 */
[C---:B------:R-:W-:Y:S01]  /*1000*/  FMUL.FTZ R8, R6.reuse, R207 ;  /* 0x000000cf06087220 */ /* 0x040fe20000410000 */
[----:B------:R-:W-:Y:S01]  /*1010*/  PRMT R203, RZ, 0x5410, R177 ;  /* 0x00005410ffcb7816 */ /* 0x000fe200000000b1 */
[C---:B------:R-:W-:Y:S01]  /*1020*/  FMUL.FTZ R15, R6.reuse, R15 ;  /* 0x0000000f060f7220 */ /* 0x040fe20000410000 */
[----:B------:R-:W-:Y:S01]  /*1030*/  PRMT R205, RZ, 0x7610, R24 ;  /* 0x00007610ffcd7816 */ /* 0x000fe20000000018 */
[----:B------:R-:W-:Y:S01]  /*1040*/  FMUL.FTZ R18, R6, R18 ;  /* 0x0000001206127220 */ /* 0x000fe20000410000 */
[----:B------:R-:W-:Y:S01]  /*1050*/  PRMT R244, RZ, 0x5410, R14 ;  /* 0x00005410fff47816 */ /* 0x000fe2000000000e */
[C---:B------:R-:W-:Y:S01]  /*1060*/  FADD.FTZ R202, -R208.reuse, R202 ;  /* 0x000000cad0ca7221 */ /* 0x040fe20000010100 */
[----:B------:R-:W-:Y:S01]  /*1070*/  PRMT R219, RZ, 0x7610, R14 ;  /* 0x00007610ffdb7816 */ /* 0x000fe2000000000e */
[C---:B------:R-:W-:Y:S01]  /*1080*/  FADD.FTZ R13, -R208.reuse, R19 ;  /* 0x00000013d00d7221 */ /* 0x040fe20000010100 */
[----:B------:R-:W-:Y:S01]  /*1090*/  PRMT R238, RZ, 0x5410, R9 ;  /* 0x00005410ffee7816 */ /* 0x000fe20000000009 */
[----:B------:R-:W-:Y:S01]  /*10a0*/  FADD.FTZ R14, -R208, R17 ;  /* 0x00000011d00e7221 */ /* 0x000fe20000010100 */
[----:B------:R-:W-:Y:S01]  /*10b0*/  PRMT R239, RZ, 0x7610, R9 ;  /* 0x00007610ffef7816 */ /* 0x000fe20000000009 */
[----:B------:R-:W-:-:S02]  /*10c0*/  FMUL.FTZ R9, R6, R206 ;  /* 0x000000ce06097220 */ /* 0x000fc40000410000 */
[----:B------:R-:W-:Y:S02]  /*10d0*/  FMUL.FTZ R20, R6, R20 ;  /* 0x0000001406147220 */ /* 0x000fe40000410000 */
[-C--:B------:R-:W-:Y:S02]  /*10e0*/  FFMA.FTZ R84, R8, R204.reuse, R84 ;  /* 0x000000cc08547223 */ /* 0x080fe40000010054 */
[----:B------:R-:W-:Y:S01]  /*10f0*/  FADD.FTZ R124, R124, R204 ;  /* 0x000000cc7c7c7221 */ /* 0x000fe20000010000 */
[----:B------:R-:W-:Y:S01]  /*1100*/  PRMT R209, RZ, 0x7610, R21 ;  /* 0x00007610ffd17816 */ /* 0x000fe20000000015 */
[----:B------:R-:W-:Y:S02]  /*1110*/  FADD.FTZ R17, -R208, R211 ;  /* 0x000000d3d0117221 */ /* 0x000fe40000010100 */
[----:B------:R-:W-:Y:S01]  /*1120*/  FMUL.FTZ R204, R248, R204 ;  /* 0x000000ccf8cc7220 */ /* 0x000fe20000410000 */
[----:B------:R-:W-:Y:S01]  /*1130*/  PRMT R245, RZ, 0x7610, R26 ;  /* 0x00007610fff57816 */ /* 0x000fe2000000001a */
[-C--:B------:R-:W-:Y:S01]  /*1140*/  FFMA.FTZ R91, R15, R214.reuse, R91 ;  /* 0x000000d60f5b7223 */ /* 0x080fe2000001005b */
[--C-:B------:R-:W-:Y:S01]  /*1150*/  PRMT R242, RZ, 0x5410, R11.reuse ;  /* 0x00005410fff27816 */ /* 0x100fe2000000000b */
[----:B------:R-:W-:Y:S01]  /*1160*/  FADD.FTZ R131, R131, R214 ;  /* 0x000000d683837221 */ /* 0x000fe20000010000 */
[----:B------:R-:W-:Y:S01]  /*1170*/  PRMT R243, RZ, 0x7610, R11 ;  /* 0x00007610fff37816 */ /* 0x000fe2000000000b */
[----:B------:R-:W-:Y:S01]  /*1180*/  FMUL.FTZ R211, R83, R214 ;  /* 0x000000d653d37220 */ /* 0x000fe20000410000 */
[----:B------:R-:W-:Y:S01]  /*1190*/  PRMT R218, RZ, 0x5410, R25 ;  /* 0x00005410ffda7816 */ /* 0x000fe20000000019 */
[----:B------:R-:W-:-:S02]  /*11a0*/  FFMA.FTZ R94, R18, R216, R94 ;  /* 0x000000d8125e7223 */ /* 0x000fc4000001005e */
[----:B------:R-:W-:Y:S02]  /*11b0*/  FADD.FTZ R134, R134, R216 ;  /* 0x000000d886867221 */ /* 0x000fe40000010000 */
[----:B------:R-:W-:Y:S02]  /*11c0*/  FMUL.FTZ R214, R78, R216 ;  /* 0x000000d84ed67220 */ /* 0x000fe40000410000 */
[----:B------:R-:W-:Y:S02]  /*11d0*/  FADD.FTZ R203, -R208, R203 ;  /* 0x000000cbd0cb7221 */ /* 0x000fe40000010100 */
[C---:B------:R-:W-:Y:S02]  /*11e0*/  FMUL.FTZ R11, R6.reuse, R202 ;  /* 0x000000ca060b7220 */ /* 0x040fe40000410000 */
[----:B------:R-:W-:Y:S02]  /*11f0*/  FMUL.FTZ R13, R6, R13 ;  /* 0x0000000d060d7220 */ /* 0x000fe40000410000 */
[----:B------:R-:W-:-:S02]  /*1200*/  FFMA.FTZ R85, R9, R205, R85 ;  /* 0x000000cd09557223 */ /* 0x000fc40000010055 */
[----:B------:R-:W-:Y:S02]  /*1210*/  FADD.FTZ R125, R125, R205 ;  /* 0x000000cd7d7d7221 */ /* 0x000fe40000010000 */
[-C--:B------:R-:W-:Y:S02]  /*1220*/  FFMA.FTZ R96, R20, R244.reuse, R96 ;  /* 0x000000f414607223 */ /* 0x080fe40000010060 */
[----:B------:R-:W-:Y:S02]  /*1230*/  FADD.FTZ R136, R136, R244 ;  /* 0x000000f488887221 */ /* 0x000fe40000010000 */
[----:B------:R-:W-:Y:S02]  /*1240*/  FMUL.FTZ R216, R72, R244 ;  /* 0x000000f448d87220 */ /* 0x000fe40000410000 */
[----:B------:R-:W-:Y:S02]  /*1250*/  FMUL.FTZ R205, R249, R205 ;  /* 0x000000cdf9cd7220 */ /* 0x000fe40000410000 */
[----:B------:R-:W-:-:S02]  /*1260*/  FADD.FTZ R202, RZ, R204 ;  /* 0x000000ccffca7221 */ /* 0x000fc40000010000 */
[----:B------:R-:W-:Y:S01]  /*1270*/  FFMA.FTZ R244, R8, R204, RZ ;  /* 0x000000cc08f47223 */ /* 0x000fe200000100ff */
[----:B------:R-:W-:Y:S01]  /*1280*/  PRMT R217, RZ, 0x7610, R25 ;  /* 0x00007610ffd97816 */ /* 0x000fe20000000019 */
[----:B------:R-:W-:Y:S01]  /*1290*/  FADD.FTZ R19, -R208, R209 ;  /* 0x000000d1d0137221 */ /* 0x000fe20000010100 */
[----:B------:R-:W-:Y:S01]  /*12a0*/  PRMT R246, RZ, 0x5410, R26 ;  /* 0x00005410fff67816 */ /* 0x000fe2000000001a */
[-C--:B------:R-:W-:Y:S01]  /*12b0*/  FFMA.FTZ R89, R13, R245.reuse, R89 ;  /* 0x000000f50d597223 */ /* 0x080fe20000010059 */
[----:B------:R-:W-:Y:S01]  /*12c0*/  PRMT R220, RZ, 0x5410, R27 ;  /* 0x00005410ffdc7816 */ /* 0x000fe2000000001b */
[----:B------:R-:W-:Y:S01]  /*12d0*/  FADD.FTZ R129, R129, R245 ;  /* 0x000000f581817221 */ /* 0x000fe20000010000 */
[--C-:B------:R-:W-:Y:S01]  /*12e0*/  PRMT R240, RZ, 0x5410, R10.reuse ;  /* 0x00005410fff07816 */ /* 0x100fe2000000000a */
[----:B------:R-:W-:Y:S01]  /*12f0*/  FMUL.FTZ R209, R81, R245 ;  /* 0x000000f551d17220 */ /* 0x000fe20000410000 */
        /* <DEDUP_REMOVED lines=31> */
[----:B------:R-:W-:Y:S01]  /*14f0*/  PRMT R191, RZ, 0x7610, R191 ;  /* 0x00007610ffbf7816 */ /* 0x000fe200000000bf */
[----:B------:R-:W-:Y:S02]  /*1500*/  FMUL.FTZ R207, R251, R217 ;  /* 0x000000d9fbcf7220 */ /* 0x000fe40000410000 */
[----:B------:R-:W-:-:S02]  /*1510*/  FADD.FTZ R202, R203, R206 ;  /* 0x000000cecbca7221 */ /* 0x000fc40000010000 */
[----:B------:R-:W-:Y:S02]  /*1520*/  FFMA.FTZ R244, R10, R206, R245 ;  /* 0x000000ce0af47223 */ /* 0x000fe400000100f5 */
        /* <DEDUP_REMOVED lines=31> */
[----:B------:R-:W-:Y:S01]  /*1720*/  FFMA.FTZ R245, R11, R207, R244 ;  /* 0x000000cf0bf57223 */ /* 0x000fe200000100f4 */
[----:B------:R-:W-:Y:S01]  /*1730*/  MOV R210, R220 ;  /* 0x000000dc00d27202 */ /* 0x000fe20000000f00 */
[----:B------:R-:W-:Y:S02]  /*1740*/  FMUL.FTZ R14, R6, R14 ;  /* 0x0000000e060e7220 */ /* 0x000fe40000410000 */
[----:B------:R-:W-:Y:S02]  /*1750*/  FADD.FTZ R202, R203, R208 ;  /* 0x000000d0cbca7221 */ /* 0x000fe40000010000 */
[----:B------:R-:W-:-:S02]  /*1760*/  FFMA.FTZ R244, R12, R208, R245 ;  /* 0x000000d00cf47223 */ /* 0x000fc400000100f5 */
[-C--:B------:R-:W-:Y:S02]  /*1770*/  FFMA.FTZ R90, R14, R210.reuse, R90 ;  /* 0x000000d20e5a7223 */ /* 0x080fe4000001005a */
[----:B------:R-:W-:Y:S02]  /*1780*/  FADD.FTZ R130, R130, R210 ;  /* 0x000000d282827221 */ /* 0x000fe40000010000 */
[----:B------:R-:W-:Y:S02]  /*1790*/  FMUL.FTZ R210, R82, R210 ;  /* 0x000000d252d27220 */ /* 0x000fe40000410000 */
[----:B------:R-:W-:Y:S02]  /*17a0*/  FADD.FTZ R203, R202, R209 ;  /* 0x000000d1cacb7221 */ /* 0x000fe40000010000 */
[----:B------:R-:W-:Y:S02]  /*17b0*/  FFMA.FTZ R245, R13, R209, R244 ;  /* 0x000000d10df57223 */ /* 0x000fe400000100f4 */
[----:B------:R-:W-:-:S02]  /*17c0*/  FMUL.FTZ R16, R6, R16 ;  /* 0x0000001006107220 */ /* 0x000fc40000410000 */
[----:B------:R-:W-:Y:S02]  /*17d0*/  FADD.FTZ R202, R203, R210 ;  /* 0x000000d2cbca7221 */ /* 0x000fe40000010000 */
[----:B------:R-:W-:Y:S02]  /*17e0*/  FFMA.FTZ R244, R14, R210, R245 ;  /* 0x000000d20ef47223 */ /* 0x000fe400000100f5 */
[----:B------:R-:W-:Y:S02]  /*17f0*/  FMUL.FTZ R17, R6, R17 ;  /* 0x0000001106117220 */ /* 0x000fe40000410000 */
[-C--:B------:R-:W-:Y:S02]  /*1800*/  FFMA.FTZ R92, R16, R212.reuse, R92 ;  /* 0x000000d4105c7223 */ /* 0x080fe4000001005c */
[----:B------:R-:W-:Y:S02]  /*1810*/  FADD.FTZ R132, R132, R212 ;  /* 0x000000d484847221 */ /* 0x000fe40000010000 */
        /* <DEDUP_REMOVED lines=8> */
[----:B------:R-:W-:Y:S02]  /*18a0*/  FMUL.FTZ R19, R6, R19 ;  /* 0x0000001306137220 */ /* 0x000fe40000410000 */
[----:B------:R-:W-:Y:S02]  /*18b0*/  FADD.FTZ R203, R202, R213 ;  /* 0x000000d5cacb7221 */ /* 0x000fe40000010000 */
[----:B------:R-:W-:Y:S02]  /*18c0*/  FFMA.FTZ R245, R17, R213, R244 ;  /* 0x000000d511f57223 */ /* 0x000fe400000100f4 */
[----:B------:R-:W-:Y:S02]  /*18d0*/  FFMA.FTZ R95, R19, R215, R95 ;  /* 0x000000d7135f7223 */ /* 0x000fe4000001005f */
[----:B------:R-:W-:-:S02]  /*18e0*/  FADD.FTZ R135, R135, R215 ;  /* 0x000000d787877221 */ /* 0x000fc40000010000 */
[----:B------:R-:W-:Y:S02]  /*18f0*/  FMUL.FTZ R215, R79, R215 ;  /* 0x000000d74fd77220 */ /* 0x000fe40000410000 */
[----:B------:R-:W-:Y:S02]  /*1900*/  FADD.FTZ R202, R203, R214 ;  /* 0x000000d6cbca7221 */ /* 0x000fe40000010000 */
[----:B------:R-:W-:Y:S02]  /*1910*/  FFMA.FTZ R244, R18, R214, R245 ;  /* 0x000000d612f47223 */ /* 0x000fe400000100f5 */
        /* <DEDUP_REMOVED lines=13> */
[----:B------:R-:W-:Y:S01]  /*19f0*/  FFMA.FTZ R245, R21, R217, R244 ;  /* 0x000000d915f57223 */ /* 0x000fe200000100f4 */
[----:B------:R-:W-:Y:S01]  /*1a00*/  PRMT R220, RZ, 0x5410, R224 ;  /* 0x00005410ffdc7816 */ /* 0x000fe200000000e0 */
[----:B------:R-:W-:-:S02]  /*1a10*/  FMUL.FTZ R24, R6, R24 ;  /* 0x0000001806187220 */ /* 0x000fc40000410000 */
[----:B------:R-:W-:Y:S02]  /*1a20*/  FFMA.FTZ R97, R21, R219, R97 ;  /* 0x000000db15617223 */ /* 0x000fe40000010061 */
[----:B------:R-:W-:Y:S02]  /*1a30*/  FADD.FTZ R137, R137, R219 ;  /* 0x000000db89897221 */ /* 0x000fe40000010000 */
[----:B------:R-:W-:Y:S02]  /*1a40*/  FMUL.FTZ R23, R6, R23 ;  /* 0x0000001706177220 */ /* 0x000fe40000410000 */
[----:B------:R-:W-:Y:S02]  /*1a50*/  FMUL.FTZ R219, R75, R247 ;  /* 0x000000f74bdb7220 */ /* 0x000fe40000410000 */
[----:B------:R-:W-:Y:S02]  /*1a60*/  FADD.FTZ R202, R203, R218 ;  /* 0x000000dacbca7221 */ /* 0x000fe40000010000 */
[----:B------:R-:W-:Y:S01]  /*1a70*/  FFMA.FTZ R244, R22, R218, R245 ;  /* 0x000000da16f47223 */ /* 0x000fe200000100f5 */
[----:B------:R-:W-:Y:S01]  /*1a80*/  PRMT R221, RZ, 0x7610, R224 ;  /* 0x00007610ffdd7816 */ /* 0x000fe200000000e0 */
[----:B------:R-:W-:-:S02]  /*1a90*/  FMUL.FTZ R25, R6, R25 ;  /* 0x0000001906197220 */ /* 0x000fc40000410000 */
[-C--:B------:R-:W-:Y:S02]  /*1aa0*/  FFMA.FTZ R100, R24, R220.reuse, R100 ;  /* 0x000000dc18647223 */ /* 0x080fe40000010064 */
[----:B------:R-:W-:Y:S02]  /*1ab0*/  FADD.FTZ R140, R140, R220 ;  /* 0x000000dc8c8c7221 */ /* 0x000fe40000010000 */
        /* <DEDUP_REMOVED lines=162> */
.L_x_4258:
[----:B------:R-:W-:Y:S05]  /*24e0*/  BSYNC B1 ;  /* 0x0000000000017941 */ /* 0x000fea0003800000 */
.L_x_4256:
[----:B-----5:R-:W-:Y:S02]  /*24f0*/  MOV R202, R200 ;  /* 0x000000c800ca7202 */ /* 0x020fe40000000f00 */
[----:B------:R-:W-:-:S02]  /*2500*/  MOV R203, R198 ;  /* 0x000000c600cb7202 */ /* 0x000fc40000000f00 */
[----:B------:R-:W-:Y:S02]  /*2510*/  PRMT R252, R202, 0x7610, R252 ;  /* 0x00007610cafc7816 */ /* 0x000fe400000000fc */
[----:B------:R-:W-:Y:S02]  /*2520*/  PRMT R202, R203, 0x7610, R202 ;  /* 0x00007610cbca7816 */ /* 0x000fe400000000ca */
[----:B------:R-:W-:Y:S02]  /*2530*/  MOV R246, R196 ;  /* 0x000000c400f67202 */ /* 0x000fe40000000f00 */
[----:B------:R-:W-:Y:S01]  /*2540*/  MOV R203, R194 ;  /* 0x000000c200cb7202 */ /* 0x000fe20000000f00 */
[----:B------:R0:W-:Y:S04]  /*2550*/  STL.S16 [R1], R202 ;  /* 0x000000ca01007387 */ /* 0x0001e80000100600 */
[----:B------:R1:W-:Y:S01]  /*2560*/  STL.S16 [R1+0x4], R246 ;  /* 0x000004f601007387 */ /* 0x0003e20000100600 */
[----:B0-----:R-:W-:-:S05]  /*2570*/  MOV R202, R192 ;  /* 0x000000c000ca7202 */ /* 0x001fca0000000f00 */
[----:B------:R1:W-:Y:S04]  /*2580*/  STL.S16 [R1+0xc], R202 ;  /* 0x00000cca01007387 */ /* 0x0003e80000100600 */
[----:B------:R1:W-:Y:S01]  /*2590*/  STL.S16 [R1+0x8], R203 ;  /* 0x000008cb01007387 */ /* 0x0003e20000100600 */
[----:B------:R-:W-:Y:S05]  /*25a0*/  BRA.DIV ~URZ, `(.L_x_4259) ;  /* 0x00004cb27f007947 */ /* 0x000fea000b800000 */
[----:B-1----:R0:W1:Y:S02]  /*25b0*/  SHFL.BFLY PT, R246, R244, 0x1, 0x1f ;  /* 0x0c201f00f4f67f89 */ /* 0x00206400000e0000 */
.L_x_4382:
        /* <DEDUP_REMOVED lines=18> */
.L_x_4383:
[----:B--2---:R-:W-:Y:S01]  /*26e0*/  ISETP.GE.AND P2, PT, R5, 0x1, PT ;  /* 0x000000010500780c */ /* 0x004fe20003f46270 */
[----:B------:R-:W2:Y:S01]  /*26f0*/  S2R R247, SR_TID.X ;  /* 0x0000000000f77919 */ /* 0x000ea20000002100 */
[----:B0-----:R-:W-:Y:S01]  /*2700*/  FADD.FTZ R203, R202, R245 ;  /* 0x000000f5cacb7221 */ /* 0x001fe20000010000 */
[----:B------:R-:W-:Y:S01]  /*2710*/  BSSY B1, `(.L_x_4261) ;  /* 0x0000020000017945 */ /* 0x000fe20003800000 */
[----:B------:R-:W-:Y:S02]  /*2720*/  FADD.FTZ R246, R246, R244 ;  /* 0x000000f4f6f67221 */ /* 0x000fe40000010000 */
[----:B------:R-:W-:-:S07]  /*2730*/  FMUL.FTZ R203, R203, c[0x0][0x1e0] ;  /* 0x00007800cbcb7a20 */ /* 0x000fce0000410000 */
[----:B------:R-:W-:-:S05]  /*2740*/  @P2 IADD3 R202, R5, -0x1, RZ ;  /* 0xffffffff05ca2810 */ /* 0x000fca0007ffe0ff */
[----:B------:R-:W-:-:S05]  /*2750*/  @P2 IMAD R202, R202, c[0x0][0x168], RZ ;  /* 0x00005a00caca2a24 */ /* 0x000fca00078e02ff */
[----:B------:R-:W-:Y:S02]  /*2760*/  @P2 SHF.R.S32.HI R5, RZ, 0x1f, R202 ;  /* 0x0000001fff052819 */ /* 0x000fe400000114ca */
[----:B-12---:R-:W-:Y:S02]  /*2770*/  @P2 LOP3.LUT R244, R247, 0x1f, RZ, 0xc0, !PT ;  /* 0x0000001ff7f42812 */ /* 0x006fe400078ec0ff */
        /* <DEDUP_REMOVED lines=13> */
.L_x_4262:
[----:B------:R-:W0:Y:S01]  /*2850*/  LDC.U8 R245, c[0x0][0x1f0] ;  /* 0x00007c00fff57b82 */ /* 0x000e220000000000 */
[----:B------:R-:W-:Y:S02]  /*2860*/  ULDC.64 UR6, c[0x0][0x218] ;  /* 0x0000860000067ab9 */ /* 0x000fe40000000a00 */
[----:B------:R-:W-:-:S04]  /*2870*/  UISETP.NE.U32.AND UP0, UPT, URZ, UR6, UPT ;  /* 0x000000063f00728c */ /* 0x000fc8000bf05070 */
[----:B------:R-:W-:-:S06]  /*2880*/  UISETP.NE.AND.EX UP0, UPT, URZ, UR7, UPT, UP0 ;  /* 0x000000073f00728c */ /* 0x000fcc000bf05300 */
[----:B------:R-:W-:Y:S02]  /*2890*/  PLOP3.LUT P3, PT, PT, PT, UP0, 0x80, 0x0 ;  /* 0x000000000000781c */ /* 0x000fe40003f6f008 */
[----:B0-----:R-:W-:-:S11]  /*28a0*/  ISETP.NE.AND P0, PT, R245, RZ, PT ;  /* 0x000000fff500720c */ /* 0x001fd60003f05270 */
[----:B------:R-:W-:Y:S02]  /*28b0*/  @P3 PRMT R245, RZ, 0x5410, R44 ;  /* 0x00005410fff53816 */ /* 0x000fe4000000002c */
[----:B------:R-:W-:-:S05]  /*28c0*/  FSEL R244, R202, RZ, !P0 ;  /* 0x000000ffcaf47208 */ /* 0x000fca0004000000 */
[----:B------:R-:W-:-:S04]  /*28d0*/  FFMA.FTZ R244, R8, R203, R244 ;  /* 0x000000cb08f47223 */ /* 0x000fc800000100f4 */
[----:B------:R-:W-:-:S04]  /*28e0*/  FADD.FTZ R244, R204, -R244 ;  /* 0x800000f4ccf47221 */ /* 0x000fc80000010000 */
[----:B------:R-:W-:-:S04]  /*28f0*/  FMUL.FTZ R244, R6, R244 ;  /* 0x000000f406f47220 */ /* 0x000fc80000410000 */
[----:B------:R-:W-:Y:S02]  /*2900*/  @P3 FADD.FTZ R244, R244, R245 ;  /* 0x000000f5f4f43221 */ /* 0x000fe40000010000 */
.L_x_4263:
[----:B------:R-:W-:Y:S05]  /*2910*/  BSYNC B1 ;  /* 0x0000000000017941 */ /* 0x000fea0003800000 */
.L_x_4261:
        /* <DEDUP_REMOVED lines=16> */
.L_x_4265:
        /* <DEDUP_REMOVED lines=8> */
.L_x_4266:
[----:B------:R-:W-:Y:S05]  /*2aa0*/  BSYNC B1 ;  /* 0x0000000000017941 */ /* 0x000fea0003800000 */
.L_x_4264:
        /* <DEDUP_REMOVED lines=14> */
.L_x_4268:
        /* <DEDUP_REMOVED lines=8> */
.L_x_4269:
[----:B------:R-:W-:Y:S05]  /*2c10*/  BSYNC B1 ;  /* 0x0000000000017941 */ /* 0x000fea0003800000 */
.L_x_4267:
        /* <DEDUP_REMOVED lines=14> */
.L_x_4271:
        /* <DEDUP_REMOVED lines=8> */
.L_x_4272:
[----:B------:R-:W-:Y:S05]  /*2d80*/  BSYNC B1 ;  /* 0x0000000000017941 */ /* 0x000fea0003800000 */
.L_x_4270:
        /* <DEDUP_REMOVED lines=14> */
.L_x_4274:
        /* <DEDUP_REMOVED lines=8> */
.L_x_4275:
[----:B------:R-:W-:Y:S05]  /*2ef0*/  BSYNC B1 ;  /* 0x0000000000017941 */ /* 0x000fea0003800000 */
.L_x_4273:
        /* <DEDUP_REMOVED lines=14> */
.L_x_4277:
        /* <DEDUP_REMOVED lines=8> */
.L_x_4278:
[----:B------:R-:W-:Y:S05]  /*3060*/  BSYNC B1 ;  /* 0x0000000000017941 */ /* 0x000fea0003800000 */
.L_x_4276:
        /* <DEDUP_REMOVED lines=14> */
.L_x_4280:
        /* <DEDUP_REMOVED lines=8> */
.L_x_4281:
[----:B------:R-:W-:Y:S05]  /*31d0*/  BSYNC B1 ;  /* 0x0000000000017941 */ /* 0x000fea0003800000 */
.L_x_4279:
        /* <DEDUP_REMOVED lines=14> */
.L_x_4283:
        /* <DEDUP_REMOVED lines=8> */
.L_x_4284:
[----:B------:R-:W-:Y:S05]  /*3340*/  BSYNC B1 ;  /* 0x0000000000017941 */ /* 0x000fea0003800000 */
.L_x_4282:
[----:B------:R-:W-:Y:S01]  /*3350*/  @P0 F2FP.BF16.PACK_AB R200, RZ, R244 ;  /* 0x000000f4ffc8023e */ /* 0x000fe200000010ff */
[----:B------:R-:W-:Y:S01]  /*3360*/  @P2 FMUL.FTZ R244, R244, c[0x0][0x1ec] ;  /* 0x00007b00f4f42a20 */ /* 0x000fe20000410000 */
[----:B------:R-:W-:Y:S01]  /*3370*/  @P2 LOP3.LUT P4, RZ, R201, 0xff000000, RZ, 0xc0, !PT ;  /* 0xff000000c9ff2812 */ /* 0x000fe2000788c0ff */
[----:B------:R-:W-:Y:S01]  /*3380*/  BSSY B1, `(.L_x_4285) ;  /* 0x0000019000017945 */ /* 0x000fe20003800000 */
[----:B------:R-:W-:Y:S01]  /*3390*/  @P0 PRMT R167, R167, 0x5410, R200 ;  /* 0x00005410a7a70816 */ /* 0x000fe200000000c8 */
[----:B------:R-:W-:Y:S01]  /*33a0*/  @P2 FMUL.FTZ R244, R244, c[0x0][0x1e8] ;  /* 0x00007a00f4f42a20 */ /* 0x000fe20000410000 */
[----:B------:R-:W-:-:S04]  /*33b0*/  @P0 MOV R201, 0x10 ;  /* 0x0000001000c90802 */ /* 0x000fc80000000f00 */
[----:B------:R-:W-:Y:S02]  /*33c0*/  @P2 FSEL R200, R244, RZ, P4 ;  /* 0x000000fff4c82208 */ /* 0x000fe40002000000 */
[----:B------:R-:W-:Y:S02]  /*33d0*/  @P2 MOV R244, 0x10 ;  /* 0x0000001000f42802 */ /* 0x000fe40000000f00 */
        /* <DEDUP_REMOVED lines=11> */
.L_x_4286:
        /* <DEDUP_REMOVED lines=8> */
.L_x_4287:
[----:B------:R-:W-:Y:S05]  /*3510*/  BSYNC B1 ;  /* 0x0000000000017941 */ /* 0x000fea0003800000 */
.L_x_4285:
[----:B------:R-:W2:Y:S01]  /*3520*/  LDL.LU R244, [R1] ;  /* 0x0000000001f47983 */ /* 0x000ea20000300800 */
[----:B------:R-:W-:Y:S01]  /*3530*/  @P0 F2FP.BF16.PACK_AB R201, RZ, R200 ;  /* 0x000000c8ffc9023e */ /* 0x000fe200000010ff */
[----:B------:R-:W-:Y:S01]  /*3540*/  @P2 FMUL.FTZ R200, R200, c[0x0][0x1ec] ;  /* 0x00007b00c8c82a20 */ /* 0x000fe20000410000 */
[----:B------:R-:W-:Y:S02]  /*3550*/  BSSY B1, `(.L_x_4288) ;  /* 0x0000014000017945 */ /* 0x000fe40003800000 */
[----:B------:R-:W-:Y:S01]  /*3560*/  @P0 PRMT R164, R201, 0x7610, R164 ;  /* 0x00007610c9a40816 */ /* 0x000fe200000000a4 */
[----:B------:R-:W-:Y:S01]  /*3570*/  @P2 FMUL.FTZ R200, R200, c[0x0][0x1e8] ;  /* 0x00007a00c8c82a20 */ /* 0x000fe20000410000 */
[----:B--2---:R-:W-:-:S04]  /*3580*/  @P2 LOP3.LUT P4, RZ, R244, 0xff, RZ, 0xc0, !PT ;  /* 0x000000fff4ff2812 */ /* 0x004fc8000788c0ff */
        /* <DEDUP_REMOVED lines=8> */
.L_x_4289:
        /* <DEDUP_REMOVED lines=8> */
.L_x_4290:
[----:B------:R-:W-:Y:S05]  /*3690*/  BSYNC B1 ;  /* 0x0000000000017941 */ /* 0x000fea0003800000 */
.L_x_4288:
        /* <DEDUP_REMOVED lines=14> */
.L_x_4292:
        /* <DEDUP_REMOVED lines=8> */
.L_x_4293:
[----:B------:R-:W-:Y:S05]  /*3800*/  BSYNC B1 ;  /* 0x0000000000017941 */ /* 0x000fea0003800000 */
.L_x_4291:
        /* <DEDUP_REMOVED lines=14> */
.L_x_4295:
        /* <DEDUP_REMOVED lines=8> */
.L_x_4296:
[----:B------:R-:W-:Y:S05]  /*3970*/  BSYNC B1 ;  /* 0x0000000000017941 */ /* 0x000fea0003800000 */
.L_x_4294:
        /* <DEDUP_REMOVED lines=14> */
.L_x_4298:
        /* <DEDUP_REMOVED lines=8> */
.L_x_4299:
[----:B------:R-:W-:Y:S05]  /*3ae0*/  BSYNC B1 ;  /* 0x0000000000017941 */ /* 0x000fea0003800000 */
.L_x_4297:
        /* <DEDUP_REMOVED lines=14> */
.L_x_4301:
        /* <DEDUP_REMOVED lines=8> */
.L_x_4302:
[----:B------:R-:W-:Y:S05]  /*3c50*/  BSYNC B1 ;  /* 0x0000000000017941 */ /* 0x000fea0003800000 */
.L_x_4300:
        /* <DEDUP_REMOVED lines=14> */
.L_x_4304:
        /* <DEDUP_REMOVED lines=8> */
.L_x_4305:
[----:B------:R-:W-:Y:S05]  /*3dc0*/  BSYNC B1 ;  /* 0x0000000000017941 */ /* 0x000fea0003800000 */
.L_x_4303:
        /* <DEDUP_REMOVED lines=14> */
.L_x_4307:
        /* <DEDUP_REMOVED lines=8> */
.L_x_4308:
[----:B------:R-:W-:Y:S05]  /*3f30*/  BSYNC B1 ;  /* 0x0000000000017941 */ /* 0x000fea0003800000 */
.L_x_4306:
[----:B------:R-:W-:Y:S01]  /*3f40*/  @P0 F2FP.BF16.PACK_AB R198, RZ, R200 ;  /* 0x000000c8ffc6023e */ /* 0x000fe200000010ff */
[----:B------:R-:W-:Y:S01]  /*3f50*/  @P2 FMUL.FTZ R200, R200, c[0x0][0x1ec] ;  /* 0x00007b00c8c82a20 */ /* 0x000fe20000410000 */
[----:B------:R-:W-:Y:S01]  /*3f60*/  @P2 LOP3.LUT P4, RZ, R199, 0xff000000, RZ, 0xc0, !PT ;  /* 0xff000000c7ff2812 */ /* 0x000fe2000788c0ff */
[----:B------:R-:W-:Y:S01]  /*3f70*/  BSSY B1, `(.L_x_4309) ;  /* 0x000001a000017945 */ /* 0x000fe20003800000 */
[----:B------:R-:W-:Y:S01]  /*3f80*/  @P0 PRMT R167, R167, 0x5410, R198 ;  /* 0x00005410a7a70816 */ /* 0x000fe200000000c6 */
[----:B------:R-:W-:Y:S01]  /*3f90*/  @P2 FMUL.FTZ R200, R200, c[0x0][0x1e8] ;  /* 0x00007a00c8c82a20 */ /* 0x000fe20000410000 */
[----:B------:R-:W-:-:S04]  /*3fa0*/  @P0 MOV R198, 0x10 ;  /* 0x0000001000c60802 */ /* 0x000fc80000000f00 */
[----:B------:R-:W-:Y:S01]  /*3fb0*/  @P2 FSEL R200, R200, RZ, P4 ;  /* 0x000000ffc8c82208 */ /* 0x000fe20002000000 */
[----:B------:R-:W-:Y:S01]  /*3fc0*/  @P0 IMAD.WIDE.U32 R198, R3, R198, c[0x0][0x258] ;  /* 0x0000960003c60625 */ /* 0x000fe200078e00c6 */
[----:B------:R-:W-:Y:S02]  /*3fd0*/  @P2 IADD3 R3, R5, 0x20, RZ ;  /* 0x0000002005032810 */ /* 0x000fe40007ffe0ff */
[----:B------:R-:W-:Y:S02]  /*3fe0*/  @P2 F2FP.BF16.PACK_AB R200, RZ, R200 ;  /* 0x000000c8ffc8223e */ /* 0x000fe400000010ff */
[----:B------:R0:W-:Y:S02]  /*3ff0*/  @P0 STG.E.128 [R198.64], R164 ;  /* 0x000000a4c6000986 */ /* 0x0001e4000c101d04 */
[----:B------:R-:W-:Y:S02]  /*4000*/  @P2 PRMT R171, R171, 0x5410, R200 ;  /* 0x00005410abab2816 */ /* 0x000fe400000000c8 */
[----:B------:R-:W-:-:S05]  /*4010*/  @P2 MOV R200, 0x10 ;  /* 0x0000001000c82802 */ /* 0x000fca0000000f00 */
[----:B0-----:R-:W-:-:S05]  /*4020*/  @P2 IMAD.WIDE.U32 R198, R3, R200, c[0x0][0x248] ;  /* 0x0000920003c62625 */ /* 0x001fca00078e00c8 */
[----:B------:R0:W-:Y:S01]  /*4030*/  @P2 STG.E.128 [R198.64], R168 ;  /* 0x000000a8c6002986 */ /* 0x0001e2000c101d04 */
[----:B------:R-:W-:Y:S05]  /*4040*/  @P1 BRA `(.L_x_4310) ;  /* 0x0000004000001947 */ /* 0x000fea0003800000 */
[----:B------:R-:W-:Y:S01]  /*4050*/  HFMA2.MMA R3, -RZ, RZ, 0, 0 ;  /* 0x00000000ff037435 */ /* 0x000fe200000001ff */
[----:B------:R-:W-:Y:S05]  /*4060*/  @!P3 BRA `(.L_x_4311) ;  /* 0x000000a00000b947 */ /* 0x000fea0003800000 */
[----:B------:R-:W-:Y:S01]  /*4070*/  PRMT R3, RZ, 0x5410, R36 ;  /* 0x00005410ff037816 */ /* 0x000fe20000000024 */
[----:B------:R-:W-:Y:S05]  /*4080*/  BRA `(.L_x_4311) ;  /* 0x0000008000007947 */ /* 0x000fea0003800000 */
.L_x_4310:
        /* <DEDUP_REMOVED lines=8> */
.L_x_4311:
[----:B------:R-:W-:Y:S05]  /*4110*/  BSYNC B1 ;  /* 0x0000000000017941 */ /* 0x000fea0003800000 */
.L_x_4309:
[----:B0-----:R-:W2:Y:S01]  /*4120*/  LDL.LU R198, [R1+0x4] ;  /* 0x0000040001c67983 */ /* 0x001ea20000300800 */
[----:B------:R-:W-:Y:S01]  /*4130*/  BSSY B1, `(.L_x_4312) ;  /* 0x0000016000017945 */ /* 0x000fe20003800000 */
[----:B--2---:R-:W-:Y:S01]  /*4140*/  @P2 LOP3.LUT P4, RZ, R198, 0xff, RZ, 0xc0, !PT ;  /* 0x000000ffc6ff2812 */ /* 0x004fe2000788c0ff */
[----:B------:R-:W-:Y:S01]  /*4150*/  @P2 FMUL.FTZ R198, R3, c[0x0][0x1ec] ;  /* 0x00007b0003c62a20 */ /* 0x000fe20000410000 */
[----:B------:R-:W-:-:S03]  /*4160*/  @P0 F2FP.BF16.PACK_AB R3, RZ, R3 ;  /* 0x00000003ff03023e */ /* 0x000fc600000010ff */
[----:B------:R-:W-:Y:S01]  /*4170*/  @P2 FMUL.FTZ R198, R198, c[0x0][0x1e8] ;  /* 0x00007a00c6c62a20 */ /* 0x000fe20000410000 */
[----:B------:R-:W-:-:S04]  /*4180*/  @P0 PRMT R164, R3, 0x7610, R164 ;  /* 0x0000761003a40816 */ /* 0x000fc800000000a4 */
        /* <DEDUP_REMOVED lines=8> */
.L_x_4313:
        /* <DEDUP_REMOVED lines=8> */
.L_x_4314:
[----:B------:R-:W-:Y:S05]  /*4290*/  BSYNC B1 ;  /* 0x0000000000017941 */ /* 0x000fea0003800000 */
.L_x_4312:
        /* <DEDUP_REMOVED lines=14> */
.L_x_4316:
        /* <DEDUP_REMOVED lines=8> */
.L_x_4317:
[----:B------:R-:W-:Y:S05]  /*4400*/  BSYNC B1 ;  /* 0x0000000000017941 */ /* 0x000fea0003800000 */
.L_x_4315:
        /* <DEDUP_REMOVED lines=14> */
.L_x_4319:
        /* <DEDUP_REMOVED lines=8> */
.L_x_4320:
[----:B------:R-:W-:Y:S05]  /*4570*/  BSYNC B1 ;  /* 0x0000000000017941 */ /* 0x000fea0003800000 */
.L_x_4318:
        /* <DEDUP_REMOVED lines=14> */
.L_x_4322:
        /* <DEDUP_REMOVED lines=8> */
.L_x_4323:
[----:B------:R-:W-:Y:S05]  /*46e0*/  BSYNC B1 ;  /* 0x0000000000017941 */ /* 0x000fea0003800000 */
.L_x_4321:
        /* <DEDUP_REMOVED lines=14> */
.L_x_4325:
        /* <DEDUP_REMOVED lines=8> */
.L_x_4326:
[----:B------:R-:W-:Y:S05]  /*4850*/  BSYNC B1 ;  /* 0x0000000000017941 */ /* 0x000fea0003800000 */
.L_x_4324:
        /* <DEDUP_REMOVED lines=14> */
.L_x_4328:
        /* <DEDUP_REMOVED lines=8> */
.L_x_4329:
[----:B------:R-:W-:Y:S05]  /*49c0*/  BSYNC B1 ;  /* 0x0000000000017941 */ /* 0x000fea0003800000 */
.L_x_4327:
        /* <DEDUP_REMOVED lines=14> */
.L_x_4331:
        /* <DEDUP_REMOVED lines=8> */
.L_x_4332:
[----:B------:R-:W-:Y:S05]  /*4b30*/  BSYNC B1 ;  /* 0x0000000000017941 */ /* 0x000fea0003800000 */
.L_x_4330:
        /* <DEDUP_REMOVED lines=21> */
.L_x_4334:
        /* <DEDUP_REMOVED lines=8> */
.L_x_4335:
[----:B------:R-:W-:Y:S05]  /*4d10*/  BSYNC B1 ;  /* 0x0000000000017941 */ /* 0x000fea0003800000 */
.L_x_4333:
[----:B------:R-:W2:Y:S01]  /*4d20*/  LDL.LU R2, [R1+0x8] ;  /* 0x0000080001027983 */ /* 0x000ea20000300800 */
        /* <DEDUP_REMOVED lines=14> */
.L_x_4337:
        /* <DEDUP_REMOVED lines=8> */
.L_x_4338:
[----:B------:R-:W-:Y:S05]  /*4e90*/  BSYNC B1 ;  /* 0x0000000000017941 */ /* 0x000fea0003800000 */
.L_x_4336:
        /* <DEDUP_REMOVED lines=14> */
.L_x_4340:
        /* <DEDUP_REMOVED lines=8> */
.L_x_4341:
[----:B------:R-:W-:Y:S05]  /*5000*/  BSYNC B1 ;  /* 0x0000000000017941 */ /* 0x000fea0003800000 */
.L_x_4339:
        /* <DEDUP_REMOVED lines=14> */
.L_x_4343:
        /* <DEDUP_REMOVED lines=8> */
.L_x_4344:
[----:B------:R-:W-:Y:S05]  /*5170*/  BSYNC B1 ;  /* 0x0000000000017941 */ /* 0x000fea0003800000 */
.L_x_4342:
        /* <DEDUP_REMOVED lines=14> */
.L_x_4346:
        /* <DEDUP_REMOVED lines=8> */
.L_x_4347:
[----:B------:R-:W-:Y:S05]  /*52e0*/  BSYNC B1 ;  /* 0x0000000000017941 */ /* 0x000fea0003800000 */
.L_x_4345:
        /* <DEDUP_REMOVED lines=14> */
.L_x_4349:
        /* <DEDUP_REMOVED lines=8> */
.L_x_4350:
[----:B------:R-:W-:Y:S05]  /*5450*/  BSYNC B1 ;  /* 0x0000000000017941 */ /* 0x000fea0003800000 */
.L_x_4348:
        /* <DEDUP_REMOVED lines=14> */
.L_x_4352:
        /* <DEDUP_REMOVED lines=8> */
.L_x_4353:
[----:B------:R-:W-:Y:S05]  /*55c0*/  BSYNC B1 ;  /* 0x0000000000017941 */ /* 0x000fea0003800000 */
.L_x_4351:
        /* <DEDUP_REMOVED lines=14> */
.L_x_4355:
        /* <DEDUP_REMOVED lines=8> */
.L_x_4356:
[----:B------:R-:W-:Y:S05]  /*5730*/  BSYNC B1 ;  /* 0x0000000000017941 */ /* 0x000fea0003800000 */
.L_x_4354:
[----:B------:R-:W-:Y:S01]  /*5740*/  @P0 F2FP.BF16.PACK_AB R194, RZ, R196 ;  /* 0x000000c4ffc2023e */ /* 0x000fe200000010ff */
[----:B------:R-:W-:Y:S01]  /*5750*/  @P2 FMUL.FTZ R196, R196, c[0x0][0x1ec] ;  /* 0x00007b00c4c42a20 */ /* 0x000fe20000410000 */
[----:B------:R-:W-:Y:S01]  /*5760*/  @P2 LOP3.LUT P4, RZ, R195, 0xff000000, RZ, 0xc0, !PT ;  /* 0xff000000c3ff2812 */ /* 0x000fe2000788c0ff */
[----:B------:R-:W-:Y:S01]  /*5770*/  BSSY B1, `(.L_x_4357) ;  /* 0x000001a000017945 */ /* 0x000fe20003800000 */
[----:B------:R-:W-:Y:S01]  /*5780*/  @P0 MOV R3, 0x10 ;  /* 0x0000001000030802 */ /* 0x000fe20000000f00 */
[----:B------:R-:W-:Y:S01]  /*5790*/  @P2 FMUL.FTZ R196, R196, c[0x0][0x1e8] ;  /* 0x00007a00c4c42a20 */ /* 0x000fe20000410000 */
[----:B------:R-:W-:Y:S02]  /*57a0*/  @P0 PRMT R167, R167, 0x5410, R194 ;  /* 0x00005410a7a70816 */ /* 0x000fe400000000c2 */
[----:B------:R-:W-:Y:S01]  /*57b0*/  @P2 MOV R195, 0x10 ;  /* 0x0000001000c32802 */ /* 0x000fe20000000f00 */
[----:B------:R-:W-:Y:S01]  /*57c0*/  @P0 IMAD.WIDE.U32 R2, R0, R3, c[0x0][0x258] ;  /* 0x0000960000020625 */ /* 0x000fe200078e0003 */
[----:B------:R-:W-:-:S02]  /*57d0*/  @P2 FSEL R196, R196, RZ, P4 ;  /* 0x000000ffc4c42208 */ /* 0x000fc40002000000 */
[----:B------:R-:W-:Y:S02]  /*57e0*/  @P2 IADD3 R0, R5, 0x60, RZ ;  /* 0x0000006005002810 */ /* 0x000fe40007ffe0ff */
        /* <DEDUP_REMOVED lines=10> */
.L_x_4358:
[----:B------:R-:W1:Y:S02]  /*5890*/  LDC.U8 R0, c[0x0][0x1f0] ;  /* 0x00007c00ff007b82 */ /* 0x000e640000000000 */
[----:B-1----:R-:W-:Y:S02]  /*58a0*/  ISETP.NE.AND P4, PT, R0, RZ, PT ;  /* 0x000000ff0000720c */ /* 0x002fe40003f85270 */
[----:B------:R-:W-:Y:S02]  /*58b0*/  @P3 PRMT R0, RZ, 0x5410, R28 ;  /* 0x00005410ff003816 */ /* 0x000fe4000000001c */
[----:B0-----:R-:W-:-:S05]  /*58c0*/  FSEL R3, R202, RZ, !P4 ;  /* 0x000000ffca037208 */ /* 0x001fca0006000000 */
[----:B------:R-:W-:-:S04]  /*58d0*/  FFMA.FTZ R3, R184, R203, R3 ;  /* 0x000000cbb8037223 */ /* 0x000fc80000010003 */
[----:B------:R-:W-:-:S04]  /*58e0*/  FADD.FTZ R3, R236, -R3 ;  /* 0x80000003ec037221 */ /* 0x000fc80000010000 */
[----:B------:R-:W-:-:S04]  /*58f0*/  FMUL.FTZ R3, R6, R3 ;  /* 0x0000000306037220 */ /* 0x000fc80000410000 */
[----:B------:R-:W-:Y:S02]  /*5900*/  @P3 FADD.FTZ R3, R3, R0 ;  /* 0x0000000003033221 */ /* 0x000fe40000010000 */
.L_x_4359:
[----:B------:R-:W-:Y:S05]  /*5910*/  BSYNC B1 ;  /* 0x0000000000017941 */ /* 0x000fea0003800000 */
.L_x_4357:
        /* <DEDUP_REMOVED lines=15> */
.L_x_4361:
        /* <DEDUP_REMOVED lines=8> */
.L_x_4362:
[----:B------:R-:W-:Y:S05]  /*5a90*/  BSYNC B1 ;  /* 0x0000000000017941 */ /* 0x000fea0003800000 */
.L_x_4360:
        /* <DEDUP_REMOVED lines=14> */
.L_x_4364:
        /* <DEDUP_REMOVED lines=8> */
.L_x_4365:
[----:B------:R-:W-:Y:S05]  /*5c00*/  BSYNC B1 ;  /* 0x0000000000017941 */ /* 0x000fea0003800000 */
.L_x_4363:
        /* <DEDUP_REMOVED lines=14> */
.L_x_4367:
        /* <DEDUP_REMOVED lines=8> */
.L_x_4368:
[----:B------:R-:W-:Y:S05]  /*5d70*/  BSYNC B1 ;  /* 0x0000000000017941 */ /* 0x000fea0003800000 */
.L_x_4366:
        /* <DEDUP_REMOVED lines=14> */
.L_x_4370:
        /* <DEDUP_REMOVED lines=8> */
.L_x_4371:
[----:B------:R-:W-:Y:S05]  /*5ee0*/  BSYNC B1 ;  /* 0x0000000000017941 */ /* 0x000fea0003800000 */
.L_x_4369:
        /* <DEDUP_REMOVED lines=14> */
.L_x_4373:
        /* <DEDUP_REMOVED lines=8> */
.L_x_4374:
[----:B------:R-:W-:Y:S05]  /*6050*/  BSYNC B1 ;  /* 0x0000000000017941 */ /* 0x000fea0003800000 */
.L_x_4372:
        /* <DEDUP_REMOVED lines=14> */
.L_x_4376:
        /* <DEDUP_REMOVED lines=8> */
.L_x_4377:
[----:B------:R-:W-:Y:S05]  /*61c0*/  BSYNC B1 ;  /* 0x0000000000017941 */ /* 0x000fea0003800000 */
.L_x_4375:
        /* <DEDUP_REMOVED lines=14> */
.L_x_4379:
        /* <DEDUP_REMOVED lines=8> */
.L_x_4380:
[----:B------:R-:W-:Y:S05]  /*6330*/  BSYNC B1 ;  /* 0x0000000000017941 */ /* 0x000fea0003800000 */
.L_x_4378:
[----:B------:R-:W-:Y:S01]  /*6340*/  @P0 F2FP.BF16.PACK_AB R0, RZ, R6 ;  /* 0x00000006ff00023e */ /* 0x000fe200000010ff */
        /* <DEDUP_REMOVED lines=20> */
.L_x_4255:
[----:B------:R-:W-:Y:S05]  /*6490*/  BSYNC B0 ;  /* 0x0000000000007941 */ /* 0x000fea0003800000 */
.L_x_4253:
        /* <DEDUP_REMOVED lines=220> */
.L_x_4259:
[----:B------:R-:W-:Y:S01]  /*7260*/  HFMA2.MMA R247, -RZ, RZ, 0, 5.9604644775390625e-08 ;  /* 0x00000001fff77435 */ /* 0x000fe200000001ff */
[----:B-1----:R-:W-:-:S02]  /*7270*/  MOV R203, R244 ;  /* 0x000000f400cb7202 */ /* 0x002fc40000000f00 */
[----:B------:R-:W-:-:S03]  /*7280*/  MOV R202, 0x72a0 ;  /* 0x000072a000ca7802 */ /* 0x000fc60000000f00 */
[----:B------:R-:W-:Y:S05]  /*7290*/  CALL.REL.NOINC `($__internal_53_$__cuda_sm70_shflsync_bfly_p) ;  /* 0x0000034000007944 */ /* 0x000fea0003c00000 */
[----:B-1----:R-:W-:Y:S01]  /*72a0*/  MOV R246, R247 ;  /* 0x000000f700f67202 */ /* 0x002fe20000000f00 */
[----:B0----5:R-:W-:Y:S05]  /*72b0*/  BRA `(.L_x_4382) ;  /* 0xffffb30000007947 */ /* 0x021fea000383ffff */
.L_x_4260:
[----:B------:R-:W-:Y:S01]  /*72c0*/  HFMA2.MMA R247, -RZ, RZ, 0, 5.9604644775390625e-08 ;  /* 0x00000001fff77435 */ /* 0x000fe200000001ff */
[----:B------:R-:W-:Y:S02]  /*72d0*/  MOV R203, R245 ;  /* 0x000000f500cb7202 */ /* 0x000fe40000000f00 */
[----:B------:R-:W-:-:S03]  /*72e0*/  MOV R202, 0x7300 ;  /* 0x0000730000ca7802 */ /* 0x000fc60000000f00 */
[----:B01----:R-:W-:Y:S05]  /*72f0*/  CALL.REL.NOINC `($__internal_53_$__cuda_sm70_shflsync_bfly_p) ;  /* 0x000002e000007944 */ /* 0x003fea0003c00000 */
[----:B------:R-:W-:Y:S01]  /*7300*/  FADD.FTZ R244, R246, R244 ;  /* 0x000000f4f6f47221 */ /* 0x000fe20000010000 */
[----:B------:R-:W-:Y:S01]  /*7310*/  MOV R202, 0x7360 ;  /* 0x0000736000ca7802 */ /* 0x000fe20000000f00 */
[----:B-1----:R-:W-:Y:S01]  /*7320*/  FADD.FTZ R245, R245, R247 ;  /* 0x000000f7f5f57221 */ /* 0x002fe20000010000 */
[----:B------:R-:W-:Y:S02]  /*7330*/  MOV R247, 0x2 ;  /* 0x0000000200f77802 */ /* 0x000fe40000000f00 */
[----:B------:R-:W-:Y:S02]  /*7340*/  MOV R203, R244 ;  /* 0x000000f400cb7202 */ /* 0x000fe40000000f00 */
[----:B0----5:R-:W-:Y:S05]  /*7350*/  CALL.REL.NOINC `($__internal_53_$__cuda_sm70_shflsync_bfly_p) ;  /* 0x0000028000007944 */ /* 0x021fea0003c00000 */
[----:B-1----:R-:W-:Y:S01]  /*7360*/  MOV R246, R247 ;  /* 0x000000f700f67202 */ /* 0x002fe20000000f00 */
[----:B------:R-:W-:Y:S01]  /*7370*/  HFMA2.MMA R247, -RZ, RZ, 0, 1.1920928955078125e-07 ;  /* 0x00000002fff77435 */ /* 0x000fe200000001ff */
[----:B------:R-:W-:-:S02]  /*7380*/  MOV R203, R245 ;  /* 0x000000f500cb7202 */ /* 0x000fc40000000f00 */
[----:B------:R-:W-:-:S03]  /*7390*/  MOV R202, 0x73b0 ;  /* 0x000073b000ca7802 */ /* 0x000fc60000000f00 */
[----:B0----5:R-:W-:Y:S05]  /*73a0*/  CALL.REL.NOINC `($__internal_53_$__cuda_sm70_shflsync_bfly_p) ;  /* 0x0000023000007944 */ /* 0x021fea0003c00000 */
[----:B------:R-:W-:Y:S01]  /*73b0*/  FADD.FTZ R244, R246, R244 ;  /* 0x000000f4f6f47221 */ /* 0x000fe20000010000 */
[----:B------:R-:W-:Y:S01]  /*73c0*/  MOV R202, 0x7410 ;  /* 0x0000741000ca7802 */ /* 0x000fe20000000f00 */
[----:B-1----:R-:W-:Y:S01]  /*73d0*/  FADD.FTZ R245, R245, R247 ;  /* 0x000000f7f5f57221 */ /* 0x002fe20000010000 */
[----:B------:R-:W-:Y:S02]  /*73e0*/  MOV R247, 0x4 ;  /* 0x0000000400f77802 */ /* 0x000fe40000000f00 */
[----:B------:R-:W-:Y:S02]  /*73f0*/  MOV R203, R244 ;  /* 0x000000f400cb7202 */ /* 0x000fe40000000f00 */
[----:B0----5:R-:W-:Y:S05]  /*7400*/  CALL.REL.NOINC `($__internal_53_$__cuda_sm70_shflsync_bfly_p) ;  /* 0x000001d000007944 */ /* 0x021fea0003c00000 */
[----:B-1----:R-:W-:Y:S01]  /*7410*/  MOV R246, R247 ;  /* 0x000000f700f67202 */ /* 0x002fe20000000f00 */
[----:B------:R-:W-:Y:S01]  /*7420*/  HFMA2.MMA R247, -RZ, RZ, 0, 2.384185791015625e-07 ;  /* 0x00000004fff77435 */ /* 0x000fe200000001ff */
[----:B------:R-:W-:Y:S02]  /*7430*/  MOV R203, R245 ;  /* 0x000000f500cb7202 */ /* 0x000fe40000000f00 */
[----:B------:R-:W-:-:S03]  /*7440*/  MOV R202, 0x7460 ;  /* 0x0000746000ca7802 */ /* 0x000fc60000000f00 */
[----:B0----5:R-:W-:Y:S05]  /*7450*/  CALL.REL.NOINC `($__internal_53_$__cuda_sm70_shflsync_bfly_p) ;  /* 0x0000018000007944 */ /* 0x021fea0003c00000 */
[----:B------:R-:W-:Y:S01]  /*7460*/  FADD.FTZ R244, R246, R244 ;  /* 0x000000f4f6f47221 */ /* 0x000fe20000010000 */
[----:B------:R-:W-:Y:S01]  /*7470*/  MOV R202, 0x74c0 ;  /* 0x000074c000ca7802 */ /* 0x000fe20000000f00 */
[----:B-1----:R-:W-:Y:S01]  /*7480*/  FADD.FTZ R245, R245, R247 ;  /* 0x000000f7f5f57221 */ /* 0x002fe20000010000 */
[----:B------:R-:W-:-:S02]  /*7490*/  MOV R247, 0x8 ;  /* 0x0000000800f77802 */ /* 0x000fc40000000f00 */
[----:B------:R-:W-:Y:S02]  /*74a0*/  MOV R203, R244 ;  /* 0x000000f400cb7202 */ /* 0x000fe40000000f00 */
[----:B0----5:R-:W-:Y:S05]  /*74b0*/  CALL.REL.NOINC `($__internal_53_$__cuda_sm70_shflsync_bfly_p) ;  /* 0x0000012000007944 */ /* 0x021fea0003c00000 */
[----:B-1----:R-:W-:Y:S01]  /*74c0*/  MOV R246, R247 ;  /* 0x000000f700f67202 */ /* 0x002fe20000000f00 */
[----:B------:R-:W-:Y:S01]  /*74d0*/  HFMA2.MMA R247, -RZ, RZ, 0, 4.76837158203125e-07 ;  /* 0x00000008fff77435 */ /* 0x000fe200000001ff */
[----:B------:R-:W-:Y:S02]  /*74e0*/  MOV R203, R245 ;  /* 0x000000f500cb7202 */ /* 0x000fe40000000f00 */
        /* <DEDUP_REMOVED lines=9> */
[----:B------:R-:W-:Y:S01]  /*7580*/  HFMA2.MMA R247, -RZ, RZ, 0, 9.5367431640625e-07 ;  /* 0x00000010fff77435 */ /* 0x000fe200000001ff */
[----:B------:R-:W-:-:S02]  /*7590*/  MOV R203, R245 ;  /* 0x000000f500cb7202 */ /* 0x000fc40000000f00 */
[----:B------:R-:W-:-:S03]  /*75a0*/  MOV R202, 0x75c0 ;  /* 0x000075c000ca7802 */ /* 0x000fc60000000f00 */
[----:B0----5:R-:W-:Y:S05]  /*75b0*/  CALL.REL.NOINC `($__internal_53_$__cuda_sm70_shflsync_bfly_p) ;  /* 0x0000002000007944 */ /* 0x021fea0003c00000 */
[----:B-1----:R-:W-:Y:S01]  /*75c0*/  MOV R202, R247 ;  /* 0x000000f700ca7202 */ /* 0x002fe20000000f00 */
[----:B0----5:R-:W-:Y:S05]  /*75d0*/  BRA `(.L_x_4383) ;  /* 0xffffb10000007947 */ /* 0x021fea000383ffff */
        .weak           $__internal_53_$__cuda_sm70_shflsync_bfly_p
        .type           $__internal_53_$__cuda_sm70_shflsync_bfly_p,@function
        .size           $__internal_53_$__cuda_sm70_shflsync_bfly_p,(.L_x_14935 - $__internal_53_$__cuda_sm70_shflsync_bfly_p)
$__internal_53_$__cuda_sm70_shflsync_bfly_p:
        /* <DEDUP_REMOVED lines=9> */
[----:B------:R-:W-:Y:S05]  /*7670*/  RET.REL.NODEC R202 `(_ZN10layer_norm13ln_bwd_kernelINS_13Kernel_traitsIf13__nv_bfloat16S2_S2_fjLj1280ELj1ELj4ELj1ELj16ENS_18Kernel_traits_baseILj1280EfS2_S2_S2_fjLj128EEEEELb1ELb0ELb1ELb1EEEvNS_9BwdParamsE) ;  /* 0xffff8980ca007950 */ /* 0x000fea0003c3ffff */
.L_x_4384:
        /* <DEDUP_REMOVED lines=16> */
.L_x_14935:


//--------------------- .text._ZN10layer_norm13ln_bwd_kernelINS_13Kernel_traitsIf13__nv_bfloat16S2_S2_fjLj1280ELj1ELj4ELj1ELj16ENS_18Kernel_traits_baseILj1280EfS2_S2_S2_fjLj128EEEEELb1ELb1ELb0ELb0EEEvNS_9BwdParamsE --------------------------
	.section	.text._ZN10layer_norm13ln_bwd_kernelINS_13Kernel_traitsIf13__nv_bfloat16S2_S2_fjLj1280ELj1ELj4ELj1ELj16ENS_18Kernel_traits_baseILj1280EfS2_S2_S2_fjLj128EEEEELb1ELb1ELb0ELb0EEEvNS_9BwdParamsE,"ax",@progbits
	.sectioninfo	@"SHI_REGISTERS=255"
	.align	128
        .global         _ZN10layer_norm13ln_bwd_kernelINS_13Kernel_traitsIf13__nv_bfloat16S2_S2_fjLj1280ELj1ELj4ELj1ELj16ENS_18Kernel_traits_baseILj1280EfS2_S2_S2_fjLj128EEEEELb1ELb1ELb0ELb0EEEvNS_9BwdParamsE
        .type           _ZN10layer_norm13ln_bwd_kernelINS_13Kernel_traitsIf13__nv_bfloat16S2_S2_fjLj1280ELj1ELj4ELj1ELj16ENS_18Kernel_traits_baseILj1280EfS2_S2_S2_fjLj128EEEEELb1ELb1ELb0ELb0EEEvNS_9BwdParamsE,@function
        .size           _ZN10layer_norm13ln_bwd_kernelINS_13Kernel_traitsIf13__nv_bfloat16S2_S2_fjLj1280ELj1ELj4ELj1ELj16ENS_18Kernel_traits_baseILj1280EfS2_S2_S2_fjLj128EEEEELb1ELb1ELb0ELb0EEEvNS_9BwdParamsE,(.L_x_14936 - _ZN10layer_norm13ln_bwd_kernelINS_13Kernel_traitsIf13__nv_bfloat16S2_S2_fjLj1280ELj1ELj4ELj1ELj16ENS_18Kernel_traits_baseILj1280EfS2_S2_S2_fjLj128EEEEELb1ELb1ELb0ELb0EEEvNS_9BwdParamsE)
        .other          _ZN10layer_norm13ln_bwd_kernelINS_13Kernel_traitsIf13__nv_bfloat16S2_S2_fjLj1280ELj1ELj4ELj1ELj16ENS_18Kernel_traits_baseILj1280EfS2_S2_S2_fjLj128EEEEELb1ELb1ELb0ELb0EEEvNS_9BwdParamsE,@"STO_CUDA_ENTRY STV_DEFAULT"
_ZN10layer_norm13ln_bwd_kernelINS_13Kernel_traitsIf13__nv_bfloat16S2_S2_fjLj1280ELj1ELj4ELj1ELj16ENS_18Kernel_traits_baseILj1280EfS2_S2_S2_fjLj128EEEEELb1ELb1ELb0ELb0EEEvNS_9BwdParamsE:
.text._ZN10layer_norm13ln_bwd_kernelINS_13Kernel_traitsIf13__nv_bfloat16S2_S2_fjLj1280ELj1ELj4ELj1ELj16ENS_18Kernel_traits_baseILj1280EfS2_S2_S2_fjLj128EEEEELb1ELb1ELb0ELb0EEEvNS_9BwdParamsE:
        /* <DEDUP_REMOVED lines=13> */
[----:B------:R0:W5:Y:S04]  /*00d0*/  LDL.64 R84, [R1+0x108] ;  /* 0x0001080001547983 */ /* 0x0001680000100a00 */
[----:B------:R0:W5:Y:S04]  /*00e0*/  LDL.64 R86, [R1+0x110] ;  /* 0x0001100001567983 */ /* 0x0001680000100a00 */
[----:B------:R0:W5:Y:S01]  /*00f0*/  LDL.64 R80, [R1+0xd8] ;  /* 0x0000d80001507983 */ /* 0x0001620000100a00 */
[----:B-1----:R-:W-:-:S03]  /*0100*/  LOP3.LUT R3, R19, 0x1f, RZ, 0xc, !PT ;  /* 0x0000001f13037812 */ /* 0x002fc600078e0cff */
[----:B------:R0:W5:Y:S01]  /*0110*/  LDL.64 R82, [R1+0xe0] ;  /* 0x0000e00001527983 */ /* 0x0001620000100a00 */
[----:B------:R-:W-:Y:S02]  /*0120*/  LOP3.LUT R18, R19, 0x1f, RZ, 0xc0, !PT ;  /* 0x0000001f13127812 */ /* 0x000fe400078ec0ff */
[----:B------:R-:W-:Y:S01]  /*0130*/  LEA.HI.SX32 R0, R0, R3, 0x1d ;  /* 0x0000000300007211 */ /* 0x000fe200078feaff */
[----:B------:R0:W5:Y:S03]  /*0140*/  LDL.64 R76, [R1+0xc8] ;  /* 0x0000c800014c7983 */ /* 0x0001660000100a00 */
[C---:B------:R-:W-:Y:S01]  /*0150*/  LOP3.LUT P1, RZ, R0.reuse, 0xffffffe0, RZ, 0xc0, !PT ;  /* 0xffffffe000ff7812 */ /* 0x040fe2000782c0ff */
[----:B------:R0:W5:Y:S01]  /*0160*/  LDL.64 R78, [R1+0xd0] ;  /* 0x0000d000014e7983 */ /* 0x0001620000100a00 */
[C---:B------:R-:W-:Y:S02]  /*0170*/  ISETP.GE.U32.AND P2, PT, R0.reuse, 0x40, PT ;  /* 0x000000400000780c */ /* 0x040fe40003f46070 */
[C---:B------:R-:W-:Y:S01]  /*0180*/  ISETP.GE.U32.AND P3, PT, R0.reuse, 0x60, PT ;  /* 0x000000600000780c */ /* 0x040fe20003f66070 */
[----:B------:R0:W5:Y:S01]  /*0190*/  LDL.64 R72, [R1+0xf8] ;  /* 0x0000f80001487983 */ /* 0x0001620000100a00 */
[----:B------:R-:W-:-:S02]  /*01a0*/  ISETP.GE.U32.AND P4, PT, R0, 0x80, PT ;  /* 0x000000800000780c */ /* 0x000fc40003f86070 */
[----:B------:R-:W-:Y:S01]  /*01b0*/  ISETP.GE.U32.AND P5, PT, R0, 0xa0, PT ;  /* 0x000000a00000780c */ /* 0x000fe20003fa6070 */
[----:B------:R0:W5:Y:S04]  /*01c0*/  LDL.64 R74, [R1+0x100] ;  /* 0x00010000014a7983 */ /* 0x0001680000100a00 */
[----:B------:R-:W-:Y:S01]  /*01d0*/  @P1 MOV R5, 0x20 ;  /* 0x0000002000051802 */ /* 0x000fe20000000f00 */
[----:B------:R0:W5:Y:S01]  /*01e0*/  LDL.64 R68, [R1+0xe8] ;  /* 0x0000e80001447983 */ /* 0x0001620000100a00 */
[----:B------:R-:W-:-:S03]  /*01f0*/  @P2 MOV R9, 0x20 ;  /* 0x0000002000092802 */ /* 0x000fc60000000f00 */
[CC--:B------:R-:W-:Y:S01]  /*0200*/  @P1 IMAD.WIDE.U32 R2, R18.reuse, R5.reuse, c[0x0][0x1b0] ;  /* 0x00006c0012021625 */ /* 0x0c0fe200078e0005 */
[----:B------:R0:W5:Y:S03]  /*0210*/  LDL.64 R70, [R1+0xf0] ;  /* 0x0000f00001467983 */ /* 0x0001660000100a00 */
[C---:B------:R-:W-:Y:S01]  /*0220*/  @P1 IMAD.WIDE.U32 R4, R18.reuse, R5, c[0x0][0x1c8] ;  /* 0x0000720012041625 */ /* 0x040fe200078e0005 */
[----:B------:R0:W5:Y:S01]  /*0230*/  LDL.64 R64, [R1+0x98] ;  /* 0x0000980001407983 */ /* 0x0001620000100a00 */
[----:B------:R-:W-:-:S03]  /*0240*/  @P1 LOP3.LUT R18, R18, 0x20, RZ, 0xfc, !PT ;  /* 0x0000002012121812 */ /* 0x000fc600078efcff */
[----:B------:R0:W5:Y:S04]  /*0250*/  LDL.64 R66, [R1+0xa0] ;  /* 0x0000a00001427983 */ /* 0x0001680000100a00 */
        /* <DEDUP_REMOVED lines=16> */
[----:B--2---:R-:W2:Y:S04]  /*0360*/  @P1 LDG.E.128 R20, [R2.64] ;  /* 0x0000000402141981 */ /* 0x004ea8000c1e1d00 */
[----:B---3--:R-:W3:Y:S01]  /*0370*/  @P1 LDG.E.128 R12, [R2.64+0x10] ;  /* 0x00001004020c1981 */ /* 0x008ee2000c1e1d00 */
[----:B------:R-:W-:-:S04]  /*0380*/  @P2 IMAD.WIDE.U32 R6, R18, R9, c[0x0][0x1b0] ;  /* 0x00006c0012062625 */ /* 0x000fc800078e0009 */
[C---:B------:R-:W-:Y:S01]  /*0390*/  @P2 IMAD.WIDE.U32 R8, R18.reuse, R9, c[0x0][0x1c8] ;  /* 0x0000720012082625 */ /* 0x040fe200078e0009 */
[----:B------:R-:W-:Y:S01]  /*03a0*/  @P2 IADD3 R18, R18, 0x20, RZ ;  /* 0x0000002012122810 */ /* 0x000fe20007ffe0ff */
[----:B----4-:R1:W4:Y:S04]  /*03b0*/  @P1 LDG.E.128 R88, [R4.64] ;  /* 0x0000000404581981 */ /* 0x010328000c1e1d00 */
[----:B-----5:R1:W5:Y:S01]  /*03c0*/  @P1 LDG.E.128 R84, [R4.64+0x10] ;  /* 0x0000100404541981 */ /* 0x020362000c1e1d00 */
[----:B------:R-:W-:-:S03]  /*03d0*/  @P4 MOV R17, 0x20 ;  /* 0x0000002000114802 */ /* 0x000fc60000000f00 */
[----:B------:R-:W4:Y:S04]  /*03e0*/  @P2 LDG.E.128 R80, [R6.64] ;  /* 0x0000000406502981 */ /* 0x000f28000c1e1d00 */
[----:B------:R-:W4:Y:S04]  /*03f0*/  @P2 LDG.E.128 R76, [R6.64+0x10] ;  /* 0x00001004064c2981 */ /* 0x000f28000c1e1d00 */
[----:B------:R-:W4:Y:S04]  /*0400*/  @P2 LDG.E.128 R72, [R8.64] ;  /* 0x0000000408482981 */ /* 0x000f28000c1e1d00 */
[----:B--2---:R2:W-:Y:S04]  /*0410*/  @P1 STL.64 [R1+0x138], R20 ;  /* 0x0001381401001387 */ /* 0x0045e80000100a00 */
[----:B------:R0:W-:Y:S04]  /*0420*/  @P1 STL.64 [R1+0x140], R22 ;  /* 0x0001401601001387 */ /* 0x0001e80000100a00 */
[----:B------:R0:W4:Y:S04]  /*0430*/  LDL.64 R28, [R1+0x28] ;  /* 0x00002800011c7983 */ /* 0x0001280000100a00 */
[----:B---3--:R3:W-:Y:S04]  /*0440*/  @P1 STL.64 [R1+0x128], R12 ;  /* 0x0001280c01001387 */ /* 0x0087e80000100a00 */
[----:B------:R0:W-:Y:S04]  /*0450*/  @P1 STL.64 [R1+0x130], R14 ;  /* 0x0001300e01001387 */ /* 0x0001e80000100a00 */
[----:B------:R0:W4:Y:S04]  /*0460*/  LDL.64 R30, [R1+0x30] ;  /* 0x00003000011e7983 */ /* 0x0001280000100a00 */
[----:B------:R0:W5:Y:S04]  /*0470*/  LDL.64 R24, [R1+0x18] ;  /* 0x0000180001187983 */ /* 0x0001680000100a00 */
[----:B------:R0:W5:Y:S04]  /*0480*/  LDL.64 R26, [R1+0x20] ;  /* 0x00002000011a7983 */ /* 0x0001680000100a00 */
[----:B--2---:R2:W2:Y:S04]  /*0490*/  LDL.64 R20, [R1+0x8] ;  /* 0x0000080001147983 */ /* 0x0044a80000100a00 */
[----:B0-----:R0:W2:Y:S01]  /*04a0*/  LDL.64 R22, [R1+0x10] ;  /* 0x0000100001167983 */ /* 0x0010a20000100a00 */
[----:B---3--:R-:W-:-:S03]  /*04b0*/  @P3 MOV R13, 0x20 ;  /* 0x00000020000d3802 */ /* 0x008fc60000000f00 */
[----:B------:R-:W3:Y:S02]  /*04c0*/  @P2 LDG.E.128 R68, [R8.64+0x10] ;  /* 0x0000100408442981 */ /* 0x000ee4000c1e1d00 */
[----:B------:R-:W-:-:S04]  /*04d0*/  @P3 IMAD.WIDE.U32 R10, R18, R13, c[0x0][0x1b0] ;  /* 0x00006c00120a3625 */ /* 0x000fc800078e000d */
[C---:B------:R-:W-:Y:S01]  /*04e0*/  @P3 IMAD.WIDE.U32 R12, R18.reuse, R13, c[0x0][0x1c8] ;  /* 0x00007200120c3625 */ /* 0x040fe200078e000d */
[----:B------:R-:W-:Y:S01]  /*04f0*/  @P3 IADD3 R18, R18, 0x20, RZ ;  /* 0x0000002012123810 */ /* 0x000fe20007ffe0ff */
[----:B------:R-:W3:Y:S04]  /*0500*/  @P3 LDG.E.128 R64, [R10.64] ;  /* 0x000000040a403981 */ /* 0x000ee8000c1e1d00 */
[----:B------:R-:W3:Y:S01]  /*0510*/  @P3 LDG.E.128 R60, [R10.64+0x10] ;  /* 0x000010040a3c3981 */ /* 0x000ee2000c1e1d00 */
[CC--:B------:R-:W-:Y:S01]  /*0520*/  @P4 IMAD.WIDE.U32 R14, R18.reuse, R17.reuse, c[0x0][0x1b0] ;  /* 0x00006c00120e4625 */ /* 0x0c0fe200078e0011 */
[----:B------:R-:W-:Y:S02]  /*0530*/  @P5 MOV R3, 0x20 ;  /* 0x0000002000035802 */ /* 0x000fe40000000f00 */
[----:B------:R-:W3:Y:S01]  /*0540*/  @P3 LDG.E.128 R56, [R12.64] ;  /* 0x000000040c383981 */ /* 0x000ee2000c1e1d00 */
[C---:B------:R-:W-:Y:S01]  /*0550*/  @P4 IMAD.WIDE.U32 R16, R18.reuse, R17, c[0x0][0x1c8] ;  /* 0x0000720012104625 */ /* 0x040fe200078e0011 */
[----:B------:R-:W-:-:S02]  /*0560*/  @P4 IADD3 R18, R18, 0x20, RZ ;  /* 0x0000002012124810 */ /* 0x000fc40007ffe0ff */
[----:B------:R-:W3:Y:S04]  /*0570*/  @P3 LDG.E.128 R52, [R12.64+0x10] ;  /* 0x000010040c343981 */ /* 0x000ee8000c1e1d00 */
[----:B------:R-:W3:Y:S01]  /*0580*/  @P4 LDG.E.128 R48, [R14.64] ;  /* 0x000000040e304981 */ /* 0x000ee2000c1e1d00 */
[----:B-1----:R-:W-:-:S03]  /*0590*/  @P5 IMAD.WIDE.U32 R4, R18, R3, c[0x0][0x1c8] ;  /* 0x0000720012045625 */ /* 0x002fc600078e0003 */
[----:B------:R-:W3:Y:S01]  /*05a0*/  @P4 LDG.E.128 R44, [R14.64+0x10] ;  /* 0x000010040e2c4981 */ /* 0x000ee2000c1e1d00 */
[----:B------:R-:W-:-:S03]  /*05b0*/  @P5 IMAD.WIDE.U32 R2, R18, R3, c[0x0][0x1b0] ;  /* 0x00006c0012025625 */ /* 0x000fc600078e0003 */
[----:B------:R-:W3:Y:S04]  /*05c0*/  @P4 LDG.E.128 R40, [R16.64] ;  /* 0x0000000410284981 */ /* 0x000ee8000c1e1d00 */
[----:B------:R-:W3:Y:S04]  /*05d0*/  @P4 LDG.E.128 R36, [R16.64+0x10] ;  /* 0x0000100410244981 */ /* 0x000ee8000c1e1d00 */
[----:B------:R-:W3:Y:S04]  /*05e0*/  @P5 LDG.E.128 R32, [R4.64] ;  /* 0x0000000404205981 */ /* 0x000ee8000c1e1d00 */
[----:B----4-:R-:W4:Y:S04]  /*05f0*/  @P5 LDG.E.128 R28, [R4.64+0x10] ;  /* 0x00001004041c5981 */ /* 0x010f28000c1e1d00 */
[----:B-----5:R-:W5:Y:S04]  /*0600*/  @P5 LDG.E.128 R24, [R2.64] ;  /* 0x0000000402185981 */ /* 0x020f68000c1e1d00 */
[----:B--2---:R-:W2:Y:S04]  /*0610*/  @P5 LDG.E.128 R20, [R2.64+0x10] ;  /* 0x0000100402145981 */ /* 0x004ea8000c1e1d00 */
[----:B------:R1:W-:Y:S04]  /*0620*/  @P1 STL.64 [R1+0x118], R88 ;  /* 0x0001185801001387 */ /* 0x0003e80000100a00 */
        /* <DEDUP_REMOVED lines=9> */
[----:B---3--:R3:W-:Y:S04]  /*06c0*/  @P2 STL.64 [R1+0xe8], R68 ;  /* 0x0000e84401002387 */ /* 0x0087e80000100a00 */
[----:B------:R0:W-:Y:S04]  /*06d0*/  @P2 STL.64 [R1+0xf0], R70 ;  /* 0x0000f04601002387 */ /* 0x0001e80000100a00 */
[----:B------:R-:W0:Y:S04]  /*06e0*/  S2R R7, SR_CTAID.X ;  /* 0x0000000000077919 */ /* 0x000e280000002500 */
        /* <DEDUP_REMOVED lines=16> */
[----:B------:R1:W-:Y:S01]  /*07f0*/  @P5 STL.64 [R1+0x38], R32 ;  /* 0x0000382001005387 */ /* 0x0003e20000100a00 */
[----:B------:R-:W-:-:S03]  /*0800*/  SHF.R.U32.HI R0, RZ, 0x5, R19 ;  /* 0x00000005ff007819 */ /* 0x000fc60000011613 */
[----:B------:R1:W-:Y:S01]  /*0810*/  @P5 STL.64 [R1+0x40], R34 ;  /* 0x0000402201005387 */ /* 0x0003e20000100a00 */
        /* <DEDUP_REMOVED lines=47> */
[----:B---3--:R-:W-:Y:S01]  /*0b10*/  CS2R R68, SRZ ;  /* 0x0000000000447805 */ /* 0x008fe2000001ff00 */
        /* <DEDUP_REMOVED lines=15> */
[----:B----4-:R0:W-:Y:S04]  /*0c10*/  @P5 STL.64 [R1+0x28], R28 ;  /* 0x0000281c01005387 */ /* 0x0101e80000100a00 */
[----:B------:R0:W-:Y:S04]  /*0c20*/  @P5 STL.64 [R1+0x30], R30 ;  /* 0x0000301e01005387 */ /* 0x0001e80000100a00 */
[----:B-----5:R0:W-:Y:S04]  /*0c30*/  @P5 STL.64 [R1+0x18], R24 ;  /* 0x0000181801005387 */ /* 0x0201e80000100a00 */
[----:B------:R0:W-:Y:S04]  /*0c40*/  @P5 STL.64 [R1+0x20], R26 ;  /* 0x0000201a01005387 */ /* 0x0001e80000100a00 */
[----:B--2---:R0:W-:Y:S04]  /*0c50*/  @P5 STL.64 [R1+0x8], R20 ;  /* 0x0000081401005387 */ /* 0x0041e80000100a00 */
[----:B------:R0:W-:Y:S01]  /*0c60*/  @P5 STL.64 [R1+0x10], R22 ;  /* 0x0000101601005387 */ /* 0x0001e20000100a00 */
[----:B------:R-:W-:Y:S05]  /*0c70*/  @P0 BRA `(.L_x_4386) ;  /* 0x0000551000000947 */ /* 0x000fea0003800000 */
[----:B------:R-:W-:Y:S01]  /*0c80*/  HFMA2.MMA R157, -RZ, RZ, 0, 0 ;  /* 0x00000000ff9d7435 */ /* 0x000fe200000001ff */
[----:B------:R-:W-:-:S02]  /*0c90*/  MOV R2, R0 ;  /* 0x0000000000027202 */ /* 0x000fc40000000f00 */
.L_x_4409:
[----:B------:R-:W-:Y:S02]  /*0ca0*/  ISETP.NE.U32.AND P0, PT, RZ, c[0x0][0x1c0], PT ;  /* 0x00007000ff007a0c */ /* 0x000fe40003f05070 */
[----:B------:R-:W-:-:S02]  /*0cb0*/  SHF.R.S32.HI R3, RZ, 0x1f, R2 ;  /* 0x0000001fff037819 */ /* 0x000fc40000011402 */
[----:B------:R-:W-:-:S13]  /*0cc0*/  ISETP.NE.AND.EX P0, PT, RZ, c[0x0][0x1c4], PT, P0 ;  /* 0x00007100ff007a0c */ /* 0x000fda0003f05300 */
[----:B0-----:R-:W-:-:S04]  /*0cd0*/  @P0 LEA R20, P6, R2, c[0x0][0x1c0], 0x1 ;  /* 0x0000700002140a11 */ /* 0x001fc800078c08ff */
        /* <DEDUP_REMOVED lines=12> */
[----:B------:R-:W-:Y:S02]  /*0da0*/  MOV R216, RZ ;  /* 0x000000ff00d87202 */ /* 0x000fe40000000f00 */
[----:B------:R-:W-:Y:S02]  /*0db0*/  LEA.HI R3, R20, R3, RZ, 0x3 ;  /* 0x0000000314037211 */ /* 0x000fe400078f18ff */
[----:B------:R-:W-:-:S02]  /*0dc0*/  MOV R20, 0x3f800000 ;  /* 0x3f80000000147802 */ /* 0x000fc40000000f00 */
[----:B------:R-:W-:Y:S02]  /*0dd0*/  MOV R215, RZ ;  /* 0x000000ff00d77202 */ /* 0x000fe40000000f00 */
        /* <DEDUP_REMOVED lines=9> */
[----:B------:R0:W4:Y:S04]  /*0e70*/  LDG.E.128 R172, [R14.64] ;  /* 0x000000040eac7981 */ /* 0x000128000c1e1d00 */
[----:B------:R-:W2:Y:S04]  /*0e80*/  LDL R244, [R1+0x144] ;  /* 0x0001440001f47983 */ /* 0x000ea80000100800 */
[----:B------:R-:W2:Y:S01]  /*0e90*/  LDL R243, [R1+0x128] ;  /* 0x0001280001f37983 */ /* 0x000ea20000100800 */
[----:B0-----:R-:W-:-:S03]  /*0ea0*/  MOV R14, 0x10 ;  /* 0x00000010000e7802 */ /* 0x001fc60000000f00 */
[----:B------:R-:W2:Y:S02]  /*0eb0*/  LDL R245, [R1+0x140] ;  /* 0x0001400001f57983 */ /* 0x000ea40000100800 */
[----:B------:R-:W-:Y:S02]  /*0ec0*/  IMAD.WIDE.U32 R14, R3, R14, c[0x0][0x208] ;  /* 0x00008200030e7625 */ /* 0x000fe400078e000e */
[----:B------:R-:W2:Y:S04]  /*0ed0*/  LDL R249, [R1+0x130] ;  /* 0x0001300001f97983 */ /* 0x000ea80000100800 */
[----:B------:R0:W2:Y:S04]  /*0ee0*/  LDG.E.128 R16, [R14.64] ;  /* 0x000000040e107981 */ /* 0x0000a8000c1e1d00 */
[----:B------:R-:W3:Y:S04]  /*0ef0*/  LDL R250, [R1+0x12c] ;  /* 0x00012c0001fa7983 */ /* 0x000ee80000100800 */
[----:B------:R-:W3:Y:S01]  /*0f00*/  LDL R248, [R1+0x134] ;  /* 0x0001340001f87983 */ /* 0x000ee20000100800 */
[----:B------:R-:W-:-:S04]  /*0f10*/  ISETP.NE.U32.AND P0, PT, RZ, c[0x0][0x218], PT ;  /* 0x00008600ff007a0c */ /* 0x000fc80003f05070 */
[----:B------:R-:W-:-:S13]  /*0f20*/  ISETP.NE.AND.EX P0, PT, RZ, c[0x0][0x21c], PT, P0 ;  /* 0x00008700ff007a0c */ /* 0x000fda0003f05300 */
[----:B0-----:R-:W-:-:S04]  /*0f30*/  @P0 LEA R14, P6, R3, c[0x0][0x218], 0x4 ;  /* 0x00008600030e0a11 */ /* 0x001fc800078c20ff */
[----:B------:R-:W-:-:S05]  /*0f40*/  @P0 LEA.HI.X R15, R3, c[0x0][0x21c], RZ, 0x4, P6 ;  /* 0x00008700030f0a11 */ /* 0x000fca00030f24ff */
[----:B------:R0:W5:Y:S02]  /*0f50*/  @P0 LDG.E.128 R36, [R14.64] ;  /* 0x000000040e240981 */ /* 0x000164000c1e1d00 */
[----:B0-----:R-:W-:-:S04]  /*0f60*/  LEA R14, P0, R3, c[0x0][0x190], 0x3 ;  /* 0x00006400030e7a11 */ /* 0x001fc800078018ff */
[----:B------:R-:W-:Y:S02]  /*0f70*/  LEA.HI.X R15, R3, c[0x0][0x194], RZ, 0x3, P0 ;  /* 0x00006500030f7a11 */ /* 0x000fe400000f1cff */
[----:B------:R-:W-:-:S03]  /*0f80*/  ISETP.NE.AND P0, PT, R247, RZ, PT ;  /* 0x000000fff700720c */ /* 0x000fc60003f05270 */
[----:B------:R0:W5:Y:S01]  /*0f90*/  LDG.E.64 R24, [R14.64] ;  /* 0x000000040e187981 */ /* 0x000162000c1e1b00 */
[--C-:B----4-:R-:W-:Y:S02]  /*0fa0*/  PRMT R0, RZ, 0x5410, R172.reuse ;  /* 0x00005410ff007816 */ /* 0x110fe400000000ac */
[----:B------:R-:W-:Y:S02]  /*0fb0*/  PRMT R177, RZ, 0x7610, R172 ;  /* 0x00007610ffb17816 */ /* 0x000fe400000000ac */
[--C-:B------:R-:W-:Y:S02]  /*0fc0*/  PRMT R176, RZ, 0x5410, R173.reuse ;  /* 0x00005410ffb07816 */ /* 0x100fe400000000ad */
[----:B------:R-:W-:Y:S02]  /*0fd0*/  PRMT R179, RZ, 0x7610, R173 ;  /* 0x00007610ffb37816 */ /* 0x000fe400000000ad */
[----:B-----5:R-:W-:Y:S02]  /*0fe0*/  FSEL R172, R213, RZ, !P0 ;  /* 0x000000ffd5ac7208 */ /* 0x020fe40004000000 */
[----:B0-----:R-:W-:-:S02]  /*0ff0*/  PRMT R15, RZ, 0x5410, R174 ;  /* 0x00005410ff0f7816 */ /* 0x001fc400000000ae */
[----:B------:R-:W-:Y:S02]  /*1000*/  PRMT R14, RZ, 0x7610, R174 ;  /* 0x00007610ff0e7816 */ /* 0x000fe400000000ae */
[--C-:B------:R-:W-:Y:S02]  /*1010*/  PRMT R173, RZ, 0x5410, R175.reuse ;  /* 0x00005410ffad7816 */ /* 0x100fe400000000af */
[----:B------:R-:W-:Y:S01]  /*1020*/  PRMT R175, RZ, 0x7610, R175 ;  /* 0x00007610ffaf7816 */ /* 0x000fe200000000af */
[C---:B------:R-:W-:Y:S02]  /*1030*/  FADD.FTZ R241, -R172.reuse, R177 ;  /* 0x000000b1acf17221 */ /* 0x040fe40000010100 */
[C---:B------:R-:W-:Y:S01]  /*1040*/  FADD.FTZ R0, -R172.reuse, R0 ;  /* 0x00000000ac007221 */ /* 0x040fe20000010100 */
[----:B--2---:R-:W-:Y:S01]  /*1050*/  PRMT R217, RZ, 0x5410, R16 ;  /* 0x00005410ffd97816 */ /* 0x004fe20000000010 */
[C---:B------:R-:W-:Y:S02]  /*1060*/  FADD.FTZ R216, -R172.reuse, R176 ;  /* 0x000000b0acd87221 */ /* 0x040fe40000010100 */
[----:B------:R-:W-:-:S02]  /*1070*/  FADD.FTZ R179, -R172, R179 ;  /* 0x000000b3acb37221 */ /* 0x000fc40000010100 */
[C---:B------:R-:W-:Y:S02]  /*1080*/  FADD.FTZ R15, -R172.reuse, R15 ;  /* 0x0000000fac0f7221 */ /* 0x040fe40000010100 */
[C---:B------:R-:W-:Y:S02]  /*1090*/  FADD.FTZ R14, -R172.reuse, R14 ;  /* 0x0000000eac0e7221 */ /* 0x040fe40000010100 */
[C---:B------:R-:W-:Y:S01]  /*10a0*/  FADD.FTZ R173, -R172.reuse, R173 ;  /* 0x000000adacad7221 */ /* 0x040fe20000010100 */
[----:B------:R-:W-:Y:S01]  /*10b0*/  PRMT R16, RZ, 0x7610, R16 ;  /* 0x00007610ff107816 */ /* 0x000fe20000000010 */
[----:B------:R-:W-:Y:S01]  /*10c0*/  FADD.FTZ R172, -R172, R175 ;  /* 0x000000afacac7221 */ /* 0x000fe20000010100 */
[--C-:B------:R-:W-:Y:S02]  /*10d0*/  PRMT R175, RZ, 0x5410, R19.reuse ;  /* 0x00005410ffaf7816 */ /* 0x100fe40000000013 */
[----:B------:R-:W-:Y:S01]  /*10e0*/  PRMT R174, RZ, 0x7610, R19 ;  /* 0x00007610ffae7816 */ /* 0x000fe20000000013 */
[----:B------:R-:W-:Y:S01]  /*10f0*/  FMUL.FTZ R19, R21, R241 ;  /* 0x000000f115137220 */ /* 0x000fe20000410000 */
[----:B------:R-:W-:Y:S01]  /*1100*/  PRMT R178, RZ, 0x7610, R17 ;  /* 0x00007610ffb27816 */ /* 0x000fe20000000011 */
[----:B------:R-:W-:Y:S01]  /*1110*/  FADD.FTZ R117, R117, R16 ;  /* 0x0000001075757221 */ /* 0x000fe20000010000 */
[--C-:B------:R-:W-:Y:S01]  /*1120*/  PRMT R177, RZ, 0x5410, R18.reuse ;  /* 0x00005410ffb17816 */ /* 0x100fe20000000012 */
[-C--:B------:R-:W-:Y:S01]  /*1130*/  FFMA.FTZ R157, R19, R16.reuse, R157 ;  /* 0x00000010139d7223 */ /* 0x080fe2000001009d */
[----:B------:R-:W-:Y:S01]  /*1140*/  PRMT R176, RZ, 0x7610, R18 ;  /* 0x00007610ffb07816 */ /* 0x000fe20000000012 */
[----:B------:R-:W-:-:S02]  /*1150*/  FMUL.FTZ R242, R242, R16 ;  /* 0x00000010f2f27220 */ /* 0x000fc40000410000 */
[C---:B------:R-:W-:Y:S02]  /*1160*/  FMUL.FTZ R16, R21.reuse, R179 ;  /* 0x000000b315107220 */ /* 0x040fe40000410000 */
[C---:B------:R-:W-:Y:S02]  /*1170*/  FMUL.FTZ R15, R21.reuse, R15 ;  /* 0x0000000f150f7220 */ /* 0x040fe40000410000 */
[----:B------:R-:W-:Y:S02]  /*1180*/  FMUL.FTZ R0, R21, R0 ;  /* 0x0000000015007220 */ /* 0x000fe40000410000 */
[----:B---3--:R-:W-:Y:S01]  /*1190*/  FMUL.FTZ R18, R246, R217 ;  /* 0x000000d9f6127220 */ /* 0x008fe20000410000 */
[----:B------:R-:W-:Y:S01]  /*11a0*/  PRMT R215, RZ, 0x5410, R17 ;  /* 0x00005410ffd77816 */ /* 0x000fe20000000011 */
[----:B------:R-:W-:Y:S02]  /*11b0*/  FADD.FTZ R119, R119, R178 ;  /* 0x000000b277777221 */ /* 0x000fe40000010000 */
[----:B------:R-:W-:-:S02]  /*11c0*/  FFMA.FTZ R159, R16, R178, R159 ;  /* 0x000000b2109f7223 */ /* 0x000fc4000001009f */
[----:B------:R-:W-:Y:S02]  /*11d0*/  FMUL.FTZ R251, R244, R178 ;  /* 0x000000b2f4fb7220 */ /* 0x000fe40000410000 */
[----:B------:R-:W-:Y:S02]  /*11e0*/  FADD.FTZ R112, R112, R177 ;  /* 0x000000b170707221 */ /* 0x000fe40000010000 */
[-C--:B------:R-:W-:Y:S02]  /*11f0*/  FFMA.FTZ R152, R15, R177.reuse, R152 ;  /* 0x000000b10f987223 */ /* 0x080fe40000010098 */
[----:B------:R-:W-:Y:S02]  /*1200*/  FMUL.FTZ R246, R243, R177 ;  /* 0x000000b1f3f67220 */ /* 0x000fe40000410000 */
[----:B------:R-:W-:Y:S02]  /*1210*/  FADD.FTZ R177, RZ, R18 ;  /* 0x00000012ffb17221 */ /* 0x000fe40000010000 */
[----:B------:R-:W-:-:S02]  /*1220*/  FFMA.FTZ R178, R0, R18, RZ ;  /* 0x0000001200b27223 */ /* 0x000fc400000100ff */
        /* <DEDUP_REMOVED lines=12> */
[----:B------:R-:W-:Y:S02]  /*12f0*/  FMUL.FTZ R14, R21, R14 ;  /* 0x0000000e150e7220 */ /* 0x000fe40000410000 */
[----:B------:R-:W-:Y:S02]  /*1300*/  FMUL.FTZ R245, R250, R176 ;  /* 0x000000b0faf57220 */ /* 0x000fe40000410000 */
[----:B------:R-:W-:Y:S02]  /*1310*/  FADD.FTZ R173, R173, R246 ;  /* 0x000000f6adad7221 */ /* 0x000fe40000010000 */
[----:B------:R-:W-:Y:S02]  /*1320*/  FFMA.FTZ R175, R15, R246, R178 ;  /* 0x000000f60faf7223 */ /* 0x000fe400000100b2 */
[----:B------:R-:W-:Y:S02]  /*1330*/  FADD.FTZ R173, R173, R245 ;  /* 0x000000f5adad7221 */ /* 0x000fe40000010000 */
[----:B------:R-:W-:Y:S01]  /*1340*/  FFMA.FTZ R175, R14, R245, R175 ;  /* 0x000000f50eaf7223 */ /* 0x000fe200000100af */
[----:B------:R0:W-:Y:S01]  /*1350*/  STL [R1], R242 ;  /* 0x000000f201007387 */ /* 0x0001e20000100800 */
[----:B------:R-:W-:-:S02]  /*1360*/  FMUL.FTZ R241, R248, R174 ;  /* 0x000000aef8f17220 */ /* 0x000fc40000410000 */
[----:B------:R-:W-:Y:S02]  /*1370*/  FADD.FTZ R173, R173, R243 ;  /* 0x000000f3adad7221 */ /* 0x000fe40000010000 */
[----:B------:R-:W-:Y:S02]  /*1380*/  FFMA.FTZ R175, R244, R243, R175 ;  /* 0x000000f3f4af7223 */ /* 0x000fe400000100af */
[----:B------:R-:W-:Y:S02]  /*1390*/  FADD.FTZ R116, R116, R217 ;  /* 0x000000d974747221 */ /* 0x000fe40000010000 */
[----:B0-----:R-:W-:Y:S02]  /*13a0*/  FMUL.FTZ R242, R21, R172 ;  /* 0x000000ac15f27220 */ /* 0x001fe40000410000 */
[----:B------:R-:W-:Y:S01]  /*13b0*/  FFMA.FTZ R156, R0, R217, R156 ;  /* 0x000000d9009c7223 */ /* 0x000fe2000001009c */
[----:B------:R-:W-:Y:S01]  /*13c0*/  IADD3 R217, R3, 0x20, RZ ;  /* 0x0000002003d97810 */ /* 0x000fe20007ffe0ff */
        /* <DEDUP_REMOVED lines=8> */
.L_x_4388:
[----:B---3--:R-:W-:Y:S05]  /*1450*/  BSYNC B1 ;  /* 0x0000000000017941 */ /* 0x008fea0003800000 */
.L_x_4387:
[----:B------:R-:W-:Y:S01]  /*1460*/  BSSY B1, `(.L_x_4389) ;  /* 0x0000063000017945 */ /* 0x000fe20003800000 */
[----:B------:R-:W-:Y:S05]  /*1470*/  @!P2 BRA `(.L_x_4390) ;  /* 0x000006100000a947 */ /* 0x000fea0003800000 */
[C---:B------:R-:W-:Y:S01]  /*1480*/  LEA R10, P0, R217.reuse, c[0x0][0x188], 0x4 ;  /* 0x00006200d90a7a11 */ /* 0x040fe200078020ff */
[----:B------:R-:W2:Y:S03]  /*1490*/  LDL R238, [R1+0xd8] ;  /* 0x0000d80001ee7983 */ /* 0x000ea60000100800 */
[----:B------:R-:W-:Y:S01]  /*14a0*/  LEA.HI.X R11, R217, c[0x0][0x18c], RZ, 0x4, P0 ;  /* 0x00006300d90b7a11 */ /* 0x000fe200000f24ff */
[----:B------:R-:W3:Y:S04]  /*14b0*/  LDL R237, [R1+0xdc] ;  /* 0x0000dc0001ed7983 */ /* 0x000ee80000100800 */
[----:B------:R0:W4:Y:S04]  /*14c0*/  LDG.E.128 R172, [R10.64] ;  /* 0x000000040aac7981 */ /* 0x000128000c1e1d00 */
[----:B------:R-:W2:Y:S04]  /*14d0*/  LDL R236, [R1+0xe0] ;  /* 0x0000e00001ec7983 */ /* 0x000ea80000100800 */
[----:B------:R-:W2:Y:S01]  /*14e0*/  LDL R235, [R1+0xe4] ;  /* 0x0000e40001eb7983 */ /* 0x000ea20000100800 */
[----:B0-----:R-:W-:-:S03]  /*14f0*/  HFMA2.MMA R10, -RZ, RZ, 0, 9.5367431640625e-07 ;  /* 0x00000010ff0a7435 */ /* 0x001fc600000001ff */
[----:B------:R-:W2:Y:S04]  /*1500*/  LDL R234, [R1+0xc8] ;  /* 0x0000c80001ea7983 */ /* 0x000ea80000100800 */
[----:B------:R-:W2:Y:S03]  /*1510*/  LDL R249, [R1+0xd0] ;  /* 0x0000d00001f97983 */ /* 0x000ea60000100800 */
[----:B------:R-:W-:Y:S01]  /*1520*/  IMAD.WIDE.U32 R10, R217, R10, c[0x0][0x208] ;  /* 0x00008200d90a7625 */ /* 0x000fe200078e000a */
[----:B------:R-:W2:Y:S04]  /*1530*/  LDL R250, [R1+0xcc] ;  /* 0x0000cc0001fa7983 */ /* 0x000ea80000100800 */
[----:B------:R0:W2:Y:S04]  /*1540*/  LDG.E.128 R176, [R10.64] ;  /* 0x000000040ab07981 */ /* 0x0000a8000c1e1d00 */
        /* <DEDUP_REMOVED lines=10> */
[----:B------:R-:W-:Y:S02]  /*15f0*/  IADD3 R217, R217, 0x20, RZ ;  /* 0x00000020d9d97810 */ /* 0x000fe40007ffe0ff */
[--C-:B----4-:R-:W-:Y:S02]  /*1600*/  PRMT R12, RZ, 0x5410, R172.reuse ;  /* 0x00005410ff0c7816 */ /* 0x110fe400000000ac */
[----:B------:R-:W-:Y:S02]  /*1610*/  PRMT R13, RZ, 0x7610, R172 ;  /* 0x00007610ff0d7816 */ /* 0x000fe400000000ac */
[----:B-----5:R-:W-:Y:S02]  /*1620*/  FSEL R172, R213, RZ, !P0 ;  /* 0x000000ffd5ac7208 */ /* 0x020fe40004000000 */
[--C-:B0-----:R-:W-:Y:S02]  /*1630*/  PRMT R11, RZ, 0x5410, R173.reuse ;  /* 0x00005410ff0b7816 */ /* 0x101fe400000000ad */
[----:B------:R-:W-:-:S02]  /*1640*/  PRMT R191, RZ, 0x7610, R173 ;  /* 0x00007610ffbf7816 */ /* 0x000fc400000000ad */
[----:B------:R-:W-:Y:S01]  /*1650*/  PRMT R10, RZ, 0x5410, R174 ;  /* 0x00005410ff0a7816 */ /* 0x000fe200000000ae */
[C---:B------:R-:W-:Y:S02]  /*1660*/  FADD.FTZ R173, -R172.reuse, R12 ;  /* 0x0000000cacad7221 */ /* 0x040fe40000010100 */
[C---:B------:R-:W-:Y:S02]  /*1670*/  FADD.FTZ R12, -R172.reuse, R11 ;  /* 0x0000000bac0c7221 */ /* 0x040fe40000010100 */
[C---:B------:R-:W-:Y:S02]  /*1680*/  FADD.FTZ R11, -R172.reuse, R191 ;  /* 0x000000bfac0b7221 */ /* 0x040fe40000010100 */
[----:B------:R-:W-:Y:S01]  /*1690*/  FADD.FTZ R10, -R172, R10 ;  /* 0x0000000aac0a7221 */ /* 0x000fe20000010100 */
[----:B------:R-:W-:Y:S01]  /*16a0*/  PRMT R174, RZ, 0x7610, R174 ;  /* 0x00007610ffae7816 */ /* 0x000fe200000000ae */
[C---:B------:R-:W-:Y:S02]  /*16b0*/  FMUL.FTZ R11, R21.reuse, R11 ;  /* 0x0000000b150b7220 */ /* 0x040fe40000410000 */
[----:B------:R-:W-:Y:S01]  /*16c0*/  FMUL.FTZ R10, R21, R10 ;  /* 0x0000000a150a7220 */ /* 0x000fe20000410000 */
[----:B--2---:R-:W-:-:S02]  /*16d0*/  PRMT R233, RZ, 0x5410, R176 ;  /* 0x00005410ffe97816 */ /* 0x004fc400000000b0 */
[----:B------:R-:W-:Y:S02]  /*16e0*/  PRMT R232, RZ, 0x7610, R176 ;  /* 0x00007610ffe87816 */ /* 0x000fe400000000b0 */
[--C-:B------:R-:W-:Y:S02]  /*16f0*/  PRMT R231, RZ, 0x5410, R177.reuse ;  /* 0x00005410ffe77816 */ /* 0x100fe400000000b1 */
[----:B------:R-:W-:Y:S02]  /*1700*/  PRMT R177, RZ, 0x7610, R177 ;  /* 0x00007610ffb17816 */ /* 0x000fe400000000b1 */
[----:B------:R-:W-:Y:S01]  /*1710*/  PRMT R176, RZ, 0x5410, R178 ;  /* 0x00005410ffb07816 */ /* 0x000fe200000000b2 */
[----:B------:R-:W-:Y:S02]  /*1720*/  FADD.FTZ R13, -R172, R13 ;  /* 0x0000000dac0d7221 */ /* 0x000fe40000010100 */
[----:B------:R-:W-:Y:S02]  /*1730*/  FMUL.FTZ R191, R21, R173 ;  /* 0x000000ad15bf7220 */ /* 0x000fe40000410000 */
[----:B------:R-:W-:-:S02]  /*1740*/  FMUL.FTZ R240, R238, R233 ;  /* 0x000000e9eef07220 */ /* 0x000fc40000410000 */
[----:B---3--:R-:W-:Y:S02]  /*1750*/  FMUL.FTZ R239, R237, R232 ;  /* 0x000000e8edef7220 */ /* 0x008fe40000410000 */
[----:B------:R-:W-:Y:S02]  /*1760*/  FMUL.FTZ R238, R236, R231 ;  /* 0x000000e7ecee7220 */ /* 0x000fe40000410000 */
[----:B------:R-:W-:Y:S02]  /*1770*/  FADD.FTZ R174, -R172, R174 ;  /* 0x000000aeacae7221 */ /* 0x000fe40000010100 */
[----:B------:R-:W-:Y:S02]  /*1780*/  FADD.FTZ R111, R111, R177 ;  /* 0x000000b16f6f7221 */ /* 0x000fe40000010000 */
[-C--:B------:R-:W-:Y:S02]  /*1790*/  FFMA.FTZ R151, R11, R177.reuse, R151 ;  /* 0x000000b10b977223 */ /* 0x080fe40000010097 */
[----:B------:R-:W-:-:S02]  /*17a0*/  FMUL.FTZ R237, R235, R177 ;  /* 0x000000b1ebed7220 */ /* 0x000fc40000410000 */
[----:B------:R-:W-:Y:S02]  /*17b0*/  FADD.FTZ R104, R104, R176 ;  /* 0x000000b068687221 */ /* 0x000fe40000010000 */
[-C--:B------:R-:W-:Y:S02]  /*17c0*/  FFMA.FTZ R144, R10, R176.reuse, R144 ;  /* 0x000000b00a907223 */ /* 0x080fe40000010090 */
[----:B------:R-:W-:Y:S02]  /*17d0*/  FMUL.FTZ R236, R234, R176 ;  /* 0x000000b0eaec7220 */ /* 0x000fe40000410000 */
[----:B------:R-:W-:Y:S02]  /*17e0*/  FMUL.FTZ R13, R21, R13 ;  /* 0x0000000d150d7220 */ /* 0x000fe40000410000 */
[----:B------:R-:W-:Y:S02]  /*17f0*/  FADD.FTZ R176, R216, R240 ;  /* 0x000000f0d8b07221 */ /* 0x000fe40000010000 */
[----:B------:R-:W-:Y:S01]  /*1800*/  FFMA.FTZ R177, R191, R240, R215 ;  /* 0x000000f0bfb17223 */ /* 0x000fe200000100d7 */
[--C-:B------:R-:W-:Y:S01]  /*1810*/  PRMT R9, RZ, 0x5410, R175.reuse ;  /* 0x00005410ff097816 */ /* 0x100fe200000000af */
[C---:B------:R-:W-:Y:S01]  /*1820*/  FMUL.FTZ R235, R21.reuse, R174 ;  /* 0x000000ae15eb7220 */ /* 0x040fe20000410000 */
[----:B------:R-:W-:Y:S01]  /*1830*/  PRMT R175, RZ, 0x7610, R175 ;  /* 0x00007610ffaf7816 */ /* 0x000fe200000000af */
[----:B------:R-:W-:-:S02]  /*1840*/  FMUL.FTZ R12, R21, R12 ;  /* 0x0000000c150c7220 */ /* 0x000fc40000410000 */
[----:B------:R-:W-:Y:S02]  /*1850*/  FADD.FTZ R174, R176, R239 ;  /* 0x000000efb0ae7221 */ /* 0x000fe40000010000 */
[----:B------:R-:W-:Y:S02]  /*1860*/  FFMA.FTZ R177, R13, R239, R177 ;  /* 0x000000ef0db17223 */ /* 0x000fe400000100b1 */
[----:B------:R-:W-:Y:S02]  /*1870*/  FADD.FTZ R9, -R172, R9 ;  /* 0x00000009ac097221 */ /* 0x000fe40000010100 */
[----:B------:R-:W-:Y:S02]  /*1880*/  FADD.FTZ R174, R174, R238 ;  /* 0x000000eeaeae7221 */ /* 0x000fe40000010000 */
[----:B------:R-:W-:Y:S02]  /*1890*/  FFMA.FTZ R177, R12, R238, R177 ;  /* 0x000000ee0cb17223 */ /* 0x000fe400000100b1 */
[----:B------:R-:W-:Y:S01]  /*18a0*/  FADD.FTZ R172, -R172, R175 ;  /* 0x000000afacac7221 */ /* 0x000fe20000010100 */
[----:B------:R-:W-:Y:S01]  /*18b0*/  PRMT R175, RZ, 0x5410, R179 ;  /* 0x00005410ffaf7816 */ /* 0x000fe200000000b3 */
[----:B------:R-:W-:Y:S01]  /*18c0*/  FMUL.FTZ R9, R21, R9 ;  /* 0x0000000915097220 */ /* 0x000fe20000410000 */
[----:B------:R-:W-:Y:S01]  /*18d0*/  PRMT R178, RZ, 0x7610, R178 ;  /* 0x00007610ffb27816 */ /* 0x000fe200000000b2 */
        /* <DEDUP_REMOVED lines=27> */
.L_x_4390:
[----:B------:R-:W-:Y:S05]  /*1a90*/  BSYNC B1 ;  /* 0x0000000000017941 */ /* 0x000fea0003800000 */
.L_x_4389:
        /* <DEDUP_REMOVED lines=13> */
[----:B------:R-:W3:Y:S04]  /*1b70*/  LDL R250, [R1+0x8c] ;  /* 0x00008c0001fa7983 */ /* 0x000ee80000100800 */
[----:B------:R-:W4:Y:S04]  /*1b80*/  LDL R249, [R1+0x90] ;  /* 0x0000900001f97983 */ /* 0x000f280000100800 */
[----:B------:R-:W4:Y:S01]  /*1b90*/  LDL R248, [R1+0x94] ;  /* 0x0000940001f87983 */ /* 0x000f220000100800 */
[----:B------:R-:W-:-:S04]  /*1ba0*/  ISETP.NE.U32.AND P0, PT, RZ, c[0x0][0x218], PT ;  /* 0x00008600ff007a0c */ /* 0x000fc80003f05070 */
[----:B------:R-:W-:-:S13]  /*1bb0*/  ISETP.NE.AND.EX P0, PT, RZ, c[0x0][0x21c], PT, P0 ;  /* 0x00008700ff007a0c */ /* 0x000fda0003f05300 */
[----:B------:R-:W-:-:S04]  /*1bc0*/  @P0 LEA R176, P6, R217, c[0x0][0x218], 0x4 ;  /* 0x00008600d9b00a11 */ /* 0x000fc800078c20ff */
[----:B------:R-:W-:-:S05]  /*1bd0*/  @P0 LEA.HI.X R177, R217, c[0x0][0x21c], RZ, 0x4, P6 ;  /* 0x00008700d9b10a11 */ /* 0x000fca00030f24ff */
[----:B------:R0:W5:Y:S02]  /*1be0*/  @P0 LDG.E.128 R28, [R176.64] ;  /* 0x00000004b01c0981 */ /* 0x000164000c1e1d00 */
[----:B0-----:R-:W-:-:S04]  /*1bf0*/  LEA R176, P0, R217, c[0x0][0x190], 0x3 ;  /* 0x00006400d9b07a11 */ /* 0x001fc800078018ff */
[----:B------:R-:W-:Y:S02]  /*1c00*/  LEA.HI.X R177, R217, c[0x0][0x194], RZ, 0x3, P0 ;  /* 0x00006500d9b17a11 */ /* 0x000fe400000f1cff */
[----:B------:R-:W-:-:S03]  /*1c10*/  ISETP.NE.AND P0, PT, R247, RZ, PT ;  /* 0x000000fff700720c */ /* 0x000fc60003f05270 */
[----:B------:R0:W5:Y:S02]  /*1c20*/  LDG.E.64 R180, [R176.64] ;  /* 0x00000004b0b47981 */ /* 0x000164000c1e1b00 */
[----:B0----5:R-:W-:Y:S02]  /*1c30*/  FSEL R176, R213, RZ, !P0 ;  /* 0x000000ffd5b07208 */ /* 0x021fe40004000000 */
[----:B------:R-:W-:Y:S02]  /*1c40*/  IADD3 R217, R217, 0x20, RZ ;  /* 0x00000020d9d97810 */ /* 0x000fe40007ffe0ff */
[--C-:B--2---:R-:W-:Y:S02]  /*1c50*/  PRMT R8, RZ, 0x5410, R4.reuse ;  /* 0x00005410ff087816 */ /* 0x104fe40000000004 */
        /* <DEDUP_REMOVED lines=12> */
[C---:B------:R-:W-:Y:S02]  /*1d20*/  FADD.FTZ R5, -R176.reuse, R5 ;  /* 0x00000005b0057221 */ /* 0x040fe40000010100 */
[C---:B------:R-:W-:Y:S02]  /*1d30*/  FADD.FTZ R177, -R176.reuse, R177 ;  /* 0x000000b1b0b17221 */ /* 0x040fe40000010100 */
[C---:B------:R-:W-:Y:S01]  /*1d40*/  FADD.FTZ R4, -R176.reuse, R4 ;  /* 0x00000004b0047221 */ /* 0x040fe20000010100 */
[----:B------:R-:W-:Y:S01]  /*1d50*/  PRMT R209, RZ, 0x7610, R172 ;  /* 0x00007610ffd17816 */ /* 0x000fe200000000ac */
[----:B------:R-:W-:Y:S01]  /*1d60*/  FADD.FTZ R176, -R176, R178 ;  /* 0x000000b2b0b07221 */ /* 0x000fe20000010100 */
[--C-:B------:R-:W-:Y:S02]  /*1d70*/  PRMT R179, RZ, 0x5410, R173.reuse ;  /* 0x00005410ffb37816 */ /* 0x100fe400000000ad */
[----:B------:R-:W-:Y:S01]  /*1d80*/  PRMT R178, RZ, 0x7610, R173 ;  /* 0x00007610ffb27816 */ /* 0x000fe200000000ad */
[C---:B------:R-:W-:Y:S01]  /*1d90*/  FMUL.FTZ R6, R21.reuse, R6 ;  /* 0x0000000615067220 */ /* 0x040fe20000410000 */
[----:B------:R-:W-:Y:S01]  /*1da0*/  PRMT R173, RZ, 0x5410, R174 ;  /* 0x00005410ffad7816 */ /* 0x000fe200000000ae */
[----:B------:R-:W-:-:S02]  /*1db0*/  FMUL.FTZ R5, R21, R5 ;  /* 0x0000000515057220 */ /* 0x000fc40000410000 */
[----:B------:R-:W-:Y:S02]  /*1dc0*/  FMUL.FTZ R190, R21, R190 ;  /* 0x000000be15be7220 */ /* 0x000fe40000410000 */
[----:B------:R-:W-:Y:S02]  /*1dd0*/  FMUL.FTZ R230, R227, R210 ;  /* 0x000000d2e3e67220 */ /* 0x000fe40000410000 */
[----:B------:R-:W-:Y:S02]  /*1de0*/  FMUL.FTZ R229, R220, R209 ;  /* 0x000000d1dce57220 */ /* 0x000fe40000410000 */
[----:B------:R-:W-:Y:S02]  /*1df0*/  FADD.FTZ R103, R103, R178 ;  /* 0x000000b267677221 */ /* 0x000fe40000010000 */
[-C--:B------:R-:W-:Y:S02]  /*1e00*/  FFMA.FTZ R143, R6, R178.reuse, R143 ;  /* 0x000000b2068f7223 */ /* 0x080fe4000001008f */
[----:B----4-:R-:W-:-:S02]  /*1e10*/  FMUL.FTZ R227, R212, R178 ;  /* 0x000000b2d4e37220 */ /* 0x010fc40000410000 */
        /* <DEDUP_REMOVED lines=18> */
[----:B------:R-:W-:Y:S01]  /*1f40*/  FFMA.FTZ R174, R6, R227, R174 ;  /* 0x000000e306ae7223 */ /* 0x000fe200000100ae */
[----:B------:R-:W-:Y:S01]  /*1f50*/  PRMT R172, RZ, 0x5410, R175 ;  /* 0x00005410ffac7816 */ /* 0x000fe200000000af */
[----:B------:R-:W-:-:S02]  /*1f60*/  FADD.FTZ R173, R173, R220 ;  /* 0x000000dcadad7221 */ /* 0x000fc40000010000 */
[----:B------:R-:W-:Y:S01]  /*1f70*/  FFMA.FTZ R174, R5, R220, R174 ;  /* 0x000000dc05ae7223 */ /* 0x000fe200000100ae */
[----:B------:R-:W-:Y:S01]  /*1f80*/  PRMT R175, RZ, 0x7610, R175 ;  /* 0x00007610ffaf7816 */ /* 0x000fe200000000af */
        /* <DEDUP_REMOVED lines=20> */
.L_x_4392:
[----:B------:R-:W-:Y:S05]  /*20d0*/  BSYNC B1 ;  /* 0x0000000000017941 */ /* 0x000fea0003800000 */
.L_x_4391:
        /* <DEDUP_REMOVED lines=28> */
[--C-:B------:R-:W-:Y:S02]  /*22a0*/  PRMT R23, RZ, 0x5410, R173.reuse ;  /* 0x00005410ff177816 */ /* 0x100fe400000000ad */
[----:B------:R-:W-:Y:S02]  /*22b0*/  PRMT R186, RZ, 0x7610, R173 ;  /* 0x00007610ffba7816 */ /* 0x000fe400000000ad */
[----:B-----5:R-:W-:-:S02]  /*22c0*/  FSEL R172, R213, RZ, !P0 ;  /* 0x000000ffd5ac7208 */ /* 0x020fc40004000000 */
[--C-:B------:R-:W-:Y:S02]  /*22d0*/  PRMT R187, RZ, 0x5410, R174.reuse ;  /* 0x00005410ffbb7816 */ /* 0x100fe400000000ae */
[----:B------:R-:W-:Y:S02]  /*22e0*/  PRMT R189, RZ, 0x7610, R174 ;  /* 0x00007610ffbd7816 */ /* 0x000fe400000000ae */
[--C-:B------:R-:W-:Y:S02]  /*22f0*/  PRMT R173, RZ, 0x5410, R175.reuse ;  /* 0x00005410ffad7816 */ /* 0x100fe400000000af */
[----:B------:R-:W-:Y:S01]  /*2300*/  PRMT R188, RZ, 0x7610, R175 ;  /* 0x00007610ffbc7816 */ /* 0x000fe200000000af */
[C---:B------:R-:W-:Y:S02]  /*2310*/  FADD.FTZ R174, -R172.reuse, R22 ;  /* 0x00000016acae7221 */ /* 0x040fe40000010100 */
[C---:B------:R-:W-:Y:S02]  /*2320*/  FADD.FTZ R22, -R172.reuse, R204 ;  /* 0x000000ccac167221 */ /* 0x040fe40000010100 */
[----:B------:R-:W-:-:S02]  /*2330*/  FADD.FTZ R23, -R172, R23 ;  /* 0x00000017ac177221 */ /* 0x000fc40000010100 */
[C---:B------:R-:W-:Y:S02]  /*2340*/  FADD.FTZ R186, -R172.reuse, R186 ;  /* 0x000000baacba7221 */ /* 0x040fe40000010100 */
[C---:B------:R-:W-:Y:S01]  /*2350*/  FADD.FTZ R187, -R172.reuse, R187 ;  /* 0x000000bbacbb7221 */ /* 0x040fe20000010100 */
[----:B--2---:R-:W-:Y:S01]  /*2360*/  PRMT R206, RZ, 0x5410, R176 ;  /* 0x00005410ffce7816 */ /* 0x004fe200000000b0 */
[C---:B------:R-:W-:Y:S02]  /*2370*/  FADD.FTZ R175, -R172.reuse, R189 ;  /* 0x000000bdacaf7221 */ /* 0x040fe40000010100 */
[C---:B------:R-:W-:Y:S01]  /*2380*/  FADD.FTZ R173, -R172.reuse, R173 ;  /* 0x000000adacad7221 */ /* 0x040fe20000010100 */
[--C-:B------:R-:W-:Y:S01]  /*2390*/  PRMT R204, RZ, 0x5410, R177.reuse ;  /* 0x00005410ffcc7816 */ /* 0x100fe200000000b1 */
[----:B------:R-:W-:Y:S01]  /*23a0*/  FADD.FTZ R172, -R172, R188 ;  /* 0x000000bcacac7221 */ /* 0x000fe20000010100 */
[----:B------:R-:W-:Y:S01]  /*23b0*/  PRMT R188, RZ, 0x7610, R177 ;  /* 0x00007610ffbc7816 */ /* 0x000fe200000000b1 */
[C---:B------:R-:W-:Y:S01]  /*23c0*/  FMUL.FTZ R187, R21.reuse, R187 ;  /* 0x000000bb15bb7220 */ /* 0x040fe20000410000 */
[----:B------:R-:W-:Y:S01]  /*23d0*/  PRMT R177, RZ, 0x5410, R178 ;  /* 0x00005410ffb17816 */ /* 0x000fe200000000b2 */
[----:B------:R-:W-:Y:S01]  /*23e0*/  FMUL.FTZ R189, R21, R174 ;  /* 0x000000ae15bd7220 */ /* 0x000fe20000410000 */
[----:B------:R-:W-:Y:S01]  /*23f0*/  PRMT R205, RZ, 0x7610, R176 ;  /* 0x00007610ffcd7816 */ /* 0x000fe200000000b0 */
[----:B------:R-:W-:Y:S01]  /*2400*/  FMUL.FTZ R226, R224, R206 ;  /* 0x000000cee0e27220 */ /* 0x000fe20000410000 */
[--C-:B------:R-:W-:Y:S01]  /*2410*/  PRMT R176, RZ, 0x5410, R179.reuse ;  /* 0x00005410ffb07816 */ /* 0x100fe200000000b3 */
[----:B---3--:R-:W-:Y:S01]  /*2420*/  FMUL.FTZ R224, R218, R204 ;  /* 0x000000ccdae07220 */ /* 0x008fe20000410000 */
[----:B------:R-:W-:Y:S01]  /*2430*/  PRMT R174, RZ, 0x7610, R179 ;  /* 0x00007610ffae7816 */ /* 0x000fe200000000b3 */
[----:B------:R-:W-:-:S02]  /*2440*/  FADD.FTZ R88, R88, R177 ;  /* 0x000000b158587221 */ /* 0x000fc40000010000 */
[-C--:B------:R-:W-:Y:S02]  /*2450*/  FFMA.FTZ R128, R187, R177.reuse, R128 ;  /* 0x000000b1bb807223 */ /* 0x080fe40000010080 */
[----:B------:R-:W-:Y:S02]  /*2460*/  FMUL.FTZ R218, R207, R177 ;  /* 0x000000b1cfda7220 */ /* 0x000fe40000410000 */
[----:B------:R-:W-:Y:S02]  /*2470*/  FMUL.FTZ R22, R21, R22 ;  /* 0x0000001615167220 */ /* 0x000fe40000410000 */
[----:B------:R-:W-:Y:S02]  /*2480*/  FMUL.FTZ R225, R221, R205 ;  /* 0x000000cddde17220 */ /* 0x000fe40000410000 */
[----:B------:R-:W-:Y:S02]  /*2490*/  FADD.FTZ R177, R216, R226 ;  /* 0x000000e2d8b17221 */ /* 0x000fe40000010000 */
[----:B------:R-:W-:-:S02]  /*24a0*/  FFMA.FTZ R179, R189, R226, R215 ;  /* 0x000000e2bdb37223 */ /* 0x000fc400000100d7 */
[----:B------:R-:W-:Y:S02]  /*24b0*/  FMUL.FTZ R221, R208, R188 ;  /* 0x000000bcd0dd7220 */ /* 0x000fe40000410000 */
[C---:B------:R-:W-:Y:S02]  /*24c0*/  FMUL.FTZ R208, R21.reuse, R175 ;  /* 0x000000af15d07220 */ /* 0x040fe40000410000 */
        /* <DEDUP_REMOVED lines=36> */
.L_x_4394:
[----:B------:R-:W-:Y:S05]  /*2710*/  BSYNC B1 ;  /* 0x0000000000017941 */ /* 0x000fea0003800000 */
.L_x_4393:
[----:B------:R-:W-:Y:S01]  /*2720*/  BSSY B1, `(.L_x_4395) ;  /* 0x0000063000017945 */ /* 0x000fe20003800000 */
[----:B------:R-:W-:Y:S05]  /*2730*/  @!P5 BRA `(.L_x_4396) ;  /* 0x000006100000d947 */ /* 0x000fea0003800000 */
[C---:B------:R-:W-:Y:S01]  /*2740*/  LEA R172, P0, R217.reuse, c[0x0][0x188], 0x4 ;  /* 0x00006200d9ac7a11 */ /* 0x040fe200078020ff */
[----:B------:R-:W2:Y:S01]  /*2750*/  LDL R203, [R1+0x18] ;  /* 0x0000180001cb7983 */ /* 0x000ea20000100800 */
[----:B------:R-:W-:Y:S02]  /*2760*/  MOV R176, 0x10 ;  /* 0x0000001000b07802 */ /* 0x000fe40000000f00 */
[C---:B------:R-:W-:Y:S01]  /*2770*/  LEA.HI.X R173, R217.reuse, c[0x0][0x18c], RZ, 0x4, P0 ;  /* 0x00006300d9ad7a11 */ /* 0x040fe200000f24ff */
[----:B------:R-:W3:Y:S02]  /*2780*/  LDL R250, [R1+0x8] ;  /* 0x0000080001fa7983 */ /* 0x000ee40000100800 */
[----:B------:R-:W-:Y:S01]  /*2790*/  IMAD.WIDE.U32 R176, R217, R176, c[0x0][0x208] ;  /* 0x00008200d9b07625 */ /* 0x000fe200078e00b0 */
[----:B------:R-:W-:Y:S01]  /*27a0*/  ISETP.NE.U32.AND P0, PT, RZ, c[0x0][0x218], PT ;  /* 0x00008600ff007a0c */ /* 0x000fe20003f05070 */
[----:B------:R-:W4:Y:S04]  /*27b0*/  LDL R201, [R1+0x1c] ;  /* 0x00001c0001c97983 */ /* 0x000f280000100800 */
[----:B------:R-:W2:Y:S01]  /*27c0*/  LDG.E.128 R172, [R172.64] ;  /* 0x00000004acac7981 */ /* 0x000ea2000c1e1d00 */
[----:B------:R-:W-:-:S03]  /*27d0*/  ISETP.NE.AND.EX P0, PT, RZ, c[0x0][0x21c], PT, P0 ;  /* 0x00008700ff007a0c */ /* 0x000fc60003f05300 */
[----:B------:R-:W3:Y:S04]  /*27e0*/  LDG.E.128 R176, [R176.64] ;  /* 0x00000004b0b07981 */ /* 0x000ee8000c1e1d00 */
[----:B------:R-:W3:Y:S04]  /*27f0*/  LDL R202, [R1+0x20] ;  /* 0x0000200001ca7983 */ /* 0x000ee80000100800 */
[----:B------:R-:W3:Y:S02]  /*2800*/  LDL R200, [R1+0x24] ;  /* 0x0000240001c87983 */ /* 0x000ee40000100800 */
[----:B------:R-:W-:-:S02]  /*2810*/  @P0 LEA R184, P6, R217, c[0x0][0x218], 0x4 ;  /* 0x00008600d9b80a11 */ /* 0x000fc400078c20ff */
[----:B------:R-:W3:Y:S02]  /*2820*/  LDL R248, [R1+0xc] ;  /* 0x00000c0001f87983 */ /* 0x000ee40000100800 */
[----:B------:R-:W-:-:S05]  /*2830*/  @P0 LEA.HI.X R185, R217, c[0x0][0x21c], RZ, 0x4, P6 ;  /* 0x00008700d9b90a11 */ /* 0x000fca00030f24ff */
[----:B------:R0:W5:Y:S02]  /*2840*/  @P0 LDG.E.128 R164, [R184.64] ;  /* 0x00000004b8a40981 */ /* 0x000164000c1e1d00 */
[----:B0-----:R-:W-:-:S04]  /*2850*/  LEA R184, P0, R217, c[0x0][0x190], 0x3 ;  /* 0x00006400d9b87a11 */ /* 0x001fc800078018ff */
[----:B------:R-:W-:Y:S02]  /*2860*/  LEA.HI.X R185, R217, c[0x0][0x194], RZ, 0x3, P0 ;  /* 0x00006500d9b97a11 */ /* 0x000fe400000f1cff */
[----:B------:R-:W-:Y:S01]  /*2870*/  ISETP.NE.AND P0, PT, R247, RZ, PT ;  /* 0x000000fff700720c */ /* 0x000fe20003f05270 */
[----:B------:R-:W4:Y:S04]  /*2880*/  LDL R217, [R1+0x14] ;  /* 0x0000140001d97983 */ /* 0x000f280000100800 */
[----:B------:R-:W4:Y:S04]  /*2890*/  LDL R247, [R1+0x10] ;  /* 0x0000100001f77983 */ /* 0x000f280000100800 */
[----:B------:R-:W5:Y:S02]  /*28a0*/  LDG.E.64 R184, [R184.64] ;  /* 0x00000004b8b87981 */ /* 0x000f64000c1e1b00 */
[----:B-----5:R-:W-:-:S02]  /*28b0*/  FSEL R193, R213, RZ, !P0 ;  /* 0x000000ffd5c17208 */ /* 0x020fc40004000000 */
[--C-:B--2---:R-:W-:Y:S02]  /*28c0*/  PRMT R196, RZ, 0x5410, R172.reuse ;  /* 0x00005410ffc47816 */ /* 0x104fe400000000ac */
[----:B------:R-:W-:Y:S02]  /*28d0*/  PRMT R199, RZ, 0x7610, R172 ;  /* 0x00007610ffc77816 */ /* 0x000fe400000000ac */
[--C-:B------:R-:W-:Y:S02]  /*28e0*/  PRMT R194, RZ, 0x5410, R173.reuse ;  /* 0x00005410ffc27816 */ /* 0x100fe400000000ad */
[----:B------:R-:W-:Y:S02]  /*28f0*/  PRMT R197, RZ, 0x7610, R173 ;  /* 0x00007610ffc57816 */ /* 0x000fe400000000ad */
[--C-:B------:R-:W-:Y:S02]  /*2900*/  PRMT R192, RZ, 0x5410, R174.reuse ;  /* 0x00005410ffc07816 */ /* 0x100fe400000000ae */
[----:B------:R-:W-:-:S02]  /*2910*/  PRMT R195, RZ, 0x7610, R174 ;  /* 0x00007610ffc37816 */ /* 0x000fc400000000ae */
[--C-:B------:R-:W-:Y:S02]  /*2920*/  PRMT R173, RZ, 0x5410, R175.reuse ;  /* 0x00005410ffad7816 */ /* 0x100fe400000000af */
[----:B------:R-:W-:Y:S01]  /*2930*/  PRMT R172, RZ, 0x7610, R175 ;  /* 0x00007610ffac7816 */ /* 0x000fe200000000af */
[C---:B------:R-:W-:Y:S01]  /*2940*/  FADD.FTZ R174, -R193.reuse, R196 ;  /* 0x000000c4c1ae7221 */ /* 0x040fe20000010100 */
[----:B---3--:R-:W-:Y:S01]  /*2950*/  PRMT R198, RZ, 0x5410, R176 ;  /* 0x00005410ffc67816 */ /* 0x008fe200000000b0 */
[C---:B------:R-:W-:Y:S02]  /*2960*/  FADD.FTZ R199, -R193.reuse, R199 ;  /* 0x000000c7c1c77221 */ /* 0x040fe40000010100 */
[C---:B------:R-:W-:Y:S02]  /*2970*/  FADD.FTZ R196, -R193.reuse, R194 ;  /* 0x000000c2c1c47221 */ /* 0x040fe40000010100 */
[C---:B------:R-:W-:Y:S02]  /*2980*/  FADD.FTZ R192, -R193.reuse, R192 ;  /* 0x000000c0c1c07221 */ /* 0x040fe40000010100 */
[----:B------:R-:W-:-:S02]  /*2990*/  FADD.FTZ R194, -R193, R197 ;  /* 0x000000c5c1c27221 */ /* 0x000fc40000010100 */
[C---:B------:R-:W-:Y:S01]  /*29a0*/  FADD.FTZ R175, -R193.reuse, R195 ;  /* 0x000000c3c1af7221 */ /* 0x040fe20000010100 */
[----:B------:R-:W-:Y:S01]  /*29b0*/  PRMT R195, RZ, 0x5410, R177 ;  /* 0x00005410ffc37816 */ /* 0x000fe200000000b1 */
[C---:B------:R-:W-:Y:S02]  /*29c0*/  FADD.FTZ R173, -R193.reuse, R173 ;  /* 0x000000adc1ad7221 */ /* 0x040fe40000010100 */
[----:B------:R-:W-:Y:S01]  /*29d0*/  FADD.FTZ R172, -R193, R172 ;  /* 0x000000acc1ac7221 */ /* 0x000fe20000010100 */
[----:B------:R-:W-:Y:S01]  /*29e0*/  PRMT R193, RZ, 0x7610, R177 ;  /* 0x00007610ffc17816 */ /* 0x000fe200000000b1 */
[C---:B------:R-:W-:Y:S01]  /*29f0*/  FMUL.FTZ R249, R21.reuse, R174 ;  /* 0x000000ae15f97220 */ /* 0x040fe20000410000 */
[----:B------:R-:W-:Y:S01]  /*2a00*/  PRMT R177, RZ, 0x5410, R178 ;  /* 0x00005410ffb17816 */ /* 0x000fe200000000b2 */
[C---:B------:R-:W-:Y:S01]  /*2a10*/  FMUL.FTZ R222, R21.reuse, R199 ;  /* 0x000000c715de7220 */ /* 0x040fe20000410000 */
[----:B------:R-:W-:Y:S01]  /*2a20*/  PRMT R197, RZ, 0x7610, R176 ;  /* 0x00007610ffc57816 */ /* 0x000fe200000000b0 */
[----:B------:R-:W-:-:S02]  /*2a30*/  FMUL.FTZ R199, R21, R192 ;  /* 0x000000c015c77220 */ /* 0x000fc40000410000 */
[-C--:B------:R-:W-:Y:S01]  /*2a40*/  FMUL.FTZ R223, R203, R198.reuse ;  /* 0x000000c6cbdf7220 */ /* 0x080fe20000410000 */
[--C-:B------:R-:W-:Y:S01]  /*2a50*/  PRMT R176, RZ, 0x5410, R179.reuse ;  /* 0x00005410ffb07816 */ /* 0x100fe200000000b3 */
[----:B------:R-:W-:Y:S01]  /*2a60*/  FADD.FTZ R84, R84, R198 ;  /* 0x000000c654547221 */ /* 0x000fe20000010000 */
[----:B------:R-:W-:Y:S01]  /*2a70*/  PRMT R174, RZ, 0x7610, R179 ;  /* 0x00007610ffae7816 */ /* 0x000fe200000000b3 */
[----:B------:R-:W-:Y:S02]  /*2a80*/  FFMA.FTZ R124, R249, R198, R124 ;  /* 0x000000c6f97c7223 */ /* 0x000fe4000001007c */
[----:B------:R-:W-:Y:S02]  /*2a90*/  FADD.FTZ R80, R80, R177 ;  /* 0x000000b150507221 */ /* 0x000fe40000010000 */
[-C--:B------:R-:W-:Y:S02]  /*2aa0*/  FFMA.FTZ R120, R199, R177.reuse, R120 ;  /* 0x000000b1c7787223 */ /* 0x080fe40000010078 */
[----:B------:R-:W-:-:S02]  /*2ab0*/  FMUL.FTZ R198, R250, R177 ;  /* 0x000000b1fac67220 */ /* 0x000fc40000410000 */
[----:B----4-:R-:W-:Y:S02]  /*2ac0*/  FMUL.FTZ R219, R201, R197 ;  /* 0x000000c5c9db7220 */ /* 0x010fe40000410000 */
        /* <DEDUP_REMOVED lines=9> */
[----:B------:R0:W-:Y:S01]  /*2b60*/  STL [R1+0x4], R249 ;  /* 0x000004f901007387 */ /* 0x0001e20000100800 */
[----:B------:R-:W-:Y:S02]  /*2b70*/  FMUL.FTZ R201, R21, R194 ;  /* 0x000000c215c97220 */ /* 0x000fe40000410000 */
[----:B------:R-:W-:-:S02]  /*2b80*/  FMUL.FTZ R200, R200, R193 ;  /* 0x000000c1c8c87220 */ /* 0x000fc40000410000 */
[----:B------:R-:W-:Y:S02]  /*2b90*/  FADD.FTZ R175, R175, R202 ;  /* 0x000000caafaf7221 */ /* 0x000fe40000010000 */
[C---:B------:R-:W-:Y:S01]  /*2ba0*/  FFMA.FTZ R179, R203.reuse, R202, R179 ;  /* 0x000000cacbb37223 */ /* 0x040fe200000100b3 */
        /* <DEDUP_REMOVED lines=26> */
.L_x_4396:
[----:B0-----:R-:W-:Y:S05]  /*2d50*/  BSYNC B1 ;  /* 0x0000000000017941 */ /* 0x001fea0003800000 */
.L_x_4395:
[----:B------:R-:W-:Y:S05]  /*2d60*/  BRA.DIV ~URZ, `(.L_x_4397) ;  /* 0x000052127f007947 */ /* 0x000fea000b800000 */
[----:B------:R0:W1:Y:S02]  /*2d70*/  SHFL.BFLY PT, R175, R216, 0x1, 0x1f ;  /* 0x0c201f00d8af7f89 */ /* 0x00006400000e0000 */
.L_x_4428:
        /* <DEDUP_REMOVED lines=18> */
.L_x_4429:
[----:B--23--:R-:W-:Y:S01]  /*2ea0*/  FADD.FTZ R175, R177, R175 ;  /* 0x000000afb1af7221 */ /* 0x00cfe20000010000 */
[----:B------:R-:W-:Y:S01]  /*2eb0*/  BSSY B1, `(.L_x_4399) ;  /* 0x00000a4000017945 */ /* 0x000fe20003800000 */
[----:B-1----:R-:W-:Y:S02]  /*2ec0*/  FADD.FTZ R172, R172, R176 ;  /* 0x000000b0acac7221 */ /* 0x002fe40000010000 */
[----:B------:R-:W-:Y:S02]  /*2ed0*/  FMUL.FTZ R178, R175, c[0x0][0x1e0] ;  /* 0x00007800afb27a20 */ /* 0x000fe40000410000 */
[----:B------:R-:W-:Y:S01]  /*2ee0*/  FMUL.FTZ R179, R172, c[0x0][0x1e0] ;  /* 0x00007800acb37a20 */ /* 0x000fe20000410000 */
[----:B------:R-:W-:Y:S05]  /*2ef0*/  @!P1 BRA `(.L_x_4400) ;  /* 0x000009f000009947 */ /* 0x000fea0003800000 */
[----:B-----5:R-:W2:Y:S01]  /*2f00*/  LDL R213, [R1] ;  /* 0x0000000001d57983 */ /* 0x020ea20000100800 */
[----:B------:R-:W1:Y:S01]  /*2f10*/  LDC.U8 R173, c[0x0][0x1f0] ;  /* 0x00007c00ffad7b82 */ /* 0x000e620000000000 */
[----:B------:R-:W-:-:S04]  /*2f20*/  ISETP.NE.U32.AND P0, PT, RZ, c[0x0][0x218], PT ;  /* 0x00008600ff007a0c */ /* 0x000fc80003f05070 */
[----:B------:R-:W-:Y:S02]  /*2f30*/  ISETP.NE.AND.EX P0, PT, RZ, c[0x0][0x21c], PT, P0 ;  /* 0x00008700ff007a0c */ /* 0x000fe40003f05300 */
[----:B-1----:R-:W-:-:S04]  /*2f40*/  ISETP.NE.AND P6, PT, R173, RZ, PT ;  /* 0x000000ffad00720c */ /* 0x002fc80003fc5270 */
[----:B------:R-:W-:Y:S02]  /*2f50*/  FSEL R172, R178, RZ, !P6 ;  /* 0x000000ffb2ac7208 */ /* 0x000fe40007000000 */
[----:B------:R-:W-:-:S03]  /*2f60*/  ISETP.NE.U32.AND P6, PT, RZ, c[0x0][0x258], PT ;  /* 0x00009600ff007a0c */ /* 0x000fc60003fc5070 */
[----:B------:R-:W-:Y:S01]  /*2f70*/  FFMA.FTZ R173, R0, R179, R172 ;  /* 0x000000b300ad7223 */ /* 0x000fe200000100ac */
[----:B------:R-:W-:-:S03]  /*2f80*/  ISETP.NE.AND.EX P6, PT, RZ, c[0x0][0x25c], PT, P6 ;  /* 0x00009700ff007a0c */ /* 0x000fc60003fc5360 */
[----:B------:R-:W-:-:S04]  /*2f90*/  FADD.FTZ R173, R18, -R173 ;  /* 0x800000ad12ad7221 */ /* 0x000fc80000010000 */
[----:B------:R-:W-:Y:S01]  /*2fa0*/  FMUL.FTZ R176, R21, R173 ;  /* 0x000000ad15b07220 */ /* 0x000fe20000410000 */
[----:B------:R-:W-:Y:S01]  /*2fb0*/  @P0 PRMT R173, RZ, 0x5410, R36 ;  /* 0x00005410ffad0816 */ /* 0x000fe20000000024 */
[----:B------:R-:W-:-:S04]  /*2fc0*/  FFMA.FTZ R174, R19, R179, R172 ;  /* 0x000000b313ae7223 */ /* 0x000fc800000100ac */
[----:B------:R-:W-:-:S05]  /*2fd0*/  @P0 FADD.FTZ R176, R176, R173 ;  /* 0x000000adb0b00221 */ /* 0x000fca0000010000 */
[----:B------:R-:W-:-:S04]  /*2fe0*/  @P6 F2FP.BF16.PACK_AB R173, RZ, R176 ;  /* 0x000000b0ffad623e */ /* 0x000fc800000010ff */
[----:B------:R-:W-:Y:S02]  /*2ff0*/  @P6 PRMT R168, R173, 0x7610, R168 ;  /* 0x00007610ada86816 */ /* 0x000fe400000000a8 */
[----:B------:R-:W-:Y:S01]  /*3000*/  @P0 PRMT R173, RZ, 0x7610, R36 ;  /* 0x00007610ffad0816 */ /* 0x000fe20000000024 */
[----:B------:R-:W-:Y:S01]  /*3010*/  HFMA2.MMA R175, -RZ, RZ, 0, 9.5367431640625e-07 ;  /* 0x00000010ffaf7435 */ /* 0x000fe200000001ff */
[----:B--2---:R-:W-:-:S04]  /*3020*/  FADD.FTZ R174, R213, -R174 ;  /* 0x800000aed5ae7221 */ /* 0x004fc80000010000 */
[----:B------:R-:W-:-:S04]  /*3030*/  FMUL.FTZ R217, R21, R174 ;  /* 0x000000ae15d97220 */ /* 0x000fc80000410000 */
[----:B------:R-:W-:Y:S02]  /*3040*/  @P0 FADD.FTZ R217, R217, R173 ;  /* 0x000000add9d90221 */ /* 0x000fe40000010000 */
[-CC-:B------:R-:W-:Y:S02]  /*3050*/  FFMA.FTZ R173, R16, R179.reuse, R172.reuse ;  /* 0x000000b310ad7223 */ /* 0x180fe400000100ac */
[----:B------:R-:W-:Y:S02]  /*3060*/  FFMA.FTZ R174, R17, R179, R172 ;  /* 0x000000b311ae7223 */ /* 0x000fe400000100ac */
[----:B------:R-:W-:Y:S02]  /*3070*/  FADD.FTZ R173, R251, -R173 ;  /* 0x800000adfbad7221 */ /* 0x000fe40000010000 */
[----:B------:R-:W-:Y:S02]  /*3080*/  FADD.FTZ R174, R252, -R174 ;  /* 0x800000aefcae7221 */ /* 0x000fe40000010000 */
[C---:B------:R-:W-:Y:S01]  /*3090*/  FMUL.FTZ R247, R21.reuse, R173 ;  /* 0x000000ad15f77220 */ /* 0x040fe20000410000 */
[----:B------:R-:W-:Y:S01]  /*30a0*/  @P0 PRMT R173, RZ, 0x5410, R37 ;  /* 0x00005410ffad0816 */ /* 0x000fe20000000025 */
[----:B------:R-:W-:-:S04]  /*30b0*/  FMUL.FTZ R249, R21, R174 ;  /* 0x000000ae15f97220 */ /* 0x000fc80000410000 */
[----:B------:R-:W-:Y:S01]  /*30c0*/  @P0 FADD.FTZ R249, R249, R173 ;  /* 0x000000adf9f90221 */ /* 0x000fe20000010000 */
[----:B------:R-:W-:Y:S01]  /*30d0*/  @P0 PRMT R173, RZ, 0x7610, R37 ;  /* 0x00007610ffad0816 */ /* 0x000fe20000000025 */
[----:B------:R-:W-:-:S04]  /*30e0*/  FFMA.FTZ R174, R15, R179, R172 ;  /* 0x000000b30fae7223 */ /* 0x000fc800000100ac */
[----:B------:R-:W-:Y:S02]  /*30f0*/  @P0 FADD.FTZ R247, R247, R173 ;  /* 0x000000adf7f70221 */ /* 0x000fe40000010000 */
        /* <DEDUP_REMOVED lines=8> */
[----:B------:R-:W-:Y:S02]  /*3180*/  @P0 FADD.FTZ R215, R215, R173 ;  /* 0x000000add7d70221 */ /* 0x000fe40000010000 */
[-CC-:B------:R-:W-:Y:S02]  /*3190*/  FFMA.FTZ R173, R244, R179.reuse, R172.reuse ;  /* 0x000000b3f4ad7223 */ /* 0x180fe400000100ac */
[----:B------:R-:W-:Y:S02]  /*31a0*/  FFMA.FTZ R172, R242, R179, R172 ;  /* 0x000000b3f2ac7223 */ /* 0x000fe400000100ac */
[----:B------:R-:W-:Y:S02]  /*31b0*/  FADD.FTZ R173, R243, -R173 ;  /* 0x800000adf3ad7221 */ /* 0x000fe40000010000 */
[----:B------:R-:W-:Y:S02]  /*31c0*/  FADD.FTZ R172, R241, -R172 ;  /* 0x800000acf1ac7221 */ /* 0x000fe40000010000 */
[----:B0-----:R-:W-:-:S02]  /*31d0*/  FMUL.FTZ R216, R21, R173 ;  /* 0x000000ad15d87220 */ /* 0x001fc40000410000 */
[----:B------:R-:W-:Y:S01]  /*31e0*/  FMUL.FTZ R213, R21, R172 ;  /* 0x000000ac15d57220 */ /* 0x000fe20000410000 */
[----:B------:R-:W-:-:S05]  /*31f0*/  @P0 PRMT R172, RZ, 0x5410, R39 ;  /* 0x00005410ffac0816 */ /* 0x000fca0000000027 */
[----:B------:R-:W-:Y:S01]  /*3200*/  @P0 FADD.FTZ R216, R216, R172 ;  /* 0x000000acd8d80221 */ /* 0x000fe20000010000 */
[----:B------:R-:W-:-:S05]  /*3210*/  @P0 PRMT R172, RZ, 0x7610, R39 ;  /* 0x00007610ffac0816 */ /* 0x000fca0000000027 */
[----:B------:R-:W-:Y:S01]  /*3220*/  @P0 FADD.FTZ R213, R213, R172 ;  /* 0x000000acd5d50221 */ /* 0x000fe20000010000 */
[----:B------:R-:W-:-:S04]  /*3230*/  MOV R172, R24 ;  /* 0x0000001800ac7202 */ /* 0x000fc80000000f00 */
[----:B------:R-:W-:Y:S01]  /*3240*/  LOP3.LUT P0, RZ, R172, 0xff, RZ, 0xc0, !PT ;  /* 0x000000ffacff7812 */ /* 0x000fe2000780c0ff */
[----:B------:R-:W-:-:S06]  /*3250*/  IMAD.WIDE.U32 R172, R3, R175, c[0x0][0x170] ;  /* 0x00005c0003ac7625 */ /* 0x000fcc00078e00af */
[----:B------:R-:W2:Y:S01]  /*3260*/  LDG.E.128 R172, [R172.64] ;  /* 0x00000004acac7981 */ /* 0x000ea2000c1e1d00 */
[----:B------:R-:W-:-:S04]  /*3270*/  FMUL.FTZ R176, R176, R20 ;  /* 0x00000014b0b07220 */ /* 0x000fc80000410000 */
[----:B------:R-:W-:Y:S01]  /*3280*/  FMUL.FTZ R250, R176, c[0x0][0x1e8] ;  /* 0x00007a00b0fa7a20 */ /* 0x000fe20000410000 */
[----:B------:R-:W-:Y:S02]  /*3290*/  MOV R176, RZ ;  /* 0x000000ff00b07202 */ /* 0x000fe40000000f00 */
[----:B--2---:R-:W-:-:S05]  /*32a0*/  @P0 PRMT R177, RZ, 0x5410, R172 ;  /* 0x00005410ffb10816 */ /* 0x004fca00000000ac */
[----:B------:R-:W-:-:S04]  /*32b0*/  @P0 FMUL.FTZ R176, R250, R177 ;  /* 0x000000b1fab00220 */ /* 0x000fc80000410000 */
[----:B------:R-:W-:Y:S01]  /*32c0*/  FADD.FTZ R76, R76, R176 ;  /* 0x000000b04c4c7221 */ /* 0x000fe20000010000 */
[----:B------:R-:W-:-:S04]  /*32d0*/  @P6 F2FP.BF16.PACK_AB R176, RZ, R217 ;  /* 0x000000d9ffb0623e */ /* 0x000fc800000010ff */
[----:B------:R-:W-:Y:S02]  /*32e0*/  @P6 PRMT R168, R168, 0x5410, R176 ;  /* 0x00005410a8a86816 */ /* 0x000fe400000000b0 */
        /* <DEDUP_REMOVED lines=12> */
[----:B------:R-:W2:Y:S01]  /*33b0*/  LDL R176, [R1+0x118] ;  /* 0x0001180001b07983 */ /* 0x000ea20000100800 */
[----:B------:R-:W-:Y:S01]  /*33c0*/  HFMA2.MMA R177, -RZ, RZ, 0, 9.5367431640625e-07 ;  /* 0x00000010ffb17435 */ /* 0x000fe200000001ff */
[----:B--2---:R-:W-:-:S09]  /*33d0*/  FMUL.FTZ R250, R176, R250 ;  /* 0x000000fab0fa7220 */ /* 0x004fd20000410000 */
[----:B------:R-:W-:-:S05]  /*33e0*/  @P6 IMAD.WIDE.U32 R176, R3, R177, c[0x0][0x258] ;  /* 0x0000960003b06625 */ /* 0x000fca00078e00b1 */
[----:B------:R0:W-:Y:S02]  /*33f0*/  @P6 STG.E.128 [R176.64], R168 ;  /* 0x000000a8b0006986 */ /* 0x0001e4000c101d04 */
[----:B0-----:R-:W-:Y:S02]  /*3400*/  FSEL R176, R250, RZ, P0 ;  /* 0x000000fffab07208 */ /* 0x001fe40000000000 */
[----:B------:R-:W2:Y:S01]  /*3410*/  LDL R250, [R1+0x11c] ;  /* 0x00011c0001fa7983 */ /* 0x000ea20000100800 */
[C---:B------:R-:W-:Y:S01]  /*3420*/  LOP3.LUT P6, RZ, R24.reuse, 0xff00, RZ, 0xc0, !PT ;  /* 0x0000ff0018ff7812 */ /* 0x040fe200078cc0ff */
[----:B------:R-:W-:Y:S01]  /*3430*/  FMUL.FTZ R177, R217, R20 ;  /* 0x00000014d9b17220 */ /* 0x000fe20000410000 */
[----:B------:R-:W-:-:S03]  /*3440*/  LOP3.LUT P0, RZ, R24, 0xff0000, RZ, 0xc0, !PT ;  /* 0x00ff000018ff7812 */ /* 0x000fc6000780c0ff */
[----:B------:R-:W-:Y:S01]  /*3450*/  FMUL.FTZ R217, R177, c[0x0][0x1e8] ;  /* 0x00007a00b1d97a20 */ /* 0x000fe20000410000 */
[----:B------:R-:W-:-:S07]  /*3460*/  MOV R177, RZ ;  /* 0x000000ff00b17202 */ /* 0x000fce0000000f00 */
[----:B------:R-:W-:-:S05]  /*3470*/  @P6 PRMT R172, RZ, 0x7610, R172 ;  /* 0x00007610ffac6816 */ /* 0x000fca00000000ac */
[----:B------:R-:W-:Y:S02]  /*3480*/  @P6 FMUL.FTZ R177, R217, R172 ;  /* 0x000000acd9b16220 */ /* 0x000fe40000410000 */
[----:B------:R-:W-:Y:S02]  /*3490*/  FMUL.FTZ R172, R249, R20 ;  /* 0x00000014f9ac7220 */ /* 0x000fe40000410000 */
[----:B------:R-:W-:Y:S02]  /*34a0*/  FADD.FTZ R77, R77, R177 ;  /* 0x000000b14d4d7221 */ /* 0x000fe40000010000 */
[----:B------:R-:W-:Y:S01]  /*34b0*/  FMUL.FTZ R249, R172, c[0x0][0x1e8] ;  /* 0x00007a00acf97a20 */ /* 0x000fe20000410000 */
[----:B------:R-:W-:Y:S01]  /*34c0*/  @P0 PRMT R177, RZ, 0x5410, R173 ;  /* 0x00005410ffb10816 */ /* 0x000fe200000000ad */
[----:B--2---:R-:W-:Y:S01]  /*34d0*/  FMUL.FTZ R172, R250, R217 ;  /* 0x000000d9faac7220 */ /* 0x004fe20000410000 */
[----:B------:R-:W-:-:S06]  /*34e0*/  HFMA2.MMA R217, -RZ, RZ, 0, 0 ;  /* 0x00000000ffd97435 */ /* 0x000fcc00000001ff */
[----:B------:R-:W-:Y:S02]  /*34f0*/  @P0 FMUL.FTZ R217, R249, R177 ;  /* 0x000000b1f9d90220 */ /* 0x000fe40000410000 */
[----:B------:R-:W-:Y:S02]  /*3500*/  FMUL.FTZ R177, R247, R20 ;  /* 0x00000014f7b17220 */ /* 0x000fe40000410000 */
[----:B------:R-:W2:Y:S01]  /*3510*/  LDL R247, [R1+0x120] ;  /* 0x0001200001f77983 */ /* 0x000ea20000100800 */
[----:B------:R-:W-:Y:S02]  /*3520*/  FSEL R172, R172, RZ, P6 ;  /* 0x000000ffacac7208 */ /* 0x000fe40003000000 */
[----:B------:R-:W-:Y:S01]  /*3530*/  LOP3.LUT P6, RZ, R24, 0xff000000, RZ, 0xc0, !PT ;  /* 0xff00000018ff7812 */ /* 0x000fe200078cc0ff */
[----:B------:R-:W-:-:S12]  /*3540*/  FMUL.FTZ R250, R177, c[0x0][0x1e8] ;  /* 0x00007a00b1fa7a20 */ /* 0x000fd80000410000 */
[----:B------:R-:W-:Y:S01]  /*3550*/  @P6 PRMT R173, RZ, 0x7610, R173 ;  /* 0x00007610ffad6816 */ /* 0x000fe200000000ad */
[----:B--2---:R-:W-:Y:S01]  /*3560*/  FMUL.FTZ R177, R247, R249 ;  /* 0x000000f9f7b17220 */ /* 0x004fe20000410000 */
[----:B------:R-:W-:-:S03]  /*3570*/  MOV R247, RZ ;  /* 0x000000ff00f77202 */ /* 0x000fc60000000f00 */
[----:B------:R-:W-:Y:S01]  /*3580*/  @P6 FMUL.FTZ R247, R250, R173 ;  /* 0x000000adfaf76220 */ /* 0x000fe20000410000 */
[----:B------:R-:W-:Y:S01]  /*3590*/  FSEL R173, R177, RZ, P0 ;  /* 0x000000ffb1ad7208 */ /* 0x000fe20000000000 */
[----:B------:R-:W-:Y:S02]  /*35a0*/  FMUL.FTZ R177, R248, R20 ;  /* 0x00000014f8b17220 */ /* 0x000fe40000410000 */
[----:B------:R-:W2:Y:S01]  /*35b0*/  LDL R248, [R1+0x124] ;  /* 0x0001240001f87983 */ /* 0x000ea20000100800 */
[----:B------:R-:W-:Y:S02]  /*35c0*/  LOP3.LUT P0, RZ, R25, 0xff, RZ, 0xc0, !PT ;  /* 0x000000ff19ff7812 */ /* 0x000fe4000780c0ff */
[----:B------:R-:W-:Y:S01]  /*35d0*/  F2FP.BF16.PACK_AB R172, R172, R176 ;  /* 0x000000b0acac723e */ /* 0x000fe200000010ff */
[----:B------:R-:W-:-:S10]  /*35e0*/  FMUL.FTZ R249, R177, c[0x0][0x1e8] ;  /* 0x00007a00b1f97a20 */ /* 0x000fd40000410000 */
        /* <DEDUP_REMOVED lines=12> */
[----:B------:R-:W-:Y:S02]  /*36b0*/  @P6 FMUL.FTZ R215, R250, R174 ;  /* 0x000000aefad76220 */ /* 0x000fe40000410000 */
[----:B------:R-:W-:Y:S02]  /*36c0*/  FMUL.FTZ R174, R216, R20 ;  /* 0x00000014d8ae7220 */ /* 0x000fe40000410000 */
[----:B------:R-:W2:Y:S01]  /*36d0*/  LDL R216, [R1+0x10c] ;  /* 0x00010c0001d87983 */ /* 0x000ea20000100800 */
[----:B------:R-:W-:Y:S02]  /*36e0*/  FSEL R177, R177, RZ, P0 ;  /* 0x000000ffb1b17208 */ /* 0x000fe40000000000 */
[----:B------:R-:W-:Y:S01]  /*36f0*/  LOP3.LUT P0, RZ, R25, 0xff0000, RZ, 0xc0, !PT ;  /* 0x00ff000019ff7812 */ /* 0x000fe2000780c0ff */
[----:B------:R-:W-:Y:S01]  /*3700*/  FMUL.FTZ R249, R174, c[0x0][0x1e8] ;  /* 0x00007a00aef97a20 */ /* 0x000fe20000410000 */
[----:B------:R-:W-:-:S11]  /*3710*/  F2FP.BF16.PACK_AB R173, R176, R173 ;  /* 0x000000adb0ad723e */ /* 0x000fd600000010ff */
[----:B------:R-:W-:Y:S01]  /*3720*/  @P0 PRMT R176, RZ, 0x5410, R175 ;  /* 0x00005410ffb00816 */ /* 0x000fe200000000af */
[----:B--2---:R-:W-:Y:S01]  /*3730*/  FMUL.FTZ R174, R216, R250 ;  /* 0x000000fad8ae7220 */ /* 0x004fe20000410000 */
[----:B------:R-:W-:Y:S01]  /*3740*/  HFMA2.MMA R216, -RZ, RZ, 0, 0 ;  /* 0x00000000ffd87435 */ /* 0x000fe200000001ff */
[----:B------:R-:W2:Y:S03]  /*3750*/  LDL R250, [R1+0x114] ;  /* 0x0001140001fa7983 */ /* 0x000ea60000100800 */
[----:B------:R-:W-:Y:S02]  /*3760*/  FSEL R174, R174, RZ, P6 ;  /* 0x000000ffaeae7208 */ /* 0x000fe40003000000 */
[----:B------:R-:W-:Y:S01]  /*3770*/  LOP3.LUT P6, RZ, R25, 0xff000000, RZ, 0xc0, !PT ;  /* 0xff00000019ff7812 */ /* 0x000fe200078cc0ff */
[----:B------:R-:W-:Y:S02]  /*3780*/  @P0 FMUL.FTZ R216, R249, R176 ;  /* 0x000000b0f9d80220 */ /* 0x000fe40000410000 */
[----:B------:R-:W-:Y:S01]  /*3790*/  FMUL.FTZ R176, R213, R20 ;  /* 0x00000014d5b07220 */ /* 0x000fe20000410000 */
[----:B------:R-:W-:-:S03]  /*37a0*/  MOV R213, RZ ;  /* 0x000000ff00d57202 */ /* 0x000fc60000000f00 */
[----:B------:R-:W-:-:S06]  /*37b0*/  FMUL.FTZ R176, R176, c[0x0][0x1e8] ;  /* 0x00007a00b0b07a20 */ /* 0x000fcc0000410000 */
[----:B------:R-:W-:-:S05]  /*37c0*/  @P6 PRMT R175, RZ, 0x7610, R175 ;  /* 0x00007610ffaf6816 */ /* 0x000fca00000000af */
[----:B------:R-:W-:Y:S02]  /*37d0*/  @P6 FMUL.FTZ R213, R176, R175 ;  /* 0x000000afb0d56220 */ /* 0x000fe40000410000 */
[----:B------:R-:W3:Y:S01]  /*37e0*/  LDL R175, [R1+0x110] ;  /* 0x0001100001af7983 */ /* 0x000ee20000100800 */
[----:B------:R-:W-:Y:S01]  /*37f0*/  F2FP.BF16.PACK_AB R174, R174, R177 ;  /* 0x000000b1aeae723e */ /* 0x000fe200000010ff */
[----:B------:R-:W-:Y:S02]  /*3800*/  FADD.FTZ R78, R78, R217 ;  /* 0x000000d94e4e7221 */ /* 0x000fe40000010000 */
[----:B------:R-:W-:Y:S02]  /*3810*/  FADD.FTZ R79, R79, R247 ;  /* 0x000000f74f4f7221 */ /* 0x000fe40000010000 */
[----:B------:R-:W-:Y:S02]  /*3820*/  FADD.FTZ R72, R72, R248 ;  /* 0x000000f848487221 */ /* 0x000fe40000010000 */
[----:B------:R-:W-:-:S02]  /*3830*/  FADD.FTZ R73, R73, R215 ;  /* 0x000000d749497221 */ /* 0x000fc40000010000 */
[----:B------:R-:W-:Y:S02]  /*3840*/  FADD.FTZ R74, R74, R216 ;  /* 0x000000d84a4a7221 */ /* 0x000fe40000010000 */
[----:B------:R-:W-:Y:S02]  /*3850*/  FADD.FTZ R75, R75, R213 ;  /* 0x000000d54b4b7221 */ /* 0x000fe40000010000 */
[----:B--2---:R-:W-:Y:S01]  /*3860*/  FMUL.FTZ R176, R250, R176 ;  /* 0x000000b0fab07220 */ /* 0x004fe20000410000 */
[----:B------:R-:W-:-:S04]  /*3870*/  HFMA2.MMA R250, -RZ, RZ, 0, 9.5367431640625e-07 ;  /* 0x00000010fffa7435 */ /* 0x000fc800000001ff */
[----:B------:R-:W-:Y:S01]  /*3880*/  FSEL R176, R176, RZ, P6 ;  /* 0x000000ffb0b07208 */ /* 0x000fe20003000000 */
[----:B---3--:R-:W-:-:S05]  /*3890*/  FMUL.FTZ R175, R175, R249 ;  /* 0x000000f9afaf7220 */ /* 0x008fca0000410000 */
[----:B------:R-:W-:-:S04]  /*38a0*/  FSEL R175, R175, RZ, P0 ;  /* 0x000000ffafaf7208 */ /* 0x000fc80000000000 */
[----:B------:R-:W-:Y:S01]  /*38b0*/  F2FP.BF16.PACK_AB R175, R176, R175 ;  /* 0x000000afb0af723e */ /* 0x000fe200000010ff */
[----:B------:R-:W-:-:S05]  /*38c0*/  IMAD.WIDE.U32 R176, R3, R250, c[0x0][0x248] ;  /* 0x0000920003b07625 */ /* 0x000fca00078e00fa */
[----:B------:R0:W-:Y:S01]  /*38d0*/  STG.E.128 [R176.64], R172 ;  /* 0x000000acb0007986 */ /* 0x0001e2000c101d04 */
[----:B------:R-:W-:-:S03]  /*38e0*/  IADD3 R3, R3, 0x20, RZ ;  /* 0x0000002003037810 */ /* 0x000fc60007ffe0ff */
.L_x_4400:
[----:B------:R-:W-:Y:S05]  /*38f0*/  BSYNC B1 ;  /* 0x0000000000017941 */ /* 0x000fea0003800000 */
.L_x_4399:
[----:B------:R-:W-:Y:S01]  /*3900*/  BSSY B1, `(.L_x_4401) ;  /* 0x00000a0000017945 */ /* 0x000fe20003800000 */
[----:B------:R-:W-:Y:S05]  /*3910*/  @!P2 BRA `(.L_x_4402) ;  /* 0x000009e00000a947 */ /* 0x000fea0003800000 */
[----:B0-----:R-:W0:Y:S01]  /*3920*/  LDC.U8 R172, c[0x0][0x1f0] ;  /* 0x00007c00ffac7b82 */ /* 0x001e220000000000 */
[----:B------:R-:W-:-:S04]  /*3930*/  ISETP.NE.U32.AND P0, PT, RZ, c[0x0][0x218], PT ;  /* 0x00008600ff007a0c */ /* 0x000fc80003f05070 */
[----:B------:R-:W-:Y:S02]  /*3940*/  ISETP.NE.AND.EX P0, PT, RZ, c[0x0][0x21c], PT, P0 ;  /* 0x00008700ff007a0c */ /* 0x000fe40003f05300 */
[----:B0-----:R-:W-:-:S04]  /*3950*/  ISETP.NE.AND P6, PT, R172, RZ, PT ;  /* 0x000000ffac00720c */ /* 0x001fc80003fc5270 */
[----:B------:R-:W-:Y:S02]  /*3960*/  FSEL R172, R178, RZ, !P6 ;  /* 0x000000ffb2ac7208 */ /* 0x000fe40007000000 */
[----:B------:R-:W-:-:S03]  /*3970*/  ISETP.NE.U32.AND P6, PT, RZ, c[0x0][0x258], PT ;  /* 0x00009600ff007a0c */ /* 0x000fc60003fc5070 */
[-CC-:B------:R-:W-:Y:S01]  /*3980*/  FFMA.FTZ R173, R191, R179.reuse, R172.reuse ;  /* 0x000000b3bfad7223 */ /* 0x180fe200000100ac */
[----:B------:R-:W-:Y:S01]  /*3990*/  ISETP.NE.AND.EX P6, PT, RZ, c[0x0][0x25c], PT, P6 ;  /* 0x00009700ff007a0c */ /* 0x000fe20003fc5360 */
[----:B------:R-:W-:Y:S02]  /*39a0*/  FFMA.FTZ R174, R12, R179, R172 ;  /* 0x000000b30cae7223 */ /* 0x000fe400000100ac */
[----:B------:R-:W-:Y:S02]  /*39b0*/  FADD.FTZ R173, R240, -R173 ;  /* 0x800000adf0ad7221 */ /* 0x000fe40000010000 */
[----:B------:R-:W-:Y:S02]  /*39c0*/  FADD.FTZ R174, R238, -R174 ;  /* 0x800000aeeeae7221 */ /* 0x000fe40000010000 */
[C---:B-----5:R-:W-:Y:S01]  /*39d0*/  FMUL.FTZ R217, R21.reuse, R173 ;  /* 0x000000ad15d97220 */ /* 0x060fe20000410000 */
[----:B------:R-:W-:Y:S01]  /*39e0*/  @P0 PRMT R173, RZ, 0x5410, R32 ;  /* 0x00005410ffad0816 */ /* 0x000fe20000000020 */
[----:B------:R-:W-:Y:S01]  /*39f0*/  FMUL.FTZ R247, R21, R174 ;  /* 0x000000ae15f77220 */ /* 0x000fe20000410000 */
[----:B------:R-:W-:Y:S01]  /*3a00*/  @P0 PRMT R174, RZ, 0x5410, R33 ;  /* 0x00005410ffae0816 */ /* 0x000fe20000000021 */
[----:B------:R-:W-:-:S02]  /*3a10*/  FFMA.FTZ R175, R13, R179, R172 ;  /* 0x000000b30daf7223 */ /* 0x000fc400000100ac */
[----:B------:R-:W-:Y:S02]  /*3a20*/  @P0 FADD.FTZ R217, R217, R173 ;  /* 0x000000add9d90221 */ /* 0x000fe40000010000 */
[----:B------:R-:W-:Y:S02]  /*3a30*/  FFMA.FTZ R173, R10, R179, R172 ;  /* 0x000000b30aad7223 */ /* 0x000fe400000100ac */
[----:B------:R-:W-:Y:S01]  /*3a40*/  @P0 FADD.FTZ R247, R247, R174 ;  /* 0x000000aef7f70221 */ /* 0x000fe20000010000 */
[----:B------:R-:W-:Y:S01]  /*3a50*/  @P0 PRMT R174, RZ, 0x5410, R34 ;  /* 0x00005410ffae0816 */ /* 0x000fe20000000022 */
[----:B------:R-:W-:Y:S02]  /*3a60*/  FADD.FTZ R173, R236, -R173 ;  /* 0x800000adecad7221 */ /* 0x000fe40000010000 */
[----:B------:R-:W-:Y:S02]  /*3a70*/  FADD.FTZ R175, R239, -R175 ;  /* 0x800000afefaf7221 */ /* 0x000fe40000010000 */
[C---:B------:R-:W-:Y:S01]  /*3a80*/  FMUL.FTZ R248, R21.reuse, R173 ;  /* 0x000000ad15f87220 */ /* 0x040fe20000410000 */
[----:B------:R-:W-:Y:S01]  /*3a90*/  @P6 F2FP.BF16.PACK_AB R173, RZ, R217 ;  /* 0x000000d9ffad623e */ /* 0x000fe200000010ff */
[----:B------:R-:W-:-:S02]  /*3aa0*/  FMUL.FTZ R249, R21, R175 ;  /* 0x000000af15f97220 */ /* 0x000fc40000410000 */
[----:B------:R-:W-:Y:S01]  /*3ab0*/  @P0 FADD.FTZ R248, R248, R174 ;  /* 0x000000aef8f80221 */ /* 0x000fe20000010000 */
[----:B------:R-:W-:Y:S02]  /*3ac0*/  @P6 PRMT R168, R173, 0x7610, R168 ;  /* 0x00007610ada86816 */ /* 0x000fe400000000a8 */
[----:B------:R-:W-:Y:S02]  /*3ad0*/  @P6 F2FP.BF16.PACK_AB R174, RZ, R247 ;  /* 0x000000f7ffae623e */ /* 0x000fe400000010ff */
[----:B------:R-:W-:Y:S02]  /*3ae0*/  @P6 F2FP.BF16.PACK_AB R173, RZ, R248 ;  /* 0x000000f8ffad623e */ /* 0x000fe400000010ff */
[----:B------:R-:W-:Y:S01]  /*3af0*/  @P6 PRMT R169, R174, 0x7610, R169 ;  /* 0x00007610aea96816 */ /* 0x000fe200000000a9 */
[----:B------:R-:W-:Y:S01]  /*3b00*/  FFMA.FTZ R174, R11, R179, R172 ;  /* 0x000000b30bae7223 */ /* 0x000fe200000100ac */
[----:B------:R-:W-:Y:S02]  /*3b10*/  @P6 PRMT R170, R173, 0x7610, R170 ;  /* 0x00007610adaa6816 */ /* 0x000fe400000000aa */
[----:B------:R-:W-:Y:S01]  /*3b20*/  @P0 PRMT R173, RZ, 0x7610, R32 ;  /* 0x00007610ffad0816 */ /* 0x000fe20000000020 */
[----:B------:R-:W-:-:S04]  /*3b30*/  FADD.FTZ R174, R237, -R174 ;  /* 0x800000aeedae7221 */ /* 0x000fc80000010000 */
[----:B------:R-:W-:Y:S02]  /*3b40*/  @P0 FADD.FTZ R249, R249, R173 ;  /* 0x000000adf9f90221 */ /* 0x000fe40000010000 */
[----:B------:R-:W-:Y:S02]  /*3b50*/  FFMA.FTZ R173, R9, R179, R172 ;  /* 0x000000b309ad7223 */ /* 0x000fe400000100ac */
[----:B------:R-:W-:Y:S02]  /*3b60*/  FMUL.FTZ R250, R21, R174 ;  /* 0x000000ae15fa7220 */ /* 0x000fe40000410000 */
[----:B------:R-:W-:-:S04]  /*3b70*/  FADD.FTZ R173, R233, -R173 ;  /* 0x800000ade9ad7221 */ /* 0x000fc80000010000 */
[----:B------:R-:W-:Y:S01]  /*3b80*/  FMUL.FTZ R215, R21, R173 ;  /* 0x000000ad15d77220 */ /* 0x000fe20000410000 */
[----:B------:R-:W-:-:S05]  /*3b90*/  @P0 PRMT R173, RZ, 0x7610, R33 ;  /* 0x00007610ffad0816 */ /* 0x000fca0000000021 */
[----:B------:R-:W-:Y:S01]  /*3ba0*/  @P0 FADD.FTZ R250, R250, R173 ;  /* 0x000000adfafa0221 */ /* 0x000fe20000010000 */
[----:B------:R-:W-:-:S04]  /*3bb0*/  @P0 PRMT R173, RZ, 0x5410, R35 ;  /* 0x00005410ffad0816 */ /* 0x000fc80000000023 */
[----:B------:R-:W-:Y:S01]  /*3bc0*/  @P6 F2FP.BF16.PACK_AB R174, RZ, R250 ;  /* 0x000000faffae623e */ /* 0x000fe200000010ff */
[----:B------:R-:W-:Y:S02]  /*3bd0*/  @P0 FADD.FTZ R215, R215, R173 ;  /* 0x000000add7d70221 */ /* 0x000fe40000010000 */
[-C--:B------:R-:W-:Y:S01]  /*3be0*/  FFMA.FTZ R173, R235, R179.reuse, R172 ;  /* 0x000000b3ebad7223 */ /* 0x080fe200000100ac */
[----:B------:R-:W-:Y:S01]  /*3bf0*/  @P6 PRMT R169, R169, 0x5410, R174 ;  /* 0x00005410a9a96816 */ /* 0x000fe200000000ae */
[----:B------:R-:W-:Y:S02]  /*3c00*/  FFMA.FTZ R172, R232, R179, R172 ;  /* 0x000000b3e8ac7223 */ /* 0x000fe400000100ac */
[----:B------:R-:W-:Y:S02]  /*3c10*/  FADD.FTZ R173, R234, -R173 ;  /* 0x800000adeaad7221 */ /* 0x000fe40000010000 */
[----:B------:R-:W-:Y:S02]  /*3c20*/  FADD.FTZ R172, R231, -R172 ;  /* 0x800000ace7ac7221 */ /* 0x000fe40000010000 */
[C---:B------:R-:W-:Y:S01]  /*3c30*/  FMUL.FTZ R216, R21.reuse, R173 ;  /* 0x000000ad15d87220 */ /* 0x040fe20000410000 */
[----:B------:R-:W-:Y:S01]  /*3c40*/  @P6 F2FP.BF16.PACK_AB R173, RZ, R249 ;  /* 0x000000f9ffad623e */ /* 0x000fe200000010ff */
[----:B------:R-:W-:Y:S01]  /*3c50*/  FMUL.FTZ R213, R21, R172 ;  /* 0x000000ac15d57220 */ /* 0x000fe20000410000 */
[----:B------:R-:W-:-:S02]  /*3c60*/  @P0 PRMT R172, RZ, 0x7610, R34 ;  /* 0x00007610ffac0816 */ /* 0x000fc40000000022 */
[----:B------:R-:W-:-:S03]  /*3c70*/  @P6 PRMT R168, R168, 0x5410, R173 ;  /* 0x00005410a8a86816 */ /* 0x000fc600000000ad */
[----:B------:R-:W-:Y:S01]  /*3c80*/  @P0 FADD.FTZ R216, R216, R172 ;  /* 0x000000acd8d80221 */ /* 0x000fe20000010000 */
[----:B------:R-:W-:-:S04]  /*3c90*/  @P0 PRMT R172, RZ, 0x7610, R35 ;  /* 0x00007610ffac0816 */ /* 0x000fc80000000023 */
[----:B------:R-:W-:Y:S01]  /*3ca0*/  @P6 F2FP.BF16.PACK_AB R175, RZ, R216 ;  /* 0x000000d8ffaf623e */ /* 0x000fe200000010ff */
[----:B------:R-:W-:Y:S01]  /*3cb0*/  @P0 FADD.FTZ R213, R213, R172 ;  /* 0x000000acd5d50221 */ /* 0x000fe20000010000 */
[----:B------:R-:W-:Y:S02]  /*3cc0*/  @P6 F2FP.BF16.PACK_AB R172, RZ, R215 ;  /* 0x000000d7ffac623e */ /* 0x000fe400000010ff */
[----:B------:R-:W-:Y:S02]  /*3cd0*/  @P6 PRMT R170, R170, 0x5410, R175 ;  /* 0x00005410aaaa6816 */ /* 0x000fe400000000af */
[----:B------:R-:W-:Y:S01]  /*3ce0*/  @P6 PRMT R171, R172, 0x7610, R171 ;  /* 0x00007610acab6816 */ /* 0x000fe200000000ab */
[----:B------:R-:W-:Y:S01]  /*3cf0*/  HFMA2.MMA R172, -RZ, RZ, 0, 9.5367431640625e-07 ;  /* 0x00000010ffac7435 */ /* 0x000fe200000001ff */
[----:B------:R-:W-:-:S04]  /*3d00*/  @P6 F2FP.BF16.PACK_AB R176, RZ, R213 ;  /* 0x000000d5ffb0623e */ /* 0x000fc800000010ff */
[----:B------:R-:W-:-:S05]  /*3d10*/  @P6 PRMT R171, R171, 0x5410, R176 ;  /* 0x00005410abab6816 */ /* 0x000fca00000000b0 */
[----:B------:R-:W-:-:S06]  /*3d20*/  IMAD.WIDE.U32 R172, R3, R172, c[0x0][0x170] ;  /* 0x00005c0003ac7625 */ /* 0x000fcc00078e00ac */
[----:B------:R-:W2:Y:S01]  /*3d30*/  LDG.E.128 R172, [R172.64] ;  /* 0x00000004acac7981 */ /* 0x000ea2000c1e1d00 */
[----:B------:R-:W-:-:S04]  /*3d40*/  @P6 LEA R176, P0, R3, c[0x0][0x258], 0x4 ;  /* 0x0000960003b06a11 */ /* 0x000fc800078020ff */
[----:B------:R-:W-:-:S05]  /*3d50*/  @P6 LEA.HI.X R177, R3, c[0x0][0x25c], RZ, 0x4, P0 ;  /* 0x0000970003b16a11 */ /* 0x000fca00000f24ff */
[----:B------:R0:W-:Y:S02]  /*3d60*/  @P6 STG.E.128 [R176.64], R168 ;  /* 0x000000a8b0006986 */ /* 0x0001e4000c101d04 */
[----:B0-----:R-:W-:-:S04]  /*3d70*/  MOV R176, R26 ;  /* 0x0000001a00b07202 */ /* 0x001fc80000000f00 */
[----:B------:R-:W-:Y:S01]  /*3d80*/  LOP3.LUT P6, RZ, R176, 0xff, RZ, 0xc0, !PT ;  /* 0x000000ffb0ff7812 */ /* 0x000fe200078cc0ff */
[----:B------:R-:W-:-:S04]  /*3d90*/  FMUL.FTZ R176, R217, R20 ;  /* 0x00000014d9b07220 */ /* 0x000fc80000410000 */
[----:B------:R-:W-:Y:S01]  /*3da0*/  FMUL.FTZ R217, R176, c[0x0][0x1e8] ;  /* 0x00007a00b0d97a20 */ /* 0x000fe20000410000 */
[----:B------:R-:W-:-:S07]  /*3db0*/  HFMA2.MMA R176, -RZ, RZ, 0, 0 ;  /* 0x00000000ffb07435 */ /* 0x000fce00000001ff */
[----:B--2---:R-:W-:-:S05]  /*3dc0*/  @P6 PRMT R177, RZ, 0x5410, R172 ;  /* 0x00005410ffb16816 */ /* 0x004fca00000000ac */
[----:B------:R-:W-:Y:S02]  /*3dd0*/  @P6 FMUL.FTZ R176, R217, R177 ;  /* 0x000000b1d9b06220 */ /* 0x000fe40000410000 */
[----:B------:R-:W2:Y:S01]  /*3de0*/  LDL R177, [R1+0xf8] ;  /* 0x0000f80001b17983 */ /* 0x000ea20000100800 */
[----:B------:R-:W-:Y:S01]  /*3df0*/  LOP3.LUT P0, RZ, R26, 0xff00, RZ, 0xc0, !PT ;  /* 0x0000ff001aff7812 */ /* 0x000fe2000780c0ff */
[----:B------:R-:W-:Y:S02]  /*3e00*/  FADD.FTZ R68, R68, R176 ;  /* 0x000000b044447221 */ /* 0x000fe40000010000 */
[----:B------:R-:W-:-:S04]  /*3e10*/  FMUL.FTZ R176, R249, R20 ;  /* 0x00000014f9b07220 */ /* 0x000fc80000410000 */
[----:B------:R-:W-:Y:S02]  /*3e20*/  FMUL.FTZ R249, R176, c[0x0][0x1e8] ;  /* 0x00007a00b0f97a20 */ /* 0x000fe40000410000 */
[----:B--2---:R-:W-:Y:S02]  /*3e30*/  FMUL.FTZ R177, R177, R217 ;  /* 0x000000d9b1b17220 */ /* 0x004fe40000410000 */
[----:B------:R-:W2:Y:S02]  /*3e40*/  LDL R217, [R1+0xfc] ;  /* 0x0000fc0001d97983 */ /* 0x000ea40000100800 */
[----:B------:R-:W-:Y:S02]  /*3e50*/  @P0 PRMT R172, RZ, 0x7610, R172 ;  /* 0x00007610ffac0816 */ /* 0x000fe400000000ac */
[----:B------:R-:W-:-:S03]  /*3e60*/  MOV R176, RZ ;  /* 0x000000ff00b07202 */ /* 0x000fc60000000f00 */
[----:B------:R-:W-:Y:S01]  /*3e70*/  @P0 FMUL.FTZ R176, R249, R172 ;  /* 0x000000acf9b00220 */ /* 0x000fe20000410000 */
[----:B------:R-:W-:Y:S01]  /*3e80*/  FSEL R172, R177, RZ, P6 ;  /* 0x000000ffb1ac7208 */ /* 0x000fe20003000000 */
[----:B------:R-:W-:Y:S01]  /*3e90*/  FMUL.FTZ R177, R247, R20 ;  /* 0x00000014f7b17220 */ /* 0x000fe20000410000 */
[----:B------:R-:W-:Y:S01]  /*3ea0*/  LOP3.LUT P6, RZ, R26, 0xff0000, RZ, 0xc0, !PT ;  /* 0x00ff00001aff7812 */ /* 0x000fe200078cc0ff */
[----:B------:R-:W-:Y:S02]  /*3eb0*/  FADD.FTZ R69, R69, R176 ;  /* 0x000000b045457221 */ /* 0x000fe40000010000 */
[----:B------:R-:W-:Y:S02]  /*3ec0*/  FMUL.FTZ R247, R177, c[0x0][0x1e8] ;  /* 0x00007a00b1f77a20 */ /* 0x000fe40000410000 */
[----:B--2---:R-:W-:Y:S02]  /*3ed0*/  FMUL.FTZ R176, R217, R249 ;  /* 0x000000f9d9b07220 */ /* 0x004fe40000410000 */
[----:B------:R-:W2:Y:S01]  /*3ee0*/  LDL R249, [R1+0x100] ;  /* 0x0001000001f97983 */ /* 0x000ea20000100800 */
[----:B------:R-:W-:-:S05]  /*3ef0*/  HFMA2.MMA R217, -RZ, RZ, 0, 0 ;  /* 0x00000000ffd97435 */ /* 0x000fca00000001ff */
[----:B------:R-:W-:Y:S02]  /*3f00*/  @P6 PRMT R177, RZ, 0x5410, R173 ;  /* 0x00005410ffb16816 */ /* 0x000fe400000000ad */
[----:B------:R-:W-:Y:S02]  /*3f10*/  FSEL R176, R176, RZ, P0 ;  /* 0x000000ffb0b07208 */ /* 0x000fe40000000000 */
[----:B------:R-:W-:Y:S01]  /*3f20*/  LOP3.LUT P0, RZ, R26, 0xff000000, RZ, 0xc0, !PT ;  /* 0xff0000001aff7812 */ /* 0x000fe2000780c0ff */
[----:B------:R-:W-:Y:S02]  /*3f30*/  @P6 FMUL.FTZ R217, R247, R177 ;  /* 0x000000b1f7d96220 */ /* 0x000fe40000410000 */
[----:B------:R-:W-:-:S04]  /*3f40*/  FMUL.FTZ R177, R250, R20 ;  /* 0x00000014fab17220 */ /* 0x000fc80000410000 */
[----:B------:R-:W-:-:S06]  /*3f50*/  FMUL.FTZ R250, R177, c[0x0][0x1e8] ;  /* 0x00007a00b1fa7a20 */ /* 0x000fcc0000410000 */
[----:B------:R-:W-:Y:S01]  /*3f60*/  @P0 PRMT R173, RZ, 0x7610, R173 ;  /* 0x00007610ffad0816 */ /* 0x000fe200000000ad */
[----:B--2---:R-:W-:Y:S01]  /*3f70*/  FMUL.FTZ R177, R249, R247 ;  /* 0x000000f7f9b17220 */ /* 0x004fe20000410000 */
[----:B------:R-:W-:-:S03]  /*3f80*/  MOV R247, RZ ;  /* 0x000000ff00f77202 */ /* 0x000fc60000000f00 */
[----:B------:R-:W-:Y:S01]  /*3f90*/  @P0 FMUL.FTZ R247, R250, R173 ;  /* 0x000000adfaf70220 */ /* 0x000fe20000410000 */
[----:B------:R-:W-:Y:S01]  /*3fa0*/  FSEL R173, R177, RZ, P6 ;  /* 0x000000ffb1ad7208 */ /* 0x000fe20003000000 */
[----:B------:R-:W-:Y:S01]  /*3fb0*/  FMUL.FTZ R177, R248, R20 ;  /* 0x00000014f8b17220 */ /* 0x000fe20000410000 */
[----:B------:R-:W-:Y:S01]  /*3fc0*/  LOP3.LUT P6, RZ, R27, 0xff, RZ, 0xc0, !PT ;  /* 0x000000ff1bff7812 */ /* 0x000fe200078cc0ff */
[----:B------:R-:W2:Y:S01]  /*3fd0*/  LDL R248, [R1+0x104] ;  /* 0x0001040001f87983 */ /* 0x000ea20000100800 */
[----:B------:R-:W-:Y:S01]  /*3fe0*/  F2FP.BF16.PACK_AB R172, R176, R172 ;  /* 0x000000acb0ac723e */ /* 0x000fe200000010ff */
[----:B------:R-:W-:-:S10]  /*3ff0*/  FMUL.FTZ R249, R177, c[0x0][0x1e8] ;  /* 0x00007a00b1f97a20 */ /* 0x000fd40000410000 */
[----:B------:R-:W-:Y:S01]  /*4000*/  @P6 PRMT R177, RZ, 0x5410, R174 ;  /* 0x00005410ffb16816 */ /* 0x000fe200000000ae */
[----:B--2---:R-:W-:Y:S01]  /*4010*/  FMUL.FTZ R176, R248, R250 ;  /* 0x000000faf8b07220 */ /* 0x004fe20000410000 */
[----:B------:R-:W-:-:S04]  /*4020*/  HFMA2.MMA R248, -RZ, RZ, 0, 0 ;  /* 0x00000000fff87435 */ /* 0x000fc800000001ff */
[----:B------:R-:W-:Y:S02]  /*4030*/  FSEL R176, R176, RZ, P0 ;  /* 0x000000ffb0b07208 */ /* 0x000fe40000000000 */
[----:B------:R-:W-:Y:S01]  /*4040*/  @P6 FMUL.FTZ R248, R249, R177 ;  /* 0x000000b1f9f86220 */ /* 0x000fe20000410000 */
[----:B------:R-:W-:Y:S01]  /*4050*/  LOP3.LUT P0, RZ, R27, 0xff00, RZ, 0xc0, !PT ;  /* 0x0000ff001bff7812 */ /* 0x000fe2000780c0ff */
[----:B------:R-:W-:Y:S02]  /*4060*/  FMUL.FTZ R177, R216, R20 ;  /* 0x00000014d8b17220 */ /* 0x000fe40000410000 */
[----:B------:R-:W2:Y:S02]  /*4070*/  LDL R216, [R1+0xe8] ;  /* 0x0000e80001d87983 */ /* 0x000ea40000100800 */
[----:B------:R-:W-:-:S08]  /*4080*/  FMUL.FTZ R250, R177, c[0x0][0x1e8] ;  /* 0x00007a00b1fa7a20 */ /* 0x000fd00000410000 */
[----:B------:R-:W-:Y:S01]  /*4090*/  @P0 PRMT R174, RZ, 0x7610, R174 ;  /* 0x00007610ffae0816 */ /* 0x000fe200000000ae */
[----:B--2---:R-:W-:Y:S01]  /*40a0*/  FMUL.FTZ R177, R216, R249 ;  /* 0x000000f9d8b17220 */ /* 0x004fe20000410000 */
[----:B------:R-:W-:-:S03]  /*40b0*/  MOV R216, RZ ;  /* 0x000000ff00d87202 */ /* 0x000fc60000000f00 */
[----:B------:R-:W-:Y:S02]  /*40c0*/  @P0 FMUL.FTZ R216, R250, R174 ;  /* 0x000000aefad80220 */ /* 0x000fe40000410000 */
[----:B------:R-:W-:Y:S01]  /*40d0*/  FMUL.FTZ R174, R215, R20 ;  /* 0x00000014d7ae7220 */ /* 0x000fe20000410000 */
[----:B------:R-:W-:Y:S01]  /*40e0*/  FSEL R177, R177, RZ, P6 ;  /* 0x000000ffb1b17208 */ /* 0x000fe20003000000 */
[----:B------:R-:W2:Y:S01]  /*40f0*/  LDL R215, [R1+0xec] ;  /* 0x0000ec0001d77983 */ /* 0x000ea20000100800 */
        /* <DEDUP_REMOVED lines=23> */
[----:B--2---:R-:W-:-:S05]  /*4270*/  FMUL.FTZ R176, R250, R176 ;  /* 0x000000b0fab07220 */ /* 0x004fca0000410000 */
[----:B------:R-:W-:Y:S01]  /*4280*/  FSEL R176, R176, RZ, P0 ;  /* 0x000000ffb0b07208 */ /* 0x000fe20000000000 */
[----:B---3--:R-:W-:-:S05]  /*4290*/  FMUL.FTZ R175, R175, R249 ;  /* 0x000000f9afaf7220 */ /* 0x008fca0000410000 */
[----:B------:R-:W-:-:S04]  /*42a0*/  FSEL R175, R175, RZ, P6 ;  /* 0x000000ffafaf7208 */ /* 0x000fc80003000000 */
[----:B------:R-:W-:Y:S02]  /*42b0*/  F2FP.BF16.PACK_AB R175, R176, R175 ;  /* 0x000000afb0af723e */ /* 0x000fe400000010ff */
[----:B------:R-:W-:-:S04]  /*42c0*/  LEA R176, P0, R3, c[0x0][0x248], 0x4 ;  /* 0x0000920003b07a11 */ /* 0x000fc800078020ff */
[----:B------:R-:W-:-:S05]  /*42d0*/  LEA.HI.X R177, R3, c[0x0][0x24c], RZ, 0x4, P0 ;  /* 0x0000930003b17a11 */ /* 0x000fca00000f24ff */
[----:B------:R0:W-:Y:S01]  /*42e0*/  STG.E.128 [R176.64], R172 ;  /* 0x000000acb0007986 */ /* 0x0001e2000c101d04 */
[----:B------:R-:W-:-:S03]  /*42f0*/  IADD3 R3, R3, 0x20, RZ ;  /* 0x0000002003037810 */ /* 0x000fc60007ffe0ff */
.L_x_4402:
[----:B------:R-:W-:Y:S05]  /*4300*/  BSYNC B1 ;  /* 0x0000000000017941 */ /* 0x000fea0003800000 */
.L_x_4401:
        /* <DEDUP_REMOVED lines=160> */
.L_x_4404:
[----:B------:R-:W-:Y:S05]  /*4d10*/  BSYNC B1 ;  /* 0x0000000000017941 */ /* 0x000fea0003800000 */
.L_x_4403:
        /* <DEDUP_REMOVED lines=160> */
.L_x_4406:
[----:B------:R-:W-:Y:S05]  /*5720*/  BSYNC B1 ;  /* 0x0000000000017941 */ /* 0x000fea0003800000 */
.L_x_4405:
[----:B------:R-:W-:Y:S01]  /*5730*/  BSSY B1, `(.L_x_4407) ;  /* 0x00000a0000017945 */ /* 0x000fe20003800000 */
[----:B------:R-:W-:Y:S05]  /*5740*/  @!P5 BRA `(.L_x_4408) ;  /* 0x000009e00000d947 */ /* 0x000fea0003800000 */
[----:B0-----:R-:W2:Y:S01]  /*5750*/  LDL R172, [R1+0x4] ;  /* 0x0000040001ac7983 */ /* 0x001ea20000100800 */
[----:B------:R-:W0:Y:S01]  /*5760*/  LDC.U8 R173, c[0x0][0x1f0] ;  /* 0x00007c00ffad7b82 */ /* 0x000e220000000000 */
[----:B------:R-:W-:Y:S02]  /*5770*/  ISETP.NE.U32.AND P0, PT, RZ, c[0x0][0x218], PT ;  /* 0x00008600ff007a0c */ /* 0x000fe40003f05070 */
[----:B------:R-:W3:Y:S02]  /*5780*/  LDL R250, [R1+0x28] ;  /* 0x0000280001fa7983 */ /* 0x000ee40000100800 */
[----:B------:R-:W-:Y:S02]  /*5790*/  ISETP.NE.AND.EX P0, PT, RZ, c[0x0][0x21c], PT, P0 ;  /* 0x00008700ff007a0c */ /* 0x000fe40003f05300 */
[----:B------:R-:W4:Y:S04]  /*57a0*/  LDL R249, [R1+0x2c] ;  /* 0x00002c0001f97983 */ /* 0x000f280000100800 */
[----:B------:R-:W3:Y:S04]  /*57b0*/  LDL R248, [R1+0x30] ;  /* 0x0000300001f87983 */ /* 0x000ee80000100800 */
[----:B------:R-:W3:Y:S01]  /*57c0*/  LDL R247, [R1+0x34] ;  /* 0x0000340001f77983 */ /* 0x000ee20000100800 */
[----:B0-----:R-:W-:-:S04]  /*57d0*/  ISETP.NE.AND P6, PT, R173, RZ, PT ;  /* 0x000000ffad00720c */ /* 0x001fc80003fc5270 */
[----:B------:R-:W-:-:S05]  /*57e0*/  FSEL R175, R178, RZ, !P6 ;  /* 0x000000ffb2af7208 */ /* 0x000fca0007000000 */
[-CC-:B------:R-:W-:Y:S02]  /*57f0*/  FFMA.FTZ R178, R203, R179.reuse, R175.reuse ;  /* 0x000000b3cbb27223 */ /* 0x180fe400000100af */
[-CC-:B------:R-:W-:Y:S02]  /*5800*/  FFMA.FTZ R177, R222, R179.reuse, R175.reuse ;  /* 0x000000b3deb17223 */ /* 0x180fe400000100af */
[-CC-:B------:R-:W-:Y:S02]  /*5810*/  FFMA.FTZ R174, R201, R179.reuse, R175.reuse ;  /* 0x000000b3c9ae7223 */ /* 0x180fe400000100af */
[-CC-:B------:R-:W-:Y:S02]  /*5820*/  FFMA.FTZ R176, R199, R179.reuse, R175.reuse ;  /* 0x000000b3c7b07223 */ /* 0x180fe400000100af */
[----:B------:R-:W-:Y:S02]  /*5830*/  FFMA.FTZ R173, R197, R179, R175 ;  /* 0x000000b3c5ad7223 */ /* 0x000fe400000100af */
[----:B------:R-:W-:Y:S01]  /*5840*/  FADD.FTZ R178, R202, -R178 ;  /* 0x800000b2cab27221 */ /* 0x000fe20000010000 */
[----:B------:R-:W-:Y:S01]  /*5850*/  ISETP.NE.U32.AND P6, PT, RZ, c[0x0][0x258], PT ;  /* 0x00009600ff007a0c */ /* 0x000fe20003fc5070 */
[----:B------:R-:W-:-:S03]  /*5860*/  FADD.FTZ R176, R198, -R176 ;  /* 0x800000b0c6b07221 */ /* 0x000fc60000010000 */
[----:B------:R-:W-:Y:S01]  /*5870*/  ISETP.NE.AND.EX P6, PT, RZ, c[0x0][0x25c], PT, P6 ;  /* 0x00009700ff007a0c */ /* 0x000fe20003fc5360 */
[----:B-----5:R-:W-:Y:S02]  /*5880*/  FMUL.FTZ R176, R21, R176 ;  /* 0x000000b015b07220 */ /* 0x020fe40000410000 */
[----:B------:R-:W-:Y:S02]  /*5890*/  FADD.FTZ R177, R219, -R177 ;  /* 0x800000b1dbb17221 */ /* 0x000fe40000010000 */
[----:B------:R-:W-:Y:S02]  /*58a0*/  FADD.FTZ R174, R200, -R174 ;  /* 0x800000aec8ae7221 */ /* 0x000fe40000010000 */
[----:B------:R-:W-:Y:S02]  /*58b0*/  FADD.FTZ R173, R196, -R173 ;  /* 0x800000adc4ad7221 */ /* 0x000fe40000010000 */
[----:B------:R-:W-:Y:S02]  /*58c0*/  FMUL.FTZ R215, R21, R174 ;  /* 0x000000ae15d77220 */ /* 0x000fe40000410000 */
[----:B--2---:R-:W-:-:S02]  /*58d0*/  FFMA.FTZ R213, R172, R179, R175 ;  /* 0x000000b3acd57223 */ /* 0x004fc400000100af */
[-CC-:B------:R-:W-:Y:S02]  /*58e0*/  FFMA.FTZ R172, R195, R179.reuse, R175.reuse ;  /* 0x000000b3c3ac7223 */ /* 0x180fe400000100af */
[----:B------:R-:W-:Y:S02]  /*58f0*/  FFMA.FTZ R175, R193, R179, R175 ;  /* 0x000000b3c1af7223 */ /* 0x000fe400000100af */
[----:B------:R-:W-:-:S04]  /*5900*/  FADD.FTZ R179, R223, -R213 ;  /* 0x800000d5dfb37221 */ /* 0x000fc80000010000 */
[C---:B------:R-:W-:Y:S02]  /*5910*/  FMUL.FTZ R216, R21.reuse, R179 ;  /* 0x000000b315d87220 */ /* 0x040fe40000410000 */
[----:B------:R-:W-:Y:S01]  /*5920*/  FMUL.FTZ R179, R21, R178 ;  /* 0x000000b215b37220 */ /* 0x000fe20000410000 */
[----:B------:R-:W-:-:S05]  /*5930*/  @P0 PRMT R178, RZ, 0x5410, R164 ;  /* 0x00005410ffb20816 */ /* 0x000fca00000000a4 */
[----:B------:R-:W-:Y:S01]  /*5940*/  @P0 FADD.FTZ R216, R216, R178 ;  /* 0x000000b2d8d80221 */ /* 0x000fe20000010000 */
[----:B------:R-:W-:Y:S01]  /*5950*/  @P0 PRMT R178, RZ, 0x5410, R165 ;  /* 0x00005410ffb20816 */ /* 0x000fe200000000a5 */
[----:B------:R-:W-:-:S04]  /*5960*/  FADD.FTZ R172, R194, -R172 ;  /* 0x800000acc2ac7221 */ /* 0x000fc80000010000 */
[----:B------:R-:W-:Y:S01]  /*5970*/  @P0 FADD.FTZ R179, R179, R178 ;  /* 0x000000b2b3b30221 */ /* 0x000fe20000010000 */
[----:B------:R-:W-:Y:S01]  /*5980*/  @P0 PRMT R178, RZ, 0x5410, R166 ;  /* 0x00005410ffb20816 */ /* 0x000fe200000000a6 */
[----:B------:R-:W-:Y:S02]  /*5990*/  FADD.FTZ R175, R192, -R175 ;  /* 0x800000afc0af7221 */ /* 0x000fe40000010000 */
[C---:B------:R-:W-:Y:S02]  /*59a0*/  FMUL.FTZ R213, R21.reuse, R177 ;  /* 0x000000b115d57220 */ /* 0x040fe40000410000 */
[----:B------:R-:W-:Y:S02]  /*59b0*/  @P0 FADD.FTZ R176, R176, R178 ;  /* 0x000000b2b0b00221 */ /* 0x000fe40000010000 */
[C---:B------:R-:W-:Y:S02]  /*59c0*/  FMUL.FTZ R177, R21.reuse, R173 ;  /* 0x000000ad15b17220 */ /* 0x040fe40000410000 */
[----:B------:R-:W-:-:S02]  /*59d0*/  FMUL.FTZ R178, R21, R172 ;  /* 0x000000ac15b27220 */ /* 0x000fc40000410000 */
[----:B------:R-:W-:Y:S01]  /*59e0*/  FMUL.FTZ R175, R21, R175 ;  /* 0x000000af15af7220 */ /* 0x000fe20000410000 */
[----:B------:R-:W-:-:S04]  /*59f0*/  @P6 F2FP.BF16.PACK_AB R21, RZ, R216 ;  /* 0x000000d8ff15623e */ /* 0x000fc800000010ff */
[----:B------:R-:W-:Y:S02]  /*5a00*/  @P6 PRMT R168, R21, 0x7610, R168 ;  /* 0x0000761015a86816 */ /* 0x000fe400000000a8 */
        /* <DEDUP_REMOVED lines=8> */
[----:B------:R-:W-:Y:S02]  /*5a90*/  @P0 PRMT R21, RZ, 0x7610, R167 ;  /* 0x00007610ff150816 */ /* 0x000fe400000000a7 */
[----:B------:R-:W-:Y:S02]  /*5aa0*/  @P6 F2FP.BF16.PACK_AB R172, RZ, R179 ;  /* 0x000000b3ffac623e */ /* 0x000fe400000010ff */
[----:B------:R-:W-:Y:S01]  /*5ab0*/  @P6 F2FP.BF16.PACK_AB R173, RZ, R176 ;  /* 0x000000b0ffad623e */ /* 0x000fe200000010ff */
[----:B------:R-:W-:Y:S01]  /*5ac0*/  @P0 FADD.FTZ R175, R175, R21 ;  /* 0x00000015afaf0221 */ /* 0x000fe20000010000 */
[----:B------:R-:W-:Y:S01]  /*5ad0*/  @P6 F2FP.BF16.PACK_AB R174, RZ, R178 ;  /* 0x000000b2ffae623e */ /* 0x000fe200000010ff */
[-C--:B------:R-:W-:Y:S01]  /*5ae0*/  FMUL.FTZ R217, R178, R20.reuse ;  /* 0x00000014b2d97220 */ /* 0x080fe20000410000 */
[----:B------:R-:W-:Y:S02]  /*5af0*/  @P6 PRMT R169, R172, 0x7610, R169 ;  /* 0x00007610aca96816 */ /* 0x000fe400000000a9 */
[----:B------:R-:W-:Y:S01]  /*5b00*/  @P6 PRMT R170, R173, 0x7610, R170 ;  /* 0x00007610adaa6816 */ /* 0x000fe200000000aa */
[-C--:B------:R-:W-:Y:S01]  /*5b10*/  FMUL.FTZ R216, R216, R20.reuse ;  /* 0x00000014d8d87220 */ /* 0x080fe20000410000 */
[----:B------:R-:W-:Y:S01]  /*5b20*/  @P6 F2FP.BF16.PACK_AB R21, RZ, R213 ;  /* 0x000000d5ff15623e */ /* 0x000fe200000010ff */
[-C--:B------:R-:W-:Y:S01]  /*5b30*/  FMUL.FTZ R213, R213, R20.reuse ;  /* 0x00000014d5d57220 */ /* 0x080fe20000410000 */
[----:B------:R-:W-:Y:S01]  /*5b40*/  @P6 F2FP.BF16.PACK_AB R172, RZ, R215 ;  /* 0x000000d7ffac623e */ /* 0x000fe200000010ff */
[-C--:B------:R-:W-:Y:S01]  /*5b50*/  FMUL.FTZ R179, R179, R20.reuse ;  /* 0x00000014b3b37220 */ /* 0x080fe20000410000 */
[----:B------:R-:W-:Y:S01]  /*5b60*/  @P6 F2FP.BF16.PACK_AB R173, RZ, R177 ;  /* 0x000000b1ffad623e */ /* 0x000fe200000010ff */
[-C--:B------:R-:W-:Y:S01]  /*5b70*/  FMUL.FTZ R215, R215, R20.reuse ;  /* 0x00000014d7d77220 */ /* 0x080fe20000410000 */
[----:B------:R-:W-:Y:S01]  /*5b80*/  @P6 PRMT R171, R174, 0x7610, R171 ;  /* 0x00007610aeab6816 */ /* 0x000fe200000000ab */
[----:B------:R-:W-:-:S02]  /*5b90*/  FMUL.FTZ R176, R176, R20 ;  /* 0x00000014b0b07220 */ /* 0x000fc40000410000 */
[-C--:B------:R-:W-:Y:S02]  /*5ba0*/  FMUL.FTZ R177, R177, R20.reuse ;  /* 0x00000014b1b17220 */ /* 0x080fe40000410000 */
[----:B------:R-:W-:Y:S01]  /*5bb0*/  FMUL.FTZ R178, R175, R20 ;  /* 0x00000014afb27220 */ /* 0x000fe20000410000 */
[----:B------:R-:W-:-:S04]  /*5bc0*/  @P6 F2FP.BF16.PACK_AB R20, RZ, R175 ;  /* 0x000000afff14623e */ /* 0x000fc800000010ff */
[----:B------:R-:W-:Y:S01]  /*5bd0*/  @P6 PRMT R171, R171, 0x5410, R20 ;  /* 0x00005410abab6816 */ /* 0x000fe20000000014 */
[----:B------:R-:W-:Y:S01]  /*5be0*/  HFMA2.MMA R20, -RZ, RZ, 0, 9.5367431640625e-07 ;  /* 0x00000010ff147435 */ /* 0x000fe200000001ff */
[----:B------:R-:W-:Y:S02]  /*5bf0*/  @P6 PRMT R168, R168, 0x5410, R21 ;  /* 0x00005410a8a86816 */ /* 0x000fe40000000015 */
[----:B------:R-:W-:Y:S02]  /*5c00*/  @P6 PRMT R169, R169, 0x5410, R172 ;  /* 0x00005410a9a96816 */ /* 0x000fe400000000ac */
[----:B------:R-:W-:-:S05]  /*5c10*/  @P6 PRMT R170, R170, 0x5410, R173 ;  /* 0x00005410aaaa6816 */ /* 0x000fca00000000ad */
[----:B------:R-:W-:-:S05]  /*5c20*/  IMAD.WIDE.U32 R20, R3, R20, c[0x0][0x170] ;  /* 0x00005c0003147625 */ /* 0x000fca00078e0014 */
[----:B------:R0:W2:Y:S02]  /*5c30*/  LDG.E.128 R172, [R20.64] ;  /* 0x0000000414ac7981 */ /* 0x0000a4000c1e1d00 */
[----:B0-----:R-:W-:-:S04]  /*5c40*/  @P6 LEA R20, P0, R3, c[0x0][0x258], 0x4 ;  /* 0x0000960003146a11 */ /* 0x001fc800078020ff */
[----:B------:R-:W-:-:S05]  /*5c50*/  @P6 LEA.HI.X R21, R3, c[0x0][0x25c], RZ, 0x4, P0 ;  /* 0x0000970003156a11 */ /* 0x000fca00000f24ff */
[----:B------:R0:W-:Y:S02]  /*5c60*/  @P6 STG.E.128 [R20.64], R168 ;  /* 0x000000a814006986 */ /* 0x0001e4000c101d04 */
[----:B0-----:R-:W-:-:S04]  /*5c70*/  MOV R20, R184 ;  /* 0x000000b800147202 */ /* 0x001fc80000000f00 */
[----:B------:R-:W-:Y:S01]  /*5c80*/  LOP3.LUT P6, RZ, R20, 0xff, RZ, 0xc0, !PT ;  /* 0x000000ff14ff7812 */ /* 0x000fe200078cc0ff */
[----:B------:R-:W-:Y:S01]  /*5c90*/  FMUL.FTZ R20, R216, c[0x0][0x1e8] ;  /* 0x00007a00d8147a20 */ /* 0x000fe20000410000 */
[----:B------:R-:W-:-:S11]  /*5ca0*/  HFMA2.MMA R21, -RZ, RZ, 0, 0 ;  /* 0x00000000ff157435 */ /* 0x000fd600000001ff */
[----:B--2---:R-:W-:-:S05]  /*5cb0*/  @P6 PRMT R216, RZ, 0x5410, R172 ;  /* 0x00005410ffd86816 */ /* 0x004fca00000000ac */
[----:B------:R-:W-:Y:S01]  /*5cc0*/  @P6 FMUL.FTZ R21, R20, R216 ;  /* 0x000000d814156220 */ /* 0x000fe20000410000 */
[----:B------:R-:W-:Y:S01]  /*5cd0*/  LOP3.LUT P0, RZ, R184, 0xff00, RZ, 0xc0, !PT ;  /* 0x0000ff00b8ff7812 */ /* 0x000fe2000780c0ff */
[----:B------:R-:W-:Y:S01]  /*5ce0*/  FMUL.FTZ R213, R213, c[0x0][0x1e8] ;  /* 0x00007a00d5d57a20 */ /* 0x000fe20000410000 */
[----:B------:R-:W2:Y:S01]  /*5cf0*/  LDL R216, [R1+0x44] ;  /* 0x0000440001d87983 */ /* 0x000ea20000100800 */
[----:B------:R-:W-:-:S03]  /*5d00*/  FADD.FTZ R44, R44, R21 ;  /* 0x000000152c2c7221 */ /* 0x000fc60000010000 */
[----:B------:R-:W2:Y:S07]  /*5d10*/  LDL R21, [R1+0x38] ;  /* 0x0000380001157983 */ /* 0x000eae0000100800 */
[----:B------:R-:W-:Y:S01]  /*5d20*/  @P0 PRMT R172, RZ, 0x7610, R172 ;  /* 0x00007610ffac0816 */ /* 0x000fe200000000ac */
[----:B--2---:R-:W-:Y:S01]  /*5d30*/  FMUL.FTZ R21, R21, R20 ;  /* 0x0000001415157220 */ /* 0x004fe20000410000 */
[----:B------:R-:W-:-:S03]  /*5d40*/  MOV R20, RZ ;  /* 0x000000ff00147202 */ /* 0x000fc60000000f00 */
[----:B------:R-:W-:Y:S02]  /*5d50*/  @P0 FMUL.FTZ R20, R213, R172 ;  /* 0x000000acd5140220 */ /* 0x000fe40000410000 */
[----:B------:R-:W2:Y:S01]  /*5d60*/  LDL R172, [R1+0x3c] ;  /* 0x00003c0001ac7983 */ /* 0x000ea20000100800 */
[----:B------:R-:W-:Y:S02]  /*5d70*/  FSEL R21, R21, RZ, P6 ;  /* 0x000000ff15157208 */ /* 0x000fe40003000000 */
[----:B------:R-:W-:Y:S01]  /*5d80*/  LOP3.LUT P6, RZ, R184, 0xff0000, RZ, 0xc0, !PT ;  /* 0x00ff0000b8ff7812 */ /* 0x000fe200078cc0ff */
[----:B------:R-:W-:Y:S02]  /*5d90*/  FADD.FTZ R45, R45, R20 ;  /* 0x000000142d2d7221 */ /* 0x000fe40000010000 */
[----:B------:R-:W-:Y:S01]  /*5da0*/  FMUL.FTZ R20, R179, c[0x0][0x1e8] ;  /* 0x00007a00b3147a20 */ /* 0x000fe20000410000 */
[----:B------:R-:W-:Y:S01]  /*5db0*/  HFMA2.MMA R179, -RZ, RZ, 0, 0 ;  /* 0x00000000ffb37435 */ /* 0x000fe200000001ff */
[----:B--2---:R-:W-:-:S08]  /*5dc0*/  FMUL.FTZ R172, R172, R213 ;  /* 0x000000d5acac7220 */ /* 0x004fd00000410000 */
[----:B------:R-:W-:-:S05]  /*5dd0*/  @P6 PRMT R213, RZ, 0x5410, R173 ;  /* 0x00005410ffd56816 */ /* 0x000fca00000000ad */
[----:B------:R-:W-:Y:S02]  /*5de0*/  @P6 FMUL.FTZ R179, R20, R213 ;  /* 0x000000d514b36220 */ /* 0x000fe40000410000 */
[----:B------:R-:W2:Y:S01]  /*5df0*/  LDL R213, [R1+0x40] ;  /* 0x0000400001d57983 */ /* 0x000ea20000100800 */
[----:B------:R-:W-:Y:S02]  /*5e00*/  FSEL R172, R172, RZ, P0 ;  /* 0x000000ffacac7208 */ /* 0x000fe40000000000 */
[----:B------:R-:W-:Y:S01]  /*5e10*/  LOP3.LUT P0, RZ, R184, 0xff000000, RZ, 0xc0, !PT ;  /* 0xff000000b8ff7812 */ /* 0x000fe2000780c0ff */
[----:B------:R-:W-:-:S12]  /*5e20*/  FMUL.FTZ R215, R215, c[0x0][0x1e8] ;  /* 0x00007a00d7d77a20 */ /* 0x000fd80000410000 */
[----:B------:R-:W-:Y:S02]  /*5e30*/  @P0 PRMT R173, RZ, 0x7610, R173 ;  /* 0x00007610ffad0816 */ /* 0x000fe400000000ad */
[----:B------:R-:W-:Y:S01]  /*5e40*/  F2FP.BF16.PACK_AB R172, R172, R21 ;  /* 0x00000015acac723e */ /* 0x000fe200000010ff */
[----:B------:R-:W-:Y:S01]  /*5e50*/  FMUL.FTZ R21, R176, c[0x0][0x1e8] ;  /* 0x00007a00b0157a20 */ /* 0x000fe20000410000 */
[----:B------:R-:W-:Y:S01]  /*5e60*/  HFMA2.MMA R176, -RZ, RZ, 0, 0 ;  /* 0x00000000ffb07435 */ /* 0x000fe200000001ff */
[----:B------:R-:W-:Y:S02]  /*5e70*/  FADD.FTZ R46, R46, R179 ;  /* 0x000000b32e2e7221 */ /* 0x000fe40000010000 */
[----:B--2---:R-:W-:Y:S01]  /*5e80*/  FMUL.FTZ R20, R213, R20 ;  /* 0x00000014d5147220 */ /* 0x004fe20000410000 */
[----:B------:R-:W-:Y:S01]  /*5e90*/  MOV R213, RZ ;  /* 0x000000ff00d57202 */ /* 0x000fe20000000f00 */
[----:B------:R-:W-:Y:S02]  /*5ea0*/  @P0 FMUL.FTZ R213, R215, R173 ;  /* 0x000000add7d50220 */ /* 0x000fe40000410000 */
[----:B------:R-:W-:Y:S01]  /*5eb0*/  FMUL.FTZ R173, R216, R215 ;  /* 0x000000d7d8ad7220 */ /* 0x000fe20000410000 */
[----:B------:R-:W-:-:S02]  /*5ec0*/  FSEL R20, R20, RZ, P6 ;  /* 0x000000ff14147208 */ /* 0x000fc40003000000 */
[----:B------:R-:W-:Y:S02]  /*5ed0*/  LOP3.LUT P6, RZ, R185, 0xff, RZ, 0xc0, !PT ;  /* 0x000000ffb9ff7812 */ /* 0x000fe400078cc0ff */
[----:B------:R-:W-:Y:S02]  /*5ee0*/  FSEL R173, R173, RZ, P0 ;  /* 0x000000ffadad7208 */ /* 0x000fe40000000000 */
[----:B------:R-:W-:-:S09]  /*5ef0*/  LOP3.LUT P0, RZ, R185, 0xff00, RZ, 0xc0, !PT ;  /* 0x0000ff00b9ff7812 */ /* 0x000fd2000780c0ff */
[----:B------:R-:W-:-:S04]  /*5f00*/  @P6 PRMT R215, RZ, 0x5410, R174 ;  /* 0x00005410ffd76816 */ /* 0x000fc800000000ae */
[----:B------:R-:W-:Y:S01]  /*5f10*/  @P0 PRMT R174, RZ, 0x7610, R174 ;  /* 0x00007610ffae0816 */ /* 0x000fe200000000ae */
[----:B------:R-:W-:Y:S02]  /*5f20*/  @P6 FMUL.FTZ R176, R21, R215 ;  /* 0x000000d715b06220 */ /* 0x000fe40000410000 */
[----:B------:R-:W-:Y:S02]  /*5f30*/  FMUL.FTZ R215, R177, c[0x0][0x1e8] ;  /* 0x00007a00b1d77a20 */ /* 0x000fe40000410000 */
[----:B---3--:R-:W-:Y:S01]  /*5f40*/  FMUL.FTZ R21, R250, R21 ;  /* 0x00000015fa157220 */ /* 0x008fe20000410000 */
[----:B------:R-:W-:Y:S01]  /*5f50*/  MOV R177, RZ ;  /* 0x000000ff00b17202 */ /* 0x000fe20000000f00 */
[----:B------:R-:W-:Y:S02]  /*5f60*/  @P0 FMUL.FTZ R177, R215, R174 ;  /* 0x000000aed7b10220 */ /* 0x000fe40000410000 */
[----:B----4-:R-:W-:Y:S01]  /*5f70*/  FMUL.FTZ R174, R249, R215 ;  /* 0x000000d7f9ae7220 */ /* 0x010fe20000410000 */
[----:B------:R-:W-:-:S02]  /*5f80*/  FSEL R21, R21, RZ, P6 ;  /* 0x000000ff15157208 */ /* 0x000fc40003000000 */
[C---:B------:R-:W-:Y:S02]  /*5f90*/  LOP3.LUT P6, RZ, R185.reuse, 0xff0000, RZ, 0xc0, !PT ;  /* 0x00ff0000b9ff7812 */ /* 0x040fe400078cc0ff */
[----:B------:R-:W-:Y:S02]  /*5fa0*/  FSEL R174, R174, RZ, P0 ;  /* 0x000000ffaeae7208 */ /* 0x000fe40000000000 */
[----:B------:R-:W-:Y:S01]  /*5fb0*/  LOP3.LUT P0, RZ, R185, 0xff000000, RZ, 0xc0, !PT ;  /* 0xff000000b9ff7812 */ /* 0x000fe2000780c0ff */
[----:B------:R-:W-:Y:S01]  /*5fc0*/  HFMA2.MMA R215, -RZ, RZ, 0, 0 ;  /* 0x00000000ffd77435 */ /* 0x000fe200000001ff */
[----:B------:R-:W-:Y:S01]  /*5fd0*/  F2FP.BF16.PACK_AB R173, R173, R20 ;  /* 0x00000014adad723e */ /* 0x000fe200000010ff */
[----:B------:R-:W-:-:S06]  /*5fe0*/  FMUL.FTZ R20, R217, c[0x0][0x1e8] ;  /* 0x00007a00d9147a20 */ /* 0x000fcc0000410000 */
[----:B------:R-:W-:-:S04]  /*5ff0*/  @P6 PRMT R216, RZ, 0x5410, R175 ;  /* 0x00005410ffd86816 */ /* 0x000fc800000000af */
[----:B------:R-:W-:Y:S01]  /*6000*/  @P0 PRMT R175, RZ, 0x7610, R175 ;  /* 0x00007610ffaf0816 */ /* 0x000fe200000000af */
[----:B------:R-:W-:Y:S02]  /*6010*/  @P6 FMUL.FTZ R215, R20, R216 ;  /* 0x000000d814d76220 */ /* 0x000fe40000410000 */
[----:B------:R-:W-:Y:S01]  /*6020*/  FMUL.FTZ R216, R178, c[0x0][0x1e8] ;  /* 0x00007a00b2d87a20 */ /* 0x000fe20000410000 */
[----:B------:R-:W-:Y:S01]  /*6030*/  MOV R178, RZ ;  /* 0x000000ff00b27202 */ /* 0x000fe20000000f00 */
[----:B------:R-:W-:Y:S02]  /*6040*/  FMUL.FTZ R20, R248, R20 ;  /* 0x00000014f8147220 */ /* 0x000fe40000410000 */
[----:B------:R-:W-:Y:S02]  /*6050*/  @P0 FMUL.FTZ R178, R216, R175 ;  /* 0x000000afd8b20220 */ /* 0x000fe40000410000 */
[----:B------:R-:W-:Y:S01]  /*6060*/  FMUL.FTZ R175, R247, R216 ;  /* 0x000000d8f7af7220 */ /* 0x000fe20000410000 */
[----:B------:R-:W-:-:S04]  /*6070*/  FSEL R20, R20, RZ, P6 ;  /* 0x000000ff14147208 */ /* 0x000fc80003000000 */
[----:B------:R-:W-:-:S04]  /*6080*/  FSEL R175, R175, RZ, P0 ;  /* 0x000000ffafaf7208 */ /* 0x000fc80000000000 */
[----:B------:R-:W-:Y:S02]  /*6090*/  F2FP.BF16.PACK_AB R175, R175, R20 ;  /* 0x00000014afaf723e */ /* 0x000fe400000010ff */
[C---:B------:R-:W-:Y:S02]  /*60a0*/  LEA R20, P0, R3.reuse, c[0x0][0x248], 0x4 ;  /* 0x0000920003147a11 */ /* 0x040fe400078020ff */
[----:B------:R-:W-:Y:S02]  /*60b0*/  F2FP.BF16.PACK_AB R174, R174, R21 ;  /* 0x00000015aeae723e */ /* 0x000fe400000010ff */
[----:B------:R-:W-:-:S05]  /*60c0*/  LEA.HI.X R21, R3, c[0x0][0x24c], RZ, 0x4, P0 ;  /* 0x0000930003157a11 */ /* 0x000fca00000f24ff */
[----:B------:R0:W-:Y:S01]  /*60d0*/  STG.E.128 [R20.64], R172 ;  /* 0x000000ac14007986 */ /* 0x0001e2000c101d04 */
[----:B------:R-:W-:Y:S02]  /*60e0*/  FADD.FTZ R47, R47, R213 ;  /* 0x000000d52f2f7221 */ /* 0x000fe40000010000 */
[----:B------:R-:W-:Y:S02]  /*60f0*/  FADD.FTZ R40, R40, R176 ;  /* 0x000000b028287221 */ /* 0x000fe40000010000 */
[----:B------:R-:W-:Y:S02]  /*6100*/  FADD.FTZ R41, R41, R177 ;  /* 0x000000b129297221 */ /* 0x000fe40000010000 */
[----:B------:R-:W-:Y:S02]  /*6110*/  FADD.FTZ R42, R42, R215 ;  /* 0x000000d72a2a7221 */ /* 0x000fe40000010000 */
[----:B------:R-:W-:Y:S02]  /*6120*/  FADD.FTZ R43, R43, R178 ;  /* 0x000000b22b2b7221 */ /* 0x000fe40000010000 */
.L_x_4408:
[----:B------:R-:W-:Y:S05]  /*6130*/  BSYNC B1 ;  /* 0x0000000000017941 */ /* 0x000fea0003800000 */
.L_x_4407:
[----:B------:R-:W-:-:S04]  /*6140*/  MOV R3, c[0x0][0x160] ;  /* 0x0000580000037a02 */ /* 0x000fc80000000f00 */
[----:B------:R-:W-:-:S04]  /*6150*/  LEA R2, R3, R2, 0x2 ;  /* 0x0000000203027211 */ /* 0x000fc800078e10ff */
[----:B------:R-:W-:-:S13]  /*6160*/  ISETP.GE.AND P0, PT, R2, c[0x0][0x164], PT ;  /* 0x0000590002007a0c */ /* 0x000fda0003f06270 */
[----:B0----5:R-:W-:Y:S01]  /*6170*/  @P0 CALL.REL.NOINC `(.L_x_4386) ;  /* 0x0000001000000944 */ /* 0x021fe20003c00000 */
[----:B------:R-:W-:Y:S05]  /*6180*/  BRA `(.L_x_4409) ;  /* 0xffffab1000007947 */ /* 0x000fea000383ffff */
.L_x_4386:
[----:B------:R-:W-:Y:S05]  /*6190*/  BSYNC B0 ;  /* 0x0000000000007941 */ /* 0x000fea0003800000 */
.L_x_4385:
[----:B------:R-:W1:Y:S01]  /*61a0*/  S2R R172, SR_TID.X ;  /* 0x0000000000ac7919 */ /* 0x000e620000002100 */
[----:B------:R-:W-:Y:S01]  /*61b0*/  WARPSYNC 0xffffffff ;  /* 0xffffffff00007948 */ /* 0x000fe20003800000 */
[----:B------:R-:W-:Y:S01]  /*61c0*/  BSSY B0, `(.L_x_4410) ;  /* 0x00000c9000007945 */ /* 0x000fe20003800000 */
[----:B-1----:R-:W-:Y:S02]  /*61d0*/  SHF.R.U32.HI R0, RZ, 0x5, R172 ;  /* 0x00000005ff007819 */ /* 0x002fe400000116ac */
[----:B------:R-:W-:-:S05]  /*61e0*/  LOP3.LUT R3, R172, 0x1f, RZ, 0xc0, !PT ;  /* 0x0000001fac037812 */ /* 0x000fca00078ec0ff */
[----:B------:R-:W-:-:S05]  /*61f0*/  IMAD R0, R0, 0xa0, R3 ;  /* 0x000000a000007824 */ /* 0x000fca00078e0203 */
[----:B0-----:R-:W-:-:S05]  /*6200*/  SHF.L.U32 R30, R0, 0x5, RZ ;  /* 0x00000005001e7819 */ /* 0x001fca00000006ff */
        /* <DEDUP_REMOVED lines=32> */
[----:B-----5:R-:W-:-:S03]  /*6410*/  FADD.FTZ R33, R33, R92 ;  /* 0x0000005c21217221 */ /* 0x020fc60000010000 */
        /* <DEDUP_REMOVED lines=117> */
[----:B------:R-:W-:Y:S01]  /*6b70*/  IADD3 R50, P5, R48, c[0x0][0x220], RZ ;  /* 0x0000880030327a10 */ /* 0x000fe20007fbe0ff */
[----:B------:R-:W0:Y:S01]  /*6b80*/  LDS R76, [R172.X4] ;  /* 0x00000000ac4c7984 */ /* 0x000e220000004800 */
[C---:B------:R-:W-:Y:S02]  /*6b90*/  ISETP.GE.U32.AND P3, PT, R46.reuse, 0x180, PT ;  /* 0x000001802e00780c */ /* 0x040fe40003f66070 */
[----:B------:R-:W-:Y:S01]  /*6ba0*/  IADD3.X R67, R65, c[0x0][0x224], RZ, P5, !PT ;  /* 0x0000890041437a10 */ /* 0x000fe20002ffe4ff */
[----:B------:R-:W1:Y:S01]  /*6bb0*/  LDS R69, [R172.X4+0x1400] ;  /* 0x00140000ac457984 */ /* 0x000e620000004800 */
[C---:B------:R-:W-:Y:S02]  /*6bc0*/  ISETP.GE.U32.AND P0, PT, R46.reuse, 0x200, PT ;  /* 0x000002002e00780c */ /* 0x040fe40003f06070 */
[----:B------:R-:W-:Y:S01]  /*6bd0*/  ISETP.GE.U32.AND P1, PT, R46, 0x280, PT ;  /* 0x000002802e00780c */ /* 0x000fe20003f26070 */
        /* <DEDUP_REMOVED lines=8> */
[----:B------:R2:W5:Y:S01]  /*6c60*/  LDS R40, [R172.X4+0x3e00] ;  /* 0x003e0000ac287984 */ /* 0x0005620000004800 */
[----:B0-----:R-:W-:-:S03]  /*6c70*/  FADD.FTZ R76, RZ, R76 ;  /* 0x0000004cff4c7221 */ /* 0x001fc60000010000 */
[----:B------:R0:W0:Y:S01]  /*6c80*/  LDS R42, [R172.X4+0x4000] ;  /* 0x00400000ac2a7984 */ /* 0x0000220000004800 */
[----:B-1----:R-:W-:Y:S02]  /*6c90*/  FADD.FTZ R69, R76, R69 ;  /* 0x000000454c457221 */ /* 0x002fe40000010000 */
[----:B--2---:R-:W-:Y:S02]  /*6ca0*/  FADD.FTZ R72, RZ, R72 ;  /* 0x00000048ff487221 */ /* 0x004fe40000010000 */
[----:B---3--:R-:W-:Y:S02]  /*6cb0*/  FADD.FTZ R64, RZ, R64 ;  /* 0x00000040ff407221 */ /* 0x008fe40000010000 */
[----:B----4-:R-:W-:Y:S01]  /*6cc0*/  FADD.FTZ R44, R69, R44 ;  /* 0x0000002c452c7221 */ /* 0x010fe20000010000 */
[----:B------:R-:W-:Y:S02]  /*6cd0*/  IADD3.X R69, R65, c[0x0][0x22c], RZ, P6, !PT ;  /* 0x00008b0041457a10 */ /* 0x000fe400037fe4ff */
[----:B------:R-:W-:Y:S01]  /*6ce0*/  IADD3 R48, P6, R48, c[0x0][0x240], RZ ;  /* 0x0000900030307a10 */ /* 0x000fe20007fde0ff */
[----:B-----5:R-:W-:-:S03]  /*6cf0*/  FADD.FTZ R61, R72, R61 ;  /* 0x0000003d483d7221 */ /* 0x020fc60000010000 */
        /* <DEDUP_REMOVED lines=21> */
.L_x_4411:
[----:B------:R-:W-:Y:S05]  /*6e50*/  BSYNC B0 ;  /* 0x0000000000007941 */ /* 0x000fea0003800000 */
.L_x_4410:
[----:B------:R-:W-:Y:S01]  /*6e60*/  BSSY B0, `(.L_x_4412) ;  /* 0x0000012000007945 */ /* 0x000fe20003800000 */
[----:B------:R-:W-:Y:S01]  /*6e70*/  FADD.FTZ R61, R61, R40 ;  /* 0x000000283d3d7221 */ /* 0x000fe20000010000 */
[----:B------:R-:W-:Y:S05]  /*6e80*/  @!P2 BRA `(.L_x_4413) ;  /* 0x000000f00000a947 */ /* 0x000fea0003800000 */
[----:B-1----:R-:W-:Y:S02]  /*6e90*/  MOV R30, R52 ;  /* 0x00000034001e7202 */ /* 0x002fe40000000f00 */
        /* <DEDUP_REMOVED lines=14> */
.L_x_4413:
[----:B------:R-:W-:Y:S05]  /*6f80*/  BSYNC B0 ;  /* 0x0000000000007941 */ /* 0x000fea0003800000 */
.L_x_4412:
[----:B------:R-:W-:Y:S01]  /*6f90*/  BSSY B0, `(.L_x_4414) ;  /* 0x0000012000007945 */ /* 0x000fe20003800000 */
[----:B0-----:R-:W-:Y:S01]  /*6fa0*/  FADD.FTZ R53, R53, R42 ;  /* 0x0000002a35357221 */ /* 0x001fe20000010000 */
        /* <DEDUP_REMOVED lines=16> */
.L_x_4415:
[----:B------:R-:W-:Y:S05]  /*70b0*/  BSYNC B0 ;  /* 0x0000000000007941 */ /* 0x000fea0003800000 */
.L_x_4414:
        /* <DEDUP_REMOVED lines=128> */
.L_x_4417:
[----:B01234-:R-:W-:Y:S05]  /*78c0*/  BSYNC B0 ;  /* 0x0000000000007941 */ /* 0x01ffea0003800000 */
.L_x_4416:
        /* <DEDUP_REMOVED lines=18> */
.L_x_4419:
[----:B------:R-:W-:Y:S05]  /*79f0*/  BSYNC B0 ;  /* 0x0000000000007941 */ /* 0x000fea0003800000 */
.L_x_4418:
        /* <DEDUP_REMOVED lines=18> */
.L_x_4421:
[----:B------:R-:W-:Y:S05]  /*7b20*/  BSYNC B0 ;  /* 0x0000000000007941 */ /* 0x000fea0003800000 */
.L_x_4420:
        /* <DEDUP_REMOVED lines=18> */
.L_x_4423:
[----:B------:R-:W-:Y:S05]  /*7c50*/  BSYNC B0 ;  /* 0x0000000000007941 */ /* 0x000fea0003800000 */
.L_x_4422:
        /* <DEDUP_REMOVED lines=18> */
.L_x_4425:
[----:B------:R-:W-:Y:S05]  /*7d80*/  BSYNC B0 ;  /* 0x0000000000007941 */ /* 0x000fea0003800000 */
.L_x_4424:
        /* <DEDUP_REMOVED lines=18> */
.L_x_4427:
[----:B------:R-:W-:Y:S05]  /*7eb0*/  BSYNC B0 ;  /* 0x0000000000007941 */ /* 0x000fea0003800000 */
.L_x_4426:
        /* <DEDUP_REMOVED lines=12> */
.L_x_4397:
[----:B------:R-:W-:Y:S01]  /*7f80*/  HFMA2.MMA R174, -RZ, RZ, 0, 5.9604644775390625e-08 ;  /* 0x00000001ffae7435 */ /* 0x000fe200000001ff */
[----:B------:R-:W-:Y:S02]  /*7f90*/  MOV R173, R216 ;  /* 0x000000d800ad7202 */ /* 0x000fe40000000f00 */
[----:B------:R-:W-:Y:S02]  /*7fa0*/  MOV R179, 0x1f ;  /* 0x0000001f00b37802 */ /* 0x000fe40000000f00 */
[----:B------:R-:W-:-:S02]  /*7fb0*/  MOV R178, 0xffffffff ;  /* 0xffffffff00b27802 */ /* 0x000fc40000000f00 */
[----:B------:R-:W-:Y:S02]  /*7fc0*/  MOV R172, 0x7fe0 ;  /* 0x00007fe000ac7802 */ /* 0x000fe40000000f00 */
[----:B-----5:R-:W-:Y:S05]  /*7fd0*/  CALL.REL.NOINC `($__internal_54_$__cuda_sm70_shflsync_bfly_p) ;  /* 0x0000046000007944 */ /* 0x020fea0003c00000 */
[----:B-1----:R-:W-:Y:S01]  /*7fe0*/  MOV R175, R174 ;  /* 0x000000ae00af7202 */ /* 0x002fe20000000f00 */
[----:B------:R-:W-:Y:S05]  /*7ff0*/  BRA `(.L_x_4428) ;  /* 0xffffad8000007947 */ /* 0x000fea000383ffff */
.L_x_4398:
[----:B------:R-:W-:Y:S01]  /*8000*/  HFMA2.MMA R174, -RZ, RZ, 0, 5.9604644775390625e-08 ;  /* 0x00000001ffae7435 */ /* 0x000fe200000001ff */
[----:B------:R-:W-:Y:S02]  /*8010*/  MOV R173, R215 ;  /* 0x000000d700ad7202 */ /* 0x000fe40000000f00 */
[----:B------:R-:W-:Y:S02]  /*8020*/  MOV R179, 0x1f ;  /* 0x0000001f00b37802 */ /* 0x000fe40000000f00 */
[----:B------:R-:W-:Y:S02]  /*8030*/  MOV R178, 0xffffffff ;  /* 0xffffffff00b27802 */ /* 0x000fe40000000f00 */
[----:B------:R-:W-:Y:S02]  /*8040*/  MOV R172, 0x8060 ;  /* 0x0000806000ac7802 */ /* 0x000fe40000000f00 */
[----:B01---5:R-:W-:Y:S05]  /*8050*/  CALL.REL.NOINC `($__internal_54_$__cuda_sm70_shflsync_bfly_p) ;  /* 0x000003e000007944 */ /* 0x023fea0003c00000 */
[----:B------:R-:W-:Y:S01]  /*8060*/  FADD.FTZ R175, R175, R216 ;  /* 0x000000d8afaf7221 */ /* 0x000fe20000010000 */
[----:B------:R-:W-:Y:S01]  /*8070*/  MOV R179, 0x1f ;  /* 0x0000001f00b37802 */ /* 0x000fe20000000f00 */
[----:B-1----:R-:W-:Y:S01]  /*8080*/  FADD.FTZ R176, R215, R174 ;  /* 0x000000aed7b07221 */ /* 0x002fe20000010000 */
[----:B------:R-:W-:Y:S01]  /*8090*/  HFMA2.MMA R174, -RZ, RZ, 0, 1.1920928955078125e-07 ;  /* 0x00000002ffae7435 */ /* 0x000fe200000001ff */
[----:B------:R-:W-:-:S02]  /*80a0*/  MOV R178, 0xffffffff ;  /* 0xffffffff00b27802 */ /* 0x000fc40000000f00 */
[----:B------:R-:W-:Y:S02]  /*80b0*/  MOV R173, R175 ;  /* 0x000000af00ad7202 */ /* 0x000fe40000000f00 */
[----:B------:R-:W-:Y:S02]  /*80c0*/  MOV R172, 0x80e0 ;  /* 0x000080e000ac7802 */ /* 0x000fe40000000f00 */
[----:B------:R-:W-:Y:S05]  /*80d0*/  CALL.REL.NOINC `($__internal_54_$__cuda_sm70_shflsync_bfly_p) ;  /* 0x0000036000007944 */ /* 0x000fea0003c00000 */
[----:B-1----:R-:W-:Y:S01]  /*80e0*/  MOV R177, R174 ;  /* 0x000000ae00b17202 */ /* 0x002fe20000000f00 */
[----:B------:R-:W-:Y:S01]  /*80f0*/  HFMA2.MMA R174, -RZ, RZ, 0, 1.1920928955078125e-07 ;  /* 0x00000002ffae7435 */ /* 0x000fe200000001ff */
[----:B------:R-:W-:Y:S02]  /*8100*/  MOV R173, R176 ;  /* 0x000000b000ad7202 */ /* 0x000fe40000000f00 */
[----:B------:R-:W-:Y:S02]  /*8110*/  MOV R179, 0x1f ;  /* 0x0000001f00b37802 */ /* 0x000fe40000000f00 */
[----:B------:R-:W-:Y:S02]  /*8120*/  MOV R178, 0xffffffff ;  /* 0xffffffff00b27802 */ /* 0x000fe40000000f00 */
[----:B------:R-:W-:-:S02]  /*8130*/  MOV R172, 0x8150 ;  /* 0x0000815000ac7802 */ /* 0x000fc40000000f00 */
[----:B------:R-:W-:Y:S05]  /*8140*/  CALL.REL.NOINC `($__internal_54_$__cuda_sm70_shflsync_bfly_p) ;  /* 0x000002f000007944 */ /* 0x000fea0003c00000 */
[----:B------:R-:W-:Y:S01]  /*8150*/  FADD.FTZ R175, R177, R175 ;  /* 0x000000afb1af7221 */ /* 0x000fe20000010000 */
[----:B------:R-:W-:Y:S01]  /*8160*/  MOV R179, 0x1f ;  /* 0x0000001f00b37802 */ /* 0x000fe20000000f00 */
[----:B-1----:R-:W-:Y:S01]  /*8170*/  FADD.FTZ R176, R176, R174 ;  /* 0x000000aeb0b07221 */ /* 0x002fe20000010000 */
[----:B------:R-:W-:Y:S01]  /*8180*/  HFMA2.MMA R174, -RZ, RZ, 0, 2.384185791015625e-07 ;  /* 0x00000004ffae7435 */ /* 0x000fe200000001ff */
[----:B------:R-:W-:-:S02]  /*8190*/  MOV R178, 0xffffffff ;  /* 0xffffffff00b27802 */ /* 0x000fc40000000f00 */
[----:B------:R-:W-:Y:S02]  /*81a0*/  MOV R173, R175 ;  /* 0x000000af00ad7202 */ /* 0x000fe40000000f00 */
[----:B------:R-:W-:Y:S02]  /*81b0*/  MOV R172, 0x81d0 ;  /* 0x000081d000ac7802 */ /* 0x000fe40000000f00 */
[----:B------:R-:W-:Y:S05]  /*81c0*/  CALL.REL.NOINC `($__internal_54_$__cuda_sm70_shflsync_bfly_p) ;  /* 0x0000027000007944 */ /* 0x000fea0003c00000 */
[----:B-1----:R-:W-:Y:S01]  /*81d0*/  MOV R177, R174 ;  /* 0x000000ae00b17202 */ /* 0x002fe20000000f00 */
[----:B------:R-:W-:Y:S01]  /*81e0*/  HFMA2.MMA R174, -RZ, RZ, 0, 2.384185791015625e-07 ;  /* 0x00000004ffae7435 */ /* 0x000fe200000001ff */
        /* <DEDUP_REMOVED lines=8> */
[----:B------:R-:W-:Y:S01]  /*8270*/  HFMA2.MMA R174, -RZ, RZ, 0, 4.76837158203125e-07 ;  /* 0x00000008ffae7435 */ /* 0x000fe200000001ff */
[----:B------:R-:W-:-:S02]  /*8280*/  MOV R178, 0xffffffff ;  /* 0xffffffff00b27802 */ /* 0x000fc40000000f00 */
[----:B------:R-:W-:Y:S02]  /*8290*/  MOV R173, R175 ;  /* 0x000000af00ad7202 */ /* 0x000fe40000000f00 */
[----:B------:R-:W-:Y:S02]  /*82a0*/  MOV R172, 0x82c0 ;  /* 0x000082c000ac7802 */ /* 0x000fe40000000f00 */
[----:B------:R-:W-:Y:S05]  /*82b0*/  CALL.REL.NOINC `($__internal_54_$__cuda_sm70_shflsync_bfly_p) ;  /* 0x0000018000007944 */ /* 0x000fea0003c00000 */
[----:B-1----:R-:W-:Y:S01]  /*82c0*/  MOV R177, R174 ;  /* 0x000000ae00b17202 */ /* 0x002fe20000000f00 */
[----:B------:R-:W-:Y:S01]  /*82d0*/  HFMA2.MMA R174, -RZ, RZ, 0, 4.76837158203125e-07 ;  /* 0x00000008ffae7435 */ /* 0x000fe200000001ff */
        /* <DEDUP_REMOVED lines=8> */
[----:B------:R-:W-:Y:S01]  /*8360*/  HFMA2.MMA R174, -RZ, RZ, 0, 9.5367431640625e-07 ;  /* 0x00000010ffae7435 */ /* 0x000fe200000001ff */
[----:B------:R-:W-:-:S02]  /*8370*/  MOV R178, 0xffffffff ;  /* 0xffffffff00b27802 */ /* 0x000fc40000000f00 */
[----:B------:R-:W-:Y:S02]  /*8380*/  MOV R173, R175 ;  /* 0x000000af00ad7202 */ /* 0x000fe40000000f00 */
[----:B------:R-:W-:Y:S02]  /*8390*/  MOV R172, 0x83b0 ;  /* 0x000083b000ac7802 */ /* 0x000fe40000000f00 */
[----:B------:R-:W-:Y:S05]  /*83a0*/  CALL.REL.NOINC `($__internal_54_$__cuda_sm70_shflsync_bfly_p) ;  /* 0x0000009000007944 */ /* 0x000fea0003c00000 */
[----:B-1----:R-:W-:Y:S01]  /*83b0*/  MOV R177, R174 ;  /* 0x000000ae00b17202 */ /* 0x002fe20000000f00 */
[----:B------:R-:W-:Y:S01]  /*83c0*/  HFMA2.MMA R174, -RZ, RZ, 0, 9.5367431640625e-07 ;  /* 0x00000010ffae7435 */ /* 0x000fe200000001ff */
[----:B------:R-:W-:Y:S02]  /*83d0*/  MOV R173, R176 ;  /* 0x000000b000ad7202 */ /* 0x000fe40000000f00 */
[----:B------:R-:W-:Y:S02]  /*83e0*/  MOV R179, 0x1f ;  /* 0x0000001f00b37802 */ /* 0x000fe40000000f00 */
[----:B------:R-:W-:Y:S02]  /*83f0*/  MOV R178, 0xffffffff ;  /* 0xffffffff00b27802 */ /* 0x000fe40000000f00 */
[----:B------:R-:W-:-:S02]  /*8400*/  MOV R172, 0x8420 ;  /* 0x0000842000ac7802 */ /* 0x000fc40000000f00 */
[----:B------:R-:W-:Y:S05]  /*8410*/  CALL.REL.NOINC `($__internal_54_$__cuda_sm70_shflsync_bfly_p) ;  /* 0x0000002000007944 */ /* 0x000fea0003c00000 */
[----:B-1----:R-:W-:Y:S01]  /*8420*/  MOV R172, R174 ;  /* 0x000000ae00ac7202 */ /* 0x002fe20000000f00 */
[----:B------:R-:W-:Y:S05]  /*8430*/  BRA `(.L_x_4429) ;  /* 0xffffaa6000007947 */ /* 0x000fea000383ffff */
        .weak           $__internal_54_$__cuda_sm70_shflsync_bfly_p
        .type           $__internal_54_$__cuda_sm70_shflsync_bfly_p,@function
        .size           $__internal_54_$__cuda_sm70_shflsync_bfly_p,(.L_x_14936 - $__internal_54_$__cuda_sm70_shflsync_bfly_p)
$__internal_54_$__cuda_sm70_shflsync_bfly_p:
[----:B------:R-:W-:Y:S04]  /*8440*/  WARPSYNC R178 ;  /* 0x000000b200007348 */ /* 0x000fe80003800000 */
[----:B------:R0:W1:Y:S02]  /*8450*/  SHFL.BFLY PT, R174, R173, R174, R179 ;  /* 0x0c0000aeadae7389 */ /* 0x00006400000e00b3 */
[----:B0-----:R-:W-:-:S06]  /*8460*/  HFMA2.MMA R173, -RZ, RZ, 0, 0 ;  /* 0x00000000ffad7435 */ /* 0x001fcc00000001ff */
[----:B------:R-:W-:Y:S05]  /*8470*/  RET.REL.NODEC R172 `(_ZN10layer_norm13ln_bwd_kernelINS_13Kernel_traitsIf13__nv_bfloat16S2_S2_fjLj1280ELj1ELj4ELj1ELj16ENS_18Kernel_traits_baseILj1280EfS2_S2_S2_fjLj128EEEEELb1ELb1ELb0ELb0EEEvNS_9BwdParamsE) ;  /* 0xffff7b80ac007950 */ /* 0x000fea0003c3ffff */
.L_x_4430:
        /* <DEDUP_REMOVED lines=16> */
.L_x_14936:


//--------------------- .text._ZN10layer_norm13ln_bwd_kernelINS_13Kernel_traitsIf13__nv_bfloat16S2_S2_fjLj1280ELj1ELj4ELj1ELj16ENS_18Kernel_traits_baseILj1280EfS2_S2_S2_fjLj128EEEEELb1ELb1ELb0ELb1EEEvNS_9BwdParamsE --------------------------
	.section	.text._ZN10layer_norm13ln_bwd_kernelINS_13Kernel_traitsIf13__nv_bfloat16S2_S2_fjLj1280ELj1ELj4ELj1ELj16ENS_18Kernel_traits_baseILj1280EfS2_S2_S2_fjLj128EEEEELb1ELb1ELb0ELb1EEEvNS_9BwdParamsE,"ax",@progbits
	.sectioninfo	@"SHI_REGISTERS=255"
	.align	128
        .global         _ZN10layer_norm13ln_bwd_kernelINS_13Kernel_traitsIf13__nv_bfloat16S2_S2_fjLj1280ELj1ELj4ELj1ELj16ENS_18Kernel_traits_baseILj1280EfS2_S2_S2_fjLj128EEEEELb1ELb1ELb0ELb1EEEvNS_9BwdParamsE
        .type           _ZN10layer_norm13ln_bwd_kernelINS_13Kernel_traitsIf13__nv_bfloat16S2_S2_fjLj1280ELj1ELj4ELj1ELj16ENS_18Kernel_traits_baseILj1280EfS2_S2_S2_fjLj128EEEEELb1ELb1ELb0ELb1EEEvNS_9BwdParamsE,@function
        .size           _ZN10layer_norm13ln_bwd_kernelINS_13Kernel_traitsIf13__nv_bfloat16S2_S2_fjLj1280ELj1ELj4ELj1ELj16ENS_18Kernel_traits_baseILj1280EfS2_S2_S2_fjLj128EEEEELb1ELb1ELb0ELb1EEEvNS_9BwdParamsE,(.L_x_14937 - _ZN10layer_norm13ln_bwd_kernelINS_13Kernel_traitsIf13__nv_bfloat16S2_S2_fjLj1280ELj1ELj4ELj1ELj16ENS_18Kernel_traits_baseILj1280EfS2_S2_S2_fjLj128EEEEELb1ELb1ELb0ELb1EEEvNS_9BwdParamsE)
        .other          _ZN10layer_norm13ln_bwd_kernelINS_13Kernel_traitsIf13__nv_bfloat16S2_S2_fjLj1280ELj1ELj4ELj1ELj16ENS_18Kernel_traits_baseILj1280EfS2_S2_S2_fjLj128EEEEELb1ELb1ELb0ELb1EEEvNS_9BwdParamsE,@"STO_CUDA_ENTRY STV_DEFAULT"
_ZN10layer_norm13ln_bwd_kernelINS_13Kernel_traitsIf13__nv_bfloat16S2_S2_fjLj1280ELj1ELj4ELj1ELj16ENS_18Kernel_traits_baseILj1280EfS2_S2_S2_fjLj128EEEEELb1ELb1ELb0ELb1EEEvNS_9BwdParamsE:
.text._ZN10layer_norm13ln_bwd_kernelINS_13Kernel_traitsIf13__nv_bfloat16S2_S2_fjLj1280ELj1ELj4ELj1ELj16ENS_18Kernel_traits_baseILj1280EfS2_S2_S2_fjLj128EEEEELb1ELb1ELb0ELb1EEEvNS_9BwdParamsE:
        /* <DEDUP_REMOVED lines=71> */
.L_x_4432:
[----:B------:R-:W-:-:S04]  /*0470*/  SHF.L.U32 R0, R0, 0x5, RZ ;  /* 0x0000000500007819 */ /* 0x000fc800000006ff */
[----:B------:R-:W-:-:S04]  /*0480*/  LOP3.LUT R0, R0, 0x3e0, RZ, 0xc0, !PT ;  /* 0x000003e000007812 */ /* 0x000fc800078ec0ff */
[C---:B------:R-:W-:Y:S01]  /*0490*/  IADD3 R2, P0, R0.reuse, c[0x0][0x1b0], RZ ;  /* 0x00006c0000027a10 */ /* 0x040fe20007f1e0ff */
[----:B------:R0:W-:Y:S01]  /*04a0*/  STL [R1+0x138], RZ ;  /* 0x000138ff01007387 */ /* 0x0001e20000100800 */
[----:B------:R-:W-:Y:S02]  /*04b0*/  IADD3 R4, P1, R0, c[0x0][0x1c8], RZ ;  /* 0x0000720000047a10 */ /* 0x000fe40007f3e0ff */
[----:B------:R-:W-:Y:S01]  /*04c0*/  IADD3.X R3, RZ, c[0x0][0x1b4], RZ, P0, !PT ;  /* 0x00006d00ff037a10 */ /* 0x000fe200007fe4ff */
[----:B------:R0:W-:Y:S01]  /*04d0*/  STL [R1+0x134], RZ ;  /* 0x000134ff01007387 */ /* 0x0001e20000100800 */
[----:B------:R-:W-:-:S03]  /*04e0*/  IADD3.X R5, RZ, c[0x0][0x1cc], RZ, P1, !PT ;  /* 0x00007300ff057a10 */ /* 0x000fc60000ffe4ff */
        /* <DEDUP_REMOVED lines=91> */
[----:B------:R-:W-:Y:S01]  /*0aa0*/  HFMA2.MMA R223, -RZ, RZ, 0, 0 ;  /* 0x00000000ffdf7435 */ /* 0x000fe200000001ff */
[----:B------:R-:W-:Y:S01]  /*0ab0*/  MOV R249, RZ ;  /* 0x000000ff00f97202 */ /* 0x000fe20000000f00 */
[----:B------:R-:W-:Y:S01]  /*0ac0*/  CS2R R240, SRZ ;  /* 0x0000000000f07805 */ /* 0x000fe2000001ff00 */
[----:B------:R1:W5:Y:S01]  /*0ad0*/  LDG.E.128 R60, [R4.64+0x10] ;  /* 0x00001004043c7981 */ /* 0x000362000c1e1d00 */
[----:B------:R-:W-:Y:S01]  /*0ae0*/  CS2R R238, SRZ ;  /* 0x0000000000ee7805 */ /* 0x000fe2000001ff00 */
[----:B------:R-:W-:Y:S01]  /*0af0*/  MOV R237, RZ ;  /* 0x000000ff00ed7202 */ /* 0x000fe20000000f00 */
        /* <DEDUP_REMOVED lines=19> */
[----:B------:R-:W-:-:S02]  /*0c30*/  CS2R R6, SRZ ;  /* 0x0000000000067805 */ /* 0x000fc4000001ff00 */
[----:B------:R1:W5:Y:S04]  /*0c40*/  LDG.E.128 R36, [R4.64+0xc10] ;  /* 0x000c100404247981 */ /* 0x000368000c1e1d00 */
[----:B------:R1:W5:Y:S04]  /*0c50*/  LDG.E.128 R32, [R4.64+0x1000] ;  /* 0x0010000404207981 */ /* 0x000368000c1e1d00 */
[----:B------:R1:W5:Y:S02]  /*0c60*/  LDG.E.128 R28, [R4.64+0x1010] ;  /* 0x00101004041c7981 */ /* 0x000364000c1e1d00 */
[----:B01----:R-:W-:-:S02]  /*0c70*/  CS2R R4, SRZ ;  /* 0x0000000000047805 */ /* 0x003fc4000001ff00 */
.L_x_4438:
[----:B------:R-:W0:Y:S01]  /*0c80*/  S2R R2, SR_TID.X ;  /* 0x0000000000027919 */ /* 0x000e220000002100 */
[----:B------:R-:W-:Y:S01]  /*0c90*/  IMAD R0, R180, c[0x0][0x168], RZ ;  /* 0x00005a00b4007a24 */ /* 0x000fe200078e02ff */
[----:B------:R-:W-:-:S02]  /*0ca0*/  MOV R194, 0x10 ;  /* 0x0000001000c27802 */ /* 0x000fc40000000f00 */
[----:B------:R-:W-:Y:S02]  /*0cb0*/  ISETP.NE.U32.AND P0, PT, RZ, c[0x0][0x1c0], PT ;  /* 0x00007000ff007a0c */ /* 0x000fe40003f05070 */
[----:B------:R-:W-:Y:S02]  /*0cc0*/  SHF.R.S32.HI R3, RZ, 0x1f, R0 ;  /* 0x0000001fff037819 */ /* 0x000fe40000011400 */
[----:B------:R-:W-:Y:S02]  /*0cd0*/  MOV R186, 0x4 ;  /* 0x0000000400ba7802 */ /* 0x000fe40000000f00 */
[----:B------:R-:W-:Y:S02]  /*0ce0*/  LEA.HI R3, R3, R0, RZ, 0x3 ;  /* 0x0000000003037211 */ /* 0x000fe400078f18ff */
[----:B------:R-:W-:Y:S01]  /*0cf0*/  ISETP.NE.AND.EX P0, PT, RZ, c[0x0][0x1c4], PT, P0 ;  /* 0x00007100ff007a0c */ /* 0x000fe20003f05300 */
[----:B------:R-:W-:Y:S01]  /*0d00*/  IMAD.WIDE R156, R180, R186, c[0x0][0x1a0] ;  /* 0x00006800b49c7625 */ /* 0x000fe200078e02ba */
[----:B------:R-:W-:-:S04]  /*0d10*/  SHF.R.S32.HI R133, RZ, 0x1f, R180 ;  /* 0x0000001fff857819 */ /* 0x000fc800000114b4 */
[----:B------:R1:W2:Y:S01]  /*0d20*/  LDG.E R248, [R156.64] ;  /* 0x000000049cf87981 */ /* 0x0002a2000c1e1900 */
[----:B0-----:R-:W-:-:S06]  /*0d30*/  LOP3.LUT R2, R2, 0x1f, RZ, 0xc0, !PT ;  /* 0x0000001f02027812 */ /* 0x001fcc00078ec0ff */
[C---:B------:R-:W-:Y:S02]  /*0d40*/  @P0 LEA R132, P1, R180.reuse, c[0x0][0x1c0], 0x1 ;  /* 0x00007000b4840a11 */ /* 0x040fe400078208ff */
[----:B------:R-:W-:Y:S02]  /*0d50*/  LEA.HI.SX32 R3, R3, R2, 0x1d ;  /* 0x0000000203037211 */ /* 0x000fe400078feaff */
[----:B------:R-:W-:Y:S02]  /*0d60*/  @P0 LEA.HI.X R133, R180, c[0x0][0x1c4], R133, 0x1, P1 ;  /* 0x00007100b4850a11 */ /* 0x000fe400008f0c85 */
[C---:B------:R-:W-:Y:S02]  /*0d70*/  IADD3 R182, R3.reuse, 0x40, RZ ;  /* 0x0000004003b67810 */ /* 0x040fe40007ffe0ff */
[C---:B------:R-:W-:Y:S01]  /*0d80*/  IADD3 R183, R3.reuse, 0x20, RZ ;  /* 0x0000002003b77810 */ /* 0x040fe20007ffe0ff */
[----:B------:R0:W3:Y:S01]  /*0d90*/  @P0 LDG.E.U16 R185, [R132.64] ;  /* 0x0000000484b90981 */ /* 0x0000e2000c1e1500 */
[----:B------:R-:W-:Y:S01]  /*0da0*/  IADD3 R184, R3, 0x80, RZ ;  /* 0x0000008003b87810 */ /* 0x000fe20007ffe0ff */
[----:B------:R-:W-:-:S04]  /*0db0*/  IMAD.WIDE.U32 R160, R182, R194, c[0x0][0x208] ;  /* 0x00008200b6a07625 */ /* 0x000fc800078e00c2 */
[-C--:B-1----:R-:W-:Y:S02]  /*0dc0*/  IMAD.WIDE.U32 R156, R183, R194.reuse, c[0x0][0x208] ;  /* 0x00008200b79c7625 */ /* 0x082fe400078e00c2 */
[----:B------:R-:W4:Y:S02]  /*0dd0*/  LDG.E.128 R160, [R160.64] ;  /* 0x00000004a0a07981 */ /* 0x000f24000c1e1d00 */
[-C--:B------:R-:W-:Y:S02]  /*0de0*/  IMAD.WIDE.U32 R168, R184, R194.reuse, c[0x0][0x208] ;  /* 0x00008200b8a87625 */ /* 0x080fe400078e00c2 */
[----:B------:R-:W2:Y:S01]  /*0df0*/  LDG.E.128 R156, [R156.64] ;  /* 0x000000049c9c7981 */ /* 0x000ea2000c1e1d00 */
[C---:B------:R-:W-:Y:S01]  /*0e00*/  IADD3 R192, R3.reuse, 0x80, RZ ;  /* 0x0000008003c07810 */ /* 0x040fe20007ffe0ff */
[CC--:B------:R-:W-:Y:S02]  /*0e10*/  IMAD.WIDE.U32 R136, R3.reuse, R194.reuse, c[0x0][0x208] ;  /* 0x0000820003887625 */ /* 0x0c0fe400078e00c2 */
[----:B------:R-:W3:Y:S01]  /*0e20*/  LDG.E.128 R168, [R168.64] ;  /* 0x00000004a8a87981 */ /* 0x000ee2000c1e1d00 */
[C---:B------:R-:W-:Y:S01]  /*0e30*/  IADD3 R181, R3.reuse, 0x60, RZ ;  /* 0x0000006003b57810 */ /* 0x040fe20007ffe0ff */
[----:B------:R-:W-:Y:S01]  /*0e40*/  IMAD.WIDE.U32 R140, R194, R183, c[0x0][0x188] ;  /* 0x00006200c28c7625 */ /* 0x000fe200078e00b7 */
[----:B------:R-:W-:Y:S01]  /*0e50*/  IADD3 R164, R3, 0x60, RZ ;  /* 0x0000006003a47810 */ /* 0x000fe20007ffe0ff */
[----:B------:R-:W3:Y:S02]  /*0e60*/  LDG.E.128 R136, [R136.64] ;  /* 0x0000000488887981 */ /* 0x000ee4000c1e1d00 */
[----:B------:R-:W-:-:S02]  /*0e70*/  IMAD.WIDE.U32 R144, R182, R194, c[0x0][0x188] ;  /* 0x00006200b6907625 */ /* 0x000fc400078e00c2 */
[----:B------:R-:W3:Y:S02]  /*0e80*/  LDG.E.128 R140, [R140.64] ;  /* 0x000000048c8c7981 */ /* 0x000ee4000c1e1d00 */
[-C--:B------:R-:W-:Y:S02]  /*0e90*/  IMAD.WIDE.U32 R152, R192, R194.reuse, c[0x0][0x188] ;  /* 0x00006200c0987625 */ /* 0x080fe400078e00c2 */
[----:B------:R-:W3:Y:S02]  /*0ea0*/  LDG.E.128 R144, [R144.64] ;  /* 0x0000000490907981 */ /* 0x000ee4000c1e1d00 */
[-C--:B------:R-:W-:Y:S02]  /*0eb0*/  IMAD.WIDE.U32 R134, R3, R194.reuse, c[0x0][0x188] ;  /* 0x0000620003867625 */ /* 0x080fe400078e00c2 */
[----:B------:R-:W3:Y:S02]  /*0ec0*/  LDG.E.128 R152, [R152.64] ;  /* 0x0000000498987981 */ /* 0x000ee4000c1e1d00 */
[----:B------:R-:W-:-:S02]  /*0ed0*/  IMAD.WIDE.U32 R148, R181, R194, c[0x0][0x188] ;  /* 0x00006200b5947625 */ /* 0x000fc400078e00c2 */
[----:B0-----:R-:W3:Y:S02]  /*0ee0*/  LDG.E.128 R132, [R134.64] ;  /* 0x0000000486847981 */ /* 0x001ee4000c1e1d00 */
[----:B------:R-:W-:Y:S02]  /*0ef0*/  IMAD.WIDE.U32 R164, R164, R194, c[0x0][0x208] ;  /* 0x00008200a4a47625 */ /* 0x000fe400078e00c2 */
[----:B------:R-:W3:Y:S04]  /*0f00*/  LDG.E.128 R148, [R148.64] ;  /* 0x0000000494947981 */ /* 0x000ee8000c1e1d00 */
[----:B------:R-:W3:Y:S01]  /*0f10*/  LDG.E.128 R164, [R164.64] ;  /* 0x00000004a4a47981 */ /* 0x000ee2000c1e1d00 */
[--C-:B----4-:R-:W-:Y:S02]  /*0f20*/  PRMT R207, RZ, 0x5410, R162.reuse ;  /* 0x00005410ffcf7816 */ /* 0x110fe400000000a2 */
[----:B------:R-:W-:-:S02]  /*0f30*/  PRMT R209, RZ, 0x7610, R162 ;  /* 0x00007610ffd17816 */ /* 0x000fc400000000a2 */
[----:B------:R-:W4:Y:S01]  /*0f40*/  LDL.LU R162, [R1] ;  /* 0x0000000001a27983 */ /* 0x000f220000300800 */
[--C-:B--2---:R-:W-:Y:S02]  /*0f50*/  PRMT R216, RZ, 0x5410, R156.reuse ;  /* 0x00005410ffd87816 */ /* 0x104fe4000000009c */
[----:B------:R-:W-:Y:S02]  /*0f60*/  PRMT R235, RZ, 0x7610, R156 ;  /* 0x00007610ffeb7816 */ /* 0x000fe4000000009c */
[--C-:B------:R-:W-:Y:S02]  /*0f70*/  PRMT R236, RZ, 0x5410, R157.reuse ;  /* 0x00005410ffec7816 */ /* 0x100fe4000000009d */
[----:B------:R-:W-:Y:S02]  /*0f80*/  PRMT R226, RZ, 0x7610, R157 ;  /* 0x00007610ffe27816 */ /* 0x000fe4000000009d */
[--C-:B------:R-:W-:Y:S02]  /*0f90*/  PRMT R211, RZ, 0x5410, R163.reuse ;  /* 0x00005410ffd37816 */ /* 0x100fe400000000a3 */
[----:B------:R-:W-:-:S02]  /*0fa0*/  PRMT R213, RZ, 0x7610, R163 ;  /* 0x00007610ffd57816 */ /* 0x000fc400000000a3 */
[----:B------:R-:W2:Y:S01]  /*0fb0*/  LDL.LU R163, [R1+0x8] ;  /* 0x0000080001a37983 */ /* 0x000ea20000300800 */
[--C-:B---3--:R-:W-:Y:S02]  /*0fc0*/  PRMT R157, RZ, 0x5410, R169.reuse ;  /* 0x00005410ff9d7816 */ /* 0x108fe400000000a9 */
[----:B------:R-:W-:Y:S02]  /*0fd0*/  PRMT R156, RZ, 0x7610, R169 ;  /* 0x00007610ff9c7816 */ /* 0x000fe400000000a9 */
[----:B------:R-:W3:Y:S01]  /*0fe0*/  LDL.LU R169, [R1+0x4] ;  /* 0x0000040001a97983 */ /* 0x000ee20000300800 */
[----:B------:R-:W0:Y:S01]  /*0ff0*/  LDC.U8 R198, c[0x0][0x1f0] ;  /* 0x00007c00ffc67b82 */ /* 0x000e220000000000 */
[----:B------:R-:W-:Y:S02]  /*1000*/  MOV R0, 0x3f800000 ;  /* 0x3f80000000007802 */ /* 0x000fe40000000f00 */
[----:B------:R-:W-:Y:S02]  /*1010*/  @P0 PRMT R0, RZ, 0x5410, R185 ;  /* 0x00005410ff000816 */ /* 0x000fe400000000b9 */
[----:B------:R-:W-:-:S04]  /*1020*/  ISETP.NE.U32.AND P0, PT, RZ, c[0x0][0x218], PT ;  /* 0x00008600ff007a0c */ /* 0x000fc80003f05070 */
[----:B------:R-:W-:Y:S02]  /*1030*/  ISETP.NE.AND.EX P0, PT, RZ, c[0x0][0x21c], PT, P0 ;  /* 0x00008700ff007a0c */ /* 0x000fe40003f05300 */
[--C-:B------:R-:W-:Y:S02]  /*1040*/  PRMT R200, RZ, 0x5410, R136.reuse ;  /* 0x00005410ffc87816 */ /* 0x100fe40000000088 */
[----:B------:R-:W-:Y:S02]  /*1050*/  PRMT R199, RZ, 0x7610, R136 ;  /* 0x00007610ffc77816 */ /* 0x000fe40000000088 */
[--C-:B------:R-:W-:Y:S02]  /*1060*/  PRMT R221, RZ, 0x5410, R137.reuse ;  /* 0x00005410ffdd7816 */ /* 0x100fe40000000089 */
[----:B------:R-:W-:Y:S02]  /*1070*/  PRMT R243, RZ, 0x7610, R137 ;  /* 0x00007610fff37816 */ /* 0x000fe40000000089 */
[----:B------:R-:W-:-:S03]  /*1080*/  PRMT R244, RZ, 0x5410, R138 ;  /* 0x00005410fff47816 */ /* 0x000fc6000000008a */
[----:B------:R-:W-:Y:S01]  /*1090*/  @P0 IMAD.WIDE.U32 R136, R194, R183, c[0x0][0x218] ;  /* 0x00008600c2880625 */ /* 0x000fe200078e00b7 */
[----:B0-----:R-:W-:Y:S02]  /*10a0*/  ISETP.NE.AND P1, PT, R198, RZ, PT ;  /* 0x000000ffc600720c */ /* 0x001fe40003f25270 */
[----:B------:R-:W-:Y:S02]  /*10b0*/  PRMT R250, RZ, 0x7610, R138 ;  /* 0x00007610fffa7816 */ /* 0x000fe4000000008a */
[----:B-----5:R0:W5:Y:S01]  /*10c0*/  @P0 LDG.E.128 R112, [R136.64] ;  /* 0x0000000488700981 */ /* 0x020162000c1e1d00 */
[--C-:B------:R-:W-:Y:S02]  /*10d0*/  PRMT R251, RZ, 0x5410, R139.reuse ;  /* 0x00005410fffb7816 */ /* 0x100fe4000000008b */
[----:B------:R-:W-:Y:S01]  /*10e0*/  PRMT R196, RZ, 0x7610, R139 ;  /* 0x00007610ffc47816 */ /* 0x000fe2000000008b */
[----:B------:R-:W-:Y:S01]  /*10f0*/  @P0 IMAD.WIDE.U32 R138, R184, R194, c[0x0][0x218] ;  /* 0x00008600b88a0625 */ /* 0x000fe200078e00c2 */
[----:B------:R-:W-:-:S02]  /*1100*/  PRMT R229, RZ, 0x5410, R143 ;  /* 0x00005410ffe57816 */ /* 0x000fc4000000008f */
[----:B------:R-:W-:Y:S02]  /*1110*/  PRMT R231, RZ, 0x7610, R143 ;  /* 0x00007610ffe77816 */ /* 0x000fe4000000008f */
[--C-:B------:R-:W-:Y:S02]  /*1120*/  PRMT R217, RZ, 0x5410, R144.reuse ;  /* 0x00005410ffd97816 */ /* 0x100fe40000000090 */
[----:B------:R-:W-:Y:S01]  /*1130*/  PRMT R218, RZ, 0x7610, R144 ;  /* 0x00007610ffda7816 */ /* 0x000fe20000000090 */
[----:B0-----:R-:W-:Y:S01]  /*1140*/  @P0 IMAD.WIDE.U32 R136, R181, R194, c[0x0][0x218] ;  /* 0x00008600b5880625 */ /* 0x001fe200078e00c2 */
[--C-:B------:R-:W-:Y:S01]  /*1150*/  PRMT R144, RZ, 0x5410, R152.reuse ;  /* 0x00005410ff907816 */ /* 0x100fe20000000098 */
[----:B------:R0:W5:Y:S01]  /*1160*/  @P0 LDG.E.128 R124, [R138.64] ;  /* 0x000000048a7c0981 */ /* 0x000162000c1e1d00 */
[----:B------:R-:W-:Y:S02]  /*1170*/  PRMT R143, RZ, 0x7610, R152 ;  /* 0x00007610ff8f7816 */ /* 0x000fe40000000098 */
[----:B------:R-:W-:Y:S01]  /*1180*/  PRMT R190, RZ, 0x7610, R132 ;  /* 0x00007610ffbe7816 */ /* 0x000fe20000000084 */
[----:B------:R1:W5:Y:S01]  /*1190*/  @P0 LDG.E.128 R120, [R136.64] ;  /* 0x0000000488780981 */ /* 0x000362000c1e1d00 */
[----:B------:R-:W-:-:S02]  /*11a0*/  MOV R152, 0x8 ;  /* 0x0000000800987802 */ /* 0x000fc40000000f00 */
[----:B------:R-:W-:Y:S02]  /*11b0*/  FSEL R248, R248, RZ, !P1 ;  /* 0x000000fff8f87208 */ /* 0x000fe40004800000 */
[----:B------:R-:W-:Y:S02]  /*11c0*/  PRMT R189, RZ, 0x5410, R132 ;  /* 0x00005410ffbd7816 */ /* 0x000fe40000000084 */
[--C-:B------:R-:W-:Y:S02]  /*11d0*/  PRMT R225, RZ, 0x5410, R142.reuse ;  /* 0x00005410ffe17816 */ /* 0x100fe4000000008e */
[----:B------:R-:W-:Y:S02]  /*11e0*/  PRMT R227, RZ, 0x7610, R142 ;  /* 0x00007610ffe37816 */ /* 0x000fe4000000008e */
[--C-:B------:R-:W-:Y:S02]  /*11f0*/  PRMT R234, RZ, 0x5410, R141.reuse ;  /* 0x00005410ffea7816 */ /* 0x100fe4000000008d */
[----:B------:R-:W-:-:S02]  /*1200*/  PRMT R224, RZ, 0x7610, R141 ;  /* 0x00007610ffe07816 */ /* 0x000fc4000000008d */
[----:B------:R-:W-:Y:S01]  /*1210*/  PRMT R142, RZ, 0x5410, R151 ;  /* 0x00005410ff8e7816 */ /* 0x000fe20000000097 */
[----:B0-----:R-:W-:Y:S01]  /*1220*/  FADD.FTZ R139, -R248, R190 ;  /* 0x000000bef88b7221 */ /* 0x001fe20000010100 */
[--C-:B------:R-:W-:Y:S02]  /*1230*/  PRMT R220, RZ, 0x5410, R145.reuse ;  /* 0x00005410ffdc7816 */ /* 0x100fe40000000091 */
[----:B------:R-:W-:Y:S02]  /*1240*/  PRMT R204, RZ, 0x7610, R145 ;  /* 0x00007610ffcc7816 */ /* 0x000fe40000000091 */
[--C-:B------:R-:W-:Y:S02]  /*1250*/  PRMT R193, RZ, 0x5410, R148.reuse ;  /* 0x00005410ffc17816 */ /* 0x100fe40000000094 */
[----:B------:R-:W-:Y:S02]  /*1260*/  PRMT R195, RZ, 0x7610, R148 ;  /* 0x00007610ffc37816 */ /* 0x000fe40000000094 */
[----:B------:R-:W-:-:S02]  /*1270*/  PRMT R197, RZ, 0x5410, R149 ;  /* 0x00005410ffc57816 */ /* 0x000fc40000000095 */
[----:B------:R-:W-:Y:S01]  /*1280*/  PRMT R141, RZ, 0x7610, R149 ;  /* 0x00007610ff8d7816 */ /* 0x000fe20000000095 */
[----:B------:R-:W-:Y:S01]  /*1290*/  IMAD.WIDE.U32 R148, R192, R152, c[0x0][0x190] ;  /* 0x00006400c0947625 */ /* 0x000fe200078e0098 */
[----:B------:R-:W-:Y:S02]  /*12a0*/  PRMT R188, RZ, 0x5410, R133 ;  /* 0x00005410ffbc7816 */ /* 0x000fe40000000085 */
[----:B------:R-:W-:Y:S01]  /*12b0*/  PRMT R145, RZ, 0x5410, R153 ;  /* 0x00005410ff917816 */ /* 0x000fe20000000099 */
[C---:B-1----:R-:W-:Y:S01]  /*12c0*/  FADD.FTZ R136, -R248.reuse, R189 ;  /* 0x000000bdf8887221 */ /* 0x042fe20000010100 */
[--C-:B------:R-:W-:Y:S02]  /*12d0*/  PRMT R190, RZ, 0x5410, R167.reuse ;  /* 0x00005410ffbe7816 */ /* 0x100fe400000000a7 */
[----:B------:R-:W-:Y:S01]  /*12e0*/  PRMT R192, RZ, 0x7610, R167 ;  /* 0x00007610ffc07816 */ /* 0x000fe200000000a7 */
[C---:B------:R-:W-:Y:S01]  /*12f0*/  FADD.FTZ R189, -R248.reuse, R142 ;  /* 0x0000008ef8bd7221 */ /* 0x040fe20000010100 */
[----:B------:R-:W3:Y:S01]  /*1300*/  LDL.LU R167, [R1+0x10] ;  /* 0x0000100001a77983 */ /* 0x000ee20000300800 */
[----:B------:R-:W-:Y:S01]  /*1310*/  PRMT R228, RZ, 0x5410, R158 ;  /* 0x00005410ffe47816 */ /* 0x000fe2000000009e */
[----:B------:R-:W-:Y:S01]  /*1320*/  FADD.FTZ R142, -R248, R144 ;  /* 0x00000090f88e7221 */ /* 0x000fe20000010100 */
[----:B------:R-:W-:-:S02]  /*1330*/  PRMT R230, RZ, 0x7610, R158 ;  /* 0x00007610ffe67816 */ /* 0x000fc4000000009e */
[--C-:B------:R-:W-:Y:S02]  /*1340*/  PRMT R232, RZ, 0x5410, R159.reuse ;  /* 0x00005410ffe87816 */ /* 0x100fe4000000009f */
[----:B------:R-:W-:Y:S01]  /*1350*/  PRMT R233, RZ, 0x7610, R159 ;  /* 0x00007610ffe97816 */ /* 0x000fe2000000009f */
[C---:B------:R-:W-:Y:S01]  /*1360*/  FADD.FTZ R137, -R248.reuse, R188 ;  /* 0x000000bcf8897221 */ /* 0x040fe20000010100 */
[--C-:B------:R-:W-:Y:S01]  /*1370*/  PRMT R159, RZ, 0x5410, R168.reuse ;  /* 0x00005410ff9f7816 */ /* 0x100fe200000000a8 */
[----:B------:R-:W-:Y:S01]  /*1380*/  FADD.FTZ R144, -R248, R145 ;  /* 0x00000091f8907221 */ /* 0x000fe20000010100 */
[----:B------:R-:W-:Y:S01]  /*1390*/  PRMT R158, RZ, 0x7610, R168 ;  /* 0x00007610ff9e7816 */ /* 0x000fe200000000a8 */
[----:B------:R-:W-:Y:S01]  /*13a0*/  IMAD.WIDE R186, R180, R186, c[0x0][0x1a8] ;  /* 0x00006a00b4ba7625 */ /* 0x000fe200078e02ba */
[----:B------:R-:W3:Y:S01]  /*13b0*/  LDL.LU R168, [R1+0xc] ;  /* 0x00000c0001a87983 */ /* 0x000ee20000300800 */
[--C-:B------:R-:W-:Y:S02]  /*13c0*/  PRMT R145, RZ, 0x5410, R166.reuse ;  /* 0x00005410ff917816 */ /* 0x100fe400000000a6 */
[----:B------:R-:W-:Y:S01]  /*13d0*/  PRMT R188, RZ, 0x7610, R166 ;  /* 0x00007610ffbc7816 */ /* 0x000fe200000000a6 */
[----:B------:R-:W3:Y:S01]  /*13e0*/  LDG.E R2, [R186.64] ;  /* 0x00000004ba027981 */ /* 0x000ee2000c1e1900 */
[----:B----4-:R-:W-:-:S02]  /*13f0*/  FADD.FTZ R162, R200, R162 ;  /* 0x000000a2c8a27221 */ /* 0x010fc40000010000 */
[----:B--2---:R-:W-:-:S03]  /*1400*/  FADD.FTZ R163, R221, R163 ;  /* 0x000000a3dda37221 */ /* 0x004fc60000010000 */
[----:B------:R-:W-:Y:S01]  /*1410*/  STL [R1], R162 ;  /* 0x000000a201007387 */ /* 0x000fe20000100800 */
[----:B---3--:R-:W-:-:S03]  /*1420*/  FADD.FTZ R169, R243, R169 ;  /* 0x000000a9f3a97221 */ /* 0x008fc60000010000 */
[----:B------:R-:W2:Y:S04]  /*1430*/  LDL.LU R166, [R1+0x18] ;  /* 0x0000180001a67983 */ /* 0x000ea80000300800 */
[----:B------:R-:W-:Y:S04]  /*1440*/  STL [R1+0x8], R163 ;  /* 0x000008a301007387 */ /* 0x000fe80000100800 */
[----:B------:R0:W-:Y:S01]  /*1450*/  STL [R1+0x4], R169 ;  /* 0x000004a901007387 */ /* 0x0001e20000100800 */
[----:B------:R-:W-:Y:S02]  /*1460*/  PRMT R203, RZ, 0x5410, R135 ;  /* 0x00005410ffcb7816 */ /* 0x000fe40000000087 */
[----:B------:R-:W-:-:S02]  /*1470*/  PRMT R214, RZ, 0x5410, R140 ;  /* 0x00005410ffd67816 */ /* 0x000fc4000000008c */
[----:B------:R-:W-:Y:S02]  /*1480*/  PRMT R215, RZ, 0x7610, R140 ;  /* 0x00007610ffd77816 */ /* 0x000fe4000000008c */
[--C-:B------:R-:W-:Y:S02]  /*1490*/  PRMT R205, RZ, 0x5410, R146.reuse ;  /* 0x00005410ffcd7816 */ /* 0x100fe40000000092 */
[----:B------:R-:W-:Y:S01]  /*14a0*/  PRMT R208, RZ, 0x7610, R146 ;  /* 0x00007610ffd07816 */ /* 0x000fe20000000092 */
[----:B0-----:R-:W3:Y:S01]  /*14b0*/  LDL.LU R169, [R1+0x14] ;  /* 0x0000140001a97983 */ /* 0x001ee20000300800 */
[----:B------:R-:W-:Y:S02]  /*14c0*/  PRMT R135, RZ, 0x7610, R135 ;  /* 0x00007610ff877816 */ /* 0x000fe40000000087 */
[----:B------:R-:W-:Y:S02]  /*14d0*/  PRMT R140, RZ, 0x5410, R150 ;  /* 0x00005410ff8c7816 */ /* 0x000fe40000000096 */
[----:B------:R-:W-:-:S02]  /*14e0*/  PRMT R191, RZ, 0x7610, R151 ;  /* 0x00007610ffbf7816 */ /* 0x000fc40000000097 */
[----:B------:R-:W-:Y:S02]  /*14f0*/  MOV R138, R196 ;  /* 0x000000c4008a7202 */ /* 0x000fe40000000f00 */
[--C-:B------:R-:W-:Y:S02]  /*1500*/  PRMT R202, RZ, 0x5410, R134.reuse ;  /* 0x00005410ffca7816 */ /* 0x100fe40000000086 */
        /* <DEDUP_REMOVED lines=19> */
[----:B------:R-:W-:Y:S01]  /*1640*/  MOV R165, R138 ;  /* 0x0000008a00a57202 */ /* 0x000fe20000000f00 */
        /* <DEDUP_REMOVED lines=8> */
[C---:B------:R-:W-:Y:S01]  /*16d0*/  FADD.FTZ R214, -R248.reuse, R214 ;  /* 0x000000d6f8d67221 */ /* 0x040fe20000010100 */
[----:B------:R-:W5:Y:S01]  /*16e0*/  LDG.E.64 R148, [R148.64] ;  /* 0x0000000494947981 */ /* 0x000f62000c1e1b00 */
[----:B------:R-:W-:-:S02]  /*16f0*/  FADD.FTZ R215, -R248, R215 ;  /* 0x000000d7f8d77221 */ /* 0x000fc40000010100 */
[C---:B------:R-:W-:Y:S02]  /*1700*/  FADD.FTZ R229, -R248.reuse, R229 ;  /* 0x000000e5f8e57221 */ /* 0x040fe40000010100 */
[C---:B------:R-:W-:Y:S02]  /*1710*/  FADD.FTZ R231, -R248.reuse, R231 ;  /* 0x000000e7f8e77221 */ /* 0x040fe40000010100 */
[C---:B------:R-:W-:Y:S02]  /*1720*/  FADD.FTZ R217, -R248.reuse, R217 ;  /* 0x000000d9f8d97221 */ /* 0x040fe40000010100 */
[C---:B------:R-:W-:Y:S02]  /*1730*/  FADD.FTZ R218, -R248.reuse, R218 ;  /* 0x000000daf8da7221 */ /* 0x040fe40000010100 */
[----:B------:R-:W-:Y:S02]  /*1740*/  FADD.FTZ R220, -R248, R220 ;  /* 0x000000dcf8dc7221 */ /* 0x000fe40000010100 */
[----:B------:R-:W-:-:S02]  /*1750*/  FADD.FTZ R167, R244, R167 ;  /* 0x000000a7f4a77221 */ /* 0x000fc40000010000 */
[----:B------:R-:W-:-:S03]  /*1760*/  FADD.FTZ R204, -R248, R204 ;  /* 0x000000ccf8cc7221 */ /* 0x000fc60000010100 */
[----:B------:R0:W-:Y:S01]  /*1770*/  STL [R1+0x10], R167 ;  /* 0x000010a701007387 */ /* 0x0001e20000100800 */
[C---:B------:R-:W-:Y:S02]  /*1780*/  FADD.FTZ R205, -R248.reuse, R205 ;  /* 0x000000cdf8cd7221 */ /* 0x040fe40000010100 */
[C---:B------:R-:W-:Y:S02]  /*1790*/  FADD.FTZ R208, -R248.reuse, R208 ;  /* 0x000000d0f8d07221 */ /* 0x040fe40000010100 */
[----:B------:R-:W-:Y:S02]  /*17a0*/  FADD.FTZ R210, -R248, R210 ;  /* 0x000000d2f8d27221 */ /* 0x000fe40000010100 */
[----:B------:R-:W-:Y:S01]  /*17b0*/  FADD.FTZ R168, R250, R168 ;  /* 0x000000a8faa87221 */ /* 0x000fe20000010000 */
[----:B0-----:R-:W4:Y:S01]  /*17c0*/  LDL.LU R167, [R1+0x20] ;  /* 0x0000200001a77983 */ /* 0x001f220000300800 */
        /* <DEDUP_REMOVED lines=10> */
[C---:B------:R-:W-:Y:S01]  /*1870*/  FADD.FTZ R245, -R248.reuse, R245 ;  /* 0x000000f5f8f57221 */ /* 0x040fe20000010100 */
[--C-:B------:R-:W-:Y:S01]  /*1880*/  PRMT R154, RZ, 0x7610, R170.reuse ;  /* 0x00007610ff9a7816 */ /* 0x100fe200000000aa */
[----:B------:R-:W-:Y:S01]  /*1890*/  FADD.FTZ R248, -R248, R155 ;  /* 0x0000009bf8f87221 */ /* 0x000fe20000010100 */
[----:B------:R-:W-:Y:S01]  /*18a0*/  PRMT R155, RZ, 0x5410, R170 ;  /* 0x00005410ff9b7816 */ /* 0x000fe200000000aa */
[----:B------:R0:W-:Y:S01]  /*18b0*/  STL [R1+0xc], R168 ;  /* 0x00000ca801007387 */ /* 0x0001e20000100800 */
[C---:B------:R-:W-:Y:S02]  /*18c0*/  FMUL.FTZ R170, R2.reuse, R151 ;  /* 0x0000009702aa7220 */ /* 0x040fe40000410000 */
[----:B------:R-:W-:-:S02]  /*18d0*/  FMUL.FTZ R163, R2, R206 ;  /* 0x000000ce02a37220 */ /* 0x000fc40000410000 */
[-C--:B------:R-:W-:Y:S01]  /*18e0*/  FFMA.FTZ R10, R170, R165.reuse, R10 ;  /* 0x000000a5aa0a7223 */ /* 0x080fe2000001000a */
[----:B0-----:R-:W4:Y:S01]  /*18f0*/  LDL.LU R168, [R1+0x1c] ;  /* 0x00001c0001a87983 */ /* 0x001f220000300800 */
[----:B------:R-:W-:Y:S02]  /*1900*/  FMUL.FTZ R171, R103, R165 ;  /* 0x000000a567ab7220 */ /* 0x000fe40000410000 */
[----:B--2---:R-:W-:-:S05]  /*1910*/  FADD.FTZ R166, R251, R166 ;  /* 0x000000a6fba67221 */ /* 0x004fca0000010000 */
[----:B------:R0:W-:Y:S04]  /*1920*/  STL [R1+0x18], R166 ;  /* 0x000018a601007387 */ /* 0x0001e80000100800 */
[----:B0-----:R-:W2:Y:S01]  /*1930*/  LDL.LU R166, [R1+0x28] ;  /* 0x0000280001a67983 */ /* 0x001ea20000300800 */
[----:B---3--:R-:W-:-:S05]  /*1940*/  FADD.FTZ R169, R165, R169 ;  /* 0x000000a9a5a97221 */ /* 0x008fca0000010000 */
[----:B------:R-:W-:Y:S04]  /*1950*/  STL [R1+0x14], R169 ;  /* 0x000014a901007387 */ /* 0x000fe80000100800 */
[----:B------:R-:W3:Y:S04]  /*1960*/  LDL.LU R206, [R1+0x24] ;  /* 0x0000240001ce7983 */ /* 0x000ee80000300800 */
[----:B------:R-:W3:Y:S01]  /*1970*/  LDL.LU R165, [R1+0x30] ;  /* 0x0000300001a57983 */ /* 0x000ee20000300800 */
[----:B----4-:R-:W-:-:S05]  /*1980*/  FADD.FTZ R167, R216, R167 ;  /* 0x000000a7d8a77221 */ /* 0x010fca0000010000 */
[----:B------:R0:W-:Y:S04]  /*1990*/  STL [R1+0x20], R167 ;  /* 0x000020a701007387 */ /* 0x0001e80000100800 */
[----:B0-----:R-:W4:Y:S04]  /*19a0*/  LDL.LU R167, [R1+0x2c] ;  /* 0x00002c0001a77983 */ /* 0x001f280000300800 */
[----:B------:R-:W4:Y:S04]  /*19b0*/  LDL.LU R169, [R1+0x38] ;  /* 0x0000380001a97983 */ /* 0x000f280000300800 */
[----:B------:R-:W4:Y:S01]  /*19c0*/  LDL.LU R151, [R1+0x34] ;  /* 0x0000340001977983 */ /* 0x000f220000300800 */
[----:B------:R-:W-:-:S05]  /*19d0*/  FADD.FTZ R168, R235, R168 ;  /* 0x000000a8eba87221 */ /* 0x000fca0000010000 */
[----:B------:R0:W-:Y:S04]  /*19e0*/  STL [R1+0x1c], R168 ;  /* 0x00001ca801007387 */ /* 0x0001e80000100800 */
[----:B0-----:R-:W4:Y:S01]  /*19f0*/  LDL.LU R168, [R1+0x40] ;  /* 0x0000400001a87983 */ /* 0x001f220000300800 */
[----:B--2---:R-:W-:-:S05]  /*1a00*/  FADD.FTZ R166, R236, R166 ;  /* 0x000000a6eca67221 */ /* 0x004fca0000010000 */
[----:B------:R0:W-:Y:S01]  /*1a10*/  STL [R1+0x28], R166 ;  /* 0x000028a601007387 */ /* 0x0001e20000100800 */
[----:B---3--:R-:W-:-:S03]  /*1a20*/  FADD.FTZ R206, R226, R206 ;  /* 0x000000cee2ce7221 */ /* 0x008fc60000010000 */
[----:B0-----:R-:W2:Y:S01]  /*1a30*/  LDL.LU R166, [R1+0x3c] ;  /* 0x00003c0001a67983 */ /* 0x001ea20000300800 */
[----:B------:R-:W-:-:S03]  /*1a40*/  FADD.FTZ R165, R228, R165 ;  /* 0x000000a5e4a57221 */ /* 0x000fc60000010000 */
[----:B------:R-:W-:Y:S04]  /*1a50*/  STL [R1+0x24], R206 ;  /* 0x000024ce01007387 */ /* 0x000fe80000100800 */
[----:B------:R0:W-:Y:S04]  /*1a60*/  STL [R1+0x30], R165 ;  /* 0x000030a501007387 */ /* 0x0001e80000100800 */
[----:B0-----:R-:W3:Y:S01]  /*1a70*/  LDL.LU R165, [R1+0x48] ;  /* 0x0000480001a57983 */ /* 0x001ee20000300800 */
[----:B------:R-:W-:Y:S01]  /*1a80*/  PRMT R160, RZ, 0x7610, R160 ;  /* 0x00007610ffa07816 */ /* 0x000fe200000000a0 */
[----:B----4-:R-:W-:-:S02]  /*1a90*/  FADD.FTZ R167, R230, R167 ;  /* 0x000000a7e6a77221 */ /* 0x010fc40000010000 */
[----:B------:R-:W-:-:S03]  /*1aa0*/  FADD.FTZ R169, R232, R169 ;  /* 0x000000a9e8a97221 */ /* 0x000fc60000010000 */
[----:B------:R0:W-:Y:S01]  /*1ab0*/  STL [R1+0x2c], R167 ;  /* 0x00002ca701007387 */ /* 0x0001e20000100800 */
[----:B------:R-:W-:-:S03]  /*1ac0*/  FADD.FTZ R151, R233, R151 ;  /* 0x00000097e9977221 */ /* 0x000fc60000010000 */
[----:B0-----:R-:W4:Y:S04]  /*1ad0*/  LDL.LU R167, [R1+0x44] ;  /* 0x0000440001a77983 */ /* 0x001f280000300800 */
[----:B------:R-:W-:Y:S04]  /*1ae0*/  STL [R1+0x38], R169 ;  /* 0x000038a901007387 */ /* 0x000fe80000100800 */
[----:B------:R0:W-:Y:S04]  /*1af0*/  STL [R1+0x34], R151 ;  /* 0x0000349701007387 */ /* 0x0001e80000100800 */
[----:B0-----:R-:W4:Y:S01]  /*1b00*/  LDL.LU R151, [R1+0x50] ;  /* 0x0000500001977983 */ /* 0x001f220000300800 */
[----:B------:R-:W-:-:S05]  /*1b10*/  FADD.FTZ R168, R219, R168 ;  /* 0x000000a8dba87221 */ /* 0x000fca0000010000 */
[----:B------:R-:W-:Y:S01]  /*1b20*/  STL [R1+0x40], R168 ;  /* 0x000040a801007387 */ /* 0x000fe20000100800 */
[----:B--2---:R-:W-:-:S05]  /*1b30*/  FADD.FTZ R166, R160, R166 ;  /* 0x000000a6a0a67221 */ /* 0x004fca0000010000 */
[----:B------:R0:W-:Y:S04]  /*1b40*/  STL [R1+0x3c], R166 ;  /* 0x00003ca601007387 */ /* 0x0001e80000100800 */
[----:B0-----:R-:W2:Y:S01]  /*1b50*/  LDL.LU R166, [R1+0x4c] ;  /* 0x00004c0001a67983 */ /* 0x001ea20000300800 */
[----:B---3--:R-:W-:-:S05]  /*1b60*/  FADD.FTZ R165, R222, R165 ;  /* 0x000000a5dea57221 */ /* 0x008fca0000010000 */
[----:B------:R0:W-:Y:S04]  /*1b70*/  STL [R1+0x48], R165 ;  /* 0x000048a501007387 */ /* 0x0001e80000100800 */
[----:B0-----:R-:W3:Y:S01]  /*1b80*/  LDL.LU R165, [R1+0x58] ;  /* 0x0000580001a57983 */ /* 0x001ee20000300800 */
[----:B------:R-:W-:-:S03]  /*1b90*/  PRMT R161, RZ, 0x7610, R161 ;  /* 0x00007610ffa17816 */ /* 0x000fc600000000a1 */
[----:B------:R-:W3:Y:S02]  /*1ba0*/  LDL.LU R168, [R1+0x54] ;  /* 0x0000540001a87983 */ /* 0x000ee40000300800 */
[----:B----4-:R-:W-:-:S05]  /*1bb0*/  FADD.FTZ R167, R161, R167 ;  /* 0x000000a7a1a77221 */ /* 0x010fca0000010000 */
        /* <DEDUP_REMOVED lines=10> */
[----:B------:R-:W-:Y:S01]  /*1c60*/  @P0 IMAD.WIDE.U32 R132, R3, R194, c[0x0][0x218] ;  /* 0x0000860003840625 */ /* 0x000fe200078e00c2 */
[----:B------:R-:W-:-:S04]  /*1c70*/  PRMT R196, RZ, 0x7610, R164 ;  /* 0x00007610ffc47816 */ /* 0x000fc800000000a4 */
[----:B------:R0:W5:Y:S01]  /*1c80*/  @P0 LDG.E.128 R108, [R132.64] ;  /* 0x00000004846c0981 */ /* 0x000162000c1e1d00 */
[C---:B------:R-:W-:Y:S02]  /*1c90*/  FMUL.FTZ R204, R2.reuse, R204 ;  /* 0x000000cc02cc7220 */ /* 0x040fe40000410000 */
[----:B------:R-:W-:Y:S02]  /*1ca0*/  FMUL.FTZ R139, R2, R139 ;  /* 0x0000008b028b7220 */ /* 0x000fe40000410000 */
[----:B------:R-:W-:Y:S02]  /*1cb0*/  FADD.FTZ R168, R213, R168 ;  /* 0x000000a8d5a87221 */ /* 0x000fe40000010000 */
[----:B0-----:R-:W-:Y:S01]  /*1cc0*/  @P0 IMAD.WIDE.U32 R132, R194, R182, c[0x0][0x218] ;  /* 0x00008600c2840625 */ /* 0x001fe200078e00b6 */
[----:B------:R-:W-:-:S03]  /*1cd0*/  PRMT R194, RZ, 0x5410, R164 ;  /* 0x00005410ffc27816 */ /* 0x000fc600000000a4 */
[----:B------:R-:W-:Y:S01]  /*1ce0*/  FMUL.FTZ R162, R2, R137 ;  /* 0x0000008902a27220 */ /* 0x000fe20000410000 */
[----:B------:R0:W5:Y:S01]  /*1cf0*/  @P0 LDG.E.128 R116, [R132.64] ;  /* 0x0000000484740981 */ /* 0x000162000c1e1d00 */
[-C--:B------:R-:W-:Y:S02]  /*1d00*/  FFMA.FTZ R22, R204, R161.reuse, R22 ;  /* 0x000000a1cc167223 */ /* 0x080fe40000010016 */
[----:B------:R-:W-:Y:S02]  /*1d10*/  FMUL.FTZ R206, R91, R161 ;  /* 0x000000a15bce7220 */ /* 0x000fe40000410000 */
[----:B------:R-:W-:Y:S01]  /*1d20*/  FADD.FTZ R252, R199, R252 ;  /* 0x000000fcc7fc7221 */ /* 0x000fe20000010000 */
[----:B------:R-:W3:Y:S01]  /*1d30*/  LDL.LU R161, [R1+0x64] ;  /* 0x0000640001a17983 */ /* 0x000ee20000300800 */
[-C--:B------:R-:W-:Y:S02]  /*1d40*/  FFMA.FTZ R4, R139, R199.reuse, R4 ;  /* 0x000000c78b047223 */ /* 0x080fe40000010004 */
[----:B------:R-:W-:Y:S01]  /*1d50*/  FMUL.FTZ R137, R105, R199 ;  /* 0x000000c769897220 */ /* 0x000fe20000410000 */
[----:B------:R1:W-:Y:S01]  /*1d60*/  STL [R1+0x54], R168 ;  /* 0x000054a801007387 */ /* 0x0003e20000100800 */
[----:B------:R-:W-:-:S02]  /*1d70*/  FMUL.FTZ R199, R2, R202 ;  /* 0x000000ca02c77220 */ /* 0x000fc40000410000 */
[----:B------:R-:W-:Y:S02]  /*1d80*/  FMUL.FTZ R203, R2, R203 ;  /* 0x000000cb02cb7220 */ /* 0x000fe40000410000 */
[-C--:B------:R-:W-:Y:S02]  /*1d90*/  FFMA.FTZ R9, R199, R244.reuse, R9 ;  /* 0x000000f4c7097223 */ /* 0x080fe40000010009 */
[----:B------:R-:W-:Y:S02]  /*1da0*/  FMUL.FTZ R202, R100, R244 ;  /* 0x000000f464ca7220 */ /* 0x000fe40000410000 */
[-C--:B------:R-:W-:Y:S02]  /*1db0*/  FFMA.FTZ R11, R203, R251.reuse, R11 ;  /* 0x000000fbcb0b7223 */ /* 0x080fe4000001000b */
[----:B------:R-:W-:Y:S02]  /*1dc0*/  FMUL.FTZ R244, R102, R251 ;  /* 0x000000fb66f47220 */ /* 0x000fe40000410000 */
[----:B----4-:R-:W-:-:S05]  /*1dd0*/  FADD.FTZ R167, R194, R167 ;  /* 0x000000a7c2a77221 */ /* 0x010fca0000010000 */
[----:B------:R-:W-:Y:S01]  /*1de0*/  STL [R1+0x60], R167 ;  /* 0x000060a701007387 */ /* 0x000fe20000100800 */
[----:B--2---:R-:W-:-:S05]  /*1df0*/  FADD.FTZ R166, R196, R166 ;  /* 0x000000a6c4a67221 */ /* 0x004fca0000010000 */
[----:B------:R-:W-:Y:S04]  /*1e00*/  STL [R1+0x5c], R166 ;  /* 0x00005ca601007387 */ /* 0x000fe80000100800 */
[----:B-1----:R-:W2:Y:S01]  /*1e10*/  LDL.LU R168, [R1+0x70] ;  /* 0x0000700001a87983 */ /* 0x002ea20000300800 */
[----:B---3--:R-:W-:-:S05]  /*1e20*/  FADD.FTZ R165, R198, R165 ;  /* 0x000000a5c6a57221 */ /* 0x008fca0000010000 */
[----:B------:R1:W-:Y:S04]  /*1e30*/  STL [R1+0x68], R165 ;  /* 0x000068a501007387 */ /* 0x0003e80000100800 */
[----:B------:R-:W3:Y:S01]  /*1e40*/  LDL.LU R251, [R1+0x6c] ;  /* 0x00006c0001fb7983 */ /* 0x000ee20000300800 */
[----:B------:R-:W-:Y:S02]  /*1e50*/  FMUL.FTZ R138, R104, R200 ;  /* 0x000000c8688a7220 */ /* 0x000fe40000410000 */
[C---:B------:R-:W-:Y:S02]  /*1e60*/  FMUL.FTZ R218, R2.reuse, R218 ;  /* 0x000000da02da7220 */ /* 0x040fe40000410000 */
[----:B------:R-:W-:Y:S02]  /*1e70*/  FMUL.FTZ R136, R2, R136 ;  /* 0x0000008802887220 */ /* 0x000fe40000410000 */
[----:B------:R-:W-:-:S02]  /*1e80*/  FADD.FTZ R151, RZ, R138 ;  /* 0x0000008aff977221 */ /* 0x000fc40000010000 */
[-C--:B------:R-:W-:Y:S02]  /*1e90*/  FFMA.FTZ R7, R162, R221.reuse, R7 ;  /* 0x000000dda2077223 */ /* 0x080fe40000010007 */
[----:B------:R-:W-:Y:S02]  /*1ea0*/  FMUL.FTZ R164, R106, R221 ;  /* 0x000000dd6aa47220 */ /* 0x000fe40000410000 */
[-C--:B------:R-:W-:Y:S02]  /*1eb0*/  FFMA.FTZ R20, R218, R160.reuse, R20 ;  /* 0x000000a0da147223 */ /* 0x080fe40000010014 */
[----:B------:R-:W-:Y:S02]  /*1ec0*/  FMUL.FTZ R221, R89, R160 ;  /* 0x000000a059dd7220 */ /* 0x000fe40000410000 */
[----:B------:R-:W-:Y:S02]  /*1ed0*/  FFMA.FTZ R160, R136, R138, RZ ;  /* 0x0000008a88a07223 */ /* 0x000fe400000100ff */
[----:B------:R-:W-:-:S02]  /*1ee0*/  FADD.FTZ R151, R151, R137 ;  /* 0x0000008997977221 */ /* 0x000fc40000010000 */
[----:B------:R-:W-:Y:S02]  /*1ef0*/  FFMA.FTZ R5, R136, R200, R5 ;  /* 0x000000c888057223 */ /* 0x000fe40000010005 */
[----:B------:R-:W-:Y:S02]  /*1f00*/  FFMA.FTZ R160, R139, R137, R160 ;  /* 0x000000898ba07223 */ /* 0x000fe400000100a0 */
[----:B------:R-:W-:Y:S02]  /*1f10*/  FMUL.FTZ R200, R107, R243 ;  /* 0x000000f36bc87220 */ /* 0x000fe40000410000 */
[----:B------:R-:W-:Y:S02]  /*1f20*/  FADD.FTZ R151, R151, R164 ;  /* 0x000000a497977221 */ /* 0x000fe40000010000 */
[----:B------:R-:W-:Y:S02]  /*1f30*/  FFMA.FTZ R160, R162, R164, R160 ;  /* 0x000000a4a2a07223 */ /* 0x000fe400000100a0 */
[----:B------:R-:W-:-:S02]  /*1f40*/  FADD.FTZ R151, R151, R200 ;  /* 0x000000c897977221 */ /* 0x000fc40000010000 */
[C---:B------:R-:W-:Y:S02]  /*1f50*/  FFMA.FTZ R6, R163.reuse, R243, R6 ;  /* 0x000000f3a3067223 */ /* 0x040fe40000010006 */
[----:B------:R-:W-:Y:S02]  /*1f60*/  FFMA.FTZ R160, R163, R200, R160 ;  /* 0x000000c8a3a07223 */ /* 0x000fe400000100a0 */
[----:B------:R-:W-:Y:S02]  /*1f70*/  FMUL.FTZ R243, R101, R250 ;  /* 0x000000fa65f37220 */ /* 0x000fe40000410000 */
[----:B------:R-:W-:Y:S02]  /*1f80*/  FADD.FTZ R151, R151, R202 ;  /* 0x000000ca97977221 */ /* 0x000fe40000010000 */
[----:B------:R-:W-:Y:S02]  /*1f90*/  FMUL.FTZ R201, R2, R201 ;  /* 0x000000c902c97220 */ /* 0x000fe40000410000 */
[----:B------:R-:W-:-:S02]  /*1fa0*/  FFMA.FTZ R160, R199, R202, R160 ;  /* 0x000000cac7a07223 */ /* 0x000fc400000100a0 */
[----:B------:R-:W-:Y:S02]  /*1fb0*/  FADD.FTZ R151, R151, R243 ;  /* 0x000000f397977221 */ /* 0x000fe40000010000 */
[C---:B------:R-:W-:Y:S02]  /*1fc0*/  FMUL.FTZ R214, R2.reuse, R214 ;  /* 0x000000d602d67220 */ /* 0x040fe40000410000 */
[----:B------:R-:W-:Y:S02]  /*1fd0*/  FFMA.FTZ R160, R201, R243, R160 ;  /* 0x000000f3c9a07223 */ /* 0x000fe400000100a0 */
[----:B------:R-:W-:Y:S02]  /*1fe0*/  FADD.FTZ R151, R151, R244 ;  /* 0x000000f497977221 */ /* 0x000fe40000010000 */
[----:B------:R-:W-:Y:S02]  /*1ff0*/  FMUL.FTZ R215, R2, R215 ;  /* 0x000000d702d77220 */ /* 0x000fe40000410000 */
[----:B------:R-:W-:-:S02]  /*2000*/  FFMA.FTZ R13, R214, R216, R13 ;  /* 0x000000d8d60d7223 */ /* 0x000fc4000001000d */
[----:B------:R-:W-:Y:S02]  /*2010*/  FFMA.FTZ R160, R203, R244, R160 ;  /* 0x000000f4cba07223 */ /* 0x000fe400000100a0 */
[----:B------:R-:W-:Y:S02]  /*2020*/  FMUL.FTZ R216, R96, R216 ;  /* 0x000000d860d87220 */ /* 0x000fe40000410000 */
[----:B------:R-:W-:Y:S02]  /*2030*/  FADD.FTZ R151, R151, R171 ;  /* 0x000000ab97977221 */ /* 0x000fe40000010000 */
[----:B------:R-:W-:Y:S02]  /*2040*/  FMUL.FTZ R234, R2, R234 ;  /* 0x000000ea02ea7220 */ /* 0x000fe40000410000 */
[----:B------:R-:W-:Y:S02]  /*2050*/  FFMA.FTZ R12, R215, R235, R12 ;  /* 0x000000ebd70c7223 */ /* 0x000fe4000001000c */
[----:B------:R-:W-:-:S02]  /*2060*/  FFMA.FTZ R160, R170, R171, R160 ;  /* 0x000000abaaa07223 */ /* 0x000fc400000100a0 */
[----:B------:R-:W-:Y:S02]  /*2070*/  FMUL.FTZ R235, R97, R235 ;  /* 0x000000eb61eb7220 */ /* 0x000fe40000410000 */
[----:B------:R-:W-:Y:S02]  /*2080*/  FADD.FTZ R151, R151, R216 ;  /* 0x000000d897977221 */ /* 0x000fe40000010000 */
[----:B------:R-:W-:Y:S02]  /*2090*/  FMUL.FTZ R224, R2, R224 ;  /* 0x000000e002e07220 */ /* 0x000fe40000410000 */
[----:B------:R-:W-:Y:S02]  /*20a0*/  FFMA.FTZ R15, R234, R236, R15 ;  /* 0x000000ecea0f7223 */ /* 0x000fe4000001000f */
[----:B------:R-:W-:Y:S02]  /*20b0*/  FFMA.FTZ R160, R214, R216, R160 ;  /* 0x000000d8d6a07223 */ /* 0x000fe400000100a0 */
[----:B------:R-:W-:-:S02]  /*20c0*/  FMUL.FTZ R236, R98, R236 ;  /* 0x000000ec62ec7220 */ /* 0x000fc40000410000 */
[----:B------:R-:W-:Y:S02]  /*20d0*/  FADD.FTZ R151, R151, R235 ;  /* 0x000000eb97977221 */ /* 0x000fe40000010000 */
[----:B------:R-:W-:Y:S02]  /*20e0*/  FMUL.FTZ R225, R2, R225 ;  /* 0x000000e102e17220 */ /* 0x000fe40000410000 */
[-C--:B------:R-:W-:Y:S02]  /*20f0*/  FFMA.FTZ R14, R224, R226.reuse, R14 ;  /* 0x000000e2e00e7223 */ /* 0x080fe4000001000e */
[----:B------:R-:W-:Y:S02]  /*2100*/  FFMA.FTZ R160, R215, R235, R160 ;  /* 0x000000ebd7a07223 */ /* 0x000fe400000100a0 */
[----:B------:R-:W-:Y:S02]  /*2110*/  FMUL.FTZ R226, R99, R226 ;  /* 0x000000e263e27220 */ /* 0x000fe40000410000 */
[----:B------:R-:W-:-:S02]  /*2120*/  FADD.FTZ R151, R151, R236 ;  /* 0x000000ec97977221 */ /* 0x000fc40000010000 */
[----:B------:R-:W-:Y:S02]  /*2130*/  FMUL.FTZ R227, R2, R227 ;  /* 0x000000e302e37220 */ /* 0x000fe40000410000 */
[----:B------:R-:W-:Y:S02]  /*2140*/  FFMA.FTZ R17, R225, R228, R17 ;  /* 0x000000e4e1117223 */ /* 0x000fe40000010011 */
[----:B------:R-:W-:Y:S02]  /*2150*/  FFMA.FTZ R160, R234, R236, R160 ;  /* 0x000000eceaa07223 */ /* 0x000fe400000100a0 */
[----:B------:R-:W-:Y:S02]  /*2160*/  FMUL.FTZ R228, R92, R228 ;  /* 0x000000e45ce47220 */ /* 0x000fe40000410000 */
[----:B------:R-:W-:Y:S02]  /*2170*/  FADD.FTZ R151, R151, R226 ;  /* 0x000000e297977221 */ /* 0x000fe40000010000 */
[----:B------:R-:W-:-:S02]  /*2180*/  FMUL.FTZ R229, R2, R229 ;  /* 0x000000e502e57220 */ /* 0x000fc40000410000 */
[----:B------:R-:W-:Y:S02]  /*2190*/  FFMA.FTZ R16, R227, R230, R16 ;  /* 0x000000e6e3107223 */ /* 0x000fe40000010010 */
[----:B------:R-:W-:Y:S02]  /*21a0*/  FFMA.FTZ R160, R224, R226, R160 ;  /* 0x000000e2e0a07223 */ /* 0x000fe400000100a0 */
[----:B------:R-:W-:Y:S02]  /*21b0*/  FMUL.FTZ R230, R93, R230 ;  /* 0x000000e65de67220 */ /* 0x000fe40000410000 */
[----:B------:R-:W-:Y:S02]  /*21c0*/  FADD.FTZ R151, R151, R228 ;  /* 0x000000e497977221 */ /* 0x000fe40000010000 */
[----:B------:R-:W-:Y:S02]  /*21d0*/  FADD.FTZ R161, R146, R161 ;  /* 0x000000a192a17221 */ /* 0x000fe40000010000 */
[----:B------:R-:W-:-:S02]  /*21e0*/  FFMA.FTZ R19, R229, R232, R19 ;  /* 0x000000e8e5137223 */ /* 0x000fc40000010013 */
[----:B------:R-:W-:Y:S02]  /*21f0*/  FFMA.FTZ R160, R225, R228, R160 ;  /* 0x000000e4e1a07223 */ /* 0x000fe400000100a0 */
[C---:B-1----:R-:W-:Y:S02]  /*2200*/  FMUL.FTZ R165, R2.reuse, R141 ;  /* 0x0000008d02a57220 */ /* 0x042fe40000410000 */
[----:B------:R-:W-:Y:S02]  /*2210*/  FMUL.FTZ R231, R2, R231 ;  /* 0x000000e702e77220 */ /* 0x000fe40000410000 */
[----:B------:R-:W-:Y:S02]  /*2220*/  FMUL.FTZ R232, R94, R232 ;  /* 0x000000e85ee87220 */ /* 0x000fe40000410000 */
[----:B------:R-:W-:Y:S02]  /*2230*/  FADD.FTZ R151, R151, R230 ;  /* 0x000000e697977221 */ /* 0x000fe40000010000 */
[----:B------:R-:W-:-:S02]  /*2240*/  FFMA.FTZ R8, R201, R250, R8 ;  /* 0x000000fac9087223 */ /* 0x000fc40000010008 */
[----:B------:R-:W4:Y:S01]  /*2250*/  LDL.LU R250, [R1+0x78] ;  /* 0x0000780001fa7983 */ /* 0x000f220000300800 */
[-C--:B------:R-:W-:Y:S02]  /*2260*/  FFMA.FTZ R174, R165, R146.reuse, R174 ;  /* 0x00000092a5ae7223 */ /* 0x080fe400000100ae */
[----:B------:R-:W-:Y:S01]  /*2270*/  FMUL.FTZ R166, R83, R146 ;  /* 0x0000009253a67220 */ /* 0x000fe20000410000 */
[----:B------:R1:W-:Y:S01]  /*2280*/  STL [R1+0x64], R161 ;  /* 0x000064a101007387 */ /* 0x0003e20000100800 */
[----:B------:R-:W-:Y:S02]  /*2290*/  FMUL.FTZ R167, R2, R135 ;  /* 0x0000008702a77220 */ /* 0x000fe40000410000 */
[----:B------:R-:W-:Y:S02]  /*22a0*/  FFMA.FTZ R18, R231, R233, R18 ;  /* 0x000000e9e7127223 */ /* 0x000fe40000010012 */
[----:B------:R-:W-:Y:S02]  /*22b0*/  FFMA.FTZ R141, R227, R230, R160 ;  /* 0x000000e6e38d7223 */ /* 0x000fe400000100a0 */
[----:B------:R-:W-:-:S02]  /*22c0*/  FADD.FTZ R146, R151, R232 ;  /* 0x000000e897927221 */ /* 0x000fc40000010000 */
[----:B------:R-:W-:Y:S01]  /*22d0*/  FMUL.FTZ R233, R95, R233 ;  /* 0x000000e95fe97220 */ /* 0x000fe20000410000 */
[----:B-1----:R-:W4:Y:S01]  /*22e0*/  LDL.LU R161, [R1+0x74] ;  /* 0x0000740001a17983 */ /* 0x002f220000300800 */
[----:B------:R-:W-:-:S03]  /*22f0*/  FFMA.FTZ R177, R167, R145, R177 ;  /* 0x00000091a7b17223 */ /* 0x000fc600000100b1 */
[----:B------:R-:W4:Y:S01]  /*2300*/  LDL.LU R160, [R1+0x80] ;  /* 0x0000800001a07983 */ /* 0x000f220000300800 */
[----:B------:R-:W-:Y:S02]  /*2310*/  FADD.FTZ R135, R146, R233 ;  /* 0x000000e992877221 */ /* 0x000fe40000010000 */
[----:B--2---:R-:W-:-:S05]  /*2320*/  FADD.FTZ R168, R145, R168 ;  /* 0x000000a891a87221 */ /* 0x004fca0000010000 */
[----:B------:R1:W-:Y:S02]  /*2330*/  STL [R1+0x70], R168 ;  /* 0x000070a801007387 */ /* 0x0003e40000100800 */
[----:B-1----:R-:W-:Y:S02]  /*2340*/  FMUL.FTZ R168, R76, R145 ;  /* 0x000000914ca87220 */ /* 0x002fe40000410000 */
[----:B------:R-:W2:Y:S01]  /*2350*/  LDL.LU R145, [R1+0x7c] ;  /* 0x00007c0001917983 */ /* 0x000ea20000300800 */
[----:B---3--:R-:W-:-:S05]  /*2360*/  FADD.FTZ R251, R188, R251 ;  /* 0x000000fbbcfb7221 */ /* 0x008fca0000010000 */
[----:B------:R-:W-:Y:S04]  /*2370*/  STL [R1+0x6c], R251 ;  /* 0x00006cfb01007387 */ /* 0x000fe80000100800 */
[----:B------:R-:W3:Y:S01]  /*2380*/  LDL.LU R146, [R1+0x88] ;  /* 0x0000880001927983 */ /* 0x000ee20000300800 */
[----:B------:R-:W-:Y:S02]  /*2390*/  FMUL.FTZ R217, R2, R217 ;  /* 0x000000d902d97220 */ /* 0x000fe40000410000 */
[----:B------:R-:W-:Y:S02]  /*23a0*/  FFMA.FTZ R141, R229, R232, R141 ;  /* 0x000000e8e58d7223 */ /* 0x000fe4000001008d */
[-C--:B------:R-:W-:Y:S02]  /*23b0*/  FFMA.FTZ R21, R217, R219.reuse, R21 ;  /* 0x000000dbd9157223 */ /* 0x080fe40000010015 */
[----:B------:R-:W-:-:S02]  /*23c0*/  FMUL.FTZ R219, R88, R219 ;  /* 0x000000db58db7220 */ /* 0x000fc40000410000 */
[----:B------:R-:W-:-:S04]  /*23d0*/  FFMA.FTZ R141, R231, R233, R141 ;  /* 0x000000e9e78d7223 */ /* 0x000fc8000001008d */
[----:B------:R-:W-:Y:S02]  /*23e0*/  FFMA.FTZ R141, R217, R219, R141 ;  /* 0x000000dbd98d7223 */ /* 0x000fe4000001008d */
[----:B------:R-:W-:Y:S02]  /*23f0*/  FMUL.FTZ R169, R2, R134 ;  /* 0x0000008602a97220 */ /* 0x000fe40000410000 */
[----:B------:R-:W-:Y:S02]  /*2400*/  FFMA.FTZ R134, R218, R221, R141 ;  /* 0x000000ddda867223 */ /* 0x000fe4000001008d */
[----:B0-----:R-:W-:-:S04]  /*2410*/  IMAD.WIDE.U32 R132, R3, R152, c[0x0][0x190] ;  /* 0x0000640003847625 */ /* 0x001fc800078e0098 */
[----:B------:R-:W-:Y:S02]  /*2420*/  IMAD.WIDE.U32 R186, R152, R183, c[0x0][0x190] ;  /* 0x0000640098ba7625 */ /* 0x000fe400078e00b7 */
[----:B------:R-:W5:Y:S02]  /*2430*/  LDG.E.64 R132, [R132.64] ;  /* 0x0000000484847981 */ /* 0x000f64000c1e1b00 */
[-C--:B------:R-:W-:Y:S02]  /*2440*/  IMAD.WIDE.U32 R184, R182, R152.reuse, c[0x0][0x190] ;  /* 0x00006400b6b87625 */ /* 0x080fe400078e0098 */
[----:B------:R-:W5:Y:S02]  /*2450*/  LDG.E.64 R186, [R186.64] ;  /* 0x00000004baba7981 */ /* 0x000f64000c1e1b00 */
[----:B------:R-:W-:Y:S02]  /*2460*/  IMAD.WIDE.U32 R152, R181, R152, c[0x0][0x190] ;  /* 0x00006400b5987625 */ /* 0x000fe400078e0098 */
[----:B------:R-:W5:Y:S04]  /*2470*/  LDG.E.64 R184, [R184.64] ;  /* 0x00000004b8b87981 */ /* 0x000f68000c1e1b00 */
[----:B------:R-:W5:Y:S01]  /*2480*/  LDG.E.64 R152, [R152.64] ;  /* 0x0000000498987981 */ /* 0x000f62000c1e1b00 */
[----:B----4-:R-:W-:-:S05]  /*2490*/  FADD.FTZ R250, R190, R250 ;  /* 0x000000fabefa7221 */ /* 0x010fca0000010000 */
[----:B------:R-:W-:Y:S04]  /*24a0*/  STL [R1+0x78], R250 ;  /* 0x000078fa01007387 */ /* 0x000fe80000100800 */
[----:B------:R-:W4:Y:S01]  /*24b0*/  LDL.LU R151, [R1+0x84] ;  /* 0x0000840001977983 */ /* 0x000f220000300800 */
[----:B------:R-:W-:Y:S02]  /*24c0*/  FADD.FTZ R161, R192, R161 ;  /* 0x000000a1c0a17221 */ /* 0x000fe40000010000 */
[----:B------:R-:W-:-:S03]  /*24d0*/  FADD.FTZ R160, R159, R160 ;  /* 0x000000a09fa07221 */ /* 0x000fc60000010000 */
[----:B------:R-:W-:Y:S04]  /*24e0*/  STL [R1+0x74], R161 ;  /* 0x000074a101007387 */ /* 0x000fe80000100800 */
[----:B------:R-:W4:Y:S04]  /*24f0*/  LDL.LU R141, [R1+0x90] ;  /* 0x00009000018d7983 */ /* 0x000f280000300800 */
[----:B------:R-:W-:Y:S01]  /*2500*/  STL [R1+0x80], R160 ;  /* 0x000080a001007387 */ /* 0x000fe20000100800 */
[----:B--2---:R-:W-:-:S05]  /*2510*/  FADD.FTZ R145, R158, R145 ;  /* 0x000000919e917221 */ /* 0x004fca0000010000 */
[----:B------:R0:W-:Y:S01]  /*2520*/  STL [R1+0x7c], R145 ;  /* 0x00007c9101007387 */ /* 0x0001e20000100800 */
[----:B---3--:R-:W-:-:S03]  /*2530*/  FADD.FTZ R146, R157, R146 ;  /* 0x000000929d927221 */ /* 0x008fc60000010000 */
[----:B0-----:R-:W2:Y:S04]  /*2540*/  LDL.LU R145, [R1+0x8c] ;  /* 0x00008c0001917983 */ /* 0x001ea80000300800 */
[----:B------:R0:W-:Y:S04]  /*2550*/  STL [R1+0x88], R146 ;  /* 0x0000889201007387 */ /* 0x0001e80000100800 */
[----:B0-----:R-:W3:Y:S04]  /*2560*/  LDL.LU R146, [R1+0x98] ;  /* 0x0000980001927983 */ /* 0x001ee80000300800 */
[----:B------:R-:W3:Y:S01]  /*2570*/  LDL.LU R160, [R1+0x94] ;  /* 0x0000940001a07983 */ /* 0x000ee20000300800 */
[----:B------:R-:W-:-:S02]  /*2580*/  FMUL.FTZ R220, R2, R220 ;  /* 0x000000dc02dc7220 */ /* 0x000fc40000410000 */
[----:B------:R-:W-:Y:S02]  /*2590*/  FADD.FTZ R135, R135, R219 ;  /* 0x000000db87877221 */ /* 0x000fe40000010000 */
[-C--:B------:R-:W-:Y:S02]  /*25a0*/  FFMA.FTZ R23, R220, R222.reuse, R23 ;  /* 0x000000dedc177223 */ /* 0x080fe40000010017 */
[----:B------:R-:W-:Y:S02]  /*25b0*/  FMUL.FTZ R222, R90, R222 ;  /* 0x000000de5ade7220 */ /* 0x000fe40000410000 */
[----:B------:R-:W-:Y:S02]  /*25c0*/  FADD.FTZ R135, R135, R221 ;  /* 0x000000dd87877221 */ /* 0x000fe40000010000 */
[----:B------:R-:W-:Y:S02]  /*25d0*/  FMUL.FTZ R205, R2, R205 ;  /* 0x000000cd02cd7220 */ /* 0x000fe40000410000 */
[----:B------:R-:W-:-:S02]  /*25e0*/  FADD.FTZ R135, R135, R222 ;  /* 0x000000de87877221 */ /* 0x000fc40000010000 */
[----:B------:R-:W-:Y:S02]  /*25f0*/  FFMA.FTZ R134, R220, R222, R134 ;  /* 0x000000dedc867223 */ /* 0x000fe40000010086 */
[-C--:B------:R-:W-:Y:S02]  /*2600*/  FFMA.FTZ R25, R205, R207.reuse, R25 ;  /* 0x000000cfcd197223 */ /* 0x080fe40000010019 */
[----:B------:R-:W-:Y:S02]  /*2610*/  FMUL.FTZ R208, R2, R208 ;  /* 0x000000d002d07220 */ /* 0x000fe40000410000 */
        /* <DEDUP_REMOVED lines=9> */
[----:B------:R-:W-:Y:S02]  /*26b0*/  FMUL.FTZ R212, R2, R212 ;  /* 0x000000d402d47220 */ /* 0x000fe40000410000 */
        /* <DEDUP_REMOVED lines=10> */
[----:B------:R-:W-:-:S02]  /*2760*/  FMUL.FTZ R194, R80, R194 ;  /* 0x000000c250c27220 */ /* 0x000fc40000410000 */
[----:B------:R-:W-:Y:S02]  /*2770*/  FADD.FTZ R135, R135, R213 ;  /* 0x000000d587877221 */ /* 0x000fe40000010000 */
[----:B------:R-:W-:Y:S02]  /*2780*/  FFMA.FTZ R134, R212, R213, R134 ;  /* 0x000000d5d4867223 */ /* 0x000fe40000010086 */
[-C--:B------:R-:W-:Y:S02]  /*2790*/  FFMA.FTZ R172, R195, R196.reuse, R172 ;  /* 0x000000c4c3ac7223 */ /* 0x080fe400000100ac */
[----:B------:R-:W-:Y:S02]  /*27a0*/  FMUL.FTZ R197, R2, R197 ;  /* 0x000000c502c57220 */ /* 0x000fe40000410000 */
[----:B------:R-:W-:Y:S02]  /*27b0*/  FMUL.FTZ R196, R81, R196 ;  /* 0x000000c451c47220 */ /* 0x000fe40000410000 */
[----:B------:R-:W-:-:S02]  /*27c0*/  FADD.FTZ R135, R135, R194 ;  /* 0x000000c287877221 */ /* 0x000fc40000010000 */
[----:B------:R-:W-:Y:S02]  /*27d0*/  FFMA.FTZ R134, R193, R194, R134 ;  /* 0x000000c2c1867223 */ /* 0x000fe40000010086 */
        /* <DEDUP_REMOVED lines=24> */
[----:B------:R-:W-:Y:S02]  /*2960*/  FMUL.FTZ R143, R2, R143 ;  /* 0x0000008f028f7220 */ /* 0x000fe40000410000 */
[----:B------:R-:W-:Y:S02]  /*2970*/  FMUL.FTZ R159, R72, R159 ;  /* 0x0000009f489f7220 */ /* 0x000fe40000410000 */
[----:B------:R-:W-:Y:S02]  /*2980*/  FADD.FTZ R135, R135, R192 ;  /* 0x000000c087877221 */ /* 0x000fe40000010000 */
[----:B------:R-:W-:Y:S02]  /*2990*/  FFMA.FTZ R134, R191, R192, R134 ;  /* 0x000000c0bf867223 */ /* 0x000fe40000010086 */
[----:B------:R-:W-:-:S02]  /*29a0*/  FFMA.FTZ R223, R143, R158, R223 ;  /* 0x0000009e8fdf7223 */ /* 0x000fc400000100df */
[----:B------:R-:W-:Y:S02]  /*29b0*/  FMUL.FTZ R144, R2, R144 ;  /* 0x0000009002907220 */ /* 0x000fe40000410000 */
[----:B----4-:R-:W-:Y:S02]  /*29c0*/  FADD.FTZ R151, R156, R151 ;  /* 0x000000979c977221 */ /* 0x010fe40000010000 */
[----:B------:R-:W-:Y:S02]  /*29d0*/  FMUL.FTZ R158, R73, R158 ;  /* 0x0000009e499e7220 */ /* 0x000fe40000410000 */
[----:B------:R-:W-:Y:S02]  /*29e0*/  FADD.FTZ R141, R155, R141 ;  /* 0x0000008d9b8d7221 */ /* 0x000fe40000010000 */
[----:B------:R-:W-:Y:S02]  /*29f0*/  FADD.FTZ R135, R135, R159 ;  /* 0x0000009f87877221 */ /* 0x000fe40000010000 */
[----:B------:R-:W-:Y:S01]  /*2a00*/  FFMA.FTZ R134, R142, R159, R134 ;  /* 0x0000009f8e867223 */ /* 0x000fe20000010086 */
[----:B------:R-:W-:Y:S01]  /*2a10*/  STL [R1+0x84], R151 ;  /* 0x0000849701007387 */ /* 0x000fe20000100800 */
[----:B------:R-:W-:-:S02]  /*2a20*/  FFMA.FTZ R239, R144, R157, R239 ;  /* 0x0000009d90ef7223 */ /* 0x000fc400000100ef */
[----:B------:R-:W-:Y:S01]  /*2a30*/  FMUL.FTZ R147, R2, R147 ;  /* 0x0000009302937220 */ /* 0x000fe20000410000 */
[----:B------:R0:W-:Y:S01]  /*2a40*/  STL [R1+0x90], R141 ;  /* 0x0000908d01007387 */ /* 0x0001e20000100800 */
        /* <DEDUP_REMOVED lines=9> */
[----:B0-----:R-:W-:Y:S02]  /*2ae0*/  FMUL.FTZ R141, R2, R150 ;  /* 0x00000096028d7220 */ /* 0x001fe40000410000 */
[----:B------:R-:W-:-:S02]  /*2af0*/  FMUL.FTZ R155, R68, R155 ;  /* 0x0000009b449b7220 */ /* 0x000fc40000410000 */
[----:B------:R-:W-:Y:S02]  /*2b00*/  FADD.FTZ R135, R135, R156 ;  /* 0x0000009c87877221 */ /* 0x000fe40000010000 */
[----:B------:R-:W-:Y:S02]  /*2b10*/  FFMA.FTZ R134, R147, R156, R134 ;  /* 0x0000009c93867223 */ /* 0x000fe40000010086 */
[----:B------:R-:W-:Y:S02]  /*2b20*/  FFMA.FTZ R240, R141, R154, R240 ;  /* 0x0000009a8df07223 */ /* 0x000fe400000100f0 */
[----:B------:R-:W-:Y:S02]  /*2b30*/  FADD.FTZ R135, R135, R155 ;  /* 0x0000009b87877221 */ /* 0x000fe40000010000 */
[----:B------:R-:W-:Y:S02]  /*2b40*/  FFMA.FTZ R134, R140, R155, R134 ;  /* 0x0000009b8c867223 */ /* 0x000fe40000010086 */
[----:B------:R-:W-:-:S02]  /*2b50*/  FMUL.FTZ R151, R70, R246 ;  /* 0x000000f646977220 */ /* 0x000fc40000410000 */
[----:B------:R-:W-:Y:S02]  /*2b60*/  FMUL.FTZ R150, R71, R247 ;  /* 0x000000f747967220 */ /* 0x000fe40000410000 */
[----:B--2---:R-:W-:-:S05]  /*2b70*/  FADD.FTZ R145, R154, R145 ;  /* 0x000000919a917221 */ /* 0x004fca0000010000 */
[----:B------:R0:W-:Y:S01]  /*2b80*/  STL [R1+0x8c], R145 ;  /* 0x00008c9101007387 */ /* 0x0001e20000100800 */
[----:B---3--:R-:W-:Y:S02]  /*2b90*/  FADD.FTZ R146, R246, R146 ;  /* 0x00000092f6927221 */ /* 0x008fe40000010000 */
[----:B------:R-:W-:-:S03]  /*2ba0*/  FADD.FTZ R160, R247, R160 ;  /* 0x000000a0f7a07221 */ /* 0x000fc60000010000 */
[----:B------:R1:W-:Y:S04]  /*2bb0*/  STL [R1+0x98], R146 ;  /* 0x0000989201007387 */ /* 0x0003e80000100800 */
[----:B------:R2:W-:Y:S01]  /*2bc0*/  STL [R1+0x94], R160 ;  /* 0x000094a001007387 */ /* 0x0005e20000100800 */
[----:B------:R-:W-:Y:S02]  /*2bd0*/  FMUL.FTZ R154, R69, R154 ;  /* 0x0000009a459a7220 */ /* 0x000fe40000410000 */
[----:B0-----:R-:W-:Y:S02]  /*2be0*/  FMUL.FTZ R145, R2, R245 ;  /* 0x000000f502917220 */ /* 0x001fe40000410000 */
[----:B------:R-:W-:Y:S02]  /*2bf0*/  FADD.FTZ R135, R135, R154 ;  /* 0x0000009a87877221 */ /* 0x000fe40000010000 */
[----:B------:R-:W-:-:S02]  /*2c00*/  FFMA.FTZ R134, R141, R154, R134 ;  /* 0x0000009a8d867223 */ /* 0x000fc40000010086 */
[----:B-1----:R-:W-:Y:S02]  /*2c10*/  FMUL.FTZ R146, R2, R248 ;  /* 0x000000f802927220 */ /* 0x002fe40000410000 */
[----:B------:R-:W-:Y:S02]  /*2c20*/  FADD.FTZ R135, R135, R151 ;  /* 0x0000009787877221 */ /* 0x000fe40000010000 */
[C---:B------:R-:W-:Y:S02]  /*2c30*/  FFMA.FTZ R134, R145.reuse, R151, R134 ;  /* 0x0000009791867223 */ /* 0x040fe40000010086 */
[----:B------:R-:W-:Y:S02]  /*2c40*/  FFMA.FTZ R249, R145, R246, R249 ;  /* 0x000000f691f97223 */ /* 0x000fe400000100f9 */
[----:B------:R-:W-:Y:S02]  /*2c50*/  FFMA.FTZ R242, R146, R247, R242 ;  /* 0x000000f792f27223 */ /* 0x000fe400000100f2 */
[----:B------:R-:W-:-:S02]  /*2c60*/  FADD.FTZ R245, R135, R150 ;  /* 0x0000009687f57221 */ /* 0x000fc40000010000 */
[----:B------:R-:W-:Y:S01]  /*2c70*/  FFMA.FTZ R161, R146, R150, R134 ;  /* 0x0000009692a17223 */ /* 0x000fe20000010086 */
[----:B------:R-:W-:Y:S05]  /*2c80*/  BRA.DIV ~URZ, `(.L_x_4435) ;  /* 0x00004ea27f007947 */ /* 0x000fea000b800000 */
[----:B--2---:R0:W1:Y:S02]  /*2c90*/  SHFL.BFLY PT, R246, R245, 0x1, 0x1f ;  /* 0x0c201f00f5f67f89 */ /* 0x00406400000e0000 */
.L_x_4439:
        /* <DEDUP_REMOVED lines=18> */
.L_x_4440:
[----:B--2---:R-:W-:Y:S02]  /*2dc0*/  FADD.FTZ R246, R246, R245 ;  /* 0x000000f5f6f67221 */ /* 0x004fe40000010000 */
[----:B0-----:R-:W-:Y:S01]  /*2dd0*/  FADD.FTZ R134, R134, R161 ;  /* 0x000000a186867221 */ /* 0x001fe20000010000 */
[----:B-----5:R-:W-:Y:S01]  /*2de0*/  LOP3.LUT P3, RZ, R132, 0xff00, RZ, 0xc0, !PT ;  /* 0x0000ff0084ff7812 */ /* 0x020fe2000786c0ff */
[----:B-1----:R-:W-:Y:S01]  /*2df0*/  FMUL.FTZ R161, R246, c[0x0][0x1e0] ;  /* 0x00007800f6a17a20 */ /* 0x002fe20000410000 */
[----:B------:R-:W-:Y:S01]  /*2e00*/  MOV R246, 0x10 ;  /* 0x0000001000f67802 */ /* 0x000fe20000000f00 */
[----:B------:R-:W-:Y:S01]  /*2e10*/  FMUL.FTZ R160, R134, c[0x0][0x1e0] ;  /* 0x0000780086a07a20 */ /* 0x000fe20000410000 */
[C---:B------:R-:W-:Y:S02]  /*2e20*/  LOP3.LUT P2, RZ, R132.reuse, 0xff0000, RZ, 0xc0, !PT ;  /* 0x00ff000084ff7812 */ /* 0x040fe4000784c0ff */
[----:B------:R-:W-:Y:S02]  /*2e30*/  LOP3.LUT P5, RZ, R132, 0xff000000, RZ, 0xc0, !PT ;  /* 0xff00000084ff7812 */ /* 0x000fe400078ac0ff */
[----:B------:R-:W-:Y:S01]  /*2e40*/  LOP3.LUT P6, RZ, R133, 0xff, RZ, 0xc0, !PT ;  /* 0x000000ff85ff7812 */ /* 0x000fe200078cc0ff */
[----:B------:R-:W0:Y:S01]  /*2e50*/  S2R R247, SR_TID.X ;  /* 0x0000000000f77919 */ /* 0x000e220000002100 */
[----:B------:R-:W-:-:S03]  /*2e60*/  FSEL R161, R161, RZ, !P1 ;  /* 0x000000ffa1a17208 */ /* 0x000fc60004800000 */
[----:B------:R-:W2:Y:S02]  /*2e70*/  LDL.LU R251, [R1+0xd0] ;  /* 0x0000d00001fb7983 */ /* 0x000ea40000300800 */
[-CC-:B------:R-:W-:Y:S02]  /*2e80*/  FFMA.FTZ R135, R139, R160.reuse, R161.reuse ;  /* 0x000000a08b877223 */ /* 0x180fe400000100a1 */
[----:B------:R-:W-:Y:S01]  /*2e90*/  FFMA.FTZ R134, R136, R160, R161 ;  /* 0x000000a088867223 */ /* 0x000fe200000100a1 */
[----:B------:R-:W-:Y:S01]  /*2ea0*/  ISETP.NE.U32.AND P1, PT, RZ, c[0x0][0x258], PT ;  /* 0x00009600ff007a0c */ /* 0x000fe20003f25070 */
[----:B------:R-:W-:Y:S01]  /*2eb0*/  FADD.FTZ R135, R137, -R135 ;  /* 0x8000008789877221 */ /* 0x000fe20000010000 */
[----:B------:R-:W3:Y:S01]  /*2ec0*/  LDL.LU R250, [R1+0xcc] ;  /* 0x0000cc0001fa7983 */ /* 0x000ee20000300800 */
[----:B------:R-:W-:-:S04]  /*2ed0*/  IMAD.WIDE.U32 R136, R3, R246, c[0x0][0x170] ;  /* 0x00005c0003887625 */ /* 0x000fc800078e00f6 */
[----:B------:R-:W-:Y:S02]  /*2ee0*/  FADD.FTZ R134, R138, -R134 ;  /* 0x800000868a867221 */ /* 0x000fe40000010000 */
[-CC-:B------:R-:W-:Y:S01]  /*2ef0*/  FFMA.FTZ R199, R199, R160.reuse, R161.reuse ;  /* 0x000000a0c7c77223 */ /* 0x180fe200000100a1 */
[----:B------:R-:W4:Y:S01]  /*2f00*/  LDG.E.128 R136, [R136.64] ;  /* 0x0000000488887981 */ /* 0x000f22000c1e1d00 */
[----:B------:R-:W-:Y:S01]  /*2f10*/  FFMA.FTZ R162, R162, R160, R161 ;  /* 0x000000a0a2a27223 */ /* 0x000fe200000100a1 */
[----:B------:R-:W-:Y:S01]  /*2f20*/  ISETP.NE.AND.EX P1, PT, RZ, c[0x0][0x25c], PT, P1 ;  /* 0x00009700ff007a0c */ /* 0x000fe20003f25310 */
[----:B------:R-:W-:Y:S01]  /*2f30*/  FADD.FTZ R202, R202, -R199 ;  /* 0x800000c7caca7221 */ /* 0x000fe20000010000 */
[----:B------:R-:W2:Y:S01]  /*2f40*/  LDL.LU R248, [R1+0xd8] ;  /* 0x0000d80001f87983 */ /* 0x000ea20000300800 */
[----:B------:R-:W-:Y:S01]  /*2f50*/  FMUL.FTZ R199, R2, R134 ;  /* 0x0000008602c77220 */ /* 0x000fe20000410000 */
[----:B------:R-:W-:Y:S01]  /*2f60*/  @P0 PRMT R134, RZ, 0x5410, R108 ;  /* 0x00005410ff860816 */ /* 0x000fe2000000006c */
[----:B------:R-:W-:Y:S01]  /*2f70*/  FADD.FTZ R164, R164, -R162 ;  /* 0x800000a2a4a47221 */ /* 0x000fe20000010000 */
[----:B------:R-:W-:Y:S01]  /*2f80*/  MOV R162, R132 ;  /* 0x0000008400a27202 */ /* 0x000fe20000000f00 */
[----:B------:R-:W-:Y:S01]  /*2f90*/  FFMA.FTZ R201, R201, R160, R161 ;  /* 0x000000a0c9c97223 */ /* 0x000fe200000100a1 */
[----:B------:R-:W-:Y:S01]  /*2fa0*/  @P0 PRMT R132, RZ, 0x5410, R110 ;  /* 0x00005410ff840816 */ /* 0x000fe2000000006e */
[----:B------:R-:W-:Y:S01]  /*2fb0*/  @P0 FADD.FTZ R199, R199, R134 ;  /* 0x00000086c7c70221 */ /* 0x000fe20000010000 */
[----:B------:R-:W-:Y:S01]  /*2fc0*/  LOP3.LUT P4, RZ, R162, 0xff, RZ, 0xc0, !PT ;  /* 0x000000ffa2ff7812 */ /* 0x000fe2000788c0ff */
[----:B------:R-:W-:Y:S01]  /*2fd0*/  FADD.FTZ R243, R243, -R201 ;  /* 0x800000c9f3f37221 */ /* 0x000fe20000010000 */
[----:B------:R-:W-:Y:S01]  /*2fe0*/  @P0 PRMT R134, RZ, 0x7610, R108 ;  /* 0x00007610ff860816 */ /* 0x000fe2000000006c */
[----:B------:R-:W-:-:S02]  /*2ff0*/  FMUL.FTZ R201, R2, R135 ;  /* 0x0000008702c97220 */ /* 0x000fc40000410000 */
[----:B------:R-:W-:Y:S02]  /*3000*/  FFMA.FTZ R203, R203, R160, R161 ;  /* 0x000000a0cbcb7223 */ /* 0x000fe400000100a1 */
[----:B------:R-:W-:Y:S01]  /*3010*/  @P0 FADD.FTZ R201, R201, R134 ;  /* 0x00000086c9c90221 */ /* 0x000fe20000010000 */
[----:B------:R-:W-:Y:S01]  /*3020*/  @P0 PRMT R134, RZ, 0x5410, R109 ;  /* 0x00005410ff860816 */ /* 0x000fe2000000006d */
[----:B------:R-:W-:Y:S02]  /*3030*/  FADD.FTZ R244, R244, -R203 ;  /* 0x800000cbf4f47221 */ /* 0x000fe40000010000 */
[----:B------:R-:W-:Y:S01]  /*3040*/  FMUL.FTZ R203, R2, R164 ;  /* 0x000000a402cb7220 */ /* 0x000fe20000410000 */
[----:B------:R-:W-:Y:S01]  /*3050*/  HFMA2.MMA R164, -RZ, RZ, 0, 0 ;  /* 0x00000000ffa47435 */ /* 0x000fe200000001ff */
[----:B------:R-:W-:Y:S01]  /*3060*/  FMUL.FTZ R135, R199, R0 ;  /* 0x00000000c7877220 */ /* 0x000fe20000410000 */
[----:B------:R-:W-:Y:S01]  /*3070*/  @P1 F2FP.BF16.PACK_AB R199, RZ, R199 ;  /* 0x000000c7ffc7123e */ /* 0x000fe200000010ff */
[----:B------:R-:W-:-:S02]  /*3080*/  FFMA.FTZ R163, R163, R160, R161 ;  /* 0x000000a0a3a37223 */ /* 0x000fc400000100a1 */
[----:B------:R-:W-:Y:S01]  /*3090*/  @P0 FADD.FTZ R203, R203, R134 ;  /* 0x00000086cbcb0221 */ /* 0x000fe20000010000 */
[----:B------:R-:W-:Y:S01]  /*30a0*/  @P1 PRMT R128, R199, 0x7610, R128 ;  /* 0x00007610c7801816 */ /* 0x000fe20000000080 */
[----:B------:R-:W-:Y:S02]  /*30b0*/  FMUL.FTZ R135, R135, c[0x0][0x1e8] ;  /* 0x00007a0087877a20 */ /* 0x000fe40000410000 */
[----:B------:R-:W-:Y:S02]  /*30c0*/  FADD.FTZ R200, R200, -R163 ;  /* 0x800000a3c8c87221 */ /* 0x000fe40000010000 */
[----:B------:R-:W-:Y:S01]  /*30d0*/  CS2R R162, SRZ ;  /* 0x0000000000a27805 */ /* 0x000fe2000001ff00 */
[----:B------:R-:W-:Y:S01]  /*30e0*/  FMUL.FTZ R245, R203, R0 ;  /* 0x00000000cbf57220 */ /* 0x000fe20000410000 */
[----:B------:R-:W-:Y:S01]  /*30f0*/  @P1 F2FP.BF16.PACK_AB R203, RZ, R203 ;  /* 0x000000cbffcb123e */ /* 0x000fe200000010ff */
[----:B------:R-:W-:Y:S02]  /*3100*/  FMUL.FTZ R202, R2, R202 ;  /* 0x000000ca02ca7220 */ /* 0x000fe40000410000 */
[----:B------:R-:W-:Y:S01]  /*3110*/  FMUL.FTZ R245, R245, c[0x0][0x1e8] ;  /* 0x00007a00f5f57a20 */ /* 0x000fe20000410000 */
[----:B------:R-:W-:Y:S01]  /*3120*/  @P1 PRMT R129, R203, 0x7610, R129 ;  /* 0x00007610cb811816 */ /* 0x000fe20000000081 */
[----:B------:R-:W-:Y:S01]  /*3130*/  @P0 FADD.FTZ R202, R202, R132 ;  /* 0x00000084caca0221 */ /* 0x000fe20000010000 */
[----:B------:R-:W-:Y:S01]  /*3140*/  @P0 PRMT R132, RZ, 0x7610, R109 ;  /* 0x00007610ff840816 */ /* 0x000fe2000000006d */
[----:B------:R-:W-:-:S02]  /*3150*/  FMUL.FTZ R200, R2, R200 ;  /* 0x000000c802c87220 */ /* 0x000fc40000410000 */
[----:B------:R-:W-:Y:S02]  /*3160*/  FFMA.FTZ R170, R170, R160, R161 ;  /* 0x000000a0aaaa7223 */ /* 0x000fe400000100a1 */
[----:B------:R-:W-:Y:S01]  /*3170*/  @P0 FADD.FTZ R200, R200, R132 ;  /* 0x00000084c8c80221 */ /* 0x000fe20000010000 */
[----:B------:R-:W-:Y:S01]  /*3180*/  @P0 PRMT R132, RZ, 0x5410, R111 ;  /* 0x00005410ff840816 */ /* 0x000fe2000000006f */
[C---:B------:R-:W-:Y:S02]  /*3190*/  FMUL.FTZ R243, R2.reuse, R243 ;  /* 0x000000f302f37220 */ /* 0x040fe40000410000 */
[----:B------:R-:W-:Y:S02]  /*31a0*/  FADD.FTZ R171, R171, -R170 ;  /* 0x800000aaabab7221 */ /* 0x000fe40000010000 */
[C---:B------:R-:W-:Y:S02]  /*31b0*/  FMUL.FTZ R244, R2.reuse, R244 ;  /* 0x000000f402f47220 */ /* 0x040fe40000410000 */
[----:B------:R-:W-:-:S02]  /*31c0*/  FMUL.FTZ R171, R2, R171 ;  /* 0x000000ab02ab7220 */ /* 0x000fc40000410000 */
[----:B------:R-:W-:Y:S01]  /*31d0*/  @P0 FADD.FTZ R244, R244, R132 ;  /* 0x00000084f4f40221 */ /* 0x000fe20000010000 */
[----:B------:R-:W-:-:S03]  /*31e0*/  @P1 F2FP.BF16.PACK_AB R132, RZ, R202 ;  /* 0x000000caff84123e */ /* 0x000fc600000010ff */
[----:B------:R-:W-:Y:S01]  /*31f0*/  FMUL.FTZ R203, R244, R0 ;  /* 0x00000000f4cb7220 */ /* 0x000fe20000410000 */
[----:B------:R-:W-:Y:S02]  /*3200*/  @P1 PRMT R130, R132, 0x7610, R130 ;  /* 0x0000761084821816 */ /* 0x000fe40000000082 */
[----:B------:R-:W-:Y:S01]  /*3210*/  @P1 F2FP.BF16.PACK_AB R132, RZ, R200 ;  /* 0x000000c8ff84123e */ /* 0x000fe200000010ff */
[----:B------:R-:W-:Y:S02]  /*3220*/  FMUL.FTZ R200, R200, R0 ;  /* 0x00000000c8c87220 */ /* 0x000fe40000410000 */
[----:B------:R-:W-:Y:S01]  /*3230*/  FMUL.FTZ R203, R203, c[0x0][0x1e8] ;  /* 0x00007a00cbcb7a20 */ /* 0x000fe20000410000 */
[----:B------:R-:W-:Y:S01]  /*3240*/  @P1 PRMT R129, R129, 0x5410, R132 ;  /* 0x0000541081811816 */ /* 0x000fe20000000084 */
[----:B------:R-:W-:Y:S01]  /*3250*/  FMUL.FTZ R200, R200, c[0x0][0x1e8] ;  /* 0x00007a00c8c87a20 */ /* 0x000fe20000410000 */
[--C-:B----4-:R-:W-:Y:S02]  /*3260*/  @P4 PRMT R134, RZ, 0x5410, R136.reuse ;  /* 0x00005410ff864816 */ /* 0x110fe40000000088 */
[----:B------:R-:W-:-:S03]  /*3270*/  @P3 PRMT R136, RZ, 0x7610, R136 ;  /* 0x00007610ff883816 */ /* 0x000fc60000000088 */
[----:B------:R-:W-:Y:S02]  /*3280*/  @P4 FMUL.FTZ R162, R135, R134 ;  /* 0x0000008687a24220 */ /* 0x000fe40000410000 */
[-C--:B------:R-:W-:Y:S01]  /*3290*/  FMUL.FTZ R134, R201, R0.reuse ;  /* 0x00000000c9867220 */ /* 0x080fe20000410000 */
[----:B------:R-:W-:Y:S01]  /*32a0*/  @P1 F2FP.BF16.PACK_AB R201, RZ, R201 ;  /* 0x000000c9ffc9123e */ /* 0x000fe200000010ff */
[----:B------:R-:W-:Y:S02]  /*32b0*/  FMUL.FTZ R135, R64, R135 ;  /* 0x0000008740877220 */ /* 0x000fe40000410000 */
[----:B------:R-:W-:Y:S01]  /*32c0*/  FMUL.FTZ R134, R134, c[0x0][0x1e8] ;  /* 0x00007a0086867a20 */ /* 0x000fe20000410000 */
[----:B------:R-:W-:Y:S01]  /*32d0*/  @P1 PRMT R128, R128, 0x5410, R201 ;  /* 0x0000541080801816 */ /* 0x000fe200000000c9 */
[----:B------:R-:W-:Y:S01]  /*32e0*/  FMUL.FTZ R201, R202, R0 ;  /* 0x00000000cac97220 */ /* 0x000fe20000410000 */
[----:B------:R-:W-:Y:S01]  /*32f0*/  FSEL R135, R135, RZ, P4 ;  /* 0x000000ff87877208 */ /* 0x000fe20002000000 */
[----:B------:R-:W-:Y:S01]  /*3300*/  @P3 FMUL.FTZ R163, R134, R136 ;  /* 0x0000008886a33220 */ /* 0x000fe20000410000 */
[----:B------:R-:W-:Y:S01]  /*3310*/  @P2 PRMT R136, RZ, 0x5410, R137 ;  /* 0x00005410ff882816 */ /* 0x000fe20000000089 */
[----:B------:R-:W-:Y:S01]  /*3320*/  FMUL.FTZ R201, R201, c[0x0][0x1e8] ;  /* 0x00007a00c9c97a20 */ /* 0x000fe20000410000 */
[----:B------:R-:W-:-:S03]  /*3330*/  LOP3.LUT P4, RZ, R133, 0xff00, RZ, 0xc0, !PT ;  /* 0x0000ff0085ff7812 */ /* 0x000fc6000788c0ff */
[----:B------:R-:W-:Y:S02]  /*3340*/  @P2 FMUL.FTZ R164, R245, R136 ;  /* 0x00000088f5a42220 */ /* 0x000fe40000410000 */
[----:B------:R-:W-:Y:S02]  /*3350*/  FMUL.FTZ R136, R65, R134 ;  /* 0x0000008641887220 */ /* 0x000fe40000410000 */
[----:B------:R-:W-:-:S03]  /*3360*/  FMUL.FTZ R134, R66, R245 ;  /* 0x000000f542867220 */ /* 0x000fc60000410000 */
[----:B------:R-:W-:Y:S02]  /*3370*/  FSEL R136, R136, RZ, P3 ;  /* 0x000000ff88887208 */ /* 0x000fe40001800000 */
[----:B------:R-:W-:Y:S02]  /*3380*/  FSEL R134, R134, RZ, P2 ;  /* 0x000000ff86867208 */ /* 0x000fe40001000000 */
[C---:B------:R-:W-:Y:S02]  /*3390*/  LOP3.LUT P3, RZ, R133.reuse, 0xff0000, RZ, 0xc0, !PT ;  /* 0x00ff000085ff7812 */ /* 0x040fe4000786c0ff */
[----:B------:R-:W-:Y:S02]  /*33a0*/  LOP3.LUT P2, RZ, R133, 0xff000000, RZ, 0xc0, !PT ;  /* 0xff00000085ff7812 */ /* 0x000fe4000784c0ff */
[----:B------:R-:W-:-:S05]  /*33b0*/  @P0 PRMT R133, RZ, 0x7610, R110 ;  /* 0x00007610ff850816 */ /* 0x000fca000000006e */
[----:B------:R-:W-:Y:S01]  /*33c0*/  @P0 FADD.FTZ R243, R243, R133 ;  /* 0x00000085f3f30221 */ /* 0x000fe20000010000 */
[----:B------:R-:W-:-:S03]  /*33d0*/  @P0 PRMT R133, RZ, 0x7610, R111 ;  /* 0x00007610ff850816 */ /* 0x000fc6000000006f */
[----:B------:R-:W-:Y:S01]  /*33e0*/  FMUL.FTZ R202, R243, R0 ;  /* 0x00000000f3ca7220 */ /* 0x000fe20000410000 */
[----:B------:R-:W-:Y:S01]  /*33f0*/  @P1 F2FP.BF16.PACK_AB R170, RZ, R243 ;  /* 0x000000f3ffaa123e */ /* 0x000fe200000010ff */
[----:B------:R-:W-:Y:S01]  /*3400*/  @P0 FADD.FTZ R171, R171, R133 ;  /* 0x00000085abab0221 */ /* 0x000fe20000010000 */
[----:B------:R-:W-:Y:S01]  /*3410*/  @P1 F2FP.BF16.PACK_AB R133, RZ, R244 ;  /* 0x000000f4ff85123e */ /* 0x000fe200000010ff */
[----:B------:R-:W-:Y:S01]  /*3420*/  FMUL.FTZ R202, R202, c[0x0][0x1e8] ;  /* 0x00007a00caca7a20 */ /* 0x000fe20000410000 */
[----:B------:R-:W-:Y:S02]  /*3430*/  @P1 PRMT R130, R130, 0x5410, R170 ;  /* 0x0000541082821816 */ /* 0x000fe400000000aa */
[----:B------:R-:W-:Y:S02]  /*3440*/  @P1 F2FP.BF16.PACK_AB R199, RZ, R171 ;  /* 0x000000abffc7123e */ /* 0x000fe400000010ff */
[----:B------:R-:W-:Y:S01]  /*3450*/  @P1 PRMT R131, R133, 0x7610, R131 ;  /* 0x0000761085831816 */ /* 0x000fe20000000083 */
[----:B------:R-:W-:-:S03]  /*3460*/  @P1 IMAD.WIDE.U32 R132, R3, R246, c[0x0][0x258] ;  /* 0x0000960003841625 */ /* 0x000fc600078e00f6 */
[----:B------:R-:W-:-:S05]  /*3470*/  @P1 PRMT R131, R131, 0x5410, R199 ;  /* 0x0000541083831816 */ /* 0x000fca00000000c7 */
[----:B------:R1:W-:Y:S02]  /*3480*/  @P1 STG.E.128 [R132.64], R128 ;  /* 0x0000008084001986 */ /* 0x0003e4000c101d04 */
[----:B-1----:R-:W-:Y:S01]  /*3490*/  FMUL.FTZ R133, R67, R200 ;  /* 0x000000c843857220 */ /* 0x002fe20000410000 */
[----:B------:R-:W-:Y:S01]  /*34a0*/  F2FP.BF16.PACK_AB R132, R136, R135 ;  /* 0x000000878884723e */ /* 0x000fe200000010ff */
[----:B------:R-:W-:Y:S02]  /*34b0*/  FMUL.FTZ R136, R171, R0 ;  /* 0x00000000ab887220 */ /* 0x000fe40000410000 */
[----:B------:R-:W-:Y:S01]  /*34c0*/  FMUL.FTZ R171, R61, R202 ;  /* 0x000000ca3dab7220 */ /* 0x000fe20000410000 */
[----:B------:R-:W-:Y:S01]  /*34d0*/  FSEL R133, R133, RZ, P5 ;  /* 0x000000ff85857208 */ /* 0x000fe20002800000 */
[----:B------:R-:W-:Y:S02]  /*34e0*/  FMUL.FTZ R136, R136, c[0x0][0x1e8] ;  /* 0x00007a0088887a20 */ /* 0x000fe40000410000 */
[----:B------:R-:W-:Y:S01]  /*34f0*/  FMUL.FTZ R135, R62, R203 ;  /* 0x000000cb3e877220 */ /* 0x000fe20000410000 */
[----:B------:R-:W-:Y:S01]  /*3500*/  F2FP.BF16.PACK_AB R133, R133, R134 ;  /* 0x000000868585723e */ /* 0x000fe200000010ff */
[----:B------:R-:W-:Y:S01]  /*3510*/  FMUL.FTZ R134, R60, R201 ;  /* 0x000000c93c867220 */ /* 0x000fe20000410000 */
[----:B------:R-:W-:Y:S01]  /*3520*/  FSEL R171, R171, RZ, P4 ;  /* 0x000000ffabab7208 */ /* 0x000fe20002000000 */
[----:B------:R-:W-:Y:S01]  /*3530*/  FMUL.FTZ R170, R63, R136 ;  /* 0x000000883faa7220 */ /* 0x000fe20000410000 */
[----:B------:R-:W-:-:S02]  /*3540*/  FSEL R135, R135, RZ, P3 ;  /* 0x000000ff87877208 */ /* 0x000fc40001800000 */
[----:B------:R-:W-:Y:S02]  /*3550*/  FSEL R134, R134, RZ, P6 ;  /* 0x000000ff86867208 */ /* 0x000fe40003000000 */
[----:B------:R-:W-:Y:S02]  /*3560*/  FSEL R170, R170, RZ, P2 ;  /* 0x000000ffaaaa7208 */ /* 0x000fe40001000000 */
[----:B------:R-:W-:Y:S02]  /*3570*/  F2FP.BF16.PACK_AB R134, R171, R134 ;  /* 0x00000086ab86723e */ /* 0x000fe400000010ff */
[----:B------:R-:W-:Y:S01]  /*3580*/  F2FP.BF16.PACK_AB R135, R170, R135 ;  /* 0x00000087aa87723e */ /* 0x000fe200000010ff */
[----:B------:R-:W-:-:S05]  /*3590*/  IMAD.WIDE.U32 R170, R3, R246, c[0x0][0x248] ;  /* 0x0000920003aa7625 */ /* 0x000fca00078e00f6 */
[----:B------:R1:W-:Y:S02]  /*35a0*/  STG.E.128 [R170.64], R132 ;  /* 0x00000084aa007986 */ /* 0x0003e4000c101d04 */
[----:B-1----:R-:W-:-:S06]  /*35b0*/  IMAD.WIDE.U32 R132, R183, R246, c[0x0][0x170] ;  /* 0x00005c00b7847625 */ /* 0x002fcc00078e00f6 */
[----:B------:R-:W4:Y:S01]  /*35c0*/  LDG.E.128 R132, [R132.64] ;  /* 0x0000000484847981 */ /* 0x000f22000c1e1d00 */
[----:B------:R-:W-:Y:S01]  /*35d0*/  @P5 PRMT R137, RZ, 0x7610, R137 ;  /* 0x00007610ff895816 */ /* 0x000fe20000000089 */
[-CC-:B------:R-:W-:Y:S01]  /*35e0*/  FFMA.FTZ R214, R214, R160.reuse, R161.reuse ;  /* 0x000000a0d6d67223 */ /* 0x180fe200000100a1 */
[----:B------:R-:W-:Y:S01]  /*35f0*/  MOV R199, RZ ;  /* 0x000000ff00c77202 */ /* 0x000fe20000000f00 */
[-CC-:B------:R-:W-:Y:S02]  /*3600*/  FFMA.FTZ R234, R234, R160.reuse, R161.reuse ;  /* 0x000000a0eaea7223 */ /* 0x180fe400000100a1 */
[----:B------:R-:W-:Y:S01]  /*3610*/  @P5 FMUL.FTZ R199, R200, R137 ;  /* 0x00000089c8c75220 */ /* 0x000fe20000410000 */
[----:B------:R-:W-:Y:S01]  /*3620*/  HFMA2.MMA R200, -RZ, RZ, 0, 0 ;  /* 0x00000000ffc87435 */ /* 0x000fe200000001ff */
[----:B------:R-:W-:Y:S01]  /*3630*/  @P6 PRMT R137, RZ, 0x5410, R138 ;  /* 0x00005410ff896816 */ /* 0x000fe2000000008a */
[----:B------:R-:W-:Y:S01]  /*3640*/  FADD.FTZ R214, R216, -R214 ;  /* 0x800000d6d8d67221 */ /* 0x000fe20000010000 */
[----:B------:R-:W-:Y:S01]  /*3650*/  @P4 PRMT R138, RZ, 0x7610, R138 ;  /* 0x00007610ff8a4816 */ /* 0x000fe2000000008a */
[----:B------:R-:W-:Y:S01]  /*3660*/  FFMA.FTZ R215, R215, R160, R161 ;  /* 0x000000a0d7d77223 */ /* 0x000fe200000100a1 */
[----:B------:R-:W-:Y:S01]  /*3670*/  HFMA2.MMA R216, -RZ, RZ, 0, 0 ;  /* 0x00000000ffd87435 */ /* 0x000fe200000001ff */
[----:B------:R-:W-:Y:S01]  /*3680*/  @P6 FMUL.FTZ R200, R201, R137 ;  /* 0x00000089c9c86220 */ /* 0x000fe20000410000 */
[----:B------:R-:W-:Y:S01]  /*3690*/  MOV R201, RZ ;  /* 0x000000ff00c97202 */ /* 0x000fe20000000f00 */
[----:B------:R-:W-:Y:S01]  /*36a0*/  @P4 FMUL.FTZ R201, R202, R138 ;  /* 0x0000008acac94220 */ /* 0x000fe20000410000 */
[----:B------:R-:W-:Y:S01]  /*36b0*/  HFMA2.MMA R202, -RZ, RZ, 0, 0 ;  /* 0x00000000ffca7435 */ /* 0x000fe200000001ff */
[--C-:B------:R-:W-:Y:S01]  /*36c0*/  @P3 PRMT R137, RZ, 0x5410, R139.reuse ;  /* 0x00005410ff893816 */ /* 0x100fe2000000008b */
[----:B------:R-:W-:Y:S01]  /*36d0*/  FADD.FTZ R138, R236, -R234 ;  /* 0x800000eaec8a7221 */ /* 0x000fe20000010000 */
[----:B------:R-:W-:Y:S01]  /*36e0*/  @P2 PRMT R139, RZ, 0x7610, R139 ;  /* 0x00007610ff8b2816 */ /* 0x000fe2000000008b */
[----:B------:R-:W-:Y:S01]  /*36f0*/  FMUL.FTZ R234, R2, R214 ;  /* 0x000000d602ea7220 */ /* 0x000fe20000410000 */
[----:B------:R-:W-:Y:S01]  /*3700*/  LOP3.LUT P6, RZ, R186, 0xff00, RZ, 0xc0, !PT ;  /* 0x0000ff00baff7812 */ /* 0x000fe200078cc0ff */
[----:B------:R-:W-:Y:S01]  /*3710*/  @P3 FMUL.FTZ R202, R203, R137 ;  /* 0x00000089cbca3220 */ /* 0x000fe20000410000 */
[----:B------:R-:W-:Y:S01]  /*3720*/  MOV R203, RZ ;  /* 0x000000ff00cb7202 */ /* 0x000fe20000000f00 */
[----:B------:R-:W-:Y:S01]  /*3730*/  @P2 FMUL.FTZ R203, R136, R139 ;  /* 0x0000008b88cb2220 */ /* 0x000fe20000410000 */
[----:B------:R-:W-:Y:S01]  /*3740*/  MOV R136, R186 ;  /* 0x000000ba00887202 */ /* 0x000fe20000000f00 */
[----:B------:R-:W-:Y:S01]  /*3750*/  FADD.FTZ R215, R235, -R215 ;  /* 0x800000d7ebd77221 */ /* 0x000fe20000010000 */
[----:B------:R-:W-:Y:S01]  /*3760*/  LOP3.LUT P2, RZ, R186, 0xff0000, RZ, 0xc0, !PT ;  /* 0x00ff0000baff7812 */ /* 0x000fe2000784c0ff */
[----:B------:R-:W-:Y:S01]  /*3770*/  FMUL.FTZ R138, R2, R138 ;  /* 0x0000008a028a7220 */ /* 0x000fe20000410000 */
[----:B------:R-:W-:Y:S01]  /*3780*/  LOP3.LUT P5, RZ, R136, 0xff, RZ, 0xc0, !PT ;  /* 0x000000ff88ff7812 */ /* 0x000fe200078ac0ff */
[----:B------:R-:W-:Y:S01]  /*3790*/  FMUL.FTZ R139, R2, R215 ;  /* 0x000000d7028b7220 */ /* 0x000fe20000410000 */
[----:B------:R-:W-:Y:S01]  /*37a0*/  @P0 PRMT R136, RZ, 0x5410, R112 ;  /* 0x00005410ff880816 */ /* 0x000fe20000000070 */
[----:B------:R-:W-:Y:S01]  /*37b0*/  CS2R R214, SRZ ;  /* 0x0000000000d67805 */ /* 0x000fe2000001ff00 */
[----:B------:R-:W-:Y:S01]  /*37c0*/  LOP3.LUT P3, RZ, R186, 0xff000000, RZ, 0xc0, !PT ;  /* 0xff000000baff7812 */ /* 0x000fe2000786c0ff */
[----:B------:R-:W-:Y:S01]  /*37d0*/  FFMA.FTZ R229, R229, R160, R161 ;  /* 0x000000a0e5e57223 */ /* 0x000fe200000100a1 */
[----:B------:R-:W-:Y:S01]  /*37e0*/  LOP3.LUT P4, RZ, R187, 0xff, RZ, 0xc0, !PT ;  /* 0x000000ffbbff7812 */ /* 0x000fe2000788c0ff */
[----:B------:R-:W-:Y:S01]  /*37f0*/  @P0 FADD.FTZ R234, R234, R136 ;  /* 0x00000088eaea0221 */ /* 0x000fe20000010000 */
[----:B------:R-:W-:Y:S01]  /*3800*/  @P0 PRMT R136, RZ, 0x7610, R112 ;  /* 0x00007610ff880816 */ /* 0x000fe20000000070 */
[----:B------:R-:W-:-:S02]  /*3810*/  FADD.FTZ R232, R232, -R229 ;  /* 0x800000e5e8e87221 */ /* 0x000fc40000010000 */
[-C--:B------:R-:W-:Y:S02]  /*3820*/  FFMA.FTZ R224, R224, R160.reuse, R161 ;  /* 0x000000a0e0e07223 */ /* 0x080fe400000100a1 */
[----:B------:R-:W-:Y:S01]  /*3830*/  @P0 FADD.FTZ R139, R139, R136 ;  /* 0x000000888b8b0221 */ /* 0x000fe20000010000 */
[----:B------:R-:W-:Y:S01]  /*3840*/  @P0 PRMT R136, RZ, 0x5410, R113 ;  /* 0x00005410ff880816 */ /* 0x000fe20000000071 */
[----:B------:R-:W-:Y:S02]  /*3850*/  FADD.FTZ R226, R226, -R224 ;  /* 0x800000e0e2e27221 */ /* 0x000fe40000010000 */
[----:B------:R-:W-:Y:S02]  /*3860*/  FFMA.FTZ R231, R231, R160, R161 ;  /* 0x000000a0e7e77223 */ /* 0x000fe400000100a1 */
[----:B------:R-:W-:Y:S02]  /*3870*/  @P0 FADD.FTZ R138, R138, R136 ;  /* 0x000000888a8a0221 */ /* 0x000fe40000010000 */
[----:B------:R-:W-:-:S02]  /*3880*/  FMUL.FTZ R136, R234, R0 ;  /* 0x00000000ea887220 */ /* 0x000fc40000410000 */
[----:B------:R-:W-:Y:S01]  /*3890*/  FADD.FTZ R231, R233, -R231 ;  /* 0x800000e7e9e77221 */ /* 0x000fe20000010000 */
[----:B------:R-:W-:Y:S01]  /*38a0*/  @P1 F2FP.BF16.PACK_AB R229, RZ, R138 ;  /* 0x0000008affe5123e */ /* 0x000fe200000010ff */
[----:B------:R-:W-:Y:S02]  /*38b0*/  FMUL.FTZ R136, R136, c[0x0][0x1e8] ;  /* 0x00007a0088887a20 */ /* 0x000fe40000410000 */
[----:B------:R-:W-:Y:S01]  /*38c0*/  FMUL.FTZ R231, R2, R231 ;  /* 0x000000e702e77220 */ /* 0x000fe20000410000 */
[----:B------:R-:W-:Y:S01]  /*38d0*/  @P1 PRMT R129, R229, 0x7610, R129 ;  /* 0x00007610e5811816 */ /* 0x000fe20000000081 */
[----:B------:R-:W-:-:S04]  /*38e0*/  FFMA.FTZ R224, R227, R160, R161 ;  /* 0x000000a0e3e07223 */ /* 0x000fc800000100a1 */
[----:B------:R-:W-:Y:S01]  /*38f0*/  FADD.FTZ R224, R230, -R224 ;  /* 0x800000e0e6e07221 */ /* 0x000fe20000010000 */
[--C-:B----4-:R-:W-:Y:S02]  /*3900*/  @P5 PRMT R137, RZ, 0x5410, R132.reuse ;  /* 0x00005410ff895816 */ /* 0x110fe40000000084 */
[----:B------:R-:W-:Y:S02]  /*3910*/  @P6 PRMT R132, RZ, 0x7610, R132 ;  /* 0x00007610ff846816 */ /* 0x000fe40000000084 */
[----:B------:R-:W-:Y:S01]  /*3920*/  @P2 PRMT R170, RZ, 0x5410, R133 ;  /* 0x00005410ffaa2816 */ /* 0x000fe20000000085 */
[----:B------:R-:W-:Y:S02]  /*3930*/  @P5 FMUL.FTZ R214, R136, R137 ;  /* 0x0000008988d65220 */ /* 0x000fe40000410000 */
[----:B------:R-:W-:Y:S02]  /*3940*/  FMUL.FTZ R137, R139, R0 ;  /* 0x000000008b897220 */ /* 0x000fe40000410000 */
[----:B------:R-:W-:-:S02]  /*3950*/  FMUL.FTZ R136, R56, R136 ;  /* 0x0000008838887220 */ /* 0x000fc40000410000 */
[----:B------:R-:W-:-:S03]  /*3960*/  FMUL.FTZ R137, R137, c[0x0][0x1e8] ;  /* 0x00007a0089897a20 */ /* 0x000fc60000410000 */
[----:B------:R-:W-:Y:S01]  /*3970*/  FSEL R136, R136, RZ, P5 ;  /* 0x000000ff88887208 */ /* 0x000fe20002800000 */
[----:B------:R-:W-:Y:S01]  /*3980*/  @P6 FMUL.FTZ R215, R137, R132 ;  /* 0x0000008489d76220 */ /* 0x000fe20000410000 */
[----:B------:R-:W-:Y:S01]  /*3990*/  LOP3.LUT P5, RZ, R187, 0xff00, RZ, 0xc0, !PT ;  /* 0x0000ff00bbff7812 */ /* 0x000fe200078ac0ff */
[----:B------:R-:W-:Y:S02]  /*39a0*/  FMUL.FTZ R132, R138, R0 ;  /* 0x000000008a847220 */ /* 0x000fe40000410000 */
[----:B------:R-:W-:Y:S02]  /*39b0*/  FMUL.FTZ R186, R57, R137 ;  /* 0x0000008939ba7220 */ /* 0x000fe40000410000 */
[----:B------:R-:W-:-:S03]  /*39c0*/  FMUL.FTZ R132, R132, c[0x0][0x1e8] ;  /* 0x00007a0084847a20 */ /* 0x000fc60000410000 */
[----:B------:R-:W-:Y:S01]  /*39d0*/  FSEL R186, R186, RZ, P6 ;  /* 0x000000ffbaba7208 */ /* 0x000fe20003000000 */
[----:B------:R-:W-:Y:S01]  /*39e0*/  @P2 FMUL.FTZ R216, R132, R170 ;  /* 0x000000aa84d82220 */ /* 0x000fe20000410000 */
[----:B------:R-:W-:Y:S01]  /*39f0*/  LEA R170, P6, R183, c[0x0][0x248], 0x4 ;  /* 0x00009200b7aa7a11 */ /* 0x000fe200078c20ff */
[----:B------:R-:W-:Y:S01]  /*3a00*/  FMUL.FTZ R137, R58, R132 ;  /* 0x000000843a897220 */ /* 0x000fe20000410000 */
[----:B------:R-:W-:Y:S01]  /*3a10*/  F2FP.BF16.PACK_AB R136, R186, R136 ;  /* 0x00000088ba88723e */ /* 0x000fe200000010ff */
[----:B------:R-:W-:Y:S01]  /*3a20*/  FFMA.FTZ R132, R225, R160, R161 ;  /* 0x000000a0e1847223 */ /* 0x000fe200000100a1 */
[----:B------:R-:W-:Y:S02]  /*3a30*/  @P0 PRMT R225, RZ, 0x5410, R115 ;  /* 0x00005410ffe10816 */ /* 0x000fe40000000073 */
[----:B------:R-:W-:Y:S01]  /*3a40*/  FSEL R137, R137, RZ, P2 ;  /* 0x000000ff89897208 */ /* 0x000fe20001000000 */
[----:B------:R-:W-:Y:S01]  /*3a50*/  FADD.FTZ R132, R228, -R132 ;  /* 0x80000084e4847221 */ /* 0x000fe20000010000 */
[----:B------:R-:W-:Y:S01]  /*3a60*/  @P1 F2FP.BF16.PACK_AB R228, RZ, R139 ;  /* 0x0000008bffe4123e */ /* 0x000fe200000010ff */
[C---:B------:R-:W-:Y:S01]  /*3a70*/  FMUL.FTZ R139, R2.reuse, R232 ;  /* 0x000000e8028b7220 */ /* 0x040fe20000410000 */
[----:B------:R-:W-:Y:S01]  /*3a80*/  LEA.HI.X R171, R183, c[0x0][0x24c], RZ, 0x4, P6 ;  /* 0x00009300b7ab7a11 */ /* 0x000fe200030f24ff */
[C---:B------:R-:W-:Y:S01]  /*3a90*/  FMUL.FTZ R227, R2.reuse, R132 ;  /* 0x0000008402e37220 */ /* 0x040fe20000410000 */
[----:B------:R-:W-:Y:S01]  /*3aa0*/  LOP3.LUT P2, RZ, R187, 0xff0000, RZ, 0xc0, !PT ;  /* 0x00ff0000bbff7812 */ /* 0x000fe2000784c0ff */
[----:B------:R-:W-:Y:S01]  /*3ab0*/  @P0 FADD.FTZ R139, R139, R225 ;  /* 0x000000e18b8b0221 */ /* 0x000fe20000010000 */
[----:B------:R-:W-:Y:S01]  /*3ac0*/  LOP3.LUT P6, RZ, R187, 0xff000000, RZ, 0xc0, !PT ;  /* 0xff000000bbff7812 */ /* 0x000fe200078cc0ff */
[----:B------:R-:W-:Y:S01]  /*3ad0*/  FMUL.FTZ R225, R2, R226 ;  /* 0x000000e202e17220 */ /* 0x000fe20000410000 */
[----:B------:R-:W-:-:S02]  /*3ae0*/  @P0 PRMT R226, RZ, 0x7610, R113 ;  /* 0x00007610ffe20816 */ /* 0x000fc40000000071 */
[----:B------:R-:W-:Y:S02]  /*3af0*/  @P1 F2FP.BF16.PACK_AB R230, RZ, R139 ;  /* 0x0000008bffe6123e */ /* 0x000fe400000010ff */
[----:B------:R-:W-:Y:S01]  /*3b00*/  @P1 F2FP.BF16.PACK_AB R187, RZ, R234 ;  /* 0x000000eaffbb123e */ /* 0x000fe200000010ff */
[----:B------:R-:W-:Y:S01]  /*3b10*/  @P0 FADD.FTZ R225, R225, R226 ;  /* 0x000000e2e1e10221 */ /* 0x000fe20000010000 */
[----:B------:R-:W-:Y:S02]  /*3b20*/  @P0 PRMT R226, RZ, 0x7610, R115 ;  /* 0x00007610ffe20816 */ /* 0x000fe40000000073 */
[----:B------:R-:W-:Y:S01]  /*3b30*/  @P1 PRMT R128, R187, 0x7610, R128 ;  /* 0x00007610bb801816 */ /* 0x000fe20000000080 */
[----:B------:R-:W-:Y:S01]  /*3b40*/  @P1 IMAD.WIDE.U32 R186, R183, R246, c[0x0][0x258] ;  /* 0x00009600b7ba1625 */ /* 0x000fe200078e00f6 */
[----:B------:R-:W-:Y:S02]  /*3b50*/  @P1 PRMT R131, R230, 0x7610, R131 ;  /* 0x00007610e6831816 */ /* 0x000fe40000000083 */
[----:B------:R-:W-:Y:S01]  /*3b60*/  @P1 PRMT R128, R128, 0x5410, R228 ;  /* 0x0000541080801816 */ /* 0x000fe200000000e4 */
[----:B------:R-:W-:-:S02]  /*3b70*/  @P0 FADD.FTZ R231, R231, R226 ;  /* 0x000000e2e7e70221 */ /* 0x000fc40000010000 */
[-C--:B------:R-:W-:Y:S02]  /*3b80*/  FMUL.FTZ R226, R139, R0.reuse ;  /* 0x000000008be27220 */ /* 0x080fe40000410000 */
[----:B------:R-:W-:Y:S01]  /*3b90*/  FMUL.FTZ R138, R231, R0 ;  /* 0x00000000e78a7220 */ /* 0x000fe20000410000 */
[----:B------:R-:W-:Y:S01]  /*3ba0*/  @P1 F2FP.BF16.PACK_AB R231, RZ, R231 ;  /* 0x000000e7ffe7123e */ /* 0x000fe200000010ff */
[----:B------:R-:W-:Y:S02]  /*3bb0*/  FMUL.FTZ R226, R226, c[0x0][0x1e8] ;  /* 0x00007a00e2e27a20 */ /* 0x000fe40000410000 */
[----:B------:R-:W-:Y:S01]  /*3bc0*/  FMUL.FTZ R132, R138, c[0x0][0x1e8] ;  /* 0x00007a008a847a20 */ /* 0x000fe20000410000 */
[----:B------:R-:W-:Y:S01]  /*3bd0*/  @P0 PRMT R138, RZ, 0x5410, R114 ;  /* 0x00005410ff8a0816 */ /* 0x000fe20000000072 */
[----:B------:R-:W-:Y:S01]  /*3be0*/  FMUL.FTZ R232, R54, R226 ;  /* 0x000000e236e87220 */ /* 0x000fe20000410000 */
[----:B------:R-:W-:Y:S01]  /*3bf0*/  @P1 PRMT R131, R131, 0x5410, R231 ;  /* 0x0000541083831816 */ /* 0x000fe200000000e7 */
[----:B------:R-:W-:-:S02]  /*3c00*/  FMUL.FTZ R139, R55, R132 ;  /* 0x00000084378b7220 */ /* 0x000fc40000410000 */
[----:B------:R-:W-:Y:S01]  /*3c10*/  @P0 FADD.FTZ R227, R227, R138 ;  /* 0x0000008ae3e30221 */ /* 0x000fe20000010000 */
[----:B------:R-:W-:Y:S01]  /*3c20*/  FSEL R232, R232, RZ, P2 ;  /* 0x000000ffe8e87208 */ /* 0x000fe20001000000 */
[----:B------:R-:W-:Y:S01]  /*3c30*/  FMUL.FTZ R138, R2, R224 ;  /* 0x000000e0028a7220 */ /* 0x000fe20000410000 */
[----:B------:R-:W-:Y:S02]  /*3c40*/  @P0 PRMT R224, RZ, 0x7610, R114 ;  /* 0x00007610ffe00816 */ /* 0x000fe40000000072 */
[----:B------:R-:W-:Y:S02]  /*3c50*/  FSEL R139, R139, RZ, P6 ;  /* 0x000000ff8b8b7208 */ /* 0x000fe40003000000 */
[----:B------:R-:W-:Y:S01]  /*3c60*/  @P1 F2FP.BF16.PACK_AB R233, RZ, R227 ;  /* 0x000000e3ffe9123e */ /* 0x000fe200000010ff */
[----:B------:R-:W-:Y:S01]  /*3c70*/  @P0 FADD.FTZ R138, R138, R224 ;  /* 0x000000e08a8a0221 */ /* 0x000fe20000010000 */
[----:B------:R-:W-:Y:S01]  /*3c80*/  F2FP.BF16.PACK_AB R139, R139, R232 ;  /* 0x000000e88b8b723e */ /* 0x000fe200000010ff */
[-C--:B------:R-:W-:Y:S01]  /*3c90*/  FMUL.FTZ R227, R227, R0.reuse ;  /* 0x00000000e3e37220 */ /* 0x080fe20000410000 */
[----:B------:R-:W-:Y:S01]  /*3ca0*/  @P1 F2FP.BF16.PACK_AB R232, RZ, R225 ;  /* 0x000000e1ffe8123e */ /* 0x000fe200000010ff */
[----:B------:R-:W-:Y:S01]  /*3cb0*/  FMUL.FTZ R224, R225, R0 ;  /* 0x00000000e1e07220 */ /* 0x000fe20000410000 */
[----:B------:R-:W-:Y:S01]  /*3cc0*/  @P1 F2FP.BF16.PACK_AB R234, RZ, R138 ;  /* 0x0000008affea123e */ /* 0x000fe200000010ff */
[----:B------:R-:W-:Y:S01]  /*3cd0*/  FMUL.FTZ R138, R138, R0 ;  /* 0x000000008a8a7220 */ /* 0x000fe20000410000 */
[----:B------:R-:W-:Y:S01]  /*3ce0*/  @P1 PRMT R130, R233, 0x7610, R130 ;  /* 0x00007610e9821816 */ /* 0x000fe20000000082 */
[----:B------:R-:W-:Y:S01]  /*3cf0*/  FMUL.FTZ R227, R227, c[0x0][0x1e8] ;  /* 0x00007a00e3e37a20 */ /* 0x000fe20000410000 */
[----:B------:R-:W-:Y:S01]  /*3d00*/  @P1 PRMT R129, R129, 0x5410, R232 ;  /* 0x0000541081811816 */ /* 0x000fe200000000e8 */
[----:B------:R-:W-:Y:S01]  /*3d10*/  FMUL.FTZ R225, R138, c[0x0][0x1e8] ;  /* 0x00007a008ae17a20 */ /* 0x000fe20000410000 */
[----:B------:R-:W-:Y:S01]  /*3d20*/  @P1 PRMT R130, R130, 0x5410, R234 ;  /* 0x0000541082821816 */ /* 0x000fe200000000ea */
[----:B------:R-:W-:-:S02]  /*3d30*/  FMUL.FTZ R224, R224, c[0x0][0x1e8] ;  /* 0x00007a00e0e07a20 */ /* 0x000fc40000410000 */
[----:B------:R-:W-:Y:S02]  /*3d40*/  FMUL.FTZ R138, R52, R227 ;  /* 0x000000e3348a7220 */ /* 0x000fe40000410000 */
[----:B------:R-:W-:Y:S01]  /*3d50*/  FMUL.FTZ R236, R53, R225 ;  /* 0x000000e135ec7220 */ /* 0x000fe20000410000 */
[----:B------:R-:W-:Y:S01]  /*3d60*/  @P1 STG.E.128 [R186.64], R128 ;  /* 0x00000080ba001986 */ /* 0x000fe2000c101d04 */
[----:B------:R-:W-:Y:S01]  /*3d70*/  FMUL.FTZ R235, R59, R224 ;  /* 0x000000e03beb7220 */ /* 0x000fe20000410000 */
[----:B------:R-:W-:Y:S02]  /*3d80*/  FSEL R138, R138, RZ, P4 ;  /* 0x000000ff8a8a7208 */ /* 0x000fe40002000000 */
[----:B------:R-:W-:Y:S02]  /*3d90*/  FSEL R236, R236, RZ, P5 ;  /* 0x000000ffecec7208 */ /* 0x000fe40002800000 */
[----:B------:R-:W-:Y:S02]  /*3da0*/  FSEL R235, R235, RZ, P3 ;  /* 0x000000ffebeb7208 */ /* 0x000fe40001800000 */
[----:B------:R-:W-:-:S02]  /*3db0*/  F2FP.BF16.PACK_AB R138, R236, R138 ;  /* 0x0000008aec8a723e */ /* 0x000fc400000010ff */
[----:B------:R-:W-:-:S05]  /*3dc0*/  F2FP.BF16.PACK_AB R137, R235, R137 ;  /* 0x00000089eb89723e */ /* 0x000fca00000010ff */
[----:B------:R1:W-:Y:S02]  /*3dd0*/  STG.E.128 [R170.64], R136 ;  /* 0x00000088aa007986 */ /* 0x0003e4000c101d04 */
[----:B-1----:R-:W-:-:S06]  /*3de0*/  IMAD.WIDE.U32 R136, R182, R246, c[0x0][0x170] ;  /* 0x00005c00b6887625 */ /* 0x002fcc00078e00f6 */
[----:B------:R-:W4:Y:S01]  /*3df0*/  LDG.E.128 R136, [R136.64] ;  /* 0x0000000488887981 */ /* 0x000f22000c1e1d00 */
[----:B------:R-:W-:Y:S01]  /*3e00*/  @P3 PRMT R133, RZ, 0x7610, R133 ;  /* 0x00007610ff853816 */ /* 0x000fe20000000085 */
[----:B------:R-:W-:Y:S01]  /*3e10*/  CS2R R186, SRZ ;  /* 0x0000000000ba7805 */ /* 0x000fe2000001ff00 */
[-CC-:B------:R-:W-:Y:S02]  /*3e20*/  FFMA.FTZ R217, R217, R160.reuse, R161.reuse ;  /* 0x000000a0d9d97223 */ /* 0x180fe400000100a1 */
[-C--:B------:R-:W-:Y:S02]  /*3e30*/  FFMA.FTZ R218, R218, R160.reuse, R161 ;  /* 0x000000a0dada7223 */ /* 0x080fe400000100a1 */
[----:B------:R-:W-:Y:S01]  /*3e40*/  @P3 FMUL.FTZ R186, R224, R133 ;  /* 0x00000085e0ba3220 */ /* 0x000fe20000410000 */
[--C-:B------:R-:W-:Y:S01]  /*3e50*/  @P4 PRMT R133, RZ, 0x5410, R134.reuse ;  /* 0x00005410ff854816 */ /* 0x100fe20000000086 */
[----:B------:R-:W-:Y:S01]  /*3e60*/  FADD.FTZ R217, R219, -R217 ;  /* 0x800000d9dbd97221 */ /* 0x000fe20000010000 */
[----:B------:R-:W-:Y:S01]  /*3e70*/  @P5 PRMT R134, RZ, 0x7610, R134 ;  /* 0x00007610ff865816 */ /* 0x000fe20000000086 */
[----:B------:R-:W-:Y:S01]  /*3e80*/  FFMA.FTZ R220, R220, R160, R161 ;  /* 0x000000a0dcdc7223 */ /* 0x000fe200000100a1 */
[----:B------:R-:W-:Y:S01]  /*3e90*/  MOV R224, RZ ;  /* 0x000000ff00e07202 */ /* 0x000fe20000000f00 */
[----:B------:R-:W-:Y:S01]  /*3ea0*/  @P4 FMUL.FTZ R224, R227, R133 ;  /* 0x00000085e3e04220 */ /* 0x000fe20000410000 */
[--C-:B------:R-:W-:Y:S01]  /*3eb0*/  @P2 PRMT R133, RZ, 0x5410, R135.reuse ;  /* 0x00005410ff852816 */ /* 0x100fe20000000087 */
[----:B------:R-:W-:Y:S01]  /*3ec0*/  @P5 FMUL.FTZ R187, R225, R134 ;  /* 0x00000086e1bb5220 */ /* 0x000fe20000410000 */
[----:B------:R-:W-:Y:S01]  /*3ed0*/  HFMA2.MMA R225, -RZ, RZ, 0, 0 ;  /* 0x00000000ffe17435 */ /* 0x000fe200000001ff */
[----:B------:R-:W-:Y:S01]  /*3ee0*/  @P6 PRMT R135, RZ, 0x7610, R135 ;  /* 0x00007610ff876816 */ /* 0x000fe20000000087 */
[----:B------:R-:W-:Y:S01]  /*3ef0*/  FMUL.FTZ R183, R2, R217 ;  /* 0x000000d902b77220 */ /* 0x000fe20000410000 */
[----:B------:R-:W-:Y:S01]  /*3f00*/  LOP3.LUT P5, RZ, R184, 0xff0000, RZ, 0xc0, !PT ;  /* 0x00ff0000b8ff7812 */ /* 0x000fe200078ac0ff */
[----:B------:R-:W-:Y:S01]  /*3f10*/  FADD.FTZ R218, R221, -R218 ;  /* 0x800000daddda7221 */ /* 0x000fe20000010000 */
[----:B------:R-:W-:Y:S01]  /*3f20*/  HFMA2.MMA R217, -RZ, RZ, 0, 0 ;  /* 0x00000000ffd97435 */ /* 0x000fe200000001ff */
[----:B------:R-:W-:Y:S01]  /*3f30*/  @P2 FMUL.FTZ R225, R226, R133 ;  /* 0x00000085e2e12220 */ /* 0x000fe20000410000 */
[----:B------:R-:W-:Y:S01]  /*3f40*/  MOV R226, RZ ;  /* 0x000000ff00e27202 */ /* 0x000fe20000000f00 */
[----:B------:R-:W-:Y:S01]  /*3f50*/  @P6 FMUL.FTZ R226, R132, R135 ;  /* 0x0000008784e26220 */ /* 0x000fe20000410000 */
[----:B------:R-:W-:Y:S01]  /*3f60*/  MOV R132, R184 ;  /* 0x000000b800847202 */ /* 0x000fe20000000f00 */
[----:B------:R-:W-:Y:S01]  /*3f70*/  FADD.FTZ R220, R222, -R220 ;  /* 0x800000dcdedc7221 */ /* 0x000fe20000010000 */
[----:B------:R-:W-:Y:S01]  /*3f80*/  @P0 PRMT R133, RZ, 0x5410, R117 ;  /* 0x00005410ff850816 */ /* 0x000fe20000000075 */
[----:B------:R-:W-:Y:S01]  /*3f90*/  FMUL.FTZ R135, R2, R218 ;  /* 0x000000da02877220 */ /* 0x000fe20000410000 */
[----:B------:R-:W-:Y:S01]  /*3fa0*/  LOP3.LUT P4, RZ, R132, 0xff, RZ, 0xc0, !PT ;  /* 0x000000ff84ff7812 */ /* 0x000fe2000788c0ff */
[----:B------:R-:W-:Y:S01]  /*3fb0*/  FMUL.FTZ R134, R2, R220 ;  /* 0x000000dc02867220 */ /* 0x000fe20000410000 */
[----:B------:R-:W-:Y:S01]  /*3fc0*/  @P0 PRMT R132, RZ, 0x5410, R116 ;  /* 0x00005410ff840816 */ /* 0x000fe20000000074 */
[----:B------:R-:W-:Y:S01]  /*3fd0*/  CS2R R218, SRZ ;  /* 0x0000000000da7805 */ /* 0x000fe2000001ff00 */
[----:B------:R-:W-:Y:S01]  /*3fe0*/  LOP3.LUT P2, RZ, R184, 0xff00, RZ, 0xc0, !PT ;  /* 0x0000ff00b8ff7812 */ /* 0x000fe2000784c0ff */
[----:B------:R-:W-:Y:S01]  /*3ff0*/  @P0 FADD.FTZ R134, R134, R133 ;  /* 0x0000008586860221 */ /* 0x000fe20000010000 */
[----:B------:R-:W-:Y:S01]  /*4000*/  LOP3.LUT P3, RZ, R185, 0xff, RZ, 0xc0, !PT ;  /* 0x000000ffb9ff7812 */ /* 0x000fe2000786c0ff */
[----:B------:R-:W-:Y:S01]  /*4010*/  @P0 FADD.FTZ R183, R183, R132 ;  /* 0x00000084b7b70221 */ /* 0x000fe20000010000 */
[----:B------:R-:W-:Y:S01]  /*4020*/  @P0 PRMT R132, RZ, 0x7610, R116 ;  /* 0x00007610ff840816 */ /* 0x000fe20000000074 */
[----:B------:R-:W-:Y:S01]  /*4030*/  FMUL.FTZ R170, R134, R0 ;  /* 0x0000000086aa7220 */ /* 0x000fe20000410000 */
[----:B------:R-:W-:Y:S01]  /*4040*/  LOP3.LUT P6, RZ, R184, 0xff000000, RZ, 0xc0, !PT ;  /* 0xff000000b8ff7812 */ /* 0x000fe200078cc0ff */
[----:B------:R-:W-:-:S02]  /*4050*/  FFMA.FTZ R210, R210, R160, R161 ;  /* 0x000000a0d2d27223 */ /* 0x000fc400000100a1 */
[----:B------:R-:W-:Y:S02]  /*4060*/  @P0 FADD.FTZ R135, R135, R132 ;  /* 0x0000008487870221 */ /* 0x000fe40000010000 */
[----:B------:R-:W-:Y:S01]  /*4070*/  FMUL.FTZ R132, R183, R0 ;  /* 0x00000000b7847220 */ /* 0x000fe20000410000 */
[----:B------:R-:W-:Y:S01]  /*4080*/  @P1 F2FP.BF16.PACK_AB R183, RZ, R183 ;  /* 0x000000b7ffb7123e */ /* 0x000fe200000010ff */
[----:B------:R-:W-:Y:S02]  /*4090*/  FMUL.FTZ R170, R170, c[0x0][0x1e8] ;  /* 0x00007a00aaaa7a20 */ /* 0x000fe40000410000 */
[----:B------:R-:W-:Y:S01]  /*40a0*/  FMUL.FTZ R132, R132, c[0x0][0x1e8] ;  /* 0x00007a0084847a20 */ /* 0x000fe20000410000 */
[----:B------:R-:W-:Y:S01]  /*40b0*/  @P1 PRMT R128, R183, 0x7610, R128 ;  /* 0x00007610b7801816 */ /* 0x000fe20000000080 */
[----:B------:R-:W-:Y:S02]  /*40c0*/  FFMA.FTZ R204, R204, R160, R161 ;  /* 0x000000a0cccc7223 */ /* 0x000fe400000100a1 */
[----:B------:R-:W-:-:S02]  /*40d0*/  FADD.FTZ R210, R211, -R210 ;  /* 0x800000d2d3d27221 */ /* 0x000fc40000010000 */
[----:B------:R-:W-:Y:S01]  /*40e0*/  FADD.FTZ R206, R206, -R204 ;  /* 0x800000cccece7221 */ /* 0x000fe20000010000 */
[----:B------:R-:W-:Y:S01]  /*40f0*/  @P0 PRMT R204, RZ, 0x5410, R119 ;  /* 0x00005410ffcc0816 */ /* 0x000fe20000000077 */
[----:B------:R-:W-:Y:S02]  /*4100*/  FFMA.FTZ R212, R212, R160, R161 ;  /* 0x000000a0d4d47223 */ /* 0x000fe400000100a1 */
[C---:B------:R-:W-:Y:S01]  /*4110*/  FMUL.FTZ R211, R2.reuse, R210 ;  /* 0x000000d202d37220 */ /* 0x040fe20000410000 */
[----:B------:R-:W-:Y:S01]  /*4120*/  @P1 F2FP.BF16.PACK_AB R210, RZ, R134 ;  /* 0x00000086ffd2123e */ /* 0x000fe200000010ff */
[----:B------:R-:W-:Y:S02]  /*4130*/  FMUL.FTZ R206, R2, R206 ;  /* 0x000000ce02ce7220 */ /* 0x000fe40000410000 */
[----:B------:R-:W-:Y:S01]  /*4140*/  FADD.FTZ R212, R213, -R212 ;  /* 0x800000d4d5d47221 */ /* 0x000fe20000010000 */
[----:B------:R-:W-:Y:S01]  /*4150*/  @P1 PRMT R129, R210, 0x7610, R129 ;  /* 0x00007610d2811816 */ /* 0x000fe20000000081 */
[----:B------:R-:W-:Y:S01]  /*4160*/  @P0 FADD.FTZ R211, R211, R204 ;  /* 0x000000ccd3d30221 */ /* 0x000fe20000010000 */
[----:B------:R-:W-:Y:S01]  /*4170*/  @P0 PRMT R204, RZ, 0x7610, R119 ;  /* 0x00007610ffcc0816 */ /* 0x000fe20000000077 */
[----:B------:R-:W-:-:S02]  /*4180*/  FFMA.FTZ R205, R205, R160, R161 ;  /* 0x000000a0cdcd7223 */ /* 0x000fc400000100a1 */
[----:B------:R-:W-:Y:S02]  /*4190*/  FFMA.FTZ R184, R208, R160, R161 ;  /* 0x000000a0d0b87223 */ /* 0x000fe400000100a1 */
[----:B------:R-:W-:Y:S02]  /*41a0*/  FADD.FTZ R207, R207, -R205 ;  /* 0x800000cdcfcf7221 */ /* 0x000fe40000010000 */
[----:B------:R-:W-:Y:S01]  /*41b0*/  FADD.FTZ R184, R209, -R184 ;  /* 0x800000b8d1b87221 */ /* 0x000fe20000010000 */
[----:B------:R-:W-:Y:S01]  /*41c0*/  @P1 F2FP.BF16.PACK_AB R209, RZ, R135 ;  /* 0x00000087ffd1123e */ /* 0x000fe200000010ff */
[C---:B------:R-:W-:Y:S02]  /*41d0*/  FMUL.FTZ R207, R2.reuse, R207 ;  /* 0x000000cf02cf7220 */ /* 0x040fe40000410000 */
[----:B------:R-:W-:Y:S01]  /*41e0*/  FMUL.FTZ R208, R2, R184 ;  /* 0x000000b802d07220 */ /* 0x000fe20000410000 */
[----:B------:R-:W-:Y:S02]  /*41f0*/  @P0 PRMT R184, RZ, 0x7610, R118 ;  /* 0x00007610ffb80816 */ /* 0x000fe40000000076 */
[----:B------:R-:W-:-:S03]  /*4200*/  @P1 PRMT R128, R128, 0x5410, R209 ;  /* 0x0000541080801816 */ /* 0x000fc600000000d1 */
[----:B------:R-:W-:Y:S01]  /*4210*/  @P0 FADD.FTZ R208, R208, R184 ;  /* 0x000000b8d0d00221 */ /* 0x000fe20000010000 */
[--C-:B----4-:R-:W-:Y:S02]  /*4220*/  @P4 PRMT R133, RZ, 0x5410, R136.reuse ;  /* 0x00005410ff854816 */ /* 0x110fe40000000088 */
[----:B------:R-:W-:-:S03]  /*4230*/  @P2 PRMT R136, RZ, 0x7610, R136 ;  /* 0x00007610ff882816 */ /* 0x000fc60000000088 */
[----:B------:R-:W-:Y:S02]  /*4240*/  @P4 FMUL.FTZ R218, R132, R133 ;  /* 0x0000008584da4220 */ /* 0x000fe40000410000 */
[----:B------:R-:W-:Y:S01]  /*4250*/  FMUL.FTZ R133, R135, R0 ;  /* 0x0000000087857220 */ /* 0x000fe20000410000 */
[----:B------:R-:W-:Y:S01]  /*4260*/  @P0 PRMT R135, RZ, 0x5410, R118 ;  /* 0x00005410ff870816 */ /* 0x000fe20000000076 */
[----:B------:R-:W-:Y:S02]  /*4270*/  FMUL.FTZ R132, R48, R132 ;  /* 0x0000008430847220 */ /* 0x000fe40000410000 */
[----:B------:R-:W-:Y:S02]  /*4280*/  FMUL.FTZ R133, R133, c[0x0][0x1e8] ;  /* 0x00007a0085857a20 */ /* 0x000fe40000410000 */
[----:B------:R-:W-:Y:S01]  /*4290*/  @P0 FADD.FTZ R207, R207, R135 ;  /* 0x00000087cfcf0221 */ /* 0x000fe20000010000 */
[----:B------:R-:W-:Y:S01]  /*42a0*/  FSEL R132, R132, RZ, P4 ;  /* 0x000000ff84847208 */ /* 0x000fe20002000000 */
[----:B------:R-:W-:Y:S01]  /*42b0*/  @P2 FMUL.FTZ R217, R133, R136 ;  /* 0x0000008885d92220 */ /* 0x000fe20000410000 */
[----:B------:R-:W-:-:S02]  /*42c0*/  @P5 PRMT R136, RZ, 0x5410, R137 ;  /* 0x00005410ff885816 */ /* 0x000fc40000000089 */
[----:B------:R-:W-:Y:S02]  /*42d0*/  LOP3.LUT P4, RZ, R185, 0xff00, RZ, 0xc0, !PT ;  /* 0x0000ff00b9ff7812 */ /* 0x000fe4000788c0ff */
[----:B------:R-:W-:Y:S01]  /*42e0*/  @P1 F2FP.BF16.PACK_AB R213, RZ, R207 ;  /* 0x000000cfffd5123e */ /* 0x000fe200000010ff */
[----:B------:R-:W-:Y:S02]  /*42f0*/  @P5 FMUL.FTZ R219, R170, R136 ;  /* 0x00000088aadb5220 */ /* 0x000fe40000410000 */
[----:B------:R-:W-:Y:S01]  /*4300*/  FMUL.FTZ R136, R49, R133 ;  /* 0x0000008531887220 */ /* 0x000fe20000410000 */
[----:B------:R-:W-:Y:S01]  /*4310*/  @P1 PRMT R130, R213, 0x7610, R130 ;  /* 0x00007610d5821816 */ /* 0x000fe20000000082 */
[----:B------:R-:W-:-:S03]  /*4320*/  FMUL.FTZ R133, R50, R170 ;  /* 0x000000aa32857220 */ /* 0x000fc60000410000 */
[----:B------:R-:W-:Y:S02]  /*4330*/  FSEL R136, R136, RZ, P2 ;  /* 0x000000ff88887208 */ /* 0x000fe40001000000 */
[C---:B------:R-:W-:Y:S02]  /*4340*/  LEA R170, P2, R182.reuse, c[0x0][0x248], 0x4 ;  /* 0x00009200b6aa7a11 */ /* 0x040fe400078420ff */
[----:B------:R-:W-:Y:S02]  /*4350*/  FSEL R133, R133, RZ, P5 ;  /* 0x000000ff85857208 */ /* 0x000fe40002800000 */
[C---:B------:R-:W-:Y:S01]  /*4360*/  LEA.HI.X R171, R182.reuse, c[0x0][0x24c], RZ, 0x4, P2 ;  /* 0x00009300b6ab7a11 */ /* 0x040fe200010f24ff */
[----:B------:R-:W-:Y:S01]  /*4370*/  @P1 IMAD.WIDE.U32 R182, R182, R246, c[0x0][0x258] ;  /* 0x00009600b6b61625 */ /* 0x000fe200078e00f6 */
[C---:B------:R-:W-:Y:S02]  /*4380*/  LOP3.LUT P5, RZ, R185.reuse, 0xff0000, RZ, 0xc0, !PT ;  /* 0x00ff0000b9ff7812 */ /* 0x040fe400078ac0ff */
[----:B------:R-:W-:-:S02]  /*4390*/  LOP3.LUT P2, RZ, R185, 0xff000000, RZ, 0xc0, !PT ;  /* 0xff000000b9ff7812 */ /* 0x000fc4000784c0ff */
[----:B------:R-:W-:Y:S02]  /*43a0*/  @P0 PRMT R185, RZ, 0x7610, R117 ;  /* 0x00007610ffb90816 */ /* 0x000fe40000000075 */
[----:B------:R-:W-:-:S03]  /*43b0*/  F2FP.BF16.PACK_AB R132, R136, R132 ;  /* 0x000000848884723e */ /* 0x000fc600000010ff */
[----:B------:R-:W-:Y:S02]  /*43c0*/  @P0 FADD.FTZ R206, R206, R185 ;  /* 0x000000b9cece0221 */ /* 0x000fe40000010000 */
[----:B------:R-:W-:-:S03]  /*43d0*/  FMUL.FTZ R185, R2, R212 ;  /* 0x000000d402b97220 */ /* 0x000fc60000410000 */
[----:B------:R-:W-:Y:S01]  /*43e0*/  @P1 F2FP.BF16.PACK_AB R212, RZ, R206 ;  /* 0x000000ceffd4123e */ /* 0x000fe200000010ff */
[----:B------:R-:W-:Y:S02]  /*43f0*/  @P0 FADD.FTZ R185, R185, R204 ;  /* 0x000000ccb9b90221 */ /* 0x000fe40000010000 */
[-C--:B------:R-:W-:Y:S01]  /*4400*/  FMUL.FTZ R204, R211, R0.reuse ;  /* 0x00000000d3cc7220 */ /* 0x080fe20000410000 */
[----:B------:R-:W-:Y:S01]  /*4410*/  @P1 F2FP.BF16.PACK_AB R211, RZ, R211 ;  /* 0x000000d3ffd3123e */ /* 0x000fe200000010ff */
[----:B------:R-:W-:Y:S01]  /*4420*/  FMUL.FTZ R205, R185, R0 ;  /* 0x00000000b9cd7220 */ /* 0x000fe20000410000 */
[----:B------:R-:W-:Y:S01]  /*4430*/  @P1 F2FP.BF16.PACK_AB R184, RZ, R185 ;  /* 0x000000b9ffb8123e */ /* 0x000fe200000010ff */
[----:B------:R-:W-:Y:S01]  /*4440*/  FMUL.FTZ R204, R204, c[0x0][0x1e8] ;  /* 0x00007a00cccc7a20 */ /* 0x000fe20000410000 */
[----:B------:R-:W-:Y:S01]  /*4450*/  @P1 F2FP.BF16.PACK_AB R185, RZ, R208 ;  /* 0x000000d0ffb9123e */ /* 0x000fe200000010ff */
[----:B------:R-:W-:Y:S01]  /*4460*/  FMUL.FTZ R205, R205, c[0x0][0x1e8] ;  /* 0x00007a00cdcd7a20 */ /* 0x000fe20000410000 */
[----:B------:R-:W-:Y:S01]  /*4470*/  @P1 PRMT R131, R211, 0x7610, R131 ;  /* 0x00007610d3831816 */ /* 0x000fe20000000083 */
[----:B------:R-:W-:Y:S01]  /*4480*/  FMUL.FTZ R135, R46, R204 ;  /* 0x000000cc2e877220 */ /* 0x000fe20000410000 */
[----:B------:R-:W-:Y:S01]  /*4490*/  @P1 PRMT R129, R129, 0x5410, R212 ;  /* 0x0000541081811816 */ /* 0x000fe200000000d4 */
[----:B------:R-:W-:Y:S01]  /*44a0*/  FMUL.FTZ R134, R47, R205 ;  /* 0x000000cd2f867220 */ /* 0x000fe20000410000 */
[----:B------:R-:W-:-:S02]  /*44b0*/  @P1 PRMT R130, R130, 0x5410, R185 ;  /* 0x0000541082821816 */ /* 0x000fc400000000b9 */
[----:B------:R-:W-:Y:S02]  /*44c0*/  FSEL R135, R135, RZ, P5 ;  /* 0x000000ff87877208 */ /* 0x000fe40002800000 */
[----:B------:R-:W-:Y:S02]  /*44d0*/  FSEL R134, R134, RZ, P2 ;  /* 0x000000ff86867208 */ /* 0x000fe40001000000 */
[----:B------:R-:W-:Y:S01]  /*44e0*/  @P1 PRMT R131, R131, 0x5410, R184 ;  /* 0x0000541083831816 */ /* 0x000fe200000000b8 */
[----:B------:R-:W-:Y:S01]  /*44f0*/  IMAD.WIDE.U32 R184, R181, R246, c[0x0][0x170] ;  /* 0x00005c00b5b87625 */ /* 0x000fe200078e00f6 */
[----:B------:R-:W-:-:S03]  /*4500*/  F2FP.BF16.PACK_AB R135, R134, R135 ;  /* 0x000000878687723e */ /* 0x000fc600000010ff */
[-C--:B------:R-:W-:Y:S01]  /*4510*/  FMUL.FTZ R134, R207, R0.reuse ;  /* 0x00000000cf867220 */ /* 0x080fe20000410000 */
[----:B------:R-:W-:Y:S01]  /*4520*/  @P1 STG.E.128 [R182.64], R128 ;  /* 0x00000080b6001986 */ /* 0x000fe2000c101d04 */
[-C--:B------:R-:W-:Y:S02]  /*4530*/  FMUL.FTZ R207, R208, R0.reuse ;  /* 0x00000000d0cf7220 */ /* 0x080fe40000410000 */
[----:B------:R-:W-:Y:S02]  /*4540*/  FMUL.FTZ R208, R206, R0 ;  /* 0x00000000ced07220 */ /* 0x000fe40000410000 */
[----:B------:R-:W-:Y:S02]  /*4550*/  FMUL.FTZ R206, R134, c[0x0][0x1e8] ;  /* 0x00007a0086ce7a20 */ /* 0x000fe40000410000 */
[----:B------:R-:W-:Y:S02]  /*4560*/  FMUL.FTZ R207, R207, c[0x0][0x1e8] ;  /* 0x00007a00cfcf7a20 */ /* 0x000fe40000410000 */
[----:B------:R-:W-:-:S02]  /*4570*/  FMUL.FTZ R208, R208, c[0x0][0x1e8] ;  /* 0x00007a00d0d07a20 */ /* 0x000fc40000410000 */
[----:B------:R-:W-:Y:S02]  /*4580*/  FMUL.FTZ R134, R44, R206 ;  /* 0x000000ce2c867220 */ /* 0x000fe40000410000 */
[----:B------:R-:W-:Y:S02]  /*4590*/  FMUL.FTZ R221, R45, R207 ;  /* 0x000000cf2ddd7220 */ /* 0x000fe40000410000 */
[----:B------:R-:W-:Y:S01]  /*45a0*/  FMUL.FTZ R220, R51, R208 ;  /* 0x000000d033dc7220 */ /* 0x000fe20000410000 */
[----:B------:R-:W-:Y:S02]  /*45b0*/  FSEL R134, R134, RZ, P3 ;  /* 0x000000ff86867208 */ /* 0x000fe40001800000 */
[----:B------:R-:W-:Y:S02]  /*45c0*/  FSEL R221, R221, RZ, P4 ;  /* 0x000000ffdddd7208 */ /* 0x000fe40002000000 */
[----:B------:R-:W-:Y:S02]  /*45d0*/  FSEL R220, R220, RZ, P6 ;  /* 0x000000ffdcdc7208 */ /* 0x000fe40003000000 */
[----:B------:R-:W-:-:S02]  /*45e0*/  F2FP.BF16.PACK_AB R134, R221, R134 ;  /* 0x00000086dd86723e */ /* 0x000fc400000010ff */
[----:B------:R-:W-:-:S05]  /*45f0*/  F2FP.BF16.PACK_AB R133, R220, R133 ;  /* 0x00000085dc85723e */ /* 0x000fca00000010ff */
[----:B------:R1:W-:Y:S04]  /*4600*/  STG.E.128 [R170.64], R132 ;  /* 0x00000084aa007986 */ /* 0x0003e8000c101d04 */
[----:B-1----:R1:W4:Y:S01]  /*4610*/  LDG.E.128 R132, [R184.64] ;  /* 0x00000004b8847981 */ /* 0x002322000c1e1d00 */
[----:B------:R-:W-:Y:S01]  /*4620*/  @P6 PRMT R137, RZ, 0x7610, R137 ;  /* 0x00007610ff896816 */ /* 0x000fe20000000089 */
[----:B------:R-:W-:Y:S01]  /*4630*/  IMAD R170, R180, c[0x0][0x168], RZ ;  /* 0x00005a00b4aa7a24 */ /* 0x000fe200078e02ff */
[----:B------:R-:W-:Y:S01]  /*4640*/  MOV R136, R152 ;  /* 0x0000009800887202 */ /* 0x000fe20000000f00 */
[----:B------:R-:W-:Y:S01]  /*4650*/  CS2R R182, SRZ ;  /* 0x0000000000b67805 */ /* 0x000fe2000001ff00 */
[-C--:B------:R-:W-:Y:S01]  /*4660*/  FFMA.FTZ R193, R193, R160.reuse, R161 ;  /* 0x000000a0c1c17223 */ /* 0x080fe200000100a1 */
[----:B------:R-:W-:Y:S01]  /*4670*/  @P5 PRMT R171, RZ, 0x5410, R139 ;  /* 0x00005410ffab5816 */ /* 0x000fe2000000008b */
[----:B------:R-:W-:Y:S01]  /*4680*/  @P6 FMUL.FTZ R182, R208, R137 ;  /* 0x00000089d0b66220 */ /* 0x000fe20000410000 */
[----:B------:R-:W-:Y:S01]  /*4690*/  LOP3.LUT P6, RZ, R136, 0xff, RZ, 0xc0, !PT ;  /* 0x000000ff88ff7812 */ /* 0x000fe200078cc0ff */
[----:B------:R-:W-:Y:S01]  /*46a0*/  FADD.FTZ R193, R194, -R193 ;  /* 0x800000c1c2c17221 */ /* 0x000fe20000010000 */
[----:B------:R-:W-:Y:S01]  /*46b0*/  SHF.R.S32.HI R136, RZ, 0x1f, R170 ;  /* 0x0000001fff887819 */ /* 0x000fe200000114aa */
[--C-:B------:R-:W-:Y:S01]  /*46c0*/  FFMA.FTZ R195, R195, R160, R161.reuse ;  /* 0x000000a0c3c37223 */ /* 0x100fe200000100a1 */
[----:B-1----:R-:W-:Y:S01]  /*46d0*/  CS2R R184, SRZ ;  /* 0x0000000000b87805 */ /* 0x002fe2000001ff00 */
[----:B------:R-:W-:Y:S01]  /*46e0*/  FMUL.FTZ R137, R2, R193 ;  /* 0x000000c102897220 */ /* 0x000fe20000410000 */
[----:B------:R-:W-:Y:S01]  /*46f0*/  LEA.HI R136, R136, R170, RZ, 0x3 ;  /* 0x000000aa88887211 */ /* 0x000fe200078f18ff */
[----:B------:R-:W-:Y:S01]  /*4700*/  FFMA.FTZ R197, R197, R160, R161 ;  /* 0x000000a0c5c57223 */ /* 0x000fe200000100a1 */
[----:B------:R-:W-:Y:S01]  /*4710*/  @P0 PRMT R170, RZ, 0x5410, R120 ;  /* 0x00005410ffaa0816 */ /* 0x000fe20000000078 */
[----:B------:R-:W-:Y:S01]  /*4720*/  FADD.FTZ R195, R196, -R195 ;  /* 0x800000c3c4c37221 */ /* 0x000fe20000010000 */
[----:B------:R-:W-:Y:S01]  /*4730*/  @P2 PRMT R139, RZ, 0x7610, R139 ;  /* 0x00007610ff8b2816 */ /* 0x000fe2000000008b */
[----:B------:R-:W-:Y:S01]  /*4740*/  FADD.FTZ R198, R198, -R197 ;  /* 0x800000c5c6c67221 */ /* 0x000fe20000010000 */
[----:B------:R-:W-:Y:S01]  /*4750*/  HFMA2.MMA R193, -RZ, RZ, 0, 0 ;  /* 0x00000000ffc17435 */ /* 0x000fe200000001ff */
[----:B------:R-:W-:Y:S01]  /*4760*/  @P0 FADD.FTZ R137, R137, R170 ;  /* 0x000000aa89890221 */ /* 0x000fe20000010000 */
[----:B------:R-:W-:Y:S01]  /*4770*/  @P0 PRMT R170, RZ, 0x7610, R120 ;  /* 0x00007610ffaa0816 */ /* 0x000fe20000000078 */
[C---:B------:R-:W-:Y:S01]  /*4780*/  FMUL.FTZ R197, R2.reuse, R195 ;  /* 0x000000c302c57220 */ /* 0x040fe20000410000 */
[----:B------:R-:W-:Y:S01]  /*4790*/  MOV R196, RZ ;  /* 0x000000ff00c47202 */ /* 0x000fe20000000f00 */
[----:B------:R-:W-:Y:S01]  /*47a0*/  FMUL.FTZ R198, R2, R198 ;  /* 0x000000c602c67220 */ /* 0x000fe20000410000 */
[----:B------:R-:W-:Y:S01]  /*47b0*/  CS2R R194, SRZ ;  /* 0x0000000000c27805 */ /* 0x000fe2000001ff00 */
[----:B------:R-:W-:Y:S01]  /*47c0*/  @P0 FADD.FTZ R197, R197, R170 ;  /* 0x000000aac5c50221 */ /* 0x000fe20000010000 */
[----:B------:R-:W-:Y:S01]  /*47d0*/  @P0 PRMT R170, RZ, 0x5410, R121 ;  /* 0x00005410ffaa0816 */ /* 0x000fe20000000079 */
[----:B------:R-:W-:Y:S01]  /*47e0*/  @P5 FMUL.FTZ R185, R204, R171 ;  /* 0x000000abccb95220 */ /* 0x000fe20000410000 */
[C---:B------:R-:W-:Y:S01]  /*47f0*/  LOP3.LUT P5, RZ, R152.reuse, 0xff00, RZ, 0xc0, !PT ;  /* 0x0000ff0098ff7812 */ /* 0x040fe200078ac0ff */
[----:B------:R-:W-:Y:S01]  /*4800*/  @P2 FMUL.FTZ R194, R205, R139 ;  /* 0x0000008bcdc22220 */ /* 0x000fe20000410000 */
[----:B------:R-:W-:Y:S01]  /*4810*/  LOP3.LUT P2, RZ, R152, 0xff000000, RZ, 0xc0, !PT ;  /* 0xff00000098ff7812 */ /* 0x000fe2000784c0ff */
[----:B------:R-:W-:Y:S01]  /*4820*/  @P0 FADD.FTZ R198, R198, R170 ;  /* 0x000000aac6c60221 */ /* 0x000fe20000010000 */
[--C-:B------:R-:W-:Y:S01]  /*4830*/  @P3 PRMT R170, RZ, 0x5410, R138.reuse ;  /* 0x00005410ffaa3816 */ /* 0x100fe2000000008a */
[-C--:B------:R-:W-:Y:S01]  /*4840*/  FMUL.FTZ R139, R197, R0.reuse ;  /* 0x00000000c58b7220 */ /* 0x080fe20000410000 */
[----:B------:R-:W-:Y:S01]  /*4850*/  @P4 PRMT R138, RZ, 0x7610, R138 ;  /* 0x00007610ff8a4816 */ /* 0x000fe2000000008a */
[----:B------:R-:W-:-:S02]  /*4860*/  FMUL.FTZ R204, R198, R0 ;  /* 0x00000000c6cc7220 */ /* 0x000fc40000410000 */
[----:B------:R-:W-:Y:S01]  /*4870*/  @P3 FMUL.FTZ R183, R206, R170 ;  /* 0x000000aaceb73220 */ /* 0x000fe20000410000 */
[----:B------:R-:W-:Y:S01]  /*4880*/  LOP3.LUT P3, RZ, R152, 0xff0000, RZ, 0xc0, !PT ;  /* 0x00ff000098ff7812 */ /* 0x000fe2000786c0ff */
[----:B------:R-:W-:Y:S02]  /*4890*/  FMUL.FTZ R139, R139, c[0x0][0x1e8] ;  /* 0x00007a008b8b7a20 */ /* 0x000fe40000410000 */
[----:B------:R-:W-:Y:S01]  /*48a0*/  @P4 FMUL.FTZ R184, R207, R138 ;  /* 0x0000008acfb84220 */ /* 0x000fe20000410000 */
[----:B------:R-:W-:Y:S01]  /*48b0*/  LOP3.LUT P4, RZ, R153, 0xff, RZ, 0xc0, !PT ;  /* 0x000000ff99ff7812 */ /* 0x000fe2000788c0ff */
[----:B------:R-:W-:Y:S02]  /*48c0*/  FMUL.FTZ R138, R137, R0 ;  /* 0x00000000898a7220 */ /* 0x000fe40000410000 */
[----:B------:R-:W-:Y:S02]  /*48d0*/  FMUL.FTZ R204, R204, c[0x0][0x1e8] ;  /* 0x00007a00cccc7a20 */ /* 0x000fe40000410000 */
[----:B------:R-:W-:-:S02]  /*48e0*/  FMUL.FTZ R138, R138, c[0x0][0x1e8] ;  /* 0x00007a008a8a7a20 */ /* 0x000fc40000410000 */
[-CC-:B------:R-:W-:Y:S02]  /*48f0*/  FFMA.FTZ R165, R165, R160.reuse, R161.reuse ;  /* 0x000000a0a5a57223 */ /* 0x180fe400000100a1 */
[-C--:B------:R-:W-:Y:S02]  /*4900*/  FFMA.FTZ R169, R169, R160.reuse, R161 ;  /* 0x000000a0a9a97223 */ /* 0x080fe400000100a1 */
[----:B------:R-:W-:Y:S02]  /*4910*/  FADD.FTZ R165, R166, -R165 ;  /* 0x800000a5a6a57221 */ /* 0x000fe40000010000 */
[-C--:B------:R-:W-:Y:S02]  /*4920*/  FFMA.FTZ R167, R167, R160.reuse, R161 ;  /* 0x000000a0a7a77223 */ /* 0x080fe400000100a1 */
[----:B------:R-:W-:Y:S02]  /*4930*/  FADD.FTZ R169, R188, -R169 ;  /* 0x800000a9bca97221 */ /* 0x000fe40000010000 */
[----:B------:R-:W-:Y:S01]  /*4940*/  FADD.FTZ R167, R168, -R167 ;  /* 0x800000a7a8a77221 */ /* 0x000fe20000010000 */
[----:B------:R-:W-:Y:S01]  /*4950*/  @P0 PRMT R166, RZ, 0x7610, R122 ;  /* 0x00007610ffa60816 */ /* 0x000fe2000000007a */
[----:B------:R-:W-:-:S02]  /*4960*/  FFMA.FTZ R189, R189, R160, R161 ;  /* 0x000000a0bdbd7223 */ /* 0x000fc400000100a1 */
[----:B------:R-:W-:Y:S02]  /*4970*/  FFMA.FTZ R191, R191, R160, R161 ;  /* 0x000000a0bfbf7223 */ /* 0x000fe400000100a1 */
[----:B------:R-:W-:Y:S02]  /*4980*/  FADD.FTZ R189, R190, -R189 ;  /* 0x800000bdbebd7221 */ /* 0x000fe40000010000 */
[----:B------:R-:W-:Y:S01]  /*4990*/  FADD.FTZ R191, R192, -R191 ;  /* 0x800000bfc0bf7221 */ /* 0x000fe20000010000 */
[----:B------:R-:W-:Y:S02]  /*49a0*/  @P1 F2FP.BF16.PACK_AB R190, RZ, R137 ;  /* 0x00000089ffbe123e */ /* 0x000fe400000010ff */
[----:B------:R-:W-:Y:S02]  /*49b0*/  @P1 F2FP.BF16.PACK_AB R198, RZ, R198 ;  /* 0x000000c6ffc6123e */ /* 0x000fe400000010ff */
[----:B------:R-:W-:Y:S02]  /*49c0*/  @P1 F2FP.BF16.PACK_AB R197, RZ, R197 ;  /* 0x000000c5ffc5123e */ /* 0x000fe400000010ff */
[----:B------:R-:W-:-:S02]  /*49d0*/  @P1 PRMT R128, R190, 0x7610, R128 ;  /* 0x00007610be801816 */ /* 0x000fc40000000080 */
[----:B------:R-:W-:Y:S02]  /*49e0*/  @P1 PRMT R129, R198, 0x7610, R129 ;  /* 0x00007610c6811816 */ /* 0x000fe40000000081 */
[----:B------:R-:W-:Y:S02]  /*49f0*/  @P1 PRMT R128, R128, 0x5410, R197 ;  /* 0x0000541080801816 */ /* 0x000fe400000000c5 */
[--C-:B----4-:R-:W-:Y:S02]  /*4a00*/  @P6 PRMT R170, RZ, 0x5410, R132.reuse ;  /* 0x00005410ffaa6816 */ /* 0x110fe40000000084 */
[----:B------:R-:W-:-:S03]  /*4a10*/  @P5 PRMT R132, RZ, 0x7610, R132 ;  /* 0x00007610ff845816 */ /* 0x000fc60000000084 */
[----:B------:R-:W-:Y:S02]  /*4a20*/  @P6 FMUL.FTZ R193, R138, R170 ;  /* 0x000000aa8ac16220 */ /* 0x000fe40000410000 */
[----:B------:R-:W-:Y:S01]  /*4a30*/  @P5 FMUL.FTZ R195, R139, R132 ;  /* 0x000000848bc35220 */ /* 0x000fe20000410000 */
[----:B------:R-:W-:Y:S01]  /*4a40*/  @P3 PRMT R132, RZ, 0x5410, R133 ;  /* 0x00005410ff843816 */ /* 0x000fe20000000085 */
[----:B------:R-:W-:-:S04]  /*4a50*/  FMUL.FTZ R138, R40, R138 ;  /* 0x0000008a288a7220 */ /* 0x000fc80000410000 */
[----:B------:R-:W-:Y:S01]  /*4a60*/  @P3 FMUL.FTZ R196, R204, R132 ;  /* 0x00000084ccc43220 */ /* 0x000fe20000410000 */
[----:B------:R-:W-:Y:S01]  /*4a70*/  FSEL R152, R138, RZ, P6 ;  /* 0x000000ff8a987208 */ /* 0x000fe20003000000 */
[----:B------:R-:W-:Y:S01]  /*4a80*/  FMUL.FTZ R132, R41, R139 ;  /* 0x0000008b29847220 */ /* 0x000fe20000410000 */
[----:B0-----:R-:W-:Y:S01]  /*4a90*/  LOP3.LUT R138, R247, 0x1f, RZ, 0xc0, !PT ;  /* 0x0000001ff78a7812 */ /* 0x001fe200078ec0ff */
[----:B------:R-:W-:Y:S01]  /*4aa0*/  FMUL.FTZ R204, R42, R204 ;  /* 0x000000cc2acc7220 */ /* 0x000fe20000410000 */
[----:B------:R-:W-:Y:S01]  /*4ab0*/  LOP3.LUT P6, RZ, R153, 0xff00, RZ, 0xc0, !PT ;  /* 0x0000ff0099ff7812 */ /* 0x000fe200078cc0ff */
[----:B------:R-:W-:Y:S01]  /*4ac0*/  FMUL.FTZ R139, R2, R169 ;  /* 0x000000a9028b7220 */ /* 0x000fe20000410000 */
[----:B------:R-:W-:Y:S01]  /*4ad0*/  FSEL R132, R132, RZ, P5 ;  /* 0x000000ff84847208 */ /* 0x000fe20002800000 */
[----:B------:R-:W4:Y:S01]  /*4ae0*/  LDL.LU R247, [R1+0xd4] ;  /* 0x0000d40001f77983 */ /* 0x000f220000300800 */
[----:B------:R-:W-:Y:S02]  /*4af0*/  LEA R170, P5, R181, c[0x0][0x248], 0x4 ;  /* 0x00009200b5aa7a11 */ /* 0x000fe400078a20ff */
[----:B------:R-:W-:Y:S01]  /*4b00*/  FSEL R204, R204, RZ, P3 ;  /* 0x000000ffcccc7208 */ /* 0x000fe20001800000 */
[----:B------:R-:W-:Y:S01]  /*4b10*/  @P0 FADD.FTZ R139, R139, R166 ;  /* 0x000000a68b8b0221 */ /* 0x000fe20000010000 */
[----:B------:R-:W-:Y:S01]  /*4b20*/  LEA.HI.X R171, R181, c[0x0][0x24c], RZ, 0x4, P5 ;  /* 0x00009300b5ab7a11 */ /* 0x000fe200028f24ff */
[----:B------:R-:W2:Y:S01]  /*4b30*/  LDL.LU R245, [R1+0xe0] ;  /* 0x0000e00001f57983 */ /* 0x000ea20000300800 */
[----:B------:R-:W-:-:S02]  /*4b40*/  LOP3.LUT P3, RZ, R153, 0xff0000, RZ, 0xc0, !PT ;  /* 0x00ff000099ff7812 */ /* 0x000fc4000786c0ff */
[----:B------:R-:W-:Y:S02]  /*4b50*/  LOP3.LUT P5, RZ, R153, 0xff000000, RZ, 0xc0, !PT ;  /* 0xff00000099ff7812 */ /* 0x000fe400078ac0ff */
[----:B------:R-:W-:Y:S01]  /*4b60*/  @P0 PRMT R166, RZ, 0x5410, R123 ;  /* 0x00005410ffa60816 */ /* 0x000fe2000000007b */
[----:B------:R-:W-:Y:S01]  /*4b70*/  FMUL.FTZ R188, R139, R0 ;  /* 0x000000008bbc7220 */ /* 0x000fe20000410000 */
[----:B------:R-:W-:Y:S01]  /*4b80*/  LEA.HI.SX32 R153, R136, R138, 0x1d ;  /* 0x0000008a88997211 */ /* 0x000fe200078feaff */
[C---:B------:R-:W-:Y:S01]  /*4b90*/  FMUL.FTZ R136, R2.reuse, R165 ;  /* 0x000000a502887220 */ /* 0x040fe20000410000 */
[----:B------:R-:W-:Y:S01]  /*4ba0*/  @P0 PRMT R138, RZ, 0x7610, R121 ;  /* 0x00007610ff8a0816 */ /* 0x000fe20000000079 */
[----:B------:R-:W-:Y:S01]  /*4bb0*/  FMUL.FTZ R165, R2, R167 ;  /* 0x000000a702a57220 */ /* 0x000fe20000410000 */
[----:B------:R-:W2:Y:S03]  /*4bc0*/  LDL.LU R244, [R1+0xdc] ;  /* 0x0000dc0001f47983 */ /* 0x000ea60000300800 */
[----:B------:R-:W-:Y:S01]  /*4bd0*/  @P0 FADD.FTZ R136, R136, R138 ;  /* 0x0000008a88880221 */ /* 0x000fe20000010000 */
[----:B------:R-:W-:Y:S01]  /*4be0*/  @P0 PRMT R138, RZ, 0x5410, R122 ;  /* 0x00005410ff8a0816 */ /* 0x000fe2000000007a */
[----:B------:R-:W-:Y:S01]  /*4bf0*/  FMUL.FTZ R188, R188, c[0x0][0x1e8] ;  /* 0x00007a00bcbc7a20 */ /* 0x000fe20000410000 */
[----:B------:R-:W2:Y:S03]  /*4c00*/  LDL.LU R243, [R1+0xe8] ;  /* 0x0000e80001f37983 */ /* 0x000ea60000300800 */
[----:B------:R-:W-:Y:S01]  /*4c10*/  @P0 FADD.FTZ R165, R165, R138 ;  /* 0x0000008aa5a50221 */ /* 0x000fe20000010000 */
[----:B------:R-:W2:Y:S01]  /*4c20*/  LDL.LU R236, [R1+0xe4] ;  /* 0x0000e40001ec7983 */ /* 0x000ea20000300800 */
[----:B------:R-:W-:-:S02]  /*4c30*/  FMUL.FTZ R138, R2, R189 ;  /* 0x000000bd028a7220 */ /* 0x000fc40000410000 */
[----:B------:R-:W-:Y:S01]  /*4c40*/  FMUL.FTZ R189, R2, R191 ;  /* 0x000000bf02bd7220 */ /* 0x000fe20000410000 */
[----:B------:R-:W2:Y:S01]  /*4c50*/  LDL.LU R235, [R1+0xf0] ;  /* 0x0000f00001eb7983 */ /* 0x000ea20000300800 */
[----:B------:R-:W-:Y:S01]  /*4c60*/  @P0 FADD.FTZ R138, R138, R166 ;  /* 0x000000a68a8a0221 */ /* 0x000fe20000010000 */
[----:B------:R-:W-:Y:S01]  /*4c70*/  @P0 PRMT R166, RZ, 0x7610, R123 ;  /* 0x00007610ffa60816 */ /* 0x000fe2000000007b */
[----:B------:R-:W-:Y:S01]  /*4c80*/  FMUL.FTZ R168, R165, R0 ;  /* 0x00000000a5a87220 */ /* 0x000fe20000410000 */
[----:B------:R-:W-:Y:S01]  /*4c90*/  @P1 F2FP.BF16.PACK_AB R191, RZ, R165 ;  /* 0x000000a5ffbf123e */ /* 0x000fe200000010ff */
[----:B------:R-:W2:Y:S02]  /*4ca0*/  LDL.LU R234, [R1+0xec] ;  /* 0x0000ec0001ea7983 */ /* 0x000ea40000300800 */
[----:B------:R-:W-:Y:S01]  /*4cb0*/  @P0 FADD.FTZ R189, R189, R166 ;  /* 0x000000a6bdbd0221 */ /* 0x000fe20000010000 */
[----:B------:R-:W-:Y:S01]  /*4cc0*/  @P1 F2FP.BF16.PACK_AB R166, RZ, R136 ;  /* 0x00000088ffa6123e */ /* 0x000fe200000010ff */
[----:B------:R-:W-:Y:S01]  /*4cd0*/  FMUL.FTZ R136, R136, R0 ;  /* 0x0000000088887220 */ /* 0x000fe20000410000 */
[----:B------:R-:W-:Y:S01]  /*4ce0*/  @P1 F2FP.BF16.PACK_AB R192, RZ, R138 ;  /* 0x0000008affc0123e */ /* 0x000fe200000010ff */
[----:B------:R-:W-:Y:S01]  /*4cf0*/  FMUL.FTZ R168, R168, c[0x0][0x1e8] ;  /* 0x00007a00a8a87a20 */ /* 0x000fe20000410000 */
[----:B------:R-:W2:Y:S01]  /*4d00*/  LDL.LU R233, [R1+0xf8] ;  /* 0x0000f80001e97983 */ /* 0x000ea20000300800 */
[----:B------:R-:W-:-:S02]  /*4d10*/  FMUL.FTZ R169, R138, R0 ;  /* 0x000000008aa97220 */ /* 0x000fc40000410000 */
[----:B------:R-:W-:Y:S01]  /*4d20*/  FMUL.FTZ R165, R136, c[0x0][0x1e8] ;  /* 0x00007a0088a57a20 */ /* 0x000fe20000410000 */
[----:B------:R-:W2:Y:S01]  /*4d30*/  LDL.LU R232, [R1+0xf4] ;  /* 0x0000f40001e87983 */ /* 0x000ea20000300800 */
[----:B------:R-:W-:Y:S02]  /*4d40*/  FMUL.FTZ R181, R189, R0 ;  /* 0x00000000bdb57220 */ /* 0x000fe40000410000 */
[----:B------:R-:W-:Y:S01]  /*4d50*/  FMUL.FTZ R138, R36, R168 ;  /* 0x000000a8248a7220 */ /* 0x000fe20000410000 */
[----:B------:R-:W2:Y:S01]  /*4d60*/  LDL.LU R231, [R1+0x100] ;  /* 0x0001000001e77983 */ /* 0x000ea20000300800 */
[----:B------:R-:W-:Y:S02]  /*4d70*/  FMUL.FTZ R136, R37, R188 ;  /* 0x000000bc25887220 */ /* 0x000fe40000410000 */
[----:B------:R-:W-:Y:S01]  /*4d80*/  FMUL.FTZ R169, R169, c[0x0][0x1e8] ;  /* 0x00007a00a9a97a20 */ /* 0x000fe20000410000 */
[----:B------:R-:W3:Y:S01]  /*4d90*/  LDL.LU R230, [R1+0xfc] ;  /* 0x0000fc0001e67983 */ /* 0x000ee20000300800 */
[----:B------:R-:W-:Y:S01]  /*4da0*/  FMUL.FTZ R181, R181, c[0x0][0x1e8] ;  /* 0x00007a00b5b57a20 */ /* 0x000fe20000410000 */
[----:B------:R-:W-:-:S02]  /*4db0*/  FSEL R138, R138, RZ, P4 ;  /* 0x000000ff8a8a7208 */ /* 0x000fc40002000000 */
[----:B------:R-:W4:Y:S01]  /*4dc0*/  LDL.LU R229, [R1+0x108] ;  /* 0x0001080001e57983 */ /* 0x000f220000300800 */
[----:B------:R-:W-:Y:S01]  /*4dd0*/  FSEL R136, R136, RZ, P6 ;  /* 0x000000ff88887208 */ /* 0x000fe20003000000 */
[----:B------:R-:W-:Y:S01]  /*4de0*/  FMUL.FTZ R205, R39, R181 ;  /* 0x000000b527cd7220 */ /* 0x000fe20000410000 */
[----:B------:R-:W-:Y:S01]  /*4df0*/  @P1 F2FP.BF16.PACK_AB R167, RZ, R139 ;  /* 0x0000008bffa7123e */ /* 0x000fe200000010ff */
[----:B------:R-:W4:Y:S01]  /*4e00*/  LDL.LU R228, [R1+0x104] ;  /* 0x0001040001e47983 */ /* 0x000f220000300800 */
[----:B------:R-:W-:Y:S01]  /*4e10*/  FMUL.FTZ R139, R38, R169 ;  /* 0x000000a9268b7220 */ /* 0x000fe20000410000 */
[----:B------:R-:W-:Y:S01]  /*4e20*/  F2FP.BF16.PACK_AB R138, R136, R138 ;  /* 0x0000008a888a723e */ /* 0x000fe200000010ff */
[----:B------:R-:W-:Y:S01]  /*4e30*/  FMUL.FTZ R137, R43, R165 ;  /* 0x000000a52b897220 */ /* 0x000fe20000410000 */
[----:B------:R-:W4:Y:S01]  /*4e40*/  LDL.LU R227, [R1+0x110] ;  /* 0x0001100001e37983 */ /* 0x000f220000300800 */
[----:B------:R-:W-:-:S03]  /*4e50*/  F2FP.BF16.PACK_AB R136, R132, R152 ;  /* 0x000000988488723e */ /* 0x000fc600000010ff */
[----:B------:R-:W4:Y:S01]  /*4e60*/  LDL.LU R222, [R1+0x10c] ;  /* 0x00010c0001de7983 */ /* 0x000f220000300800 */
[----:B------:R-:W-:-:S03]  /*4e70*/  @P1 IADD3 R152, R3, 0x60, RZ ;  /* 0x0000006003981810 */ /* 0x000fc60007ffe0ff */
[----:B------:R-:W4:Y:S01]  /*4e80*/  LDL.LU R221, [R1+0x118] ;  /* 0x0001180001dd7983 */ /* 0x000f220000300800 */
[----:B------:R-:W-:-:S03]  /*4e90*/  @P1 F2FP.BF16.PACK_AB R189, RZ, R189 ;  /* 0x000000bdffbd123e */ /* 0x000fc600000010ff */
[----:B------:R-:W4:Y:S01]  /*4ea0*/  LDL.LU R220, [R1+0x114] ;  /* 0x0001140001dc7983 */ /* 0x000f220000300800 */
[----:B------:R-:W-:Y:S02]  /*4eb0*/  @P1 PRMT R130, R191, 0x7610, R130 ;  /* 0x00007610bf821816 */ /* 0x000fe40000000082 */
[----:B------:R-:W-:Y:S01]  /*4ec0*/  @P1 PRMT R131, R192, 0x7610, R131 ;  /* 0x00007610c0831816 */ /* 0x000fe20000000083 */
[----:B------:R-:W4:Y:S01]  /*4ed0*/  LDL.LU R213, [R1+0x120] ;  /* 0x0001200001d57983 */ /* 0x000f220000300800 */
[----:B------:R-:W-:Y:S02]  /*4ee0*/  FSEL R139, R139, RZ, P3 ;  /* 0x000000ff8b8b7208 */ /* 0x000fe40001800000 */
[----:B------:R-:W-:Y:S01]  /*4ef0*/  FSEL R205, R205, RZ, P5 ;  /* 0x000000ffcdcd7208 */ /* 0x000fe20002800000 */
[----:B------:R-:W4:Y:S01]  /*4f00*/  LDL.LU R212, [R1+0x11c] ;  /* 0x00011c0001d47983 */ /* 0x000f220000300800 */
[----:B------:R-:W-:Y:S02]  /*4f10*/  FSEL R137, R137, RZ, P2 ;  /* 0x000000ff89897208 */ /* 0x000fe40001000000 */
[----:B------:R-:W-:Y:S01]  /*4f20*/  IADD3 R132, R153, 0x80, RZ ;  /* 0x0000008099847810 */ /* 0x000fe20007ffe0ff */
[----:B------:R-:W4:Y:S01]  /*4f30*/  LDL.LU R211, [R1+0x128] ;  /* 0x0001280001d37983 */ /* 0x000f220000300800 */
[----:B------:R-:W-:Y:S01]  /*4f40*/  @P1 IMAD.WIDE.U32 R152, R152, R246, c[0x0][0x258] ;  /* 0x0000960098981625 */ /* 0x000fe200078e00f6 */
[----:B------:R-:W-:-:S02]  /*4f50*/  @P1 PRMT R129, R129, 0x5410, R166 ;  /* 0x0000541081811816 */ /* 0x000fc400000000a6 */
[----:B------:R-:W4:Y:S01]  /*4f60*/  LDL.LU R210, [R1+0x124] ;  /* 0x0001240001d27983 */ /* 0x000f220000300800 */
[----:B------:R-:W-:Y:S02]  /*4f70*/  @P1 PRMT R130, R130, 0x5410, R167 ;  /* 0x0000541082821816 */ /* 0x000fe400000000a7 */
[----:B------:R-:W-:Y:S01]  /*4f80*/  @P1 PRMT R131, R131, 0x5410, R189 ;  /* 0x0000541083831816 */ /* 0x000fe200000000bd */
[----:B------:R-:W4:Y:S01]  /*4f90*/  LDL.LU R209, [R1+0x130] ;  /* 0x0001300001d17983 */ /* 0x000f220000300800 */
[----:B------:R-:W-:Y:S01]  /*4fa0*/  F2FP.BF16.PACK_AB R139, R205, R139 ;  /* 0x0000008bcd8b723e */ /* 0x000fe200000010ff */
[----:B------:R-:W-:Y:S01]  /*4fb0*/  IMAD.WIDE.U32 R166, R132, R246, c[0x0][0x170] ;  /* 0x00005c0084a67625 */ /* 0x000fe200078e00f6 */
[----:B------:R-:W-:Y:S01]  /*4fc0*/  F2FP.BF16.PACK_AB R137, R137, R204 ;  /* 0x000000cc8989723e */ /* 0x000fe200000010ff */
[----:B------:R-:W4:Y:S04]  /*4fd0*/  LDL.LU R208, [R1+0x12c] ;  /* 0x00012c0001d07983 */ /* 0x000f280000300800 */
[----:B------:R-:W4:Y:S04]  /*4fe0*/  LDL.LU R207, [R1+0x138] ;  /* 0x0001380001cf7983 */ /* 0x000f280000300800 */
[----:B------:R-:W4:Y:S04]  /*4ff0*/  LDL.LU R206, [R1+0x134] ;  /* 0x0001340001ce7983 */ /* 0x000f280000300800 */
[----:B------:R-:W4:Y:S04]  /*5000*/  LDL.LU R205, [R1+0xc4] ;  /* 0x0000c40001cd7983 */ /* 0x000f280000300800 */
[----:B------:R-:W4:Y:S04]  /*5010*/  LDL.LU R204, [R1+0xc8] ;  /* 0x0000c80001cc7983 */ /* 0x000f280000300800 */
[----:B------:R-:W4:Y:S04]  /*5020*/  LDL.LU R190, [R1+0xbc] ;  /* 0x0000bc0001be7983 */ /* 0x000f280000300800 */
[----:B------:R-:W-:Y:S04]  /*5030*/  @P1 STG.E.128 [R152.64], R128 ;  /* 0x0000008098001986 */ /* 0x000fe8000c101d04 */
[----:B------:R-:W4:Y:S04]  /*5040*/  LDL.LU R198, [R1+0xc0] ;  /* 0x0000c00001c67983 */ /* 0x000f280000300800 */
[----:B------:R0:W-:Y:S04]  /*5050*/  STG.E.128 [R170.64], R136 ;  /* 0x00000088aa007986 */ /* 0x0001e8000c101d04 */
[----:B------:R-:W4:Y:S04]  /*5060*/  LDL.LU R191, [R1+0xb4] ;  /* 0x0000b40001bf7983 */ /* 0x000f280000300800 */
[----:B------:R-:W4:Y:S04]  /*5070*/  LDL.LU R192, [R1+0xb8] ;  /* 0x0000b80001c07983 */ /* 0x000f280000300800 */
[----:B------:R-:W4:Y:S04]  /*5080*/  LDL.LU R197, [R1+0xac] ;  /* 0x0000ac0001c57983 */ /* 0x000f280000300800 */
[----:B------:R-:W4:Y:S04]  /*5090*/  LDL.LU R189, [R1+0xb0] ;  /* 0x0000b00001bd7983 */ /* 0x000f280000300800 */
[----:B0-----:R0:W4:Y:S04]  /*50a0*/  LDG.E.128 R136, [R166.64] ;  /* 0x00000004a6887981 */ /* 0x001128000c1e1d00 */
[----:B------:R-:W4:Y:S04]  /*50b0*/  LDL.LU R170, [R1+0xa8] ;  /* 0x0000a80001aa7983 */ /* 0x000f280000300800 */
[----:B------:R-:W4:Y:S04]  /*50c0*/  LDL.LU R171, [R1+0xa4] ;  /* 0x0000a40001ab7983 */ /* 0x000f280000300800 */
[----:B0-----:R-:W4:Y:S04]  /*50d0*/  LDL.LU R166, [R1+0xa0] ;  /* 0x0000a00001a67983 */ /* 0x001f280000300800 */
[----:B------:R-:W4:Y:S01]  /*50e0*/  LDL.LU R167, [R1+0x9c] ;  /* 0x00009c0001a77983 */ /* 0x000f220000300800 */
[----:B------:R-:W-:-:S02]  /*50f0*/  FFMA.FTZ R142, R142, R160, R161 ;  /* 0x000000a08e8e7223 */ /* 0x000fc400000100a1 */
[-CC-:B------:R-:W-:Y:S02]  /*5100*/  FFMA.FTZ R143, R143, R160.reuse, R161.reuse ;  /* 0x000000a08f8f7223 */ /* 0x180fe400000100a1 */
[-CC-:B------:R-:W-:Y:S02]  /*5110*/  FFMA.FTZ R144, R144, R160.reuse, R161.reuse ;  /* 0x000000a090907223 */ /* 0x180fe400000100a1 */
[-CC-:B------:R-:W-:Y:S02]  /*5120*/  FFMA.FTZ R147, R147, R160.reuse, R161.reuse ;  /* 0x000000a093937223 */ /* 0x180fe400000100a1 */
[-CC-:B------:R-:W-:Y:S02]  /*5130*/  FFMA.FTZ R140, R140, R160.reuse, R161.reuse ;  /* 0x000000a08c8c7223 */ /* 0x180fe400000100a1 */
[-CC-:B------:R-:W-:Y:S02]  /*5140*/  FFMA.FTZ R141, R141, R160.reuse, R161.reuse ;  /* 0x000000a08d8d7223 */ /* 0x180fe400000100a1 */
[----:B------:R-:W-:-:S02]  /*5150*/  FFMA.FTZ R145, R145, R160, R161 ;  /* 0x000000a091917223 */ /* 0x000fc400000100a1 */
[----:B------:R-:W-:Y:S02]  /*5160*/  FFMA.FTZ R146, R146, R160, R161 ;  /* 0x000000a092927223 */ /* 0x000fe400000100a1 */
[----:B------:R-:W-:Y:S02]  /*5170*/  FADD.FTZ R142, R159, -R142 ;  /* 0x8000008e9f8e7221 */ /* 0x000fe40000010000 */
[----:B------:R-:W-:Y:S02]  /*5180*/  FADD.FTZ R143, R158, -R143 ;  /* 0x8000008f9e8f7221 */ /* 0x000fe40000010000 */
[----:B------:R-:W-:Y:S02]  /*5190*/  FADD.FTZ R144, R157, -R144 ;  /* 0x800000909d907221 */ /* 0x000fe40000010000 */
[----:B------:R-:W-:Y:S02]  /*51a0*/  FADD.FTZ R147, R156, -R147 ;  /* 0x800000939c937221 */ /* 0x000fe40000010000 */
[----:B------:R-:W-:-:S02]  /*51b0*/  FADD.FTZ R140, R155, -R140 ;  /* 0x8000008c9b8c7221 */ /* 0x000fc40000010000 */
[----:B------:R-:W-:Y:S02]  /*51c0*/  FADD.FTZ R141, R154, -R141 ;  /* 0x8000008d9a8d7221 */ /* 0x000fe40000010000 */
[----:B------:R-:W-:Y:S02]  /*51d0*/  FADD.FTZ R145, R151, -R145 ;  /* 0x8000009197917221 */ /* 0x000fe40000010000 */
[----:B------:R-:W-:Y:S02]  /*51e0*/  FADD.FTZ R146, R150, -R146 ;  /* 0x8000009296927221 */ /* 0x000fe40000010000 */
[C---:B------:R-:W-:Y:S02]  /*51f0*/  FMUL.FTZ R142, R2.reuse, R142 ;  /* 0x0000008e028e7220 */ /* 0x040fe40000410000 */
[C---:B------:R-:W-:Y:S02]  /*5200*/  FMUL.FTZ R143, R2.reuse, R143 ;  /* 0x0000008f028f7220 */ /* 0x040fe40000410000 */
[----:B------:R-:W-:-:S02]  /*5210*/  FMUL.FTZ R144, R2, R144 ;  /* 0x0000009002907220 */ /* 0x000fc40000410000 */
[C---:B------:R-:W-:Y:S02]  /*5220*/  FMUL.FTZ R147, R2.reuse, R147 ;  /* 0x0000009302937220 */ /* 0x040fe40000410000 */
[C---:B------:R-:W-:Y:S02]  /*5230*/  FMUL.FTZ R140, R2.reuse, R140 ;  /* 0x0000008c028c7220 */ /* 0x040fe40000410000 */
[C---:B------:R-:W-:Y:S02]  /*5240*/  FMUL.FTZ R141, R2.reuse, R141 ;  /* 0x0000008d028d7220 */ /* 0x040fe40000410000 */
[C---:B------:R-:W-:Y:S02]  /*5250*/  FMUL.FTZ R145, R2.reuse, R145 ;  /* 0x0000009102917220 */ /* 0x040fe40000410000 */
[----:B------:R-:W-:Y:S01]  /*5260*/  FMUL.FTZ R146, R2, R146 ;  /* 0x0000009202927220 */ /* 0x000fe20000410000 */
        /* <DEDUP_REMOVED lines=12> */
[----:B------:R-:W-:Y:S01]  /*5330*/  @P0 PRMT R2, RZ, 0x5410, R127 ;  /* 0x00005410ff020816 */ /* 0x000fe2000000007f */
[----:B------:R-:W-:Y:S01]  /*5340*/  HFMA2.MMA R152, -RZ, RZ, 0, 0 ;  /* 0x00000000ff987435 */ /* 0x000fe200000001ff */
[----:B------:R-:W-:-:S03]  /*5350*/  @P2 PRMT R133, RZ, 0x7610, R133 ;  /* 0x00007610ff852816 */ /* 0x000fc60000000085 */
[----:B------:R-:W-:Y:S01]  /*5360*/  @P0 FADD.FTZ R145, R145, R2 ;  /* 0x0000000291910221 */ /* 0x000fe20000010000 */
[----:B------:R-:W-:Y:S01]  /*5370*/  @P0 PRMT R2, RZ, 0x7610, R127 ;  /* 0x00007610ff020816 */ /* 0x000fe2000000007f */
[----:B------:R-:W-:Y:S01]  /*5380*/  @P2 FMUL.FTZ R152, R165, R133 ;  /* 0x00000085a5982220 */ /* 0x000fe20000410000 */
[----:B------:R-:W-:-:S03]  /*5390*/  HFMA2.MMA R133, -RZ, RZ, 0, 0 ;  /* 0x00000000ff857435 */ /* 0x000fc600000001ff */
[----:B------:R-:W-:Y:S01]  /*53a0*/  @P0 FADD.FTZ R146, R146, R2 ;  /* 0x0000000292920221 */ /* 0x000fe20000010000 */
[--C-:B------:R-:W-:Y:S02]  /*53b0*/  @P4 PRMT R2, RZ, 0x5410, R134.reuse ;  /* 0x00005410ff024816 */ /* 0x100fe40000000086 */
[----:B------:R-:W-:Y:S02]  /*53c0*/  @P6 PRMT R154, RZ, 0x7610, R134 ;  /* 0x00007610ff9a6816 */ /* 0x000fe40000000086 */
[----:B------:R-:W-:Y:S02]  /*53d0*/  MOV R153, R148 ;  /* 0x0000009400997202 */ /* 0x000fe40000000f00 */
[--C-:B------:R-:W-:Y:S01]  /*53e0*/  @P3 PRMT R134, RZ, 0x5410, R135.reuse ;  /* 0x00005410ff863816 */ /* 0x100fe20000000087 */
[----:B------:R-:W-:Y:S01]  /*53f0*/  @P4 FMUL.FTZ R133, R168, R2 ;  /* 0x00000002a8854220 */ /* 0x000fe20000410000 */
[----:B------:R-:W-:Y:S01]  /*5400*/  @P5 PRMT R135, RZ, 0x7610, R135 ;  /* 0x00007610ff875816 */ /* 0x000fe20000000087 */
[----:B------:R-:W-:Y:S01]  /*5410*/  CS2R R150, SRZ ;  /* 0x0000000000967805 */ /* 0x000fe2000001ff00 */
[----:B------:R-:W-:-:S02]  /*5420*/  @P1 F2FP.BF16.PACK_AB R2, RZ, R142 ;  /* 0x0000008eff02123e */ /* 0x000fc400000010ff */
[----:B------:R-:W-:Y:S02]  /*5430*/  @P1 F2FP.BF16.PACK_AB R155, RZ, R144 ;  /* 0x00000090ff9b123e */ /* 0x000fe400000010ff */
[----:B------:R-:W-:Y:S02]  /*5440*/  @P1 F2FP.BF16.PACK_AB R157, RZ, R140 ;  /* 0x0000008cff9d123e */ /* 0x000fe400000010ff */
[----:B------:R-:W-:Y:S02]  /*5450*/  @P1 F2FP.BF16.PACK_AB R158, RZ, R145 ;  /* 0x00000091ff9e123e */ /* 0x000fe400000010ff */
[----:B------:R-:W-:Y:S01]  /*5460*/  LOP3.LUT P2, RZ, R153, 0xff, RZ, 0xc0, !PT ;  /* 0x000000ff99ff7812 */ /* 0x000fe2000784c0ff */
[----:B------:R-:W-:Y:S01]  /*5470*/  @P6 FMUL.FTZ R150, R188, R154 ;  /* 0x0000009abc966220 */ /* 0x000fe20000410000 */
[----:B------:R-:W-:Y:S01]  /*5480*/  MOV R153, RZ ;  /* 0x000000ff00997202 */ /* 0x000fe20000000f00 */
[----:B------:R-:W-:Y:S01]  /*5490*/  @P3 FMUL.FTZ R151, R169, R134 ;  /* 0x00000086a9973220 */ /* 0x000fe20000410000 */
[----:B------:R-:W-:Y:S01]  /*54a0*/  @P1 IADD3 R3, R3, 0x80, RZ ;  /* 0x0000008003031810 */ /* 0x000fe20007ffe0ff */
[----:B------:R-:W-:Y:S01]  /*54b0*/  @P5 FMUL.FTZ R153, R181, R135 ;  /* 0x00000087b5995220 */ /* 0x000fe20000410000 */
[----:B------:R-:W-:-:S02]  /*54c0*/  @P1 F2FP.BF16.PACK_AB R154, RZ, R143 ;  /* 0x0000008fff9a123e */ /* 0x000fc400000010ff */
[----:B------:R-:W-:Y:S02]  /*54d0*/  @P1 F2FP.BF16.PACK_AB R156, RZ, R147 ;  /* 0x00000093ff9c123e */ /* 0x000fe400000010ff */
[----:B------:R-:W-:Y:S02]  /*54e0*/  @P1 F2FP.BF16.PACK_AB R134, RZ, R141 ;  /* 0x0000008dff86123e */ /* 0x000fe400000010ff */
[----:B------:R-:W-:Y:S02]  /*54f0*/  @P1 F2FP.BF16.PACK_AB R135, RZ, R146 ;  /* 0x00000092ff87123e */ /* 0x000fe400000010ff */
[----:B------:R-:W-:Y:S02]  /*5500*/  @P1 PRMT R128, R2, 0x7610, R128 ;  /* 0x0000761002801816 */ /* 0x000fe40000000080 */
[----:B------:R-:W-:Y:S02]  /*5510*/  @P1 PRMT R129, R155, 0x7610, R129 ;  /* 0x000076109b811816 */ /* 0x000fe40000000081 */
[----:B------:R-:W-:-:S02]  /*5520*/  @P1 PRMT R130, R157, 0x7610, R130 ;  /* 0x000076109d821816 */ /* 0x000fc40000000082 */
[----:B------:R-:W-:Y:S01]  /*5530*/  @P1 PRMT R131, R158, 0x7610, R131 ;  /* 0x000076109e831816 */ /* 0x000fe20000000083 */
[----:B------:R-:W-:Y:S01]  /*5540*/  @P1 IMAD.WIDE.U32 R2, R3, R246, c[0x0][0x258] ;  /* 0x0000960003021625 */ /* 0x000fe200078e00f6 */
[----:B------:R-:W-:Y:S02]  /*5550*/  @P1 PRMT R128, R128, 0x5410, R154 ;  /* 0x0000541080801816 */ /* 0x000fe4000000009a */
[----:B------:R-:W-:Y:S02]  /*5560*/  @P1 PRMT R129, R129, 0x5410, R156 ;  /* 0x0000541081811816 */ /* 0x000fe4000000009c */
[----:B------:R-:W-:Y:S02]  /*5570*/  @P1 PRMT R130, R130, 0x5410, R134 ;  /* 0x0000541082821816 */ /* 0x000fe40000000086 */
[----:B------:R-:W-:Y:S01]  /*5580*/  @P1 PRMT R131, R131, 0x5410, R135 ;  /* 0x0000541083831816 */ /* 0x000fe20000000087 */
[-C--:B------:R-:W-:Y:S01]  /*5590*/  FMUL.FTZ R154, R142, R0.reuse ;  /* 0x000000008e9a7220 */ /* 0x080fe20000410000 */
[----:B------:R-:W-:Y:S01]  /*55a0*/  HFMA2.MMA R142, -RZ, RZ, 0, 0 ;  /* 0x00000000ff8e7435 */ /* 0x000fe200000001ff */
[----:B------:R-:W-:-:S02]  /*55b0*/  FMUL.FTZ R143, R143, R0 ;  /* 0x000000008f8f7220 */ /* 0x000fc40000410000 */
[----:B------:R0:W-:Y:S01]  /*55c0*/  @P1 STG.E.128 [R2.64], R128 ;  /* 0x0000008002001986 */ /* 0x0001e2000c101d04 */
[----:B------:R-:W-:Y:S02]  /*55d0*/  FMUL.FTZ R154, R154, c[0x0][0x1e8] ;  /* 0x00007a009a9a7a20 */ /* 0x000fe40000410000 */
[-C--:B------:R-:W-:Y:S02]  /*55e0*/  FMUL.FTZ R144, R144, R0.reuse ;  /* 0x0000000090907220 */ /* 0x080fe40000410000 */
[-C--:B------:R-:W-:Y:S02]  /*55f0*/  FMUL.FTZ R147, R147, R0.reuse ;  /* 0x0000000093937220 */ /* 0x080fe40000410000 */
[-C--:B------:R-:W-:Y:S02]  /*5600*/  FMUL.FTZ R140, R140, R0.reuse ;  /* 0x000000008c8c7220 */ /* 0x080fe40000410000 */
[-C--:B------:R-:W-:Y:S02]  /*5610*/  FMUL.FTZ R141, R141, R0.reuse ;  /* 0x000000008d8d7220 */ /* 0x080fe40000410000 */
[----:B------:R-:W-:-:S02]  /*5620*/  FMUL.FTZ R145, R145, R0 ;  /* 0x0000000091917220 */ /* 0x000fc40000410000 */
[----:B------:R-:W-:Y:S02]  /*5630*/  FMUL.FTZ R0, R146, R0 ;  /* 0x0000000092007220 */ /* 0x000fe40000410000 */
[----:B------:R-:W-:Y:S02]  /*5640*/  FMUL.FTZ R146, R143, c[0x0][0x1e8] ;  /* 0x00007a008f927a20 */ /* 0x000fe40000410000 */
[----:B------:R-:W-:Y:S02]  /*5650*/  FMUL.FTZ R143, R144, c[0x0][0x1e8] ;  /* 0x00007a00908f7a20 */ /* 0x000fe40000410000 */
[----:B------:R-:W-:Y:S02]  /*5660*/  FMUL.FTZ R144, R147, c[0x0][0x1e8] ;  /* 0x00007a0093907a20 */ /* 0x000fe40000410000 */
[----:B------:R-:W-:Y:S01]  /*5670*/  FMUL.FTZ R147, R140, c[0x0][0x1e8] ;  /* 0x00007a008c937a20 */ /* 0x000fe20000410000 */
[C---:B------:R-:W-:Y:S01]  /*5680*/  LOP3.LUT P0, RZ, R148.reuse, 0xff00, RZ, 0xc0, !PT ;  /* 0x0000ff0094ff7812 */ /* 0x040fe2000780c0ff */
[----:B------:R-:W-:Y:S01]  /*5690*/  FMUL.FTZ R140, R141, c[0x0][0x1e8] ;  /* 0x00007a008d8c7a20 */ /* 0x000fe20000410000 */
[----:B------:R-:W-:-:S02]  /*56a0*/  LOP3.LUT P5, RZ, R148, 0xff0000, RZ, 0xc0, !PT ;  /* 0x00ff000094ff7812 */ /* 0x000fc400078ac0ff */
[----:B------:R-:W-:Y:S02]  /*56b0*/  LOP3.LUT P4, RZ, R148, 0xff000000, RZ, 0xc0, !PT ;  /* 0xff00000094ff7812 */ /* 0x000fe4000788c0ff */
[C---:B------:R-:W-:Y:S02]  /*56c0*/  LOP3.LUT P3, RZ, R149.reuse, 0xff, RZ, 0xc0, !PT ;  /* 0x000000ff95ff7812 */ /* 0x040fe4000786c0ff */
[----:B------:R-:W-:Y:S01]  /*56d0*/  LOP3.LUT P6, RZ, R149, 0xff00, RZ, 0xc0, !PT ;  /* 0x0000ff0095ff7812 */ /* 0x000fe200078cc0ff */
[----:B------:R-:W-:Y:S02]  /*56e0*/  FMUL.FTZ R145, R145, c[0x0][0x1e8] ;  /* 0x00007a0091917a20 */ /* 0x000fe40000410000 */
[----:B------:R-:W-:Y:S01]  /*56f0*/  FMUL.FTZ R0, R0, c[0x0][0x1e8] ;  /* 0x00007a0000007a20 */ /* 0x000fe20000410000 */
[----:B------:R-:W-:Y:S01]  /*5700*/  MOV R134, c[0x0][0x160] ;  /* 0x0000580000867a02 */ /* 0x000fe20000000f00 */
[----:B--2---:R-:W-:Y:S02]  /*5710*/  FADD.FTZ R251, R224, R251 ;  /* 0x000000fbe0fb7221 */ /* 0x004fe40000010000 */
[----:B---3--:R-:W-:-:S02]  /*5720*/  FADD.FTZ R250, R187, R250 ;  /* 0x000000fabbfa7221 */ /* 0x008fc40000010000 */
[----:B------:R-:W-:Y:S01]  /*5730*/  FMUL.FTZ R141, R30, R145 ;  /* 0x000000911e8d7220 */ /* 0x000fe20000410000 */
[----:B------:R-:W-:Y:S01]  /*5740*/  LEA R180, R134, R180, 0x2 ;  /* 0x000000b486b47211 */ /* 0x000fe200078e10ff */
[----:B------:R-:W-:Y:S02]  /*5750*/  FADD.FTZ R248, R225, R248 ;  /* 0x000000f8e1f87221 */ /* 0x000fe40000010000 */
[----:B----4-:R-:W-:Y:S02]  /*5760*/  FADD.FTZ R247, R226, R247 ;  /* 0x000000f7e2f77221 */ /* 0x010fe40000010000 */
[----:B------:R-:W-:Y:S02]  /*5770*/  FADD.FTZ R245, R218, R245 ;  /* 0x000000f5daf57221 */ /* 0x000fe40000010000 */
[----:B------:R-:W-:Y:S02]  /*5780*/  FMUL.FTZ R135, R35, R144 ;  /* 0x0000009023877220 */ /* 0x000fe40000410000 */
[----:B------:R-:W-:-:S02]  /*5790*/  FADD.FTZ R227, R133, R227 ;  /* 0x000000e385e37221 */ /* 0x000fc40000010000 */
[----:B------:R-:W-:Y:S02]  /*57a0*/  FADD.FTZ R222, R150, R222 ;  /* 0x000000de96de7221 */ /* 0x000fe40000010000 */
[----:B------:R-:W-:Y:S02]  /*57b0*/  FMUL.FTZ R150, R31, R0 ;  /* 0x000000001f967220 */ /* 0x000fe40000410000 */
[----:B------:R-:W-:Y:S02]  /*57c0*/  FADD.FTZ R221, R151, R221 ;  /* 0x000000dd97dd7221 */ /* 0x000fe40000010000 */
[----:B------:R-:W-:Y:S02]  /*57d0*/  FMUL.FTZ R133, R34, R143 ;  /* 0x0000008f22857220 */ /* 0x000fe40000410000 */
[----:B------:R-:W-:Y:S02]  /*57e0*/  FMUL.FTZ R134, R28, R147 ;  /* 0x000000931c867220 */ /* 0x000fe40000410000 */
[----:B------:R-:W-:-:S02]  /*57f0*/  FADD.FTZ R244, R217, R244 ;  /* 0x000000f4d9f47221 */ /* 0x000fc40000010000 */
[----:B------:R-:W-:Y:S02]  /*5800*/  FADD.FTZ R228, R152, R228 ;  /* 0x000000e498e47221 */ /* 0x000fe40000010000 */
[----:B------:R-:W-:Y:S02]  /*5810*/  FADD.FTZ R243, R219, R243 ;  /* 0x000000f3dbf37221 */ /* 0x000fe40000010000 */
[----:B------:R-:W-:Y:S01]  /*5820*/  FADD.FTZ R236, R182, R236 ;  /* 0x000000ecb6ec7221 */ /* 0x000fe20000010000 */
[----:B------:R-:W-:Y:S01]  /*5830*/  FSEL R133, R133, RZ, P5 ;  /* 0x000000ff85857208 */ /* 0x000fe20002800000 */
[----:B------:R-:W-:Y:S01]  /*5840*/  FADD.FTZ R235, R183, R235 ;  /* 0x000000ebb7eb7221 */ /* 0x000fe20000010000 */
[----:B------:R-:W-:Y:S01]  /*5850*/  FSEL R134, R134, RZ, P3 ;  /* 0x000000ff86867208 */ /* 0x000fe20001800000 */
        /* <DEDUP_REMOVED lines=10> */
[----:B------:R-:W-:Y:S01]  /*5900*/  FADD.FTZ R192, R202, R192 ;  /* 0x000000c0cac07221 */ /* 0x000fe20000010000 */
[----:B0-----:R-:W-:-:S05]  /*5910*/  @P2 PRMT R2, RZ, 0x5410, R136 ;  /* 0x00005410ff022816 */ /* 0x001fca0000000088 */
[----:B------:R-:W-:Y:S01]  /*5920*/  @P2 FMUL.FTZ R142, R154, R2 ;  /* 0x000000029a8e2220 */ /* 0x000fe20000410000 */
[----:B------:R-:W-:Y:S01]  /*5930*/  LEA R2, P1, R132, c[0x0][0x248], 0x4 ;  /* 0x0000920084027a11 */ /* 0x000fe200078220ff */
[----:B------:R-:W-:Y:S02]  /*5940*/  FMUL.FTZ R154, R32, R154 ;  /* 0x0000009a209a7220 */ /* 0x000fe40000410000 */
[----:B------:R-:W-:Y:S02]  /*5950*/  FADD.FTZ R170, R164, R170 ;  /* 0x000000aaa4aa7221 */ /* 0x000fe40000010000 */
[----:B------:R-:W-:Y:S02]  /*5960*/  FADD.FTZ R166, R162, R166 ;  /* 0x000000a6a2a67221 */ /* 0x000fe40000010000 */
[----:B------:R-:W-:Y:S02]  /*5970*/  FADD.FTZ R171, R199, R171 ;  /* 0x000000abc7ab7221 */ /* 0x000fe40000010000 */
[----:B------:R-:W-:Y:S01]  /*5980*/  FADD.FTZ R167, R163, R167 ;  /* 0x000000a7a3a77221 */ /* 0x000fe20000010000 */
[----:B------:R-:W-:Y:S01]  /*5990*/  FSEL R148, R154, RZ, P2 ;  /* 0x000000ff9a947208 */ /* 0x000fe20001000000 */
[----:B------:R-:W-:Y:S01]  /*59a0*/  FADD.FTZ R189, R200, R189 ;  /* 0x000000bdc8bd7221 */ /* 0x000fe20000010000 */
[----:B------:R-:W-:Y:S01]  /*59b0*/  LEA.HI.X R3, R132, c[0x0][0x24c], RZ, 0x4, P1 ;  /* 0x0000930084037a11 */ /* 0x000fe200008f24ff */
[----:B------:R0:W-:Y:S01]  /*59c0*/  STL [R1+0xa0], R166 ;  /* 0x0000a0a601007387 */ /* 0x0001e20000100800 */
[----:B------:R-:W-:Y:S01]  /*59d0*/  FADD.FTZ R197, R201, R197 ;  /* 0x000000c5c9c57221 */ /* 0x000fe20000010000 */
[----:B------:R-:W-:-:S02]  /*59e0*/  LOP3.LUT P2, RZ, R149, 0xff0000, RZ, 0xc0, !PT ;  /* 0x00ff000095ff7812 */ /* 0x000fc4000784c0ff */
[----:B------:R-:W-:Y:S01]  /*59f0*/  LOP3.LUT P1, RZ, R149, 0xff000000, RZ, 0xc0, !PT ;  /* 0xff00000095ff7812 */ /* 0x000fe2000782c0ff */
[----:B------:R0:W-:Y:S01]  /*5a00*/  STL [R1+0x9c], R167 ;  /* 0x00009ca701007387 */ /* 0x0001e20000100800 */
[----:B------:R-:W-:Y:S02]  /*5a10*/  FMUL.FTZ R149, R29, R140 ;  /* 0x0000008c1d957220 */ /* 0x000fe40000410000 */
[----:B------:R-:W-:Y:S01]  /*5a20*/  FMUL.FTZ R132, R33, R146 ;  /* 0x0000009221847220 */ /* 0x000fe20000410000 */
[----:B------:R0:W-:Y:S04]  /*5a30*/  STL [R1+0xa8], R170 ;  /* 0x0000a8aa01007387 */ /* 0x0001e80000100800 */
[----:B------:R0:W-:Y:S01]  /*5a40*/  STL [R1+0xa4], R171 ;  /* 0x0000a4ab01007387 */ /* 0x0001e20000100800 */
[----:B------:R-:W-:-:S03]  /*5a50*/  FSEL R151, R149, RZ, P6 ;  /* 0x000000ff95977208 */ /* 0x000fc60003000000 */
[----:B------:R0:W-:Y:S01]  /*5a60*/  STL [R1+0xb0], R189 ;  /* 0x0000b0bd01007387 */ /* 0x0001e20000100800 */
[----:B------:R-:W-:-:S03]  /*5a70*/  FSEL R149, R132, RZ, P0 ;  /* 0x000000ff84957208 */ /* 0x000fc60000000000 */
[----:B------:R0:W-:Y:S04]  /*5a80*/  STL [R1+0xac], R197 ;  /* 0x0000acc501007387 */ /* 0x0001e80000100800 */
[----:B------:R0:W-:Y:S04]  /*5a90*/  STL [R1+0xb8], R192 ;  /* 0x0000b8c001007387 */ /* 0x0001e80000100800 */
[----:B------:R0:W-:Y:S04]  /*5aa0*/  STL [R1+0xb4], R191 ;  /* 0x0000b4bf01007387 */ /* 0x0001e80000100800 */
[----:B------:R0:W-:Y:S01]  /*5ab0*/  STL [R1+0xc0], R198 ;  /* 0x0000c0c601007387 */ /* 0x0001e20000100800 */
[----:B------:R-:W-:-:S03]  /*5ac0*/  F2FP.BF16.PACK_AB R132, R149, R148 ;  /* 0x000000949584723e */ /* 0x000fc600000010ff */
[----:B------:R0:W-:Y:S01]  /*5ad0*/  STL [R1+0xbc], R190 ;  /* 0x0000bcbe01007387 */ /* 0x0001e20000100800 */
[----:B------:R-:W-:-:S03]  /*5ae0*/  FSEL R141, R141, RZ, P2 ;  /* 0x000000ff8d8d7208 */ /* 0x000fc60001000000 */
[----:B------:R0:W-:Y:S01]  /*5af0*/  STL [R1+0xc8], R204 ;  /* 0x0000c8cc01007387 */ /* 0x0001e20000100800 */
[----:B------:R-:W-:-:S03]  /*5b00*/  FSEL R152, R150, RZ, P1 ;  /* 0x000000ff96987208 */ /* 0x000fc60000800000 */
[----:B------:R0:W-:Y:S01]  /*5b10*/  STL [R1+0xc4], R205 ;  /* 0x0000c4cd01007387 */ /* 0x0001e20000100800 */
[----:B------:R-:W-:-:S03]  /*5b20*/  @P0 PRMT R149, RZ, 0x7610, R136 ;  /* 0x00007610ff950816 */ /* 0x000fc60000000088 */
[----:B------:R0:W-:Y:S01]  /*5b30*/  STL [R1+0xd0], R251 ;  /* 0x0000d0fb01007387 */ /* 0x0001e20000100800 */
[----:B------:R-:W-:-:S03]  /*5b40*/  @P5 PRMT R136, RZ, 0x5410, R137 ;  /* 0x00005410ff885816 */ /* 0x000fc60000000089 */
[----:B------:R0:W-:Y:S01]  /*5b50*/  STL [R1+0xcc], R250 ;  /* 0x0000ccfa01007387 */ /* 0x0001e20000100800 */
[----:B------:R-:W-:Y:S01]  /*5b60*/  FSEL R150, R135, RZ, P4 ;  /* 0x000000ff87967208 */ /* 0x000fe20002000000 */
[----:B------:R-:W-:Y:S02]  /*5b70*/  HFMA2.MMA R148, -RZ, RZ, 0, 0 ;  /* 0x00000000ff947435 */ /* 0x000fe400000001ff */
[----:B------:R0:W-:Y:S01]  /*5b80*/  STL [R1+0xd8], R248 ;  /* 0x0000d8f801007387 */ /* 0x0001e20000100800 */
[----:B------:R-:W-:-:S03]  /*5b90*/  F2FP.BF16.PACK_AB R135, R152, R141 ;  /* 0x0000008d9887723e */ /* 0x000fc600000010ff */
[----:B------:R0:W-:Y:S01]  /*5ba0*/  STL [R1+0xd4], R247 ;  /* 0x0000d4f701007387 */ /* 0x0001e20000100800 */
[----:B------:R-:W-:-:S03]  /*5bb0*/  MOV R141, RZ ;  /* 0x000000ff008d7202 */ /* 0x000fc60000000f00 */
[----:B------:R0:W-:Y:S01]  /*5bc0*/  STL [R1+0xe0], R245 ;  /* 0x0000e0f501007387 */ /* 0x0001e20000100800 */
[----:B------:R-:W-:-:S03]  /*5bd0*/  @P5 FMUL.FTZ R141, R143, R136 ;  /* 0x000000888f8d5220 */ /* 0x000fc60000410000 */
[----:B------:R0:W-:Y:S01]  /*5be0*/  STL [R1+0xdc], R244 ;  /* 0x0000dcf401007387 */ /* 0x0001e20000100800 */
[----:B------:R-:W-:Y:S01]  /*5bf0*/  F2FP.BF16.PACK_AB R134, R151, R134 ;  /* 0x000000869786723e */ /* 0x000fe200000010ff */
[----:B------:R-:W-:Y:S02]  /*5c00*/  HFMA2.MMA R136, -RZ, RZ, 0, 0 ;  /* 0x00000000ff887435 */ /* 0x000fe400000001ff */
[----:B------:R0:W-:Y:S01]  /*5c10*/  STL [R1+0xe8], R243 ;  /* 0x0000e8f301007387 */ /* 0x0001e20000100800 */
[----:B------:R-:W-:Y:S01]  /*5c20*/  F2FP.BF16.PACK_AB R133, R150, R133 ;  /* 0x000000859685723e */ /* 0x000fe200000010ff */
[----:B------:R-:W-:Y:S02]  /*5c30*/  FADD.FTZ R229, R196, R229 ;  /* 0x000000e5c4e57221 */ /* 0x000fe40000010000 */
[----:B------:R0:W-:Y:S01]  /*5c40*/  STL [R1+0xe4], R236 ;  /* 0x0000e4ec01007387 */ /* 0x0001e20000100800 */
[----:B------:R-:W-:Y:S01]  /*5c50*/  @P4 PRMT R137, RZ, 0x7610, R137 ;  /* 0x00007610ff894816 */ /* 0x000fe20000000089 */
[----:B------:R-:W-:Y:S01]  /*5c60*/  @P0 FMUL.FTZ R148, R146, R149 ;  /* 0x0000009592940220 */ /* 0x000fe20000410000 */
[--C-:B------:R-:W-:Y:S01]  /*5c70*/  @P3 PRMT R150, RZ, 0x5410, R138.reuse ;  /* 0x00005410ff963816 */ /* 0x100fe2000000008a */
[----:B------:R0:W-:Y:S01]  /*5c80*/  STL [R1+0xf0], R235 ;  /* 0x0000f0eb01007387 */ /* 0x0001e20000100800 */
[----:B------:R-:W-:Y:S01]  /*5c90*/  @P6 PRMT R151, RZ, 0x7610, R138 ;  /* 0x00007610ff976816 */ /* 0x000fe2000000008a */
[----:B------:R-:W-:Y:S01]  /*5ca0*/  HFMA2.MMA R152, -RZ, RZ, 0, 0 ;  /* 0x00000000ff987435 */ /* 0x000fe200000001ff */
[--C-:B------:R-:W-:Y:S01]  /*5cb0*/  @P2 PRMT R138, RZ, 0x5410, R139.reuse ;  /* 0x00005410ff8a2816 */ /* 0x100fe2000000008b */
[----:B------:R0:W-:Y:S01]  /*5cc0*/  STL [R1+0xec], R234 ;  /* 0x0000ecea01007387 */ /* 0x0001e20000100800 */
[----:B------:R-:W-:Y:S01]  /*5cd0*/  @P1 PRMT R139, RZ, 0x7610, R139 ;  /* 0x00007610ff8b1816 */ /* 0x000fe2000000008b */
[----:B------:R-:W-:-:S02]  /*5ce0*/  HFMA2.MMA R146, -RZ, RZ, 0, 0 ;  /* 0x00000000ff927435 */ /* 0x000fc400000001ff */
[----:B------:R0:W-:Y:S01]  /*5cf0*/  STL [R1+0xf8], R233 ;  /* 0x0000f8e901007387 */ /* 0x0001e20000100800 */
[----:B------:R-:W-:-:S03]  /*5d00*/  FADD.FTZ R220, R153, R220 ;  /* 0x000000dc99dc7221 */ /* 0x000fc60000010000 */
[----:B------:R0:W-:Y:S01]  /*5d10*/  STL [R1+0xf4], R232 ;  /* 0x0000f4e801007387 */ /* 0x0001e20000100800 */
[----:B------:R-:W-:Y:S01]  /*5d20*/  MOV R143, RZ ;  /* 0x000000ff008f7202 */ /* 0x000fe20000000f00 */
[----:B------:R-:W-:Y:S02]  /*5d30*/  @P4 FMUL.FTZ R136, R144, R137 ;  /* 0x0000008990884220 */ /* 0x000fe40000410000 */
[----:B------:R0:W-:Y:S01]  /*5d40*/  STL [R1+0x100], R231 ;  /* 0x000100e701007387 */ /* 0x0001e20000100800 */
[----:B------:R-:W-:-:S03]  /*5d50*/  @P3 FMUL.FTZ R143, R147, R150 ;  /* 0x00000096938f3220 */ /* 0x000fc60000410000 */
[----:B------:R0:W-:Y:S01]  /*5d60*/  STL [R1+0xfc], R230 ;  /* 0x0000fce601007387 */ /* 0x0001e20000100800 */
[----:B------:R-:W-:-:S03]  /*5d70*/  FADD.FTZ R213, R142, R213 ;  /* 0x000000d58ed57221 */ /* 0x000fc60000010000 */
[----:B------:R0:W-:Y:S01]  /*5d80*/  STL [R1+0x108], R229 ;  /* 0x000108e501007387 */ /* 0x0001e20000100800 */
[----:B------:R-:W-:Y:S01]  /*5d90*/  @P1 FMUL.FTZ R152, R0, R139 ;  /* 0x0000008b00981220 */ /* 0x000fe20000410000 */
[----:B------:R-:W-:Y:S01]  /*5da0*/  MOV R149, RZ ;  /* 0x000000ff00957202 */ /* 0x000fe20000000f00 */
[----:B------:R-:W-:Y:S01]  /*5db0*/  FADD.FTZ R212, R148, R212 ;  /* 0x000000d494d47221 */ /* 0x000fe20000010000 */
[----:B------:R0:W-:Y:S01]  /*5dc0*/  STL [R1+0x104], R228 ;  /* 0x000104e401007387 */ /* 0x0001e20000100800 */
[----:B------:R-:W-:Y:S02]  /*5dd0*/  @P6 FMUL.FTZ R146, R140, R151 ;  /* 0x000000978c926220 */ /* 0x000fe40000410000 */
[----:B------:R-:W-:Y:S01]  /*5de0*/  FADD.FTZ R211, R141, R211 ;  /* 0x000000d38dd37221 */ /* 0x000fe20000010000 */
[----:B------:R0:W-:Y:S01]  /*5df0*/  STL [R1+0x110], R227 ;  /* 0x000110e301007387 */ /* 0x0001e20000100800 */
[----:B------:R-:W-:Y:S02]  /*5e00*/  @P2 FMUL.FTZ R149, R145, R138 ;  /* 0x0000008a91952220 */ /* 0x000fe40000410000 */
[----:B------:R-:W-:Y:S01]  /*5e10*/  FADD.FTZ R210, R136, R210 ;  /* 0x000000d288d27221 */ /* 0x000fe20000010000 */
[----:B------:R0:W-:Y:S01]  /*5e20*/  STL [R1+0x10c], R222 ;  /* 0x00010cde01007387 */ /* 0x0001e20000100800 */
[----:B------:R-:W-:-:S03]  /*5e30*/  FADD.FTZ R209, R143, R209 ;  /* 0x000000d18fd17221 */ /* 0x000fc60000010000 */
[----:B------:R0:W-:Y:S01]  /*5e40*/  STL [R1+0x118], R221 ;  /* 0x000118dd01007387 */ /* 0x0001e20000100800 */
[----:B------:R-:W-:-:S03]  /*5e50*/  FADD.FTZ R206, R152, R206 ;  /* 0x000000ce98ce7221 */ /* 0x000fc60000010000 */
[----:B------:R0:W-:Y:S01]  /*5e60*/  STL [R1+0x114], R220 ;  /* 0x000114dc01007387 */ /* 0x0001e20000100800 */
[----:B------:R-:W-:-:S03]  /*5e70*/  FADD.FTZ R208, R146, R208 ;  /* 0x000000d092d07221 */ /* 0x000fc60000010000 */
[----:B------:R0:W-:Y:S01]  /*5e80*/  STL [R1+0x120], R213 ;  /* 0x000120d501007387 */ /* 0x0001e20000100800 */
[----:B------:R-:W-:-:S03]  /*5e90*/  FADD.FTZ R207, R149, R207 ;  /* 0x000000cf95cf7221 */ /* 0x000fc60000010000 */
[----:B------:R0:W-:Y:S04]  /*5ea0*/  STL [R1+0x11c], R212 ;  /* 0x00011cd401007387 */ /* 0x0001e80000100800 */
        /* <DEDUP_REMOVED lines=10> */
.L_x_4437:
[----:B------:R-:W-:Y:S05]  /*5f50*/  BSYNC B1 ;  /* 0x0000000000017941 */ /* 0x000fea0003800000 */
.L_x_4434:
[----:B------:R0:W5:Y:S01]  /*5f60*/  LDL.LU R32, [R1] ;  /* 0x0000000001207983 */ /* 0x0001620000300800 */
[----:B------:R-:W-:-:S03]  /*5f70*/  MOV R28, R5 ;  /* 0x00000005001c7202 */ /* 0x000fc60000000f00 */
[----:B------:R0:W5:Y:S04]  /*5f80*/  LDL.LU R34, [R1+0x8] ;  /* 0x0000080001227983 */ /* 0x0001680000300800 */
        /* <DEDUP_REMOVED lines=117> */
.L_x_4433:
[----:B0-----:R-:W-:Y:S05]  /*66e0*/  BSYNC B0 ;  /* 0x0000000000007941 */ /* 0x001fea0003800000 */
.L_x_4431:
[----:B------:R-:W0:Y:S01]  /*66f0*/  S2R R124, SR_TID.X ;  /* 0x00000000007c7919 */ /* 0x000e220000002100 */
[----:B------:R-:W-:Y:S01]  /*6700*/  WARPSYNC 0xffffffff ;  /* 0xffffffff00007948 */ /* 0x000fe20003800000 */
[----:B0-----:R-:W-:Y:S02]  /*6710*/  SHF.R.U32.HI R0, RZ, 0x5, R124 ;  /* 0x00000005ff007819 */ /* 0x001fe4000001167c */
[----:B------:R-:W-:-:S05]  /*6720*/  LOP3.LUT R3, R124, 0x1f, RZ, 0xc0, !PT ;  /* 0x0000001f7c037812 */ /* 0x000fca00078ec0ff */
[----:B------:R-:W-:-:S05]  /*6730*/  IMAD R0, R0, 0xa0, R3 ;  /* 0x000000a000007824 */ /* 0x000fca00078e0203 */
[----:B------:R-:W-:-:S05]  /*6740*/  SHF.L.U32 R0, R0, 0x5, RZ ;  /* 0x0000000500007819 */ /* 0x000fca00000006ff */
[----:B-----5:R-:W-:Y:S04]  /*6750*/  STS.128 [R0], R32 ;  /* 0x0000002000007388 */ /* 0x020fe80000000c00 */
        /* <DEDUP_REMOVED lines=60> */
[----:B------:R-:W-:Y:S01]  /*6b20*/  FADD.FTZ R33, RZ, R33 ;  /* 0x00000021ff217221 */ /* 0x000fe20000010000 */
        /* <DEDUP_REMOVED lines=29> */
[----:B------:R-:W-:Y:S01]  /*6d00*/  STS.128 [R0+0x10], R4 ;  /* 0x0000100400007388 */ /* 0x000fe20000000c00 */
[----:B----4-:R-:W-:-:S03]  /*6d10*/  IMAD R36, R36, c[0x0][0x168], RZ ;  /* 0x00005a0024247a24 */ /* 0x010fc600078e02ff */
[----:B------:R0:W-:Y:S01]  /*6d20*/  STS.128 [R0+0x400], R8 ;  /* 0x0004000800007388 */ /* 0x0001e20000000c00 */
[----:B--2---:R-:W-:-:S03]  /*6d30*/  FADD.FTZ R67, R32, R67 ;  /* 0x0000004320437221 */ /* 0x004fc60000010000 */
[----:B------:R-:W-:Y:S01]  /*6d40*/  STS.128 [R0+0x410], R12 ;  /* 0x0004100c00007388 */ /* 0x000fe20000000c00 */
[----:B---3--:R-:W-:-:S03]  /*6d50*/  FADD.FTZ R33, R33, R66 ;  /* 0x0000004221217221 */ /* 0x008fc60000010000 */
[----:B------:R-:W-:Y:S04]  /*6d60*/  STS.128 [R0+0x800], R16 ;  /* 0x0008001000007388 */ /* 0x000fe80000000c00 */
[----:B------:R-:W-:Y:S04]  /*6d70*/  STS.128 [R0+0x810], R20 ;  /* 0x0008101400007388 */ /* 0x000fe80000000c00 */
[----:B------:R-:W-:Y:S01]  /*6d80*/  STS.128 [R0+0xc00], R24 ;  /* 0x000c001800007388 */ /* 0x000fe20000000c00 */
[----:B0-----:R-:W-:-:S03]  /*6d90*/  FADD.FTZ R9, R3, R64 ;  /* 0x0000004003097221 */ /* 0x001fc60000010000 */
        /* <DEDUP_REMOVED lines=17> */
[----:B-1----:R-:W-:-:S03]  /*6eb0*/  FADD.FTZ R5, RZ, R5 ;  /* 0x00000005ff057221 */ /* 0x002fc60000010000 */
[----:B------:R-:W1:Y:S01]  /*6ec0*/  LDS R19, [R124.X4+0x1e00] ;  /* 0x001e00007c137984 */ /* 0x000e620000004800 */
[----:B--2---:R-:W-:-:S03]  /*6ed0*/  FADD.FTZ R6, RZ, R6 ;  /* 0x00000006ff067221 */ /* 0x004fc60000010000 */
[----:B------:R-:W2:Y:S01]  /*6ee0*/  LDS R16, [R124.X4+0x2000] ;  /* 0x002000007c107984 */ /* 0x000ea20000004800 */
[----:B---3--:R-:W-:Y:S02]  /*6ef0*/  FADD.FTZ R7, RZ, R7 ;  /* 0x00000007ff077221 */ /* 0x008fe40000010000 */
[----:B----4-:R-:W-:Y:S01]  /*6f00*/  FADD.FTZ R8, RZ, R8 ;  /* 0x00000008ff087221 */ /* 0x010fe20000010000 */
[----:B------:R-:W3:Y:S01]  /*6f10*/  LDS R2, [R124.X4+0xe00] ;  /* 0x000e00007c027984 */ /* 0x000ee20000004800 */
[----:B------:R-:W-:-:S03]  /*6f20*/  FADD.FTZ R10, RZ, R10 ;  /* 0x0000000aff0a7221 */ /* 0x000fc60000010000 */
        /* <DEDUP_REMOVED lines=16> */
[----:B------:R-:W2:Y:S04]  /*7030*/  LDS R19, [R124.X4+0x2c00] ;  /* 0x002c00007c137984 */ /* 0x000ea80000004800 */
[----:B------:R-:W2:Y:S01]  /*7040*/  LDS R16, [R124.X4+0x2a00] ;  /* 0x002a00007c107984 */ /* 0x000ea20000004800 */
[----:B---3--:R-:W-:-:S03]  /*7050*/  FADD.FTZ R2, RZ, R2 ;  /* 0x00000002ff027221 */ /* 0x008fc60000010000 */
[----:B------:R-:W3:Y:S01]  /*7060*/  LDS R23, [R124.X4+0x3200] ;  /* 0x003200007c177984 */ /* 0x000ee20000004800 */
[----:B----4-:R-:W-:-:S03]  /*7070*/  FADD.FTZ R3, RZ, R3 ;  /* 0x00000003ff037221 */ /* 0x010fc60000010000 */
[----:B------:R-:W4:Y:S01]  /*7080*/  LDS R20, [R124.X4+0x3400] ;  /* 0x003400007c147984 */ /* 0x000f220000004800 */
[----:B------:R-:W-:-:S03]  /*7090*/  FADD.FTZ R7, R7, R18 ;  /* 0x0000001207077221 */ /* 0x000fc60000010000 */
        /* <DEDUP_REMOVED lines=15> */
[----:B------:R-:W-:-:S03]  /*7190*/  FADD.FTZ R5, R5, R16 ;  /* 0x0000001005057221 */ /* 0x000fc60000010000 */
        /* <DEDUP_REMOVED lines=13> */
[----:B0-----:R-:W-:Y:S01]  /*7270*/  FADD.FTZ R29, R6, R29 ;  /* 0x0000001d061d7221 */ /* 0x001fe20000010000 */
[----:B------:R-:W-:Y:S01]  /*7280*/  IADD3 R6, P0, R36, R124, RZ ;  /* 0x0000007c24067210 */ /* 0x000fe20007f1e0ff */
[----:B-1----:R-:W-:-:S03]  /*7290*/  FADD.FTZ R17, R7, R28 ;  /* 0x0000001c07117221 */ /* 0x002fc60000010000 */
[----:B------:R-:W-:Y:S01]  /*72a0*/  IADD3.X R7, RZ, RZ, RZ, P0, !PT ;  /* 0x000000ffff077210 */ /* 0x000fe200007fe4ff */
[----:B--2---:R-:W-:-:S03]  /*72b0*/  FADD.FTZ R31, R8, R31 ;  /* 0x0000001f081f7221 */ /* 0x004fc60000010000 */
[C---:B------:R-:W-:Y:S02]  /*72c0*/  SHF.L.U64.HI R7, R6.reuse, 0x2, R7 ;  /* 0x0000000206077819 */ /* 0x040fe40000010207 */
[----:B------:R-:W-:Y:S01]  /*72d0*/  SHF.L.U32 R6, R6, 0x2, RZ ;  /* 0x0000000206067819 */ /* 0x000fe200000006ff */
[----:B------:R-:W-:Y:S01]  /*72e0*/  FADD.FTZ R41, R10, R41 ;  /* 0x000000290a297221 */ /* 0x000fe20000010000 */
[----:B------:R-:W-:Y:S01]  /*72f0*/  STS.128 [R0], R84 ;  /* 0x0000005400007388 */ /* 0x000fe20000000c00 */
[----:B---3--:R-:W-:-:S03]  /*7300*/  FADD.FTZ R11, R11, R30 ;  /* 0x0000001e0b0b7221 */ /* 0x008fc60000010000 */
[----:B------:R-:W-:Y:S01]  /*7310*/  STS.128 [R0+0x10], R88 ;  /* 0x0000105800007388 */ /* 0x000fe20000000c00 */
[----:B----4-:R-:W-:Y:S01]  /*7320*/  FADD.FTZ R43, R2, R43 ;  /* 0x0000002b022b7221 */ /* 0x010fe20000010000 */
        /* <DEDUP_REMOVED lines=37> */
[----:B------:R-:W-:-:S03]  /*7580*/  FADD.FTZ R21, R0, R21 ;  /* 0x0000001500157221 */ /* 0x000fc60000010000 */
[----:B------:R-:W4:Y:S01]  /*7590*/  LDS R27, [R124.X4+0x1c00] ;  /* 0x001c00007c1b7984 */ /* 0x000f220000004800 */
[----:B------:R-:W-:-:S03]  /*75a0*/  FADD.FTZ R8, RZ, R8 ;  /* 0x00000008ff087221 */ /* 0x000fc60000010000 */
[----:B------:R-:W4:Y:S01]  /*75b0*/  LDS R0, [R124.X4+0xa00] ;  /* 0x000a00007c007984 */ /* 0x000f220000004800 */
[----:B------:R-:W-:-:S03]  /*75c0*/  FADD.FTZ R14, R21, R14 ;  /* 0x0000000e150e7221 */ /* 0x000fc60000010000 */
[----:B------:R-:W-:Y:S01]  /*75d0*/  STG.E [R2.64], R13 ;  /* 0x0000000d02007986 */ /* 0x000fe2000c101904 */
[----:B------:R-:W-:-:S03]  /*75e0*/  FADD.FTZ R23, R8, R23 ;  /* 0x0000001708177221 */ /* 0x000fc60000010000 */
[----:B------:R-:W4:Y:S01]  /*75f0*/  LDS R47, [R124.X4+0x2e00] ;  /* 0x002e00007c2f7984 */ /* 0x000f220000004800 */
[----:B------:R-:W-:-:S03]  /*7600*/  FADD.FTZ R51, R14, R51 ;  /* 0x000000330e337221 */ /* 0x000fc60000010000 */
[----:B------:R-:W4:Y:S04]  /*7610*/  LDS R13, [R124.X4+0xc00] ;  /* 0x000c00007c0d7984 */ /* 0x000f280000004800 */
[----:B------:R-:W-:Y:S01]  /*7620*/  STG.E [R4.64], R37 ;  /* 0x0000002504007986 */ /* 0x000fe2000c101904 */
[----:B0-----:R-:W-:-:S03]  /*7630*/  FADD.FTZ R18, R23, R18 ;  /* 0x0000001217127221 */ /* 0x001fc60000010000 */
[----:B------:R-:W0:Y:S01]  /*7640*/  LDS R21, [R124.X4+0x1e00] ;  /* 0x001e00007c157984 */ /* 0x000e220000004800 */
[----:B-1----:R-:W-:-:S03]  /*7650*/  FADD.FTZ R53, R18, R53 ;  /* 0x0000003512357221 */ /* 0x002fc60000010000 */
[----:B------:R-:W1:Y:S01]  /*7660*/  LDS R37, [R124.X4+0x3000] ;  /* 0x003000007c257984 */ /* 0x000e620000004800 */
[----:B--2---:R-:W-:-:S03]  /*7670*/  FADD.FTZ R10, RZ, R10 ;  /* 0x0000000aff0a7221 */ /* 0x004fc60000010000 */
[----:B------:R-:W2:Y:S01]  /*7680*/  LDS R61, [R124.X4+0x4200] ;  /* 0x004200007c3d7984 */ /* 0x000ea20000004800 */
[----:B---3--:R-:W-:-:S03]  /*7690*/  FADD.FTZ R12, RZ, R12 ;  /* 0x0000000cff0c7221 */ /* 0x008fc60000010000 */
[----:B------:R-:W3:Y:S01]  /*76a0*/  LDS R8, [R124.X4+0xe00] ;  /* 0x000e00007c087984 */ /* 0x000ee20000004800 */
[----:B----4-:R-:W-:-:S03]  /*76b0*/  FADD.FTZ R10, R10, R25 ;  /* 0x000000190a0a7221 */ /* 0x010fc60000010000 */
[----:B------:R-:W-:Y:S01]  /*76c0*/  STG.E [R6.64], R49 ;  /* 0x0000003106007986 */ /* 0x000fe2000c101904 */
[----:B------:R-:W-:-:S03]  /*76d0*/  FADD.FTZ R12, R12, R27 ;  /* 0x0000001b0c0c7221 */ /* 0x000fc60000010000 */
[----:B------:R-:W4:Y:S01]  /*76e0*/  LDS R16, [R124.X4+0x2000] ;  /* 0x002000007c107984 */ /* 0x000f220000004800 */
[----:B------:R-:W-:-:S03]  /*76f0*/  FADD.FTZ R0, RZ, R0 ;  /* 0x00000000ff007221 */ /* 0x000fc60000010000 */
[----:B------:R-:W4:Y:S04]  /*7700*/  LDS R49, [R124.X4+0x3200] ;  /* 0x003200007c317984 */ /* 0x000f280000004800 */
[----:B------:R-:W-:Y:S01]  /*7710*/  STG.E [R2.64+0x200], R15 ;  /* 0x0002000f02007986 */ /* 0x000fe2000c101904 */
[----:B------:R-:W-:-:S03]  /*7720*/  FADD.FTZ R10, R10, R47 ;  /* 0x0000002f0a0a7221 */ /* 0x000fc60000010000 */
[----:B------:R-:W4:Y:S01]  /*7730*/  LDS R63, [R124.X4+0x4400] ;  /* 0x004400007c3f7984 */ /* 0x000f220000004800 */
[----:B------:R-:W-:-:S03]  /*7740*/  FADD.FTZ R13, RZ, R13 ;  /* 0x0000000dff0d7221 */ /* 0x000fc60000010000 */
[----:B------:R-:W4:Y:S04]  /*7750*/  LDS R14, [R124.X4+0x1000] ;  /* 0x001000007c0e7984 */ /* 0x000f280000004800 */
[----:B------:R-:W-:Y:S01]  /*7760*/  STG.E [R4.64+0x200], R55 ;  /* 0x0002003704007986 */ /* 0x000fe2000c101904 */
        /* <DEDUP_REMOVED lines=12> */
[----:B------:R-:W4:Y:S04]  /*7830*/  LDS R29, [R124.X4+0x2400] ;  /* 0x002400007c1d7984 */ /* 0x000f280000004800 */
[----:B------:R-:W4:Y:S01]  /*7840*/  LDS R51, [R124.X4+0x3600] ;  /* 0x003600007c337984 */ /* 0x000f220000004800 */
[----:B------:R-:W-:-:S03]  /*7850*/  FADD.FTZ R63, R12, R63 ;  /* 0x0000003f0c3f7221 */ /* 0x000fc60000010000 */
[----:B------:R-:W4:Y:S01]  /*7860*/  LDS R24, [R124.X4+0x4800] ;  /* 0x004800007c187984 */ /* 0x000f220000004800 */
[----:B------:R-:W-:-:S03]  /*7870*/  FADD.FTZ R14, RZ, R14 ;  /* 0x0000000eff0e7221 */ /* 0x000fc60000010000 */
[----:B------:R-:W-:Y:S04]  /*7880*/  STG.E [R4.64+0x400], R39 ;  /* 0x0004002704007986 */ /* 0x000fe8000c101904 */
[----:B------:R-:W4:Y:S01]  /*7890*/  LDS R18, [R124.X4+0x2600] ;  /* 0x002600007c127984 */ /* 0x000f220000004800 */
[----:B0-----:R-:W-:-:S03]  /*78a0*/  FADD.FTZ R8, R8, R23 ;  /* 0x0000001708087221 */ /* 0x001fc60000010000 */
[----:B------:R-:W0:Y:S04]  /*78b0*/  LDS R39, [R124.X4+0x3800] ;  /* 0x003800007c277984 */ /* 0x000e280000004800 */
[----:B------:R-:W0:Y:S01]  /*78c0*/  LDS R55, [R124.X4+0x4a00] ;  /* 0x004a00007c377984 */ /* 0x000e220000004800 */
[----:B-1----:R-:W-:-:S03]  /*78d0*/  FADD.FTZ R13, R13, R20 ;  /* 0x000000140d0d7221 */ /* 0x002fc60000010000 */
[----:B------:R-:W1:Y:S01]  /*78e0*/  LDS R22, [R124.X4+0x3a00] ;  /* 0x003a00007c167984 */ /* 0x000e620000004800 */
[----:B--2---:R-:W-:-:S03]  /*78f0*/  FADD.FTZ R69, R0, R69 ;  /* 0x0000004500457221 */ /* 0x004fc60000010000 */
[----:B------:R-:W2:Y:S04]  /*7900*/  LDS R25, [R124.X4+0x4c00] ;  /* 0x004c00007c197984 */ /* 0x000ea80000004800 */
[----:B------:R-:W2:Y:S01]  /*7910*/  LDS R26, [R124.X4+0x4e00] ;  /* 0x004e00007c1a7984 */ /* 0x000ea20000004800 */
[----:B---3--:R-:W-:-:S03]  /*7920*/  FADD.FTZ R15, RZ, R15 ;  /* 0x0000000fff0f7221 */ /* 0x008fc60000010000 */
        /* <DEDUP_REMOVED lines=32> */
.L_x_4435:
[----:B--2---:R-:W-:Y:S01]  /*7b30*/  HFMA2.MMA R160, -RZ, RZ, 0, 5.9604644775390625e-08 ;  /* 0x00000001ffa07435 */ /* 0x004fe200000001ff */
[----:B------:R-:W-:-:S02]  /*7b40*/  MOV R135, R245 ;  /* 0x000000f500877202 */ /* 0x000fc40000000f00 */
[----:B------:R-:W-:Y:S02]  /*7b50*/  MOV R248, 0x1f ;  /* 0x0000001f00f87802 */ /* 0x000fe40000000f00 */
[----:B------:R-:W-:Y:S02]  /*7b60*/  MOV R247, 0xffffffff ;  /* 0xffffffff00f77802 */ /* 0x000fe40000000f00 */
[----:B------:R-:W-:Y:S02]  /*7b70*/  MOV R134, 0x7b90 ;  /* 0x00007b9000867802 */ /* 0x000fe40000000f00 */
[----:B-----5:R-:W-:Y:S05]  /*7b80*/  CALL.REL.NOINC `($__internal_55_$__cuda_sm70_shflsync_bfly_p) ;  /* 0x0000046000007944 */ /* 0x020fea0003c00000 */
[----:B-1----:R-:W-:Y:S01]  /*7b90*/  MOV R246, R160 ;  /* 0x000000a000f67202 */ /* 0x002fe20000000f00 */
[----:B------:R-:W-:Y:S05]  /*7ba0*/  BRA `(.L_x_4439) ;  /* 0xffffb0f000007947 */ /* 0x000fea000383ffff */
.L_x_4436:
[----:B------:R-:W-:Y:S01]  /*7bb0*/  HFMA2.MMA R160, -RZ, RZ, 0, 5.9604644775390625e-08 ;  /* 0x00000001ffa07435 */ /* 0x000fe200000001ff */
[----:B------:R-:W-:Y:S02]  /*7bc0*/  MOV R135, R161 ;  /* 0x000000a100877202 */ /* 0x000fe40000000f00 */
[----:B------:R-:W-:Y:S02]  /*7bd0*/  MOV R248, 0x1f ;  /* 0x0000001f00f87802 */ /* 0x000fe40000000f00 */
[----:B------:R-:W-:-:S02]  /*7be0*/  MOV R247, 0xffffffff ;  /* 0xffffffff00f77802 */ /* 0x000fc40000000f00 */
[----:B------:R-:W-:Y:S02]  /*7bf0*/  MOV R134, 0x7c10 ;  /* 0x00007c1000867802 */ /* 0x000fe40000000f00 */
[----:B01---5:R-:W-:Y:S05]  /*7c00*/  CALL.REL.NOINC `($__internal_55_$__cuda_sm70_shflsync_bfly_p) ;  /* 0x000003e000007944 */ /* 0x023fea0003c00000 */
[----:B------:R-:W-:Y:S01]  /*7c10*/  FADD.FTZ R245, R245, R246 ;  /* 0x000000f6f5f57221 */ /* 0x000fe20000010000 */
[----:B------:R-:W-:Y:S01]  /*7c20*/  MOV R248, 0x1f ;  /* 0x0000001f00f87802 */ /* 0x000fe20000000f00 */
[----:B-1----:R-:W-:Y:S01]  /*7c30*/  FADD.FTZ R161, R161, R160 ;  /* 0x000000a0a1a17221 */ /* 0x002fe20000010000 */
[----:B------:R-:W-:Y:S01]  /*7c40*/  HFMA2.MMA R160, -RZ, RZ, 0, 1.1920928955078125e-07 ;  /* 0x00000002ffa07435 */ /* 0x000fe200000001ff */
[----:B------:R-:W-:Y:S02]  /*7c50*/  MOV R247, 0xffffffff ;  /* 0xffffffff00f77802 */ /* 0x000fe40000000f00 */
[----:B------:R-:W-:Y:S02]  /*7c60*/  MOV R135, R245 ;  /* 0x000000f500877202 */ /* 0x000fe40000000f00 */
[----:B------:R-:W-:Y:S02]  /*7c70*/  MOV R134, 0x7c90 ;  /* 0x00007c9000867802 */ /* 0x000fe40000000f00 */
[----:B------:R-:W-:Y:S05]  /*7c80*/  CALL.REL.NOINC `($__internal_55_$__cuda_sm70_shflsync_bfly_p) ;  /* 0x0000036000007944 */ /* 0x000fea0003c00000 */
[----:B-1----:R-:W-:Y:S01]  /*7c90*/  MOV R246, R160 ;  /* 0x000000a000f67202 */ /* 0x002fe20000000f00 */
[----:B------:R-:W-:Y:S01]  /*7ca0*/  HFMA2.MMA R160, -RZ, RZ, 0, 1.1920928955078125e-07 ;  /* 0x00000002ffa07435 */ /* 0x000fe200000001ff */
[----:B------:R-:W-:-:S02]  /*7cb0*/  MOV R135, R161 ;  /* 0x000000a100877202 */ /* 0x000fc40000000f00 */
[----:B------:R-:W-:Y:S02]  /*7cc0*/  MOV R248, 0x1f ;  /* 0x0000001f00f87802 */ /* 0x000fe40000000f00 */
[----:B------:R-:W-:Y:S02]  /*7cd0*/  MOV R247, 0xffffffff ;  /* 0xffffffff00f77802 */ /* 0x000fe40000000f00 */
[----:B------:R-:W-:Y:S02]  /*7ce0*/  MOV R134, 0x7d00 ;  /* 0x00007d0000867802 */ /* 0x000fe40000000f00 */
[----:B------:R-:W-:Y:S05]  /*7cf0*/  CALL.REL.NOINC `($__internal_55_$__cuda_sm70_shflsync_bfly_p) ;  /* 0x000002f000007944 */ /* 0x000fea0003c00000 */
[----:B------:R-:W-:Y:S01]  /*7d00*/  FADD.FTZ R245, R246, R245 ;  /* 0x000000f5f6f57221 */ /* 0x000fe20000010000 */
[----:B------:R-:W-:Y:S01]  /*7d10*/  MOV R248, 0x1f ;  /* 0x0000001f00f87802 */ /* 0x000fe20000000f00 */
[----:B-1----:R-:W-:Y:S01]  /*7d20*/  FADD.FTZ R161, R161, R160 ;  /* 0x000000a0a1a17221 */ /* 0x002fe20000010000 */
[----:B------:R-:W-:Y:S01]  /*7d30*/  HFMA2.MMA R160, -RZ, RZ, 0, 2.384185791015625e-07 ;  /* 0x00000004ffa07435 */ /* 0x000fe200000001ff */
[----:B------:R-:W-:Y:S02]  /*7d40*/  MOV R247, 0xffffffff ;  /* 0xffffffff00f77802 */ /* 0x000fe40000000f00 */
[----:B------:R-:W-:-:S02]  /*7d50*/  MOV R135, R245 ;  /* 0x000000f500877202 */ /* 0x000fc40000000f00 */
[----:B------:R-:W-:Y:S02]  /*7d60*/  MOV R134, 0x7d80 ;  /* 0x00007d8000867802 */ /* 0x000fe40000000f00 */
[----:B------:R-:W-:Y:S05]  /*7d70*/  CALL.REL.NOINC `($__internal_55_$__cuda_sm70_shflsync_bfly_p) ;  /* 0x0000027000007944 */ /* 0x000fea0003c00000 */
[----:B-1----:R-:W-:Y:S01]  /*7d80*/  MOV R246, R160 ;  /* 0x000000a000f67202 */ /* 0x002fe20000000f00 */
[----:B------:R-:W-:Y:S01]  /*7d90*/  HFMA2.MMA R160, -RZ, RZ, 0, 2.384185791015625e-07 ;  /* 0x00000004ffa07435 */ /* 0x000fe200000001ff */
[----:B------:R-:W-:Y:S02]  /*7da0*/  MOV R135, R161 ;  /* 0x000000a100877202 */ /* 0x000fe40000000f00 */
[----:B------:R-:W-:Y:S02]  /*7db0*/  MOV R248, 0x1f ;  /* 0x0000001f00f87802 */ /* 0x000fe40000000f00 */
[----:B------:R-:W-:Y:S02]  /*7dc0*/  MOV R247, 0xffffffff ;  /* 0xffffffff00f77802 */ /* 0x000fe40000000f00 */
[----:B------:R-:W-:Y:S02]  /*7dd0*/  MOV R134, 0x7df0 ;  /* 0x00007df000867802 */ /* 0x000fe40000000f00 */
[----:B------:R-:W-:Y:S05]  /*7de0*/  CALL.REL.NOINC `($__internal_55_$__cuda_sm70_shflsync_bfly_p) ;  /* 0x0000020000007944 */ /* 0x000fea0003c00000 */
[----:B------:R-:W-:Y:S01]  /*7df0*/  FADD.FTZ R245, R246, R245 ;  /* 0x000000f5f6f57221 */ /* 0x000fe20000010000 */
[----:B------:R-:W-:Y:S01]  /*7e00*/  MOV R248, 0x1f ;  /* 0x0000001f00f87802 */ /* 0x000fe20000000f00 */
[----:B-1----:R-:W-:Y:S01]  /*7e10*/  FADD.FTZ R161, R161, R160 ;  /* 0x000000a0a1a17221 */ /* 0x002fe20000010000 */
[----:B------:R-:W-:Y:S01]  /*7e20*/  HFMA2.MMA R160, -RZ, RZ, 0, 4.76837158203125e-07 ;  /* 0x00000008ffa07435 */ /* 0x000fe200000001ff */
[----:B------:R-:W-:-:S02]  /*7e30*/  MOV R247, 0xffffffff ;  /* 0xffffffff00f77802 */ /* 0x000fc40000000f00 */
[----:B------:R-:W-:Y:S02]  /*7e40*/  MOV R135, R245 ;  /* 0x000000f500877202 */ /* 0x000fe40000000f00 */
[----:B------:R-:W-:Y:S02]  /*7e50*/  MOV R134, 0x7e70 ;  /* 0x00007e7000867802 */ /* 0x000fe40000000f00 */
[----:B------:R-:W-:Y:S05]  /*7e60*/  CALL.REL.NOINC `($__internal_55_$__cuda_sm70_shflsync_bfly_p) ;  /* 0x0000018000007944 */ /* 0x000fea0003c00000 */
[----:B-1----:R-:W-:Y:S01]  /*7e70*/  MOV R246, R160 ;  /* 0x000000a000f67202 */ /* 0x002fe20000000f00 */
[----:B------:R-:W-:Y:S01]  /*7e80*/  HFMA2.MMA R160, -RZ, RZ, 0, 4.76837158203125e-07 ;  /* 0x00000008ffa07435 */ /* 0x000fe200000001ff */
[----:B------:R-:W-:Y:S02]  /*7e90*/  MOV R135, R161 ;  /* 0x000000a100877202 */ /* 0x000fe40000000f00 */
[----:B------:R-:W-:Y:S02]  /*7ea0*/  MOV R248, 0x1f ;  /* 0x0000001f00f87802 */ /* 0x000fe40000000f00 */
[----:B------:R-:W-:Y:S02]  /*7eb0*/  MOV R247, 0xffffffff ;  /* 0xffffffff00f77802 */ /* 0x000fe40000000f00 */
[----:B------:R-:W-:-:S02]  /*7ec0*/  MOV R134, 0x7ee0 ;  /* 0x00007ee000867802 */ /* 0x000fc40000000f00 */
[----:B------:R-:W-:Y:S05]  /*7ed0*/  CALL.REL.NOINC `($__internal_55_$__cuda_sm70_shflsync_bfly_p) ;  /* 0x0000011000007944 */ /* 0x000fea0003c00000 */
[----:B------:R-:W-:Y:S01]  /*7ee0*/  FADD.FTZ R245, R246, R245 ;  /* 0x000000f5f6f57221 */ /* 0x000fe20000010000 */
[----:B------:R-:W-:Y:S01]  /*7ef0*/  MOV R248, 0x1f ;  /* 0x0000001f00f87802 */ /* 0x000fe20000000f00 */
[----:B-1----:R-:W-:Y:S01]  /*7f00*/  FADD.FTZ R161, R161, R160 ;  /* 0x000000a0a1a17221 */ /* 0x002fe20000010000 */
[----:B------:R-:W-:Y:S01]  /*7f10*/  HFMA2.MMA R160, -RZ, RZ, 0, 9.5367431640625e-07 ;  /* 0x00000010ffa07435 */ /* 0x000fe200000001ff */
[----:B------:R-:W-:-:S02]  /*7f20*/  MOV R247, 0xffffffff ;  /* 0xffffffff00f77802 */ /* 0x000fc40000000f00 */
[----:B------:R-:W-:Y:S02]  /*7f30*/  MOV R135, R245 ;  /* 0x000000f500877202 */ /* 0x000fe40000000f00 */
[----:B------:R-:W-:Y:S02]  /*7f40*/  MOV R134, 0x7f60 ;  /* 0x00007f6000867802 */ /* 0x000fe40000000f00 */
[----:B------:R-:W-:Y:S05]  /*7f50*/  CALL.REL.NOINC `($__internal_55_$__cuda_sm70_shflsync_bfly_p) ;  /* 0x0000009000007944 */ /* 0x000fea0003c00000 */
[----:B-1----:R-:W-:Y:S01]  /*7f60*/  MOV R246, R160 ;  /* 0x000000a000f67202 */ /* 0x002fe20000000f00 */
[----:B------:R-:W-:Y:S01]  /*7f70*/  HFMA2.MMA R160, -RZ, RZ, 0, 9.5367431640625e-07 ;  /* 0x00000010ffa07435 */ /* 0x000fe200000001ff */
[----:B------:R-:W-:Y:S02]  /*7f80*/  MOV R135, R161 ;  /* 0x000000a100877202 */ /* 0x000fe40000000f00 */
[----:B------:R-:W-:Y:S02]  /*7f90*/  MOV R248, 0x1f ;  /* 0x0000001f00f87802 */ /* 0x000fe40000000f00 */
[----:B------:R-:W-:Y:S02]  /*7fa0*/  MOV R247, 0xffffffff ;  /* 0xffffffff00f77802 */ /* 0x000fe40000000f00 */
[----:B------:R-:W-:-:S02]  /*7fb0*/  MOV R134, 0x7fd0 ;  /* 0x00007fd000867802 */ /* 0x000fc40000000f00 */
[----:B------:R-:W-:Y:S05]  /*7fc0*/  CALL.REL.NOINC `($__internal_55_$__cuda_sm70_shflsync_bfly_p) ;  /* 0x0000002000007944 */ /* 0x000fea0003c00000 */
[----:B-1----:R-:W-:Y:S01]  /*7fd0*/  MOV R134, R160 ;  /* 0x000000a000867202 */ /* 0x002fe20000000f00 */
[----:B------:R-:W-:Y:S05]  /*7fe0*/  BRA `(.L_x_4440) ;  /* 0xffffadd000007947 */ /* 0x000fea000383ffff */
        .weak           $__internal_55_$__cuda_sm70_shflsync_bfly_p
        .type           $__internal_55_$__cuda_sm70_shflsync_bfly_p,@function
        .size           $__internal_55_$__cuda_sm70_shflsync_bfly_p,(.L_x_14937 - $__internal_55_$__cuda_sm70_shflsync_bfly_p)
$__internal_55_$__cuda_sm70_shflsync_bfly_p:
[----:B------:R-:W-:Y:S04]  /*7ff0*/  WARPSYNC R247 ;  /* 0x000000f700007348 */ /* 0x000fe80003800000 */
[----:B------:R0:W1:Y:S02]  /*8000*/  SHFL.BFLY PT, R160, R135, R160, R248 ;  /* 0x0c0000a087a07389 */ /* 0x00006400000e00f8 */
[----:B0-----:R-:W-:-:S06]  /*8010*/  HFMA2.MMA R135, -RZ, RZ, 0, 0 ;  /* 0x00000000ff877435 */ /* 0x001fcc00000001ff */
[----:B------:R-:W-:Y:S05]  /*8020*/  RET.REL.NODEC R134 `(_ZN10layer_norm13ln_bwd_kernelINS_13Kernel_traitsIf13__nv_bfloat16S2_S2_fjLj1280ELj1ELj4ELj1ELj16ENS_18Kernel_traits_baseILj1280EfS2_S2_S2_fjLj128EEEEELb1ELb1ELb0ELb1EEEvNS_9BwdParamsE) ;  /* 0xffff7fd086007950 */ /* 0x000fea0003c3ffff */
.L_x_4441:
        /* <DEDUP_REMOVED lines=13> */
.L_x_14937:


//--------------------- .text._ZN10layer_norm22ln_bwd_finalize_kernelINS_22Kernel_traits_finalizeILj1280Ef13__nv_bfloat16S2_S2_fjLb1ELj1024ELj4ENS_18Kernel_traits_baseILj1280EfS2_S2_S2_fjLj1024EEEEELb1ELb0EEEvNS_9BwdParamsE --------------------------
	.section	.text._ZN10layer_norm22ln_bwd_finalize_kernelINS_22Kernel_traits_finalizeILj1280Ef13__nv_bfloat16S2_S2_fjLb1ELj1024ELj4ENS_18Kernel_traits_baseILj1280EfS2_S2_S2_fjLj1024EEEEELb1ELb0EEEvNS_9BwdParamsE,"ax",@progbits
	.sectioninfo	@"SHI_REGISTERS=32"
	.align	128
        .global         _ZN10layer_norm22ln_bwd_finalize_kernelINS_22Kernel_traits_finalizeILj1280Ef13__nv_bfloat16S2_S2_fjLb1ELj1024ELj4ENS_18Kernel_traits_baseILj1280EfS2_S2_S2_fjLj1024EEEEELb1ELb0EEEvNS_9BwdParamsE
        .type           _ZN10layer_norm22ln_bwd_finalize_kernelINS_22Kernel_traits_finalizeILj1280Ef13__nv_bfloat16S2_S2_fjLb1ELj1024ELj4ENS_18Kernel_traits_baseILj1280EfS2_S2_S2_fjLj1024EEEEELb1ELb0EEEvNS_9BwdParamsE,@function
        .size           _ZN10layer_norm22ln_bwd_finalize_kernelINS_22Kernel_traits_finalizeILj1280Ef13__nv_bfloat16S2_S2_fjLb1ELj1024ELj4ENS_18Kernel_traits_baseILj1280EfS2_S2_S2_fjLj1024EEEEELb1ELb0EEEvNS_9BwdParamsE,(.L_x_14938 - _ZN10layer_norm22ln_bwd_finalize_kernelINS_22Kernel_traits_finalizeILj1280Ef13__nv_bfloat16S2_S2_fjLb1ELj1024ELj4ENS_18Kernel_traits_baseILj1280EfS2_S2_S2_fjLj1024EEEEELb1ELb0EEEvNS_9BwdParamsE)
        .other          _ZN10layer_norm22ln_bwd_finalize_kernelINS_22Kernel_traits_finalizeILj1280Ef13__nv_bfloat16S2_S2_fjLb1ELj1024ELj4ENS_18Kernel_traits_baseILj1280EfS2_S2_S2_fjLj1024EEEEELb1ELb0EEEvNS_9BwdParamsE,@"STO_CUDA_ENTRY STV_DEFAULT"
_ZN10layer_norm22ln_bwd_finalize_kernelINS_22Kernel_traits_finalizeILj1280Ef13__nv_bfloat16S2_S2_fjLb1ELj1024ELj4ENS_18Kernel_traits_baseILj1280EfS2_S2_S2_fjLj1024EEEEELb1ELb0EEEvNS_9BwdParamsE:
.text._ZN10layer_norm22ln_bwd_finalize_kernelINS_22Kernel_traits_finalizeILj1280Ef13__nv_bfloat16S2_S2_fjLb1ELj1024ELj4ENS_18Kernel_traits_baseILj1280EfS2_S2_S2_fjLj1024EEEEELb1ELb0EEEvNS_9BwdParamsE:
        /* <DEDUP_REMOVED lines=19> */
.L_x_4455:
        /* <DEDUP_REMOVED lines=33> */
.L_x_4446:
        /* <DEDUP_REMOVED lines=47> */
.L_x_4445:
[----:B------:R-:W-:Y:S05]  /*0630*/  BSYNC B1 ;  /* 0x0000000000017941 */ /* 0x000fea0003800000 */
.L_x_4444:
        /* <DEDUP_REMOVED lines=29> */
.L_x_4448:
[----:B------:R-:W-:Y:S05]  /*0810*/  BSYNC B1 ;  /* 0x0000000000017941 */ /* 0x000fea0003800000 */
.L_x_4447:
        /* <DEDUP_REMOVED lines=14> */
.L_x_4449:
[----:B------:R-:W-:Y:S05]  /*0900*/  BSYNC B1 ;  /* 0x0000000000017941 */ /* 0x000fea0003800000 */
.L_x_4443:
[----:B------:R-:W-:Y:S05]  /*0910*/  BSYNC B0 ;  /* 0x0000000000007941 */ /* 0x000fea0003800000 */
.L_x_4442:
        /* <DEDUP_REMOVED lines=12> */
.L_x_4456:
        /* <DEDUP_REMOVED lines=27> */
.L_x_4457:
        /* <DEDUP_REMOVED lines=9> */
.L_x_4450:
        /* <DEDUP_REMOVED lines=8> */
[----:B-1----:R-:W-:Y:S01]  /*0ca0*/  LOP3.LUT R18, R8, 0xf8, RZ, 0xc0, !PT ;  /* 0x000000f808127812 */ /* 0x002fe200078ec0ff */
[----:B------:R-:W-:-:S04]  /*0cb0*/  IMAD.WIDE.U32 R12, R5, R16, c[0x0][0x268] ;  /* 0x00009a00050c7625 */ /* 0x000fc800078e0010 */
[----:B------:R-:W0:Y:S01]  /*0cc0*/  LDS.64 R10, [R18+0x3000] ;  /* 0x00300000120a7984 */ /* 0x000e220000000a00 */
[----:B------:R-:W-:-:S03]  /*0cd0*/  IMAD.WIDE.U32 R14, R5, R16, c[0x0][0x260] ;  /* 0x00009800050e7625 */ /* 0x000fc600078e0010 */
[----:B------:R-:W1:Y:S01]  /*0ce0*/  LDS.64 R8, [R18+0x3080] ;  /* 0x0030800012087984 */ /* 0x000e620000000a00 */
[----:B------:R-:W-:-:S03]  /*0cf0*/  IMAD.WIDE.U32 R16, R5, R16, c[0x0][0x280] ;  /* 0x0000a00005107625 */ /* 0x000fc600078e0010 */
[----:B------:R-:W2:Y:S04]  /*0d00*/  LDS.64 R20, [R18+0x3100] ;  /* 0x0031000012147984 */ /* 0x000ea80000000a00 */
[----:B0-----:R0:W-:Y:S04]  /*0d10*/  STG.E.64 [R12.64], R10 ;  /* 0x0000000a0c007986 */ /* 0x0011e8000c101b04 */
[----:B-1----:R0:W-:Y:S04]  /*0d20*/  STG.E.64 [R14.64], R8 ;  /* 0x000000080e007986 */ /* 0x0021e8000c101b04 */
[----:B--2---:R0:W-:Y:S02]  /*0d30*/  STG.E.64 [R16.64], R20 ;  /* 0x0000001410007986 */ /* 0x0041e4000c101b04 */
.L_x_4454:
[----:B------:R-:W-:Y:S05]  /*0d40*/  BSYNC B0 ;  /* 0x0000000000007941 */ /* 0x000fea0003800000 */
.L_x_4453:
[C---:B------:R-:W-:Y:S02]  /*0d50*/  ISETP.GT.U32.AND P1, PT, R4.reuse, -0x501, PT ;  /* 0xfffffaff0400780c */ /* 0x040fe40003f24070 */
[----:B------:R-:W-:-:S02]  /*0d60*/  IADD3 R4, R4, 0x500, RZ ;  /* 0x0000050004047810 */ /* 0x000fc40007ffe0ff */
[----:B------:R-:W-:-:S09]  /*0d70*/  IADD3 R5, R5, 0x280, RZ ;  /* 0x0000028005057810 */ /* 0x000fd20007ffe0ff */
[----:B01----:R-:W-:Y:S05]  /*0d80*/  @P1 BRA `(.L_x_4455) ;  /* 0xfffff3a000001947 */ /* 0x003fea000383ffff */
[----:B------:R-:W-:Y:S05]  /*0d90*/  EXIT ;  /* 0x000000000000794d */ /* 0x000fea0003800000 */
.L_x_4451:
[----:B------:R-:W-:Y:S01]  /*0da0*/  HFMA2.MMA R17, -RZ, RZ, 0, 5.9604644775390625e-08 ;  /* 0x00000001ff117435 */ /* 0x000fe200000001ff */
[----:B---3--:R-:W-:Y:S01]  /*0db0*/  MOV R18, R10 ;  /* 0x0000000a00127202 */ /* 0x008fe20000000f00 */
[----:B------:R-:W-:Y:S01]  /*0dc0*/  IMAD.MOV.U32 R14, RZ, RZ, 0x1f ;  /* 0x0000001fff0e7424 */ /* 0x000fe200078e00ff */
[----:B------:R-:W-:Y:S02]  /*0dd0*/  MOV R19, 0xffffffff ;  /* 0xffffffff00137802 */ /* 0x000fe40000000f00 */
[----:B------:R-:W-:Y:S02]  /*0de0*/  MOV R8, 0xe00 ;  /* 0x00000e0000087802 */ /* 0x000fe40000000f00 */
[----:B012---:R-:W-:Y:S05]  /*0df0*/  CALL.REL.NOINC `($__internal_56_$__cuda_sm70_shflsync_bfly_p) ;  /* 0x0000059000007944 */ /* 0x007fea0003c00000 */
[----:B01----:R-:W-:Y:S05]  /*0e00*/  BRA `(.L_x_4456) ;  /* 0xfffffbd000007947 */ /* 0x003fea000383ffff */
.L_x_4452:
[----:B------:R-:W-:Y:S01]  /*0e10*/  HFMA2.MMA R17, -RZ, RZ, 0, 1.1920928955078125e-07 ;  /* 0x00000002ff117435 */ /* 0x000fe200000001ff */
[----:B------:R-:W-:Y:S01]  /*0e20*/  IMAD.MOV.U32 R14, RZ, RZ, 0x1f ;  /* 0x0000001fff0e7424 */ /* 0x000fe200078e00ff */
[----:B------:R-:W-:Y:S02]  /*0e30*/  MOV R19, 0xffffffff ;  /* 0xffffffff00137802 */ /* 0x000fe40000000f00 */
[----:B------:R-:W-:Y:S02]  /*0e40*/  MOV R8, 0xe60 ;  /* 0x00000e6000087802 */ /* 0x000fe40000000f00 */
[----:B0123--:R-:W-:Y:S05]  /*0e50*/  CALL.REL.NOINC `($__internal_56_$__cuda_sm70_shflsync_bfly_p) ;  /* 0x0000053000007944 */ /* 0x00ffea0003c00000 */
[----:B0-----:R-:W-:Y:S01]  /*0e60*/  HFMA2.MMA R17, -RZ, RZ, 0, 2.384185791015625e-07 ;  /* 0x00000004ff117435 */ /* 0x001fe200000001ff */
[----:B-1----:R-:W-:Y:S01]  /*0e70*/  FADD.FTZ R18, R18, R14 ;  /* 0x0000000e12127221 */ /* 0x002fe20000010000 */
[----:B------:R-:W-:Y:S01]  /*0e80*/  MOV R19, 0xffffffff ;  /* 0xffffffff00137802 */ /* 0x000fe20000000f00 */
[----:B------:R-:W-:Y:S01]  /*0e90*/  IMAD.MOV.U32 R14, RZ, RZ, 0x1f ;  /* 0x0000001fff0e7424 */ /* 0x000fe200078e00ff */
[----:B------:R-:W-:-:S02]  /*0ea0*/  MOV R8, 0xec0 ;  /* 0x00000ec000087802 */ /* 0x000fc40000000f00 */
[----:B------:R-:W-:Y:S05]  /*0eb0*/  CALL.REL.NOINC `($__internal_56_$__cuda_sm70_shflsync_bfly_p) ;  /* 0x000004d000007944 */ /* 0x000fea0003c00000 */
[----:B0-----:R-:W-:Y:S01]  /*0ec0*/  HFMA2.MMA R17, -RZ, RZ, 0, 4.76837158203125e-07 ;  /* 0x00000008ff117435 */ /* 0x001fe200000001ff */
[----:B-1----:R-:W-:Y:S01]  /*0ed0*/  FADD.FTZ R18, R18, R14 ;  /* 0x0000000e12127221 */ /* 0x002fe20000010000 */
[----:B------:R-:W-:Y:S01]  /*0ee0*/  MOV R19, 0xffffffff ;  /* 0xffffffff00137802 */ /* 0x000fe20000000f00 */
[----:B------:R-:W-:Y:S01]  /*0ef0*/  IMAD.MOV.U32 R14, RZ, RZ, 0x1f ;  /* 0x0000001fff0e7424 */ /* 0x000fe200078e00ff */
[----:B------:R-:W-:-:S02]  /*0f00*/  MOV R8, 0xf20 ;  /* 0x00000f2000087802 */ /* 0x000fc40000000f00 */
[----:B------:R-:W-:Y:S05]  /*0f10*/  CALL.REL.NOINC `($__internal_56_$__cuda_sm70_shflsync_bfly_p) ;  /* 0x0000047000007944 */ /* 0x000fea0003c00000 */
[----:B-1----:R-:W-:Y:S01]  /*0f20*/  FADD.FTZ R10, R18, R14 ;  /* 0x0000000e120a7221 */ /* 0x002fe20000010000 */
[----:B0-----:R-:W-:Y:S01]  /*0f30*/  HFMA2.MMA R17, -RZ, RZ, 0, 9.5367431640625e-07 ;  /* 0x00000010ff117435 */ /* 0x001fe200000001ff */
[----:B------:R-:W-:Y:S01]  /*0f40*/  IMAD.MOV.U32 R14, RZ, RZ, 0x1f ;  /* 0x0000001fff0e7424 */ /* 0x000fe200078e00ff */
[----:B------:R-:W-:-:S02]  /*0f50*/  MOV R19, 0xffffffff ;  /* 0xffffffff00137802 */ /* 0x000fc40000000f00 */
[----:B------:R-:W-:Y:S02]  /*0f60*/  MOV R18, R10 ;  /* 0x0000000a00127202 */ /* 0x000fe40000000f00 */
[----:B------:R-:W-:Y:S02]  /*0f70*/  MOV R8, 0xf90 ;  /* 0x00000f9000087802 */ /* 0x000fe40000000f00 */
[----:B------:R-:W-:Y:S05]  /*0f80*/  CALL.REL.NOINC `($__internal_56_$__cuda_sm70_shflsync_bfly_p) ;  /* 0x0000040000007944 */ /* 0x000fea0003c00000 */
[----:B0-----:R-:W-:Y:S01]  /*0f90*/  HFMA2.MMA R17, -RZ, RZ, 0, 5.9604644775390625e-08 ;  /* 0x00000001ff117435 */ /* 0x001fe200000001ff */
[----:B-1----:R-:W-:Y:S01]  /*0fa0*/  IMAD.MOV.U32 R13, RZ, RZ, R14 ;  /* 0x000000ffff0d7224 */ /* 0x002fe200078e000e */
[----:B------:R-:W-:Y:S01]  /*0fb0*/  MOV R18, R15 ;  /* 0x0000000f00127202 */ /* 0x000fe20000000f00 */
[----:B------:R-:W-:Y:S01]  /*0fc0*/  IMAD.MOV.U32 R14, RZ, RZ, 0x1f ;  /* 0x0000001fff0e7424 */ /* 0x000fe200078e00ff */
[----:B------:R-:W-:Y:S02]  /*0fd0*/  MOV R19, 0xffffffff ;  /* 0xffffffff00137802 */ /* 0x000fe40000000f00 */
[----:B------:R-:W-:Y:S02]  /*0fe0*/  MOV R8, 0x1000 ;  /* 0x0000100000087802 */ /* 0x000fe40000000f00 */
[----:B------:R-:W-:Y:S05]  /*0ff0*/  CALL.REL.NOINC `($__internal_56_$__cuda_sm70_shflsync_bfly_p) ;  /* 0x0000039000007944 */ /* 0x000fea0003c00000 */
[----:B0-----:R-:W-:Y:S01]  /*1000*/  HFMA2.MMA R17, -RZ, RZ, 0, 1.1920928955078125e-07 ;  /* 0x00000002ff117435 */ /* 0x001fe200000001ff */
[----:B-1----:R-:W-:Y:S01]  /*1010*/  FADD.FTZ R18, R15, R14 ;  /* 0x0000000e0f127221 */ /* 0x002fe20000010000 */
[----:B------:R-:W-:Y:S01]  /*1020*/  MOV R19, 0xffffffff ;  /* 0xffffffff00137802 */ /* 0x000fe20000000f00 */
[----:B------:R-:W-:Y:S01]  /*1030*/  IMAD.MOV.U32 R14, RZ, RZ, 0x1f ;  /* 0x0000001fff0e7424 */ /* 0x000fe200078e00ff */
[----:B------:R-:W-:-:S02]  /*1040*/  MOV R8, 0x1060 ;  /* 0x0000106000087802 */ /* 0x000fc40000000f00 */
[----:B------:R-:W-:Y:S05]  /*1050*/  CALL.REL.NOINC `($__internal_56_$__cuda_sm70_shflsync_bfly_p) ;  /* 0x0000033000007944 */ /* 0x000fea0003c00000 */
        /* <DEDUP_REMOVED lines=14> */
[----:B------:R-:W-:Y:S01]  /*1140*/  MOV R14, 0x1f ;  /* 0x0000001f000e7802 */ /* 0x000fe20000000f00 */
[----:B------:R-:W-:Y:S01]  /*1150*/  IMAD.MOV.U32 R19, RZ, RZ, -0x1 ;  /* 0xffffffffff137424 */ /* 0x000fe200078e00ff */
[----:B------:R-:W-:-:S02]  /*1160*/  MOV R8, 0x1190 ;  /* 0x0000119000087802 */ /* 0x000fc40000000f00 */
[----:B------:R-:W-:Y:S02]  /*1170*/  MOV R18, R12 ;  /* 0x0000000c00127202 */ /* 0x000fe40000000f00 */
[----:B------:R-:W-:Y:S05]  /*1180*/  CALL.REL.NOINC `($__internal_56_$__cuda_sm70_shflsync_bfly_p) ;  /* 0x0000020000007944 */ /* 0x000fea0003c00000 */
[----:B-1----:R-:W-:Y:S01]  /*1190*/  MOV R15, R14 ;  /* 0x0000000e000f7202 */ /* 0x002fe20000000f00 */
[----:B------:R-:W-:Y:S01]  /*11a0*/  HFMA2.MMA R14, -RZ, RZ, 0, 1.847743988037109375e-06 ;  /* 0x0000001fff0e7435 */ /* 0x000fe200000001ff */
[----:B0-----:R-:W-:Y:S01]  /*11b0*/  MOV R18, R11 ;  /* 0x0000000b00127202 */ /* 0x001fe20000000f00 */
        /* <DEDUP_REMOVED lines=13> */
[----:B------:R-:W-:Y:S01]  /*1290*/  IMAD.MOV.U32 R19, RZ, RZ, -0x1 ;  /* 0xffffffffff137424 */ /* 0x000fe200078e00ff */
[----:B------:R-:W-:-:S02]  /*12a0*/  MOV R8, 0x12c0 ;  /* 0x000012c000087802 */ /* 0x000fc40000000f00 */
[----:B------:R-:W-:Y:S05]  /*12b0*/  CALL.REL.NOINC `($__internal_56_$__cuda_sm70_shflsync_bfly_p) ;  /* 0x000000d000007944 */ /* 0x000fea0003c00000 */
[----:B0-----:R-:W-:Y:S01]  /*12c0*/  HFMA2.MMA R17, -RZ, RZ, 0, 4.76837158203125e-07 ;  /* 0x00000008ff117435 */ /* 0x001fe200000001ff */
[----:B-1----:R-:W-:Y:S01]  /*12d0*/  FADD.FTZ R18, R18, R14 ;  /* 0x0000000e12127221 */ /* 0x002fe20000010000 */
[----:B------:R-:W-:-:S02]  /*12e0*/  MOV R14, 0x1f ;  /* 0x0000001f000e7802 */ /* 0x000fc40000000f00 */
[----:B------:R-:W-:Y:S02]  /*12f0*/  MOV R19, 0xffffffff ;  /* 0xffffffff00137802 */ /* 0x000fe40000000f00 */
[----:B------:R-:W-:Y:S02]  /*1300*/  MOV R8, 0x1320 ;  /* 0x0000132000087802 */ /* 0x000fe40000000f00 */
[----:B------:R-:W-:Y:S05]  /*1310*/  CALL.REL.NOINC `($__internal_56_$__cuda_sm70_shflsync_bfly_p) ;  /* 0x0000007000007944 */ /* 0x000fea0003c00000 */
[----:B01----:R-:W-:Y:S01]  /*1320*/  FADD.FTZ R18, R18, R14 ;  /* 0x0000000e12127221 */ /* 0x003fe20000010000 */
[----:B------:R-:W-:Y:S01]  /*1330*/  HFMA2.MMA R14, -RZ, RZ, 0, 1.847743988037109375e-06 ;  /* 0x0000001fff0e7435 */ /* 0x000fe200000001ff */
[----:B------:R-:W-:Y:S01]  /*1340*/  IMAD.MOV.U32 R17, RZ, RZ, 0x10 ;  /* 0x00000010ff117424 */ /* 0x000fe200078e00ff */
[----:B------:R-:W-:Y:S02]  /*1350*/  MOV R19, 0xffffffff ;  /* 0xffffffff00137802 */ /* 0x000fe40000000f00 */
[----:B------:R-:W-:Y:S02]  /*1360*/  MOV R8, 0x1380 ;  /* 0x0000138000087802 */ /* 0x000fe40000000f00 */
[----:B------:R-:W-:Y:S05]  /*1370*/  CALL.REL.NOINC `($__internal_56_$__cuda_sm70_shflsync_bfly_p) ;  /* 0x0000001000007944 */ /* 0x000fea0003c00000 */
[----:B01----:R-:W-:Y:S05]  /*1380*/  BRA `(.L_x_4457) ;  /* 0xfffff80000007947 */ /* 0x003fea000383ffff */
        .weak           $__internal_56_$__cuda_sm70_shflsync_bfly_p
        .type           $__internal_56_$__cuda_sm70_shflsync_bfly_p,@function
        .size           $__internal_56_$__cuda_sm70_shflsync_bfly_p,(.L_x_14938 - $__internal_56_$__cuda_sm70_shflsync_bfly_p)
$__internal_56_$__cuda_sm70_shflsync_bfly_p:
[----:B------:R-:W-:Y:S01]  /*1390*/  HFMA2.MMA R9, -RZ, RZ, 0, 0 ;  /* 0x00000000ff097435 */ /* 0x000fe200000001ff */
[----:B------:R-:W-:Y:S04]  /*13a0*/  WARPSYNC R19 ;  /* 0x0000001300007348 */ /* 0x000fe80003800000 */
[----:B------:R0:W1:Y:S01]  /*13b0*/  SHFL.BFLY PT, R14, R18, R17, R14 ;  /* 0x0c000011120e7389 */ /* 0x00006200000e000e */
[----:B------:R-:W-:Y:S05]  /*13c0*/  RET.REL.NODEC R8 `(_ZN10layer_norm22ln_bwd_finalize_kernelINS_22Kernel_traits_finalizeILj1280Ef13__nv_bfloat16S2_S2_fjLb1ELj1024ELj4ENS_18Kernel_traits_baseILj1280EfS2_S2_S2_fjLj1024EEEEELb1ELb0EEEvNS_9BwdParamsE) ;  /* 0xffffec3008007950 */ /* 0x000fea0003c3ffff */
.L_x_4458:
        /* <DEDUP_REMOVED lines=11> */
.L_x_14938:


//--------------------- .text._ZN10layer_norm13ln_bwd_kernelINS_13Kernel_traitsIf13__nv_bfloat16S2_S2_fjLj1280ELj1ELj4ELj1ELj16ENS_18Kernel_traits_baseILj1280EfS2_S2_S2_fjLj128EEEEELb1ELb1ELb1ELb0EEEvNS_9BwdParamsE --------------------------
	.section	.text._ZN10layer_norm13ln_bwd_kernelINS_13Kernel_traitsIf13__nv_bfloat16S2_S2_fjLj1280ELj1ELj4ELj1ELj16ENS_18Kernel_traits_baseILj1280EfS2_S2_S2_fjLj128EEEEELb1ELb1ELb1ELb0EEEvNS_9BwdParamsE,"ax",@progbits
	.sectioninfo	@"SHI_REGISTERS=255"
	.align	128
        .global         _ZN10layer_norm13ln_bwd_kernelINS_13Kernel_traitsIf13__nv_bfloat16S2_S2_fjLj1280ELj1ELj4ELj1ELj16ENS_18Kernel_traits_baseILj1280EfS2_S2_S2_fjLj128EEEEELb1ELb1ELb1ELb0EEEvNS_9BwdParamsE
        .type           _ZN10layer_norm13ln_bwd_kernelINS_13Kernel_traitsIf13__nv_bfloat16S2_S2_fjLj1280ELj1ELj4ELj1ELj16ENS_18Kernel_traits_baseILj1280EfS2_S2_S2_fjLj128EEEEELb1ELb1ELb1ELb0EEEvNS_9BwdParamsE,@function
        .size           _ZN10layer_norm13ln_bwd_kernelINS_13Kernel_traitsIf13__nv_bfloat16S2_S2_fjLj1280ELj1ELj4ELj1ELj16ENS_18Kernel_traits_baseILj1280EfS2_S2_S2_fjLj128EEEEELb1ELb1ELb1ELb0EEEvNS_9BwdParamsE,(.L_x_14939 - _ZN10layer_norm13ln_bwd_kernelINS_13Kernel_traitsIf13__nv_bfloat16S2_S2_fjLj1280ELj1ELj4ELj1ELj16ENS_18Kernel_traits_baseILj1280EfS2_S2_S2_fjLj128EEEEELb1ELb1ELb1ELb0EEEvNS_9BwdParamsE)
        .other          _ZN10layer_norm13ln_bwd_kernelINS_13Kernel_traitsIf13__nv_bfloat16S2_S2_fjLj1280ELj1ELj4ELj1ELj16ENS_18Kernel_traits_baseILj1280EfS2_S2_S2_fjLj128EEEEELb1ELb1ELb1ELb0EEEvNS_9BwdParamsE,@"STO_CUDA_ENTRY STV_DEFAULT"
_ZN10layer_norm13ln_bwd_kernelINS_13Kernel_traitsIf13__nv_bfloat16S2_S2_fjLj1280ELj1ELj4ELj1ELj16ENS_18Kernel_traits_baseILj1280EfS2_S2_S2_fjLj128EEEEELb1ELb1ELb1ELb0EEEvNS_9BwdParamsE:
.text._ZN10layer_norm13ln_bwd_kernelINS_13Kernel_traitsIf13__nv_bfloat16S2_S2_fjLj1280ELj1ELj4ELj1ELj16ENS_18Kernel_traits_baseILj1280EfS2_S2_S2_fjLj128EEEEELb1ELb1ELb1ELb0EEEvNS_9BwdParamsE:
        /* <DEDUP_REMOVED lines=13> */
[----:B------:R0:W5:Y:S01]  /*00d0*/  LDL.64 R84, [R1+0x150] ;  /* 0x0001500001547983 */ /* 0x0001620000100a00 */
[----:B-1----:R-:W-:-:S03]  /*00e0*/  LOP3.LUT R3, R20, 0x1f, RZ, 0xc, !PT ;  /* 0x0000001f14037812 */ /* 0x002fc600078e0cff */
[----:B------:R0:W5:Y:S01]  /*00f0*/  LDL.64 R86, [R1+0x158] ;  /* 0x0001580001567983 */ /* 0x0001620000100a00 */
[----:B------:R-:W-:-:S03]  /*0100*/  LEA.HI.SX32 R6, R0, R3, 0x1d ;  /* 0x0000000300067211 */ /* 0x000fc600078feaff */
[----:B------:R0:W5:Y:S01]  /*0110*/  LDL.64 R80, [R1+0x100] ;  /* 0x0001000001507983 */ /* 0x0001620000100a00 */
[----:B------:R-:W-:Y:S02]  /*0120*/  LOP3.LUT R0, R20, 0x1f, RZ, 0xc0, !PT ;  /* 0x0000001f14007812 */ /* 0x000fe400078ec0ff */
[C---:B------:R-:W-:Y:S01]  /*0130*/  LOP3.LUT P4, RZ, R6.reuse, 0xffffffe0, RZ, 0xc0, !PT ;  /* 0xffffffe006ff7812 */ /* 0x040fe2000788c0ff */
[----:B------:R0:W5:Y:S01]  /*0140*/  LDL.64 R82, [R1+0x108] ;  /* 0x0001080001527983 */ /* 0x0001620000100a00 */
[C---:B------:R-:W-:Y:S02]  /*0150*/  ISETP.GE.U32.AND P3, PT, R6.reuse, 0x40, PT ;  /* 0x000000400600780c */ /* 0x040fe40003f66070 */
[C---:B------:R-:W-:Y:S02]  /*0160*/  ISETP.GE.U32.AND P0, PT, R6.reuse, 0x60, PT ;  /* 0x000000600600780c */ /* 0x040fe40003f06070 */
[C---:B------:R-:W-:Y:S02]  /*0170*/  ISETP.GE.U32.AND P1, PT, R6.reuse, 0x80, PT ;  /* 0x000000800600780c */ /* 0x040fe40003f26070 */
[----:B------:R-:W-:-:S05]  /*0180*/  ISETP.GE.U32.AND P2, PT, R6, 0xa0, PT ;  /* 0x000000a00600780c */ /* 0x000fca0003f46070 */
[----:B------:R-:W-:Y:S02]  /*0190*/  @P4 MOV R5, 0x20 ;  /* 0x0000002000054802 */ /* 0x000fe40000000f00 */
[----:B------:R-:W-:-:S03]  /*01a0*/  @P3 IMAD.MOV.U32 R11, RZ, RZ, 0x20 ;  /* 0x00000020ff0b3424 */ /* 0x000fc600078e00ff */
[----:B------:R-:W-:-:S04]  /*01b0*/  @P4 IMAD.WIDE.U32 R2, R0, R5, c[0x0][0x1b0] ;  /* 0x00006c0000024625 */ /* 0x000fc800078e0005 */
[C---:B------:R-:W-:Y:S01]  /*01c0*/  @P4 IMAD.WIDE.U32 R4, R0.reuse, R5, c[0x0][0x1c8] ;  /* 0x0000720000044625 */ /* 0x040fe200078e0005 */
[----:B------:R-:W-:Y:S01]  /*01d0*/  @P4 LOP3.LUT R0, R0, 0x20, RZ, 0xfc, !PT ;  /* 0x0000002000004812 */ /* 0x000fe200078efcff */
[----:B--2---:R-:W2:Y:S04]  /*01e0*/  @P4 LDG.E.128 R16, [R2.64] ;  /* 0x0000000402104981 */ /* 0x004ea8000c1e1d00 */
[----:B---3--:R-:W3:Y:S04]  /*01f0*/  @P4 LDG.E.128 R12, [R2.64+0x10] ;  /* 0x00001004020c4981 */ /* 0x008ee8000c1e1d00 */
[----:B----4-:R1:W4:Y:S04]  /*0200*/  @P4 LDG.E.128 R88, [R4.64+0x10] ;  /* 0x0000100404584981 */ /* 0x010328000c1e1d00 */
[----:B-----5:R1:W5:Y:S04]  /*0210*/  @P4 LDG.E.128 R84, [R4.64] ;  /* 0x0000000404544981 */ /* 0x020368000c1e1d00 */
[----:B--2---:R2:W-:Y:S04]  /*0220*/  @P4 STL.64 [R1+0x140], R16 ;  /* 0x0001401001004387 */ /* 0x0045e80000100a00 */
[----:B------:R0:W-:Y:S01]  /*0230*/  @P4 STL.64 [R1+0x148], R18 ;  /* 0x0001481201004387 */ /* 0x0001e20000100a00 */
[----:B------:R-:W-:-:S03]  /*0240*/  @P3 IMAD.WIDE.U32 R8, R0, R11, c[0x0][0x1b0] ;  /* 0x00006c0000083625 */ /* 0x000fc600078e000b */
[----:B------:R0:W4:Y:S04]  /*0250*/  LDL.64 R76, [R1+0x120] ;  /* 0x00012000014c7983 */ /* 0x0001280000100a00 */
[----:B--2---:R2:W2:Y:S04]  /*0260*/  LDL.64 R16, [R1+0xf0] ;  /* 0x0000f00001107983 */ /* 0x0044a80000100a00 */
[----:B0-----:R0:W2:Y:S04]  /*0270*/  LDL.64 R18, [R1+0xf8] ;  /* 0x0000f80001127983 */ /* 0x0010a80000100a00 */
[----:B------:R0:W4:Y:S04]  /*0280*/  LDL.64 R78, [R1+0x128] ;  /* 0x00012800014e7983 */ /* 0x0001280000100a00 */
        /* <DEDUP_REMOVED lines=21> */
[----:B---3--:R-:W-:Y:S04]  /*03e0*/  @P4 STL.64 [R1+0x130], R12 ;  /* 0x0001300c01004387 */ /* 0x008fe80000100a00 */
[----:B------:R3:W-:Y:S04]  /*03f0*/  @P4 STL.64 [R1+0x138], R14 ;  /* 0x0001380e01004387 */ /* 0x0007e80000100a00 */
[----:B------:R0:W5:Y:S04]  /*0400*/  LDL.64 R28, [R1+0x40] ;  /* 0x00004000011c7983 */ /* 0x0001680000100a00 */
[----:B------:R0:W5:Y:S04]  /*0410*/  LDL.64 R30, [R1+0x48] ;  /* 0x00004800011e7983 */ /* 0x0001680000100a00 */
[----:B------:R0:W5:Y:S04]  /*0420*/  LDL.64 R34, [R1+0x58] ;  /* 0x0000580001227983 */ /* 0x0001680000100a00 */
[----:B------:R0:W5:Y:S04]  /*0430*/  LDL.64 R24, [R1+0x30] ;  /* 0x0000300001187983 */ /* 0x0001680000100a00 */
[----:B------:R0:W5:Y:S01]  /*0440*/  LDL.64 R26, [R1+0x38] ;  /* 0x00003800011a7983 */ /* 0x0001620000100a00 */
[----:B------:R-:W-:-:S03]  /*0450*/  @P3 IMAD.WIDE.U32 R10, R0, R11, c[0x0][0x1c8] ;  /* 0x00007200000a3625 */ /* 0x000fc600078e000b */
[----:B------:R-:W5:Y:S04]  /*0460*/  @P3 LDG.E.128 R80, [R8.64] ;  /* 0x0000000408503981 */ /* 0x000f68000c1e1d00 */
[----:B--2---:R-:W2:Y:S01]  /*0470*/  @P3 LDG.E.128 R16, [R8.64+0x10] ;  /* 0x0000100408103981 */ /* 0x004ea2000c1e1d00 */
[----:B---3--:R-:W-:Y:S02]  /*0480*/  @P0 MOV R15, 0x20 ;  /* 0x00000020000f0802 */ /* 0x008fe40000000f00 */
[----:B------:R-:W-:Y:S01]  /*0490*/  @P3 IADD3 R0, R0, 0x20, RZ ;  /* 0x0000002000003810 */ /* 0x000fe20007ffe0ff */
[----:B------:R-:W-:Y:S01]  /*04a0*/  @P2 IMAD.MOV.U32 R3, RZ, RZ, 0x20 ;  /* 0x00000020ff032424 */ /* 0x000fe200078e00ff */
[----:B----4-:R-:W3:Y:S03]  /*04b0*/  @P3 LDG.E.128 R76, [R10.64+0x10] ;  /* 0x000010040a4c3981 */ /* 0x010ee6000c1e1d00 */
[----:B------:R-:W-:-:S04]  /*04c0*/  @P0 IMAD.WIDE.U32 R12, R0, R15, c[0x0][0x1b0] ;  /* 0x00006c00000c0625 */ /* 0x000fc800078e000f */
[C---:B------:R-:W-:Y:S01]  /*04d0*/  @P0 IMAD.WIDE.U32 R14, R0.reuse, R15, c[0x0][0x1c8] ;  /* 0x00007200000e0625 */ /* 0x040fe200078e000f */
[----:B------:R-:W-:Y:S01]  /*04e0*/  @P0 IADD3 R0, R0, 0x20, RZ ;  /* 0x0000002000000810 */ /* 0x000fe20007ffe0ff */
[----:B-----5:R-:W4:Y:S04]  /*04f0*/  @P3 LDG.E.128 R72, [R10.64] ;  /* 0x000000040a483981 */ /* 0x020f28000c1e1d00 */
[----:B------:R-:W5:Y:S04]  /*0500*/  @P0 LDG.E.128 R68, [R12.64] ;  /* 0x000000040c440981 */ /* 0x000f68000c1e1d00 */
[----:B------:R-:W3:Y:S04]  /*0510*/  @P0 LDG.E.128 R64, [R12.64+0x10] ;  /* 0x000010040c400981 */ /* 0x000ee8000c1e1d00 */
[----:B------:R-:W3:Y:S04]  /*0520*/  @P0 LDG.E.128 R60, [R14.64+0x10] ;  /* 0x000010040e3c0981 */ /* 0x000ee8000c1e1d00 */
[----:B------:R-:W3:Y:S04]  /*0530*/  @P0 LDG.E.128 R56, [R14.64] ;  /* 0x000000040e380981 */ /* 0x000ee8000c1e1d00 */
[----:B--2---:R-:W-:Y:S04]  /*0540*/  @P3 STL.64 [R1+0xf0], R16 ;  /* 0x0000f01001003387 */ /* 0x004fe80000100a00 */
[----:B------:R2:W-:Y:S02]  /*0550*/  @P3 STL.64 [R1+0xf8], R18 ;  /* 0x0000f81201003387 */ /* 0x0005e40000100a00 */
[----:B--2---:R-:W-:-:S05]  /*0560*/  @P1 MOV R19, 0x20 ;  /* 0x0000002000131802 */ /* 0x004fca0000000f00 */
[----:B------:R-:W-:-:S04]  /*0570*/  @P1 IMAD.WIDE.U32 R16, R0, R19, c[0x0][0x1b0] ;  /* 0x00006c0000101625 */ /* 0x000fc800078e0013 */
[C---:B------:R-:W-:Y:S01]  /*0580*/  @P1 IMAD.WIDE.U32 R18, R0.reuse, R19, c[0x0][0x1c8] ;  /* 0x0000720000121625 */ /* 0x040fe200078e0013 */
[----:B------:R-:W-:Y:S01]  /*0590*/  @P1 IADD3 R0, R0, 0x20, RZ ;  /* 0x0000002000001810 */ /* 0x000fe20007ffe0ff */
[----:B------:R-:W2:Y:S04]  /*05a0*/  @P1 LDG.E.128 R52, [R16.64] ;  /* 0x0000000410341981 */ /* 0x000ea8000c1e1d00 */
[CC--:B-1----:R-:W-:Y:S01]  /*05b0*/  @P2 IMAD.WIDE.U32 R4, R0.reuse, R3.reuse, c[0x0][0x1c8] ;  /* 0x0000720000042625 */ /* 0x0c2fe200078e0003 */
[----:B------:R-:W2:Y:S03]  /*05c0*/  @P1 LDG.E.128 R44, [R18.64+0x10] ;  /* 0x00001004122c1981 */ /* 0x000ea6000c1e1d00 */
[----:B------:R-:W-:Y:S01]  /*05d0*/  @P2 IMAD.WIDE.U32 R2, R0, R3, c[0x0][0x1b0] ;  /* 0x00006c0000022625 */ /* 0x000fe200078e0003 */
[----:B------:R-:W2:Y:S04]  /*05e0*/  @P2 LDG.E.128 R32, [R4.64] ;  /* 0x0000000404202981 */ /* 0x000ea8000c1e1d00 */
[----:B------:R-:W2:Y:S04]  /*05f0*/  @P2 LDG.E.128 R28, [R2.64] ;  /* 0x00000004021c2981 */ /* 0x000ea8000c1e1d00 */
[----:B------:R-:W3:Y:S04]  /*0600*/  @P1 LDG.E.128 R48, [R16.64+0x10] ;  /* 0x0000100410301981 */ /* 0x000ee8000c1e1d00 */
[----:B------:R-:W3:Y:S04]  /*0610*/  @P1 LDG.E.128 R40, [R18.64] ;  /* 0x0000000412281981 */ /* 0x000ee8000c1e1d00 */
[----:B------:R-:W3:Y:S04]  /*0620*/  @P2 LDG.E.128 R36, [R4.64+0x10] ;  /* 0x0000100404242981 */ /* 0x000ee8000c1e1d00 */
[----:B------:R-:W3:Y:S04]  /*0630*/  @P2 LDG.E.128 R24, [R2.64+0x10] ;  /* 0x0000100402182981 */ /* 0x000ee8000c1e1d00 */
[----:B------:R-:W-:Y:S04]  /*0640*/  @P4 STL.64 [R1+0x160], R88 ;  /* 0x0001605801004387 */ /* 0x000fe80000100a00 */
[----:B------:R-:W-:Y:S04]  /*0650*/  @P4 STL.64 [R1+0x168], R90 ;  /* 0x0001685a01004387 */ /* 0x000fe80000100a00 */
[----:B------:R1:W-:Y:S04]  /*0660*/  @P4 STL.64 [R1+0x150], R84 ;  /* 0x0001505401004387 */ /* 0x0003e80000100a00 */
[----:B------:R0:W-:Y:S04]  /*0670*/  @P4 STL.64 [R1+0x158], R86 ;  /* 0x0001585601004387 */ /* 0x0001e80000100a00 */
[----:B------:R-:W0:Y:S01]  /*0680*/  S2R R7, SR_CTAID.X ;  /* 0x0000000000077919 */ /* 0x000e220000002500 */
[----:B------:R-:W-:Y:S01]  /*0690*/  SHF.R.U32.HI R0, RZ, 0x5, R20 ;  /* 0x00000005ff007819 */ /* 0x000fe20000011614 */
[----:B------:R-:W-:Y:S01]  /*06a0*/  BSSY B0, `(.L_x_4459) ;  /* 0x000088c000007945 */ /* 0x000fe20003800000 */
[----:B------:R-:W-:Y:S01]  /*06b0*/  CS2R R168, SRZ ;  /* 0x0000000000a87805 */ /* 0x000fe2000001ff00 */
[----:B------:R-:W-:Y:S01]  /*06c0*/  CS2R R170, SRZ ;  /* 0x0000000000aa7805 */ /* 0x000fe2000001ff00 */
[----:B------:R-:W-:Y:S01]  /*06d0*/  CS2R R164, SRZ ;  /* 0x0000000000a47805 */ /* 0x000fe2000001ff00 */
[----:B0-----:R-:W-:Y:S01]  /*06e0*/  LEA R0, R7, R0, 0x2 ;  /* 0x0000000007007211 */ /* 0x001fe200078e10ff */
        /* <DEDUP_REMOVED lines=36> */
[----:B------:R-:W-:Y:S04]  /*0930*/  @P3 STL.64 [R1+0x100], R80 ;  /* 0x0001005001003387 */ /* 0x000fe80000100a00 */
[----:B------:R-:W-:Y:S04]  /*0940*/  @P3 STL.64 [R1+0x108], R82 ;  /* 0x0001085201003387 */ /* 0x000fe80000100a00 */
[----:B------:R1:W-:Y:S04]  /*0950*/  @P2 STL.64 [R1+0x48], R30 ;  /* 0x0000481e01002387 */ /* 0x0003e80000100a00 */
[----:B------:R2:W-:Y:S04]  /*0960*/  @P2 STL.64 [R1+0x50], R32 ;  /* 0x0000502001002387 */ /* 0x0005e80000100a00 */
[----:B------:R0:W-:Y:S04]  /*0970*/  @P2 STL.64 [R1+0x58], R34 ;  /* 0x0000582201002387 */ /* 0x0001e80000100a00 */
[----:B---3--:R-:W-:Y:S04]  /*0980*/  @P3 STL.64 [R1+0x120], R76 ;  /* 0x0001204c01003387 */ /* 0x008fe80000100a00 */
[----:B------:R-:W-:Y:S04]  /*0990*/  @P3 STL.64 [R1+0x128], R78 ;  /* 0x0001284e01003387 */ /* 0x000fe80000100a00 */
[----:B----4-:R-:W-:Y:S04]  /*09a0*/  @P3 STL.64 [R1+0x110], R72 ;  /* 0x0001104801003387 */ /* 0x010fe80000100a00 */
[----:B------:R-:W-:Y:S04]  /*09b0*/  @P3 STL.64 [R1+0x118], R74 ;  /* 0x0001184a01003387 */ /* 0x000fe80000100a00 */
[----:B-----5:R-:W-:Y:S04]  /*09c0*/  @P0 STL.64 [R1+0xc0], R68 ;  /* 0x0000c04401000387 */ /* 0x020fe80000100a00 */
        /* <DEDUP_REMOVED lines=9> */
[----:B------:R3:W-:Y:S04]  /*0a60*/  @P1 STL.64 [R1+0xa0], R44 ;  /* 0x0000a02c01001387 */ /* 0x0007e80000100a00 */
[----:B------:R-:W-:Y:S04]  /*0a70*/  @P1 STL.64 [R1+0x70], R48 ;  /* 0x0000703001001387 */ /* 0x000fe80000100a00 */
[----:B------:R-:W-:Y:S04]  /*0a80*/  @P1 STL.64 [R1+0x78], R50 ;  /* 0x0000783201001387 */ /* 0x000fe80000100a00 */
[----:B------:R4:W-:Y:S04]  /*0a90*/  @P1 STL.64 [R1+0xa8], R46 ;  /* 0x0000a82e01001387 */ /* 0x0009e80000100a00 */
[----:B------:R0:W-:Y:S04]  /*0aa0*/  @P1 STL.64 [R1+0x90], R40 ;  /* 0x0000902801001387 */ /* 0x0001e80000100a00 */
[----:B------:R0:W-:Y:S04]  /*0ab0*/  @P1 STL.64 [R1+0x98], R42 ;  /* 0x0000982a01001387 */ /* 0x0001e80000100a00 */
[----:B------:R0:W-:Y:S04]  /*0ac0*/  @P2 STL.64 [R1+0x60], R36 ;  /* 0x0000602401002387 */ /* 0x0001e80000100a00 */
[----:B------:R2:W-:Y:S04]  /*0ad0*/  @P2 STL.64 [R1+0x68], R38 ;  /* 0x0000682601002387 */ /* 0x0005e80000100a00 */
[----:B------:R3:W-:Y:S04]  /*0ae0*/  @P2 STL.64 [R1+0x30], R24 ;  /* 0x0000301801002387 */ /* 0x0007e80000100a00 */
[----:B------:R4:W-:Y:S01]  /*0af0*/  @P2 STL.64 [R1+0x38], R26 ;  /* 0x0000381a01002387 */ /* 0x0009e20000100a00 */
[----:B------:R-:W-:Y:S01]  /*0b00*/  ISETP.GE.AND P2, PT, R0, c[0x0][0x164], PT ;  /* 0x0000590000007a0c */ /* 0x000fe20003f46270 */
[----:B0-----:R-:W-:Y:S01]  /*0b10*/  CS2R R28, SRZ ;  /* 0x00000000001c7805 */ /* 0x001fe2000001ff00 */
[----:B-1----:R-:W-:Y:S01]  /*0b20*/  CS2R R30, SRZ ;  /* 0x00000000001e7805 */ /* 0x002fe2000001ff00 */
[----:B--2---:R-:W-:Y:S01]  /*0b30*/  CS2R R32, SRZ ;  /* 0x0000000000207805 */ /* 0x004fe2000001ff00 */
[----:B------:R-:W-:Y:S01]  /*0b40*/  CS2R R34, SRZ ;  /* 0x0000000000227805 */ /* 0x000fe2000001ff00 */
[----:B------:R-:W-:Y:S01]  /*0b50*/  CS2R R80, SRZ ;  /* 0x0000000000507805 */ /* 0x000fe2000001ff00 */
[----:B------:R-:W-:Y:S01]  /*0b60*/  CS2R R82, SRZ ;  /* 0x0000000000527805 */ /* 0x000fe2000001ff00 */
[----:B---3--:R-:W-:Y:S01]  /*0b70*/  CS2R R44, SRZ ;  /* 0x00000000002c7805 */ /* 0x008fe2000001ff00 */
        /* <DEDUP_REMOVED lines=17> */
.L_x_4702:
[----:B------:R-:W-:-:S05]  /*0c90*/  MOV R4, 0x4 ;  /* 0x0000000400047802 */ /* 0x000fca0000000f00 */
        /* <DEDUP_REMOVED lines=9> */
[----:B---3--:R-:W-:Y:S01]  /*0d30*/  IMAD R5, R0, c[0x0][0x168], RZ ;  /* 0x00005a0000057a24 */ /* 0x008fe200078e02ff */
[----:B-1----:R-:W-:-:S04]  /*0d40*/  LOP3.LUT R178, R178, 0x1f, RZ, 0xc0, !PT ;  /* 0x0000001fb2b27812 */ /* 0x002fc800078ec0ff */
[----:B0-----:R-:W-:-:S04]  /*0d50*/  SHF.R.S32.HI R176, RZ, 0x1f, R5 ;  /* 0x0000001fffb07819 */ /* 0x001fc80000011405 */
[----:B------:R-:W-:Y:S01]  /*0d60*/  LEA.HI R5, R176, R5, RZ, 0x3 ;  /* 0x00000005b0057211 */ /* 0x000fe200078f18ff */
[----:B------:R-:W-:Y:S01]  /*0d70*/  IMAD.MOV.U32 R180, RZ, RZ, 0x10 ;  /* 0x00000010ffb47424 */ /* 0x000fe200078e00ff */
[----:B------:R-:W-:Y:S02]  /*0d80*/  BSSY B1, `(.L_x_4461) ;  /* 0x0000264000017945 */ /* 0x000fe40003800000 */
[----:B------:R-:W-:-:S05]  /*0d90*/  LEA.HI.SX32 R5, R5, R178, 0x1d ;  /* 0x000000b205057211 */ /* 0x000fca00078feaff */
        /* <DEDUP_REMOVED lines=17> */
[----:B------:R-:W-:-:S05]  /*0eb0*/  IMAD.WIDE.U32 R176, R2, R176, c[0x0][0x190] ;  /* 0x0000640002b07625 */ /* 0x000fca00078e00b0 */
[----:B------:R0:W5:Y:S04]  /*0ec0*/  LDG.E.64 R188, [R176.64] ;  /* 0x00000004b0bc7981 */ /* 0x000168000c1e1b00 */
[----:B------:R0:W5:Y:S01]  /*0ed0*/  @P3 LDG.E.128 R148, [R210.64] ;  /* 0x00000004d2943981 */ /* 0x000162000c1e1d00 */
[----:B------:R-:W-:Y:S02]  /*0ee0*/  IADD3 R2, R2, 0x20, RZ ;  /* 0x0000002002027810 */ /* 0x000fe40007ffe0ff */
[----:B------:R-:W-:Y:S02]  /*0ef0*/  IADD3 R7, R5, 0x20, RZ ;  /* 0x0000002005077810 */ /* 0x000fe40007ffe0ff */
.L_x_4464:
[----:B------:R-:W-:Y:S05]  /*0f00*/  BSYNC B2 ;  /* 0x0000000000027941 */ /* 0x000fea0003800000 */
.L_x_4463:
[----:B------:R-:W-:Y:S01]  /*0f10*/  ISETP.GE.U32.AND P3, PT, R6, 0x40, PT ;  /* 0x000000400600780c */ /* 0x000fe20003f66070 */
[----:B------:R-:W-:-:S12]  /*0f20*/  BSSY B2, `(.L_x_4465) ;  /* 0x000000b000027945 */ /* 0x000fd80003800000 */
[----:B------:R-:W-:Y:S05]  /*0f30*/  @!P3 BRA `(.L_x_4466) ;  /* 0x000000900000b947 */ /* 0x000fea0003800000 */
[----:B------:R-:W-:-:S04]  /*0f40*/  ISETP.NE.U32.AND P3, PT, RZ, c[0x0][0x218], PT ;  /* 0x00008600ff007a0c */ /* 0x000fc80003f65070 */
[----:B------:R-:W-:-:S13]  /*0f50*/  ISETP.NE.AND.EX P3, PT, RZ, c[0x0][0x21c], PT, P3 ;  /* 0x00008700ff007a0c */ /* 0x000fda0003f65330 */
[----:B0-----:R-:W-:-:S05]  /*0f60*/  @P3 IMAD.WIDE.U32 R176, R7, R180, c[0x0][0x218] ;  /* 0x0000860007b03625 */ /* 0x001fca00078e00b4 */
[----:B------:R0:W5:Y:S02]  /*0f70*/  @P3 LDG.E.128 R24, [R176.64] ;  /* 0x00000004b0183981 */ /* 0x000164000c1e1d00 */
[----:B0-----:R-:W-:-:S04]  /*0f80*/  IMAD.MOV.U32 R176, RZ, RZ, 0x8 ;  /* 0x00000008ffb07424 */ /* 0x001fc800078e00ff */
[----:B------:R-:W-:-:S05]  /*0f90*/  IMAD.WIDE.U32 R176, R2, R176, c[0x0][0x190] ;  /* 0x0000640002b07625 */ /* 0x000fca00078e00b0 */
[----:B------:R0:W5:Y:S01]  /*0fa0*/  LDG.E.64 R190, [R176.64] ;  /* 0x00000004b0be7981 */ /* 0x000162000c1e1b00 */
[----:B------:R-:W-:Y:S02]  /*0fb0*/  IADD3 R2, R2, 0x20, RZ ;  /* 0x0000002002027810 */ /* 0x000fe40007ffe0ff */
[----:B------:R-:W-:Y:S02]  /*0fc0*/  IADD3 R7, R7, 0x20, RZ ;  /* 0x0000002007077810 */ /* 0x000fe40007ffe0ff */
.L_x_4466:
[----:B------:R-:W-:Y:S05]  /*0fd0*/  BSYNC B2 ;  /* 0x0000000000027941 */ /* 0x000fea0003800000 */
.L_x_4465:
[----:B------:R-:W-:Y:S01]  /*0fe0*/  BSSY B2, `(.L_x_4467) ;  /* 0x000000b000027945 */ /* 0x000fe20003800000 */
[----:B------:R-:W-:Y:S05]  /*0ff0*/  @!P0 BRA `(.L_x_4468) ;  /* 0x0000009000008947 */ /* 0x000fea0003800000 */
[----:B------:R-:W-:-:S04]  /*1000*/  ISETP.NE.U32.AND P3, PT, RZ, c[0x0][0x218], PT ;  /* 0x00008600ff007a0c */ /* 0x000fc80003f65070 */
[----:B------:R-:W-:-:S13]  /*1010*/  ISETP.NE.AND.EX P3, PT, RZ, c[0x0][0x21c], PT, P3 ;  /* 0x00008700ff007a0c */ /* 0x000fda0003f65330 */
[----:B0-----:R-:W-:-:S05]  /*1020*/  @P3 IMAD.WIDE.U32 R176, R7, R180, c[0x0][0x218] ;  /* 0x0000860007b03625 */ /* 0x001fca00078e00b4 */
[----:B------:R0:W5:Y:S02]  /*1030*/  @P3 LDG.E.128 R152, [R176.64] ;  /* 0x00000004b0983981 */ /* 0x000164000c1e1d00 */
[----:B0-----:R-:W-:-:S05]  /*1040*/  MOV R176, 0x8 ;  /* 0x0000000800b07802 */ /* 0x001fca0000000f00 */
[----:B------:R-:W-:-:S05]  /*1050*/  IMAD.WIDE.U32 R176, R2, R176, c[0x0][0x190] ;  /* 0x0000640002b07625 */ /* 0x000fca00078e00b0 */
[----:B------:R0:W5:Y:S01]  /*1060*/  LDG.E.64 R186, [R176.64] ;  /* 0x00000004b0ba7981 */ /* 0x000162000c1e1b00 */
[----:B------:R-:W-:Y:S02]  /*1070*/  IADD3 R2, R2, 0x20, RZ ;  /* 0x0000002002027810 */ /* 0x000fe40007ffe0ff */
[----:B------:R-:W-:Y:S02]  /*1080*/  IADD3 R7, R7, 0x20, RZ ;  /* 0x0000002007077810 */ /* 0x000fe40007ffe0ff */
.L_x_4468:
[----:B------:R-:W-:Y:S05]  /*1090*/  BSYNC B2 ;  /* 0x0000000000027941 */ /* 0x000fea0003800000 */
.L_x_4467:
[----:B------:R-:W-:Y:S01]  /*10a0*/  BSSY B2, `(.L_x_4469) ;  /* 0x000000b000027945 */ /* 0x000fe20003800000 */
[----:B------:R-:W-:Y:S05]  /*10b0*/  @!P1 BRA `(.L_x_4470) ;  /* 0x0000009000009947 */ /* 0x000fea0003800000 */
[----:B------:R-:W-:-:S04]  /*10c0*/  ISETP.NE.U32.AND P3, PT, RZ, c[0x0][0x218], PT ;  /* 0x00008600ff007a0c */ /* 0x000fc80003f65070 */
[----:B------:R-:W-:-:S13]  /*10d0*/  ISETP.NE.AND.EX P3, PT, RZ, c[0x0][0x21c], PT, P3 ;  /* 0x00008700ff007a0c */ /* 0x000fda0003f65330 */
[----:B0-----:R-:W-:-:S05]  /*10e0*/  @P3 IMAD.WIDE.U32 R176, R7, R180, c[0x0][0x218] ;  /* 0x0000860007b03625 */ /* 0x001fca00078e00b4 */
[----:B------:R0:W5:Y:S02]  /*10f0*/  @P3 LDG.E.128 R156, [R176.64] ;  /* 0x00000004b09c3981 */ /* 0x000164000c1e1d00 */
[----:B0-----:R-:W-:-:S10]  /*1100*/  HFMA2.MMA R176, -RZ, RZ, 0, 4.76837158203125e-07 ;  /* 0x00000008ffb07435 */ /* 0x001fd400000001ff */
[----:B------:R-:W-:-:S05]  /*1110*/  IMAD.WIDE.U32 R176, R2, R176, c[0x0][0x190] ;  /* 0x0000640002b07625 */ /* 0x000fca00078e00b0 */
[----:B------:R0:W5:Y:S01]  /*1120*/  LDG.E.64 R192, [R176.64] ;  /* 0x00000004b0c07981 */ /* 0x000162000c1e1b00 */
[----:B------:R-:W-:Y:S02]  /*1130*/  IADD3 R2, R2, 0x20, RZ ;  /* 0x0000002002027810 */ /* 0x000fe40007ffe0ff */
[----:B------:R-:W-:Y:S02]  /*1140*/  IADD3 R7, R7, 0x20, RZ ;  /* 0x0000002007077810 */ /* 0x000fe40007ffe0ff */
.L_x_4470:
[----:B------:R-:W-:Y:S05]  /*1150*/  BSYNC B2 ;  /* 0x0000000000027941 */ /* 0x000fea0003800000 */
.L_x_4469:
[----:B------:R-:W-:Y:S01]  /*1160*/  ISETP.GE.U32.AND P3, PT, R6, 0xa0, PT ;  /* 0x000000a00600780c */ /* 0x000fe20003f66070 */
[----:B------:R-:W-:Y:S01]  /*1170*/  IMAD.MOV.U32 R220, RZ, RZ, RZ ;  /* 0x000000ffffdc7224 */ /* 0x000fe200078e00ff */
[----:B------:R-:W-:-:S11]  /*1180*/  MOV R217, RZ ;  /* 0x000000ff00d97202 */ /* 0x000fd60000000f00 */
        /* <DEDUP_REMOVED lines=8> */
[----:B------:R-:W-:Y:S01]  /*1210*/  MOV R220, RZ ;  /* 0x000000ff00dc7202 */ /* 0x000fe20000000f00 */
[----:B------:R-:W-:Y:S05]  /*1220*/  BRA `(.L_x_4471) ;  /* 0x0000219000007947 */ /* 0x000fea0003800000 */
.L_x_4462:
[----:B------:R-:W-:Y:S01]  /*1230*/  IADD3 R7, R7, -0x1, RZ ;  /* 0xffffffff07077810 */ /* 0x000fe20007ffe0ff */
[----:B------:R-:W-:Y:S01]  /*1240*/  BSSY B2, `(.L_x_4472) ;  /* 0x0000084000027945 */ /* 0x000fe20003800000 */
[----:B-----5:R-:W-:Y:S01]  /*1250*/  ISETP.GE.AND P3, PT, R4, 0x1, PT ;  /* 0x000000010400780c */ /* 0x020fe20003f66270 */
[----:B------:R-:W-:Y:S01]  /*1260*/  IMAD.MOV.U32 R217, RZ, RZ, RZ ;  /* 0x000000ffffd97224 */ /* 0x000fe200078e00ff */
[----:B------:R-:W-:Y:S01]  /*1270*/  LOP3.LUT P4, RZ, R6, 0xffffffe0, RZ, 0xc0, !PT ;  /* 0xffffffe006ff7812 */ /* 0x000fe2000788c0ff */
[----:B------:R-:W-:Y:S01]  /*1280*/  IMAD R7, R7, c[0x0][0x168], RZ ;  /* 0x00005a0007077a24 */ /* 0x000fe200078e02ff */
[----:B------:R-:W-:Y:S02]  /*1290*/  MOV R220, RZ ;  /* 0x000000ff00dc7202 */ /* 0x000fe40000000f00 */
[----:B------:R-:W-:-:S02]  /*12a0*/  MOV R221, R5 ;  /* 0x0000000500dd7202 */ /* 0x000fc40000000f00 */
        /* <DEDUP_REMOVED lines=17> */
[----:B------:R4:W-:Y:S01]  /*13c0*/  STL [R1+0x170], R0 ;  /* 0x0001700001007387 */ /* 0x0009e20000100800 */
[----:B------:R-:W4:Y:S01]  /*13d0*/  LDC.U8 R250, c[0x0][0x1f0] ;  /* 0x00007c00fffa7b82 */ /* 0x000f220000000000 */
[----:B------:R-:W-:-:S02]  /*13e0*/  ISETP.NE.U32.AND P3, PT, RZ, c[0x0][0x218], PT ;  /* 0x00008600ff007a0c */ /* 0x000fc40003f65070 */
[----:B0-----:R-:W3:Y:S04]  /*13f0*/  LDL R8, [R1+0x144] ;  /* 0x0001440001087983 */ /* 0x001ee80000100800 */
[----:B-1----:R-:W3:Y:S04]  /*1400*/  LDL R4, [R1+0x148] ;  /* 0x0001480001047983 */ /* 0x002ee80000100800 */
[----:B----4-:R-:W4:Y:S01]  /*1410*/  LDL R0, [R1+0x140] ;  /* 0x0001400001007983 */ /* 0x010f220000100800 */
[----:B------:R-:W-:-:S13]  /*1420*/  ISETP.NE.AND.EX P3, PT, RZ, c[0x0][0x21c], PT, P3 ;  /* 0x00008700ff007a0c */ /* 0x000fda0003f65330 */
[----:B------:R0:W5:Y:S01]  /*1430*/  @P3 LDG.E.128 R148, [R210.64] ;  /* 0x00000004d2943981 */ /* 0x000162000c1e1d00 */
[----:B------:R-:W-:-:S04]  /*1440*/  ISETP.NE.AND P3, PT, R250, RZ, PT ;  /* 0x000000fffa00720c */ /* 0x000fc80003f65270 */
[----:B0-----:R-:W-:Y:S02]  /*1450*/  FSEL R211, R2, RZ, !P3 ;  /* 0x000000ff02d37208 */ /* 0x001fe40005800000 */
[--C-:B--2---:R-:W-:Y:S02]  /*1460*/  PRMT R216, RZ, 0x5410, R176.reuse ;  /* 0x00005410ffd87816 */ /* 0x104fe400000000b0 */
[--C-:B------:R-:W-:Y:S02]  /*1470*/  PRMT R210, RZ, 0x5410, R177.reuse ;  /* 0x00005410ffd27816 */ /* 0x100fe400000000b1 */
        /* <DEDUP_REMOVED lines=8> */
[C---:B------:R-:W-:Y:S02]  /*1500*/  FADD.FTZ R179, -R211.reuse, R177 ;  /* 0x000000b1d3b37221 */ /* 0x040fe40000010100 */
[----:B------:R-:W-:Y:S01]  /*1510*/  FADD.FTZ R177, -R211, R218 ;  /* 0x000000dad3b17221 */ /* 0x000fe20000010100 */
[----:B---3--:R-:W-:Y:S01]  /*1520*/  PRMT R218, RZ, 0x5410, R180 ;  /* 0x00005410ffda7816 */ /* 0x008fe200000000b4 */
[----:B------:R-:W-:Y:S02]  /*1530*/  FMUL.FTZ R216, R3, R216 ;  /* 0x000000d803d87220 */ /* 0x000fe40000410000 */
[----:B------:R-:W-:-:S02]  /*1540*/  FADD.FTZ R217, -R211, R210 ;  /* 0x000000d2d3d97221 */ /* 0x000fc40000010100 */
[C---:B------:R-:W-:Y:S02]  /*1550*/  FMUL.FTZ R6, R3.reuse, R221 ;  /* 0x000000dd03067220 */ /* 0x040fe40000410000 */
[----:B------:R-:W-:Y:S01]  /*1560*/  FADD.FTZ R68, R68, R218 ;  /* 0x000000da44447221 */ /* 0x000fe20000010000 */
[----:B------:R-:W2:Y:S01]  /*1570*/  LDL R221, [R1+0x14c] ;  /* 0x00014c0001dd7983 */ /* 0x000ea20000100800 */
[-C--:B------:R-:W-:Y:S02]  /*1580*/  FFMA.FTZ R28, R216, R218.reuse, R28 ;  /* 0x000000dad81c7223 */ /* 0x080fe4000001001c */
[----:B----4-:R-:W-:Y:S01]  /*1590*/  FMUL.FTZ R218, R0, R218 ;  /* 0x000000da00da7220 */ /* 0x010fe20000410000 */
[----:B------:R-:W-:Y:S01]  /*15a0*/  STL [R1+0x28], R6 ;  /* 0x0000280601007387 */ /* 0x000fe20000100800 */
[----:B------:R-:W-:-:S03]  /*15b0*/  FMUL.FTZ R0, R3, R217 ;  /* 0x000000d903007220 */ /* 0x000fc60000410000 */
[----:B------:R-:W3:Y:S01]  /*15c0*/  LDL R217, [R1+0x130] ;  /* 0x0001300001d97983 */ /* 0x000ee20000100800 */
[C---:B------:R-:W-:Y:S01]  /*15d0*/  FADD.FTZ R210, -R211.reuse, R220 ;  /* 0x000000dcd3d27221 */ /* 0x040fe20000010100 */
[----:B------:R-:W-:Y:S01]  /*15e0*/  PRMT R220, RZ, 0x7610, R180 ;  /* 0x00007610ffdc7816 */ /* 0x000fe200000000b4 */
[C---:B------:R-:W-:Y:S02]  /*15f0*/  FADD.FTZ R176, -R211.reuse, R176 ;  /* 0x000000b0d3b07221 */ /* 0x040fe40000010100 */
[----:B------:R-:W-:Y:S01]  /*1600*/  FADD.FTZ R178, -R211, R178 ;  /* 0x000000b2d3b27221 */ /* 0x000fe20000010100 */
[----:B------:R-:W-:Y:S01]  /*1610*/  PRMT R211, RZ, 0x5410, R181 ;  /* 0x00005410ffd37816 */ /* 0x000fe200000000b5 */
[----:B------:R-:W-:Y:S02]  /*1620*/  FMUL.FTZ R8, R8, R220 ;  /* 0x000000dc08087220 */ /* 0x000fe40000410000 */
[----:B------:R-:W-:Y:S02]  /*1630*/  FMUL.FTZ R252, R3, R210 ;  /* 0x000000d203fc7220 */ /* 0x000fe40000410000 */
[----:B------:R-:W-:Y:S01]  /*1640*/  FMUL.FTZ R4, R4, R211 ;  /* 0x000000d304047220 */ /* 0x000fe20000410000 */
[----:B------:R-:W-:Y:S01]  /*1650*/  STL [R1+0x20], R0 ;  /* 0x0000200001007387 */ /* 0x000fe20000100800 */
[----:B------:R-:W-:-:S03]  /*1660*/  FADD.FTZ R70, R70, R211 ;  /* 0x000000d346467221 */ /* 0x000fc60000010000 */
[----:B------:R0:W-:Y:S01]  /*1670*/  STL [R1+0x24], R8 ;  /* 0x0000240801007387 */ /* 0x0001e20000100800 */
[----:B------:R-:W-:-:S03]  /*1680*/  FFMA.FTZ R30, R0, R211, R30 ;  /* 0x000000d3001e7223 */ /* 0x000fc6000001001e */
[----:B------:R-:W-:Y:S04]  /*1690*/  STL [R1+0x18], R252 ;  /* 0x000018fc01007387 */ /* 0x000fe80000100800 */
[----:B------:R1:W-:Y:S04]  /*16a0*/  STL [R1+0x1c], R4 ;  /* 0x00001c0401007387 */ /* 0x0003e80000100800 */
[----:B------:R-:W4:Y:S01]  /*16b0*/  LDL R211, [R1+0x134] ;  /* 0x0001340001d37983 */ /* 0x000f220000100800 */
[----:B------:R-:W-:Y:S02]  /*16c0*/  PRMT R181, RZ, 0x7610, R181 ;  /* 0x00007610ffb57816 */ /* 0x000fe400000000b5 */
[----:B------:R-:W-:Y:S01]  /*16d0*/  PRMT R180, RZ, 0x5410, R182 ;  /* 0x00005410ffb47816 */ /* 0x000fe200000000b6 */
[----:B------:R-:W-:-:S02]  /*16e0*/  FMUL.FTZ R251, R3, R179 ;  /* 0x000000b303fb7220 */ /* 0x000fc40000410000 */
[----:B------:R-:W-:Y:S02]  /*16f0*/  FADD.FTZ R69, R69, R220 ;  /* 0x000000dc45457221 */ /* 0x000fe40000010000 */
[----:B------:R-:W-:Y:S02]  /*1700*/  FFMA.FTZ R29, R6, R220, R29 ;  /* 0x000000dc061d7223 */ /* 0x000fe4000001001d */
[----:B------:R-:W-:Y:S01]  /*1710*/  FMUL.FTZ R210, R3, R177 ;  /* 0x000000b103d27220 */ /* 0x000fe20000410000 */
[----:B------:R-:W4:Y:S01]  /*1720*/  LDL R220, [R1+0x138] ;  /* 0x0001380001dc7983 */ /* 0x000f220000100800 */
[----:B------:R-:W-:Y:S02]  /*1730*/  FADD.FTZ R179, RZ, R218 ;  /* 0x000000daffb37221 */ /* 0x000fe40000010000 */
[----:B------:R-:W-:Y:S01]  /*1740*/  FFMA.FTZ R177, R216, R218, RZ ;  /* 0x000000dad8b17223 */ /* 0x000fe200000100ff */
[----:B------:R0:W-:Y:S01]  /*1750*/  STL [R1+0x10], R251 ;  /* 0x000010fb01007387 */ /* 0x0001e20000100800 */
[----:B------:R-:W-:Y:S01]  /*1760*/  MOV R188, 0x8 ;  /* 0x0000000800bc7802 */ /* 0x000fe20000000f00 */
[----:B------:R-:W-:-:S02]  /*1770*/  FADD.FTZ R179, R179, R8 ;  /* 0x00000008b3b37221 */ /* 0x000fc40000010000 */
[----:B------:R-:W-:Y:S02]  /*1780*/  FFMA.FTZ R177, R6, R8, R177 ;  /* 0x0000000806b17223 */ /* 0x000fe400000100b1 */
[----:B------:R-:W-:Y:S02]  /*1790*/  FADD.FTZ R71, R71, R181 ;  /* 0x000000b547477221 */ /* 0x000fe40000010000 */
[----:B------:R-:W-:Y:S02]  /*17a0*/  FFMA.FTZ R31, R252, R181, R31 ;  /* 0x000000b5fc1f7223 */ /* 0x000fe4000001001f */
[----:B------:R-:W-:-:S06]  /*17b0*/  IMAD.WIDE.U32 R188, R7, R188, c[0x0][0x190] ;  /* 0x0000640007bc7625 */ /* 0x000fcc00078e00bc */
[----:B------:R-:W5:Y:S01]  /*17c0*/  LDG.E.64 R188, [R188.64] ;  /* 0x00000004bcbc7981 */ /* 0x000f62000c1e1b00 */
[----:B--2---:R-:W-:Y:S02]  /*17d0*/  FMUL.FTZ R221, R221, R181 ;  /* 0x000000b5dddd7220 */ /* 0x004fe40000410000 */
[----:B---3--:R-:W-:-:S03]  /*17e0*/  FMUL.FTZ R217, R217, R180 ;  /* 0x000000b4d9d97220 */ /* 0x008fc60000410000 */
[----:B------:R2:W-:Y:S04]  /*17f0*/  STL [R1+0x14], R221 ;  /* 0x000014dd01007387 */ /* 0x0005e80000100800 */
[----:B------:R3:W-:Y:S04]  /*1800*/  STL [R1+0xc], R217 ;  /* 0x00000cd901007387 */ /* 0x0007e80000100800 */
[----:B------:R1:W-:Y:S04]  /*1810*/  STL [R1+0x8], R210 ;  /* 0x000008d201007387 */ /* 0x0003e80000100800 */
[----:B0-----:R0:W5:Y:S04]  /*1820*/  LDL.LU R8, [R1+0x17c] ;  /* 0x00017c0001087983 */ /* 0x0011680000300800 */
[----:B------:R0:W5:Y:S04]  /*1830*/  LDL.LU R6, [R1+0x178] ;  /* 0x0001780001067983 */ /* 0x0001680000300800 */
[----:B------:R-:W3:Y:S01]  /*1840*/  LDL R181, [R1+0x13c] ;  /* 0x00013c0001b57983 */ /* 0x000ee20000100800 */
[----:B------:R-:W-:Y:S01]  /*1850*/  PRMT R182, RZ, 0x7610, R182 ;  /* 0x00007610ffb67816 */ /* 0x000fe200000000b6 */
[----:B------:R-:W-:-:S02]  /*1860*/  FADD.FTZ R72, R72, R180 ;  /* 0x000000b448487221 */ /* 0x000fc40000010000 */
[----:B------:R-:W-:Y:S02]  /*1870*/  FFMA.FTZ R32, R251, R180, R32 ;  /* 0x000000b4fb207223 */ /* 0x000fe40000010020 */
[----:B------:R-:W-:Y:S02]  /*1880*/  FMUL.FTZ R180, R3, R176 ;  /* 0x000000b003b47220 */ /* 0x000fe40000410000 */
[----:B----4-:R-:W-:Y:S02]  /*1890*/  FMUL.FTZ R211, R211, R182 ;  /* 0x000000b6d3d37220 */ /* 0x010fe40000410000 */
[----:B------:R-:W-:Y:S02]  /*18a0*/  FADD.FTZ R179, R179, R4 ;  /* 0x00000004b3b37221 */ /* 0x000fe40000010000 */
[----:B------:R-:W-:Y:S02]  /*18b0*/  FFMA.FTZ R177, R0, R4, R177 ;  /* 0x0000000400b17223 */ /* 0x000fe400000100b1 */
[----:B-1----:R0:W5:Y:S04]  /*18c0*/  LDL.LU R4, [R1+0x174] ;  /* 0x0001740001047983 */ /* 0x0021680000300800 */
[----:B------:R0:W5:Y:S04]  /*18d0*/  LDL.LU R0, [R1+0x170] ;  /* 0x0001700001007983 */ /* 0x0001680000300800 */
[----:B------:R0:W-:Y:S04]  /*18e0*/  STL [R1+0x4], R211 ;  /* 0x000004d301007387 */ /* 0x0001e80000100800 */
[----:B------:R0:W-:Y:S01]  /*18f0*/  STL [R1], R180 ;  /* 0x000000b401007387 */ /* 0x0001e20000100800 */
[----:B------:R-:W-:-:S02]  /*1900*/  FADD.FTZ R176, R179, R221 ;  /* 0x000000ddb3b07221 */ /* 0x000fc40000010000 */
[----:B------:R-:W-:Y:S01]  /*1910*/  FFMA.FTZ R177, R252, R221, R177 ;  /* 0x000000ddfcb17223 */ /* 0x000fe200000100b1 */
[----:B------:R-:W-:Y:S01]  /*1920*/  PRMT R250, RZ, 0x5410, R183 ;  /* 0x00005410fffa7816 */ /* 0x000fe200000000b7 */
[----:B------:R-:W-:Y:S02]  /*1930*/  FADD.FTZ R176, R176, R217 ;  /* 0x000000d9b0b07221 */ /* 0x000fe40000010000 */
[----:B------:R-:W-:Y:S01]  /*1940*/  FFMA.FTZ R177, R251, R217, R177 ;  /* 0x000000d9fbb17223 */ /* 0x000fe200000100b1 */
[----:B------:R-:W-:Y:S01]  /*1950*/  PRMT R183, RZ, 0x7610, R183 ;  /* 0x00007610ffb77816 */ /* 0x000fe200000000b7 */
[----:B------:R-:W-:Y:S02]  /*1960*/  FMUL.FTZ R252, R220, R250 ;  /* 0x000000fadcfc7220 */ /* 0x000fe40000410000 */
[----:B------:R-:W-:Y:S02]  /*1970*/  FADD.FTZ R176, R176, R211 ;  /* 0x000000d3b0b07221 */ /* 0x000fe40000010000 */
[----:B------:R-:W-:-:S02]  /*1980*/  FFMA.FTZ R177, R210, R211, R177 ;  /* 0x000000d3d2b17223 */ /* 0x000fc400000100b1 */
[----:B------:R-:W-:Y:S02]  /*1990*/  FADD.FTZ R74, R74, R250 ;  /* 0x000000fa4a4a7221 */ /* 0x000fe40000010000 */
[----:B------:R-:W-:Y:S02]  /*19a0*/  FFMA.FTZ R34, R180, R250, R34 ;  /* 0x000000fab4227223 */ /* 0x000fe40000010022 */
[----:B------:R-:W-:Y:S02]  /*19b0*/  FMUL.FTZ R251, R3, R178 ;  /* 0x000000b203fb7220 */ /* 0x000fe40000410000 */
[----:B------:R-:W-:Y:S02]  /*19c0*/  FADD.FTZ R176, R176, R252 ;  /* 0x000000fcb0b07221 */ /* 0x000fe40000010000 */
[----:B------:R-:W-:Y:S01]  /*19d0*/  FFMA.FTZ R177, R180, R252, R177 ;  /* 0x000000fcb4b17223 */ /* 0x000fe200000100b1 */
[----:B------:R-:W-:Y:S01]  /*19e0*/  IADD3 R185, R185, 0x20, RZ ;  /* 0x00000020b9b97810 */ /* 0x000fe20007ffe0ff */
[----:B------:R-:W-:Y:S01]  /*19f0*/  FADD.FTZ R73, R73, R182 ;  /* 0x000000b649497221 */ /* 0x000fe20000010000 */
[----:B------:R-:W-:Y:S01]  /*1a00*/  IADD3 R7, R7, 0x20, RZ ;  /* 0x0000002007077810 */ /* 0x000fe20007ffe0ff */
[----:B------:R-:W-:Y:S01]  /*1a10*/  FFMA.FTZ R33, R210, R182, R33 ;  /* 0x000000b6d2217223 */ /* 0x000fe20000010021 */
[----:B--2---:R-:W-:Y:S01]  /*1a20*/  IADD3 R221, R5, 0x20, RZ ;  /* 0x0000002005dd7810 */ /* 0x004fe20007ffe0ff */
[----:B------:R-:W-:-:S02]  /*1a30*/  FADD.FTZ R75, R75, R183 ;  /* 0x000000b74b4b7221 */ /* 0x000fc40000010000 */
[-C--:B------:R-:W-:Y:S02]  /*1a40*/  FFMA.FTZ R35, R251, R183.reuse, R35 ;  /* 0x000000b7fb237223 */ /* 0x080fe40000010023 */
[----:B---3--:R-:W-:-:S04]  /*1a50*/  FMUL.FTZ R250, R181, R183 ;  /* 0x000000b7b5fa7220 */ /* 0x008fc80000410000 */
[----:B------:R-:W-:Y:S02]  /*1a60*/  FADD.FTZ R217, R176, R250 ;  /* 0x000000fab0d97221 */ /* 0x000fe40000010000 */
[----:B------:R-:W-:Y:S02]  /*1a70*/  FFMA.FTZ R220, R251, R250, R177 ;  /* 0x000000fafbdc7223 */ /* 0x000fe400000100b1 */
.L_x_4473:
[----:B0-----:R-:W-:Y:S05]  /*1a80*/  BSYNC B2 ;  /* 0x0000000000027941 */ /* 0x001fea0003800000 */
.L_x_4472:
[----:B-----5:R-:W-:Y:S01]  /*1a90*/  ISETP.GE.U32.AND P3, PT, R6, 0x40, PT ;  /* 0x000000400600780c */ /* 0x020fe20003f66070 */
[----:B------:R-:W-:-:S12]  /*1aa0*/  BSSY B2, `(.L_x_4474) ;  /* 0x0000066000027945 */ /* 0x000fd80003800000 */
[----:B------:R-:W-:Y:S05]  /*1ab0*/  @!P3 BRA `(.L_x_4475) ;  /* 0x000006400000b947 */ /* 0x000fea0003800000 */
[----:B------:R-:W-:Y:S01]  /*1ac0*/  IMAD.MOV.U32 R210, RZ, RZ, 0x10 ;  /* 0x00000010ffd27424 */ /* 0x000fe200078e00ff */
[----:B------:R-:W2:Y:S03]  /*1ad0*/  LDL R243, [R1+0x100] ;  /* 0x0001000001f37983 */ /* 0x000ea60000100800 */
[-C--:B------:R-:W-:Y:S01]  /*1ae0*/  IMAD.WIDE.U32 R176, R221, R210.reuse, c[0x0][0x188] ;  /* 0x00006200ddb07625 */ /* 0x080fe200078e00d2 */
[----:B------:R-:W-:Y:S01]  /*1af0*/  ISETP.NE.U32.AND P3, PT, RZ, c[0x0][0x218], PT ;  /* 0x00008600ff007a0c */ /* 0x000fe20003f65070 */
[----:B------:R-:W3:Y:S04]  /*1b00*/  LDL R242, [R1+0x104] ;  /* 0x0001040001f27983 */ /* 0x000ee80000100800 */
[----:B------:R-:W4:Y:S01]  /*1b10*/  LDG.E.128 R176, [R176.64] ;  /* 0x00000004b0b07981 */ /* 0x000f22000c1e1d00 */
[----:B------:R-:W-:-:S03]  /*1b20*/  IMAD.WIDE.U32 R180, R185, R210, c[0x0][0x208] ;  /* 0x00008200b9b47625 */ /* 0x000fc600078e00d2 */
[----:B------:R-:W2:Y:S04]  /*1b30*/  LDL R241, [R1+0x10c] ;  /* 0x00010c0001f17983 */ /* 0x000ea80000100800 */
[----:B------:R-:W2:Y:S01]  /*1b40*/  LDG.E.128 R180, [R180.64] ;  /* 0x00000004b4b47981 */ /* 0x000ea2000c1e1d00 */
[----:B------:R-:W-:-:S13]  /*1b50*/  ISETP.NE.AND.EX P3, PT, RZ, c[0x0][0x21c], PT, P3 ;  /* 0x00008700ff007a0c */ /* 0x000fda0003f65330 */
[----:B------:R-:W-:Y:S02]  /*1b60*/  @P3 IMAD.WIDE.U32 R190, R221, R210, c[0x0][0x218] ;  /* 0x00008600ddbe3625 */ /* 0x000fe400078e00d2 */
[----:B------:R-:W0:Y:S03]  /*1b70*/  LDC.U8 R210, c[0x0][0x1f0] ;  /* 0x00007c00ffd27b82 */ /* 0x000e260000000000 */
[----:B------:R1:W5:Y:S02]  /*1b80*/  @P3 LDG.E.128 R24, [R190.64] ;  /* 0x00000004be183981 */ /* 0x000364000c1e1d00 */
[----:B-1----:R-:W-:-:S10]  /*1b90*/  HFMA2.MMA R190, -RZ, RZ, 0, 4.76837158203125e-07 ;  /* 0x00000008ffbe7435 */ /* 0x002fd400000001ff */
[----:B------:R-:W-:Y:S01]  /*1ba0*/  IMAD.WIDE.U32 R190, R7, R190, c[0x0][0x190] ;  /* 0x0000640007be7625 */ /* 0x000fe200078e00be */
[----:B0-----:R-:W-:-:S05]  /*1bb0*/  ISETP.NE.AND P3, PT, R210, RZ, PT ;  /* 0x000000ffd200720c */ /* 0x001fca0003f65270 */
[----:B------:R-:W5:Y:S01]  /*1bc0*/  LDG.E.64 R190, [R190.64] ;  /* 0x00000004bebe7981 */ /* 0x000f62000c1e1b00 */
[--C-:B----4-:R-:W-:Y:S02]  /*1bd0*/  PRMT R234, RZ, 0x5410, R176.reuse ;  /* 0x00005410ffea7816 */ /* 0x110fe400000000b0 */
[----:B------:R-:W-:Y:S02]  /*1be0*/  PRMT R211, RZ, 0x7610, R176 ;  /* 0x00007610ffd37816 */ /* 0x000fe400000000b0 */
[--C-:B------:R-:W-:Y:S02]  /*1bf0*/  PRMT R239, RZ, 0x5410, R179.reuse ;  /* 0x00005410ffef7816 */ /* 0x100fe400000000b3 */
[----:B------:R-:W-:Y:S02]  /*1c00*/  FSEL R176, R2, RZ, !P3 ;  /* 0x000000ff02b07208 */ /* 0x000fe40005800000 */
[----:B------:R-:W-:Y:S02]  /*1c10*/  PRMT R179, RZ, 0x7610, R179 ;  /* 0x00007610ffb37816 */ /* 0x000fe400000000b3 */
[----:B------:R-:W-:-:S02]  /*1c20*/  PRMT R210, RZ, 0x5410, R177 ;  /* 0x00005410ffd27816 */ /* 0x000fc400000000b1 */
[--C-:B------:R-:W-:Y:S02]  /*1c30*/  PRMT R237, RZ, 0x5410, R178.reuse ;  /* 0x00005410ffed7816 */ /* 0x100fe400000000b2 */
[----:B------:R-:W-:Y:S02]  /*1c40*/  PRMT R177, RZ, 0x7610, R177 ;  /* 0x00007610ffb17816 */ /* 0x000fe400000000b1 */
[----:B------:R-:W-:Y:S01]  /*1c50*/  PRMT R178, RZ, 0x7610, R178 ;  /* 0x00007610ffb27816 */ /* 0x000fe200000000b2 */
[C---:B------:R-:W-:Y:S02]  /*1c60*/  FADD.FTZ R240, -R176.reuse, R179 ;  /* 0x000000b3b0f07221 */ /* 0x040fe40000010100 */
[C---:B------:R-:W-:Y:S02]  /*1c70*/  FADD.FTZ R234, -R176.reuse, R234 ;  /* 0x000000eab0ea7221 */ /* 0x040fe40000010100 */
[C---:B------:R-:W-:Y:S02]  /*1c80*/  FADD.FTZ R233, -R176.reuse, R211 ;  /* 0x000000d3b0e97221 */ /* 0x040fe40000010100 */
[----:B------:R-:W-:-:S02]  /*1c90*/  FADD.FTZ R235, -R176, R210 ;  /* 0x000000d2b0eb7221 */ /* 0x000fc40000010100 */
[C---:B------:R-:W-:Y:S01]  /*1ca0*/  FADD.FTZ R236, -R176.reuse, R177 ;  /* 0x000000b1b0ec7221 */ /* 0x040fe20000010100 */
[----:B--2---:R-:W-:Y:S01]  /*1cb0*/  PRMT R177, RZ, 0x5410, R183 ;  /* 0x00005410ffb17816 */ /* 0x004fe200000000b7 */
[C---:B------:R-:W-:Y:S02]  /*1cc0*/  FADD.FTZ R237, -R176.reuse, R237 ;  /* 0x000000edb0ed7221 */ /* 0x040fe40000010100 */
[C---:B------:R-:W-:Y:S02]  /*1cd0*/  FADD.FTZ R238, -R176.reuse, R178 ;  /* 0x000000b2b0ee7221 */ /* 0x040fe40000010100 */
[----:B------:R-:W-:Y:S01]  /*1ce0*/  FADD.FTZ R244, -R176, R239 ;  /* 0x000000efb0f47221 */ /* 0x000fe20000010100 */
[----:B------:R-:W-:Y:S01]  /*1cf0*/  PRMT R176, RZ, 0x7610, R183 ;  /* 0x00007610ffb07816 */ /* 0x000fe200000000b7 */
[----:B------:R-:W2:Y:S01]  /*1d00*/  LDL R239, [R1+0xf0] ;  /* 0x0000f00001ef7983 */ /* 0x000ea20000100800 */
[----:B------:R-:W-:-:S03]  /*1d10*/  MOV R183, R240 ;  /* 0x000000f000b77202 */ /* 0x000fc60000000f00 */
[----:B------:R-:W4:Y:S01]  /*1d20*/  LDL R240, [R1+0x108] ;  /* 0x0001080001f07983 */ /* 0x000f220000100800 */
[----:B------:R-:W-:Y:S01]  /*1d30*/  PRMT R211, RZ, 0x5410, R180 ;  /* 0x00005410ffd37816 */ /* 0x000fe200000000b4 */
[----:B------:R-:W-:Y:S02]  /*1d40*/  FMUL.FTZ R248, R3, R234 ;  /* 0x000000ea03f87220 */ /* 0x000fe40000410000 */
[----:B------:R-:W2:Y:S02]  /*1d50*/  LDL R234, [R1+0xf8] ;  /* 0x0000f80001ea7983 */ /* 0x000ea40000100800 */
[----:B------:R-:W-:Y:S02]  /*1d60*/  FADD.FTZ R164, R164, R211 ;  /* 0x000000d3a4a47221 */ /* 0x000fe40000010000 */
[-C--:B------:R-:W-:Y:S02]  /*1d70*/  FFMA.FTZ R168, R248, R211.reuse, R168 ;  /* 0x000000d3f8a87223 */ /* 0x080fe400000100a8 */
[----:B------:R-:W-:-:S02]  /*1d80*/  FMUL.FTZ R247, R243, R211 ;  /* 0x000000d3f3f77220 */ /* 0x000fc40000410000 */
[----:B------:R-:W2:Y:S01]  /*1d90*/  LDL R211, [R1+0xf4] ;  /* 0x0000f40001d37983 */ /* 0x000ea20000100800 */
[--C-:B------:R-:W-:Y:S02]  /*1da0*/  PRMT R179, RZ, 0x5410, R182.reuse ;  /* 0x00005410ffb37816 */ /* 0x100fe400000000b6 */
[----:B------:R-:W-:Y:S02]  /*1db0*/  PRMT R178, RZ, 0x7610, R182 ;  /* 0x00007610ffb27816 */ /* 0x000fe400000000b6 */
[----:B------:R-:W2:Y:S01]  /*1dc0*/  LDL R182, [R1+0xfc] ;  /* 0x0000fc0001b67983 */ /* 0x000ea20000100800 */
[----:B------:R-:W-:Y:S02]  /*1dd0*/  PRMT R210, RZ, 0x7610, R180 ;  /* 0x00007610ffd27816 */ /* 0x000fe400000000b4 */
[--C-:B------:R-:W-:Y:S01]  /*1de0*/  PRMT R180, RZ, 0x5410, R181.reuse ;  /* 0x00005410ffb47816 */ /* 0x100fe200000000b5 */
[C---:B------:R-:W-:Y:S01]  /*1df0*/  FMUL.FTZ R246, R3.reuse, R233 ;  /* 0x000000e903f67220 */ /* 0x040fe20000410000 */
[----:B------:R-:W-:Y:S01]  /*1e00*/  MOV R233, R244 ;  /* 0x000000f400e97202 */ /* 0x000fe20000000f00 */
[----:B------:R-:W-:Y:S01]  /*1e10*/  FMUL.FTZ R244, R3, R235 ;  /* 0x000000eb03f47220 */ /* 0x000fe20000410000 */
[----:B------:R-:W-:Y:S01]  /*1e20*/  PRMT R181, RZ, 0x7610, R181 ;  /* 0x00007610ffb57816 */ /* 0x000fe200000000b5 */
[----:B---3--:R-:W-:-:S02]  /*1e30*/  FMUL.FTZ R245, R242, R210 ;  /* 0x000000d2f2f57220 */ /* 0x008fc40000410000 */
[----:B------:R-:W-:Y:S02]  /*1e40*/  FMUL.FTZ R242, R3, R236 ;  /* 0x000000ec03f27220 */ /* 0x000fe40000410000 */
[----:B------:R-:W-:Y:S02]  /*1e50*/  FADD.FTZ R172, R172, R179 ;  /* 0x000000b3acac7221 */ /* 0x000fe40000010000 */
        /* <DEDUP_REMOVED lines=11> */
[----:B------:R-:W-:Y:S01]  /*1f10*/  FADD.FTZ R175, R175, R176 ;  /* 0x000000b0afaf7221 */ /* 0x000fe20000010000 */
[----:B------:R-:W-:Y:S01]  /*1f20*/  IADD3 R185, R185, 0x20, RZ ;  /* 0x00000020b9b97810 */ /* 0x000fe20007ffe0ff */
[----:B------:R-:W-:Y:S01]  /*1f30*/  FADD.FTZ R165, R165, R210 ;  /* 0x000000d2a5a57221 */ /* 0x000fe20000010000 */
[----:B------:R-:W-:Y:S01]  /*1f40*/  IADD3 R7, R7, 0x20, RZ ;  /* 0x0000002007077810 */ /* 0x000fe20007ffe0ff */
[----:B------:R-:W-:Y:S01]  /*1f50*/  FFMA.FTZ R169, R246, R210, R169 ;  /* 0x000000d2f6a97223 */ /* 0x000fe200000100a9 */
[----:B------:R-:W-:Y:S01]  /*1f60*/  IADD3 R221, R221, 0x20, RZ ;  /* 0x00000020dddd7810 */ /* 0x000fe20007ffe0ff */
[----:B----4-:R-:W-:Y:S02]  /*1f70*/  FMUL.FTZ R243, R240, R180 ;  /* 0x000000b4f0f37220 */ /* 0x010fe40000410000 */
[----:B------:R-:W-:-:S02]  /*1f80*/  FMUL.FTZ R240, R3, R237 ;  /* 0x000000ed03f07220 */ /* 0x000fc40000410000 */
[-C--:B--2---:R-:W-:Y:S02]  /*1f90*/  FMUL.FTZ R239, R239, R179.reuse ;  /* 0x000000b3efef7220 */ /* 0x084fe40000410000 */
        /* <DEDUP_REMOVED lines=13> */
[----:B------:R-:W-:Y:S02]  /*2070*/  FMUL.FTZ R234, R3, R183 ;  /* 0x000000b703ea7220 */ /* 0x000fe40000410000 */
[----:B------:R-:W-:Y:S02]  /*2080*/  FADD.FTZ R179, R179, R237 ;  /* 0x000000edb3b37221 */ /* 0x000fe40000010000 */
[----:B------:R-:W-:Y:S02]  /*2090*/  FFMA.FTZ R177, R238, R237, R177 ;  /* 0x000000edeeb17223 */ /* 0x000fe400000100b1 */
[----:B------:R-:W-:-:S02]  /*20a0*/  FFMA.FTZ R83, R234, R176, R83 ;  /* 0x000000b0ea537223 */ /* 0x000fc40000010053 */
[----:B------:R-:W-:Y:S02]  /*20b0*/  FMUL.FTZ R233, R182, R176 ;  /* 0x000000b0b6e97220 */ /* 0x000fe40000410000 */
[----:B------:R-:W-:Y:S02]  /*20c0*/  FADD.FTZ R176, R179, R235 ;  /* 0x000000ebb3b07221 */ /* 0x000fe40000010000 */
[----:B------:R-:W-:Y:S02]  /*20d0*/  FFMA.FTZ R177, R236, R235, R177 ;  /* 0x000000ebecb17223 */ /* 0x000fe400000100b1 */
[----:B------:R-:W-:Y:S02]  /*20e0*/  FADD.FTZ R217, R176, R233 ;  /* 0x000000e9b0d97221 */ /* 0x000fe40000010000 */
[----:B------:R-:W-:Y:S02]  /*20f0*/  FFMA.FTZ R220, R234, R233, R177 ;  /* 0x000000e9eadc7223 */ /* 0x000fe400000100b1 */
.L_x_4475:
[----:B------:R-:W-:Y:S05]  /*2100*/  BSYNC B2 ;  /* 0x0000000000027941 */ /* 0x000fea0003800000 */
.L_x_4474:
[----:B------:R-:W-:Y:S01]  /*2110*/  BSSY B2, `(.L_x_4476) ;  /* 0x0000064000027945 */ /* 0x000fe20003800000 */
[----:B------:R-:W-:Y:S05]  /*2120*/  @!P0 BRA `(.L_x_4477) ;  /* 0x0000062000008947 */ /* 0x000fea0003800000 */
[----:B------:R-:W-:Y:S01]  /*2130*/  IMAD.MOV.U32 R176, RZ, RZ, 0x10 ;  /* 0x00000010ffb07424 */ /* 0x000fe200078e00ff */
[----:B------:R-:W2:Y:S03]  /*2140*/  LDL R228, [R1+0xc0] ;  /* 0x0000c00001e47983 */ /* 0x000ea60000100800 */
[-C--:B------:R-:W-:Y:S01]  /*2150*/  IMAD.WIDE.U32 R8, R221, R176.reuse, c[0x0][0x188] ;  /* 0x00006200dd087625 */ /* 0x080fe200078e00b0 */
[----:B------:R-:W3:Y:S03]  /*2160*/  LDL R225, [R1+0xc4] ;  /* 0x0000c40001e17983 */ /* 0x000ee60000100800 */
[----:B------:R-:W-:Y:S01]  /*2170*/  IMAD.WIDE.U32 R12, R185, R176, c[0x0][0x208] ;  /* 0x00008200b90c7625 */ /* 0x000fe200078e00b0 */
[----:B------:R-:W4:Y:S04]  /*2180*/  LDL R224, [R1+0xc8] ;  /* 0x0000c80001e07983 */ /* 0x000f280000100800 */
[----:B------:R-:W2:Y:S04]  /*2190*/  LDG.E.128 R8, [R8.64] ;  /* 0x0000000408087981 */ /* 0x000ea8000c1e1d00 */
[----:B------:R-:W3:Y:S01]  /*21a0*/  LDG.E.128 R12, [R12.64] ;  /* 0x000000040c0c7981 */ /* 0x000ee2000c1e1d00 */
[----:B------:R-:W-:-:S03]  /*21b0*/  ISETP.NE.U32.AND P3, PT, RZ, c[0x0][0x218], PT ;  /* 0x00008600ff007a0c */ /* 0x000fc60003f65070 */
[----:B------:R-:W3:Y:S01]  /*21c0*/  LDL R223, [R1+0xcc] ;  /* 0x0000cc0001df7983 */ /* 0x000ee20000100800 */
[----:B------:R-:W-:-:S03]  /*21d0*/  ISETP.NE.AND.EX P3, PT, RZ, c[0x0][0x21c], PT, P3 ;  /* 0x00008700ff007a0c */ /* 0x000fc60003f65330 */
[----:B------:R-:W3:Y:S04]  /*21e0*/  LDL R222, [R1+0xb0] ;  /* 0x0000b00001de7983 */ /* 0x000ee80000100800 */
[----:B------:R-:W3:Y:S04]  /*21f0*/  LDL R219, [R1+0xb4] ;  /* 0x0000b40001db7983 */ /* 0x000ee80000100800 */
[----:B------:R-:W3:Y:S01]  /*2200*/  LDL R211, [R1+0xb8] ;  /* 0x0000b80001d37983 */ /* 0x000ee20000100800 */
[----:B------:R-:W0:Y:S01]  /*2210*/  LDC.U8 R178, c[0x0][0x1f0] ;  /* 0x00007c00ffb27b82 */ /* 0x000e220000000000 */
[----:B------:R-:W-:-:S02]  /*2220*/  @P3 IMAD.WIDE.U32 R176, R221, R176, c[0x0][0x218] ;  /* 0x00008600ddb03625 */ /* 0x000fc400078e00b0 */
[----:B------:R-:W4:Y:S04]  /*2230*/  LDL R210, [R1+0xbc] ;  /* 0x0000bc0001d27983 */ /* 0x000f280000100800 */
[----:B------:R1:W5:Y:S02]  /*2240*/  @P3 LDG.E.128 R152, [R176.64] ;  /* 0x00000004b0983981 */ /* 0x000364000c1e1d00 */
[----:B-1----:R-:W-:Y:S01]  /*2250*/  HFMA2.MMA R176, -RZ, RZ, 0, 4.76837158203125e-07 ;  /* 0x00000008ffb07435 */ /* 0x002fe200000001ff */
[----:B0-----:R-:W-:-:S09]  /*2260*/  ISETP.NE.AND P3, PT, R178, RZ, PT ;  /* 0x000000ffb200720c */ /* 0x001fd20003f65270 */
[----:B------:R-:W-:Y:S01]  /*2270*/  IMAD.WIDE.U32 R176, R7, R176, c[0x0][0x190] ;  /* 0x0000640007b07625 */ /* 0x000fe200078e00b0 */
[----:B------:R-:W-:-:S04]  /*2280*/  FSEL R16, R2, RZ, !P3 ;  /* 0x000000ff02107208 */ /* 0x000fc80005800000 */
[----:B------:R2:W5:Y:S01]  /*2290*/  LDG.E.64 R186, [R176.64] ;  /* 0x00000004b0ba7981 */ /* 0x000562000c1e1b00 */
[----:B------:R-:W-:Y:S02]  /*22a0*/  IADD3 R185, R185, 0x20, RZ ;  /* 0x00000020b9b97810 */ /* 0x000fe40007ffe0ff */
[----:B------:R-:W-:Y:S02]  /*22b0*/  IADD3 R7, R7, 0x20, RZ ;  /* 0x0000002007077810 */ /* 0x000fe40007ffe0ff */
[----:B------:R-:W-:Y:S02]  /*22c0*/  IADD3 R221, R221, 0x20, RZ ;  /* 0x00000020dddd7810 */ /* 0x000fe40007ffe0ff */
[----:B--2---:R-:W-:Y:S02]  /*22d0*/  PRMT R176, RZ, 0x7610, R8 ;  /* 0x00007610ffb07816 */ /* 0x004fe40000000008 */
        /* <DEDUP_REMOVED lines=9> */
[C---:B------:R-:W-:Y:S01]  /*2370*/  FADD.FTZ R181, -R16.reuse, R10 ;  /* 0x0000000a10b57221 */ /* 0x040fe20000010100 */
[--C-:B---3--:R-:W-:Y:S01]  /*2380*/  PRMT R10, RZ, 0x5410, R12.reuse ;  /* 0x00005410ff0a7816 */ /* 0x108fe2000000000c */
[C---:B------:R-:W-:Y:S01]  /*2390*/  FADD.FTZ R183, -R16.reuse, R11 ;  /* 0x0000000b10b77221 */ /* 0x040fe20000010100 */
[----:B------:R-:W-:Y:S01]  /*23a0*/  PRMT R11, RZ, 0x7610, R12 ;  /* 0x00007610ff0b7816 */ /* 0x000fe2000000000c */
[C---:B------:R-:W-:Y:S02]  /*23b0*/  FMUL.FTZ R9, R3.reuse, R9 ;  /* 0x0000000903097220 */ /* 0x040fe40000410000 */
[C---:B------:R-:W-:Y:S02]  /*23c0*/  FADD.FTZ R179, -R16.reuse, R179 ;  /* 0x000000b310b37221 */ /* 0x040fe40000010100 */
[----:B------:R-:W-:Y:S01]  /*23d0*/  FMUL.FTZ R8, R3, R8 ;  /* 0x0000000803087220 */ /* 0x000fe20000410000 */
[--C-:B------:R-:W-:Y:S01]  /*23e0*/  PRMT R12, RZ, 0x5410, R13.reuse ;  /* 0x00005410ff0c7816 */ /* 0x100fe2000000000d */
[----:B------:R-:W-:Y:S01]  /*23f0*/  FADD.FTZ R178, -R16, R178 ;  /* 0x000000b210b27221 */ /* 0x000fe20000010100 */
[----:B------:R-:W-:Y:S01]  /*2400*/  PRMT R177, RZ, 0x7610, R13 ;  /* 0x00007610ffb17816 */ /* 0x000fe2000000000d */
[----:B------:R-:W-:-:S02]  /*2410*/  FMUL.FTZ R232, R228, R10 ;  /* 0x0000000ae4e87220 */ /* 0x000fc40000410000 */
[----:B------:R-:W-:Y:S02]  /*2420*/  FADD.FTZ R85, R85, R11 ;  /* 0x0000000b55557221 */ /* 0x000fe40000010000 */
[-C--:B------:R-:W-:Y:S02]  /*2430*/  FFMA.FTZ R45, R9, R11.reuse, R45 ;  /* 0x0000000b092d7223 */ /* 0x080fe4000001002d */
[----:B------:R-:W-:Y:S02]  /*2440*/  FMUL.FTZ R228, R225, R11 ;  /* 0x0000000be1e47220 */ /* 0x000fe40000410000 */
[----:B------:R-:W-:Y:S02]  /*2450*/  FADD.FTZ R84, R84, R10 ;  /* 0x0000000a54547221 */ /* 0x000fe40000010000 */
[----:B------:R-:W-:Y:S02]  /*2460*/  FFMA.FTZ R44, R8, R10, R44 ;  /* 0x0000000a082c7223 */ /* 0x000fe4000001002c */
[----:B------:R-:W-:-:S02]  /*2470*/  FMUL.FTZ R11, R3, R179 ;  /* 0x000000b3030b7220 */ /* 0x000fc40000410000 */
[----:B------:R-:W-:Y:S01]  /*2480*/  FMUL.FTZ R10, R3, R178 ;  /* 0x000000b2030a7220 */ /* 0x000fe20000410000 */
[--C-:B------:R-:W-:Y:S01]  /*2490*/  PRMT R176, RZ, 0x5410, R15.reuse ;  /* 0x00005410ffb07816 */ /* 0x100fe2000000000f */
[C---:B------:R-:W-:Y:S02]  /*24a0*/  FADD.FTZ R180, -R16.reuse, R180 ;  /* 0x000000b410b47221 */ /* 0x040fe40000010100 */
[----:B------:R-:W-:Y:S01]  /*24b0*/  FADD.FTZ R182, -R16, R182 ;  /* 0x000000b610b67221 */ /* 0x000fe20000010100 */
[----:B------:R-:W-:Y:S01]  /*24c0*/  PRMT R16, RZ, 0x7610, R15 ;  /* 0x00007610ff107816 */ /* 0x000fe2000000000f */
[----:B----4-:R-:W-:Y:S01]  /*24d0*/  FMUL.FTZ R225, R224, R12 ;  /* 0x0000000ce0e17220 */ /* 0x010fe20000410000 */
[----:B------:R-:W-:Y:S01]  /*24e0*/  PRMT R13, RZ, 0x5410, R14 ;  /* 0x00005410ff0d7816 */ /* 0x000fe2000000000e */
[----:B------:R-:W-:Y:S02]  /*24f0*/  FADD.FTZ R87, R87, R177 ;  /* 0x000000b157577221 */ /* 0x000fe40000010000 */
[----:B------:R-:W-:-:S02]  /*2500*/  FFMA.FTZ R47, R11, R177, R47 ;  /* 0x000000b10b2f7223 */ /* 0x000fc4000001002f */
[----:B------:R-:W-:Y:S02]  /*2510*/  FMUL.FTZ R224, R223, R177 ;  /* 0x000000b1dfe07220 */ /* 0x000fe40000410000 */
[----:B------:R-:W-:Y:S02]  /*2520*/  FADD.FTZ R15, R217, R232 ;  /* 0x000000e8d90f7221 */ /* 0x000fe40000010000 */
[----:B------:R-:W-:Y:S02]  /*2530*/  FADD.FTZ R86, R86, R12 ;  /* 0x0000000c56567221 */ /* 0x000fe40000010000 */
[----:B------:R-:W-:Y:S02]  /*2540*/  FFMA.FTZ R46, R10, R12, R46 ;  /* 0x0000000c0a2e7223 */ /* 0x000fe4000001002e */
[----:B------:R-:W-:Y:S02]  /*2550*/  FFMA.FTZ R177, R8, R232, R220 ;  /* 0x000000e808b17223 */ /* 0x000fe400000100dc */
[----:B------:R-:W-:-:S02]  /*2560*/  FMUL.FTZ R12, R3, R180 ;  /* 0x000000b4030c7220 */ /* 0x000fc40000410000 */
[----:B------:R-:W-:Y:S01]  /*2570*/  FADD.FTZ R178, R15, R228 ;  /* 0x000000e40fb27221 */ /* 0x000fe20000010000 */
[----:B------:R-:W-:Y:S01]  /*2580*/  PRMT R14, RZ, 0x7610, R14 ;  /* 0x00007610ff0e7816 */ /* 0x000fe2000000000e */
        /* <DEDUP_REMOVED lines=28> */
.L_x_4477:
[----:B------:R-:W-:Y:S05]  /*2750*/  BSYNC B2 ;  /* 0x0000000000027941 */ /* 0x000fea0003800000 */
.L_x_4476:
[----:B------:R-:W-:Y:S01]  /*2760*/  BSSY B2, `(.L_x_4478) ;  /* 0x0000064000027945 */ /* 0x000fe20003800000 */
[----:B------:R-:W-:Y:S05]  /*2770*/  @!P1 BRA `(.L_x_4479) ;  /* 0x0000062000009947 */ /* 0x000fea0003800000 */
[----:B------:R-:W-:Y:S01]  /*2780*/  MOV R180, 0x10 ;  /* 0x0000001000b47802 */ /* 0x000fe20000000f00 */
[----:B------:R-:W2:Y:S04]  /*2790*/  LDL R211, [R1+0x80] ;  /* 0x0000800001d37983 */ /* 0x000ea80000100800 */
[-C--:B------:R-:W-:Y:S01]  /*27a0*/  IMAD.WIDE.U32 R18, R221, R180.reuse, c[0x0][0x188] ;  /* 0x00006200dd127625 */ /* 0x080fe200078e00b4 */
[----:B------:R-:W3:Y:S04]  /*27b0*/  LDL R210, [R1+0x84] ;  /* 0x0000840001d27983 */ /* 0x000ee80000100800 */
[----:B------:R0:W4:Y:S04]  /*27c0*/  LDG.E.128 R20, [R18.64] ;  /* 0x0000000412147981 */ /* 0x000128000c1e1d00 */
[----:B------:R-:W2:Y:S04]  /*27d0*/  LDL R184, [R1+0x70] ;  /* 0x0000700001b87983 */ /* 0x000ea80000100800 */
[----:B------:R-:W2:Y:S01]  /*27e0*/  LDL R196, [R1+0x8c] ;  /* 0x00008c0001c47983 */ /* 0x000ea20000100800 */
[----:B0-----:R-:W-:-:S03]  /*27f0*/  IMAD.WIDE.U32 R18, R185, R180, c[0x0][0x208] ;  /* 0x00008200b9127625 */ /* 0x001fc600078e00b4 */
[----:B------:R-:W2:Y:S04]  /*2800*/  LDL R198, [R1+0x88] ;  /* 0x0000880001c67983 */ /* 0x000ea80000100800 */
[----:B------:R0:W2:Y:S01]  /*2810*/  LDG.E.128 R176, [R18.64] ;  /* 0x0000000412b07981 */ /* 0x0000a2000c1e1d00 */
[----:B------:R-:W-:-:S03]  /*2820*/  ISETP.NE.U32.AND P3, PT, RZ, c[0x0][0x218], PT ;  /* 0x00008600ff007a0c */ /* 0x000fc60003f65070 */
[----:B------:R-:W2:Y:S01]  /*2830*/  LDL R197, [R1+0x74] ;  /* 0x0000740001c57983 */ /* 0x000ea20000100800 */
[----:B------:R-:W-:-:S03]  /*2840*/  ISETP.NE.AND.EX P3, PT, RZ, c[0x0][0x21c], PT, P3 ;  /* 0x00008700ff007a0c */ /* 0x000fc60003f65330 */
[----:B------:R-:W2:Y:S04]  /*2850*/  LDL R199, [R1+0x78] ;  /* 0x0000780001c77983 */ /* 0x000ea80000100800 */
[----:B------:R-:W2:Y:S06]  /*2860*/  LDL R201, [R1+0x7c] ;  /* 0x00007c0001c97983 */ /* 0x000eac0000100800 */
[----:B0-----:R-:W-:-:S02]  /*2870*/  @P3 IMAD.WIDE.U32 R18, R221, R180, c[0x0][0x218] ;  /* 0x00008600dd123625 */ /* 0x001fc400078e00b4 */
[----:B------:R-:W0:Y:S03]  /*2880*/  LDC.U8 R180, c[0x0][0x1f0] ;  /* 0x00007c00ffb47b82 */ /* 0x000e260000000000 */
[----:B------:R1:W5:Y:S02]  /*2890*/  @P3 LDG.E.128 R156, [R18.64] ;  /* 0x00000004129c3981 */ /* 0x000364000c1e1d00 */
[----:B-1----:R-:W-:-:S10]  /*28a0*/  HFMA2.MMA R18, -RZ, RZ, 0, 4.76837158203125e-07 ;  /* 0x00000008ff127435 */ /* 0x002fd400000001ff */
[----:B------:R-:W-:Y:S01]  /*28b0*/  IMAD.WIDE.U32 R18, R7, R18, c[0x0][0x190] ;  /* 0x0000640007127625 */ /* 0x000fe200078e0012 */
[----:B0-----:R-:W-:-:S04]  /*28c0*/  ISETP.NE.AND P3, PT, R180, RZ, PT ;  /* 0x000000ffb400720c */ /* 0x001fc80003f65270 */
[----:B------:R0:W5:Y:S02]  /*28d0*/  LDG.E.64 R192, [R18.64] ;  /* 0x0000000412c07981 */ /* 0x000164000c1e1b00 */
[----:B0-----:R-:W-:Y:S02]  /*28e0*/  FSEL R19, R2, RZ, !P3 ;  /* 0x000000ff02137208 */ /* 0x001fe40005800000 */
[----:B------:R-:W-:Y:S02]  /*28f0*/  IADD3 R185, R185, 0x20, RZ ;  /* 0x00000020b9b97810 */ /* 0x000fe40007ffe0ff */
[----:B------:R-:W-:Y:S02]  /*2900*/  IADD3 R7, R7, 0x20, RZ ;  /* 0x0000002007077810 */ /* 0x000fe40007ffe0ff */
[----:B------:R-:W-:Y:S02]  /*2910*/  IADD3 R221, R221, 0x20, RZ ;  /* 0x00000020dddd7810 */ /* 0x000fe40007ffe0ff */
[----:B----4-:R-:W-:-:S02]  /*2920*/  PRMT R17, RZ, 0x5410, R20 ;  /* 0x00005410ff117816 */ /* 0x010fc40000000014 */
[----:B------:R-:W-:Y:S02]  /*2930*/  PRMT R18, RZ, 0x7610, R20 ;  /* 0x00007610ff127816 */ /* 0x000fe40000000014 */
[----:B------:R-:W-:Y:S02]  /*2940*/  PRMT R180, RZ, 0x5410, R21 ;  /* 0x00005410ffb47816 */ /* 0x000fe40000000015 */
[----:B------:R-:W-:Y:S02]  /*2950*/  PRMT R183, RZ, 0x5410, R23 ;  /* 0x00005410ffb77816 */ /* 0x000fe40000000017 */
[----:B------:R-:W-:Y:S02]  /*2960*/  PRMT R21, RZ, 0x7610, R21 ;  /* 0x00007610ff157816 */ /* 0x000fe40000000015 */
[--C-:B------:R-:W-:Y:S02]  /*2970*/  PRMT R181, RZ, 0x5410, R22.reuse ;  /* 0x00005410ffb57816 */ /* 0x100fe40000000016 */
        /* <DEDUP_REMOVED lines=18> */
[----:B------:R-:W-:Y:S01]  /*2aa0*/  PRMT R177, RZ, 0x5410, R178 ;  /* 0x00005410ffb17816 */ /* 0x000fe200000000b2 */
[----:B------:R-:W-:-:S02]  /*2ab0*/  FMUL.FTZ R231, R211, R19 ;  /* 0x00000013d3e77220 */ /* 0x000fc40000410000 */
[C---:B------:R-:W-:Y:S02]  /*2ac0*/  FMUL.FTZ R19, R3.reuse, R22 ;  /* 0x0000001603137220 */ /* 0x040fe40000410000 */
[----:B------:R-:W-:Y:S02]  /*2ad0*/  FMUL.FTZ R22, R3, R181 ;  /* 0x000000b503167220 */ /* 0x000fe40000410000 */
[----:B------:R-:W-:Y:S02]  /*2ae0*/  FADD.FTZ R93, R93, R20 ;  /* 0x000000145d5d7221 */ /* 0x000fe40000010000 */
[-C--:B------:R-:W-:Y:S02]  /*2af0*/  FFMA.FTZ R53, R18, R20.reuse, R53 ;  /* 0x0000001412357223 */ /* 0x080fe40000010035 */
[----:B---3--:R-:W-:Y:S02]  /*2b00*/  FMUL.FTZ R226, R210, R20 ;  /* 0x00000014d2e27220 */ /* 0x008fe40000410000 */
[----:B------:R-:W-:-:S02]  /*2b10*/  FMUL.FTZ R20, R3, R180 ;  /* 0x000000b403147220 */ /* 0x000fc40000410000 */
[----:B------:R-:W-:Y:S02]  /*2b20*/  FADD.FTZ R96, R96, R177 ;  /* 0x000000b160607221 */ /* 0x000fe40000010000 */
        /* <DEDUP_REMOVED lines=11> */
[----:B------:R-:W-:-:S02]  /*2be0*/  FADD.FTZ R181, R177, R226 ;  /* 0x000000e2b1b57221 */ /* 0x000fc40000010000 */
[----:B------:R-:W-:Y:S02]  /*2bf0*/  FMUL.FTZ R21, R198, R21 ;  /* 0x00000015c6157220 */ /* 0x000fe40000410000 */
        /* <DEDUP_REMOVED lines=26> */
.L_x_4479:
[----:B------:R-:W-:Y:S05]  /*2da0*/  BSYNC B2 ;  /* 0x0000000000027941 */ /* 0x000fea0003800000 */
.L_x_4478:
[----:B------:R-:W-:-:S13]  /*2db0*/  ISETP.GE.U32.AND P3, PT, R6, 0xa0, PT ;  /* 0x000000a00600780c */ /* 0x000fda0003f66070 */
[----:B------:R-:W-:Y:S05]  /*2dc0*/  @!P3 BRA `(.L_x_4471) ;  /* 0x000005f00000b947 */ /* 0x000fea0003800000 */
[----:B------:R-:W0:Y:S01]  /*2dd0*/  LDC.U8 R211, c[0x0][0x1f0] ;  /* 0x00007c00ffd37b82 */ /* 0x000e220000000000 */
[----:B------:R-:W-:Y:S01]  /*2de0*/  IMAD.MOV.U32 R210, RZ, RZ, 0x10 ;  /* 0x00000010ffd27424 */ /* 0x000fe200078e00ff */
[----:B------:R-:W2:Y:S03]  /*2df0*/  LDL R214, [R1+0x40] ;  /* 0x0000400001d67983 */ /* 0x000ea60000100800 */
[-C--:B------:R-:W-:Y:S01]  /*2e00*/  IMAD.WIDE.U32 R176, R221, R210.reuse, c[0x0][0x188] ;  /* 0x00006200ddb07625 */ /* 0x080fe200078e00d2 */
[----:B------:R-:W3:Y:S03]  /*2e10*/  LDL R212, [R1+0x44] ;  /* 0x0000440001d47983 */ /* 0x000ee60000100800 */
[----:B------:R-:W-:Y:S01]  /*2e20*/  IMAD.WIDE.U32 R180, R185, R210, c[0x0][0x208] ;  /* 0x00008200b9b47625 */ /* 0x000fe200078e00d2 */
[----:B------:R-:W4:Y:S04]  /*2e30*/  LDL R207, [R1+0x30] ;  /* 0x0000300001cf7983 */ /* 0x000f280000100800 */
[----:B------:R-:W2:Y:S04]  /*2e40*/  LDG.E.128 R176, [R176.64] ;  /* 0x00000004b0b07981 */ /* 0x000ea8000c1e1d00 */
[----:B------:R-:W3:Y:S04]  /*2e50*/  LDG.E.128 R180, [R180.64] ;  /* 0x00000004b4b47981 */ /* 0x000ee8000c1e1d00 */
[----:B------:R-:W3:Y:S01]  /*2e60*/  LDL R208, [R1+0x48] ;  /* 0x0000480001d07983 */ /* 0x000ee20000100800 */
[----:B0-----:R-:W-:-:S03]  /*2e70*/  ISETP.NE.AND P3, PT, R211, RZ, PT ;  /* 0x000000ffd300720c */ /* 0x001fc60003f65270 */
[----:B------:R-:W3:Y:S01]  /*2e80*/  LDL R206, [R1+0x4c] ;  /* 0x00004c0001ce7983 */ /* 0x000ee20000100800 */
[----:B------:R-:W-:Y:S02]  /*2e90*/  FSEL R2, R2, RZ, !P3 ;  /* 0x000000ff02027208 */ /* 0x000fe40005800000 */
[----:B------:R-:W-:Y:S01]  /*2ea0*/  ISETP.NE.U32.AND P3, PT, RZ, c[0x0][0x218], PT ;  /* 0x00008600ff007a0c */ /* 0x000fe20003f65070 */
[----:B------:R-:W4:Y:S03]  /*2eb0*/  LDL R209, [R1+0x34] ;  /* 0x0000340001d17983 */ /* 0x000f260000100800 */
[----:B------:R-:W-:Y:S01]  /*2ec0*/  ISETP.NE.AND.EX P3, PT, RZ, c[0x0][0x21c], PT, P3 ;  /* 0x00008700ff007a0c */ /* 0x000fe20003f65330 */
[----:B------:R-:W4:Y:S04]  /*2ed0*/  LDL R213, [R1+0x38] ;  /* 0x0000380001d57983 */ /* 0x000f280000100800 */
[----:B------:R-:W4:Y:S08]  /*2ee0*/  LDL R211, [R1+0x3c] ;  /* 0x00003c0001d37983 */ /* 0x000f300000100800 */
[----:B------:R-:W-:-:S05]  /*2ef0*/  @P3 IMAD.WIDE.U32 R194, R221, R210, c[0x0][0x218] ;  /* 0x00008600ddc23625 */ /* 0x000fca00078e00d2 */
[----:B------:R0:W5:Y:S02]  /*2f00*/  @P3 LDG.E.128 R160, [R194.64] ;  /* 0x00000004c2a03981 */ /* 0x000164000c1e1d00 */
[----:B0-----:R-:W-:-:S10]  /*2f10*/  HFMA2.MMA R194, -RZ, RZ, 0, 4.76837158203125e-07 ;  /* 0x00000008ffc27435 */ /* 0x001fd400000001ff */
[----:B------:R-:W-:-:S06]  /*2f20*/  IMAD.WIDE.U32 R194, R7, R194, c[0x0][0x190] ;  /* 0x0000640007c27625 */ /* 0x000fcc00078e00c2 */
[----:B------:R-:W5:Y:S01]  /*2f30*/  LDG.E.64 R194, [R194.64] ;  /* 0x00000004c2c27981 */ /* 0x000f62000c1e1b00 */
[--C-:B--2---:R-:W-:Y:S02]  /*2f40*/  PRMT R202, RZ, 0x5410, R176.reuse ;  /* 0x00005410ffca7816 */ /* 0x104fe400000000b0 */
[----:B------:R-:W-:Y:S02]  /*2f50*/  PRMT R204, RZ, 0x7610, R176 ;  /* 0x00007610ffcc7816 */ /* 0x000fe400000000b0 */
[--C-:B------:R-:W-:Y:S02]  /*2f60*/  PRMT R185, RZ, 0x5410, R177.reuse ;  /* 0x00005410ffb97816 */ /* 0x100fe400000000b1 */
[----:B------:R-:W-:Y:S02]  /*2f70*/  PRMT R203, RZ, 0x7610, R177 ;  /* 0x00007610ffcb7816 */ /* 0x000fe400000000b1 */
[----:B------:R-:W-:Y:S01]  /*2f80*/  PRMT R177, RZ, 0x5410, R178 ;  /* 0x00005410ffb17816 */ /* 0x000fe200000000b2 */
[----:B------:R-:W-:Y:S01]  /*2f90*/  FADD.FTZ R205, -R2, R202 ;  /* 0x000000ca02cd7221 */ /* 0x000fe20000010100 */
[----:B------:R-:W-:-:S02]  /*2fa0*/  PRMT R176, RZ, 0x7610, R178 ;  /* 0x00007610ffb07816 */ /* 0x000fc400000000b2 */
[--C-:B------:R-:W-:Y:S01]  /*2fb0*/  PRMT R7, RZ, 0x5410, R179.reuse ;  /* 0x00005410ff077816 */ /* 0x100fe200000000b3 */
[C---:B------:R-:W-:Y:S01]  /*2fc0*/  FADD.FTZ R202, -R2.reuse, R204 ;  /* 0x000000cc02ca7221 */ /* 0x040fe20000010100 */
[----:B------:R-:W-:Y:S01]  /*2fd0*/  PRMT R178, RZ, 0x7610, R179 ;  /* 0x00007610ffb27816 */ /* 0x000fe200000000b3 */
[C---:B------:R-:W-:Y:S01]  /*2fe0*/  FADD.FTZ R177, -R2.reuse, R177 ;  /* 0x000000b102b17221 */ /* 0x040fe20000010100 */
[----:B---3--:R-:W-:Y:S01]  /*2ff0*/  PRMT R204, RZ, 0x5410, R180 ;  /* 0x00005410ffcc7816 */ /* 0x008fe200000000b4 */
        /* <DEDUP_REMOVED lines=8> */
[----:B------:R-:W-:Y:S02]  /*3080*/  FMUL.FTZ R230, R214, R204 ;  /* 0x000000ccd6e67220 */ /* 0x000fe40000410000 */
[----:B------:R-:W-:Y:S01]  /*3090*/  FMUL.FTZ R205, R3, R177 ;  /* 0x000000b103cd7220 */ /* 0x000fe20000410000 */
[----:B------:R-:W-:Y:S01]  /*30a0*/  PRMT R180, RZ, 0x5410, R181 ;  /* 0x00005410ffb47816 */ /* 0x000fe200000000b5 */
[----:B------:R-:W-:Y:S02]  /*30b0*/  FMUL.FTZ R227, R212, R203 ;  /* 0x000000cbd4e37220 */ /* 0x000fe40000410000 */
[----:B------:R-:W-:Y:S02]  /*30c0*/  FADD.FTZ R104, R104, R178 ;  /* 0x000000b268687221 */ /* 0x000fe40000010000 */
[-C--:B------:R-:W-:Y:S02]  /*30d0*/  FFMA.FTZ R64, R205, R178.reuse, R64 ;  /* 0x000000b2cd407223 */ /* 0x080fe40000010040 */
[----:B----4-:R-:W-:-:S02]  /*30e0*/  FMUL.FTZ R207, R207, R178 ;  /* 0x000000b2cfcf7220 */ /* 0x010fc40000410000 */
[----:B------:R-:W-:Y:S02]  /*30f0*/  FADD.FTZ R177, R217, R230 ;  /* 0x000000e6d9b17221 */ /* 0x000fe40000010000 */
[----:B------:R-:W-:Y:S02]  /*3100*/  FMUL.FTZ R229, R3, R202 ;  /* 0x000000ca03e57220 */ /* 0x000fe40000410000 */
[C---:B------:R-:W-:Y:S01]  /*3110*/  FFMA.FTZ R178, R249.reuse, R230, R220 ;  /* 0x000000e6f9b27223 */ /* 0x040fe200000100dc */
[----:B------:R-:W-:Y:S01]  /*3120*/  PRMT R181, RZ, 0x7610, R181 ;  /* 0x00007610ffb57816 */ /* 0x000fe200000000b5 */
[----:B------:R-:W-:Y:S02]  /*3130*/  FADD.FTZ R100, R100, R204 ;  /* 0x000000cc64647221 */ /* 0x000fe40000010000 */
        /* <DEDUP_REMOVED lines=9> */
[C---:B------:R-:W-:Y:S02]  /*31d0*/  FMUL.FTZ R203, R3.reuse, R179 ;  /* 0x000000b303cb7220 */ /* 0x040fe40000410000 */
[----:B------:R-:W-:Y:S01]  /*31e0*/  FFMA.FTZ R178, R202, R204, R178 ;  /* 0x000000cccab27223 */ /* 0x000fe200000100b2 */
[----:B------:R-:W-:Y:S01]  /*31f0*/  PRMT R182, RZ, 0x7610, R182 ;  /* 0x00007610ffb67816 */ /* 0x000fe200000000b6 */
[----:B------:R-:W-:Y:S02]  /*3200*/  FMUL.FTZ R212, R3, R7 ;  /* 0x0000000703d47220 */ /* 0x000fe40000410000 */
[----:B------:R-:W-:Y:S02]  /*3210*/  FADD.FTZ R7, R177, R206 ;  /* 0x000000ceb1077221 */ /* 0x000fe40000010000 */
[----:B------:R-:W-:Y:S01]  /*3220*/  FFMA.FTZ R178, R203, R206, R178 ;  /* 0x000000cecbb27223 */ /* 0x000fe200000100b2 */
[----:B------:R-:W-:Y:S01]  /*3230*/  PRMT R210, RZ, 0x5410, R183 ;  /* 0x00005410ffd27816 */ /* 0x000fe200000000b7 */
[----:B------:R-:W-:-:S02]  /*3240*/  FMUL.FTZ R209, R209, R182 ;  /* 0x000000b6d1d17220 */ /* 0x000fc40000410000 */
[----:B------:R-:W-:Y:S02]  /*3250*/  FADD.FTZ R7, R7, R207 ;  /* 0x000000cf07077221 */ /* 0x000fe40000010000 */
[----:B------:R-:W-:Y:S02]  /*3260*/  FMUL.FTZ R208, R3, R176 ;  /* 0x000000b003d07220 */ /* 0x000fe40000410000 */
[----:B------:R-:W-:Y:S01]  /*3270*/  FFMA.FTZ R178, R205, R207, R178 ;  /* 0x000000cfcdb27223 */ /* 0x000fe200000100b2 */
[----:B------:R-:W-:Y:S01]  /*3280*/  PRMT R183, RZ, 0x7610, R183 ;  /* 0x00007610ffb77816 */ /* 0x000fe200000000b7 */
[----:B------:R-:W-:Y:S02]  /*3290*/  FMUL.FTZ R214, R3, R2 ;  /* 0x0000000203d67220 */ /* 0x000fe40000410000 */
[----:B------:R-:W-:Y:S02]  /*32a0*/  FADD.FTZ R2, R7, R209 ;  /* 0x000000d107027221 */ /* 0x000fe40000010000 */
[----:B------:R-:W-:-:S02]  /*32b0*/  FMUL.FTZ R213, R213, R210 ;  /* 0x000000d2d5d57220 */ /* 0x000fc40000410000 */
        /* <DEDUP_REMOVED lines=16> */
.L_x_4471:
[----:B------:R-:W-:Y:S05]  /*33c0*/  BSYNC B1 ;  /* 0x0000000000017941 */ /* 0x000fea0003800000 */
.L_x_4461:
[----:B------:R-:W-:Y:S05]  /*33d0*/  BRA.DIV ~URZ, `(.L_x_4480) ;  /* 0x000079727f007947 */ /* 0x000fea000b800000 */
[----:B------:R1:W2:Y:S02]  /*33e0*/  SHFL.BFLY PT, R7, R217, 0x1, 0x1f ;  /* 0x0c201f00d9077f89 */ /* 0x0002a400000e0000 */
.L_x_4721:
[----:B------:R-:W-:Y:S05]  /*33f0*/  BRA.DIV ~URZ, `(.L_x_4481) ;  /* 0x000079d27f007947 */ /* 0x000fea000b800000 */
[----:B--2---:R-:W-:Y:S02]  /*3400*/  FADD.FTZ R2, R7, R217 ;  /* 0x000000d907027221 */ /* 0x004fe40000010000 */
[----:B------:R-:W2:Y:S04]  /*3410*/  SHFL.BFLY PT, R7, R220, 0x1, 0x1f ;  /* 0x0c201f00dc077f89 */ /* 0x000ea800000e0000 */
[----:B0-----:R-:W0:Y:S01]  /*3420*/  SHFL.BFLY PT, R176, R2, 0x2, 0x1f ;  /* 0x0c401f0002b07f89 */ /* 0x001e2200000e0000 */
[----:B--2---:R-:W-:-:S02]  /*3430*/  FADD.FTZ R7, R7, R220 ;  /* 0x000000dc07077221 */ /* 0x004fc40000010000 */
[----:B0-----:R-:W-:-:S03]  /*3440*/  FADD.FTZ R2, R176, R2 ;  /* 0x00000002b0027221 */ /* 0x001fc60000010000 */
[----:B------:R-:W0:Y:S02]  /*3450*/  SHFL.BFLY PT, R176, R7, 0x2, 0x1f ;  /* 0x0c401f0007b07f89 */ /* 0x000e2400000e0000 */
[----:B0-----:R-:W-:Y:S02]  /*3460*/  FADD.FTZ R7, R7, R176 ;  /* 0x000000b007077221 */ /* 0x001fe40000010000 */
[----:B------:R-:W0:Y:S04]  /*3470*/  SHFL.BFLY PT, R176, R2, 0x4, 0x1f ;  /* 0x0c801f0002b07f89 */ /* 0x000e2800000e0000 */
[----:B------:R-:W2:Y:S01]  /*3480*/  SHFL.BFLY PT, R178, R7, 0x4, 0x1f ;  /* 0x0c801f0007b27f89 */ /* 0x000ea200000e0000 */
[----:B0-----:R-:W-:Y:S02]  /*3490*/  FADD.FTZ R2, R2, R176 ;  /* 0x000000b002027221 */ /* 0x001fe40000010000 */
[----:B--2---:R-:W-:-:S03]  /*34a0*/  FADD.FTZ R178, R7, R178 ;  /* 0x000000b207b27221 */ /* 0x004fc60000010000 */
[----:B------:R-:W0:Y:S02]  /*34b0*/  SHFL.BFLY PT, R7, R2, 0x8, 0x1f ;  /* 0x0d001f0002077f89 */ /* 0x000e2400000e0000 */
[----:B0-----:R-:W-:Y:S02]  /*34c0*/  FADD.FTZ R7, R2, R7 ;  /* 0x0000000702077221 */ /* 0x001fe40000010000 */
[----:B------:R-:W0:Y:S04]  /*34d0*/  SHFL.BFLY PT, R2, R178, 0x8, 0x1f ;  /* 0x0d001f00b2027f89 */ /* 0x000e2800000e0000 */
[----:B------:R2:W3:Y:S01]  /*34e0*/  SHFL.BFLY PT, R179, R7, 0x10, 0x1f ;  /* 0x0e001f0007b37f89 */ /* 0x0004e200000e0000 */
[----:B0-----:R-:W-:-:S05]  /*34f0*/  FADD.FTZ R178, R178, R2 ;  /* 0x00000002b2b27221 */ /* 0x001fca0000010000 */
[----:B------:R2:W0:Y:S02]  /*3500*/  SHFL.BFLY PT, R2, R178, 0x10, 0x1f ;  /* 0x0e001f00b2027f89 */ /* 0x00042400000e0000 */
.L_x_4722:
[----:B---3--:R-:W-:Y:S01]  /*3510*/  ISETP.GE.AND P3, PT, R4, 0x1, PT ;  /* 0x000000010400780c */ /* 0x008fe20003f66270 */
[----:B------:R-:W3:Y:S01]  /*3520*/  S2R R176, SR_TID.X ;  /* 0x0000000000b07919 */ /* 0x000ee20000002100 */
[----:B0-2---:R-:W-:Y:S01]  /*3530*/  FADD.FTZ R178, R2, R178 ;  /* 0x000000b202b27221 */ /* 0x005fe20000010000 */
[----:B------:R-:W-:Y:S01]  /*3540*/  LOP3.LUT P4, RZ, R6, 0xffffffe0, RZ, 0xc0, !PT ;  /* 0xffffffe006ff7812 */ /* 0x000fe2000788c0ff */
[----:B------:R-:W-:Y:S01]  /*3550*/  FADD.FTZ R7, R179, R7 ;  /* 0x00000007b3077221 */ /* 0x000fe20000010000 */
[----:B------:R-:W-:Y:S08]  /*3560*/  BSSY B1, `(.L_x_4482) ;  /* 0x000012e000017945 */ /* 0x000ff00003800000 */
[----:B------:R-:W-:-:S05]  /*3570*/  @P3 IADD3 R2, R4, -0x1, RZ ;  /* 0xffffffff04023810 */ /* 0x000fca0007ffe0ff */
[----:B------:R-:W-:-:S05]  /*3580*/  @P3 IMAD R2, R2, c[0x0][0x168], RZ ;  /* 0x00005a0002023a24 */ /* 0x000fca00078e02ff */
[----:B------:R-:W-:Y:S02]  /*3590*/  @P3 SHF.R.S32.HI R4, RZ, 0x1f, R2 ;  /* 0x0000001fff043819 */ /* 0x000fe40000011402 */
[----:B---3--:R-:W-:Y:S02]  /*35a0*/  @P3 LOP3.LUT R176, R176, 0x1f, RZ, 0xc0, !PT ;  /* 0x0000001fb0b03812 */ /* 0x008fe400078ec0ff */
        /* <DEDUP_REMOVED lines=11> */
.L_x_4485:
[----:B------:R-:W-:Y:S05]  /*3660*/  BSYNC B2 ;  /* 0x0000000000027941 */ /* 0x000fea0003800000 */
.L_x_4484:
        /* <DEDUP_REMOVED lines=10> */
.L_x_4487:
        /* <DEDUP_REMOVED lines=12> */
.L_x_4488:
[----:B------:R-:W-:Y:S05]  /*37d0*/  BSYNC B2 ;  /* 0x0000000000027941 */ /* 0x000fea0003800000 */
.L_x_4486:
        /* <DEDUP_REMOVED lines=14> */
[----:B--2---:R-:W-:-:S05]  /*38c0*/  FMUL.FTZ R178, R179, R178 ;  /* 0x000000b2b3b27220 */ /* 0x004fca0000410000 */
[----:B------:R-:W-:-:S04]  /*38d0*/  FSEL R176, R178, RZ, P6 ;  /* 0x000000ffb2b07208 */ /* 0x000fc80003000000 */
[----:B------:R-:W-:-:S04]  /*38e0*/  F2FP.BF16.PACK_AB R176, RZ, R176 ;  /* 0x000000b0ffb0723e */ /* 0x000fc800000010ff */
[----:B------:R-:W-:Y:S02]  /*38f0*/  PRMT R76, R176, 0x7610, R76 ;  /* 0x00007610b04c7816 */ /* 0x000fe4000000004c */
.L_x_4490:
[----:B------:R-:W-:Y:S05]  /*3900*/  BSYNC B2 ;  /* 0x0000000000027941 */ /* 0x000fea0003800000 */
.L_x_4489:
[----:B------:R-:W-:Y:S01]  /*3910*/  BSSY B2, `(.L_x_4491) ;  /* 0x0000010000027945 */ /* 0x000fe20003800000 */
[----:B------:R-:W-:Y:S05]  /*3920*/  @P2 BRA `(.L_x_4492) ;  /* 0x0000004000002947 */ /* 0x000fea0003800000 */
[----:B------:R-:W-:Y:S01]  /*3930*/  MOV R177, RZ ;  /* 0x000000ff00b17202 */ /* 0x000fe20000000f00 */
[----:B------:R-:W-:Y:S05]  /*3940*/  @!P4 BRA `(.L_x_4493) ;  /* 0x000000c00000c947 */ /* 0x000fea0003800000 */
[----:B-----5:R-:W-:Y:S01]  /*3950*/  PRMT R177, RZ, 0x7610, R148 ;  /* 0x00007610ffb17816 */ /* 0x020fe20000000094 */
[----:B------:R-:W-:Y:S05]  /*3960*/  BRA `(.L_x_4493) ;  /* 0x000000a000007947 */ /* 0x000fea0003800000 */
.L_x_4492:
        /* <DEDUP_REMOVED lines=8> */
[----:B-----5:R-:W-:-:S05]  /*39f0*/  @P4 PRMT R176, RZ, 0x7610, R148 ;  /* 0x00007610ffb04816 */ /* 0x020fca0000000094 */
[----:B------:R-:W-:Y:S02]  /*3a00*/  @P4 FADD.FTZ R177, R177, R176 ;  /* 0x000000b0b1b14221 */ /* 0x000fe40000010000 */
.L_x_4493:
[----:B------:R-:W-:Y:S05]  /*3a10*/  BSYNC B2 ;  /* 0x0000000000027941 */ /* 0x000fea0003800000 */
.L_x_4491:
        /* <DEDUP_REMOVED lines=16> */
.L_x_4495:
[----:B------:R-:W-:Y:S05]  /*3b20*/  BSYNC B2 ;  /* 0x0000000000027941 */ /* 0x000fea0003800000 */
.L_x_4494:
[----:B------:R-:W-:Y:S01]  /*3b30*/  BSSY B2, `(.L_x_4496) ;  /* 0x0000010000027945 */ /* 0x000fe20003800000 */
[----:B------:R-:W-:Y:S05]  /*3b40*/  @P2 BRA `(.L_x_4497) ;  /* 0x0000004000002947 */ /* 0x000fea0003800000 */
[----:B------:R-:W-:Y:S01]  /*3b50*/  IMAD.MOV.U32 R177, RZ, RZ, RZ ;  /* 0x000000ffffb17224 */ /* 0x000fe200078e00ff */
[----:B------:R-:W-:Y:S05]  /*3b60*/  @!P4 BRA `(.L_x_4498) ;  /* 0x000000c00000c947 */ /* 0x000fea0003800000 */
[----:B-----5:R-:W-:Y:S01]  /*3b70*/  PRMT R177, RZ, 0x5410, R149 ;  /* 0x00005410ffb17816 */ /* 0x020fe20000000095 */
[----:B------:R-:W-:Y:S05]  /*3b80*/  BRA `(.L_x_4498) ;  /* 0x000000a000007947 */ /* 0x000fea0003800000 */
.L_x_4497:
        /* <DEDUP_REMOVED lines=10> */
.L_x_4498:
[----:B------:R-:W-:Y:S05]  /*3c30*/  BSYNC B2 ;  /* 0x0000000000027941 */ /* 0x000fea0003800000 */
.L_x_4496:
        /* <DEDUP_REMOVED lines=16> */
.L_x_4500:
[----:B------:R-:W-:Y:S05]  /*3d40*/  BSYNC B2 ;  /* 0x0000000000027941 */ /* 0x000fea0003800000 */
.L_x_4499:
[----:B------:R-:W-:Y:S01]  /*3d50*/  BSSY B2, `(.L_x_4501) ;  /* 0x0000010000027945 */ /* 0x000fe20003800000 */
[----:B------:R-:W-:Y:S05]  /*3d60*/  @P2 BRA `(.L_x_4502) ;  /* 0x0000004000002947 */ /* 0x000fea0003800000 */
[----:B------:R-:W-:Y:S01]  /*3d70*/  MOV R177, RZ ;  /* 0x000000ff00b17202 */ /* 0x000fe20000000f00 */
[----:B------:R-:W-:Y:S05]  /*3d80*/  @!P4 BRA `(.L_x_4503) ;  /* 0x000000c00000c947 */ /* 0x000fea0003800000 */
[----:B-----5:R-:W-:Y:S01]  /*3d90*/  PRMT R177, RZ, 0x7610, R149 ;  /* 0x00007610ffb17816 */ /* 0x020fe20000000095 */
[----:B------:R-:W-:Y:S05]  /*3da0*/  BRA `(.L_x_4503) ;  /* 0x000000a000007947 */ /* 0x000fea0003800000 */
.L_x_4502:
        /* <DEDUP_REMOVED lines=10> */
.L_x_4503:
[----:B------:R-:W-:Y:S05]  /*3e50*/  BSYNC B2 ;  /* 0x0000000000027941 */ /* 0x000fea0003800000 */
.L_x_4501:
        /* <DEDUP_REMOVED lines=16> */
.L_x_4505:
[----:B------:R-:W-:Y:S05]  /*3f60*/  BSYNC B2 ;  /* 0x0000000000027941 */ /* 0x000fea0003800000 */
.L_x_4504:
[----:B------:R-:W-:Y:S01]  /*3f70*/  BSSY B2, `(.L_x_4506) ;  /* 0x0000010000027945 */ /* 0x000fe20003800000 */
[----:B------:R-:W-:Y:S05]  /*3f80*/  @P2 BRA `(.L_x_4507) ;  /* 0x0000004000002947 */ /* 0x000fea0003800000 */
[----:B------:R-:W-:Y:S01]  /*3f90*/  IMAD.MOV.U32 R177, RZ, RZ, RZ ;  /* 0x000000ffffb17224 */ /* 0x000fe200078e00ff */
[----:B------:R-:W-:Y:S05]  /*3fa0*/  @!P4 BRA `(.L_x_4508) ;  /* 0x000000c00000c947 */ /* 0x000fea0003800000 */
[----:B-----5:R-:W-:Y:S01]  /*3fb0*/  PRMT R177, RZ, 0x5410, R150 ;  /* 0x00005410ffb17816 */ /* 0x020fe20000000096 */
[----:B------:R-:W-:Y:S05]  /*3fc0*/  BRA `(.L_x_4508) ;  /* 0x000000a000007947 */ /* 0x000fea0003800000 */
.L_x_4507:
        /* <DEDUP_REMOVED lines=10> */
.L_x_4508:
[----:B------:R-:W-:Y:S05]  /*4070*/  BSYNC B2 ;  /* 0x0000000000027941 */ /* 0x000fea0003800000 */
.L_x_4506:
        /* <DEDUP_REMOVED lines=16> */
.L_x_4510:
[----:B------:R-:W-:Y:S05]  /*4180*/  BSYNC B2 ;  /* 0x0000000000027941 */ /* 0x000fea0003800000 */
.L_x_4509:
[----:B------:R-:W-:Y:S01]  /*4190*/  BSSY B2, `(.L_x_4511) ;  /* 0x0000010000027945 */ /* 0x000fe20003800000 */
[----:B------:R-:W-:Y:S05]  /*41a0*/  @P2 BRA `(.L_x_4512) ;  /* 0x0000004000002947 */ /* 0x000fea0003800000 */
[----:B------:R-:W-:Y:S01]  /*41b0*/  MOV R177, RZ ;  /* 0x000000ff00b17202 */ /* 0x000fe20000000f00 */
[----:B------:R-:W-:Y:S05]  /*41c0*/  @!P4 BRA `(.L_x_4513) ;  /* 0x000000c00000c947 */ /* 0x000fea0003800000 */
[----:B-----5:R-:W-:Y:S01]  /*41d0*/  PRMT R177, RZ, 0x7610, R150 ;  /* 0x00007610ffb17816 */ /* 0x020fe20000000096 */
[----:B------:R-:W-:Y:S05]  /*41e0*/  BRA `(.L_x_4513) ;  /* 0x000000a000007947 */ /* 0x000fea0003800000 */
.L_x_4512:
        /* <DEDUP_REMOVED lines=10> */
.L_x_4513:
[----:B------:R-:W-:Y:S05]  /*4290*/  BSYNC B2 ;  /* 0x0000000000027941 */ /* 0x000fea0003800000 */
.L_x_4511:
        /* <DEDUP_REMOVED lines=16> */
.L_x_4515:
[----:B------:R-:W-:Y:S05]  /*43a0*/  BSYNC B2 ;  /* 0x0000000000027941 */ /* 0x000fea0003800000 */
.L_x_4514:
[----:B------:R-:W-:Y:S01]  /*43b0*/  BSSY B2, `(.L_x_4516) ;  /* 0x000000f000027945 */ /* 0x000fe20003800000 */
[----:B------:R-:W-:Y:S05]  /*43c0*/  @P2 BRA `(.L_x_4517) ;  /* 0x0000004000002947 */ /* 0x000fea0003800000 */
[----:B------:R-:W-:Y:S01]  /*43d0*/  IMAD.MOV.U32 R177, RZ, RZ, RZ ;  /* 0x000000ffffb17224 */ /* 0x000fe200078e00ff */
[----:B------:R-:W-:Y:S05]  /*43e0*/  @!P4 BRA `(.L_x_4518) ;  /* 0x000000b00000c947 */ /* 0x000fea0003800000 */
[----:B-----5:R-:W-:Y:S01]  /*43f0*/  PRMT R177, RZ, 0x5410, R151 ;  /* 0x00005410ffb17816 */ /* 0x020fe20000000097 */
[----:B------:R-:W-:Y:S05]  /*4400*/  BRA `(.L_x_4518) ;  /* 0x0000009000007947 */ /* 0x000fea0003800000 */
.L_x_4517:
[----:B------:R-:W2:Y:S01]  /*4410*/  LDL R178, [R1] ;  /* 0x0000000001b27983 */ /* 0x000ea20000100800 */
[----:B------:R-:W0:Y:S02]  /*4420*/  LDC.U8 R176, c[0x0][0x1f0] ;  /* 0x00007c00ffb07b82 */ /* 0x000e240000000000 */
[----:B0-----:R-:W-:-:S04]  /*4430*/  ISETP.NE.AND P6, PT, R176, RZ, PT ;  /* 0x000000ffb000720c */ /* 0x001fc80003fc5270 */
[----:B------:R-:W-:-:S05]  /*4440*/  FSEL R176, R2, RZ, !P6 ;  /* 0x000000ff02b07208 */ /* 0x000fca0007000000 */
[----:B--2---:R-:W-:-:S04]  /*4450*/  FFMA.FTZ R176, R178, R7, R176 ;  /* 0x00000007b2b07223 */ /* 0x004fc800000100b0 */
[----:B------:R-:W-:-:S04]  /*4460*/  FADD.FTZ R176, R252, -R176 ;  /* 0x800000b0fcb07221 */ /* 0x000fc80000010000 */
[----:B------:R-:W-:Y:S01]  /*4470*/  FMUL.FTZ R177, R3, R176 ;  /* 0x000000b003b17220 */ /* 0x000fe20000410000 */
[----:B-----5:R-:W-:-:S05]  /*4480*/  @P4 PRMT R176, RZ, 0x5410, R151 ;  /* 0x00005410ffb04816 */ /* 0x020fca0000000097 */
[----:B------:R-:W-:Y:S02]  /*4490*/  @P4 FADD.FTZ R177, R177, R176 ;  /* 0x000000b0b1b14221 */ /* 0x000fe40000010000 */
.L_x_4518:
[----:B------:R-:W-:Y:S05]  /*44a0*/  BSYNC B2 ;  /* 0x0000000000027941 */ /* 0x000fea0003800000 */
.L_x_4516:
        /* <DEDUP_REMOVED lines=16> */
.L_x_4520:
[----:B------:R-:W-:Y:S05]  /*45b0*/  BSYNC B2 ;  /* 0x0000000000027941 */ /* 0x000fea0003800000 */
.L_x_4519:
[----:B------:R-:W-:Y:S01]  /*45c0*/  BSSY B2, `(.L_x_4521) ;  /* 0x000000e000027945 */ /* 0x000fe20003800000 */
[----:B------:R-:W-:Y:S05]  /*45d0*/  @P2 BRA `(.L_x_4522) ;  /* 0x0000004000002947 */ /* 0x000fea0003800000 */
[----:B------:R-:W-:Y:S01]  /*45e0*/  MOV R178, RZ ;  /* 0x000000ff00b27202 */ /* 0x000fe20000000f00 */
[----:B------:R-:W-:Y:S05]  /*45f0*/  @!P4 BRA `(.L_x_4523) ;  /* 0x000000a00000c947 */ /* 0x000fea0003800000 */
[----:B-----5:R-:W-:Y:S01]  /*4600*/  PRMT R178, RZ, 0x7610, R151 ;  /* 0x00007610ffb27816 */ /* 0x020fe20000000097 */
[----:B------:R-:W-:Y:S05]  /*4610*/  BRA `(.L_x_4523) ;  /* 0x0000008000007947 */ /* 0x000fea0003800000 */
.L_x_4522:
[----:B------:R-:W0:Y:S02]  /*4620*/  LDC.U8 R176, c[0x0][0x1f0] ;  /* 0x00007c00ffb07b82 */ /* 0x000e240000000000 */
[----:B0-----:R-:W-:-:S04]  /*4630*/  ISETP.NE.AND P6, PT, R176, RZ, PT ;  /* 0x000000ffb000720c */ /* 0x001fc80003fc5270 */
[----:B------:R-:W-:-:S05]  /*4640*/  FSEL R176, R2, RZ, !P6 ;  /* 0x000000ff02b07208 */ /* 0x000fca0007000000 */
[----:B------:R-:W-:-:S04]  /*4650*/  FFMA.FTZ R176, R251, R7, R176 ;  /* 0x00000007fbb07223 */ /* 0x000fc800000100b0 */
[----:B------:R-:W-:-:S04]  /*4660*/  FADD.FTZ R176, R250, -R176 ;  /* 0x800000b0fab07221 */ /* 0x000fc80000010000 */
[----:B------:R-:W-:Y:S01]  /*4670*/  FMUL.FTZ R178, R3, R176 ;  /* 0x000000b003b27220 */ /* 0x000fe20000410000 */
[----:B-----5:R-:W-:-:S05]  /*4680*/  @P4 PRMT R176, RZ, 0x7610, R151 ;  /* 0x00007610ffb04816 */ /* 0x020fca0000000097 */
[----:B------:R-:W-:Y:S02]  /*4690*/  @P4 FADD.FTZ R178, R178, R176 ;  /* 0x000000b0b2b24221 */ /* 0x000fe40000010000 */
.L_x_4523:
[----:B------:R-:W-:Y:S05]  /*46a0*/  BSYNC B2 ;  /* 0x0000000000027941 */ /* 0x000fea0003800000 */
.L_x_4521:
        /* <DEDUP_REMOVED lines=9> */
[----:B0-----:R-:W-:Y:S02]  /*4740*/  FMUL.FTZ R176, R178, c[0x0][0x1ec] ;  /* 0x00007b00b2b07a20 */ /* 0x001fe40000410000 */
[----:B------:R-:W-:Y:S02]  /*4750*/  IMAD.MOV.U32 R177, RZ, RZ, RZ ;  /* 0x000000ffffb17224 */ /* 0x000fe400078e00ff */
        /* <DEDUP_REMOVED lines=8> */
.L_x_4525:
[----:B------:R-:W-:Y:S05]  /*47e0*/  BSYNC B2 ;  /* 0x0000000000027941 */ /* 0x000fea0003800000 */
.L_x_4524:
[----:B0-----:R-:W-:Y:S02]  /*47f0*/  @P3 MOV R176, 0x10 ;  /* 0x0000001000b03802 */ /* 0x001fe40000000f00 */
[----:B------:R-:W-:-:S03]  /*4800*/  IADD3 R5, R5, 0x20, RZ ;  /* 0x0000002005057810 */ /* 0x000fc60007ffe0ff */
[C---:B------:R-:W-:Y:S01]  /*4810*/  @P3 IMAD.WIDE.U32 R176, R4.reuse, R176, c[0x0][0x248] ;  /* 0x0000920004b03625 */ /* 0x040fe200078e00b0 */
[----:B------:R-:W-:-:S04]  /*4820*/  IADD3 R4, R4, 0x20, RZ ;  /* 0x0000002004047810 */ /* 0x000fc80007ffe0ff */
[----:B------:R0:W-:Y:S03]  /*4830*/  @P3 STG.E.128 [R176.64], R76 ;  /* 0x0000004cb0003986 */ /* 0x0001e6000c101d04 */
.L_x_4483:
[----:B------:R-:W-:Y:S05]  /*4840*/  BSYNC B1 ;  /* 0x0000000000017941 */ /* 0x000fea0003800000 */
.L_x_4482:
        /* <DEDUP_REMOVED lines=8> */
.L_x_4529:
[----:B------:R-:W-:Y:S05]  /*48d0*/  BSYNC B2 ;  /* 0x0000000000027941 */ /* 0x000fea0003800000 */
.L_x_4528:
        /* <DEDUP_REMOVED lines=8> */
[----:B-----5:R-:W-:Y:S01]  /*4960*/  PRMT R176, RZ, 0x5410, R24 ;  /* 0x00005410ffb07816 */ /* 0x020fe20000000018 */
[----:B------:R-:W-:Y:S05]  /*4970*/  BRA `(.L_x_4532) ;  /* 0x000000c000007947 */ /* 0x000fea0003800000 */
.L_x_4531:
        /* <DEDUP_REMOVED lines=12> */
.L_x_4532:
[----:B------:R-:W-:Y:S05]  /*4a40*/  BSYNC B2 ;  /* 0x0000000000027941 */ /* 0x000fea0003800000 */
.L_x_4530:
        /* <DEDUP_REMOVED lines=8> */
[----:B------:R-:W-:Y:S02]  /*4ad0*/  FMUL.FTZ R176, R176, c[0x0][0x1ec] ;  /* 0x00007b00b0b07a20 */ /* 0x000fe40000410000 */
        /* <DEDUP_REMOVED lines=9> */
.L_x_4534:
[----:B------:R-:W-:Y:S05]  /*4b70*/  BSYNC B2 ;  /* 0x0000000000027941 */ /* 0x000fea0003800000 */
.L_x_4533:
[----:B------:R-:W-:Y:S01]  /*4b80*/  BSSY B2, `(.L_x_4535) ;  /* 0x000000e000027945 */ /* 0x000fe20003800000 */
[----:B------:R-:W-:Y:S05]  /*4b90*/  @P2 BRA `(.L_x_4536) ;  /* 0x0000004000002947 */ /* 0x000fea0003800000 */
[----:B------:R-:W-:Y:S01]  /*4ba0*/  HFMA2.MMA R176, -RZ, RZ, 0, 0 ;  /* 0x00000000ffb07435 */ /* 0x000fe200000001ff */
[----:B------:R-:W-:Y:S05]  /*4bb0*/  @!P4 BRA `(.L_x_4537) ;  /* 0x000000a00000c947 */ /* 0x000fea0003800000 */
[----:B-----5:R-:W-:Y:S01]  /*4bc0*/  PRMT R176, RZ, 0x7610, R24 ;  /* 0x00007610ffb07816 */ /* 0x020fe20000000018 */
[----:B------:R-:W-:Y:S05]  /*4bd0*/  BRA `(.L_x_4537) ;  /* 0x0000008000007947 */ /* 0x000fea0003800000 */
.L_x_4536:
[----:B------:R-:W0:Y:S02]  /*4be0*/  LDC.U8 R177, c[0x0][0x1f0] ;  /* 0x00007c00ffb17b82 */ /* 0x000e240000000000 */
[----:B0-----:R-:W-:Y:S02]  /*4bf0*/  ISETP.NE.AND P6, PT, R177, RZ, PT ;  /* 0x000000ffb100720c */ /* 0x001fe40003fc5270 */
[----:B-----5:R-:W-:Y:S02]  /*4c00*/  @P4 PRMT R177, RZ, 0x7610, R24 ;  /* 0x00007610ffb14816 */ /* 0x020fe40000000018 */
[----:B------:R-:W-:-:S05]  /*4c10*/  FSEL R176, R2, RZ, !P6 ;  /* 0x000000ff02b07208 */ /* 0x000fca0007000000 */
[----:B------:R-:W-:-:S04]  /*4c20*/  FFMA.FTZ R176, R246, R7, R176 ;  /* 0x00000007f6b07223 */ /* 0x000fc800000100b0 */
[----:B------:R-:W-:-:S04]  /*4c30*/  FADD.FTZ R176, R245, -R176 ;  /* 0x800000b0f5b07221 */ /* 0x000fc80000010000 */
[----:B------:R-:W-:-:S04]  /*4c40*/  FMUL.FTZ R176, R3, R176 ;  /* 0x000000b003b07220 */ /* 0x000fc80000410000 */
[----:B------:R-:W-:Y:S02]  /*4c50*/  @P4 FADD.FTZ R176, R176, R177 ;  /* 0x000000b1b0b04221 */ /* 0x000fe40000010000 */
.L_x_4537:
[----:B------:R-:W-:Y:S05]  /*4c60*/  BSYNC B2 ;  /* 0x0000000000027941 */ /* 0x000fea0003800000 */
.L_x_4535:
        /* <DEDUP_REMOVED lines=16> */
.L_x_4539:
[----:B------:R-:W-:Y:S05]  /*4d70*/  BSYNC B2 ;  /* 0x0000000000027941 */ /* 0x000fea0003800000 */
.L_x_4538:
[----:B------:R-:W-:Y:S01]  /*4d80*/  BSSY B2, `(.L_x_4540) ;  /* 0x000000e000027945 */ /* 0x000fe20003800000 */
[----:B------:R-:W-:Y:S05]  /*4d90*/  @P2 BRA `(.L_x_4541) ;  /* 0x0000004000002947 */ /* 0x000fea0003800000 */
[----:B------:R-:W-:Y:S01]  /*4da0*/  MOV R176, RZ ;  /* 0x000000ff00b07202 */ /* 0x000fe20000000f00 */
[----:B------:R-:W-:Y:S05]  /*4db0*/  @!P4 BRA `(.L_x_4542) ;  /* 0x000000a00000c947 */ /* 0x000fea0003800000 */
[----:B-----5:R-:W-:Y:S01]  /*4dc0*/  PRMT R176, RZ, 0x5410, R25 ;  /* 0x00005410ffb07816 */ /* 0x020fe20000000019 */
[----:B------:R-:W-:Y:S05]  /*4dd0*/  BRA `(.L_x_4542) ;  /* 0x0000008000007947 */ /* 0x000fea0003800000 */
.L_x_4541:
        /* <DEDUP_REMOVED lines=8> */
.L_x_4542:
[----:B------:R-:W-:Y:S05]  /*4e60*/  BSYNC B2 ;  /* 0x0000000000027941 */ /* 0x000fea0003800000 */
.L_x_4540:
[----:B------:R-:W-:Y:S01]  /*4e70*/  @P5 F2FP.BF16.PACK_AB R177, RZ, R176 ;  /* 0x000000b0ffb1523e */ /* 0x000fe200000010ff */
[----:B------:R-:W-:Y:S03]  /*4e80*/  BSSY B2, `(.L_x_4543) ;  /* 0x000000f000027945 */ /* 0x000fe60003800000 */
        /* <DEDUP_REMOVED lines=14> */
.L_x_4544:
[----:B------:R-:W-:Y:S05]  /*4f70*/  BSYNC B2 ;  /* 0x0000000000027941 */ /* 0x000fea0003800000 */
.L_x_4543:
[----:B------:R-:W-:Y:S01]  /*4f80*/  BSSY B2, `(.L_x_4545) ;  /* 0x000000e000027945 */ /* 0x000fe20003800000 */
[----:B------:R-:W-:Y:S05]  /*4f90*/  @P2 BRA `(.L_x_4546) ;  /* 0x0000004000002947 */ /* 0x000fea0003800000 */
[----:B------:R-:W-:Y:S01]  /*4fa0*/  HFMA2.MMA R176, -RZ, RZ, 0, 0 ;  /* 0x00000000ffb07435 */ /* 0x000fe200000001ff */
[----:B------:R-:W-:Y:S05]  /*4fb0*/  @!P4 BRA `(.L_x_4547) ;  /* 0x000000a00000c947 */ /* 0x000fea0003800000 */
[----:B-----5:R-:W-:Y:S01]  /*4fc0*/  PRMT R176, RZ, 0x7610, R25 ;  /* 0x00007610ffb07816 */ /* 0x020fe20000000019 */
[----:B------:R-:W-:Y:S05]  /*4fd0*/  BRA `(.L_x_4547) ;  /* 0x0000008000007947 */ /* 0x000fea0003800000 */
.L_x_4546:
        /* <DEDUP_REMOVED lines=8> */
.L_x_4547:
[----:B------:R-:W-:Y:S05]  /*5060*/  BSYNC B2 ;  /* 0x0000000000027941 */ /* 0x000fea0003800000 */
.L_x_4545:
        /* <DEDUP_REMOVED lines=16> */
.L_x_4549:
[----:B------:R-:W-:Y:S05]  /*5170*/  BSYNC B2 ;  /* 0x0000000000027941 */ /* 0x000fea0003800000 */
.L_x_4548:
[----:B------:R-:W-:Y:S01]  /*5180*/  BSSY B2, `(.L_x_4550) ;  /* 0x000000e000027945 */ /* 0x000fe20003800000 */
[----:B------:R-:W-:Y:S05]  /*5190*/  @P2 BRA `(.L_x_4551) ;  /* 0x0000004000002947 */ /* 0x000fea0003800000 */
[----:B------:R-:W-:Y:S01]  /*51a0*/  MOV R176, RZ ;  /* 0x000000ff00b07202 */ /* 0x000fe20000000f00 */
[----:B------:R-:W-:Y:S05]  /*51b0*/  @!P4 BRA `(.L_x_4552) ;  /* 0x000000a00000c947 */ /* 0x000fea0003800000 */
[----:B-----5:R-:W-:Y:S01]  /*51c0*/  PRMT R176, RZ, 0x5410, R26 ;  /* 0x00005410ffb07816 */ /* 0x020fe2000000001a */
[----:B------:R-:W-:Y:S05]  /*51d0*/  BRA `(.L_x_4552) ;  /* 0x0000008000007947 */ /* 0x000fea0003800000 */
.L_x_4551:
        /* <DEDUP_REMOVED lines=8> */
.L_x_4552:
[----:B------:R-:W-:Y:S05]  /*5260*/  BSYNC B2 ;  /* 0x0000000000027941 */ /* 0x000fea0003800000 */
.L_x_4550:
        /* <DEDUP_REMOVED lines=16> */
.L_x_4554:
[----:B------:R-:W-:Y:S05]  /*5370*/  BSYNC B2 ;  /* 0x0000000000027941 */ /* 0x000fea0003800000 */
.L_x_4553:
[----:B------:R-:W-:Y:S01]  /*5380*/  BSSY B2, `(.L_x_4555) ;  /* 0x000000e000027945 */ /* 0x000fe20003800000 */
[----:B------:R-:W-:Y:S05]  /*5390*/  @P2 BRA `(.L_x_4556) ;  /* 0x0000004000002947 */ /* 0x000fea0003800000 */
[----:B------:R-:W-:Y:S01]  /*53a0*/  HFMA2.MMA R176, -RZ, RZ, 0, 0 ;  /* 0x00000000ffb07435 */ /* 0x000fe200000001ff */
[----:B------:R-:W-:Y:S05]  /*53b0*/  @!P4 BRA `(.L_x_4557) ;  /* 0x000000a00000c947 */ /* 0x000fea0003800000 */
[----:B-----5:R-:W-:Y:S01]  /*53c0*/  PRMT R176, RZ, 0x7610, R26 ;  /* 0x00007610ffb07816 */ /* 0x020fe2000000001a */
[----:B------:R-:W-:Y:S05]  /*53d0*/  BRA `(.L_x_4557) ;  /* 0x0000008000007947 */ /* 0x000fea0003800000 */
.L_x_4556:
        /* <DEDUP_REMOVED lines=8> */
.L_x_4557:
[----:B------:R-:W-:Y:S05]  /*5460*/  BSYNC B2 ;  /* 0x0000000000027941 */ /* 0x000fea0003800000 */
.L_x_4555:
        /* <DEDUP_REMOVED lines=16> */
.L_x_4559:
[----:B------:R-:W-:Y:S05]  /*5570*/  BSYNC B2 ;  /* 0x0000000000027941 */ /* 0x000fea0003800000 */
.L_x_4558:
[----:B------:R-:W-:Y:S01]  /*5580*/  BSSY B2, `(.L_x_4560) ;  /* 0x000000e000027945 */ /* 0x000fe20003800000 */
[----:B------:R-:W-:Y:S05]  /*5590*/  @P2 BRA `(.L_x_4561) ;  /* 0x0000004000002947 */ /* 0x000fea0003800000 */
[----:B------:R-:W-:Y:S01]  /*55a0*/  MOV R176, RZ ;  /* 0x000000ff00b07202 */ /* 0x000fe20000000f00 */
[----:B------:R-:W-:Y:S05]  /*55b0*/  @!P4 BRA `(.L_x_4562) ;  /* 0x000000a00000c947 */ /* 0x000fea0003800000 */
[----:B-----5:R-:W-:Y:S01]  /*55c0*/  PRMT R176, RZ, 0x5410, R27 ;  /* 0x00005410ffb07816 */ /* 0x020fe2000000001b */
[----:B------:R-:W-:Y:S05]  /*55d0*/  BRA `(.L_x_4562) ;  /* 0x0000008000007947 */ /* 0x000fea0003800000 */
.L_x_4561:
        /* <DEDUP_REMOVED lines=8> */
.L_x_4562:
[----:B------:R-:W-:Y:S05]  /*5660*/  BSYNC B2 ;  /* 0x0000000000027941 */ /* 0x000fea0003800000 */
.L_x_4560:
        /* <DEDUP_REMOVED lines=16> */
.L_x_4564:
[----:B------:R-:W-:Y:S05]  /*5770*/  BSYNC B2 ;  /* 0x0000000000027941 */ /* 0x000fea0003800000 */
.L_x_4563:
[----:B------:R-:W-:Y:S01]  /*5780*/  BSSY B2, `(.L_x_4565) ;  /* 0x000000e000027945 */ /* 0x000fe20003800000 */
[----:B------:R-:W-:Y:S05]  /*5790*/  @P2 BRA `(.L_x_4566) ;  /* 0x0000004000002947 */ /* 0x000fea0003800000 */
[----:B------:R-:W-:Y:S01]  /*57a0*/  HFMA2.MMA R176, -RZ, RZ, 0, 0 ;  /* 0x00000000ffb07435 */ /* 0x000fe200000001ff */
[----:B------:R-:W-:Y:S05]  /*57b0*/  @!P4 BRA `(.L_x_4567) ;  /* 0x000000a00000c947 */ /* 0x000fea0003800000 */
[----:B-----5:R-:W-:Y:S01]  /*57c0*/  PRMT R176, RZ, 0x7610, R27 ;  /* 0x00007610ffb07816 */ /* 0x020fe2000000001b */
[----:B------:R-:W-:Y:S05]  /*57d0*/  BRA `(.L_x_4567) ;  /* 0x0000008000007947 */ /* 0x000fea0003800000 */
.L_x_4566:
        /* <DEDUP_REMOVED lines=8> */
.L_x_4567:
[----:B------:R-:W-:Y:S05]  /*5860*/  BSYNC B2 ;  /* 0x0000000000027941 */ /* 0x000fea0003800000 */
.L_x_4565:
        /* <DEDUP_REMOVED lines=16> */
.L_x_4569:
[----:B------:R-:W-:Y:S05]  /*5970*/  BSYNC B2 ;  /* 0x0000000000027941 */ /* 0x000fea0003800000 */
.L_x_4568:
        /* <DEDUP_REMOVED lines=8> */
.L_x_4527:
[----:B------:R-:W-:Y:S05]  /*5a00*/  BSYNC B1 ;  /* 0x0000000000017941 */ /* 0x000fea0003800000 */
.L_x_4526:
[----:B------:R-:W-:Y:S01]  /*5a10*/  BSSY B1, `(.L_x_4570) ;  /* 0x000011a000017945 */ /* 0x000fe20003800000 */
[----:B------:R-:W-:Y:S05]  /*5a20*/  @!P0 BRA `(.L_x_4571) ;  /* 0x0000118000008947 */ /* 0x000fea0003800000 */
[----:B------:R-:W-:Y:S01]  /*5a30*/  BSSY B2, `(.L_x_4572) ;  /* 0x0000005000027945 */ /* 0x000fe20003800000 */
[----:B------:R-:W-:Y:S05]  /*5a40*/  @!P3 BRA `(.L_x_4573) ;  /* 0x000000300000b947 */ /* 0x000fea0003800000 */
[----:B-----5:R-:W-:-:S10]  /*5a50*/  HFMA2.MMA R36, -RZ, RZ, 0, 9.5367431640625e-07 ;  /* 0x00000010ff247435 */ /* 0x020fd400000001ff */
[----:B------:R-:W-:-:S06]  /*5a60*/  IMAD.WIDE.U32 R36, R4, R36, c[0x0][0x170] ;  /* 0x00005c0004247625 */ /* 0x000fcc00078e0024 */
[----:B------:R-:W5:Y:S02]  /*5a70*/  LDG.E.128 R36, [R36.64] ;  /* 0x0000000424247981 */ /* 0x000f64000c1e1d00 */
.L_x_4573:
[----:B------:R-:W-:Y:S05]  /*5a80*/  BSYNC B2 ;  /* 0x0000000000027941 */ /* 0x000fea0003800000 */
.L_x_4572:
        /* <DEDUP_REMOVED lines=10> */
.L_x_4575:
        /* <DEDUP_REMOVED lines=12> */
.L_x_4576:
[----:B------:R-:W-:Y:S05]  /*5bf0*/  BSYNC B2 ;  /* 0x0000000000027941 */ /* 0x000fea0003800000 */
.L_x_4574:
        /* <DEDUP_REMOVED lines=18> */
.L_x_4578:
[----:B------:R-:W-:Y:S05]  /*5d20*/  BSYNC B2 ;  /* 0x0000000000027941 */ /* 0x000fea0003800000 */
.L_x_4577:
[----:B------:R-:W-:Y:S01]  /*5d30*/  BSSY B2, `(.L_x_4579) ;  /* 0x000000e000027945 */ /* 0x000fe20003800000 */
[----:B------:R-:W-:Y:S05]  /*5d40*/  @P2 BRA `(.L_x_4580) ;  /* 0x0000004000002947 */ /* 0x000fea0003800000 */
[----:B------:R-:W-:Y:S01]  /*5d50*/  IMAD.MOV.U32 R176, RZ, RZ, RZ ;  /* 0x000000ffffb07224 */ /* 0x000fe200078e00ff */
[----:B------:R-:W-:Y:S05]  /*5d60*/  @!P4 BRA `(.L_x_4581) ;  /* 0x000000a00000c947 */ /* 0x000fea0003800000 */
[----:B-----5:R-:W-:Y:S01]  /*5d70*/  PRMT R176, RZ, 0x7610, R152 ;  /* 0x00007610ffb07816 */ /* 0x020fe20000000098 */
[----:B------:R-:W-:Y:S05]  /*5d80*/  BRA `(.L_x_4581) ;  /* 0x0000008000007947 */ /* 0x000fea0003800000 */
.L_x_4580:
        /* <DEDUP_REMOVED lines=8> */
.L_x_4581:
[----:B------:R-:W-:Y:S05]  /*5e10*/  BSYNC B2 ;  /* 0x0000000000027941 */ /* 0x000fea0003800000 */
.L_x_4579:
        /* <DEDUP_REMOVED lines=16> */
.L_x_4583:
[----:B------:R-:W-:Y:S05]  /*5f20*/  BSYNC B2 ;  /* 0x0000000000027941 */ /* 0x000fea0003800000 */
.L_x_4582:
[----:B------:R-:W-:Y:S01]  /*5f30*/  BSSY B2, `(.L_x_4584) ;  /* 0x000000e000027945 */ /* 0x000fe20003800000 */
[----:B------:R-:W-:Y:S05]  /*5f40*/  @P2 BRA `(.L_x_4585) ;  /* 0x0000004000002947 */ /* 0x000fea0003800000 */
[----:B------:R-:W-:Y:S01]  /*5f50*/  MOV R176, RZ ;  /* 0x000000ff00b07202 */ /* 0x000fe20000000f00 */
[----:B------:R-:W-:Y:S05]  /*5f60*/  @!P4 BRA `(.L_x_4586) ;  /* 0x000000a00000c947 */ /* 0x000fea0003800000 */
[----:B-----5:R-:W-:Y:S01]  /*5f70*/  PRMT R176, RZ, 0x5410, R153 ;  /* 0x00005410ffb07816 */ /* 0x020fe20000000099 */
[----:B------:R-:W-:Y:S05]  /*5f80*/  BRA `(.L_x_4586) ;  /* 0x0000008000007947 */ /* 0x000fea0003800000 */
.L_x_4585:
        /* <DEDUP_REMOVED lines=8> */
.L_x_4586:
[----:B------:R-:W-:Y:S05]  /*6010*/  BSYNC B2 ;  /* 0x0000000000027941 */ /* 0x000fea0003800000 */
.L_x_4584:
        /* <DEDUP_REMOVED lines=16> */
.L_x_4588:
[----:B------:R-:W-:Y:S05]  /*6120*/  BSYNC B2 ;  /* 0x0000000000027941 */ /* 0x000fea0003800000 */
.L_x_4587:
[----:B------:R-:W-:Y:S01]  /*6130*/  BSSY B2, `(.L_x_4589) ;  /* 0x000000e000027945 */ /* 0x000fe20003800000 */
[----:B------:R-:W-:Y:S05]  /*6140*/  @P2 BRA `(.L_x_4590) ;  /* 0x0000004000002947 */ /* 0x000fea0003800000 */
[----:B------:R-:W-:Y:S01]  /*6150*/  IMAD.MOV.U32 R176, RZ, RZ, RZ ;  /* 0x000000ffffb07224 */ /* 0x000fe200078e00ff */
[----:B------:R-:W-:Y:S05]  /*6160*/  @!P4 BRA `(.L_x_4591) ;  /* 0x000000a00000c947 */ /* 0x000fea0003800000 */
[----:B-----5:R-:W-:Y:S01]  /*6170*/  PRMT R176, RZ, 0x7610, R153 ;  /* 0x00007610ffb07816 */ /* 0x020fe20000000099 */
[----:B------:R-:W-:Y:S05]  /*6180*/  BRA `(.L_x_4591) ;  /* 0x0000008000007947 */ /* 0x000fea0003800000 */
.L_x_4590:
        /* <DEDUP_REMOVED lines=8> */
.L_x_4591:
[----:B------:R-:W-:Y:S05]  /*6210*/  BSYNC B2 ;  /* 0x0000000000027941 */ /* 0x000fea0003800000 */
.L_x_4589:
        /* <DEDUP_REMOVED lines=16> */
.L_x_4593:
[----:B------:R-:W-:Y:S05]  /*6320*/  BSYNC B2 ;  /* 0x0000000000027941 */ /* 0x000fea0003800000 */
.L_x_4592:
[----:B------:R-:W-:Y:S01]  /*6330*/  BSSY B2, `(.L_x_4594) ;  /* 0x000000e000027945 */ /* 0x000fe20003800000 */
[----:B------:R-:W-:Y:S05]  /*6340*/  @P2 BRA `(.L_x_4595) ;  /* 0x0000004000002947 */ /* 0x000fea0003800000 */
[----:B------:R-:W-:Y:S01]  /*6350*/  MOV R176, RZ ;  /* 0x000000ff00b07202 */ /* 0x000fe20000000f00 */
[----:B------:R-:W-:Y:S05]  /*6360*/  @!P4 BRA `(.L_x_4596) ;  /* 0x000000a00000c947 */ /* 0x000fea0003800000 */
[----:B-----5:R-:W-:Y:S01]  /*6370*/  PRMT R176, RZ, 0x5410, R154 ;  /* 0x00005410ffb07816 */ /* 0x020fe2000000009a */
[----:B------:R-:W-:Y:S05]  /*6380*/  BRA `(.L_x_4596) ;  /* 0x0000008000007947 */ /* 0x000fea0003800000 */
.L_x_4595:
        /* <DEDUP_REMOVED lines=8> */
.L_x_4596:
[----:B------:R-:W-:Y:S05]  /*6410*/  BSYNC B2 ;  /* 0x0000000000027941 */ /* 0x000fea0003800000 */
.L_x_4594:
        /* <DEDUP_REMOVED lines=16> */
.L_x_4598:
[----:B------:R-:W-:Y:S05]  /*6520*/  BSYNC B2 ;  /* 0x0000000000027941 */ /* 0x000fea0003800000 */
.L_x_4597:
[----:B------:R-:W-:Y:S01]  /*6530*/  BSSY B2, `(.L_x_4599) ;  /* 0x000000e000027945 */ /* 0x000fe20003800000 */
[----:B------:R-:W-:Y:S05]  /*6540*/  @P2 BRA `(.L_x_4600) ;  /* 0x0000004000002947 */ /* 0x000fea0003800000 */
[----:B------:R-:W-:Y:S01]  /*6550*/  IMAD.MOV.U32 R176, RZ, RZ, RZ ;  /* 0x000000ffffb07224 */ /* 0x000fe200078e00ff */
[----:B------:R-:W-:Y:S05]  /*6560*/  @!P4 BRA `(.L_x_4601) ;  /* 0x000000a00000c947 */ /* 0x000fea0003800000 */
[----:B-----5:R-:W-:Y:S01]  /*6570*/  PRMT R176, RZ, 0x7610, R154 ;  /* 0x00007610ffb07816 */ /* 0x020fe2000000009a */
[----:B------:R-:W-:Y:S05]  /*6580*/  BRA `(.L_x_4601) ;  /* 0x0000008000007947 */ /* 0x000fea0003800000 */
.L_x_4600:
        /* <DEDUP_REMOVED lines=8> */
.L_x_4601:
[----:B------:R-:W-:Y:S05]  /*6610*/  BSYNC B2 ;  /* 0x0000000000027941 */ /* 0x000fea0003800000 */
.L_x_4599:
        /* <DEDUP_REMOVED lines=16> */
.L_x_4603:
[----:B------:R-:W-:Y:S05]  /*6720*/  BSYNC B2 ;  /* 0x0000000000027941 */ /* 0x000fea0003800000 */
.L_x_4602:
[----:B------:R-:W-:Y:S01]  /*6730*/  BSSY B2, `(.L_x_4604) ;  /* 0x000000e000027945 */ /* 0x000fe20003800000 */
[----:B------:R-:W-:Y:S05]  /*6740*/  @P2 BRA `(.L_x_4605) ;  /* 0x0000004000002947 */ /* 0x000fea0003800000 */
[----:B------:R-:W-:Y:S01]  /*6750*/  MOV R176, RZ ;  /* 0x000000ff00b07202 */ /* 0x000fe20000000f00 */
[----:B------:R-:W-:Y:S05]  /*6760*/  @!P4 BRA `(.L_x_4606) ;  /* 0x000000a00000c947 */ /* 0x000fea0003800000 */
[----:B-----5:R-:W-:Y:S01]  /*6770*/  PRMT R176, RZ, 0x5410, R155 ;  /* 0x00005410ffb07816 */ /* 0x020fe2000000009b */
[----:B------:R-:W-:Y:S05]  /*6780*/  BRA `(.L_x_4606) ;  /* 0x0000008000007947 */ /* 0x000fea0003800000 */
.L_x_4605:
        /* <DEDUP_REMOVED lines=8> */
.L_x_4606:
[----:B------:R-:W-:Y:S05]  /*6810*/  BSYNC B2 ;  /* 0x0000000000027941 */ /* 0x000fea0003800000 */
.L_x_4604:
        /* <DEDUP_REMOVED lines=16> */
.L_x_4608:
[----:B------:R-:W-:Y:S05]  /*6920*/  BSYNC B2 ;  /* 0x0000000000027941 */ /* 0x000fea0003800000 */
.L_x_4607:
[----:B------:R-:W-:Y:S01]  /*6930*/  BSSY B2, `(.L_x_4609) ;  /* 0x000000e000027945 */ /* 0x000fe20003800000 */
[----:B------:R-:W-:Y:S05]  /*6940*/  @P2 BRA `(.L_x_4610) ;  /* 0x0000004000002947 */ /* 0x000fea0003800000 */
[----:B------:R-:W-:Y:S01]  /*6950*/  IMAD.MOV.U32 R176, RZ, RZ, RZ ;  /* 0x000000ffffb07224 */ /* 0x000fe200078e00ff */
[----:B------:R-:W-:Y:S05]  /*6960*/  @!P4 BRA `(.L_x_4611) ;  /* 0x000000a00000c947 */ /* 0x000fea0003800000 */
[----:B-----5:R-:W-:Y:S01]  /*6970*/  PRMT R176, RZ, 0x7610, R155 ;  /* 0x00007610ffb07816 */ /* 0x020fe2000000009b */
[----:B------:R-:W-:Y:S05]  /*6980*/  BRA `(.L_x_4611) ;  /* 0x0000008000007947 */ /* 0x000fea0003800000 */
.L_x_4610:
        /* <DEDUP_REMOVED lines=8> */
.L_x_4611:
[----:B------:R-:W-:Y:S05]  /*6a10*/  BSYNC B2 ;  /* 0x0000000000027941 */ /* 0x000fea0003800000 */
.L_x_4609:
        /* <DEDUP_REMOVED lines=16> */
.L_x_4613:
[----:B------:R-:W-:Y:S05]  /*6b20*/  BSYNC B2 ;  /* 0x0000000000027941 */ /* 0x000fea0003800000 */
.L_x_4612:
[----:B------:R-:W-:-:S05]  /*6b30*/  @P5 MOV R176, 0x10 ;  /* 0x0000001000b05802 */ /* 0x000fca0000000f00 */
[C---:B------:R-:W-:Y:S01]  /*6b40*/  @P5 IMAD.WIDE.U32 R176, R5.reuse, R176, c[0x0][0x258] ;  /* 0x0000960005b05625 */ /* 0x040fe200078e00b0 */
[----:B------:R-:W-:-:S04]  /*6b50*/  IADD3 R5, R5, 0x20, RZ ;  /* 0x0000002005057810 */ /* 0x000fc80007ffe0ff */
[----:B------:R0:W-:Y:S02]  /*6b60*/  @P5 STG.E.128 [R176.64], R40 ;  /* 0x00000028b0005986 */ /* 0x0001e4000c101d04 */
[----:B0-----:R-:W-:-:S05]  /*6b70*/  @P3 MOV R176, 0x10 ;  /* 0x0000001000b03802 */ /* 0x001fca0000000f00 */
[C---:B------:R-:W-:Y:S01]  /*6b80*/  @P3 IMAD.WIDE.U32 R176, R4.reuse, R176, c[0x0][0x248] ;  /* 0x0000920004b03625 */ /* 0x040fe200078e00b0 */
[----:B------:R-:W-:-:S04]  /*6b90*/  IADD3 R4, R4, 0x20, RZ ;  /* 0x0000002004047810 */ /* 0x000fc80007ffe0ff */
[----:B------:R0:W-:Y:S03]  /*6ba0*/  @P3 STG.E.128 [R176.64], R76 ;  /* 0x0000004cb0003986 */ /* 0x0001e6000c101d04 */
.L_x_4571:
[----:B------:R-:W-:Y:S05]  /*6bb0*/  BSYNC B1 ;  /* 0x0000000000017941 */ /* 0x000fea0003800000 */
.L_x_4570:
[----:B------:R-:W-:Y:S01]  /*6bc0*/  BSSY B1, `(.L_x_4614) ;  /* 0x000011a000017945 */ /* 0x000fe20003800000 */
[----:B------:R-:W-:Y:S05]  /*6bd0*/  @!P1 BRA `(.L_x_4615) ;  /* 0x0000118000009947 */ /* 0x000fea0003800000 */
[----:B------:R-:W-:Y:S01]  /*6be0*/  BSSY B2, `(.L_x_4616) ;  /* 0x0000005000027945 */ /* 0x000fe20003800000 */
[----:B------:R-:W-:Y:S05]  /*6bf0*/  @!P3 BRA `(.L_x_4617) ;  /* 0x000000300000b947 */ /* 0x000fea0003800000 */
[----:B-----5:R-:W-:-:S04]  /*6c00*/  IMAD.MOV.U32 R36, RZ, RZ, 0x10 ;  /* 0x00000010ff247424 */ /* 0x020fc800078e00ff */
[----:B------:R-:W-:-:S06]  /*6c10*/  IMAD.WIDE.U32 R36, R4, R36, c[0x0][0x170] ;  /* 0x00005c0004247625 */ /* 0x000fcc00078e0024 */
[----:B------:R-:W5:Y:S02]  /*6c20*/  LDG.E.128 R36, [R36.64] ;  /* 0x0000000424247981 */ /* 0x000f64000c1e1d00 */
.L_x_4617:
[----:B------:R-:W-:Y:S05]  /*6c30*/  BSYNC B2 ;  /* 0x0000000000027941 */ /* 0x000fea0003800000 */
.L_x_4616:
        /* <DEDUP_REMOVED lines=10> */
.L_x_4619:
        /* <DEDUP_REMOVED lines=12> */
.L_x_4620:
[----:B------:R-:W-:Y:S05]  /*6da0*/  BSYNC B2 ;  /* 0x0000000000027941 */ /* 0x000fea0003800000 */
.L_x_4618:
        /* <DEDUP_REMOVED lines=18> */
.L_x_4622:
[----:B------:R-:W-:Y:S05]  /*6ed0*/  BSYNC B2 ;  /* 0x0000000000027941 */ /* 0x000fea0003800000 */
.L_x_4621:
[----:B------:R-:W-:Y:S01]  /*6ee0*/  BSSY B2, `(.L_x_4623) ;  /* 0x000000e000027945 */ /* 0x000fe20003800000 */
[----:B------:R-:W-:Y:S05]  /*6ef0*/  @P2 BRA `(.L_x_4624) ;  /* 0x0000004000002947 */ /* 0x000fea0003800000 */
[----:B------:R-:W-:Y:S01]  /*6f00*/  MOV R176, RZ ;  /* 0x000000ff00b07202 */ /* 0x000fe20000000f00 */
[----:B------:R-:W-:Y:S05]  /*6f10*/  @!P4 BRA `(.L_x_4625) ;  /* 0x000000a00000c947 */ /* 0x000fea0003800000 */
[----:B-----5:R-:W-:Y:S01]  /*6f20*/  PRMT R176, RZ, 0x7610, R156 ;  /* 0x00007610ffb07816 */ /* 0x020fe2000000009c */
[----:B------:R-:W-:Y:S05]  /*6f30*/  BRA `(.L_x_4625) ;  /* 0x0000008000007947 */ /* 0x000fea0003800000 */
.L_x_4624:
        /* <DEDUP_REMOVED lines=8> */
.L_x_4625:
[----:B------:R-:W-:Y:S05]  /*6fc0*/  BSYNC B2 ;  /* 0x0000000000027941 */ /* 0x000fea0003800000 */
.L_x_4623:
        /* <DEDUP_REMOVED lines=16> */
.L_x_4627:
[----:B------:R-:W-:Y:S05]  /*70d0*/  BSYNC B2 ;  /* 0x0000000000027941 */ /* 0x000fea0003800000 */
.L_x_4626:
[----:B------:R-:W-:Y:S01]  /*70e0*/  BSSY B2, `(.L_x_4628) ;  /* 0x000000e000027945 */ /* 0x000fe20003800000 */
[----:B------:R-:W-:Y:S05]  /*70f0*/  @P2 BRA `(.L_x_4629) ;  /* 0x0000004000002947 */ /* 0x000fea0003800000 */
[----:B------:R-:W-:Y:S01]  /*7100*/  HFMA2.MMA R176, -RZ, RZ, 0, 0 ;  /* 0x00000000ffb07435 */ /* 0x000fe200000001ff */
[----:B------:R-:W-:Y:S05]  /*7110*/  @!P4 BRA `(.L_x_4630) ;  /* 0x000000a00000c947 */ /* 0x000fea0003800000 */
[----:B-----5:R-:W-:Y:S01]  /*7120*/  PRMT R176, RZ, 0x5410, R157 ;  /* 0x00005410ffb07816 */ /* 0x020fe2000000009d */
[----:B------:R-:W-:Y:S05]  /*7130*/  BRA `(.L_x_4630) ;  /* 0x0000008000007947 */ /* 0x000fea0003800000 */
.L_x_4629:
        /* <DEDUP_REMOVED lines=8> */
.L_x_4630:
[----:B------:R-:W-:Y:S05]  /*71c0*/  BSYNC B2 ;  /* 0x0000000000027941 */ /* 0x000fea0003800000 */
.L_x_4628:
        /* <DEDUP_REMOVED lines=16> */
.L_x_4632:
[----:B------:R-:W-:Y:S05]  /*72d0*/  BSYNC B2 ;  /* 0x0000000000027941 */ /* 0x000fea0003800000 */
.L_x_4631:
[----:B------:R-:W-:Y:S01]  /*72e0*/  BSSY B2, `(.L_x_4633) ;  /* 0x000000e000027945 */ /* 0x000fe20003800000 */
[----:B------:R-:W-:Y:S05]  /*72f0*/  @P2 BRA `(.L_x_4634) ;  /* 0x0000004000002947 */ /* 0x000fea0003800000 */
[----:B------:R-:W-:Y:S01]  /*7300*/  MOV R176, RZ ;  /* 0x000000ff00b07202 */ /* 0x000fe20000000f00 */
[----:B------:R-:W-:Y:S05]  /*7310*/  @!P4 BRA `(.L_x_4635) ;  /* 0x000000a00000c947 */ /* 0x000fea0003800000 */
[----:B-----5:R-:W-:Y:S01]  /*7320*/  PRMT R176, RZ, 0x7610, R157 ;  /* 0x00007610ffb07816 */ /* 0x020fe2000000009d */
[----:B------:R-:W-:Y:S05]  /*7330*/  BRA `(.L_x_4635) ;  /* 0x0000008000007947 */ /* 0x000fea0003800000 */
.L_x_4634:
        /* <DEDUP_REMOVED lines=8> */
.L_x_4635:
[----:B------:R-:W-:Y:S05]  /*73c0*/  BSYNC B2 ;  /* 0x0000000000027941 */ /* 0x000fea0003800000 */
.L_x_4633:
        /* <DEDUP_REMOVED lines=16> */
.L_x_4637:
[----:B------:R-:W-:Y:S05]  /*74d0*/  BSYNC B2 ;  /* 0x0000000000027941 */ /* 0x000fea0003800000 */
.L_x_4636:
[----:B------:R-:W-:Y:S01]  /*74e0*/  BSSY B2, `(.L_x_4638) ;  /* 0x000000e000027945 */ /* 0x000fe20003800000 */
[----:B------:R-:W-:Y:S05]  /*74f0*/  @P2 BRA `(.L_x_4639) ;  /* 0x0000004000002947 */ /* 0x000fea0003800000 */
[----:B------:R-:W-:Y:S01]  /*7500*/  HFMA2.MMA R176, -RZ, RZ, 0, 0 ;  /* 0x00000000ffb07435 */ /* 0x000fe200000001ff */
[----:B------:R-:W-:Y:S05]  /*7510*/  @!P4 BRA `(.L_x_4640) ;  /* 0x000000a00000c947 */ /* 0x000fea0003800000 */
[----:B-----5:R-:W-:Y:S01]  /*7520*/  PRMT R176, RZ, 0x5410, R158 ;  /* 0x00005410ffb07816 */ /* 0x020fe2000000009e */
[----:B------:R-:W-:Y:S05]  /*7530*/  BRA `(.L_x_4640) ;  /* 0x0000008000007947 */ /* 0x000fea0003800000 */
.L_x_4639:
        /* <DEDUP_REMOVED lines=8> */
.L_x_4640:
[----:B------:R-:W-:Y:S05]  /*75c0*/  BSYNC B2 ;  /* 0x0000000000027941 */ /* 0x000fea0003800000 */
.L_x_4638:
        /* <DEDUP_REMOVED lines=16> */
.L_x_4642:
[----:B------:R-:W-:Y:S05]  /*76d0*/  BSYNC B2 ;  /* 0x0000000000027941 */ /* 0x000fea0003800000 */
.L_x_4641:
[----:B------:R-:W-:Y:S01]  /*76e0*/  BSSY B2, `(.L_x_4643) ;  /* 0x000000e000027945 */ /* 0x000fe20003800000 */
[----:B------:R-:W-:Y:S05]  /*76f0*/  @P2 BRA `(.L_x_4644) ;  /* 0x0000004000002947 */ /* 0x000fea0003800000 */
[----:B------:R-:W-:Y:S01]  /*7700*/  MOV R176, RZ ;  /* 0x000000ff00b07202 */ /* 0x000fe20000000f00 */
[----:B------:R-:W-:Y:S05]  /*7710*/  @!P4 BRA `(.L_x_4645) ;  /* 0x000000a00000c947 */ /* 0x000fea0003800000 */
[----:B-----5:R-:W-:Y:S01]  /*7720*/  PRMT R176, RZ, 0x7610, R158 ;  /* 0x00007610ffb07816 */ /* 0x020fe2000000009e */
[----:B------:R-:W-:Y:S05]  /*7730*/  BRA `(.L_x_4645) ;  /* 0x0000008000007947 */ /* 0x000fea0003800000 */
.L_x_4644:
        /* <DEDUP_REMOVED lines=8> */
.L_x_4645:
[----:B------:R-:W-:Y:S05]  /*77c0*/  BSYNC B2 ;  /* 0x0000000000027941 */ /* 0x000fea0003800000 */
.L_x_4643:
        /* <DEDUP_REMOVED lines=16> */
.L_x_4647:
[----:B------:R-:W-:Y:S05]  /*78d0*/  BSYNC B2 ;  /* 0x0000000000027941 */ /* 0x000fea0003800000 */
.L_x_4646:
[----:B------:R-:W-:Y:S01]  /*78e0*/  BSSY B2, `(.L_x_4648) ;  /* 0x000000e000027945 */ /* 0x000fe20003800000 */
[----:B------:R-:W-:Y:S05]  /*78f0*/  @P2 BRA `(.L_x_4649) ;  /* 0x0000004000002947 */ /* 0x000fea0003800000 */
[----:B------:R-:W-:Y:S01]  /*7900*/  HFMA2.MMA R176, -RZ, RZ, 0, 0 ;  /* 0x00000000ffb07435 */ /* 0x000fe200000001ff */
[----:B------:R-:W-:Y:S05]  /*7910*/  @!P4 BRA `(.L_x_4650) ;  /* 0x000000a00000c947 */ /* 0x000fea0003800000 */
[----:B-----5:R-:W-:Y:S01]  /*7920*/  PRMT R176, RZ, 0x5410, R159 ;  /* 0x00005410ffb07816 */ /* 0x020fe2000000009f */
[----:B------:R-:W-:Y:S05]  /*7930*/  BRA `(.L_x_4650) ;  /* 0x0000008000007947 */ /* 0x000fea0003800000 */
.L_x_4649:
        /* <DEDUP_REMOVED lines=8> */
.L_x_4650:
[----:B------:R-:W-:Y:S05]  /*79c0*/  BSYNC B2 ;  /* 0x0000000000027941 */ /* 0x000fea0003800000 */
.L_x_4648:
        /* <DEDUP_REMOVED lines=16> */
.L_x_4652:
[----:B------:R-:W-:Y:S05]  /*7ad0*/  BSYNC B2 ;  /* 0x0000000000027941 */ /* 0x000fea0003800000 */
.L_x_4651:
[----:B------:R-:W-:Y:S01]  /*7ae0*/  BSSY B2, `(.L_x_4653) ;  /* 0x000000e000027945 */ /* 0x000fe20003800000 */
[----:B------:R-:W-:Y:S05]  /*7af0*/  @P2 BRA `(.L_x_4654) ;  /* 0x0000004000002947 */ /* 0x000fea0003800000 */
[----:B------:R-:W-:Y:S01]  /*7b00*/  MOV R176, RZ ;  /* 0x000000ff00b07202 */ /* 0x000fe20000000f00 */
[----:B------:R-:W-:Y:S05]  /*7b10*/  @!P4 BRA `(.L_x_4655) ;  /* 0x000000a00000c947 */ /* 0x000fea0003800000 */
[----:B-----5:R-:W-:Y:S01]  /*7b20*/  PRMT R176, RZ, 0x7610, R159 ;  /* 0x00007610ffb07816 */ /* 0x020fe2000000009f */
[----:B------:R-:W-:Y:S05]  /*7b30*/  BRA `(.L_x_4655) ;  /* 0x0000008000007947 */ /* 0x000fea0003800000 */
.L_x_4654:
        /* <DEDUP_REMOVED lines=8> */
.L_x_4655:
[----:B------:R-:W-:Y:S05]  /*7bc0*/  BSYNC B2 ;  /* 0x0000000000027941 */ /* 0x000fea0003800000 */
.L_x_4653:
        /* <DEDUP_REMOVED lines=16> */
.L_x_4657:
[----:B------:R-:W-:Y:S05]  /*7cd0*/  BSYNC B2 ;  /* 0x0000000000027941 */ /* 0x000fea0003800000 */
.L_x_4656:
        /* <DEDUP_REMOVED lines=8> */
.L_x_4615:
[----:B------:R-:W-:Y:S05]  /*7d60*/  BSYNC B1 ;  /* 0x0000000000017941 */ /* 0x000fea0003800000 */
.L_x_4614:
        /* <DEDUP_REMOVED lines=8> */
.L_x_4661:
[----:B------:R-:W-:Y:S05]  /*7df0*/  BSYNC B2 ;  /* 0x0000000000027941 */ /* 0x000fea0003800000 */
.L_x_4660:
[----:B------:R-:W-:Y:S01]  /*7e00*/  BSSY B2, `(.L_x_4662) ;  /* 0x0000016000027945 */ /* 0x000fe20003800000 */
[----:B------:R-:W-:Y:S05]  /*7e10*/  @P2 BRA `(.L_x_4663) ;  /* 0x0000008000002947 */ /* 0x000fea0003800000 */
[----:B------:R-:W-:Y:S01]  /*7e20*/  ULDC.64 UR6, c[0x0][0x218] ;  /* 0x0000860000067ab9 */ /* 0x000fe20000000a00 */
[----:B0-----:R-:W-:Y:S01]  /*7e30*/  IMAD.MOV.U32 R176, RZ, RZ, RZ ;  /* 0x000000ffffb07224 */ /* 0x001fe200078e00ff */
[----:B------:R-:W-:-:S04]  /*7e40*/  UISETP.NE.U32.AND UP0, UPT, URZ, UR6, UPT ;  /* 0x000000063f00728c */ /* 0x000fc8000bf05070 */
[----:B------:R-:W-:-:S06]  /*7e50*/  UISETP.NE.AND.EX UP0, UPT, URZ, UR7, UPT, UP0 ;  /* 0x000000073f00728c */ /* 0x000fcc000bf05300 */
[----:B------:R-:W-:-:S13]  /*7e60*/  PLOP3.LUT P4, PT, PT, PT, UP0, 0x80, 0x0 ;  /* 0x000000000000781c */ /* 0x000fda0003f8f008 */
[----:B------:R-:W-:Y:S05]  /*7e70*/  @!P4 BRA `(.L_x_4664) ;  /* 0x000000e00000c947 */ /* 0x000fea0003800000 */
[----:B-----5:R-:W-:Y:S01]  /*7e80*/  PRMT R176, RZ, 0x5410, R160 ;  /* 0x00005410ffb07816 */ /* 0x020fe200000000a0 */
[----:B------:R-:W-:Y:S05]  /*7e90*/  BRA `(.L_x_4664) ;  /* 0x000000c000007947 */ /* 0x000fea0003800000 */
.L_x_4663:
        /* <DEDUP_REMOVED lines=12> */
.L_x_4664:
[----:B------:R-:W-:Y:S05]  /*7f60*/  BSYNC B2 ;  /* 0x0000000000027941 */ /* 0x000fea0003800000 */
.L_x_4662:
        /* <DEDUP_REMOVED lines=18> */
.L_x_4666:
[----:B------:R-:W-:Y:S05]  /*8090*/  BSYNC B2 ;  /* 0x0000000000027941 */ /* 0x000fea0003800000 */
.L_x_4665:
[----:B------:R-:W-:Y:S01]  /*80a0*/  BSSY B2, `(.L_x_4667) ;  /* 0x000000e000027945 */ /* 0x000fe20003800000 */
[----:B------:R-:W-:Y:S05]  /*80b0*/  @P2 BRA `(.L_x_4668) ;  /* 0x0000004000002947 */ /* 0x000fea0003800000 */
[----:B------:R-:W-:Y:S01]  /*80c0*/  MOV R176, RZ ;  /* 0x000000ff00b07202 */ /* 0x000fe20000000f00 */
[----:B------:R-:W-:Y:S05]  /*80d0*/  @!P4 BRA `(.L_x_4669) ;  /* 0x000000a00000c947 */ /* 0x000fea0003800000 */
[----:B-----5:R-:W-:Y:S01]  /*80e0*/  PRMT R176, RZ, 0x7610, R160 ;  /* 0x00007610ffb07816 */ /* 0x020fe200000000a0 */
[----:B------:R-:W-:Y:S05]  /*80f0*/  BRA `(.L_x_4669) ;  /* 0x0000008000007947 */ /* 0x000fea0003800000 */
.L_x_4668:
        /* <DEDUP_REMOVED lines=8> */
.L_x_4669:
[----:B------:R-:W-:Y:S05]  /*8180*/  BSYNC B2 ;  /* 0x0000000000027941 */ /* 0x000fea0003800000 */
.L_x_4667:
        /* <DEDUP_REMOVED lines=16> */
.L_x_4671:
[----:B------:R-:W-:Y:S05]  /*8290*/  BSYNC B2 ;  /* 0x0000000000027941 */ /* 0x000fea0003800000 */
.L_x_4670:
[----:B------:R-:W-:Y:S01]  /*82a0*/  BSSY B2, `(.L_x_4672) ;  /* 0x000000e000027945 */ /* 0x000fe20003800000 */
[----:B------:R-:W-:Y:S05]  /*82b0*/  @P2 BRA `(.L_x_4673) ;  /* 0x0000004000002947 */ /* 0x000fea0003800000 */
[----:B------:R-:W-:Y:S01]  /*82c0*/  IMAD.MOV.U32 R176, RZ, RZ, RZ ;  /* 0x000000ffffb07224 */ /* 0x000fe200078e00ff */
[----:B------:R-:W-:Y:S05]  /*82d0*/  @!P4 BRA `(.L_x_4674) ;  /* 0x000000a00000c947 */ /* 0x000fea0003800000 */
[----:B-----5:R-:W-:Y:S01]  /*82e0*/  PRMT R176, RZ, 0x5410, R161 ;  /* 0x00005410ffb07816 */ /* 0x020fe200000000a1 */
[----:B------:R-:W-:Y:S05]  /*82f0*/  BRA `(.L_x_4674) ;  /* 0x0000008000007947 */ /* 0x000fea0003800000 */
.L_x_4673:
        /* <DEDUP_REMOVED lines=8> */
.L_x_4674:
[----:B------:R-:W-:Y:S05]  /*8380*/  BSYNC B2 ;  /* 0x0000000000027941 */ /* 0x000fea0003800000 */
.L_x_4672:
        /* <DEDUP_REMOVED lines=16> */
.L_x_4676:
[----:B------:R-:W-:Y:S05]  /*8490*/  BSYNC B2 ;  /* 0x0000000000027941 */ /* 0x000fea0003800000 */
.L_x_4675:
[----:B------:R-:W-:Y:S01]  /*84a0*/  BSSY B2, `(.L_x_4677) ;  /* 0x000000e000027945 */ /* 0x000fe20003800000 */
[----:B------:R-:W-:Y:S05]  /*84b0*/  @P2 BRA `(.L_x_4678) ;  /* 0x0000004000002947 */ /* 0x000fea0003800000 */
[----:B------:R-:W-:Y:S01]  /*84c0*/  MOV R176, RZ ;  /* 0x000000ff00b07202 */ /* 0x000fe20000000f00 */
[----:B------:R-:W-:Y:S05]  /*84d0*/  @!P4 BRA `(.L_x_4679) ;  /* 0x000000a00000c947 */ /* 0x000fea0003800000 */
[----:B-----5:R-:W-:Y:S01]  /*84e0*/  PRMT R176, RZ, 0x7610, R161 ;  /* 0x00007610ffb07816 */ /* 0x020fe200000000a1 */
[----:B------:R-:W-:Y:S05]  /*84f0*/  BRA `(.L_x_4679) ;  /* 0x0000008000007947 */ /* 0x000fea0003800000 */
.L_x_4678:
        /* <DEDUP_REMOVED lines=8> */
.L_x_4679:
[----:B------:R-:W-:Y:S05]  /*8580*/  BSYNC B2 ;  /* 0x0000000000027941 */ /* 0x000fea0003800000 */
.L_x_4677:
        /* <DEDUP_REMOVED lines=16> */
.L_x_4681:
[----:B------:R-:W-:Y:S05]  /*8690*/  BSYNC B2 ;  /* 0x0000000000027941 */ /* 0x000fea0003800000 */
.L_x_4680:
[----:B------:R-:W-:Y:S01]  /*86a0*/  BSSY B2, `(.L_x_4682) ;  /* 0x000000e000027945 */ /* 0x000fe20003800000 */
[----:B------:R-:W-:Y:S05]  /*86b0*/  @P2 BRA `(.L_x_4683) ;  /* 0x0000004000002947 */ /* 0x000fea0003800000 */
[----:B------:R-:W-:Y:S01]  /*86c0*/  IMAD.MOV.U32 R176, RZ, RZ, RZ ;  /* 0x000000ffffb07224 */ /* 0x000fe200078e00ff */
[----:B------:R-:W-:Y:S05]  /*86d0*/  @!P4 BRA `(.L_x_4684) ;  /* 0x000000a00000c947 */ /* 0x000fea0003800000 */
[----:B-----5:R-:W-:Y:S01]  /*86e0*/  PRMT R176, RZ, 0x5410, R162 ;  /* 0x00005410ffb07816 */ /* 0x020fe200000000a2 */
[----:B------:R-:W-:Y:S05]  /*86f0*/  BRA `(.L_x_4684) ;  /* 0x0000008000007947 */ /* 0x000fea0003800000 */
.L_x_4683:
        /* <DEDUP_REMOVED lines=8> */
.L_x_4684:
[----:B------:R-:W-:Y:S05]  /*8780*/  BSYNC B2 ;  /* 0x0000000000027941 */ /* 0x000fea0003800000 */
.L_x_4682:
        /* <DEDUP_REMOVED lines=16> */
.L_x_4686:
[----:B------:R-:W-:Y:S05]  /*8890*/  BSYNC B2 ;  /* 0x0000000000027941 */ /* 0x000fea0003800000 */
.L_x_4685:
[----:B------:R-:W-:Y:S01]  /*88a0*/  BSSY B2, `(.L_x_4687) ;  /* 0x000000e000027945 */ /* 0x000fe20003800000 */
[----:B------:R-:W-:Y:S05]  /*88b0*/  @P2 BRA `(.L_x_4688) ;  /* 0x0000004000002947 */ /* 0x000fea0003800000 */
[----:B------:R-:W-:Y:S01]  /*88c0*/  MOV R176, RZ ;  /* 0x000000ff00b07202 */ /* 0x000fe20000000f00 */
[----:B------:R-:W-:Y:S05]  /*88d0*/  @!P4 BRA `(.L_x_4689) ;  /* 0x000000a00000c947 */ /* 0x000fea0003800000 */
[----:B-----5:R-:W-:Y:S01]  /*88e0*/  PRMT R176, RZ, 0x7610, R162 ;  /* 0x00007610ffb07816 */ /* 0x020fe200000000a2 */
[----:B------:R-:W-:Y:S05]  /*88f0*/  BRA `(.L_x_4689) ;  /* 0x0000008000007947 */ /* 0x000fea0003800000 */
.L_x_4688:
        /* <DEDUP_REMOVED lines=8> */
.L_x_4689:
[----:B------:R-:W-:Y:S05]  /*8980*/  BSYNC B2 ;  /* 0x0000000000027941 */ /* 0x000fea0003800000 */
.L_x_4687:
        /* <DEDUP_REMOVED lines=16> */
.L_x_4691:
[----:B------:R-:W-:Y:S05]  /*8a90*/  BSYNC B2 ;  /* 0x0000000000027941 */ /* 0x000fea0003800000 */
.L_x_4690:
[----:B------:R-:W-:Y:S01]  /*8aa0*/  BSSY B2, `(.L_x_4692) ;  /* 0x000000e000027945 */ /* 0x000fe20003800000 */
[----:B------:R-:W-:Y:S05]  /*8ab0*/  @P2 BRA `(.L_x_4693) ;  /* 0x0000004000002947 */ /* 0x000fea0003800000 */
[----:B------:R-:W-:Y:S01]  /*8ac0*/  IMAD.MOV.U32 R176, RZ, RZ, RZ ;  /* 0x000000ffffb07224 */ /* 0x000fe200078e00ff */
[----:B------:R-:W-:Y:S05]  /*8ad0*/  @!P4 BRA `(.L_x_4694) ;  /* 0x000000a00000c947 */ /* 0x000fea0003800000 */
[----:B-----5:R-:W-:Y:S01]  /*8ae0*/  PRMT R176, RZ, 0x5410, R163 ;  /* 0x00005410ffb07816 */ /* 0x020fe200000000a3 */
[----:B------:R-:W-:Y:S05]  /*8af0*/  BRA `(.L_x_4694) ;  /* 0x0000008000007947 */ /* 0x000fea0003800000 */
.L_x_4693:
        /* <DEDUP_REMOVED lines=8> */
.L_x_4694:
[----:B------:R-:W-:Y:S05]  /*8b80*/  BSYNC B2 ;  /* 0x0000000000027941 */ /* 0x000fea0003800000 */
.L_x_4692:
        /* <DEDUP_REMOVED lines=16> */
.L_x_4696:
[----:B------:R-:W-:Y:S05]  /*8c90*/  BSYNC B2 ;  /* 0x0000000000027941 */ /* 0x000fea0003800000 */
.L_x_4695:
[----:B------:R-:W-:Y:S01]  /*8ca0*/  BSSY B2, `(.L_x_4697) ;  /* 0x000000e000027945 */ /* 0x000fe20003800000 */
[----:B------:R-:W-:Y:S05]  /*8cb0*/  @P2 BRA `(.L_x_4698) ;  /* 0x0000004000002947 */ /* 0x000fea0003800000 */
[----:B------:R-:W-:Y:S01]  /*8cc0*/  MOV R3, RZ ;  /* 0x000000ff00037202 */ /* 0x000fe20000000f00 */
[----:B------:R-:W-:Y:S05]  /*8cd0*/  @!P4 BRA `(.L_x_4699) ;  /* 0x000000a00000c947 */ /* 0x000fea0003800000 */
[----:B-----5:R-:W-:Y:S01]  /*8ce0*/  PRMT R3, RZ, 0x7610, R163 ;  /* 0x00007610ff037816 */ /* 0x020fe200000000a3 */
[----:B------:R-:W-:Y:S05]  /*8cf0*/  BRA `(.L_x_4699) ;  /* 0x0000008000007947 */ /* 0x000fea0003800000 */
.L_x_4698:
        /* <DEDUP_REMOVED lines=8> */
.L_x_4699:
[----:B------:R-:W-:Y:S05]  /*8d80*/  BSYNC B2 ;  /* 0x0000000000027941 */ /* 0x000fea0003800000 */
.L_x_4697:
        /* <DEDUP_REMOVED lines=16> */
.L_x_4701:
[----:B------:R-:W-:Y:S05]  /*8e90*/  BSYNC B2 ;  /* 0x0000000000027941 */ /* 0x000fea0003800000 */
.L_x_4700:
[----:B------:R-:W-:-:S04]  /*8ea0*/  @P5 IMAD.MOV.U32 R2, RZ, RZ, 0x10 ;  /* 0x00000010ff025424 */ /* 0x000fc800078e00ff */
[----:B------:R-:W-:-:S05]  /*8eb0*/  @P5 IMAD.WIDE.U32 R2, R5, R2, c[0x0][0x258] ;  /* 0x0000960005025625 */ /* 0x000fca00078e0002 */
[----:B------:R0:W-:Y:S02]  /*8ec0*/  @P5 STG.E.128 [R2.64], R40 ;  /* 0x0000002802005986 */ /* 0x0001e4000c101d04 */
[----:B0-----:R-:W-:-:S05]  /*8ed0*/  @P3 MOV R2, 0x10 ;  /* 0x0000001000023802 */ /* 0x001fca0000000f00 */
[----:B------:R-:W-:-:S05]  /*8ee0*/  @P3 IMAD.WIDE.U32 R2, R4, R2, c[0x0][0x248] ;  /* 0x0000920004023625 */ /* 0x000fca00078e0002 */
[----:B------:R0:W-:Y:S02]  /*8ef0*/  @P3 STG.E.128 [R2.64], R76 ;  /* 0x0000004c02003986 */ /* 0x0001e4000c101d04 */
.L_x_4659:
[----:B------:R-:W-:Y:S05]  /*8f00*/  BSYNC B1 ;  /* 0x0000000000017941 */ /* 0x000fea0003800000 */
.L_x_4658:
[----:B0-----:R-:W-:-:S04]  /*8f10*/  MOV R2, c[0x0][0x160] ;  /* 0x0000580000027a02 */ /* 0x001fc80000000f00 */
[----:B------:R-:W-:-:S04]  /*8f20*/  LEA R0, R2, R0, 0x2 ;  /* 0x0000000002007211 */ /* 0x000fc800078e10ff */
[----:B------:R-:W-:-:S13]  /*8f30*/  ISETP.GE.AND P2, PT, R0, c[0x0][0x164], PT ;  /* 0x0000590000007a0c */ /* 0x000fda0003f46270 */
[----:B-1---5:R-:W-:Y:S01]  /*8f40*/  @P2 CALL.REL.NOINC `(.L_x_4460) ;  /* 0x0000001000002944 */ /* 0x022fe20003c00000 */
[----:B------:R-:W-:Y:S05]  /*8f50*/  BRA `(.L_x_4702) ;  /* 0xffff7d3000007947 */ /* 0x000fea000383ffff */
.L_x_4460:
[----:B------:R-:W-:Y:S05]  /*8f60*/  BSYNC B0 ;  /* 0x0000000000007941 */ /* 0x000fea0003800000 */
.L_x_4459:
[----:B------:R-:W0:Y:S01]  /*8f70*/  S2R R176, SR_TID.X ;  /* 0x0000000000b07919 */ /* 0x000e220000002100 */
[----:B------:R-:W-:Y:S01]  /*8f80*/  WARPSYNC 0xffffffff ;  /* 0xffffffff00007948 */ /* 0x000fe20003800000 */
[----:B------:R-:W-:Y:S01]  /*8f90*/  BSSY B0, `(.L_x_4703) ;  /* 0x00000c9000007945 */ /* 0x000fe20003800000 */
[----:B0-----:R-:W-:Y:S02]  /*8fa0*/  SHF.R.U32.HI R0, RZ, 0x5, R176 ;  /* 0x00000005ff007819 */ /* 0x001fe400000116b0 */
        /* <DEDUP_REMOVED lines=151> */
[----:B------:R-:W5:Y:S01]  /*9920*/  LDS R87, [R176.X4+0x2800] ;  /* 0x00280000b0577984 */ /* 0x000f620000004800 */
[----:B------:R-:W-:-:S03]  /*9930*/  IADD3 R38, R28, c[0x0][0x168], RZ ;  /* 0x00005a001c267a10 */ /* 0x000fc60007ffe0ff */
[----:B------:R-:W5:Y:S01]  /*9940*/  LDS R83, [R176.X4+0x1800] ;  /* 0x00180000b0537984 */ /* 0x000f620000004800 */
[C---:B------:R-:W-:Y:S02]  /*9950*/  LOP3.LUT P4, RZ, R38.reuse, 0xffffff80, RZ, 0xc0, !PT ;  /* 0xffffff8026ff7812 */ /* 0x040fe4000788c0ff */
[C---:B------:R-:W-:Y:S01]  /*9960*/  ISETP.GE.U32.AND P2, PT, R38.reuse, 0x100, PT ;  /* 0x000001002600780c */ /* 0x040fe20003f46070 */
[----:B------:R-:W5:Y:S01]  /*9970*/  LDS R89, [R176.X4+0x2a00] ;  /* 0x002a0000b0597984 */ /* 0x000f620000004800 */
[C---:B------:R-:W-:Y:S02]  /*9980*/  ISETP.GE.U32.AND P3, PT, R38.reuse, 0x180, PT ;  /* 0x000001802600780c */ /* 0x040fe40003f66070 */
[----:B------:R-:W-:Y:S01]  /*9990*/  ISETP.GE.U32.AND P1, PT, R38, 0x280, PT ;  /* 0x000002802600780c */ /* 0x000fe20003f26070 */
[----:B------:R-:W5:Y:S04]  /*99a0*/  LDS R73, [R176.X4+0x2c00] ;  /* 0x002c0000b0497984 */ /* 0x000f680000004800 */
[----:B------:R-:W5:Y:S04]  /*99b0*/  LDS R79, [R176.X4+0x3c00] ;  /* 0x003c0000b04f7984 */ /* 0x000f680000004800 */
[----:B------:R0:W5:Y:S01]  /*99c0*/  LDS R91, [R176.X4+0x3e00] ;  /* 0x003e0000b05b7984 */ /* 0x0001620000004800 */
        /* <DEDUP_REMOVED lines=12> */
[----:B-----5:R-:W-:Y:S01]  /*9a90*/  FADD.FTZ R62, R62, R87 ;  /* 0x000000573e3e7221 */ /* 0x020fe20000010000 */
        /* <DEDUP_REMOVED lines=19> */
[----:B------:R-:W-:Y:S02]  /*9bd0*/  IADD3 R40, P6, R40, 0x200, RZ ;  /* 0x0000020028287810 */ /* 0x000fe40007fde0ff */
[----:B------:R-:W-:Y:S01]  /*9be0*/  IADD3.X R87, RZ, R87, RZ, P4, !PT ;  /* 0x00000057ff577210 */ /* 0x000fe200027fe4ff */
[----:B------:R0:W-:Y:S01]  /*9bf0*/  STG.E [R32.64], R79 ;  /* 0x0000004f20007986 */ /* 0x0001e2000c101904 */
[----:B------:R-:W-:Y:S02]  /*9c00*/  IADD3.X R83, RZ, R83, RZ, P5, !PT ;  /* 0x00000053ff537210 */ /* 0x000fe40002ffe4ff */
[----:B------:R-:W-:Y:S02]  /*9c10*/  IADD3.X R81, RZ, R81, RZ, P6, !PT ;  /* 0x00000051ff517210 */ /* 0x000fe400037fe4ff */
.L_x_4704:
[----:B------:R-:W-:Y:S05]  /*9c20*/  BSYNC B0 ;  /* 0x0000000000007941 */ /* 0x000fea0003800000 */
.L_x_4703:
[----:B------:R-:W-:Y:S01]  /*9c30*/  BSSY B0, `(.L_x_4705) ;  /* 0x0000012000007945 */ /* 0x000fe20003800000 */
[----:B------:R-:W-:Y:S01]  /*9c40*/  FADD.FTZ R91, R64, R91 ;  /* 0x0000005b405b7221 */ /* 0x000fe20000010000 */
[----:B------:R-:W-:Y:S05]  /*9c50*/  @!P2 BRA `(.L_x_4706) ;  /* 0x000000f00000a947 */ /* 0x000fea0003800000 */
[----:B0-----:R-:W-:Y:S01]  /*9c60*/  IMAD.MOV.U32 R28, RZ, RZ, R60 ;  /* 0x000000ffff1c7224 */ /* 0x001fe200078e003c */
[----:B------:R-:W-:Y:S01]  /*9c70*/  MOV R29, R87 ;  /* 0x00000057001d7202 */ /* 0x000fe20000000f00 */
[----:B------:R-:W-:Y:S01]  /*9c80*/  IMAD.MOV.U32 R32, RZ, RZ, R40 ;  /* 0x000000ffff207224 */ /* 0x000fe200078e0028 */
[----:B------:R-:W-:-:S02]  /*9c90*/  MOV R30, R56 ;  /* 0x00000038001e7202 */ /* 0x000fc40000000f00 */
        /* <DEDUP_REMOVED lines=11> */
.L_x_4706:
[----:B------:R-:W-:Y:S05]  /*9d50*/  BSYNC B0 ;  /* 0x0000000000007941 */ /* 0x000fea0003800000 */
.L_x_4705:
[----:B------:R-:W-:Y:S01]  /*9d60*/  BSSY B0, `(.L_x_4707) ;  /* 0x0000012000007945 */ /* 0x000fe20003800000 */
[----:B-1----:R-:W-:Y:S01]  /*9d70*/  FADD.FTZ R93, R66, R93 ;  /* 0x0000005d425d7221 */ /* 0x002fe20000010000 */
        /* <DEDUP_REMOVED lines=16> */
.L_x_4708:
[----:B------:R-:W-:Y:S05]  /*9e80*/  BSYNC B0 ;  /* 0x0000000000007941 */ /* 0x000fea0003800000 */
.L_x_4707:
        /* <DEDUP_REMOVED lines=121> */
[----:B------:R0:W-:Y:S04]  /*a620*/  STG.E [R4.64], R19 ;  /* 0x0000001304007986 */ /* 0x0001e8000c101904 */
[----:B------:R0:W-:Y:S01]  /*a630*/  STG.E [R6.64], R29 ;  /* 0x0000001d06007986 */ /* 0x0001e2000c101904 */
[----:B------:R-:W-:Y:S01]  /*a640*/  IMAD.X R87, RZ, RZ, R87, P0 ;  /* 0x000000ffff577224 */ /* 0x000fe200000e0657 */
[----:B------:R-:W-:-:S04]  /*a650*/  IADD3 R56, P0, R56, 0x200, RZ ;  /* 0x0000020038387810 */ /* 0x000fc80007f1e0ff */
[----:B------:R-:W-:Y:S02]  /*a660*/  IADD3.X R83, RZ, R83, RZ, P0, !PT ;  /* 0x00000053ff537210 */ /* 0x000fe400007fe4ff */
[----:B------:R-:W-:-:S04]  /*a670*/  IADD3 R40, P0, R40, 0x200, RZ ;  /* 0x0000020028287810 */ /* 0x000fc80007f1e0ff */
[----:B------:R-:W-:-:S04]  /*a680*/  IADD3.X R81, RZ, R81, RZ, P0, !PT ;  /* 0x00000051ff517210 */ /* 0x000fc800007fe4ff */
.L_x_4710:
[----:B01234-:R-:W-:Y:S05]  /*a690*/  BSYNC B0 ;  /* 0x0000000000007941 */ /* 0x01ffea0003800000 */
.L_x_4709:
        /* <DEDUP_REMOVED lines=16> */
[----:B------:R-:W-:Y:S02]  /*a7a0*/  IADD3.X R83, RZ, R83, RZ, P0, !PT ;  /* 0x00000053ff537210 */ /* 0x000fe400007fe4ff */
[----:B------:R-:W-:-:S04]  /*a7b0*/  IADD3.X R81, RZ, R81, RZ, P1, !PT ;  /* 0x00000051ff517210 */ /* 0x000fc80000ffe4ff */
.L_x_4712:
[----:B------:R-:W-:Y:S05]  /*a7c0*/  BSYNC B0 ;  /* 0x0000000000007941 */ /* 0x000fea0003800000 */
.L_x_4711:
        /* <DEDUP_REMOVED lines=18> */
.L_x_4714:
[----:B------:R-:W-:Y:S05]  /*a8f0*/  BSYNC B0 ;  /* 0x0000000000007941 */ /* 0x000fea0003800000 */
.L_x_4713:
        /* <DEDUP_REMOVED lines=18> */
.L_x_4716:
[----:B------:R-:W-:Y:S05]  /*aa20*/  BSYNC B0 ;  /* 0x0000000000007941 */ /* 0x000fea0003800000 */
.L_x_4715:
        /* <DEDUP_REMOVED lines=15> */
[----:B------:R-:W-:Y:S01]  /*ab20*/  IMAD.X R87, RZ, RZ, R87, P0 ;  /* 0x000000ffff577224 */ /* 0x000fe200000e0657 */
[----:B------:R-:W-:-:S02]  /*ab30*/  IADD3.X R83, RZ, R83, RZ, P1, !PT ;  /* 0x00000053ff537210 */ /* 0x000fc40000ffe4ff */
[----:B------:R-:W-:-:S03]  /*ab40*/  IADD3.X R81, RZ, R81, RZ, P2, !PT ;  /* 0x00000051ff517210 */ /* 0x000fc600017fe4ff */
.L_x_4718:
[----:B------:R-:W-:Y:S05]  /*ab50*/  BSYNC B0 ;  /* 0x0000000000007941 */ /* 0x000fea0003800000 */
.L_x_4717:
[----:B------:R-:W-:Y:S01]  /*ab60*/  BSSY B0, `(.L_x_4719) ;  /* 0x0000012000007945 */ /* 0x000fe20003800000 */
[----:B------:R-:W-:Y:S01]  /*ab70*/  FADD.FTZ R71, R24, R71 ;  /* 0x0000004718477221 */ /* 0x000fe20000010000 */
[----:B------:R-:W-:Y:S05]  /*ab80*/  @!P5 BRA `(.L_x_4720) ;  /* 0x000000f00000d947 */ /* 0x000fea0003800000 */
[----:B0-----:R-:W-:Y:S01]  /*ab90*/  MOV R2, R60 ;  /* 0x0000003c00027202 */ /* 0x001fe20000000f00 */
        /* <DEDUP_REMOVED lines=14> */
.L_x_4720:
[----:B------:R-:W-:Y:S05]  /*ac80*/  BSYNC B0 ;  /* 0x0000000000007941 */ /* 0x000fea0003800000 */
.L_x_4719:
        /* <DEDUP_REMOVED lines=12> */
.L_x_4480:
[----:B------:R-:W-:Y:S01]  /*ad50*/  HFMA2.MMA R2, -RZ, RZ, 0, 5.9604644775390625e-08 ;  /* 0x00000001ff027435 */ /* 0x000fe200000001ff */
[----:B0-----:R-:W-:Y:S01]  /*ad60*/  MOV R177, R217 ;  /* 0x000000d900b17202 */ /* 0x001fe20000000f00 */
[----:B------:R-:W-:Y:S01]  /*ad70*/  IMAD.MOV.U32 R181, RZ, RZ, 0x1f ;  /* 0x0000001fffb57424 */ /* 0x000fe200078e00ff */
[----:B------:R-:W-:Y:S02]  /*ad80*/  MOV R180, 0xffffffff ;  /* 0xffffffff00b47802 */ /* 0x000fe40000000f00 */
[----:B------:R-:W-:-:S02]  /*ad90*/  MOV R176, 0xadb0 ;  /* 0x0000adb000b07802 */ /* 0x000fc40000000f00 */
[----:B-----5:R-:W-:Y:S05]  /*ada0*/  CALL.REL.NOINC `($__internal_57_$__cuda_sm70_shflsync_bfly_p) ;  /* 0x0000045000007944 */ /* 0x020fea0003c00000 */
[----:B-1----:R-:W-:Y:S01]  /*adb0*/  MOV R7, R2 ;  /* 0x0000000200077202 */ /* 0x002fe20000000f00 */
[----:B------:R-:W-:Y:S05]  /*adc0*/  BRA `(.L_x_4721) ;  /* 0xffff862000007947 */ /* 0x000fea000383ffff */
.L_x_4481:
[----:B------:R-:W-:Y:S01]  /*add0*/  HFMA2.MMA R181, -RZ, RZ, 0, 1.847743988037109375e-06 ;  /* 0x0000001fffb57435 */ /* 0x000fe200000001ff */
[----:B0-----:R-:W-:Y:S01]  /*ade0*/  MOV R177, R220 ;  /* 0x000000dc00b17202 */ /* 0x001fe20000000f00 */
[----:B------:R-:W-:Y:S01]  /*adf0*/  IMAD.MOV.U32 R2, RZ, RZ, 0x1 ;  /* 0x00000001ff027424 */ /* 0x000fe200078e00ff */
[----:B------:R-:W-:-:S02]  /*ae00*/  MOV R180, 0xffffffff ;  /* 0xffffffff00b47802 */ /* 0x000fc40000000f00 */
[----:B------:R-:W-:Y:S02]  /*ae10*/  MOV R176, 0xae30 ;  /* 0x0000ae3000b07802 */ /* 0x000fe40000000f00 */
[----:B-12--5:R-:W-:Y:S05]  /*ae20*/  CALL.REL.NOINC `($__internal_57_$__cuda_sm70_shflsync_bfly_p) ;  /* 0x000003d000007944 */ /* 0x026fea0003c00000 */
[----:B------:R-:W-:Y:S01]  /*ae30*/  FADD.FTZ R7, R7, R217 ;  /* 0x000000d907077221 */ /* 0x000fe20000010000 */
[----:B------:R-:W-:Y:S01]  /*ae40*/  MOV R180, 0xffffffff ;  /* 0xffffffff00b47802 */ /* 0x000fe20000000f00 */
[----:B-1----:R-:W-:Y:S01]  /*ae50*/  FADD.FTZ R178, R220, R2 ;  /* 0x00000002dcb27221 */ /* 0x002fe20000010000 */
[----:B------:R-:W-:Y:S01]  /*ae60*/  HFMA2.MMA R2, -RZ, RZ, 0, 1.1920928955078125e-07 ;  /* 0x00000002ff027435 */ /* 0x000fe200000001ff */
[----:B------:R-:W-:Y:S01]  /*ae70*/  IMAD.MOV.U32 R181, RZ, RZ, 0x1f ;  /* 0x0000001fffb57424 */ /* 0x000fe200078e00ff */
[----:B------:R-:W-:Y:S02]  /*ae80*/  MOV R177, R7 ;  /* 0x0000000700b17202 */ /* 0x000fe40000000f00 */
[----:B------:R-:W-:Y:S02]  /*ae90*/  MOV R176, 0xaeb0 ;  /* 0x0000aeb000b07802 */ /* 0x000fe40000000f00 */
[----:B------:R-:W-:Y:S05]  /*aea0*/  CALL.REL.NOINC `($__internal_57_$__cuda_sm70_shflsync_bfly_p) ;  /* 0x0000035000007944 */ /* 0x000fea0003c00000 */
[----:B-1----:R-:W-:Y:S01]  /*aeb0*/  MOV R179, R2 ;  /* 0x0000000200b37202 */ /* 0x002fe20000000f00 */
[----:B------:R-:W-:Y:S01]  /*aec0*/  HFMA2.MMA R2, -RZ, RZ, 0, 1.1920928955078125e-07 ;  /* 0x00000002ff027435 */ /* 0x000fe200000001ff */
[----:B------:R-:W-:Y:S01]  /*aed0*/  IMAD.MOV.U32 R177, RZ, RZ, R178 ;  /* 0x000000ffffb17224 */ /* 0x000fe200078e00b2 */
[----:B------:R-:W-:-:S02]  /*aee0*/  MOV R181, 0x1f ;  /* 0x0000001f00b57802 */ /* 0x000fc40000000f00 */
[----:B------:R-:W-:Y:S02]  /*aef0*/  MOV R180, 0xffffffff ;  /* 0xffffffff00b47802 */ /* 0x000fe40000000f00 */
[----:B------:R-:W-:Y:S02]  /*af00*/  MOV R176, 0xaf20 ;  /* 0x0000af2000b07802 */ /* 0x000fe40000000f00 */
[----:B------:R-:W-:Y:S05]  /*af10*/  CALL.REL.NOINC `($__internal_57_$__cuda_sm70_shflsync_bfly_p) ;  /* 0x000002e000007944 */ /* 0x000fea0003c00000 */
[----:B------:R-:W-:Y:S01]  /*af20*/  FADD.FTZ R7, R179, R7 ;  /* 0x00000007b3077221 */ /* 0x000fe20000010000 */
[----:B------:R-:W-:Y:S01]  /*af30*/  HFMA2.MMA R181, -RZ, RZ, 0, 1.847743988037109375e-06 ;  /* 0x0000001fffb57435 */ /* 0x000fe200000001ff */
[----:B-1----:R-:W-:Y:S01]  /*af40*/  FADD.FTZ R178, R178, R2 ;  /* 0x00000002b2b27221 */ /* 0x002fe20000010000 */
[----:B------:R-:W-:Y:S01]  /*af50*/  MOV R180, 0xffffffff ;  /* 0xffffffff00b47802 */ /* 0x000fe20000000f00 */
[----:B------:R-:W-:Y:S01]  /*af60*/  IMAD.MOV.U32 R2, RZ, RZ, 0x4 ;  /* 0x00000004ff027424 */ /* 0x000fe200078e00ff */
[----:B------:R-:W-:Y:S02]  /*af70*/  MOV R177, R7 ;  /* 0x0000000700b17202 */ /* 0x000fe40000000f00 */
[----:B------:R-:W-:Y:S02]  /*af80*/  MOV R176, 0xafa0 ;  /* 0x0000afa000b07802 */ /* 0x000fe40000000f00 */
[----:B------:R-:W-:Y:S05]  /*af90*/  CALL.REL.NOINC `($__internal_57_$__cuda_sm70_shflsync_bfly_p) ;  /* 0x0000026000007944 */ /* 0x000fea0003c00000 */
[----:B-1----:R-:W-:Y:S01]  /*afa0*/  IMAD.MOV.U32 R179, RZ, RZ, R2 ;  /* 0x000000ffffb37224 */ /* 0x002fe200078e0002 */
[----:B------:R-:W-:Y:S01]  /*afb0*/  HFMA2.MMA R2, -RZ, RZ, 0, 2.384185791015625e-07 ;  /* 0x00000004ff027435 */ /* 0x000fe200000001ff */
[----:B------:R-:W-:Y:S01]  /*afc0*/  MOV R177, R178 ;  /* 0x000000b200b17202 */ /* 0x000fe20000000f00 */
[----:B------:R-:W-:Y:S01]  /*afd0*/  IMAD.MOV.U32 R180, RZ, RZ, -0x1 ;  /* 0xffffffffffb47424 */ /* 0x000fe200078e00ff */
[----:B------:R-:W-:-:S02]  /*afe0*/  MOV R181, 0x1f ;  /* 0x0000001f00b57802 */ /* 0x000fc40000000f00 */
[----:B------:R-:W-:Y:S02]  /*aff0*/  MOV R176, 0xb010 ;  /* 0x0000b01000b07802 */ /* 0x000fe40000000f00 */
[----:B------:R-:W-:Y:S05]  /*b000*/  CALL.REL.NOINC `($__internal_57_$__cuda_sm70_shflsync_bfly_p) ;  /* 0x000001f000007944 */ /* 0x000fea0003c00000 */
[----:B------:R-:W-:Y:S01]  /*b010*/  FADD.FTZ R7, R179, R7 ;  /* 0x00000007b3077221 */ /* 0x000fe20000010000 */
[----:B------:R-:W-:Y:S01]  /*b020*/  MOV R181, 0x1f ;  /* 0x0000001f00b57802 */ /* 0x000fe20000000f00 */
[----:B-1----:R-:W-:Y:S01]  /*b030*/  FADD.FTZ R178, R178, R2 ;  /* 0x00000002b2b27221 */ /* 0x002fe20000010000 */
[----:B------:R-:W-:Y:S01]  /*b040*/  HFMA2.MMA R2, -RZ, RZ, 0, 4.76837158203125e-07 ;  /* 0x00000008ff027435 */ /* 0x000fe200000001ff */
[----:B------:R-:W-:Y:S01]  /*b050*/  MOV R180, 0xffffffff ;  /* 0xffffffff00b47802 */ /* 0x000fe20000000f00 */
[----:B------:R-:W-:Y:S01]  /*b060*/  IMAD.MOV.U32 R177, RZ, RZ, R7 ;  /* 0x000000ffffb17224 */ /* 0x000fe200078e0007 */
[----:B------:R-:W-:-:S03]  /*b070*/  MOV R176, 0xb090 ;  /* 0x0000b09000b07802 */ /* 0x000fc60000000f00 */
[----:B------:R-:W-:Y:S05]  /*b080*/  CALL.REL.NOINC `($__internal_57_$__cuda_sm70_shflsync_bfly_p) ;  /* 0x0000017000007944 */ /* 0x000fea0003c00000 */
[----:B-1----:R-:W-:Y:S01]  /*b090*/  MOV R179, R2 ;  /* 0x0000000200b37202 */ /* 0x002fe20000000f00 */
[----:B------:R-:W-:Y:S01]  /*b0a0*/  HFMA2.MMA R2, -RZ, RZ, 0, 4.76837158203125e-07 ;  /* 0x00000008ff027435 */ /* 0x000fe200000001ff */
[----:B------:R-:W-:Y:S01]  /*b0b0*/  MOV R177, R178 ;  /* 0x000000b200b17202 */ /* 0x000fe20000000f00 */
[----:B------:R-:W-:Y:S01]  /*b0c0*/  IMAD.MOV.U32 R181, RZ, RZ, 0x1f ;  /* 0x0000001fffb57424 */ /* 0x000fe200078e00ff */
[----:B------:R-:W-:-:S02]  /*b0d0*/  MOV R180, 0xffffffff ;  /* 0xffffffff00b47802 */ /* 0x000fc40000000f00 */
[----:B------:R-:W-:Y:S02]  /*b0e0*/  MOV R176, 0xb100 ;  /* 0x0000b10000b07802 */ /* 0x000fe40000000f00 */
[----:B------:R-:W-:Y:S05]  /*b0f0*/  CALL.REL.NOINC `($__internal_57_$__cuda_sm70_shflsync_bfly_p) ;  /* 0x0000010000007944 */ /* 0x000fea0003c00000 */
[----:B------:R-:W-:Y:S01]  /*b100*/  FADD.FTZ R7, R179, R7 ;  /* 0x00000007b3077221 */ /* 0x000fe20000010000 */
[----:B------:R-:W-:Y:S01]  /*b110*/  MOV R181, 0x1f ;  /* 0x0000001f00b57802 */ /* 0x000fe20000000f00 */
[----:B-1----:R-:W-:Y:S01]  /*b120*/  FADD.FTZ R178, R178, R2 ;  /* 0x00000002b2b27221 */ /* 0x002fe20000010000 */
[----:B------:R-:W-:Y:S01]  /*b130*/  HFMA2.MMA R2, -RZ, RZ, 0, 9.5367431640625e-07 ;  /* 0x00000010ff027435 */ /* 0x000fe200000001ff */
[----:B------:R-:W-:Y:S01]  /*b140*/  IMAD.MOV.U32 R180, RZ, RZ, -0x1 ;  /* 0xffffffffffb47424 */ /* 0x000fe200078e00ff */
[----:B------:R-:W-:Y:S02]  /*b150*/  MOV R177, R7 ;  /* 0x0000000700b17202 */ /* 0x000fe40000000f00 */
[----:B------:R-:W-:Y:S02]  /*b160*/  MOV R176, 0xb180 ;  /* 0x0000b18000b07802 */ /* 0x000fe40000000f00 */
[----:B------:R-:W-:Y:S05]  /*b170*/  CALL.REL.NOINC `($__internal_57_$__cuda_sm70_shflsync_bfly_p) ;  /* 0x0000008000007944 */ /* 0x000fea0003c00000 */
[----:B------:R-:W-:Y:S01]  /*b180*/  HFMA2.MMA R181, -RZ, RZ, 0, 1.847743988037109375e-06 ;  /* 0x0000001fffb57435 */ /* 0x000fe200000001ff */
[----:B-1----:R-:W-:Y:S01]  /*b190*/  MOV R179, R2 ;  /* 0x0000000200b37202 */ /* 0x002fe20000000f00 */
[----:B------:R-:W-:Y:S01]  /*b1a0*/  IMAD.MOV.U32 R2, RZ, RZ, 0x10 ;  /* 0x00000010ff027424 */ /* 0x000fe200078e00ff */
[----:B------:R-:W-:-:S02]  /*b1b0*/  MOV R177, R178 ;  /* 0x000000b200b17202 */ /* 0x000fc40000000f00 */
[----:B------:R-:W-:Y:S02]  /*b1c0*/  MOV R180, 0xffffffff ;  /* 0xffffffff00b47802 */ /* 0x000fe40000000f00 */
[----:B------:R-:W-:Y:S02]  /*b1d0*/  MOV R176, 0xb1f0 ;  /* 0x0000b1f000b07802 */ /* 0x000fe40000000f00 */
[----:B------:R-:W-:Y:S05]  /*b1e0*/  CALL.REL.NOINC `($__internal_57_$__cuda_sm70_shflsync_bfly_p) ;  /* 0x0000001000007944 */ /* 0x000fea0003c00000 */
[----:B-1----:R-:W-:Y:S05]  /*b1f0*/  BRA `(.L_x_4722) ;  /* 0xffff831000007947 */ /* 0x002fea000383ffff */
        .weak           $__internal_57_$__cuda_sm70_shflsync_bfly_p
        .type           $__internal_57_$__cuda_sm70_shflsync_bfly_p,@function
        .size           $__internal_57_$__cuda_sm70_shflsync_bfly_p,(.L_x_14939 - $__internal_57_$__cuda_sm70_shflsync_bfly_p)
$__internal_57_$__cuda_sm70_shflsync_bfly_p:
[----:B------:R-:W-:Y:S04]  /*b200*/  WARPSYNC R180 ;  /* 0x000000b400007348 */ /* 0x000fe80003800000 */
[----:B------:R0:W1:Y:S02]  /*b210*/  SHFL.BFLY PT, R2, R177, R2, R181 ;  /* 0x0c000002b1027389 */ /* 0x00006400000e00b5 */
[----:B0-----:R-:W-:-:S06]  /*b220*/  HFMA2.MMA R177, -RZ, RZ, 0, 0 ;  /* 0x00000000ffb17435 */ /* 0x001fcc00000001ff */
[----:B------:R-:W-:Y:S05]  /*b230*/  RET.REL.NODEC R176 `(_ZN10layer_norm13ln_bwd_kernelINS_13Kernel_traitsIf13__nv_bfloat16S2_S2_fjLj1280ELj1ELj4ELj1ELj16ENS_18Kernel_traits_baseILj1280EfS2_S2_S2_fjLj128EEEEELb1ELb1ELb1ELb0EEEvNS_9BwdParamsE) ;  /* 0xffff4dc0b0007950 */ /* 0x000fea0003c3ffff */
.L_x_4723:
        /* <DEDUP_REMOVED lines=12> */
.L_x_14939:


//--------------------- .text._ZN10layer_norm22ln_bwd_finalize_kernelINS_22Kernel_traits_finalizeILj1280Ef13__nv_bfloat16S2_S2_fjLb1ELj1024ELj4ENS_18Kernel_traits_baseILj1280EfS2_S2_S2_fjLj1024EEEEELb1ELb1EEEvNS_9BwdParamsE --------------------------
	.section	.text._ZN10layer_norm22ln_bwd_finalize_kernelINS_22Kernel_traits_finalizeILj1280Ef13__nv_bfloat16S2_S2_fjLb1ELj1024ELj4ENS_18Kernel_traits_baseILj1280EfS2_S2_S2_fjLj1024EEEEELb1ELb1EEEvNS_9BwdParamsE,"ax",@progbits
	.sectioninfo	@"SHI_REGISTERS=32"
	.align	128
        .global         _ZN10layer_norm22ln_bwd_finalize_kernelINS_22Kernel_traits_finalizeILj1280Ef13__nv_bfloat16S2_S2_fjLb1ELj1024ELj4ENS_18Kernel_traits_baseILj1280EfS2_S2_S2_fjLj1024EEEEELb1ELb1EEEvNS_9BwdParamsE
        .type           _ZN10layer_norm22ln_bwd_finalize_kernelINS_22Kernel_traits_finalizeILj1280Ef13__nv_bfloat16S2_S2_fjLb1ELj1024ELj4ENS_18Kernel_traits_baseILj1280EfS2_S2_S2_fjLj1024EEEEELb1ELb1EEEvNS_9BwdParamsE,@function
        .size           _ZN10layer_norm22ln_bwd_finalize_kernelINS_22Kernel_traits_finalizeILj1280Ef13__nv_bfloat16S2_S2_fjLb1ELj1024ELj4ENS_18Kernel_traits_baseILj1280EfS2_S2_S2_fjLj1024EEEEELb1ELb1EEEvNS_9BwdParamsE,(.L_x_14940 - _ZN10layer_norm22ln_bwd_finalize_kernelINS_22Kernel_traits_finalizeILj1280Ef13__nv_bfloat16S2_S2_fjLb1ELj1024ELj4ENS_18Kernel_traits_baseILj1280EfS2_S2_S2_fjLj1024EEEEELb1ELb1EEEvNS_9BwdParamsE)
        .other          _ZN10layer_norm22ln_bwd_finalize_kernelINS_22Kernel_traits_finalizeILj1280Ef13__nv_bfloat16S2_S2_fjLb1ELj1024ELj4ENS_18Kernel_traits_baseILj1280EfS2_S2_S2_fjLj1024EEEEELb1ELb1EEEvNS_9BwdParamsE,@"STO_CUDA_ENTRY STV_DEFAULT"
_ZN10layer_norm22ln_bwd_finalize_kernelINS_22Kernel_traits_finalizeILj1280Ef13__nv_bfloat16S2_S2_fjLb1ELj1024ELj4ENS_18Kernel_traits_baseILj1280EfS2_S2_S2_fjLj1024EEEEELb1ELb1EEEvNS_9BwdParamsE:
.text._ZN10layer_norm22ln_bwd_finalize_kernelINS_22Kernel_traits_finalizeILj1280Ef13__nv_bfloat16S2_S2_fjLb1ELj1024ELj4ENS_18Kernel_traits_baseILj1280EfS2_S2_S2_fjLj1024EEEEELb1ELb1EEEvNS_9BwdParamsE:
        /* <DEDUP_REMOVED lines=19> */
.L_x_4736:
        /* <DEDUP_REMOVED lines=32> */
.L_x_4728:
        /* <DEDUP_REMOVED lines=47> */
.L_x_4727:
[----:B------:R-:W-:Y:S05]  /*0620*/  BSYNC B1 ;  /* 0x0000000000017941 */ /* 0x000fea0003800000 */
.L_x_4726:
        /* <DEDUP_REMOVED lines=29> */
.L_x_4730:
[----:B------:R-:W-:Y:S05]  /*0800*/  BSYNC B1 ;  /* 0x0000000000017941 */ /* 0x000fea0003800000 */
.L_x_4729:
        /* <DEDUP_REMOVED lines=13> */
.L_x_4725:
[----:B------:R-:W-:Y:S05]  /*08e0*/  BSYNC B0 ;  /* 0x0000000000007941 */ /* 0x000fea0003800000 */
.L_x_4724:
        /* <DEDUP_REMOVED lines=12> */
.L_x_4737:
        /* <DEDUP_REMOVED lines=27> */
.L_x_4738:
        /* <DEDUP_REMOVED lines=9> */
.L_x_4731:
[----:B0-----:R-:W-:Y:S01]  /*0bf0*/  WARPSYNC 0xffffffff ;  /* 0xffffffff00007948 */ /* 0x001fe20003800000 */
[----:B------:R-:W-:Y:S06]  /*0c00*/  BAR.SYNC.DEFER_BLOCKING 0x0 ;  /* 0x0000000000007b1d */ /* 0x000fec0000010000 */
[----:B------:R-:W-:Y:S01]  /*0c10*/  BSSY B0, `(.L_x_4734) ;  /* 0x000000e000007945 */ /* 0x000fe20003800000 */
[----:B------:R-:W-:Y:S05]  /*0c20*/  @!P0 BRA `(.L_x_4735) ;  /* 0x000000c000008947 */ /* 0x000fea0003800000 */
[----:B--2---:R-:W-:Y:S01]  /*0c30*/  SHF.L.U32 R8, R0, 0x3, RZ ;  /* 0x0000000300087819 */ /* 0x004fe200000006ff */
[----:B------:R-:W-:-:S03]  /*0c40*/  HFMA2.MMA R16, -RZ, RZ, 0, 4.76837158203125e-07 ;  /* 0x00000008ff107435 */ /* 0x000fc600000001ff */
[----:B-1----:R-:W-:-:S05]  /*0c50*/  LOP3.LUT R18, R8, 0xf8, RZ, 0xc0, !PT ;  /* 0x000000f808127812 */ /* 0x002fca00078ec0ff */
[----:B------:R-:W0:Y:S02]  /*0c60*/  LDS.64 R10, [R18+0x3000] ;  /* 0x00300000120a7984 */ /* 0x000e240000000a00 */
[CC--:B------:R-:W-:Y:S02]  /*0c70*/  IMAD.WIDE.U32 R12, R5.reuse, R16.reuse, c[0x0][0x268] ;  /* 0x00009a00050c7625 */ /* 0x0c0fe400078e0010 */
[----:B------:R-:W1:Y:S02]  /*0c80*/  LDS.64 R8, [R18+0x3080] ;  /* 0x0030800012087984 */ /* 0x000e640000000a00 */
[CC--:B------:R-:W-:Y:S02]  /*0c90*/  IMAD.WIDE.U32 R14, R5.reuse, R16.reuse, c[0x0][0x260] ;  /* 0x00009800050e7625 */ /* 0x0c0fe400078e0010 */
[----:B------:R-:W2:Y:S02]  /*0ca0*/  LDS.64 R20, [R18+0x3100] ;  /* 0x0031000012147984 */ /* 0x000ea40000000a00 */
[----:B------:R-:W-:-:S02]  /*0cb0*/  IMAD.WIDE.U32 R16, R5, R16, c[0x0][0x280] ;  /* 0x0000a00005107625 */ /* 0x000fc400078e0010 */
[----:B0-----:R0:W-:Y:S04]  /*0cc0*/  STG.E.64 [R12.64], R10 ;  /* 0x0000000a0c007986 */ /* 0x0011e8000c101b04 */
[----:B-1----:R0:W-:Y:S04]  /*0cd0*/  STG.E.64 [R14.64], R8 ;  /* 0x000000080e007986 */ /* 0x0021e8000c101b04 */
[----:B--2---:R0:W-:Y:S02]  /*0ce0*/  STG.E.64 [R16.64], R20 ;  /* 0x0000001410007986 */ /* 0x0041e4000c101b04 */
.L_x_4735:
[----:B------:R-:W-:Y:S05]  /*0cf0*/  BSYNC B0 ;  /* 0x0000000000007941 */ /* 0x000fea0003800000 */
.L_x_4734:
[C---:B------:R-:W-:Y:S02]  /*0d00*/  ISETP.GT.U32.AND P1, PT, R4.reuse, -0x501, PT ;  /* 0xfffffaff0400780c */ /* 0x040fe40003f24070 */
[----:B------:R-:W-:-:S02]  /*0d10*/  IADD3 R4, R4, 0x500, RZ ;  /* 0x0000050004047810 */ /* 0x000fc40007ffe0ff */
[----:B------:R-:W-:-:S09]  /*0d20*/  IADD3 R5, R5, 0x280, RZ ;  /* 0x0000028005057810 */ /* 0x000fd20007ffe0ff */
[----:B012---:R-:W-:Y:S05]  /*0d30*/  @P1 BRA `(.L_x_4736) ;  /* 0xfffff3f000001947 */ /* 0x007fea000383ffff */
[----:B------:R-:W-:Y:S05]  /*0d40*/  EXIT ;  /* 0x000000000000794d */ /* 0x000fea0003800000 */
.L_x_4732:
[----:B------:R-:W-:Y:S01]  /*0d50*/  HFMA2.MMA R14, -RZ, RZ, 0, 1.847743988037109375e-06 ;  /* 0x0000001fff0e7435 */ /* 0x000fe200000001ff */
[----:B---3--:R-:W-:Y:S01]  /*0d60*/  IMAD.MOV.U32 R18, RZ, RZ, R10 ;  /* 0x000000ffff127224 */ /* 0x008fe200078e000a */
[----:B------:R-:W-:Y:S01]  /*0d70*/  MOV R17, 0x1 ;  /* 0x0000000100117802 */ /* 0x000fe20000000f00 */
[----:B------:R-:W-:Y:S01]  /*0d80*/  IMAD.MOV.U32 R19, RZ, RZ, -0x1 ;  /* 0xffffffffff137424 */ /* 0x000fe200078e00ff */
[----:B------:R-:W-:Y:S02]  /*0d90*/  MOV R8, 0xdb0 ;  /* 0x00000db000087802 */ /* 0x000fe40000000f00 */
[----:B012---:R-:W-:Y:S05]  /*0da0*/  CALL.REL.NOINC `($__internal_58_$__cuda_sm70_shflsync_bfly_p) ;  /* 0x0000059000007944 */ /* 0x007fea0003c00000 */
[----:B01----:R-:W-:Y:S05]  /*0db0*/  BRA `(.L_x_4737) ;  /* 0xfffffbf000007947 */ /* 0x003fea000383ffff */
.L_x_4733:
[----:B------:R-:W-:Y:S01]  /*0dc0*/  HFMA2.MMA R14, -RZ, RZ, 0, 1.847743988037109375e-06 ;  /* 0x0000001fff0e7435 */ /* 0x000fe200000001ff */
[----:B------:R-:W-:Y:S01]  /*0dd0*/  MOV R17, 0x2 ;  /* 0x0000000200117802 */ /* 0x000fe20000000f00 */
[----:B------:R-:W-:Y:S01]  /*0de0*/  IMAD.MOV.U32 R19, RZ, RZ, -0x1 ;  /* 0xffffffffff137424 */ /* 0x000fe200078e00ff */
[----:B------:R-:W-:-:S03]  /*0df0*/  MOV R8, 0xe10 ;  /* 0x00000e1000087802 */ /* 0x000fc60000000f00 */
[----:B0123--:R-:W-:Y:S05]  /*0e00*/  CALL.REL.NOINC `($__internal_58_$__cuda_sm70_shflsync_bfly_p) ;  /* 0x0000053000007944 */ /* 0x00ffea0003c00000 */
[----:B01----:R-:W-:Y:S01]  /*0e10*/  FADD.FTZ R18, R18, R14 ;  /* 0x0000000e12127221 */ /* 0x003fe20000010000 */
[----:B------:R-:W-:Y:S01]  /*0e20*/  HFMA2.MMA R14, -RZ, RZ, 0, 1.847743988037109375e-06 ;  /* 0x0000001fff0e7435 */ /* 0x000fe200000001ff */
[----:B------:R-:W-:Y:S01]  /*0e30*/  MOV R17, 0x4 ;  /* 0x0000000400117802 */ /* 0x000fe20000000f00 */
[----:B------:R-:W-:Y:S01]  /*0e40*/  IMAD.MOV.U32 R19, RZ, RZ, -0x1 ;  /* 0xffffffffff137424 */ /* 0x000fe200078e00ff */
[----:B------:R-:W-:-:S03]  /*0e50*/  MOV R8, 0xe70 ;  /* 0x00000e7000087802 */ /* 0x000fc60000000f00 */
[----:B------:R-:W-:Y:S05]  /*0e60*/  CALL.REL.NOINC `($__internal_58_$__cuda_sm70_shflsync_bfly_p) ;  /* 0x000004d000007944 */ /* 0x000fea0003c00000 */
[----:B01----:R-:W-:Y:S01]  /*0e70*/  FADD.FTZ R18, R18, R14 ;  /* 0x0000000e12127221 */ /* 0x003fe20000010000 */
[----:B------:R-:W-:Y:S01]  /*0e80*/  HFMA2.MMA R14, -RZ, RZ, 0, 1.847743988037109375e-06 ;  /* 0x0000001fff0e7435 */ /* 0x000fe200000001ff */
[----:B------:R-:W-:-:S02]  /*0e90*/  MOV R17, 0x8 ;  /* 0x0000000800117802 */ /* 0x000fc40000000f00 */
[----:B------:R-:W-:Y:S02]  /*0ea0*/  MOV R19, 0xffffffff ;  /* 0xffffffff00137802 */ /* 0x000fe40000000f00 */
[----:B------:R-:W-:Y:S02]  /*0eb0*/  MOV R8, 0xed0 ;  /* 0x00000ed000087802 */ /* 0x000fe40000000f00 */
[----:B------:R-:W-:Y:S05]  /*0ec0*/  CALL.REL.NOINC `($__internal_58_$__cuda_sm70_shflsync_bfly_p) ;  /* 0x0000047000007944 */ /* 0x000fea0003c00000 */
[----:B-1----:R-:W-:Y:S01]  /*0ed0*/  FADD.FTZ R10, R18, R14 ;  /* 0x0000000e120a7221 */ /* 0x002fe20000010000 */
[----:B------:R-:W-:Y:S01]  /*0ee0*/  HFMA2.MMA R14, -RZ, RZ, 0, 1.847743988037109375e-06 ;  /* 0x0000001fff0e7435 */ /* 0x000fe200000001ff */
[----:B0-----:R-:W-:Y:S01]  /*0ef0*/  IMAD.MOV.U32 R17, RZ, RZ, 0x10 ;  /* 0x00000010ff117424 */ /* 0x001fe200078e00ff */
[----:B------:R-:W-:Y:S02]  /*0f00*/  MOV R19, 0xffffffff ;  /* 0xffffffff00137802 */ /* 0x000fe40000000f00 */
[----:B------:R-:W-:Y:S02]  /*0f10*/  MOV R18, R10 ;  /* 0x0000000a00127202 */ /* 0x000fe40000000f00 */
[----:B------:R-:W-:Y:S02]  /*0f20*/  MOV R8, 0xf40 ;  /* 0x00000f4000087802 */ /* 0x000fe40000000f00 */
[----:B------:R-:W-:Y:S05]  /*0f30*/  CALL.REL.NOINC `($__internal_58_$__cuda_sm70_shflsync_bfly_p) ;  /* 0x0000040000007944 */ /* 0x000fea0003c00000 */
[----:B0-----:R-:W-:Y:S01]  /*0f40*/  HFMA2.MMA R17, -RZ, RZ, 0, 5.9604644775390625e-08 ;  /* 0x00000001ff117435 */ /* 0x001fe200000001ff */
[----:B-1----:R-:W-:Y:S01]  /*0f50*/  IMAD.MOV.U32 R13, RZ, RZ, R14 ;  /* 0x000000ffff0d7224 */ /* 0x002fe200078e000e */
[----:B------:R-:W-:Y:S01]  /*0f60*/  MOV R18, R15 ;  /* 0x0000000f00127202 */ /* 0x000fe20000000f00 */
[----:B------:R-:W-:Y:S01]  /*0f70*/  IMAD.MOV.U32 R19, RZ, RZ, -0x1 ;  /* 0xffffffffff137424 */ /* 0x000fe200078e00ff */
[----:B------:R-:W-:-:S02]  /*0f80*/  MOV R14, 0x1f ;  /* 0x0000001f000e7802 */ /* 0x000fc40000000f00 */
[----:B------:R-:W-:Y:S02]  /*0f90*/  MOV R8, 0xfb0 ;  /* 0x00000fb000087802 */ /* 0x000fe40000000f00 */
[----:B------:R-:W-:Y:S05]  /*0fa0*/  CALL.REL.NOINC `($__internal_58_$__cuda_sm70_shflsync_bfly_p) ;  /* 0x0000039000007944 */ /* 0x000fea0003c00000 */
[----:B0-----:R-:W-:Y:S01]  /*0fb0*/  HFMA2.MMA R17, -RZ, RZ, 0, 1.1920928955078125e-07 ;  /* 0x00000002ff117435 */ /* 0x001fe200000001ff */
[----:B-1----:R-:W-:Y:S01]  /*0fc0*/  FADD.FTZ R18, R15, R14 ;  /* 0x0000000e0f127221 */ /* 0x002fe20000010000 */
[----:B------:R-:W-:Y:S02]  /*0fd0*/  MOV R14, 0x1f ;  /* 0x0000001f000e7802 */ /* 0x000fe40000000f00 */
[----:B------:R-:W-:Y:S02]  /*0fe0*/  MOV R19, 0xffffffff ;  /* 0xffffffff00137802 */ /* 0x000fe40000000f00 */
[----:B------:R-:W-:Y:S02]  /*0ff0*/  MOV R8, 0x1010 ;  /* 0x0000101000087802 */ /* 0x000fe40000000f00 */
[----:B------:R-:W-:Y:S05]  /*1000*/  CALL.REL.NOINC `($__internal_58_$__cuda_sm70_shflsync_bfly_p) ;  /* 0x0000033000007944 */ /* 0x000fea0003c00000 */
[----:B01----:R-:W-:Y:S01]  /*1010*/  FADD.FTZ R18, R18, R14 ;  /* 0x0000000e12127221 */ /* 0x003fe20000010000 */
[----:B------:R-:W-:Y:S01]  /*1020*/  HFMA2.MMA R14, -RZ, RZ, 0, 1.847743988037109375e-06 ;  /* 0x0000001fff0e7435 */ /* 0x000fe200000001ff */
[----:B------:R-:W-:Y:S01]  /*1030*/  IMAD.MOV.U32 R17, RZ, RZ, 0x4 ;  /* 0x00000004ff117424 */ /* 0x000fe200078e00ff */
[----:B------:R-:W-:Y:S02]  /*1040*/  MOV R19, 0xffffffff ;  /* 0xffffffff00137802 */ /* 0x000fe40000000f00 */
[----:B------:R-:W-:-:S02]  /*1050*/  MOV R8, 0x1070 ;  /* 0x0000107000087802 */ /* 0x000fc40000000f00 */
[----:B------:R-:W-:Y:S05]  /*1060*/  CALL.REL.NOINC `($__internal_58_$__cuda_sm70_shflsync_bfly_p) ;  /* 0x000002d000007944 */ /* 0x000fea0003c00000 */
[----:B0-----:R-:W-:Y:S01]  /*1070*/  HFMA2.MMA R17, -RZ, RZ, 0, 4.76837158203125e-07 ;  /* 0x00000008ff117435 */ /* 0x001fe200000001ff */
[----:B-1----:R-:W-:Y:S01]  /*1080*/  FADD.FTZ R18, R18, R14 ;  /* 0x0000000e12127221 */ /* 0x002fe20000010000 */
[----:B------:R-:W-:Y:S01]  /*1090*/  MOV R19, 0xffffffff ;  /* 0xffffffff00137802 */ /* 0x000fe20000000f00 */
[----:B------:R-:W-:Y:S01]  /*10a0*/  IMAD.MOV.U32 R14, RZ, RZ, 0x1f ;  /* 0x0000001fff0e7424 */ /* 0x000fe200078e00ff */
[----:B------:R-:W-:-:S02]  /*10b0*/  MOV R8, 0x10d0 ;  /* 0x000010d000087802 */ /* 0x000fc40000000f00 */
[----:B------:R-:W-:Y:S05]  /*10c0*/  CALL.REL.NOINC `($__internal_58_$__cuda_sm70_shflsync_bfly_p) ;  /* 0x0000027000007944 */ /* 0x000fea0003c00000 */
[----:B-1----:R-:W-:Y:S01]  /*10d0*/  FADD.FTZ R12, R18, R14 ;  /* 0x0000000e120c7221 */ /* 0x002fe20000010000 */
[----:B0-----:R-:W-:Y:S01]  /*10e0*/  HFMA2.MMA R17, -RZ, RZ, 0, 9.5367431640625e-07 ;  /* 0x00000010ff117435 */ /* 0x001fe200000001ff */
[----:B------:R-:W-:Y:S01]  /*10f0*/  MOV R14, 0x1f ;  /* 0x0000001f000e7802 */ /* 0x000fe20000000f00 */
[----:B------:R-:W-:Y:S01]  /*1100*/  IMAD.MOV.U32 R19, RZ, RZ, -0x1 ;  /* 0xffffffffff137424 */ /* 0x000fe200078e00ff */
[----:B------:R-:W-:-:S02]  /*1110*/  MOV R8, 0x1140 ;  /* 0x0000114000087802 */ /* 0x000fc40000000f00 */
[----:B------:R-:W-:Y:S02]  /*1120*/  MOV R18, R12 ;  /* 0x0000000c00127202 */ /* 0x000fe40000000f00 */
[----:B------:R-:W-:Y:S05]  /*1130*/  CALL.REL.NOINC `($__internal_58_$__cuda_sm70_shflsync_bfly_p) ;  /* 0x0000020000007944 */ /* 0x000fea0003c00000 */
[----:B-1----:R-:W-:Y:S01]  /*1140*/  MOV R15, R14 ;  /* 0x0000000e000f7202 */ /* 0x002fe20000000f00 */
[----:B------:R-:W-:Y:S01]  /*1150*/  HFMA2.MMA R14, -RZ, RZ, 0, 1.847743988037109375e-06 ;  /* 0x0000001fff0e7435 */ /* 0x000fe200000001ff */
[----:B0-----:R-:W-:Y:S01]  /*1160*/  MOV R18, R11 ;  /* 0x0000000b00127202 */ /* 0x001fe20000000f00 */
[----:B------:R-:W-:Y:S01]  /*1170*/  IMAD.MOV.U32 R17, RZ, RZ, 0x1 ;  /* 0x00000001ff117424 */ /* 0x000fe200078e00ff */
[----:B------:R-:W-:Y:S02]  /*1180*/  MOV R19, 0xffffffff ;  /* 0xffffffff00137802 */ /* 0x000fe40000000f00 */
[----:B------:R-:W-:Y:S02]  /*1190*/  MOV R8, 0x11b0 ;  /* 0x000011b000087802 */ /* 0x000fe40000000f00 */
[----:B------:R-:W-:Y:S05]  /*11a0*/  CALL.REL.NOINC `($__internal_58_$__cuda_sm70_shflsync_bfly_p) ;  /* 0x0000019000007944 */ /* 0x000fea0003c00000 */
[----:B0-----:R-:W-:Y:S01]  /*11b0*/  HFMA2.MMA R17, -RZ, RZ, 0, 1.1920928955078125e-07 ;  /* 0x00000002ff117435 */ /* 0x001fe200000001ff */
[----:B-1----:R-:W-:Y:S01]  /*11c0*/  FADD.FTZ R18, R11, R14 ;  /* 0x0000000e0b127221 */ /* 0x002fe20000010000 */
[----:B------:R-:W-:Y:S01]  /*11d0*/  MOV R19, 0xffffffff ;  /* 0xffffffff00137802 */ /* 0x000fe20000000f00 */
[----:B------:R-:W-:Y:S01]  /*11e0*/  IMAD.MOV.U32 R14, RZ, RZ, 0x1f ;  /* 0x0000001fff0e7424 */ /* 0x000fe200078e00ff */
[----:B------:R-:W-:-:S02]  /*11f0*/  MOV R8, 0x1210 ;  /* 0x0000121000087802 */ /* 0x000fc40000000f00 */
[----:B------:R-:W-:Y:S05]  /*1200*/  CALL.REL.NOINC `($__internal_58_$__cuda_sm70_shflsync_bfly_p) ;  /* 0x0000013000007944 */ /* 0x000fea0003c00000 */
[----:B0-----:R-:W-:Y:S01]  /*1210*/  HFMA2.MMA R17, -RZ, RZ, 0, 2.384185791015625e-07 ;  /* 0x00000004ff117435 */ /* 0x001fe200000001ff */
[----:B-1----:R-:W-:Y:S01]  /*1220*/  FADD.FTZ R18, R18, R14 ;  /* 0x0000000e12127221 */ /* 0x002fe20000010000 */
[----:B------:R-:W-:Y:S01]  /*1230*/  MOV R14, 0x1f ;  /* 0x0000001f000e7802 */ /* 0x000fe20000000f00 */
[----:B------:R-:W-:Y:S01]  /*1240*/  IMAD.MOV.U32 R19, RZ, RZ, -0x1 ;  /* 0xffffffffff137424 */ /* 0x000fe200078e00ff */
[----:B------:R-:W-:-:S02]  /*1250*/  MOV R8, 0x1270 ;  /* 0x0000127000087802 */ /* 0x000fc40000000f00 */
[----:B------:R-:W-:Y:S05]  /*1260*/  CALL.REL.NOINC `($__internal_58_$__cuda_sm70_shflsync_bfly_p) ;  /* 0x000000d000007944 */ /* 0x000fea0003c00000 */
[----:B0-----:R-:W-:Y:S01]  /*1270*/  HFMA2.MMA R17, -RZ, RZ, 0, 4.76837158203125e-07 ;  /* 0x00000008ff117435 */ /* 0x001fe200000001ff */
[----:B-1----:R-:W-:Y:S01]  /*1280*/  FADD.FTZ R18, R18, R14 ;  /* 0x0000000e12127221 */ /* 0x002fe20000010000 */
[----:B------:R-:W-:-:S02]  /*1290*/  MOV R14, 0x1f ;  /* 0x0000001f000e7802 */ /* 0x000fc40000000f00 */
[----:B------:R-:W-:Y:S02]  /*12a0*/  MOV R19, 0xffffffff ;  /* 0xffffffff00137802 */ /* 0x000fe40000000f00 */
[----:B------:R-:W-:Y:S02]  /*12b0*/  MOV R8, 0x12d0 ;  /* 0x000012d000087802 */ /* 0x000fe40000000f00 */
[----:B------:R-:W-:Y:S05]  /*12c0*/  CALL.REL.NOINC `($__internal_58_$__cuda_sm70_shflsync_bfly_p) ;  /* 0x0000007000007944 */ /* 0x000fea0003c00000 */
[----:B01----:R-:W-:Y:S01]  /*12d0*/  FADD.FTZ R18, R18, R14 ;  /* 0x0000000e12127221 */ /* 0x003fe20000010000 */
[----:B------:R-:W-:Y:S01]  /*12e0*/  HFMA2.MMA R14, -RZ, RZ, 0, 1.847743988037109375e-06 ;  /* 0x0000001fff0e7435 */ /* 0x000fe200000001ff */
[----:B------:R-:W-:Y:S01]  /*12f0*/  IMAD.MOV.U32 R17, RZ, RZ, 0x10 ;  /* 0x00000010ff117424 */ /* 0x000fe200078e00ff */
[----:B------:R-:W-:Y:S02]  /*1300*/  MOV R19, 0xffffffff ;  /* 0xffffffff00137802 */ /* 0x000fe40000000f00 */
[----:B------:R-:W-:Y:S02]  /*1310*/  MOV R8, 0x1330 ;  /* 0x0000133000087802 */ /* 0x000fe40000000f00 */
[----:B------:R-:W-:Y:S05]  /*1320*/  CALL.REL.NOINC `($__internal_58_$__cuda_sm70_shflsync_bfly_p) ;  /* 0x0000001000007944 */ /* 0x000fea0003c00000 */
[----:B01----:R-:W-:Y:S05]  /*1330*/  BRA `(.L_x_4738) ;  /* 0xfffff82000007947 */ /* 0x003fea000383ffff */
        .weak           $__internal_58_$__cuda_sm70_shflsync_bfly_p
        .type           $__internal_58_$__cuda_sm70_shflsync_bfly_p,@function
        .size           $__internal_58_$__cuda_sm70_shflsync_bfly_p,(.L_x_14940 - $__internal_58_$__cuda_sm70_shflsync_bfly_p)
$__internal_58_$__cuda_sm70_shflsync_bfly_p:
[----:B------:R-:W-:Y:S01]  /*1340*/  HFMA2.MMA R9, -RZ, RZ, 0, 0 ;  /* 0x00000000ff097435 */ /* 0x000fe200000001ff */
[----:B------:R-:W-:Y:S04]  /*1350*/  WARPSYNC R19 ;  /* 0x0000001300007348 */ /* 0x000fe80003800000 */
[----:B------:R0:W1:Y:S01]  /*1360*/  SHFL.BFLY PT, R14, R18, R17, R14 ;  /* 0x0c000011120e7389 */ /* 0x00006200000e000e */
[----:B------:R-:W-:Y:S05]  /*1370*/  RET.REL.NODEC R8 `(_ZN10layer_norm22ln_bwd_finalize_kernelINS_22Kernel_traits_finalizeILj1280Ef13__nv_bfloat16S2_S2_fjLb1ELj1024ELj4ENS_18Kernel_traits_baseILj1280EfS2_S2_S2_fjLj1024EEEEELb1ELb1EEEvNS_9BwdParamsE) ;  /* 0xffffec8008007950 */ /* 0x000fea0003c3ffff */
.L_x_4739:
        /* <DEDUP_REMOVED lines=16> */
.L_x_14940:


//--------------------- .text._ZN10layer_norm13ln_bwd_kernelINS_13Kernel_traitsIf13__nv_bfloat16S2_S2_fjLj1280ELj1ELj4ELj1ELj16ENS_18Kernel_traits_baseILj1280EfS2_S2_S2_fjLj128EEEEELb1ELb1ELb1ELb1EEEvNS_9BwdParamsE --------------------------
	.section	.text._ZN10layer_norm13ln_bwd_kernelINS_13Kernel_traitsIf13__nv_bfloat16S2_S2_fjLj1280ELj1ELj4ELj1ELj16ENS_18Kernel_traits_baseILj1280EfS2_S2_S2_fjLj128EEEEELb1ELb1ELb1ELb1EEEvNS_9BwdParamsE,"ax",@progbits
	.sectioninfo	@"SHI_REGISTERS=255"
	.align	128
        .global         _ZN10layer_norm13ln_bwd_kernelINS_13Kernel_traitsIf13__nv_bfloat16S2_S2_fjLj1280ELj1ELj4ELj1ELj16ENS_18Kernel_traits_baseILj1280EfS2_S2_S2_fjLj128EEEEELb1ELb1ELb1ELb1EEEvNS_9BwdParamsE
        .type           _ZN10layer_norm13ln_bwd_kernelINS_13Kernel_traitsIf13__nv_bfloat16S2_S2_fjLj1280ELj1ELj4ELj1ELj16ENS_18Kernel_traits_baseILj1280EfS2_S2_S2_fjLj128EEEEELb1ELb1ELb1ELb1EEEvNS_9BwdParamsE,@function
        .size           _ZN10layer_norm13ln_bwd_kernelINS_13Kernel_traitsIf13__nv_bfloat16S2_S2_fjLj1280ELj1ELj4ELj1ELj16ENS_18Kernel_traits_baseILj1280EfS2_S2_S2_fjLj128EEEEELb1ELb1ELb1ELb1EEEvNS_9BwdParamsE,(.L_x_14941 - _ZN10layer_norm13ln_bwd_kernelINS_13Kernel_traitsIf13__nv_bfloat16S2_S2_fjLj1280ELj1ELj4ELj1ELj16ENS_18Kernel_traits_baseILj1280EfS2_S2_S2_fjLj128EEEEELb1ELb1ELb1ELb1EEEvNS_9BwdParamsE)
        .other          _ZN10layer_norm13ln_bwd_kernelINS_13Kernel_traitsIf13__nv_bfloat16S2_S2_fjLj1280ELj1ELj4ELj1ELj16ENS_18Kernel_traits_baseILj1280EfS2_S2_S2_fjLj128EEEEELb1ELb1ELb1ELb1EEEvNS_9BwdParamsE,@"STO_CUDA_ENTRY STV_DEFAULT"
_ZN10layer_norm13ln_bwd_kernelINS_13Kernel_traitsIf13__nv_bfloat16S2_S2_fjLj1280ELj1ELj4ELj1ELj16ENS_18Kernel_traits_baseILj1280EfS2_S2_S2_fjLj128EEEEELb1ELb1ELb1ELb1EEEvNS_9BwdParamsE:
.text._ZN10layer_norm13ln_bwd_kernelINS_13Kernel_traitsIf13__nv_bfloat16S2_S2_fjLj1280ELj1ELj4ELj1ELj16ENS_18Kernel_traits_baseILj1280EfS2_S2_S2_fjLj128EEEEELb1ELb1ELb1ELb1EEEvNS_9BwdParamsE:
        /* <DEDUP_REMOVED lines=71> */
.L_x_4741:
        /* <DEDUP_REMOVED lines=9> */
[----:B------:R-:W5:Y:S04]  /*0500*/  LDG.E.128 R72, [R2.64+0x410] ;  /* 0x0004100402487981 */ /* 0x000f68000c1e1d00 */
[----:B------:R-:W4:Y:S04]  /*0510*/  LDG.E.128 R68, [R2.64+0x800] ;  /* 0x0008000402447981 */ /* 0x000f28000c1e1d00 */
[----:B------:R-:W5:Y:S04]  /*0520*/  LDG.E.128 R64, [R2.64+0x810] ;  /* 0x0008100402407981 */ /* 0x000f68000c1e1d00 */
[----:B------:R-:W5:Y:S04]  /*0530*/  LDG.E.128 R60, [R2.64+0xc00] ;  /* 0x000c0004023c7981 */ /* 0x000f68000c1e1d00 */
[----:B------:R-:W5:Y:S04]  /*0540*/  LDG.E.128 R56, [R2.64+0xc10] ;  /* 0x000c100402387981 */ /* 0x000f68000c1e1d00 */
[----:B------:R-:W5:Y:S04]  /*0550*/  LDG.E.128 R52, [R2.64+0x1000] ;  /* 0x0010000402347981 */ /* 0x000f68000c1e1d00 */
[----:B------:R-:W5:Y:S04]  /*0560*/  LDG.E.128 R48, [R2.64+0x1010] ;  /* 0x0010100402307981 */ /* 0x000f68000c1e1d00 */
        /* <DEDUP_REMOVED lines=9> */
[----:B0-----:R-:W5:Y:S01]  /*0600*/  LDG.E.128 R4, [R4.64+0x1010] ;  /* 0x0010100404047981 */ /* 0x001f62000c1e1d00 */
        /* <DEDUP_REMOVED lines=44> */
[----:B0-----:R-:W-:-:S03]  /*08d0*/  CS2R R84, SRZ ;  /* 0x0000000000547805 */ /* 0x001fc6000001ff00 */
[----:B----4-:R0:W-:Y:S01]  /*08e0*/  STL.64 [R1+0x130], R76 ;  /* 0x0001304c01007387 */ /* 0x0101e20000100a00 */
[----:B-1----:R-:W-:-:S03]  /*08f0*/  CS2R R86, SRZ ;  /* 0x0000000000567805 */ /* 0x002fc6000001ff00 */
[----:B------:R1:W-:Y:S01]  /*0900*/  STL.64 [R1+0x138], R78 ;  /* 0x0001384e01007387 */ /* 0x0003e20000100a00 */
[----:B--2---:R-:W-:-:S03]  /*0910*/  CS2R R80, SRZ ;  /* 0x0000000000507805 */ /* 0x004fc6000001ff00 */
[----:B-----5:R2:W-:Y:S01]  /*0920*/  STL.64 [R1+0x120], R72 ;  /* 0x0001204801007387 */ /* 0x0205e20000100a00 */
        /* <DEDUP_REMOVED lines=50> */
.L_x_4956:
[----:B------:R-:W-:-:S10]  /*0c50*/  HFMA2.MMA R204, -RZ, RZ, 0, 2.384185791015625e-07 ;  /* 0x00000004ffcc7435 */ /* 0x000fd400000001ff */
[----:B------:R-:W-:-:S05]  /*0c60*/  IMAD.WIDE R2, R8, R204, c[0x0][0x1d8] ;  /* 0x0000760008027625 */ /* 0x000fca00078e02cc */
[----:B------:R1:W2:Y:S04]  /*0c70*/  LDG.E R206, [R2.64] ;  /* 0x0000000402ce7981 */ /* 0x0002a8000c1e1900 */
[----:B0-----:R-:W0:Y:S01]  /*0c80*/  S2R R4, SR_TID.X ;  /* 0x0000000000047919 */ /* 0x001e220000002100 */
[----:B-1----:R-:W-:-:S05]  /*0c90*/  IMAD.WIDE R2, R8, R204, c[0x0][0x1a8] ;  /* 0x00006a0008027625 */ /* 0x002fca00078e02cc */
[----:B------:R1:W5:Y:S02]  /*0ca0*/  LDG.E R7, [R2.64] ;  /* 0x0000000402077981 */ /* 0x000364000c1e1900 */
[----:B-1----:R-:W-:-:S05]  /*0cb0*/  IMAD.WIDE R2, R8, R204, c[0x0][0x1d0] ;  /* 0x0000740008027625 */ /* 0x002fca00078e02cc */
[----:B------:R1:W5:Y:S01]  /*0cc0*/  LDG.E R6, [R2.64] ;  /* 0x0000000402067981 */ /* 0x000362000c1e1900 */
[----:B0-----:R-:W-:Y:S01]  /*0cd0*/  LOP3.LUT R248, R4, 0x1f, RZ, 0xc0, !PT ;  /* 0x0000001f04f87812 */ /* 0x001fe200078ec0ff */
[----:B------:R-:W-:Y:S01]  /*0ce0*/  BSSY B1, `(.L_x_4743) ;  /* 0x0000221000017945 */ /* 0x000fe20003800000 */
[----:B------:R-:W-:Y:S01]  /*0cf0*/  MOV R247, 0x10 ;  /* 0x0000001000f77802 */ /* 0x000fe20000000f00 */
[----:B------:R-:W-:-:S04]  /*0d00*/  IMAD.WIDE R204, R8, R204, c[0x0][0x1a0] ;  /* 0x0000680008cc7625 */ /* 0x000fc800078e02cc */
[----:B-1----:R-:W-:-:S05]  /*0d10*/  IMAD R2, R8, c[0x0][0x168], RZ ;  /* 0x00005a0008027a24 */ /* 0x002fca00078e02ff */
[----:B------:R-:W-:-:S04]  /*0d20*/  SHF.R.S32.HI R3, RZ, 0x1f, R2 ;  /* 0x0000001fff037819 */ /* 0x000fc80000011402 */
[----:B------:R-:W-:-:S04]  /*0d30*/  LEA.HI R3, R3, R2, RZ, 0x3 ;  /* 0x0000000203037211 */ /* 0x000fc800078f18ff */
[----:B------:R-:W-:-:S04]  /*0d40*/  LEA.HI.SX32 R5, R3, R248, 0x1d ;  /* 0x000000f803057211 */ /* 0x000fc800078feaff */
[C---:B------:R-:W-:Y:S01]  /*0d50*/  IADD3 R4, R5.reuse, 0x20, RZ ;  /* 0x0000002005047810 */ /* 0x040fe20007ffe0ff */
[CC--:B------:R-:W-:Y:S01]  /*0d60*/  IMAD.WIDE.U32 R202, R5.reuse, R247.reuse, c[0x0][0x218] ;  /* 0x0000860005ca7625 */ /* 0x0c0fe200078e00f7 */
[C---:B------:R-:W-:Y:S02]  /*0d70*/  IADD3 R3, R5.reuse, 0x40, RZ ;  /* 0x0000004005037810 */ /* 0x040fe40007ffe0ff */
[----:B------:R-:W-:Y:S01]  /*0d80*/  IADD3 R2, R5, 0x60, RZ ;  /* 0x0000006005027810 */ /* 0x000fe20007ffe0ff */
[----:B------:R-:W-:-:S04]  /*0d90*/  IMAD.WIDE.U32 R200, R4, R247, c[0x0][0x218] ;  /* 0x0000860004c87625 */ /* 0x000fc800078e00f7 */
[----:B------:R-:W-:-:S04]  /*0da0*/  IMAD.WIDE.U32 R198, R3, R247, c[0x0][0x218] ;  /* 0x0000860003c67625 */ /* 0x000fc800078e00f7 */
[----:B------:R-:W-:Y:S01]  /*0db0*/  IMAD.WIDE.U32 R196, R2, R247, c[0x0][0x218] ;  /* 0x0000860002c47625 */ /* 0x000fe200078e00f7 */
[----:B--2---:R-:W-:-:S13]  /*0dc0*/  ISETP.GT.AND P1, PT, R206, RZ, PT ;  /* 0x000000ffce00720c */ /* 0x004fda0003f24270 */
[----:B------:R-:W-:Y:S05]  /*0dd0*/  @P1 BRA `(.L_x_4744) ;  /* 0x0000022000001947 */ /* 0x000fea0003800000 */
[----:B------:R-:W-:Y:S02]  /*0de0*/  ISETP.NE.U32.AND P0, PT, RZ, c[0x0][0x218], PT ;  /* 0x00008600ff007a0c */ /* 0x000fe40003f05070 */
[----:B-----5:R-:W-:Y:S02]  /*0df0*/  ISETP.GE.AND P2, PT, R6, 0x1, PT ;  /* 0x000000010600780c */ /* 0x020fe40003f46270 */
[----:B------:R-:W-:-:S13]  /*0e00*/  ISETP.NE.AND.EX P0, PT, RZ, c[0x0][0x21c], PT, P0 ;  /* 0x00008700ff007a0c */ /* 0x000fda0003f05300 */
[----:B------:R0:W5:Y:S04]  /*0e10*/  @P0 LDG.E.128 R40, [R200.64] ;  /* 0x00000004c8280981 */ /* 0x000168000c1e1d00 */
[----:B------:R1:W5:Y:S04]  /*0e20*/  @P0 LDG.E.128 R32, [R196.64] ;  /* 0x00000004c4200981 */ /* 0x000368000c1e1d00 */
[----:B------:R2:W5:Y:S01]  /*0e30*/  @P0 LDG.E.128 R36, [R198.64] ;  /* 0x00000004c6240981 */ /* 0x000562000c1e1d00 */
[----:B0-----:R-:W-:-:S03]  /*0e40*/  @P2 IADD3 R200, R6, -0x1, RZ ;  /* 0xffffffff06c82810 */ /* 0x001fc60007ffe0ff */
[----:B------:R0:W5:Y:S02]  /*0e50*/  @P0 LDG.E.128 R44, [R202.64] ;  /* 0x00000004ca2c0981 */ /* 0x000164000c1e1d00 */
[----:B------:R-:W-:-:S05]  /*0e60*/  @P2 IMAD R200, R200, c[0x0][0x168], RZ ;  /* 0x00005a00c8c82a24 */ /* 0x000fca00078e02ff */
[----:B------:R-:W-:Y:S02]  /*0e70*/  @P2 SHF.R.S32.HI R201, RZ, 0x1f, R200 ;  /* 0x0000001fffc92819 */ /* 0x000fe400000114c8 */
[----:B-1----:R-:W-:Y:S02]  /*0e80*/  @P0 IADD3 R196, R5, 0x80, RZ ;  /* 0x0000008005c40810 */ /* 0x002fe40007ffe0ff */
[----:B------:R-:W-:Y:S02]  /*0e90*/  @P2 LEA.HI R201, R201, R200, RZ, 0x3 ;  /* 0x000000c8c9c92211 */ /* 0x000fe400078f18ff */
[----:B------:R-:W-:Y:S02]  /*0ea0*/  MOV R200, RZ ;  /* 0x000000ff00c87202 */ /* 0x000fe40000000f00 */
[----:B------:R-:W-:Y:S01]  /*0eb0*/  @P2 LEA.HI.SX32 R200, R201, R248, 0x1d ;  /* 0x000000f8c9c82211 */ /* 0x000fe200078feaff */
[----:B------:R-:W-:Y:S01]  /*0ec0*/  @P0 IMAD.WIDE.U32 R196, R196, R247, c[0x0][0x218] ;  /* 0x00008600c4c40625 */ /* 0x000fe200078e00f7 */
[----:B------:R-:W-:-:S02]  /*0ed0*/  MOV R248, 0x8 ;  /* 0x0000000800f87802 */ /* 0x000fc40000000f00 */
[C---:B--2---:R-:W-:Y:S02]  /*0ee0*/  IADD3 R198, R200.reuse, 0x20, RZ ;  /* 0x00000020c8c67810 */ /* 0x044fe40007ffe0ff */
[C---:B------:R-:W-:Y:S01]  /*0ef0*/  IADD3 R201, R200.reuse, 0x40, RZ ;  /* 0x00000040c8c97810 */ /* 0x040fe20007ffe0ff */
[----:B------:R1:W5:Y:S01]  /*0f00*/  @P0 LDG.E.128 R28, [R196.64] ;  /* 0x00000004c41c0981 */ /* 0x000362000c1e1d00 */
[----:B0-----:R-:W-:Y:S01]  /*0f10*/  IADD3 R203, R200, 0x60, RZ ;  /* 0x00000060c8cb7810 */ /* 0x001fe20007ffe0ff */
[----:B------:R-:W-:Y:S01]  /*0f20*/  IMAD.WIDE.U32 R198, R198, R248, c[0x0][0x190] ;  /* 0x00006400c6c67625 */ /* 0x000fe200078e00f8 */
[----:B------:R-:W-:-:S03]  /*0f30*/  IADD3 R202, R200, 0x80, RZ ;  /* 0x00000080c8ca7810 */ /* 0x000fc60007ffe0ff */
[----:B------:R-:W-:-:S04]  /*0f40*/  IMAD.WIDE.U32 R206, R203, R248, c[0x0][0x190] ;  /* 0x00006400cbce7625 */ /* 0x000fc800078e00f8 */
[----:B-1----:R-:W-:-:S04]  /*0f50*/  IMAD.WIDE.U32 R196, R200, R248, c[0x0][0x190] ;  /* 0x00006400c8c47625 */ /* 0x002fc800078e00f8 */
[-C--:B------:R-:W-:Y:S01]  /*0f60*/  IMAD.WIDE.U32 R200, R201, R248.reuse, c[0x0][0x190] ;  /* 0x00006400c9c87625 */ /* 0x080fe200078e00f8 */
[----:B------:R0:W5:Y:S03]  /*0f70*/  LDG.E.64 R204, [R196.64] ;  /* 0x00000004c4cc7981 */ /* 0x000166000c1e1b00 */
[----:B------:R-:W-:Y:S02]  /*0f80*/  IMAD.WIDE.U32 R248, R202, R248, c[0x0][0x190] ;  /* 0x00006400caf87625 */ /* 0x000fe400078e00f8 */
[----:B------:R1:W5:Y:S04]  /*0f90*/  LDG.E.64 R202, [R198.64] ;  /* 0x00000004c6ca7981 */ /* 0x000368000c1e1b00 */
[----:B------:R-:W5:Y:S01]  /*0fa0*/  LDG.E.64 R200, [R200.64] ;  /* 0x00000004c8c87981 */ /* 0x000f62000c1e1b00 */
[----:B------:R-:W-:-:S03]  /*0fb0*/  MOV R247, RZ ;  /* 0x000000ff00f77202 */ /* 0x000fc60000000f00 */
[----:B0-----:R0:W5:Y:S04]  /*0fc0*/  LDG.E.64 R196, [R248.64] ;  /* 0x00000004f8c47981 */ /* 0x001168000c1e1b00 */
[----:B-1----:R1:W5:Y:S01]  /*0fd0*/  LDG.E.64 R198, [R206.64] ;  /* 0x00000004cec67981 */ /* 0x002362000c1e1b00 */
[----:B0-----:R-:W-:Y:S01]  /*0fe0*/  MOV R248, RZ ;  /* 0x000000ff00f87202 */ /* 0x001fe20000000f00 */
[----:B------:R-:W-:Y:S05]  /*0ff0*/  BRA `(.L_x_4745) ;  /* 0x00001ef000007947 */ /* 0x000fea0003800000 */
.L_x_4744:
[----:B------:R-:W-:Y:S01]  /*1000*/  IADD3 R0, R206, -0x1, RZ ;  /* 0xffffffffce007810 */ /* 0x000fe20007ffe0ff */
[C---:B------:R-:W-:Y:S01]  /*1010*/  IMAD.WIDE.U32 R10, R5.reuse, R247, c[0x0][0x188] ;  /* 0x00006200050a7625 */ /* 0x040fe200078e00f7 */
[----:B------:R-:W-:Y:S01]  /*1020*/  IADD3 R230, R5, 0x80, RZ ;  /* 0x0000008005e67810 */ /* 0x000fe20007ffe0ff */
[----:B------:R-:W2:Y:S02]  /*1030*/  LDG.E R207, [R204.64] ;  /* 0x00000004cccf7981 */ /* 0x000ea4000c1e1900 */
[----:B------:R-:W-:-:S02]  /*1040*/  IMAD R0, R0, c[0x0][0x168], RZ ;  /* 0x00005a0000007a24 */ /* 0x000fc400078e02ff */
[----:B------:R0:W3:Y:S03]  /*1050*/  LDG.E.128 R216, [R10.64] ;  /* 0x000000040ad87981 */ /* 0x0000e6000c1e1d00 */
[----:B------:R-:W-:Y:S01]  /*1060*/  SHF.R.S32.HI R9, RZ, 0x1f, R0 ;  /* 0x0000001fff097819 */ /* 0x000fe20000011400 */
[----:B------:R1:W-:Y:S03]  /*1070*/  STL [R1+0x17c], R134 ;  /* 0x00017c8601007387 */ /* 0x0003e60000100800 */
[----:B------:R-:W-:Y:S02]  /*1080*/  LEA.HI R0, R9, R0, RZ, 0x3 ;  /* 0x0000000009007211 */ /* 0x000fe400078f18ff */
[----:B-----5:R-:W-:Y:S01]  /*1090*/  ISETP.GE.AND P0, PT, R6, 0x1, PT ;  /* 0x000000010600780c */ /* 0x020fe20003f06270 */
[----:B------:R-:W4:Y:S01]  /*10a0*/  LDC.U8 R249, c[0x0][0x1f0] ;  /* 0x00007c00fff97b82 */ /* 0x000f220000000000 */
[----:B------:R-:W-:Y:S01]  /*10b0*/  LEA.HI.SX32 R0, R0, R248, 0x1d ;  /* 0x000000f800007211 */ /* 0x000fe200078feaff */
[----:B------:R1:W-:Y:S04]  /*10c0*/  STL [R1+0x178], R133 ;  /* 0x0001788501007387 */ /* 0x0003e80000100800 */
[C---:B0-----:R-:W-:Y:S01]  /*10d0*/  IMAD.WIDE.U32 R10, R0.reuse, R247, c[0x0][0x208] ;  /* 0x00008200000a7625 */ /* 0x041fe200078e00f7 */
[----:B------:R-:W-:Y:S01]  /*10e0*/  IADD3 R9, R0, 0x40, RZ ;  /* 0x0000004000097810 */ /* 0x000fe20007ffe0ff */
[----:B------:R-:W-:Y:S04]  /*10f0*/  STL [R1+0x174], R132 ;  /* 0x0001748401007387 */ /* 0x000fe80000100800 */
[----:B------:R0:W2:Y:S01]  /*1100*/  LDG.E.128 R212, [R10.64] ;  /* 0x000000040ad47981 */ /* 0x0000a2000c1e1d00 */
[----:B------:R-:W-:-:S03]  /*1110*/  MOV R184, RZ ;  /* 0x000000ff00b87202 */ /* 0x000fc60000000f00 */
[----:B------:R-:W-:Y:S04]  /*1120*/  STL [R1+0x170], R131 ;  /* 0x0001708301007387 */ /* 0x000fe80000100800 */
[----:B------:R1:W-:Y:S01]  /*1130*/  STL [R1+0x16c], R130 ;  /* 0x00016c8201007387 */ /* 0x0003e20000100800 */
[-C--:B0-----:R-:W-:Y:S01]  /*1140*/  IMAD.WIDE.U32 R10, R4, R247.reuse, c[0x0][0x188] ;  /* 0x00006200040a7625 */ /* 0x081fe200078e00f7 */
[----:B----4-:R-:W-:Y:S02]  /*1150*/  ISETP.NE.AND P2, PT, R249, RZ, PT ;  /* 0x000000fff900720c */ /* 0x010fe40003f45270 */
[----:B------:R0:W-:Y:S04]  /*1160*/  STL [R1+0x168], R129 ;  /* 0x0001688101007387 */ /* 0x0001e80000100800 */
[----:B------:R4:W2:Y:S04]  /*1170*/  LDG.E.128 R208, [R10.64] ;  /* 0x000000040ad07981 */ /* 0x0008a8000c1e1d00 */
[----:B------:R0:W-:Y:S04]  /*1180*/  STL [R1+0x164], R128 ;  /* 0x0001648001007387 */ /* 0x0001e80000100800 */
[----:B------:R0:W-:Y:S01]  /*1190*/  STL [R1+0x160], R8 ;  /* 0x0001600801007387 */ /* 0x0001e20000100800 */
[----:B----4-:R-:W-:-:S05]  /*11a0*/  IMAD.WIDE.U32 R10, R3, R247, c[0x0][0x188] ;  /* 0x00006200030a7625 */ /* 0x010fca00078e00f7 */
[----:B------:R4:W2:Y:S02]  /*11b0*/  LDG.E.128 R188, [R10.64] ;  /* 0x000000040abc7981 */ /* 0x0008a4000c1e1d00 */
[----:B----4-:R-:W-:-:S05]  /*11c0*/  IMAD.WIDE.U32 R10, R2, R247, c[0x0][0x188] ;  /* 0x00006200020a7625 */ /* 0x010fca00078e00f7 */
[----:B------:R4:W2:Y:S02]  /*11d0*/  LDG.E.128 R180, [R10.64] ;  /* 0x000000040ab47981 */ /* 0x0008a4000c1e1d00 */
[----:B----4-:R-:W-:-:S05]  /*11e0*/  IMAD.WIDE.U32 R10, R230, R247, c[0x0][0x188] ;  /* 0x00006200e60a7625 */ /* 0x010fca00078e00f7 */
[----:B------:R4:W2:Y:S02]  /*11f0*/  LDG.E.128 R192, [R10.64] ;  /* 0x000000040ac07981 */ /* 0x0008a4000c1e1d00 */
[----:B----4-:R-:W-:-:S05]  /*1200*/  IADD3 R10, R0, 0x20, RZ ;  /* 0x00000020000a7810 */ /* 0x010fca0007ffe0ff */
[----:B------:R-:W-:-:S05]  /*1210*/  IMAD.WIDE.U32 R10, R10, R247, c[0x0][0x208] ;  /* 0x000082000a0a7625 */ /* 0x000fca00078e00f7 */
[----:B------:R4:W2:Y:S02]  /*1220*/  LDG.E.128 R24, [R10.64] ;  /* 0x000000040a187981 */ /* 0x0008a4000c1e1d00 */
[-C--:B----4-:R-:W-:Y:S01]  /*1230*/  IMAD.WIDE.U32 R10, R9, R247.reuse, c[0x0][0x208] ;  /* 0x00008200090a7625 */ /* 0x090fe200078e00f7 */
[C---:B------:R-:W-:Y:S02]  /*1240*/  IADD3 R9, R0.reuse, 0x60, RZ ;  /* 0x0000006000097810 */ /* 0x040fe40007ffe0ff */
[----:B------:R-:W-:Y:S02]  /*1250*/  IADD3 R0, R0, 0x80, RZ ;  /* 0x0000008000007810 */ /* 0x000fe40007ffe0ff */
[----:B------:R4:W2:Y:S02]  /*1260*/  LDG.E.128 R20, [R10.64] ;  /* 0x000000040a147981 */ /* 0x0008a4000c1e1d00 */
[----:B----4-:R-:W-:-:S05]  /*1270*/  IMAD.WIDE.U32 R10, R9, R247, c[0x0][0x208] ;  /* 0x00008200090a7625 */ /* 0x010fca00078e00f7 */
[----:B------:R4:W2:Y:S02]  /*1280*/  LDG.E.128 R12, [R10.64] ;  /* 0x000000040a0c7981 */ /* 0x0008a4000c1e1d00 */
[----:B----4-:R-:W-:-:S05]  /*1290*/  IMAD.WIDE.U32 R10, R0, R247, c[0x0][0x208] ;  /* 0x00008200000a7625 */ /* 0x010fca00078e00f7 */
[----:B------:R4:W2:Y:S01]  /*12a0*/  LDG.E.128 R16, [R10.64] ;  /* 0x000000040a107981 */ /* 0x0008a2000c1e1d00 */
[----:B------:R-:W-:-:S05]  /*12b0*/  @P0 IADD3 R0, R6, -0x1, RZ ;  /* 0xffffffff06000810 */ /* 0x000fca0007ffe0ff */
[----:B------:R-:W-:-:S05]  /*12c0*/  @P0 IMAD R0, R0, c[0x0][0x168], RZ ;  /* 0x00005a0000000a24 */ /* 0x000fca00078e02ff */
[----:B------:R-:W-:-:S04]  /*12d0*/  @P0 SHF.R.S32.HI R9, RZ, 0x1f, R0 ;  /* 0x0000001fff090819 */ /* 0x000fc80000011400 */
[----:B------:R-:W-:-:S04]  /*12e0*/  @P0 LEA.HI R0, R9, R0, RZ, 0x3 ;  /* 0x0000000009000211 */ /* 0x000fc800078f18ff */
[----:B------:R-:W-:Y:S02]  /*12f0*/  @P0 LEA.HI.SX32 R184, R0, R248, 0x1d ;  /* 0x000000f800b80211 */ /* 0x000fe400078feaff */
[----:B------:R-:W-:-:S04]  /*1300*/  ISETP.NE.U32.AND P0, PT, RZ, c[0x0][0x218], PT ;  /* 0x00008600ff007a0c */ /* 0x000fc80003f05070 */
[----:B------:R-:W-:-:S13]  /*1310*/  ISETP.NE.AND.EX P0, PT, RZ, c[0x0][0x21c], PT, P0 ;  /* 0x00008700ff007a0c */ /* 0x000fda0003f05300 */
[----:B------:R0:W5:Y:S04]  /*1320*/  @P0 LDG.E.128 R36, [R198.64] ;  /* 0x00000004c6240981 */ /* 0x000168000c1e1d00 */
[----:B------:R1:W5:Y:S04]  /*1330*/  @P0 LDG.E.128 R32, [R196.64] ;  /* 0x00000004c4200981 */ /* 0x000368000c1e1d00 */
[----:B------:R2:W5:Y:S01]  /*1340*/  @P0 LDG.E.128 R44, [R202.64] ;  /* 0x00000004ca2c0981 */ /* 0x000562000c1e1d00 */
[----:B0-----:R-:W-:-:S03]  /*1350*/  MOV R198, 0x8 ;  /* 0x0000000800c67802 */ /* 0x001fc60000000f00 */
[----:B------:R0:W5:Y:S02]  /*1360*/  @P0 LDG.E.128 R40, [R200.64] ;  /* 0x00000004c8280981 */ /* 0x000164000c1e1d00 */
[----:B-1----:R-:W-:Y:S01]  /*1370*/  IMAD.WIDE.U32 R196, R184, R198, c[0x0][0x190] ;  /* 0x00006400b8c47625 */ /* 0x002fe200078e00c6 */
[--C-:B---3--:R-:W-:Y:S02]  /*1380*/  PRMT R0, RZ, 0x5410, R216.reuse ;  /* 0x00005410ff007816 */ /* 0x108fe400000000d8 */
[----:B------:R-:W-:Y:S02]  /*1390*/  PRMT R227, RZ, 0x7610, R216 ;  /* 0x00007610ffe37816 */ /* 0x000fe400000000d8 */
[--C-:B------:R-:W-:Y:S02]  /*13a0*/  PRMT R223, RZ, 0x5410, R217.reuse ;  /* 0x00005410ffdf7816 */ /* 0x100fe400000000d9 */
[----:B------:R-:W-:Y:S02]  /*13b0*/  PRMT R224, RZ, 0x7610, R217 ;  /* 0x00007610ffe07816 */ /* 0x000fe400000000d9 */
[----:B------:R-:W-:-:S02]  /*13c0*/  PRMT R9, RZ, 0x5410, R218 ;  /* 0x00005410ff097816 */ /* 0x000fc400000000da */
[----:B------:R-:W-:Y:S02]  /*13d0*/  PRMT R220, RZ, 0x7610, R218 ;  /* 0x00007610ffdc7816 */ /* 0x000fe400000000da */
[--C-:B----4-:R-:W-:Y:S02]  /*13e0*/  PRMT R10, RZ, 0x5410, R219.reuse ;  /* 0x00005410ff0a7816 */ /* 0x110fe400000000db */
[----:B------:R-:W-:Y:S02]  /*13f0*/  PRMT R11, RZ, 0x7610, R219 ;  /* 0x00007610ff0b7816 */ /* 0x000fe400000000db */
[----:B--2---:R-:W-:Y:S02]  /*1400*/  FSEL R207, R207, RZ, !P2 ;  /* 0x000000ffcfcf7208 */ /* 0x004fe40005000000 */
        /* <DEDUP_REMOVED lines=13> */
[----:B------:R-:W-:Y:S01]  /*14e0*/  PRMT R205, RZ, 0x5410, R188 ;  /* 0x00005410ffcd7816 */ /* 0x000fe200000000bc */
[----:B------:R-:W-:Y:S01]  /*14f0*/  FADD.FTZ R232, -R207, R210 ;  /* 0x000000d2cfe87221 */ /* 0x000fe20000010100 */
[----:B------:R-:W-:-:S02]  /*1500*/  PRMT R218, RZ, 0x5410, R180 ;  /* 0x00005410ffda7816 */ /* 0x000fc400000000b4 */
[----:B------:R-:W-:Y:S02]  /*1510*/  PRMT R219, RZ, 0x7610, R180 ;  /* 0x00007610ffdb7816 */ /* 0x000fe400000000b4 */
[--C-:B------:R-:W-:Y:S02]  /*1520*/  PRMT R217, RZ, 0x5410, R181.reuse ;  /* 0x00005410ffd97816 */ /* 0x100fe400000000b5 */
[----:B------:R-:W-:Y:S01]  /*1530*/  PRMT R216, RZ, 0x7610, R181 ;  /* 0x00007610ffd87816 */ /* 0x000fe200000000b5 */
[----:B------:R-:W-:Y:S01]  /*1540*/  @P0 IMAD.WIDE.U32 R180, R230, R247, c[0x0][0x218] ;  /* 0x00008600e6b40625 */ /* 0x000fe200078e00f7 */
[----:B------:R-:W-:-:S04]  /*1550*/  PRMT R215, RZ, 0x5410, R182 ;  /* 0x00005410ffd77816 */ /* 0x000fc800000000b6 */
[----:B------:R1:W5:Y:S01]  /*1560*/  @P0 LDG.E.128 R28, [R180.64] ;  /* 0x00000004b41c0981 */ /* 0x000362000c1e1d00 */
[----:B------:R-:W-:Y:S01]  /*1570*/  PRMT R214, RZ, 0x7610, R182 ;  /* 0x00007610ffd67816 */ /* 0x000fe200000000b6 */
[----:B------:R-:W-:Y:S01]  /*1580*/  FADD.FTZ R210, -R207, R185 ;  /* 0x000000b9cfd27221 */ /* 0x000fe20000010100 */
[--C-:B------:R-:W-:Y:S02]  /*1590*/  PRMT R213, RZ, 0x5410, R183.reuse ;  /* 0x00005410ffd57816 */ /* 0x100fe400000000b7 */
[----:B------:R-:W-:Y:S02]  /*15a0*/  PRMT R206, RZ, 0x7610, R183 ;  /* 0x00007610ffce7816 */ /* 0x000fe400000000b7 */
[C---:B-1----:R-:W-:Y:S02]  /*15b0*/  IADD3 R181, R184.reuse, 0x40, RZ ;  /* 0x00000040b8b57810 */ /* 0x042fe40007ffe0ff */
[----:B------:R-:W-:Y:S02]  /*15c0*/  IADD3 R180, R184, 0x80, RZ ;  /* 0x00000080b8b47810 */ /* 0x000fe40007ffe0ff */
[----:B------:R-:W-:-:S02]  /*15d0*/  PRMT R204, RZ, 0x7610, R189 ;  /* 0x00007610ffcc7816 */ /* 0x000fc400000000bd */
[C---:B------:R-:W-:Y:S02]  /*15e0*/  IADD3 R183, R184.reuse, 0x20, RZ ;  /* 0x00000020b8b77810 */ /* 0x040fe40007ffe0ff */
[----:B------:R-:W-:Y:S01]  /*15f0*/  IADD3 R182, R184, 0x60, RZ ;  /* 0x00000060b8b67810 */ /* 0x000fe20007ffe0ff */
[----:B------:R-:W-:Y:S01]  /*1600*/  IMAD.WIDE.U32 R184, R181, R198, c[0x0][0x190] ;  /* 0x00006400b5b87625 */ /* 0x000fe200078e00c6 */
[----:B------:R-:W-:-:S03]  /*1610*/  PRMT R225, RZ, 0x5410, R209 ;  /* 0x00005410ffe17816 */ /* 0x000fc600000000d1 */
[----:B------:R-:W-:-:S04]  /*1620*/  IMAD.WIDE.U32 R180, R180, R198, c[0x0][0x190] ;  /* 0x00006400b4b47625 */ /* 0x000fc800078e00c6 */
[C---:B------:R-:W-:Y:S02]  /*1630*/  FADD.FTZ R252, -R207.reuse, R227 ;  /* 0x000000e3cffc7221 */ /* 0x040fe40000010100 */
[C---:B------:R-:W-:Y:S02]  /*1640*/  FADD.FTZ R242, -R207.reuse, R212 ;  /* 0x000000d4cff27221 */ /* 0x040fe40000010100 */
[C---:B------:R-:W-:Y:S02]  /*1650*/  FADD.FTZ R250, -R207.reuse, R223 ;  /* 0x000000dfcffa7221 */ /* 0x040fe40000010100 */
[C---:B------:R-:W-:Y:S02]  /*1660*/  FADD.FTZ R245, -R207.reuse, R9 ;  /* 0x00000009cff57221 */ /* 0x040fe40000010100 */
[C---:B------:R-:W-:Y:S02]  /*1670*/  FADD.FTZ R244, -R207.reuse, R221 ;  /* 0x000000ddcff47221 */ /* 0x040fe40000010100 */
[C---:B------:R-:W-:Y:S01]  /*1680*/  FADD.FTZ R243, -R207.reuse, R222 ;  /* 0x000000decff37221 */ /* 0x040fe20000010100 */
[--C-:B------:R-:W-:Y:S01]  /*1690*/  PRMT R130, RZ, 0x5410, R18.reuse ;  /* 0x00005410ff827816 */ /* 0x100fe20000000012 */
[C---:B------:R-:W-:Y:S01]  /*16a0*/  FADD.FTZ R239, -R207.reuse, R205 ;  /* 0x000000cdcfef7221 */ /* 0x040fe20000010100 */
[----:B------:R-:W-:Y:S01]  /*16b0*/  PRMT R129, RZ, 0x7610, R18 ;  /* 0x00007610ff817816 */ /* 0x000fe20000000012 */
[C---:B------:R-:W-:Y:S01]  /*16c0*/  FADD.FTZ R212, -R207.reuse, R204 ;  /* 0x000000cccfd47221 */ /* 0x040fe20000010100 */
[----:B------:R-:W-:Y:S01]  /*16d0*/  PRMT R211, RZ, 0x7610, R211 ;  /* 0x00007610ffd37816 */ /* 0x000fe200000000d3 */
[----:B------:R1:W5:Y:S01]  /*16e0*/  LDG.E.64 R204, [R196.64] ;  /* 0x00000004c4cc7981 */ /* 0x000362000c1e1b00 */
[C---:B------:R-:W-:Y:S01]  /*16f0*/  FADD.FTZ R9, -R207.reuse, R220 ;  /* 0x000000dccf097221 */ /* 0x040fe20000010100 */
[--C-:B------:R-:W-:Y:S01]  /*1700*/  PRMT R221, RZ, 0x5410, R20.reuse ;  /* 0x00005410ffdd7816 */ /* 0x100fe20000000014 */
[----:B------:R-:W-:Y:S01]  /*1710*/  FADD.FTZ R247, -R207, R225 ;  /* 0x000000e1cff77221 */ /* 0x000fe20000010100 */
[----:B------:R-:W-:Y:S01]  /*1720*/  PRMT R222, RZ, 0x7610, R20 ;  /* 0x00007610ffde7816 */ /* 0x000fe20000000014 */
[C---:B------:R-:W-:Y:S01]  /*1730*/  FMUL.FTZ R132, R7.reuse, R252 ;  /* 0x000000fc07847220 */ /* 0x040fe20000410000 */
[----:B------:R-:W-:Y:S01]  /*1740*/  PRMT R220, RZ, 0x7610, R27 ;  /* 0x00007610ffdc7816 */ /* 0x000fe2000000001b */
[----:B------:R-:W-:Y:S01]  /*1750*/  FMUL.FTZ R250, R7, R250 ;  /* 0x000000fa07fa7220 */ /* 0x000fe20000410000 */
[----:B------:R-:W-:-:S02]  /*1760*/  MOV R20, R233 ;  /* 0x000000e900147202 */ /* 0x000fc40000000f00 */
[----:B------:R-:W-:Y:S01]  /*1770*/  PRMT R187, RZ, 0x5410, R189 ;  /* 0x00005410ffbb7816 */ /* 0x000fe200000000bd */
[----:B-1----:R1:W5:Y:S01]  /*1780*/  LDG.E.64 R196, [R180.64] ;  /* 0x00000004b4c47981 */ /* 0x002362000c1e1b00 */
[----:B------:R-:W-:Y:S01]  /*1790*/  PRMT R233, RZ, 0x5410, R14 ;  /* 0x00005410ffe97816 */ /* 0x000fe2000000000e */
[----:B------:R-:W-:Y:S02]  /*17a0*/  FMUL.FTZ R18, R7, R242 ;  /* 0x000000f207127220 */ /* 0x000fe40000410000 */
[----:B------:R2:W-:Y:S01]  /*17b0*/  STL [R1+0x8], R132 ;  /* 0x0000088401007387 */ /* 0x0005e20000100800 */
[----:B------:R-:W-:Y:S02]  /*17c0*/  PRMT R186, RZ, 0x5410, R190 ;  /* 0x00005410ffba7816 */ /* 0x000fe400000000be */
[--C-:B------:R-:W-:Y:S02]  /*17d0*/  PRMT R228, RZ, 0x5410, R208.reuse ;  /* 0x00005410ffe47816 */ /* 0x100fe400000000d0 */
[----:B------:R-:W-:Y:S01]  /*17e0*/  PRMT R229, RZ, 0x7610, R208 ;  /* 0x00007610ffe57816 */ /* 0x000fe200000000d0 */
[----:B-1----:R-:W-:Y:S01]  /*17f0*/  FADD.FTZ R181, -R207, R219 ;  /* 0x000000dbcfb57221 */ /* 0x002fe20000010100 */
[----:B------:R-:W-:-:S02]  /*1800*/  PRMT R219, RZ, 0x5410, R27 ;  /* 0x00005410ffdb7816 */ /* 0x000fc4000000001b */
[----:B------:R-:W-:Y:S01]  /*1810*/  PRMT R226, RZ, 0x7610, R209 ;  /* 0x00007610ffe27816 */ /* 0x000fe200000000d1 */
[----:B------:R-:W-:Y:S01]  /*1820*/  FADD.FTZ R251, -R207, R224 ;  /* 0x000000e0cffb7221 */ /* 0x000fe20000010100 */
[----:B------:R-:W-:Y:S01]  /*1830*/  MOV R27, R234 ;  /* 0x000000ea001b7202 */ /* 0x000fe20000000f00 */
[----:B0-----:R0:W5:Y:S01]  /*1840*/  LDG.E.64 R200, [R184.64] ;  /* 0x00000004b8c87981 */ /* 0x001162000c1e1b00 */
[----:B------:R-:W-:Y:S01]  /*1850*/  PRMT R234, RZ, 0x7610, R14 ;  /* 0x00007610ffea7816 */ /* 0x000fe2000000000e */
[C---:B------:R-:W-:Y:S01]  /*1860*/  FMUL.FTZ R14, R7.reuse, R247 ;  /* 0x000000f7070e7220 */ /* 0x040fe20000410000 */
[----:B------:R-:W-:Y:S01]  /*1870*/  MOV R247, R20 ;  /* 0x0000001400f77202 */ /* 0x000fe20000000f00 */
[----:B------:R-:W-:Y:S01]  /*1880*/  STL [R1], R250 ;  /* 0x000000fa01007387 */ /* 0x000fe20000100800 */
[----:B------:R-:W-:-:S03]  /*1890*/  FMUL.FTZ R20, R7, R239 ;  /* 0x000000ef07147220 */ /* 0x000fc60000410000 */
[----:B------:R-:W3:Y:S04]  /*18a0*/  LDL R239, [R1+0x150] ;  /* 0x0001500001ef7983 */ /* 0x000ee80000100800 */
[----:B------:R-:W4:Y:S01]  /*18b0*/  LDL R242, [R1+0x154] ;  /* 0x0001540001f27983 */ /* 0x000f220000100800 */
[----:B------:R-:W-:Y:S01]  /*18c0*/  PRMT R209, RZ, 0x5410, R191 ;  /* 0x00005410ffd17816 */ /* 0x000fe200000000bf */
[C---:B------:R-:W-:Y:S01]  /*18d0*/  FADD.FTZ R241, -R207.reuse, R211 ;  /* 0x000000d3cff17221 */ /* 0x040fe20000010100 */
[----:B------:R-:W-:Y:S01]  /*18e0*/  PRMT R208, RZ, 0x7610, R191 ;  /* 0x00007610ffd07816 */ /* 0x000fe200000000bf */
[C---:B------:R-:W-:Y:S01]  /*18f0*/  FADD.FTZ R230, -R207.reuse, R187 ;  /* 0x000000bbcfe67221 */ /* 0x040fe20000010100 */
[----:B------:R-:W-:Y:S01]  /*1900*/  PRMT R188, RZ, 0x5410, R192 ;  /* 0x00005410ffbc7816 */ /* 0x000fe200000000c0 */
[----:B------:R-:W-:Y:S01]  /*1910*/  FADD.FTZ R211, -R207, R186 ;  /* 0x000000bacfd37221 */ /* 0x000fe20000010100 */
[----:B------:R-:W-:Y:S01]  /*1920*/  PRMT R189, RZ, 0x7610, R192 ;  /* 0x00007610ffbd7816 */ /* 0x000fe200000000c0 */
[-C--:B------:R-:W-:Y:S01]  /*1930*/  IMAD.WIDE.U32 R186, R183, R198.reuse, c[0x0][0x190] ;  /* 0x00006400b7ba7625 */ /* 0x080fe200078e00c6 */
[--C-:B------:R-:W-:Y:S01]  /*1940*/  PRMT R190, RZ, 0x5410, R193.reuse ;  /* 0x00005410ffbe7816 */ /* 0x100fe200000000c1 */
[----:B------:R-:W2:Y:S01]  /*1950*/  LDL R252, [R1+0x158] ;  /* 0x0001580001fc7983 */ /* 0x000ea20000100800 */
[----:B------:R-:W-:Y:S01]  /*1960*/  PRMT R191, RZ, 0x7610, R193 ;  /* 0x00007610ffbf7816 */ /* 0x000fe200000000c1 */
[----:B------:R-:W-:Y:S01]  /*1970*/  IMAD.WIDE.U32 R182, R182, R198, c[0x0][0x190] ;  /* 0x00006400b6b67625 */ /* 0x000fe200078e00c6 */
[--C-:B------:R-:W-:Y:S01]  /*1980*/  PRMT R192, RZ, 0x5410, R194.reuse ;  /* 0x00005410ffc07816 */ /* 0x100fe200000000c2 */
[----:B------:R1:W5:Y:S01]  /*1990*/  LDG.E.64 R202, [R186.64] ;  /* 0x00000004baca7981 */ /* 0x000362000c1e1b00 */
[----:B------:R-:W-:-:S02]  /*19a0*/  PRMT R193, RZ, 0x7610, R194 ;  /* 0x00007610ffc17816 */ /* 0x000fc400000000c2 */
[--C-:B------:R-:W-:Y:S01]  /*19b0*/  PRMT R194, RZ, 0x5410, R195.reuse ;  /* 0x00005410ffc27816 */ /* 0x100fe200000000c3 */
[C---:B------:R-:W-:Y:S01]  /*19c0*/  FADD.FTZ R249, -R207.reuse, R228 ;  /* 0x000000e4cff97221 */ /* 0x040fe20000010100 */
[----:B------:R-:W-:Y:S01]  /*19d0*/  PRMT R195, RZ, 0x7610, R195 ;  /* 0x00007610ffc37816 */ /* 0x000fe200000000c3 */
[----:B------:R1:W5:Y:S01]  /*19e0*/  LDG.E.64 R198, [R182.64] ;  /* 0x00000004b6c67981 */ /* 0x000362000c1e1b00 */
[--C-:B------:R-:W-:Y:S01]  /*19f0*/  PRMT R223, RZ, 0x5410, R21.reuse ;  /* 0x00005410ffdf7816 */ /* 0x100fe20000000015 */
[C---:B0-----:R-:W-:Y:S01]  /*1a00*/  FADD.FTZ R185, -R207.reuse, R214 ;  /* 0x000000d6cfb97221 */ /* 0x041fe20000010100 */
[----:B------:R-:W-:Y:S01]  /*1a10*/  PRMT R224, RZ, 0x7610, R21 ;  /* 0x00007610ffe07816 */ /* 0x000fe20000000015 */
[C---:B-1----:R-:W-:Y:S01]  /*1a20*/  FADD.FTZ R186, -R207.reuse, R213 ;  /* 0x000000d5cfba7221 */ /* 0x042fe20000010100 */
[----:B------:R-:W-:Y:S01]  /*1a30*/  MOV R21, R231 ;  /* 0x000000e700157202 */ /* 0x000fe20000000f00 */
[C---:B------:R-:W-:Y:S01]  /*1a40*/  FADD.FTZ R0, -R207.reuse, R0 ;  /* 0x00000000cf007221 */ /* 0x040fe20000010100 */
[----:B------:R-:W-:Y:S01]  /*1a50*/  PRMT R213, RZ, 0x5410, R24 ;  /* 0x00005410ffd57816 */ /* 0x000fe20000000018 */
[C---:B------:R-:W-:Y:S01]  /*1a60*/  FADD.FTZ R10, -R207.reuse, R10 ;  /* 0x0000000acf0a7221 */ /* 0x040fe20000010100 */
[----:B------:R-:W-:Y:S01]  /*1a70*/  PRMT R214, RZ, 0x7610, R24 ;  /* 0x00007610ffd67816 */ /* 0x000fe20000000018 */
[C---:B------:R-:W-:Y:S01]  /*1a80*/  FADD.FTZ R11, -R207.reuse, R11 ;  /* 0x0000000bcf0b7221 */ /* 0x040fe20000010100 */
[----:B------:R-:W-:Y:S01]  /*1a90*/  MOV R24, R237 ;  /* 0x000000ed00187202 */ /* 0x000fe20000000f00 */
        /* <DEDUP_REMOVED lines=18> */
[----:B------:R-:W-:Y:S01]  /*1bc0*/  PRMT R207, RZ, 0x7610, R12 ;  /* 0x00007610ffcf7816 */ /* 0x000fe2000000000c */
[----:B------:R-:W-:Y:S01]  /*1bd0*/  FMUL.FTZ R12, R7, R249 ;  /* 0x000000f9070c7220 */ /* 0x000fe20000410000 */
[--C-:B------:R-:W-:Y:S02]  /*1be0*/  PRMT R215, RZ, 0x5410, R25.reuse ;  /* 0x00005410ffd77816 */ /* 0x100fe40000000019 */
[----:B------:R-:W-:Y:S02]  /*1bf0*/  PRMT R216, RZ, 0x7610, R25 ;  /* 0x00007610ffd87816 */ /* 0x000fe40000000019 */
[----:B------:R-:W-:-:S02]  /*1c00*/  PRMT R217, RZ, 0x5410, R26 ;  /* 0x00005410ffd97816 */ /* 0x000fc4000000001a */
[----:B------:R-:W-:Y:S02]  /*1c10*/  PRMT R218, RZ, 0x7610, R26 ;  /* 0x00007610ffda7816 */ /* 0x000fe4000000001a */
[----:B------:R-:W-:Y:S02]  /*1c20*/  MOV R25, R236 ;  /* 0x000000ec00197202 */ /* 0x000fe40000000f00 */
[----:B------:R-:W-:Y:S02]  /*1c30*/  MOV R26, R235 ;  /* 0x000000eb001a7202 */ /* 0x000fe40000000f00 */
[----:B------:R-:W-:Y:S01]  /*1c40*/  MOV R249, R21 ;  /* 0x0000001500f97202 */ /* 0x000fe20000000f00 */
[C---:B------:R-:W-:Y:S01]  /*1c50*/  FMUL.FTZ R21, R7.reuse, R232 ;  /* 0x000000e807157220 */ /* 0x040fe20000410000 */
[--C-:B------:R-:W-:Y:S02]  /*1c60*/  PRMT R231, RZ, 0x5410, R13.reuse ;  /* 0x00005410ffe77816 */ /* 0x100fe4000000000d */
[----:B------:R-:W-:Y:S01]  /*1c70*/  PRMT R206, RZ, 0x7610, R13 ;  /* 0x00007610ffce7816 */ /* 0x000fe2000000000d */
[C---:B------:R-:W-:Y:S01]  /*1c80*/  FMUL.FTZ R13, R7.reuse, R248 ;  /* 0x000000f8070d7220 */ /* 0x040fe20000410000 */
[--C-:B------:R-:W-:Y:S01]  /*1c90*/  PRMT R235, RZ, 0x5410, R15.reuse ;  /* 0x00005410ffeb7816 */ /* 0x100fe2000000000f */
[----:B------:R-:W2:Y:S01]  /*1ca0*/  LDL R248, [R1+0x140] ;  /* 0x0001400001f87983 */ /* 0x000ea20000100800 */
[----:B------:R-:W-:Y:S01]  /*1cb0*/  PRMT R236, RZ, 0x7610, R15 ;  /* 0x00007610ffec7816 */ /* 0x000fe2000000000f */
[C---:B------:R-:W-:Y:S01]  /*1cc0*/  FMUL.FTZ R15, R7.reuse, R246 ;  /* 0x000000f6070f7220 */ /* 0x040fe20000410000 */
[----:B------:R-:W-:Y:S01]  /*1cd0*/  MOV R232, R24 ;  /* 0x0000001800e87202 */ /* 0x000fe20000000f00 */
[----:B------:R-:W2:Y:S01]  /*1ce0*/  LDL R246, [R1+0x15c] ;  /* 0x00015c0001f67983 */ /* 0x000ea20000100800 */
[--C-:B------:R-:W-:Y:S01]  /*1cf0*/  PRMT R227, RZ, 0x5410, R23.reuse ;  /* 0x00005410ffe37816 */ /* 0x100fe20000000017 */
[C---:B------:R-:W-:Y:S01]  /*1d00*/  FMUL.FTZ R24, R7.reuse, R211 ;  /* 0x000000d307187220 */ /* 0x040fe20000410000 */
[----:B------:R-:W-:Y:S01]  /*1d10*/  PRMT R228, RZ, 0x7610, R23 ;  /* 0x00007610ffe47816 */ /* 0x000fe20000000017 */
[----:B------:R-:W-:Y:S01]  /*1d20*/  FMUL.FTZ R23, R7, R212 ;  /* 0x000000d407177220 */ /* 0x000fe20000410000 */
[----:B------:R-:W2:Y:S04]  /*1d30*/  LDL R211, [R1+0x148] ;  /* 0x0001480001d37983 */ /* 0x000ea80000100800 */
[----:B------:R-:W2:Y:S01]  /*1d40*/  LDL R212, [R1+0x14c] ;  /* 0x00014c0001d47983 */ /* 0x000ea20000100800 */
[----:B------:R-:W-:-:S02]  /*1d50*/  PRMT R128, RZ, 0x5410, R19 ;  /* 0x00005410ff807816 */ /* 0x000fc40000000013 */
[----:B------:R-:W-:Y:S01]  /*1d60*/  PRMT R8, RZ, 0x7610, R19 ;  /* 0x00007610ff087816 */ /* 0x000fe20000000013 */
[C---:B------:R-:W-:Y:S01]  /*1d70*/  FMUL.FTZ R19, R7.reuse, R241 ;  /* 0x000000f107137220 */ /* 0x040fe20000410000 */
[--C-:B------:R-:W-:Y:S02]  /*1d80*/  PRMT R237, RZ, 0x5410, R16.reuse ;  /* 0x00005410ffed7816 */ /* 0x100fe40000000010 */
[----:B------:R-:W-:Y:S01]  /*1d90*/  PRMT R238, RZ, 0x7610, R16 ;  /* 0x00007610ffee7816 */ /* 0x000fe20000000010 */
[C---:B------:R-:W-:Y:S01]  /*1da0*/  FMUL.FTZ R16, R7.reuse, R244 ;  /* 0x000000f407107220 */ /* 0x040fe20000410000 */
[----:B------:R-:W-:Y:S02]  /*1db0*/  MOV R241, R25 ;  /* 0x0000001900f17202 */ /* 0x000fe40000000f00 */
[----:B------:R-:W-:Y:S01]  /*1dc0*/  MOV R244, R27 ;  /* 0x0000001b00f47202 */ /* 0x000fe20000000f00 */
[C---:B------:R-:W-:Y:S02]  /*1dd0*/  FMUL.FTZ R27, R7.reuse, R208 ;  /* 0x000000d0071b7220 */ /* 0x040fe40000410000 */
[----:B------:R-:W-:-:S02]  /*1de0*/  FMUL.FTZ R25, R7, R210 ;  /* 0x000000d207197220 */ /* 0x000fc40000410000 */
[----:B------:R-:W2:Y:S01]  /*1df0*/  LDL R210, [R1+0x144] ;  /* 0x0001440001d27983 */ /* 0x000ea20000100800 */
[-C--:B------:R-:W-:Y:S02]  /*1e00*/  FFMA.FTZ R49, R132, R241.reuse, R49 ;  /* 0x000000f184317223 */ /* 0x080fe40000010031 */
[----:B------:R-:W-:Y:S02]  /*1e10*/  FADD.FTZ R89, R89, R241 ;  /* 0x000000f159597221 */ /* 0x000fe40000010000 */
[----:B---3--:R-:W-:Y:S02]  /*1e20*/  FMUL.FTZ R208, R239, R232 ;  /* 0x000000e8efd07220 */ /* 0x008fe40000410000 */
[----:B----4-:R-:W-:-:S05]  /*1e30*/  FMUL.FTZ R239, R242, R241 ;  /* 0x000000f1f2ef7220 */ /* 0x010fca0000410000 */
[----:B------:R0:W-:Y:S04]  /*1e40*/  STL [R1+0x4], R239 ;  /* 0x000004ef01007387 */ /* 0x0001e80000100800 */
[----:B------:R-:W3:Y:S01]  /*1e50*/  LDL R241, [R1+0x13c] ;  /* 0x00013c0001f17983 */ /* 0x000ee20000100800 */
[--C-:B------:R-:W-:Y:S02]  /*1e60*/  PRMT R131, RZ, 0x5410, R17.reuse ;  /* 0x00005410ff837816 */ /* 0x100fe40000000011 */
[----:B------:R-:W-:Y:S01]  /*1e70*/  PRMT R240, RZ, 0x7610, R17 ;  /* 0x00007610fff07816 */ /* 0x000fe20000000011 */
[C---:B------:R-:W-:Y:S01]  /*1e80*/  FMUL.FTZ R17, R7.reuse, R243 ;  /* 0x000000f307117220 */ /* 0x040fe20000410000 */
[----:B------:R-:W-:Y:S01]  /*1e90*/  MOV R243, R26 ;  /* 0x0000001a00f37202 */ /* 0x000fe20000000f00 */
[----:B------:R-:W-:-:S02]  /*1ea0*/  FMUL.FTZ R251, R7, R251 ;  /* 0x000000fb07fb7220 */ /* 0x000fc40000410000 */
[C---:B------:R-:W-:Y:S02]  /*1eb0*/  FMUL.FTZ R245, R7.reuse, R245 ;  /* 0x000000f507f57220 */ /* 0x040fe40000410000 */
[C---:B------:R-:W-:Y:S02]  /*1ec0*/  FMUL.FTZ R10, R7.reuse, R10 ;  /* 0x0000000a070a7220 */ /* 0x040fe40000410000 */
[C---:B------:R-:W-:Y:S02]  /*1ed0*/  FMUL.FTZ R11, R7.reuse, R11 ;  /* 0x0000000b070b7220 */ /* 0x040fe40000410000 */
[C---:B------:R-:W-:Y:S02]  /*1ee0*/  FMUL.FTZ R26, R7.reuse, R209 ;  /* 0x000000d1071a7220 */ /* 0x040fe40000410000 */
[----:B------:R-:W-:Y:S02]  /*1ef0*/  FMUL.FTZ R0, R7, R0 ;  /* 0x0000000007007220 */ /* 0x000fe40000410000 */
[----:B------:R-:W-:-:S02]  /*1f00*/  FFMA.FTZ R50, R250, R243, R50 ;  /* 0x000000f3fa327223 */ /* 0x000fc40000010032 */
[----:B------:R-:W-:Y:S02]  /*1f10*/  FADD.FTZ R90, R90, R243 ;  /* 0x000000f35a5a7221 */ /* 0x000fe40000010000 */
[----:B--2---:R-:W-:Y:S02]  /*1f20*/  FMUL.FTZ R252, R252, R243 ;  /* 0x000000f3fcfc7220 */ /* 0x004fe40000410000 */
[----:B------:R-:W-:Y:S01]  /*1f30*/  FFMA.FTZ R51, R251, R244, R51 ;  /* 0x000000f4fb337223 */ /* 0x000fe20000010033 */
[----:B------:R-:W2:Y:S01]  /*1f40*/  LDL R243, [R1+0x138] ;  /* 0x0001380001f37983 */ /* 0x000ea20000100800 */
[----:B------:R-:W-:Y:S02]  /*1f50*/  FADD.FTZ R91, R91, R244 ;  /* 0x000000f45b5b7221 */ /* 0x000fe40000010000 */
[----:B------:R-:W-:Y:S02]  /*1f60*/  FFMA.FTZ R52, R245, R247, R52 ;  /* 0x000000f7f5347223 */ /* 0x000fe40000010034 */
[----:B------:R-:W-:Y:S01]  /*1f70*/  FADD.FTZ R92, R92, R247 ;  /* 0x000000f75c5c7221 */ /* 0x000fe20000010000 */
[----:B------:R-:W-:Y:S01]  /*1f80*/  PRMT R225, RZ, 0x5410, R22 ;  /* 0x00005410ffe17816 */ /* 0x000fe20000000016 */
[----:B------:R-:W-:Y:S01]  /*1f90*/  FFMA.FTZ R54, R10, R134, R54 ;  /* 0x000000860a367223 */ /* 0x000fe20000010036 */
[----:B------:R-:W-:Y:S01]  /*1fa0*/  PRMT R226, RZ, 0x7610, R22 ;  /* 0x00007610ffe27816 */ /* 0x000fe20000000016 */
[----:B------:R-:W-:-:S02]  /*1fb0*/  FADD.FTZ R94, R94, R134 ;  /* 0x000000865e5e7221 */ /* 0x000fc40000010000 */
[----:B------:R-:W-:Y:S02]  /*1fc0*/  FFMA.FTZ R55, R11, R133, R55 ;  /* 0x000000850b377223 */ /* 0x000fe40000010037 */
[----:B------:R-:W-:Y:S02]  /*1fd0*/  FADD.FTZ R95, R95, R133 ;  /* 0x000000855f5f7221 */ /* 0x000fe40000010000 */
[----:B------:R-:W-:Y:S02]  /*1fe0*/  FMUL.FTZ R22, R7, R230 ;  /* 0x000000e607167220 */ /* 0x000fe40000410000 */
[----:B------:R-:W-:Y:S02]  /*1ff0*/  FFMA.FTZ R48, R0, R232, R48 ;  /* 0x000000e800307223 */ /* 0x000fe40000010030 */
[----:B------:R-:W-:Y:S02]  /*2000*/  FADD.FTZ R88, R88, R232 ;  /* 0x000000e858587221 */ /* 0x000fe40000010000 */
[----:B------:R-:W-:-:S02]  /*2010*/  FFMA.FTZ R59, R15, R216, R59 ;  /* 0x000000d80f3b7223 */ /* 0x000fc4000001003b */
[----:B------:R-:W-:Y:S02]  /*2020*/  FADD.FTZ R99, R99, R216 ;  /* 0x000000d863637221 */ /* 0x000fe40000010000 */
[----:B------:R-:W-:Y:S02]  /*2030*/  FMUL.FTZ R209, R248, R247 ;  /* 0x000000f7f8d17220 */ /* 0x000fe40000410000 */
[----:B------:R-:W4:Y:S01]  /*2040*/  LDL R247, [R1+0x130] ;  /* 0x0001300001f77983 */ /* 0x000f220000100800 */
[----:B------:R-:W-:-:S03]  /*2050*/  FMUL.FTZ R246, R246, R244 ;  /* 0x000000f4f6f67220 */ /* 0x000fc60000410000 */
[----:B------:R-:W4:Y:S01]  /*2060*/  LDL R244, [R1+0x134] ;  /* 0x0001340001f47983 */ /* 0x000f220000100800 */
[----:B------:R-:W-:-:S03]  /*2070*/  FMUL.FTZ R211, R211, R134 ;  /* 0x00000086d3d37220 */ /* 0x000fc60000410000 */
[----:B------:R1:W5:Y:S01]  /*2080*/  LDL.LU R134, [R1+0x17c] ;  /* 0x00017c0001867983 */ /* 0x0003620000300800 */
[----:B------:R-:W-:-:S03]  /*2090*/  FMUL.FTZ R212, R212, R133 ;  /* 0x00000085d4d47220 */ /* 0x000fc60000410000 */
[----:B------:R1:W5:Y:S04]  /*20a0*/  LDL.LU R133, [R1+0x178] ;  /* 0x0001780001857983 */ /* 0x0003680000300800 */
[----:B------:R-:W4:Y:S04]  /*20b0*/  LDL R230, [R1+0x128] ;  /* 0x0001280001e67983 */ /* 0x000f280000100800 */
[----:B------:R-:W4:Y:S04]  /*20c0*/  LDL R232, [R1+0x124] ;  /* 0x0001240001e87983 */ /* 0x000f280000100800 */
[----:B------:R-:W4:Y:S01]  /*20d0*/  LDL R242, [R1+0x120] ;  /* 0x0001200001f27983 */ /* 0x000f220000100800 */
        /* <DEDUP_REMOVED lines=11> */
[----:B------:R-:W-:Y:S02]  /*2190*/  FADD.FTZ R98, R98, R215 ;  /* 0x000000d762627221 */ /* 0x000fe40000010000 */
[----:B------:R-:W-:Y:S02]  /*21a0*/  FFMA.FTZ R63, R19, R220, R63 ;  /* 0x000000dc133f7223 */ /* 0x000fe4000001003f */
[----:B--2---:R-:W-:-:S02]  /*21b0*/  FMUL.FTZ R215, R243, R215 ;  /* 0x000000d7f3d77220 */ /* 0x004fc40000410000 */
[----:B------:R-:W-:Y:S02]  /*21c0*/  FADD.FTZ R103, R103, R220 ;  /* 0x000000dc67677221 */ /* 0x000fe40000010000 */
[----:B----4-:R-:W-:Y:S02]  /*21d0*/  FMUL.FTZ R214, R244, R214 ;  /* 0x000000d6f4d67220 */ /* 0x010fe40000410000 */
[----:B------:R-:W2:Y:S01]  /*21e0*/  LDL R244, [R1+0x110] ;  /* 0x0001100001f47983 */ /* 0x000ea20000100800 */
[----:B------:R-:W-:Y:S02]  /*21f0*/  FMUL.FTZ R219, R230, R219 ;  /* 0x000000dbe6db7220 */ /* 0x000fe40000410000 */
[----:B------:R-:W-:Y:S02]  /*2200*/  FFMA.FTZ R230, R0, R208, RZ ;  /* 0x000000d000e67223 */ /* 0x000fe400000100ff */
[----:B------:R-:W-:Y:S02]  /*2210*/  FMUL.FTZ R218, R232, R218 ;  /* 0x000000dae8da7220 */ /* 0x000fe40000410000 */
[----:B------:R-:W-:-:S02]  /*2220*/  FADD.FTZ R232, RZ, R208 ;  /* 0x000000d0ffe87221 */ /* 0x000fc40000010000 */
[----:B------:R-:W-:Y:S02]  /*2230*/  FFMA.FTZ R230, R132, R239, R230 ;  /* 0x000000ef84e67223 */ /* 0x000fe400000100e6 */
[----:B------:R-:W-:Y:S01]  /*2240*/  FADD.FTZ R232, R232, R239 ;  /* 0x000000efe8e87221 */ /* 0x000fe20000010000 */
[----:B------:R1:W5:Y:S04]  /*2250*/  LDL.LU R132, [R1+0x174] ;  /* 0x0001740001847983 */ /* 0x0003680000300800 */
[----:B0-----:R-:W4:Y:S01]  /*2260*/  LDL R239, [R1+0x11c] ;  /* 0x00011c0001ef7983 */ /* 0x001f220000100800 */
[----:B------:R-:W-:-:S03]  /*2270*/  FMUL.FTZ R217, R242, R217 ;  /* 0x000000d9f2d97220 */ /* 0x000fc60000410000 */
[----:B------:R-:W4:Y:S04]  /*2280*/  LDL R242, [R1+0x118] ;  /* 0x0001180001f27983 */ /* 0x000f280000100800 */
[----:B------:R-:W4:Y:S01]  /*2290*/  LDL R243, [R1+0x114] ;  /* 0x0001140001f37983 */ /* 0x000f220000100800 */
[----:B---3--:R-:W-:-:S03]  /*22a0*/  FMUL.FTZ R220, R241, R220 ;  /* 0x000000dcf1dc7220 */ /* 0x008fc60000410000 */
[----:B------:R-:W3:Y:S04]  /*22b0*/  LDL R248, [R1+0x104] ;  /* 0x0001040001f87983 */ /* 0x000ee80000100800 */
[----:B------:R-:W3:Y:S01]  /*22c0*/  LDL R241, [R1+0x10c] ;  /* 0x00010c0001f17983 */ /* 0x000ee20000100800 */
        /* <DEDUP_REMOVED lines=10> */
[----:B--2---:R-:W-:Y:S02]  /*2370*/  FMUL.FTZ R221, R244, R221 ;  /* 0x000000ddf4dd7220 */ /* 0x004fe40000410000 */
[----:B------:R-:W2:Y:S01]  /*2380*/  LDL R244, [R1+0xf4] ;  /* 0x0000f40001f47983 */ /* 0x000ea20000100800 */
[----:B----4-:R-:W-:-:S03]  /*2390*/  FMUL.FTZ R224, R239, R224 ;  /* 0x000000e0efe07220 */ /* 0x010fc60000410000 */
[----:B------:R-:W4:Y:S01]  /*23a0*/  LDL R239, [R1+0xf0] ;  /* 0x0000f00001ef7983 */ /* 0x000f220000100800 */
[----:B------:R-:W-:-:S03]  /*23b0*/  FMUL.FTZ R223, R242, R223 ;  /* 0x000000dff2df7220 */ /* 0x000fc60000410000 */
[----:B------:R-:W2:Y:S01]  /*23c0*/  LDL R242, [R1+0xfc] ;  /* 0x0000fc0001f27983 */ /* 0x000ea20000100800 */
[----:B------:R-:W-:-:S03]  /*23d0*/  FMUL.FTZ R222, R243, R222 ;  /* 0x000000def3de7220 */ /* 0x000fc60000410000 */
[----:B------:R-:W2:Y:S01]  /*23e0*/  LDL R243, [R1+0xf8] ;  /* 0x0000f80001f37983 */ /* 0x000ea20000100800 */
[----:B---3--:R-:W-:-:S03]  /*23f0*/  FMUL.FTZ R228, R241, R228 ;  /* 0x000000e4f1e47220 */ /* 0x008fc60000410000 */
[----:B------:R-:W3:Y:S01]  /*2400*/  LDL R241, [R1+0xec] ;  /* 0x0000ec0001f17983 */ /* 0x000ee20000100800 */
[----:B------:R-:W-:Y:S02]  /*2410*/  FADD.FTZ R232, R232, R252 ;  /* 0x000000fce8e87221 */ /* 0x000fe40000010000 */
[----:B------:R-:W-:Y:S02]  /*2420*/  FFMA.FTZ R230, R250, R252, R230 ;  /* 0x000000fcfae67223 */ /* 0x000fe400000100e6 */
[----:B------:R-:W-:Y:S01]  /*2430*/  FADD.FTZ R232, R232, R246 ;  /* 0x000000f6e8e87221 */ /* 0x000fe20000010000 */
[----:B------:R-:W3:Y:S01]  /*2440*/  LDL R250, [R1+0xe0] ;  /* 0x0000e00001fa7983 */ /* 0x000ee20000100800 */
[----:B------:R-:W-:Y:S02]  /*2450*/  FFMA.FTZ R230, R251, R246, R230 ;  /* 0x000000f6fbe67223 */ /* 0x000fe400000100e6 */
[----:B------:R-:W-:Y:S02]  /*2460*/  FMUL.FTZ R210, R210, R249 ;  /* 0x000000f9d2d27220 */ /* 0x000fe40000410000 */
[----:B------:R-:W-:-:S02]  /*2470*/  FADD.FTZ R232, R232, R209 ;  /* 0x000000d1e8e87221 */ /* 0x000fc40000010000 */
[----:B------:R-:W-:Y:S02]  /*2480*/  FMUL.FTZ R9, R7, R9 ;  /* 0x0000000907097220 */ /* 0x000fe40000410000 */
[----:B------:R-:W-:Y:S02]  /*2490*/  FFMA.FTZ R230, R245, R209, R230 ;  /* 0x000000d1f5e67223 */ /* 0x000fe400000100e6 */
[----:B------:R-:W-:Y:S02]  /*24a0*/  FADD.FTZ R232, R232, R210 ;  /* 0x000000d2e8e87221 */ /* 0x000fe40000010000 */
[----:B------:R-:W-:Y:S02]  /*24b0*/  FFMA.FTZ R230, R9, R210, R230 ;  /* 0x000000d209e67223 */ /* 0x000fe400000100e6 */
[----:B------:R-:W-:Y:S02]  /*24c0*/  FADD.FTZ R232, R232, R211 ;  /* 0x000000d3e8e87221 */ /* 0x000fe40000010000 */
[----:B------:R-:W-:-:S02]  /*24d0*/  FFMA.FTZ R230, R10, R211, R230 ;  /* 0x000000d30ae67223 */ /* 0x000fc400000100e6 */
[-C--:B------:R-:W-:Y:S02]  /*24e0*/  FFMA.FTZ R56, R12, R213.reuse, R56 ;  /* 0x000000d50c387223 */ /* 0x080fe40000010038 */
[----:B------:R-:W-:Y:S02]  /*24f0*/  FADD.FTZ R96, R96, R213 ;  /* 0x000000d560607221 */ /* 0x000fe40000010000 */
[----:B------:R-:W-:Y:S02]  /*2500*/  FMUL.FTZ R213, R247, R213 ;  /* 0x000000d5f7d57220 */ /* 0x000fe40000410000 */
[----:B------:R-:W-:Y:S01]  /*2510*/  FADD.FTZ R232, R232, R212 ;  /* 0x000000d4e8e87221 */ /* 0x000fe20000010000 */
[----:B------:R-:W3:Y:S01]  /*2520*/  LDL R247, [R1+0x108] ;  /* 0x0001080001f77983 */ /* 0x000ee20000100800 */
        /* <DEDUP_REMOVED lines=18> */
[----:B------:R-:W-:Y:S02]  /*2650*/  FMUL.FTZ R181, R7, R181 ;  /* 0x000000b507b57220 */ /* 0x000fe40000410000 */
[----:B------:R-:W-:-:S02]  /*2660*/  FFMA.FTZ R72, R180, R229, R72 ;  /* 0x000000e5b4487223 */ /* 0x000fc40000010048 */
[----:B------:R-:W-:Y:S02]  /*2670*/  FADD.FTZ R112, R112, R229 ;  /* 0x000000e570707221 */ /* 0x000fe40000010000 */
[----:B------:R-:W-:Y:S02]  /*2680*/  FADD.FTZ R232, R232, R221 ;  /* 0x000000dde8e87221 */ /* 0x000fe40000010000 */
[----:B------:R-:W-:Y:S02]  /*2690*/  FFMA.FTZ R53, R9, R249, R53 ;  /* 0x000000f909357223 */ /* 0x000fe40000010035 */
[----:B------:R-:W-:Y:S02]  /*26a0*/  FADD.FTZ R93, R93, R249 ;  /* 0x000000f95d5d7221 */ /* 0x000fe40000010000 */
[----:B------:R-:W-:Y:S01]  /*26b0*/  FFMA.FTZ R73, R181, R207, R73 ;  /* 0x000000cfb5497223 */ /* 0x000fe20000010049 */
[----:B------:R-:W3:Y:S01]  /*26c0*/  LDL R249, [R1+0x100] ;  /* 0x0001000001f97983 */ /* 0x000ee20000100800 */
[----:B------:R-:W-:-:S02]  /*26d0*/  FADD.FTZ R113, R113, R207 ;  /* 0x000000cf71717221 */ /* 0x000fc40000010000 */
[C---:B------:R-:W-:Y:S02]  /*26e0*/  FMUL.FTZ R182, R7.reuse, R182 ;  /* 0x000000b607b67220 */ /* 0x040fe40000410000 */
[----:B------:R-:W-:Y:S02]  /*26f0*/  FMUL.FTZ R187, R7, R187 ;  /* 0x000000bb07bb7220 */ /* 0x000fe40000410000 */
[----:B------:R-:W-:Y:S02]  /*2700*/  FFMA.FTZ R74, R182, R231, R74 ;  /* 0x000000e7b64a7223 */ /* 0x000fe4000001004a */
[----:B------:R-:W-:Y:S02]  /*2710*/  FADD.FTZ R114, R114, R231 ;  /* 0x000000e772727221 */ /* 0x000fe40000010000 */
[----:B----4-:R-:W-:Y:S02]  /*2720*/  FMUL.FTZ R229, R239, R229 ;  /* 0x000000e5efe57220 */ /* 0x010fe40000410000 */
[----:B------:R-:W-:-:S02]  /*2730*/  FFMA.FTZ R239, R20, R221, R230 ;  /* 0x000000dd14ef7223 */ /* 0x000fc400000100e6 */
[----:B--2---:R-:W-:Y:S02]  /*2740*/  FMUL.FTZ R230, R244, R207 ;  /* 0x000000cff4e67220 */ /* 0x004fe40000410000 */
[----:B------:R-:W-:Y:S01]  /*2750*/  FADD.FTZ R207, R232, R222 ;  /* 0x000000dee8cf7221 */ /* 0x000fe20000010000 */
[----:B------:R-:W2:Y:S01]  /*2760*/  LDL R244, [R1+0xd4] ;  /* 0x0000d40001f47983 */ /* 0x000ea20000100800 */
[----:B------:R-:W-:Y:S02]  /*2770*/  FFMA.FTZ R239, R21, R222, R239 ;  /* 0x000000de15ef7223 */ /* 0x000fe400000100ef */
[----:B------:R-:W-:Y:S02]  /*2780*/  FADD.FTZ R232, R207, R223 ;  /* 0x000000dfcfe87221 */ /* 0x000fe40000010000 */
[----:B------:R-:W-:Y:S02]  /*2790*/  FFMA.FTZ R207, R22, R223, R239 ;  /* 0x000000df16cf7223 */ /* 0x000fe400000100ef */
[----:B------:R-:W-:-:S02]  /*27a0*/  FADD.FTZ R239, R232, R224 ;  /* 0x000000e0e8ef7221 */ /* 0x000fc40000010000 */
[----:B------:R-:W-:Y:S02]  /*27b0*/  FMUL.FTZ R232, R242, R206 ;  /* 0x000000cef2e87220 */ /* 0x000fe40000410000 */
[----:B------:R-:W-:Y:S01]  /*27c0*/  FMUL.FTZ R231, R243, R231 ;  /* 0x000000e7f3e77220 */ /* 0x000fe20000410000 */
[----:B------:R-:W4:Y:S01]  /*27d0*/  LDL R242, [R1+0xd8] ;  /* 0x0000d80001f27983 */ /* 0x000f220000100800 */
[-C--:B------:R-:W-:Y:S02]  /*27e0*/  FFMA.FTZ R79, R187, R236.reuse, R79 ;  /* 0x000000ecbb4f7223 */ /* 0x080fe4000001004f */
[----:B------:R-:W-:Y:S01]  /*27f0*/  FADD.FTZ R119, R119, R236 ;  /* 0x000000ec77777221 */ /* 0x000fe20000010000 */
[----:B------:R-:W4:Y:S01]  /*2800*/  LDL R243, [R1+0xdc] ;  /* 0x0000dc0001f37983 */ /* 0x000f220000100800 */
[----:B---3--:R-:W-:-:S03]  /*2810*/  FMUL.FTZ R236, R241, R236 ;  /* 0x000000ecf1ec7220 */ /* 0x008fc60000410000 */
[----:B------:R-:W3:Y:S01]  /*2820*/  LDL R241, [R1+0xc0] ;  /* 0x0000c00001f17983 */ /* 0x000ee20000100800 */
[----:B------:R-:W-:Y:S02]  /*2830*/  FMUL.FTZ R183, R7, R183 ;  /* 0x000000b707b77220 */ /* 0x000fe40000410000 */
[----:B------:R-:W-:Y:S02]  /*2840*/  FFMA.FTZ R68, R24, R225, R68 ;  /* 0x000000e118447223 */ /* 0x000fe40000010044 */
[----:B------:R-:W-:Y:S02]  /*2850*/  FADD.FTZ R108, R108, R225 ;  /* 0x000000e16c6c7221 */ /* 0x000fe40000010000 */
[----:B------:R-:W-:Y:S02]  /*2860*/  FFMA.FTZ R207, R23, R224, R207 ;  /* 0x000000e017cf7223 */ /* 0x000fe400000100cf */
[----:B------:R-:W-:Y:S02]  /*2870*/  FFMA.FTZ R69, R25, R226, R69 ;  /* 0x000000e219457223 */ /* 0x000fe40000010045 */
[----:B------:R-:W-:-:S02]  /*2880*/  FADD.FTZ R109, R109, R226 ;  /* 0x000000e26d6d7221 */ /* 0x000fc40000010000 */
[----:B------:R-:W-:Y:S02]  /*2890*/  FFMA.FTZ R75, R183, R206, R75 ;  /* 0x000000ceb74b7223 */ /* 0x000fe4000001004b */
[----:B------:R-:W-:Y:S02]  /*28a0*/  FADD.FTZ R115, R115, R206 ;  /* 0x000000ce73737221 */ /* 0x000fe40000010000 */
[----:B------:R-:W-:Y:S02]  /*28b0*/  FMUL.FTZ R226, R248, R226 ;  /* 0x000000e2f8e27220 */ /* 0x000fe40000410000 */
[C---:B------:R-:W-:Y:S01]  /*28c0*/  FMUL.FTZ R190, R7.reuse, R190 ;  /* 0x000000be07be7220 */ /* 0x040fe20000410000 */
[----:B------:R-:W3:Y:S01]  /*28d0*/  LDL R248, [R1+0xe8] ;  /* 0x0000e80001f87983 */ /* 0x000ee20000100800 */
[C---:B------:R-:W-:Y:S02]  /*28e0*/  FMUL.FTZ R191, R7.reuse, R191 ;  /* 0x000000bf07bf7220 */ /* 0x040fe40000410000 */
[----:B------:R-:W-:-:S02]  /*28f0*/  FMUL.FTZ R189, R7, R189 ;  /* 0x000000bd07bd7220 */ /* 0x000fc40000410000 */
[----:B------:R-:W-:Y:S02]  /*2900*/  FMUL.FTZ R192, R7, R192 ;  /* 0x000000c007c07220 */ /* 0x000fe40000410000 */
[-C--:B------:R-:W-:Y:S02]  /*2910*/  FFMA.FTZ R70, R26, R227.reuse, R70 ;  /* 0x000000e31a467223 */ /* 0x080fe40000010046 */
[----:B------:R-:W-:Y:S02]  /*2920*/  FADD.FTZ R110, R110, R227 ;  /* 0x000000e36e6e7221 */ /* 0x000fe40000010000 */
[----:B------:R-:W-:Y:S02]  /*2930*/  FMUL.FTZ R227, R247, R227 ;  /* 0x000000e3f7e37220 */ /* 0x000fe40000410000 */
        /* <DEDUP_REMOVED lines=9> */
[----:B------:R-:W-:Y:S02]  /*29d0*/  FMUL.FTZ R225, R249, R225 ;  /* 0x000000e1f9e17220 */ /* 0x000fe40000410000 */
[----:B------:R-:W3:Y:S02]  /*29e0*/  LDL R249, [R1+0xe4] ;  /* 0x0000e40001f97983 */ /* 0x000ee40000100800 */
[----:B------:R-:W-:Y:S02]  /*29f0*/  FADD.FTZ R206, R239, R225 ;  /* 0x000000e1efce7221 */ /* 0x000fe40000010000 */
[----:B------:R-:W-:Y:S02]  /*2a00*/  FFMA.FTZ R239, R24, R225, R207 ;  /* 0x000000e118ef7223 */ /* 0x000fe400000100cf */
[----:B------:R-:W-:Y:S02]  /*2a10*/  FADD.FTZ R207, R206, R226 ;  /* 0x000000e2cecf7221 */ /* 0x000fe40000010000 */
[----:B------:R-:W-:-:S02]  /*2a20*/  FFMA.FTZ R206, R25, R226, R239 ;  /* 0x000000e219ce7223 */ /* 0x000fc400000100ef */
[----:B--2---:R-:W-:Y:S02]  /*2a30*/  FMUL.FTZ R238, R244, R238 ;  /* 0x000000eef4ee7220 */ /* 0x004fe40000410000 */
[----:B----4-:R-:W-:Y:S02]  /*2a40*/  FMUL.FTZ R239, R242, R131 ;  /* 0x00000083f2ef7220 */ /* 0x010fe40000410000 */
[----:B------:R1:W5:Y:S01]  /*2a50*/  LDL.LU R131, [R1+0x170] ;  /* 0x0001700001837983 */ /* 0x0003620000300800 */
[----:B------:R-:W-:-:S03]  /*2a60*/  FMUL.FTZ R240, R243, R240 ;  /* 0x000000f0f3f07220 */ /* 0x000fc60000410000 */
[----:B------:R-:W2:Y:S04]  /*2a70*/  LDL R242, [R1+0xc4] ;  /* 0x0000c40001f27983 */ /* 0x000ea80000100800 */
[----:B------:R-:W4:Y:S01]  /*2a80*/  LDL R243, [R1+0xc8] ;  /* 0x0000c80001f37983 */ /* 0x000f220000100800 */
[----:B---3--:R-:W-:-:S03]  /*2a90*/  FMUL.FTZ R241, R241, R130 ;  /* 0x00000082f1f17220 */ /* 0x008fc60000410000 */
[----:B------:R1:W5:Y:S04]  /*2aa0*/  LDL.LU R130, [R1+0x16c] ;  /* 0x00016c0001827983 */ /* 0x0003680000300800 */
[----:B------:R-:W3:Y:S01]  /*2ab0*/  LDL R244, [R1+0xcc] ;  /* 0x0000cc0001f47983 */ /* 0x000ee20000100800 */
        /* <DEDUP_REMOVED lines=9> */
[----:B--2---:R-:W-:-:S02]  /*2b50*/  FMUL.FTZ R242, R242, R129 ;  /* 0x00000081f2f27220 */ /* 0x004fc40000410000 */
[----:B------:R1:W5:Y:S01]  /*2b60*/  LDL.LU R129, [R1+0x168] ;  /* 0x0001680001817983 */ /* 0x0003620000300800 */
[----:B----4-:R-:W-:-:S03]  /*2b70*/  FMUL.FTZ R243, R243, R128 ;  /* 0x00000080f3f37220 */ /* 0x010fc60000410000 */
[----:B------:R1:W5:Y:S01]  /*2b80*/  LDL.LU R128, [R1+0x164] ;  /* 0x0001640001807983 */ /* 0x0003620000300800 */
[----:B---3--:R-:W-:-:S03]  /*2b90*/  FMUL.FTZ R244, R244, R8 ;  /* 0x00000008f4f47220 */ /* 0x008fc60000410000 */
        /* <DEDUP_REMOVED lines=53> */
.L_x_4745:
[----:B-1----:R-:W-:Y:S05]  /*2ef0*/  BSYNC B1 ;  /* 0x0000000000017941 */ /* 0x002fea0003800000 */
.L_x_4743:
        /* <DEDUP_REMOVED lines=11> */
[----:B--2---:R0:W1:Y:S02]  /*2fb0*/  SHFL.BFLY PT, R249, R248, 0x1, 0x1f ;  /* 0x0c201f00f8f97f89 */ /* 0x00406400000e0000 */
.L_x_4957:
        /* <DEDUP_REMOVED lines=12> */
[----:B------:R-:W1:Y:S02]  /*3080*/  SHFL.BFLY PT, R247, R206, 0x8, 0x1f ;  /* 0x0d001f00cef77f89 */ /* 0x000e6400000e0000 */
[----:B-1----:R-:W-:Y:S02]  /*3090*/  FADD.FTZ R247, R206, R247 ;  /* 0x000000f7cef77221 */ /* 0x002fe40000010000 */
[----:B------:R-:W1:Y:S04]  /*30a0*/  SHFL.BFLY PT, R206, R207, 0x8, 0x1f ;  /* 0x0d001f00cfce7f89 */ /* 0x000e6800000e0000 */
[----:B------:R2:W3:Y:S01]  /*30b0*/  SHFL.BFLY PT, R249, R247, 0x10, 0x1f ;  /* 0x0e001f00f7f97f89 */ /* 0x0004e200000e0000 */
[----:B01----:R-:W-:-:S05]  /*30c0*/  FADD.FTZ R248, R207, R206 ;  /* 0x000000cecff87221 */ /* 0x003fca0000010000 */
[----:B------:R2:W0:Y:S02]  /*30d0*/  SHFL.BFLY PT, R206, R248, 0x10, 0x1f ;  /* 0x0e001f00f8ce7f89 */ /* 0x00042400000e0000 */
.L_x_4958:
[----:B---3--:R-:W-:Y:S01]  /*30e0*/  ISETP.GE.AND P2, PT, R6, 0x1, PT ;  /* 0x000000010600780c */ /* 0x008fe20003f46270 */
[----:B------:R-:W-:Y:S02]  /*30f0*/  FADD.FTZ R250, R249, R247 ;  /* 0x000000f7f9fa7221 */ /* 0x000fe40000010000 */
[----:B--2---:R-:W1:Y:S01]  /*3100*/  S2R R247, SR_TID.X ;  /* 0x0000000000f77919 */ /* 0x004e620000002100 */
[----:B0-----:R-:W-:-:S09]  /*3110*/  FADD.FTZ R206, R206, R248 ;  /* 0x000000f8cece7221 */ /* 0x001fd20000010000 */
[----:B------:R-:W-:-:S05]  /*3120*/  @P2 IADD3 R6, R6, -0x1, RZ ;  /* 0xffffffff06062810 */ /* 0x000fca0007ffe0ff */
[----:B------:R-:W-:-:S05]  /*3130*/  @P2 IMAD R6, R6, c[0x0][0x168], RZ ;  /* 0x00005a0006062a24 */ /* 0x000fca00078e02ff */
[----:B------:R-:W-:-:S04]  /*3140*/  @P2 SHF.R.S32.HI R207, RZ, 0x1f, R6 ;  /* 0x0000001fffcf2819 */ /* 0x000fc80000011406 */
[----:B------:R-:W-:Y:S01]  /*3150*/  @P2 LEA.HI R6, R207, R6, RZ, 0x3 ;  /* 0x00000006cf062211 */ /* 0x000fe200078f18ff */
[----:B------:R-:W-:Y:S01]  /*3160*/  HFMA2.MMA R207, -RZ, RZ, 0, 0 ;  /* 0x00000000ffcf7435 */ /* 0x000fe200000001ff */
[----:B-1----:R-:W-:-:S05]  /*3170*/  @P2 LOP3.LUT R247, R247, 0x1f, RZ, 0xc0, !PT ;  /* 0x0000001ff7f72812 */ /* 0x002fca00078ec0ff */
        /* <DEDUP_REMOVED lines=16> */
.L_x_4749:
[----:B0-----:R-:W0:Y:S01]  /*3280*/  LDC.U8 R248, c[0x0][0x1f0] ;  /* 0x00007c00fff87b82 */ /* 0x001e220000000000 */
        /* <DEDUP_REMOVED lines=11> */
.L_x_4750:
[----:B------:R-:W-:Y:S05]  /*3340*/  BSYNC B1 ;  /* 0x0000000000017941 */ /* 0x000fea0003800000 */
.L_x_4748:
[----:B------:R-:W-:Y:S01]  /*3350*/  ISETP.NE.U32.AND P0, PT, RZ, c[0x0][0x258], PT ;  /* 0x00009600ff007a0c */ /* 0x000fe20003f05070 */
[----:B------:R-:W-:Y:S03]  /*3360*/  BSSY B1, `(.L_x_4751) ;  /* 0x0000012000017945 */ /* 0x000fe60003800000 */
[----:B------:R-:W-:-:S13]  /*3370*/  ISETP.NE.AND.EX P0, PT, RZ, c[0x0][0x25c], PT, P0 ;  /* 0x00009700ff007a0c */ /* 0x000fda0003f05300 */
[----:B0-----:R-:W-:-:S04]  /*3380*/  @P0 F2FP.BF16.PACK_AB R248, RZ, R247 ;  /* 0x000000f7fff8023e */ /* 0x001fc800000010ff */
[----:B------:R-:W-:Y:S01]  /*3390*/  @P0 PRMT R172, R248, 0x7610, R172 ;  /* 0x00007610f8ac0816 */ /* 0x000fe200000000ac */
[----:B------:R-:W-:Y:S05]  /*33a0*/  @!P2 BRA `(.L_x_4752) ;  /* 0x000000d00000a947 */ /* 0x000fea0003800000 */
[----:B------:R-:W2:Y:S04]  /*33b0*/  LDL.LU R249, [R1+0xc] ;  /* 0x00000c0001f97983 */ /* 0x000ea80000300800 */
[----:B------:R-:W3:Y:S01]  /*33c0*/  LDL R250, [R1+0xb0] ;  /* 0x0000b00001fa7983 */ /* 0x000ee20000100800 */
[----:B------:R-:W-:Y:S01]  /*33d0*/  FMUL.FTZ R247, R247, c[0x0][0x1ec] ;  /* 0x00007b00f7f77a20 */ /* 0x000fe20000410000 */
[----:B--2---:R-:W-:-:S03]  /*33e0*/  LOP3.LUT P4, RZ, R249, 0xff, RZ, 0xc0, !PT ;  /* 0x000000fff9ff7812 */ /* 0x004fc6000788c0ff */
[----:B------:R-:W-:Y:S01]  /*33f0*/  FMUL.FTZ R249, R247, c[0x0][0x1e8] ;  /* 0x00007a00f7f97a20 */ /* 0x000fe20000410000 */
[----:B------:R-:W-:-:S09]  /*3400*/  HFMA2.MMA R247, -RZ, RZ, 0, 0 ;  /* 0x00000000fff77435 */ /* 0x000fd200000001ff */
[----:B-----5:R-:W-:-:S05]  /*3410*/  @P4 PRMT R248, RZ, 0x5410, R168 ;  /* 0x00005410fff84816 */ /* 0x020fca00000000a8 */
[----:B------:R-:W-:-:S04]  /*3420*/  @P4 FMUL.FTZ R247, R249, R248 ;  /* 0x000000f8f9f74220 */ /* 0x000fc80000410000 */
[----:B------:R-:W-:Y:S02]  /*3430*/  FADD.FTZ R128, R128, R247 ;  /* 0x000000f780807221 */ /* 0x000fe40000010000 */
[----:B---3--:R-:W-:-:S05]  /*3440*/  FMUL.FTZ R247, R250, R249 ;  /* 0x000000f9faf77220 */ /* 0x008fca0000410000 */
[----:B------:R-:W-:-:S04]  /*3450*/  FSEL R247, R247, RZ, P4 ;  /* 0x000000fff7f77208 */ /* 0x000fc80002000000 */
[----:B------:R-:W-:-:S04]  /*3460*/  F2FP.BF16.PACK_AB R247, RZ, R247 ;  /* 0x000000f7fff7723e */ /* 0x000fc800000010ff */
[----:B------:R-:W-:Y:S02]  /*3470*/  PRMT R176, R247, 0x7610, R176 ;  /* 0x00007610f7b07816 */ /* 0x000fe400000000b0 */
.L_x_4752:
[----:B------:R-:W-:Y:S05]  /*3480*/  BSYNC B1 ;  /* 0x0000000000017941 */ /* 0x000fea0003800000 */
.L_x_4751:
[----:B------:R-:W-:Y:S01]  /*3490*/  BSSY B1, `(.L_x_4753) ;  /* 0x0000010000017945 */ /* 0x000fe20003800000 */
[----:B------:R-:W-:Y:S05]  /*34a0*/  @P1 BRA `(.L_x_4754) ;  /* 0x0000004000001947 */ /* 0x000fea0003800000 */
[----:B------:R-:W-:Y:S01]  /*34b0*/  MOV R247, RZ ;  /* 0x000000ff00f77202 */ /* 0x000fe20000000f00 */
[----:B------:R-:W-:Y:S05]  /*34c0*/  @!P3 BRA `(.L_x_4755) ;  /* 0x000000c00000b947 */ /* 0x000fea0003800000 */
[----:B------:R-:W-:Y:S01]  /*34d0*/  PRMT R247, RZ, 0x7610, R44 ;  /* 0x00007610fff77816 */ /* 0x000fe2000000002c */
[----:B------:R-:W-:Y:S05]  /*34e0*/  BRA `(.L_x_4755) ;  /* 0x000000a000007947 */ /* 0x000fea0003800000 */
.L_x_4754:
        /* <DEDUP_REMOVED lines=10> */
.L_x_4755:
[----:B------:R-:W-:Y:S05]  /*3590*/  BSYNC B1 ;  /* 0x0000000000017941 */ /* 0x000fea0003800000 */
.L_x_4753:
[----:B------:R-:W-:Y:S01]  /*35a0*/  @P0 F2FP.BF16.PACK_AB R248, RZ, R247 ;  /* 0x000000f7fff8023e */ /* 0x000fe200000010ff */
[----:B------:R-:W-:Y:S03]  /*35b0*/  BSSY B1, `(.L_x_4756) ;  /* 0x000000f000017945 */ /* 0x000fe60003800000 */
[----:B------:R-:W-:Y:S01]  /*35c0*/  @P0 PRMT R172, R172, 0x5410, R248 ;  /* 0x00005410acac0816 */ /* 0x000fe200000000f8 */
[----:B------:R-:W-:Y:S05]  /*35d0*/  @!P2 BRA `(.L_x_4757) ;  /* 0x000000c00000a947 */ /* 0x000fea0003800000 */
[----:B------:R-:W2:Y:S01]  /*35e0*/  LDL R250, [R1+0xb4] ;  /* 0x0000b40001fa7983 */ /* 0x000ea20000100800 */
[----:B------:R-:W-:Y:S01]  /*35f0*/  LOP3.LUT P4, RZ, R204, 0xff00, RZ, 0xc0, !PT ;  /* 0x0000ff00ccff7812 */ /* 0x000fe2000788c0ff */
[----:B------:R-:W-:-:S04]  /*3600*/  FMUL.FTZ R247, R247, c[0x0][0x1ec] ;  /* 0x00007b00f7f77a20 */ /* 0x000fc80000410000 */
[----:B------:R-:W-:Y:S01]  /*3610*/  FMUL.FTZ R249, R247, c[0x0][0x1e8] ;  /* 0x00007a00f7f97a20 */ /* 0x000fe20000410000 */
[----:B------:R-:W-:-:S07]  /*3620*/  HFMA2.MMA R247, -RZ, RZ, 0, 0 ;  /* 0x00000000fff77435 */ /* 0x000fce00000001ff */
[----:B-----5:R-:W-:-:S05]  /*3630*/  @P4 PRMT R248, RZ, 0x7610, R168 ;  /* 0x00007610fff84816 */ /* 0x020fca00000000a8 */
[----:B------:R-:W-:-:S04]  /*3640*/  @P4 FMUL.FTZ R247, R249, R248 ;  /* 0x000000f8f9f74220 */ /* 0x000fc80000410000 */
[----:B------:R-:W-:Y:S02]  /*3650*/  FADD.FTZ R129, R129, R247 ;  /* 0x000000f781817221 */ /* 0x000fe40000010000 */
[----:B--2---:R-:W-:-:S05]  /*3660*/  FMUL.FTZ R247, R250, R249 ;  /* 0x000000f9faf77220 */ /* 0x004fca0000410000 */
[----:B------:R-:W-:-:S04]  /*3670*/  FSEL R247, R247, RZ, P4 ;  /* 0x000000fff7f77208 */ /* 0x000fc80002000000 */
[----:B------:R-:W-:-:S04]  /*3680*/  F2FP.BF16.PACK_AB R247, RZ, R247 ;  /* 0x000000f7fff7723e */ /* 0x000fc800000010ff */
[----:B------:R-:W-:Y:S02]  /*3690*/  PRMT R176, R176, 0x5410, R247 ;  /* 0x00005410b0b07816 */ /* 0x000fe400000000f7 */
.L_x_4757:
[----:B------:R-:W-:Y:S05]  /*36a0*/  BSYNC B1 ;  /* 0x0000000000017941 */ /* 0x000fea0003800000 */
.L_x_4756:
[----:B------:R-:W-:Y:S01]  /*36b0*/  BSSY B1, `(.L_x_4758) ;  /* 0x000000f000017945 */ /* 0x000fe20003800000 */
[----:B------:R-:W-:Y:S05]  /*36c0*/  @P1 BRA `(.L_x_4759) ;  /* 0x0000004000001947 */ /* 0x000fea0003800000 */
[----:B------:R-:W-:Y:S01]  /*36d0*/  MOV R247, RZ ;  /* 0x000000ff00f77202 */ /* 0x000fe20000000f00 */
[----:B------:R-:W-:Y:S05]  /*36e0*/  @!P3 BRA `(.L_x_4760) ;  /* 0x000000b00000b947 */ /* 0x000fea0003800000 */
[----:B------:R-:W-:Y:S01]  /*36f0*/  PRMT R247, RZ, 0x5410, R45 ;  /* 0x00005410fff77816 */ /* 0x000fe2000000002d */
[----:B------:R-:W-:Y:S05]  /*3700*/  BRA `(.L_x_4760) ;  /* 0x0000009000007947 */ /* 0x000fea0003800000 */
.L_x_4759:
        /* <DEDUP_REMOVED lines=9> */
.L_x_4760:
[----:B------:R-:W-:Y:S05]  /*37a0*/  BSYNC B1 ;  /* 0x0000000000017941 */ /* 0x000fea0003800000 */
.L_x_4758:
        /* <DEDUP_REMOVED lines=16> */
.L_x_4762:
[----:B------:R-:W-:Y:S05]  /*38b0*/  BSYNC B1 ;  /* 0x0000000000017941 */ /* 0x000fea0003800000 */
.L_x_4761:
[----:B------:R-:W-:Y:S01]  /*38c0*/  BSSY B1, `(.L_x_4763) ;  /* 0x000000e000017945 */ /* 0x000fe20003800000 */
[----:B------:R-:W-:Y:S05]  /*38d0*/  @P1 BRA `(.L_x_4764) ;  /* 0x0000004000001947 */ /* 0x000fea0003800000 */
[----:B------:R-:W-:Y:S01]  /*38e0*/  MOV R247, RZ ;  /* 0x000000ff00f77202 */ /* 0x000fe20000000f00 */
[----:B------:R-:W-:Y:S05]  /*38f0*/  @!P3 BRA `(.L_x_4765) ;  /* 0x000000a00000b947 */ /* 0x000fea0003800000 */
[----:B------:R-:W-:Y:S01]  /*3900*/  PRMT R247, RZ, 0x7610, R45 ;  /* 0x00007610fff77816 */ /* 0x000fe2000000002d */
[----:B------:R-:W-:Y:S05]  /*3910*/  BRA `(.L_x_4765) ;  /* 0x0000008000007947 */ /* 0x000fea0003800000 */
.L_x_4764:
        /* <DEDUP_REMOVED lines=8> */
.L_x_4765:
[----:B------:R-:W-:Y:S05]  /*39a0*/  BSYNC B1 ;  /* 0x0000000000017941 */ /* 0x000fea0003800000 */
.L_x_4763:
        /* <DEDUP_REMOVED lines=16> */
.L_x_4767:
[----:B------:R-:W-:Y:S05]  /*3ab0*/  BSYNC B1 ;  /* 0x0000000000017941 */ /* 0x000fea0003800000 */
.L_x_4766:
[----:B------:R-:W-:Y:S01]  /*3ac0*/  BSSY B1, `(.L_x_4768) ;  /* 0x000000e000017945 */ /* 0x000fe20003800000 */
[----:B------:R-:W-:Y:S05]  /*3ad0*/  @P1 BRA `(.L_x_4769) ;  /* 0x0000004000001947 */ /* 0x000fea0003800000 */
[----:B------:R-:W-:Y:S01]  /*3ae0*/  MOV R247, RZ ;  /* 0x000000ff00f77202 */ /* 0x000fe20000000f00 */
[----:B------:R-:W-:Y:S05]  /*3af0*/  @!P3 BRA `(.L_x_4770) ;  /* 0x000000a00000b947 */ /* 0x000fea0003800000 */
[----:B------:R-:W-:Y:S01]  /*3b00*/  PRMT R247, RZ, 0x5410, R46 ;  /* 0x00005410fff77816 */ /* 0x000fe2000000002e */
[----:B------:R-:W-:Y:S05]  /*3b10*/  BRA `(.L_x_4770) ;  /* 0x0000008000007947 */ /* 0x000fea0003800000 */
.L_x_4769:
        /* <DEDUP_REMOVED lines=8> */
.L_x_4770:
[----:B------:R-:W-:Y:S05]  /*3ba0*/  BSYNC B1 ;  /* 0x0000000000017941 */ /* 0x000fea0003800000 */
.L_x_4768:
        /* <DEDUP_REMOVED lines=16> */
.L_x_4772:
[----:B------:R-:W-:Y:S05]  /*3cb0*/  BSYNC B1 ;  /* 0x0000000000017941 */ /* 0x000fea0003800000 */
.L_x_4771:
[----:B------:R-:W-:Y:S01]  /*3cc0*/  BSSY B1, `(.L_x_4773) ;  /* 0x000000e000017945 */ /* 0x000fe20003800000 */
[----:B------:R-:W-:Y:S05]  /*3cd0*/  @P1 BRA `(.L_x_4774) ;  /* 0x0000004000001947 */ /* 0x000fea0003800000 */
[----:B------:R-:W-:Y:S01]  /*3ce0*/  MOV R247, RZ ;  /* 0x000000ff00f77202 */ /* 0x000fe20000000f00 */
[----:B------:R-:W-:Y:S05]  /*3cf0*/  @!P3 BRA `(.L_x_4775) ;  /* 0x000000a00000b947 */ /* 0x000fea0003800000 */
[----:B------:R-:W-:Y:S01]  /*3d00*/  PRMT R247, RZ, 0x7610, R46 ;  /* 0x00007610fff77816 */ /* 0x000fe2000000002e */
[----:B------:R-:W-:Y:S05]  /*3d10*/  BRA `(.L_x_4775) ;  /* 0x0000008000007947 */ /* 0x000fea0003800000 */
.L_x_4774:
        /* <DEDUP_REMOVED lines=8> */
.L_x_4775:
[----:B------:R-:W-:Y:S05]  /*3da0*/  BSYNC B1 ;  /* 0x0000000000017941 */ /* 0x000fea0003800000 */
.L_x_4773:
        /* <DEDUP_REMOVED lines=16> */
.L_x_4777:
[----:B------:R-:W-:Y:S05]  /*3eb0*/  BSYNC B1 ;  /* 0x0000000000017941 */ /* 0x000fea0003800000 */
.L_x_4776:
[----:B------:R-:W-:Y:S01]  /*3ec0*/  BSSY B1, `(.L_x_4778) ;  /* 0x000000e000017945 */ /* 0x000fe20003800000 */
[----:B------:R-:W-:Y:S05]  /*3ed0*/  @P1 BRA `(.L_x_4779) ;  /* 0x0000004000001947 */ /* 0x000fea0003800000 */
[----:B------:R-:W-:Y:S01]  /*3ee0*/  MOV R247, RZ ;  /* 0x000000ff00f77202 */ /* 0x000fe20000000f00 */
[----:B------:R-:W-:Y:S05]  /*3ef0*/  @!P3 BRA `(.L_x_4780) ;  /* 0x000000a00000b947 */ /* 0x000fea0003800000 */
[----:B------:R-:W-:Y:S01]  /*3f00*/  PRMT R247, RZ, 0x5410, R47 ;  /* 0x00005410fff77816 */ /* 0x000fe2000000002f */
[----:B------:R-:W-:Y:S05]  /*3f10*/  BRA `(.L_x_4780) ;  /* 0x0000008000007947 */ /* 0x000fea0003800000 */
.L_x_4779:
        /* <DEDUP_REMOVED lines=8> */
.L_x_4780:
[----:B------:R-:W-:Y:S05]  /*3fa0*/  BSYNC B1 ;  /* 0x0000000000017941 */ /* 0x000fea0003800000 */
.L_x_4778:
        /* <DEDUP_REMOVED lines=16> */
.L_x_4782:
[----:B------:R-:W-:Y:S05]  /*40b0*/  BSYNC B1 ;  /* 0x0000000000017941 */ /* 0x000fea0003800000 */
.L_x_4781:
[----:B------:R-:W-:Y:S01]  /*40c0*/  BSSY B1, `(.L_x_4783) ;  /* 0x000000e000017945 */ /* 0x000fe20003800000 */
[----:B------:R-:W-:Y:S05]  /*40d0*/  @P1 BRA `(.L_x_4784) ;  /* 0x0000004000001947 */ /* 0x000fea0003800000 */
[----:B------:R-:W-:Y:S01]  /*40e0*/  MOV R247, RZ ;  /* 0x000000ff00f77202 */ /* 0x000fe20000000f00 */
[----:B------:R-:W-:Y:S05]  /*40f0*/  @!P3 BRA `(.L_x_4785) ;  /* 0x000000a00000b947 */ /* 0x000fea0003800000 */
[----:B------:R-:W-:Y:S01]  /*4100*/  PRMT R247, RZ, 0x7610, R47 ;  /* 0x00007610fff77816 */ /* 0x000fe2000000002f */
[----:B------:R-:W-:Y:S05]  /*4110*/  BRA `(.L_x_4785) ;  /* 0x0000008000007947 */ /* 0x000fea0003800000 */
.L_x_4784:
        /* <DEDUP_REMOVED lines=8> */
.L_x_4785:
[----:B------:R-:W-:Y:S05]  /*41a0*/  BSYNC B1 ;  /* 0x0000000000017941 */ /* 0x000fea0003800000 */
.L_x_4783:
[----:B------:R-:W-:Y:S01]  /*41b0*/  @P0 F2FP.BF16.PACK_AB R248, RZ, R247 ;  /* 0x000000f7fff8023e */ /* 0x000fe200000010ff */
[----:B------:R-:W-:Y:S03]  /*41c0*/  BSSY B1, `(.L_x_4786) ;  /* 0x000000f000017945 */ /* 0x000fe60003800000 */
[----:B------:R-:W-:Y:S01]  /*41d0*/  @P0 PRMT R175, R175, 0x5410, R248 ;  /* 0x00005410afaf0816 */ /* 0x000fe200000000f8 */
[----:B------:R-:W-:Y:S05]  /*41e0*/  @!P2 BRA `(.L_x_4787) ;  /* 0x000000c00000a947 */ /* 0x000fea0003800000 */
[----:B------:R-:W2:Y:S01]  /*41f0*/  LDL R249, [R1+0xac] ;  /* 0x0000ac0001f97983 */ /* 0x000ea20000100800 */
[----:B------:R-:W-:Y:S01]  /*4200*/  LOP3.LUT P4, RZ, R205, 0xff000000, RZ, 0xc0, !PT ;  /* 0xff000000cdff7812 */ /* 0x000fe2000788c0ff */
[----:B------:R-:W-:Y:S01]  /*4210*/  FMUL.FTZ R204, R247, c[0x0][0x1ec] ;  /* 0x00007b00f7cc7a20 */ /* 0x000fe20000410000 */
[----:B------:R-:W-:-:S03]  /*4220*/  HFMA2.MMA R205, -RZ, RZ, 0, 0 ;  /* 0x00000000ffcd7435 */ /* 0x000fc600000001ff */
[----:B------:R-:W-:-:S08]  /*4230*/  FMUL.FTZ R204, R204, c[0x0][0x1e8] ;  /* 0x00007a00cccc7a20 */ /* 0x000fd00000410000 */
[----:B-----5:R-:W-:-:S05]  /*4240*/  @P4 PRMT R247, RZ, 0x7610, R171 ;  /* 0x00007610fff74816 */ /* 0x020fca00000000ab */
[----:B------:R-:W-:-:S04]  /*4250*/  @P4 FMUL.FTZ R205, R204, R247 ;  /* 0x000000f7cccd4220 */ /* 0x000fc80000410000 */
[----:B------:R-:W-:Y:S02]  /*4260*/  FADD.FTZ R135, R135, R205 ;  /* 0x000000cd87877221 */ /* 0x000fe40000010000 */
[----:B--2---:R-:W-:-:S05]  /*4270*/  FMUL.FTZ R204, R249, R204 ;  /* 0x000000ccf9cc7220 */ /* 0x004fca0000410000 */
[----:B------:R-:W-:-:S04]  /*4280*/  FSEL R204, R204, RZ, P4 ;  /* 0x000000ffcccc7208 */ /* 0x000fc80002000000 */
[----:B------:R-:W-:-:S04]  /*4290*/  F2FP.BF16.PACK_AB R204, RZ, R204 ;  /* 0x000000ccffcc723e */ /* 0x000fc800000010ff */
[----:B------:R-:W-:Y:S02]  /*42a0*/  PRMT R179, R179, 0x5410, R204 ;  /* 0x00005410b3b37816 */ /* 0x000fe400000000cc */
.L_x_4787:
[----:B------:R-:W-:Y:S05]  /*42b0*/  BSYNC B1 ;  /* 0x0000000000017941 */ /* 0x000fea0003800000 */
.L_x_4786:
        /* <DEDUP_REMOVED lines=12> */
.L_x_4789:
[----:B------:R-:W-:Y:S05]  /*4380*/  BSYNC B1 ;  /* 0x0000000000017941 */ /* 0x000fea0003800000 */
.L_x_4788:
[----:B------:R-:W-:Y:S01]  /*4390*/  BSSY B1, `(.L_x_4790) ;  /* 0x000000e000017945 */ /* 0x000fe20003800000 */
[----:B------:R-:W-:Y:S05]  /*43a0*/  @P1 BRA `(.L_x_4791) ;  /* 0x0000004000001947 */ /* 0x000fea0003800000 */
[----:B0-----:R-:W-:Y:S01]  /*43b0*/  MOV R205, RZ ;  /* 0x000000ff00cd7202 */ /* 0x001fe20000000f00 */
[----:B------:R-:W-:Y:S05]  /*43c0*/  @!P3 BRA `(.L_x_4792) ;  /* 0x000000a00000b947 */ /* 0x000fea0003800000 */
[----:B------:R-:W-:Y:S01]  /*43d0*/  PRMT R205, RZ, 0x5410, R40 ;  /* 0x00005410ffcd7816 */ /* 0x000fe20000000028 */
[----:B------:R-:W-:Y:S05]  /*43e0*/  BRA `(.L_x_4792) ;  /* 0x0000008000007947 */ /* 0x000fea0003800000 */
.L_x_4791:
        /* <DEDUP_REMOVED lines=8> */
.L_x_4792:
[----:B------:R-:W-:Y:S05]  /*4470*/  BSYNC B1 ;  /* 0x0000000000017941 */ /* 0x000fea0003800000 */
.L_x_4790:
[----:B------:R-:W-:Y:S01]  /*4480*/  @P0 F2FP.BF16.PACK_AB R204, RZ, R205 ;  /* 0x000000cdffcc023e */ /* 0x000fe200000010ff */
[----:B------:R-:W-:Y:S03]  /*4490*/  BSSY B1, `(.L_x_4793) ;  /* 0x0000010000017945 */ /* 0x000fe60003800000 */
[----:B------:R-:W-:Y:S01]  /*44a0*/  @P0 PRMT R172, R204, 0x7610, R172 ;  /* 0x00007610ccac0816 */ /* 0x000fe200000000ac */
[----:B------:R-:W-:Y:S05]  /*44b0*/  @!P2 BRA `(.L_x_4794) ;  /* 0x000000d00000a947 */ /* 0x000fea0003800000 */
[----:B------:R-:W2:Y:S04]  /*44c0*/  LDL.LU R247, [R1+0x10] ;  /* 0x0000100001f77983 */ /* 0x000ea80000300800 */
[----:B------:R-:W3:Y:S01]  /*44d0*/  LDL R248, [R1+0x90] ;  /* 0x0000900001f87983 */ /* 0x000ee20000100800 */
[----:B------:R-:W-:Y:S01]  /*44e0*/  FMUL.FTZ R204, R205, c[0x0][0x1ec] ;  /* 0x00007b00cdcc7a20 */ /* 0x000fe20000410000 */
[----:B------:R-:W-:-:S03]  /*44f0*/  HFMA2.MMA R205, -RZ, RZ, 0, 0 ;  /* 0x00000000ffcd7435 */ /* 0x000fc600000001ff */
[----:B------:R-:W-:Y:S01]  /*4500*/  FMUL.FTZ R204, R204, c[0x0][0x1e8] ;  /* 0x00007a00cccc7a20 */ /* 0x000fe20000410000 */
[----:B--2---:R-:W-:-:S13]  /*4510*/  LOP3.LUT P4, RZ, R247, 0xff, RZ, 0xc0, !PT ;  /* 0x000000fff7ff7812 */ /* 0x004fda000788c0ff */
[----:B-----5:R-:W-:-:S05]  /*4520*/  @P4 PRMT R247, RZ, 0x5410, R168 ;  /* 0x00005410fff74816 */ /* 0x020fca00000000a8 */
[-C--:B------:R-:W-:Y:S02]  /*4530*/  @P4 FMUL.FTZ R205, R247, R204.reuse ;  /* 0x000000ccf7cd4220 */ /* 0x080fe40000410000 */
[----:B---3--:R-:W-:Y:S02]  /*4540*/  FMUL.FTZ R204, R248, R204 ;  /* 0x000000ccf8cc7220 */ /* 0x008fe40000410000 */
[----:B------:R-:W-:-:S03]  /*4550*/  FADD.FTZ R136, R136, R205 ;  /* 0x000000cd88887221 */ /* 0x000fc60000010000 */
[----:B------:R-:W-:-:S04]  /*4560*/  FSEL R204, R204, RZ, P4 ;  /* 0x000000ffcccc7208 */ /* 0x000fc80002000000 */
[----:B------:R-:W-:-:S04]  /*4570*/  F2FP.BF16.PACK_AB R204, RZ, R204 ;  /* 0x000000ccffcc723e */ /* 0x000fc800000010ff */
[----:B------:R-:W-:Y:S02]  /*4580*/  PRMT R176, R204, 0x7610, R176 ;  /* 0x00007610ccb07816 */ /* 0x000fe400000000b0 */
.L_x_4794:
[----:B------:R-:W-:Y:S05]  /*4590*/  BSYNC B1 ;  /* 0x0000000000017941 */ /* 0x000fea0003800000 */
.L_x_4793:
[----:B------:R-:W-:Y:S01]  /*45a0*/  BSSY B1, `(.L_x_4795) ;  /* 0x000000e000017945 */ /* 0x000fe20003800000 */
[----:B------:R-:W-:Y:S05]  /*45b0*/  @P1 BRA `(.L_x_4796) ;  /* 0x0000004000001947 */ /* 0x000fea0003800000 */
[----:B------:R-:W-:Y:S01]  /*45c0*/  MOV R205, RZ ;  /* 0x000000ff00cd7202 */ /* 0x000fe20000000f00 */
[----:B------:R-:W-:Y:S05]  /*45d0*/  @!P3 BRA `(.L_x_4797) ;  /* 0x000000a00000b947 */ /* 0x000fea0003800000 */
[----:B------:R-:W-:Y:S01]  /*45e0*/  PRMT R205, RZ, 0x7610, R40 ;  /* 0x00007610ffcd7816 */ /* 0x000fe20000000028 */
[----:B------:R-:W-:Y:S05]  /*45f0*/  BRA `(.L_x_4797) ;  /* 0x0000008000007947 */ /* 0x000fea0003800000 */
.L_x_4796:
        /* <DEDUP_REMOVED lines=8> */
.L_x_4797:
[----:B------:R-:W-:Y:S05]  /*4680*/  BSYNC B1 ;  /* 0x0000000000017941 */ /* 0x000fea0003800000 */
.L_x_4795:
        /* <DEDUP_REMOVED lines=16> */
.L_x_4799:
[----:B------:R-:W-:Y:S05]  /*4790*/  BSYNC B1 ;  /* 0x0000000000017941 */ /* 0x000fea0003800000 */
.L_x_4798:
[----:B------:R-:W-:Y:S01]  /*47a0*/  BSSY B1, `(.L_x_4800) ;  /* 0x000000e000017945 */ /* 0x000fe20003800000 */
[----:B------:R-:W-:Y:S05]  /*47b0*/  @P1 BRA `(.L_x_4801) ;  /* 0x0000004000001947 */ /* 0x000fea0003800000 */
[----:B------:R-:W-:Y:S01]  /*47c0*/  MOV R205, RZ ;  /* 0x000000ff00cd7202 */ /* 0x000fe20000000f00 */
[----:B------:R-:W-:Y:S05]  /*47d0*/  @!P3 BRA `(.L_x_4802) ;  /* 0x000000a00000b947 */ /* 0x000fea0003800000 */
[----:B------:R-:W-:Y:S01]  /*47e0*/  PRMT R205, RZ, 0x5410, R41 ;  /* 0x00005410ffcd7816 */ /* 0x000fe20000000029 */
[----:B------:R-:W-:Y:S05]  /*47f0*/  BRA `(.L_x_4802) ;  /* 0x0000008000007947 */ /* 0x000fea0003800000 */
.L_x_4801:
        /* <DEDUP_REMOVED lines=8> */
.L_x_4802:
[----:B------:R-:W-:Y:S05]  /*4880*/  BSYNC B1 ;  /* 0x0000000000017941 */ /* 0x000fea0003800000 */
.L_x_4800:
        /* <DEDUP_REMOVED lines=16> */
.L_x_4804:
[----:B------:R-:W-:Y:S05]  /*4990*/  BSYNC B1 ;  /* 0x0000000000017941 */ /* 0x000fea0003800000 */
.L_x_4803:
[----:B------:R-:W-:Y:S01]  /*49a0*/  BSSY B1, `(.L_x_4805) ;  /* 0x000000e000017945 */ /* 0x000fe20003800000 */
[----:B------:R-:W-:Y:S05]  /*49b0*/  @P1 BRA `(.L_x_4806) ;  /* 0x0000004000001947 */ /* 0x000fea0003800000 */
[----:B------:R-:W-:Y:S01]  /*49c0*/  MOV R205, RZ ;  /* 0x000000ff00cd7202 */ /* 0x000fe20000000f00 */
[----:B------:R-:W-:Y:S05]  /*49d0*/  @!P3 BRA `(.L_x_4807) ;  /* 0x000000a00000b947 */ /* 0x000fea0003800000 */
[----:B------:R-:W-:Y:S01]  /*49e0*/  PRMT R205, RZ, 0x7610, R41 ;  /* 0x00007610ffcd7816 */ /* 0x000fe20000000029 */
[----:B------:R-:W-:Y:S05]  /*49f0*/  BRA `(.L_x_4807) ;  /* 0x0000008000007947 */ /* 0x000fea0003800000 */
.L_x_4806:
        /* <DEDUP_REMOVED lines=8> */
.L_x_4807:
[----:B------:R-:W-:Y:S05]  /*4a80*/  BSYNC B1 ;  /* 0x0000000000017941 */ /* 0x000fea0003800000 */
.L_x_4805:
        /* <DEDUP_REMOVED lines=16> */
.L_x_4809:
[----:B------:R-:W-:Y:S05]  /*4b90*/  BSYNC B1 ;  /* 0x0000000000017941 */ /* 0x000fea0003800000 */
.L_x_4808:
[----:B------:R-:W-:Y:S01]  /*4ba0*/  BSSY B1, `(.L_x_4810) ;  /* 0x000000e000017945 */ /* 0x000fe20003800000 */
[----:B------:R-:W-:Y:S05]  /*4bb0*/  @P1 BRA `(.L_x_4811) ;  /* 0x0000004000001947 */ /* 0x000fea0003800000 */
[----:B------:R-:W-:Y:S01]  /*4bc0*/  MOV R205, RZ ;  /* 0x000000ff00cd7202 */ /* 0x000fe20000000f00 */
[----:B------:R-:W-:Y:S05]  /*4bd0*/  @!P3 BRA `(.L_x_4812) ;  /* 0x000000a00000b947 */ /* 0x000fea0003800000 */
[----:B------:R-:W-:Y:S01]  /*4be0*/  PRMT R205, RZ, 0x5410, R42 ;  /* 0x00005410ffcd7816 */ /* 0x000fe2000000002a */
[----:B------:R-:W-:Y:S05]  /*4bf0*/  BRA `(.L_x_4812) ;  /* 0x0000008000007947 */ /* 0x000fea0003800000 */
.L_x_4811:
        /* <DEDUP_REMOVED lines=8> */
.L_x_4812:
[----:B------:R-:W-:Y:S05]  /*4c80*/  BSYNC B1 ;  /* 0x0000000000017941 */ /* 0x000fea0003800000 */
.L_x_4810:
        /* <DEDUP_REMOVED lines=16> */
.L_x_4814:
[----:B------:R-:W-:Y:S05]  /*4d90*/  BSYNC B1 ;  /* 0x0000000000017941 */ /* 0x000fea0003800000 */
.L_x_4813:
[----:B------:R-:W-:Y:S01]  /*4da0*/  BSSY B1, `(.L_x_4815) ;  /* 0x000000e000017945 */ /* 0x000fe20003800000 */
[----:B------:R-:W-:Y:S05]  /*4db0*/  @P1 BRA `(.L_x_4816) ;  /* 0x0000004000001947 */ /* 0x000fea0003800000 */
[----:B------:R-:W-:Y:S01]  /*4dc0*/  MOV R205, RZ ;  /* 0x000000ff00cd7202 */ /* 0x000fe20000000f00 */
[----:B------:R-:W-:Y:S05]  /*4dd0*/  @!P3 BRA `(.L_x_4817) ;  /* 0x000000a00000b947 */ /* 0x000fea0003800000 */
[----:B------:R-:W-:Y:S01]  /*4de0*/  PRMT R205, RZ, 0x7610, R42 ;  /* 0x00007610ffcd7816 */ /* 0x000fe2000000002a */
[----:B------:R-:W-:Y:S05]  /*4df0*/  BRA `(.L_x_4817) ;  /* 0x0000008000007947 */ /* 0x000fea0003800000 */
.L_x_4816:
        /* <DEDUP_REMOVED lines=8> */
.L_x_4817:
[----:B------:R-:W-:Y:S05]  /*4e80*/  BSYNC B1 ;  /* 0x0000000000017941 */ /* 0x000fea0003800000 */
.L_x_4815:
        /* <DEDUP_REMOVED lines=16> */
.L_x_4819:
[----:B------:R-:W-:Y:S05]  /*4f90*/  BSYNC B1 ;  /* 0x0000000000017941 */ /* 0x000fea0003800000 */
.L_x_4818:
[----:B------:R-:W-:Y:S01]  /*4fa0*/  BSSY B1, `(.L_x_4820) ;  /* 0x000000e000017945 */ /* 0x000fe20003800000 */
[----:B------:R-:W-:Y:S05]  /*4fb0*/  @P1 BRA `(.L_x_4821) ;  /* 0x0000004000001947 */ /* 0x000fea0003800000 */
[----:B------:R-:W-:Y:S01]  /*4fc0*/  MOV R205, RZ ;  /* 0x000000ff00cd7202 */ /* 0x000fe20000000f00 */
[----:B------:R-:W-:Y:S05]  /*4fd0*/  @!P3 BRA `(.L_x_4822) ;  /* 0x000000a00000b947 */ /* 0x000fea0003800000 */
[----:B------:R-:W-:Y:S01]  /*4fe0*/  PRMT R205, RZ, 0x5410, R43 ;  /* 0x00005410ffcd7816 */ /* 0x000fe2000000002b */
[----:B------:R-:W-:Y:S05]  /*4ff0*/  BRA `(.L_x_4822) ;  /* 0x0000008000007947 */ /* 0x000fea0003800000 */
.L_x_4821:
        /* <DEDUP_REMOVED lines=8> */
.L_x_4822:
[----:B------:R-:W-:Y:S05]  /*5080*/  BSYNC B1 ;  /* 0x0000000000017941 */ /* 0x000fea0003800000 */
.L_x_4820:
        /* <DEDUP_REMOVED lines=16> */
.L_x_4824:
[----:B------:R-:W-:Y:S05]  /*5190*/  BSYNC B1 ;  /* 0x0000000000017941 */ /* 0x000fea0003800000 */
.L_x_4823:
[----:B------:R-:W-:Y:S01]  /*51a0*/  BSSY B1, `(.L_x_4825) ;  /* 0x000000e000017945 */ /* 0x000fe20003800000 */
[----:B------:R-:W-:Y:S05]  /*51b0*/  @P1 BRA `(.L_x_4826) ;  /* 0x0000004000001947 */ /* 0x000fea0003800000 */
[----:B------:R-:W-:Y:S01]  /*51c0*/  MOV R205, RZ ;  /* 0x000000ff00cd7202 */ /* 0x000fe20000000f00 */
[----:B------:R-:W-:Y:S05]  /*51d0*/  @!P3 BRA `(.L_x_4827) ;  /* 0x000000a00000b947 */ /* 0x000fea0003800000 */
[----:B------:R-:W-:Y:S01]  /*51e0*/  PRMT R205, RZ, 0x7610, R43 ;  /* 0x00007610ffcd7816 */ /* 0x000fe2000000002b */
[----:B------:R-:W-:Y:S05]  /*51f0*/  BRA `(.L_x_4827) ;  /* 0x0000008000007947 */ /* 0x000fea0003800000 */
.L_x_4826:
        /* <DEDUP_REMOVED lines=8> */
.L_x_4827:
[----:B------:R-:W-:Y:S05]  /*5280*/  BSYNC B1 ;  /* 0x0000000000017941 */ /* 0x000fea0003800000 */
.L_x_4825:
        /* <DEDUP_REMOVED lines=16> */
.L_x_4829:
[----:B------:R-:W-:Y:S05]  /*5390*/  BSYNC B1 ;  /* 0x0000000000017941 */ /* 0x000fea0003800000 */
.L_x_4828:
[----:B------:R-:W-:Y:S01]  /*53a0*/  @P0 MOV R202, 0x10 ;  /* 0x0000001000ca0802 */ /* 0x000fe20000000f00 */
[----:B------:R-:W-:Y:S04]  /*53b0*/  BSSY B1, `(.L_x_4830) ;  /* 0x000000c000017945 */ /* 0x000fe80003800000 */
[----:B------:R-:W-:Y:S01]  /*53c0*/  @P0 IMAD.WIDE.U32 R202, R4, R202, c[0x0][0x258] ;  /* 0x0000960004ca0625 */ /* 0x000fe200078e00ca */
[----:B------:R-:W-:-:S04]  /*53d0*/  @P2 IADD3 R4, R207, 0x20, RZ ;  /* 0x00000020cf042810 */ /* 0x000fc80007ffe0ff */
[----:B------:R0:W-:Y:S02]  /*53e0*/  @P0 STG.E.128 [R202.64], R172 ;  /* 0x000000acca000986 */ /* 0x0001e4000c101d04 */
[----:B0-----:R-:W-:-:S05]  /*53f0*/  @P2 MOV R202, 0x10 ;  /* 0x0000001000ca2802 */ /* 0x001fca0000000f00 */
[----:B------:R-:W-:Y:S01]  /*5400*/  @P2 IMAD.WIDE.U32 R202, R4, R202, c[0x0][0x248] ;  /* 0x0000920004ca2625 */ /* 0x000fe200078e00ca */
[----:B------:R-:W-:-:S04]  /*5410*/  IADD3 R4, R207, 0x40, RZ ;  /* 0x00000040cf047810 */ /* 0x000fc80007ffe0ff */
[----:B------:R0:W-:Y:S01]  /*5420*/  @P2 STG.E.128 [R202.64], R176 ;  /* 0x000000b0ca002986 */ /* 0x0001e2000c101d04 */
[----:B------:R-:W-:Y:S05]  /*5430*/  @!P2 BRA `(.L_x_4831) ;  /* 0x000000300000a947 */ /* 0x000fea0003800000 */
[----:B-----5:R-:W-:-:S10]  /*5440*/  HFMA2.MMA R168, -RZ, RZ, 0, 9.5367431640625e-07 ;  /* 0x00000010ffa87435 */ /* 0x020fd400000001ff */
[----:B------:R-:W-:-:S06]  /*5450*/  IMAD.WIDE.U32 R168, R4, R168, c[0x0][0x170] ;  /* 0x00005c0004a87625 */ /* 0x000fcc00078e00a8 */
[----:B------:R-:W5:Y:S02]  /*5460*/  LDG.E.128 R168, [R168.64] ;  /* 0x00000004a8a87981 */ /* 0x000f64000c1e1d00 */
.L_x_4831:
[----:B------:R-:W-:Y:S05]  /*5470*/  BSYNC B1 ;  /* 0x0000000000017941 */ /* 0x000fea0003800000 */
.L_x_4830:
[----:B------:R-:W-:Y:S01]  /*5480*/  BSSY B1, `(.L_x_4832) ;  /* 0x000000e000017945 */ /* 0x000fe20003800000 */
[----:B------:R-:W-:Y:S05]  /*5490*/  @P1 BRA `(.L_x_4833) ;  /* 0x0000004000001947 */ /* 0x000fea0003800000 */
[----:B0-----:R-:W-:Y:S01]  /*54a0*/  MOV R203, RZ ;  /* 0x000000ff00cb7202 */ /* 0x001fe20000000f00 */
[----:B------:R-:W-:Y:S05]  /*54b0*/  @!P3 BRA `(.L_x_4834) ;  /* 0x000000a00000b947 */ /* 0x000fea0003800000 */
[----:B------:R-:W-:Y:S01]  /*54c0*/  PRMT R203, RZ, 0x5410, R36 ;  /* 0x00005410ffcb7816 */ /* 0x000fe20000000024 */
[----:B------:R-:W-:Y:S05]  /*54d0*/  BRA `(.L_x_4834) ;  /* 0x0000008000007947 */ /* 0x000fea0003800000 */
.L_x_4833:
        /* <DEDUP_REMOVED lines=8> */
.L_x_4834:
[----:B------:R-:W-:Y:S05]  /*5560*/  BSYNC B1 ;  /* 0x0000000000017941 */ /* 0x000fea0003800000 */
.L_x_4832:
        /* <DEDUP_REMOVED lines=17> */
.L_x_4836:
[----:B------:R-:W-:Y:S05]  /*5680*/  BSYNC B1 ;  /* 0x0000000000017941 */ /* 0x000fea0003800000 */
.L_x_4835:
[----:B------:R-:W-:Y:S01]  /*5690*/  BSSY B1, `(.L_x_4837) ;  /* 0x000000e000017945 */ /* 0x000fe20003800000 */
[----:B------:R-:W-:Y:S05]  /*56a0*/  @P1 BRA `(.L_x_4838) ;  /* 0x0000004000001947 */ /* 0x000fea0003800000 */
[----:B------:R-:W-:Y:S01]  /*56b0*/  MOV R202, RZ ;  /* 0x000000ff00ca7202 */ /* 0x000fe20000000f00 */
[----:B------:R-:W-:Y:S05]  /*56c0*/  @!P3 BRA `(.L_x_4839) ;  /* 0x000000a00000b947 */ /* 0x000fea0003800000 */
[----:B------:R-:W-:Y:S01]  /*56d0*/  PRMT R202, RZ, 0x7610, R36 ;  /* 0x00007610ffca7816 */ /* 0x000fe20000000024 */
[----:B------:R-:W-:Y:S05]  /*56e0*/  BRA `(.L_x_4839) ;  /* 0x0000008000007947 */ /* 0x000fea0003800000 */
.L_x_4838:
        /* <DEDUP_REMOVED lines=8> */
.L_x_4839:
[----:B------:R-:W-:Y:S05]  /*5770*/  BSYNC B1 ;  /* 0x0000000000017941 */ /* 0x000fea0003800000 */
.L_x_4837:
        /* <DEDUP_REMOVED lines=16> */
.L_x_4841:
[----:B------:R-:W-:Y:S05]  /*5880*/  BSYNC B1 ;  /* 0x0000000000017941 */ /* 0x000fea0003800000 */
.L_x_4840:
[----:B------:R-:W-:Y:S01]  /*5890*/  BSSY B1, `(.L_x_4842) ;  /* 0x000000e000017945 */ /* 0x000fe20003800000 */
[----:B------:R-:W-:Y:S05]  /*58a0*/  @P1 BRA `(.L_x_4843) ;  /* 0x0000004000001947 */ /* 0x000fea0003800000 */
[----:B------:R-:W-:Y:S01]  /*58b0*/  MOV R202, RZ ;  /* 0x000000ff00ca7202 */ /* 0x000fe20000000f00 */
[----:B------:R-:W-:Y:S05]  /*58c0*/  @!P3 BRA `(.L_x_4844) ;  /* 0x000000a00000b947 */ /* 0x000fea0003800000 */
[----:B------:R-:W-:Y:S01]  /*58d0*/  PRMT R202, RZ, 0x5410, R37 ;  /* 0x00005410ffca7816 */ /* 0x000fe20000000025 */
[----:B------:R-:W-:Y:S05]  /*58e0*/  BRA `(.L_x_4844) ;  /* 0x0000008000007947 */ /* 0x000fea0003800000 */
.L_x_4843:
        /* <DEDUP_REMOVED lines=8> */
.L_x_4844:
[----:B------:R-:W-:Y:S05]  /*5970*/  BSYNC B1 ;  /* 0x0000000000017941 */ /* 0x000fea0003800000 */
.L_x_4842:
        /* <DEDUP_REMOVED lines=16> */
.L_x_4846:
[----:B------:R-:W-:Y:S05]  /*5a80*/  BSYNC B1 ;  /* 0x0000000000017941 */ /* 0x000fea0003800000 */
.L_x_4845:
[----:B------:R-:W-:Y:S01]  /*5a90*/  BSSY B1, `(.L_x_4847) ;  /* 0x000000e000017945 */ /* 0x000fe20003800000 */
[----:B------:R-:W-:Y:S05]  /*5aa0*/  @P1 BRA `(.L_x_4848) ;  /* 0x0000004000001947 */ /* 0x000fea0003800000 */
[----:B------:R-:W-:Y:S01]  /*5ab0*/  MOV R202, RZ ;  /* 0x000000ff00ca7202 */ /* 0x000fe20000000f00 */
[----:B------:R-:W-:Y:S05]  /*5ac0*/  @!P3 BRA `(.L_x_4849) ;  /* 0x000000a00000b947 */ /* 0x000fea0003800000 */
[----:B------:R-:W-:Y:S01]  /*5ad0*/  PRMT R202, RZ, 0x7610, R37 ;  /* 0x00007610ffca7816 */ /* 0x000fe20000000025 */
[----:B------:R-:W-:Y:S05]  /*5ae0*/  BRA `(.L_x_4849) ;  /* 0x0000008000007947 */ /* 0x000fea0003800000 */
.L_x_4848:
        /* <DEDUP_REMOVED lines=8> */
.L_x_4849:
[----:B------:R-:W-:Y:S05]  /*5b70*/  BSYNC B1 ;  /* 0x0000000000017941 */ /* 0x000fea0003800000 */
.L_x_4847:
        /* <DEDUP_REMOVED lines=16> */
.L_x_4851:
[----:B------:R-:W-:Y:S05]  /*5c80*/  BSYNC B1 ;  /* 0x0000000000017941 */ /* 0x000fea0003800000 */
.L_x_4850:
[----:B------:R-:W-:Y:S01]  /*5c90*/  BSSY B1, `(.L_x_4852) ;  /* 0x000000e000017945 */ /* 0x000fe20003800000 */
[----:B------:R-:W-:Y:S05]  /*5ca0*/  @P1 BRA `(.L_x_4853) ;  /* 0x0000004000001947 */ /* 0x000fea0003800000 */
[----:B------:R-:W-:Y:S01]  /*5cb0*/  MOV R202, RZ ;  /* 0x000000ff00ca7202 */ /* 0x000fe20000000f00 */
[----:B------:R-:W-:Y:S05]  /*5cc0*/  @!P3 BRA `(.L_x_4854) ;  /* 0x000000a00000b947 */ /* 0x000fea0003800000 */
[----:B------:R-:W-:Y:S01]  /*5cd0*/  PRMT R202, RZ, 0x5410, R38 ;  /* 0x00005410ffca7816 */ /* 0x000fe20000000026 */
[----:B------:R-:W-:Y:S05]  /*5ce0*/  BRA `(.L_x_4854) ;  /* 0x0000008000007947 */ /* 0x000fea0003800000 */
.L_x_4853:
        /* <DEDUP_REMOVED lines=8> */
.L_x_4854:
[----:B------:R-:W-:Y:S05]  /*5d70*/  BSYNC B1 ;  /* 0x0000000000017941 */ /* 0x000fea0003800000 */
.L_x_4852:
        /* <DEDUP_REMOVED lines=16> */
.L_x_4856:
[----:B------:R-:W-:Y:S05]  /*5e80*/  BSYNC B1 ;  /* 0x0000000000017941 */ /* 0x000fea0003800000 */
.L_x_4855:
[----:B------:R-:W-:Y:S01]  /*5e90*/  BSSY B1, `(.L_x_4857) ;  /* 0x000000e000017945 */ /* 0x000fe20003800000 */
[----:B------:R-:W-:Y:S05]  /*5ea0*/  @P1 BRA `(.L_x_4858) ;  /* 0x0000004000001947 */ /* 0x000fea0003800000 */
[----:B------:R-:W-:Y:S01]  /*5eb0*/  MOV R202, RZ ;  /* 0x000000ff00ca7202 */ /* 0x000fe20000000f00 */
[----:B------:R-:W-:Y:S05]  /*5ec0*/  @!P3 BRA `(.L_x_4859) ;  /* 0x000000a00000b947 */ /* 0x000fea0003800000 */
[----:B------:R-:W-:Y:S01]  /*5ed0*/  PRMT R202, RZ, 0x7610, R38 ;  /* 0x00007610ffca7816 */ /* 0x000fe20000000026 */
[----:B------:R-:W-:Y:S05]  /*5ee0*/  BRA `(.L_x_4859) ;  /* 0x0000008000007947 */ /* 0x000fea0003800000 */
.L_x_4858:
        /* <DEDUP_REMOVED lines=8> */
.L_x_4859:
[----:B------:R-:W-:Y:S05]  /*5f70*/  BSYNC B1 ;  /* 0x0000000000017941 */ /* 0x000fea0003800000 */
.L_x_4857:
        /* <DEDUP_REMOVED lines=16> */
.L_x_4861:
[----:B------:R-:W-:Y:S05]  /*6080*/  BSYNC B1 ;  /* 0x0000000000017941 */ /* 0x000fea0003800000 */
.L_x_4860:
[----:B------:R-:W-:Y:S01]  /*6090*/  BSSY B1, `(.L_x_4862) ;  /* 0x000000e000017945 */ /* 0x000fe20003800000 */
[----:B------:R-:W-:Y:S05]  /*60a0*/  @P1 BRA `(.L_x_4863) ;  /* 0x0000004000001947 */ /* 0x000fea0003800000 */
[----:B------:R-:W-:Y:S01]  /*60b0*/  MOV R202, RZ ;  /* 0x000000ff00ca7202 */ /* 0x000fe20000000f00 */
[----:B------:R-:W-:Y:S05]  /*60c0*/  @!P3 BRA `(.L_x_4864) ;  /* 0x000000a00000b947 */ /* 0x000fea0003800000 */
[----:B------:R-:W-:Y:S01]  /*60d0*/  PRMT R202, RZ, 0x5410, R39 ;  /* 0x00005410ffca7816 */ /* 0x000fe20000000027 */
[----:B------:R-:W-:Y:S05]  /*60e0*/  BRA `(.L_x_4864) ;  /* 0x0000008000007947 */ /* 0x000fea0003800000 */
.L_x_4863:
        /* <DEDUP_REMOVED lines=8> */
.L_x_4864:
[----:B------:R-:W-:Y:S05]  /*6170*/  BSYNC B1 ;  /* 0x0000000000017941 */ /* 0x000fea0003800000 */
.L_x_4862:
        /* <DEDUP_REMOVED lines=16> */
.L_x_4866:
[----:B------:R-:W-:Y:S05]  /*6280*/  BSYNC B1 ;  /* 0x0000000000017941 */ /* 0x000fea0003800000 */
.L_x_4865:
[----:B------:R-:W-:Y:S01]  /*6290*/  BSSY B1, `(.L_x_4867) ;  /* 0x000000e000017945 */ /* 0x000fe20003800000 */
[----:B------:R-:W-:Y:S05]  /*62a0*/  @P1 BRA `(.L_x_4868) ;  /* 0x0000004000001947 */ /* 0x000fea0003800000 */
[----:B------:R-:W-:Y:S01]  /*62b0*/  MOV R202, RZ ;  /* 0x000000ff00ca7202 */ /* 0x000fe20000000f00 */
[----:B------:R-:W-:Y:S05]  /*62c0*/  @!P3 BRA `(.L_x_4869) ;  /* 0x000000a00000b947 */ /* 0x000fea0003800000 */
[----:B------:R-:W-:Y:S01]  /*62d0*/  PRMT R202, RZ, 0x7610, R39 ;  /* 0x00007610ffca7816 */ /* 0x000fe20000000027 */
[----:B------:R-:W-:Y:S05]  /*62e0*/  BRA `(.L_x_4869) ;  /* 0x0000008000007947 */ /* 0x000fea0003800000 */
.L_x_4868:
        /* <DEDUP_REMOVED lines=8> */
.L_x_4869:
[----:B------:R-:W-:Y:S05]  /*6370*/  BSYNC B1 ;  /* 0x0000000000017941 */ /* 0x000fea0003800000 */
.L_x_4867:
        /* <DEDUP_REMOVED lines=16> */
.L_x_4871:
[----:B------:R-:W-:Y:S05]  /*6480*/  BSYNC B1 ;  /* 0x0000000000017941 */ /* 0x000fea0003800000 */
.L_x_4870:
[----:B------:R-:W-:Y:S01]  /*6490*/  @P0 MOV R200, 0x10 ;  /* 0x0000001000c80802 */ /* 0x000fe20000000f00 */
[----:B------:R-:W-:Y:S04]  /*64a0*/  BSSY B1, `(.L_x_4872) ;  /* 0x000000b000017945 */ /* 0x000fe80003800000 */
[----:B------:R-:W-:Y:S01]  /*64b0*/  @P0 IMAD.WIDE.U32 R200, R3, R200, c[0x0][0x258] ;  /* 0x0000960003c80625 */ /* 0x000fe200078e00c8 */
[----:B------:R-:W-:-:S04]  /*64c0*/  @P2 MOV R3, 0x10 ;  /* 0x0000001000032802 */ /* 0x000fc80000000f00 */
[----:B------:R0:W-:Y:S02]  /*64d0*/  @P0 STG.E.128 [R200.64], R172 ;  /* 0x000000acc8000986 */ /* 0x0001e4000c101d04 */
[----:B0-----:R-:W-:Y:S01]  /*64e0*/  @P2 IMAD.WIDE.U32 R200, R4, R3, c[0x0][0x248] ;  /* 0x0000920004c82625 */ /* 0x001fe200078e0003 */
[----:B------:R-:W-:-:S04]  /*64f0*/  IADD3 R4, R207, 0x60, RZ ;  /* 0x00000060cf047810 */ /* 0x000fc80007ffe0ff */
[----:B------:R0:W-:Y:S01]  /*6500*/  @P2 STG.E.128 [R200.64], R176 ;  /* 0x000000b0c8002986 */ /* 0x0001e2000c101d04 */
[----:B------:R-:W-:Y:S05]  /*6510*/  @!P2 BRA `(.L_x_4873) ;  /* 0x000000300000a947 */ /* 0x000fea0003800000 */
[----:B-----5:R-:W-:-:S10]  /*6520*/  HFMA2.MMA R168, -RZ, RZ, 0, 9.5367431640625e-07 ;  /* 0x00000010ffa87435 */ /* 0x020fd400000001ff */
[----:B------:R-:W-:-:S06]  /*6530*/  IMAD.WIDE.U32 R168, R4, R168, c[0x0][0x170] ;  /* 0x00005c0004a87625 */ /* 0x000fcc00078e00a8 */
[----:B------:R-:W5:Y:S02]  /*6540*/  LDG.E.128 R168, [R168.64] ;  /* 0x00000004a8a87981 */ /* 0x000f64000c1e1d00 */
.L_x_4873:
[----:B------:R-:W-:Y:S05]  /*6550*/  BSYNC B1 ;  /* 0x0000000000017941 */ /* 0x000fea0003800000 */
.L_x_4872:
[----:B------:R-:W-:Y:S01]  /*6560*/  BSSY B1, `(.L_x_4874) ;  /* 0x000000e000017945 */ /* 0x000fe20003800000 */
[----:B------:R-:W-:Y:S05]  /*6570*/  @P1 BRA `(.L_x_4875) ;  /* 0x0000004000001947 */ /* 0x000fea0003800000 */
[----:B0-----:R-:W-:Y:S01]  /*6580*/  MOV R200, RZ ;  /* 0x000000ff00c87202 */ /* 0x001fe20000000f00 */
[----:B------:R-:W-:Y:S05]  /*6590*/  @!P3 BRA `(.L_x_4876) ;  /* 0x000000a00000b947 */ /* 0x000fea0003800000 */
[----:B------:R-:W-:Y:S01]  /*65a0*/  PRMT R200, RZ, 0x5410, R32 ;  /* 0x00005410ffc87816 */ /* 0x000fe20000000020 */
[----:B------:R-:W-:Y:S05]  /*65b0*/  BRA `(.L_x_4876) ;  /* 0x0000008000007947 */ /* 0x000fea0003800000 */
.L_x_4875:
        /* <DEDUP_REMOVED lines=8> */
.L_x_4876:
[----:B------:R-:W-:Y:S05]  /*6640*/  BSYNC B1 ;  /* 0x0000000000017941 */ /* 0x000fea0003800000 */
.L_x_4874:
        /* <DEDUP_REMOVED lines=17> */
.L_x_4878:
[----:B------:R-:W-:Y:S05]  /*6760*/  BSYNC B1 ;  /* 0x0000000000017941 */ /* 0x000fea0003800000 */
.L_x_4877:
[----:B------:R-:W-:Y:S01]  /*6770*/  BSSY B1, `(.L_x_4879) ;  /* 0x000000e000017945 */ /* 0x000fe20003800000 */
[----:B------:R-:W-:Y:S05]  /*6780*/  @P1 BRA `(.L_x_4880) ;  /* 0x0000004000001947 */ /* 0x000fea0003800000 */
[----:B------:R-:W-:Y:S01]  /*6790*/  MOV R3, RZ ;  /* 0x000000ff00037202 */ /* 0x000fe20000000f00 */
[----:B------:R-:W-:Y:S05]  /*67a0*/  @!P3 BRA `(.L_x_4881) ;  /* 0x000000a00000b947 */ /* 0x000fea0003800000 */
[----:B------:R-:W-:Y:S01]  /*67b0*/  PRMT R3, RZ, 0x7610, R32 ;  /* 0x00007610ff037816 */ /* 0x000fe20000000020 */
[----:B------:R-:W-:Y:S05]  /*67c0*/  BRA `(.L_x_4881) ;  /* 0x0000008000007947 */ /* 0x000fea0003800000 */
.L_x_4880:
        /* <DEDUP_REMOVED lines=8> */
.L_x_4881:
[----:B------:R-:W-:Y:S05]  /*6850*/  BSYNC B1 ;  /* 0x0000000000017941 */ /* 0x000fea0003800000 */
.L_x_4879:
        /* <DEDUP_REMOVED lines=16> */
.L_x_4883:
[----:B------:R-:W-:Y:S05]  /*6960*/  BSYNC B1 ;  /* 0x0000000000017941 */ /* 0x000fea0003800000 */
.L_x_4882:
[----:B------:R-:W-:Y:S01]  /*6970*/  BSSY B1, `(.L_x_4884) ;  /* 0x000000e000017945 */ /* 0x000fe20003800000 */
[----:B------:R-:W-:Y:S05]  /*6980*/  @P1 BRA `(.L_x_4885) ;  /* 0x0000004000001947 */ /* 0x000fea0003800000 */
[----:B------:R-:W-:Y:S01]  /*6990*/  MOV R3, RZ ;  /* 0x000000ff00037202 */ /* 0x000fe20000000f00 */
[----:B------:R-:W-:Y:S05]  /*69a0*/  @!P3 BRA `(.L_x_4886) ;  /* 0x000000a00000b947 */ /* 0x000fea0003800000 */
[----:B------:R-:W-:Y:S01]  /*69b0*/  PRMT R3, RZ, 0x5410, R33 ;  /* 0x00005410ff037816 */ /* 0x000fe20000000021 */
[----:B------:R-:W-:Y:S05]  /*69c0*/  BRA `(.L_x_4886) ;  /* 0x0000008000007947 */ /* 0x000fea0003800000 */
.L_x_4885:
        /* <DEDUP_REMOVED lines=8> */
.L_x_4886:
[----:B------:R-:W-:Y:S05]  /*6a50*/  BSYNC B1 ;  /* 0x0000000000017941 */ /* 0x000fea0003800000 */
.L_x_4884:
        /* <DEDUP_REMOVED lines=16> */
.L_x_4888:
[----:B------:R-:W-:Y:S05]  /*6b60*/  BSYNC B1 ;  /* 0x0000000000017941 */ /* 0x000fea0003800000 */
.L_x_4887:
[----:B------:R-:W-:Y:S01]  /*6b70*/  BSSY B1, `(.L_x_4889) ;  /* 0x000000e000017945 */ /* 0x000fe20003800000 */
[----:B------:R-:W-:Y:S05]  /*6b80*/  @P1 BRA `(.L_x_4890) ;  /* 0x0000004000001947 */ /* 0x000fea0003800000 */
[----:B------:R-:W-:Y:S01]  /*6b90*/  MOV R3, RZ ;  /* 0x000000ff00037202 */ /* 0x000fe20000000f00 */
[----:B------:R-:W-:Y:S05]  /*6ba0*/  @!P3 BRA `(.L_x_4891) ;  /* 0x000000a00000b947 */ /* 0x000fea0003800000 */
[----:B------:R-:W-:Y:S01]  /*6bb0*/  PRMT R3, RZ, 0x7610, R33 ;  /* 0x00007610ff037816 */ /* 0x000fe20000000021 */
[----:B------:R-:W-:Y:S05]  /*6bc0*/  BRA `(.L_x_4891) ;  /* 0x0000008000007947 */ /* 0x000fea0003800000 */
.L_x_4890:
        /* <DEDUP_REMOVED lines=8> */
.L_x_4891:
[----:B------:R-:W-:Y:S05]  /*6c50*/  BSYNC B1 ;  /* 0x0000000000017941 */ /* 0x000fea0003800000 */
.L_x_4889:
        /* <DEDUP_REMOVED lines=16> */
.L_x_4893:
[----:B------:R-:W-:Y:S05]  /*6d60*/  BSYNC B1 ;  /* 0x0000000000017941 */ /* 0x000fea0003800000 */
.L_x_4892:
[----:B------:R-:W-:Y:S01]  /*6d70*/  BSSY B1, `(.L_x_4894) ;  /* 0x000000e000017945 */ /* 0x000fe20003800000 */
[----:B------:R-:W-:Y:S05]  /*6d80*/  @P1 BRA `(.L_x_4895) ;  /* 0x0000004000001947 */ /* 0x000fea0003800000 */
[----:B------:R-:W-:Y:S01]  /*6d90*/  MOV R3, RZ ;  /* 0x000000ff00037202 */ /* 0x000fe20000000f00 */
[----:B------:R-:W-:Y:S05]  /*6da0*/  @!P3 BRA `(.L_x_4896) ;  /* 0x000000a00000b947 */ /* 0x000fea0003800000 */
[----:B------:R-:W-:Y:S01]  /*6db0*/  PRMT R3, RZ, 0x5410, R34 ;  /* 0x00005410ff037816 */ /* 0x000fe20000000022 */
[----:B------:R-:W-:Y:S05]  /*6dc0*/  BRA `(.L_x_4896) ;  /* 0x0000008000007947 */ /* 0x000fea0003800000 */
.L_x_4895:
        /* <DEDUP_REMOVED lines=8> */
.L_x_4896:
[----:B------:R-:W-:Y:S05]  /*6e50*/  BSYNC B1 ;  /* 0x0000000000017941 */ /* 0x000fea0003800000 */
.L_x_4894:
        /* <DEDUP_REMOVED lines=16> */
.L_x_4898:
[----:B------:R-:W-:Y:S05]  /*6f60*/  BSYNC B1 ;  /* 0x0000000000017941 */ /* 0x000fea0003800000 */
.L_x_4897:
[----:B------:R-:W-:Y:S01]  /*6f70*/  BSSY B1, `(.L_x_4899) ;  /* 0x000000e000017945 */ /* 0x000fe20003800000 */
[----:B------:R-:W-:Y:S05]  /*6f80*/  @P1 BRA `(.L_x_4900) ;  /* 0x0000004000001947 */ /* 0x000fea0003800000 */
[----:B------:R-:W-:Y:S01]  /*6f90*/  MOV R3, RZ ;  /* 0x000000ff00037202 */ /* 0x000fe20000000f00 */
[----:B------:R-:W-:Y:S05]  /*6fa0*/  @!P3 BRA `(.L_x_4901) ;  /* 0x000000a00000b947 */ /* 0x000fea0003800000 */
[----:B------:R-:W-:Y:S01]  /*6fb0*/  PRMT R3, RZ, 0x7610, R34 ;  /* 0x00007610ff037816 */ /* 0x000fe20000000022 */
[----:B------:R-:W-:Y:S05]  /*6fc0*/  BRA `(.L_x_4901) ;  /* 0x0000008000007947 */ /* 0x000fea0003800000 */
.L_x_4900:
        /* <DEDUP_REMOVED lines=8> */
.L_x_4901:
[----:B------:R-:W-:Y:S05]  /*7050*/  BSYNC B1 ;  /* 0x0000000000017941 */ /* 0x000fea0003800000 */
.L_x_4899:
        /* <DEDUP_REMOVED lines=16> */
.L_x_4903:
[----:B------:R-:W-:Y:S05]  /*7160*/  BSYNC B1 ;  /* 0x0000000000017941 */ /* 0x000fea0003800000 */
.L_x_4902:
[----:B------:R-:W-:Y:S01]  /*7170*/  BSSY B1, `(.L_x_4904) ;  /* 0x000000e000017945 */ /* 0x000fe20003800000 */
[----:B------:R-:W-:Y:S05]  /*7180*/  @P1 BRA `(.L_x_4905) ;  /* 0x0000004000001947 */ /* 0x000fea0003800000 */
[----:B------:R-:W-:Y:S01]  /*7190*/  MOV R3, RZ ;  /* 0x000000ff00037202 */ /* 0x000fe20000000f00 */
[----:B------:R-:W-:Y:S05]  /*71a0*/  @!P3 BRA `(.L_x_4906) ;  /* 0x000000a00000b947 */ /* 0x000fea0003800000 */
[----:B------:R-:W-:Y:S01]  /*71b0*/  PRMT R3, RZ, 0x5410, R35 ;  /* 0x00005410ff037816 */ /* 0x000fe20000000023 */
[----:B------:R-:W-:Y:S05]  /*71c0*/  BRA `(.L_x_4906) ;  /* 0x0000008000007947 */ /* 0x000fea0003800000 */
.L_x_4905:
        /* <DEDUP_REMOVED lines=8> */
.L_x_4906:
[----:B------:R-:W-:Y:S05]  /*7250*/  BSYNC B1 ;  /* 0x0000000000017941 */ /* 0x000fea0003800000 */
.L_x_4904:
        /* <DEDUP_REMOVED lines=16> */
.L_x_4908:
[----:B------:R-:W-:Y:S05]  /*7360*/  BSYNC B1 ;  /* 0x0000000000017941 */ /* 0x000fea0003800000 */
.L_x_4907:
[----:B------:R-:W-:Y:S01]  /*7370*/  BSSY B1, `(.L_x_4909) ;  /* 0x000000e000017945 */ /* 0x000fe20003800000 */
[----:B------:R-:W-:Y:S05]  /*7380*/  @P1 BRA `(.L_x_4910) ;  /* 0x0000004000001947 */ /* 0x000fea0003800000 */
[----:B------:R-:W-:Y:S01]  /*7390*/  MOV R3, RZ ;  /* 0x000000ff00037202 */ /* 0x000fe20000000f00 */
[----:B------:R-:W-:Y:S05]  /*73a0*/  @!P3 BRA `(.L_x_4911) ;  /* 0x000000a00000b947 */ /* 0x000fea0003800000 */
[----:B------:R-:W-:Y:S01]  /*73b0*/  PRMT R3, RZ, 0x7610, R35 ;  /* 0x00007610ff037816 */ /* 0x000fe20000000023 */
[----:B------:R-:W-:Y:S05]  /*73c0*/  BRA `(.L_x_4911) ;  /* 0x0000008000007947 */ /* 0x000fea0003800000 */
.L_x_4910:
        /* <DEDUP_REMOVED lines=8> */
.L_x_4911:
[----:B------:R-:W-:Y:S05]  /*7450*/  BSYNC B1 ;  /* 0x0000000000017941 */ /* 0x000fea0003800000 */
.L_x_4909:
        /* <DEDUP_REMOVED lines=16> */
.L_x_4913:
[----:B------:R-:W-:Y:S05]  /*7560*/  BSYNC B1 ;  /* 0x0000000000017941 */ /* 0x000fea0003800000 */
.L_x_4912:
[----:B------:R-:W-:Y:S01]  /*7570*/  @P0 MOV R3, 0x10 ;  /* 0x0000001000030802 */ /* 0x000fe20000000f00 */
[----:B------:R-:W-:Y:S04]  /*7580*/  BSSY B1, `(.L_x_4914) ;  /* 0x000000b000017945 */ /* 0x000fe80003800000 */
        /* <DEDUP_REMOVED lines=9> */
[----:B-----5:R0:W5:Y:S02]  /*7620*/  LDG.E.128 R168, [R2.64] ;  /* 0x0000000402a87981 */ /* 0x020164000c1e1d00 */
.L_x_4915:
[----:B------:R-:W-:Y:S05]  /*7630*/  BSYNC B1 ;  /* 0x0000000000017941 */ /* 0x000fea0003800000 */
.L_x_4914:
[----:B------:R-:W-:Y:S01]  /*7640*/  BSSY B1, `(.L_x_4916) ;  /* 0x000000e000017945 */ /* 0x000fe20003800000 */
[----:B------:R-:W-:Y:S05]  /*7650*/  @P1 BRA `(.L_x_4917) ;  /* 0x0000004000001947 */ /* 0x000fea0003800000 */
[----:B0-----:R-:W-:Y:S01]  /*7660*/  MOV R2, RZ ;  /* 0x000000ff00027202 */ /* 0x001fe20000000f00 */
[----:B------:R-:W-:Y:S05]  /*7670*/  @!P3 BRA `(.L_x_4918) ;  /* 0x000000a00000b947 */ /* 0x000fea0003800000 */
[----:B------:R-:W-:Y:S01]  /*7680*/  PRMT R2, RZ, 0x5410, R28 ;  /* 0x00005410ff027816 */ /* 0x000fe2000000001c */
[----:B------:R-:W-:Y:S05]  /*7690*/  BRA `(.L_x_4918) ;  /* 0x0000008000007947 */ /* 0x000fea0003800000 */
.L_x_4917:
        /* <DEDUP_REMOVED lines=8> */
.L_x_4918:
[----:B------:R-:W-:Y:S05]  /*7720*/  BSYNC B1 ;  /* 0x0000000000017941 */ /* 0x000fea0003800000 */
.L_x_4916:
        /* <DEDUP_REMOVED lines=17> */
.L_x_4920:
[----:B------:R-:W-:Y:S05]  /*7840*/  BSYNC B1 ;  /* 0x0000000000017941 */ /* 0x000fea0003800000 */
.L_x_4919:
[----:B------:R-:W-:Y:S01]  /*7850*/  BSSY B1, `(.L_x_4921) ;  /* 0x000000e000017945 */ /* 0x000fe20003800000 */
[----:B------:R-:W-:Y:S05]  /*7860*/  @P1 BRA `(.L_x_4922) ;  /* 0x0000004000001947 */ /* 0x000fea0003800000 */
[----:B------:R-:W-:Y:S01]  /*7870*/  MOV R2, RZ ;  /* 0x000000ff00027202 */ /* 0x000fe20000000f00 */
[----:B------:R-:W-:Y:S05]  /*7880*/  @!P3 BRA `(.L_x_4923) ;  /* 0x000000a00000b947 */ /* 0x000fea0003800000 */
[----:B------:R-:W-:Y:S01]  /*7890*/  PRMT R2, RZ, 0x7610, R28 ;  /* 0x00007610ff027816 */ /* 0x000fe2000000001c */
[----:B------:R-:W-:Y:S05]  /*78a0*/  BRA `(.L_x_4923) ;  /* 0x0000008000007947 */ /* 0x000fea0003800000 */
.L_x_4922:
        /* <DEDUP_REMOVED lines=8> */
.L_x_4923:
[----:B------:R-:W-:Y:S05]  /*7930*/  BSYNC B1 ;  /* 0x0000000000017941 */ /* 0x000fea0003800000 */
.L_x_4921:
        /* <DEDUP_REMOVED lines=16> */
.L_x_4925:
[----:B------:R-:W-:Y:S05]  /*7a40*/  BSYNC B1 ;  /* 0x0000000000017941 */ /* 0x000fea0003800000 */
.L_x_4924:
[----:B------:R-:W-:Y:S01]  /*7a50*/  BSSY B1, `(.L_x_4926) ;  /* 0x000000e000017945 */ /* 0x000fe20003800000 */
[----:B------:R-:W-:Y:S05]  /*7a60*/  @P1 BRA `(.L_x_4927) ;  /* 0x0000004000001947 */ /* 0x000fea0003800000 */
[----:B------:R-:W-:Y:S01]  /*7a70*/  MOV R2, RZ ;  /* 0x000000ff00027202 */ /* 0x000fe20000000f00 */
[----:B------:R-:W-:Y:S05]  /*7a80*/  @!P3 BRA `(.L_x_4928) ;  /* 0x000000a00000b947 */ /* 0x000fea0003800000 */
[----:B------:R-:W-:Y:S01]  /*7a90*/  PRMT R2, RZ, 0x5410, R29 ;  /* 0x00005410ff027816 */ /* 0x000fe2000000001d */
[----:B------:R-:W-:Y:S05]  /*7aa0*/  BRA `(.L_x_4928) ;  /* 0x0000008000007947 */ /* 0x000fea0003800000 */
.L_x_4927:
        /* <DEDUP_REMOVED lines=8> */
.L_x_4928:
[----:B------:R-:W-:Y:S05]  /*7b30*/  BSYNC B1 ;  /* 0x0000000000017941 */ /* 0x000fea0003800000 */
.L_x_4926:
        /* <DEDUP_REMOVED lines=16> */
.L_x_4930:
[----:B------:R-:W-:Y:S05]  /*7c40*/  BSYNC B1 ;  /* 0x0000000000017941 */ /* 0x000fea0003800000 */
.L_x_4929:
[----:B------:R-:W-:Y:S01]  /*7c50*/  BSSY B1, `(.L_x_4931) ;  /* 0x000000e000017945 */ /* 0x000fe20003800000 */
[----:B------:R-:W-:Y:S05]  /*7c60*/  @P1 BRA `(.L_x_4932) ;  /* 0x0000004000001947 */ /* 0x000fea0003800000 */
[----:B------:R-:W-:Y:S01]  /*7c70*/  MOV R2, RZ ;  /* 0x000000ff00027202 */ /* 0x000fe20000000f00 */
[----:B------:R-:W-:Y:S05]  /*7c80*/  @!P3 BRA `(.L_x_4933) ;  /* 0x000000a00000b947 */ /* 0x000fea0003800000 */
[----:B------:R-:W-:Y:S01]  /*7c90*/  PRMT R2, RZ, 0x7610, R29 ;  /* 0x00007610ff027816 */ /* 0x000fe2000000001d */
[----:B------:R-:W-:Y:S05]  /*7ca0*/  BRA `(.L_x_4933) ;  /* 0x0000008000007947 */ /* 0x000fea0003800000 */
.L_x_4932:
        /* <DEDUP_REMOVED lines=8> */
.L_x_4933:
[----:B------:R-:W-:Y:S05]  /*7d30*/  BSYNC B1 ;  /* 0x0000000000017941 */ /* 0x000fea0003800000 */
.L_x_4931:
        /* <DEDUP_REMOVED lines=16> */
.L_x_4935:
[----:B------:R-:W-:Y:S05]  /*7e40*/  BSYNC B1 ;  /* 0x0000000000017941 */ /* 0x000fea0003800000 */
.L_x_4934:
[----:B------:R-:W-:Y:S01]  /*7e50*/  BSSY B1, `(.L_x_4936) ;  /* 0x000000e000017945 */ /* 0x000fe20003800000 */
[----:B------:R-:W-:Y:S05]  /*7e60*/  @P1 BRA `(.L_x_4937) ;  /* 0x0000004000001947 */ /* 0x000fea0003800000 */
[----:B------:R-:W-:Y:S01]  /*7e70*/  MOV R2, RZ ;  /* 0x000000ff00027202 */ /* 0x000fe20000000f00 */
[----:B------:R-:W-:Y:S05]  /*7e80*/  @!P3 BRA `(.L_x_4938) ;  /* 0x000000a00000b947 */ /* 0x000fea0003800000 */
[----:B------:R-:W-:Y:S01]  /*7e90*/  PRMT R2, RZ, 0x5410, R30 ;  /* 0x00005410ff027816 */ /* 0x000fe2000000001e */
[----:B------:R-:W-:Y:S05]  /*7ea0*/  BRA `(.L_x_4938) ;  /* 0x0000008000007947 */ /* 0x000fea0003800000 */
.L_x_4937:
        /* <DEDUP_REMOVED lines=8> */
.L_x_4938:
[----:B------:R-:W-:Y:S05]  /*7f30*/  BSYNC B1 ;  /* 0x0000000000017941 */ /* 0x000fea0003800000 */
.L_x_4936:
        /* <DEDUP_REMOVED lines=16> */
.L_x_4940:
[----:B------:R-:W-:Y:S05]  /*8040*/  BSYNC B1 ;  /* 0x0000000000017941 */ /* 0x000fea0003800000 */
.L_x_4939:
[----:B------:R-:W-:Y:S01]  /*8050*/  BSSY B1, `(.L_x_4941) ;  /* 0x000000e000017945 */ /* 0x000fe20003800000 */
[----:B------:R-:W-:Y:S05]  /*8060*/  @P1 BRA `(.L_x_4942) ;  /* 0x0000004000001947 */ /* 0x000fea0003800000 */
[----:B------:R-:W-:Y:S01]  /*8070*/  MOV R2, RZ ;  /* 0x000000ff00027202 */ /* 0x000fe20000000f00 */
[----:B------:R-:W-:Y:S05]  /*8080*/  @!P3 BRA `(.L_x_4943) ;  /* 0x000000a00000b947 */ /* 0x000fea0003800000 */
[----:B------:R-:W-:Y:S01]  /*8090*/  PRMT R2, RZ, 0x7610, R30 ;  /* 0x00007610ff027816 */ /* 0x000fe2000000001e */
[----:B------:R-:W-:Y:S05]  /*80a0*/  BRA `(.L_x_4943) ;  /* 0x0000008000007947 */ /* 0x000fea0003800000 */
.L_x_4942:
        /* <DEDUP_REMOVED lines=8> */
.L_x_4943:
[----:B------:R-:W-:Y:S05]  /*8130*/  BSYNC B1 ;  /* 0x0000000000017941 */ /* 0x000fea0003800000 */
.L_x_4941:
        /* <DEDUP_REMOVED lines=16> */
.L_x_4945:
[----:B------:R-:W-:Y:S05]  /*8240*/  BSYNC B1 ;  /* 0x0000000000017941 */ /* 0x000fea0003800000 */
.L_x_4944:
[----:B------:R-:W-:Y:S01]  /*8250*/  BSSY B1, `(.L_x_4946) ;  /* 0x000000e000017945 */ /* 0x000fe20003800000 */
[----:B------:R-:W-:Y:S05]  /*8260*/  @P1 BRA `(.L_x_4947) ;  /* 0x0000004000001947 */ /* 0x000fea0003800000 */
[----:B------:R-:W-:Y:S01]  /*8270*/  MOV R2, RZ ;  /* 0x000000ff00027202 */ /* 0x000fe20000000f00 */
[----:B------:R-:W-:Y:S05]  /*8280*/  @!P3 BRA `(.L_x_4948) ;  /* 0x000000a00000b947 */ /* 0x000fea0003800000 */
[----:B------:R-:W-:Y:S01]  /*8290*/  PRMT R2, RZ, 0x5410, R31 ;  /* 0x00005410ff027816 */ /* 0x000fe2000000001f */
[----:B------:R-:W-:Y:S05]  /*82a0*/  BRA `(.L_x_4948) ;  /* 0x0000008000007947 */ /* 0x000fea0003800000 */
.L_x_4947:
        /* <DEDUP_REMOVED lines=8> */
.L_x_4948:
[----:B------:R-:W-:Y:S05]  /*8330*/  BSYNC B1 ;  /* 0x0000000000017941 */ /* 0x000fea0003800000 */
.L_x_4946:
        /* <DEDUP_REMOVED lines=16> */
.L_x_4950:
[----:B------:R-:W-:Y:S05]  /*8440*/  BSYNC B1 ;  /* 0x0000000000017941 */ /* 0x000fea0003800000 */
.L_x_4949:
[----:B------:R-:W-:Y:S01]  /*8450*/  BSSY B1, `(.L_x_4951) ;  /* 0x000000e000017945 */ /* 0x000fe20003800000 */
[----:B------:R-:W-:Y:S05]  /*8460*/  @P1 BRA `(.L_x_4952) ;  /* 0x0000004000001947 */ /* 0x000fea0003800000 */
[----:B------:R-:W-:Y:S01]  /*8470*/  MOV R2, RZ ;  /* 0x000000ff00027202 */ /* 0x000fe20000000f00 */
[----:B------:R-:W-:Y:S05]  /*8480*/  @!P3 BRA `(.L_x_4953) ;  /* 0x000000a00000b947 */ /* 0x000fea0003800000 */
[----:B------:R-:W-:Y:S01]  /*8490*/  PRMT R2, RZ, 0x7610, R31 ;  /* 0x00007610ff027816 */ /* 0x000fe2000000001f */
[----:B------:R-:W-:Y:S05]  /*84a0*/  BRA `(.L_x_4953) ;  /* 0x0000008000007947 */ /* 0x000fea0003800000 */
.L_x_4952:
        /* <DEDUP_REMOVED lines=8> */
.L_x_4953:
[----:B------:R-:W-:Y:S05]  /*8530*/  BSYNC B1 ;  /* 0x0000000000017941 */ /* 0x000fea0003800000 */
.L_x_4951:
        /* <DEDUP_REMOVED lines=16> */
.L_x_4955:
[----:B------:R-:W-:Y:S05]  /*8640*/  BSYNC B1 ;  /* 0x0000000000017941 */ /* 0x000fea0003800000 */
.L_x_4954:
[----:B------:R-:W-:Y:S02]  /*8650*/  @P0 IADD3 R2, R5, 0x80, RZ ;  /* 0x0000008005020810 */ /* 0x000fe40007ffe0ff */
[----:B------:R-:W-:-:S05]  /*8660*/  @P0 MOV R3, 0x10 ;  /* 0x0000001000030802 */ /* 0x000fca0000000f00 */
        /* <DEDUP_REMOVED lines=8> */
[----:B-----5:R-:W-:Y:S01]  /*86f0*/  @P0 CALL.REL.NOINC `(.L_x_4742) ;  /* 0x0000001000000944 */ /* 0x020fe20003c00000 */
[----:B------:R-:W-:Y:S05]  /*8700*/  BRA `(.L_x_4956) ;  /* 0xffff854000007947 */ /* 0x000fea000383ffff */
.L_x_4742:
[----:B------:R-:W-:Y:S05]  /*8710*/  BSYNC B0 ;  /* 0x0000000000007941 */ /* 0x000fea0003800000 */
.L_x_4740:
        /* <DEDUP_REMOVED lines=324> */
.L_x_4746:
[----:B------:R-:W-:Y:S01]  /*9b60*/  HFMA2.MMA R250, -RZ, RZ, 0, 5.9604644775390625e-08 ;  /* 0x00000001fffa7435 */ /* 0x000fe200000001ff */
[----:B--2---:R-:W-:-:S02]  /*9b70*/  MOV R207, R248 ;  /* 0x000000f800cf7202 */ /* 0x004fc40000000f00 */
[----:B------:R-:W-:-:S03]  /*9b80*/  MOV R206, 0x9ba0 ;  /* 0x00009ba000ce7802 */ /* 0x000fc60000000f00 */
[----:B------:R-:W-:Y:S05]  /*9b90*/  CALL.REL.NOINC `($__internal_59_$__cuda_sm70_shflsync_bfly_p) ;  /* 0x0000034000007944 */ /* 0x000fea0003c00000 */
[----:B-1----:R-:W-:Y:S01]  /*9ba0*/  MOV R249, R250 ;  /* 0x000000fa00f97202 */ /* 0x002fe20000000f00 */
[----:B0----5:R-:W-:Y:S05]  /*9bb0*/  BRA `(.L_x_4957) ;  /* 0xffff940000007947 */ /* 0x021fea000383ffff */
.L_x_4747:
[----:B------:R-:W-:Y:S01]  /*9bc0*/  HFMA2.MMA R250, -RZ, RZ, 0, 5.9604644775390625e-08 ;  /* 0x00000001fffa7435 */ /* 0x000fe200000001ff */
[----:B------:R-:W-:Y:S02]  /*9bd0*/  MOV R207, R247 ;  /* 0x000000f700cf7202 */ /* 0x000fe40000000f00 */
[----:B------:R-:W-:-:S03]  /*9be0*/  MOV R206, 0x9c00 ;  /* 0x00009c0000ce7802 */ /* 0x000fc60000000f00 */
[----:B01----:R-:W-:Y:S05]  /*9bf0*/  CALL.REL.NOINC `($__internal_59_$__cuda_sm70_shflsync_bfly_p) ;  /* 0x000002e000007944 */ /* 0x003fea0003c00000 */
[----:B------:R-:W-:Y:S01]  /*9c00*/  FADD.FTZ R248, R249, R248 ;  /* 0x000000f8f9f87221 */ /* 0x000fe20000010000 */
[----:B------:R-:W-:Y:S01]  /*9c10*/  MOV R206, 0x9c60 ;  /* 0x00009c6000ce7802 */ /* 0x000fe20000000f00 */
[----:B-1----:R-:W-:Y:S01]  /*9c20*/  FADD.FTZ R247, R247, R250 ;  /* 0x000000faf7f77221 */ /* 0x002fe20000010000 */
[----:B------:R-:W-:Y:S02]  /*9c30*/  MOV R250, 0x2 ;  /* 0x0000000200fa7802 */ /* 0x000fe40000000f00 */
[----:B------:R-:W-:Y:S02]  /*9c40*/  MOV R207, R248 ;  /* 0x000000f800cf7202 */ /* 0x000fe40000000f00 */
[----:B0----5:R-:W-:Y:S05]  /*9c50*/  CALL.REL.NOINC `($__internal_59_$__cuda_sm70_shflsync_bfly_p) ;  /* 0x0000028000007944 */ /* 0x021fea0003c00000 */
[----:B-1----:R-:W-:Y:S01]  /*9c60*/  MOV R249, R250 ;  /* 0x000000fa00f97202 */ /* 0x002fe20000000f00 */
[----:B------:R-:W-:Y:S01]  /*9c70*/  HFMA2.MMA R250, -RZ, RZ, 0, 1.1920928955078125e-07 ;  /* 0x00000002fffa7435 */ /* 0x000fe200000001ff */
[----:B------:R-:W-:-:S02]  /*9c80*/  MOV R207, R247 ;  /* 0x000000f700cf7202 */ /* 0x000fc40000000f00 */
[----:B------:R-:W-:-:S03]  /*9c90*/  MOV R206, 0x9cb0 ;  /* 0x00009cb000ce7802 */ /* 0x000fc60000000f00 */
[----:B0----5:R-:W-:Y:S05]  /*9ca0*/  CALL.REL.NOINC `($__internal_59_$__cuda_sm70_shflsync_bfly_p) ;  /* 0x0000023000007944 */ /* 0x021fea0003c00000 */
[----:B------:R-:W-:Y:S01]  /*9cb0*/  FADD.FTZ R249, R249, R248 ;  /* 0x000000f8f9f97221 */ /* 0x000fe20000010000 */
[----:B------:R-:W-:Y:S01]  /*9cc0*/  MOV R206, 0x9d10 ;  /* 0x00009d1000ce7802 */ /* 0x000fe20000000f00 */
[----:B-1----:R-:W-:Y:S01]  /*9cd0*/  FADD.FTZ R247, R247, R250 ;  /* 0x000000faf7f77221 */ /* 0x002fe20000010000 */
[----:B------:R-:W-:Y:S02]  /*9ce0*/  MOV R250, 0x4 ;  /* 0x0000000400fa7802 */ /* 0x000fe40000000f00 */
[----:B------:R-:W-:Y:S02]  /*9cf0*/  MOV R207, R249 ;  /* 0x000000f900cf7202 */ /* 0x000fe40000000f00 */
[----:B0----5:R-:W-:Y:S05]  /*9d00*/  CALL.REL.NOINC `($__internal_59_$__cuda_sm70_shflsync_bfly_p) ;  /* 0x000001d000007944 */ /* 0x021fea0003c00000 */
[----:B-1----:R-:W-:Y:S01]  /*9d10*/  MOV R248, R250 ;  /* 0x000000fa00f87202 */ /* 0x002fe20000000f00 */
[----:B------:R-:W-:Y:S01]  /*9d20*/  HFMA2.MMA R250, -RZ, RZ, 0, 2.384185791015625e-07 ;  /* 0x00000004fffa7435 */ /* 0x000fe200000001ff */
[----:B------:R-:W-:Y:S02]  /*9d30*/  MOV R207, R247 ;  /* 0x000000f700cf7202 */ /* 0x000fe40000000f00 */
[----:B------:R-:W-:-:S03]  /*9d40*/  MOV R206, 0x9d60 ;  /* 0x00009d6000ce7802 */ /* 0x000fc60000000f00 */
[----:B0----5:R-:W-:Y:S05]  /*9d50*/  CALL.REL.NOINC `($__internal_59_$__cuda_sm70_shflsync_bfly_p) ;  /* 0x0000018000007944 */ /* 0x021fea0003c00000 */
[----:B------:R-:W-:Y:S01]  /*9d60*/  FADD.FTZ R249, R248, R249 ;  /* 0x000000f9f8f97221 */ /* 0x000fe20000010000 */
[----:B------:R-:W-:Y:S01]  /*9d70*/  MOV R206, 0x9dc0 ;  /* 0x00009dc000ce7802 */ /* 0x000fe20000000f00 */
[----:B-1----:R-:W-:Y:S01]  /*9d80*/  FADD.FTZ R248, R247, R250 ;  /* 0x000000faf7f87221 */ /* 0x002fe20000010000 */
[----:B------:R-:W-:-:S02]  /*9d90*/  MOV R250, 0x8 ;  /* 0x0000000800fa7802 */ /* 0x000fc40000000f00 */
[----:B------:R-:W-:Y:S02]  /*9da0*/  MOV R207, R249 ;  /* 0x000000f900cf7202 */ /* 0x000fe40000000f00 */
[----:B0----5:R-:W-:Y:S05]  /*9db0*/  CALL.REL.NOINC `($__internal_59_$__cuda_sm70_shflsync_bfly_p) ;  /* 0x0000012000007944 */ /* 0x021fea0003c00000 */
[----:B-1----:R-:W-:Y:S01]  /*9dc0*/  MOV R247, R250 ;  /* 0x000000fa00f77202 */ /* 0x002fe20000000f00 */
[----:B------:R-:W-:Y:S01]  /*9dd0*/  HFMA2.MMA R250, -RZ, RZ, 0, 4.76837158203125e-07 ;  /* 0x00000008fffa7435 */ /* 0x000fe200000001ff */
[----:B------:R-:W-:Y:S02]  /*9de0*/  MOV R207, R248 ;  /* 0x000000f800cf7202 */ /* 0x000fe40000000f00 */
        /* <DEDUP_REMOVED lines=9> */
[----:B------:R-:W-:Y:S01]  /*9e80*/  HFMA2.MMA R250, -RZ, RZ, 0, 9.5367431640625e-07 ;  /* 0x00000010fffa7435 */ /* 0x000fe200000001ff */
[----:B------:R-:W-:-:S02]  /*9e90*/  MOV R207, R248 ;  /* 0x000000f800cf7202 */ /* 0x000fc40000000f00 */
[----:B------:R-:W-:-:S03]  /*9ea0*/  MOV R206, 0x9ec0 ;  /* 0x00009ec000ce7802 */ /* 0x000fc60000000f00 */
[----:B0----5:R-:W-:Y:S05]  /*9eb0*/  CALL.REL.NOINC `($__internal_59_$__cuda_sm70_shflsync_bfly_p) ;  /* 0x0000002000007944 */ /* 0x021fea0003c00000 */
[----:B-1----:R-:W-:Y:S01]  /*9ec0*/  MOV R206, R250 ;  /* 0x000000fa00ce7202 */ /* 0x002fe20000000f00 */
[----:B0----5:R-:W-:Y:S05]  /*9ed0*/  BRA `(.L_x_4958) ;  /* 0xffff920000007947 */ /* 0x021fea000383ffff */
        .weak           $__internal_59_$__cuda_sm70_shflsync_bfly_p
        .type           $__internal_59_$__cuda_sm70_shflsync_bfly_p,@function
        .size           $__internal_59_$__cuda_sm70_shflsync_bfly_p,(.L_x_14941 - $__internal_59_$__cuda_sm70_shflsync_bfly_p)
$__internal_59_$__cuda_sm70_shflsync_bfly_p:
        /* <DEDUP_REMOVED lines=9> */
[----:B------:R-:W-:Y:S05]  /*9f70*/  RET.REL.NODEC R206 `(_ZN10layer_norm13ln_bwd_kernelINS_13Kernel_traitsIf13__nv_bfloat16S2_S2_fjLj1280ELj1ELj4ELj1ELj16ENS_18Kernel_traits_baseILj1280EfS2_S2_S2_fjLj128EEEEELb1ELb1ELb1ELb1EEEvNS_9BwdParamsE) ;  /* 0xffff6080ce007950 */ /* 0x000fea0003c3ffff */
.L_x_4959:
        /* <DEDUP_REMOVED lines=16> */
.L_x_14941:


//--------------------- .text._ZN10layer_norm13ln_bwd_kernelINS_13Kernel_traitsI13__nv_bfloat16S2_fS2_fjLj1280ELj1ELj4ELj1ELj16ENS_18Kernel_traits_baseILj1280ES2_S2_fS2_fjLj128EEEEELb0ELb0ELb0ELb0EEEvNS_9BwdParamsE --------------------------
	.section	.text._ZN10layer_norm13ln_bwd_kernelINS_13Kernel_traitsI13__nv_bfloat16S2_fS2_fjLj1280ELj1ELj4ELj1ELj16ENS_18Kernel_traits_baseILj1280ES2_S2_fS2_fjLj128EEEEELb0ELb0ELb0ELb0EEEvNS_9BwdParamsE,"ax",@progbits
	.sectioninfo	@"SHI_REGISTERS=255"
	.align	128
        .global         _ZN10layer_norm13ln_bwd_kernelINS_13Kernel_traitsI13__nv_bfloat16S2_fS2_fjLj1280ELj1ELj4ELj1ELj16ENS_18Kernel_traits_baseILj1280ES2_S2_fS2_fjLj128EEEEELb0ELb0ELb0ELb0EEEvNS_9BwdParamsE
        .type           _ZN10layer_norm13ln_bwd_kernelINS_13Kernel_traitsI13__nv_bfloat16S2_fS2_fjLj1280ELj1ELj4ELj1ELj16ENS_18Kernel_traits_baseILj1280ES2_S2_fS2_fjLj128EEEEELb0ELb0ELb0ELb0EEEvNS_9BwdParamsE,@function
        .size           _ZN10layer_norm13ln_bwd_kernelINS_13Kernel_traitsI13__nv_bfloat16S2_fS2_fjLj1280ELj1ELj4ELj1ELj16ENS_18Kernel_traits_baseILj1280ES2_S2_fS2_fjLj128EEEEELb0ELb0ELb0ELb0EEEvNS_9BwdParamsE,(.L_x_14942 - _ZN10layer_norm13ln_bwd_kernelINS_13Kernel_traitsI13__nv_bfloat16S2_fS2_fjLj1280ELj1ELj4ELj1ELj16ENS_18Kernel_traits_baseILj1280ES2_S2_fS2_fjLj128EEEEELb0ELb0ELb0ELb0EEEvNS_9BwdParamsE)
        .other          _ZN10layer_norm13ln_bwd_kernelINS_13Kernel_traitsI13__nv_bfloat16S2_fS2_fjLj1280ELj1ELj4ELj1ELj16ENS_18Kernel_traits_baseILj1280ES2_S2_fS2_fjLj128EEEEELb0ELb0ELb0ELb0EEEvNS_9BwdParamsE,@"STO_CUDA_ENTRY STV_DEFAULT"
_ZN10layer_norm13ln_bwd_kernelINS_13Kernel_traitsI13__nv_bfloat16S2_fS2_fjLj1280ELj1ELj4ELj1ELj16ENS_18Kernel_traits_baseILj1280ES2_S2_fS2_fjLj128EEEEELb0ELb0ELb0ELb0EEEvNS_9BwdParamsE:
.text._ZN10layer_norm13ln_bwd_kernelINS_13Kernel_traitsI13__nv_bfloat16S2_fS2_fjLj1280ELj1ELj4ELj1ELj16ENS_18Kernel_traits_baseILj1280ES2_S2_fS2_fjLj128EEEEELb0ELb0ELb0ELb0EEEvNS_9BwdParamsE:
        /* <DEDUP_REMOVED lines=83> */
[----:B------:R-:W-:Y:S01]  /*0530*/  PRMT R3, RZ, 0x5410, R25 ;  /* 0x00005410ff037816 */ /* 0x000fe20000000019 */
[----:B------:R0:W-:Y:S01]  /*0540*/  STL [R1+0x3c], R2 ;  /* 0x00003c0201007387 */ /* 0x0001e20000100800 */
[--C-:B------:R-:W-:Y:S02]  /*0550*/  PRMT R252, RZ, 0x5410, R12.reuse ;  /* 0x00005410fffc7816 */ /* 0x100fe4000000000c */
[----:B------:R-:W-:Y:S01]  /*0560*/  PRMT R251, RZ, 0x7610, R12 ;  /* 0x00007610fffb7816 */ /* 0x000fe2000000000c */
[----:B------:R1:W-:Y:S01]  /*0570*/  STL [R1+0x38], R16 ;  /* 0x0000381001007387 */ /* 0x0003e20000100800 */
[--C-:B------:R-:W-:Y:S02]  /*0580*/  PRMT R250, RZ, 0x5410, R13.reuse ;  /* 0x00005410fffa7816 */ /* 0x100fe4000000000d */
[----:B------:R-:W-:Y:S01]  /*0590*/  PRMT R249, RZ, 0x7610, R13 ;  /* 0x00007610fff97816 */ /* 0x000fe2000000000d */
[----:B------:R2:W-:Y:S01]  /*05a0*/  STL [R1+0x34], R3 ;  /* 0x0000340301007387 */ /* 0x0005e20000100800 */
[----:B------:R-:W-:-:S02]  /*05b0*/  PRMT R248, RZ, 0x5410, R14 ;  /* 0x00005410fff87816 */ /* 0x000fc4000000000e */
[----:B0-----:R-:W-:Y:S02]  /*05c0*/  PRMT R2, RZ, 0x7610, R25 ;  /* 0x00007610ff027816 */ /* 0x001fe40000000019 */
[----:B------:R-:W-:Y:S02]  /*05d0*/  PRMT R247, RZ, 0x7610, R14 ;  /* 0x00007610fff77816 */ /* 0x000fe4000000000e */
[--C-:B-1----:R-:W-:Y:S01]  /*05e0*/  PRMT R16, RZ, 0x5410, R26.reuse ;  /* 0x00005410ff107816 */ /* 0x102fe2000000001a */
[----:B------:R0:W-:Y:S01]  /*05f0*/  STL [R1+0x30], R2 ;  /* 0x0000300201007387 */ /* 0x0001e20000100800 */
[--C-:B------:R-:W-:Y:S02]  /*0600*/  PRMT R246, RZ, 0x5410, R15.reuse ;  /* 0x00005410fff67816 */ /* 0x100fe4000000000f */
[----:B--2---:R-:W-:Y:S01]  /*0610*/  PRMT R3, RZ, 0x7610, R26 ;  /* 0x00007610ff037816 */ /* 0x004fe2000000001a */
[----:B------:R1:W-:Y:S01]  /*0620*/  STL [R1+0x2c], R16 ;  /* 0x00002c1001007387 */ /* 0x0003e20000100800 */
[----:B------:R-:W-:-:S02]  /*0630*/  PRMT R245, RZ, 0x7610, R15 ;  /* 0x00007610fff57816 */ /* 0x000fc4000000000f */
[--C-:B------:R-:W-:Y:S01]  /*0640*/  PRMT R244, RZ, 0x5410, R8.reuse ;  /* 0x00005410fff47816 */ /* 0x100fe20000000008 */
[----:B------:R2:W-:Y:S01]  /*0650*/  STL [R1+0x28], R3 ;  /* 0x0000280301007387 */ /* 0x0005e20000100800 */
[----:B------:R-:W-:Y:S02]  /*0660*/  PRMT R243, RZ, 0x7610, R8 ;  /* 0x00007610fff37816 */ /* 0x000fe40000000008 */
[----:B0-----:R-:W-:Y:S02]  /*0670*/  PRMT R2, RZ, 0x5410, R27 ;  /* 0x00005410ff027816 */ /* 0x001fe4000000001b */
[----:B------:R-:W-:Y:S02]  /*0680*/  PRMT R242, RZ, 0x5410, R9 ;  /* 0x00005410fff27816 */ /* 0x000fe40000000009 */
[----:B-1----:R-:W-:Y:S01]  /*0690*/  PRMT R16, RZ, 0x7610, R27 ;  /* 0x00007610ff107816 */ /* 0x002fe2000000001b */
[----:B------:R0:W-:Y:S01]  /*06a0*/  STL [R1+0x24], R2 ;  /* 0x0000240201007387 */ /* 0x0001e20000100800 */
[----:B------:R-:W-:-:S02]  /*06b0*/  PRMT R241, RZ, 0x7610, R9 ;  /* 0x00007610fff17816 */ /* 0x000fc40000000009 */
[----:B--2---:R-:W-:Y:S01]  /*06c0*/  PRMT R3, RZ, 0x5410, R28 ;  /* 0x00005410ff037816 */ /* 0x004fe2000000001c */
[----:B------:R1:W-:Y:S01]  /*06d0*/  STL [R1+0x20], R16 ;  /* 0x0000201001007387 */ /* 0x0003e20000100800 */
[--C-:B------:R-:W-:Y:S02]  /*06e0*/  PRMT R240, RZ, 0x5410, R10.reuse ;  /* 0x00005410fff07816 */ /* 0x100fe4000000000a */
[----:B------:R-:W-:Y:S01]  /*06f0*/  PRMT R239, RZ, 0x7610, R10 ;  /* 0x00007610ffef7816 */ /* 0x000fe2000000000a */
[----:B------:R2:W-:Y:S01]  /*0700*/  STL [R1+0x1c], R3 ;  /* 0x00001c0301007387 */ /* 0x0005e20000100800 */
[--C-:B------:R-:W-:Y:S02]  /*0710*/  PRMT R238, RZ, 0x5410, R11.reuse ;  /* 0x00005410ffee7816 */ /* 0x100fe4000000000b */
[----:B0-----:R-:W-:Y:S02]  /*0720*/  PRMT R2, RZ, 0x7610, R28 ;  /* 0x00007610ff027816 */ /* 0x001fe4000000001c */
[----:B------:R-:W-:-:S02]  /*0730*/  PRMT R237, RZ, 0x7610, R11 ;  /* 0x00007610ffed7816 */ /* 0x000fc4000000000b */
[--C-:B-1----:R-:W-:Y:S01]  /*0740*/  PRMT R16, RZ, 0x5410, R29.reuse ;  /* 0x00005410ff107816 */ /* 0x102fe2000000001d */
[----:B------:R0:W-:Y:S01]  /*0750*/  STL [R1+0x18], R2 ;  /* 0x0000180201007387 */ /* 0x0001e20000100800 */
[--C-:B------:R-:W-:Y:S02]  /*0760*/  PRMT R236, RZ, 0x5410, R4.reuse ;  /* 0x00005410ffec7816 */ /* 0x100fe40000000004 */
[----:B--2---:R-:W-:Y:S01]  /*0770*/  PRMT R3, RZ, 0x7610, R29 ;  /* 0x00007610ff037816 */ /* 0x004fe2000000001d */
[----:B------:R1:W-:Y:S01]  /*0780*/  STL [R1+0x14], R16 ;  /* 0x0000141001007387 */ /* 0x0003e20000100800 */
[----:B------:R-:W-:Y:S02]  /*0790*/  PRMT R235, RZ, 0x7610, R4 ;  /* 0x00007610ffeb7816 */ /* 0x000fe40000000004 */
[--C-:B------:R-:W-:Y:S01]  /*07a0*/  PRMT R234, RZ, 0x5410, R5.reuse ;  /* 0x00005410ffea7816 */ /* 0x100fe20000000005 */
        /* <DEDUP_REMOVED lines=8> */
[----:B------:R-:W-:Y:S01]  /*0830*/  STL [R1+0x8], R16 ;  /* 0x0000081001007387 */ /* 0x000fe20000100800 */
[----:B------:R-:W-:-:S02]  /*0840*/  PRMT R230, RZ, 0x5410, R7 ;  /* 0x00005410ffe67816 */ /* 0x000fc40000000007 */
[----:B------:R-:W-:Y:S01]  /*0850*/  PRMT R229, RZ, 0x7610, R7 ;  /* 0x00007610ffe57816 */ /* 0x000fe20000000007 */
[----:B------:R-:W-:Y:S01]  /*0860*/  STL [R1+0x4], R3 ;  /* 0x0000040301007387 */ /* 0x000fe20000100800 */
[----:B0-----:R-:W-:-:S05]  /*0870*/  PRMT R2, RZ, 0x7610, R31 ;  /* 0x00007610ff027816 */ /* 0x001fca000000001f */
[----:B------:R0:W-:Y:S02]  /*0880*/  STL [R1], R2 ;  /* 0x0000000201007387 */ /* 0x0001e40000100800 */
[----:B0-----:R-:W-:Y:S02]  /*0890*/  MOV R2, R0 ;  /* 0x0000000000027202 */ /* 0x001fe40000000f00 */
.L_x_4984:
[----:B------:R-:W-:Y:S02]  /*08a0*/  ISETP.NE.U32.AND P0, PT, RZ, c[0x0][0x1c0], PT ;  /* 0x00007000ff007a0c */ /* 0x000fe40003f05070 */
[----:B------:R-:W-:Y:S02]  /*08b0*/  SHF.R.S32.HI R0, RZ, 0x1f, R2 ;  /* 0x0000001fff007819 */ /* 0x000fe40000011402 */
        /* <DEDUP_REMOVED lines=31> */
[----:B------:R0:W4:Y:S04]  /*0ab0*/  LDG.E.128 R156, [R24.64] ;  /* 0x00000004189c7981 */ /* 0x000128000c1e1d00 */
[----:B------:R-:W2:Y:S04]  /*0ac0*/  LDG.E.128 R160, [R160.64] ;  /* 0x00000004a0a07981 */ /* 0x000ea8000c1e1d00 */
[----:B------:R-:W3:Y:S04]  /*0ad0*/  LDL R222, [R1+0x34] ;  /* 0x0000340001de7983 */ /* 0x000ee80000100800 */
[----:B0-----:R-:W3:Y:S01]  /*0ae0*/  LDG.E.128 R24, [R24.64+0x10] ;  /* 0x0000100418187981 */ /* 0x001ee2000c1e1d00 */
[----:B------:R-:W-:-:S03]  /*0af0*/  ISETP.NE.U32.AND P0, PT, RZ, c[0x0][0x218], PT ;  /* 0x00008600ff007a0c */ /* 0x000fc60003f05070 */
[----:B------:R-:W3:Y:S01]  /*0b00*/  LDL R167, [R1+0x30] ;  /* 0x0000300001a77983 */ /* 0x000ee20000100800 */
[----:B------:R-:W-:-:S03]  /*0b10*/  ISETP.NE.AND.EX P0, PT, RZ, c[0x0][0x21c], PT, P0 ;  /* 0x00008700ff007a0c */ /* 0x000fc60003f05300 */
[----:B------:R-:W3:Y:S04]  /*0b20*/  LDL R166, [R1+0x2c] ;  /* 0x00002c0001a67983 */ /* 0x000ee80000100800 */
[----:B------:R-:W3:Y:S06]  /*0b30*/  LDL R165, [R1+0x28] ;  /* 0x0000280001a57983 */ /* 0x000eec0000100800 */
[----:B------:R-:W-:-:S04]  /*0b40*/  @P0 LEA R22, P6, R0, c[0x0][0x218], 0x5 ;  /* 0x0000860000160a11 */ /* 0x000fc800078c28ff */
[----:B------:R-:W-:-:S05]  /*0b50*/  @P0 LEA.HI.X R23, R0, c[0x0][0x21c], RZ, 0x5, P6 ;  /* 0x0000870000170a11 */ /* 0x000fca00030f2cff */
[----:B------:R3:W5:Y:S04]  /*0b60*/  @P0 LDG.E.128 R112, [R22.64] ;  /* 0x0000000416700981 */ /* 0x000768000c1e1d00 */
[----:B------:R3:W5:Y:S01]  /*0b70*/  @P0 LDG.E.128 R116, [R22.64+0x10] ;  /* 0x0000100416740981 */ /* 0x000762000c1e1d00 */
[----:B----4-:R-:W-:Y:S01]  /*0b80*/  FADD.FTZ R7, -R202, R156 ;  /* 0x0000009cca077221 */ /* 0x010fe20000010100 */
[----:B--2---:R-:W-:-:S03]  /*0b90*/  PRMT R168, RZ, 0x5410, R160 ;  /* 0x00005410ffa87816 */ /* 0x004fc600000000a0 */
[----:B-----5:R-:W-:Y:S02]  /*0ba0*/  FMUL.FTZ R7, R4, R7 ;  /* 0x0000000704077220 */ /* 0x020fe40000410000 */
[----:B------:R-:W-:Y:S02]  /*0bb0*/  FADD.FTZ R158, -R202, R158 ;  /* 0x0000009eca9e7221 */ /* 0x000fe40000010100 */
[----:B------:R-:W-:Y:S02]  /*0bc0*/  FADD.FTZ R76, R76, R168 ;  /* 0x000000a84c4c7221 */ /* 0x000fe40000010000 */
[-C--:B------:R-:W-:Y:S02]  /*0bd0*/  FFMA.FTZ R36, R7, R168.reuse, R36 ;  /* 0x000000a807247223 */ /* 0x080fe40000010024 */
[----:B------:R-:W-:Y:S02]  /*0be0*/  FMUL.FTZ R168, R164, R168 ;  /* 0x000000a8a4a87220 */ /* 0x000fe40000410000 */
[----:B------:R-:W2:Y:S01]  /*0bf0*/  LDL R164, [R1+0x24] ;  /* 0x0000240001a47983 */ /* 0x000ea20000100800 */
[----:B---3--:R-:W-:-:S02]  /*0c00*/  FADD.FTZ R22, -R202, R27 ;  /* 0x0000001bca167221 */ /* 0x008fc40000010100 */
[----:B------:R-:W-:Y:S02]  /*0c10*/  FMUL.FTZ R27, R4, R158 ;  /* 0x0000009e041b7220 */ /* 0x000fe40000410000 */
[----:B------:R-:W3:Y:S01]  /*0c20*/  LDL R158, [R1+0x20] ;  /* 0x00002000019e7983 */ /* 0x000ee20000100800 */
[C---:B------:R-:W-:Y:S01]  /*0c30*/  FADD.FTZ R157, -R202.reuse, R157 ;  /* 0x0000009dca9d7221 */ /* 0x040fe20000010100 */
[----:B------:R-:W-:Y:S01]  /*0c40*/  PRMT R160, RZ, 0x7610, R160 ;  /* 0x00007610ffa07816 */ /* 0x000fe200000000a0 */
[C---:B------:R-:W-:Y:S01]  /*0c50*/  FADD.FTZ R156, -R202.reuse, R24 ;  /* 0x00000018ca9c7221 */ /* 0x040fe20000010100 */
[----:B------:R-:W-:Y:S01]  /*0c60*/  PRMT R227, RZ, 0x5410, R161 ;  /* 0x00005410ffe37816 */ /* 0x000fe200000000a1 */
[----:B------:R-:W-:Y:S02]  /*0c70*/  FADD.FTZ R24, -R202, R25 ;  /* 0x00000019ca187221 */ /* 0x000fe40000010100 */
[C---:B------:R-:W-:Y:S02]  /*0c80*/  FMUL.FTZ R169, R4.reuse, R157 ;  /* 0x0000009d04a97220 */ /* 0x040fe40000410000 */
[----:B------:R-:W-:-:S02]  /*0c90*/  FMUL.FTZ R25, R4, R156 ;  /* 0x0000009c04197220 */ /* 0x000fc40000410000 */
[----:B------:R-:W-:Y:S02]  /*0ca0*/  FMUL.FTZ R228, R224, R160 ;  /* 0x000000a0e0e47220 */ /* 0x000fe40000410000 */
[----:B------:R-:W-:Y:S02]  /*0cb0*/  FADD.FTZ R157, RZ, R168 ;  /* 0x000000a8ff9d7221 */ /* 0x000fe40000010000 */
[----:B------:R-:W-:Y:S01]  /*0cc0*/  FFMA.FTZ R156, R7, R168, RZ ;  /* 0x000000a8079c7223 */ /* 0x000fe200000100ff */
[----:B------:R-:W-:Y:S01]  /*0cd0*/  PRMT R161, RZ, 0x7610, R161 ;  /* 0x00007610ffa17816 */ /* 0x000fe200000000a1 */
[----:B------:R-:W-:Y:S02]  /*0ce0*/  FADD.FTZ R78, R78, R227 ;  /* 0x000000e34e4e7221 */ /* 0x000fe40000010000 */
[----:B------:R-:W-:Y:S02]  /*0cf0*/  FFMA.FTZ R38, R27, R227, R38 ;  /* 0x000000e31b267223 */ /* 0x000fe40000010026 */
[----:B------:R-:W-:-:S02]  /*0d00*/  FADD.FTZ R159, -R202, R159 ;  /* 0x0000009fca9f7221 */ /* 0x000fc40000010100 */
[----:B------:R-:W-:Y:S02]  /*0d10*/  FMUL.FTZ R227, R222, R227 ;  /* 0x000000e3dee37220 */ /* 0x000fe40000410000 */
[----:B------:R-:W-:Y:S02]  /*0d20*/  FADD.FTZ R157, R157, R228 ;  /* 0x000000e49d9d7221 */ /* 0x000fe40000010000 */
[----:B------:R-:W-:Y:S01]  /*0d30*/  FFMA.FTZ R156, R169, R228, R156 ;  /* 0x000000e4a99c7223 */ /* 0x000fe2000001009c */
[----:B------:R-:W-:Y:S01]  /*0d40*/  PRMT R225, RZ, 0x5410, R162 ;  /* 0x00005410ffe17816 */ /* 0x000fe200000000a2 */
[----:B------:R-:W-:Y:S02]  /*0d50*/  FADD.FTZ R23, -R202, R26 ;  /* 0x0000001aca177221 */ /* 0x000fe40000010100 */
        /* <DEDUP_REMOVED lines=20> */
[----:B------:R-:W-:Y:S02]  /*0ea0*/  FFMA.FTZ R156, R24, R224, R156 ;  /* 0x000000e0189c7223 */ /* 0x000fe4000001009c */
[----:B------:R-:W-:Y:S01]  /*0eb0*/  FMUL.FTZ R22, R4, R22 ;  /* 0x0000001604167220 */ /* 0x000fe20000410000 */
        /* <DEDUP_REMOVED lines=9> */
[----:B--2---:R-:W-:-:S04]  /*0f50*/  FMUL.FTZ R223, R164, R223 ;  /* 0x000000dfa4df7220 */ /* 0x004fc80000410000 */
[----:B------:R-:W-:Y:S02]  /*0f60*/  FADD.FTZ R157, R157, R223 ;  /* 0x000000df9d9d7221 */ /* 0x000fe40000010000 */
[----:B---3--:R-:W-:Y:S02]  /*0f70*/  FMUL.FTZ R222, R158, R163 ;  /* 0x000000a39ede7220 */ /* 0x008fe40000410000 */
[----:B------:R-:W-:Y:S02]  /*0f80*/  FFMA.FTZ R156, R23, R223, R156 ;  /* 0x000000df179c7223 */ /* 0x000fe4000001009c */
[----:B------:R-:W-:Y:S02]  /*0f90*/  FADD.FTZ R206, R157, R222 ;  /* 0x000000de9dce7221 */ /* 0x000fe40000010000 */
[----:B------:R-:W-:Y:S02]  /*0fa0*/  FFMA.FTZ R205, R22, R222, R156 ;  /* 0x000000de16cd7223 */ /* 0x000fe4000001009c */
.L_x_4963:
[----:B------:R-:W-:Y:S05]  /*0fb0*/  BSYNC B1 ;  /* 0x0000000000017941 */ /* 0x000fea0003800000 */
.L_x_4962:
[----:B------:R-:W-:Y:S01]  /*0fc0*/  BSSY B1, `(.L_x_4964) ;  /* 0x0000058000017945 */ /* 0x000fe20003800000 */
[----:B------:R-:W-:Y:S05]  /*0fd0*/  @!P2 BRA `(.L_x_4965) ;  /* 0x000005600000a947 */ /* 0x000fea0003800000 */
[C---:B------:R-:W-:Y:S01]  /*0fe0*/  LEA R16, P0, R211.reuse, c[0x0][0x188], 0x5 ;  /* 0x00006200d3107a11 */ /* 0x040fe200078028ff */
[----:B------:R-:W2:Y:S03]  /*0ff0*/  LDL R216, [R1+0x1c] ;  /* 0x00001c0001d87983 */ /* 0x000ea60000100800 */
[----:B------:R-:W-:Y:S01]  /*1000*/  LEA.HI.X R17, R211, c[0x0][0x18c], RZ, 0x5, P0 ;  /* 0x00006300d3117a11 */ /* 0x000fe200000f2cff */
[----:B------:R-:W3:Y:S04]  /*1010*/  LDL R214, [R1+0x18] ;  /* 0x0000180001d67983 */ /* 0x000ee80000100800 */
[----:B------:R0:W4:Y:S01]  /*1020*/  LDG.E.128 R156, [R16.64] ;  /* 0x00000004109c7981 */ /* 0x000122000c1e1d00 */
[----:B------:R-:W-:Y:S01]  /*1030*/  HFMA2.MMA R160, -RZ, RZ, 0, 9.5367431640625e-07 ;  /* 0x00000010ffa07435 */ /* 0x000fe200000001ff */
[----:B------:R-:W-:-:S02]  /*1040*/  ISETP.NE.U32.AND P0, PT, RZ, c[0x0][0x218], PT ;  /* 0x00008600ff007a0c */ /* 0x000fc40003f05070 */
[----:B------:R-:W2:Y:S04]  /*1050*/  LDL R167, [R1+0x14] ;  /* 0x0000140001a77983 */ /* 0x000ea80000100800 */
[----:B------:R-:W2:Y:S03]  /*1060*/  LDL R166, [R1+0x10] ;  /* 0x0000100001a67983 */ /* 0x000ea60000100800 */
[----:B------:R-:W-:Y:S01]  /*1070*/  IMAD.WIDE.U32 R160, R211, R160, c[0x0][0x208] ;  /* 0x00008200d3a07625 */ /* 0x000fe200078e00a0 */
[----:B0-----:R-:W2:Y:S04]  /*1080*/  LDG.E.128 R16, [R16.64+0x10] ;  /* 0x0000100410107981 */ /* 0x001ea8000c1e1d00 */
[----:B------:R-:W2:Y:S04]  /*1090*/  LDL R165, [R1+0xc] ;  /* 0x00000c0001a57983 */ /* 0x000ea80000100800 */
[----:B------:R-:W2:Y:S01]  /*10a0*/  LDG.E.128 R160, [R160.64] ;  /* 0x00000004a0a07981 */ /* 0x000ea2000c1e1d00 */
[----:B------:R-:W-:-:S03]  /*10b0*/  ISETP.NE.AND.EX P0, PT, RZ, c[0x0][0x21c], PT, P0 ;  /* 0x00008700ff007a0c */ /* 0x000fc60003f05300 */
[----:B------:R-:W3:Y:S10]  /*10c0*/  LDL R164, [R1+0x8] ;  /* 0x0000080001a47983 */ /* 0x000ef40000100800 */
[----:B------:R-:W-:-:S04]  /*10d0*/  @P0 LEA R20, P6, R211, c[0x0][0x218], 0x5 ;  /* 0x00008600d3140a11 */ /* 0x000fc800078c28ff */
[----:B------:R-:W-:-:S05]  /*10e0*/  @P0 LEA.HI.X R21, R211, c[0x0][0x21c], RZ, 0x5, P6 ;  /* 0x00008700d3150a11 */ /* 0x000fca00030f2cff */
[----:B------:R4:W5:Y:S04]  /*10f0*/  @P0 LDG.E.128 R120, [R20.64] ;  /* 0x0000000414780981 */ /* 0x000968000c1e1d00 */
[----:B------:R4:W5:Y:S02]  /*1100*/  @P0 LDG.E.128 R124, [R20.64+0x10] ;  /* 0x00001004147c0981 */ /* 0x000964000c1e1d00 */
[C---:B----4-:R-:W-:Y:S02]  /*1110*/  FADD.FTZ R20, -R202.reuse, R158 ;  /* 0x0000009eca147221 */ /* 0x050fe40000010100 */
[----:B------:R-:W4:Y:S01]  /*1120*/  LDL R158, [R1+0x4] ;  /* 0x00000400019e7983 */ /* 0x000f220000100800 */
[----:B------:R-:W-:-:S03]  /*1130*/  FADD.FTZ R21, -R202, R157 ;  /* 0x0000009dca157221 */ /* 0x000fc60000010100 */
[----:B------:R-:W4:Y:S01]  /*1140*/  LDL R157, [R1] ;  /* 0x00000000019d7983 */ /* 0x000f220000100800 */
[----:B------:R-:W-:-:S04]  /*1150*/  FADD.FTZ R6, -R202, R156 ;  /* 0x0000009cca067221 */ /* 0x000fc80000010100 */
[----:B-----5:R-:W-:Y:S01]  /*1160*/  FMUL.FTZ R6, R4, R6 ;  /* 0x0000000604067220 */ /* 0x020fe20000410000 */
[--C-:B--2---:R-:W-:Y:S02]  /*1170*/  PRMT R221, RZ, 0x5410, R160.reuse ;  /* 0x00005410ffdd7816 */ /* 0x104fe400000000a0 */
[----:B------:R-:W-:-:S03]  /*1180*/  PRMT R160, RZ, 0x7610, R160 ;  /* 0x00007610ffa07816 */ /* 0x000fc600000000a0 */
[----:B------:R-:W-:Y:S02]  /*1190*/  FADD.FTZ R84, R84, R221 ;  /* 0x000000dd54547221 */ /* 0x000fe40000010000 */
[-C--:B------:R-:W-:Y:S02]  /*11a0*/  FFMA.FTZ R44, R6, R221.reuse, R44 ;  /* 0x000000dd062c7223 */ /* 0x080fe4000001002c */
[----:B------:R-:W-:Y:S01]  /*11b0*/  FMUL.FTZ R221, R216, R221 ;  /* 0x000000ddd8dd7220 */ /* 0x000fe20000410000 */
[----:B------:R-:W-:Y:S01]  /*11c0*/  PRMT R219, RZ, 0x5410, R161 ;  /* 0x00005410ffdb7816 */ /* 0x000fe200000000a1 */
[C---:B------:R-:W-:Y:S02]  /*11d0*/  FMUL.FTZ R20, R4.reuse, R20 ;  /* 0x0000001404147220 */ /* 0x040fe40000410000 */
[----:B------:R-:W-:Y:S02]  /*11e0*/  FMUL.FTZ R21, R4, R21 ;  /* 0x0000001504157220 */ /* 0x000fe40000410000 */
[----:B---3--:R-:W-:-:S02]  /*11f0*/  FMUL.FTZ R220, R214, R160 ;  /* 0x000000a0d6dc7220 */ /* 0x008fc40000410000 */
        /* <DEDUP_REMOVED lines=11> */
[C---:B------:R-:W-:Y:S02]  /*12b0*/  FADD.FTZ R16, -R202.reuse, R18 ;  /* 0x00000012ca107221 */ /* 0x040fe40000010100 */
[----:B------:R-:W-:Y:S02]  /*12c0*/  FADD.FTZ R15, -R202, R19 ;  /* 0x00000013ca0f7221 */ /* 0x000fe40000010100 */
        /* <DEDUP_REMOVED lines=33> */
[----:B----4-:R-:W-:Y:S02]  /*14e0*/  FMUL.FTZ R215, R158, R215 ;  /* 0x000000d79ed77220 */ /* 0x010fe40000410000 */
[----:B------:R-:W-:-:S02]  /*14f0*/  FMUL.FTZ R214, R157, R163 ;  /* 0x000000a39dd67220 */ /* 0x000fc40000410000 */
[----:B------:R-:W-:Y:S02]  /*1500*/  FADD.FTZ R206, R206, R215 ;  /* 0x000000d7cece7221 */ /* 0x000fe40000010000 */
[----:B------:R-:W-:Y:S02]  /*1510*/  FFMA.FTZ R205, R16, R215, R205 ;  /* 0x000000d710cd7223 */ /* 0x000fe400000100cd */
[----:B------:R-:W-:Y:S02]  /*1520*/  FADD.FTZ R206, R206, R214 ;  /* 0x000000d6cece7221 */ /* 0x000fe40000010000 */
[----:B------:R-:W-:Y:S02]  /*1530*/  FFMA.FTZ R205, R15, R214, R205 ;  /* 0x000000d60fcd7223 */ /* 0x000fe400000100cd */
.L_x_4965:
[----:B------:R-:W-:Y:S05]  /*1540*/  BSYNC B1 ;  /* 0x0000000000017941 */ /* 0x000fea0003800000 */
.L_x_4964:
[----:B------:R-:W-:Y:S01]  /*1550*/  BSSY B1, `(.L_x_4966) ;  /* 0x0000050000017945 */ /* 0x000fe20003800000 */
[----:B------:R-:W-:Y:S05]  /*1560*/  @!P3 BRA `(.L_x_4967) ;  /* 0x000004e00000b947 */ /* 0x000fea0003800000 */
[C---:B------:R-:W-:Y:S02]  /*1570*/  LEA R8, P0, R211.reuse, c[0x0][0x188], 0x5 ;  /* 0x00006200d3087a11 */ /* 0x040fe400078028ff */
[----:B------:R-:W-:Y:S02]  /*1580*/  MOV R160, 0x10 ;  /* 0x0000001000a07802 */ /* 0x000fe40000000f00 */
[----:B------:R-:W-:-:S02]  /*1590*/  LEA.HI.X R9, R211, c[0x0][0x18c], RZ, 0x5, P0 ;  /* 0x00006300d3097a11 */ /* 0x000fc400000f2cff */
[----:B------:R-:W-:Y:S01]  /*15a0*/  ISETP.NE.U32.AND P0, PT, RZ, c[0x0][0x218], PT ;  /* 0x00008600ff007a0c */ /* 0x000fe20003f05070 */
[----:B------:R-:W-:Y:S02]  /*15b0*/  IMAD.WIDE.U32 R160, R211, R160, c[0x0][0x208] ;  /* 0x00008200d3a07625 */ /* 0x000fe400078e00a0 */
[----:B------:R0:W2:Y:S01]  /*15c0*/  LDG.E.128 R156, [R8.64] ;  /* 0x00000004089c7981 */ /* 0x0000a2000c1e1d00 */
[----:B------:R-:W-:-:S03]  /*15d0*/  ISETP.NE.AND.EX P0, PT, RZ, c[0x0][0x21c], PT, P0 ;  /* 0x00008700ff007a0c */ /* 0x000fc60003f05300 */
[----:B------:R-:W3:Y:S04]  /*15e0*/  LDG.E.128 R160, [R160.64] ;  /* 0x00000004a0a07981 */ /* 0x000ee8000c1e1d00 */
[----:B0-----:R-:W4:Y:S06]  /*15f0*/  LDG.E.128 R8, [R8.64+0x10] ;  /* 0x0000100408087981 */ /* 0x001f2c000c1e1d00 */
[----:B------:R-:W-:-:S04]  /*1600*/  @P0 LEA R12, P6, R211, c[0x0][0x218], 0x5 ;  /* 0x00008600d30c0a11 */ /* 0x000fc800078c28ff */
[----:B------:R-:W-:-:S05]  /*1610*/  @P0 LEA.HI.X R13, R211, c[0x0][0x21c], RZ, 0x5, P6 ;  /* 0x00008700d30d0a11 */ /* 0x000fca00030f2cff */
[----:B------:R0:W5:Y:S04]  /*1620*/  @P0 LDG.E.128 R128, [R12.64] ;  /* 0x000000040c800981 */ /* 0x000168000c1e1d00 */
[----:B------:R0:W5:Y:S01]  /*1630*/  @P0 LDG.E.128 R132, [R12.64+0x10] ;  /* 0x000010040c840981 */ /* 0x000162000c1e1d00 */
[----:B------:R-:W-:Y:S01]  /*1640*/  IADD3 R211, R211, 0x20, RZ ;  /* 0x00000020d3d37810 */ /* 0x000fe20007ffe0ff */
[----:B--2---:R-:W-:Y:S01]  /*1650*/  FADD.FTZ R5, -R202, R156 ;  /* 0x0000009cca057221 */ /* 0x004fe20000010100 */
[----:B---3--:R-:W-:-:S03]  /*1660*/  PRMT R213, RZ, 0x5410, R160 ;  /* 0x00005410ffd57816 */ /* 0x008fc600000000a0 */
[----:B-----5:R-:W-:Y:S01]  /*1670*/  FMUL.FTZ R5, R4, R5 ;  /* 0x0000000504057220 */ /* 0x020fe20000410000 */
[----:B------:R-:W-:Y:S01]  /*1680*/  PRMT R160, RZ, 0x7610, R160 ;  /* 0x00007610ffa07816 */ /* 0x000fe200000000a0 */
[----:B0-----:R-:W-:Y:S02]  /*1690*/  FADD.FTZ R13, -R202, R158 ;  /* 0x0000009eca0d7221 */ /* 0x001fe40000010100 */
[----:B------:R-:W-:Y:S02]  /*16a0*/  FADD.FTZ R92, R92, R213 ;  /* 0x000000d55c5c7221 */ /* 0x000fe40000010000 */
[-C--:B------:R-:W-:Y:S02]  /*16b0*/  FFMA.FTZ R52, R5, R213.reuse, R52 ;  /* 0x000000d505347223 */ /* 0x080fe40000010034 */
[----:B------:R-:W-:Y:S02]  /*16c0*/  FADD.FTZ R14, -R202, R157 ;  /* 0x0000009dca0e7221 */ /* 0x000fe40000010100 */
[----:B------:R-:W-:Y:S01]  /*16d0*/  FMUL.FTZ R213, R252, R213 ;  /* 0x000000d5fcd57220 */ /* 0x000fe20000410000 */
[----:B------:R-:W-:Y:S01]  /*16e0*/  PRMT R208, RZ, 0x5410, R161 ;  /* 0x00005410ffd07816 */ /* 0x000fe200000000a1 */
[----:B------:R-:W-:-:S02]  /*16f0*/  FMUL.FTZ R13, R4, R13 ;  /* 0x0000000d040d7220 */ /* 0x000fc40000410000 */
[----:B------:R-:W-:Y:S02]  /*1700*/  FMUL.FTZ R14, R4, R14 ;  /* 0x0000000e040e7220 */ /* 0x000fe40000410000 */
[----:B------:R-:W-:Y:S02]  /*1710*/  FMUL.FTZ R209, R251, R160 ;  /* 0x000000a0fbd17220 */ /* 0x000fe40000410000 */
[----:B------:R-:W-:Y:S02]  /*1720*/  FADD.FTZ R206, R206, R213 ;  /* 0x000000d5cece7221 */ /* 0x000fe40000010000 */
[----:B------:R-:W-:Y:S01]  /*1730*/  FFMA.FTZ R205, R5, R213, R205 ;  /* 0x000000d505cd7223 */ /* 0x000fe200000100cd */
[----:B------:R-:W-:Y:S01]  /*1740*/  PRMT R161, RZ, 0x7610, R161 ;  /* 0x00007610ffa17816 */ /* 0x000fe200000000a1 */
[----:B----4-:R-:W-:Y:S02]  /*1750*/  FADD.FTZ R157, -R202, R8 ;  /* 0x00000008ca9d7221 */ /* 0x010fe40000010100 */
[----:B------:R-:W-:-:S02]  /*1760*/  FADD.FTZ R94, R94, R208 ;  /* 0x000000d05e5e7221 */ /* 0x000fc40000010000 */
[-C--:B------:R-:W-:Y:S02]  /*1770*/  FFMA.FTZ R54, R13, R208.reuse, R54 ;  /* 0x000000d00d367223 */ /* 0x080fe40000010036 */
[----:B------:R-:W-:Y:S02]  /*1780*/  FADD.FTZ R12, -R202, R159 ;  /* 0x0000009fca0c7221 */ /* 0x000fe40000010100 */
[----:B------:R-:W-:Y:S02]  /*1790*/  FMUL.FTZ R208, R250, R208 ;  /* 0x000000d0fad07220 */ /* 0x000fe40000410000 */
[----:B------:R-:W-:Y:S02]  /*17a0*/  FADD.FTZ R206, R206, R209 ;  /* 0x000000d1cece7221 */ /* 0x000fe40000010000 */
[----:B------:R-:W-:Y:S01]  /*17b0*/  FFMA.FTZ R205, R14, R209, R205 ;  /* 0x000000d10ecd7223 */ /* 0x000fe200000100cd */
[----:B------:R-:W-:Y:S01]  /*17c0*/  PRMT R204, RZ, 0x5410, R162 ;  /* 0x00005410ffcc7816 */ /* 0x000fe200000000a2 */
[----:B------:R-:W-:-:S02]  /*17d0*/  FADD.FTZ R8, -R202, R11 ;  /* 0x0000000bca087221 */ /* 0x000fc40000010100 */
[C---:B------:R-:W-:Y:S02]  /*17e0*/  FMUL.FTZ R11, R4.reuse, R157 ;  /* 0x0000009d040b7220 */ /* 0x040fe40000410000 */
[----:B------:R-:W-:Y:S02]  /*17f0*/  FMUL.FTZ R12, R4, R12 ;  /* 0x0000000c040c7220 */ /* 0x000fe40000410000 */
[----:B------:R-:W-:Y:S02]  /*1800*/  FMUL.FTZ R207, R249, R161 ;  /* 0x000000a1f9cf7220 */ /* 0x000fe40000410000 */
[----:B------:R-:W-:Y:S02]  /*1810*/  FADD.FTZ R206, R206, R208 ;  /* 0x000000d0cece7221 */ /* 0x000fe40000010000 */
        /* <DEDUP_REMOVED lines=35> */
.L_x_4967:
[----:B------:R-:W-:Y:S05]  /*1a50*/  BSYNC B1 ;  /* 0x0000000000017941 */ /* 0x000fea0003800000 */
.L_x_4966:
[----:B------:R-:W-:Y:S01]  /*1a60*/  BSSY B1, `(.L_x_4968) ;  /* 0x0000050000017945 */ /* 0x000fe20003800000 */
[----:B------:R-:W-:Y:S05]  /*1a70*/  @!P4 BRA `(.L_x_4969) ;  /* 0x000004e00000c947 */ /* 0x000fea0003800000 */
[----:B------:R-:W-:Y:S01]  /*1a80*/  HFMA2.MMA R160, -RZ, RZ, 0, 9.5367431640625e-07 ;  /* 0x00000010ffa07435 */ /* 0x000fe200000001ff */
[----:B------:R-:W-:-:S04]  /*1a90*/  LEA R164, P0, R211, c[0x0][0x188], 0x5 ;  /* 0x00006200d3a47a11 */ /* 0x000fc800078028ff */
[----:B------:R-:W-:Y:S02]  /*1aa0*/  LEA.HI.X R165, R211, c[0x0][0x18c], RZ, 0x5, P0 ;  /* 0x00006300d3a57a11 */ /* 0x000fe400000f2cff */
[----:B------:R-:W-:-:S03]  /*1ab0*/  ISETP.NE.U32.AND P0, PT, RZ, c[0x0][0x218], PT ;  /* 0x00008600ff007a0c */ /* 0x000fc60003f05070 */
[----:B------:R-:W-:Y:S01]  /*1ac0*/  IMAD.WIDE.U32 R160, R211, R160, c[0x0][0x208] ;  /* 0x00008200d3a07625 */ /* 0x000fe200078e00a0 */
[----:B------:R0:W2:Y:S01]  /*1ad0*/  LDG.E.128 R156, [R164.64] ;  /* 0x00000004a49c7981 */ /* 0x0000a2000c1e1d00 */
[----:B------:R-:W-:-:S04]  /*1ae0*/  ISETP.NE.AND.EX P0, PT, RZ, c[0x0][0x21c], PT, P0 ;  /* 0x00008700ff007a0c */ /* 0x000fc80003f05300 */
[----:B------:R-:W3:Y:S04]  /*1af0*/  LDG.E.128 R160, [R160.64] ;  /* 0x00000004a0a07981 */ /* 0x000ee8000c1e1d00 */
[----:B0-----:R-:W4:Y:S05]  /*1b00*/  LDG.E.128 R164, [R164.64+0x10] ;  /* 0x00001004a4a47981 */ /* 0x001f2a000c1e1d00 */
[----:B------:R-:W-:-:S04]  /*1b10*/  @P0 LEA R172, P6, R211, c[0x0][0x218], 0x5 ;  /* 0x00008600d3ac0a11 */ /* 0x000fc800078c28ff */
[----:B------:R-:W-:-:S05]  /*1b20*/  @P0 LEA.HI.X R173, R211, c[0x0][0x21c], RZ, 0x5, P6 ;  /* 0x00008700d3ad0a11 */ /* 0x000fca00030f2cff */
[----:B------:R0:W5:Y:S04]  /*1b30*/  @P0 LDG.E.128 R136, [R172.64] ;  /* 0x00000004ac880981 */ /* 0x000168000c1e1d00 */
[----:B------:R0:W5:Y:S01]  /*1b40*/  @P0 LDG.E.128 R140, [R172.64+0x10] ;  /* 0x00001004ac8c0981 */ /* 0x000162000c1e1d00 */
[----:B------:R-:W-:Y:S01]  /*1b50*/  IADD3 R211, R211, 0x20, RZ ;  /* 0x00000020d3d37810 */ /* 0x000fe20007ffe0ff */
[----:B--2---:R-:W-:-:S04]  /*1b60*/  FADD.FTZ R156, -R202, R156 ;  /* 0x0000009cca9c7221 */ /* 0x004fc80000010100 */
[----:B-----5:R-:W-:Y:S01]  /*1b70*/  FMUL.FTZ R171, R4, R156 ;  /* 0x0000009c04ab7220 */ /* 0x020fe20000410000 */
[----:B---3--:R-:W-:Y:S01]  /*1b80*/  PRMT R210, RZ, 0x5410, R160 ;  /* 0x00005410ffd27816 */ /* 0x008fe200000000a0 */
[C---:B------:R-:W-:Y:S01]  /*1b90*/  FADD.FTZ R158, -R202.reuse, R158 ;  /* 0x0000009eca9e7221 */ /* 0x040fe20000010100 */
[----:B------:R-:W-:Y:S01]  /*1ba0*/  PRMT R160, RZ, 0x7610, R160 ;  /* 0x00007610ffa07816 */ /* 0x000fe200000000a0 */
[----:B------:R-:W-:Y:S02]  /*1bb0*/  FADD.FTZ R157, -R202, R157 ;  /* 0x0000009dca9d7221 */ /* 0x000fe40000010100 */
[----:B------:R-:W-:Y:S02]  /*1bc0*/  FADD.FTZ R100, R100, R210 ;  /* 0x000000d264647221 */ /* 0x000fe40000010000 */
[-C--:B------:R-:W-:Y:S02]  /*1bd0*/  FFMA.FTZ R60, R171, R210.reuse, R60 ;  /* 0x000000d2ab3c7223 */ /* 0x080fe4000001003c */
        /* <DEDUP_REMOVED lines=16> */
[----:B0-----:R-:W-:-:S02]  /*1ce0*/  FMUL.FTZ R172, R4, R164 ;  /* 0x000000a404ac7220 */ /* 0x001fc40000410000 */
[----:B------:R-:W-:Y:S02]  /*1cf0*/  FMUL.FTZ R173, R4, R159 ;  /* 0x0000009f04ad7220 */ /* 0x000fe40000410000 */
[----:B------:R-:W-:Y:S02]  /*1d00*/  FMUL.FTZ R197, R241, R161 ;  /* 0x000000a1f1c57220 */ /* 0x000fe40000410000 */
[----:B------:R-:W-:Y:S02]  /*1d10*/  FADD.FTZ R206, R206, R198 ;  /* 0x000000c6cece7221 */ /* 0x000fe40000010000 */
[----:B------:R-:W-:Y:S01]  /*1d20*/  FFMA.FTZ R205, R174, R198, R205 ;  /* 0x000000c6aecd7223 */ /* 0x000fe200000100cd */
[----:B------:R-:W-:Y:S01]  /*1d30*/  PRMT R162, RZ, 0x7610, R162 ;  /* 0x00007610ffa27816 */ /* 0x000fe200000000a2 */
[----:B------:R-:W-:Y:S02]  /*1d40*/  FADD.FTZ R166, -R202, R166 ;  /* 0x000000a6caa67221 */ /* 0x000fe40000010100 */
[----:B------:R-:W-:-:S02]  /*1d50*/  FADD.FTZ R104, R104, R176 ;  /* 0x000000b068687221 */ /* 0x000fc40000010000 */
        /* <DEDUP_REMOVED lines=29> */
[C---:B------:R-:W-:Y:S02]  /*1f30*/  FFMA.FTZ R67, R181.reuse, R163, R67 ;  /* 0x000000a3b5437223 */ /* 0x040fe40000010043 */
[----:B------:R-:W-:Y:S02]  /*1f40*/  FADD.FTZ R206, R206, R182 ;  /* 0x000000b6cece7221 */ /* 0x000fe40000010000 */
[----:B------:R-:W-:-:S02]  /*1f50*/  FFMA.FTZ R205, R181, R182, R205 ;  /* 0x000000b6b5cd7223 */ /* 0x000fc400000100cd */
.L_x_4969:
[----:B------:R-:W-:Y:S05]  /*1f60*/  BSYNC B1 ;  /* 0x0000000000017941 */ /* 0x000fea0003800000 */
.L_x_4968:
[----:B------:R-:W-:Y:S01]  /*1f70*/  BSSY B1, `(.L_x_4970) ;  /* 0x000004f000017945 */ /* 0x000fe20003800000 */
[----:B------:R-:W-:Y:S05]  /*1f80*/  @!P5 BRA `(.L_x_4971) ;  /* 0x000004d00000d947 */ /* 0x000fea0003800000 */
[----:B------:R-:W-:Y:S02]  /*1f90*/  LEA R160, P0, R211, c[0x0][0x188], 0x5 ;  /* 0x00006200d3a07a11 */ /* 0x000fe400078028ff */
[----:B------:R-:W-:-:S02]  /*1fa0*/  MOV R164, 0x10 ;  /* 0x0000001000a47802 */ /* 0x000fc40000000f00 */
[C---:B------:R-:W-:Y:S02]  /*1fb0*/  LEA.HI.X R161, R211.reuse, c[0x0][0x18c], RZ, 0x5, P0 ;  /* 0x00006300d3a17a11 */ /* 0x040fe400000f2cff */
        /* <DEDUP_REMOVED lines=10> */
[----:B--2---:R-:W-:Y:S01]  /*2060*/  FADD.FTZ R156, -R202, R156 ;  /* 0x0000009cca9c7221 */ /* 0x004fe20000010100 */
[----:B---3--:R-:W-:-:S03]  /*2070*/  PRMT R212, RZ, 0x5410, R164 ;  /* 0x00005410ffd47816 */ /* 0x008fc600000000a4 */
[----:B-----5:R-:W-:Y:S01]  /*2080*/  FMUL.FTZ R170, R4, R156 ;  /* 0x0000009c04aa7220 */ /* 0x020fe20000410000 */
[----:B------:R-:W-:Y:S01]  /*2090*/  PRMT R164, RZ, 0x7610, R164 ;  /* 0x00007610ffa47816 */ /* 0x000fe200000000a4 */
[----:B------:R-:W-:Y:S02]  /*20a0*/  FADD.FTZ R158, -R202, R158 ;  /* 0x0000009eca9e7221 */ /* 0x000fe40000010100 */
[----:B------:R-:W-:Y:S02]  /*20b0*/  FADD.FTZ R72, R72, R212 ;  /* 0x000000d448487221 */ /* 0x000fe40000010000 */
[-C--:B------:R-:W-:Y:S02]  /*20c0*/  FFMA.FTZ R144, R170, R212.reuse, R144 ;  /* 0x000000d4aa907223 */ /* 0x080fe40000010090 */
[----:B------:R-:W-:Y:S02]  /*20d0*/  FADD.FTZ R157, -R202, R157 ;  /* 0x0000009dca9d7221 */ /* 0x000fe40000010100 */
[----:B------:R-:W-:Y:S01]  /*20e0*/  FMUL.FTZ R212, R236, R212 ;  /* 0x000000d4ecd47220 */ /* 0x000fe20000410000 */
[----:B------:R-:W-:Y:S01]  /*20f0*/  PRMT R187, RZ, 0x5410, R165 ;  /* 0x00005410ffbb7816 */ /* 0x000fe200000000a5 */
[----:B0-----:R-:W-:-:S02]  /*2100*/  FMUL.FTZ R184, R4, R158 ;  /* 0x0000009e04b87220 */ /* 0x001fc40000410000 */
        /* <DEDUP_REMOVED lines=53> */
.L_x_4971:
[----:B------:R-:W-:Y:S05]  /*2460*/  BSYNC B1 ;  /* 0x0000000000017941 */ /* 0x000fea0003800000 */
.L_x_4970:
[----:B------:R-:W-:Y:S05]  /*2470*/  BRA.DIV ~URZ, `(.L_x_4972) ;  /* 0x00002a327f007947 */ /* 0x000fea000b800000 */
[----:B------:R0:W1:Y:S02]  /*2480*/  SHFL.BFLY PT, R159, R206, 0x1, 0x1f ;  /* 0x0c201f00ce9f7f89 */ /* 0x00006400000e0000 */
.L_x_4985:
[----:B------:R-:W-:Y:S05]  /*2490*/  BRA.DIV ~URZ, `(.L_x_4973) ;  /* 0x00002a927f007947 */ /* 0x000fea000b800000 */
        /* <DEDUP_REMOVED lines=17> */
.L_x_4986:
        /* <DEDUP_REMOVED lines=21> */
[----:B------:R-:W-:Y:S02]  /*2700*/  @P0 FADD.FTZ R157, R112, R157 ;  /* 0x0000009d709d0221 */ /* 0x000fe40000010000 */
[----:B------:R-:W-:Y:S02]  /*2710*/  @P0 FADD.FTZ R156, R113, R156 ;  /* 0x0000009c719c0221 */ /* 0x000fe40000010000 */
[----:B------:R-:W-:Y:S01]  /*2720*/  FADD.FTZ R159, R225, -R159 ;  /* 0x8000009fe19f7221 */ /* 0x000fe20000010000 */
[C---:B------:R-:W-:Y:S01]  /*2730*/  SEL R152, R157.reuse, R152, P6 ;  /* 0x000000989d987207 */ /* 0x040fe20003000000 */
[----:B------:R-:W-:Y:S01]  /*2740*/  FMUL.FTZ R157, R157, R3 ;  /* 0x000000039d9d7220 */ /* 0x000fe20000410000 */
[C---:B------:R-:W-:Y:S01]  /*2750*/  SEL R153, R156.reuse, R153, P6 ;  /* 0x000000999c997207 */ /* 0x040fe20003000000 */
[----:B------:R-:W-:-:S02]  /*2760*/  FMUL.FTZ R158, R156, R3 ;  /* 0x000000039c9e7220 */ /* 0x000fc40000410000 */
[----:B------:R-:W-:Y:S02]  /*2770*/  FMUL.FTZ R159, R4, R159 ;  /* 0x0000009f049f7220 */ /* 0x000fe40000410000 */
[----:B------:R-:W-:Y:S01]  /*2780*/  FADD.FTZ R160, R223, -R160 ;  /* 0x800000a0dfa07221 */ /* 0x000fe20000010000 */
[----:B------:R-:W-:Y:S01]  /*2790*/  F2FP.BF16.PACK_AB R156, R158, R157 ;  /* 0x0000009d9e9c723e */ /* 0x000fe200000010ff */
[-CC-:B------:R-:W-:Y:S02]  /*27a0*/  FFMA.FTZ R158, R27, R162.reuse, R163.reuse ;  /* 0x000000a21b9e7223 */ /* 0x180fe400000100a3 */
[----:B------:R-:W-:Y:S02]  /*27b0*/  FFMA.FTZ R157, R26, R162, R163 ;  /* 0x000000a21a9d7223 */ /* 0x000fe400000100a3 */
[----:B------:R-:W-:Y:S02]  /*27c0*/  FADD.FTZ R158, R227, -R158 ;  /* 0x8000009ee39e7221 */ /* 0x000fe40000010000 */
[----:B------:R-:W-:-:S02]  /*27d0*/  FADD.FTZ R157, R226, -R157 ;  /* 0x8000009de29d7221 */ /* 0x000fc40000010000 */
[C---:B------:R-:W-:Y:S02]  /*27e0*/  FMUL.FTZ R158, R4.reuse, R158 ;  /* 0x0000009e049e7220 */ /* 0x040fe40000410000 */
[----:B------:R-:W-:Y:S02]  /*27f0*/  FMUL.FTZ R157, R4, R157 ;  /* 0x0000009d049d7220 */ /* 0x000fe40000410000 */
[----:B------:R-:W-:Y:S02]  /*2800*/  @P0 FADD.FTZ R158, R114, R158 ;  /* 0x0000009e729e0221 */ /* 0x000fe40000010000 */
[----:B------:R-:W-:Y:S02]  /*2810*/  @P0 FADD.FTZ R157, R115, R157 ;  /* 0x0000009d739d0221 */ /* 0x000fe40000010000 */
[----:B------:R-:W-:Y:S01]  /*2820*/  @P0 FADD.FTZ R159, R116, R159 ;  /* 0x0000009f749f0221 */ /* 0x000fe20000010000 */
[C---:B------:R-:W-:Y:S01]  /*2830*/  SEL R154, R158.reuse, R154, P6 ;  /* 0x0000009a9e9a7207 */ /* 0x040fe20003000000 */
[----:B------:R-:W-:Y:S01]  /*2840*/  FMUL.FTZ R158, R158, R3 ;  /* 0x000000039e9e7220 */ /* 0x000fe20000410000 */
[C---:B------:R-:W-:Y:S01]  /*2850*/  SEL R155, R157.reuse, R155, P6 ;  /* 0x0000009b9d9b7207 */ /* 0x040fe20003000000 */
[-C--:B------:R-:W-:Y:S01]  /*2860*/  FMUL.FTZ R157, R157, R3.reuse ;  /* 0x000000039d9d7220 */ /* 0x080fe20000410000 */
[C---:B------:R-:W-:Y:S01]  /*2870*/  SEL R68, R159.reuse, R68, P6 ;  /* 0x000000449f447207 */ /* 0x040fe20003000000 */
[----:B------:R-:W-:-:S02]  /*2880*/  FMUL.FTZ R159, R159, R3 ;  /* 0x000000039f9f7220 */ /* 0x000fc40000410000 */
[----:B------:R-:W-:Y:S01]  /*2890*/  FMUL.FTZ R160, R4, R160 ;  /* 0x000000a004a07220 */ /* 0x000fe20000410000 */
[----:B------:R-:W-:Y:S01]  /*28a0*/  F2FP.BF16.PACK_AB R157, R157, R158 ;  /* 0x0000009e9d9d723e */ /* 0x000fe200000010ff */
[----:B------:R-:W-:Y:S02]  /*28b0*/  FFMA.FTZ R158, R24, R162, R163 ;  /* 0x000000a2189e7223 */ /* 0x000fe400000100a3 */
[----:B------:R-:W-:Y:S02]  /*28c0*/  @P0 FADD.FTZ R160, R118, R160 ;  /* 0x000000a076a00221 */ /* 0x000fe40000010000 */
[----:B------:R-:W-:-:S03]  /*28d0*/  FADD.FTZ R158, R224, -R158 ;  /* 0x8000009ee09e7221 */ /* 0x000fc60000010000 */
[----:B------:R-:W-:Y:S01]  /*28e0*/  SEL R70, R160, R70, P6 ;  /* 0x00000046a0467207 */ /* 0x000fe20003000000 */
[----:B------:R-:W-:Y:S02]  /*28f0*/  FMUL.FTZ R158, R4, R158 ;  /* 0x0000009e049e7220 */ /* 0x000fe40000410000 */
[----:B------:R-:W-:Y:S02]  /*2900*/  FMUL.FTZ R160, R160, R3 ;  /* 0x00000003a0a07220 */ /* 0x000fe40000410000 */
[----:B------:R-:W-:-:S05]  /*2910*/  @P0 FADD.FTZ R158, R117, R158 ;  /* 0x0000009e759e0221 */ /* 0x000fca0000010000 */
[C---:B------:R-:W-:Y:S01]  /*2920*/  SEL R69, R158.reuse, R69, P6 ;  /* 0x000000459e457207 */ /* 0x040fe20003000000 */
[----:B------:R-:W-:-:S05]  /*2930*/  FMUL.FTZ R158, R158, R3 ;  /* 0x000000039e9e7220 */ /* 0x000fca0000410000 */
[----:B------:R-:W-:Y:S01]  /*2940*/  F2FP.BF16.PACK_AB R158, R158, R159 ;  /* 0x0000009f9e9e723e */ /* 0x000fe200000010ff */
[----:B------:R-:W-:-:S04]  /*2950*/  FFMA.FTZ R159, R22, R162, R163 ;  /* 0x000000a2169f7223 */ /* 0x000fc800000100a3 */
[----:B------:R-:W-:-:S04]  /*2960*/  FADD.FTZ R159, R222, -R159 ;  /* 0x8000009fde9f7221 */ /* 0x000fc80000010000 */
[----:B------:R-:W-:-:S04]  /*2970*/  FMUL.FTZ R159, R4, R159 ;  /* 0x0000009f049f7220 */ /* 0x000fc80000410000 */
[----:B------:R-:W-:-:S05]  /*2980*/  @P0 FADD.FTZ R159, R119, R159 ;  /* 0x0000009f779f0221 */ /* 0x000fca0000010000 */
[C---:B------:R-:W-:Y:S01]  /*2990*/  SEL R71, R159.reuse, R71, P6 ;  /* 0x000000479f477207 */ /* 0x040fe20003000000 */
[----:B------:R-:W-:-:S05]  /*29a0*/  FMUL.FTZ R159, R159, R3 ;  /* 0x000000039f9f7220 */ /* 0x000fca0000410000 */
[----:B------:R-:W-:Y:S02]  /*29b0*/  F2FP.BF16.PACK_AB R159, R159, R160 ;  /* 0x000000a09f9f723e */ /* 0x000fe400000010ff */
[----:B------:R-:W-:-:S05]  /*29c0*/  @P6 MOV R160, 0x20 ;  /* 0x0000002000a06802 */ /* 0x000fca0000000f00 */
[----:B------:R-:W-:-:S05]  /*29d0*/  @P6 IMAD.WIDE.U32 R160, R0, R160, c[0x0][0x258] ;  /* 0x0000960000a06625 */ /* 0x000fca00078e00a0 */
[----:B------:R-:W-:Y:S04]  /*29e0*/  @P6 STG.E.128 [R160.64], R152 ;  /* 0x00000098a0006986 */ /* 0x000fe8000c101d04 */
[----:B------:R0:W-:Y:S02]  /*29f0*/  @P6 STG.E.128 [R160.64+0x10], R68 ;  /* 0x00001044a0006986 */ /* 0x0001e4000c101d04 */
[----:B0-----:R-:W-:-:S10]  /*2a00*/  HFMA2.MMA R160, -RZ, RZ, 0, 9.5367431640625e-07 ;  /* 0x00000010ffa07435 */ /* 0x001fd400000001ff */
[C---:B------:R-:W-:Y:S01]  /*2a10*/  IMAD.WIDE.U32 R160, R0.reuse, R160, c[0x0][0x248] ;  /* 0x0000920000a07625 */ /* 0x040fe200078e00a0 */
[----:B------:R-:W-:-:S04]  /*2a20*/  IADD3 R0, R0, 0x20, RZ ;  /* 0x0000002000007810 */ /* 0x000fc80007ffe0ff */
[----:B------:R0:W-:Y:S03]  /*2a30*/  STG.E.128 [R160.64], R156 ;  /* 0x0000009ca0007986 */ /* 0x0001e6000c101d04 */
.L_x_4975:
[----:B------:R-:W-:Y:S05]  /*2a40*/  BSYNC B1 ;  /* 0x0000000000017941 */ /* 0x000fea0003800000 */
.L_x_4974:
        /* <DEDUP_REMOVED lines=66> */
.L_x_4977:
[----:B------:R-:W-:Y:S05]  /*2e70*/  BSYNC B1 ;  /* 0x0000000000017941 */ /* 0x000fea0003800000 */
.L_x_4976:
        /* <DEDUP_REMOVED lines=66> */
.L_x_4979:
[----:B------:R-:W-:Y:S05]  /*32a0*/  BSYNC B1 ;  /* 0x0000000000017941 */ /* 0x000fea0003800000 */
.L_x_4978:
        /* <DEDUP_REMOVED lines=66> */
.L_x_4981:
[----:B------:R-:W-:Y:S05]  /*36d0*/  BSYNC B1 ;  /* 0x0000000000017941 */ /* 0x000fea0003800000 */
.L_x_4980:
        /* <DEDUP_REMOVED lines=15> */
[----:B------:R-:W-:Y:S01]  /*37d0*/  @P0 FADD.FTZ R156, R33, R156 ;  /* 0x0000009c219c0221 */ /* 0x000fe20000010000 */
[----:B------:R-:W-:Y:S01]  /*37e0*/  @P6 MOV R160, 0x20 ;  /* 0x0000002000a06802 */ /* 0x000fe20000000f00 */
        /* <DEDUP_REMOVED lines=8> */
[----:B------:R-:W-:Y:S02]  /*3870*/  FFMA.FTZ R157, R186, R162, R163 ;  /* 0x000000a2ba9d7223 */ /* 0x000fe400000100a3 */
[----:B------:R-:W-:Y:S02]  /*3880*/  @P0 FADD.FTZ R158, R34, R158 ;  /* 0x0000009e229e0221 */ /* 0x000fe40000010000 */
[----:B------:R-:W-:Y:S02]  /*3890*/  FADD.FTZ R157, R189, -R157 ;  /* 0x8000009dbd9d7221 */ /* 0x000fe40000010000 */
[----:B------:R-:W-:Y:S01]  /*38a0*/  FMUL.FTZ R159, R4, R159 ;  /* 0x0000009f049f7220 */ /* 0x000fe20000410000 */
[----:B------:R-:W-:Y:S01]  /*38b0*/  SEL R154, R158, R154, P6 ;  /* 0x0000009a9e9a7207 */ /* 0x000fe20003000000 */
[----:B------:R-:W-:-:S02]  /*38c0*/  FMUL.FTZ R157, R4, R157 ;  /* 0x0000009d049d7220 */ /* 0x000fc40000410000 */
[----:B------:R-:W-:Y:S02]  /*38d0*/  FMUL.FTZ R158, R158, R3 ;  /* 0x000000039e9e7220 */ /* 0x000fe40000410000 */
[----:B------:R-:W-:Y:S02]  /*38e0*/  @P0 FADD.FTZ R157, R35, R157 ;  /* 0x0000009d239d0221 */ /* 0x000fe40000010000 */
[----:B------:R-:W-:Y:S02]  /*38f0*/  @P0 FADD.FTZ R159, R28, R159 ;  /* 0x0000009f1c9f0221 */ /* 0x000fe40000010000 */
[----:B------:R-:W-:Y:S01]  /*3900*/  @P6 IMAD.WIDE.U32 R160, R0, R160, c[0x0][0x258] ;  /* 0x0000960000a06625 */ /* 0x000fe200078e00a0 */
[----:B------:R-:W-:Y:S02]  /*3910*/  SEL R155, R157, R155, P6 ;  /* 0x0000009b9d9b7207 */ /* 0x000fe40003000000 */
[----:B------:R-:W-:Y:S01]  /*3920*/  SEL R68, R159, R68, P6 ;  /* 0x000000449f447207 */ /* 0x000fe20003000000 */
[----:B------:R-:W-:-:S02]  /*3930*/  FMUL.FTZ R157, R157, R3 ;  /* 0x000000039d9d7220 */ /* 0x000fc40000410000 */
[----:B------:R-:W-:Y:S01]  /*3940*/  FMUL.FTZ R159, R159, R3 ;  /* 0x000000039f9f7220 */ /* 0x000fe20000410000 */
[----:B------:R-:W-:Y:S02]  /*3950*/  @P6 STG.E.128 [R160.64], R152 ;  /* 0x00000098a0006986 */ /* 0x000fe4000c101d04 */
[----:B------:R-:W-:Y:S01]  /*3960*/  F2FP.BF16.PACK_AB R157, R157, R158 ;  /* 0x0000009e9d9d723e */ /* 0x000fe200000010ff */
[----:B------:R-:W-:-:S04]  /*3970*/  FFMA.FTZ R158, R191, R162, R163 ;  /* 0x000000a2bf9e7223 */ /* 0x000fc800000100a3 */
[----:B------:R-:W-:-:S04]  /*3980*/  FADD.FTZ R158, R192, -R158 ;  /* 0x8000009ec09e7221 */ /* 0x000fc80000010000 */
[----:B------:R-:W-:-:S04]  /*3990*/  FMUL.FTZ R158, R4, R158 ;  /* 0x0000009e049e7220 */ /* 0x000fc80000410000 */
[----:B------:R-:W-:-:S05]  /*39a0*/  @P0 FADD.FTZ R158, R29, R158 ;  /* 0x0000009e1d9e0221 */ /* 0x000fca0000010000 */
[C---:B------:R-:W-:Y:S01]  /*39b0*/  SEL R69, R158.reuse, R69, P6 ;  /* 0x000000459e457207 */ /* 0x040fe20003000000 */
[----:B------:R-:W-:-:S05]  /*39c0*/  FMUL.FTZ R158, R158, R3 ;  /* 0x000000039e9e7220 */ /* 0x000fca0000410000 */
[----:B------:R-:W-:Y:S01]  /*39d0*/  F2FP.BF16.PACK_AB R158, R158, R159 ;  /* 0x0000009f9e9e723e */ /* 0x000fe200000010ff */
[-CC-:B------:R-:W-:Y:S02]  /*39e0*/  FFMA.FTZ R159, R193, R162.reuse, R163.reuse ;  /* 0x000000a2c19f7223 */ /* 0x180fe400000100a3 */
[----:B------:R-:W-:Y:S02]  /*39f0*/  FFMA.FTZ R162, R195, R162, R163 ;  /* 0x000000a2c3a27223 */ /* 0x000fe400000100a3 */
[----:B------:R-:W-:Y:S02]  /*3a00*/  FADD.FTZ R159, R194, -R159 ;  /* 0x8000009fc29f7221 */ /* 0x000fe40000010000 */
[----:B------:R-:W-:Y:S02]  /*3a10*/  FADD.FTZ R162, R196, -R162 ;  /* 0x800000a2c4a27221 */ /* 0x000fe40000010000 */
[C---:B------:R-:W-:Y:S02]  /*3a20*/  FMUL.FTZ R159, R4.reuse, R159 ;  /* 0x0000009f049f7220 */ /* 0x040fe40000410000 */
[----:B------:R-:W-:-:S02]  /*3a30*/  FMUL.FTZ R4, R4, R162 ;  /* 0x000000a204047220 */ /* 0x000fc40000410000 */
[----:B------:R-:W-:Y:S02]  /*3a40*/  @P0 FADD.FTZ R159, R30, R159 ;  /* 0x0000009f1e9f0221 */ /* 0x000fe40000010000 */
[----:B------:R-:W-:-:S03]  /*3a50*/  @P0 FADD.FTZ R4, R31, R4 ;  /* 0x000000041f040221 */ /* 0x000fc60000010000 */
[C---:B------:R-:W-:Y:S01]  /*3a60*/  SEL R70, R159.reuse, R70, P6 ;  /* 0x000000469f467207 */ /* 0x040fe20003000000 */
[----:B------:R-:W-:Y:S01]  /*3a70*/  FMUL.FTZ R159, R159, R3 ;  /* 0x000000039f9f7220 */ /* 0x000fe20000410000 */
[C---:B------:R-:W-:Y:S01]  /*3a80*/  SEL R71, R4.reuse, R71, P6 ;  /* 0x0000004704477207 */ /* 0x040fe20003000000 */
[----:B------:R-:W-:-:S04]  /*3a90*/  FMUL.FTZ R3, R4, R3 ;  /* 0x0000000304037220 */ /* 0x000fc80000410000 */
[----:B------:R0:W-:Y:S01]  /*3aa0*/  @P6 STG.E.128 [R160.64+0x10], R68 ;  /* 0x00001044a0006986 */ /* 0x0001e2000c101d04 */
[----:B------:R-:W-:Y:S01]  /*3ab0*/  F2FP.BF16.PACK_AB R159, R3, R159 ;  /* 0x0000009f039f723e */ /* 0x000fe200000010ff */
[----:B0-----:R-:W-:-:S10]  /*3ac0*/  HFMA2.MMA R160, -RZ, RZ, 0, 9.5367431640625e-07 ;  /* 0x00000010ffa07435 */ /* 0x001fd400000001ff */
[----:B------:R-:W-:-:S05]  /*3ad0*/  IMAD.WIDE.U32 R160, R0, R160, c[0x0][0x248] ;  /* 0x0000920000a07625 */ /* 0x000fca00078e00a0 */
[----:B------:R0:W-:Y:S02]  /*3ae0*/  STG.E.128 [R160.64], R156 ;  /* 0x0000009ca0007986 */ /* 0x0001e4000c101d04 */
.L_x_4983:
[----:B------:R-:W-:Y:S05]  /*3af0*/  BSYNC B1 ;  /* 0x0000000000017941 */ /* 0x000fea0003800000 */
.L_x_4982:
[----:B------:R-:W-:-:S04]  /*3b00*/  MOV R3, c[0x0][0x160] ;  /* 0x0000580000037a02 */ /* 0x000fc80000000f00 */
[----:B------:R-:W-:-:S04]  /*3b10*/  LEA R2, R3, R2, 0x2 ;  /* 0x0000000203027211 */ /* 0x000fc800078e10ff */
[----:B------:R-:W-:-:S13]  /*3b20*/  ISETP.GE.AND P0, PT, R2, c[0x0][0x164], PT ;  /* 0x0000590002007a0c */ /* 0x000fda0003f06270 */
[----:B01---5:R-:W-:Y:S01]  /*3b30*/  @P0 CALL.REL.NOINC `(.L_x_4961) ;  /* 0x0000001000000944 */ /* 0x023fe20003c00000 */
[----:B------:R-:W-:Y:S05]  /*3b40*/  BRA `(.L_x_4984) ;  /* 0xffffcd5000007947 */ /* 0x000fea000383ffff */
.L_x_4961:
[----:B0-----:R-:W-:Y:S05]  /*3b50*/  BSYNC B0 ;  /* 0x0000000000007941 */ /* 0x001fea0003800000 */
.L_x_4960:
        /* <DEDUP_REMOVED lines=93> */
[----:B------:R-:W-:Y:S01]  /*4130*/  STS.128 [R0], R36 ;  /* 0x0000002400007388 */ /* 0x000fe20000000c00 */
[----:B---3--:R-:W-:-:S03]  /*4140*/  FADD.FTZ R9, R9, R34 ;  /* 0x0000002209097221 */ /* 0x008fc60000010000 */
[----:B------:R0:W-:Y:S01]  /*4150*/  STS.128 [R0+0x10], R40 ;  /* 0x0000102800007388 */ /* 0x0001e20000000c00 */
[----:B----4-:R-:W-:-:S03]  /*4160*/  FADD.FTZ R75, R10, R75 ;  /* 0x0000004b0a4b7221 */ /* 0x010fc60000010000 */
[----:B------:R1:W-:Y:S01]  /*4170*/  STS.128 [R0+0x400], R44 ;  /* 0x0004002c00007388 */ /* 0x0003e20000000c00 */
        /* <DEDUP_REMOVED lines=13> */
[----:B-1----:R-:W-:Y:S01]  /*4250*/  IMAD R44, R42, c[0x0][0x168], RZ ;  /* 0x00005a002a2c7a24 */ /* 0x002fe200078e02ff */
[----:B------:R-:W-:-:S02]  /*4260*/  IADD3 R42, -R156, 0x7f, RZ ;  /* 0x0000007f9c2a7810 */ /* 0x000fc40007ffe1ff */
[----:B------:R-:W1:Y:S02]  /*4270*/  LDS R41, [R156.X4+0x2800] ;  /* 0x002800009c297984 */ /* 0x000e640000004800 */
[----:B------:R-:W-:Y:S02]  /*4280*/  IADD3 R44, P0, R44, R156, RZ ;  /* 0x0000009c2c2c7210 */ /* 0x000fe40007f1e0ff */
[----:B------:R-:W3:Y:S01]  /*4290*/  LDS R43, [R156.X4+0x3c00] ;  /* 0x003c00009c2b7984 */ /* 0x000ee20000004800 */
[----:B------:R-:W-:Y:S02]  /*42a0*/  IADD3 R42, R42, c[0x0][0x168], RZ ;  /* 0x00005a002a2a7a10 */ /* 0x000fe40007ffe0ff */
[----:B------:R-:W-:Y:S01]  /*42b0*/  IADD3.X R13, RZ, RZ, RZ, P0, !PT ;  /* 0x000000ffff0d7210 */ /* 0x000fe200007fe4ff */
[----:B------:R-:W4:Y:S01]  /*42c0*/  LDS R37, [R156.X4+0x200] ;  /* 0x000200009c257984 */ /* 0x000f220000004800 */
[----:B------:R-:W-:Y:S02]  /*42d0*/  LOP3.LUT P0, RZ, R42, 0xffffff80, RZ, 0xc0, !PT ;  /* 0xffffff802aff7812 */ /* 0x000fe4000780c0ff */
[C---:B------:R-:W-:Y:S01]  /*42e0*/  SHF.L.U32 R22, R44.reuse, 0x2, RZ ;  /* 0x000000022c167819 */ /* 0x040fe200000006ff */
[----:B------:R-:W4:Y:S01]  /*42f0*/  LDS R40, [R156.X4+0x1600] ;  /* 0x001600009c287984 */ /* 0x000f220000004800 */
[----:B------:R-:W-:Y:S01]  /*4300*/  SHF.L.U64.HI R46, R44, 0x2, R13 ;  /* 0x000000022c2e7819 */ /* 0x000fe2000001020d */
[----:B------:R-:W-:Y:S01]  /*4310*/  FADD.FTZ R13, R3, R30 ;  /* 0x0000001e030d7221 */ /* 0x000fe20000010000 */
[----:B------:R-:W-:Y:S01]  /*4320*/  IADD3 R44, P1, R22, c[0x0][0x228], RZ ;  /* 0x00008a00162c7a10 */ /* 0x000fe20007f3e0ff */
[----:B------:R-:W4:Y:S01]  /*4330*/  LDS R38, [R156.X4+0x400] ;  /* 0x000400009c267984 */ /* 0x000f220000004800 */
[----:B------:R-:W-:-:S02]  /*4340*/  ISETP.GE.U32.AND P5, PT, R42, 0x180, PT ;  /* 0x000001802a00780c */ /* 0x000fc40003fa6070 */
[----:B------:R-:W-:Y:S01]  /*4350*/  ISETP.GE.U32.AND P4, PT, R42, 0x280, PT ;  /* 0x000002802a00780c */ /* 0x000fe20003f86070 */
        /* <DEDUP_REMOVED lines=8> */
[----:B------:R-:W-:Y:S02]  /*43e0*/  IADD3 R39, P2, R22, c[0x0][0x220], RZ ;  /* 0x0000880016277a10 */ /* 0x000fe40007f5e0ff */
[----:B------:R-:W-:Y:S01]  /*43f0*/  LDS R25, [R156.X4+0x2e00] ;  /* 0x002e00009c197984 */ /* 0x000fe20000004800 */
[----:B-1----:R-:W-:Y:S01]  /*4400*/  FADD.FTZ R36, R36, R41 ;  /* 0x0000002924247221 */ /* 0x002fe20000010000 */
[----:B------:R-:W-:Y:S02]  /*4410*/  IADD3.X R41, R46, c[0x0][0x22c], RZ, P1, !PT ;  /* 0x00008b002e297a10 */ /* 0x000fe40000ffe4ff */
[----:B------:R-:W-:Y:S01]  /*4420*/  ISETP.GE.U32.AND P1, PT, R42, 0x100, PT ;  /* 0x000001002a00780c */ /* 0x000fe20003f26070 */
[----:B---3--:R-:W-:Y:S01]  /*4430*/  FADD.FTZ R43, R36, R43 ;  /* 0x0000002b242b7221 */ /* 0x008fe20000010000 */
[-C--:B------:R-:W-:Y:S01]  /*4440*/  @P0 MOV R3, R41.reuse ;  /* 0x0000002900030202 */ /* 0x080fe20000000f00 */
[----:B------:R-:W-:Y:S01]  /*4450*/  LDS R22, [R156.X4+0x1c00] ;  /* 0x001c00009c167984 */ /* 0x000fe20000004800 */
[----:B------:R-:W-:Y:S01]  /*4460*/  IADD3.X R36, R46, c[0x0][0x224], RZ, P2, !PT ;  /* 0x000089002e247a10 */ /* 0x000fe200017fe4ff */
[----:B----4-:R-:W-:Y:S01]  /*4470*/  FADD.FTZ R37, RZ, R37 ;  /* 0x00000025ff257221 */ /* 0x010fe20000010000 */
[----:B------:R-:W-:Y:S01]  /*4480*/  @P0 IADD3 R44, P2, R44, 0x200, RZ ;  /* 0x000002002c2c0810 */ /* 0x000fe20007f5e0ff */
[----:B------:R1:W-:Y:S02]  /*4490*/  @P0 STG.E [R2.64], R43 ;  /* 0x0000002b02000986 */ /* 0x0003e4000c101904 */
[----:B------:R-:W-:Y:S01]  /*44a0*/  FADD.FTZ R37, R37, R40 ;  /* 0x0000002825257221 */ /* 0x000fe20000010000 */
[----:B------:R-:W-:Y:S01]  /*44b0*/  @P0 IADD3.X R41, RZ, R41, RZ, P2, !PT ;  /* 0x00000029ff290210 */ /* 0x000fe200017fe4ff */
        /* <DEDUP_REMOVED lines=14> */
[----:B------:R-:W2:Y:S01]  /*45a0*/  LDS R0, [R156.X4+0x600] ;  /* 0x000600009c007984 */ /* 0x000ea20000004800 */
[----:B------:R-:W-:Y:S01]  /*45b0*/  @P1 MOV R5, R36 ;  /* 0x0000002400051202 */ /* 0x000fe20000000f00 */
[----:B0-----:R-:W-:Y:S01]  /*45c0*/  FADD.FTZ R23, R14, R23 ;  /* 0x000000170e177221 */ /* 0x001fe20000010000 */
[----:B------:R-:W-:Y:S01]  /*45d0*/  @P1 IADD3 R39, P2, R39, 0x200, RZ ;  /* 0x0000020027271810 */ /* 0x000fe20007f5e0ff */
[----:B------:R-:W-:Y:S01]  /*45e0*/  LDS R35, [R156.X4+0x4200] ;  /* 0x004200009c237984 */ /* 0x000fe20000004800 */
[----:B------:R-:W-:-:S02]  /*45f0*/  ISETP.GE.U32.AND P3, PT, R42, 0x300, PT ;  /* 0x000003002a00780c */ /* 0x000fc40003f66070 */
[----:B------:R-:W-:Y:S01]  /*4600*/  @P1 IADD3.X R36, RZ, R36, RZ, P2, !PT ;  /* 0x00000024ff241210 */ /* 0x000fe200017fe4ff */
[----:B------:R-:W0:Y:S01]  /*4610*/  LDS R14, [R156.X4+0xa00] ;  /* 0x000a00009c0e7984 */ /* 0x000e220000004800 */
[----:B-1----:R-:W-:Y:S02]  /*4620*/  @P1 MOV R2, R44 ;  /* 0x0000002c00021202 */ /* 0x002fe40000000f00 */
[----:B------:R-:W-:Y:S01]  /*4630*/  @P1 IADD3 R44, P0, R44, 0x200, RZ ;  /* 0x000002002c2c1810 */ /* 0x000fe20007f1e0ff */
[----:B------:R-:W1:Y:S01]  /*4640*/  LDS R19, [R156.X4+0x3200] ;  /* 0x003200009c137984 */ /* 0x000e620000004800 */
[-C--:B------:R-:W-:Y:S02]  /*4650*/  @P1 MOV R3, R41.reuse ;  /* 0x0000002900031202 */ /* 0x080fe40000000f00 */
[----:B------:R-:W-:Y:S01]  /*4660*/  @P1 IADD3.X R41, RZ, R41, RZ, P0, !PT ;  /* 0x00000029ff291210 */ /* 0x000fe200007fe4ff */
[----:B------:R-:W3:Y:S01]  /*4670*/  LDS R27, [R156.X4+0x4600] ;  /* 0x004600009c1b7984 */ /* 0x000ee20000004800 */
[----:B------:R-:W-:-:S02]  /*4680*/  ISETP.GE.U32.AND P0, PT, R42, 0x200, PT ;  /* 0x000002002a00780c */ /* 0x000fc40003f06070 */
[----:B------:R-:W-:Y:S01]  /*4690*/  ISETP.GE.U32.AND P2, PT, R42, 0x380, PT ;  /* 0x000003802a00780c */ /* 0x000fe20003f46070 */
[----:B------:R4:W-:Y:S04]  /*46a0*/  @P1 STG.E [R2.64], R45 ;  /* 0x0000002d02001986 */ /* 0x0009e8000c101904 */
[----:B------:R-:W-:Y:S04]  /*46b0*/  @P1 STG.E [R4.64], R13 ;  /* 0x0000000d04001986 */ /* 0x000fe8000c101904 */
[----:B------:R-:W3:Y:S01]  /*46c0*/  LDS R13, [R156.X4+0x800] ;  /* 0x000800009c0d7984 */ /* 0x000ee20000004800 */
[----:B----4-:R-:W-:-:S03]  /*46d0*/  @P5 MOV R2, R44 ;  /* 0x0000002c00025202 */ /* 0x010fc60000000f00 */
[----:B------:R-:W4:Y:S01]  /*46e0*/  LDS R15, [R156.X4+0xc00] ;  /* 0x000c00009c0f7984 */ /* 0x000f220000004800 */
[----:B------:R-:W-:Y:S02]  /*46f0*/  @P5 MOV R3, R41 ;  /* 0x0000002900035202 */ /* 0x000fe40000000f00 */
[----:B------:R-:W-:Y:S01]  /*4700*/  @P5 IADD3 R44, P1, R44, 0x200, RZ ;  /* 0x000002002c2c5810 */ /* 0x000fe20007f3e0ff */
[----:B------:R-:W-:Y:S01]  /*4710*/  LDS R16, [R156.X4+0x2000] ;  /* 0x002000009c107984 */ /* 0x000fe20000004800 */
[----:B--2---:R-:W-:-:S03]  /*4720*/  FADD.FTZ R0, RZ, R0 ;  /* 0x00000000ff007221 */ /* 0x004fc60000010000 */
[----:B------:R2:W-:Y:S01]  /*4730*/  @P5 STG.E [R2.64], R23 ;  /* 0x0000001702005986 */ /* 0x0005e2000c101904 */
[----:B------:R-:W-:Y:S02]  /*4740*/  @P5 IADD3.X R41, RZ, R41, RZ, P1, !PT ;  /* 0x00000029ff295210 */ /* 0x000fe40000ffe4ff */
[----:B------:R-:W-:Y:S01]  /*4750*/  ISETP.GE.U32.AND P1, PT, R42, 0x400, PT ;  /* 0x000004002a00780c */ /* 0x000fe20003f26070 */
[----:B------:R-:W4:Y:S01]  /*4760*/  LDS R23, [R156.X4+0x1a00] ;  /* 0x001a00009c177984 */ /* 0x000f220000004800 */
[----:B0-----:R-:W-:-:S03]  /*4770*/  FADD.FTZ R14, RZ, R14 ;  /* 0x0000000eff0e7221 */ /* 0x001fc60000010000 */
[----:B------:R-:W0:Y:S01]  /*4780*/  LDS R18, [R156.X4+0x3400] ;  /* 0x003400009c127984 */ /* 0x000e220000004800 */
[----:B------:R-:W-:-:S03]  /*4790*/  FADD.FTZ R14, R14, R17 ;  /* 0x000000110e0e7221 */ /* 0x000fc60000010000 */
[----:B------:R-:W0:Y:S01]  /*47a0*/  LDS R10, [R156.X4+0x4800] ;  /* 0x004800009c0a7984 */ /* 0x000e220000004800 */
[----:B--2---:R-:W-:Y:S02]  /*47b0*/  @P5 MOV R2, R39 ;  /* 0x0000002700025202 */ /* 0x004fe40000000f00 */
[-C--:B------:R-:W-:Y:S01]  /*47c0*/  @P5 MOV R3, R36.reuse ;  /* 0x0000002400035202 */ /* 0x080fe20000000f00 */
[----:B------:R-:W2:Y:S01]  /*47d0*/  LDS R6, [R156.X4+0x1000] ;  /* 0x001000009c067984 */ /* 0x000ea20000004800 */
[----:B------:R-:W-:Y:S01]  /*47e0*/  @P5 IADD3 R39, P6, R39, 0x200, RZ ;  /* 0x0000020027275810 */ /* 0x000fe20007fde0ff */
[----:B-1----:R-:W-:Y:S02]  /*47f0*/  FADD.FTZ R14, R14, R19 ;  /* 0x000000130e0e7221 */ /* 0x002fe40000010000 */
[----:B------:R1:W-:Y:S01]  /*4800*/  @P5 STG.E [R2.64], R69 ;  /* 0x0000004502005986 */ /* 0x0003e2000c101904 */
[----:B------:R-:W-:Y:S01]  /*4810*/  @P5 IADD3.X R36, RZ, R36, RZ, P6, !PT ;  /* 0x00000024ff245210 */ /* 0x000fe200037fe4ff */
[----:B---3--:R-:W-:Y:S01]  /*4820*/  FADD.FTZ R27, R14, R27 ;  /* 0x0000001b0e1b7221 */ /* 0x008fe20000010000 */
[----:B------:R-:W-:Y:S01]  /*4830*/  @P0 MOV R4, R39 ;  /* 0x0000002700040202 */ /* 0x000fe20000000f00 */
[----:B------:R-:W-:Y:S01]  /*4840*/  LDS R21, [R156.X4+0x3600] ;  /* 0x003600009c157984 */ /* 0x000fe20000004800 */
[----:B------:R-:W-:Y:S01]  /*4850*/  @P0 MOV R5, R36 ;  /* 0x0000002400050202 */ /* 0x000fe20000000f00 */
[----:B------:R-:W-:-:S02]  /*4860*/  FADD.FTZ R13, RZ, R13 ;  /* 0x0000000dff0d7221 */ /* 0x000fc40000010000 */
[----:B------:R-:W3:Y:S01]  /*4870*/  LDS R17, [R156.X4+0x2400] ;  /* 0x002400009c117984 */ /* 0x000ee20000004800 */
[----:B------:R-:W-:Y:S01]  /*4880*/  ISETP.GE.U32.AND P5, PT, R42, 0x480, PT ;  /* 0x000004802a00780c */ /* 0x000fe20003fa6070 */
        /* <DEDUP_REMOVED lines=8> */
[----:B------:R-:W-:Y:S01]  /*4910*/  FADD.FTZ R37, R30, R37 ;  /* 0x000000251e257221 */ /* 0x000fe20000010000 */
[----:B------:R-:W-:Y:S01]  /*4920*/  @P0 IADD3 R39, P6, R39, 0x200, RZ ;  /* 0x0000020027270810 */ /* 0x000fe20007fde0ff */
[----:B------:R-:W1:Y:S01]  /*4930*/  LDS R8, [R156.X4+0x1200] ;  /* 0x001200009c087984 */ /* 0x000e620000004800 */
[----:B----4-:R-:W-:-:S02]  /*4940*/  FADD.FTZ R15, RZ, R15 ;  /* 0x0000000fff0f7221 */ /* 0x010fc40000010000 */
[----:B------:R-:W-:Y:S01]  /*4950*/  FADD.FTZ R0, R0, R23 ;  /* 0x0000001700007221 */ /* 0x000fe20000010000 */
[----:B------:R-:W-:Y:S01]  /*4960*/  @P0 IADD3.X R36, RZ, R36, RZ, P6, !PT ;  /* 0x00000024ff240210 */ /* 0x000fe200037fe4ff */
[----:B------:R-:W4:Y:S01]  /*4970*/  LDS R23, [R156.X4+0x3800] ;  /* 0x003800009c177984 */ /* 0x000f220000004800 */
[----:B------:R-:W-:Y:S01]  /*4980*/  FADD.FTZ R15, R15, R16 ;  /* 0x000000100f0f7221 */ /* 0x000fe20000010000 */
[----:B------:R-:W-:Y:S01]  /*4990*/  ISETP.GE.U32.AND P6, PT, R42, 0x500, PT ;  /* 0x000005002a00780c */ /* 0x000fe20003fc6070 */
[----:B------:R-:W-:Y:S01]  /*49a0*/  FADD.FTZ R0, R0, R25 ;  /* 0x0000001900007221 */ /* 0x000fe20000010000 */
[----:B------:R-:W4:Y:S01]  /*49b0*/  LDS R31, [R156.X4+0x4c00] ;  /* 0x004c00009c1f7984 */ /* 0x000f220000004800 */
[----:B0-----:R-:W-:Y:S02]  /*49c0*/  FADD.FTZ R15, R15, R18 ;  /* 0x000000120f0f7221 */ /* 0x001fe40000010000 */
[----:B------:R-:W-:Y:S01]  /*49d0*/  FADD.FTZ R35, R0, R35 ;  /* 0x0000002300237221 */ /* 0x000fe20000010000 */
[----:B------:R-:W0:Y:S01]  /*49e0*/  LDS R19, [R156.X4+0x2600] ;  /* 0x002600009c137984 */ /* 0x000e220000004800 */
[----:B------:R-:W-:-:S02]  /*49f0*/  FADD.FTZ R15, R15, R10 ;  /* 0x0000000a0f0f7221 */ /* 0x000fc40000010000 */
[----:B--2---:R-:W-:Y:S01]  /*4a00*/  FADD.FTZ R6, RZ, R6 ;  /* 0x00000006ff067221 */ /* 0x004fe20000010000 */
[----:B------:R-:W2:Y:S04]  /*4a10*/  LDS R0, [R156.X4+0xe00] ;  /* 0x000e00009c007984 */ /* 0x000ea80000004800 */
[----:B------:R3:W-:Y:S04]  /*4a20*/  @P0 STG.E [R2.64], R35 ;  /* 0x0000002302000986 */ /* 0x0007e8000c101904 */
[----:B------:R-:W-:Y:S01]  /*4a30*/  @P0 STG.E [R4.64], R71 ;  /* 0x0000004704000986 */ /* 0x000fe2000c101904 */
[----:B---3--:R-:W-:-:S03]  /*4a40*/  FADD.FTZ R6, R6, R17 ;  /* 0x0000001106067221 */ /* 0x008fc60000010000 */
[----:B------:R-:W3:Y:S01]  /*4a50*/  LDS R25, [R156.X4+0x3a00] ;  /* 0x003a00009c197984 */ /* 0x000ee20000004800 */
[----:B------:R-:W-:-:S03]  /*4a60*/  @P4 MOV R2, R44 ;  /* 0x0000002c00024202 */ /* 0x000fc60000000f00 */
[----:B------:R-:W3:Y:S01]  /*4a70*/  LDS R33, [R156.X4+0x4e00] ;  /* 0x004e00009c217984 */ /* 0x000ee20000004800 */
[----:B------:R-:W-:Y:S02]  /*4a80*/  @P4 MOV R3, R41 ;  /* 0x0000002900034202 */ /* 0x000fe40000000f00 */
[----:B------:R-:W-:-:S03]  /*4a90*/  @P4 IADD3 R44, P0, R44, 0x200, RZ ;  /* 0x000002002c2c4810 */ /* 0x000fc60007f1e0ff */
[----:B------:R0:W-:Y:S01]  /*4aa0*/  @P4 STG.E [R2.64], R37 ;  /* 0x0000002502004986 */ /* 0x0001e2000c101904 */
[----:B------:R-:W-:Y:S01]  /*4ab0*/  @P4 IADD3.X R41, RZ, R41, RZ, P0, !PT ;  /* 0x00000029ff294210 */ /* 0x000fe200007fe4ff */
[----:B-1----:R-:W-:Y:S02]  /*4ac0*/  FADD.FTZ R8, RZ, R8 ;  /* 0x00000008ff087221 */ /* 0x002fe40000010000 */
[----:B----4-:R-:W-:-:S04]  /*4ad0*/  FADD.FTZ R6, R6, R23 ;  /* 0x0000001706067221 */ /* 0x010fc80000010000 */
[----:B------:R-:W-:Y:S01]  /*4ae0*/  FADD.FTZ R31, R6, R31 ;  /* 0x0000001f061f7221 */ /* 0x000fe20000010000 */
[----:B0-----:R-:W-:Y:S01]  /*4af0*/  @P4 MOV R2, R39 ;  /* 0x0000002700024202 */ /* 0x001fe20000000f00 */
[----:B------:R-:W-:Y:S01]  /*4b00*/  FADD.FTZ R8, R8, R19 ;  /* 0x0000001308087221 */ /* 0x000fe20000010000 */
[-C--:B------:R-:W-:Y:S02]  /*4b10*/  @P4 MOV R3, R36.reuse ;  /* 0x0000002400034202 */ /* 0x080fe40000000f00 */
[----:B------:R-:W-:Y:S01]  /*4b20*/  @P4 IADD3 R39, P0, R39, 0x200, RZ ;  /* 0x0000020027274810 */ /* 0x000fe20007f1e0ff */
[----:B--2---:R-:W-:Y:S02]  /*4b30*/  FADD.FTZ R0, RZ, R0 ;  /* 0x00000000ff007221 */ /* 0x004fe40000010000 */
[----:B------:R0:W-:Y:S01]  /*4b40*/  @P4 STG.E [R2.64], R7 ;  /* 0x0000000702004986 */ /* 0x0001e2000c101904 */
[----:B------:R-:W-:Y:S01]  /*4b50*/  @P4 IADD3.X R36, RZ, R36, RZ, P0, !PT ;  /* 0x00000024ff244210 */ /* 0x000fe200007fe4ff */
[----:B------:R-:W-:-:S04]  /*4b60*/  FADD.FTZ R0, R0, R13 ;  /* 0x0000000d00007221 */ /* 0x000fc80000010000 */
[----:B------:R-:W-:-:S04]  /*4b70*/  FADD.FTZ R0, R0, R21 ;  /* 0x0000001500007221 */ /* 0x000fc80000010000 */
[----:B------:R-:W-:Y:S01]  /*4b80*/  FADD.FTZ R29, R0, R29 ;  /* 0x0000001d001d7221 */ /* 0x000fe20000010000 */
[----:B0-----:R-:W-:Y:S01]  /*4b90*/  @P3 MOV R2, R44 ;  /* 0x0000002c00023202 */ /* 0x001fe20000000f00 */
[----:B---3--:R-:W-:Y:S01]  /*4ba0*/  FADD.FTZ R8, R8, R25 ;  /* 0x0000001908087221 */ /* 0x008fe20000010000 */
[-C--:B------:R-:W-:Y:S02]  /*4bb0*/  @P3 MOV R3, R41.reuse ;  /* 0x0000002900033202 */ /* 0x080fe40000000f00 */
[----:B------:R-:W-:Y:S01]  /*4bc0*/  @P3 IADD3 R44, P0, R44, 0x200, RZ ;  /* 0x000002002c2c3810 */ /* 0x000fe20007f1e0ff */
[----:B------:R-:W-:Y:S02]  /*4bd0*/  FADD.FTZ R33, R8, R33 ;  /* 0x0000002108217221 */ /* 0x000fe40000010000 */
[----:B------:R0:W-:Y:S01]  /*4be0*/  @P3 STG.E [R2.64], R27 ;  /* 0x0000001b02003986 */ /* 0x0001e2000c101904 */
[----:B------:R-:W-:Y:S02]  /*4bf0*/  @P3 IADD3.X R41, RZ, R41, RZ, P0, !PT ;  /* 0x00000029ff293210 */ /* 0x000fe400007fe4ff */
[----:B0-----:R-:W-:-:S02]  /*4c00*/  @P3 MOV R2, R39 ;  /* 0x0000002700023202 */ /* 0x001fc40000000f00 */
        /* <DEDUP_REMOVED lines=42> */
.L_x_4972:
[----:B------:R-:W-:Y:S01]  /*4eb0*/  HFMA2.MMA R158, -RZ, RZ, 0, 5.9604644775390625e-08 ;  /* 0x00000001ff9e7435 */ /* 0x000fe200000001ff */
[----:B------:R-:W-:-:S02]  /*4ec0*/  MOV R157, R206 ;  /* 0x000000ce009d7202 */ /* 0x000fc40000000f00 */
[----:B------:R-:W-:Y:S02]  /*4ed0*/  MOV R161, 0x1f ;  /* 0x0000001f00a17802 */ /* 0x000fe40000000f00 */
[----:B------:R-:W-:Y:S02]  /*4ee0*/  MOV R160, 0xffffffff ;  /* 0xffffffff00a07802 */ /* 0x000fe40000000f00 */
[----:B------:R-:W-:Y:S02]  /*4ef0*/  MOV R156, 0x4f10 ;  /* 0x00004f10009c7802 */ /* 0x000fe40000000f00 */
[----:B-----5:R-:W-:Y:S05]  /*4f00*/  CALL.REL.NOINC `($__internal_60_$__cuda_sm70_shflsync_bfly_p) ;  /* 0x0000046000007944 */ /* 0x020fea0003c00000 */
[----:B-1----:R-:W-:Y:S01]  /*4f10*/  MOV R159, R158 ;  /* 0x0000009e009f7202 */ /* 0x002fe20000000f00 */
[----:B------:R-:W-:Y:S05]  /*4f20*/  BRA `(.L_x_4985) ;  /* 0xffffd56000007947 */ /* 0x000fea000383ffff */
.L_x_4973:
[----:B------:R-:W-:Y:S01]  /*4f30*/  HFMA2.MMA R158, -RZ, RZ, 0, 5.9604644775390625e-08 ;  /* 0x00000001ff9e7435 */ /* 0x000fe200000001ff */
[----:B------:R-:W-:Y:S02]  /*4f40*/  MOV R157, R205 ;  /* 0x000000cd009d7202 */ /* 0x000fe40000000f00 */
[----:B------:R-:W-:Y:S02]  /*4f50*/  MOV R161, 0x1f ;  /* 0x0000001f00a17802 */ /* 0x000fe40000000f00 */
[----:B------:R-:W-:-:S02]  /*4f60*/  MOV R160, 0xffffffff ;  /* 0xffffffff00a07802 */ /* 0x000fc40000000f00 */
[----:B------:R-:W-:Y:S02]  /*4f70*/  MOV R156, 0x4f90 ;  /* 0x00004f90009c7802 */ /* 0x000fe40000000f00 */
[----:B01---5:R-:W-:Y:S05]  /*4f80*/  CALL.REL.NOINC `($__internal_60_$__cuda_sm70_shflsync_bfly_p) ;  /* 0x000003e000007944 */ /* 0x023fea0003c00000 */
[----:B------:R-:W-:Y:S01]  /*4f90*/  FADD.FTZ R206, R159, R206 ;  /* 0x000000ce9fce7221 */ /* 0x000fe20000010000 */
[----:B------:R-:W-:Y:S01]  /*4fa0*/  MOV R161, 0x1f ;  /* 0x0000001f00a17802 */ /* 0x000fe20000000f00 */
[----:B-1----:R-:W-:Y:S01]  /*4fb0*/  FADD.FTZ R205, R205, R158 ;  /* 0x0000009ecdcd7221 */ /* 0x002fe20000010000 */
[----:B------:R-:W-:Y:S01]  /*4fc0*/  HFMA2.MMA R158, -RZ, RZ, 0, 1.1920928955078125e-07 ;  /* 0x00000002ff9e7435 */ /* 0x000fe200000001ff */
[----:B------:R-:W-:Y:S02]  /*4fd0*/  MOV R160, 0xffffffff ;  /* 0xffffffff00a07802 */ /* 0x000fe40000000f00 */
[----:B------:R-:W-:Y:S02]  /*4fe0*/  MOV R157, R206 ;  /* 0x000000ce009d7202 */ /* 0x000fe40000000f00 */
[----:B------:R-:W-:Y:S02]  /*4ff0*/  MOV R156, 0x5010 ;  /* 0x00005010009c7802 */ /* 0x000fe40000000f00 */
[----:B------:R-:W-:Y:S05]  /*5000*/  CALL.REL.NOINC `($__internal_60_$__cuda_sm70_shflsync_bfly_p) ;  /* 0x0000036000007944 */ /* 0x000fea0003c00000 */
[----:B-1----:R-:W-:Y:S01]  /*5010*/  MOV R159, R158 ;  /* 0x0000009e009f7202 */ /* 0x002fe20000000f00 */
[----:B------:R-:W-:Y:S01]  /*5020*/  HFMA2.MMA R158, -RZ, RZ, 0, 1.1920928955078125e-07 ;  /* 0x00000002ff9e7435 */ /* 0x000fe200000001ff */
[----:B------:R-:W-:-:S02]  /*5030*/  MOV R157, R205 ;  /* 0x000000cd009d7202 */ /* 0x000fc40000000f00 */
[----:B------:R-:W-:Y:S02]  /*5040*/  MOV R161, 0x1f ;  /* 0x0000001f00a17802 */ /* 0x000fe40000000f00 */
[----:B------:R-:W-:Y:S02]  /*5050*/  MOV R160, 0xffffffff ;  /* 0xffffffff00a07802 */ /* 0x000fe40000000f00 */
[----:B------:R-:W-:Y:S02]  /*5060*/  MOV R156, 0x5080 ;  /* 0x00005080009c7802 */ /* 0x000fe40000000f00 */
[----:B------:R-:W-:Y:S05]  /*5070*/  CALL.REL.NOINC `($__internal_60_$__cuda_sm70_shflsync_bfly_p) ;  /* 0x000002f000007944 */ /* 0x000fea0003c00000 */
[----:B------:R-:W-:Y:S01]  /*5080*/  FADD.FTZ R206, R159, R206 ;  /* 0x000000ce9fce7221 */ /* 0x000fe20000010000 */
[----:B------:R-:W-:Y:S01]  /*5090*/  MOV R161, 0x1f ;  /* 0x0000001f00a17802 */ /* 0x000fe20000000f00 */
[----:B-1----:R-:W-:Y:S01]  /*50a0*/  FADD.FTZ R205, R205, R158 ;  /* 0x0000009ecdcd7221 */ /* 0x002fe20000010000 */
[----:B------:R-:W-:Y:S01]  /*50b0*/  HFMA2.MMA R158, -RZ, RZ, 0, 2.384185791015625e-07 ;  /* 0x00000004ff9e7435 */ /* 0x000fe200000001ff */
[----:B------:R-:W-:Y:S02]  /*50c0*/  MOV R160, 0xffffffff ;  /* 0xffffffff00a07802 */ /* 0x000fe40000000f00 */
[----:B------:R-:W-:-:S02]  /*50d0*/  MOV R157, R206 ;  /* 0x000000ce009d7202 */ /* 0x000fc40000000f00 */
[----:B------:R-:W-:Y:S02]  /*50e0*/  MOV R156, 0x5100 ;  /* 0x00005100009c7802 */ /* 0x000fe40000000f00 */
[----:B------:R-:W-:Y:S05]  /*50f0*/  CALL.REL.NOINC `($__internal_60_$__cuda_sm70_shflsync_bfly_p) ;  /* 0x0000027000007944 */ /* 0x000fea0003c00000 */
[----:B-1----:R-:W-:Y:S01]  /*5100*/  MOV R159, R158 ;  /* 0x0000009e009f7202 */ /* 0x002fe20000000f00 */
[----:B------:R-:W-:Y:S01]  /*5110*/  HFMA2.MMA R158, -RZ, RZ, 0, 2.384185791015625e-07 ;  /* 0x00000004ff9e7435 */ /* 0x000fe200000001ff */
[----:B------:R-:W-:Y:S02]  /*5120*/  MOV R157, R205 ;  /* 0x000000cd009d7202 */ /* 0x000fe40000000f00 */
[----:B------:R-:W-:Y:S02]  /*5130*/  MOV R161, 0x1f ;  /* 0x0000001f00a17802 */ /* 0x000fe40000000f00 */
[----:B------:R-:W-:Y:S02]  /*5140*/  MOV R160, 0xffffffff ;  /* 0xffffffff00a07802 */ /* 0x000fe40000000f00 */
[----:B------:R-:W-:Y:S02]  /*5150*/  MOV R156, 0x5170 ;  /* 0x00005170009c7802 */ /* 0x000fe40000000f00 */
[----:B------:R-:W-:Y:S05]  /*5160*/  CALL.REL.NOINC `($__internal_60_$__cuda_sm70_shflsync_bfly_p) ;  /* 0x0000020000007944 */ /* 0x000fea0003c00000 */
[----:B------:R-:W-:Y:S01]  /*5170*/  FADD.FTZ R206, R159, R206 ;  /* 0x000000ce9fce7221 */ /* 0x000fe20000010000 */
[----:B------:R-:W-:Y:S01]  /*5180*/  MOV R161, 0x1f ;  /* 0x0000001f00a17802 */ /* 0x000fe20000000f00 */
[----:B-1----:R-:W-:Y:S01]  /*5190*/  FADD.FTZ R205, R205, R158 ;  /* 0x0000009ecdcd7221 */ /* 0x002fe20000010000 */
[----:B------:R-:W-:Y:S01]  /*51a0*/  HFMA2.MMA R158, -RZ, RZ, 0, 4.76837158203125e-07 ;  /* 0x00000008ff9e7435 */ /* 0x000fe200000001ff */
[----:B------:R-:W-:-:S02]  /*51b0*/  MOV R160, 0xffffffff ;  /* 0xffffffff00a07802 */ /* 0x000fc40000000f00 */
[----:B------:R-:W-:Y:S02]  /*51c0*/  MOV R157, R206 ;  /* 0x000000ce009d7202 */ /* 0x000fe40000000f00 */
[----:B------:R-:W-:Y:S02]  /*51d0*/  MOV R156, 0x51f0 ;  /* 0x000051f0009c7802 */ /* 0x000fe40000000f00 */
[----:B------:R-:W-:Y:S05]  /*51e0*/  CALL.REL.NOINC `($__internal_60_$__cuda_sm70_shflsync_bfly_p) ;  /* 0x0000018000007944 */ /* 0x000fea0003c00000 */
[----:B-1----:R-:W-:Y:S01]  /*51f0*/  MOV R159, R158 ;  /* 0x0000009e009f7202 */ /* 0x002fe20000000f00 */
[----:B------:R-:W-:Y:S01]  /*5200*/  HFMA2.MMA R158, -RZ, RZ, 0, 4.76837158203125e-07 ;  /* 0x00000008ff9e7435 */ /* 0x000fe200000001ff */
[----:B------:R-:W-:Y:S02]  /*5210*/  MOV R157, R205 ;  /* 0x000000cd009d7202 */ /* 0x000fe40000000f00 */
[----:B------:R-:W-:Y:S02]  /*5220*/  MOV R161, 0x1f ;  /* 0x0000001f00a17802 */ /* 0x000fe40000000f00 */
[----:B------:R-:W-:Y:S02]  /*5230*/  MOV R160, 0xffffffff ;  /* 0xffffffff00a07802 */ /* 0x000fe40000000f00 */
[----:B------:R-:W-:-:S02]  /*5240*/  MOV R156, 0x5260 ;  /* 0x00005260009c7802 */ /* 0x000fc40000000f00 */
[----:B------:R-:W-:Y:S05]  /*5250*/  CALL.REL.NOINC `($__internal_60_$__cuda_sm70_shflsync_bfly_p) ;  /* 0x0000011000007944 */ /* 0x000fea0003c00000 */
[----:B------:R-:W-:Y:S01]  /*5260*/  FADD.FTZ R206, R159, R206 ;  /* 0x000000ce9fce7221 */ /* 0x000fe20000010000 */
[----:B------:R-:W-:Y:S01]  /*5270*/  MOV R161, 0x1f ;  /* 0x0000001f00a17802 */ /* 0x000fe20000000f00 */
[----:B-1----:R-:W-:Y:S01]  /*5280*/  FADD.FTZ R205, R205, R158 ;  /* 0x0000009ecdcd7221 */ /* 0x002fe20000010000 */
[----:B------:R-:W-:Y:S01]  /*5290*/  HFMA2.MMA R158, -RZ, RZ, 0, 9.5367431640625e-07 ;  /* 0x00000010ff9e7435 */ /* 0x000fe200000001ff */
[----:B------:R-:W-:-:S02]  /*52a0*/  MOV R160, 0xffffffff ;  /* 0xffffffff00a07802 */ /* 0x000fc40000000f00 */
[----:B------:R-:W-:Y:S02]  /*52b0*/  MOV R157, R206 ;  /* 0x000000ce009d7202 */ /* 0x000fe40000000f00 */
[----:B------:R-:W-:Y:S02]  /*52c0*/  MOV R156, 0x52e0 ;  /* 0x000052e0009c7802 */ /* 0x000fe40000000f00 */
[----:B------:R-:W-:Y:S05]  /*52d0*/  CALL.REL.NOINC `($__internal_60_$__cuda_sm70_shflsync_bfly_p) ;  /* 0x0000009000007944 */ /* 0x000fea0003c00000 */
[----:B-1----:R-:W-:Y:S01]  /*52e0*/  MOV R159, R158 ;  /* 0x0000009e009f7202 */ /* 0x002fe20000000f00 */
[----:B------:R-:W-:Y:S01]  /*52f0*/  HFMA2.MMA R158, -RZ, RZ, 0, 9.5367431640625e-07 ;  /* 0x00000010ff9e7435 */ /* 0x000fe200000001ff */
[----:B------:R-:W-:Y:S02]  /*5300*/  MOV R157, R205 ;  /* 0x000000cd009d7202 */ /* 0x000fe40000000f00 */
[----:B------:R-:W-:Y:S02]  /*5310*/  MOV R161, 0x1f ;  /* 0x0000001f00a17802 */ /* 0x000fe40000000f00 */
[----:B------:R-:W-:Y:S02]  /*5320*/  MOV R160, 0xffffffff ;  /* 0xffffffff00a07802 */ /* 0x000fe40000000f00 */
[----:B------:R-:W-:-:S02]  /*5330*/  MOV R156, 0x5350 ;  /* 0x00005350009c7802 */ /* 0x000fc40000000f00 */
[----:B------:R-:W-:Y:S05]  /*5340*/  CALL.REL.NOINC `($__internal_60_$__cuda_sm70_shflsync_bfly_p) ;  /* 0x0000002000007944 */ /* 0x000fea0003c00000 */
[----:B-1----:R-:W-:Y:S01]  /*5350*/  MOV R156, R158 ;  /* 0x0000009e009c7202 */ /* 0x002fe20000000f00 */
[----:B------:R-:W-:Y:S05]  /*5360*/  BRA `(.L_x_4986) ;  /* 0xffffd24000007947 */ /* 0x000fea000383ffff */
        .weak           $__internal_60_$__cuda_sm70_shflsync_bfly_p
        .type           $__internal_60_$__cuda_sm70_shflsync_bfly_p,@function
        .size           $__internal_60_$__cuda_sm70_shflsync_bfly_p,(.L_x_14942 - $__internal_60_$__cuda_sm70_shflsync_bfly_p)
$__internal_60_$__cuda_sm70_shflsync_bfly_p:
[----:B------:R-:W-:Y:S04]  /*5370*/  WARPSYNC R160 ;  /* 0x000000a000007348 */ /* 0x000fe80003800000 */
[----:B------:R0:W1:Y:S02]  /*5380*/  SHFL.BFLY PT, R158, R157, R158, R161 ;  /* 0x0c00009e9d9e7389 */ /* 0x00006400000e00a1 */
[----:B0-----:R-:W-:-:S06]  /*5390*/  HFMA2.MMA R157, -RZ, RZ, 0, 0 ;  /* 0x00000000ff9d7435 */ /* 0x001fcc00000001ff */
[----:B------:R-:W-:Y:S05]  /*53a0*/  RET.REL.NODEC R156 `(_ZN10layer_norm13ln_bwd_kernelINS_13Kernel_traitsI13__nv_bfloat16S2_fS2_fjLj1280ELj1ELj4ELj1ELj16ENS_18Kernel_traits_baseILj1280ES2_S2_fS2_fjLj128EEEEELb0ELb0ELb0ELb0EEEvNS_9BwdParamsE) ;  /* 0xffffac509c007950 */ /* 0x000fea0003c3ffff */
.L_x_4987:
        /* <DEDUP_REMOVED lines=13> */
.L_x_14942:


//--------------------- .text._ZN10layer_norm13ln_bwd_kernelINS_13Kernel_traitsI13__nv_bfloat16S2_fS2_fjLj1280ELj1ELj4ELj1ELj16ENS_18Kernel_traits_baseILj1280ES2_S2_fS2_fjLj128EEEEELb0ELb0ELb0ELb1EEEvNS_9BwdParamsE --------------------------
	.section	.text._ZN10layer_norm13ln_bwd_kernelINS_13Kernel_traitsI13__nv_bfloat16S2_fS2_fjLj1280ELj1ELj4ELj1ELj16ENS_18Kernel_traits_baseILj1280ES2_S2_fS2_fjLj128EEEEELb0ELb0ELb0ELb1EEEvNS_9BwdParamsE,"ax",@progbits
	.sectioninfo	@"SHI_REGISTERS=255"
	.align	128
        .global         _ZN10layer_norm13ln_bwd_kernelINS_13Kernel_traitsI13__nv_bfloat16S2_fS2_fjLj1280ELj1ELj4ELj1ELj16ENS_18Kernel_traits_baseILj1280ES2_S2_fS2_fjLj128EEEEELb0ELb0ELb0ELb1EEEvNS_9BwdParamsE
        .type           _ZN10layer_norm13ln_bwd_kernelINS_13Kernel_traitsI13__nv_bfloat16S2_fS2_fjLj1280ELj1ELj4ELj1ELj16ENS_18Kernel_traits_baseILj1280ES2_S2_fS2_fjLj128EEEEELb0ELb0ELb0ELb1EEEvNS_9BwdParamsE,@function
        .size           _ZN10layer_norm13ln_bwd_kernelINS_13Kernel_traitsI13__nv_bfloat16S2_fS2_fjLj1280ELj1ELj4ELj1ELj16ENS_18Kernel_traits_baseILj1280ES2_S2_fS2_fjLj128EEEEELb0ELb0ELb0ELb1EEEvNS_9BwdParamsE,(.L_x_14943 - _ZN10layer_norm13ln_bwd_kernelINS_13Kernel_traitsI13__nv_bfloat16S2_fS2_fjLj1280ELj1ELj4ELj1ELj16ENS_18Kernel_traits_baseILj1280ES2_S2_fS2_fjLj128EEEEELb0ELb0ELb0ELb1EEEvNS_9BwdParamsE)
        .other          _ZN10layer_norm13ln_bwd_kernelINS_13Kernel_traitsI13__nv_bfloat16S2_fS2_fjLj1280ELj1ELj4ELj1ELj16ENS_18Kernel_traits_baseILj1280ES2_S2_fS2_fjLj128EEEEELb0ELb0ELb0ELb1EEEvNS_9BwdParamsE,@"STO_CUDA_ENTRY STV_DEFAULT"
_ZN10layer_norm13ln_bwd_kernelINS_13Kernel_traitsI13__nv_bfloat16S2_fS2_fjLj1280ELj1ELj4ELj1ELj16ENS_18Kernel_traits_baseILj1280ES2_S2_fS2_fjLj128EEEEELb0ELb0ELb0ELb1EEEvNS_9BwdParamsE:
.text._ZN10layer_norm13ln_bwd_kernelINS_13Kernel_traitsI13__nv_bfloat16S2_fS2_fjLj1280ELj1ELj4ELj1ELj16ENS_18Kernel_traits_baseILj1280ES2_S2_fS2_fjLj128EEEEELb0ELb0ELb0ELb1EEEvNS_9BwdParamsE:
        /* <DEDUP_REMOVED lines=51> */
.L_x_4989:
        /* <DEDUP_REMOVED lines=8> */
[----:B------:R0:W4:Y:S01]  /*03b0*/  LDG.E.128 R36, [R2.64+0x800] ;  /* 0x0008000402247981 */ /* 0x000122000c1e1d00 */
        /* <DEDUP_REMOVED lines=36> */
[----:B------:R-:W-:Y:S01]  /*0600*/  PRMT R2, RZ, 0x5410, R5 ;  /* 0x00005410ff027816 */ /* 0x000fe20000000005 */
[----:B------:R0:W-:Y:S01]  /*0610*/  STL [R1+0x24], R0 ;  /* 0x0000240001007387 */ /* 0x0001e20000100800 */
[--C-:B---3--:R-:W-:Y:S02]  /*0620*/  PRMT R252, RZ, 0x5410, R9.reuse ;  /* 0x00005410fffc7816 */ /* 0x108fe40000000009 */
[----:B------:R-:W-:Y:S01]  /*0630*/  PRMT R251, RZ, 0x7610, R9 ;  /* 0x00007610fffb7816 */ /* 0x000fe20000000009 */
[----:B------:R1:W-:Y:S01]  /*0640*/  STL [R1+0x20], R3 ;  /* 0x0000200301007387 */ /* 0x0003e20000100800 */
[--C-:B------:R-:W-:Y:S02]  /*0650*/  PRMT R250, RZ, 0x5410, R10.reuse ;  /* 0x00005410fffa7816 */ /* 0x100fe4000000000a */
[----:B------:R-:W-:Y:S01]  /*0660*/  PRMT R249, RZ, 0x7610, R10 ;  /* 0x00007610fff97816 */ /* 0x000fe2000000000a */
[----:B------:R2:W-:Y:S01]  /*0670*/  STL [R1+0x1c], R2 ;  /* 0x00001c0201007387 */ /* 0x0005e20000100800 */
[----:B------:R-:W-:-:S02]  /*0680*/  PRMT R248, RZ, 0x5410, R11 ;  /* 0x00005410fff87816 */ /* 0x000fc4000000000b */
[----:B0-----:R-:W-:Y:S02]  /*0690*/  PRMT R0, RZ, 0x7610, R5 ;  /* 0x00007610ff007816 */ /* 0x001fe40000000005 */
[----:B------:R-:W-:Y:S01]  /*06a0*/  PRMT R221, RZ, 0x7610, R11 ;  /* 0x00007610ffdd7816 */ /* 0x000fe2000000000b */
[----:B------:R-:W-:Y:S01]  /*06b0*/  CS2R R4, SRZ ;  /* 0x0000000000047805 */ /* 0x000fe2000001ff00 */
[----:B-1----:R-:W-:Y:S01]  /*06c0*/  PRMT R3, RZ, 0x5410, R6 ;  /* 0x00005410ff037816 */ /* 0x002fe20000000006 */
[----:B------:R0:W-:Y:S01]  /*06d0*/  STL [R1+0x18], R0 ;  /* 0x0000180001007387 */ /* 0x0001e20000100800 */
[----:B----4-:R-:W-:Y:S01]  /*06e0*/  PRMT R220, RZ, 0x5410, R12 ;  /* 0x00005410ffdc7816 */ /* 0x010fe2000000000c */
[----:B------:R-:W-:Y:S01]  /*06f0*/  CS2R R10, SRZ ;  /* 0x00000000000a7805 */ /* 0x000fe2000001ff00 */
[----:B--2---:R-:W-:Y:S01]  /*0700*/  PRMT R2, RZ, 0x7610, R6 ;  /* 0x00007610ff027816 */ /* 0x004fe20000000006 */
[----:B------:R1:W-:Y:S01]  /*0710*/  STL [R1+0x14], R3 ;  /* 0x0000140301007387 */ /* 0x0003e20000100800 */
[----:B------:R-:W-:-:S02]  /*0720*/  PRMT R219, RZ, 0x7610, R12 ;  /* 0x00007610ffdb7816 */ /* 0x000fc4000000000c */
[--C-:B------:R-:W-:Y:S01]  /*0730*/  PRMT R218, RZ, 0x5410, R13.reuse ;  /* 0x00005410ffda7816 */ /* 0x100fe2000000000d */
[----:B------:R2:W-:Y:S01]  /*0740*/  STL [R1+0x10], R2 ;  /* 0x0000100201007387 */ /* 0x0005e20000100800 */
[----:B------:R-:W-:Y:S02]  /*0750*/  PRMT R217, RZ, 0x7610, R13 ;  /* 0x00007610ffd97816 */ /* 0x000fe4000000000d */
[--C-:B0-----:R-:W-:Y:S01]  /*0760*/  PRMT R0, RZ, 0x5410, R7.reuse ;  /* 0x00005410ff007816 */ /* 0x101fe20000000007 */
[----:B------:R-:W-:Y:S01]  /*0770*/  CS2R R12, SRZ ;  /* 0x00000000000c7805 */ /* 0x000fe2000001ff00 */
[--C-:B------:R-:W-:Y:S02]  /*0780*/  PRMT R216, RZ, 0x5410, R14.reuse ;  /* 0x00005410ffd87816 */ /* 0x100fe4000000000e */
[----:B-1----:R-:W-:Y:S01]  /*0790*/  PRMT R3, RZ, 0x7610, R7 ;  /* 0x00007610ff037816 */ /* 0x002fe20000000007 */
[----:B------:R0:W-:Y:S01]  /*07a0*/  STL [R1+0xc], R0 ;  /* 0x00000c0001007387 */ /* 0x0001e20000100800 */
[----:B------:R-:W-:Y:S01]  /*07b0*/  PRMT R215, RZ, 0x7610, R14 ;  /* 0x00007610ffd77816 */ /* 0x000fe2000000000e */
[----:B------:R-:W-:Y:S01]  /*07c0*/  CS2R R6, SRZ ;  /* 0x0000000000067805 */ /* 0x000fe2000001ff00 */
[----:B--2---:R-:W-:Y:S01]  /*07d0*/  PRMT R2, RZ, 0x5410, R8 ;  /* 0x00005410ff027816 */ /* 0x004fe20000000008 */
[----:B------:R-:W-:Y:S01]  /*07e0*/  STL [R1+0x8], R3 ;  /* 0x0000080301007387 */ /* 0x000fe20000100800 */
[----:B------:R-:W-:-:S02]  /*07f0*/  PRMT R214, RZ, 0x5410, R15 ;  /* 0x00005410ffd67816 */ /* 0x000fc4000000000f */
[----:B------:R-:W-:Y:S01]  /*0800*/  PRMT R213, RZ, 0x7610, R15 ;  /* 0x00007610ffd57816 */ /* 0x000fe2000000000f */
[----:B------:R1:W-:Y:S01]  /*0810*/  STL [R1+0x4], R2 ;  /* 0x0000040201007387 */ /* 0x0003e20000100800 */
[----:B-----5:R-:W-:Y:S01]  /*0820*/  PRMT R212, RZ, 0x5410, R200 ;  /* 0x00005410ffd47816 */ /* 0x020fe200000000c8 */
[----:B------:R-:W-:Y:S01]  /*0830*/  CS2R R14, SRZ ;  /* 0x00000000000e7805 */ /* 0x000fe2000001ff00 */
[----:B0-----:R-:W-:Y:S02]  /*0840*/  PRMT R0, RZ, 0x7610, R8 ;  /* 0x00007610ff007816 */ /* 0x001fe40000000008 */
[----:B------:R-:W-:Y:S01]  /*0850*/  PRMT R211, RZ, 0x7610, R200 ;  /* 0x00007610ffd37816 */ /* 0x000fe200000000c8 */
[----:B------:R-:W-:Y:S01]  /*0860*/  CS2R R8, SRZ ;  /* 0x0000000000087805 */ /* 0x000fe2000001ff00 */
[--C-:B------:R-:W-:Y:S01]  /*0870*/  PRMT R210, RZ, 0x5410, R201.reuse ;  /* 0x00005410ffd27816 */ /* 0x100fe200000000c9 */
[----:B------:R0:W-:Y:S01]  /*0880*/  STL [R1], R0 ;  /* 0x0000000001007387 */ /* 0x0001e20000100800 */
[----:B------:R-:W-:Y:S01]  /*0890*/  PRMT R209, RZ, 0x7610, R201 ;  /* 0x00007610ffd17816 */ /* 0x000fe200000000c9 */
[----:B-1----:R-:W-:Y:S01]  /*08a0*/  CS2R R2, SRZ ;  /* 0x0000000000027805 */ /* 0x002fe2000001ff00 */
[----:B------:R-:W-:-:S02]  /*08b0*/  PRMT R208, RZ, 0x5410, R202 ;  /* 0x00005410ffd07816 */ /* 0x000fc400000000ca */
[----:B------:R-:W-:Y:S02]  /*08c0*/  PRMT R206, RZ, 0x7610, R202 ;  /* 0x00007610ffce7816 */ /* 0x000fe400000000ca */
[--C-:B------:R-:W-:Y:S02]  /*08d0*/  PRMT R204, RZ, 0x5410, R203.reuse ;  /* 0x00005410ffcc7816 */ /* 0x100fe400000000cb */
[----:B------:R-:W-:Y:S02]  /*08e0*/  PRMT R203, RZ, 0x7610, R203 ;  /* 0x00007610ffcb7816 */ /* 0x000fe400000000cb */
[----:B0-----:R-:W-:Y:S02]  /*08f0*/  MOV R0, RZ ;  /* 0x000000ff00007202 */ /* 0x001fe40000000f00 */
        /* <DEDUP_REMOVED lines=8> */
.L_x_4995:
[----:B------:R-:W0:Y:S01]  /*0980*/  S2R R86, SR_TID.X ;  /* 0x0000000000567919 */ /* 0x000e220000002100 */
[----:B------:R-:W-:Y:S01]  /*0990*/  ISETP.NE.U32.AND P0, PT, RZ, c[0x0][0x1c0], PT ;  /* 0x00007000ff007a0c */ /* 0x000fe20003f05070 */
[----:B------:R-:W-:Y:S01]  /*09a0*/  IMAD R84, R185, c[0x0][0x168], RZ ;  /* 0x00005a00b9547a24 */ /* 0x000fe200078e02ff */
[----:B------:R-:W-:Y:S01]  /*09b0*/  MOV R180, 0x4 ;  /* 0x0000000400b47802 */ /* 0x000fe20000000f00 */
[----:B------:R-:W2:Y:S01]  /*09c0*/  LDL R243, [R1+0x1c] ;  /* 0x00001c0001f37983 */ /* 0x000ea20000100800 */
[----:B------:R-:W-:-:S02]  /*09d0*/  ISETP.NE.AND.EX P0, PT, RZ, c[0x0][0x1c4], PT, P0 ;  /* 0x00007100ff007a0c */ /* 0x000fc40003f05300 */
[----:B------:R-:W-:Y:S01]  /*09e0*/  SHF.R.S32.HI R85, RZ, 0x1f, R84 ;  /* 0x0000001fff557819 */ /* 0x000fe20000011454 */
[----:B------:R-:W3:Y:S01]  /*09f0*/  LDL R242, [R1+0x18] ;  /* 0x0000180001f27983 */ /* 0x000ee20000100800 */
[----:B------:R-:W-:Y:S02]  /*0a00*/  SHF.R.S32.HI R90, RZ, 0x1f, R185 ;  /* 0x0000001fff5a7819 */ /* 0x000fe400000114b9 */
[----:B------:R-:W-:Y:S01]  /*0a10*/  LEA.HI R85, R85, R84, RZ, 0x3 ;  /* 0x0000005455557211 */ /* 0x000fe200078f18ff */
[----:B------:R-:W4:Y:S01]  /*0a20*/  LDL R245, [R1+0x24] ;  /* 0x0000240001f57983 */ /* 0x000f220000100800 */
[----:B------:R-:W-:Y:S02]  /*0a30*/  MOV R233, 0x20 ;  /* 0x0000002000e97802 */ /* 0x000fe40000000f00 */
[----:B------:R-:W-:Y:S01]  /*0a40*/  MOV R140, 0x10 ;  /* 0x00000010008c7802 */ /* 0x000fe20000000f00 */
[----:B------:R-:W2:Y:S02]  /*0a50*/  LDL R244, [R1+0x20] ;  /* 0x0000200001f47983 */ /* 0x000ea40000100800 */
[C---:B------:R-:W-:Y:S01]  /*0a60*/  @P0 LEA R84, P1, R185.reuse, c[0x0][0x1c0], 0x1 ;  /* 0x00007000b9540a11 */ /* 0x040fe200078208ff */
[----:B------:R-:W1:Y:S01]  /*0a70*/  LDC.U8 R224, c[0x0][0x1f0] ;  /* 0x00007c00ffe07b82 */ /* 0x000e620000000000 */
[----:B------:R-:W2:Y:S01]  /*0a80*/  LDL R247, [R1+0x14] ;  /* 0x0000140001f77983 */ /* 0x000ea20000100800 */
[----:B0-----:R-:W-:Y:S01]  /*0a90*/  LOP3.LUT R88, R86, 0x1f, RZ, 0xc0, !PT ;  /* 0x0000001f56587812 */ /* 0x001fe200078ec0ff */
[----:B------:R-:W-:-:S02]  /*0aa0*/  IMAD.WIDE R86, R185, R180, c[0x0][0x1a0] ;  /* 0x00006800b9567625 */ /* 0x000fc400078e02b4 */
[----:B------:R-:W2:Y:S01]  /*0ab0*/  LDL R246, [R1+0x10] ;  /* 0x0000100001f67983 */ /* 0x000ea20000100800 */
[----:B------:R-:W-:Y:S02]  /*0ac0*/  LEA.HI.SX32 R207, R85, R88, 0x1d ;  /* 0x0000005855cf7211 */ /* 0x000fe400078feaff */
[----:B------:R-:W-:Y:S01]  /*0ad0*/  @P0 LEA.HI.X R85, R185, c[0x0][0x1c4], R90, 0x1, P1 ;  /* 0x00007100b9550a11 */ /* 0x000fe200008f0c5a */
[----:B------:R0:W2:Y:S02]  /*0ae0*/  LDG.E R222, [R86.64] ;  /* 0x0000000456de7981 */ /* 0x0000a4000c1e1900 */
[C---:B------:R-:W-:Y:S02]  /*0af0*/  IMAD.WIDE.U32 R92, R207.reuse, R233, c[0x0][0x188] ;  /* 0x00006200cf5c7625 */ /* 0x040fe400078e00e9 */
[----:B------:R0:W3:Y:S02]  /*0b00*/  @P0 LDG.E.U16 R223, [R84.64] ;  /* 0x0000000454df0981 */ /* 0x0000e4000c1e1500 */
[----:B------:R-:W-:-:S04]  /*0b10*/  IMAD.WIDE.U32 R88, R207, R140, c[0x0][0x208] ;  /* 0x00008200cf587625 */ /* 0x000fc800078e008c */
[----:B------:R-:W-:Y:S02]  /*0b20*/  IMAD.WIDE R180, R185, R180, c[0x0][0x1a8] ;  /* 0x00006a00b9b47625 */ /* 0x000fe400078e02b4 */
[----:B------:R-:W3:Y:S04]  /*0b30*/  LDG.E.128 R88, [R88.64] ;  /* 0x0000000458587981 */ /* 0x000ee8000c1e1d00 */
[----:B0-----:R0:W4:Y:S04]  /*0b40*/  LDG.E.128 R84, [R92.64] ;  /* 0x000000045c547981 */ /* 0x001128000c1e1d00 */
[----:B------:R0:W4:Y:S01]  /*0b50*/  LDG.E R181, [R180.64] ;  /* 0x00000004b4b57981 */ /* 0x000122000c1e1900 */
[----:B------:R-:W-:-:S02]  /*0b60*/  IADD3 R205, R207, 0x20, RZ ;  /* 0x00000020cfcd7810 */ /* 0x000fc40007ffe0ff */
[----:B-1----:R-:W-:Y:S02]  /*0b70*/  ISETP.NE.AND P1, PT, R224, RZ, PT ;  /* 0x000000ffe000720c */ /* 0x002fe40003f25270 */
[----:B------:R-:W-:Y:S01]  /*0b80*/  IADD3 R199, R207, 0x40, RZ ;  /* 0x00000040cfc77810 */ /* 0x000fe20007ffe0ff */
[CC--:B------:R-:W-:Y:S01]  /*0b90*/  IMAD.WIDE.U32 R104, R205.reuse, R233.reuse, c[0x0][0x188] ;  /* 0x00006200cd687625 */ /* 0x0c0fe200078e00e9 */
[----:B0-----:R-:W4:Y:S03]  /*0ba0*/  LDG.E.128 R92, [R92.64+0x10] ;  /* 0x000010045c5c7981 */ /* 0x001f26000c1e1d00 */
[----:B------:R-:W-:Y:S01]  /*0bb0*/  IMAD.WIDE.U32 R100, R205, R140, c[0x0][0x208] ;  /* 0x00008200cd647625 */ /* 0x000fe200078e008c */
[----:B------:R0:W4:Y:S03]  /*0bc0*/  LDG.E.128 R96, [R104.64] ;  /* 0x0000000468607981 */ /* 0x000126000c1e1d00 */
[----:B------:R-:W-:-:S02]  /*0bd0*/  IMAD.WIDE.U32 R112, R199, R233, c[0x0][0x188] ;  /* 0x00006200c7707625 */ /* 0x000fc400078e00e9 */
[----:B------:R-:W4:Y:S02]  /*0be0*/  LDG.E.128 R100, [R100.64] ;  /* 0x0000000464647981 */ /* 0x000f24000c1e1d00 */
[----:B------:R-:W-:Y:S02]  /*0bf0*/  IMAD.WIDE.U32 R132, R199, R140, c[0x0][0x208] ;  /* 0x00008200c7847625 */ /* 0x000fe400078e008c */
[----:B------:R1:W4:Y:S04]  /*0c00*/  LDG.E.128 R108, [R112.64] ;  /* 0x00000004706c7981 */ /* 0x000328000c1e1d00 */
[----:B------:R-:W4:Y:S01]  /*0c10*/  LDG.E.128 R132, [R132.64] ;  /* 0x0000000484847981 */ /* 0x000f22000c1e1d00 */
[----:B------:R-:W-:-:S03]  /*0c20*/  MOV R180, 0x3f800000 ;  /* 0x3f80000000b47802 */ /* 0x000fc60000000f00 */
[----:B0-----:R-:W4:Y:S01]  /*0c30*/  LDG.E.128 R104, [R104.64+0x10] ;  /* 0x0000100468687981 */ /* 0x001f22000c1e1d00 */
[C---:B------:R-:W-:Y:S02]  /*0c40*/  IADD3 R187, R207.reuse, 0x60, RZ ;  /* 0x00000060cfbb7810 */ /* 0x040fe40007ffe0ff */
[----:B------:R-:W-:Y:S01]  /*0c50*/  IADD3 R186, R207, 0x80, RZ ;  /* 0x00000080cfba7810 */ /* 0x000fe20007ffe0ff */
[----:B-1----:R-:W4:Y:S02]  /*0c60*/  LDG.E.128 R112, [R112.64+0x10] ;  /* 0x0000100470707981 */ /* 0x002f24000c1e1d00 */
[----:B------:R-:W-:-:S04]  /*0c70*/  IMAD.WIDE.U32 R120, R187, R233, c[0x0][0x188] ;  /* 0x00006200bb787625 */ /* 0x000fc800078e00e9 */
[----:B------:R-:W-:Y:S01]  /*0c80*/  IMAD.WIDE.U32 R128, R186, R233, c[0x0][0x188] ;  /* 0x00006200ba807625 */ /* 0x000fe200078e00e9 */
[----:B------:R0:W4:Y:S04]  /*0c90*/  LDG.E.128 R116, [R120.64] ;  /* 0x0000000478747981 */ /* 0x000128000c1e1d00 */
[----:B------:R1:W4:Y:S04]  /*0ca0*/  LDG.E.128 R124, [R128.64] ;  /* 0x00000004807c7981 */ /* 0x000328000c1e1d00 */
[----:B0-----:R-:W4:Y:S04]  /*0cb0*/  LDG.E.128 R120, [R120.64+0x10] ;  /* 0x0000100478787981 */ /* 0x001f28000c1e1d00 */
[----:B-1----:R-:W4:Y:S01]  /*0cc0*/  LDG.E.128 R128, [R128.64+0x10] ;  /* 0x0000100480807981 */ /* 0x002f22000c1e1d00 */
[----:B------:R-:W-:-:S06]  /*0cd0*/  IMAD.WIDE.U32 R136, R187, R140, c[0x0][0x208] ;  /* 0x00008200bb887625 */ /* 0x000fcc00078e008c */
[----:B------:R-:W4:Y:S01]  /*0ce0*/  LDG.E.128 R136, [R136.64] ;  /* 0x0000000488887981 */ /* 0x000f22000c1e1d00 */
[----:B------:R-:W-:-:S06]  /*0cf0*/  IMAD.WIDE.U32 R140, R186, R140, c[0x0][0x208] ;  /* 0x00008200ba8c7625 */ /* 0x000fcc00078e008c */
[----:B------:R-:W4:Y:S01]  /*0d00*/  LDG.E.128 R140, [R140.64] ;  /* 0x000000048c8c7981 */ /* 0x000f22000c1e1d00 */
[----:B--2---:R-:W-:Y:S02]  /*0d10*/  FSEL R222, R222, RZ, !P1 ;  /* 0x000000ffdede7208 */ /* 0x004fe40004800000 */
[----:B---3--:R-:W-:-:S03]  /*0d20*/  PRMT R228, RZ, 0x5410, R89 ;  /* 0x00005410ffe47816 */ /* 0x008fc60000000059 */
[C---:B----4-:R-:W-:Y:S02]  /*0d30*/  FADD.FTZ R225, -R222.reuse, R86 ;  /* 0x00000056dee17221 */ /* 0x050fe40000010100 */
[----:B------:R-:W-:Y:S01]  /*0d40*/  FADD.FTZ R227, -R222, R87 ;  /* 0x00000057dee37221 */ /* 0x000fe20000010100 */
[----:B------:R-:W-:Y:S01]  /*0d50*/  PRMT R231, RZ, 0x7610, R89 ;  /* 0x00007610ffe77816 */ /* 0x000fe20000000059 */
[C---:B------:R-:W-:Y:S02]  /*0d60*/  FMUL.FTZ R225, R181.reuse, R225 ;  /* 0x000000e1b5e17220 */ /* 0x040fe40000410000 */
[----:B------:R-:W-:Y:S02]  /*0d70*/  FMUL.FTZ R227, R181, R227 ;  /* 0x000000e3b5e37220 */ /* 0x000fe40000410000 */
[----:B------:R-:W-:Y:S02]  /*0d80*/  FADD.FTZ R152, R228, R152 ;  /* 0x00000098e4987221 */ /* 0x000fe40000010000 */
[----:B------:R-:W-:-:S02]  /*0d90*/  FFMA.FTZ R4, R225, R228, R4 ;  /* 0x000000e4e1047223 */ /* 0x000fc40000010004 */
[----:B------:R-:W-:Y:S02]  /*0da0*/  FADD.FTZ R151, R231, R151 ;  /* 0x00000097e7977221 */ /* 0x000fe40000010000 */
[-C--:B------:R-:W-:Y:S02]  /*0db0*/  FFMA.FTZ R3, R227, R231.reuse, R3 ;  /* 0x000000e7e3037223 */ /* 0x080fe40000010003 */
[----:B------:R-:W-:Y:S02]  /*0dc0*/  FMUL.FTZ R228, R243, R228 ;  /* 0x000000e4f3e47220 */ /* 0x000fe40000410000 */
[----:B------:R-:W-:Y:S01]  /*0dd0*/  FMUL.FTZ R231, R242, R231 ;  /* 0x000000e7f2e77220 */ /* 0x000fe20000410000 */
[----:B------:R-:W2:Y:S04]  /*0de0*/  LDL R243, [R1+0x4] ;  /* 0x0000040001f37983 */ /* 0x000ea80000100800 */
[----:B------:R-:W3:Y:S01]  /*0df0*/  LDL R242, [R1] ;  /* 0x0000000001f27983 */ /* 0x000ee20000100800 */
[----:B------:R-:W-:Y:S01]  /*0e00*/  @P0 PRMT R180, RZ, 0x5410, R223 ;  /* 0x00005410ffb40816 */ /* 0x000fe200000000df */
[C---:B------:R-:W-:Y:S01]  /*0e10*/  FADD.FTZ R223, -R222.reuse, R84 ;  /* 0x00000054dedf7221 */ /* 0x040fe20000010100 */
[----:B------:R-:W-:Y:S01]  /*0e20*/  PRMT R226, RZ, 0x5410, R88 ;  /* 0x00005410ffe27816 */ /* 0x000fe20000000058 */
[----:B------:R-:W-:-:S02]  /*0e30*/  FADD.FTZ R224, -R222, R85 ;  /* 0x00000055dee07221 */ /* 0x000fc40000010100 */
[C---:B------:R-:W-:Y:S01]  /*0e40*/  FMUL.FTZ R223, R181.reuse, R223 ;  /* 0x000000dfb5df7220 */ /* 0x040fe20000410000 */
[----:B------:R-:W-:Y:S01]  /*0e50*/  PRMT R229, RZ, 0x7610, R88 ;  /* 0x00007610ffe57816 */ /* 0x000fe20000000058 */
[----:B------:R-:W-:Y:S02]  /*0e60*/  FMUL.FTZ R224, R181, R224 ;  /* 0x000000e0b5e07220 */ /* 0x000fe40000410000 */
[----:B------:R-:W-:Y:S02]  /*0e70*/  FADD.FTZ R150, R226, R150 ;  /* 0x00000096e2967221 */ /* 0x000fe40000010000 */
[-C--:B------:R-:W-:Y:S02]  /*0e80*/  FFMA.FTZ R2, R223, R226.reuse, R2 ;  /* 0x000000e2df027223 */ /* 0x080fe40000010002 */
[----:B------:R-:W-:Y:S02]  /*0e90*/  FMUL.FTZ R226, R245, R226 ;  /* 0x000000e2f5e27220 */ /* 0x000fe40000410000 */
[----:B------:R-:W4:Y:S01]  /*0ea0*/  LDL R245, [R1+0xc] ;  /* 0x00000c0001f57983 */ /* 0x000f220000100800 */
[----:B------:R-:W-:-:S02]  /*0eb0*/  FADD.FTZ R149, R229, R149 ;  /* 0x00000095e5957221 */ /* 0x000fc40000010000 */
[-C--:B------:R-:W-:Y:S02]  /*0ec0*/  FFMA.FTZ R0, R224, R229.reuse, R0 ;  /* 0x000000e5e0007223 */ /* 0x080fe40000010000 */
[----:B------:R-:W-:Y:S02]  /*0ed0*/  FMUL.FTZ R229, R244, R229 ;  /* 0x000000e5f4e57220 */ /* 0x000fe40000410000 */
[----:B------:R-:W4:Y:S01]  /*0ee0*/  LDL R244, [R1+0x8] ;  /* 0x0000080001f47983 */ /* 0x000f220000100800 */
[----:B------:R-:W-:-:S04]  /*0ef0*/  ISETP.NE.U32.AND P0, PT, RZ, c[0x0][0x218], PT ;  /* 0x00008600ff007a0c */ /* 0x000fc80003f05070 */
[----:B------:R-:W-:-:S13]  /*0f00*/  ISETP.NE.AND.EX P0, PT, RZ, c[0x0][0x21c], PT, P0 ;  /* 0x00008700ff007a0c */ /* 0x000fda0003f05300 */
[----:B------:R-:W-:-:S05]  /*0f10*/  @P0 IMAD.WIDE.U32 R84, R207, R233, c[0x0][0x218] ;  /* 0x00008600cf540625 */ /* 0x000fca00078e00e9 */
[----:B------:R0:W5:Y:S04]  /*0f20*/  @P0 LDG.E.128 R36, [R84.64] ;  /* 0x0000000454240981 */ /* 0x000168000c1e1d00 */
[----:B------:R0:W5:Y:S01]  /*0f30*/  @P0 LDG.E.128 R40, [R84.64+0x10] ;  /* 0x0000100454280981 */ /* 0x000162000c1e1d00 */
[----:B------:R-:W-:-:S04]  /*0f40*/  @P0 IMAD.WIDE.U32 R86, R233, R199, c[0x0][0x218] ;  /* 0x00008600e9560625 */ /* 0x000fc800078e00c7 */
[----:B------:R-:W-:Y:S01]  /*0f50*/  FADD.FTZ R96, -R222, R96 ;  /* 0x00000060de607221 */ /* 0x000fe20000010100 */
[----:B------:R1:W5:Y:S01]  /*0f60*/  @P0 LDG.E.128 R52, [R86.64] ;  /* 0x0000000456340981 */ /* 0x000362000c1e1d00 */
[----:B0-----:R-:W-:-:S03]  /*0f70*/  @P0 IMAD.WIDE.U32 R84, R233, R187, c[0x0][0x218] ;  /* 0x00008600e9540625 */ /* 0x001fc600078e00bb */
[----:B------:R1:W5:Y:S04]  /*0f80*/  @P0 LDG.E.128 R56, [R86.64+0x10] ;  /* 0x0000100456380981 */ /* 0x000368000c1e1d00 */
[----:B------:R0:W5:Y:S01]  /*0f90*/  @P0 LDG.E.128 R60, [R84.64] ;  /* 0x00000004543c0981 */ /* 0x000162000c1e1d00 */
[----:B------:R-:W-:-:S03]  /*0fa0*/  FADD.FTZ R97, -R222, R97 ;  /* 0x00000061de617221 */ /* 0x000fc60000010100 */
[----:B------:R0:W5:Y:S01]  /*0fb0*/  @P0 LDG.E.128 R64, [R84.64+0x10] ;  /* 0x0000100454400981 */ /* 0x000162000c1e1d00 */
[C---:B------:R-:W-:Y:S01]  /*0fc0*/  FADD.FTZ R108, -R222.reuse, R108 ;  /* 0x0000006cde6c7221 */ /* 0x040fe20000010100 */
[----:B-1----:R-:W-:Y:S01]  /*0fd0*/  PRMT R86, RZ, 0x5410, R100 ;  /* 0x00005410ff567816 */ /* 0x002fe20000000064 */
[----:B------:R-:W-:Y:S01]  /*0fe0*/  FADD.FTZ R110, -R222, R110 ;  /* 0x0000006ede6e7221 */ /* 0x000fe20000010100 */
[----:B------:R-:W-:Y:S01]  /*0ff0*/  PRMT R100, RZ, 0x7610, R100 ;  /* 0x00007610ff647816 */ /* 0x000fe20000000064 */
[----:B------:R-:W-:Y:S02]  /*1000*/  FMUL.FTZ R96, R181, R96 ;  /* 0x00000060b5607220 */ /* 0x000fe40000410000 */
[----:B0-----:R-:W-:-:S04]  /*1010*/  @P0 IMAD.WIDE.U32 R84, R233, R186, c[0x0][0x218] ;  /* 0x00008600e9540625 */ /* 0x001fc800078e00ba */
[C---:B------:R-:W-:Y:S01]  /*1020*/  FMUL.FTZ R97, R181.reuse, R97 ;  /* 0x00000061b5617220 */ /* 0x040fe20000410000 */
[----:B------:R0:W5:Y:S01]  /*1030*/  @P0 LDG.E.128 R68, [R84.64] ;  /* 0x0000000454440981 */ /* 0x000162000c1e1d00 */
[----:B------:R-:W-:-:S03]  /*1040*/  FMUL.FTZ R108, R181, R108 ;  /* 0x0000006cb56c7220 */ /* 0x000fc60000410000 */
[----:B------:R0:W5:Y:S01]  /*1050*/  @P0 LDG.E.128 R72, [R84.64+0x10] ;  /* 0x0000100454480981 */ /* 0x000162000c1e1d00 */
[----:B------:R-:W-:Y:S02]  /*1060*/  FMUL.FTZ R110, R181, R110 ;  /* 0x0000006eb56e7220 */ /* 0x000fe40000410000 */
[----:B------:R-:W-:Y:S02]  /*1070*/  FADD.FTZ R158, R86, R158 ;  /* 0x0000009e569e7221 */ /* 0x000fe40000010000 */
[----:B------:R-:W-:Y:S02]  /*1080*/  FFMA.FTZ R10, R96, R86, R10 ;  /* 0x00000056600a7223 */ /* 0x000fe4000001000a */
[----:B------:R-:W-:Y:S01]  /*1090*/  FADD.FTZ R157, R100, R157 ;  /* 0x0000009d649d7221 */ /* 0x000fe20000010000 */
[----:B0-----:R-:W-:Y:S02]  /*10a0*/  PRMT R84, RZ, 0x5410, R132 ;  /* 0x00005410ff547816 */ /* 0x001fe40000000084 */
[----:B------:R-:W-:Y:S01]  /*10b0*/  PRMT R85, RZ, 0x5410, R133 ;  /* 0x00005410ff557816 */ /* 0x000fe20000000085 */
[----:B------:R-:W-:-:S02]  /*10c0*/  FFMA.FTZ R9, R97, R100, R9 ;  /* 0x0000006461097223 */ /* 0x000fc40000010009 */
[----:B------:R-:W-:Y:S02]  /*10d0*/  FADD.FTZ R166, R84, R166 ;  /* 0x000000a654a67221 */ /* 0x000fe40000010000 */
[----:B------:R-:W-:Y:S02]  /*10e0*/  FFMA.FTZ R18, R108, R84, R18 ;  /* 0x000000546c127223 */ /* 0x000fe40000010012 */
[----:B------:R-:W-:Y:S02]  /*10f0*/  FADD.FTZ R168, R85, R168 ;  /* 0x000000a855a87221 */ /* 0x000fe40000010000 */
[----:B------:R-:W-:Y:S02]  /*1100*/  FFMA.FTZ R20, R110, R85, R20 ;  /* 0x000000556e147223 */ /* 0x000fe40000010014 */
[C---:B------:R-:W-:Y:S01]  /*1110*/  FADD.FTZ R92, -R222.reuse, R92 ;  /* 0x0000005cde5c7221 */ /* 0x040fe20000010100 */
[----:B------:R-:W-:Y:S01]  /*1120*/  PRMT R230, RZ, 0x5410, R90 ;  /* 0x00005410ffe67816 */ /* 0x000fe2000000005a */
[----:B------:R-:W-:-:S02]  /*1130*/  FADD.FTZ R93, -R222, R93 ;  /* 0x0000005dde5d7221 */ /* 0x000fc40000010100 */
[C---:B------:R-:W-:Y:S01]  /*1140*/  FMUL.FTZ R92, R181.reuse, R92 ;  /* 0x0000005cb55c7220 */ /* 0x040fe20000410000 */
[----:B------:R-:W-:Y:S01]  /*1150*/  PRMT R232, RZ, 0x7610, R90 ;  /* 0x00007610ffe87816 */ /* 0x000fe2000000005a */
[----:B------:R-:W-:Y:S02]  /*1160*/  FADD.FTZ R94, -R222, R94 ;  /* 0x0000005ede5e7221 */ /* 0x000fe40000010100 */
[----:B------:R-:W-:Y:S02]  /*1170*/  FADD.FTZ R154, R230, R154 ;  /* 0x0000009ae69a7221 */ /* 0x000fe40000010000 */
[----:B------:R-:W-:Y:S02]  /*1180*/  FMUL.FTZ R93, R181, R93 ;  /* 0x0000005db55d7220 */ /* 0x000fe40000410000 */
[-C--:B------:R-:W-:Y:S02]  /*1190*/  FFMA.FTZ R6, R92, R230.reuse, R6 ;  /* 0x000000e65c067223 */ /* 0x080fe40000010006 */
[----:B------:R-:W-:Y:S01]  /*11a0*/  FMUL.FTZ R230, R247, R230 ;  /* 0x000000e6f7e67220 */ /* 0x000fe20000410000 */
[----:B------:R-:W-:Y:S01]  /*11b0*/  PRMT R90, RZ, 0x5410, R91 ;  /* 0x00005410ff5a7816 */ /* 0x000fe2000000005b */
[----:B------:R-:W-:-:S02]  /*11c0*/  FADD.FTZ R95, -R222, R95 ;  /* 0x0000005fde5f7221 */ /* 0x000fc40000010100 */
[----:B------:R-:W-:Y:S02]  /*11d0*/  FADD.FTZ R153, R232, R153 ;  /* 0x00000099e8997221 */ /* 0x000fe40000010000 */
[----:B------:R-:W-:Y:S02]  /*11e0*/  FMUL.FTZ R94, R181, R94 ;  /* 0x0000005eb55e7220 */ /* 0x000fe40000410000 */
[-C--:B------:R-:W-:Y:S02]  /*11f0*/  FFMA.FTZ R5, R93, R232.reuse, R5 ;  /* 0x000000e85d057223 */ /* 0x080fe40000010005 */
[----:B------:R-:W-:Y:S01]  /*1200*/  FMUL.FTZ R232, R246, R232 ;  /* 0x000000e8f6e87220 */ /* 0x000fe20000410000 */
[----:B------:R-:W-:Y:S01]  /*1210*/  PRMT R91, RZ, 0x7610, R91 ;  /* 0x00007610ff5b7816 */ /* 0x000fe2000000005b */
[----:B------:R-:W-:Y:S02]  /*1220*/  FADD.FTZ R156, R90, R156 ;  /* 0x0000009c5a9c7221 */ /* 0x000fe40000010000 */
[----:B------:R-:W-:-:S02]  /*1230*/  FMUL.FTZ R95, R181, R95 ;  /* 0x0000005fb55f7220 */ /* 0x000fc40000410000 */
[----:B------:R-:W-:Y:S02]  /*1240*/  FFMA.FTZ R8, R94, R90, R8 ;  /* 0x0000005a5e087223 */ /* 0x000fe40000010008 */
[----:B------:R-:W-:Y:S02]  /*1250*/  FADD.FTZ R155, R91, R155 ;  /* 0x0000009b5b9b7221 */ /* 0x000fe40000010000 */
[----:B------:R-:W-:Y:S02]  /*1260*/  FFMA.FTZ R7, R95, R91, R7 ;  /* 0x0000005b5f077223 */ /* 0x000fe40000010007 */
[C---:B------:R-:W-:Y:S01]  /*1270*/  FADD.FTZ R98, -R222.reuse, R98 ;  /* 0x00000062de627221 */ /* 0x040fe20000010100 */
[----:B------:R-:W-:Y:S01]  /*1280*/  PRMT R87, RZ, 0x5410, R101 ;  /* 0x00005410ff577816 */ /* 0x000fe20000000065 */
[----:B------:R-:W-:Y:S02]  /*1290*/  FADD.FTZ R99, -R222, R99 ;  /* 0x00000063de637221 */ /* 0x000fe40000010100 */
[----:B------:R-:W-:-:S02]  /*12a0*/  FMUL.FTZ R98, R181, R98 ;  /* 0x00000062b5627220 */ /* 0x000fc40000410000 */
[----:B------:R-:W-:Y:S01]  /*12b0*/  @P0 IMAD.WIDE.U32 R88, R233, R205, c[0x0][0x218] ;  /* 0x00008600e9580625 */ /* 0x000fe200078e00cd */
[----:B------:R-:W-:-:S03]  /*12c0*/  PRMT R101, RZ, 0x7610, R101 ;  /* 0x00007610ff657816 */ /* 0x000fc60000000065 */
[----:B------:R-:W-:Y:S01]  /*12d0*/  FADD.FTZ R104, -R222, R104 ;  /* 0x00000068de687221 */ /* 0x000fe20000010100 */
[----:B------:R0:W5:Y:S01]  /*12e0*/  @P0 LDG.E.128 R44, [R88.64] ;  /* 0x00000004582c0981 */ /* 0x000162000c1e1d00 */
[----:B------:R-:W-:Y:S02]  /*12f0*/  FMUL.FTZ R99, R181, R99 ;  /* 0x00000063b5637220 */ /* 0x000fe40000410000 */
[----:B------:R-:W-:Y:S01]  /*1300*/  FADD.FTZ R160, R87, R160 ;  /* 0x000000a057a07221 */ /* 0x000fe20000010000 */
[----:B------:R0:W5:Y:S01]  /*1310*/  @P0 LDG.E.128 R48, [R88.64+0x10] ;  /* 0x0000100458300981 */ /* 0x000162000c1e1d00 */
[-C--:B------:R-:W-:Y:S02]  /*1320*/  FFMA.FTZ R12, R98, R87.reuse, R12 ;  /* 0x00000057620c7223 */ /* 0x080fe4000001000c */
[----:B------:R-:W-:Y:S02]  /*1330*/  FMUL.FTZ R87, R252, R87 ;  /* 0x00000057fc577220 */ /* 0x000fe40000410000 */
[----:B------:R-:W-:-:S02]  /*1340*/  FADD.FTZ R105, -R222, R105 ;  /* 0x00000069de697221 */ /* 0x000fc40000010100 */
[----:B------:R-:W-:Y:S02]  /*1350*/  FADD.FTZ R159, R101, R159 ;  /* 0x0000009f659f7221 */ /* 0x000fe40000010000 */
[----:B------:R-:W-:Y:S01]  /*1360*/  FMUL.FTZ R104, R181, R104 ;  /* 0x00000068b5687220 */ /* 0x000fe20000410000 */
[--C-:B0-----:R-:W-:Y:S01]  /*1370*/  PRMT R88, RZ, 0x5410, R102.reuse ;  /* 0x00005410ff587816 */ /* 0x101fe20000000066 */
[-C--:B------:R-:W-:Y:S02]  /*1380*/  FFMA.FTZ R11, R99, R101.reuse, R11 ;  /* 0x00000065630b7223 */ /* 0x080fe4000001000b */
[----:B------:R-:W-:Y:S01]  /*1390*/  FMUL.FTZ R101, R251, R101 ;  /* 0x00000065fb657220 */ /* 0x000fe20000410000 */
[----:B------:R-:W-:Y:S01]  /*13a0*/  PRMT R102, RZ, 0x7610, R102 ;  /* 0x00007610ff667816 */ /* 0x000fe20000000066 */
[----:B------:R-:W-:Y:S02]  /*13b0*/  FADD.FTZ R106, -R222, R106 ;  /* 0x0000006ade6a7221 */ /* 0x000fe40000010100 */
[----:B------:R-:W-:-:S02]  /*13c0*/  FADD.FTZ R162, R88, R162 ;  /* 0x000000a258a27221 */ /* 0x000fc40000010000 */
[C---:B------:R-:W-:Y:S02]  /*13d0*/  FMUL.FTZ R105, R181.reuse, R105 ;  /* 0x00000069b5697220 */ /* 0x040fe40000410000 */
[-C--:B------:R-:W-:Y:S02]  /*13e0*/  FFMA.FTZ R14, R104, R88.reuse, R14 ;  /* 0x00000058680e7223 */ /* 0x080fe4000001000e */
[----:B------:R-:W-:Y:S01]  /*13f0*/  FMUL.FTZ R88, R250, R88 ;  /* 0x00000058fa587220 */ /* 0x000fe20000410000 */
[----:B------:R-:W-:Y:S01]  /*1400*/  PRMT R89, RZ, 0x5410, R103 ;  /* 0x00005410ff597816 */ /* 0x000fe20000000067 */
[----:B------:R-:W-:Y:S02]  /*1410*/  FADD.FTZ R107, -R222, R107 ;  /* 0x0000006bde6b7221 */ /* 0x000fe40000010100 */
[----:B------:R-:W-:Y:S02]  /*1420*/  FADD.FTZ R161, R102, R161 ;  /* 0x000000a166a17221 */ /* 0x000fe40000010000 */
[----:B------:R-:W-:-:S02]  /*1430*/  FMUL.FTZ R106, R181, R106 ;  /* 0x0000006ab56a7220 */ /* 0x000fc40000410000 */
[-C--:B------:R-:W-:Y:S02]  /*1440*/  FFMA.FTZ R13, R105, R102.reuse, R13 ;  /* 0x00000066690d7223 */ /* 0x080fe4000001000d */
[----:B------:R-:W-:Y:S01]  /*1450*/  FMUL.FTZ R102, R249, R102 ;  /* 0x00000066f9667220 */ /* 0x000fe20000410000 */
[----:B------:R-:W-:Y:S01]  /*1460*/  PRMT R103, RZ, 0x7610, R103 ;  /* 0x00007610ff677816 */ /* 0x000fe20000000067 */
[----:B------:R-:W-:Y:S02]  /*1470*/  FADD.FTZ R164, R89, R164 ;  /* 0x000000a459a47221 */ /* 0x000fe40000010000 */
[----:B------:R-:W-:Y:S02]  /*1480*/  FMUL.FTZ R107, R181, R107 ;  /* 0x0000006bb56b7220 */ /* 0x000fe40000410000 */
[-C--:B------:R-:W-:Y:S02]  /*1490*/  FFMA.FTZ R16, R106, R89.reuse, R16 ;  /* 0x000000596a107223 */ /* 0x080fe40000010010 */
[----:B------:R-:W-:-:S02]  /*14a0*/  FMUL.FTZ R89, R248, R89 ;  /* 0x00000059f8597220 */ /* 0x000fc40000410000 */
[C---:B------:R-:W-:Y:S02]  /*14b0*/  FADD.FTZ R109, -R222.reuse, R109 ;  /* 0x0000006dde6d7221 */ /* 0x040fe40000010100 */
[----:B------:R-:W-:Y:S02]  /*14c0*/  FADD.FTZ R163, R103, R163 ;  /* 0x000000a367a37221 */ /* 0x000fe40000010000 */
[-C--:B------:R-:W-:Y:S02]  /*14d0*/  FFMA.FTZ R15, R107, R103.reuse, R15 ;  /* 0x000000676b0f7223 */ /* 0x080fe4000001000f */
[----:B------:R-:W-:Y:S01]  /*14e0*/  FMUL.FTZ R103, R221, R103 ;  /* 0x00000067dd677220 */ /* 0x000fe20000410000 */
[----:B------:R-:W-:Y:S01]  /*14f0*/  PRMT R132, RZ, 0x7610, R132 ;  /* 0x00007610ff847816 */ /* 0x000fe20000000084 */
[----:B------:R-:W-:Y:S02]  /*1500*/  FMUL.FTZ R109, R181, R109 ;  /* 0x0000006db56d7220 */ /* 0x000fe40000410000 */
[----:B------:R-:W-:-:S02]  /*1510*/  FADD.FTZ R111, -R222, R111 ;  /* 0x0000006fde6f7221 */ /* 0x000fc40000010100 */
[----:B------:R-:W-:Y:S02]  /*1520*/  FADD.FTZ R165, R132, R165 ;  /* 0x000000a584a57221 */ /* 0x000fe40000010000 */
[-C--:B------:R-:W-:Y:S02]  /*1530*/  FFMA.FTZ R17, R109, R132.reuse, R17 ;  /* 0x000000846d117223 */ /* 0x080fe40000010011 */
[----:B------:R-:W-:Y:S02]  /*1540*/  FMUL.FTZ R132, R219, R132 ;  /* 0x00000084db847220 */ /* 0x000fe40000410000 */
[C---:B------:R-:W-:Y:S02]  /*1550*/  FADD.FTZ R112, -R222.reuse, R112 ;  /* 0x00000070de707221 */ /* 0x040fe40000010100 */
[C---:B------:R-:W-:Y:S02]  /*1560*/  FADD.FTZ R113, -R222.reuse, R113 ;  /* 0x00000071de717221 */ /* 0x040fe40000010100 */
[----:B------:R-:W-:-:S02]  /*1570*/  FADD.FTZ R114, -R222, R114 ;  /* 0x00000072de727221 */ /* 0x000fc40000010100 */
[----:B------:R-:W-:Y:S02]  /*1580*/  FADD.FTZ R115, -R222, R115 ;  /* 0x00000073de737221 */ /* 0x000fe40000010100 */
[----:B--2---:R-:W-:Y:S02]  /*1590*/  FMUL.FTZ R86, R243, R86 ;  /* 0x00000056f3567220 */ /* 0x004fe40000410000 */
[----:B------:R-:W-:Y:S02]  /*15a0*/  FMUL.FTZ R243, R218, R85 ;  /* 0x00000055daf37220 */ /* 0x000fe40000410000 */
[----:B---3--:R-:W-:Y:S02]  /*15b0*/  FMUL.FTZ R100, R242, R100 ;  /* 0x00000064f2647220 */ /* 0x008fe40000410000 */
[----:B------:R-:W-:Y:S02]  /*15c0*/  FMUL.FTZ R242, R220, R84 ;  /* 0x00000054dcf27220 */ /* 0x000fe40000410000 */
        /* <DEDUP_REMOVED lines=10> */
[----:B----4-:R-:W-:Y:S02]  /*1670*/  FMUL.FTZ R90, R245, R90 ;  /* 0x0000005af55a7220 */ /* 0x010fe40000410000 */
        /* <DEDUP_REMOVED lines=77> */
[----:B------:R-:W-:Y:S02]  /*1b50*/  FMUL.FTZ R135, R213, R135 ;  /* 0x00000087d5877220 */ /* 0x000fe40000410000 */
[----:B------:R-:W-:Y:S02]  /*1b60*/  FADD.FTZ R85, R85, R233 ;  /* 0x000000e955557221 */ /* 0x000fe40000010000 */
[----:B------:R-:W-:Y:S01]  /*1b70*/  FFMA.FTZ R84, R114, R233, R84 ;  /* 0x000000e972547223 */ /* 0x000fe20000010054 */
[----:B------:R-:W-:Y:S01]  /*1b80*/  PRMT R136, RZ, 0x7610, R136 ;  /* 0x00007610ff887816 */ /* 0x000fe20000000088 */
[----:B------:R-:W-:-:S02]  /*1b90*/  FMUL.FTZ R117, R181, R117 ;  /* 0x00000075b5757220 */ /* 0x000fc40000410000 */
[----:B------:R-:W-:Y:S02]  /*1ba0*/  FADD.FTZ R174, R234, R174 ;  /* 0x000000aeeaae7221 */ /* 0x000fe40000010000 */
[-C--:B------:R-:W-:Y:S02]  /*1bb0*/  FFMA.FTZ R26, R116, R234.reuse, R26 ;  /* 0x000000ea741a7223 */ /* 0x080fe4000001001a */
        /* <DEDUP_REMOVED lines=108> */
[----:B------:R-:W-:Y:S05]  /*2280*/  BRA.DIV ~URZ, `(.L_x_4992) ;  /* 0x000025327f007947 */ /* 0x000fea000b800000 */
[----:B------:R0:W1:Y:S02]  /*2290*/  SHFL.BFLY PT, R247, R246, 0x1, 0x1f ;  /* 0x0c201f00f6f77f89 */ /* 0x00006400000e0000 */
.L_x_4996:
        /* <DEDUP_REMOVED lines=18> */
.L_x_4997:
[----:B--2---:R-:W-:Y:S01]  /*23c0*/  FADD.FTZ R247, R247, R246 ;  /* 0x000000f6f7f77221 */ /* 0x004fe20000010000 */
[----:B------:R-:W-:Y:S01]  /*23d0*/  ISETP.NE.U32.AND P0, PT, RZ, c[0x0][0x258], PT ;  /* 0x00009600ff007a0c */ /* 0x000fe20003f05070 */
[----:B0-----:R-:W-:Y:S01]  /*23e0*/  FADD.FTZ R85, R84, R245 ;  /* 0x000000f554557221 */ /* 0x001fe20000010000 */
[----:B------:R-:W-:Y:S01]  /*23f0*/  ISETP.NE.U32.AND P2, PT, RZ, c[0x0][0x258], PT ;  /* 0x00009600ff007a0c */ /* 0x000fe20003f45070 */
[----:B------:R-:W-:Y:S01]  /*2400*/  FMUL.FTZ R84, R247, c[0x0][0x1e0] ;  /* 0x00007800f7547a20 */ /* 0x000fe20000410000 */
[----:B------:R-:W-:Y:S01]  /*2410*/  ISETP.NE.AND.EX P0, PT, RZ, c[0x0][0x25c], PT, P0 ;  /* 0x00009700ff007a0c */ /* 0x000fe20003f05300 */
[----:B------:R-:W-:Y:S01]  /*2420*/  FMUL.FTZ R85, R85, c[0x0][0x1e0] ;  /* 0x0000780055557a20 */ /* 0x000fe20000410000 */
[----:B------:R-:W-:Y:S02]  /*2430*/  ISETP.NE.AND.EX P2, PT, RZ, c[0x0][0x25c], PT, P2 ;  /* 0x00009700ff007a0c */ /* 0x000fe40003f45320 */
[----:B------:R-:W-:Y:S02]  /*2440*/  FSEL R84, R84, RZ, !P1 ;  /* 0x000000ff54547208 */ /* 0x000fe40004800000 */
[----:B------:R-:W-:-:S03]  /*2450*/  ISETP.NE.U32.AND P1, PT, RZ, c[0x0][0x218], PT ;  /* 0x00008600ff007a0c */ /* 0x000fc60003f25070 */
[-CC-:B------:R-:W-:Y:S01]  /*2460*/  FFMA.FTZ R223, R223, R85.reuse, R84.reuse ;  /* 0x00000055dfdf7223 */ /* 0x180fe20000010054 */
[----:B------:R-:W-:Y:S01]  /*2470*/  ISETP.NE.AND.EX P1, PT, RZ, c[0x0][0x21c], PT, P1 ;  /* 0x00008700ff007a0c */ /* 0x000fe20003f25310 */
[-CC-:B------:R-:W-:Y:S02]  /*2480*/  FFMA.FTZ R224, R224, R85.reuse, R84.reuse ;  /* 0x00000055e0e07223 */ /* 0x180fe40000010054 */
[-CC-:B------:R-:W-:Y:S02]  /*2490*/  FFMA.FTZ R225, R225, R85.reuse, R84.reuse ;  /* 0x00000055e1e17223 */ /* 0x180fe40000010054 */
[----:B------:R-:W-:Y:S02]  /*24a0*/  FFMA.FTZ R227, R227, R85, R84 ;  /* 0x00000055e3e37223 */ /* 0x000fe40000010054 */
[----:B------:R-:W-:Y:S02]  /*24b0*/  FADD.FTZ R226, R226, -R223 ;  /* 0x800000dfe2e27221 */ /* 0x000fe40000010000 */
[----:B------:R-:W-:-:S02]  /*24c0*/  FADD.FTZ R229, R229, -R224 ;  /* 0x800000e0e5e57221 */ /* 0x000fc40000010000 */
[----:B------:R-:W-:Y:S02]  /*24d0*/  FADD.FTZ R225, R228, -R225 ;  /* 0x800000e1e4e17221 */ /* 0x000fe40000010000 */
[----:B------:R-:W-:Y:S02]  /*24e0*/  FADD.FTZ R227, R231, -R227 ;  /* 0x800000e3e7e37221 */ /* 0x000fe40000010000 */
[-CC-:B------:R-:W-:Y:S02]  /*24f0*/  FFMA.FTZ R92, R92, R85.reuse, R84.reuse ;  /* 0x000000555c5c7223 */ /* 0x180fe40000010054 */
[-CC-:B------:R-:W-:Y:S02]  /*2500*/  FFMA.FTZ R93, R93, R85.reuse, R84.reuse ;  /* 0x000000555d5d7223 */ /* 0x180fe40000010054 */
[-CC-:B------:R-:W-:Y:S02]  /*2510*/  FFMA.FTZ R94, R94, R85.reuse, R84.reuse ;  /* 0x000000555e5e7223 */ /* 0x180fe40000010054 */
[----:B------:R-:W-:-:S02]  /*2520*/  FFMA.FTZ R95, R95, R85, R84 ;  /* 0x000000555f5f7223 */ /* 0x000fc40000010054 */
[--C-:B------:R-:W-:Y:S02]  /*2530*/  FFMA.FTZ R104, R104, R85, R84.reuse ;  /* 0x0000005568687223 */ /* 0x100fe40000010054 */
[C---:B------:R-:W-:Y:S02]  /*2540*/  FMUL.FTZ R226, R181.reuse, R226 ;  /* 0x000000e2b5e27220 */ /* 0x040fe40000410000 */
[C---:B------:R-:W-:Y:S02]  /*2550*/  FMUL.FTZ R229, R181.reuse, R229 ;  /* 0x000000e5b5e57220 */ /* 0x040fe40000410000 */
[C---:B------:R-:W-:Y:S02]  /*2560*/  FMUL.FTZ R225, R181.reuse, R225 ;  /* 0x000000e1b5e17220 */ /* 0x040fe40000410000 */
[----:B------:R-:W-:Y:S02]  /*2570*/  FMUL.FTZ R227, R181, R227 ;  /* 0x000000e3b5e37220 */ /* 0x000fe40000410000 */
[----:B------:R-:W-:-:S02]  /*2580*/  FFMA.FTZ R97, R97, R85, R84 ;  /* 0x0000005561617223 */ /* 0x000fc40000010054 */
[-C--:B------:R-:W-:Y:S02]  /*2590*/  FFMA.FTZ R99, R99, R85.reuse, R84 ;  /* 0x0000005563637223 */ /* 0x080fe40000010054 */
[----:B------:R-:W-:Y:S02]  /*25a0*/  FADD.FTZ R92, R230, -R92 ;  /* 0x8000005ce65c7221 */ /* 0x000fe40000010000 */
[----:B------:R-:W-:Y:S02]  /*25b0*/  FADD.FTZ R93, R232, -R93 ;  /* 0x8000005de85d7221 */ /* 0x000fe40000010000 */
[----:B------:R-:W-:Y:S02]  /*25c0*/  FADD.FTZ R94, R90, -R94 ;  /* 0x8000005e5a5e7221 */ /* 0x000fe40000010000 */
[----:B------:R-:W-:Y:S02]  /*25d0*/  FADD.FTZ R95, R91, -R95 ;  /* 0x8000005f5b5f7221 */ /* 0x000fe40000010000 */
[----:B------:R-:W-:Y:S01]  /*25e0*/  FADD.FTZ R104, R88, -R104 ;  /* 0x8000006858687221 */ /* 0x000fe20000010000 */
[----:B------:R-:W-:Y:S01]  /*25f0*/  @P0 MOV R88, 0x20 ;  /* 0x0000002000580802 */ /* 0x000fe20000000f00 */
[----:B------:R-:W-:-:S02]  /*2600*/  FFMA.FTZ R96, R96, R85, R84 ;  /* 0x0000005560607223 */ /* 0x000fc40000010054 */
[-CC-:B------:R-:W-:Y:S02]  /*2610*/  FFMA.FTZ R98, R98, R85.reuse, R84.reuse ;  /* 0x0000005562627223 */ /* 0x180fe40000010054 */
[----:B------:R-:W-:Y:S02]  /*2620*/  FFMA.FTZ R106, R106, R85, R84 ;  /* 0x000000556a6a7223 */ /* 0x000fe40000010054 */
[----:B-----5:R-:W-:Y:S02]  /*2630*/  @P1 FADD.FTZ R226, R36, R226 ;  /* 0x000000e224e21221 */ /* 0x020fe40000010000 */
[----:B------:R-:W-:Y:S02]  /*2640*/  @P1 FADD.FTZ R229, R37, R229 ;  /* 0x000000e525e51221 */ /* 0x000fe40000010000 */
[----:B------:R-:W-:Y:S02]  /*2650*/  @P1 FADD.FTZ R225, R38, R225 ;  /* 0x000000e126e11221 */ /* 0x000fe40000010000 */
[----:B------:R-:W-:-:S02]  /*2660*/  @P1 FADD.FTZ R227, R39, R227 ;  /* 0x000000e327e31221 */ /* 0x000fc40000010000 */
[----:B------:R-:W-:Y:S02]  /*2670*/  FADD.FTZ R97, R100, -R97 ;  /* 0x8000006164617221 */ /* 0x000fe40000010000 */
[----:B------:R-:W-:Y:S02]  /*2680*/  FADD.FTZ R99, R101, -R99 ;  /* 0x8000006365637221 */ /* 0x000fe40000010000 */
[C---:B------:R-:W-:Y:S02]  /*2690*/  FMUL.FTZ R90, R181.reuse, R92 ;  /* 0x0000005cb55a7220 */ /* 0x040fe40000410000 */
[C---:B------:R-:W-:Y:S02]  /*26a0*/  FMUL.FTZ R91, R181.reuse, R93 ;  /* 0x0000005db55b7220 */ /* 0x040fe40000410000 */
[C---:B------:R-:W-:Y:S02]  /*26b0*/  FMUL.FTZ R100, R181.reuse, R94 ;  /* 0x0000005eb5647220 */ /* 0x040fe40000410000 */
[----:B------:R-:W-:-:S02]  /*26c0*/  FMUL.FTZ R101, R181, R95 ;  /* 0x0000005fb5657220 */ /* 0x000fc40000410000 */
        /* <DEDUP_REMOVED lines=25> */
[----:B------:R-:W-:Y:S01]  /*2860*/  FFMA.FTZ R131, R131, R85, R84 ;  /* 0x0000005583837223 */ /* 0x000fe20000010054 */
[----:B------:R-:W-:Y:S01]  /*2870*/  SEL R84, R226, R76, P2 ;  /* 0x0000004ce2547207 */ /* 0x000fe20001000000 */
[----:B------:R-:W-:Y:S01]  /*2880*/  FADD.FTZ R96, R86, -R96 ;  /* 0x8000006056607221 */ /* 0x000fe20000010000 */
[----:B------:R-:W-:Y:S01]  /*2890*/  SEL R85, R229, R77, P2 ;  /* 0x0000004de5557207 */ /* 0x000fe20001000000 */
[----:B------:R-:W-:Y:S01]  /*28a0*/  FADD.FTZ R98, R87, -R98 ;  /* 0x8000006257627221 */ /* 0x000fe20000010000 */
[----:B------:R-:W-:Y:S01]  /*28b0*/  SEL R86, R225, R78, P2 ;  /* 0x0000004ee1567207 */ /* 0x000fe20001000000 */
[----:B------:R-:W-:Y:S01]  /*28c0*/  FADD.FTZ R106, R89, -R106 ;  /* 0x8000006a596a7221 */ /* 0x000fe20000010000 */
[----:B------:R-:W-:Y:S01]  /*28d0*/  SEL R87, R227, R79, P2 ;  /* 0x0000004fe3577207 */ /* 0x000fe20001000000 */
[----:B------:R-:W-:-:S04]  /*28e0*/  @P0 IMAD.WIDE.U32 R88, R207, R88, c[0x0][0x258] ;  /* 0x00009600cf580625 */ /* 0x000fc800078e0058 */
[----:B------:R-:W-:Y:S01]  /*28f0*/  @P1 FADD.FTZ R90, R40, R90 ;  /* 0x0000005a285a1221 */ /* 0x000fe20000010000 */
[----:B------:R0:W-:Y:S01]  /*2900*/  @P0 STG.E.128 [R88.64], R84 ;  /* 0x0000005458000986 */ /* 0x0001e2000c101d04 */
[----:B------:R-:W-:Y:S02]  /*2910*/  @P1 FADD.FTZ R91, R41, R91 ;  /* 0x0000005b295b1221 */ /* 0x000fe40000010000 */
[----:B------:R-:W-:Y:S02]  /*2920*/  @P1 FADD.FTZ R100, R42, R100 ;  /* 0x000000642a641221 */ /* 0x000fe40000010000 */
[----:B------:R-:W-:Y:S02]  /*2930*/  @P1 FADD.FTZ R101, R43, R101 ;  /* 0x000000652b651221 */ /* 0x000fe40000010000 */
[C---:B------:R-:W-:Y:S02]  /*2940*/  FMUL.FTZ R92, R181.reuse, R96 ;  /* 0x00000060b55c7220 */ /* 0x040fe40000410000 */
[----:B------:R-:W-:-:S02]  /*2950*/  FMUL.FTZ R93, R181, R97 ;  /* 0x00000061b55d7220 */ /* 0x000fc40000410000 */
[----:B------:R-:W-:Y:S02]  /*2960*/  FADD.FTZ R105, R102, -R105 ;  /* 0x8000006966697221 */ /* 0x000fe40000010000 */
[----:B------:R-:W-:Y:S02]  /*2970*/  FADD.FTZ R107, R103, -R107 ;  /* 0x8000006b676b7221 */ /* 0x000fe40000010000 */
[----:B------:R-:W-:Y:S02]  /*2980*/  @P1 FADD.FTZ R92, R44, R92 ;  /* 0x0000005c2c5c1221 */ /* 0x000fe40000010000 */
[----:B------:R-:W-:Y:S01]  /*2990*/  @P1 FADD.FTZ R93, R45, R93 ;  /* 0x0000005d2d5d1221 */ /* 0x000fe20000010000 */
[----:B0-----:R-:W-:Y:S01]  /*29a0*/  SEL R84, R90, R80, P2 ;  /* 0x000000505a547207 */ /* 0x001fe20001000000 */
[----:B------:R-:W-:Y:S01]  /*29b0*/  FADD.FTZ R109, R132, -R109 ;  /* 0x8000006d846d7221 */ /* 0x000fe20000010000 */
[----:B------:R-:W-:Y:S01]  /*29c0*/  SEL R85, R91, R81, P2 ;  /* 0x000000515b557207 */ /* 0x000fe20001000000 */
[C---:B------:R-:W-:Y:S01]  /*29d0*/  FMUL.FTZ R94, R181.reuse, R98 ;  /* 0x00000062b55e7220 */ /* 0x040fe20000410000 */
[----:B------:R-:W-:Y:S01]  /*29e0*/  SEL R86, R100, R82, P2 ;  /* 0x0000005264567207 */ /* 0x000fe20001000000 */
[----:B------:R-:W-:Y:S01]  /*29f0*/  FMUL.FTZ R95, R181, R99 ;  /* 0x00000063b55f7220 */ /* 0x000fe20000410000 */
[----:B------:R-:W-:Y:S01]  /*2a00*/  SEL R87, R101, R83, P2 ;  /* 0x0000005365577207 */ /* 0x000fe20001000000 */
[----:B------:R-:W-:-:S02]  /*2a10*/  FADD.FTZ R129, R142, -R129 ;  /* 0x800000818e817221 */ /* 0x000fc40000010000 */
[C---:B------:R-:W-:Y:S01]  /*2a20*/  FMUL.FTZ R96, R181.reuse, R104 ;  /* 0x00000068b5607220 */ /* 0x040fe20000410000 */
[----:B------:R-:W-:Y:S01]  /*2a30*/  @P0 MOV R104, 0x20 ;  /* 0x0000002000680802 */ /* 0x000fe20000000f00 */
[C---:B------:R-:W-:Y:S01]  /*2a40*/  FMUL.FTZ R97, R181.reuse, R105 ;  /* 0x00000069b5617220 */ /* 0x040fe20000410000 */
[----:B------:R0:W-:Y:S01]  /*2a50*/  @P0 STG.E.128 [R88.64+0x10], R84 ;  /* 0x0000105458000986 */ /* 0x0001e2000c101d04 */
[C---:B------:R-:W-:Y:S02]  /*2a60*/  FMUL.FTZ R98, R181.reuse, R106 ;  /* 0x0000006ab5627220 */ /* 0x040fe40000410000 */
[----:B------:R-:W-:Y:S02]  /*2a70*/  FMUL.FTZ R99, R181, R107 ;  /* 0x0000006bb5637220 */ /* 0x000fe40000410000 */
[-C--:B------:R-:W-:Y:S02]  /*2a80*/  FMUL.FTZ R90, R90, R180.reuse ;  /* 0x000000b45a5a7220 */ /* 0x080fe40000410000 */
[----:B------:R-:W-:-:S02]  /*2a90*/  FMUL.FTZ R91, R91, R180 ;  /* 0x000000b45b5b7220 */ /* 0x000fc40000410000 */
[----:B------:R-:W-:Y:S02]  /*2aa0*/  FADD.FTZ R237, R237, -R122 ;  /* 0x8000007aeded7221 */ /* 0x000fe40000010000 */
[-C--:B------:R-:W-:Y:S02]  /*2ab0*/  FMUL.FTZ R100, R100, R180.reuse ;  /* 0x000000b464647220 */ /* 0x080fe40000410000 */
[-C--:B------:R-:W-:Y:S02]  /*2ac0*/  FMUL.FTZ R101, R101, R180.reuse ;  /* 0x000000b465657220 */ /* 0x080fe40000410000 */
[----:B------:R-:W-:Y:S02]  /*2ad0*/  FMUL.FTZ R122, R181, R109 ;  /* 0x0000006db57a7220 */ /* 0x000fe40000410000 */
[----:B------:R-:W-:Y:S01]  /*2ae0*/  FMUL.FTZ R225, R225, R180 ;  /* 0x000000b4e1e17220 */ /* 0x000fe20000410000 */
[----:B0-----:R-:W-:Y:S01]  /*2af0*/  F2FP.BF16.PACK_AB R86, R91, R90 ;  /* 0x0000005a5b56723e */ /* 0x001fe200000010ff */
[C---:B------:R-:W-:Y:S01]  /*2b00*/  FMUL.FTZ R88, R92.reuse, R180 ;  /* 0x000000b45c587220 */ /* 0x040fe20000410000 */
[----:B------:R-:W-:Y:S01]  /*2b10*/  F2FP.BF16.PACK_AB R87, R101, R100 ;  /* 0x000000646557723e */ /* 0x000fe200000010ff */
[----:B------:R-:W-:Y:S01]  /*2b20*/  FMUL.FTZ R89, R93, R180 ;  /* 0x000000b45d597220 */ /* 0x000fe20000410000 */
[----:B------:R-:W-:Y:S01]  /*2b30*/  SEL R92, R92, R76, P2 ;  /* 0x0000004c5c5c7207 */ /* 0x000fe20001000000 */
[----:B------:R-:W-:Y:S01]  /*2b40*/  FMUL.FTZ R102, R227, R180 ;  /* 0x000000b4e3667220 */ /* 0x000fe20000410000 */
[----:B------:R-:W-:Y:S01]  /*2b50*/  SEL R93, R93, R77, P2 ;  /* 0x0000004d5d5d7207 */ /* 0x000fe20001000000 */
[----:B------:R-:W-:Y:S01]  /*2b60*/  @P1 FADD.FTZ R94, R46, R94 ;  /* 0x0000005e2e5e1221 */ /* 0x000fe20000010000 */
[----:B------:R-:W-:Y:S01]  /*2b70*/  F2FP.BF16.PACK_AB R88, R89, R88 ;  /* 0x000000585958723e */ /* 0x000fe200000010ff */
[----:B------:R-:W-:Y:S01]  /*2b80*/  @P1 FADD.FTZ R95, R47, R95 ;  /* 0x0000005f2f5f1221 */ /* 0x000fe20000010000 */
[----:B------:R-:W-:Y:S01]  /*2b90*/  F2FP.BF16.PACK_AB R85, R102, R225 ;  /* 0x000000e16655723e */ /* 0x000fe200000010ff */
[----:B------:R-:W-:Y:S01]  /*2ba0*/  FMUL.FTZ R109, R181, R129 ;  /* 0x00000081b56d7220 */ /* 0x000fe20000410000 */
[----:B------:R-:W-:Y:S01]  /*2bb0*/  HFMA2.MMA R129, -RZ, RZ, 0, 9.5367431640625e-07 ;  /* 0x00000010ff817435 */ /* 0x000fe200000001ff */
[----:B------:R-:W-:-:S02]  /*2bc0*/  @P1 FADD.FTZ R96, R48, R96 ;  /* 0x0000006030601221 */ /* 0x000fc40000010000 */
[----:B------:R-:W-:Y:S02]  /*2bd0*/  @P1 FADD.FTZ R97, R49, R97 ;  /* 0x0000006131611221 */ /* 0x000fe40000010000 */
[----:B------:R-:W-:Y:S02]  /*2be0*/  @P1 FADD.FTZ R98, R50, R98 ;  /* 0x0000006232621221 */ /* 0x000fe40000010000 */
[----:B------:R-:W-:Y:S02]  /*2bf0*/  @P1 FADD.FTZ R99, R51, R99 ;  /* 0x0000006333631221 */ /* 0x000fe40000010000 */
[C---:B------:R-:W-:Y:S01]  /*2c00*/  FMUL.FTZ R89, R94.reuse, R180 ;  /* 0x000000b45e597220 */ /* 0x040fe20000410000 */
[----:B------:R-:W-:Y:S01]  /*2c10*/  SEL R94, R94, R78, P2 ;  /* 0x0000004e5e5e7207 */ /* 0x000fe20001000000 */
[CC--:B------:R-:W-:Y:S01]  /*2c20*/  FMUL.FTZ R90, R95.reuse, R180.reuse ;  /* 0x000000b45f5a7220 */ /* 0x0c0fe20000410000 */
[----:B------:R-:W-:Y:S01]  /*2c30*/  SEL R95, R95, R79, P2 ;  /* 0x0000004f5f5f7207 */ /* 0x000fe20001000000 */
[C---:B------:R-:W-:Y:S01]  /*2c40*/  FMUL.FTZ R91, R96.reuse, R180 ;  /* 0x000000b4605b7220 */ /* 0x040fe20000410000 */
[----:B------:R-:W-:Y:S01]  /*2c50*/  SEL R96, R96, R80, P2 ;  /* 0x0000005060607207 */ /* 0x000fe20001000000 */
[CC--:B------:R-:W-:Y:S01]  /*2c60*/  FMUL.FTZ R100, R97.reuse, R180.reuse ;  /* 0x000000b461647220 */ /* 0x0c0fe20000410000 */
[----:B------:R-:W-:Y:S01]  /*2c70*/  F2FP.BF16.PACK_AB R89, R90, R89 ;  /* 0x000000595a59723e */ /* 0x000fe200000010ff */
[-C--:B------:R-:W-:Y:S01]  /*2c80*/  FMUL.FTZ R101, R98, R180.reuse ;  /* 0x000000b462657220 */ /* 0x080fe20000410000 */
[----:B------:R-:W-:Y:S01]  /*2c90*/  SEL R97, R97, R81, P2 ;  /* 0x0000005161617207 */ /* 0x000fe20001000000 */
[----:B------:R-:W-:Y:S01]  /*2ca0*/  FMUL.FTZ R102, R99, R180 ;  /* 0x000000b463667220 */ /* 0x000fe20000410000 */
[----:B------:R-:W-:Y:S01]  /*2cb0*/  F2FP.BF16.PACK_AB R90, R100, R91 ;  /* 0x0000005b645a723e */ /* 0x000fe200000010ff */
[----:B------:R-:W-:Y:S01]  /*2cc0*/  FADD.FTZ R110, R243, -R110 ;  /* 0x8000006ef36e7221 */ /* 0x000fe20000010000 */
[----:B------:R-:W-:Y:S01]  /*2cd0*/  SEL R98, R98, R82, P2 ;  /* 0x0000005262627207 */ /* 0x000fe20001000000 */
[----:B------:R-:W-:Y:S01]  /*2ce0*/  FADD.FTZ R111, R222, -R111 ;  /* 0x8000006fde6f7221 */ /* 0x000fe20000010000 */
[----:B------:R-:W-:Y:S01]  /*2cf0*/  F2FP.BF16.PACK_AB R91, R102, R101 ;  /* 0x00000065665b723e */ /* 0x000fe200000010ff */
[-C--:B------:R-:W-:Y:S01]  /*2d00*/  FMUL.FTZ R226, R226, R180.reuse ;  /* 0x000000b4e2e27220 */ /* 0x080fe20000410000 */
[----:B------:R-:W-:Y:S01]  /*2d10*/  SEL R99, R99, R83, P2 ;  /* 0x0000005363637207 */ /* 0x000fe20001000000 */
[----:B------:R-:W-:-:S02]  /*2d20*/  FMUL.FTZ R229, R229, R180 ;  /* 0x000000b4e5e57220 */ /* 0x000fc40000410000 */
[----:B------:R-:W-:Y:S02]  /*2d30*/  FADD.FTZ R112, R133, -R112 ;  /* 0x8000007085707221 */ /* 0x000fe40000010000 */
[----:B------:R-:W-:Y:S01]  /*2d40*/  FADD.FTZ R113, R134, -R113 ;  /* 0x8000007186717221 */ /* 0x000fe20000010000 */
[----:B------:R-:W-:Y:S01]  /*2d50*/  F2FP.BF16.PACK_AB R84, R229, R226 ;  /* 0x000000e2e554723e */ /* 0x000fe200000010ff */
[----:B------:R-:W-:Y:S02]  /*2d60*/  FADD.FTZ R114, R233, -R114 ;  /* 0x80000072e9727221 */ /* 0x000fe40000010000 */
[----:B------:R-:W-:Y:S02]  /*2d70*/  FADD.FTZ R115, R135, -R115 ;  /* 0x8000007387737221 */ /* 0x000fe40000010000 */
[----:B------:R-:W-:Y:S02]  /*2d80*/  FADD.FTZ R139, R139, -R123 ;  /* 0x8000007b8b8b7221 */ /* 0x000fe40000010000 */
[----:B------:R-:W-:-:S02]  /*2d90*/  FADD.FTZ R238, R238, -R124 ;  /* 0x8000007ceeee7221 */ /* 0x000fc40000010000 */
[----:B------:R-:W-:Y:S02]  /*2da0*/  FADD.FTZ R140, R140, -R125 ;  /* 0x8000007d8c8c7221 */ /* 0x000fe40000010000 */
[----:B------:R-:W-:Y:S02]  /*2db0*/  FADD.FTZ R239, R239, -R126 ;  /* 0x8000007eefef7221 */ /* 0x000fe40000010000 */
[C---:B------:R-:W-:Y:S02]  /*2dc0*/  FMUL.FTZ R123, R181.reuse, R110 ;  /* 0x0000006eb57b7220 */ /* 0x040fe40000410000 */
[----:B------:R-:W-:Y:S02]  /*2dd0*/  FMUL.FTZ R124, R181, R111 ;  /* 0x0000006fb57c7220 */ /* 0x000fe40000410000 */
[----:B------:R-:W-:Y:S02]  /*2de0*/  FADD.FTZ R141, R141, -R127 ;  /* 0x8000007f8d8d7221 */ /* 0x000fe40000010000 */
[----:B------:R-:W-:-:S02]  /*2df0*/  FADD.FTZ R240, R240, -R128 ;  /* 0x80000080f0f07221 */ /* 0x000fc40000010000 */
[C---:B------:R-:W-:Y:S02]  /*2e00*/  FMUL.FTZ R125, R181.reuse, R112 ;  /* 0x00000070b57d7220 */ /* 0x040fe40000410000 */
[----:B------:R-:W-:Y:S02]  /*2e10*/  FMUL.FTZ R126, R181, R113 ;  /* 0x00000071b57e7220 */ /* 0x000fe40000410000 */
[----:B------:R-:W-:-:S04]  /*2e20*/  IMAD.WIDE.U32 R100, R207, R129, c[0x0][0x248] ;  /* 0x00009200cf647625 */ /* 0x000fc800078e0081 */
[C---:B------:R-:W-:Y:S01]  /*2e30*/  FMUL.FTZ R127, R181.reuse, R114 ;  /* 0x00000072b57f7220 */ /* 0x040fe20000410000 */
[----:B------:R0:W-:Y:S01]  /*2e40*/  STG.E.128 [R100.64], R84 ;  /* 0x0000005464007986 */ /* 0x0001e2000c101d04 */
[----:B------:R-:W-:Y:S02]  /*2e50*/  FMUL.FTZ R128, R181, R115 ;  /* 0x00000073b5807220 */ /* 0x000fe40000410000 */
[----:B------:R-:W-:-:S04]  /*2e60*/  @P0 IMAD.WIDE.U32 R104, R205, R104, c[0x0][0x258] ;  /* 0x00009600cd680625 */ /* 0x000fc800078e0068 */
[----:B------:R-:W-:Y:S01]  /*2e70*/  FADD.FTZ R108, R242, -R108 ;  /* 0x8000006cf26c7221 */ /* 0x000fe20000010000 */
[----:B------:R2:W-:Y:S01]  /*2e80*/  @P0 STG.E.128 [R104.64], R92 ;  /* 0x0000005c68000986 */ /* 0x0005e2000c101d04 */
[----:B------:R-:W-:-:S03]  /*2e90*/  IMAD.WIDE.U32 R102, R205, R129, c[0x0][0x248] ;  /* 0x00009200cd667625 */ /* 0x000fc600078e0081 */
[----:B------:R3:W-:Y:S01]  /*2ea0*/  @P0 STG.E.128 [R104.64+0x10], R96 ;  /* 0x0000106068000986 */ /* 0x0007e2000c101d04 */
[----:B------:R-:W-:Y:S02]  /*2eb0*/  @P1 FADD.FTZ R123, R54, R123 ;  /* 0x0000007b367b1221 */ /* 0x000fe40000010000 */
[----:B------:R-:W-:Y:S01]  /*2ec0*/  @P1 FADD.FTZ R124, R55, R124 ;  /* 0x0000007c377c1221 */ /* 0x000fe20000010000 */
[----:B------:R4:W-:Y:S01]  /*2ed0*/  STG.E.128 [R102.64], R88 ;  /* 0x0000005866007986 */ /* 0x0009e2000c101d04 */
[----:B------:R-:W-:Y:S01]  /*2ee0*/  @P1 FADD.FTZ R125, R56, R125 ;  /* 0x0000007d387d1221 */ /* 0x000fe20000010000 */
[----:B0-----:R-:W-:Y:S01]  /*2ef0*/  @P0 MOV R100, 0x20 ;  /* 0x0000002000640802 */ /* 0x001fe20000000f00 */
[----:B------:R-:W-:Y:S02]  /*2f00*/  @P1 FADD.FTZ R126, R57, R126 ;  /* 0x0000007e397e1221 */ /* 0x000fe40000010000 */
[----:B------:R-:W-:Y:S02]  /*2f10*/  FADD.FTZ R138, R138, -R121 ;  /* 0x800000798a8a7221 */ /* 0x000fe40000010000 */
[----:B------:R-:W-:-:S02]  /*2f20*/  @P1 FADD.FTZ R127, R58, R127 ;  /* 0x0000007f3a7f1221 */ /* 0x000fc40000010000 */
[----:B------:R-:W-:Y:S01]  /*2f30*/  @P1 FADD.FTZ R128, R59, R128 ;  /* 0x000000803b801221 */ /* 0x000fe20000010000 */
[----:B--2---:R-:W-:Y:S01]  /*2f40*/  SEL R92, R125, R80, P2 ;  /* 0x000000507d5c7207 */ /* 0x004fe20001000000 */
[----:B------:R-:W-:Y:S01]  /*2f50*/  FMUL.FTZ R121, R181, R108 ;  /* 0x0000006cb5797220 */ /* 0x000fe20000410000 */
[----:B------:R-:W-:Y:S01]  /*2f60*/  SEL R93, R126, R81, P2 ;  /* 0x000000517e5d7207 */ /* 0x000fe20001000000 */
[----:B------:R-:W-:Y:S01]  /*2f70*/  FADD.FTZ R117, R136, -R117 ;  /* 0x8000007588757221 */ /* 0x000fe20000010000 */
[----:B---3--:R-:W-:Y:S01]  /*2f80*/  @P0 MOV R104, 0x20 ;  /* 0x0000002000680802 */ /* 0x008fe20000000f00 */
[----:B------:R-:W-:Y:S01]  /*2f90*/  FMUL.FTZ R85, R123, R180 ;  /* 0x000000b47b557220 */ /* 0x000fe20000410000 */
[----:B------:R-:W-:Y:S01]  /*2fa0*/  SEL R94, R127, R82, P2 ;  /* 0x000000527f5e7207 */ /* 0x000fe20001000000 */
[CC--:B------:R-:W-:Y:S01]  /*2fb0*/  FMUL.FTZ R86, R124.reuse, R180.reuse ;  /* 0x000000b47c567220 */ /* 0x0c0fe20000410000 */
[----:B----4-:R-:W-:Y:S01]  /*2fc0*/  SEL R91, R124, R79, P2 ;  /* 0x0000004f7c5b7207 */ /* 0x010fe20001000000 */
[----:B------:R-:W-:Y:S01]  /*2fd0*/  FADD.FTZ R116, R234, -R116 ;  /* 0x80000074ea747221 */ /* 0x000fe20000010000 */
[----:B------:R-:W-:Y:S01]  /*2fe0*/  SEL R95, R128, R83, P2 ;  /* 0x00000053805f7207 */ /* 0x000fe20001000000 */
[----:B------:R-:W-:Y:S01]  /*2ff0*/  FADD.FTZ R118, R235, -R118 ;  /* 0x80000076eb767221 */ /* 0x000fe20000010000 */
[----:B------:R-:W-:Y:S01]  /*3000*/  F2FP.BF16.PACK_AB R85, R86, R85 ;  /* 0x000000555655723e */ /* 0x000fe200000010ff */
[----:B------:R-:W-:-:S02]  /*3010*/  FMUL.FTZ R87, R125, R180 ;  /* 0x000000b47d577220 */ /* 0x000fc40000410000 */
[-C--:B------:R-:W-:Y:S02]  /*3020*/  FMUL.FTZ R88, R126, R180.reuse ;  /* 0x000000b47e587220 */ /* 0x080fe40000410000 */
[----:B------:R-:W-:Y:S02]  /*3030*/  FADD.FTZ R137, R137, -R119 ;  /* 0x8000007789897221 */ /* 0x000fe40000010000 */
[----:B------:R-:W-:Y:S01]  /*3040*/  FADD.FTZ R236, R236, -R120 ;  /* 0x80000078ecec7221 */ /* 0x000fe20000010000 */
[----:B------:R-:W-:Y:S01]  /*3050*/  F2FP.BF16.PACK_AB R86, R88, R87 ;  /* 0x000000575856723e */ /* 0x000fe200000010ff */
[----:B------:R-:W-:Y:S02]  /*3060*/  FADD.FTZ R130, R241, -R130 ;  /* 0x80000082f1827221 */ /* 0x000fe40000010000 */
[-C--:B------:R-:W-:Y:S02]  /*3070*/  FMUL.FTZ R89, R127, R180.reuse ;  /* 0x000000b47f597220 */ /* 0x080fe40000410000 */
[----:B------:R-:W-:-:S02]  /*3080*/  FMUL.FTZ R90, R128, R180 ;  /* 0x000000b4805a7220 */ /* 0x000fc40000410000 */
[----:B------:R-:W-:Y:S02]  /*3090*/  FADD.FTZ R131, R143, -R131 ;  /* 0x800000838f837221 */ /* 0x000fe40000010000 */
[----:B------:R-:W-:Y:S01]  /*30a0*/  @P1 FADD.FTZ R121, R52, R121 ;  /* 0x0000007934791221 */ /* 0x000fe20000010000 */
[----:B------:R-:W-:Y:S01]  /*30b0*/  F2FP.BF16.PACK_AB R87, R90, R89 ;  /* 0x000000595a57723e */ /* 0x000fe200000010ff */
[----:B------:R-:W-:Y:S01]  /*30c0*/  @P1 FADD.FTZ R122, R53, R122 ;  /* 0x0000007a357a1221 */ /* 0x000fe20000010000 */
[----:B------:R-:W-:Y:S01]  /*30d0*/  SEL R90, R123, R78, P2 ;  /* 0x0000004e7b5a7207 */ /* 0x000fe20001000000 */
[----:B------:R-:W-:Y:S01]  /*30e0*/  FMUL.FTZ R119, R181, R117 ;  /* 0x00000075b5777220 */ /* 0x000fe20000410000 */
[----:B------:R-:W-:Y:S01]  /*30f0*/  SEL R88, R121, R76, P2 ;  /* 0x0000004c79587207 */ /* 0x000fe20001000000 */
[C---:B------:R-:W-:Y:S01]  /*3100*/  FMUL.FTZ R120, R181.reuse, R116 ;  /* 0x00000074b5787220 */ /* 0x040fe20000410000 */
[----:B------:R-:W-:Y:S01]  /*3110*/  SEL R89, R122, R77, P2 ;  /* 0x0000004d7a597207 */ /* 0x000fe20001000000 */
        /* <DEDUP_REMOVED lines=8> */
[C---:B------:R-:W-:Y:S02]  /*31a0*/  FMUL.FTZ R113, R181.reuse, R239 ;  /* 0x000000efb5717220 */ /* 0x040fe40000410000 */
[C---:B------:R-:W-:Y:S02]  /*31b0*/  FMUL.FTZ R114, R181.reuse, R141 ;  /* 0x0000008db5727220 */ /* 0x040fe40000410000 */
[C---:B------:R-:W-:Y:S02]  /*31c0*/  FMUL.FTZ R111, R181.reuse, R240 ;  /* 0x000000f0b56f7220 */ /* 0x040fe40000410000 */
[C---:B------:R-:W-:Y:S02]  /*31d0*/  FMUL.FTZ R107, R181.reuse, R130 ;  /* 0x00000082b56b7220 */ /* 0x040fe40000410000 */
[----:B------:R-:W-:-:S02]  /*31e0*/  FMUL.FTZ R181, R181, R131 ;  /* 0x00000083b5b57220 */ /* 0x000fc40000410000 */
[-C--:B------:R-:W-:Y:S02]  /*31f0*/  FMUL.FTZ R130, R121, R180.reuse ;  /* 0x000000b479827220 */ /* 0x080fe40000410000 */
[----:B------:R-:W-:Y:S02]  /*3200*/  FMUL.FTZ R131, R122, R180 ;  /* 0x000000b47a837220 */ /* 0x000fe40000410000 */
[----:B------:R-:W-:-:S03]  /*3210*/  @P0 IMAD.WIDE.U32 R104, R199, R104, c[0x0][0x258] ;  /* 0x00009600c7680625 */ /* 0x000fc600078e0068 */
[----:B------:R-:W-:Y:S01]  /*3220*/  F2FP.BF16.PACK_AB R84, R131, R130 ;  /* 0x000000828354723e */ /* 0x000fe200000010ff */
[----:B------:R-:W-:Y:S01]  /*3230*/  @P1 FADD.FTZ R112, R64, R112 ;  /* 0x0000007040701221 */ /* 0x000fe20000010000 */
[----:B------:R0:W-:Y:S01]  /*3240*/  @P0 STG.E.128 [R104.64], R88 ;  /* 0x0000005868000986 */ /* 0x0001e2000c101d04 */
[----:B------:R-:W-:Y:S02]  /*3250*/  @P1 FADD.FTZ R110, R65, R110 ;  /* 0x0000006e416e1221 */ /* 0x000fe40000010000 */
[----:B------:R-:W-:Y:S01]  /*3260*/  @P1 FADD.FTZ R120, R60, R120 ;  /* 0x000000783c781221 */ /* 0x000fe20000010000 */
[----:B------:R-:W-:Y:S01]  /*3270*/  @P0 STG.E.128 [R104.64+0x10], R92 ;  /* 0x0000105c68000986 */ /* 0x000fe2000c101d04 */
[----:B------:R-:W-:Y:S02]  /*3280*/  @P1 FADD.FTZ R119, R61, R119 ;  /* 0x000000773d771221 */ /* 0x000fe40000010000 */
[----:B------:R-:W-:Y:S01]  /*3290*/  @P1 FADD.FTZ R117, R62, R117 ;  /* 0x000000753e751221 */ /* 0x000fe20000010000 */
[----:B------:R-:W-:Y:S01]  /*32a0*/  SEL R96, R120, R76, P2 ;  /* 0x0000004c78607207 */ /* 0x000fe20001000000 */
[----:B------:R-:W-:Y:S01]  /*32b0*/  @P1 FADD.FTZ R118, R63, R118 ;  /* 0x000000763f761221 */ /* 0x000fe20000010000 */
[----:B------:R-:W-:Y:S01]  /*32c0*/  SEL R97, R119, R77, P2 ;  /* 0x0000004d77617207 */ /* 0x000fe20001000000 */
[----:B------:R-:W-:Y:S01]  /*32d0*/  IMAD.WIDE.U32 R102, R199, R129, c[0x0][0x248] ;  /* 0x00009200c7667625 */ /* 0x000fe200078e0081 */
[----:B------:R-:W-:-:S02]  /*32e0*/  SEL R98, R117, R78, P2 ;  /* 0x0000004e75627207 */ /* 0x000fc40001000000 */
[----:B------:R-:W-:Y:S01]  /*32f0*/  SEL R99, R118, R79, P2 ;  /* 0x0000004f76637207 */ /* 0x000fe20001000000 */
[----:B------:R-:W-:Y:S01]  /*3300*/  @P1 FADD.FTZ R108, R66, R108 ;  /* 0x0000006c426c1221 */ /* 0x000fe20000010000 */
[----:B------:R2:W-:Y:S01]  /*3310*/  STG.E.128 [R102.64], R84 ;  /* 0x0000005466007986 */ /* 0x0005e2000c101d04 */
[----:B------:R-:W-:Y:S02]  /*3320*/  @P1 FADD.FTZ R106, R67, R106 ;  /* 0x0000006a436a1221 */ /* 0x000fe40000010000 */
[-C--:B0-----:R-:W-:Y:S02]  /*3330*/  FMUL.FTZ R88, R112, R180.reuse ;  /* 0x000000b470587220 */ /* 0x081fe40000410000 */
[----:B------:R-:W-:Y:S02]  /*3340*/  FMUL.FTZ R89, R110, R180 ;  /* 0x000000b46e597220 */ /* 0x000fe40000410000 */
[----:B------:R-:W-:Y:S02]  /*3350*/  @P1 FADD.FTZ R115, R68, R115 ;  /* 0x0000007344731221 */ /* 0x000fe40000010000 */
[----:B------:R-:W-:-:S02]  /*3360*/  @P1 FADD.FTZ R116, R69, R116 ;  /* 0x0000007445741221 */ /* 0x000fc40000010000 */
[----:B------:R-:W-:Y:S01]  /*3370*/  @P1 FADD.FTZ R113, R70, R113 ;  /* 0x0000007146711221 */ /* 0x000fe20000010000 */
[----:B------:R-:W-:Y:S01]  /*3380*/  SEL R76, R115, R76, P2 ;  /* 0x0000004c734c7207 */ /* 0x000fe20001000000 */
[----:B------:R-:W-:Y:S01]  /*3390*/  @P1 FADD.FTZ R114, R71, R114 ;  /* 0x0000007247721221 */ /* 0x000fe20000010000 */
[----:B------:R-:W-:Y:S01]  /*33a0*/  SEL R77, R116, R77, P2 ;  /* 0x0000004d744d7207 */ /* 0x000fe20001000000 */
[----:B------:R-:W-:Y:S01]  /*33b0*/  @P1 FADD.FTZ R111, R72, R111 ;  /* 0x0000006f486f1221 */ /* 0x000fe20000010000 */
[----:B------:R-:W-:Y:S01]  /*33c0*/  SEL R78, R113, R78, P2 ;  /* 0x0000004e714e7207 */ /* 0x000fe20001000000 */
[----:B------:R-:W-:Y:S01]  /*33d0*/  @P1 FADD.FTZ R109, R73, R109 ;  /* 0x0000006d496d1221 */ /* 0x000fe20000010000 */
[----:B--2---:R-:W-:Y:S01]  /*33e0*/  F2FP.BF16.PACK_AB R86, R89, R88 ;  /* 0x000000585956723e */ /* 0x004fe200000010ff */
[----:B------:R-:W-:Y:S01]  /*33f0*/  @P0 IMAD.WIDE.U32 R100, R187, R100, c[0x0][0x258] ;  /* 0x00009600bb640625 */ /* 0x000fe200078e0064 */
[----:B------:R-:W-:Y:S02]  /*3400*/  SEL R79, R114, R79, P2 ;  /* 0x0000004f724f7207 */ /* 0x000fe40001000000 */
[----:B------:R-:W-:Y:S01]  /*3410*/  MOV R102, c[0x0][0x160] ;  /* 0x0000580000667a02 */ /* 0x000fe20000000f00 */
[----:B------:R-:W-:Y:S01]  /*3420*/  @P1 FADD.FTZ R107, R74, R107 ;  /* 0x0000006b4a6b1221 */ /* 0x000fe20000010000 */
[----:B------:R0:W-:Y:S01]  /*3430*/  @P0 STG.E.128 [R100.64], R96 ;  /* 0x0000006064000986 */ /* 0x0001e2000c101d04 */
[-C--:B------:R-:W-:Y:S01]  /*3440*/  FMUL.FTZ R87, R108, R180.reuse ;  /* 0x000000b46c577220 */ /* 0x080fe20000410000 */
[----:B------:R-:W-:Y:S01]  /*3450*/  LEA R185, R102, R185, 0x2 ;  /* 0x000000b966b97211 */ /* 0x000fe200078e10ff */
[----:B------:R-:W-:-:S02]  /*3460*/  FMUL.FTZ R90, R106, R180 ;  /* 0x000000b46a5a7220 */ /* 0x000fc40000410000 */
[-C--:B------:R-:W-:Y:S02]  /*3470*/  FMUL.FTZ R92, R115, R180.reuse ;  /* 0x000000b4735c7220 */ /* 0x080fe40000410000 */
[-C--:B------:R-:W-:Y:S01]  /*3480*/  FMUL.FTZ R89, R116, R180.reuse ;  /* 0x000000b474597220 */ /* 0x080fe20000410000 */
[----:B------:R-:W-:Y:S01]  /*3490*/  F2FP.BF16.PACK_AB R87, R90, R87 ;  /* 0x000000575a57723e */ /* 0x000fe200000010ff */
[----:B------:R-:W-:Y:S01]  /*34a0*/  FMUL.FTZ R93, R113, R180 ;  /* 0x000000b4715d7220 */ /* 0x000fe20000410000 */
[----:B------:R-:W-:Y:S01]  /*34b0*/  SEL R90, R108, R82, P2 ;  /* 0x000000526c5a7207 */ /* 0x000fe20001000000 */
[----:B------:R-:W-:Y:S01]  /*34c0*/  FMUL.FTZ R88, R114, R180 ;  /* 0x000000b472587220 */ /* 0x000fe20000410000 */
[----:B------:R-:W-:Y:S01]  /*34d0*/  F2FP.BF16.PACK_AB R92, R89, R92 ;  /* 0x0000005c595c723e */ /* 0x000fe200000010ff */
[-C--:B------:R-:W-:Y:S01]  /*34e0*/  FMUL.FTZ R94, R111, R180.reuse ;  /* 0x000000b46f5e7220 */ /* 0x080fe20000410000 */
[----:B------:R-:W-:Y:S01]  /*34f0*/  SEL R89, R110, R81, P2 ;  /* 0x000000516e597207 */ /* 0x000fe20001000000 */
[-C--:B------:R-:W-:Y:S01]  /*3500*/  FMUL.FTZ R91, R109, R180.reuse ;  /* 0x000000b46d5b7220 */ /* 0x080fe20000410000 */
[----:B------:R-:W-:Y:S01]  /*3510*/  F2FP.BF16.PACK_AB R93, R88, R93 ;  /* 0x0000005d585d723e */ /* 0x000fe200000010ff */
[----:B------:R-:W-:Y:S01]  /*3520*/  @P1 FADD.FTZ R181, R75, R181 ;  /* 0x000000b54bb51221 */ /* 0x000fe20000010000 */
[----:B0-----:R-:W-:Y:S01]  /*3530*/  @P0 MOV R97, 0x20 ;  /* 0x0000002000610802 */ /* 0x001fe20000000f00 */
[----:B------:R-:W-:Y:S01]  /*3540*/  FMUL.FTZ R130, R120, R180 ;  /* 0x000000b478827220 */ /* 0x000fe20000410000 */
[----:B------:R-:W-:Y:S01]  /*3550*/  F2FP.BF16.PACK_AB R94, R91, R94 ;  /* 0x0000005e5b5e723e */ /* 0x000fe200000010ff */
[----:B------:R-:W-:Y:S01]  /*3560*/  FMUL.FTZ R119, R119, R180 ;  /* 0x000000b477777220 */ /* 0x000fe20000410000 */
[----:B------:R-:W-:Y:S01]  /*3570*/  SEL R88, R112, R80, P2 ;  /* 0x0000005070587207 */ /* 0x000fe20001000000 */
[-C--:B------:R-:W-:Y:S01]  /*3580*/  FMUL.FTZ R117, R117, R180.reuse ;  /* 0x000000b475757220 */ /* 0x080fe20000410000 */
[----:B------:R-:W-:Y:S01]  /*3590*/  SEL R91, R106, R83, P2 ;  /* 0x000000536a5b7207 */ /* 0x000fe20001000000 */
[----:B------:R-:W-:Y:S01]  /*35a0*/  FMUL.FTZ R118, R118, R180 ;  /* 0x000000b476767220 */ /* 0x000fe20000410000 */
[----:B------:R-:W-:Y:S01]  /*35b0*/  F2FP.BF16.PACK_AB R84, R119, R130 ;  /* 0x000000827754723e */ /* 0x000fe200000010ff */
[----:B------:R-:W-:Y:S01]  /*35c0*/  FMUL.FTZ R95, R107, R180 ;  /* 0x000000b46b5f7220 */ /* 0x000fe20000410000 */
[----:B------:R-:W-:Y:S01]  /*35d0*/  SEL R80, R111, R80, P2 ;  /* 0x000000506f507207 */ /* 0x000fe20001000000 */
[----:B------:R-:W-:Y:S01]  /*35e0*/  FMUL.FTZ R180, R181, R180 ;  /* 0x000000b4b5b47220 */ /* 0x000fe20000410000 */
[----:B------:R-:W-:Y:S01]  /*35f0*/  F2FP.BF16.PACK_AB R85, R118, R117 ;  /* 0x000000757655723e */ /* 0x000fe200000010ff */
[----:B------:R-:W-:Y:S01]  /*3600*/  IMAD.WIDE.U32 R98, R187, R129, c[0x0][0x248] ;  /* 0x00009200bb627625 */ /* 0x000fe200078e0081 */
[----:B------:R-:W-:Y:S01]  /*3610*/  SEL R81, R109, R81, P2 ;  /* 0x000000516d517207 */ /* 0x000fe20001000000 */
[----:B------:R0:W-:Y:S01]  /*3620*/  @P0 STG.E.128 [R100.64+0x10], R88 ;  /* 0x0000105864000986 */ /* 0x0001e2000c101d04 */
[----:B------:R-:W-:Y:S01]  /*3630*/  SEL R82, R107, R82, P2 ;  /* 0x000000526b527207 */ /* 0x000fe20001000000 */
[----:B------:R-:W-:Y:S01]  /*3640*/  @P0 IMAD.WIDE.U32 R96, R186, R97, c[0x0][0x258] ;  /* 0x00009600ba600625 */ /* 0x000fe200078e0061 */
[----:B------:R-:W-:Y:S01]  /*3650*/  SEL R83, R181, R83, P2 ;  /* 0x00000053b5537207 */ /* 0x000fe20001000000 */
[----:B------:R0:W-:Y:S01]  /*3660*/  STG.E.128 [R98.64], R84 ;  /* 0x0000005462007986 */ /* 0x0001e2000c101d04 */
[----:B------:R-:W-:Y:S01]  /*3670*/  F2FP.BF16.PACK_AB R95, R180, R95 ;  /* 0x0000005fb45f723e */ /* 0x000fe200000010ff */
[----:B------:R-:W-:-:S02]  /*3680*/  IMAD.WIDE.U32 R186, R186, R129, c[0x0][0x248] ;  /* 0x00009200baba7625 */ /* 0x000fc400078e0081 */
[----:B------:R0:W-:Y:S04]  /*3690*/  @P0 STG.E.128 [R96.64], R76 ;  /* 0x0000004c60000986 */ /* 0x0001e8000c101d04 */
[----:B------:R0:W-:Y:S01]  /*36a0*/  @P0 STG.E.128 [R96.64+0x10], R80 ;  /* 0x0000105060000986 */ /* 0x0001e2000c101d04 */
[----:B------:R-:W-:-:S03]  /*36b0*/  ISETP.GE.AND P0, PT, R185, c[0x0][0x164], PT ;  /* 0x00005900b9007a0c */ /* 0x000fc60003f06270 */
[----:B------:R0:W-:Y:S10]  /*36c0*/  STG.E.128 [R186.64], R92 ;  /* 0x0000005cba007986 */ /* 0x0001f4000c101d04 */
[----:B01----:R-:W-:Y:S01]  /*36d0*/  @P0 CALL.REL.NOINC `(.L_x_4994) ;  /* 0x0000001000000944 */ /* 0x003fe20003c00000 */
[----:B------:R-:W-:Y:S05]  /*36e0*/  BRA `(.L_x_4995) ;  /* 0xffffd29000007947 */ /* 0x000fea000383ffff */
.L_x_4994:
[----:B------:R-:W-:Y:S05]  /*36f0*/  BSYNC B1 ;  /* 0x0000000000017941 */ /* 0x000fea0003800000 */
.L_x_4991:
        /* <DEDUP_REMOVED lines=47> */
.L_x_4990:
[----:B------:R-:W-:Y:S05]  /*39f0*/  BSYNC B0 ;  /* 0x0000000000007941 */ /* 0x000fea0003800000 */
.L_x_4988:
        /* <DEDUP_REMOVED lines=76> */
[----:B------:R-:W-:Y:S01]  /*3ec0*/  LDS R68, [R76.X4+0x4400] ;  /* 0x004400004c447984 */ /* 0x000fe20000004800 */
[----:B--2---:R-:W-:-:S03]  /*3ed0*/  FADD.FTZ R3, R3, R58 ;  /* 0x0000003a03037221 */ /* 0x004fc60000010000 */
[----:B------:R-:W0:Y:S01]  /*3ee0*/  LDS R71, [R76.X4+0x4600] ;  /* 0x004600004c477984 */ /* 0x000e220000004800 */
[----:B---3--:R-:W-:-:S03]  /*3ef0*/  FADD.FTZ R36, R36, R61 ;  /* 0x0000003d24247221 */ /* 0x008fc60000010000 */
[----:B------:R-:W2:Y:S01]  /*3f00*/  LDS R70, [R76.X4+0x4800] ;  /* 0x004800004c467984 */ /* 0x000ea20000004800 */
[----:B-1----:R-:W-:-:S03]  /*3f10*/  FADD.FTZ R37, R37, R60 ;  /* 0x0000003c25257221 */ /* 0x002fc60000010000 */
[----:B------:R-:W1:Y:S01]  /*3f20*/  LDS R73, [R76.X4+0x4a00] ;  /* 0x004a00004c497984 */ /* 0x000e620000004800 */
        /* <DEDUP_REMOVED lines=12> */
[----:B--2---:R-:W-:-:S03]  /*3ff0*/  FADD.FTZ R37, R37, R70 ;  /* 0x0000004625257221 */ /* 0x004fc60000010000 */
[----:B------:R0:W-:Y:S01]  /*4000*/  STS.128 [R0+0x10], R4 ;  /* 0x0000100400007388 */ /* 0x0001e20000000c00 */
[----:B-1----:R-:W-:-:S03]  /*4010*/  FADD.FTZ R73, R38, R73 ;  /* 0x0000004926497221 */ /* 0x002fc60000010000 */
[----:B------:R1:W-:Y:S01]  /*4020*/  STS.128 [R0+0x400], R8 ;  /* 0x0004000800007388 */ /* 0x0003e20000000c00 */
[----:B---3--:R-:W-:-:S03]  /*4030*/  FADD.FTZ R39, R39, R72 ;  /* 0x0000004827277221 */ /* 0x008fc60000010000 */
[----:B------:R2:W-:Y:S01]  /*4040*/  STS.128 [R0+0x410], R12 ;  /* 0x0004100c00007388 */ /* 0x0005e20000000c00 */
[----:B----4-:R-:W-:-:S03]  /*4050*/  FADD.FTZ R75, R44, R75 ;  /* 0x0000004b2c4b7221 */ /* 0x010fc60000010000 */
[----:B------:R3:W-:Y:S04]  /*4060*/  STS.128 [R0+0x800], R16 ;  /* 0x0008001000007388 */ /* 0x0007e80000000c00 */
[----:B------:R-:W-:Y:S01]  /*4070*/  STS.128 [R0+0x810], R20 ;  /* 0x0008101400007388 */ /* 0x000fe20000000c00 */
[----:B0-----:R-:W-:-:S03]  /*4080*/  FADD.FTZ R7, R3, R68 ;  /* 0x0000004403077221 */ /* 0x001fc60000010000 */
[----:B------:R-:W-:Y:S01]  /*4090*/  STS.128 [R0+0xc00], R24 ;  /* 0x000c001800007388 */ /* 0x000fe20000000c00 */
[----:B-1----:R-:W-:-:S03]  /*40a0*/  IMAD R10, R74, c[0x0][0x168], RZ ;  /* 0x00005a004a0a7a24 */ /* 0x002fc600078e02ff */
[----:B------:R-:W-:Y:S02]  /*40b0*/  STS.128 [R0+0xc10], R28 ;  /* 0x000c101c00007388 */ /* 0x000fe40000000c00 */
[----:B------:R-:W-:Y:S02]  /*40c0*/  IADD3 R10, P0, R10, R76, RZ ;  /* 0x0000004c0a0a7210 */ /* 0x000fe40007f1e0ff */
[----:B------:R-:W-:Y:S02]  /*40d0*/  STS.128 [R0+0x1000], R32 ;  /* 0x0010002000007388 */ /* 0x000fe40000000c00 */
[----:B--2---:R-:W-:Y:S02]  /*40e0*/  IADD3.X R15, RZ, RZ, RZ, P0, !PT ;  /* 0x000000ffff0f7210 */ /* 0x004fe400007fe4ff */
[----:B------:R-:W-:Y:S02]  /*40f0*/  STS.128 [R0+0x1010], R144 ;  /* 0x0010109000007388 */ /* 0x000fe40000000c00 */
[----:B---3--:R-:W-:-:S02]  /*4100*/  SHF.L.U64.HI R16, R10, 0x2, R15 ;  /* 0x000000020a107819 */ /* 0x008fc4000001020f */
[----:B------:R-:W-:Y:S01]  /*4110*/  BAR.SYNC.DEFER_BLOCKING 0x0 ;  /* 0x0000000000007b1d */ /* 0x000fe20000010000 */
[----:B------:R-:W-:-:S04]  /*4120*/  SHF.L.U32 R10, R10, 0x2, RZ ;  /* 0x000000020a0a7819 */ /* 0x000fc800000006ff */
        /* <DEDUP_REMOVED lines=105> */
.L_x_4992:
[----:B------:R-:W-:Y:S01]  /*47c0*/  HFMA2.MMA R244, -RZ, RZ, 0, 5.9604644775390625e-08 ;  /* 0x00000001fff47435 */ /* 0x000fe200000001ff */
[----:B------:R-:W-:-:S02]  /*47d0*/  MOV R85, R246 ;  /* 0x000000f600557202 */ /* 0x000fc40000000f00 */
[----:B------:R-:W-:-:S03]  /*47e0*/  MOV R84, 0x4800 ;  /* 0x0000480000547802 */ /* 0x000fc60000000f00 */
[----:B-----5:R-:W-:Y:S05]  /*47f0*/  CALL.REL.NOINC `($__internal_61_$__cuda_sm70_shflsync_bfly_p) ;  /* 0x0000034000007944 */ /* 0x020fea0003c00000 */
[----:B-1----:R-:W-:Y:S01]  /*4800*/  MOV R247, R244 ;  /* 0x000000f400f77202 */ /* 0x002fe20000000f00 */
[----:B0----5:R-:W-:Y:S05]  /*4810*/  BRA `(.L_x_4996) ;  /* 0xffffda8000007947 */ /* 0x021fea000383ffff */
.L_x_4993:
[----:B------:R-:W-:Y:S01]  /*4820*/  HFMA2.MMA R244, -RZ, RZ, 0, 5.9604644775390625e-08 ;  /* 0x00000001fff47435 */ /* 0x000fe200000001ff */
[----:B------:R-:W-:Y:S02]  /*4830*/  MOV R85, R245 ;  /* 0x000000f500557202 */ /* 0x000fe40000000f00 */
[----:B------:R-:W-:-:S03]  /*4840*/  MOV R84, 0x4860 ;  /* 0x0000486000547802 */ /* 0x000fc60000000f00 */
[----:B01---5:R-:W-:Y:S05]  /*4850*/  CALL.REL.NOINC `($__internal_61_$__cuda_sm70_shflsync_bfly_p) ;  /* 0x000002e000007944 */ /* 0x023fea0003c00000 */
[----:B------:R-:W-:Y:S01]  /*4860*/  FADD.FTZ R246, R246, R247 ;  /* 0x000000f7f6f67221 */ /* 0x000fe20000010000 */
[----:B------:R-:W-:Y:S01]  /*4870*/  MOV R84, 0x48c0 ;  /* 0x000048c000547802 */ /* 0x000fe20000000f00 */
[----:B-1----:R-:W-:Y:S01]  /*4880*/  FADD.FTZ R245, R245, R244 ;  /* 0x000000f4f5f57221 */ /* 0x002fe20000010000 */
[----:B------:R-:W-:Y:S02]  /*4890*/  MOV R244, 0x2 ;  /* 0x0000000200f47802 */ /* 0x000fe40000000f00 */
[----:B------:R-:W-:Y:S02]  /*48a0*/  MOV R85, R246 ;  /* 0x000000f600557202 */ /* 0x000fe40000000f00 */
[----:B0----5:R-:W-:Y:S05]  /*48b0*/  CALL.REL.NOINC `($__internal_61_$__cuda_sm70_shflsync_bfly_p) ;  /* 0x0000028000007944 */ /* 0x021fea0003c00000 */
[----:B-1----:R-:W-:Y:S01]  /*48c0*/  MOV R247, R244 ;  /* 0x000000f400f77202 */ /* 0x002fe20000000f00 */
[----:B------:R-:W-:Y:S01]  /*48d0*/  HFMA2.MMA R244, -RZ, RZ, 0, 1.1920928955078125e-07 ;  /* 0x00000002fff47435 */ /* 0x000fe200000001ff */
[----:B------:R-:W-:-:S02]  /*48e0*/  MOV R85, R245 ;  /* 0x000000f500557202 */ /* 0x000fc40000000f00 */
[----:B------:R-:W-:-:S03]  /*48f0*/  MOV R84, 0x4910 ;  /* 0x0000491000547802 */ /* 0x000fc60000000f00 */
[----:B0----5:R-:W-:Y:S05]  /*4900*/  CALL.REL.NOINC `($__internal_61_$__cuda_sm70_shflsync_bfly_p) ;  /* 0x0000023000007944 */ /* 0x021fea0003c00000 */
[----:B------:R-:W-:Y:S01]  /*4910*/  FADD.FTZ R246, R247, R246 ;  /* 0x000000f6f7f67221 */ /* 0x000fe20000010000 */
[----:B------:R-:W-:Y:S01]  /*4920*/  MOV R84, 0x4970 ;  /* 0x0000497000547802 */ /* 0x000fe20000000f00 */
[----:B-1----:R-:W-:Y:S01]  /*4930*/  FADD.FTZ R245, R245, R244 ;  /* 0x000000f4f5f57221 */ /* 0x002fe20000010000 */
[----:B------:R-:W-:Y:S02]  /*4940*/  MOV R244, 0x4 ;  /* 0x0000000400f47802 */ /* 0x000fe40000000f00 */
[----:B------:R-:W-:Y:S02]  /*4950*/  MOV R85, R246 ;  /* 0x000000f600557202 */ /* 0x000fe40000000f00 */
[----:B0----5:R-:W-:Y:S05]  /*4960*/  CALL.REL.NOINC `($__internal_61_$__cuda_sm70_shflsync_bfly_p) ;  /* 0x000001d000007944 */ /* 0x021fea0003c00000 */
[----:B-1----:R-:W-:Y:S01]  /*4970*/  MOV R247, R244 ;  /* 0x000000f400f77202 */ /* 0x002fe20000000f00 */
[----:B------:R-:W-:Y:S01]  /*4980*/  HFMA2.MMA R244, -RZ, RZ, 0, 2.384185791015625e-07 ;  /* 0x00000004fff47435 */ /* 0x000fe200000001ff */
[----:B------:R-:W-:Y:S02]  /*4990*/  MOV R85, R245 ;  /* 0x000000f500557202 */ /* 0x000fe40000000f00 */
[----:B------:R-:W-:-:S03]  /*49a0*/  MOV R84, 0x49c0 ;  /* 0x000049c000547802 */ /* 0x000fc60000000f00 */
[----:B0----5:R-:W-:Y:S05]  /*49b0*/  CALL.REL.NOINC `($__internal_61_$__cuda_sm70_shflsync_bfly_p) ;  /* 0x0000018000007944 */ /* 0x021fea0003c00000 */
[----:B------:R-:W-:Y:S01]  /*49c0*/  FADD.FTZ R246, R247, R246 ;  /* 0x000000f6f7f67221 */ /* 0x000fe20000010000 */
[----:B------:R-:W-:Y:S01]  /*49d0*/  MOV R84, 0x4a20 ;  /* 0x00004a2000547802 */ /* 0x000fe20000000f00 */
[----:B-1----:R-:W-:Y:S01]  /*49e0*/  FADD.FTZ R245, R245, R244 ;  /* 0x000000f4f5f57221 */ /* 0x002fe20000010000 */
[----:B------:R-:W-:-:S02]  /*49f0*/  MOV R244, 0x8 ;  /* 0x0000000800f47802 */ /* 0x000fc40000000f00 */
[----:B------:R-:W-:Y:S02]  /*4a00*/  MOV R85, R246 ;  /* 0x000000f600557202 */ /* 0x000fe40000000f00 */
[----:B0----5:R-:W-:Y:S05]  /*4a10*/  CALL.REL.NOINC `($__internal_61_$__cuda_sm70_shflsync_bfly_p) ;  /* 0x0000012000007944 */ /* 0x021fea0003c00000 */
[----:B-1----:R-:W-:Y:S01]  /*4a20*/  MOV R247, R244 ;  /* 0x000000f400f77202 */ /* 0x002fe20000000f00 */
[----:B------:R-:W-:Y:S01]  /*4a30*/  HFMA2.MMA R244, -RZ, RZ, 0, 4.76837158203125e-07 ;  /* 0x00000008fff47435 */ /* 0x000fe200000001ff */
[----:B------:R-:W-:Y:S02]  /*4a40*/  MOV R85, R245 ;  /* 0x000000f500557202 */ /* 0x000fe40000000f00 */
        /* <DEDUP_REMOVED lines=9> */
[----:B------:R-:W-:Y:S01]  /*4ae0*/  HFMA2.MMA R244, -RZ, RZ, 0, 9.5367431640625e-07 ;  /* 0x00000010fff47435 */ /* 0x000fe200000001ff */
[----:B------:R-:W-:-:S02]  /*4af0*/  MOV R85, R245 ;  /* 0x000000f500557202 */ /* 0x000fc40000000f00 */
[----:B------:R-:W-:-:S03]  /*4b00*/  MOV R84, 0x4b20 ;  /* 0x00004b2000547802 */ /* 0x000fc60000000f00 */
[----:B0----5:R-:W-:Y:S05]  /*4b10*/  CALL.REL.NOINC `($__internal_61_$__cuda_sm70_shflsync_bfly_p) ;  /* 0x0000002000007944 */ /* 0x021fea0003c00000 */
[----:B-1----:R-:W-:Y:S01]  /*4b20*/  MOV R84, R244 ;  /* 0x000000f400547202 */ /* 0x002fe20000000f00 */
[----:B0----5:R-:W-:Y:S05]  /*4b30*/  BRA `(.L_x_4997) ;  /* 0xffffd88000007947 */ /* 0x021fea000383ffff */
        .weak           $__internal_61_$__cuda_sm70_shflsync_bfly_p
        .type           $__internal_61_$__cuda_sm70_shflsync_bfly_p,@function
        .size           $__internal_61_$__cuda_sm70_shflsync_bfly_p,(.L_x_14943 - $__internal_61_$__cuda_sm70_shflsync_bfly_p)
$__internal_61_$__cuda_sm70_shflsync_bfly_p:
        /* <DEDUP_REMOVED lines=9> */
[----:B------:R-:W-:Y:S05]  /*4bd0*/  RET.REL.NODEC R84 `(_ZN10layer_norm13ln_bwd_kernelINS_13Kernel_traitsI13__nv_bfloat16S2_fS2_fjLj1280ELj1ELj4ELj1ELj16ENS_18Kernel_traits_baseILj1280ES2_S2_fS2_fjLj128EEEEELb0ELb0ELb0ELb1EEEvNS_9BwdParamsE) ;  /* 0xffffb42054007950 */ /* 0x000fea0003c3ffff */
.L_x_4998:
        /* <DEDUP_REMOVED lines=10> */
.L_x_14943:


//--------------------- .text._ZN10layer_norm13ln_bwd_kernelINS_13Kernel_traitsI13__nv_bfloat16S2_fS2_fjLj1280ELj1ELj4ELj1ELj16ENS_18Kernel_traits_baseILj1280ES2_S2_fS2_fjLj128EEEEELb0ELb0ELb1ELb0EEEvNS_9BwdParamsE --------------------------
	.section	.text._ZN10layer_norm13ln_bwd_kernelINS_13Kernel_traitsI13__nv_bfloat16S2_fS2_fjLj1280ELj1ELj4ELj1ELj16ENS_18Kernel_traits_baseILj1280ES2_S2_fS2_fjLj128EEEEELb0ELb0ELb1ELb0EEEvNS_9BwdParamsE,"ax",@progbits
	.sectioninfo	@"SHI_REGISTERS=255"
	.align	128
        .global         _ZN10layer_norm13ln_bwd_kernelINS_13Kernel_traitsI13__nv_bfloat16S2_fS2_fjLj1280ELj1ELj4ELj1ELj16ENS_18Kernel_traits_baseILj1280ES2_S2_fS2_fjLj128EEEEELb0ELb0ELb1ELb0EEEvNS_9BwdParamsE
        .type           _ZN10layer_norm13ln_bwd_kernelINS_13Kernel_traitsI13__nv_bfloat16S2_fS2_fjLj1280ELj1ELj4ELj1ELj16ENS_18Kernel_traits_baseILj1280ES2_S2_fS2_fjLj128EEEEELb0ELb0ELb1ELb0EEEvNS_9BwdParamsE,@function
        .size           _ZN10layer_norm13ln_bwd_kernelINS_13Kernel_traitsI13__nv_bfloat16S2_fS2_fjLj1280ELj1ELj4ELj1ELj16ENS_18Kernel_traits_baseILj1280ES2_S2_fS2_fjLj128EEEEELb0ELb0ELb1ELb0EEEvNS_9BwdParamsE,(.L_x_14944 - _ZN10layer_norm13ln_bwd_kernelINS_13Kernel_traitsI13__nv_bfloat16S2_fS2_fjLj1280ELj1ELj4ELj1ELj16ENS_18Kernel_traits_baseILj1280ES2_S2_fS2_fjLj128EEEEELb0ELb0ELb1ELb0EEEvNS_9BwdParamsE)
        .other          _ZN10layer_norm13ln_bwd_kernelINS_13Kernel_traitsI13__nv_bfloat16S2_fS2_fjLj1280ELj1ELj4ELj1ELj16ENS_18Kernel_traits_baseILj1280ES2_S2_fS2_fjLj128EEEEELb0ELb0ELb1ELb0EEEvNS_9BwdParamsE,@"STO_CUDA_ENTRY STV_DEFAULT"
_ZN10layer_norm13ln_bwd_kernelINS_13Kernel_traitsI13__nv_bfloat16S2_fS2_fjLj1280ELj1ELj4ELj1ELj16ENS_18Kernel_traits_baseILj1280ES2_S2_fS2_fjLj128EEEEELb0ELb0ELb1ELb0EEEvNS_9BwdParamsE:
.text._ZN10layer_norm13ln_bwd_kernelINS_13Kernel_traitsI13__nv_bfloat16S2_fS2_fjLj1280ELj1ELj4ELj1ELj16ENS_18Kernel_traits_baseILj1280ES2_S2_fS2_fjLj128EEEEELb0ELb0ELb1ELb0EEEvNS_9BwdParamsE:
        /* <DEDUP_REMOVED lines=16> */
[----:B------:R-:W-:Y:S02]  /*0100*/  @P4 IMAD.MOV.U32 R3, RZ, RZ, 0x10 ;  /* 0x00000010ff034424 */ /* 0x000fe400078e00ff */
[----:B------:R-:W-:Y:S02]  /*0110*/  @P0 MOV R9, 0x10 ;  /* 0x0000001000090802 */ /* 0x000fe40000000f00 */
[C---:B------:R-:W-:Y:S01]  /*0120*/  @P4 IMAD.WIDE.U32 R2, R6.reuse, R3, c[0x0][0x1b0] ;  /* 0x00006c0006024625 */ /* 0x040fe200078e0003 */
[----:B------:R-:W-:Y:S02]  /*0130*/  @P4 LOP3.LUT R6, R6, 0x20, RZ, 0xfc, !PT ;  /* 0x0000002006064812 */ /* 0x000fe400078efcff */
[----:B------:R-:W-:Y:S01]  /*0140*/  @P1 MOV R11, 0x10 ;  /* 0x00000010000b1802 */ /* 0x000fe20000000f00 */
[----:B------:R-:W-:Y:S01]  /*0150*/  @P2 IMAD.MOV.U32 R13, RZ, RZ, 0x10 ;  /* 0x00000010ff0d2424 */ /* 0x000fe200078e00ff */
        /* <DEDUP_REMOVED lines=59> */
[----:B------:R-:W-:Y:S01]  /*0510*/  HFMA2.MMA R37, -RZ, RZ, 0, 0 ;  /* 0x00000000ff257435 */ /* 0x000fe200000001ff */
[----:B------:R-:W-:-:S02]  /*0520*/  PRMT R5, RZ, 0x7610, R16 ;  /* 0x00007610ff057816 */ /* 0x000fc40000000010 */
[----:B------:R-:W-:Y:S01]  /*0530*/  PRMT R3, RZ, 0x5410, R17 ;  /* 0x00005410ff037816 */ /* 0x000fe20000000011 */
[----:B------:R0:W-:Y:S01]  /*0540*/  STL [R1+0x54], R2 ;  /* 0x0000540201007387 */ /* 0x0001e20000100800 */
[----:B------:R-:W-:Y:S02]  /*0550*/  PRMT R252, RZ, 0x5410, R251 ;  /* 0x00005410fffc7816 */ /* 0x000fe400000000fb */
        /* <DEDUP_REMOVED lines=17> */
[--C-:B0-----:R-:W-:Y:S02]  /*0670*/  PRMT R2, RZ, 0x5410, R19.reuse ;  /* 0x00005410ff027816 */ /* 0x101fe40000000013 */
[--C-:B------:R-:W-:Y:S02]  /*0680*/  PRMT R238, RZ, 0x5410, R234.reuse ;  /* 0x00005410ffee7816 */ /* 0x100fe400000000ea */
[----:B-1----:R-:W-:Y:S01]  /*0690*/  PRMT R5, RZ, 0x7610, R19 ;  /* 0x00007610ff057816 */ /* 0x002fe20000000013 */
[----:B------:R0:W-:Y:S01]  /*06a0*/  STL [R1+0x3c], R2 ;  /* 0x00003c0201007387 */ /* 0x0001e20000100800 */
[----:B------:R-:W-:-:S02]  /*06b0*/  PRMT R237, RZ, 0x7610, R234 ;  /* 0x00007610ffed7816 */ /* 0x000fc400000000ea */
[----:B--2---:R-:W-:Y:S01]  /*06c0*/  PRMT R3, RZ, 0x5410, R20 ;  /* 0x00005410ff037816 */ /* 0x004fe20000000014 */
[----:B------:R1:W-:Y:S01]  /*06d0*/  STL [R1+0x38], R5 ;  /* 0x0000380501007387 */ /* 0x0003e20000100800 */
[----:B------:R-:W-:-:S03]  /*06e0*/  PRMT R235, RZ, 0x7610, R235 ;  /* 0x00007610ffeb7816 */ /* 0x000fc600000000eb */
        /* <DEDUP_REMOVED lines=17> */
[----:B------:R1:W-:Y:S01]  /*0800*/  STL [R1+0x14], R5 ;  /* 0x0000140501007387 */ /* 0x0003e20000100800 */
[----:B------:R-:W-:Y:S02]  /*0810*/  PRMT R248, RZ, 0x5410, R241 ;  /* 0x00005410fff87816 */ /* 0x000fe400000000f1 */
[----:B------:R-:W-:Y:S01]  /*0820*/  PRMT R241, RZ, 0x7610, R232 ;  /* 0x00007610fff17816 */ /* 0x000fe200000000e8 */
[----:B------:R2:W-:Y:S01]  /*0830*/  STL [R1+0x10], R3 ;  /* 0x0000100301007387 */ /* 0x0005e20000100800 */
[--C-:B0-----:R-:W-:Y:S02]  /*0840*/  PRMT R2, RZ, 0x5410, R249.reuse ;  /* 0x00005410ff027816 */ /* 0x101fe400000000f9 */
[----:B-1----:R-:W-:-:S03]  /*0850*/  PRMT R5, RZ, 0x7610, R249 ;  /* 0x00007610ff057816 */ /* 0x002fc600000000f9 */
[----:B------:R0:W-:Y:S01]  /*0860*/  STL [R1+0xc], R2 ;  /* 0x00000c0201007387 */ /* 0x0001e20000100800 */
[----:B------:R-:W-:Y:S02]  /*0870*/  PRMT R249, RZ, 0x7610, R240 ;  /* 0x00007610fff97816 */ /* 0x000fe400000000f0 */
[--C-:B--2---:R-:W-:Y:S01]  /*0880*/  PRMT R3, RZ, 0x5410, R250.reuse ;  /* 0x00005410ff037816 */ /* 0x104fe200000000fa */
[----:B------:R-:W-:Y:S04]  /*0890*/  STL [R1+0x8], R5 ;  /* 0x0000080501007387 */ /* 0x000fe80000100800 */
[----:B------:R1:W-:Y:S01]  /*08a0*/  STL [R1+0x4], R3 ;  /* 0x0000040301007387 */ /* 0x0003e20000100800 */
[----:B0-----:R-:W-:Y:S02]  /*08b0*/  PRMT R2, RZ, 0x7610, R250 ;  /* 0x00007610ff027816 */ /* 0x001fe400000000fa */
[----:B------:R-:W-:-:S02]  /*08c0*/  PRMT R250, RZ, 0x5410, R240 ;  /* 0x00005410fffa7816 */ /* 0x000fc400000000f0 */
[----:B------:R-:W-:Y:S01]  /*08d0*/  PRMT R240, RZ, 0x5410, R233 ;  /* 0x00005410fff07816 */ /* 0x000fe200000000e9 */
[----:B------:R0:W-:Y:S01]  /*08e0*/  STL [R1], R2 ;  /* 0x0000000201007387 */ /* 0x0001e20000100800 */
[----:B-1----:R-:W-:-:S03]  /*08f0*/  IMAD.MOV.U32 R3, RZ, RZ, R0 ;  /* 0x000000ffff037224 */ /* 0x002fc600078e0000 */
.L_x_5116:
[----:B------:R-:W-:-:S05]  /*0900*/  MOV R0, 0x4 ;  /* 0x0000000400007802 */ /* 0x000fca0000000f00 */
[----:B------:R-:W-:-:S05]  /*0910*/  IMAD.WIDE R160, R3, R0, c[0x0][0x1d8] ;  /* 0x0000760003a07625 */ /* 0x000fca00078e0200 */
[----:B------:R1:W2:Y:S01]  /*0920*/  LDG.E R6, [R160.64] ;  /* 0x00000004a0067981 */ /* 0x0002a2000c1e1900 */
[----:B------:R-:W-:-:S04]  /*0930*/  IMAD.WIDE R162, R3, R0, c[0x0][0x1a8] ;  /* 0x00006a0003a27625 */ /* 0x000fc800078e0200 */
[----:B-1----:R-:W-:-:S05]  /*0940*/  IMAD.WIDE R160, R3, R0, c[0x0][0x1a0] ;  /* 0x0000680003a07625 */ /* 0x002fca00078e0200 */
[----:B0-----:R0:W5:Y:S02]  /*0950*/  LDG.E R2, [R160.64] ;  /* 0x00000004a0027981 */ /* 0x001164000c1e1900 */
[C---:B0-----:R-:W-:Y:S02]  /*0960*/  IMAD.WIDE R160, R3.reuse, R0, c[0x0][0x1d0] ;  /* 0x0000740003a07625 */ /* 0x041fe400078e0200 */
[----:B------:R0:W5:Y:S04]  /*0970*/  LDG.E R0, [R162.64] ;  /* 0x00000004a2007981 */ /* 0x000168000c1e1900 */
[----:B------:R-:W1:Y:S01]  /*0980*/  S2R R164, SR_TID.X ;  /* 0x0000000000a47919 */ /* 0x000e620000002100 */
[----:B------:R-:W-:Y:S01]  /*0990*/  IMAD R5, R3, c[0x0][0x168], RZ ;  /* 0x00005a0003057a24 */ /* 0x000fe200078e02ff */
[----:B------:R-:W-:Y:S02]  /*09a0*/  BSSY B1, `(.L_x_5001) ;  /* 0x00001fb000017945 */ /* 0x000fe40003800000 */
[----:B------:R3:W5:Y:S02]  /*09b0*/  LDG.E R234, [R160.64] ;  /* 0x00000004a0ea7981 */ /* 0x000764000c1e1900 */
[----:B------:R-:W-:-:S04]  /*09c0*/  SHF.R.S32.HI R16, RZ, 0x1f, R5 ;  /* 0x0000001fff107819 */ /* 0x000fc80000011405 */
[----:B------:R-:W-:Y:S01]  /*09d0*/  LEA.HI R5, R16, R5, RZ, 0x3 ;  /* 0x0000000510057211 */ /* 0x000fe200078f18ff */
[----:B---3--:R-:W-:Y:S01]  /*09e0*/  IMAD.MOV.U32 R160, RZ, RZ, 0x20 ;  /* 0x00000020ffa07424 */ /* 0x008fe200078e00ff */
[----:B-1----:R-:W-:-:S04]  /*09f0*/  LOP3.LUT R206, R164, 0x1f, RZ, 0xc0, !PT ;  /* 0x0000001fa4ce7812 */ /* 0x002fc800078ec0ff */
[----:B------:R-:W-:-:S05]  /*0a00*/  LEA.HI.SX32 R5, R5, R206, 0x1d ;  /* 0x000000ce05057211 */ /* 0x000fca00078feaff */
[----:B------:R-:W-:Y:S01]  /*0a10*/  IMAD.WIDE.U32 R164, R5, R160, c[0x0][0x218] ;  /* 0x0000860005a47625 */ /* 0x000fe200078e00a0 */
[----:B--2---:R-:W-:-:S13]  /*0a20*/  ISETP.GT.AND P3, PT, R6, RZ, PT ;  /* 0x000000ff0600720c */ /* 0x004fda0003f64270 */
[----:B------:R-:W-:Y:S05]  /*0a30*/  @P3 BRA `(.L_x_5002) ;  /* 0x0000033000003947 */ /* 0x000fea0003800000 */
[----:B0-----:R-:W-:Y:S01]  /*0a40*/  LOP3.LUT P4, RZ, R4, 0xffffffe0, RZ, 0xc0, !PT ;  /* 0xffffffe004ff7812 */ /* 0x001fe2000788c0ff */
[----:B------:R-:W-:Y:S01]  /*0a50*/  BSSY B2, `(.L_x_5003) ;  /* 0x0000009000027945 */ /* 0x000fe20003800000 */
[----:B-----5:R-:W-:-:S11]  /*0a60*/  MOV R2, R5 ;  /* 0x0000000500027202 */ /* 0x020fd60000000f00 */
[----:B------:R-:W-:Y:S05]  /*0a70*/  @!P4 BRA `(.L_x_5004) ;  /* 0x000000600000c947 */ /* 0x000fea0003800000 */
[----:B------:R-:W-:-:S04]  /*0a80*/  ISETP.NE.U32.AND P4, PT, RZ, c[0x0][0x218], PT ;  /* 0x00008600ff007a0c */ /* 0x000fc80003f85070 */
[----:B------:R-:W-:-:S13]  /*0a90*/  ISETP.NE.AND.EX P4, PT, RZ, c[0x0][0x21c], PT, P4 ;  /* 0x00008700ff007a0c */ /* 0x000fda0003f85340 */
[----:B------:R-:W-:Y:S05]  /*0aa0*/  @!P4 BRA `(.L_x_5005) ;  /* 0x000000200000c947 */ /* 0x000fea0003800000 */
[----:B------:R0:W5:Y:S04]  /*0ab0*/  LDG.E.128 R116, [R164.64] ;  /* 0x00000004a4747981 */ /* 0x000168000c1e1d00 */
[----:B------:R0:W5:Y:S02]  /*0ac0*/  LDG.E.128 R120, [R164.64+0x10] ;  /* 0x00001004a4787981 */ /* 0x000164000c1e1d00 */
.L_x_5005:
[----:B------:R-:W-:Y:S02]  /*0ad0*/  IADD3 R2, R5, 0x20, RZ ;  /* 0x0000002005027810 */ /* 0x000fe40007ffe0ff */
.L_x_5004:
[----:B------:R-:W-:Y:S05]  /*0ae0*/  BSYNC B2 ;  /* 0x0000000000027941 */ /* 0x000fea0003800000 */
.L_x_5003:
[----:B------:R-:W-:Y:S01]  /*0af0*/  BSSY B2, `(.L_x_5006) ;  /* 0x0000009000027945 */ /* 0x000fe20003800000 */
[----:B------:R-:W-:Y:S05]  /*0b00*/  @!P0 BRA `(.L_x_5007) ;  /* 0x0000007000008947 */ /* 0x000fea0003800000 */
[----:B------:R-:W-:-:S04]  /*0b10*/  ISETP.NE.U32.AND P4, PT, RZ, c[0x0][0x218], PT ;  /* 0x00008600ff007a0c */ /* 0x000fc80003f85070 */
[----:B------:R-:W-:-:S13]  /*0b20*/  ISETP.NE.AND.EX P4, PT, RZ, c[0x0][0x21c], PT, P4 ;  /* 0x00008700ff007a0c */ /* 0x000fda0003f85340 */
[----:B------:R-:W-:Y:S05]  /*0b30*/  @!P4 BRA `(.L_x_5008) ;  /* 0x000000300000c947 */ /* 0x000fea0003800000 */
[----:B------:R-:W-:-:S05]  /*0b40*/  IMAD.WIDE.U32 R128, R2, R160, c[0x0][0x218] ;  /* 0x0000860002807625 */ /* 0x000fca00078e00a0 */
[----:B------:R1:W5:Y:S04]  /*0b50*/  LDG.E.128 R124, [R128.64] ;  /* 0x00000004807c7981 */ /* 0x000368000c1e1d00 */
[----:B-1----:R-:W5:Y:S02]  /*0b60*/  LDG.E.128 R128, [R128.64+0x10] ;  /* 0x0000100480807981 */ /* 0x002f64000c1e1d00 */
.L_x_5008:
[----:B------:R-:W-:Y:S02]  /*0b70*/  IADD3 R2, R2, 0x20, RZ ;  /* 0x0000002002027810 */ /* 0x000fe40007ffe0ff */
.L_x_5007:
[----:B------:R-:W-:Y:S05]  /*0b80*/  BSYNC B2 ;  /* 0x0000000000027941 */ /* 0x000fea0003800000 */
.L_x_5006:
        /* <DEDUP_REMOVED lines=8> */
.L_x_5011:
[----:B------:R-:W-:Y:S02]  /*0c10*/  IADD3 R2, R2, 0x20, RZ ;  /* 0x0000002002027810 */ /* 0x000fe40007ffe0ff */
.L_x_5010:
[----:B------:R-:W-:Y:S05]  /*0c20*/  BSYNC B2 ;  /* 0x0000000000027941 */ /* 0x000fea0003800000 */
.L_x_5009:
        /* <DEDUP_REMOVED lines=8> */
.L_x_5014:
[----:B------:R-:W-:Y:S02]  /*0cb0*/  IADD3 R2, R2, 0x20, RZ ;  /* 0x0000002002027810 */ /* 0x000fe40007ffe0ff */
.L_x_5013:
[----:B------:R-:W-:Y:S05]  /*0cc0*/  BSYNC B2 ;  /* 0x0000000000027941 */ /* 0x000fea0003800000 */
.L_x_5012:
[----:B------:R-:W-:Y:S01]  /*0cd0*/  ISETP.NE.U32.AND P4, PT, RZ, c[0x0][0x218], PT ;  /* 0x00008600ff007a0c */ /* 0x000fe20003f85070 */
[----:B------:R-:W-:Y:S01]  /*0ce0*/  HFMA2.MMA R16, -RZ, RZ, 0, 0 ;  /* 0x00000000ff107435 */ /* 0x000fe200000001ff */
[----:B------:R-:W-:Y:S02]  /*0cf0*/  IMAD.MOV.U32 R6, RZ, RZ, RZ ;  /* 0x000000ffff067224 */ /* 0x000fe400078e00ff */
[----:B------:R-:W-:-:S04]  /*0d00*/  ISETP.NE.AND.EX P4, PT, RZ, c[0x0][0x21c], PT, P4 ;  /* 0x00008700ff007a0c */ /* 0x000fc80003f85340 */
[----:B------:R-:W-:-:S13]  /*0d10*/  ISETP.LT.U32.OR P4, PT, R4, 0xa0, !P4 ;  /* 0x000000a00400780c */ /* 0x000fda0006781470 */
[----:B------:R-:W-:Y:S05]  /*0d20*/  @P4 BRA `(.L_x_5015) ;  /* 0x00001c2000004947 */ /* 0x000fea0003800000 */
[----:B------:R-:W-:-:S05]  /*0d30*/  IMAD.WIDE.U32 R144, R2, R160, c[0x0][0x218] ;  /* 0x0000860002907625 */ /* 0x000fca00078e00a0 */
[----:B------:R1:W5:Y:S04]  /*0d40*/  LDG.E.128 R140, [R144.64] ;  /* 0x00000004908c7981 */ /* 0x000368000c1e1d00 */
[----:B-1----:R-:W5:Y:S01]  /*0d50*/  LDG.E.128 R144, [R144.64+0x10] ;  /* 0x0000100490907981 */ /* 0x002f62000c1e1d00 */
[----:B------:R-:W-:Y:S05]  /*0d60*/  BRA `(.L_x_5015) ;  /* 0x00001be000007947 */ /* 0x000fea0003800000 */
.L_x_5002:
[----:B0-----:R-:W-:Y:S01]  /*0d70*/  IADD3 R6, R6, -0x1, RZ ;  /* 0xffffffff06067810 */ /* 0x001fe20007ffe0ff */
[----:B------:R-:W-:Y:S01]  /*0d80*/  BSSY B2, `(.L_x_5016) ;  /* 0x0000061000027945 */ /* 0x000fe20003800000 */
[----:B------:R-:W-:Y:S01]  /*0d90*/  LOP3.LUT P4, RZ, R4, 0xffffffe0, RZ, 0xc0, !PT ;  /* 0xffffffe004ff7812 */ /* 0x000fe2000788c0ff */
[----:B------:R-:W-:Y:S02]  /*0da0*/  IMAD.MOV.U32 R207, RZ, RZ, R5 ;  /* 0x000000ffffcf7224 */ /* 0x000fe400078e0005 */
[----:B------:R-:W-:-:S05]  /*0db0*/  IMAD R6, R6, c[0x0][0x168], RZ ;  /* 0x00005a0006067a24 */ /* 0x000fca00078e02ff */
[----:B------:R-:W-:-:S04]  /*0dc0*/  SHF.R.S32.HI R16, RZ, 0x1f, R6 ;  /* 0x0000001fff107819 */ /* 0x000fc80000011406 */
[----:B------:R-:W-:Y:S01]  /*0dd0*/  LEA.HI R16, R16, R6, RZ, 0x3 ;  /* 0x0000000610107211 */ /* 0x000fe200078f18ff */
[----:B------:R-:W-:-:S03]  /*0de0*/  HFMA2.MMA R6, -RZ, RZ, 0, 0 ;  /* 0x00000000ff067435 */ /* 0x000fc600000001ff */
[----:B------:R-:W-:Y:S02]  /*0df0*/  LEA.HI.SX32 R206, R16, R206, 0x1d ;  /* 0x000000ce10ce7211 */ /* 0x000fe400078feaff */
[----:B------:R-:W-:Y:S01]  /*0e00*/  MOV R16, RZ ;  /* 0x000000ff00107202 */ /* 0x000fe20000000f00 */
[----:B------:R-:W-:Y:S05]  /*0e10*/  @!P4 BRA `(.L_x_5017) ;  /* 0x000005700000c947 */ /* 0x000fea0003800000 */
[----:B------:R-:W-:Y:S01]  /*0e20*/  IMAD.WIDE.U32 R12, R5, R160, c[0x0][0x188] ;  /* 0x00006200050c7625 */ /* 0x000fe200078e00a0 */
[----:B------:R-:W-:Y:S02]  /*0e30*/  ISETP.NE.U32.AND P4, PT, RZ, c[0x0][0x218], PT ;  /* 0x00008600ff007a0c */ /* 0x000fe40003f85070 */
[----:B------:R-:W-:Y:S01]  /*0e40*/  MOV R161, 0x10 ;  /* 0x0000001000a17802 */ /* 0x000fe20000000f00 */
[----:B------:R-:W0:Y:S01]  /*0e50*/  LDC.U8 R166, c[0x0][0x1f0] ;  /* 0x00007c00ffa67b82 */ /* 0x000e220000000000 */
[----:B------:R1:W2:Y:S01]  /*0e60*/  LDG.E.128 R8, [R12.64] ;  /* 0x000000040c087981 */ /* 0x0002a2000c1e1d00 */
[----:B------:R-:W-:Y:S02]  /*0e70*/  ISETP.NE.AND.EX P4, PT, RZ, c[0x0][0x21c], PT, P4 ;  /* 0x00008700ff007a0c */ /* 0x000fe40003f85340 */
[----:B------:R-:W-:Y:S01]  /*0e80*/  IMAD.WIDE.U32 R160, R206, R161, c[0x0][0x208] ;  /* 0x00008200cea07625 */ /* 0x000fe200078e00a1 */
[----:B------:R-:W3:Y:S04]  /*0e90*/  LDL R169, [R1+0x50] ;  /* 0x0000500001a97983 */ /* 0x000ee80000100800 */
[----:B------:R-:W4:Y:S04]  /*0ea0*/  LDL R16, [R1+0x48] ;  /* 0x0000480001107983 */ /* 0x000f280000100800 */
[----:B-1----:R-:W3:Y:S04]  /*0eb0*/  LDG.E.128 R12, [R12.64+0x10] ;  /* 0x000010040c0c7981 */ /* 0x002ee8000c1e1d00 */
[----:B------:R-:W4:Y:S04]  /*0ec0*/  LDG.E.128 R160, [R160.64] ;  /* 0x00000004a0a07981 */ /* 0x000f28000c1e1d00 */
[----:B------:R1:W5:Y:S04]  /*0ed0*/  @P4 LDG.E.128 R116, [R164.64] ;  /* 0x00000004a4744981 */ /* 0x000368000c1e1d00 */
[----:B------:R1:W5:Y:S04]  /*0ee0*/  @P4 LDG.E.128 R120, [R164.64+0x10] ;  /* 0x00001004a4784981 */ /* 0x000368000c1e1d00 */
[----:B------:R-:W4:Y:S04]  /*0ef0*/  LDL R168, [R1+0x4c] ;  /* 0x00004c0001a87983 */ /* 0x000f280000100800 */
[----:B------:R-:W4:Y:S04]  /*0f00*/  LDL R167, [R1+0x44] ;  /* 0x0000440001a77983 */ /* 0x000f280000100800 */
[----:B-1----:R-:W4:Y:S01]  /*0f10*/  LDL R164, [R1+0x54] ;  /* 0x0000540001a47983 */ /* 0x002f220000100800 */
[----:B0-----:R-:W-:-:S03]  /*0f20*/  ISETP.NE.AND P4, PT, R166, RZ, PT ;  /* 0x000000ffa600720c */ /* 0x001fc60003f85270 */
[----:B------:R-:W4:Y:S01]  /*0f30*/  LDL R166, [R1+0x40] ;  /* 0x0000400001a67983 */ /* 0x000f220000100800 */
[----:B-----5:R-:W-:-:S03]  /*0f40*/  FSEL R6, R2, RZ, !P4 ;  /* 0x000000ff02067208 */ /* 0x020fc60006000000 */
[----:B------:R-:W4:Y:S02]  /*0f50*/  LDL R165, [R1+0x3c] ;  /* 0x00003c0001a57983 */ /* 0x000f240000100800 */
[C---:B--2---:R-:W-:Y:S02]  /*0f60*/  FADD.FTZ R7, -R6.reuse, R8 ;  /* 0x0000000806077221 */ /* 0x044fe40000010100 */
[C---:B------:R-:W-:Y:S02]  /*0f70*/  FADD.FTZ R8, -R6.reuse, R9 ;  /* 0x0000000906087221 */ /* 0x040fe40000010100 */
[C---:B------:R-:W-:Y:S02]  /*0f80*/  FADD.FTZ R9, -R6.reuse, R10 ;  /* 0x0000000a06097221 */ /* 0x040fe40000010100 */
[C---:B------:R-:W-:Y:S02]  /*0f90*/  FADD.FTZ R10, -R6.reuse, R11 ;  /* 0x0000000b060a7221 */ /* 0x040fe40000010100 */
[----:B---3--:R-:W-:-:S02]  /*0fa0*/  FADD.FTZ R11, -R6, R12 ;  /* 0x0000000c060b7221 */ /* 0x008fc40000010100 */
[C---:B------:R-:W-:Y:S02]  /*0fb0*/  FADD.FTZ R12, -R6.reuse, R13 ;  /* 0x0000000d060c7221 */ /* 0x040fe40000010100 */
[C---:B------:R-:W-:Y:S02]  /*0fc0*/  FADD.FTZ R13, -R6.reuse, R14 ;  /* 0x0000000e060d7221 */ /* 0x040fe40000010100 */
[----:B------:R-:W-:Y:S01]  /*0fd0*/  FADD.FTZ R14, -R6, R15 ;  /* 0x0000000f060e7221 */ /* 0x000fe20000010100 */
[----:B----4-:R-:W-:Y:S01]  /*0fe0*/  PRMT R15, RZ, 0x5410, R160 ;  /* 0x00005410ff0f7816 */ /* 0x010fe200000000a0 */
[----:B------:R-:W-:-:S04]  /*0ff0*/  FMUL.FTZ R7, R0, R7 ;  /* 0x0000000700077220 */ /* 0x000fc80000410000 */
[-C--:B------:R-:W-:Y:S02]  /*1000*/  FFMA.FTZ R36, R7, R15.reuse, R36 ;  /* 0x0000000f07247223 */ /* 0x080fe40000010024 */
[----:B------:R-:W-:Y:S02]  /*1010*/  FADD.FTZ R72, R72, R15 ;  /* 0x0000000f48487221 */ /* 0x000fe40000010000 */
[----:B------:R-:W-:Y:S02]  /*1020*/  FMUL.FTZ R15, R164, R15 ;  /* 0x0000000fa40f7220 */ /* 0x000fe40000410000 */
[----:B------:R-:W2:Y:S01]  /*1030*/  LDL R164, [R1+0x38] ;  /* 0x0000380001a47983 */ /* 0x000ea20000100800 */
[--C-:B------:R-:W-:Y:S02]  /*1040*/  PRMT R232, RZ, 0x5410, R161.reuse ;  /* 0x00005410ffe87816 */ /* 0x100fe400000000a1 */
[----:B------:R-:W-:Y:S02]  /*1050*/  PRMT R160, RZ, 0x7610, R160 ;  /* 0x00007610ffa07816 */ /* 0x000fe400000000a0 */
[----:B------:R-:W-:Y:S01]  /*1060*/  PRMT R161, RZ, 0x7610, R161 ;  /* 0x00007610ffa17816 */ /* 0x000fe200000000a1 */
[----:B------:R-:W-:-:S02]  /*1070*/  FMUL.FTZ R9, R0, R9 ;  /* 0x0000000900097220 */ /* 0x000fc40000410000 */
[----:B------:R-:W-:Y:S02]  /*1080*/  FMUL.FTZ R233, R169, R160 ;  /* 0x000000a0a9e97220 */ /* 0x000fe40000410000 */
[----:B------:R-:W-:Y:S02]  /*1090*/  FMUL.FTZ R231, R16, R161 ;  /* 0x000000a110e77220 */ /* 0x000fe40000410000 */
[----:B------:R-:W-:Y:S02]  /*10a0*/  FADD.FTZ R6, RZ, R15 ;  /* 0x0000000fff067221 */ /* 0x000fe40000010000 */
[----:B------:R-:W-:Y:S02]  /*10b0*/  FMUL.FTZ R8, R0, R8 ;  /* 0x0000000800087220 */ /* 0x000fe40000410000 */
[----:B------:R-:W-:Y:S02]  /*10c0*/  FFMA.FTZ R16, R7, R15, RZ ;  /* 0x0000000f07107223 */ /* 0x000fe400000100ff */
        /* <DEDUP_REMOVED lines=8> */
[----:B------:R-:W-:Y:S02]  /*1150*/  FMUL.FTZ R10, R0, R10 ;  /* 0x0000000a000a7220 */ /* 0x000fe40000410000 */
[----:B------:R-:W-:Y:S01]  /*1160*/  FFMA.FTZ R16, R9, R232, R16 ;  /* 0x000000e809107223 */ /* 0x000fe20000010010 */
[----:B------:R-:W-:Y:S01]  /*1170*/  PRMT R162, RZ, 0x7610, R162 ;  /* 0x00007610ffa27816 */ /* 0x000fe200000000a2 */
[----:B------:R-:W-:Y:S02]  /*1180*/  FADD.FTZ R76, R76, R230 ;  /* 0x000000e64c4c7221 */ /* 0x000fe40000010000 */
[----:B------:R-:W-:Y:S02]  /*1190*/  FFMA.FTZ R40, R11, R230, R40 ;  /* 0x000000e60b287223 */ /* 0x000fe40000010028 */
[----:B------:R-:W-:Y:S02]  /*11a0*/  FFMA.FTZ R37, R8, R160, R37 ;  /* 0x000000a008257223 */ /* 0x000fe40000010025 */
[----:B------:R-:W-:-:S02]  /*11b0*/  FADD.FTZ R73, R73, R160 ;  /* 0x000000a049497221 */ /* 0x000fc40000010000 */
[----:B------:R-:W-:Y:S02]  /*11c0*/  FMUL.FTZ R230, R167, R230 ;  /* 0x000000e6a7e67220 */ /* 0x000fe40000410000 */
[----:B------:R-:W-:Y:S02]  /*11d0*/  FADD.FTZ R6, R6, R231 ;  /* 0x000000e706067221 */ /* 0x000fe40000010000 */
[----:B------:R-:W-:Y:S01]  /*11e0*/  FFMA.FTZ R160, R10, R231, R16 ;  /* 0x000000e70aa07223 */ /* 0x000fe20000010010 */
[----:B------:R-:W-:Y:S01]  /*11f0*/  PRMT R228, RZ, 0x5410, R163 ;  /* 0x00005410ffe47816 */ /* 0x000fe200000000a3 */
[----:B------:R-:W-:Y:S02]  /*1200*/  FMUL.FTZ R13, R0, R13 ;  /* 0x0000000d000d7220 */ /* 0x000fe40000410000 */
[----:B------:R-:W-:Y:S02]  /*1210*/  FADD.FTZ R16, R6, R230 ;  /* 0x000000e606107221 */ /* 0x000fe40000010000 */
[----:B------:R-:W-:-:S02]  /*1220*/  FMUL.FTZ R12, R0, R12 ;  /* 0x0000000c000c7220 */ /* 0x000fc40000410000 */
[----:B------:R-:W-:Y:S02]  /*1230*/  FMUL.FTZ R229, R166, R162 ;  /* 0x000000a2a6e57220 */ /* 0x000fe40000410000 */
[----:B------:R-:W-:Y:S01]  /*1240*/  FFMA.FTZ R6, R11, R230, R160 ;  /* 0x000000e60b067223 */ /* 0x000fe200000100a0 */
[----:B------:R-:W-:Y:S01]  /*1250*/  PRMT R163, RZ, 0x7610, R163 ;  /* 0x00007610ffa37816 */ /* 0x000fe200000000a3 */
[----:B------:R-:W-:Y:S02]  /*1260*/  FADD.FTZ R78, R78, R228 ;  /* 0x000000e44e4e7221 */ /* 0x000fe40000010000 */
[-C--:B------:R-:W-:Y:S02]  /*1270*/  FFMA.FTZ R42, R13, R228.reuse, R42 ;  /* 0x000000e40d2a7223 */ /* 0x080fe4000001002a */
[----:B------:R-:W-:Y:S02]  /*1280*/  FMUL.FTZ R228, R165, R228 ;  /* 0x000000e4a5e47220 */ /* 0x000fe40000410000 */
[----:B------:R-:W-:-:S02]  /*1290*/  FADD.FTZ R16, R16, R229 ;  /* 0x000000e510107221 */ /* 0x000fc40000010000 */
[----:B------:R-:W-:Y:S02]  /*12a0*/  FFMA.FTZ R6, R12, R229, R6 ;  /* 0x000000e50c067223 */ /* 0x000fe40000010006 */
[----:B------:R-:W-:Y:S02]  /*12b0*/  FMUL.FTZ R14, R0, R14 ;  /* 0x0000000e000e7220 */ /* 0x000fe40000410000 */
[----:B------:R-:W-:Y:S02]  /*12c0*/  FADD.FTZ R16, R16, R228 ;  /* 0x000000e410107221 */ /* 0x000fe40000010000 */
[----:B------:R-:W-:Y:S01]  /*12d0*/  FFMA.FTZ R6, R13, R228, R6 ;  /* 0x000000e40d067223 */ /* 0x000fe20000010006 */
[----:B------:R-:W-:Y:S01]  /*12e0*/  IADD3 R206, R206, 0x20, RZ ;  /* 0x00000020cece7810 */ /* 0x000fe20007ffe0ff */
[----:B------:R-:W-:Y:S01]  /*12f0*/  FFMA.FTZ R39, R10, R161, R39 ;  /* 0x000000a10a277223 */ /* 0x000fe20000010027 */
[----:B------:R-:W-:Y:S01]  /*1300*/  IADD3 R207, R5, 0x20, RZ ;  /* 0x0000002005cf7810 */ /* 0x000fe20007ffe0ff */
[----:B------:R-:W-:-:S02]  /*1310*/  FADD.FTZ R75, R75, R161 ;  /* 0x000000a14b4b7221 */ /* 0x000fc40000010000 */
[----:B------:R-:W-:Y:S02]  /*1320*/  FADD.FTZ R77, R77, R162 ;  /* 0x000000a24d4d7221 */ /* 0x000fe40000010000 */
[----:B------:R-:W-:Y:S02]  /*1330*/  FFMA.FTZ R41, R12, R162, R41 ;  /* 0x000000a20c297223 */ /* 0x000fe40000010029 */
[----:B------:R-:W-:Y:S02]  /*1340*/  FADD.FTZ R79, R79, R163 ;  /* 0x000000a34f4f7221 */ /* 0x000fe40000010000 */
[-C--:B------:R-:W-:Y:S02]  /*1350*/  FFMA.FTZ R43, R14, R163.reuse, R43 ;  /* 0x000000a30e2b7223 */ /* 0x080fe4000001002b */
[----:B--2---:R-:W-:-:S04]  /*1360*/  FMUL.FTZ R227, R164, R163 ;  /* 0x000000a3a4e37220 */ /* 0x004fc80000410000 */
[----:B------:R-:W-:Y:S02]  /*1370*/  FADD.FTZ R16, R16, R227 ;  /* 0x000000e310107221 */ /* 0x000fe40000010000 */
[----:B------:R-:W-:Y:S02]  /*1380*/  FFMA.FTZ R6, R14, R227, R6 ;  /* 0x000000e30e067223 */ /* 0x000fe40000010006 */
.L_x_5017:
[----:B------:R-:W-:Y:S05]  /*1390*/  BSYNC B2 ;  /* 0x0000000000027941 */ /* 0x000fea0003800000 */
.L_x_5016:
[----:B------:R-:W-:Y:S01]  /*13a0*/  BSSY B2, `(.L_x_5018) ;  /* 0x000005b000027945 */ /* 0x000fe20003800000 */
[----:B------:R-:W-:Y:S05]  /*13b0*/  @!P0 BRA `(.L_x_5019) ;  /* 0x0000059000008947 */ /* 0x000fea0003800000 */
[----:B------:R-:W-:Y:S01]  /*13c0*/  MOV R220, 0x20 ;  /* 0x0000002000dc7802 */ /* 0x000fe20000000f00 */
[----:B------:R-:W0:Y:S01]  /*13d0*/  LDC.U8 R219, c[0x0][0x1f0] ;  /* 0x00007c00ffdb7b82 */ /* 0x000e220000000000 */
[----:B------:R-:W-:Y:S01]  /*13e0*/  ISETP.NE.U32.AND P4, PT, RZ, c[0x0][0x218], PT ;  /* 0x00008600ff007a0c */ /* 0x000fe20003f85070 */
[----:B------:R-:W-:Y:S01]  /*13f0*/  IMAD.MOV.U32 R168, RZ, RZ, 0x10 ;  /* 0x00000010ffa87424 */ /* 0x000fe200078e00ff */
[----:B------:R-:W2:Y:S01]  /*1400*/  LDL R225, [R1+0x30] ;  /* 0x0000300001e17983 */ /* 0x000ea20000100800 */
[----:B------:R-:W-:Y:S01]  /*1410*/  IMAD.WIDE.U32 R164, R207, R220, c[0x0][0x188] ;  /* 0x00006200cfa47625 */ /* 0x000fe200078e00dc */
[----:B------:R-:W-:Y:S02]  /*1420*/  ISETP.NE.AND.EX P4, PT, RZ, c[0x0][0x21c], PT, P4 ;  /* 0x00008700ff007a0c */ /* 0x000fe40003f85340 */
[----:B------:R-:W3:Y:S01]  /*1430*/  LDL R223, [R1+0x28] ;  /* 0x0000280001df7983 */ /* 0x000ee20000100800 */
[----:B------:R-:W-:-:S03]  /*1440*/  IMAD.WIDE.U32 R168, R206, R168, c[0x0][0x208] ;  /* 0x00008200cea87625 */ /* 0x000fc600078e00a8 */
[----:B------:R1:W4:Y:S04]  /*1450*/  LDG.E.128 R160, [R164.64] ;  /* 0x00000004a4a07981 */ /* 0x000328000c1e1d00 */
[----:B------:R-:W2:Y:S04]  /*1460*/  LDG.E.128 R168, [R168.64] ;  /* 0x00000004a8a87981 */ /* 0x000ea8000c1e1d00 */
[----:B------:R-:W2:Y:S04]  /*1470*/  LDL R221, [R1+0x20] ;  /* 0x0000200001dd7983 */ /* 0x000ea80000100800 */
[----:B-1----:R-:W2:Y:S01]  /*1480*/  LDG.E.128 R164, [R164.64+0x10] ;  /* 0x00001004a4a47981 */ /* 0x002ea2000c1e1d00 */
[----:B------:R-:W-:-:S05]  /*1490*/  @P4 IMAD.WIDE.U32 R196, R207, R220, c[0x0][0x218] ;  /* 0x00008600cfc44625 */ /* 0x000fca00078e00dc */
[----:B------:R1:W5:Y:S04]  /*14a0*/  @P4 LDG.E.128 R124, [R196.64] ;  /* 0x00000004c47c4981 */ /* 0x000368000c1e1d00 */
[----:B------:R1:W5:Y:S01]  /*14b0*/  @P4 LDG.E.128 R128, [R196.64+0x10] ;  /* 0x00001004c4804981 */ /* 0x000362000c1e1d00 */
[----:B0-----:R-:W-:-:S03]  /*14c0*/  ISETP.NE.AND P4, PT, R219, RZ, PT ;  /* 0x000000ffdb00720c */ /* 0x001fc60003f85270 */
[----:B------:R-:W3:Y:S01]  /*14d0*/  LDL R219, [R1+0x1c] ;  /* 0x00001c0001db7983 */ /* 0x000ee20000100800 */
[----:B-1---5:R-:W-:-:S05]  /*14e0*/  FSEL R196, R2, RZ, !P4 ;  /* 0x000000ff02c47208 */ /* 0x022fca0006000000 */
[C---:B----4-:R-:W-:Y:S02]  /*14f0*/  FADD.FTZ R160, -R196.reuse, R160 ;  /* 0x000000a0c4a07221 */ /* 0x050fe40000010100 */
[C---:B------:R-:W-:Y:S02]  /*1500*/  FADD.FTZ R161, -R196.reuse, R161 ;  /* 0x000000a1c4a17221 */ /* 0x040fe40000010100 */
[C---:B------:R-:W-:Y:S02]  /*1510*/  FADD.FTZ R162, -R196.reuse, R162 ;  /* 0x000000a2c4a27221 */ /* 0x040fe40000010100 */
[C---:B------:R-:W-:Y:S02]  /*1520*/  FADD.FTZ R163, -R196.reuse, R163 ;  /* 0x000000a3c4a37221 */ /* 0x040fe40000010100 */
[C---:B--2---:R-:W-:Y:S02]  /*1530*/  FADD.FTZ R164, -R196.reuse, R164 ;  /* 0x000000a4c4a47221 */ /* 0x044fe40000010100 */
[----:B------:R-:W-:-:S02]  /*1540*/  FADD.FTZ R165, -R196, R165 ;  /* 0x000000a5c4a57221 */ /* 0x000fc40000010100 */
[C---:B------:R-:W-:Y:S02]  /*1550*/  FADD.FTZ R166, -R196.reuse, R166 ;  /* 0x000000a6c4a67221 */ /* 0x040fe40000010100 */
[----:B------:R-:W-:Y:S02]  /*1560*/  FADD.FTZ R167, -R196, R167 ;  /* 0x000000a7c4a77221 */ /* 0x000fe40000010100 */
[C---:B------:R-:W-:Y:S02]  /*1570*/  FMUL.FTZ R196, R0.reuse, R160 ;  /* 0x000000a000c47220 */ /* 0x040fe40000410000 */
[----:B------:R-:W2:Y:S01]  /*1580*/  LDL R160, [R1+0x34] ;  /* 0x0000340001a07983 */ /* 0x000ea20000100800 */
[----:B------:R-:W-:-:S03]  /*1590*/  FMUL.FTZ R200, R0, R162 ;  /* 0x000000a200c87220 */ /* 0x000fc60000410000 */
[----:B------:R-:W4:Y:S01]  /*15a0*/  LDL R162, [R1+0x2c] ;  /* 0x00002c0001a27983 */ /* 0x000f220000100800 */
[----:B------:R-:W-:-:S03]  /*15b0*/  FMUL.FTZ R197, R0, R161 ;  /* 0x000000a100c57220 */ /* 0x000fc60000410000 */
[----:B------:R-:W3:Y:S01]  /*15c0*/  LDL R161, [R1+0x24] ;  /* 0x0000240001a17983 */ /* 0x000ee20000100800 */
[----:B------:R-:W-:-:S05]  /*15d0*/  PRMT R226, RZ, 0x5410, R168 ;  /* 0x00005410ffe27816 */ /* 0x000fca00000000a8 */
[----:B------:R-:W-:Y:S02]  /*15e0*/  FFMA.FTZ R44, R196, R226, R44 ;  /* 0x000000e2c42c7223 */ /* 0x000fe4000001002c */
[----:B------:R-:W-:Y:S01]  /*15f0*/  FADD.FTZ R80, R80, R226 ;  /* 0x000000e250507221 */ /* 0x000fe20000010000 */
[----:B------:R-:W-:Y:S02]  /*1600*/  PRMT R168, RZ, 0x7610, R168 ;  /* 0x00007610ffa87816 */ /* 0x000fe400000000a8 */
[----:B------:R-:W-:-:S03]  /*1610*/  PRMT R224, RZ, 0x5410, R169 ;  /* 0x00005410ffe07816 */ /* 0x000fc600000000a9 */
[----:B------:R-:W-:Y:S02]  /*1620*/  FMUL.FTZ R225, R225, R168 ;  /* 0x000000a8e1e17220 */ /* 0x000fe40000410000 */
[----:B--2---:R-:W-:Y:S02]  /*1630*/  FMUL.FTZ R226, R160, R226 ;  /* 0x000000e2a0e27220 */ /* 0x004fe40000410000 */
[----:B------:R-:W2:Y:S02]  /*1640*/  LDL R160, [R1+0x18] ;  /* 0x0000180001a07983 */ /* 0x000ea40000100800 */
[----:B------:R-:W-:Y:S02]  /*1650*/  FADD.FTZ R16, R16, R226 ;  /* 0x000000e210107221 */ /* 0x000fe40000010000 */
[----:B------:R-:W-:Y:S01]  /*1660*/  FFMA.FTZ R6, R196, R226, R6 ;  /* 0x000000e2c4067223 */ /* 0x000fe20000010006 */
[----:B------:R-:W-:Y:S01]  /*1670*/  PRMT R169, RZ, 0x7610, R169 ;  /* 0x00007610ffa97816 */ /* 0x000fe200000000a9 */
[----:B------:R-:W-:-:S02]  /*1680*/  FFMA.FTZ R46, R200, R224, R46 ;  /* 0x000000e0c82e7223 */ /* 0x000fc4000001002e */
[----:B------:R-:W-:Y:S02]  /*1690*/  FADD.FTZ R82, R82, R224 ;  /* 0x000000e052527221 */ /* 0x000fe40000010000 */
[----:B----4-:R-:W-:Y:S02]  /*16a0*/  FMUL.FTZ R224, R162, R224 ;  /* 0x000000e0a2e07220 */ /* 0x010fe40000410000 */
[----:B------:R-:W-:Y:S02]  /*16b0*/  FADD.FTZ R16, R16, R225 ;  /* 0x000000e110107221 */ /* 0x000fe40000010000 */
[----:B------:R-:W-:Y:S01]  /*16c0*/  FFMA.FTZ R6, R197, R225, R6 ;  /* 0x000000e1c5067223 */ /* 0x000fe20000010006 */
[----:B------:R-:W-:Y:S01]  /*16d0*/  PRMT R222, RZ, 0x5410, R170 ;  /* 0x00005410ffde7816 */ /* 0x000fe200000000aa */
[C---:B------:R-:W-:Y:S02]  /*16e0*/  FMUL.FTZ R202, R0.reuse, R164 ;  /* 0x000000a400ca7220 */ /* 0x040fe40000410000 */
[----:B------:R-:W-:-:S02]  /*16f0*/  FMUL.FTZ R201, R0, R163 ;  /* 0x000000a300c97220 */ /* 0x000fc40000410000 */
[----:B---3--:R-:W-:Y:S02]  /*1700*/  FMUL.FTZ R223, R223, R169 ;  /* 0x000000a9dfdf7220 */ /* 0x008fe40000410000 */
        /* <DEDUP_REMOVED lines=21> */
[----:B------:R-:W-:Y:S02]  /*1860*/  FADD.FTZ R16, R16, R220 ;  /* 0x000000dc10107221 */ /* 0x000fe40000010000 */
[----:B------:R-:W-:Y:S01]  /*1870*/  FFMA.FTZ R6, R204, R220, R6 ;  /* 0x000000dccc067223 */ /* 0x000fe20000010006 */
[----:B------:R-:W-:Y:S01]  /*1880*/  IADD3 R206, R206, 0x20, RZ ;  /* 0x00000020cece7810 */ /* 0x000fe20007ffe0ff */
[----:B------:R-:W-:Y:S01]  /*1890*/  FFMA.FTZ R45, R197, R168, R45 ;  /* 0x000000a8c52d7223 */ /* 0x000fe2000001002d */
[----:B------:R-:W-:Y:S01]  /*18a0*/  IADD3 R207, R207, 0x20, RZ ;  /* 0x00000020cfcf7810 */ /* 0x000fe20007ffe0ff */
[----:B------:R-:W-:Y:S02]  /*18b0*/  FADD.FTZ R81, R81, R168 ;  /* 0x000000a851517221 */ /* 0x000fe40000010000 */
[----:B------:R-:W-:-:S02]  /*18c0*/  FFMA.FTZ R47, R201, R169, R47 ;  /* 0x000000a9c92f7223 */ /* 0x000fc4000001002f */
[----:B------:R-:W-:Y:S02]  /*18d0*/  FADD.FTZ R83, R83, R169 ;  /* 0x000000a953537221 */ /* 0x000fe40000010000 */
[----:B------:R-:W-:Y:S02]  /*18e0*/  FADD.FTZ R85, R85, R170 ;  /* 0x000000aa55557221 */ /* 0x000fe40000010000 */
[----:B------:R-:W-:Y:S02]  /*18f0*/  FFMA.FTZ R49, R203, R170, R49 ;  /* 0x000000aacb317223 */ /* 0x000fe40000010031 */
[----:B------:R-:W-:Y:S02]  /*1900*/  FADD.FTZ R87, R87, R171 ;  /* 0x000000ab57577221 */ /* 0x000fe40000010000 */
[-C--:B------:R-:W-:Y:S02]  /*1910*/  FFMA.FTZ R51, R205, R171.reuse, R51 ;  /* 0x000000abcd337223 */ /* 0x080fe40000010033 */
[----:B--2---:R-:W-:-:S04]  /*1920*/  FMUL.FTZ R219, R160, R171 ;  /* 0x000000aba0db7220 */ /* 0x004fc80000410000 */
[----:B------:R-:W-:Y:S02]  /*1930*/  FADD.FTZ R16, R16, R219 ;  /* 0x000000db10107221 */ /* 0x000fe40000010000 */
[----:B------:R-:W-:Y:S02]  /*1940*/  FFMA.FTZ R6, R205, R219, R6 ;  /* 0x000000dbcd067223 */ /* 0x000fe40000010006 */
.L_x_5019:
[----:B------:R-:W-:Y:S05]  /*1950*/  BSYNC B2 ;  /* 0x0000000000027941 */ /* 0x000fea0003800000 */
.L_x_5018:
[----:B------:R-:W-:Y:S01]  /*1960*/  BSSY B2, `(.L_x_5020) ;  /* 0x0000059000027945 */ /* 0x000fe20003800000 */
[----:B------:R-:W-:Y:S05]  /*1970*/  @!P1 BRA `(.L_x_5021) ;  /* 0x0000057000009947 */ /* 0x000fea0003800000 */
[----:B------:R-:W-:Y:S01]  /*1980*/  HFMA2.MMA R165, -RZ, RZ, 0, 1.9073486328125e-06 ;  /* 0x00000020ffa57435 */ /* 0x000fe200000001ff */
[----:B------:R-:W-:Y:S01]  /*1990*/  MOV R160, 0x10 ;  /* 0x0000001000a07802 */ /* 0x000fe20000000f00 */
[----:B------:R-:W2:Y:S04]  /*19a0*/  LDL R170, [R1+0x14] ;  /* 0x0000140001aa7983 */ /* 0x000ea80000100800 */
[----:B------:R-:W-:Y:S01]  /*19b0*/  IMAD.WIDE.U32 R160, R206, R160, c[0x0][0x208] ;  /* 0x00008200cea07625 */ /* 0x000fe200078e00a0 */
[----:B------:R-:W-:Y:S01]  /*19c0*/  ISETP.NE.U32.AND P4, PT, RZ, c[0x0][0x218], PT ;  /* 0x00008600ff007a0c */ /* 0x000fe20003f85070 */
[----:B------:R-:W3:Y:S02]  /*19d0*/  LDL R169, [R1+0x10] ;  /* 0x0000100001a97983 */ /* 0x000ee40000100800 */
[----:B------:R-:W-:-:S02]  /*19e0*/  IMAD.WIDE.U32 R24, R207, R165, c[0x0][0x188] ;  /* 0x00006200cf187625 */ /* 0x000fc400078e00a5 */
[----:B------:R-:W4:Y:S04]  /*19f0*/  LDG.E.128 R160, [R160.64] ;  /* 0x00000004a0a07981 */ /* 0x000f28000c1e1d00 */
[----:B------:R0:W2:Y:S01]  /*1a00*/  LDG.E.128 R20, [R24.64] ;  /* 0x0000000418147981 */ /* 0x0000a2000c1e1d00 */
[----:B------:R-:W-:-:S03]  /*1a10*/  ISETP.NE.AND.EX P4, PT, RZ, c[0x0][0x21c], PT, P4 ;  /* 0x00008700ff007a0c */ /* 0x000fc60003f85340 */
[----:B------:R-:W3:Y:S04]  /*1a20*/  LDL R168, [R1+0xc] ;  /* 0x00000c0001a87983 */ /* 0x000ee80000100800 */
[----:B------:R-:W3:Y:S04]  /*1a30*/  LDL R167, [R1+0x8] ;  /* 0x0000080001a77983 */ /* 0x000ee80000100800 */
[----:B0-----:R-:W3:Y:S04]  /*1a40*/  LDG.E.128 R24, [R24.64+0x10] ;  /* 0x0000100418187981 */ /* 0x001ee8000c1e1d00 */
[----:B------:R-:W3:Y:S01]  /*1a50*/  LDL R166, [R1+0x4] ;  /* 0x0000040001a67983 */ /* 0x000ee20000100800 */
[----:B------:R-:W-:-:S03]  /*1a60*/  @P4 IMAD.WIDE.U32 R18, R207, R165, c[0x0][0x218] ;  /* 0x00008600cf124625 */ /* 0x000fc600078e00a5 */
[----:B------:R-:W3:Y:S01]  /*1a70*/  LDL R165, [R1] ;  /* 0x0000000001a57983 */ /* 0x000ee20000100800 */
[----:B------:R-:W0:Y:S03]  /*1a80*/  LDC.U8 R164, c[0x0][0x1f0] ;  /* 0x00007c00ffa47b82 */ /* 0x000e260000000000 */
[----:B------:R1:W5:Y:S04]  /*1a90*/  @P4 LDG.E.128 R132, [R18.64] ;  /* 0x0000000412844981 */ /* 0x000368000c1e1d00 */
[----:B------:R1:W5:Y:S01]  /*1aa0*/  @P4 LDG.E.128 R136, [R18.64+0x10] ;  /* 0x0000100412884981 */ /* 0x000362000c1e1d00 */
[----:B0-----:R-:W-:-:S04]  /*1ab0*/  ISETP.NE.AND P4, PT, R164, RZ, PT ;  /* 0x000000ffa400720c */ /* 0x001fc80003f85270 */
[----:B-----5:R-:W-:Y:S02]  /*1ac0*/  FSEL R164, R2, RZ, !P4 ;  /* 0x000000ff02a47208 */ /* 0x020fe40006000000 */
[----:B------:R-:W-:Y:S02]  /*1ad0*/  IADD3 R206, R206, 0x20, RZ ;  /* 0x00000020cece7810 */ /* 0x000fe40007ffe0ff */
[----:B------:R-:W-:Y:S02]  /*1ae0*/  IADD3 R207, R207, 0x20, RZ ;  /* 0x00000020cfcf7810 */ /* 0x000fe40007ffe0ff */
[----:B----4-:R-:W-:Y:S01]  /*1af0*/  PRMT R218, RZ, 0x5410, R160 ;  /* 0x00005410ffda7816 */ /* 0x010fe200000000a0 */
[----:B--2---:R-:W-:-:S04]  /*1b00*/  FADD.FTZ R17, -R164, R20 ;  /* 0x00000014a4117221 */ /* 0x004fc80000010100 */
[----:B------:R-:W-:Y:S01]  /*1b10*/  FMUL.FTZ R17, R0, R17 ;  /* 0x0000001100117220 */ /* 0x000fe20000410000 */
[----:B------:R-:W-:Y:S01]  /*1b20*/  PRMT R160, RZ, 0x7610, R160 ;  /* 0x00007610ffa07816 */ /* 0x000fe200000000a0 */
[----:B-1----:R-:W-:Y:S02]  /*1b30*/  FADD.FTZ R19, -R164, R22 ;  /* 0x00000016a4137221 */ /* 0x002fe40000010100 */
[-C--:B------:R-:W-:Y:S02]  /*1b40*/  FFMA.FTZ R52, R17, R218.reuse, R52 ;  /* 0x000000da11347223 */ /* 0x080fe40000010034 */
[----:B------:R-:W-:Y:S02]  /*1b50*/  FADD.FTZ R88, R88, R218 ;  /* 0x000000da58587221 */ /* 0x000fe40000010000 */
[----:B------:R-:W-:Y:S02]  /*1b60*/  FADD.FTZ R18, -R164, R21 ;  /* 0x00000015a4127221 */ /* 0x000fe40000010100 */
[----:B------:R-:W-:Y:S01]  /*1b70*/  FMUL.FTZ R218, R170, R218 ;  /* 0x000000daaada7220 */ /* 0x000fe20000410000 */
[----:B------:R-:W-:Y:S01]  /*1b80*/  PRMT R216, RZ, 0x5410, R161 ;  /* 0x00005410ffd87816 */ /* 0x000fe200000000a1 */
[----:B------:R-:W-:-:S02]  /*1b90*/  FMUL.FTZ R19, R0, R19 ;  /* 0x0000001300137220 */ /* 0x000fc40000410000 */
[----:B------:R-:W-:Y:S02]  /*1ba0*/  FMUL.FTZ R18, R0, R18 ;  /* 0x0000001200127220 */ /* 0x000fe40000410000 */
[----:B---3--:R-:W-:Y:S02]  /*1bb0*/  FMUL.FTZ R217, R169, R160 ;  /* 0x000000a0a9d97220 */ /* 0x008fe40000410000 */
[----:B------:R-:W-:Y:S02]  /*1bc0*/  FADD.FTZ R16, R16, R218 ;  /* 0x000000da10107221 */ /* 0x000fe40000010000 */
[----:B------:R-:W-:Y:S01]  /*1bd0*/  FFMA.FTZ R6, R17, R218, R6 ;  /* 0x000000da11067223 */ /* 0x000fe20000010006 */
[----:B------:R-:W-:Y:S01]  /*1be0*/  PRMT R161, RZ, 0x7610, R161 ;  /* 0x00007610ffa17816 */ /* 0x000fe200000000a1 */
[----:B------:R-:W-:Y:S02]  /*1bf0*/  FADD.FTZ R21, -R164, R24 ;  /* 0x00000018a4157221 */ /* 0x000fe40000010100 */
[----:B------:R-:W-:-:S02]  /*1c00*/  FFMA.FTZ R54, R19, R216, R54 ;  /* 0x000000d813367223 */ /* 0x000fc40000010036 */
[----:B------:R-:W-:Y:S02]  /*1c10*/  FADD.FTZ R90, R90, R216 ;  /* 0x000000d85a5a7221 */ /* 0x000fe40000010000 */
[----:B------:R-:W-:Y:S02]  /*1c20*/  FADD.FTZ R20, -R164, R23 ;  /* 0x00000017a4147221 */ /* 0x000fe40000010100 */
[----:B------:R-:W-:Y:S02]  /*1c30*/  FMUL.FTZ R216, R168, R216 ;  /* 0x000000d8a8d87220 */ /* 0x000fe40000410000 */
[----:B------:R-:W-:Y:S02]  /*1c40*/  FADD.FTZ R16, R16, R217 ;  /* 0x000000d910107221 */ /* 0x000fe40000010000 */
[----:B------:R-:W-:Y:S02]  /*1c50*/  FFMA.FTZ R6, R18, R217, R6 ;  /* 0x000000d912067223 */ /* 0x000fe40000010006 */
[----:B------:R-:W-:Y:S01]  /*1c60*/  FADD.FTZ R22, -R164, R25 ;  /* 0x00000019a4167221 */ /* 0x000fe20000010100 */
[----:B------:R-:W-:Y:S01]  /*1c70*/  PRMT R25, RZ, 0x5410, R162 ;  /* 0x00005410ff197816 */ /* 0x000fe200000000a2 */
[----:B------:R-:W-:-:S02]  /*1c80*/  FMUL.FTZ R21, R0, R21 ;  /* 0x0000001500157220 */ /* 0x000fc40000410000 */
[----:B------:R-:W-:Y:S02]  /*1c90*/  FMUL.FTZ R20, R0, R20 ;  /* 0x0000001400147220 */ /* 0x000fe40000410000 */
[----:B------:R-:W-:Y:S02]  /*1ca0*/  FMUL.FTZ R215, R167, R161 ;  /* 0x000000a1a7d77220 */ /* 0x000fe40000410000 */
[----:B------:R-:W-:Y:S02]  /*1cb0*/  FADD.FTZ R16, R16, R216 ;  /* 0x000000d810107221 */ /* 0x000fe40000010000 */
[----:B------:R-:W-:Y:S02]  /*1cc0*/  FFMA.FTZ R6, R19, R216, R6 ;  /* 0x000000d813067223 */ /* 0x000fe40000010006 */
        /* <DEDUP_REMOVED lines=26> */
[----:B------:R-:W-:Y:S02]  /*1e70*/  FFMA.FTZ R53, R18, R160, R53 ;  /* 0x000000a012357223 */ /* 0x000fe40000010035 */
[----:B------:R-:W-:Y:S02]  /*1e80*/  FADD.FTZ R89, R89, R160 ;  /* 0x000000a059597221 */ /* 0x000fe40000010000 */
[----:B------:R-:W-:Y:S02]  /*1e90*/  FFMA.FTZ R55, R20, R161, R55 ;  /* 0x000000a114377223 */ /* 0x000fe40000010037 */
[----:B------:R-:W-:-:S02]  /*1ea0*/  FADD.FTZ R91, R91, R161 ;  /* 0x000000a15b5b7221 */ /* 0x000fc40000010000 */
[----:B------:R-:W-:Y:S02]  /*1eb0*/  FADD.FTZ R95, R95, R163 ;  /* 0x000000a35f5f7221 */ /* 0x000fe40000010000 */
[----:B------:R-:W-:Y:S02]  /*1ec0*/  FFMA.FTZ R59, R24, R163, R59 ;  /* 0x000000a3183b7223 */ /* 0x000fe4000001003b */
[----:B------:R-:W-:Y:S02]  /*1ed0*/  FADD.FTZ R16, R16, R172 ;  /* 0x000000ac10107221 */ /* 0x000fe40000010000 */
[----:B------:R-:W-:Y:S02]  /*1ee0*/  FFMA.FTZ R6, R24, R172, R6 ;  /* 0x000000ac18067223 */ /* 0x000fe40000010006 */
.L_x_5021:
[----:B------:R-:W-:Y:S05]  /*1ef0*/  BSYNC B2 ;  /* 0x0000000000027941 */ /* 0x000fea0003800000 */
.L_x_5020:
[----:B------:R-:W-:Y:S01]  /*1f00*/  BSSY B2, `(.L_x_5022) ;  /* 0x0000053000027945 */ /* 0x000fe20003800000 */
[----:B------:R-:W-:Y:S05]  /*1f10*/  @!P2 BRA `(.L_x_5023) ;  /* 0x000005100000a947 */ /* 0x000fea0003800000 */
[----:B------:R-:W-:Y:S01]  /*1f20*/  HFMA2.MMA R168, -RZ, RZ, 0, 9.5367431640625e-07 ;  /* 0x00000010ffa87435 */ /* 0x000fe200000001ff */
[----:B------:R-:W-:-:S04]  /*1f30*/  IMAD.MOV.U32 R185, RZ, RZ, 0x20 ;  /* 0x00000020ffb97424 */ /* 0x000fc800078e00ff */
[----:B------:R-:W-:-:S05]  /*1f40*/  IMAD.WIDE.U32 R164, R207, R185, c[0x0][0x188] ;  /* 0x00006200cfa47625 */ /* 0x000fca00078e00b9 */
[----:B------:R-:W-:Y:S01]  /*1f50*/  IMAD.WIDE.U32 R168, R206, R168, c[0x0][0x208] ;  /* 0x00008200cea87625 */ /* 0x000fe200078e00a8 */
[----:B------:R0:W2:Y:S05]  /*1f60*/  LDG.E.128 R160, [R164.64] ;  /* 0x00000004a4a07981 */ /* 0x0000aa000c1e1d00 */
[----:B------:R-:W3:Y:S04]  /*1f70*/  LDG.E.128 R168, [R168.64] ;  /* 0x00000004a8a87981 */ /* 0x000ee8000c1e1d00 */
[----:B0-----:R-:W4:Y:S01]  /*1f80*/  LDG.E.128 R164, [R164.64+0x10] ;  /* 0x00001004a4a47981 */ /* 0x001f22000c1e1d00 */
[----:B------:R-:W0:Y:S01]  /*1f90*/  LDC.U8 R186, c[0x0][0x1f0] ;  /* 0x00007c00ffba7b82 */ /* 0x000e220000000000 */
[----:B------:R-:W-:-:S04]  /*1fa0*/  ISETP.NE.U32.AND P4, PT, RZ, c[0x0][0x218], PT ;  /* 0x00008600ff007a0c */ /* 0x000fc80003f85070 */
[----:B------:R-:W-:-:S13]  /*1fb0*/  ISETP.NE.AND.EX P4, PT, RZ, c[0x0][0x21c], PT, P4 ;  /* 0x00008700ff007a0c */ /* 0x000fda0003f85340 */
[----:B------:R-:W-:-:S05]  /*1fc0*/  @P4 IMAD.WIDE.U32 R176, R207, R185, c[0x0][0x218] ;  /* 0x00008600cfb04625 */ /* 0x000fca00078e00b9 */
[----:B------:R1:W5:Y:S04]  /*1fd0*/  @P4 LDG.E.128 R32, [R176.64] ;  /* 0x00000004b0204981 */ /* 0x000368000c1e1d00 */
[----:B------:R1:W5:Y:S01]  /*1fe0*/  @P4 LDG.E.128 R28, [R176.64+0x10] ;  /* 0x00001004b01c4981 */ /* 0x000362000c1e1d00 */
[----:B0-----:R-:W-:-:S04]  /*1ff0*/  ISETP.NE.AND P4, PT, R186, RZ, PT ;  /* 0x000000ffba00720c */ /* 0x001fc80003f85270 */
[----:B-----5:R-:W-:Y:S02]  /*2000*/  FSEL R175, R2, RZ, !P4 ;  /* 0x000000ff02af7208 */ /* 0x020fe40006000000 */
[----:B------:R-:W-:Y:S02]  /*2010*/  IADD3 R206, R206, 0x20, RZ ;  /* 0x00000020cece7810 */ /* 0x000fe40007ffe0ff */
[----:B------:R-:W-:Y:S01]  /*2020*/  IADD3 R207, R207, 0x20, RZ ;  /* 0x00000020cfcf7810 */ /* 0x000fe20007ffe0ff */
[C---:B--2---:R-:W-:Y:S02]  /*2030*/  FADD.FTZ R160, -R175.reuse, R160 ;  /* 0x000000a0afa07221 */ /* 0x044fe40000010100 */
[C---:B------:R-:W-:Y:S02]  /*2040*/  FADD.FTZ R161, -R175.reuse, R161 ;  /* 0x000000a1afa17221 */ /* 0x040fe40000010100 */
[C---:B------:R-:W-:Y:S01]  /*2050*/  FADD.FTZ R162, -R175.reuse, R162 ;  /* 0x000000a2afa27221 */ /* 0x040fe20000010100 */
[----:B---3--:R-:W-:Y:S01]  /*2060*/  PRMT R211, RZ, 0x5410, R168 ;  /* 0x00005410ffd37816 */ /* 0x008fe200000000a8 */
[----:B------:R-:W-:-:S02]  /*2070*/  FADD.FTZ R163, -R175, R163 ;  /* 0x000000a3afa37221 */ /* 0x000fc40000010100 */
[C---:B----4-:R-:W-:Y:S02]  /*2080*/  FADD.FTZ R164, -R175.reuse, R164 ;  /* 0x000000a4afa47221 */ /* 0x050fe40000010100 */
[C---:B------:R-:W-:Y:S02]  /*2090*/  FADD.FTZ R165, -R175.reuse, R165 ;  /* 0x000000a5afa57221 */ /* 0x040fe40000010100 */
[C---:B------:R-:W-:Y:S02]  /*20a0*/  FADD.FTZ R166, -R175.reuse, R166 ;  /* 0x000000a6afa67221 */ /* 0x040fe40000010100 */
[----:B------:R-:W-:Y:S02]  /*20b0*/  FADD.FTZ R167, -R175, R167 ;  /* 0x000000a7afa77221 */ /* 0x000fe40000010100 */
[----:B------:R-:W-:Y:S01]  /*20c0*/  FMUL.FTZ R175, R0, R160 ;  /* 0x000000a000af7220 */ /* 0x000fe20000410000 */
[----:B------:R-:W-:Y:S01]  /*20d0*/  PRMT R168, RZ, 0x7610, R168 ;  /* 0x00007610ffa87816 */ /* 0x000fe200000000a8 */
[----:B------:R-:W-:-:S02]  /*20e0*/  FADD.FTZ R60, R60, R211 ;  /* 0x000000d33c3c7221 */ /* 0x000fc40000010000 */
[-C--:B------:R-:W-:Y:S02]  /*20f0*/  FFMA.FTZ R152, R175, R211.reuse, R152 ;  /* 0x000000d3af987223 */ /* 0x080fe40000010098 */
[----:B------:R-:W-:Y:S01]  /*2100*/  FMUL.FTZ R211, R250, R211 ;  /* 0x000000d3fad37220 */ /* 0x000fe20000410000 */
[----:B------:R-:W-:Y:S01]  /*2110*/  PRMT R209, RZ, 0x5410, R169 ;  /* 0x00005410ffd17816 */ /* 0x000fe200000000a9 */
[C---:B-1----:R-:W-:Y:S02]  /*2120*/  FMUL.FTZ R177, R0.reuse, R162 ;  /* 0x000000a200b17220 */ /* 0x042fe40000410000 */
[----:B------:R-:W-:Y:S02]  /*2130*/  FMUL.FTZ R176, R0, R161 ;  /* 0x000000a100b07220 */ /* 0x000fe40000410000 */
[----:B------:R-:W-:Y:S02]  /*2140*/  FMUL.FTZ R210, R249, R168 ;  /* 0x000000a8f9d27220 */ /* 0x000fe40000410000 */
[----:B------:R-:W-:-:S02]  /*2150*/  FADD.FTZ R16, R16, R211 ;  /* 0x000000d310107221 */ /* 0x000fc40000010000 */
[----:B------:R-:W-:Y:S01]  /*2160*/  FFMA.FTZ R6, R175, R211, R6 ;  /* 0x000000d3af067223 */ /* 0x000fe20000010006 */
[----:B------:R-:W-:Y:S01]  /*2170*/  PRMT R169, RZ, 0x7610, R169 ;  /* 0x00007610ffa97816 */ /* 0x000fe200000000a9 */
[-C--:B------:R-:W-:Y:S02]  /*2180*/  FFMA.FTZ R154, R177, R209.reuse, R154 ;  /* 0x000000d1b19a7223 */ /* 0x080fe4000001009a */
[----:B------:R-:W-:Y:S02]  /*2190*/  FADD.FTZ R62, R62, R209 ;  /* 0x000000d13e3e7221 */ /* 0x000fe40000010000 */
        /* <DEDUP_REMOVED lines=31> */
[----:B------:R-:W-:-:S02]  /*2390*/  FFMA.FTZ R153, R176, R168, R153 ;  /* 0x000000a8b0997223 */ /* 0x000fc40000010099 */
[----:B------:R-:W-:Y:S02]  /*23a0*/  FADD.FTZ R61, R61, R168 ;  /* 0x000000a83d3d7221 */ /* 0x000fe40000010000 */
[----:B------:R-:W-:Y:S02]  /*23b0*/  FFMA.FTZ R155, R178, R169, R155 ;  /* 0x000000a9b29b7223 */ /* 0x000fe4000001009b */
[----:B------:R-:W-:Y:S02]  /*23c0*/  FADD.FTZ R63, R63, R169 ;  /* 0x000000a93f3f7221 */ /* 0x000fe40000010000 */
[----:B------:R-:W-:Y:S02]  /*23d0*/  FADD.FTZ R101, R101, R170 ;  /* 0x000000aa65657221 */ /* 0x000fe40000010000 */
[----:B------:R-:W-:Y:S02]  /*23e0*/  FFMA.FTZ R105, R180, R170, R105 ;  /* 0x000000aab4697223 */ /* 0x000fe40000010069 */
[----:B------:R-:W-:-:S02]  /*23f0*/  FADD.FTZ R103, R103, R171 ;  /* 0x000000ab67677221 */ /* 0x000fc40000010000 */
[----:B------:R-:W-:Y:S02]  /*2400*/  FFMA.FTZ R107, R182, R171, R107 ;  /* 0x000000abb66b7223 */ /* 0x000fe4000001006b */
[----:B------:R-:W-:Y:S02]  /*2410*/  FADD.FTZ R16, R16, R186 ;  /* 0x000000ba10107221 */ /* 0x000fe40000010000 */
[----:B------:R-:W-:Y:S02]  /*2420*/  FFMA.FTZ R6, R182, R186, R6 ;  /* 0x000000bab6067223 */ /* 0x000fe40000010006 */
.L_x_5023:
[----:B------:R-:W-:Y:S05]  /*2430*/  BSYNC B2 ;  /* 0x0000000000027941 */ /* 0x000fea0003800000 */
.L_x_5022:
[----:B------:R-:W-:-:S13]  /*2440*/  ISETP.GE.U32.AND P4, PT, R4, 0xa0, PT ;  /* 0x000000a00400780c */ /* 0x000fda0003f86070 */
[----:B------:R-:W-:Y:S05]  /*2450*/  @!P4 BRA `(.L_x_5015) ;  /* 0x000004f00000c947 */ /* 0x000fea0003800000 */
[----:B------:R-:W-:Y:S01]  /*2460*/  HFMA2.MMA R173, -RZ, RZ, 0, 1.9073486328125e-06 ;  /* 0x00000020ffad7435 */ /* 0x000fe200000001ff */
[----:B------:R-:W-:Y:S01]  /*2470*/  IMAD.MOV.U32 R168, RZ, RZ, 0x10 ;  /* 0x00000010ffa87424 */ /* 0x000fe200078e00ff */
[----:B------:R-:W0:Y:S03]  /*2480*/  LDC.U8 R174, c[0x0][0x1f0] ;  /* 0x00007c00ffae7b82 */ /* 0x000e260000000000 */
[----:B------:R-:W-:-:S05]  /*2490*/  IMAD.WIDE.U32 R168, R206, R168, c[0x0][0x208] ;  /* 0x00008200cea87625 */ /* 0x000fca00078e00a8 */
[----:B------:R-:W-:Y:S01]  /*24a0*/  IMAD.WIDE.U32 R164, R207, R173, c[0x0][0x188] ;  /* 0x00006200cfa47625 */ /* 0x000fe200078e00ad */
[----:B------:R-:W2:Y:S04]  /*24b0*/  LDG.E.128 R168, [R168.64] ;  /* 0x00000004a8a87981 */ /* 0x000ea8000c1e1d00 */
[----:B------:R1:W3:Y:S04]  /*24c0*/  LDG.E.128 R160, [R164.64] ;  /* 0x00000004a4a07981 */ /* 0x0002e8000c1e1d00 */
[----:B-1----:R-:W4:Y:S01]  /*24d0*/  LDG.E.128 R164, [R164.64+0x10] ;  /* 0x00001004a4a47981 */ /* 0x002f22000c1e1d00 */
[----:B0-----:R-:W-:-:S04]  /*24e0*/  ISETP.NE.AND P4, PT, R174, RZ, PT ;  /* 0x000000ffae00720c */ /* 0x001fc80003f85270 */
[----:B-----5:R-:W-:Y:S02]  /*24f0*/  FSEL R2, R2, RZ, !P4 ;  /* 0x000000ff02027208 */ /* 0x020fe40006000000 */
[----:B------:R-:W-:-:S04]  /*2500*/  ISETP.NE.U32.AND P4, PT, RZ, c[0x0][0x218], PT ;  /* 0x00008600ff007a0c */ /* 0x000fc80003f85070 */
[----:B------:R-:W-:-:S13]  /*2510*/  ISETP.NE.AND.EX P4, PT, RZ, c[0x0][0x21c], PT, P4 ;  /* 0x00008700ff007a0c */ /* 0x000fda0003f85340 */
[----:B------:R-:W-:-:S05]  /*2520*/  @P4 IMAD.WIDE.U32 R188, R207, R173, c[0x0][0x218] ;  /* 0x00008600cfbc4625 */ /* 0x000fca00078e00ad */
[----:B------:R0:W5:Y:S04]  /*2530*/  @P4 LDG.E.128 R140, [R188.64] ;  /* 0x00000004bc8c4981 */ /* 0x000168000c1e1d00 */
[----:B------:R0:W5:Y:S01]  /*2540*/  @P4 LDG.E.128 R144, [R188.64+0x10] ;  /* 0x00001004bc904981 */ /* 0x000162000c1e1d00 */
[----:B--2---:R-:W-:Y:S01]  /*2550*/  PRMT R214, RZ, 0x5410, R168 ;  /* 0x00005410ffd67816 */ /* 0x004fe200000000a8 */
[----:B---3--:R-:W-:-:S04]  /*2560*/  FADD.FTZ R160, -R2, R160 ;  /* 0x000000a002a07221 */ /* 0x008fc80000010100 */
[----:B------:R-:W-:Y:S01]  /*2570*/  FMUL.FTZ R187, R0, R160 ;  /* 0x000000a000bb7220 */ /* 0x000fe20000410000 */
[----:B------:R-:W-:Y:S01]  /*2580*/  PRMT R168, RZ, 0x7610, R168 ;  /* 0x00007610ffa87816 */ /* 0x000fe200000000a8 */
[----:B------:R-:W-:Y:S02]  /*2590*/  FADD.FTZ R162, -R2, R162 ;  /* 0x000000a202a27221 */ /* 0x000fe40000010100 */
[-C--:B------:R-:W-:Y:S02]  /*25a0*/  FFMA.FTZ R64, R187, R214.reuse, R64 ;  /* 0x000000d6bb407223 */ /* 0x080fe40000010040 */
[----:B------:R-:W-:Y:S02]  /*25b0*/  FADD.FTZ R108, R108, R214 ;  /* 0x000000d66c6c7221 */ /* 0x000fe40000010000 */
[----:B------:R-:W-:Y:S01]  /*25c0*/  FMUL.FTZ R214, R242, R214 ;  /* 0x000000d6f2d67220 */ /* 0x000fe20000410000 */
[----:B------:R-:W-:Y:S01]  /*25d0*/  PRMT R212, RZ, 0x5410, R169 ;  /* 0x00005410ffd47816 */ /* 0x000fe200000000a9 */
[----:B------:R-:W-:-:S02]  /*25e0*/  FADD.FTZ R161, -R2, R161 ;  /* 0x000000a102a17221 */ /* 0x000fc40000010100 */
[----:B0-----:R-:W-:Y:S02]  /*25f0*/  FMUL.FTZ R189, R0, R162 ;  /* 0x000000a200bd7220 */ /* 0x001fe40000410000 */
[C---:B------:R-:W-:Y:S02]  /*2600*/  FADD.FTZ R163, -R2.reuse, R163 ;  /* 0x000000a302a37221 */ /* 0x040fe40000010100 */
[C---:B----4-:R-:W-:Y:S02]  /*2610*/  FADD.FTZ R164, -R2.reuse, R164 ;  /* 0x000000a402a47221 */ /* 0x050fe40000010100 */
[C---:B------:R-:W-:Y:S02]  /*2620*/  FADD.FTZ R165, -R2.reuse, R165 ;  /* 0x000000a502a57221 */ /* 0x040fe40000010100 */
[C---:B------:R-:W-:Y:S02]  /*2630*/  FADD.FTZ R166, -R2.reuse, R166 ;  /* 0x000000a602a67221 */ /* 0x040fe40000010100 */
[----:B------:R-:W-:-:S02]  /*2640*/  FADD.FTZ R167, -R2, R167 ;  /* 0x000000a702a77221 */ /* 0x000fc40000010100 */
[----:B------:R-:W-:Y:S02]  /*2650*/  FMUL.FTZ R213, R241, R168 ;  /* 0x000000a8f1d57220 */ /* 0x000fe40000410000 */
[----:B------:R-:W-:Y:S02]  /*2660*/  FADD.FTZ R16, R16, R214 ;  /* 0x000000d610107221 */ /* 0x000fe40000010000 */
[----:B------:R-:W-:Y:S02]  /*2670*/  FMUL.FTZ R188, R0, R161 ;  /* 0x000000a100bc7220 */ /* 0x000fe40000410000 */
[----:B------:R-:W-:Y:S01]  /*2680*/  FFMA.FTZ R2, R187, R214, R6 ;  /* 0x000000d6bb027223 */ /* 0x000fe20000010006 */
[----:B------:R-:W-:Y:S01]  /*2690*/  PRMT R169, RZ, 0x7610, R169 ;  /* 0x00007610ffa97816 */ /* 0x000fe200000000a9 */
[----:B------:R-:W-:Y:S02]  /*26a0*/  FFMA.FTZ R66, R189, R212, R66 ;  /* 0x000000d4bd427223 */ /* 0x000fe40000010042 */
[----:B------:R-:W-:-:S02]  /*26b0*/  FADD.FTZ R110, R110, R212 ;  /* 0x000000d46e6e7221 */ /* 0x000fc40000010000 */
[----:B------:R-:W-:Y:S02]  /*26c0*/  FMUL.FTZ R212, R240, R212 ;  /* 0x000000d4f0d47220 */ /* 0x000fe40000410000 */
[----:B------:R-:W-:Y:S01]  /*26d0*/  FADD.FTZ R6, R16, R213 ;  /* 0x000000d510067221 */ /* 0x000fe20000010000 */
[----:B------:R-:W-:Y:S01]  /*26e0*/  PRMT R198, RZ, 0x5410, R170 ;  /* 0x00005410ffc67816 */ /* 0x000fe200000000aa */
[----:B------:R-:W-:Y:S02]  /*26f0*/  FFMA.FTZ R2, R188, R213, R2 ;  /* 0x000000d5bc027223 */ /* 0x000fe40000010002 */
[----:B------:R-:W-:Y:S02]  /*2700*/  FMUL.FTZ R191, R0, R164 ;  /* 0x000000a400bf7220 */ /* 0x000fe40000410000 */
[----:B------:R-:W-:Y:S02]  /*2710*/  FMUL.FTZ R195, R239, R169 ;  /* 0x000000a9efc37220 */ /* 0x000fe40000410000 */
[----:B------:R-:W-:-:S02]  /*2720*/  FADD.FTZ R6, R6, R212 ;  /* 0x000000d406067221 */ /* 0x000fc40000010000 */
[----:B------:R-:W-:Y:S02]  /*2730*/  FMUL.FTZ R190, R0, R163 ;  /* 0x000000a300be7220 */ /* 0x000fe40000410000 */
[----:B------:R-:W-:Y:S01]  /*2740*/  FFMA.FTZ R2, R189, R212, R2 ;  /* 0x000000d4bd027223 */ /* 0x000fe20000010002 */
[----:B------:R-:W-:Y:S01]  /*2750*/  PRMT R170, RZ, 0x7610, R170 ;  /* 0x00007610ffaa7816 */ /* 0x000fe200000000aa */
[----:B------:R-:W-:Y:S02]  /*2760*/  FADD.FTZ R112, R112, R198 ;  /* 0x000000c670707221 */ /* 0x000fe40000010000 */
[-C--:B------:R-:W-:Y:S02]  /*2770*/  FFMA.FTZ R68, R191, R198.reuse, R68 ;  /* 0x000000c6bf447223 */ /* 0x080fe40000010044 */
        /* <DEDUP_REMOVED lines=23> */
[----:B------:R-:W-:Y:S02]  /*28f0*/  FADD.FTZ R111, R111, R169 ;  /* 0x000000a96f6f7221 */ /* 0x000fe40000010000 */
[----:B------:R-:W-:Y:S02]  /*2900*/  FADD.FTZ R113, R113, R170 ;  /* 0x000000aa71717221 */ /* 0x000fe40000010000 */
[----:B------:R-:W-:Y:S02]  /*2910*/  FFMA.FTZ R69, R192, R170, R69 ;  /* 0x000000aac0457223 */ /* 0x000fe40000010045 */
[----:B------:R-:W-:Y:S02]  /*2920*/  FADD.FTZ R115, R115, R171 ;  /* 0x000000ab73737221 */ /* 0x000fe40000010000 */
[C---:B------:R-:W-:Y:S02]  /*2930*/  FFMA.FTZ R71, R194.reuse, R171, R71 ;  /* 0x000000abc2477223 */ /* 0x040fe40000010047 */
[----:B------:R-:W-:-:S02]  /*2940*/  FFMA.FTZ R6, R194, R173, R2 ;  /* 0x000000adc2067223 */ /* 0x000fc40000010002 */
.L_x_5015:
[----:B------:R-:W-:Y:S05]  /*2950*/  BSYNC B1 ;  /* 0x0000000000017941 */ /* 0x000fea0003800000 */
.L_x_5001:
[----:B------:R-:W-:Y:S05]  /*2960*/  BRA.DIV ~URZ, `(.L_x_5024) ;  /* 0x000042e27f007947 */ /* 0x000fea000b800000 */
[----:B------:R1:W2:Y:S02]  /*2970*/  SHFL.BFLY PT, R162, R16, 0x1, 0x1f ;  /* 0x0c201f0010a27f89 */ /* 0x0002a400000e0000 */
.L_x_5117:
[----:B------:R-:W-:Y:S05]  /*2980*/  BRA.DIV ~URZ, `(.L_x_5025) ;  /* 0x000043427f007947 */ /* 0x000fea000b800000 */
[----:B-----5:R-:W3:Y:S01]  /*2990*/  SHFL.BFLY PT, R2, R6, 0x1, 0x1f ;  /* 0x0c201f0006027f89 */ /* 0x020ee200000e0000 */
[----:B-12---:R-:W-:-:S02]  /*29a0*/  FADD.FTZ R16, R162, R16 ;  /* 0x00000010a2107221 */ /* 0x006fc40000010000 */
[----:B---3--:R-:W-:-:S03]  /*29b0*/  FADD.FTZ R6, R2, R6 ;  /* 0x0000000602067221 */ /* 0x008fc60000010000 */
        /* <DEDUP_REMOVED lines=12> */
[----:B-1----:R-:W-:-:S05]  /*2a80*/  FADD.FTZ R6, R6, R2 ;  /* 0x0000000206067221 */ /* 0x002fca0000010000 */
[----:B------:R2:W1:Y:S02]  /*2a90*/  SHFL.BFLY PT, R2, R6, 0x10, 0x1f ;  /* 0x0e001f0006027f89 */ /* 0x00046400000e0000 */
.L_x_5118:
[----:B---3--:R-:W-:Y:S01]  /*2aa0*/  ISETP.GE.AND P4, PT, R234, 0x1, PT ;  /* 0x00000001ea00780c */ /* 0x008fe20003f86270 */
[----:B------:R-:W3:Y:S01]  /*2ab0*/  S2R R161, SR_TID.X ;  /* 0x0000000000a17919 */ /* 0x000ee20000002100 */
[----:B-1----:R-:W-:Y:S01]  /*2ac0*/  FADD.FTZ R163, R2, R6 ;  /* 0x0000000602a37221 */ /* 0x002fe20000010000 */
[----:B------:R-:W1:Y:S01]  /*2ad0*/  LDC.U8 R160, c[0x0][0x1f0] ;  /* 0x00007c00ffa07b82 */ /* 0x000e620000000000 */
[----:B------:R-:W-:Y:S01]  /*2ae0*/  LOP3.LUT P6, RZ, R4, 0xffffffe0, RZ, 0xc0, !PT ;  /* 0xffffffe004ff7812 */ /* 0x000fe200078cc0ff */
[----:B------:R-:W-:Y:S01]  /*2af0*/  FADD.FTZ R162, R162, R16 ;  /* 0x00000010a2a27221 */ /* 0x000fe20000010000 */
[----:B------:R-:W-:Y:S01]  /*2b00*/  BSSY B1, `(.L_x_5026) ;  /* 0x000009a000017945 */ /* 0x000fe20003800000 */
[----:B------:R-:W-:-:S06]  /*2b10*/  FMUL.FTZ R163, R163, c[0x0][0x1e0] ;  /* 0x00007800a3a37a20 */ /* 0x000fcc0000410000 */
[----:B--2---:R-:W-:-:S05]  /*2b20*/  @P4 IADD3 R6, R234, -0x1, RZ ;  /* 0xffffffffea064810 */ /* 0x004fca0007ffe0ff */
[----:B------:R-:W-:-:S05]  /*2b30*/  @P4 IMAD R6, R6, c[0x0][0x168], RZ ;  /* 0x00005a0006064a24 */ /* 0x000fca00078e02ff */
[----:B------:R-:W-:Y:S02]  /*2b40*/  @P4 SHF.R.S32.HI R2, RZ, 0x1f, R6 ;  /* 0x0000001fff024819 */ /* 0x000fe40000011406 */
[----:B---3--:R-:W-:Y:S02]  /*2b50*/  @P4 LOP3.LUT R16, R161, 0x1f, RZ, 0xc0, !PT ;  /* 0x0000001fa1104812 */ /* 0x008fe400078ec0ff */
[----:B------:R-:W-:Y:S01]  /*2b60*/  @P4 LEA.HI R6, R2, R6, RZ, 0x3 ;  /* 0x0000000602064211 */ /* 0x000fe200078f18ff */
[----:B------:R-:W-:Y:S01]  /*2b70*/  HFMA2.MMA R2, -RZ, RZ, 0, 0 ;  /* 0x00000000ff027435 */ /* 0x000fe200000001ff */
[----:B-1----:R-:W-:-:S05]  /*2b80*/  ISETP.NE.AND P5, PT, R160, RZ, PT ;  /* 0x000000ffa000720c */ /* 0x002fca0003fa5270 */
[----:B------:R-:W-:Y:S01]  /*2b90*/  @P4 LEA.HI.SX32 R2, R6, R16, 0x1d ;  /* 0x0000001006024211 */ /* 0x000fe200078feaff */
[----:B------:R-:W-:-:S05]  /*2ba0*/  FMUL.FTZ R6, R162, c[0x0][0x1e0] ;  /* 0x00007800a2067a20 */ /* 0x000fca0000410000 */
[----:B------:R-:W-:Y:S01]  /*2bb0*/  FSEL R6, R6, RZ, !P5 ;  /* 0x000000ff06067208 */ /* 0x000fe20006800000 */
[----:B------:R-:W-:Y:S05]  /*2bc0*/  @!P6 BRA `(.L_x_5027) ;  /* 0x000008d00000e947 */ /* 0x000fea0003800000 */
[----:B------:R-:W-:Y:S01]  /*2bd0*/  @!P3 ISETP.NE.U32.AND P5, PT, RZ, c[0x0][0x218], PT ;  /* 0x00008600ff00ba0c */ /* 0x000fe20003fa5070 */
[----:B------:R-:W-:Y:S03]  /*2be0*/  BSSY B2, `(.L_x_5028) ;  /* 0x000000a000027945 */ /* 0x000fe60003800000 */
[----:B------:R-:W-:-:S04]  /*2bf0*/  @!P3 ISETP.NE.AND.EX P5, PT, RZ, c[0x0][0x21c], PT, P5 ;  /* 0x00008700ff00ba0c */ /* 0x000fc80003fa5350 */
[----:B------:R-:W-:Y:S01]  /*2c00*/  @!P3 FSEL R16, R116, RZ, P5 ;  /* 0x000000ff7410b208 */ /* 0x000fe20002800000 */
[----:B------:R-:W-:Y:S05]  /*2c10*/  @!P3 BRA `(.L_x_5029) ;  /* 0x000000600000b947 */ /* 0x000fea0003800000 */
[----:B------:R-:W-:Y:S01]  /*2c20*/  ISETP.NE.U32.AND P5, PT, RZ, c[0x0][0x218], PT ;  /* 0x00008600ff007a0c */ /* 0x000fe20003fa5070 */
[----:B------:R-:W-:-:S03]  /*2c30*/  FFMA.FTZ R16, R7, R163, R6 ;  /* 0x000000a307107223 */ /* 0x000fc60000010006 */
[----:B------:R-:W-:Y:S01]  /*2c40*/  ISETP.NE.AND.EX P5, PT, RZ, c[0x0][0x21c], PT, P5 ;  /* 0x00008700ff007a0c */ /* 0x000fe20003fa5350 */
[----:B------:R-:W-:-:S04]  /*2c50*/  FADD.FTZ R16, R15, -R16 ;  /* 0x800000100f107221 */ /* 0x000fc80000010000 */
[----:B------:R-:W-:-:S08]  /*2c60*/  FMUL.FTZ R16, R0, R16 ;  /* 0x0000001000107220 */ /* 0x000fd00000410000 */
[----:B------:R-:W-:Y:S02]  /*2c70*/  @P5 FADD.FTZ R16, R116, R16 ;  /* 0x0000001074105221 */ /* 0x000fe40000010000 */
.L_x_5029:
[----:B------:R-:W-:Y:S05]  /*2c80*/  BSYNC B2 ;  /* 0x0000000000027941 */ /* 0x000fea0003800000 */
.L_x_5028:
[----:B------:R-:W-:Y:S01]  /*2c90*/  ISETP.NE.U32.AND P5, PT, RZ, c[0x0][0x258], PT ;  /* 0x00009600ff007a0c */ /* 0x000fe20003fa5070 */
[----:B------:R-:W-:Y:S01]  /*2ca0*/  BSSY B2, `(.L_x_5030) ;  /* 0x0000010000027945 */ /* 0x000fe20003800000 */
[----:B------:R-:W-:Y:S02]  /*2cb0*/  @!P3 ISETP.NE.U32.AND P6, PT, RZ, c[0x0][0x218], PT ;  /* 0x00008600ff00ba0c */ /* 0x000fe40003fc5070 */
[----:B------:R-:W-:Y:S02]  /*2cc0*/  ISETP.NE.AND.EX P5, PT, RZ, c[0x0][0x25c], PT, P5 ;  /* 0x00009700ff007a0c */ /* 0x000fe40003fa5350 */
[----:B------:R-:W-:Y:S02]  /*2cd0*/  @!P3 ISETP.NE.AND.EX P6, PT, RZ, c[0x0][0x21c], PT, P6 ;  /* 0x00008700ff00ba0c */ /* 0x000fe40003fc5360 */
[C---:B------:R-:W-:Y:S01]  /*2ce0*/  SEL R156, R16.reuse, R156, P5 ;  /* 0x0000009c109c7207 */ /* 0x040fe20002800000 */
[----:B------:R-:W-:-:S05]  /*2cf0*/  @P4 FMUL.FTZ R16, R16, c[0x0][0x1ec] ;  /* 0x00007b0010104a20 */ /* 0x000fca0000410000 */
[----:B------:R-:W-:-:S04]  /*2d00*/  @P4 F2FP.BF16.PACK_AB R16, RZ, R16 ;  /* 0x00000010ff10423e */ /* 0x000fc800000010ff */
[----:B------:R-:W-:Y:S02]  /*2d10*/  @P4 PRMT R148, R16, 0x7610, R148 ;  /* 0x0000761010944816 */ /* 0x000fe40000000094 */
        /* <DEDUP_REMOVED lines=8> */
.L_x_5031:
[----:B------:R-:W-:Y:S05]  /*2da0*/  BSYNC B2 ;  /* 0x0000000000027941 */ /* 0x000fea0003800000 */
.L_x_5030:
[C---:B------:R-:W-:Y:S01]  /*2db0*/  SEL R157, R16.reuse, R157, P5 ;  /* 0x0000009d109d7207 */ /* 0x040fe20002800000 */
[----:B------:R-:W-:Y:S01]  /*2dc0*/  @P4 FMUL.FTZ R16, R16, c[0x0][0x1ec] ;  /* 0x00007b0010104a20 */ /* 0x000fe20000410000 */
[----:B------:R-:W-:Y:S01]  /*2dd0*/  @!P3 ISETP.NE.U32.AND P6, PT, RZ, c[0x0][0x218], PT ;  /* 0x00008600ff00ba0c */ /* 0x000fe20003fc5070 */
[----:B------:R-:W-:Y:S03]  /*2de0*/  BSSY B2, `(.L_x_5032) ;  /* 0x000000c000027945 */ /* 0x000fe60003800000 */
[----:B------:R-:W-:Y:S02]  /*2df0*/  @P4 F2FP.BF16.PACK_AB R16, RZ, R16 ;  /* 0x00000010ff10423e */ /* 0x000fe400000010ff */
[----:B------:R-:W-:Y:S02]  /*2e00*/  @!P3 ISETP.NE.AND.EX P6, PT, RZ, c[0x0][0x21c], PT, P6 ;  /* 0x00008700ff00ba0c */ /* 0x000fe40003fc5360 */
[----:B------:R-:W-:-:S02]  /*2e10*/  @P4 PRMT R148, R148, 0x5410, R16 ;  /* 0x0000541094944816 */ /* 0x000fc40000000010 */
        /* <DEDUP_REMOVED lines=8> */
.L_x_5033:
[----:B------:R-:W-:Y:S05]  /*2ea0*/  BSYNC B2 ;  /* 0x0000000000027941 */ /* 0x000fea0003800000 */
.L_x_5032:
        /* <DEDUP_REMOVED lines=15> */
.L_x_5035:
[----:B------:R-:W-:Y:S05]  /*2fa0*/  BSYNC B2 ;  /* 0x0000000000027941 */ /* 0x000fea0003800000 */
.L_x_5034:
        /* <DEDUP_REMOVED lines=15> */
.L_x_5037:
[----:B------:R-:W-:Y:S05]  /*30a0*/  BSYNC B2 ;  /* 0x0000000000027941 */ /* 0x000fea0003800000 */
.L_x_5036:
        /* <DEDUP_REMOVED lines=15> */
.L_x_5039:
[----:B------:R-:W-:Y:S05]  /*31a0*/  BSYNC B2 ;  /* 0x0000000000027941 */ /* 0x000fea0003800000 */
.L_x_5038:
        /* <DEDUP_REMOVED lines=15> */
.L_x_5041:
[----:B------:R-:W-:Y:S05]  /*32a0*/  BSYNC B2 ;  /* 0x0000000000027941 */ /* 0x000fea0003800000 */
.L_x_5040:
        /* <DEDUP_REMOVED lines=15> */
.L_x_5043:
[----:B------:R-:W-:Y:S05]  /*33a0*/  BSYNC B2 ;  /* 0x0000000000027941 */ /* 0x000fea0003800000 */
.L_x_5042:
[C---:B------:R-:W-:Y:S01]  /*33b0*/  SEL R99, R16.reuse, R99, P5 ;  /* 0x0000006310637207 */ /* 0x040fe20002800000 */
[----:B------:R-:W-:Y:S01]  /*33c0*/  @P4 FMUL.FTZ R16, R16, c[0x0][0x1ec] ;  /* 0x00007b0010104a20 */ /* 0x000fe20000410000 */
[----:B------:R-:W-:-:S04]  /*33d0*/  ISETP.NE.U32.AND P5, PT, RZ, c[0x0][0x258], PT ;  /* 0x00009600ff007a0c */ /* 0x000fc80003fa5070 */
[----:B------:R-:W-:Y:S02]  /*33e0*/  ISETP.NE.AND.EX P5, PT, RZ, c[0x0][0x25c], PT, P5 ;  /* 0x00009700ff007a0c */ /* 0x000fe40003fa5350 */
[----:B------:R-:W-:-:S04]  /*33f0*/  @P4 F2FP.BF16.PACK_AB R16, RZ, R16 ;  /* 0x00000010ff10423e */ /* 0x000fc800000010ff */
[----:B------:R-:W-:-:S07]  /*3400*/  @P4 PRMT R151, R151, 0x5410, R16 ;  /* 0x0000541097974816 */ /* 0x000fce0000000010 */
[----:B------:R-:W-:-:S05]  /*3410*/  @P5 MOV R160, 0x20 ;  /* 0x0000002000a05802 */ /* 0x000fca0000000f00 */
[C---:B------:R-:W-:Y:S01]  /*3420*/  @P5 IMAD.WIDE.U32 R160, R5.reuse, R160, c[0x0][0x258] ;  /* 0x0000960005a05625 */ /* 0x040fe200078e00a0 */
[----:B------:R-:W-:-:S04]  /*3430*/  IADD3 R5, R5, 0x20, RZ ;  /* 0x0000002005057810 */ /* 0x000fc80007ffe0ff */
[----:B------:R-:W-:Y:S04]  /*3440*/  @P5 STG.E.128 [R160.64], R156 ;  /* 0x0000009ca0005986 */ /* 0x000fe8000c101d04 */
[----:B------:R1:W-:Y:S02]  /*3450*/  @P5 STG.E.128 [R160.64+0x10], R96 ;  /* 0x00001060a0005986 */ /* 0x0003e4000c101d04 */
[----:B-1----:R-:W-:-:S04]  /*3460*/  @P4 IMAD.MOV.U32 R160, RZ, RZ, 0x10 ;  /* 0x00000010ffa04424 */ /* 0x002fc800078e00ff */
[C---:B------:R-:W-:Y:S01]  /*3470*/  @P4 IMAD.WIDE.U32 R160, R2.reuse, R160, c[0x0][0x248] ;  /* 0x0000920002a04625 */ /* 0x040fe200078e00a0 */
[----:B------:R-:W-:-:S04]  /*3480*/  IADD3 R2, R2, 0x20, RZ ;  /* 0x0000002002027810 */ /* 0x000fc80007ffe0ff */
[----:B------:R1:W-:Y:S03]  /*3490*/  @P4 STG.E.128 [R160.64], R148 ;  /* 0x00000094a0004986 */ /* 0x0003e6000c101d04 */
.L_x_5027:
[----:B------:R-:W-:Y:S05]  /*34a0*/  BSYNC B1 ;  /* 0x0000000000017941 */ /* 0x000fea0003800000 */
.L_x_5026:
[----:B------:R-:W-:Y:S01]  /*34b0*/  BSSY B1, `(.L_x_5044) ;  /* 0x000008f000017945 */ /* 0x000fe20003800000 */
        /* <DEDUP_REMOVED lines=12> */
.L_x_5047:
[----:B------:R-:W-:Y:S05]  /*3580*/  BSYNC B2 ;  /* 0x0000000000027941 */ /* 0x000fea0003800000 */
.L_x_5046:
        /* <DEDUP_REMOVED lines=8> */
[----:B-1----:R-:W-:Y:S02]  /*3610*/  @P4 PRMT R148, R16, 0x7610, R148 ;  /* 0x0000761010944816 */ /* 0x002fe40000000094 */
        /* <DEDUP_REMOVED lines=8> */
.L_x_5049:
[----:B------:R-:W-:Y:S05]  /*36a0*/  BSYNC B2 ;  /* 0x0000000000027941 */ /* 0x000fea0003800000 */
.L_x_5048:
        /* <DEDUP_REMOVED lines=15> */
.L_x_5051:
[----:B------:R-:W-:Y:S05]  /*37a0*/  BSYNC B2 ;  /* 0x0000000000027941 */ /* 0x000fea0003800000 */
.L_x_5050:
        /* <DEDUP_REMOVED lines=15> */
.L_x_5053:
[----:B------:R-:W-:Y:S05]  /*38a0*/  BSYNC B2 ;  /* 0x0000000000027941 */ /* 0x000fea0003800000 */
.L_x_5052:
        /* <DEDUP_REMOVED lines=15> */
.L_x_5055:
[----:B------:R-:W-:Y:S05]  /*39a0*/  BSYNC B2 ;  /* 0x0000000000027941 */ /* 0x000fea0003800000 */
.L_x_5054:
        /* <DEDUP_REMOVED lines=15> */
.L_x_5057:
[----:B------:R-:W-:Y:S05]  /*3aa0*/  BSYNC B2 ;  /* 0x0000000000027941 */ /* 0x000fea0003800000 */
.L_x_5056:
        /* <DEDUP_REMOVED lines=15> */
.L_x_5059:
[----:B------:R-:W-:Y:S05]  /*3ba0*/  BSYNC B2 ;  /* 0x0000000000027941 */ /* 0x000fea0003800000 */
.L_x_5058:
        /* <DEDUP_REMOVED lines=15> */
.L_x_5061:
[----:B------:R-:W-:Y:S05]  /*3ca0*/  BSYNC B2 ;  /* 0x0000000000027941 */ /* 0x000fea0003800000 */
.L_x_5060:
        /* <DEDUP_REMOVED lines=11> */
[----:B-1----:R-:W-:-:S05]  /*3d60*/  @P4 MOV R160, 0x10 ;  /* 0x0000001000a04802 */ /* 0x002fca0000000f00 */
[C---:B------:R-:W-:Y:S01]  /*3d70*/  @P4 IMAD.WIDE.U32 R160, R2.reuse, R160, c[0x0][0x248] ;  /* 0x0000920002a04625 */ /* 0x040fe200078e00a0 */
[----:B------:R-:W-:-:S04]  /*3d80*/  IADD3 R2, R2, 0x20, RZ ;  /* 0x0000002002027810 */ /* 0x000fc80007ffe0ff */
[----:B------:R1:W-:Y:S03]  /*3d90*/  @P4 STG.E.128 [R160.64], R148 ;  /* 0x00000094a0004986 */ /* 0x0003e6000c101d04 */
.L_x_5045:
[----:B------:R-:W-:Y:S05]  /*3da0*/  BSYNC B1 ;  /* 0x0000000000017941 */ /* 0x000fea0003800000 */
.L_x_5044:
        /* <DEDUP_REMOVED lines=13> */
.L_x_5065:
[----:B------:R-:W-:Y:S05]  /*3e80*/  BSYNC B2 ;  /* 0x0000000000027941 */ /* 0x000fea0003800000 */
.L_x_5064:
        /* <DEDUP_REMOVED lines=17> */
.L_x_5067:
[----:B------:R-:W-:Y:S05]  /*3fa0*/  BSYNC B2 ;  /* 0x0000000000027941 */ /* 0x000fea0003800000 */
.L_x_5066:
        /* <DEDUP_REMOVED lines=15> */
.L_x_5069:
[----:B------:R-:W-:Y:S05]  /*40a0*/  BSYNC B2 ;  /* 0x0000000000027941 */ /* 0x000fea0003800000 */
.L_x_5068:
        /* <DEDUP_REMOVED lines=15> */
.L_x_5071:
[----:B------:R-:W-:Y:S05]  /*41a0*/  BSYNC B2 ;  /* 0x0000000000027941 */ /* 0x000fea0003800000 */
.L_x_5070:
        /* <DEDUP_REMOVED lines=15> */
.L_x_5073:
[----:B------:R-:W-:Y:S05]  /*42a0*/  BSYNC B2 ;  /* 0x0000000000027941 */ /* 0x000fea0003800000 */
.L_x_5072:
        /* <DEDUP_REMOVED lines=15> */
.L_x_5075:
[----:B------:R-:W-:Y:S05]  /*43a0*/  BSYNC B2 ;  /* 0x0000000000027941 */ /* 0x000fea0003800000 */
.L_x_5074:
        /* <DEDUP_REMOVED lines=15> */
.L_x_5077:
[----:B------:R-:W-:Y:S05]  /*44a0*/  BSYNC B2 ;  /* 0x0000000000027941 */ /* 0x000fea0003800000 */
.L_x_5076:
        /* <DEDUP_REMOVED lines=15> */
.L_x_5079:
[----:B------:R-:W-:Y:S05]  /*45a0*/  BSYNC B2 ;  /* 0x0000000000027941 */ /* 0x000fea0003800000 */
.L_x_5078:
[C---:B------:R-:W-:Y:S01]  /*45b0*/  SEL R99, R16.reuse, R99, P5 ;  /* 0x0000006310637207 */ /* 0x040fe20002800000 */
[----:B------:R-:W-:Y:S01]  /*45c0*/  @P4 FMUL.FTZ R16, R16, c[0x0][0x1ec] ;  /* 0x00007b0010104a20 */ /* 0x000fe20000410000 */
[----:B------:R-:W-:-:S04]  /*45d0*/  ISETP.NE.U32.AND P5, PT, RZ, c[0x0][0x258], PT ;  /* 0x00009600ff007a0c */ /* 0x000fc80003fa5070 */
[----:B------:R-:W-:Y:S02]  /*45e0*/  ISETP.NE.AND.EX P5, PT, RZ, c[0x0][0x25c], PT, P5 ;  /* 0x00009700ff007a0c */ /* 0x000fe40003fa5350 */
[----:B------:R-:W-:-:S04]  /*45f0*/  @P4 F2FP.BF16.PACK_AB R16, RZ, R16 ;  /* 0x00000010ff10423e */ /* 0x000fc800000010ff */
[----:B------:R-:W-:-:S07]  /*4600*/  @P4 PRMT R151, R151, 0x5410, R16 ;  /* 0x0000541097974816 */ /* 0x000fce0000000010 */
[----:B------:R-:W-:-:S04]  /*4610*/  @P5 IMAD.MOV.U32 R160, RZ, RZ, 0x20 ;  /* 0x00000020ffa05424 */ /* 0x000fc800078e00ff */
        /* <DEDUP_REMOVED lines=8> */
.L_x_5063:
[----:B------:R-:W-:Y:S05]  /*46a0*/  BSYNC B1 ;  /* 0x0000000000017941 */ /* 0x000fea0003800000 */
.L_x_5062:
        /* <DEDUP_REMOVED lines=13> */
.L_x_5083:
[----:B------:R-:W-:Y:S05]  /*4780*/  BSYNC B2 ;  /* 0x0000000000027941 */ /* 0x000fea0003800000 */
.L_x_5082:
        /* <DEDUP_REMOVED lines=17> */
.L_x_5085:
[----:B------:R-:W-:Y:S05]  /*48a0*/  BSYNC B2 ;  /* 0x0000000000027941 */ /* 0x000fea0003800000 */
.L_x_5084:
        /* <DEDUP_REMOVED lines=15> */
.L_x_5087:
[----:B------:R-:W-:Y:S05]  /*49a0*/  BSYNC B2 ;  /* 0x0000000000027941 */ /* 0x000fea0003800000 */
.L_x_5086:
        /* <DEDUP_REMOVED lines=15> */
.L_x_5089:
[----:B------:R-:W-:Y:S05]  /*4aa0*/  BSYNC B2 ;  /* 0x0000000000027941 */ /* 0x000fea0003800000 */
.L_x_5088:
        /* <DEDUP_REMOVED lines=15> */
.L_x_5091:
[----:B------:R-:W-:Y:S05]  /*4ba0*/  BSYNC B2 ;  /* 0x0000000000027941 */ /* 0x000fea0003800000 */
.L_x_5090:
        /* <DEDUP_REMOVED lines=15> */
.L_x_5093:
[----:B------:R-:W-:Y:S05]  /*4ca0*/  BSYNC B2 ;  /* 0x0000000000027941 */ /* 0x000fea0003800000 */
.L_x_5092:
        /* <DEDUP_REMOVED lines=15> */
.L_x_5095:
[----:B------:R-:W-:Y:S05]  /*4da0*/  BSYNC B2 ;  /* 0x0000000000027941 */ /* 0x000fea0003800000 */
.L_x_5094:
        /* <DEDUP_REMOVED lines=15> */
.L_x_5097:
[----:B------:R-:W-:Y:S05]  /*4ea0*/  BSYNC B2 ;  /* 0x0000000000027941 */ /* 0x000fea0003800000 */
.L_x_5096:
        /* <DEDUP_REMOVED lines=15> */
.L_x_5081:
[----:B------:R-:W-:Y:S05]  /*4fa0*/  BSYNC B1 ;  /* 0x0000000000017941 */ /* 0x000fea0003800000 */
.L_x_5080:
[----:B------:R-:W-:Y:S01]  /*4fb0*/  ISETP.GE.U32.AND P5, PT, R4, 0xa0, PT ;  /* 0x000000a00400780c */ /* 0x000fe20003fa6070 */
[----:B------:R-:W-:-:S12]  /*4fc0*/  BSSY B1, `(.L_x_5098) ;  /* 0x000008d000017945 */ /* 0x000fd80003800000 */
        /* <DEDUP_REMOVED lines=12> */
.L_x_5101:
[----:B------:R-:W-:Y:S05]  /*5090*/  BSYNC B2 ;  /* 0x0000000000027941 */ /* 0x000fea0003800000 */
.L_x_5100:
        /* <DEDUP_REMOVED lines=17> */
.L_x_5103:
[----:B------:R-:W-:Y:S05]  /*51b0*/  BSYNC B2 ;  /* 0x0000000000027941 */ /* 0x000fea0003800000 */
.L_x_5102:
        /* <DEDUP_REMOVED lines=15> */
.L_x_5105:
[----:B------:R-:W-:Y:S05]  /*52b0*/  BSYNC B2 ;  /* 0x0000000000027941 */ /* 0x000fea0003800000 */
.L_x_5104:
        /* <DEDUP_REMOVED lines=15> */
.L_x_5107:
[----:B------:R-:W-:Y:S05]  /*53b0*/  BSYNC B2 ;  /* 0x0000000000027941 */ /* 0x000fea0003800000 */
.L_x_5106:
        /* <DEDUP_REMOVED lines=15> */
.L_x_5109:
[----:B------:R-:W-:Y:S05]  /*54b0*/  BSYNC B2 ;  /* 0x0000000000027941 */ /* 0x000fea0003800000 */
.L_x_5108:
        /* <DEDUP_REMOVED lines=15> */
.L_x_5111:
[----:B------:R-:W-:Y:S05]  /*55b0*/  BSYNC B2 ;  /* 0x0000000000027941 */ /* 0x000fea0003800000 */
.L_x_5110:
        /* <DEDUP_REMOVED lines=15> */
.L_x_5113:
[----:B------:R-:W-:Y:S05]  /*56b0*/  BSYNC B2 ;  /* 0x0000000000027941 */ /* 0x000fea0003800000 */
.L_x_5112:
        /* <DEDUP_REMOVED lines=15> */
.L_x_5115:
[----:B------:R-:W-:Y:S05]  /*57b0*/  BSYNC B2 ;  /* 0x0000000000027941 */ /* 0x000fea0003800000 */
.L_x_5114:
[----:B------:R-:W-:Y:S01]  /*57c0*/  ISETP.NE.U32.AND P3, PT, RZ, c[0x0][0x258], PT ;  /* 0x00009600ff007a0c */ /* 0x000fe20003f65070 */
[C---:B------:R-:W-:Y:S01]  /*57d0*/  @P4 FMUL.FTZ R0, R16.reuse, c[0x0][0x1ec] ;  /* 0x00007b0010004a20 */ /* 0x040fe20000410000 */
[----:B------:R-:W-:Y:S02]  /*57e0*/  SEL R99, R16, R99, P5 ;  /* 0x0000006310637207 */ /* 0x000fe40002800000 */
[----:B------:R-:W-:Y:S02]  /*57f0*/  ISETP.NE.AND.EX P3, PT, RZ, c[0x0][0x25c], PT, P3 ;  /* 0x00009700ff007a0c */ /* 0x000fe40003f65330 */
[----:B------:R-:W-:-:S04]  /*5800*/  @P4 F2FP.BF16.PACK_AB R0, RZ, R0 ;  /* 0x00000000ff00423e */ /* 0x000fc800000010ff */
[----:B------:R-:W-:-:S07]  /*5810*/  @P4 PRMT R151, R151, 0x5410, R0 ;  /* 0x0000541097974816 */ /* 0x000fce0000000000 */
[----:B------:R-:W-:-:S05]  /*5820*/  @P3 MOV R160, 0x20 ;  /* 0x0000002000a03802 */ /* 0x000fca0000000f00 */
[----:B------:R-:W-:-:S05]  /*5830*/  @P3 IMAD.WIDE.U32 R160, R5, R160, c[0x0][0x258] ;  /* 0x0000960005a03625 */ /* 0x000fca00078e00a0 */
[----:B------:R-:W-:Y:S04]  /*5840*/  @P3 STG.E.128 [R160.64], R156 ;  /* 0x0000009ca0003986 */ /* 0x000fe8000c101d04 */
[----:B------:R1:W-:Y:S02]  /*5850*/  @P3 STG.E.128 [R160.64+0x10], R96 ;  /* 0x00001060a0003986 */ /* 0x0003e4000c101d04 */
[----:B-1----:R-:W-:-:S05]  /*5860*/  @P4 MOV R160, 0x10 ;  /* 0x0000001000a04802 */ /* 0x002fca0000000f00 */
[----:B------:R-:W-:-:S05]  /*5870*/  @P4 IMAD.WIDE.U32 R160, R2, R160, c[0x0][0x248] ;  /* 0x0000920002a04625 */ /* 0x000fca00078e00a0 */
[----:B------:R1:W-:Y:S02]  /*5880*/  @P4 STG.E.128 [R160.64], R148 ;  /* 0x00000094a0004986 */ /* 0x0003e4000c101d04 */
.L_x_5099:
[----:B------:R-:W-:Y:S05]  /*5890*/  BSYNC B1 ;  /* 0x0000000000017941 */ /* 0x000fea0003800000 */
.L_x_5098:
[----:B------:R-:W-:-:S05]  /*58a0*/  IMAD.MOV.U32 R0, RZ, RZ, c[0x0][0x160] ;  /* 0x00005800ff007624 */ /* 0x000fca00078e00ff */
[----:B------:R-:W-:-:S04]  /*58b0*/  LEA R3, R0, R3, 0x2 ;  /* 0x0000000300037211 */ /* 0x000fc800078e10ff */
[----:B------:R-:W-:-:S13]  /*58c0*/  ISETP.GE.AND P3, PT, R3, c[0x0][0x164], PT ;  /* 0x0000590003007a0c */ /* 0x000fda0003f66270 */
[----:B01----:R-:W-:Y:S01]  /*58d0*/  @P3 CALL.REL.NOINC `(.L_x_5000) ;  /* 0x0000001000003944 */ /* 0x003fe20003c00000 */
[----:B------:R-:W-:Y:S05]  /*58e0*/  BRA `(.L_x_5116) ;  /* 0xffffb01000007947 */ /* 0x000fea000383ffff */
.L_x_5000:
[----:B-1----:R-:W-:Y:S05]  /*58f0*/  BSYNC B0 ;  /* 0x0000000000007941 */ /* 0x002fea0003800000 */
.L_x_4999:
        /* <DEDUP_REMOVED lines=117> */
[----:B------:R-:W-:Y:S01]  /*6050*/  SHF.L.U32 R22, R44, 0x2, RZ ;  /* 0x000000022c167819 */ /* 0x000fe200000006ff */
[----:B------:R-:W4:Y:S01]  /*6060*/  LDS R37, [R160.X4+0x200] ;  /* 0x00020000a0257984 */ /* 0x000f220000004800 */
[----:B------:R-:W-:Y:S01]  /*6070*/  IMAD.X R13, RZ, RZ, RZ, P0 ;  /* 0x000000ffff0d7224 */ /* 0x000fe200000e06ff */
[----:B------:R-:W-:-:S02]  /*6080*/  LOP3.LUT P0, RZ, R42, 0xffffff80, RZ, 0xc0, !PT ;  /* 0xffffff802aff7812 */ /* 0x000fc4000780c0ff */
[----:B------:R-:W4:Y:S01]  /*6090*/  LDS R40, [R160.X4+0x1600] ;  /* 0x00160000a0287984 */ /* 0x000f220000004800 */
[----:B------:R-:W-:Y:S02]  /*60a0*/  ISETP.GE.U32.AND P5, PT, R42, 0x180, PT ;  /* 0x000001802a00780c */ /* 0x000fe40003fa6070 */
[----:B------:R-:W-:Y:S01]  /*60b0*/  SHF.L.U64.HI R46, R44, 0x2, R13 ;  /* 0x000000022c2e7819 */ /* 0x000fe2000001020d */
[----:B------:R-:W4:Y:S01]  /*60c0*/  LDS R38, [R160.X4+0x400] ;  /* 0x00040000a0267984 */ /* 0x000f220000004800 */
[----:B------:R-:W-:Y:S01]  /*60d0*/  IADD3 R44, P1, R22, c[0x0][0x228], RZ ;  /* 0x00008a00162c7a10 */ /* 0x000fe20007f3e0ff */
[----:B------:R-:W-:Y:S01]  /*60e0*/  FADD.FTZ R13, R3, R30 ;  /* 0x0000001e030d7221 */ /* 0x000fe20000010000 */
[----:B------:R-:W-:Y:S01]  /*60f0*/  ISETP.GE.U32.AND P4, PT, R42, 0x280, PT ;  /* 0x000002802a00780c */ /* 0x000fe20003f86070 */
[----:B------:R-:W4:Y:S03]  /*6100*/  LDS R0, [R160.X4+0x2a00] ;  /* 0x002a0000a0007984 */ /* 0x000f260000004800 */
[----:B------:R-:W-:Y:S01]  /*6110*/  @P0 MOV R2, R44 ;  /* 0x0000002c00020202 */ /* 0x000fe20000000f00 */
        /* <DEDUP_REMOVED lines=12> */
[----:B------:R-:W-:Y:S01]  /*61e0*/  IADD3.X R36, R46, c[0x0][0x224], RZ, P2, !PT ;  /* 0x000089002e247a10 */ /* 0x000fe200017fe4ff */
[----:B------:R-:W-:Y:S01]  /*61f0*/  @P0 IMAD.MOV.U32 R3, RZ, RZ, R41 ;  /* 0x000000ffff030224 */ /* 0x000fe200078e0029 */
[----:B------:R-:W-:Y:S01]  /*6200*/  @P0 IADD3 R44, P2, R44, 0x200, RZ ;  /* 0x000002002c2c0810 */ /* 0x000fe20007f5e0ff */
[----:B----4-:R-:W-:Y:S01]  /*6210*/  FADD.FTZ R37, RZ, R37 ;  /* 0x00000025ff257221 */ /* 0x010fe20000010000 */
[----:B------:R-:W-:Y:S03]  /*6220*/  LDS R22, [R160.X4+0x1c00] ;  /* 0x001c0000a0167984 */ /* 0x000fe60000004800 */
[----:B------:R-:W-:Y:S01]  /*6230*/  FADD.FTZ R37, R37, R40 ;  /* 0x0000002825257221 */ /* 0x000fe20000010000 */
[----:B------:R1:W-:Y:S01]  /*6240*/  @P0 STG.E [R2.64], R43 ;  /* 0x0000002b02000986 */ /* 0x0003e2000c101904 */
[----:B------:R-:W-:-:S02]  /*6250*/  @P0 IMAD.X R41, RZ, RZ, R41, P2 ;  /* 0x000000ffff290224 */ /* 0x000fc400010e0629 */
[----:B------:R-:W-:Y:S01]  /*6260*/  FADD.FTZ R38, RZ, R38 ;  /* 0x00000026ff267221 */ /* 0x000fe20000010000 */
[----:B------:R-:W-:Y:S01]  /*6270*/  LDS R30, [R160.X4+0x3000] ;  /* 0x00300000a01e7984 */ /* 0x000fe20000004800 */
[----:B------:R-:W-:-:S03]  /*6280*/  FADD.FTZ R0, R37, R0 ;  /* 0x0000000025007221 */ /* 0x000fc60000010000 */
[----:B------:R-:W-:Y:S01]  /*6290*/  LDS R17, [R160.X4+0x1e00] ;  /* 0x001e0000a0117984 */ /* 0x000fe20000004800 */
[----:B------:R-:W-:Y:S01]  /*62a0*/  FADD.FTZ R5, R38, R5 ;  /* 0x0000000526057221 */ /* 0x000fe20000010000 */
[----:B-1----:R-:W-:Y:S02]  /*62b0*/  @P0 MOV R2, R39 ;  /* 0x0000002700020202 */ /* 0x002fe40000000f00 */
[----:B------:R-:W-:Y:S01]  /*62c0*/  LDS R37, [R160.X4+0x4400] ;  /* 0x00440000a0257984 */ /* 0x000fe20000004800 */
[-C--:B------:R-:W-:Y:S01]  /*62d0*/  @P0 MOV R3, R36.reuse ;  /* 0x0000002400030202 */ /* 0x080fe20000000f00 */
[----:B------:R-:W-:Y:S01]  /*62e0*/  FADD.FTZ R45, R0, R45 ;  /* 0x0000002d002d7221 */ /* 0x000fe20000010000 */
[----:B------:R-:W-:Y:S01]  /*62f0*/  @P0 IADD3 R39, P3, R39, 0x200, RZ ;  /* 0x0000020027270810 */ /* 0x000fe20007f7e0ff */
[----:B------:R-:W1:Y:S01]  /*6300*/  LDS R0, [R160.X4+0x600] ;  /* 0x00060000a0007984 */ /* 0x000e620000004800 */
[----:B------:R-:W-:Y:S02]  /*6310*/  FADD.FTZ R14, R5, R14 ;  /* 0x0000000e050e7221 */ /* 0x000fe40000010000 */
[----:B------:R-:W-:Y:S01]  /*6320*/  @P0 IADD3.X R36, RZ, R36, RZ, P3, !PT ;  /* 0x00000024ff240210 */ /* 0x000fe20001ffe4ff */
[----:B------:R2:W-:Y:S01]  /*6330*/  @P0 STG.E [R2.64], R35 ;  /* 0x0000002302000986 */ /* 0x0005e2000c101904 */
[----:B------:R-:W-:Y:S01]  /*6340*/  @P1 MOV R4, R39 ;  /* 0x0000002700041202 */ /* 0x000fe20000000f00 */
[----:B0-----:R-:W-:Y:S01]  /*6350*/  FADD.FTZ R23, R14, R23 ;  /* 0x000000170e177221 */ /* 0x001fe20000010000 */
[----:B------:R-:W-:Y:S01]  /*6360*/  @P1 MOV R5, R36 ;  /* 0x0000002400051202 */ /* 0x000fe20000000f00 */
[----:B------:R-:W-:Y:S01]  /*6370*/  LDS R35, [R160.X4+0x4200] ;  /* 0x00420000a0237984 */ /* 0x000fe20000004800 */
[----:B------:R-:W-:-:S02]  /*6380*/  @P1 IADD3 R39, P2, R39, 0x200, RZ ;  /* 0x0000020027271810 */ /* 0x000fc40007f5e0ff */
[C---:B------:R-:W-:Y:S01]  /*6390*/  ISETP.GE.U32.AND P3, PT, R42.reuse, 0x300, PT ;  /* 0x000003002a00780c */ /* 0x040fe20003f66070 */
[----:B------:R-:W0:Y:S01]  /*63a0*/  LDS R14, [R160.X4+0xa00] ;  /* 0x000a0000a00e7984 */ /* 0x000e220000004800 */
[----:B------:R-:W-:Y:S02]  /*63b0*/  @P1 IADD3.X R36, RZ, R36, RZ, P2, !PT ;  /* 0x00000024ff241210 */ /* 0x000fe400017fe4ff */
[----:B------:R-:W-:Y:S01]  /*63c0*/  ISETP.GE.U32.AND P2, PT, R42, 0x380, PT ;  /* 0x000003802a00780c */ /* 0x000fe20003f46070 */
[----:B--2---:R-:W-:Y:S01]  /*63d0*/  @P1 IMAD.MOV.U32 R3, RZ, RZ, R41 ;  /* 0x000000ffff031224 */ /* 0x004fe200078e0029 */
[----:B------:R-:W-:Y:S01]  /*63e0*/  @P1 MOV R2, R44 ;  /* 0x0000002c00021202 */ /* 0x000fe20000000f00 */
[----:B------:R-:W2:Y:S01]  /*63f0*/  LDS R19, [R160.X4+0x3200] ;  /* 0x00320000a0137984 */ /* 0x000ea20000004800 */
[----:B------:R-:W-:-:S03]  /*6400*/  @P1 IADD3 R44, P0, R44, 0x200, RZ ;  /* 0x000002002c2c1810 */ /* 0x000fc60007f1e0ff */
[----:B------:R3:W-:Y:S02]  /*6410*/  @P1 STG.E [R2.64], R45 ;  /* 0x0000002d02001986 */ /* 0x0007e4000c101904 */
[----:B------:R-:W-:Y:S01]  /*6420*/  @P1 IMAD.X R41, RZ, RZ, R41, P0 ;  /* 0x000000ffff291224 */ /* 0x000fe200000e0629 */
[----:B------:R-:W-:Y:S01]  /*6430*/  ISETP.GE.U32.AND P0, PT, R42, 0x200, PT ;  /* 0x000002002a00780c */ /* 0x000fe20003f06070 */
[----:B------:R-:W-:Y:S04]  /*6440*/  @P1 STG.E [R4.64], R13 ;  /* 0x0000000d04001986 */ /* 0x000fe8000c101904 */
[----:B------:R-:W4:Y:S01]  /*6450*/  LDS R13, [R160.X4+0x800] ;  /* 0x00080000a00d7984 */ /* 0x000f220000004800 */
[----:B---3--:R-:W-:Y:S01]  /*6460*/  @P5 MOV R2, R44 ;  /* 0x0000002c00025202 */ /* 0x008fe20000000f00 */
[----:B------:R-:W-:-:S02]  /*6470*/  @P5 IMAD.MOV.U32 R3, RZ, RZ, R41 ;  /* 0x000000ffff035224 */ /* 0x000fc400078e0029 */
[----:B------:R-:W3:Y:S01]  /*6480*/  LDS R27, [R160.X4+0x4600] ;  /* 0x00460000a01b7984 */ /* 0x000ee20000004800 */
[----:B------:R-:W-:-:S03]  /*6490*/  @P5 IADD3 R44, P1, R44, 0x200, RZ ;  /* 0x000002002c2c5810 */ /* 0x000fc60007f3e0ff */
[----:B------:R0:W-:Y:S01]  /*64a0*/  @P5 STG.E [R2.64], R23 ;  /* 0x0000001702005986 */ /* 0x0001e2000c101904 */
[----:B-1----:R-:W-:Y:S02]  /*64b0*/  FADD.FTZ R0, RZ, R0 ;  /* 0x00000000ff007221 */ /* 0x002fe40000010000 */
[----:B------:R-:W-:Y:S01]  /*64c0*/  @P5 IMAD.X R41, RZ, RZ, R41, P1 ;  /* 0x000000ffff295224 */ /* 0x000fe200008e0629 */
[----:B------:R-:W1:Y:S01]  /*64d0*/  LDS R23, [R160.X4+0x1a00] ;  /* 0x001a0000a0177984 */ /* 0x000e620000004800 */
[----:B------:R-:W-:-:S03]  /*64e0*/  ISETP.GE.U32.AND P1, PT, R42, 0x400, PT ;  /* 0x000004002a00780c */ /* 0x000fc60003f26070 */
[----:B------:R-:W1:Y:S04]  /*64f0*/  LDS R15, [R160.X4+0xc00] ;  /* 0x000c0000a00f7984 */ /* 0x000e680000004800 */
[----:B------:R-:W1:Y:S01]  /*6500*/  LDS R16, [R160.X4+0x2000] ;  /* 0x00200000a0107984 */ /* 0x000e620000004800 */
[----:B0-----:R-:W-:Y:S01]  /*6510*/  @P5 MOV R2, R39 ;  /* 0x0000002700025202 */ /* 0x001fe20000000f00 */
[----:B------:R-:W-:Y:S01]  /*6520*/  FADD.FTZ R14, RZ, R14 ;  /* 0x0000000eff0e7221 */ /* 0x000fe20000010000 */
[----:B------:R-:W-:Y:S01]  /*6530*/  @P5 MOV R3, R36 ;  /* 0x0000002400035202 */ /* 0x000fe20000000f00 */
[----:B------:R-:W0:Y:S01]  /*6540*/  LDS R18, [R160.X4+0x3400] ;  /* 0x00340000a0127984 */ /* 0x000e220000004800 */
[----:B------:R-:W-:Y:S01]  /*6550*/  @P5 IADD3 R39, P6, R39, 0x200, RZ ;  /* 0x0000020027275810 */ /* 0x000fe20007fde0ff */
[----:B------:R-:W-:-:S02]  /*6560*/  FADD.FTZ R14, R14, R17 ;  /* 0x000000110e0e7221 */ /* 0x000fc40000010000 */
[----:B------:R-:W0:Y:S01]  /*6570*/  LDS R10, [R160.X4+0x4800] ;  /* 0x00480000a00a7984 */ /* 0x000e220000004800 */
[----:B------:R-:W-:Y:S01]  /*6580*/  @P5 IADD3.X R36, RZ, R36, RZ, P6, !PT ;  /* 0x00000024ff245210 */ /* 0x000fe200037fe4ff */
[----:B------:R-:W-:Y:S02]  /*6590*/  @P0 IMAD.MOV.U32 R4, RZ, RZ, R39 ;  /* 0x000000ffff040224 */ /* 0x000fe400078e0027 */
[----:B------:R3:W-:Y:S01]  /*65a0*/  @P5 STG.E [R2.64], R61 ;  /* 0x0000003d02005986 */ /* 0x0007e2000c101904 */
[----:B------:R-:W-:Y:S01]  /*65b0*/  @P0 MOV R5, R36 ;  /* 0x0000002400050202 */ /* 0x000fe20000000f00 */
[----:B--2---:R-:W-:Y:S01]  /*65c0*/  FADD.FTZ R14, R14, R19 ;  /* 0x000000130e0e7221 */ /* 0x004fe20000010000 */
[----:B------:R-:W-:Y:S01]  /*65d0*/  ISETP.GE.U32.AND P5, PT, R42, 0x480, PT ;  /* 0x000004802a00780c */ /* 0x000fe20003fa6070 */
[----:B------:R-:W2:Y:S01]  /*65e0*/  LDS R6, [R160.X4+0x1000] ;  /* 0x00100000a0067984 */ /* 0x000ea20000004800 */
[----:B----4-:R-:W-:-:S03]  /*65f0*/  FADD.FTZ R13, RZ, R13 ;  /* 0x0000000dff0d7221 */ /* 0x010fc60000010000 */
[----:B------:R-:W-:Y:S01]  /*6600*/  LDS R21, [R160.X4+0x3600] ;  /* 0x00360000a0157984 */ /* 0x000fe20000004800 */
[----:B------:R-:W-:Y:S01]  /*6610*/  FADD.FTZ R13, R13, R22 ;  /* 0x000000160d0d7221 */ /* 0x000fe20000010000 */
[----:B---3--:R-:W-:Y:S02]  /*6620*/  @P0 MOV R2, R44 ;  /* 0x0000002c00020202 */ /* 0x008fe40000000f00 */
[----:B------:R-:W3:Y:S01]  /*6630*/  LDS R17, [R160.X4+0x2400] ;  /* 0x00240000a0117984 */ /* 0x000ee20000004800 */
[----:B------:R-:W-:Y:S01]  /*6640*/  FADD.FTZ R30, R13, R30 ;  /* 0x0000001e0d1e7221 */ /* 0x000fe20000010000 */
[----:B------:R-:W-:Y:S01]  /*6650*/  @P0 IADD3 R44, P6, R44, 0x200, RZ ;  /* 0x000002002c2c0810 */ /* 0x000fe20007fde0ff */
[----:B------:R-:W-:Y:S01]  /*6660*/  FADD.FTZ R27, R14, R27 ;  /* 0x0000001b0e1b7221 */ /* 0x000fe20000010000 */
[----:B------:R-:W-:Y:S01]  /*6670*/  LDS R13, [R160.X4+0x2200] ;  /* 0x00220000a00d7984 */ /* 0x000fe20000004800 */
[-C--:B------:R-:W-:Y:S01]  /*6680*/  @P0 MOV R3, R41.reuse ;  /* 0x0000002900030202 */ /* 0x080fe20000000f00 */
[----:B------:R-:W-:Y:S01]  /*6690*/  FADD.FTZ R37, R30, R37 ;  /* 0x000000251e257221 */ /* 0x000fe20000010000 */
[----:B------:R-:W-:Y:S01]  /*66a0*/  @P0 IADD3.X R41, RZ, R41, RZ, P6, !PT ;  /* 0x00000029ff290210 */ /* 0x000fe200037fe4ff */
[----:B-1----:R-:W-:Y:S01]  /*66b0*/  FADD.FTZ R0, R0, R23 ;  /* 0x0000001700007221 */ /* 0x002fe20000010000 */
[----:B------:R-:W-:Y:S01]  /*66c0*/  @P0 IADD3 R39, P6, R39, 0x200, RZ ;  /* 0x0000020027270810 */ /* 0x000fe20007fde0ff */
[----:B------:R-:W-:Y:S01]  /*66d0*/  LDS R29, [R160.X4+0x4a00] ;  /* 0x004a0000a01d7984 */ /* 0x000fe20000004800 */
[----:B------:R-:W-:-:S02]  /*66e0*/  FADD.FTZ R15, RZ, R15 ;  /* 0x0000000fff0f7221 */ /* 0x000fc40000010000 */
[----:B------:R-:W-:Y:S01]  /*66f0*/  FADD.FTZ R0, R0, R25 ;  /* 0x0000001900007221 */ /* 0x000fe20000010000 */
[----:B------:R-:W1:Y:S01]  /*6700*/  LDS R23, [R160.X4+0x3800] ;  /* 0x00380000a0177984 */ /* 0x000e620000004800 */
[----:B------:R-:W-:Y:S01]  /*6710*/  @P0 IADD3.X R36, RZ, R36, RZ, P6, !PT ;  /* 0x00000024ff240210 */ /* 0x000fe200037fe4ff */
[----:B------:R-:W-:Y:S01]  /*6720*/  FADD.FTZ R15, R15, R16 ;  /* 0x000000100f0f7221 */ /* 0x000fe20000010000 */
[----:B------:R-:W-:Y:S01]  /*6730*/  ISETP.GE.U32.AND P6, PT, R42, 0x500, PT ;  /* 0x000005002a00780c */ /* 0x000fe20003fc6070 */
[----:B------:R-:W-:Y:S01]  /*6740*/  FADD.FTZ R35, R0, R35 ;  /* 0x0000002300237221 */ /* 0x000fe20000010000 */
[----:B------:R-:W4:Y:S01]  /*6750*/  LDS R8, [R160.X4+0x1200] ;  /* 0x00120000a0087984 */ /* 0x000f220000004800 */
[----:B0-----:R-:W-:-:S03]  /*6760*/  FADD.FTZ R15, R15, R18 ;  /* 0x000000120f0f7221 */ /* 0x001fc60000010000 */
[----:B------:R-:W0:Y:S01]  /*6770*/  LDS R0, [R160.X4+0xe00] ;  /* 0x000e0000a0007984 */ /* 0x000e220000004800 */
[----:B------:R-:W-:-:S03]  /*6780*/  FADD.FTZ R15, R15, R10 ;  /* 0x0000000a0f0f7221 */ /* 0x000fc60000010000 */
[----:B------:R3:W-:Y:S04]  /*6790*/  @P0 STG.E [R2.64], R35 ;  /* 0x0000002302000986 */ /* 0x0007e8000c101904 */
[----:B------:R-:W-:Y:S01]  /*67a0*/  @P0 STG.E [R4.64], R63 ;  /* 0x0000003f04000986 */ /* 0x000fe2000c101904 */
[----:B--2---:R-:W-:-:S03]  /*67b0*/  FADD.FTZ R6, RZ, R6 ;  /* 0x00000006ff067221 */ /* 0x004fc60000010000 */
[----:B------:R-:W2:Y:S01]  /*67c0*/  LDS R31, [R160.X4+0x4c00] ;  /* 0x004c0000a01f7984 */ /* 0x000ea20000004800 */
[----:B---3--:R-:W-:Y:S01]  /*67d0*/  @P4 IMAD.MOV.U32 R2, RZ, RZ, R44 ;  /* 0x000000ffff024224 */ /* 0x008fe200078e002c */
[----:B------:R-:W-:Y:S02]  /*67e0*/  @P4 MOV R3, R41 ;  /* 0x0000002900034202 */ /* 0x000fe40000000f00 */
[----:B------:R-:W3:Y:S01]  /*67f0*/  LDS R19, [R160.X4+0x2600] ;  /* 0x00260000a0137984 */ /* 0x000ee20000004800 */
[----:B------:R-:W-:Y:S01]  /*6800*/  @P4 IADD3 R44, P0, R44, 0x200, RZ ;  /* 0x000002002c2c4810 */ /* 0x000fe20007f1e0ff */
[----:B------:R-:W-:Y:S02]  /*6810*/  FADD.FTZ R6, R6, R17 ;  /* 0x0000001106067221 */ /* 0x000fe40000010000 */
[----:B------:R4:W-:Y:S02]  /*6820*/  @P4 STG.E [R2.64], R37 ;  /* 0x0000002502004986 */ /* 0x0009e4000c101904 */
[----:B------:R-:W-:-:S02]  /*6830*/  @P4 IMAD.X R41, RZ, RZ, R41, P0 ;  /* 0x000000ffff294224 */ /* 0x000fc400000e0629 */
[----:B------:R-:W3:Y:S04]  /*6840*/  LDS R25, [R160.X4+0x3a00] ;  /* 0x003a0000a0197984 */ /* 0x000ee80000004800 */
[----:B------:R-:W3:Y:S01]  /*6850*/  LDS R33, [R160.X4+0x4e00] ;  /* 0x004e0000a0217984 */ /* 0x000ee20000004800 */
[----:B-1----:R-:W-:Y:S01]  /*6860*/  FADD.FTZ R6, R6, R23 ;  /* 0x0000001706067221 */ /* 0x002fe20000010000 */
[----:B----4-:R-:W-:Y:S02]  /*6870*/  @P4 MOV R2, R39 ;  /* 0x0000002700024202 */ /* 0x010fe40000000f00 */
[----:B------:R-:W-:Y:S01]  /*6880*/  @P4 MOV R3, R36 ;  /* 0x0000002400034202 */ /* 0x000fe20000000f00 */
[----:B------:R-:W-:Y:S01]  /*6890*/  FADD.FTZ R8, RZ, R8 ;  /* 0x00000008ff087221 */ /* 0x000fe20000010000 */
[----:B------:R-:W-:Y:S01]  /*68a0*/  @P4 IADD3 R39, P0, R39, 0x200, RZ ;  /* 0x0000020027274810 */ /* 0x000fe20007f1e0ff */
[----:B0-----:R-:W-:-:S02]  /*68b0*/  FADD.FTZ R0, RZ, R0 ;  /* 0x00000000ff007221 */ /* 0x001fc40000010000 */
[----:B------:R0:W-:Y:S01]  /*68c0*/  @P4 STG.E [R2.64], R7 ;  /* 0x0000000702004986 */ /* 0x0001e2000c101904 */
[----:B------:R-:W-:Y:S01]  /*68d0*/  @P4 IADD3.X R36, RZ, R36, RZ, P0, !PT ;  /* 0x00000024ff244210 */ /* 0x000fe200007fe4ff */
[----:B------:R-:W-:-:S04]  /*68e0*/  FADD.FTZ R0, R0, R13 ;  /* 0x0000000d00007221 */ /* 0x000fc80000010000 */
[----:B------:R-:W-:-:S04]  /*68f0*/  FADD.FTZ R0, R0, R21 ;  /* 0x0000001500007221 */ /* 0x000fc80000010000 */
[----:B------:R-:W-:Y:S01]  /*6900*/  FADD.FTZ R29, R0, R29 ;  /* 0x0000001d001d7221 */ /* 0x000fe20000010000 */
[----:B0-----:R-:W-:Y:S01]  /*6910*/  @P3 MOV R2, R44 ;  /* 0x0000002c00023202 */ /* 0x001fe20000000f00 */
[----:B--2---:R-:W-:Y:S01]  /*6920*/  FADD.FTZ R31, R6, R31 ;  /* 0x0000001f061f7221 */ /* 0x004fe20000010000 */
[-C--:B------:R-:W-:Y:S02]  /*6930*/  @P3 MOV R3, R41.reuse ;  /* 0x0000002900033202 */ /* 0x080fe40000000f00 */
[----:B------:R-:W-:Y:S01]  /*6940*/  @P3 IADD3 R44, P0, R44, 0x200, RZ ;  /* 0x000002002c2c3810 */ /* 0x000fe20007f1e0ff */
[----:B---3--:R-:W-:Y:S02]  /*6950*/  FADD.FTZ R8, R8, R19 ;  /* 0x0000001308087221 */ /* 0x008fe40000010000 */
[----:B------:R0:W-:Y:S01]  /*6960*/  @P3 STG.E [R2.64], R27 ;  /* 0x0000001b02003986 */ /* 0x0001e2000c101904 */
[----:B------:R-:W-:Y:S01]  /*6970*/  @P3 IADD3.X R41, RZ, R41, RZ, P0, !PT ;  /* 0x00000029ff293210 */ /* 0x000fe200007fe4ff */
[----:B------:R-:W-:-:S04]  /*6980*/  FADD.FTZ R8, R8, R25 ;  /* 0x0000001908087221 */ /* 0x000fc80000010000 */
[----:B------:R-:W-:Y:S02]  /*6990*/  FADD.FTZ R33, R8, R33 ;  /* 0x0000002108217221 */ /* 0x000fe40000010000 */
[----:B0-----:R-:W-:Y:S01]  /*69a0*/  @P3 IMAD.MOV.U32 R2, RZ, RZ, R39 ;  /* 0x000000ffff023224 */ /* 0x001fe200078e0027 */
[----:B------:R-:W-:Y:S02]  /*69b0*/  @P3 MOV R3, R36 ;  /* 0x0000002400033202 */ /* 0x000fe40000000f00 */
[----:B------:R-:W-:-:S03]  /*69c0*/  @P3 IADD3 R39, P4, R39, 0x200, RZ ;  /* 0x0000020027273810 */ /* 0x000fc60007f9e0ff */
[----:B------:R0:W-:Y:S01]  /*69d0*/  @P3 STG.E [R2.64], R73 ;  /* 0x0000004902003986 */ /* 0x0001e2000c101904 */
[----:B------:R-:W-:Y:S01]  /*69e0*/  @P3 IADD3.X R36, RZ, R36, RZ, P4, !PT ;  /* 0x00000024ff243210 */ /* 0x000fe200027fe4ff */
[----:B0-----:R-:W-:Y:S01]  /*69f0*/  @P2 IMAD.MOV.U32 R2, RZ, RZ, R44 ;  /* 0x000000ffff022224 */ /* 0x001fe200078e002c */
        /* <DEDUP_REMOVED lines=16> */
[-C--:B------:R-:W-:Y:S02]  /*6b00*/  @P1 MOV R3, R41.reuse ;  /* 0x0000002900031202 */ /* 0x080fe40000000f00 */
[----:B------:R-:W-:Y:S02]  /*6b10*/  @P1 IADD3 R44, P0, R44, 0x200, RZ ;  /* 0x000002002c2c1810 */ /* 0x000fe40007f1e0ff */
[----:B------:R-:W-:Y:S01]  /*6b20*/  @P5 IADD3 R39, P2, R39, 0x200, RZ ;  /* 0x0000020027275810 */ /* 0x000fe20007f5e0ff */
[----:B------:R0:W-:Y:S01]  /*6b30*/  @P1 STG.E [R2.64], R29 ;  /* 0x0000001d02001986 */ /* 0x0001e2000c101904 */
[----:B------:R-:W-:Y:S02]  /*6b40*/  @P1 IADD3.X R41, RZ, R41, RZ, P0, !PT ;  /* 0x00000029ff291210 */ /* 0x000fe400007fe4ff */
[----:B------:R-:W-:Y:S01]  /*6b50*/  @P5 IADD3.X R36, RZ, R36, RZ, P2, !PT ;  /* 0x00000024ff245210 */ /* 0x000fe200017fe4ff */
        /* <DEDUP_REMOVED lines=9> */
[----:B0-----:R-:W-:-:S02]  /*6bf0*/  MOV R2, R44 ;  /* 0x0000002c00027202 */ /* 0x001fc40000000f00 */
[----:B------:R-:W-:Y:S01]  /*6c00*/  MOV R3, R41 ;  /* 0x0000002900037202 */ /* 0x000fe20000000f00 */
[----:B------:R-:W-:Y:S06]  /*6c10*/  @!P6 EXIT ;  /* 0x000000000000e94d */ /* 0x000fec0003800000 */
[----:B------:R-:W-:Y:S04]  /*6c20*/  STG.E [R2.64], R33 ;  /* 0x0000002102007986 */ /* 0x000fe8000c101904 */
[----:B------:R-:W-:Y:S01]  /*6c30*/  STG.E [R4.64], R77 ;  /* 0x0000004d04007986 */ /* 0x000fe2000c101904 */
[----:B------:R-:W-:Y:S05]  /*6c40*/  EXIT ;  /* 0x000000000000794d */ /* 0x000fea0003800000 */
.L_x_5024:
[----:B-----5:R-:W-:Y:S01]  /*6c50*/  HFMA2.MMA R2, -RZ, RZ, 0, 5.9604644775390625e-08 ;  /* 0x00000001ff027435 */ /* 0x020fe200000001ff */
[----:B------:R-:W-:Y:S01]  /*6c60*/  MOV R161, R16 ;  /* 0x0000001000a17202 */ /* 0x000fe20000000f00 */
[----:B0-----:R-:W-:Y:S01]  /*6c70*/  IMAD.MOV.U32 R164, RZ, RZ, 0x1f ;  /* 0x0000001fffa47424 */ /* 0x001fe200078e00ff */
[----:B------:R-:W-:Y:S02]  /*6c80*/  MOV R163, 0xffffffff ;  /* 0xffffffff00a37802 */ /* 0x000fe40000000f00 */
[----:B------:R-:W-:-:S02]  /*6c90*/  MOV R160, 0x6cb0 ;  /* 0x00006cb000a07802 */ /* 0x000fc40000000f00 */
[----:B------:R-:W-:Y:S05]  /*6ca0*/  CALL.REL.NOINC `($__internal_62_$__cuda_sm70_shflsync_bfly_p) ;  /* 0x0000045000007944 */ /* 0x000fea0003c00000 */
[----:B-1----:R-:W-:Y:S01]  /*6cb0*/  MOV R162, R2 ;  /* 0x0000000200a27202 */ /* 0x002fe20000000f00 */
[----:B------:R-:W-:Y:S05]  /*6cc0*/  BRA `(.L_x_5117) ;  /* 0xffffbcb000007947 */ /* 0x000fea000383ffff */
.L_x_5025:
[----:B0-----:R-:W-:Y:S01]  /*6cd0*/  HFMA2.MMA R164, -RZ, RZ, 0, 1.847743988037109375e-06 ;  /* 0x0000001fffa47435 */ /* 0x001fe200000001ff */
[----:B------:R-:W-:Y:S01]  /*6ce0*/  MOV R161, R6 ;  /* 0x0000000600a17202 */ /* 0x000fe20000000f00 */
[----:B-----5:R-:W-:Y:S01]  /*6cf0*/  IMAD.MOV.U32 R2, RZ, RZ, 0x1 ;  /* 0x00000001ff027424 */ /* 0x020fe200078e00ff */
[----:B------:R-:W-:-:S02]  /*6d00*/  MOV R163, 0xffffffff ;  /* 0xffffffff00a37802 */ /* 0x000fc40000000f00 */
[----:B------:R-:W-:Y:S02]  /*6d10*/  MOV R160, 0x6d30 ;  /* 0x00006d3000a07802 */ /* 0x000fe40000000f00 */
[----:B-12---:R-:W-:Y:S05]  /*6d20*/  CALL.REL.NOINC `($__internal_62_$__cuda_sm70_shflsync_bfly_p) ;  /* 0x000003d000007944 */ /* 0x006fea0003c00000 */
[----:B------:R-:W-:Y:S01]  /*6d30*/  FADD.FTZ R16, R162, R16 ;  /* 0x00000010a2107221 */ /* 0x000fe20000010000 */
[----:B------:R-:W-:Y:S01]  /*6d40*/  MOV R163, 0xffffffff ;  /* 0xffffffff00a37802 */ /* 0x000fe20000000f00 */
[----:B-1----:R-:W-:Y:S01]  /*6d50*/  FADD.FTZ R6, R6, R2 ;  /* 0x0000000206067221 */ /* 0x002fe20000010000 */
[----:B------:R-:W-:Y:S01]  /*6d60*/  HFMA2.MMA R2, -RZ, RZ, 0, 1.1920928955078125e-07 ;  /* 0x00000002ff027435 */ /* 0x000fe200000001ff */
[----:B------:R-:W-:Y:S01]  /*6d70*/  IMAD.MOV.U32 R164, RZ, RZ, 0x1f ;  /* 0x0000001fffa47424 */ /* 0x000fe200078e00ff */
[----:B------:R-:W-:Y:S02]  /*6d80*/  MOV R161, R16 ;  /* 0x0000001000a17202 */ /* 0x000fe40000000f00 */
[----:B------:R-:W-:Y:S02]  /*6d90*/  MOV R160, 0x6db0 ;  /* 0x00006db000a07802 */ /* 0x000fe40000000f00 */
[----:B------:R-:W-:Y:S05]  /*6da0*/  CALL.REL.NOINC `($__internal_62_$__cuda_sm70_shflsync_bfly_p) ;  /* 0x0000035000007944 */ /* 0x000fea0003c00000 */
[----:B-1----:R-:W-:Y:S01]  /*6db0*/  MOV R162, R2 ;  /* 0x0000000200a27202 */ /* 0x002fe20000000f00 */
[----:B------:R-:W-:Y:S01]  /*6dc0*/  HFMA2.MMA R2, -RZ, RZ, 0, 1.1920928955078125e-07 ;  /* 0x00000002ff027435 */ /* 0x000fe200000001ff */
[----:B------:R-:W-:Y:S01]  /*6dd0*/  IMAD.MOV.U32 R161, RZ, RZ, R6 ;  /* 0x000000ffffa17224 */ /* 0x000fe200078e0006 */
[----:B------:R-:W-:-:S02]  /*6de0*/  MOV R164, 0x1f ;  /* 0x0000001f00a47802 */ /* 0x000fc40000000f00 */
[----:B------:R-:W-:Y:S02]  /*6df0*/  MOV R163, 0xffffffff ;  /* 0xffffffff00a37802 */ /* 0x000fe40000000f00 */
[----:B------:R-:W-:Y:S02]  /*6e00*/  MOV R160, 0x6e20 ;  /* 0x00006e2000a07802 */ /* 0x000fe40000000f00 */
[----:B------:R-:W-:Y:S05]  /*6e10*/  CALL.REL.NOINC `($__internal_62_$__cuda_sm70_shflsync_bfly_p) ;  /* 0x000002e000007944 */ /* 0x000fea0003c00000 */
[----:B------:R-:W-:Y:S01]  /*6e20*/  FADD.FTZ R16, R162, R16 ;  /* 0x00000010a2107221 */ /* 0x000fe20000010000 */
[----:B------:R-:W-:Y:S01]  /*6e30*/  HFMA2.MMA R164, -RZ, RZ, 0, 1.847743988037109375e-06 ;  /* 0x0000001fffa47435 */ /* 0x000fe200000001ff */
[----:B-1----:R-:W-:Y:S01]  /*6e40*/  FADD.FTZ R6, R6, R2 ;  /* 0x0000000206067221 */ /* 0x002fe20000010000 */
[----:B------:R-:W-:Y:S01]  /*6e50*/  MOV R163, 0xffffffff ;  /* 0xffffffff00a37802 */ /* 0x000fe20000000f00 */
[----:B------:R-:W-:Y:S01]  /*6e60*/  IMAD.MOV.U32 R2, RZ, RZ, 0x4 ;  /* 0x00000004ff027424 */ /* 0x000fe200078e00ff */
[----:B------:R-:W-:Y:S02]  /*6e70*/  MOV R161, R16 ;  /* 0x0000001000a17202 */ /* 0x000fe40000000f00 */
[----:B------:R-:W-:Y:S02]  /*6e80*/  MOV R160, 0x6ea0 ;  /* 0x00006ea000a07802 */ /* 0x000fe40000000f00 */
[----:B------:R-:W-:Y:S05]  /*6e90*/  CALL.REL.NOINC `($__internal_62_$__cuda_sm70_shflsync_bfly_p) ;  /* 0x0000026000007944 */ /* 0x000fea0003c00000 */
[----:B-1----:R-:W-:Y:S01]  /*6ea0*/  IMAD.MOV.U32 R162, RZ, RZ, R2 ;  /* 0x000000ffffa27224 */ /* 0x002fe200078e0002 */
[----:B------:R-:W-:Y:S01]  /*6eb0*/  HFMA2.MMA R2, -RZ, RZ, 0, 2.384185791015625e-07 ;  /* 0x00000004ff027435 */ /* 0x000fe200000001ff */
[----:B------:R-:W-:Y:S01]  /*6ec0*/  MOV R161, R6 ;  /* 0x0000000600a17202 */ /* 0x000fe20000000f00 */
[----:B------:R-:W-:Y:S01]  /*6ed0*/  IMAD.MOV.U32 R163, RZ, RZ, -0x1 ;  /* 0xffffffffffa37424 */ /* 0x000fe200078e00ff */
[----:B------:R-:W-:-:S02]  /*6ee0*/  MOV R164, 0x1f ;  /* 0x0000001f00a47802 */ /* 0x000fc40000000f00 */
[----:B------:R-:W-:Y:S02]  /*6ef0*/  MOV R160, 0x6f10 ;  /* 0x00006f1000a07802 */ /* 0x000fe40000000f00 */
[----:B------:R-:W-:Y:S05]  /*6f00*/  CALL.REL.NOINC `($__internal_62_$__cuda_sm70_shflsync_bfly_p) ;  /* 0x000001f000007944 */ /* 0x000fea0003c00000 */
[----:B------:R-:W-:Y:S01]  /*6f10*/  FADD.FTZ R16, R162, R16 ;  /* 0x00000010a2107221 */ /* 0x000fe20000010000 */
[----:B------:R-:W-:Y:S01]  /*6f20*/  MOV R164, 0x1f ;  /* 0x0000001f00a47802 */ /* 0x000fe20000000f00 */
[----:B-1----:R-:W-:Y:S01]  /*6f30*/  FADD.FTZ R6, R6, R2 ;  /* 0x0000000206067221 */ /* 0x002fe20000010000 */
[----:B------:R-:W-:Y:S01]  /*6f40*/  HFMA2.MMA R2, -RZ, RZ, 0, 4.76837158203125e-07 ;  /* 0x00000008ff027435 */ /* 0x000fe200000001ff */
[----:B------:R-:W-:Y:S01]  /*6f50*/  MOV R163, 0xffffffff ;  /* 0xffffffff00a37802 */ /* 0x000fe20000000f00 */
[----:B------:R-:W-:Y:S01]  /*6f60*/  IMAD.MOV.U32 R161, RZ, RZ, R16 ;  /* 0x000000ffffa17224 */ /* 0x000fe200078e0010 */
[----:B------:R-:W-:-:S03]  /*6f70*/  MOV R160, 0x6f90 ;  /* 0x00006f9000a07802 */ /* 0x000fc60000000f00 */
[----:B------:R-:W-:Y:S05]  /*6f80*/  CALL.REL.NOINC `($__internal_62_$__cuda_sm70_shflsync_bfly_p) ;  /* 0x0000017000007944 */ /* 0x000fea0003c00000 */
[----:B-1----:R-:W-:Y:S01]  /*6f90*/  MOV R162, R2 ;  /* 0x0000000200a27202 */ /* 0x002fe20000000f00 */
[----:B------:R-:W-:Y:S01]  /*6fa0*/  HFMA2.MMA R2, -RZ, RZ, 0, 4.76837158203125e-07 ;  /* 0x00000008ff027435 */ /* 0x000fe200000001ff */
[----:B------:R-:W-:Y:S01]  /*6fb0*/  MOV R161, R6 ;  /* 0x0000000600a17202 */ /* 0x000fe20000000f00 */
[----:B------:R-:W-:Y:S01]  /*6fc0*/  IMAD.MOV.U32 R164, RZ, RZ, 0x1f ;  /* 0x0000001fffa47424 */ /* 0x000fe200078e00ff */
[----:B------:R-:W-:-:S02]  /*6fd0*/  MOV R163, 0xffffffff ;  /* 0xffffffff00a37802 */ /* 0x000fc40000000f00 */
[----:B------:R-:W-:Y:S02]  /*6fe0*/  MOV R160, 0x7000 ;  /* 0x0000700000a07802 */ /* 0x000fe40000000f00 */
[----:B------:R-:W-:Y:S05]  /*6ff0*/  CALL.REL.NOINC `($__internal_62_$__cuda_sm70_shflsync_bfly_p) ;  /* 0x0000010000007944 */ /* 0x000fea0003c00000 */
[----:B------:R-:W-:Y:S01]  /*7000*/  FADD.FTZ R16, R162, R16 ;  /* 0x00000010a2107221 */ /* 0x000fe20000010000 */
[----:B------:R-:W-:Y:S01]  /*7010*/  MOV R164, 0x1f ;  /* 0x0000001f00a47802 */ /* 0x000fe20000000f00 */
[----:B-1----:R-:W-:Y:S01]  /*7020*/  FADD.FTZ R6, R6, R2 ;  /* 0x0000000206067221 */ /* 0x002fe20000010000 */
[----:B------:R-:W-:Y:S01]  /*7030*/  HFMA2.MMA R2, -RZ, RZ, 0, 9.5367431640625e-07 ;  /* 0x00000010ff027435 */ /* 0x000fe200000001ff */
[----:B------:R-:W-:Y:S01]  /*7040*/  IMAD.MOV.U32 R163, RZ, RZ, -0x1 ;  /* 0xffffffffffa37424 */ /* 0x000fe200078e00ff */
[----:B------:R-:W-:Y:S02]  /*7050*/  MOV R161, R16 ;  /* 0x0000001000a17202 */ /* 0x000fe40000000f00 */
[----:B------:R-:W-:Y:S02]  /*7060*/  MOV R160, 0x7080 ;  /* 0x0000708000a07802 */ /* 0x000fe40000000f00 */
[----:B------:R-:W-:Y:S05]  /*7070*/  CALL.REL.NOINC `($__internal_62_$__cuda_sm70_shflsync_bfly_p) ;  /* 0x0000008000007944 */ /* 0x000fea0003c00000 */
[----:B------:R-:W-:Y:S01]  /*7080*/  HFMA2.MMA R164, -RZ, RZ, 0, 1.847743988037109375e-06 ;  /* 0x0000001fffa47435 */ /* 0x000fe200000001ff */
[----:B-1----:R-:W-:Y:S01]  /*7090*/  MOV R162, R2 ;  /* 0x0000000200a27202 */ /* 0x002fe20000000f00 */
[----:B------:R-:W-:Y:S01]  /*70a0*/  IMAD.MOV.U32 R2, RZ, RZ, 0x10 ;  /* 0x00000010ff027424 */ /* 0x000fe200078e00ff */
[----:B------:R-:W-:-:S02]  /*70b0*/  MOV R161, R6 ;  /* 0x0000000600a17202 */ /* 0x000fc40000000f00 */
[----:B------:R-:W-:Y:S02]  /*70c0*/  MOV R163, 0xffffffff ;  /* 0xffffffff00a37802 */ /* 0x000fe40000000f00 */
[----:B------:R-:W-:Y:S02]  /*70d0*/  MOV R160, 0x70f0 ;  /* 0x000070f000a07802 */ /* 0x000fe40000000f00 */
[----:B------:R-:W-:Y:S05]  /*70e0*/  CALL.REL.NOINC `($__internal_62_$__cuda_sm70_shflsync_bfly_p) ;  /* 0x0000001000007944 */ /* 0x000fea0003c00000 */
[----:B-1----:R-:W-:Y:S05]  /*70f0*/  BRA `(.L_x_5118) ;  /* 0xffffb9a000007947 */ /* 0x002fea000383ffff */
        .weak           $__internal_62_$__cuda_sm70_shflsync_bfly_p
        .type           $__internal_62_$__cuda_sm70_shflsync_bfly_p,@function
        .size           $__internal_62_$__cuda_sm70_shflsync_bfly_p,(.L_x_14944 - $__internal_62_$__cuda_sm70_shflsync_bfly_p)
$__internal_62_$__cuda_sm70_shflsync_bfly_p:
[----:B------:R-:W-:Y:S04]  /*7100*/  WARPSYNC R163 ;  /* 0x000000a300007348 */ /* 0x000fe80003800000 */
[----:B------:R0:W1:Y:S02]  /*7110*/  SHFL.BFLY PT, R2, R161, R2, R164 ;  /* 0x0c000002a1027389 */ /* 0x00006400000e00a4 */
[----:B0-----:R-:W-:-:S06]  /*7120*/  HFMA2.MMA R161, -RZ, RZ, 0, 0 ;  /* 0x00000000ffa17435 */ /* 0x001fcc00000001ff */
[----:B------:R-:W-:Y:S05]  /*7130*/  RET.REL.NODEC R160 `(_ZN10layer_norm13ln_bwd_kernelINS_13Kernel_traitsI13__nv_bfloat16S2_fS2_fjLj1280ELj1ELj4ELj1ELj16ENS_18Kernel_traits_baseILj1280ES2_S2_fS2_fjLj128EEEEELb0ELb0ELb1ELb0EEEvNS_9BwdParamsE) ;  /* 0xffff8ec0a0007950 */ /* 0x000fea0003c3ffff */
.L_x_5119:
        /* <DEDUP_REMOVED lines=12> */
.L_x_14944:


//--------------------- .text._ZN10layer_norm13ln_bwd_kernelINS_13Kernel_traitsI13__nv_bfloat16S2_fS2_fjLj1280ELj1ELj4ELj1ELj16ENS_18Kernel_traits_baseILj1280ES2_S2_fS2_fjLj128EEEEELb0ELb0ELb1ELb1EEEvNS_9BwdParamsE --------------------------
	.section	.text._ZN10layer_norm13ln_bwd_kernelINS_13Kernel_traitsI13__nv_bfloat16S2_fS2_fjLj1280ELj1ELj4ELj1ELj16ENS_18Kernel_traits_baseILj1280ES2_S2_fS2_fjLj128EEEEELb0ELb0ELb1ELb1EEEvNS_9BwdParamsE,"ax",@progbits
	.sectioninfo	@"SHI_REGISTERS=255"
	.align	128
        .global         _ZN10layer_norm13ln_bwd_kernelINS_13Kernel_traitsI13__nv_bfloat16S2_fS2_fjLj1280ELj1ELj4ELj1ELj16ENS_18Kernel_traits_baseILj1280ES2_S2_fS2_fjLj128EEEEELb0ELb0ELb1ELb1EEEvNS_9BwdParamsE
        .type           _ZN10layer_norm13ln_bwd_kernelINS_13Kernel_traitsI13__nv_bfloat16S2_fS2_fjLj1280ELj1ELj4ELj1ELj16ENS_18Kernel_traits_baseILj1280ES2_S2_fS2_fjLj128EEEEELb0ELb0ELb1ELb1EEEvNS_9BwdParamsE,@function
        .size           _ZN10layer_norm13ln_bwd_kernelINS_13Kernel_traitsI13__nv_bfloat16S2_fS2_fjLj1280ELj1ELj4ELj1ELj16ENS_18Kernel_traits_baseILj1280ES2_S2_fS2_fjLj128EEEEELb0ELb0ELb1ELb1EEEvNS_9BwdParamsE,(.L_x_14945 - _ZN10layer_norm13ln_bwd_kernelINS_13Kernel_traitsI13__nv_bfloat16S2_fS2_fjLj1280ELj1ELj4ELj1ELj16ENS_18Kernel_traits_baseILj1280ES2_S2_fS2_fjLj128EEEEELb0ELb0ELb1ELb1EEEvNS_9BwdParamsE)
        .other          _ZN10layer_norm13ln_bwd_kernelINS_13Kernel_traitsI13__nv_bfloat16S2_fS2_fjLj1280ELj1ELj4ELj1ELj16ENS_18Kernel_traits_baseILj1280ES2_S2_fS2_fjLj128EEEEELb0ELb0ELb1ELb1EEEvNS_9BwdParamsE,@"STO_CUDA_ENTRY STV_DEFAULT"
_ZN10layer_norm13ln_bwd_kernelINS_13Kernel_traitsI13__nv_bfloat16S2_fS2_fjLj1280ELj1ELj4ELj1ELj16ENS_18Kernel_traits_baseILj1280ES2_S2_fS2_fjLj128EEEEELb0ELb0ELb1ELb1EEEvNS_9BwdParamsE:
.text._ZN10layer_norm13ln_bwd_kernelINS_13Kernel_traitsI13__nv_bfloat16S2_fS2_fjLj1280ELj1ELj4ELj1ELj16ENS_18Kernel_traits_baseILj1280ES2_S2_fS2_fjLj128EEEEELb0ELb0ELb1ELb1EEEvNS_9BwdParamsE:
        /* <DEDUP_REMOVED lines=51> */
.L_x_5121:
        /* <DEDUP_REMOVED lines=51> */
[----:B------:R-:W-:Y:S01]  /*0660*/  PRMT R3, RZ, 0x5410, R9 ;  /* 0x00005410ff037816 */ /* 0x000fe20000000009 */
[----:B------:R0:W-:Y:S01]  /*0670*/  STL [R1+0x58], R2 ;  /* 0x0000580201007387 */ /* 0x0001e20000100800 */
[----:B----4-:R-:W-:-:S03]  /*0680*/  PRMT R252, RZ, 0x7610, R19 ;  /* 0x00007610fffc7816 */ /* 0x010fc60000000013 */
[----:B------:R1:W-:Y:S01]  /*0690*/  STL [R1+0x54], R0 ;  /* 0x0000540001007387 */ /* 0x0003e20000100800 */
[----:B-----5:R-:W-:-:S03]  /*06a0*/  PRMT R251, RZ, 0x5410, R20 ;  /* 0x00005410fffb7816 */ /* 0x020fc60000000014 */
[----:B------:R2:W-:Y:S01]  /*06b0*/  STL [R1+0x50], R3 ;  /* 0x0000500301007387 */ /* 0x0005e20000100800 */
[----:B------:R-:W-:Y:S02]  /*06c0*/  PRMT R250, RZ, 0x7610, R20 ;  /* 0x00007610fffa7816 */ /* 0x000fe40000000014 */
        /* <DEDUP_REMOVED lines=15> */
[----:B---3--:R-:W-:-:S02]  /*07c0*/  PRMT R243, RZ, 0x5410, R4 ;  /* 0x00005410fff37816 */ /* 0x008fc40000000004 */
[----:B--2---:R-:W-:Y:S01]  /*07d0*/  PRMT R3, RZ, 0x5410, R12 ;  /* 0x00005410ff037816 */ /* 0x004fe2000000000c */
[----:B------:R1:W-:Y:S01]  /*07e0*/  STL [R1+0x3c], R0 ;  /* 0x00003c0001007387 */ /* 0x0003e20000100800 */
[----:B------:R-:W-:Y:S02]  /*07f0*/  PRMT R242, RZ, 0x7610, R4 ;  /* 0x00007610fff27816 */ /* 0x000fe40000000004 */
[--C-:B------:R-:W-:Y:S01]  /*0800*/  PRMT R241, RZ, 0x5410, R5.reuse ;  /* 0x00005410fff17816 */ /* 0x100fe20000000005 */
[----:B------:R2:W-:Y:S01]  /*0810*/  STL [R1+0x38], R3 ;  /* 0x0000380301007387 */ /* 0x0005e20000100800 */
[----:B------:R-:W-:Y:S02]  /*0820*/  PRMT R240, RZ, 0x7610, R5 ;  /* 0x00007610fff07816 */ /* 0x000fe40000000005 */
[----:B0-----:R-:W-:Y:S02]  /*0830*/  PRMT R2, RZ, 0x7610, R12 ;  /* 0x00007610ff027816 */ /* 0x001fe4000000000c */
[----:B------:R-:W-:-:S02]  /*0840*/  PRMT R239, RZ, 0x5410, R6 ;  /* 0x00005410ffef7816 */ /* 0x000fc40000000006 */
[--C-:B-1----:R-:W-:Y:S01]  /*0850*/  PRMT R0, RZ, 0x5410, R13.reuse ;  /* 0x00005410ff007816 */ /* 0x102fe2000000000d */
        /* <DEDUP_REMOVED lines=27> */
[----:B------:R2:W-:Y:S04]  /*0a10*/  STL [R1+0x4], R2 ;  /* 0x0000040201007387 */ /* 0x0005e80000100800 */
[----:B------:R2:W-:Y:S02]  /*0a20*/  STL [R1], R0 ;  /* 0x0000000001007387 */ /* 0x0005e40000100800 */
.L_x_5208:
[----:B------:R-:W-:-:S10]  /*0a30*/  HFMA2.MMA R228, -RZ, RZ, 0, 2.384185791015625e-07 ;  /* 0x00000004ffe47435 */ /* 0x000fd400000001ff */
[----:B------:R-:W-:-:S05]  /*0a40*/  IMAD.WIDE R164, R180, R228, c[0x0][0x1d8] ;  /* 0x00007600b4a47625 */ /* 0x000fca00078e02e4 */
[----:B------:R0:W3:Y:S04]  /*0a50*/  LDG.E R217, [R164.64] ;  /* 0x00000004a4d97981 */ /* 0x0000e8000c1e1900 */
[----:B------:R-:W1:Y:S01]  /*0a60*/  S2R R166, SR_TID.X ;  /* 0x0000000000a67919 */ /* 0x000e620000002100 */
[----:B0-----:R-:W-:-:S05]  /*0a70*/  IMAD.WIDE R164, R180, R228, c[0x0][0x1a8] ;  /* 0x00006a00b4a47625 */ /* 0x001fca00078e02e4 */
[----:B------:R0:W5:Y:S02]  /*0a80*/  LDG.E R179, [R164.64] ;  /* 0x00000004a4b37981 */ /* 0x000164000c1e1900 */
[----:B0-----:R-:W-:-:S05]  /*0a90*/  IMAD.WIDE R164, R180, R228, c[0x0][0x1d0] ;  /* 0x00007400b4a47625 */ /* 0x001fca00078e02e4 */
[----:B------:R0:W5:Y:S01]  /*0aa0*/  LDG.E R216, [R164.64] ;  /* 0x00000004a4d87981 */ /* 0x000162000c1e1900 */
[----:B-1----:R-:W-:Y:S01]  /*0ab0*/  LOP3.LUT R218, R166, 0x1f, RZ, 0xc0, !PT ;  /* 0x0000001fa6da7812 */ /* 0x002fe200078ec0ff */
[----:B------:R-:W-:Y:S01]  /*0ac0*/  BSSY B1, `(.L_x_5123) ;  /* 0x00001b2000017945 */ /* 0x000fe20003800000 */
[----:B------:R-:W-:Y:S01]  /*0ad0*/  MOV R227, 0x20 ;  /* 0x0000002000e37802 */ /* 0x000fe20000000f00 */
[----:B0-----:R-:W-:-:S05]  /*0ae0*/  IMAD R164, R180, c[0x0][0x168], RZ ;  /* 0x00005a00b4a47a24 */ /* 0x001fca00078e02ff */
[----:B------:R-:W-:-:S04]  /*0af0*/  SHF.R.S32.HI R165, RZ, 0x1f, R164 ;  /* 0x0000001fffa57819 */ /* 0x000fc800000114a4 */
[----:B------:R-:W-:-:S04]  /*0b00*/  LEA.HI R165, R165, R164, RZ, 0x3 ;  /* 0x000000a4a5a57211 */ /* 0x000fc800078f18ff */
[----:B------:R-:W-:-:S04]  /*0b10*/  LEA.HI.SX32 R178, R165, R218, 0x1d ;  /* 0x000000daa5b27211 */ /* 0x000fc800078feaff */
[C---:B------:R-:W-:Y:S01]  /*0b20*/  IADD3 R226, R178.reuse, 0x20, RZ ;  /* 0x00000020b2e27810 */ /* 0x040fe20007ffe0ff */
[C---:B------:R-:W-:Y:S01]  /*0b30*/  IMAD.WIDE.U32 R192, R178.reuse, R227, c[0x0][0x218] ;  /* 0x00008600b2c07625 */ /* 0x040fe200078e00e3 */
[----:B------:R-:W-:-:S03]  /*0b40*/  IADD3 R225, R178, 0x40, RZ ;  /* 0x00000040b2e17810 */ /* 0x000fc60007ffe0ff */
[----:B------:R-:W-:-:S04]  /*0b50*/  IMAD.WIDE.U32 R166, R226, R227, c[0x0][0x218] ;  /* 0x00008600e2a67625 */ /* 0x000fc800078e00e3 */
[----:B------:R-:W-:Y:S01]  /*0b60*/  IMAD.WIDE.U32 R164, R225, R227, c[0x0][0x218] ;  /* 0x00008600e1a47625 */ /* 0x000fe200078e00e3 */
[----:B---3--:R-:W-:-:S13]  /*0b70*/  ISETP.GT.AND P4, PT, R217, RZ, PT ;  /* 0x000000ffd900720c */ /* 0x008fda0003f84270 */
[----:B------:R-:W-:Y:S05]  /*0b80*/  @P4 BRA `(.L_x_5124) ;  /* 0x0000016000004947 */ /* 0x000fea0003800000 */
[----:B------:R-:W-:Y:S02]  /*0b90*/  ISETP.NE.U32.AND P0, PT, RZ, c[0x0][0x218], PT ;  /* 0x00008600ff007a0c */ /* 0x000fe40003f05070 */
        /* <DEDUP_REMOVED lines=8> */
[----:B------:R0:W5:Y:S03]  /*0c20*/  LDG.E.128 R72, [R192.64+0x10] ;  /* 0x00001004c0487981 */ /* 0x000166000c1e1d00 */
[----:B------:R-:W-:Y:S01]  /*0c30*/  IMAD.WIDE.U32 R40, R40, R227, c[0x0][0x218] ;  /* 0x0000860028287625 */ /* 0x000fe200078e00e3 */
[----:B------:R1:W5:Y:S04]  /*0c40*/  LDG.E.128 R52, [R48.64] ;  /* 0x0000000430347981 */ /* 0x000368000c1e1d00 */
[----:B------:R3:W5:Y:S04]  /*0c50*/  LDG.E.128 R44, [R40.64] ;  /* 0x00000004282c7981 */ /* 0x000768000c1e1d00 */
[----:B------:R0:W5:Y:S04]  /*0c60*/  LDG.E.128 R68, [R166.64] ;  /* 0x00000004a6447981 */ /* 0x000168000c1e1d00 */
[----:B------:R0:W5:Y:S04]  /*0c70*/  LDG.E.128 R64, [R166.64+0x10] ;  /* 0x00001004a6407981 */ /* 0x000168000c1e1d00 */
[----:B------:R0:W5:Y:S04]  /*0c80*/  LDG.E.128 R60, [R164.64] ;  /* 0x00000004a43c7981 */ /* 0x000168000c1e1d00 */
[----:B------:R0:W5:Y:S04]  /*0c90*/  LDG.E.128 R56, [R164.64+0x10] ;  /* 0x00001004a4387981 */ /* 0x000168000c1e1d00 */
[----:B-1----:R-:W5:Y:S04]  /*0ca0*/  LDG.E.128 R48, [R48.64+0x10] ;  /* 0x0000100430307981 */ /* 0x002f68000c1e1d00 */
[----:B---3--:R-:W5:Y:S01]  /*0cb0*/  LDG.E.128 R40, [R40.64+0x10] ;  /* 0x0000100428287981 */ /* 0x008f62000c1e1d00 */
[----:B------:R-:W-:Y:S01]  /*0cc0*/  HFMA2.MMA R217, -RZ, RZ, 0, 0 ;  /* 0x00000000ffd97435 */ /* 0x000fe200000001ff */
[----:B------:R-:W-:Y:S01]  /*0cd0*/  MOV R218, RZ ;  /* 0x000000ff00da7202 */ /* 0x000fe20000000f00 */
[----:B------:R-:W-:Y:S05]  /*0ce0*/  BRA `(.L_x_5125) ;  /* 0x000018f000007947 */ /* 0x000fea0003800000 */
.L_x_5124:
[----:B------:R-:W-:Y:S01]  /*0cf0*/  IADD3 R217, R217, -0x1, RZ ;  /* 0xffffffffd9d97810 */ /* 0x000fe20007ffe0ff */
[----:B------:R-:W-:-:S04]  /*0d00*/  IMAD.WIDE R228, R180, R228, c[0x0][0x1a0] ;  /* 0x00006800b4e47625 */ /* 0x000fc800078e02e4 */
[----:B------:R-:W-:Y:S01]  /*0d10*/  IMAD R217, R217, c[0x0][0x168], RZ ;  /* 0x00005a00d9d97a24 */ /* 0x000fe200078e02ff */
[C---:B--2---:R-:W-:Y:S01]  /*0d20*/  IADD3 R2, R178.reuse, 0x60, RZ ;  /* 0x00000060b2027810 */ /* 0x044fe20007ffe0ff */
[----:B------:R-:W2:Y:S01]  /*0d30*/  LDG.E R181, [R228.64] ;  /* 0x00000004e4b57981 */ /* 0x000ea2000c1e1900 */
[-C--:B------:R-:W-:Y:S02]  /*0d40*/  IMAD.WIDE.U32 R28, R178, R227.reuse, c[0x0][0x188] ;  /* 0x00006200b21c7625 */ /* 0x080fe400078e00e3 */
[----:B------:R-:W-:Y:S02]  /*0d50*/  SHF.R.S32.HI R0, RZ, 0x1f, R217 ;  /* 0x0000001fff007819 */ /* 0x000fe400000114d9 */
[----:B------:R-:W-:Y:S01]  /*0d60*/  MOV R4, 0x10 ;  /* 0x0000001000047802 */ /* 0x000fe20000000f00 */
[----:B------:R-:W-:Y:S01]  /*0d70*/  IMAD.WIDE.U32 R196, R2, R227, c[0x0][0x188] ;  /* 0x0000620002c47625 */ /* 0x000fe200078e00e3 */
[----:B------:R-:W-:-:S03]  /*0d80*/  LEA.HI R3, R0, R217, RZ, 0x3 ;  /* 0x000000d900037211 */ /* 0x000fc600078f18ff */
[----:B------:R-:W-:Y:S01]  /*0d90*/  IMAD.WIDE.U32 R184, R225, R227, c[0x0][0x188] ;  /* 0x00006200e1b87625 */ /* 0x000fe200078e00e3 */
[----:B------:R-:W-:Y:S01]  /*0da0*/  LEA.HI.SX32 R3, R3, R218, 0x1d ;  /* 0x000000da03037211 */ /* 0x000fe200078feaff */
[----:B------:R0:W3:Y:S03]  /*0db0*/  LDG.E.128 R188, [R196.64] ;  /* 0x00000004c4bc7981 */ /* 0x0000e6000c1e1d00 */
[C---:B------:R-:W-:Y:S01]  /*0dc0*/  IADD3 R17, R3.reuse, 0x20, RZ ;  /* 0x0000002003117810 */ /* 0x040fe20007ffe0ff */
[----:B------:R1:W4:Y:S01]  /*0dd0*/  LDG.E.128 R24, [R184.64] ;  /* 0x00000004b8187981 */ /* 0x000322000c1e1d00 */
[----:B------:R-:W-:-:S03]  /*0de0*/  IADD3 R13, R3, 0x40, RZ ;  /* 0x00000040030d7810 */ /* 0x000fc60007ffe0ff */
[-C--:B------:R-:W-:Y:S01]  /*0df0*/  IMAD.WIDE.U32 R16, R17, R4.reuse, c[0x0][0x208] ;  /* 0x0000820011107625 */ /* 0x080fe200078e0004 */
[----:B------:R-:W0:Y:S01]  /*0e00*/  LDC.U8 R230, c[0x0][0x1f0] ;  /* 0x00007c00ffe67b82 */ /* 0x000e220000000000 */
[----:B------:R-:W-:Y:S01]  /*0e10*/  IADD3 R0, R178, 0x80, RZ ;  /* 0x00000080b2007810 */ /* 0x000fe20007ffe0ff */
[----:B------:R0:W4:Y:S01]  /*0e20*/  LDG.E.128 R212, [R28.64] ;  /* 0x000000041cd47981 */ /* 0x000122000c1e1d00 */
[----:B------:R-:W-:-:S03]  /*0e30*/  IMAD.WIDE.U32 R12, R13, R4, c[0x0][0x208] ;  /* 0x000082000d0c7625 */ /* 0x000fc600078e0004 */
[----:B------:R-:W4:Y:S04]  /*0e40*/  LDG.E.128 R16, [R16.64] ;  /* 0x0000000410107981 */ /* 0x000f28000c1e1d00 */
[----:B-1----:R-:W4:Y:S04]  /*0e50*/  LDG.E.128 R184, [R184.64+0x10] ;  /* 0x00001004b8b87981 */ /* 0x002f28000c1e1d00 */
[----:B------:R-:W4:Y:S01]  /*0e60*/  LDG.E.128 R12, [R12.64] ;  /* 0x000000040c0c7981 */ /* 0x000f22000c1e1d00 */
[----:B------:R-:W-:Y:S01]  /*0e70*/  ISETP.NE.U32.AND P0, PT, RZ, c[0x0][0x218], PT ;  /* 0x00008600ff007a0c */ /* 0x000fe20003f05070 */
[----:B------:R-:W-:-:S02]  /*0e80*/  IMAD.WIDE.U32 R168, R3, R4, c[0x0][0x208] ;  /* 0x0000820003a87625 */ /* 0x000fc400078e0004 */
[----:B0-----:R-:W4:Y:S01]  /*0e90*/  LDG.E.128 R196, [R196.64+0x10] ;  /* 0x00001004c4c47981 */ /* 0x001f22000c1e1d00 */
[----:B------:R-:W-:Y:S01]  /*0ea0*/  ISETP.NE.AND.EX P0, PT, RZ, c[0x0][0x21c], PT, P0 ;  /* 0x00008700ff007a0c */ /* 0x000fe20003f05300 */
[-C--:B------:R-:W-:Y:S02]  /*0eb0*/  IMAD.WIDE.U32 R20, R226, R227.reuse, c[0x0][0x188] ;  /* 0x00006200e2147625 */ /* 0x080fe400078e00e3 */
[----:B------:R-:W4:Y:S02]  /*0ec0*/  LDG.E.128 R168, [R168.64] ;  /* 0x00000004a8a87981 */ /* 0x000f24000c1e1d00 */
[----:B------:R-:W-:Y:S01]  /*0ed0*/  IMAD.WIDE.U32 R204, R0, R227, c[0x0][0x188] ;  /* 0x0000620000cc7625 */ /* 0x000fe200078e00e3 */
[----:B------:R-:W-:Y:S01]  /*0ee0*/  ISETP.NE.AND P1, PT, R230, RZ, PT ;  /* 0x000000ffe600720c */ /* 0x000fe20003f25270 */
[----:B------:R-:W4:Y:S04]  /*0ef0*/  LDG.E.128 R28, [R28.64+0x10] ;  /* 0x000010041c1c7981 */ /* 0x000f28000c1e1d00 */
[----:B------:R0:W4:Y:S04]  /*0f00*/  LDG.E.128 R208, [R20.64] ;  /* 0x0000000414d07981 */ /* 0x000128000c1e1d00 */
[----:B------:R1:W4:Y:S04]  /*0f10*/  LDG.E.128 R200, [R204.64] ;  /* 0x00000004ccc87981 */ /* 0x000328000c1e1d00 */
[----:B------:R3:W5:Y:S04]  /*0f20*/  @P0 LDG.E.128 R68, [R166.64] ;  /* 0x00000004a6440981 */ /* 0x000768000c1e1d00 */
[----:B0-----:R-:W4:Y:S04]  /*0f30*/  LDG.E.128 R20, [R20.64+0x10] ;  /* 0x0000100414147981 */ /* 0x001f28000c1e1d00 */
[----:B-1----:R-:W4:Y:S04]  /*0f40*/  LDG.E.128 R204, [R204.64+0x10] ;  /* 0x00001004cccc7981 */ /* 0x002f28000c1e1d00 */
[----:B------:R3:W5:Y:S04]  /*0f50*/  @P0 LDG.E.128 R64, [R166.64+0x10] ;  /* 0x00001004a6400981 */ /* 0x000768000c1e1d00 */
[----:B------:R0:W5:Y:S04]  /*0f60*/  @P0 LDG.E.128 R60, [R164.64] ;  /* 0x00000004a43c0981 */ /* 0x000168000c1e1d00 */
[----:B------:R0:W5:Y:S01]  /*0f70*/  @P0 LDG.E.128 R56, [R164.64+0x10] ;  /* 0x00001004a4380981 */ /* 0x000162000c1e1d00 */
[----:B------:R-:W-:-:S02]  /*0f80*/  IADD3 R9, R3, 0x60, RZ ;  /* 0x0000006003097810 */ /* 0x000fc40007ffe0ff */
[----:B------:R-:W-:Y:S01]  /*0f90*/  IADD3 R5, R3, 0x80, RZ ;  /* 0x0000008003057810 */ /* 0x000fe20007ffe0ff */
[----:B------:R1:W5:Y:S04]  /*0fa0*/  @P0 LDG.E.128 R76, [R192.64] ;  /* 0x00000004c04c0981 */ /* 0x000368000c1e1d00 */
[----:B------:R1:W5:Y:S01]  /*0fb0*/  @P0 LDG.E.128 R72, [R192.64+0x10] ;  /* 0x00001004c0480981 */ /* 0x000362000c1e1d00 */
[----:B--2---:R-:W-:-:S05]  /*0fc0*/  FSEL R181, R181, RZ, !P1 ;  /* 0x000000ffb5b57208 */ /* 0x004fca0004800000 */
[C---:B---3--:R-:W-:Y:S02]  /*0fd0*/  FADD.FTZ R166, -R181.reuse, R190 ;  /* 0x000000beb5a67221 */ /* 0x048fe40000010100 */
[C---:B0-----:R-:W-:Y:S01]  /*0fe0*/  FADD.FTZ R164, -R181.reuse, R188 ;  /* 0x000000bcb5a47221 */ /* 0x041fe20000010100 */
[--C-:B----4-:R-:W-:Y:S02]  /*0ff0*/  PRMT R231, RZ, 0x5410, R18.reuse ;  /* 0x00005410ffe77816 */ /* 0x110fe40000000012 */
[----:B------:R-:W-:Y:S01]  /*1000*/  PRMT R230, RZ, 0x7610, R18 ;  /* 0x00007610ffe67816 */ /* 0x000fe20000000012 */
[----:B------:R-:W-:Y:S01]  /*1010*/  FADD.FTZ R18, -R181, R187 ;  /* 0x000000bbb5127221 */ /* 0x000fe20000010100 */
[--C-:B------:R-:W-:Y:S02]  /*1020*/  PRMT R187, RZ, 0x5410, R15.reuse ;  /* 0x00005410ffbb7816 */ /* 0x100fe4000000000f */
[----:B------:R-:W-:Y:S01]  /*1030*/  PRMT R188, RZ, 0x7610, R15 ;  /* 0x00007610ffbc7816 */ /* 0x000fe2000000000f */
[----:B-----5:R-:W-:-:S02]  /*1040*/  FMUL.FTZ R15, R179, R166 ;  /* 0x000000a6b30f7220 */ /* 0x020fc40000410000 */
[----:B------:R-:W2:Y:S01]  /*1050*/  LDL R166, [R1+0x4c] ;  /* 0x00004c0001a67983 */ /* 0x000ea20000100800 */
[----:B------:R-:W-:-:S05]  /*1060*/  @P0 IMAD.WIDE.U32 R2, R2, R227, c[0x0][0x218] ;  /* 0x0000860002020625 */ /* 0x000fca00078e00e3 */
[----:B------:R0:W5:Y:S04]  /*1070*/  @P0 LDG.E.128 R52, [R2.64] ;  /* 0x0000000402340981 */ /* 0x000168000c1e1d00 */
[----:B------:R0:W5:Y:S01]  /*1080*/  @P0 LDG.E.128 R48, [R2.64+0x10] ;  /* 0x0000100402300981 */ /* 0x000162000c1e1d00 */
[--C-:B------:R-:W-:Y:S01]  /*1090*/  PRMT R221, RZ, 0x5410, R170.reuse ;  /* 0x00005410ffdd7816 */ /* 0x100fe200000000aa */
[C---:B-1----:R-:W-:Y:S01]  /*10a0*/  FADD.FTZ R193, -R181.reuse, R197 ;  /* 0x000000c5b5c17221 */ /* 0x042fe20000010100 */
[----:B------:R-:W-:Y:S01]  /*10b0*/  PRMT R220, RZ, 0x7610, R170 ;  /* 0x00007610ffdc7816 */ /* 0x000fe200000000aa */
[----:B------:R-:W-:Y:S01]  /*10c0*/  FADD.FTZ R170, -R181, R31 ;  /* 0x0000001fb5aa7221 */ /* 0x000fe20000010100 */
[--C-:B------:R-:W-:Y:S02]  /*10d0*/  PRMT R235, RZ, 0x5410, R171.reuse ;  /* 0x00005410ffeb7816 */ /* 0x100fe400000000ab */
[----:B------:R-:W-:Y:S01]  /*10e0*/  PRMT R234, RZ, 0x7610, R171 ;  /* 0x00007610ffea7816 */ /* 0x000fe200000000ab */
[----:B0-----:R-:W-:Y:S01]  /*10f0*/  @P0 IMAD.WIDE.U32 R2, R0, R227, c[0x0][0x218] ;  /* 0x0000860000020625 */ /* 0x001fe200078e00e3 */
[----:B------:R-:W-:-:S02]  /*1100*/  PRMT R219, RZ, 0x5410, R168 ;  /* 0x00005410ffdb7816 */ /* 0x000fc400000000a8 */
[----:B------:R-:W-:Y:S01]  /*1110*/  PRMT R224, RZ, 0x7610, R168 ;  /* 0x00007610ffe07816 */ /* 0x000fe200000000a8 */
[----:B------:R-:W-:Y:S01]  /*1120*/  FADD.FTZ R171, -R181, R30 ;  /* 0x0000001eb5ab7221 */ /* 0x000fe20000010100 */
[--C-:B------:R-:W-:Y:S01]  /*1130*/  PRMT R223, RZ, 0x5410, R169.reuse ;  /* 0x00005410ffdf7816 */ /* 0x100fe200000000a9 */
[----:B------:R-:W-:Y:S01]  /*1140*/  IMAD.WIDE.U32 R8, R9, R4, c[0x0][0x208] ;  /* 0x0000820009087625 */ /* 0x000fe200078e0004 */
[----:B------:R-:W-:Y:S01]  /*1150*/  PRMT R222, RZ, 0x7610, R169 ;  /* 0x00007610ffde7816 */ /* 0x000fe200000000a9 */
[----:B------:R0:W5:Y:S01]  /*1160*/  @P0 LDG.E.128 R44, [R2.64] ;  /* 0x00000004022c0981 */ /* 0x000162000c1e1d00 */
        /* <DEDUP_REMOVED lines=12> */
[----:B------:R0:W5:Y:S01]  /*1230*/  @P0 LDG.E.128 R40, [R2.64+0x10] ;  /* 0x0000100402280981 */ /* 0x000162000c1e1d00 */
[----:B------:R-:W-:-:S02]  /*1240*/  FADD.FTZ R31, -R181, R210 ;  /* 0x000000d2b51f7221 */ /* 0x000fc40000010100 */
[C---:B------:R-:W-:Y:S01]  /*1250*/  FADD.FTZ R30, -R181.reuse, R211 ;  /* 0x000000d3b51e7221 */ /* 0x040fe20000010100 */
[----:B------:R-:W-:Y:S01]  /*1260*/  PRMT R182, RZ, 0x7610, R12 ;  /* 0x00007610ffb67816 */ /* 0x000fe2000000000c */
[C---:B------:R-:W-:Y:S01]  /*1270*/  FADD.FTZ R173, -R181.reuse, R28 ;  /* 0x0000001cb5ad7221 */ /* 0x040fe20000010100 */
[----:B------:R-:W3:Y:S01]  /*1280*/  LDG.E.128 R8, [R8.64] ;  /* 0x0000000408087981 */ /* 0x000ee2000c1e1d00 */
        /* <DEDUP_REMOVED lines=27> */
[----:B------:R-:W-:Y:S01]  /*1440*/  IMAD.WIDE.U32 R4, R5, R4, c[0x0][0x208] ;  /* 0x0000820005047625 */ /* 0x000fe200078e0004 */
[----:B------:R-:W4:Y:S01]  /*1450*/  LDL R193, [R1+0x50] ;  /* 0x0000500001c17983 */ /* 0x000f220000100800 */
[----:B------:R-:W-:-:S02]  /*1460*/  PRMT R183, RZ, 0x5410, R13 ;  /* 0x00005410ffb77816 */ /* 0x000fc4000000000d */
[----:B------:R-:W-:Y:S01]  /*1470*/  PRMT R184, RZ, 0x7610, R13 ;  /* 0x00007610ffb87816 */ /* 0x000fe2000000000d */
[C---:B------:R-:W-:Y:S01]  /*1480*/  FMUL.FTZ R13, R179.reuse, R192 ;  /* 0x000000c0b30d7220 */ /* 0x040fe20000410000 */
[----:B------:R-:W4:Y:S01]  /*1490*/  LDG.E.128 R4, [R4.64] ;  /* 0x0000000404047981 */ /* 0x000f22000c1e1d00 */
[--C-:B------:R-:W-:Y:S01]  /*14a0*/  PRMT R185, RZ, 0x5410, R14.reuse ;  /* 0x00005410ffb97816 */ /* 0x100fe2000000000e */
[C---:B------:R-:W-:Y:S02]  /*14b0*/  FMUL.FTZ R174, R179.reuse, R174 ;  /* 0x000000aeb3ae7220 */ /* 0x040fe40000410000 */
[----:B------:R-:W4:Y:S01]  /*14c0*/  LDL R192, [R1+0x44] ;  /* 0x0000440001c07983 */ /* 0x000f220000100800 */
[----:B------:R-:W-:Y:S01]  /*14d0*/  PRMT R186, RZ, 0x7610, R14 ;  /* 0x00007610ffba7816 */ /* 0x000fe2000000000e */
[----:B------:R-:W-:Y:S02]  /*14e0*/  FMUL.FTZ R14, R179, R167 ;  /* 0x000000a7b30e7220 */ /* 0x000fe40000410000 */
[----:B------:R-:W4:Y:S01]  /*14f0*/  LDL R167, [R1+0x34] ;  /* 0x0000340001a77983 */ /* 0x000f220000100800 */
[----:B------:R-:W-:-:S02]  /*1500*/  FFMA.FTZ R83, R174, R222, R83 ;  /* 0x000000deae537223 */ /* 0x000fc40000010053 */
[----:B------:R-:W-:Y:S02]  /*1510*/  FADD.FTZ R159, R159, R222 ;  /* 0x000000de9f9f7221 */ /* 0x000fe40000010000 */
[----:B--2---:R-:W-:Y:S02]  /*1520*/  FMUL.FTZ R222, R166, R222 ;  /* 0x000000dea6de7220 */ /* 0x004fe40000410000 */
[----:B------:R-:W2:Y:S01]  /*1530*/  LDL R166, [R1+0x2c] ;  /* 0x00002c0001a67983 */ /* 0x000ea20000100800 */
[C---:B------:R-:W-:Y:S02]  /*1540*/  FMUL.FTZ R29, R179.reuse, R20 ;  /* 0x00000014b31d7220 */ /* 0x040fe40000410000 */
[C---:B------:R-:W-:Y:S02]  /*1550*/  FMUL.FTZ R28, R179.reuse, R21 ;  /* 0x00000015b31c7220 */ /* 0x040fe40000410000 */
[C---:B------:R-:W-:Y:S02]  /*1560*/  FMUL.FTZ R25, R179.reuse, R24 ;  /* 0x00000018b3197220 */ /* 0x040fe40000410000 */
[----:B------:R-:W-:-:S02]  /*1570*/  FMUL.FTZ R24, R179, R0 ;  /* 0x00000000b3187220 */ /* 0x000fc40000410000 */
[C---:B------:R-:W-:Y:S01]  /*1580*/  FMUL.FTZ R21, R179.reuse, R16 ;  /* 0x00000010b3157220 */ /* 0x040fe20000410000 */
[----:B------:R-:W2:Y:S01]  /*1590*/  LDL R0, [R1+0x58] ;  /* 0x0000580001007983 */ /* 0x000ea20000100800 */
[C---:B------:R-:W-:Y:S02]  /*15a0*/  FMUL.FTZ R20, R179.reuse, R17 ;  /* 0x00000011b3147220 */ /* 0x040fe40000410000 */
[C---:B------:R-:W-:Y:S02]  /*15b0*/  FMUL.FTZ R17, R179.reuse, R164 ;  /* 0x000000a4b3117220 */ /* 0x040fe40000410000 */
[C---:B------:R-:W-:Y:S01]  /*15c0*/  FMUL.FTZ R16, R179.reuse, R165 ;  /* 0x000000a5b3107220 */ /* 0x040fe20000410000 */
[----:B------:R-:W2:Y:S04]  /*15d0*/  LDL R164, [R1+0x3c] ;  /* 0x00003c0001a47983 */ /* 0x000ea80000100800 */
[----:B------:R-:W2:Y:S01]  /*15e0*/  LDL R165, [R1+0x40] ;  /* 0x0000400001a57983 */ /* 0x000ea20000100800 */
[----:B------:R-:W-:-:S02]  /*15f0*/  FMUL.FTZ R175, R179, R175 ;  /* 0x000000afb3af7220 */ /* 0x000fc40000410000 */
[----:B------:R-:W-:Y:S02]  /*1600*/  FMUL.FTZ R172, R179, R172 ;  /* 0x000000acb3ac7220 */ /* 0x000fe40000410000 */
[----:B------:R-:W-:Y:S02]  /*1610*/  FFMA.FTZ R82, R175, R223, R82 ;  /* 0x000000dfaf527223 */ /* 0x000fe40000010052 */
[----:B------:R-:W-:Y:S02]  /*1620*/  FADD.FTZ R158, R158, R223 ;  /* 0x000000df9e9e7221 */ /* 0x000fe40000010000 */
[----:B------:R-:W-:Y:S02]  /*1630*/  FADD.FTZ R153, R153, R220 ;  /* 0x000000dc99997221 */ /* 0x000fe40000010000 */
[----:B------:R-:W-:Y:S01]  /*1640*/  FFMA.FTZ R85, R172, R220, R85 ;  /* 0x000000dcac557223 */ /* 0x000fe20000010055 */
[--C-:B---3--:R-:W-:Y:S02]  /*1650*/  PRMT R191, RZ, 0x5410, R9.reuse ;  /* 0x00005410ffbf7816 */ /* 0x108fe40000000009 */
[----:B------:R-:W-:Y:S01]  /*1660*/  PRMT R194, RZ, 0x7610, R9 ;  /* 0x00007610ffc27816 */ /* 0x000fe20000000009 */
[----:B------:R-:W-:-:S02]  /*1670*/  FMUL.FTZ R9, R179, R210 ;  /* 0x000000d2b3097220 */ /* 0x000fc40000410000 */
[----:B------:R-:W3:Y:S01]  /*1680*/  LDL R210, [R1+0x54] ;  /* 0x0000540001d27983 */ /* 0x000ee20000100800 */
[--C-:B------:R-:W-:Y:S02]  /*1690*/  PRMT R189, RZ, 0x5410, R8.reuse ;  /* 0x00005410ffbd7816 */ /* 0x100fe40000000008 */
[----:B------:R-:W-:Y:S01]  /*16a0*/  PRMT R190, RZ, 0x7610, R8 ;  /* 0x00007610ffbe7816 */ /* 0x000fe20000000008 */
[----:B------:R-:W-:Y:S02]  /*16b0*/  FMUL.FTZ R8, R179, R211 ;  /* 0x000000d3b3087220 */ /* 0x000fe40000410000 */
[----:B----4-:R-:W-:Y:S02]  /*16c0*/  FMUL.FTZ R223, R193, R223 ;  /* 0x000000dfc1df7220 */ /* 0x010fe40000410000 */
[----:B------:R-:W4:Y:S01]  /*16d0*/  LDL R193, [R1+0x30] ;  /* 0x0000300001c17983 */ /* 0x000f220000100800 */
[--C-:B------:R-:W-:Y:S02]  /*16e0*/  PRMT R203, RZ, 0x5410, R6.reuse ;  /* 0x00005410ffcb7816 */ /* 0x100fe40000000006 */
[----:B------:R-:W-:Y:S01]  /*16f0*/  PRMT R204, RZ, 0x7610, R6 ;  /* 0x00007610ffcc7816 */ /* 0x000fe20000000006 */
[----:B------:R-:W-:-:S02]  /*1700*/  FMUL.FTZ R220, R192, R220 ;  /* 0x000000dcc0dc7220 */ /* 0x000fc40000410000 */
[----:B------:R-:W4:Y:S01]  /*1710*/  LDL R192, [R1+0x28] ;  /* 0x0000280001c07983 */ /* 0x000f220000100800 */
[----:B------:R-:W-:Y:S02]  /*1720*/  FMUL.FTZ R6, R179, R213 ;  /* 0x000000d5b3067220 */ /* 0x000fe40000410000 */
[----:B------:R-:W-:Y:S02]  /*1730*/  FMUL.FTZ R213, R167, R218 ;  /* 0x000000daa7d57220 */ /* 0x000fe40000410000 */
[----:B------:R-:W4:Y:S01]  /*1740*/  LDL R167, [R1+0x1c] ;  /* 0x00001c0001a77983 */ /* 0x000f220000100800 */
[----:B--2---:R-:W-:-:S03]  /*1750*/  FMUL.FTZ R211, R166, R228 ;  /* 0x000000e4a6d37220 */ /* 0x004fc60000410000 */
[----:B------:R-:W2:Y:S01]  /*1760*/  LDL R166, [R1+0x14] ;  /* 0x0000140001a67983 */ /* 0x000ea20000100800 */
[C---:B------:R-:W-:Y:S01]  /*1770*/  FMUL.FTZ R177, R179.reuse, R177 ;  /* 0x000000b1b3b17220 */ /* 0x040fe20000410000 */
[--C-:B------:R-:W-:Y:S01]  /*1780*/  PRMT R195, RZ, 0x5410, R10.reuse ;  /* 0x00005410ffc37816 */ /* 0x100fe2000000000a */
[C---:B------:R-:W-:Y:S01]  /*1790*/  FMUL.FTZ R27, R179.reuse, R22 ;  /* 0x00000016b31b7220 */ /* 0x040fe20000410000 */
[----:B------:R-:W-:Y:S01]  /*17a0*/  PRMT R196, RZ, 0x7610, R10 ;  /* 0x00007610ffc47816 */ /* 0x000fe2000000000a */
[C---:B------:R-:W-:Y:S01]  /*17b0*/  FMUL.FTZ R22, R179.reuse, R3 ;  /* 0x00000003b3167220 */ /* 0x040fe20000410000 */
[--C-:B------:R-:W-:Y:S01]  /*17c0*/  PRMT R197, RZ, 0x5410, R11.reuse ;  /* 0x00005410ffc57816 */ /* 0x100fe2000000000b */
[C---:B------:R-:W-:Y:S01]  /*17d0*/  FMUL.FTZ R10, R179.reuse, R209 ;  /* 0x000000d1b30a7220 */ /* 0x040fe20000410000 */
[----:B------:R-:W-:Y:S01]  /*17e0*/  PRMT R198, RZ, 0x7610, R11 ;  /* 0x00007610ffc67816 */ /* 0x000fe2000000000b */
[C---:B------:R-:W-:Y:S01]  /*17f0*/  FMUL.FTZ R11, R179.reuse, R208 ;  /* 0x000000d0b30b7220 */ /* 0x040fe20000410000 */
[----:B------:R-:W2:Y:S01]  /*1800*/  LDL R209, [R1+0x48] ;  /* 0x0000480001d17983 */ /* 0x000ea20000100800 */
[----:B------:R-:W-:-:S02]  /*1810*/  FMUL.FTZ R3, R179, R215 ;  /* 0x000000d7b3037220 */ /* 0x000fc40000410000 */
[-C--:B------:R-:W-:Y:S01]  /*1820*/  FFMA.FTZ R80, R177, R219.reuse, R80 ;  /* 0x000000dbb1507223 */ /* 0x080fe20000010050 */
[----:B------:R-:W2:Y:S01]  /*1830*/  LDL R208, [R1+0x38] ;  /* 0x0000380001d07983 */ /* 0x000ea20000100800 */
[----:B------:R-:W-:Y:S02]  /*1840*/  FADD.FTZ R156, R156, R219 ;  /* 0x000000db9c9c7221 */ /* 0x000fe40000010000 */
[----:B------:R-:W-:Y:S02]  /*1850*/  FMUL.FTZ R0, R0, R219 ;  /* 0x000000db00007220 */ /* 0x000fe40000410000 */
[----:B------:R-:W-:Y:S02]  /*1860*/  FMUL.FTZ R219, R165, R235 ;  /* 0x000000eba5db7220 */ /* 0x000fe40000410000 */
[----:B------:R-:W-:Y:S01]  /*1870*/  FMUL.FTZ R215, R164, R234 ;  /* 0x000000eaa4d77220 */ /* 0x000fe20000410000 */
[----:B------:R-:W2:Y:S04]  /*1880*/  LDL R165, [R1+0x24] ;  /* 0x0000240001a57983 */ /* 0x000ea80000100800 */
[----:B------:R-:W2:Y:S01]  /*1890*/  LDL R164, [R1+0x20] ;  /* 0x0000200001a47983 */ /* 0x000ea20000100800 */
[----:B------:R-:W-:-:S02]  /*18a0*/  FMUL.FTZ R168, R179, R168 ;  /* 0x000000a8b3a87220 */ /* 0x000fc40000410000 */
[----:B------:R-:W-:Y:S02]  /*18b0*/  FADD.FTZ R149, R149, R218 ;  /* 0x000000da95957221 */ /* 0x000fe40000010000 */
[----:B------:R-:W-:Y:S02]  /*18c0*/  FFMA.FTZ R89, R168, R218, R89 ;  /* 0x000000daa8597223 */ /* 0x000fe40000010059 */
[----:B------:R-:W2:Y:S01]  /*18d0*/  LDL R218, [R1+0x18] ;  /* 0x0000180001da7983 */ /* 0x000ea20000100800 */
[--C-:B------:R-:W-:Y:S02]  /*18e0*/  PRMT R199, RZ, 0x5410, R4.reuse ;  /* 0x00005410ffc77816 */ /* 0x100fe40000000004 */
[----:B------:R-:W-:Y:S01]  /*18f0*/  PRMT R200, RZ, 0x7610, R4 ;  /* 0x00007610ffc87816 */ /* 0x000fe20000000004 */
[C---:B------:R-:W-:Y:S01]  /*1900*/  FMUL.FTZ R4, R179.reuse, R205 ;  /* 0x000000cdb3047220 */ /* 0x040fe20000410000 */
[--C-:B------:R-:W-:Y:S01]  /*1910*/  PRMT R217, RZ, 0x5410, R7.reuse ;  /* 0x00005410ffd97816 */ /* 0x100fe20000000007 */
[----:B------:R-:W2:Y:S01]  /*1920*/  LDL R205, [R1+0x10] ;  /* 0x0000100001cd7983 */ /* 0x000ea20000100800 */
[----:B------:R-:W-:Y:S01]  /*1930*/  PRMT R206, RZ, 0x7610, R7 ;  /* 0x00007610ffce7816 */ /* 0x000fe20000000007 */
[----:B------:R-:W-:-:S02]  /*1940*/  FMUL.FTZ R176, R179, R176 ;  /* 0x000000b0b3b07220 */ /* 0x000fc40000410000 */
[----:B------:R-:W-:Y:S02]  /*1950*/  FMUL.FTZ R7, R179, R212 ;  /* 0x000000d4b3077220 */ /* 0x000fe40000410000 */
[-C--:B------:R-:W-:Y:S02]  /*1960*/  FFMA.FTZ R81, R176, R224.reuse, R81 ;  /* 0x000000e0b0517223 */ /* 0x080fe40000010051 */
[----:B------:R-:W-:Y:S02]  /*1970*/  FADD.FTZ R157, R157, R224 ;  /* 0x000000e09d9d7221 */ /* 0x000fe40000010000 */
[----:B---3--:R-:W-:Y:S02]  /*1980*/  FMUL.FTZ R224, R210, R224 ;  /* 0x000000e0d2e07220 */ /* 0x008fe40000410000 */
[C---:B------:R-:W-:Y:S02]  /*1990*/  FMUL.FTZ R26, R179.reuse, R23 ;  /* 0x00000017b31a7220 */ /* 0x040fe40000410000 */
[----:B------:R-:W-:-:S02]  /*19a0*/  FMUL.FTZ R23, R179, R2 ;  /* 0x00000002b3177220 */ /* 0x000fc40000410000 */
[----:B------:R-:W-:Y:S02]  /*19b0*/  FMUL.FTZ R2, R179, R207 ;  /* 0x000000cfb3027220 */ /* 0x000fe40000410000 */
[----:B------:R-:W-:Y:S02]  /*19c0*/  FFMA.FTZ R97, R24, R182, R97 ;  /* 0x000000b618617223 */ /* 0x000fe40000010061 */
[----:B------:R-:W-:Y:S02]  /*19d0*/  FADD.FTZ R141, R141, R182 ;  /* 0x000000b68d8d7221 */ /* 0x000fe40000010000 */
[----:B----4-:R-:W-:Y:S02]  /*19e0*/  FMUL.FTZ R212, R193, R229 ;  /* 0x000000e5c1d47220 */ /* 0x010fe40000410000 */
[----:B------:R-:W3:Y:S01]  /*19f0*/  LDL R193, [R1+0xc] ;  /* 0x00000c0001c17983 */ /* 0x000ee20000100800 */
[----:B------:R-:W-:-:S03]  /*1a00*/  FMUL.FTZ R210, R192, R231 ;  /* 0x000000e7c0d27220 */ /* 0x000fc60000410000 */
[----:B------:R-:W4:Y:S01]  /*1a10*/  LDL R192, [R1+0x8] ;  /* 0x0000080001c07983 */ /* 0x000f220000100800 */
[----:B------:R-:W-:-:S03]  /*1a20*/  FMUL.FTZ R207, R167, R232 ;  /* 0x000000e8a7cf7220 */ /* 0x000fc60000410000 */
[----:B------:R-:W3:Y:S01]  /*1a30*/  LDL R167, [R1+0x4] ;  /* 0x0000040001a77983 */ /* 0x000ee20000100800 */
[----:B--2---:R-:W-:-:S03]  /*1a40*/  FMUL.FTZ R182, R166, R182 ;  /* 0x000000b6a6b67220 */ /* 0x004fc60000410000 */
[----:B------:R-:W2:Y:S01]  /*1a50*/  LDL R166, [R1] ;  /* 0x0000000001a67983 */ /* 0x000ea20000100800 */
[C---:B------:R-:W-:Y:S01]  /*1a60*/  FMUL.FTZ R173, R179.reuse, R173 ;  /* 0x000000adb3ad7220 */ /* 0x040fe20000410000 */
[----:B------:R-:W-:Y:S01]  /*1a70*/  PRMT R201, RZ, 0x5410, R5 ;  /* 0x00005410ffc97816 */ /* 0x000fe20000000005 */
[----:B------:R-:W-:Y:S01]  /*1a80*/  FADD.FTZ R152, R152, R221 ;  /* 0x000000dd98987221 */ /* 0x000fe20000010000 */
[----:B------:R-:W-:Y:S01]  /*1a90*/  PRMT R202, RZ, 0x7610, R5 ;  /* 0x00007610ffca7816 */ /* 0x000fe20000000005 */
[----:B------:R-:W-:Y:S02]  /*1aa0*/  FMUL.FTZ R5, R179, R214 ;  /* 0x000000d6b3057220 */ /* 0x000fe40000410000 */
[-C--:B------:R-:W-:Y:S02]  /*1ab0*/  FFMA.FTZ R84, R173, R221.reuse, R84 ;  /* 0x000000ddad547223 */ /* 0x080fe40000010054 */
[----:B------:R-:W-:Y:S02]  /*1ac0*/  FMUL.FTZ R221, R209, R221 ;  /* 0x000000ddd1dd7220 */ /* 0x000fe40000410000 */
[----:B------:R-:W-:-:S02]  /*1ad0*/  FMUL.FTZ R214, R208, R227 ;  /* 0x000000e3d0d67220 */ /* 0x000fc40000410000 */
[----:B------:R-:W-:Y:S02]  /*1ae0*/  FMUL.FTZ R209, R165, R230 ;  /* 0x000000e6a5d17220 */ /* 0x000fe40000410000 */
[----:B------:R-:W-:Y:S02]  /*1af0*/  FADD.FTZ R165, RZ, R0 ;  /* 0x00000000ffa57221 */ /* 0x000fe40000010000 */
[----:B------:R-:W-:Y:S02]  /*1b00*/  FMUL.FTZ R208, R164, R233 ;  /* 0x000000e9a4d07220 */ /* 0x000fe40000410000 */
[----:B------:R-:W-:Y:S02]  /*1b10*/  FFMA.FTZ R164, R177, R0, RZ ;  /* 0x00000000b1a47223 */ /* 0x000fe400000100ff */
        /* <DEDUP_REMOVED lines=40> */
[-C--:B------:R-:W-:Y:S02]  /*1da0*/  FFMA.FTZ R98, R23, R183.reuse, R98 ;  /* 0x000000b717627223 */ /* 0x080fe40000010062 */
[----:B------:R-:W-:Y:S02]  /*1db0*/  FADD.FTZ R142, R142, R183 ;  /* 0x000000b78e8e7221 */ /* 0x000fe40000010000 */
[----:B------:R-:W-:Y:S02]  /*1dc0*/  FMUL.FTZ R183, R205, R183 ;  /* 0x000000b7cdb77220 */ /* 0x000fe40000410000 */
[----:B------:R-:W-:-:S02]  /*1dd0*/  FADD.FTZ R165, R165, R182 ;  /* 0x000000b6a5a57221 */ /* 0x000fc40000010000 */
[----:B------:R-:W-:Y:S02]  /*1de0*/  FFMA.FTZ R164, R24, R182, R164 ;  /* 0x000000b618a47223 */ /* 0x000fe400000100a4 */
[-C--:B------:R-:W-:Y:S02]  /*1df0*/  FFMA.FTZ R99, R22, R184.reuse, R99 ;  /* 0x000000b816637223 */ /* 0x080fe40000010063 */
[----:B------:R-:W-:Y:S02]  /*1e00*/  FADD.FTZ R143, R143, R184 ;  /* 0x000000b88f8f7221 */ /* 0x000fe40000010000 */
[----:B---3--:R-:W-:Y:S02]  /*1e10*/  FMUL.FTZ R184, R193, R184 ;  /* 0x000000b8c1b87220 */ /* 0x008fe40000410000 */
[----:B------:R-:W-:Y:S02]  /*1e20*/  FADD.FTZ R165, R165, R183 ;  /* 0x000000b7a5a57221 */ /* 0x000fe40000010000 */
[----:B------:R-:W-:-:S02]  /*1e30*/  FFMA.FTZ R164, R23, R183, R164 ;  /* 0x000000b717a47223 */ /* 0x000fc400000100a4 */
[----:B------:R-:W-:Y:S02]  /*1e40*/  FADD.FTZ R136, R136, R185 ;  /* 0x000000b988887221 */ /* 0x000fe40000010000 */
[-C--:B------:R-:W-:Y:S02]  /*1e50*/  FFMA.FTZ R100, R21, R185.reuse, R100 ;  /* 0x000000b915647223 */ /* 0x080fe40000010064 */
[----:B----4-:R-:W-:Y:S02]  /*1e60*/  FMUL.FTZ R185, R192, R185 ;  /* 0x000000b9c0b97220 */ /* 0x010fe40000410000 */
[----:B------:R-:W-:Y:S02]  /*1e70*/  FADD.FTZ R165, R165, R184 ;  /* 0x000000b8a5a57221 */ /* 0x000fe40000010000 */
[----:B------:R-:W-:Y:S02]  /*1e80*/  FFMA.FTZ R164, R22, R184, R164 ;  /* 0x000000b816a47223 */ /* 0x000fe400000100a4 */
[----:B------:R-:W-:-:S02]  /*1e90*/  FMUL.FTZ R19, R179, R19 ;  /* 0x00000013b3137220 */ /* 0x000fc40000410000 */
[----:B------:R-:W-:Y:S02]  /*1ea0*/  FADD.FTZ R137, R137, R186 ;  /* 0x000000ba89897221 */ /* 0x000fe40000010000 */
[-C--:B------:R-:W-:Y:S02]  /*1eb0*/  FFMA.FTZ R101, R20, R186.reuse, R101 ;  /* 0x000000ba14657223 */ /* 0x080fe40000010065 */
        /* <DEDUP_REMOVED lines=11> */
[-C--:B------:R-:W-:Y:S02]  /*1f70*/  FFMA.FTZ R104, R17, R189.reuse, R104 ;  /* 0x000000bd11687223 */ /* 0x080fe40000010068 */
[----:B------:R-:W-:Y:S02]  /*1f80*/  FADD.FTZ R132, R132, R189 ;  /* 0x000000bd84847221 */ /* 0x000fe40000010000 */
[----:B------:R-:W-:Y:S02]  /*1f90*/  FMUL.FTZ R189, R251, R189 ;  /* 0x000000bdfbbd7220 */ /* 0x000fe40000410000 */
[----:B------:R-:W-:Y:S02]  /*1fa0*/  FFMA.FTZ R105, R16, R190, R105 ;  /* 0x000000be10697223 */ /* 0x000fe40000010069 */
[----:B------:R-:W-:-:S02]  /*1fb0*/  FADD.FTZ R133, R133, R190 ;  /* 0x000000be85857221 */ /* 0x000fc40000010000 */
[----:B------:R-:W-:Y:S02]  /*1fc0*/  FMUL.FTZ R190, R250, R190 ;  /* 0x000000befabe7220 */ /* 0x000fe40000410000 */
[-C--:B------:R-:W-:Y:S02]  /*1fd0*/  FFMA.FTZ R106, R15, R191.reuse, R106 ;  /* 0x000000bf0f6a7223 */ /* 0x080fe4000001006a */
[----:B------:R-:W-:Y:S02]  /*1fe0*/  FADD.FTZ R134, R134, R191 ;  /* 0x000000bf86867221 */ /* 0x000fe40000010000 */
[----:B------:R-:W-:Y:S02]  /*1ff0*/  FMUL.FTZ R191, R249, R191 ;  /* 0x000000bff9bf7220 */ /* 0x000fe40000410000 */
[----:B------:R-:W-:Y:S02]  /*2000*/  FFMA.FTZ R107, R14, R194, R107 ;  /* 0x000000c20e6b7223 */ /* 0x000fe4000001006b */
[----:B------:R-:W-:-:S02]  /*2010*/  FADD.FTZ R135, R135, R194 ;  /* 0x000000c287877221 */ /* 0x000fc40000010000 */
[----:B------:R-:W-:Y:S02]  /*2020*/  FMUL.FTZ R194, R248, R194 ;  /* 0x000000c2f8c27220 */ /* 0x000fe40000410000 */
[----:B------:R-:W-:Y:S02]  /*2030*/  FADD.FTZ R128, R128, R195 ;  /* 0x000000c380807221 */ /* 0x000fe40000010000 */
[-C--:B------:R-:W-:Y:S02]  /*2040*/  FFMA.FTZ R108, R13, R195.reuse, R108 ;  /* 0x000000c30d6c7223 */ /* 0x080fe4000001006c */
[----:B------:R-:W-:Y:S02]  /*2050*/  FMUL.FTZ R195, R247, R195 ;  /* 0x000000c3f7c37220 */ /* 0x000fe40000410000 */
        /* <DEDUP_REMOVED lines=24> */
[----:B--2---:R-:W-:-:S04]  /*21e0*/  FMUL.FTZ R187, R166, R187 ;  /* 0x000000bba6bb7220 */ /* 0x004fc80000410000 */
        /* <DEDUP_REMOVED lines=63> */
.L_x_5125:
[----:B0-----:R-:W-:Y:S05]  /*25e0*/  BSYNC B1 ;  /* 0x0000000000017941 */ /* 0x001fea0003800000 */
.L_x_5123:
[----:B------:R-:W-:Y:S05]  /*25f0*/  BRA.DIV ~URZ, `(.L_x_5126) ;  /* 0x00003b227f007947 */ /* 0x000fea000b800000 */
[----:B------:R0:W1:Y:S02]  /*2600*/  SHFL.BFLY PT, R167, R218, 0x1, 0x1f ;  /* 0x0c201f00daa77f89 */ /* 0x00006400000e0000 */
.L_x_5209:
[----:B------:R-:W-:Y:S05]  /*2610*/  BRA.DIV ~URZ, `(.L_x_5127) ;  /* 0x00003b827f007947 */ /* 0x000fea000b800000 */
[----:B------:R-:W3:Y:S01]  /*2620*/  SHFL.BFLY PT, R164, R217, 0x1, 0x1f ;  /* 0x0c201f00d9a47f89 */ /* 0x000ee200000e0000 */
[----:B-1----:R-:W-:Y:S02]  /*2630*/  FADD.FTZ R167, R167, R218 ;  /* 0x000000daa7a77221 */ /* 0x002fe40000010000 */
[----:B---3--:R-:W-:-:S03]  /*2640*/  FADD.FTZ R217, R164, R217 ;  /* 0x000000d9a4d97221 */ /* 0x008fc60000010000 */
[----:B------:R-:W1:Y:S02]  /*2650*/  SHFL.BFLY PT, R164, R167, 0x2, 0x1f ;  /* 0x0c401f00a7a47f89 */ /* 0x000e6400000e0000 */
[----:B-1----:R-:W-:Y:S02]  /*2660*/  FADD.FTZ R167, R164, R167 ;  /* 0x000000a7a4a77221 */ /* 0x002fe40000010000 */
[----:B------:R-:W1:Y:S02]  /*2670*/  SHFL.BFLY PT, R164, R217, 0x2, 0x1f ;  /* 0x0c401f00d9a47f89 */ /* 0x000e6400000e0000 */
[----:B-1----:R-:W-:Y:S02]  /*2680*/  FADD.FTZ R217, R217, R164 ;  /* 0x000000a4d9d97221 */ /* 0x002fe40000010000 */
[----:B------:R-:W1:Y:S04]  /*2690*/  SHFL.BFLY PT, R164, R167, 0x4, 0x1f ;  /* 0x0c801f00a7a47f89 */ /* 0x000e6800000e0000 */
[----:B------:R-:W3:Y:S01]  /*26a0*/  SHFL.BFLY PT, R192, R217, 0x4, 0x1f ;  /* 0x0c801f00d9c07f89 */ /* 0x000ee200000e0000 */
[----:B-1----:R-:W-:-:S02]  /*26b0*/  FADD.FTZ R167, R167, R164 ;  /* 0x000000a4a7a77221 */ /* 0x002fc40000010000 */
[----:B---3--:R-:W-:-:S03]  /*26c0*/  FADD.FTZ R192, R217, R192 ;  /* 0x000000c0d9c07221 */ /* 0x008fc60000010000 */
[----:B------:R-:W1:Y:S02]  /*26d0*/  SHFL.BFLY PT, R164, R167, 0x8, 0x1f ;  /* 0x0d001f00a7a47f89 */ /* 0x000e6400000e0000 */
[----:B-1----:R-:W-:Y:S02]  /*26e0*/  FADD.FTZ R167, R167, R164 ;  /* 0x000000a4a7a77221 */ /* 0x002fe40000010000 */
[----:B------:R-:W1:Y:S04]  /*26f0*/  SHFL.BFLY PT, R164, R192, 0x8, 0x1f ;  /* 0x0d001f00c0a47f89 */ /* 0x000e6800000e0000 */
[----:B------:R3:W4:Y:S01]  /*2700*/  SHFL.BFLY PT, R193, R167, 0x10, 0x1f ;  /* 0x0e001f00a7c17f89 */ /* 0x00072200000e0000 */
[----:B-1----:R-:W-:-:S05]  /*2710*/  FADD.FTZ R192, R192, R164 ;  /* 0x000000a4c0c07221 */ /* 0x002fca0000010000 */
[----:B------:R3:W1:Y:S02]  /*2720*/  SHFL.BFLY PT, R164, R192, 0x10, 0x1f ;  /* 0x0e001f00c0a47f89 */ /* 0x00066400000e0000 */
.L_x_5210:
[----:B----45:R-:W-:Y:S01]  /*2730*/  ISETP.GE.AND P3, PT, R216, 0x1, PT ;  /* 0x00000001d800780c */ /* 0x030fe20003f66270 */
[----:B------:R-:W4:Y:S01]  /*2740*/  S2R R217, SR_TID.X ;  /* 0x0000000000d97919 */ /* 0x000f220000002100 */
[----:B------:R-:W-:Y:S01]  /*2750*/  FADD.FTZ R193, R193, R167 ;  /* 0x000000a7c1c17221 */ /* 0x000fe20000010000 */
[----:B------:R-:W-:Y:S01]  /*2760*/  @!P4 ISETP.NE.U32.AND P1, PT, RZ, c[0x0][0x218], PT ;  /* 0x00008600ff00ca0c */ /* 0x000fe20003f25070 */
[----:B-1----:R-:W-:Y:S01]  /*2770*/  FADD.FTZ R164, R164, R192 ;  /* 0x000000c0a4a47221 */ /* 0x002fe20000010000 */
[----:B------:R-:W-:Y:S01]  /*2780*/  @!P4 ISETP.NE.U32.AND P0, PT, RZ, c[0x0][0x218], PT ;  /* 0x00008600ff00ca0c */ /* 0x000fe20003f05070 */
[----:B------:R-:W-:Y:S01]  /*2790*/  FMUL.FTZ R193, R193, c[0x0][0x1e0] ;  /* 0x00007800c1c17a20 */ /* 0x000fe20000410000 */
[----:B------:R-:W-:Y:S01]  /*27a0*/  @!P4 ISETP.NE.AND.EX P1, PT, RZ, c[0x0][0x21c], PT, P1 ;  /* 0x00008700ff00ca0c */ /* 0x000fe20003f25310 */
[----:B------:R-:W-:Y:S01]  /*27b0*/  BSSY B1, `(.L_x_5128) ;  /* 0x0000015000017945 */ /* 0x000fe20003800000 */
[----:B------:R-:W-:-:S04]  /*27c0*/  @!P4 ISETP.NE.AND.EX P0, PT, RZ, c[0x0][0x21c], PT, P0 ;  /* 0x00008700ff00ca0c */ /* 0x000fc80003f05300 */
[----:B------:R-:W-:Y:S01]  /*27d0*/  @P3 IADD3 R165, R216, -0x1, RZ ;  /* 0xffffffffd8a53810 */ /* 0x000fe20007ffe0ff */
[----:B------:R-:W-:-:S04]  /*27e0*/  HFMA2.MMA R216, -RZ, RZ, 0, 0 ;  /* 0x00000000ffd87435 */ /* 0x000fc800000001ff */
[----:B------:R-:W-:-:S05]  /*27f0*/  @P3 IMAD R165, R165, c[0x0][0x168], RZ ;  /* 0x00005a00a5a53a24 */ /* 0x000fca00078e02ff */
[----:B------:R-:W-:-:S04]  /*2800*/  @P3 SHF.R.S32.HI R166, RZ, 0x1f, R165 ;  /* 0x0000001fffa63819 */ /* 0x000fc800000114a5 */
[----:B------:R-:W-:Y:S02]  /*2810*/  @P3 LEA.HI R165, R166, R165, RZ, 0x3 ;  /* 0x000000a5a6a53211 */ /* 0x000fe400078f18ff */
[----:B----4-:R-:W-:Y:S02]  /*2820*/  @P3 LOP3.LUT R166, R217, 0x1f, RZ, 0xc0, !PT ;  /* 0x0000001fd9a63812 */ /* 0x010fe400078ec0ff */
[----:B------:R-:W1:Y:S02]  /*2830*/  LDC.U8 R217, c[0x0][0x1f0] ;  /* 0x00007c00ffd97b82 */ /* 0x000e640000000000 */
[----:B------:R-:W-:Y:S02]  /*2840*/  @P3 LEA.HI.SX32 R216, R165, R166, 0x1d ;  /* 0x000000a6a5d83211 */ /* 0x000fe400078feaff */
[----:B-1----:R-:W-:Y:S01]  /*2850*/  ISETP.NE.AND P2, PT, R217, RZ, PT ;  /* 0x000000ffd900720c */ /* 0x002fe20003f45270 */
[----:B------:R-:W-:Y:S01]  /*2860*/  FMUL.FTZ R217, R164, c[0x0][0x1e0] ;  /* 0x00007800a4d97a20 */ /* 0x000fe20000410000 */
[----:B------:R-:W-:-:S02]  /*2870*/  @!P4 FSEL R164, R76, RZ, P1 ;  /* 0x000000ff4ca4c208 */ /* 0x000fc40000800000 */
[----:B0-----:R-:W-:Y:S01]  /*2880*/  FSEL R218, R193, RZ, !P2 ;  /* 0x000000ffc1da7208 */ /* 0x001fe20005000000 */
[----:B------:R-:W-:Y:S05]  /*2890*/  @!P4 BRA `(.L_x_5129) ;  /* 0x000000600000c947 */ /* 0x000fea0003800000 */
[----:B------:R-:W-:Y:S01]  /*28a0*/  ISETP.NE.U32.AND P1, PT, RZ, c[0x0][0x218], PT ;  /* 0x00008600ff007a0c */ /* 0x000fe20003f25070 */
[----:B------:R-:W-:-:S03]  /*28b0*/  FFMA.FTZ R164, R177, R217, R218 ;  /* 0x000000d9b1a47223 */ /* 0x000fc600000100da */
[----:B------:R-:W-:Y:S01]  /*28c0*/  ISETP.NE.AND.EX P1, PT, RZ, c[0x0][0x21c], PT, P1 ;  /* 0x00008700ff007a0c */ /* 0x000fe20003f25310 */
[----:B------:R-:W-:-:S04]  /*28d0*/  FADD.FTZ R164, R0, -R164 ;  /* 0x800000a400a47221 */ /* 0x000fc80000010000 */
[----:B------:R-:W-:-:S08]  /*28e0*/  FMUL.FTZ R164, R179, R164 ;  /* 0x000000a4b3a47220 */ /* 0x000fd00000410000 */
[----:B------:R-:W-:Y:S02]  /*28f0*/  @P1 FADD.FTZ R164, R76, R164 ;  /* 0x000000a44ca41221 */ /* 0x000fe40000010000 */
.L_x_5129:
[----:B------:R-:W-:Y:S05]  /*2900*/  BSYNC B1 ;  /* 0x0000000000017941 */ /* 0x000fea0003800000 */
.L_x_5128:
[----:B------:R-:W-:Y:S01]  /*2910*/  BSSY B1, `(.L_x_5130) ;  /* 0x0000009000017945 */ /* 0x000fe20003800000 */
        /* <DEDUP_REMOVED lines=8> */
.L_x_5131:
[----:B------:R-:W-:Y:S05]  /*29a0*/  BSYNC B1 ;  /* 0x0000000000017941 */ /* 0x000fea0003800000 */
.L_x_5130:
[----:B------:R-:W-:Y:S01]  /*29b0*/  @P3 FMUL.FTZ R166, R164, c[0x0][0x1ec] ;  /* 0x00007b00a4a63a20 */ /* 0x000fe20000410000 */
[----:B------:R-:W-:Y:S01]  /*29c0*/  @!P4 ISETP.NE.U32.AND P2, PT, RZ, c[0x0][0x218], PT ;  /* 0x00008600ff00ca0c */ /* 0x000fe20003f45070 */
[----:B---3--:R-:W-:Y:S01]  /*29d0*/  @P3 FMUL.FTZ R167, R165, c[0x0][0x1ec] ;  /* 0x00007b00a5a73a20 */ /* 0x008fe20000410000 */
[----:B------:R-:W-:Y:S01]  /*29e0*/  @!P4 ISETP.NE.U32.AND P1, PT, RZ, c[0x0][0x218], PT ;  /* 0x00008600ff00ca0c */ /* 0x000fe20003f25070 */
[----:B------:R-:W-:Y:S01]  /*29f0*/  BSSY B1, `(.L_x_5132) ;  /* 0x0000010000017945 */ /* 0x000fe20003800000 */
[----:B------:R-:W-:Y:S02]  /*2a00*/  @P3 F2FP.BF16.PACK_AB R166, RZ, R166 ;  /* 0x000000a6ffa6323e */ /* 0x000fe400000010ff */
[----:B------:R-:W-:Y:S02]  /*2a10*/  @P3 F2FP.BF16.PACK_AB R167, RZ, R167 ;  /* 0x000000a7ffa7323e */ /* 0x000fe400000010ff */
[----:B------:R-:W-:Y:S02]  /*2a20*/  @!P4 ISETP.NE.AND.EX P2, PT, RZ, c[0x0][0x21c], PT, P2 ;  /* 0x00008700ff00ca0c */ /* 0x000fe40003f45320 */
[----:B------:R-:W-:-:S02]  /*2a30*/  @P3 PRMT R36, R166, 0x7610, R36 ;  /* 0x00007610a6243816 */ /* 0x000fc40000000024 */
[----:B------:R-:W-:Y:S02]  /*2a40*/  @!P4 ISETP.NE.U32.AND P0, PT, RZ, c[0x0][0x218], PT ;  /* 0x00008600ff00ca0c */ /* 0x000fe40003f05070 */
[----:B------:R-:W-:Y:S02]  /*2a50*/  @!P4 ISETP.NE.AND.EX P1, PT, RZ, c[0x0][0x21c], PT, P1 ;  /* 0x00008700ff00ca0c */ /* 0x000fe40003f25310 */
        /* <DEDUP_REMOVED lines=9> */
.L_x_5133:
[----:B------:R-:W-:Y:S05]  /*2af0*/  BSYNC B1 ;  /* 0x0000000000017941 */ /* 0x000fea0003800000 */
.L_x_5132:
        /* <DEDUP_REMOVED lines=9> */
.L_x_5135:
[----:B------:R-:W-:Y:S05]  /*2b90*/  BSYNC B1 ;  /* 0x0000000000017941 */ /* 0x000fea0003800000 */
.L_x_5134:
[----:B------:R-:W-:Y:S01]  /*2ba0*/  @P3 FMUL.FTZ R192, R166, c[0x0][0x1ec] ;  /* 0x00007b00a6c03a20 */ /* 0x000fe20000410000 */
[----:B------:R-:W-:Y:S01]  /*2bb0*/  @!P4 ISETP.NE.AND.EX P0, PT, RZ, c[0x0][0x21c], PT, P0 ;  /* 0x00008700ff00ca0c */ /* 0x000fe20003f05300 */
[----:B------:R-:W-:Y:S01]  /*2bc0*/  @P3 FMUL.FTZ R193, R167, c[0x0][0x1ec] ;  /* 0x00007b00a7c13a20 */ /* 0x000fe20000410000 */
[----:B------:R-:W-:Y:S02]  /*2bd0*/  BSSY B1, `(.L_x_5136) ;  /* 0x000000b000017945 */ /* 0x000fe40003800000 */
[----:B------:R-:W-:Y:S02]  /*2be0*/  @P3 F2FP.BF16.PACK_AB R192, RZ, R192 ;  /* 0x000000c0ffc0323e */ /* 0x000fe400000010ff */
[----:B------:R-:W-:Y:S02]  /*2bf0*/  @P3 F2FP.BF16.PACK_AB R193, RZ, R193 ;  /* 0x000000c1ffc1323e */ /* 0x000fe400000010ff */
        /* <DEDUP_REMOVED lines=8> */
.L_x_5137:
[----:B------:R-:W-:Y:S05]  /*2c80*/  BSYNC B1 ;  /* 0x0000000000017941 */ /* 0x000fea0003800000 */
.L_x_5136:
[----:B------:R-:W-:Y:S01]  /*2c90*/  @P3 FMUL.FTZ R227, R229, c[0x0][0x1ec] ;  /* 0x00007b00e5e33a20 */ /* 0x000fe20000410000 */
[----:B------:R-:W-:Y:S01]  /*2ca0*/  @!P4 ISETP.NE.U32.AND P0, PT, RZ, c[0x0][0x218], PT ;  /* 0x00008600ff00ca0c */ /* 0x000fe20003f05070 */
[----:B------:R-:W-:Y:S01]  /*2cb0*/  BSSY B1, `(.L_x_5138) ;  /* 0x000000e000017945 */ /* 0x000fe20003800000 */
[----:B------:R-:W-:Y:S02]  /*2cc0*/  @P3 PRMT R37, R192, 0x7610, R37 ;  /* 0x00007610c0253816 */ /* 0x000fe40000000025 */
[----:B------:R-:W-:Y:S02]  /*2cd0*/  @P3 F2FP.BF16.PACK_AB R227, RZ, R227 ;  /* 0x000000e3ffe3323e */ /* 0x000fe400000010ff */
[----:B------:R-:W-:Y:S02]  /*2ce0*/  @!P4 ISETP.NE.AND.EX P0, PT, RZ, c[0x0][0x21c], PT, P0 ;  /* 0x00008700ff00ca0c */ /* 0x000fe40003f05300 */
[----:B------:R-:W-:Y:S02]  /*2cf0*/  @P3 PRMT R37, R37, 0x5410, R193 ;  /* 0x0000541025253816 */ /* 0x000fe400000000c1 */
        /* <DEDUP_REMOVED lines=9> */
.L_x_5139:
[----:B------:R-:W-:Y:S05]  /*2d90*/  BSYNC B1 ;  /* 0x0000000000017941 */ /* 0x000fea0003800000 */
.L_x_5138:
[----:B------:R-:W-:Y:S01]  /*2da0*/  @P3 FMUL.FTZ R192, R228, c[0x0][0x1ec] ;  /* 0x00007b00e4c03a20 */ /* 0x000fe20000410000 */
[----:B------:R-:W-:Y:S01]  /*2db0*/  @!P4 ISETP.NE.U32.AND P0, PT, RZ, c[0x0][0x218], PT ;  /* 0x00008600ff00ca0c */ /* 0x000fe20003f05070 */
[----:B------:R-:W-:Y:S03]  /*2dc0*/  BSSY B1, `(.L_x_5140) ;  /* 0x000000c000017945 */ /* 0x000fe60003800000 */
[----:B------:R-:W-:Y:S02]  /*2dd0*/  @P3 F2FP.BF16.PACK_AB R192, RZ, R192 ;  /* 0x000000c0ffc0323e */ /* 0x000fe400000010ff */
        /* <DEDUP_REMOVED lines=10> */
.L_x_5141:
[----:B------:R-:W-:Y:S05]  /*2e80*/  BSYNC B1 ;  /* 0x0000000000017941 */ /* 0x000fea0003800000 */
.L_x_5140:
[----:B------:R-:W-:Y:S01]  /*2e90*/  ISETP.NE.U32.AND P0, PT, RZ, c[0x0][0x258], PT ;  /* 0x00009600ff007a0c */ /* 0x000fe20003f05070 */
[----:B------:R-:W-:Y:S01]  /*2ea0*/  @P3 FMUL.FTZ R192, R227, c[0x0][0x1ec] ;  /* 0x00007b00e3c03a20 */ /* 0x000fe20000410000 */
[----:B------:R-:W-:Y:S01]  /*2eb0*/  ISETP.NE.U32.AND P1, PT, RZ, c[0x0][0x258], PT ;  /* 0x00009600ff007a0c */ /* 0x000fe20003f25070 */
[----:B------:R-:W-:Y:S01]  /*2ec0*/  BSSY B1, `(.L_x_5142) ;  /* 0x0000019000017945 */ /* 0x000fe20003800000 */
[----:B------:R-:W-:Y:S02]  /*2ed0*/  ISETP.NE.AND.EX P0, PT, RZ, c[0x0][0x25c], PT, P0 ;  /* 0x00009700ff007a0c */ /* 0x000fe40003f05300 */
[----:B------:R-:W-:Y:S02]  /*2ee0*/  @P3 F2FP.BF16.PACK_AB R192, RZ, R192 ;  /* 0x000000c0ffc0323e */ /* 0x000fe400000010ff */
[----:B------:R-:W-:Y:S02]  /*2ef0*/  ISETP.NE.AND.EX P1, PT, RZ, c[0x0][0x25c], PT, P1 ;  /* 0x00009700ff007a0c */ /* 0x000fe40003f25310 */
[----:B------:R-:W-:-:S02]  /*2f00*/  @P3 PRMT R39, R192, 0x7610, R39 ;  /* 0x00007610c0273816 */ /* 0x000fc40000000027 */
[----:B------:R-:W-:Y:S02]  /*2f10*/  @!P4 ISETP.NE.U32.AND P2, PT, RZ, c[0x0][0x218], PT ;  /* 0x00008600ff00ca0c */ /* 0x000fe40003f45070 */
[----:B------:R-:W-:Y:S02]  /*2f20*/  SEL R164, R164, R32, P1 ;  /* 0x00000020a4a47207 */ /* 0x000fe40000800000 */
[----:B------:R-:W-:Y:S02]  /*2f30*/  SEL R165, R165, R33, P1 ;  /* 0x00000021a5a57207 */ /* 0x000fe40000800000 */
[----:B------:R-:W-:Y:S02]  /*2f40*/  @P0 MOV R192, 0x20 ;  /* 0x0000002000c00802 */ /* 0x000fe40000000f00 */
[----:B------:R-:W-:Y:S02]  /*2f50*/  SEL R166, R166, R34, P1 ;  /* 0x00000022a6a67207 */ /* 0x000fe40000800000 */
[----:B------:R-:W-:Y:S01]  /*2f60*/  SEL R167, R167, R35, P1 ;  /* 0x00000023a7a77207 */ /* 0x000fe20000800000 */
[----:B------:R-:W-:Y:S01]  /*2f70*/  @P0 IMAD.WIDE.U32 R192, R178, R192, c[0x0][0x258] ;  /* 0x00009600b2c00625 */ /* 0x000fe200078e00c0 */
[----:B------:R-:W-:-:S04]  /*2f80*/  @!P4 ISETP.NE.AND.EX P2, PT, RZ, c[0x0][0x21c], PT, P2 ;  /* 0x00008700ff00ca0c */ /* 0x000fc80003f45320 */
[----:B------:R0:W-:Y:S02]  /*2f90*/  @P0 STG.E.128 [R192.64], R164 ;  /* 0x000000a4c0000986 */ /* 0x0001e4000c101d04 */
[----:B0-----:R-:W-:Y:S02]  /*2fa0*/  SEL R166, R227, R162, P1 ;  /* 0x000000a2e3a67207 */ /* 0x001fe40000800000 */
[----:B------:R-:W-:Y:S02]  /*2fb0*/  SEL R164, R229, R160, P1 ;  /* 0x000000a0e5a47207 */ /* 0x000fe40000800000 */
[----:B------:R-:W-:Y:S02]  /*2fc0*/  SEL R165, R228, R161, P1 ;  /* 0x000000a1e4a57207 */ /* 0x000fe40000800000 */
        /* <DEDUP_REMOVED lines=8> */
.L_x_5143:
[----:B------:R-:W-:Y:S05]  /*3050*/  BSYNC B1 ;  /* 0x0000000000017941 */ /* 0x000fea0003800000 */
.L_x_5142:
[C---:B------:R-:W-:Y:S01]  /*3060*/  SEL R167, R227.reuse, R163, P1 ;  /* 0x000000a3e3a77207 */ /* 0x040fe20000800000 */
[----:B------:R-:W-:Y:S01]  /*3070*/  BSSY B1, `(.L_x_5144) ;  /* 0x0000014000017945 */ /* 0x000fe20003800000 */
[----:B------:R-:W-:Y:S02]  /*3080*/  @!P4 ISETP.NE.U32.AND P5, PT, RZ, c[0x0][0x218], PT ;  /* 0x00008600ff00ca0c */ /* 0x000fe40003fa5070 */
[----:B------:R-:W-:Y:S01]  /*3090*/  @!P4 ISETP.NE.U32.AND P2, PT, RZ, c[0x0][0x218], PT ;  /* 0x00008600ff00ca0c */ /* 0x000fe20003f45070 */
[----:B------:R0:W-:Y:S01]  /*30a0*/  @P0 STG.E.128 [R192.64+0x10], R164 ;  /* 0x000010a4c0000986 */ /* 0x0001e2000c101d04 */
[----:B------:R-:W-:Y:S02]  /*30b0*/  @!P4 ISETP.NE.AND.EX P5, PT, RZ, c[0x0][0x21c], PT, P5 ;  /* 0x00008700ff00ca0c */ /* 0x000fe40003fa5350 */
[----:B------:R-:W-:Y:S01]  /*30c0*/  @!P4 ISETP.NE.AND.EX P2, PT, RZ, c[0x0][0x21c], PT, P2 ;  /* 0x00008700ff00ca0c */ /* 0x000fe20003f45320 */
[----:B0-----:R-:W-:-:S05]  /*30d0*/  @P3 FMUL.FTZ R164, R227, c[0x0][0x1ec] ;  /* 0x00007b00e3a43a20 */ /* 0x001fca0000410000 */
[----:B------:R-:W-:-:S04]  /*30e0*/  @P3 F2FP.BF16.PACK_AB R164, RZ, R164 ;  /* 0x000000a4ffa4323e */ /* 0x000fc800000010ff */
[----:B------:R-:W-:Y:S02]  /*30f0*/  @P3 PRMT R39, R39, 0x5410, R164 ;  /* 0x0000541027273816 */ /* 0x000fe400000000a4 */
[----:B------:R-:W-:-:S05]  /*3100*/  @P3 MOV R164, 0x10 ;  /* 0x0000001000a43802 */ /* 0x000fca0000000f00 */
[----:B------:R-:W-:-:S05]  /*3110*/  @P3 IMAD.WIDE.U32 R164, R216, R164, c[0x0][0x248] ;  /* 0x00009200d8a43625 */ /* 0x000fca00078e00a4 */
[----:B------:R0:W-:Y:S02]  /*3120*/  @P3 STG.E.128 [R164.64], R36 ;  /* 0x00000024a4003986 */ /* 0x0001e4000c101d04 */
[----:B0-----:R-:W-:Y:S01]  /*3130*/  @!P4 FSEL R164, R68, RZ, P5 ;  /* 0x000000ff44a4c208 */ /* 0x001fe20002800000 */
[----:B------:R-:W-:Y:S05]  /*3140*/  @!P4 BRA `(.L_x_5145) ;  /* 0x000000600000c947 */ /* 0x000fea0003800000 */
[----:B------:R-:W-:Y:S01]  /*3150*/  ISETP.NE.U32.AND P5, PT, RZ, c[0x0][0x218], PT ;  /* 0x00008600ff007a0c */ /* 0x000fe20003fa5070 */
[----:B------:R-:W-:-:S03]  /*3160*/  FFMA.FTZ R164, R169, R217, R218 ;  /* 0x000000d9a9a47223 */ /* 0x000fc600000100da */
[----:B------:R-:W-:Y:S01]  /*3170*/  ISETP.NE.AND.EX P5, PT, RZ, c[0x0][0x21c], PT, P5 ;  /* 0x00008700ff007a0c */ /* 0x000fe20003fa5350 */
[----:B------:R-:W-:-:S04]  /*3180*/  FADD.FTZ R164, R214, -R164 ;  /* 0x800000a4d6a47221 */ /* 0x000fc80000010000 */
[----:B------:R-:W-:-:S08]  /*3190*/  FMUL.FTZ R164, R179, R164 ;  /* 0x000000a4b3a47220 */ /* 0x000fd00000410000 */
[----:B------:R-:W-:Y:S02]  /*31a0*/  @P5 FADD.FTZ R164, R68, R164 ;  /* 0x000000a444a45221 */ /* 0x000fe40000010000 */
.L_x_5145:
[----:B------:R-:W-:Y:S05]  /*31b0*/  BSYNC B1 ;  /* 0x0000000000017941 */ /* 0x000fea0003800000 */
.L_x_5144:
        /* <DEDUP_REMOVED lines=9> */
.L_x_5147:
[----:B------:R-:W-:Y:S05]  /*3250*/  BSYNC B1 ;  /* 0x0000000000017941 */ /* 0x000fea0003800000 */
.L_x_5146:
[----:B------:R-:W-:Y:S01]  /*3260*/  @P3 FMUL.FTZ R166, R164, c[0x0][0x1ec] ;  /* 0x00007b00a4a63a20 */ /* 0x000fe20000410000 */
[----:B------:R-:W-:Y:S01]  /*3270*/  @!P4 ISETP.NE.U32.AND P6, PT, RZ, c[0x0][0x218], PT ;  /* 0x00008600ff00ca0c */ /* 0x000fe20003fc5070 */
[----:B------:R-:W-:Y:S01]  /*3280*/  @P3 FMUL.FTZ R167, R165, c[0x0][0x1ec] ;  /* 0x00007b00a5a73a20 */ /* 0x000fe20000410000 */
        /* <DEDUP_REMOVED lines=17> */
.L_x_5149:
[----:B------:R-:W-:Y:S05]  /*33a0*/  BSYNC B1 ;  /* 0x0000000000017941 */ /* 0x000fea0003800000 */
.L_x_5148:
        /* <DEDUP_REMOVED lines=9> */
.L_x_5151:
[----:B------:R-:W-:Y:S05]  /*3440*/  BSYNC B1 ;  /* 0x0000000000017941 */ /* 0x000fea0003800000 */
.L_x_5150:
        /* <DEDUP_REMOVED lines=14> */
.L_x_5153:
[----:B------:R-:W-:Y:S05]  /*3530*/  BSYNC B1 ;  /* 0x0000000000017941 */ /* 0x000fea0003800000 */
.L_x_5152:
        /* <DEDUP_REMOVED lines=16> */
.L_x_5155:
[----:B------:R-:W-:Y:S05]  /*3640*/  BSYNC B1 ;  /* 0x0000000000017941 */ /* 0x000fea0003800000 */
.L_x_5154:
        /* <DEDUP_REMOVED lines=14> */
.L_x_5157:
[----:B------:R-:W-:Y:S05]  /*3730*/  BSYNC B1 ;  /* 0x0000000000017941 */ /* 0x000fea0003800000 */
.L_x_5156:
[----:B------:R-:W-:Y:S01]  /*3740*/  @P3 FMUL.FTZ R192, R227, c[0x0][0x1ec] ;  /* 0x00007b00e3c03a20 */ /* 0x000fe20000410000 */
[----:B------:R-:W-:Y:S01]  /*3750*/  @!P4 ISETP.NE.U32.AND P2, PT, RZ, c[0x0][0x218], PT ;  /* 0x00008600ff00ca0c */ /* 0x000fe20003f45070 */
[----:B------:R-:W-:Y:S01]  /*3760*/  BSSY B1, `(.L_x_5158) ;  /* 0x0000016000017945 */ /* 0x000fe20003800000 */
[----:B------:R-:W-:Y:S02]  /*3770*/  SEL R164, R164, R32, P1 ;  /* 0x00000020a4a47207 */ /* 0x000fe40000800000 */
[----:B------:R-:W-:Y:S02]  /*3780*/  @P3 F2FP.BF16.PACK_AB R192, RZ, R192 ;  /* 0x000000c0ffc0323e */ /* 0x000fe400000010ff */
[----:B------:R-:W-:Y:S02]  /*3790*/  SEL R165, R165, R33, P1 ;  /* 0x00000021a5a57207 */ /* 0x000fe40000800000 */
[----:B------:R-:W-:Y:S02]  /*37a0*/  @P3 PRMT R39, R192, 0x7610, R39 ;  /* 0x00007610c0273816 */ /* 0x000fe40000000027 */
[----:B------:R-:W-:-:S02]  /*37b0*/  @P0 MOV R192, 0x20 ;  /* 0x0000002000c00802 */ /* 0x000fc40000000f00 */
[----:B------:R-:W-:Y:S02]  /*37c0*/  SEL R166, R166, R34, P1 ;  /* 0x00000022a6a67207 */ /* 0x000fe40000800000 */
[----:B------:R-:W-:Y:S01]  /*37d0*/  SEL R167, R167, R35, P1 ;  /* 0x00000023a7a77207 */ /* 0x000fe20000800000 */
[----:B------:R-:W-:Y:S01]  /*37e0*/  @P0 IMAD.WIDE.U32 R192, R226, R192, c[0x0][0x258] ;  /* 0x00009600e2c00625 */ /* 0x000fe200078e00c0 */
[----:B------:R-:W-:-:S04]  /*37f0*/  @!P4 ISETP.NE.AND.EX P2, PT, RZ, c[0x0][0x21c], PT, P2 ;  /* 0x00008700ff00ca0c */ /* 0x000fc80003f45320 */
[----:B------:R0:W-:Y:S01]  /*3800*/  @P0 STG.E.128 [R192.64], R164 ;  /* 0x000000a4c0000986 */ /* 0x0001e2000c101d04 */
[----:B------:R-:W-:Y:S02]  /*3810*/  @!P4 FSEL R226, R67, RZ, P2 ;  /* 0x000000ff43e2c208 */ /* 0x000fe40001000000 */
[----:B0-----:R-:W-:Y:S02]  /*3820*/  SEL R164, R229, R160, P1 ;  /* 0x000000a0e5a47207 */ /* 0x001fe40000800000 */
[----:B------:R-:W-:Y:S02]  /*3830*/  SEL R165, R228, R161, P1 ;  /* 0x000000a1e4a57207 */ /* 0x000fe40000800000 */
[----:B------:R-:W-:Y:S01]  /*3840*/  SEL R166, R227, R162, P1 ;  /* 0x000000a2e3a67207 */ /* 0x000fe20000800000 */
[----:B------:R-:W-:Y:S05]  /*3850*/  @!P4 BRA `(.L_x_5159) ;  /* 0x000000600000c947 */ /* 0x000fea0003800000 */
[----:B------:R-:W-:Y:S01]  /*3860*/  ISETP.NE.U32.AND P2, PT, RZ, c[0x0][0x218], PT ;  /* 0x00008600ff007a0c */ /* 0x000fe20003f45070 */
[----:B------:R-:W-:-:S03]  /*3870*/  FFMA.FTZ R167, R26, R217, R218 ;  /* 0x000000d91aa77223 */ /* 0x000fc600000100da */
[----:B------:R-:W-:Y:S01]  /*3880*/  ISETP.NE.AND.EX P2, PT, RZ, c[0x0][0x21c], PT, P2 ;  /* 0x00008700ff007a0c */ /* 0x000fe20003f45320 */
[----:B------:R-:W-:-:S04]  /*3890*/  FADD.FTZ R167, R207, -R167 ;  /* 0x800000a7cfa77221 */ /* 0x000fc80000010000 */
[----:B------:R-:W-:-:S08]  /*38a0*/  FMUL.FTZ R226, R179, R167 ;  /* 0x000000a7b3e27220 */ /* 0x000fd00000410000 */
[----:B------:R-:W-:Y:S02]  /*38b0*/  @P2 FADD.FTZ R226, R67, R226 ;  /* 0x000000e243e22221 */ /* 0x000fe40000010000 */
.L_x_5159:
[----:B------:R-:W-:Y:S05]  /*38c0*/  BSYNC B1 ;  /* 0x0000000000017941 */ /* 0x000fea0003800000 */
.L_x_5158:
[C---:B------:R-:W-:Y:S01]  /*38d0*/  SEL R167, R226.reuse, R163, P1 ;  /* 0x000000a3e2a77207 */ /* 0x040fe20000800000 */
[----:B------:R-:W-:Y:S01]  /*38e0*/  BSSY B1, `(.L_x_5160) ;  /* 0x0000014000017945 */ /* 0x000fe20003800000 */
[----:B------:R-:W-:Y:S02]  /*38f0*/  @!P4 ISETP.NE.U32.AND P5, PT, RZ, c[0x0][0x218], PT ;  /* 0x00008600ff00ca0c */ /* 0x000fe40003fa5070 */
[----:B------:R-:W-:Y:S01]  /*3900*/  @!P4 ISETP.NE.U32.AND P2, PT, RZ, c[0x0][0x218], PT ;  /* 0x00008600ff00ca0c */ /* 0x000fe20003f45070 */
[----:B------:R0:W-:Y:S01]  /*3910*/  @P0 STG.E.128 [R192.64+0x10], R164 ;  /* 0x000010a4c0000986 */ /* 0x0001e2000c101d04 */
[----:B------:R-:W-:Y:S01]  /*3920*/  @!P4 ISETP.NE.AND.EX P5, PT, RZ, c[0x0][0x21c], PT, P5 ;  /* 0x00008700ff00ca0c */ /* 0x000fe20003fa5350 */
[----:B0-----:R-:W-:Y:S01]  /*3930*/  @P3 FMUL.FTZ R166, R226, c[0x0][0x1ec] ;  /* 0x00007b00e2a63a20 */ /* 0x001fe20000410000 */
[----:B------:R-:W-:Y:S02]  /*3940*/  @P3 MOV R164, 0x10 ;  /* 0x0000001000a43802 */ /* 0x000fe40000000f00 */
[----:B------:R-:W-:-:S02]  /*3950*/  @P3 IADD3 R165, R216, 0x20, RZ ;  /* 0x00000020d8a53810 */ /* 0x000fc40007ffe0ff */
[----:B------:R-:W-:-:S03]  /*3960*/  @P3 F2FP.BF16.PACK_AB R166, RZ, R166 ;  /* 0x000000a6ffa6323e */ /* 0x000fc600000010ff */
[----:B------:R-:W-:Y:S01]  /*3970*/  @P3 IMAD.WIDE.U32 R164, R165, R164, c[0x0][0x248] ;  /* 0x00009200a5a43625 */ /* 0x000fe200078e00a4 */
[----:B------:R-:W-:-:S05]  /*3980*/  @P3 PRMT R39, R39, 0x5410, R166 ;  /* 0x0000541027273816 */ /* 0x000fca00000000a6 */
        /* <DEDUP_REMOVED lines=9> */
.L_x_5161:
[----:B------:R-:W-:Y:S05]  /*3a20*/  BSYNC B1 ;  /* 0x0000000000017941 */ /* 0x000fea0003800000 */
.L_x_5160:
[----:B------:R-:W-:Y:S01]  /*3a30*/  @P3 FMUL.FTZ R165, R164, c[0x0][0x1ec] ;  /* 0x00007b00a4a53a20 */ /* 0x000fe20000410000 */
[----:B------:R-:W-:Y:S01]  /*3a40*/  @!P4 ISETP.NE.U32.AND P5, PT, RZ, c[0x0][0x218], PT ;  /* 0x00008600ff00ca0c */ /* 0x000fe20003fa5070 */
[----:B------:R-:W-:Y:S01]  /*3a50*/  BSSY B1, `(.L_x_5162) ;  /* 0x000000d000017945 */ /* 0x000fe20003800000 */
[----:B------:R-:W-:Y:S02]  /*3a60*/  @!P4 ISETP.NE.AND.EX P2, PT, RZ, c[0x0][0x21c], PT, P2 ;  /* 0x00008700ff00ca0c */ /* 0x000fe40003f45320 */
        /* <DEDUP_REMOVED lines=11> */
.L_x_5163:
[----:B------:R-:W-:Y:S05]  /*3b20*/  BSYNC B1 ;  /* 0x0000000000017941 */ /* 0x000fea0003800000 */
.L_x_5162:
        /* <DEDUP_REMOVED lines=9> */
.L_x_5165:
[----:B------:R-:W-:Y:S05]  /*3bc0*/  BSYNC B1 ;  /* 0x0000000000017941 */ /* 0x000fea0003800000 */
.L_x_5164:
        /* <DEDUP_REMOVED lines=20> */
.L_x_5167:
[----:B------:R-:W-:Y:S05]  /*3d10*/  BSYNC B1 ;  /* 0x0000000000017941 */ /* 0x000fea0003800000 */
.L_x_5166:
        /* <DEDUP_REMOVED lines=9> */
.L_x_5169:
[----:B------:R-:W-:Y:S05]  /*3db0*/  BSYNC B1 ;  /* 0x0000000000017941 */ /* 0x000fea0003800000 */
.L_x_5168:
        /* <DEDUP_REMOVED lines=14> */
.L_x_5171:
[----:B------:R-:W-:Y:S05]  /*3ea0*/  BSYNC B1 ;  /* 0x0000000000017941 */ /* 0x000fea0003800000 */
.L_x_5170:
        /* <DEDUP_REMOVED lines=16> */
.L_x_5173:
[----:B------:R-:W-:Y:S05]  /*3fb0*/  BSYNC B1 ;  /* 0x0000000000017941 */ /* 0x000fea0003800000 */
.L_x_5172:
        /* <DEDUP_REMOVED lines=24> */
.L_x_5175:
[----:B------:R-:W-:Y:S05]  /*4140*/  BSYNC B1 ;  /* 0x0000000000017941 */ /* 0x000fea0003800000 */
.L_x_5174:
[C---:B------:R-:W-:Y:S01]  /*4150*/  SEL R167, R225.reuse, R163, P1 ;  /* 0x000000a3e1a77207 */ /* 0x040fe20000800000 */
[----:B------:R-:W-:Y:S01]  /*4160*/  BSSY B1, `(.L_x_5176) ;  /* 0x0000015000017945 */ /* 0x000fe20003800000 */
[----:B------:R-:W-:Y:S02]  /*4170*/  @!P4 ISETP.NE.U32.AND P5, PT, RZ, c[0x0][0x218], PT ;  /* 0x00008600ff00ca0c */ /* 0x000fe40003fa5070 */
[----:B------:R-:W-:Y:S01]  /*4180*/  @!P4 ISETP.NE.U32.AND P2, PT, RZ, c[0x0][0x218], PT ;  /* 0x00008600ff00ca0c */ /* 0x000fe20003f45070 */
[----:B------:R0:W-:Y:S01]  /*4190*/  @P0 STG.E.128 [R192.64+0x10], R164 ;  /* 0x000010a4c0000986 */ /* 0x0001e2000c101d04 */
[----:B------:R-:W-:Y:S02]  /*41a0*/  @!P4 ISETP.NE.AND.EX P5, PT, RZ, c[0x0][0x21c], PT, P5 ;  /* 0x00008700ff00ca0c */ /* 0x000fe40003fa5350 */
[----:B------:R-:W-:Y:S01]  /*41b0*/  @!P4 ISETP.NE.AND.EX P2, PT, RZ, c[0x0][0x21c], PT, P2 ;  /* 0x00008700ff00ca0c */ /* 0x000fe20003f45320 */
[----:B0-----:R-:W-:Y:S01]  /*41c0*/  @P3 FMUL.FTZ R166, R225, c[0x0][0x1ec] ;  /* 0x00007b00e1a63a20 */ /* 0x001fe20000410000 */
[----:B------:R-:W-:-:S02]  /*41d0*/  @P3 MOV R164, 0x10 ;  /* 0x0000001000a43802 */ /* 0x000fc40000000f00 */
[----:B------:R-:W-:Y:S02]  /*41e0*/  @P3 IADD3 R165, R216, 0x40, RZ ;  /* 0x00000040d8a53810 */ /* 0x000fe40007ffe0ff */
        /* <DEDUP_REMOVED lines=12> */
.L_x_5177:
[----:B------:R-:W-:Y:S05]  /*42b0*/  BSYNC B1 ;  /* 0x0000000000017941 */ /* 0x000fea0003800000 */
.L_x_5176:
        /* <DEDUP_REMOVED lines=9> */
.L_x_5179:
[----:B------:R-:W-:Y:S05]  /*4350*/  BSYNC B1 ;  /* 0x0000000000017941 */ /* 0x000fea0003800000 */
.L_x_5178:
        /* <DEDUP_REMOVED lines=19> */
.L_x_5181:
[----:B------:R-:W-:Y:S05]  /*4490*/  BSYNC B1 ;  /* 0x0000000000017941 */ /* 0x000fea0003800000 */
.L_x_5180:
        /* <DEDUP_REMOVED lines=9> */
.L_x_5183:
[----:B------:R-:W-:Y:S05]  /*4530*/  BSYNC B1 ;  /* 0x0000000000017941 */ /* 0x000fea0003800000 */
.L_x_5182:
        /* <DEDUP_REMOVED lines=20> */
.L_x_5185:
[----:B------:R-:W-:Y:S05]  /*4680*/  BSYNC B1 ;  /* 0x0000000000017941 */ /* 0x000fea0003800000 */
.L_x_5184:
        /* <DEDUP_REMOVED lines=9> */
.L_x_5187:
[----:B------:R-:W-:Y:S05]  /*4720*/  BSYNC B1 ;  /* 0x0000000000017941 */ /* 0x000fea0003800000 */
.L_x_5186:
        /* <DEDUP_REMOVED lines=14> */
.L_x_5189:
[----:B------:R-:W-:Y:S05]  /*4810*/  BSYNC B1 ;  /* 0x0000000000017941 */ /* 0x000fea0003800000 */
.L_x_5188:
[----:B------:R-:W-:Y:S01]  /*4820*/  @P3 PRMT R38, R192, 0x7610, R38 ;  /* 0x00007610c0263816 */ /* 0x000fe20000000026 */
[----:B------:R-:W-:Y:S01]  /*4830*/  @P3 FMUL.FTZ R228, R225, c[0x0][0x1ec] ;  /* 0x00007b00e1e43a20 */ /* 0x000fe20000410000 */
[----:B------:R-:W-:Y:S01]  /*4840*/  @P0 IADD3 R192, R178, 0x60, RZ ;  /* 0x00000060b2c00810 */ /* 0x000fe20007ffe0ff */
[----:B------:R-:W-:Y:S01]  /*4850*/  BSSY B1, `(.L_x_5190) ;  /* 0x0000018000017945 */ /* 0x000fe20003800000 */
[----:B------:R-:W-:Y:S02]  /*4860*/  @P3 PRMT R38, R38, 0x5410, R193 ;  /* 0x0000541026263816 */ /* 0x000fe400000000c1 */
[----:B------:R-:W-:Y:S02]  /*4870*/  @P0 MOV R193, 0x20 ;  /* 0x0000002000c10802 */ /* 0x000fe40000000f00 */
[----:B------:R-:W-:Y:S02]  /*4880*/  @!P4 ISETP.NE.U32.AND P2, PT, RZ, c[0x0][0x218], PT ;  /* 0x00008600ff00ca0c */ /* 0x000fe40003f45070 */
[----:B------:R-:W-:Y:S01]  /*4890*/  SEL R164, R164, R32, P1 ;  /* 0x00000020a4a47207 */ /* 0x000fe20000800000 */
[----:B------:R-:W-:Y:S01]  /*48a0*/  @P0 IMAD.WIDE.U32 R192, R192, R193, c[0x0][0x258] ;  /* 0x00009600c0c00625 */ /* 0x000fe200078e00c1 */
[----:B------:R-:W-:-:S02]  /*48b0*/  SEL R165, R165, R33, P1 ;  /* 0x00000021a5a57207 */ /* 0x000fc40000800000 */
[----:B------:R-:W-:Y:S02]  /*48c0*/  SEL R166, R166, R34, P1 ;  /* 0x00000022a6a67207 */ /* 0x000fe40000800000 */
[----:B------:R-:W-:Y:S02]  /*48d0*/  SEL R167, R167, R35, P1 ;  /* 0x00000023a7a77207 */ /* 0x000fe40000800000 */
[----:B------:R-:W-:Y:S02]  /*48e0*/  @P3 F2FP.BF16.PACK_AB R228, RZ, R228 ;  /* 0x000000e4ffe4323e */ /* 0x000fe400000010ff */
[----:B------:R-:W-:Y:S01]  /*48f0*/  @!P4 ISETP.NE.AND.EX P2, PT, RZ, c[0x0][0x21c], PT, P2 ;  /* 0x00008700ff00ca0c */ /* 0x000fe20003f45320 */
[----:B------:R0:W-:Y:S01]  /*4900*/  @P0 STG.E.128 [R192.64], R164 ;  /* 0x000000a4c0000986 */ /* 0x0001e2000c101d04 */
[----:B------:R-:W-:Y:S02]  /*4910*/  @P3 PRMT R39, R228, 0x7610, R39 ;  /* 0x00007610e4273816 */ /* 0x000fe40000000027 */
[----:B0-----:R-:W-:-:S02]  /*4920*/  SEL R166, R225, R162, P1 ;  /* 0x000000a2e1a67207 */ /* 0x001fc40000800000 */
        /* <DEDUP_REMOVED lines=10> */
.L_x_5191:
[----:B------:R-:W-:Y:S05]  /*49d0*/  BSYNC B1 ;  /* 0x0000000000017941 */ /* 0x000fea0003800000 */
.L_x_5190:
        /* <DEDUP_REMOVED lines=21> */
.L_x_5193:
[----:B------:R-:W-:Y:S05]  /*4b30*/  BSYNC B1 ;  /* 0x0000000000017941 */ /* 0x000fea0003800000 */
.L_x_5192:
[C---:B------:R-:W-:Y:S01]  /*4b40*/  SEL R32, R164.reuse, R32, P1 ;  /* 0x00000020a4207207 */ /* 0x040fe20000800000 */
[----:B------:R-:W-:Y:S01]  /*4b50*/  @P3 FMUL.FTZ R164, R164, c[0x0][0x1ec] ;  /* 0x00007b00a4a43a20 */ /* 0x000fe20000410000 */
[----:B------:R-:W-:Y:S01]  /*4b60*/  @!P4 ISETP.NE.U32.AND P5, PT, RZ, c[0x0][0x218], PT ;  /* 0x00008600ff00ca0c */ /* 0x000fe20003fa5070 */
[----:B------:R-:W-:Y:S01]  /*4b70*/  BSSY B1, `(.L_x_5194) ;  /* 0x000000d000017945 */ /* 0x000fe20003800000 */
[----:B------:R-:W-:Y:S02]  /*4b80*/  @!P4 ISETP.NE.AND.EX P2, PT, RZ, c[0x0][0x21c], PT, P2 ;  /* 0x00008700ff00ca0c */ /* 0x000fe40003f45320 */
        /* <DEDUP_REMOVED lines=11> */
.L_x_5195:
[----:B------:R-:W-:Y:S05]  /*4c40*/  BSYNC B1 ;  /* 0x0000000000017941 */ /* 0x000fea0003800000 */
.L_x_5194:
[----:B------:R-:W-:Y:S01]  /*4c50*/  BSSY B1, `(.L_x_5196) ;  /* 0x000000b000017945 */ /* 0x000fe20003800000 */
[C---:B------:R-:W-:Y:S01]  /*4c60*/  SEL R33, R164.reuse, R33, P1 ;  /* 0x00000021a4217207 */ /* 0x040fe20000800000 */
[----:B------:R-:W-:Y:S01]  /*4c70*/  @P3 FMUL.FTZ R164, R164, c[0x0][0x1ec] ;  /* 0x00007b00a4a43a20 */ /* 0x000fe20000410000 */
        /* <DEDUP_REMOVED lines=8> */
.L_x_5197:
[----:B------:R-:W-:Y:S05]  /*4d00*/  BSYNC B1 ;  /* 0x0000000000017941 */ /* 0x000fea0003800000 */
.L_x_5196:
[----:B------:R-:W-:Y:S01]  /*4d10*/  @P3 FMUL.FTZ R165, R166, c[0x0][0x1ec] ;  /* 0x00007b00a6a53a20 */ /* 0x000fe20000410000 */
[----:B------:R-:W-:Y:S01]  /*4d20*/  @!P4 ISETP.NE.U32.AND P5, PT, RZ, c[0x0][0x218], PT ;  /* 0x00008600ff00ca0c */ /* 0x000fe20003fa5070 */
[----:B------:R-:W-:Y:S01]  /*4d30*/  BSSY B1, `(.L_x_5198) ;  /* 0x0000011000017945 */ /* 0x000fe20003800000 */
[----:B------:R-:W-:Y:S02]  /*4d40*/  @P3 F2FP.BF16.PACK_AB R164, RZ, R164 ;  /* 0x000000a4ffa4323e */ /* 0x000fe400000010ff */
[----:B------:R-:W-:Y:S02]  /*4d50*/  @P3 F2FP.BF16.PACK_AB R165, RZ, R165 ;  /* 0x000000a5ffa5323e */ /* 0x000fe400000010ff */
[----:B------:R-:W-:Y:S02]  /*4d60*/  @!P4 ISETP.NE.U32.AND P2, PT, RZ, c[0x0][0x218], PT ;  /* 0x00008600ff00ca0c */ /* 0x000fe40003f45070 */
[----:B------:R-:W-:Y:S02]  /*4d70*/  @!P4 ISETP.NE.AND.EX P5, PT, RZ, c[0x0][0x21c], PT, P5 ;  /* 0x00008700ff00ca0c */ /* 0x000fe40003fa5350 */
[----:B------:R-:W-:-:S02]  /*4d80*/  @P3 PRMT R36, R36, 0x5410, R164 ;  /* 0x0000541024243816 */ /* 0x000fc400000000a4 */
[----:B------:R-:W-:Y:S02]  /*4d90*/  SEL R34, R166, R34, P1 ;  /* 0x00000022a6227207 */ /* 0x000fe40000800000 */
        /* <DEDUP_REMOVED lines=10> */
.L_x_5199:
[----:B------:R-:W-:Y:S05]  /*4e40*/  BSYNC B1 ;  /* 0x0000000000017941 */ /* 0x000fea0003800000 */
.L_x_5198:
        /* <DEDUP_REMOVED lines=11> */
.L_x_5201:
[----:B------:R-:W-:Y:S05]  /*4f00*/  BSYNC B1 ;  /* 0x0000000000017941 */ /* 0x000fea0003800000 */
.L_x_5200:
        /* <DEDUP_REMOVED lines=19> */
.L_x_5203:
[----:B------:R-:W-:Y:S05]  /*5040*/  BSYNC B1 ;  /* 0x0000000000017941 */ /* 0x000fea0003800000 */
.L_x_5202:
        /* <DEDUP_REMOVED lines=11> */
.L_x_5205:
[----:B------:R-:W-:Y:S05]  /*5100*/  BSYNC B1 ;  /* 0x0000000000017941 */ /* 0x000fea0003800000 */
.L_x_5204:
[----:B------:R-:W-:Y:S01]  /*5110*/  @P3 FMUL.FTZ R165, R166, c[0x0][0x1ec] ;  /* 0x00007b00a6a53a20 */ /* 0x000fe20000410000 */
[----:B------:R-:W-:Y:S01]  /*5120*/  @!P4 ISETP.NE.U32.AND P2, PT, RZ, c[0x0][0x218], PT ;  /* 0x00008600ff00ca0c */ /* 0x000fe20003f45070 */
[----:B------:R-:W-:Y:S01]  /*5130*/  BSSY B1, `(.L_x_5206) ;  /* 0x000000f000017945 */ /* 0x000fe20003800000 */
[----:B------:R-:W-:Y:S02]  /*5140*/  @P3 F2FP.BF16.PACK_AB R164, RZ, R164 ;  /* 0x000000a4ffa4323e */ /* 0x000fe400000010ff */
[----:B------:R-:W-:Y:S02]  /*5150*/  @P3 F2FP.BF16.PACK_AB R165, RZ, R165 ;  /* 0x000000a5ffa5323e */ /* 0x000fe400000010ff */
[----:B------:R-:W-:Y:S02]  /*5160*/  @!P4 ISETP.NE.AND.EX P2, PT, RZ, c[0x0][0x21c], PT, P2 ;  /* 0x00008700ff00ca0c */ /* 0x000fe40003f45320 */
[----:B------:R-:W-:Y:S02]  /*5170*/  @P3 PRMT R38, R38, 0x5410, R164 ;  /* 0x0000541026263816 */ /* 0x000fe400000000a4 */
[----:B------:R-:W-:-:S02]  /*5180*/  SEL R162, R166, R162, P1 ;  /* 0x000000a2a6a27207 */ /* 0x000fc40000800000 */
        /* <DEDUP_REMOVED lines=9> */
.L_x_5207:
[----:B------:R-:W-:Y:S05]  /*5220*/  BSYNC B1 ;  /* 0x0000000000017941 */ /* 0x000fea0003800000 */
.L_x_5206:
[C---:B------:R-:W-:Y:S01]  /*5230*/  SEL R163, R164.reuse, R163, P1 ;  /* 0x000000a3a4a37207 */ /* 0x040fe20000800000 */
[----:B------:R-:W-:Y:S01]  /*5240*/  @P3 FMUL.FTZ R164, R164, c[0x0][0x1ec] ;  /* 0x00007b00a4a43a20 */ /* 0x000fe20000410000 */
[----:B------:R-:W-:-:S04]  /*5250*/  @P0 MOV R165, 0x20 ;  /* 0x0000002000a50802 */ /* 0x000fc80000000f00 */
[----:B------:R-:W-:-:S04]  /*5260*/  @P3 F2FP.BF16.PACK_AB R164, RZ, R164 ;  /* 0x000000a4ffa4323e */ /* 0x000fc800000010ff */
[----:B------:R-:W-:Y:S02]  /*5270*/  @P3 PRMT R39, R39, 0x5410, R164 ;  /* 0x0000541027273816 */ /* 0x000fe400000000a4 */
[----:B------:R-:W-:-:S05]  /*5280*/  @P0 IADD3 R164, R178, 0x80, RZ ;  /* 0x00000080b2a40810 */ /* 0x000fca0007ffe0ff */
[----:B------:R-:W-:-:S05]  /*5290*/  @P0 IMAD.WIDE.U32 R164, R164, R165, c[0x0][0x258] ;  /* 0x00009600a4a40625 */ /* 0x000fca00078e00a5 */
[----:B------:R-:W-:Y:S04]  /*52a0*/  @P0 STG.E.128 [R164.64], R32 ;  /* 0x00000020a4000986 */ /* 0x000fe8000c101d04 */
[----:B------:R0:W-:Y:S02]  /*52b0*/  @P0 STG.E.128 [R164.64+0x10], R160 ;  /* 0x000010a0a4000986 */ /* 0x0001e4000c101d04 */
[----:B0-----:R-:W-:Y:S02]  /*52c0*/  @P3 IADD3 R164, R216, 0x80, RZ ;  /* 0x00000080d8a43810 */ /* 0x001fe40007ffe0ff */
[----:B------:R-:W-:-:S05]  /*52d0*/  @P3 MOV R165, 0x10 ;  /* 0x0000001000a53802 */ /* 0x000fca0000000f00 */
[----:B------:R-:W-:-:S05]  /*52e0*/  @P3 IMAD.WIDE.U32 R164, R164, R165, c[0x0][0x248] ;  /* 0x00009200a4a43625 */ /* 0x000fca00078e00a5 */
[----:B------:R0:W-:Y:S02]  /*52f0*/  @P3 STG.E.128 [R164.64], R36 ;  /* 0x00000024a4003986 */ /* 0x0001e4000c101d04 */
[----:B0-----:R-:W-:-:S04]  /*5300*/  MOV R164, c[0x0][0x160] ;  /* 0x0000580000a47a02 */ /* 0x001fc80000000f00 */
[----:B------:R-:W-:-:S04]  /*5310*/  LEA R180, R164, R180, 0x2 ;  /* 0x000000b4a4b47211 */ /* 0x000fc800078e10ff */
[----:B------:R-:W-:-:S13]  /*5320*/  ISETP.GE.AND P0, PT, R180, c[0x0][0x164], PT ;  /* 0x00005900b4007a0c */ /* 0x000fda0003f06270 */
[----:B--2---:R-:W-:Y:S01]  /*5330*/  @P0 CALL.REL.NOINC `(.L_x_5122) ;  /* 0x0000001000000944 */ /* 0x004fe20003c00000 */
[----:B------:R-:W-:Y:S05]  /*5340*/  BRA `(.L_x_5208) ;  /* 0xffffb6e000007947 */ /* 0x000fea000383ffff */
.L_x_5122:
[----:B------:R-:W-:Y:S05]  /*5350*/  BSYNC B0 ;  /* 0x0000000000007941 */ /* 0x000fea0003800000 */
.L_x_5120:
        /* <DEDUP_REMOVED lines=220> */
.L_x_5126:
[----:B------:R-:W-:Y:S01]  /*6120*/  HFMA2.MMA R166, -RZ, RZ, 0, 5.9604644775390625e-08 ;  /* 0x00000001ffa67435 */ /* 0x000fe200000001ff */
[----:B------:R-:W-:-:S02]  /*6130*/  MOV R165, R218 ;  /* 0x000000da00a57202 */ /* 0x000fc40000000f00 */
[----:B------:R-:W-:Y:S02]  /*6140*/  MOV R228, 0x1f ;  /* 0x0000001f00e47802 */ /* 0x000fe40000000f00 */
[----:B------:R-:W-:Y:S02]  /*6150*/  MOV R227, 0xffffffff ;  /* 0xffffffff00e37802 */ /* 0x000fe40000000f00 */
[----:B------:R-:W-:Y:S02]  /*6160*/  MOV R164, 0x6180 ;  /* 0x0000618000a47802 */ /* 0x000fe40000000f00 */
[----:B--2--5:R-:W-:Y:S05]  /*6170*/  CALL.REL.NOINC `($__internal_63_$__cuda_sm70_shflsync_bfly_p) ;  /* 0x0000046000007944 */ /* 0x024fea0003c00000 */
[----:B-1----:R-:W-:Y:S01]  /*6180*/  MOV R167, R166 ;  /* 0x000000a600a77202 */ /* 0x002fe20000000f00 */
[----:B------:R-:W-:Y:S05]  /*6190*/  BRA `(.L_x_5209) ;  /* 0xffffc47000007947 */ /* 0x000fea000383ffff */
.L_x_5127:
[----:B------:R-:W-:Y:S01]  /*61a0*/  HFMA2.MMA R166, -RZ, RZ, 0, 5.9604644775390625e-08 ;  /* 0x00000001ffa67435 */ /* 0x000fe200000001ff */
[----:B------:R-:W-:Y:S02]  /*61b0*/  MOV R165, R217 ;  /* 0x000000d900a57202 */ /* 0x000fe40000000f00 */
[----:B------:R-:W-:Y:S02]  /*61c0*/  MOV R228, 0x1f ;  /* 0x0000001f00e47802 */ /* 0x000fe40000000f00 */
[----:B------:R-:W-:-:S02]  /*61d0*/  MOV R227, 0xffffffff ;  /* 0xffffffff00e37802 */ /* 0x000fc40000000f00 */
[----:B------:R-:W-:Y:S02]  /*61e0*/  MOV R164, 0x6200 ;  /* 0x0000620000a47802 */ /* 0x000fe40000000f00 */
[----:B012--5:R-:W-:Y:S05]  /*61f0*/  CALL.REL.NOINC `($__internal_63_$__cuda_sm70_shflsync_bfly_p) ;  /* 0x000003e000007944 */ /* 0x027fea0003c00000 */
[----:B------:R-:W-:Y:S01]  /*6200*/  FADD.FTZ R218, R167, R218 ;  /* 0x000000daa7da7221 */ /* 0x000fe20000010000 */
[----:B------:R-:W-:Y:S01]  /*6210*/  MOV R228, 0x1f ;  /* 0x0000001f00e47802 */ /* 0x000fe20000000f00 */
[----:B-1----:R-:W-:Y:S01]  /*6220*/  FADD.FTZ R217, R217, R166 ;  /* 0x000000a6d9d97221 */ /* 0x002fe20000010000 */
[----:B------:R-:W-:Y:S01]  /*6230*/  HFMA2.MMA R166, -RZ, RZ, 0, 1.1920928955078125e-07 ;  /* 0x00000002ffa67435 */ /* 0x000fe200000001ff */
[----:B------:R-:W-:Y:S02]  /*6240*/  MOV R227, 0xffffffff ;  /* 0xffffffff00e37802 */ /* 0x000fe40000000f00 */
[----:B------:R-:W-:Y:S02]  /*6250*/  MOV R165, R218 ;  /* 0x000000da00a57202 */ /* 0x000fe40000000f00 */
[----:B------:R-:W-:Y:S02]  /*6260*/  MOV R164, 0x6280 ;  /* 0x0000628000a47802 */ /* 0x000fe40000000f00 */
[----:B------:R-:W-:Y:S05]  /*6270*/  CALL.REL.NOINC `($__internal_63_$__cuda_sm70_shflsync_bfly_p) ;  /* 0x0000036000007944 */ /* 0x000fea0003c00000 */
[----:B-1----:R-:W-:Y:S01]  /*6280*/  MOV R167, R166 ;  /* 0x000000a600a77202 */ /* 0x002fe20000000f00 */
[----:B------:R-:W-:Y:S01]  /*6290*/  HFMA2.MMA R166, -RZ, RZ, 0, 1.1920928955078125e-07 ;  /* 0x00000002ffa67435 */ /* 0x000fe200000001ff */
[----:B------:R-:W-:-:S02]  /*62a0*/  MOV R165, R217 ;  /* 0x000000d900a57202 */ /* 0x000fc40000000f00 */
[----:B------:R-:W-:Y:S02]  /*62b0*/  MOV R228, 0x1f ;  /* 0x0000001f00e47802 */ /* 0x000fe40000000f00 */
[----:B------:R-:W-:Y:S02]  /*62c0*/  MOV R227, 0xffffffff ;  /* 0xffffffff00e37802 */ /* 0x000fe40000000f00 */
[----:B------:R-:W-:Y:S02]  /*62d0*/  MOV R164, 0x62f0 ;  /* 0x000062f000a47802 */ /* 0x000fe40000000f00 */
[----:B------:R-:W-:Y:S05]  /*62e0*/  CALL.REL.NOINC `($__internal_63_$__cuda_sm70_shflsync_bfly_p) ;  /* 0x000002f000007944 */ /* 0x000fea0003c00000 */
[----:B------:R-:W-:Y:S01]  /*62f0*/  FADD.FTZ R218, R167, R218 ;  /* 0x000000daa7da7221 */ /* 0x000fe20000010000 */
[----:B------:R-:W-:Y:S01]  /*6300*/  MOV R228, 0x1f ;  /* 0x0000001f00e47802 */ /* 0x000fe20000000f00 */
[----:B-1----:R-:W-:Y:S01]  /*6310*/  FADD.FTZ R217, R217, R166 ;  /* 0x000000a6d9d97221 */ /* 0x002fe20000010000 */
[----:B------:R-:W-:Y:S01]  /*6320*/  HFMA2.MMA R166, -RZ, RZ, 0, 2.384185791015625e-07 ;  /* 0x00000004ffa67435 */ /* 0x000fe200000001ff */
[----:B------:R-:W-:Y:S02]  /*6330*/  MOV R227, 0xffffffff ;  /* 0xffffffff00e37802 */ /* 0x000fe40000000f00 */
[----:B------:R-:W-:-:S02]  /*6340*/  MOV R165, R218 ;  /* 0x000000da00a57202 */ /* 0x000fc40000000f00 */
[----:B------:R-:W-:Y:S02]  /*6350*/  MOV R164, 0x6370 ;  /* 0x0000637000a47802 */ /* 0x000fe40000000f00 */
[----:B------:R-:W-:Y:S05]  /*6360*/  CALL.REL.NOINC `($__internal_63_$__cuda_sm70_shflsync_bfly_p) ;  /* 0x0000027000007944 */ /* 0x000fea0003c00000 */
[----:B-1----:R-:W-:Y:S01]  /*6370*/  MOV R167, R166 ;  /* 0x000000a600a77202 */ /* 0x002fe20000000f00 */
[----:B------:R-:W-:Y:S01]  /*6380*/  HFMA2.MMA R166, -RZ, RZ, 0, 2.384185791015625e-07 ;  /* 0x00000004ffa67435 */ /* 0x000fe200000001ff */
[----:B------:R-:W-:Y:S02]  /*6390*/  MOV R165, R217 ;  /* 0x000000d900a57202 */ /* 0x000fe40000000f00 */
[----:B------:R-:W-:Y:S02]  /*63a0*/  MOV R228, 0x1f ;  /* 0x0000001f00e47802 */ /* 0x000fe40000000f00 */
[----:B------:R-:W-:Y:S02]  /*63b0*/  MOV R227, 0xffffffff ;  /* 0xffffffff00e37802 */ /* 0x000fe40000000f00 */
[----:B------:R-:W-:Y:S02]  /*63c0*/  MOV R164, 0x63e0 ;  /* 0x000063e000a47802 */ /* 0x000fe40000000f00 */
[----:B------:R-:W-:Y:S05]  /*63d0*/  CALL.REL.NOINC `($__internal_63_$__cuda_sm70_shflsync_bfly_p) ;  /* 0x0000020000007944 */ /* 0x000fea0003c00000 */
[----:B------:R-:W-:Y:S01]  /*63e0*/  FADD.FTZ R167, R167, R218 ;  /* 0x000000daa7a77221 */ /* 0x000fe20000010000 */
[----:B------:R-:W-:Y:S01]  /*63f0*/  MOV R228, 0x1f ;  /* 0x0000001f00e47802 */ /* 0x000fe20000000f00 */
[----:B-1----:R-:W-:Y:S01]  /*6400*/  FADD.FTZ R192, R217, R166 ;  /* 0x000000a6d9c07221 */ /* 0x002fe20000010000 */
[----:B------:R-:W-:Y:S01]  /*6410*/  HFMA2.MMA R166, -RZ, RZ, 0, 4.76837158203125e-07 ;  /* 0x00000008ffa67435 */ /* 0x000fe200000001ff */
[----:B------:R-:W-:-:S02]  /*6420*/  MOV R227, 0xffffffff ;  /* 0xffffffff00e37802 */ /* 0x000fc40000000f00 */
[----:B------:R-:W-:Y:S02]  /*6430*/  MOV R165, R167 ;  /* 0x000000a700a57202 */ /* 0x000fe40000000f00 */
[----:B------:R-:W-:Y:S02]  /*6440*/  MOV R164, 0x6460 ;  /* 0x0000646000a47802 */ /* 0x000fe40000000f00 */
[----:B------:R-:W-:Y:S05]  /*6450*/  CALL.REL.NOINC `($__internal_63_$__cuda_sm70_shflsync_bfly_p) ;  /* 0x0000018000007944 */ /* 0x000fea0003c00000 */
[----:B-1----:R-:W-:Y:S01]  /*6460*/  MOV R193, R166 ;  /* 0x000000a600c17202 */ /* 0x002fe20000000f00 */
[----:B------:R-:W-:Y:S01]  /*6470*/  HFMA2.MMA R166, -RZ, RZ, 0, 4.76837158203125e-07 ;  /* 0x00000008ffa67435 */ /* 0x000fe200000001ff */
[----:B------:R-:W-:Y:S02]  /*6480*/  MOV R165, R192 ;  /* 0x000000c000a57202 */ /* 0x000fe40000000f00 */
[----:B------:R-:W-:Y:S02]  /*6490*/  MOV R228, 0x1f ;  /* 0x0000001f00e47802 */ /* 0x000fe40000000f00 */
[----:B------:R-:W-:Y:S02]  /*64a0*/  MOV R227, 0xffffffff ;  /* 0xffffffff00e37802 */ /* 0x000fe40000000f00 */
[----:B------:R-:W-:-:S02]  /*64b0*/  MOV R164, 0x64d0 ;  /* 0x000064d000a47802 */ /* 0x000fc40000000f00 */
[----:B------:R-:W-:Y:S05]  /*64c0*/  CALL.REL.NOINC `($__internal_63_$__cuda_sm70_shflsync_bfly_p) ;  /* 0x0000011000007944 */ /* 0x000fea0003c00000 */
[----:B------:R-:W-:Y:S01]  /*64d0*/  FADD.FTZ R167, R193, R167 ;  /* 0x000000a7c1a77221 */ /* 0x000fe20000010000 */
[----:B------:R-:W-:Y:S01]  /*64e0*/  MOV R228, 0x1f ;  /* 0x0000001f00e47802 */ /* 0x000fe20000000f00 */
[----:B-1----:R-:W-:Y:S01]  /*64f0*/  FADD.FTZ R192, R192, R166 ;  /* 0x000000a6c0c07221 */ /* 0x002fe20000010000 */
[----:B------:R-:W-:Y:S01]  /*6500*/  HFMA2.MMA R166, -RZ, RZ, 0, 9.5367431640625e-07 ;  /* 0x00000010ffa67435 */ /* 0x000fe200000001ff */
[----:B------:R-:W-:-:S02]  /*6510*/  MOV R227, 0xffffffff ;  /* 0xffffffff00e37802 */ /* 0x000fc40000000f00 */
[----:B------:R-:W-:Y:S02]  /*6520*/  MOV R165, R167 ;  /* 0x000000a700a57202 */ /* 0x000fe40000000f00 */
[----:B------:R-:W-:Y:S02]  /*6530*/  MOV R164, 0x6550 ;  /* 0x0000655000a47802 */ /* 0x000fe40000000f00 */
[----:B------:R-:W-:Y:S05]  /*6540*/  CALL.REL.NOINC `($__internal_63_$__cuda_sm70_shflsync_bfly_p) ;  /* 0x0000009000007944 */ /* 0x000fea0003c00000 */
[----:B-1----:R-:W-:Y:S01]  /*6550*/  MOV R193, R166 ;  /* 0x000000a600c17202 */ /* 0x002fe20000000f00 */
[----:B------:R-:W-:Y:S01]  /*6560*/  HFMA2.MMA R166, -RZ, RZ, 0, 9.5367431640625e-07 ;  /* 0x00000010ffa67435 */ /* 0x000fe200000001ff */
[----:B------:R-:W-:Y:S02]  /*6570*/  MOV R165, R192 ;  /* 0x000000c000a57202 */ /* 0x000fe40000000f00 */
[----:B------:R-:W-:Y:S02]  /*6580*/  MOV R228, 0x1f ;  /* 0x0000001f00e47802 */ /* 0x000fe40000000f00 */
[----:B------:R-:W-:Y:S02]  /*6590*/  MOV R227, 0xffffffff ;  /* 0xffffffff00e37802 */ /* 0x000fe40000000f00 */
[----:B------:R-:W-:-:S02]  /*65a0*/  MOV R164, 0x65c0 ;  /* 0x000065c000a47802 */ /* 0x000fc40000000f00 */
[----:B------:R-:W-:Y:S05]  /*65b0*/  CALL.REL.NOINC `($__internal_63_$__cuda_sm70_shflsync_bfly_p) ;  /* 0x0000002000007944 */ /* 0x000fea0003c00000 */
[----:B-1----:R-:W-:Y:S01]  /*65c0*/  MOV R164, R166 ;  /* 0x000000a600a47202 */ /* 0x002fe20000000f00 */
[----:B------:R-:W-:Y:S05]  /*65d0*/  BRA `(.L_x_5210) ;  /* 0xffffc15000007947 */ /* 0x000fea000383ffff */
        .weak           $__internal_63_$__cuda_sm70_shflsync_bfly_p
        .type           $__internal_63_$__cuda_sm70_shflsync_bfly_p,@function
        .size           $__internal_63_$__cuda_sm70_shflsync_bfly_p,(.L_x_14945 - $__internal_63_$__cuda_sm70_shflsync_bfly_p)
$__internal_63_$__cuda_sm70_shflsync_bfly_p:
[----:B------:R-:W-:Y:S04]  /*65e0*/  WARPSYNC R227 ;  /* 0x000000e300007348 */ /* 0x000fe80003800000 */
[----:B------:R0:W1:Y:S02]  /*65f0*/  SHFL.BFLY PT, R166, R165, R166, R228 ;  /* 0x0c0000a6a5a67389 */ /* 0x00006400000e00e4 */
[----:B0-----:R-:W-:-:S06]  /*6600*/  HFMA2.MMA R165, -RZ, RZ, 0, 0 ;  /* 0x00000000ffa57435 */ /* 0x001fcc00000001ff */
[----:B------:R-:W-:Y:S05]  /*6610*/  RET.REL.NODEC R164 `(_ZN10layer_norm13ln_bwd_kernelINS_13Kernel_traitsI13__nv_bfloat16S2_fS2_fjLj1280ELj1ELj4ELj1ELj16ENS_18Kernel_traits_baseILj1280ES2_S2_fS2_fjLj128EEEEELb0ELb0ELb1ELb1EEEvNS_9BwdParamsE) ;  /* 0xffff99e0a4007950 */ /* 0x000fea0003c3ffff */
.L_x_5211:
        /* <DEDUP_REMOVED lines=14> */
.L_x_14945:


//--------------------- .text._ZN10layer_norm13ln_bwd_kernelINS_13Kernel_traitsI13__nv_bfloat16S2_fS2_fjLj1280ELj1ELj4ELj1ELj16ENS_18Kernel_traits_baseILj1280ES2_S2_fS2_fjLj128EEEEELb0ELb1ELb0ELb0EEEvNS_9BwdParamsE --------------------------
	.section	.text._ZN10layer_norm13ln_bwd_kernelINS_13Kernel_traitsI13__nv_bfloat16S2_fS2_fjLj1280ELj1ELj4ELj1ELj16ENS_18Kernel_traits_baseILj1280ES2_S2_fS2_fjLj128EEEEELb0ELb1ELb0ELb0EEEvNS_9BwdParamsE,"ax",@progbits
	.sectioninfo	@"SHI_REGISTERS=255"
	.align	128
        .global         _ZN10layer_norm13ln_bwd_kernelINS_13Kernel_traitsI13__nv_bfloat16S2_fS2_fjLj1280ELj1ELj4ELj1ELj16ENS_18Kernel_traits_baseILj1280ES2_S2_fS2_fjLj128EEEEELb0ELb1ELb0ELb0EEEvNS_9BwdParamsE
        .type           _ZN10layer_norm13ln_bwd_kernelINS_13Kernel_traitsI13__nv_bfloat16S2_fS2_fjLj1280ELj1ELj4ELj1ELj16ENS_18Kernel_traits_baseILj1280ES2_S2_fS2_fjLj128EEEEELb0ELb1ELb0ELb0EEEvNS_9BwdParamsE,@function
        .size           _ZN10layer_norm13ln_bwd_kernelINS_13Kernel_traitsI13__nv_bfloat16S2_fS2_fjLj1280ELj1ELj4ELj1ELj16ENS_18Kernel_traits_baseILj1280ES2_S2_fS2_fjLj128EEEEELb0ELb1ELb0ELb0EEEvNS_9BwdParamsE,(.L_x_14946 - _ZN10layer_norm13ln_bwd_kernelINS_13Kernel_traitsI13__nv_bfloat16S2_fS2_fjLj1280ELj1ELj4ELj1ELj16ENS_18Kernel_traits_baseILj1280ES2_S2_fS2_fjLj128EEEEELb0ELb1ELb0ELb0EEEvNS_9BwdParamsE)
        .other          _ZN10layer_norm13ln_bwd_kernelINS_13Kernel_traitsI13__nv_bfloat16S2_fS2_fjLj1280ELj1ELj4ELj1ELj16ENS_18Kernel_traits_baseILj1280ES2_S2_fS2_fjLj128EEEEELb0ELb1ELb0ELb0EEEvNS_9BwdParamsE,@"STO_CUDA_ENTRY STV_DEFAULT"
_ZN10layer_norm13ln_bwd_kernelINS_13Kernel_traitsI13__nv_bfloat16S2_fS2_fjLj1280ELj1ELj4ELj1ELj16ENS_18Kernel_traits_baseILj1280ES2_S2_fS2_fjLj128EEEEELb0ELb1ELb0ELb0EEEvNS_9BwdParamsE:
.text._ZN10layer_norm13ln_bwd_kernelINS_13Kernel_traitsI13__nv_bfloat16S2_fS2_fjLj1280ELj1ELj4ELj1ELj16ENS_18Kernel_traits_baseILj1280ES2_S2_fS2_fjLj128EEEEELb0ELb1ELb0ELb0EEEvNS_9BwdParamsE:
        /* <DEDUP_REMOVED lines=53> */
[----:B------:R-:W-:Y:S01]  /*0350*/  CS2R R76, SRZ ;  /* 0x00000000004c7805 */ /* 0x000fe2000001ff00 */
[----:B------:R1:W5:Y:S01]  /*0360*/  @P5 LDG.E.128 R4, [R44.64] ;  /* 0x000000042c045981 */ /* 0x000362000c1e1d00 */
[----:B------:R-:W-:Y:S01]  /*0370*/  CS2R R78, SRZ ;  /* 0x00000000004e7805 */ /* 0x000fe2000001ff00 */
        /* <DEDUP_REMOVED lines=119> */
[----:B------:R-:W-:-:S03]  /*0af0*/  PRMT R24, RZ, 0x7610, R24 ;  /* 0x00007610ff187816 */ /* 0x000fc60000000018 */
        /* <DEDUP_REMOVED lines=8> */
[----:B------:R2:W-:Y:S01]  /*0b80*/  STL [R1+0xec], R24 ;  /* 0x0000ec1801007387 */ /* 0x0005e20000100800 */
[----:B-1----:R-:W-:Y:S02]  /*0b90*/  PRMT R3, RZ, 0x7610, R26 ;  /* 0x00007610ff037816 */ /* 0x002fe4000000001a */
[----:B0-----:R-:W-:-:S03]  /*0ba0*/  PRMT R0, RZ, 0x5410, R27 ;  /* 0x00005410ff007816 */ /* 0x001fc6000000001b */
        /* <DEDUP_REMOVED lines=66> */
[----:B------:R0:W-:Y:S04]  /*0fd0*/  STL [R1+0x64], R3 ;  /* 0x0000640301007387 */ /* 0x0001e80000100800 */
[----:B------:R1:W-:Y:S01]  /*0fe0*/  STL [R1+0x60], R0 ;  /* 0x0000600001007387 */ /* 0x0003e20000100800 */
        /* <DEDUP_REMOVED lines=16> */
.L_x_5236:
        /* <DEDUP_REMOVED lines=28> */
[----:B------:R-:W2:Y:S03]  /*12b0*/  LDL R224, [R1+0x178] ;  /* 0x0001780001e07983 */ /* 0x000ea60000100800 */
[----:B------:R-:W-:Y:S01]  /*12c0*/  LEA.HI.X R197, R0, c[0x0][0x18c], RZ, 0x5, P0 ;  /* 0x0000630000c57a11 */ /* 0x000fe200000f2cff */
[----:B------:R-:W3:Y:S04]  /*12d0*/  LDL R225, [R1+0x17c] ;  /* 0x00017c0001e17983 */ /* 0x000ee80000100800 */
[----:B------:R0:W4:Y:S01]  /*12e0*/  LDG.E.128 R188, [R196.64] ;  /* 0x00000004c4bc7981 */ /* 0x000122000c1e1d00 */
[----:B------:R-:W-:-:S03]  /*12f0*/  MOV R192, 0x10 ;  /* 0x0000001000c07802 */ /* 0x000fc60000000f00 */
[----:B------:R-:W2:Y:S02]  /*1300*/  LDL R217, [R1+0x174] ;  /* 0x0001740001d97983 */ /* 0x000ea40000100800 */
[----:B------:R-:W-:Y:S02]  /*1310*/  IMAD.WIDE.U32 R192, R0, R192, c[0x0][0x208] ;  /* 0x0000820000c07625 */ /* 0x000fe400078e00c0 */
[----:B------:R-:W2:Y:S04]  /*1320*/  LDL R218, [R1+0x170] ;  /* 0x0001700001da7983 */ /* 0x000ea80000100800 */
[----:B------:R-:W2:Y:S04]  /*1330*/  LDG.E.128 R192, [R192.64] ;  /* 0x00000004c0c07981 */ /* 0x000ea8000c1e1d00 */
[----:B0-----:R-:W3:Y:S01]  /*1340*/  LDG.E.128 R196, [R196.64+0x10] ;  /* 0x00001004c4c47981 */ /* 0x001ee2000c1e1d00 */
[----:B------:R-:W-:-:S04]  /*1350*/  ISETP.NE.U32.AND P0, PT, RZ, c[0x0][0x218], PT ;  /* 0x00008600ff007a0c */ /* 0x000fc80003f05070 */
[----:B------:R-:W-:Y:S01]  /*1360*/  ISETP.NE.AND.EX P0, PT, RZ, c[0x0][0x21c], PT, P0 ;  /* 0x00008700ff007a0c */ /* 0x000fe20003f05300 */
[----:B----4-:R-:W-:-:S04]  /*1370*/  FADD.FTZ R189, -R204, R189 ;  /* 0x000000bdccbd7221 */ /* 0x010fc80000010100 */
[----:B-----5:R-:W-:Y:S02]  /*1380*/  FMUL.FTZ R227, R19, R189 ;  /* 0x000000bd13e37220 */ /* 0x020fe40000410000 */
[----:B------:R-:W4:Y:S06]  /*1390*/  LDL R189, [R1+0x16c] ;  /* 0x00016c0001bd7983 */ /* 0x000f2c0000100800 */
[----:B------:R-:W-:Y:S01]  /*13a0*/  @P0 LEA R214, P6, R0, c[0x0][0x218], 0x5 ;  /* 0x0000860000d60a11 */ /* 0x000fe200078c28ff */
[----:B------:R-:W-:-:S03]  /*13b0*/  FADD.FTZ R188, -R204, R188 ;  /* 0x000000bcccbc7221 */ /* 0x000fc60000010100 */
[----:B------:R-:W-:Y:S02]  /*13c0*/  @P0 LEA.HI.X R215, R0, c[0x0][0x21c], RZ, 0x5, P6 ;  /* 0x0000870000d70a11 */ /* 0x000fe400030f2cff */
[--C-:B--2---:R-:W-:Y:S02]  /*13d0*/  PRMT R202, RZ, 0x5410, R192.reuse ;  /* 0x00005410ffca7816 */ /* 0x104fe400000000c0 */
[----:B------:R-:W-:Y:S01]  /*13e0*/  PRMT R192, RZ, 0x7610, R192 ;  /* 0x00007610ffc07816 */ /* 0x000fe200000000c0 */
[----:B------:R0:W5:Y:S01]  /*13f0*/  @P0 LDG.E.128 R144, [R214.64] ;  /* 0x00000004d6900981 */ /* 0x000162000c1e1d00 */
[C---:B---3--:R-:W-:Y:S02]  /*1400*/  FADD.FTZ R196, -R204.reuse, R196 ;  /* 0x000000c4ccc47221 */ /* 0x048fe40000010100 */
[----:B------:R-:W-:Y:S01]  /*1410*/  FMUL.FTZ R201, R19, R188 ;  /* 0x000000bc13c97220 */ /* 0x000fe20000410000 */
[----:B------:R0:W5:Y:S01]  /*1420*/  @P0 LDG.E.128 R148, [R214.64+0x10] ;  /* 0x00001004d6940981 */ /* 0x000162000c1e1d00 */
[----:B------:R-:W-:-:S02]  /*1430*/  FADD.FTZ R190, -R204, R190 ;  /* 0x000000beccbe7221 */ /* 0x000fc40000010100 */
[----:B------:R-:W-:Y:S02]  /*1440*/  FADD.FTZ R191, -R204, R191 ;  /* 0x000000bfccbf7221 */ /* 0x000fe40000010100 */
[----:B------:R-:W-:Y:S01]  /*1450*/  FMUL.FTZ R188, R224, R192 ;  /* 0x000000c0e0bc7220 */ /* 0x000fe20000410000 */
[--C-:B0-----:R-:W-:Y:S02]  /*1460*/  PRMT R214, RZ, 0x5410, R193.reuse ;  /* 0x00005410ffd67816 */ /* 0x101fe400000000c1 */
[----:B------:R-:W-:Y:S01]  /*1470*/  PRMT R193, RZ, 0x7610, R193 ;  /* 0x00007610ffc17816 */ /* 0x000fe200000000c1 */
[----:B------:R-:W-:Y:S01]  /*1480*/  FADD.FTZ R68, R68, R202 ;  /* 0x000000ca44447221 */ /* 0x000fe20000010000 */
[----:B------:R-:W-:Y:S01]  /*1490*/  PRMT R215, RZ, 0x5410, R194 ;  /* 0x00005410ffd77816 */ /* 0x000fe200000000c2 */
[----:B------:R-:W-:Y:S02]  /*14a0*/  FFMA.FTZ R28, R201, R202, R28 ;  /* 0x000000cac91c7223 */ /* 0x000fe4000001001c */
[----:B------:R-:W-:-:S02]  /*14b0*/  FMUL.FTZ R224, R19, R196 ;  /* 0x000000c413e07220 */ /* 0x000fc40000410000 */
[----:B------:R-:W-:Y:S02]  /*14c0*/  FMUL.FTZ R202, R225, R202 ;  /* 0x000000cae1ca7220 */ /* 0x000fe40000410000 */
[----:B------:R-:W-:Y:S02]  /*14d0*/  FADD.FTZ R69, R69, R192 ;  /* 0x000000c045457221 */ /* 0x000fe40000010000 */
[----:B------:R-:W-:Y:S02]  /*14e0*/  FFMA.FTZ R29, R227, R192, R29 ;  /* 0x000000c0e31d7223 */ /* 0x000fe4000001001d */
[----:B------:R-:W-:Y:S02]  /*14f0*/  FMUL.FTZ R217, R217, R214 ;  /* 0x000000d6d9d97220 */ /* 0x000fe40000410000 */
[----:B------:R-:W-:Y:S01]  /*1500*/  FMUL.FTZ R192, R218, R193 ;  /* 0x000000c1dac07220 */ /* 0x000fe20000410000 */
[----:B------:R0:W-:Y:S01]  /*1510*/  STL [R1+0x30], R188 ;  /* 0x000030bc01007387 */ /* 0x0001e20000100800 */
[----:B------:R-:W-:-:S02]  /*1520*/  FMUL.FTZ R225, R19, R191 ;  /* 0x000000bf13e17220 */ /* 0x000fc40000410000 */
[----:B------:R-:W-:Y:S02]  /*1530*/  FMUL.FTZ R226, R19, R190 ;  /* 0x000000be13e27220 */ /* 0x000fe40000410000 */
[----:B------:R-:W-:Y:S01]  /*1540*/  FADD.FTZ R72, R72, R215 ;  /* 0x000000d748487221 */ /* 0x000fe20000010000 */
[----:B------:R-:W2:Y:S01]  /*1550*/  LDL R190, [R1+0x168] ;  /* 0x0001680001be7983 */ /* 0x000ea20000100800 */
[----:B------:R-:W-:Y:S02]  /*1560*/  FFMA.FTZ R32, R224, R215, R32 ;  /* 0x000000d7e0207223 */ /* 0x000fe40000010020 */
[----:B------:R-:W-:Y:S01]  /*1570*/  FADD.FTZ R216, RZ, R202 ;  /* 0x000000caffd87221 */ /* 0x000fe20000010000 */
[----:B------:R1:W-:Y:S04]  /*1580*/  STL [R1+0x2c], R217 ;  /* 0x00002cd901007387 */ /* 0x0003e80000100800 */
[----:B------:R3:W-:Y:S01]  /*1590*/  STL [R1+0x28], R192 ;  /* 0x000028c001007387 */ /* 0x0007e20000100800 */
[----:B------:R-:W-:-:S02]  /*15a0*/  FADD.FTZ R216, R216, R188 ;  /* 0x000000bcd8d87221 */ /* 0x000fc40000010000 */
[----:B----4-:R-:W-:Y:S02]  /*15b0*/  FMUL.FTZ R191, R189, R215 ;  /* 0x000000d7bdbf7220 */ /* 0x010fe40000410000 */
[----:B------:R-:W-:Y:S01]  /*15c0*/  FFMA.FTZ R215, R201, R202, RZ ;  /* 0x000000cac9d77223 */ /* 0x000fe200000100ff */
[----:B------:R-:W4:Y:S03]  /*15d0*/  LDL R189, [R1+0x164] ;  /* 0x0001640001bd7983 */ /* 0x000f260000100800 */
[----:B------:R-:W-:Y:S01]  /*15e0*/  FFMA.FTZ R215, R227, R188, R215 ;  /* 0x000000bce3d77223 */ /* 0x000fe200000100d7 */
[----:B------:R3:W-:Y:S04]  /*15f0*/  STL [R1+0x24], R191 ;  /* 0x000024bf01007387 */ /* 0x0007e80000100800 */
[----:B0-----:R-:W3:Y:S01]  /*1600*/  LDL R188, [R1+0x160] ;  /* 0x0001600001bc7983 */ /* 0x001ee20000100800 */
[----:B------:R-:W-:-:S02]  /*1610*/  PRMT R194, RZ, 0x7610, R194 ;  /* 0x00007610ffc27816 */ /* 0x000fc400000000c2 */
[--C-:B------:R-:W-:Y:S02]  /*1620*/  PRMT R222, RZ, 0x5410, R195.reuse ;  /* 0x00005410ffde7816 */ /* 0x100fe400000000c3 */
[----:B------:R-:W-:Y:S01]  /*1630*/  PRMT R195, RZ, 0x7610, R195 ;  /* 0x00007610ffc37816 */ /* 0x000fe200000000c3 */
[----:B------:R-:W-:Y:S02]  /*1640*/  FADD.FTZ R216, R216, R217 ;  /* 0x000000d9d8d87221 */ /* 0x000fe40000010000 */
[----:B------:R-:W-:Y:S02]  /*1650*/  FFMA.FTZ R215, R226, R217, R215 ;  /* 0x000000d9e2d77223 */ /* 0x000fe400000100d7 */
[----:B------:R-:W-:Y:S02]  /*1660*/  FADD.FTZ R197, -R204, R197 ;  /* 0x000000c5ccc57221 */ /* 0x000fe40000010100 */
[----:B------:R-:W-:Y:S02]  /*1670*/  FADD.FTZ R216, R216, R192 ;  /* 0x000000c0d8d87221 */ /* 0x000fe40000010000 */
[----:B------:R-:W-:-:S02]  /*1680*/  FFMA.FTZ R215, R225, R192, R215 ;  /* 0x000000c0e1d77223 */ /* 0x000fc400000100d7 */
[----:B------:R-:W-:Y:S02]  /*1690*/  FADD.FTZ R198, -R204, R198 ;  /* 0x000000c6ccc67221 */ /* 0x000fe40000010100 */
[----:B------:R-:W-:Y:S02]  /*16a0*/  FMUL.FTZ R218, R19, R197 ;  /* 0x000000c513da7220 */ /* 0x000fe40000410000 */
[----:B------:R-:W-:Y:S02]  /*16b0*/  FADD.FTZ R216, R216, R191 ;  /* 0x000000bfd8d87221 */ /* 0x000fe40000010000 */
[----:B------:R-:W-:Y:S02]  /*16c0*/  FFMA.FTZ R215, R224, R191, R215 ;  /* 0x000000bfe0d77223 */ /* 0x000fe400000100d7 */
[----:B--2---:R-:W-:-:S05]  /*16d0*/  FMUL.FTZ R190, R190, R194 ;  /* 0x000000c2bebe7220 */ /* 0x004fca0000410000 */
[----:B------:R0:W-:Y:S01]  /*16e0*/  STL [R1+0x20], R190 ;  /* 0x000020be01007387 */ /* 0x0001e20000100800 */
[----:B------:R-:W-:Y:S02]  /*16f0*/  FADD.FTZ R199, -R204, R199 ;  /* 0x000000c7ccc77221 */ /* 0x000fe40000010100 */
[----:B-1----:R-:W-:Y:S02]  /*1700*/  FMUL.FTZ R217, R19, R198 ;  /* 0x000000c613d97220 */ /* 0x002fe40000410000 */
        /* <DEDUP_REMOVED lines=13> */
[----:B----4-:R-:W-:Y:S02]  /*17e0*/  FMUL.FTZ R189, R189, R222 ;  /* 0x000000debdbd7220 */ /* 0x010fe40000410000 */
[----:B---3--:R-:W-:-:S03]  /*17f0*/  FMUL.FTZ R188, R188, R195 ;  /* 0x000000c3bcbc7220 */ /* 0x008fc60000410000 */
[----:B------:R0:W-:Y:S04]  /*1800*/  STL [R1+0x1c], R189 ;  /* 0x00001cbd01007387 */ /* 0x0001e80000100800 */
[----:B------:R0:W-:Y:S01]  /*1810*/  STL [R1+0x18], R188 ;  /* 0x000018bc01007387 */ /* 0x0001e20000100800 */
[----:B------:R-:W-:Y:S02]  /*1820*/  FADD.FTZ R216, R216, R189 ;  /* 0x000000bdd8d87221 */ /* 0x000fe40000010000 */
[----:B------:R-:W-:Y:S01]  /*1830*/  FFMA.FTZ R215, R217, R189, R215 ;  /* 0x000000bdd9d77223 */ /* 0x000fe200000100d7 */
[----:B------:R-:W-:Y:S01]  /*1840*/  IADD3 R222, R0, 0x20, RZ ;  /* 0x0000002000de7810 */ /* 0x000fe20007ffe0ff */
[----:B------:R-:W-:Y:S02]  /*1850*/  FADD.FTZ R216, R216, R188 ;  /* 0x000000bcd8d87221 */ /* 0x000fe40000010000 */
[----:B------:R-:W-:-:S02]  /*1860*/  FFMA.FTZ R215, R214, R188, R215 ;  /* 0x000000bcd6d77223 */ /* 0x000fc400000100d7 */
.L_x_5215:
[----:B------:R-:W-:Y:S05]  /*1870*/  BSYNC B1 ;  /* 0x0000000000017941 */ /* 0x000fea0003800000 */
.L_x_5214:
        /* <DEDUP_REMOVED lines=8> */
[----:B0-----:R0:W4:Y:S04]  /*1900*/  LDG.E.128 R188, [R196.64] ;  /* 0x00000004c4bc7981 */ /* 0x001128000c1e1d00 */
[----:B------:R-:W2:Y:S01]  /*1910*/  LDL R210, [R1+0x154] ;  /* 0x0001540001d27983 */ /* 0x000ea20000100800 */
[----:B------:R-:W-:-:S03]  /*1920*/  ISETP.NE.U32.AND P0, PT, RZ, c[0x0][0x218], PT ;  /* 0x00008600ff007a0c */ /* 0x000fc60003f05070 */
[----:B------:R-:W2:Y:S01]  /*1930*/  LDG.E.128 R192, [R192.64] ;  /* 0x00000004c0c07981 */ /* 0x000ea2000c1e1d00 */
[----:B------:R-:W-:-:S03]  /*1940*/  ISETP.NE.AND.EX P0, PT, RZ, c[0x0][0x21c], PT, P0 ;  /* 0x00008700ff007a0c */ /* 0x000fc60003f05300 */
[----:B0-----:R-:W3:Y:S10]  /*1950*/  LDG.E.128 R196, [R196.64+0x10] ;  /* 0x00001004c4c47981 */ /* 0x001ef4000c1e1d00 */
[----:B------:R-:W-:-:S04]  /*1960*/  @P0 LEA R208, P6, R222, c[0x0][0x218], 0x5 ;  /* 0x00008600ded00a11 */ /* 0x000fc800078c28ff */
[----:B------:R-:W-:-:S05]  /*1970*/  @P0 LEA.HI.X R209, R222, c[0x0][0x21c], RZ, 0x5, P6 ;  /* 0x00008700ded10a11 */ /* 0x000fca00030f2cff */
[----:B------:R0:W5:Y:S04]  /*1980*/  @P0 LDG.E.128 R24, [R208.64] ;  /* 0x00000004d0180981 */ /* 0x000168000c1e1d00 */
[----:B------:R0:W5:Y:S01]  /*1990*/  @P0 LDG.E.128 R20, [R208.64+0x10] ;  /* 0x00001004d0140981 */ /* 0x000162000c1e1d00 */
[C---:B----4-:R-:W-:Y:S02]  /*19a0*/  FADD.FTZ R188, -R204.reuse, R188 ;  /* 0x000000bcccbc7221 */ /* 0x050fe40000010100 */
[----:B------:R-:W-:Y:S02]  /*19b0*/  FADD.FTZ R189, -R204, R189 ;  /* 0x000000bdccbd7221 */ /* 0x000fe40000010100 */
[C---:B-----5:R-:W-:Y:S01]  /*19c0*/  FMUL.FTZ R223, R19.reuse, R188 ;  /* 0x000000bc13df7220 */ /* 0x060fe20000410000 */
[--C-:B--2---:R-:W-:Y:S01]  /*19d0*/  PRMT R207, RZ, 0x5410, R192.reuse ;  /* 0x00005410ffcf7816 */ /* 0x104fe200000000c0 */
[----:B------:R-:W-:Y:S01]  /*19e0*/  FMUL.FTZ R213, R19, R189 ;  /* 0x000000bd13d57220 */ /* 0x000fe20000410000 */
[----:B------:R-:W-:-:S03]  /*19f0*/  PRMT R192, RZ, 0x7610, R192 ;  /* 0x00007610ffc07816 */ /* 0x000fc600000000c0 */
[----:B------:R-:W-:Y:S02]  /*1a00*/  FMUL.FTZ R188, R212, R207 ;  /* 0x000000cfd4bc7220 */ /* 0x000fe40000410000 */
[----:B------:R-:W-:Y:S02]  /*1a10*/  FADD.FTZ R161, R161, R192 ;  /* 0x000000c0a1a17221 */ /* 0x000fe40000010000 */
[-C--:B------:R-:W-:Y:S01]  /*1a20*/  FFMA.FTZ R153, R213, R192.reuse, R153 ;  /* 0x000000c0d5997223 */ /* 0x080fe20000010099 */
[----:B------:R1:W-:Y:S01]  /*1a30*/  STL [R1+0x3c], R188 ;  /* 0x00003cbc01007387 */ /* 0x0003e20000100800 */
[----:B---3--:R-:W-:-:S03]  /*1a40*/  FMUL.FTZ R189, R211, R192 ;  /* 0x000000c0d3bd7220 */ /* 0x008fc60000410000 */
[----:B------:R-:W2:Y:S01]  /*1a50*/  LDL R192, [R1+0x150] ;  /* 0x0001500001c07983 */ /* 0x000ea20000100800 */
[----:B------:R-:W-:-:S04]  /*1a60*/  FADD.FTZ R191, -R204, R191 ;  /* 0x000000bfccbf7221 */ /* 0x000fc80000010100 */
[----:B------:R-:W-:Y:S02]  /*1a70*/  FMUL.FTZ R211, R19, R191 ;  /* 0x000000bf13d37220 */ /* 0x000fe40000410000 */
[----:B------:R-:W3:Y:S01]  /*1a80*/  LDL R191, [R1+0x14c] ;  /* 0x00014c0001bf7983 */ /* 0x000ee20000100800 */
[--C-:B0-----:R-:W-:Y:S02]  /*1a90*/  PRMT R208, RZ, 0x5410, R193.reuse ;  /* 0x00005410ffd07816 */ /* 0x101fe400000000c1 */
[----:B------:R-:W-:Y:S01]  /*1aa0*/  PRMT R193, RZ, 0x7610, R193 ;  /* 0x00007610ffc17816 */ /* 0x000fe200000000c1 */
[----:B------:R-:W-:Y:S02]  /*1ab0*/  FADD.FTZ R190, -R204, R190 ;  /* 0x000000beccbe7221 */ /* 0x000fe40000010100 */
[----:B------:R-:W-:Y:S02]  /*1ac0*/  FADD.FTZ R160, R160, R207 ;  /* 0x000000cfa0a07221 */ /* 0x000fe40000010000 */
[----:B------:R-:W-:-:S02]  /*1ad0*/  FFMA.FTZ R152, R223, R207, R152 ;  /* 0x000000cfdf987223 */ /* 0x000fc40000010098 */
[----:B------:R-:W-:Y:S01]  /*1ae0*/  FMUL.FTZ R207, R210, R208 ;  /* 0x000000d0d2cf7220 */ /* 0x000fe20000410000 */
[----:B------:R0:W-:Y:S01]  /*1af0*/  STL [R1+0x14], R189 ;  /* 0x000014bd01007387 */ /* 0x0001e20000100800 */
[----:B------:R-:W-:-:S03]  /*1b00*/  FMUL.FTZ R212, R19, R190 ;  /* 0x000000be13d47220 */ /* 0x000fc60000410000 */
[----:B------:R-:W4:Y:S01]  /*1b10*/  LDL R190, [R1+0x148] ;  /* 0x0001480001be7983 */ /* 0x000f220000100800 */
[----:B------:R-:W-:Y:S02]  /*1b20*/  FADD.FTZ R216, R216, R188 ;  /* 0x000000bcd8d87221 */ /* 0x000fe40000010000 */
[----:B------:R-:W-:Y:S01]  /*1b30*/  FFMA.FTZ R215, R223, R188, R215 ;  /* 0x000000bcdfd77223 */ /* 0x000fe200000100d7 */
[----:B------:R0:W-:Y:S01]  /*1b40*/  STL [R1+0x10], R207 ;  /* 0x000010cf01007387 */ /* 0x0001e20000100800 */
[----:B------:R-:W-:Y:S01]  /*1b50*/  PRMT R209, RZ, 0x5410, R194 ;  /* 0x00005410ffd17816 */ /* 0x000fe200000000c2 */
[----:B------:R-:W-:Y:S02]  /*1b60*/  FADD.FTZ R216, R216, R189 ;  /* 0x000000bdd8d87221 */ /* 0x000fe40000010000 */
[----:B------:R-:W-:Y:S02]  /*1b70*/  FFMA.FTZ R215, R213, R189, R215 ;  /* 0x000000bdd5d77223 */ /* 0x000fe400000100d7 */
[----:B--2---:R-:W-:-:S05]  /*1b80*/  FMUL.FTZ R192, R192, R193 ;  /* 0x000000c1c0c07220 */ /* 0x004fca0000410000 */
[----:B------:R2:W-:Y:S04]  /*1b90*/  STL [R1+0xc], R192 ;  /* 0x00000cc001007387 */ /* 0x0005e80000100800 */
[----:B-1----:R-:W2:Y:S01]  /*1ba0*/  LDL R188, [R1+0x144] ;  /* 0x0001440001bc7983 */ /* 0x002ea20000100800 */
[----:B---3--:R-:W-:-:S05]  /*1bb0*/  FMUL.FTZ R191, R191, R209 ;  /* 0x000000d1bfbf7220 */ /* 0x008fca0000410000 */
[----:B------:R1:W-:Y:S04]  /*1bc0*/  STL [R1+0x8], R191 ;  /* 0x000008bf01007387 */ /* 0x0003e80000100800 */
[----:B0-----:R-:W3:Y:S01]  /*1bd0*/  LDL R189, [R1+0x140] ;  /* 0x0001400001bd7983 */ /* 0x001ee20000100800 */
[----:B------:R-:W-:Y:S02]  /*1be0*/  PRMT R194, RZ, 0x7610, R194 ;  /* 0x00007610ffc27816 */ /* 0x000fe400000000c2 */
[----:B------:R-:W-:-:S03]  /*1bf0*/  PRMT R252, RZ, 0x5410, R195 ;  /* 0x00005410fffc7816 */ /* 0x000fc600000000c3 */
[----:B----4-:R-:W-:Y:S02]  /*1c00*/  FMUL.FTZ R190, R190, R194 ;  /* 0x000000c2bebe7220 */ /* 0x010fe40000410000 */
[----:B------:R-:W-:Y:S02]  /*1c10*/  FADD.FTZ R196, -R204, R196 ;  /* 0x000000c4ccc47221 */ /* 0x000fe40000010100 */
[----:B------:R-:W-:Y:S01]  /*1c20*/  FADD.FTZ R216, R216, R207 ;  /* 0x000000cfd8d87221 */ /* 0x000fe20000010000 */
[----:B------:R1:W-:Y:S01]  /*1c30*/  STL [R1+0x4], R190 ;  /* 0x000004be01007387 */ /* 0x0003e20000100800 */
[----:B------:R-:W-:Y:S02]  /*1c40*/  FFMA.FTZ R215, R212, R207, R215 ;  /* 0x000000cfd4d77223 */ /* 0x000fe400000100d7 */
[----:B------:R-:W-:Y:S02]  /*1c50*/  FMUL.FTZ R210, R19, R196 ;  /* 0x000000c413d27220 */ /* 0x000fe40000410000 */
[----:B------:R-:W-:-:S02]  /*1c60*/  FADD.FTZ R197, -R204, R197 ;  /* 0x000000c5ccc57221 */ /* 0x000fc40000010100 */
[----:B------:R-:W-:Y:S02]  /*1c70*/  FADD.FTZ R216, R216, R192 ;  /* 0x000000c0d8d87221 */ /* 0x000fe40000010000 */
[----:B------:R-:W-:Y:S02]  /*1c80*/  FFMA.FTZ R215, R211, R192, R215 ;  /* 0x000000c0d3d77223 */ /* 0x000fe400000100d7 */
[----:B------:R-:W-:Y:S02]  /*1c90*/  FADD.FTZ R198, -R204, R198 ;  /* 0x000000c6ccc67221 */ /* 0x000fe40000010100 */
        /* <DEDUP_REMOVED lines=9> */
[----:B------:R-:W-:-:S02]  /*1d30*/  FADD.FTZ R199, -R204, R199 ;  /* 0x000000c7ccc77221 */ /* 0x000fc40000010100 */
[----:B------:R-:W-:Y:S02]  /*1d40*/  FADD.FTZ R216, R216, R190 ;  /* 0x000000bed8d87221 */ /* 0x000fe40000010000 */
[----:B------:R-:W-:Y:S02]  /*1d50*/  FFMA.FTZ R215, R209, R190, R215 ;  /* 0x000000bed1d77223 */ /* 0x000fe400000100d7 */
[----:B------:R-:W-:Y:S02]  /*1d60*/  FADD.FTZ R158, R158, R252 ;  /* 0x000000fc9e9e7221 */ /* 0x000fe40000010000 */
[----:B------:R-:W-:Y:S02]  /*1d70*/  FFMA.FTZ R78, R208, R252, R78 ;  /* 0x000000fcd04e7223 */ /* 0x000fe4000001004e */
[----:B------:R-:W-:Y:S01]  /*1d80*/  FMUL.FTZ R207, R19, R199 ;  /* 0x000000c713cf7220 */ /* 0x000fe20000410000 */
[----:B------:R-:W-:Y:S01]  /*1d90*/  IADD3 R222, R222, 0x20, RZ ;  /* 0x00000020dede7810 */ /* 0x000fe20007ffe0ff */
[----:B------:R-:W-:-:S02]  /*1da0*/  FADD.FTZ R163, R163, R193 ;  /* 0x000000c1a3a37221 */ /* 0x000fc40000010000 */
[----:B------:R-:W-:Y:S02]  /*1db0*/  FFMA.FTZ R155, R211, R193, R155 ;  /* 0x000000c1d39b7223 */ /* 0x000fe4000001009b */
[----:B------:R-:W-:Y:S02]  /*1dc0*/  FADD.FTZ R157, R157, R194 ;  /* 0x000000c29d9d7221 */ /* 0x000fe40000010000 */
[----:B------:R-:W-:Y:S02]  /*1dd0*/  FFMA.FTZ R77, R209, R194, R77 ;  /* 0x000000c2d14d7223 */ /* 0x000fe4000001004d */
[----:B------:R-:W-:Y:S02]  /*1de0*/  FADD.FTZ R159, R159, R195 ;  /* 0x000000c39f9f7221 */ /* 0x000fe40000010000 */
[----:B------:R-:W-:Y:S02]  /*1df0*/  FFMA.FTZ R79, R207, R195, R79 ;  /* 0x000000c3cf4f7223 */ /* 0x000fe4000001004f */
[----:B--2---:R-:W-:-:S05]  /*1e00*/  FMUL.FTZ R188, R188, R252 ;  /* 0x000000fcbcbc7220 */ /* 0x004fca0000410000 */
[----:B------:R1:W-:Y:S01]  /*1e10*/  STL [R1], R188 ;  /* 0x000000bc01007387 */ /* 0x0003e20000100800 */
[----:B------:R-:W-:Y:S02]  /*1e20*/  FADD.FTZ R216, R216, R188 ;  /* 0x000000bcd8d87221 */ /* 0x000fe40000010000 */
[----:B------:R-:W-:Y:S02]  /*1e30*/  FFMA.FTZ R215, R208, R188, R215 ;  /* 0x000000bcd0d77223 */ /* 0x000fe400000100d7 */
[----:B---3--:R-:W-:-:S04]  /*1e40*/  FMUL.FTZ R252, R189, R195 ;  /* 0x000000c3bdfc7220 */ /* 0x008fc80000410000 */
[----:B------:R-:W-:Y:S02]  /*1e50*/  FADD.FTZ R216, R216, R252 ;  /* 0x000000fcd8d87221 */ /* 0x000fe40000010000 */
[----:B------:R-:W-:Y:S02]  /*1e60*/  FFMA.FTZ R215, R207, R252, R215 ;  /* 0x000000fccfd77223 */ /* 0x000fe400000100d7 */
.L_x_5217:
[----:B-1----:R-:W-:Y:S05]  /*1e70*/  BSYNC B1 ;  /* 0x0000000000017941 */ /* 0x002fea0003800000 */
.L_x_5216:
[----:B------:R-:W-:Y:S01]  /*1e80*/  BSSY B1, `(.L_x_5218) ;  /* 0x0000059000017945 */ /* 0x000fe20003800000 */
[----:B------:R-:W-:Y:S05]  /*1e90*/  @!P3 BRA `(.L_x_5219) ;  /* 0x000005700000b947 */ /* 0x000fea0003800000 */
[----:B0-----:R-:W-:Y:S01]  /*1ea0*/  MOV R188, 0x10 ;  /* 0x0000001000bc7802 */ /* 0x001fe20000000f00 */
[----:B------:R-:W2:Y:S01]  /*1eb0*/  LDL R198, [R1+0x13c] ;  /* 0x00013c0001c67983 */ /* 0x000ea20000100800 */
[----:B------:R-:W-:-:S03]  /*1ec0*/  LEA R192, P0, R222, c[0x0][0x188], 0x5 ;  /* 0x00006200dec07a11 */ /* 0x000fc600078028ff */
[C---:B------:R-:W-:Y:S01]  /*1ed0*/  IMAD.WIDE.U32 R188, R222.reuse, R188, c[0x0][0x208] ;  /* 0x00008200debc7625 */ /* 0x040fe200078e00bc */
[----:B------:R-:W-:Y:S01]  /*1ee0*/  LEA.HI.X R193, R222, c[0x0][0x18c], RZ, 0x5, P0 ;  /* 0x00006300dec17a11 */ /* 0x000fe200000f2cff */
[----:B------:R-:W3:Y:S04]  /*1ef0*/  LDL R249, [R1+0x138] ;  /* 0x0001380001f97983 */ /* 0x000ee80000100800 */
[----:B------:R-:W4:Y:S04]  /*1f00*/  LDG.E.128 R188, [R188.64] ;  /* 0x00000004bcbc7981 */ /* 0x000f28000c1e1d00 */
[----:B------:R0:W2:Y:S04]  /*1f10*/  LDG.E.128 R4, [R192.64] ;  /* 0x00000004c0047981 */ /* 0x0000a8000c1e1d00 */
[----:B------:R-:W3:Y:S04]  /*1f20*/  LDL R247, [R1+0x134] ;  /* 0x0001340001f77983 */ /* 0x000ee80000100800 */
[----:B------:R-:W3:Y:S04]  /*1f30*/  LDL R245, [R1+0x130] ;  /* 0x0001300001f57983 */ /* 0x000ee80000100800 */
[----:B0-----:R-:W3:Y:S01]  /*1f40*/  LDG.E.128 R192, [R192.64+0x10] ;  /* 0x00001004c0c07981 */ /* 0x001ee2000c1e1d00 */
[----:B------:R-:W-:-:S03]  /*1f50*/  ISETP.NE.U32.AND P0, PT, RZ, c[0x0][0x218], PT ;  /* 0x00008600ff007a0c */ /* 0x000fc60003f05070 */
[----:B------:R-:W3:Y:S01]  /*1f60*/  LDL R199, [R1+0x12c] ;  /* 0x00012c0001c77983 */ /* 0x000ee20000100800 */
[----:B------:R-:W-:-:S13]  /*1f70*/  ISETP.NE.AND.EX P0, PT, RZ, c[0x0][0x21c], PT, P0 ;  /* 0x00008700ff007a0c */ /* 0x000fda0003f05300 */
[----:B------:R-:W-:-:S04]  /*1f80*/  @P0 LEA R196, P6, R222, c[0x0][0x218], 0x5 ;  /* 0x00008600dec40a11 */ /* 0x000fc800078c28ff */
[----:B------:R-:W-:-:S05]  /*1f90*/  @P0 LEA.HI.X R197, R222, c[0x0][0x21c], RZ, 0x5, P6 ;  /* 0x00008700dec50a11 */ /* 0x000fca00030f2cff */
[----:B------:R4:W5:Y:S04]  /*1fa0*/  @P0 LDG.E.128 R164, [R196.64] ;  /* 0x00000004c4a40981 */ /* 0x000968000c1e1d00 */
[----:B------:R4:W5:Y:S02]  /*1fb0*/  @P0 LDG.E.128 R168, [R196.64+0x10] ;  /* 0x00001004c4a80981 */ /* 0x000964000c1e1d00 */
[--C-:B----4-:R-:W-:Y:S01]  /*1fc0*/  PRMT R196, RZ, 0x5410, R188.reuse ;  /* 0x00005410ffc47816 */ /* 0x110fe200000000bc */
[C---:B--2---:R-:W-:Y:S02]  /*1fd0*/  FADD.FTZ R3, -R204.reuse, R7 ;  /* 0x00000007cc037221 */ /* 0x044fe40000010100 */
[C---:B------:R-:W-:Y:S01]  /*1fe0*/  FADD.FTZ R5, -R204.reuse, R5 ;  /* 0x00000005cc057221 */ /* 0x040fe20000010100 */
[----:B------:R-:W-:Y:S01]  /*1ff0*/  PRMT R188, RZ, 0x7610, R188 ;  /* 0x00007610ffbc7816 */ /* 0x000fe200000000bc */
[----:B------:R-:W-:-:S02]  /*2000*/  FADD.FTZ R205, -R204, R6 ;  /* 0x00000006cccd7221 */ /* 0x000fc40000010100 */
[----:B------:R-:W-:Y:S02]  /*2010*/  FMUL.FTZ R198, R198, R196 ;  /* 0x000000c4c6c67220 */ /* 0x000fe40000410000 */
[----:B-----5:R-:W-:Y:S02]  /*2020*/  FMUL.FTZ R206, R19, R5 ;  /* 0x0000000513ce7220 */ /* 0x020fe40000410000 */
[C---:B---3--:R-:W-:Y:S02]  /*2030*/  FADD.FTZ R7, -R204.reuse, R195 ;  /* 0x000000c3cc077221 */ /* 0x048fe40000010100 */
[----:B------:R-:W2:Y:S01]  /*2040*/  LDL R195, [R1+0x128] ;  /* 0x0001280001c37983 */ /* 0x000ea20000100800 */
[----:B------:R-:W-:-:S03]  /*2050*/  FADD.FTZ R6, -R204, R194 ;  /* 0x000000c2cc067221 */ /* 0x000fc60000010100 */
[----:B------:R-:W3:Y:S01]  /*2060*/  LDL R194, [R1+0x124] ;  /* 0x0001240001c27983 */ /* 0x000ee20000100800 */
[----:B------:R-:W-:Y:S02]  /*2070*/  FADD.FTZ R81, R81, R188 ;  /* 0x000000bc51517221 */ /* 0x000fe40000010000 */
[-C--:B------:R-:W-:Y:S01]  /*2080*/  FFMA.FTZ R45, R206, R188.reuse, R45 ;  /* 0x000000bcce2d7223 */ /* 0x080fe2000001002d */
[----:B------:R0:W-:Y:S01]  /*2090*/  STL [R1+0x38], R198 ;  /* 0x000038c601007387 */ /* 0x0001e20000100800 */
[----:B------:R-:W-:-:S03]  /*20a0*/  FMUL.FTZ R251, R249, R188 ;  /* 0x000000bcf9fb7220 */ /* 0x000fc60000410000 */
[----:B------:R-:W4:Y:S01]  /*20b0*/  LDL R188, [R1+0x120] ;  /* 0x0001200001bc7983 */ /* 0x000f220000100800 */
[----:B------:R-:W-:Y:S01]  /*20c0*/  FADD.FTZ R4, -R204, R4 ;  /* 0x00000004cc047221 */ /* 0x000fe20000010100 */
[----:B------:R-:W-:-:S03]  /*20d0*/  PRMT R250, RZ, 0x5410, R189 ;  /* 0x00005410fffa7816 */ /* 0x000fc600000000bd */
[C---:B------:R-:W-:Y:S02]  /*20e0*/  FMUL.FTZ R221, R19.reuse, R4 ;  /* 0x0000000413dd7220 */ /* 0x040fe40000410000 */
[----:B------:R-:W-:Y:S02]  /*20f0*/  FMUL.FTZ R205, R19, R205 ;  /* 0x000000cd13cd7220 */ /* 0x000fe40000410000 */
[----:B------:R-:W-:Y:S02]  /*2100*/  FADD.FTZ R216, R216, R198 ;  /* 0x000000c6d8d87221 */ /* 0x000fe40000010000 */
[----:B------:R-:W-:Y:S01]  /*2110*/  FFMA.FTZ R215, R221, R198, R215 ;  /* 0x000000c6ddd77223 */ /* 0x000fe200000100d7 */
[----:B------:R-:W-:Y:S01]  /*2120*/  PRMT R189, RZ, 0x7610, R189 ;  /* 0x00007610ffbd7816 */ /* 0x000fe200000000bd */
[----:B------:R-:W-:Y:S02]  /*2130*/  FADD.FTZ R192, -R204, R192 ;  /* 0x000000c0ccc07221 */ /* 0x000fe40000010100 */
        /* <DEDUP_REMOVED lines=19> */
[C---:B------:R-:W-:Y:S02]  /*2270*/  FMUL.FTZ R6, R19.reuse, R6 ;  /* 0x0000000613067220 */ /* 0x040fe40000410000 */
[----:B------:R-:W-:Y:S02]  /*2280*/  FMUL.FTZ R5, R19, R193 ;  /* 0x000000c113057220 */ /* 0x000fe40000410000 */
[----:B------:R-:W-:-:S02]  /*2290*/  FADD.FTZ R216, R216, R248 ;  /* 0x000000f8d8d87221 */ /* 0x000fc40000010000 */
[----:B------:R-:W-:Y:S01]  /*22a0*/  FFMA.FTZ R215, R4, R248, R215 ;  /* 0x000000f804d77223 */ /* 0x000fe200000100d7 */
[----:B------:R-:W-:Y:S01]  /*22b0*/  PRMT R191, RZ, 0x7610, R191 ;  /* 0x00007610ffbf7816 */ /* 0x000fe200000000bf */
        /* <DEDUP_REMOVED lines=12> */
[----:B--2---:R-:W-:Y:S02]  /*2380*/  FMUL.FTZ R247, R195, R190 ;  /* 0x000000bec3f77220 */ /* 0x004fe40000410000 */
[----:B---3--:R-:W-:Y:S02]  /*2390*/  FMUL.FTZ R246, R194, R246 ;  /* 0x000000f6c2f67220 */ /* 0x008fe40000410000 */
[----:B------:R-:W-:Y:S02]  /*23a0*/  FADD.FTZ R216, R216, R247 ;  /* 0x000000f7d8d87221 */ /* 0x000fe40000010000 */
[----:B------:R-:W-:Y:S02]  /*23b0*/  FFMA.FTZ R215, R5, R247, R215 ;  /* 0x000000f705d77223 */ /* 0x000fe400000100d7 */
[----:B------:R-:W-:Y:S02]  /*23c0*/  FADD.FTZ R216, R216, R246 ;  /* 0x000000f6d8d87221 */ /* 0x000fe40000010000 */
[----:B----4-:R-:W-:-:S02]  /*23d0*/  FMUL.FTZ R245, R188, R191 ;  /* 0x000000bfbcf57220 */ /* 0x010fc40000410000 */
[----:B------:R-:W-:Y:S02]  /*23e0*/  FFMA.FTZ R215, R6, R246, R215 ;  /* 0x000000f606d77223 */ /* 0x000fe400000100d7 */
[----:B------:R-:W-:Y:S02]  /*23f0*/  FADD.FTZ R216, R216, R245 ;  /* 0x000000f5d8d87221 */ /* 0x000fe40000010000 */
[----:B------:R-:W-:Y:S02]  /*2400*/  FFMA.FTZ R215, R7, R245, R215 ;  /* 0x000000f507d77223 */ /* 0x000fe400000100d7 */
.L_x_5219:
[----:B0-----:R-:W-:Y:S05]  /*2410*/  BSYNC B1 ;  /* 0x0000000000017941 */ /* 0x001fea0003800000 */
.L_x_5218:
        /* <DEDUP_REMOVED lines=8> */
[----:B------:R0:W4:Y:S04]  /*24a0*/  LDG.E.128 R8, [R192.64] ;  /* 0x00000004c0087981 */ /* 0x000128000c1e1d00 */
[----:B------:R-:W2:Y:S04]  /*24b0*/  LDL R240, [R1+0x114] ;  /* 0x0001140001f07983 */ /* 0x000ea80000100800 */
[----:B------:R-:W2:Y:S04]  /*24c0*/  LDG.E.128 R188, [R188.64] ;  /* 0x00000004bcbc7981 */ /* 0x000ea8000c1e1d00 */
[----:B0-----:R-:W3:Y:S04]  /*24d0*/  LDG.E.128 R192, [R192.64+0x10] ;  /* 0x00001004c0c07981 */ /* 0x001ee8000c1e1d00 */
[----:B------:R-:W3:Y:S04]  /*24e0*/  LDL R238, [R1+0x110] ;  /* 0x0001100001ee7983 */ /* 0x000ee80000100800 */
[----:B------:R-:W3:Y:S04]  /*24f0*/  LDL R199, [R1+0x10c] ;  /* 0x00010c0001c77983 */ /* 0x000ee80000100800 */
[----:B------:R-:W3:Y:S01]  /*2500*/  LDL R197, [R1+0x108] ;  /* 0x0001080001c57983 */ /* 0x000ee20000100800 */
[----:B------:R-:W-:-:S04]  /*2510*/  ISETP.NE.U32.AND P0, PT, RZ, c[0x0][0x218], PT ;  /* 0x00008600ff007a0c */ /* 0x000fc80003f05070 */
[----:B------:R-:W-:-:S13]  /*2520*/  ISETP.NE.AND.EX P0, PT, RZ, c[0x0][0x21c], PT, P0 ;  /* 0x00008700ff007a0c */ /* 0x000fda0003f05300 */
[----:B------:R-:W-:-:S04]  /*2530*/  @P0 LEA R12, P6, R222, c[0x0][0x218], 0x5 ;  /* 0x00008600de0c0a11 */ /* 0x000fc800078c28ff */
[----:B------:R-:W-:-:S05]  /*2540*/  @P0 LEA.HI.X R13, R222, c[0x0][0x21c], RZ, 0x5, P6 ;  /* 0x00008700de0d0a11 */ /* 0x000fca00030f2cff */
[----:B------:R0:W5:Y:S04]  /*2550*/  @P0 LDG.E.128 R172, [R12.64] ;  /* 0x000000040cac0981 */ /* 0x000168000c1e1d00 */
[----:B------:R0:W5:Y:S01]  /*2560*/  @P0 LDG.E.128 R176, [R12.64+0x10] ;  /* 0x000010040cb00981 */ /* 0x000162000c1e1d00 */
[C---:B----4-:R-:W-:Y:S02]  /*2570*/  FADD.FTZ R203, -R204.reuse, R9 ;  /* 0x00000009cccb7221 */ /* 0x050fe40000010100 */
[C---:B------:R-:W-:Y:S01]  /*2580*/  FADD.FTZ R220, -R204.reuse, R8 ;  /* 0x00000008ccdc7221 */ /* 0x040fe20000010100 */
[----:B--2---:R-:W-:Y:S01]  /*2590*/  PRMT R196, RZ, 0x5410, R188 ;  /* 0x00005410ffc47816 */ /* 0x004fe200000000bc */
[----:B------:R-:W-:Y:S01]  /*25a0*/  FADD.FTZ R8, -R204, R10 ;  /* 0x0000000acc087221 */ /* 0x000fe20000010100 */
[----:B------:R-:W-:Y:S01]  /*25b0*/  PRMT R188, RZ, 0x7610, R188 ;  /* 0x00007610ffbc7816 */ /* 0x000fe200000000bc */
[----:B-----5:R-:W-:-:S02]  /*25c0*/  FMUL.FTZ R203, R19, R203 ;  /* 0x000000cb13cb7220 */ /* 0x020fc40000410000 */
[----:B------:R-:W-:Y:S02]  /*25d0*/  FMUL.FTZ R198, R198, R196 ;  /* 0x000000c4c6c67220 */ /* 0x000fe40000410000 */
[----:B---3--:R-:W-:Y:S02]  /*25e0*/  FADD.FTZ R10, -R204, R192 ;  /* 0x000000c0cc0a7221 */ /* 0x008fe40000010100 */
[----:B------:R-:W2:Y:S01]  /*25f0*/  LDL R192, [R1+0x104] ;  /* 0x0001040001c07983 */ /* 0x000ea20000100800 */
[----:B------:R-:W-:Y:S02]  /*2600*/  FADD.FTZ R89, R89, R188 ;  /* 0x000000bc59597221 */ /* 0x000fe40000010000 */
[-C--:B------:R-:W-:Y:S01]  /*2610*/  FFMA.FTZ R53, R203, R188.reuse, R53 ;  /* 0x000000bccb357223 */ /* 0x080fe20000010035 */
[----:B------:R1:W-:Y:S01]  /*2620*/  STL [R1+0x34], R198 ;  /* 0x000034c601007387 */ /* 0x0003e20000100800 */
[----:B------:R-:W-:-:S03]  /*2630*/  FMUL.FTZ R244, R242, R188 ;  /* 0x000000bcf2f47220 */ /* 0x000fc60000410000 */
[----:B------:R-:W3:Y:S01]  /*2640*/  LDL R188, [R1+0x100] ;  /* 0x0001000001bc7983 */ /* 0x000ee20000100800 */
[C---:B------:R-:W-:Y:S01]  /*2650*/  FMUL.FTZ R220, R19.reuse, R220 ;  /* 0x000000dc13dc7220 */ /* 0x040fe20000410000 */
[----:B------:R-:W-:Y:S01]  /*2660*/  PRMT R243, RZ, 0x5410, R189 ;  /* 0x00005410fff37816 */ /* 0x000fe200000000bd */
        /* <DEDUP_REMOVED lines=17> */
[----:B0-----:R-:W-:Y:S02]  /*2780*/  FADD.FTZ R12, -R204, R194 ;  /* 0x000000c2cc0c7221 */ /* 0x001fe40000010100 */
        /* <DEDUP_REMOVED lines=34> */
.L_x_5221:
[----:B-1----:R-:W-:Y:S05]  /*29b0*/  BSYNC B1 ;  /* 0x0000000000017941 */ /* 0x002fea0003800000 */
.L_x_5220:
[----:B------:R-:W-:Y:S01]  /*29c0*/  BSSY B1, `(.L_x_5222) ;  /* 0x0000057000017945 */ /* 0x000fe20003800000 */
        /* <DEDUP_REMOVED lines=8> */
[----:B------:R-:W-:Y:S01]  /*2a50*/  IMAD.WIDE.U32 R196, R222, R196, c[0x0][0x208] ;  /* 0x00008200dec47625 */ /* 0x000fe200078e00c4 */
[----:B------:R-:W-:Y:S01]  /*2a60*/  ISETP.NE.U32.AND P0, PT, RZ, c[0x0][0x218], PT ;  /* 0x00008600ff007a0c */ /* 0x000fe20003f05070 */
[----:B------:R-:W2:Y:S04]  /*2a70*/  LDL R231, [R1+0xf0] ;  /* 0x0000f00001e77983 */ /* 0x000ea80000100800 */
[----:B------:R-:W2:Y:S01]  /*2a80*/  LDG.E.128 R196, [R196.64] ;  /* 0x00000004c4c47981 */ /* 0x000ea2000c1e1d00 */
[----:B------:R-:W-:-:S03]  /*2a90*/  ISETP.NE.AND.EX P0, PT, RZ, c[0x0][0x21c], PT, P0 ;  /* 0x00008700ff007a0c */ /* 0x000fc60003f05300 */
[----:B0-----:R-:W3:Y:S04]  /*2aa0*/  LDG.E.128 R192, [R192.64+0x10] ;  /* 0x00001004c0c07981 */ /* 0x001ee8000c1e1d00 */
[----:B------:R-:W3:Y:S04]  /*2ab0*/  LDL R229, [R1+0xec] ;  /* 0x0000ec0001e57983 */ /* 0x000ee80000100800 */
[----:B------:R-:W3:Y:S02]  /*2ac0*/  LDL R228, [R1+0xe8] ;  /* 0x0000e80001e47983 */ /* 0x000ee40000100800 */
[----:B------:R-:W-:-:S04]  /*2ad0*/  @P0 LEA R14, P6, R222, c[0x0][0x218], 0x5 ;  /* 0x00008600de0e0a11 */ /* 0x000fc800078c28ff */
[----:B------:R-:W-:-:S05]  /*2ae0*/  @P0 LEA.HI.X R15, R222, c[0x0][0x21c], RZ, 0x5, P6 ;  /* 0x00008700de0f0a11 */ /* 0x000fca00030f2cff */
[----:B------:R0:W5:Y:S04]  /*2af0*/  @P0 LDG.E.128 R180, [R14.64] ;  /* 0x000000040eb40981 */ /* 0x000168000c1e1d00 */
[----:B------:R0:W5:Y:S01]  /*2b00*/  @P0 LDG.E.128 R184, [R14.64+0x10] ;  /* 0x000010040eb80981 */ /* 0x000162000c1e1d00 */
[C---:B----4-:R-:W-:Y:S02]  /*2b10*/  FADD.FTZ R188, -R204.reuse, R188 ;  /* 0x000000bcccbc7221 */ /* 0x050fe40000010100 */
[----:B0-----:R-:W-:Y:S02]  /*2b20*/  FADD.FTZ R14, -R204, R189 ;  /* 0x000000bdcc0e7221 */ /* 0x001fe40000010100 */
[----:B------:R-:W4:Y:S01]  /*2b30*/  LDL R189, [R1+0xe4] ;  /* 0x0000e40001bd7983 */ /* 0x000f220000100800 */
[----:B-----5:R-:W-:-:S03]  /*2b40*/  FMUL.FTZ R219, R19, R188 ;  /* 0x000000bc13db7220 */ /* 0x020fc60000410000 */
[----:B------:R-:W4:Y:S01]  /*2b50*/  LDL R188, [R1+0xe0] ;  /* 0x0000e00001bc7983 */ /* 0x000f220000100800 */
[----:B--2---:R-:W-:Y:S01]  /*2b60*/  PRMT R237, RZ, 0x5410, R196 ;  /* 0x00005410ffed7816 */ /* 0x004fe200000000c4 */
[----:B------:R-:W-:Y:S01]  /*2b70*/  FADD.FTZ R15, -R204, R190 ;  /* 0x000000becc0f7221 */ /* 0x000fe20000010100 */
        /* <DEDUP_REMOVED lines=52> */
[-C--:B------:R-:W-:Y:S02]  /*2ec0*/  FFMA.FTZ R67, R229, R199.reuse, R67 ;  /* 0x000000c7e5437223 */ /* 0x080fe40000010043 */
[----:B----4-:R-:W-:Y:S02]  /*2ed0*/  FMUL.FTZ R230, R189, R230 ;  /* 0x000000e6bde67220 */ /* 0x010fe40000410000 */
[----:B------:R-:W-:-:S02]  /*2ee0*/  FMUL.FTZ R228, R188, R199 ;  /* 0x000000c7bce47220 */ /* 0x000fc40000410000 */
[----:B------:R-:W-:Y:S02]  /*2ef0*/  FADD.FTZ R216, R216, R230 ;  /* 0x000000e6d8d87221 */ /* 0x000fe40000010000 */
[----:B------:R-:W-:Y:S02]  /*2f00*/  FFMA.FTZ R215, R231, R230, R215 ;  /* 0x000000e6e7d77223 */ /* 0x000fe400000100d7 */
[----:B------:R-:W-:Y:S02]  /*2f10*/  FADD.FTZ R216, R216, R228 ;  /* 0x000000e4d8d87221 */ /* 0x000fe40000010000 */
[----:B------:R-:W-:Y:S02]  /*2f20*/  FFMA.FTZ R215, R229, R228, R215 ;  /* 0x000000e4e5d77223 */ /* 0x000fe400000100d7 */
.L_x_5223:
[----:B------:R-:W-:Y:S05]  /*2f30*/  BSYNC B1 ;  /* 0x0000000000017941 */ /* 0x000fea0003800000 */
.L_x_5222:
[----:B------:R-:W-:Y:S05]  /*2f40*/  BRA.DIV ~URZ, `(.L_x_5224) ;  /* 0x000041427f007947 */ /* 0x000fea000b800000 */
[----:B------:R0:W1:Y:S02]  /*2f50*/  SHFL.BFLY PT, R191, R216, 0x1, 0x1f ;  /* 0x0c201f00d8bf7f89 */ /* 0x00006400000e0000 */
.L_x_5255:
        /* <DEDUP_REMOVED lines=18> */
.L_x_5256:
        /* <DEDUP_REMOVED lines=9> */
[----:B------:R-:W-:Y:S01]  /*3110*/  HFMA2.MMA R197, -RZ, RZ, 0, 9.5367431640625e-07 ;  /* 0x00000010ffc57435 */ /* 0x000fe200000001ff */
[----:B------:R-:W2:Y:S04]  /*3120*/  LDL R196, [R1+0x30] ;  /* 0x0000300001c47983 */ /* 0x000ea80000100800 */
[----:B------:R-:W3:Y:S04]  /*3130*/  LDL R199, [R1+0xdc] ;  /* 0x0000dc0001c77983 */ /* 0x000ee80000100800 */
[----:B------:R-:W4:Y:S01]  /*3140*/  LDL R198, [R1+0xd8] ;  /* 0x0000d80001c67983 */ /* 0x000f220000100800 */
[----:B------:R-:W-:-:S03]  /*3150*/  IMAD.WIDE.U32 R188, R0, R197, c[0x0][0x170] ;  /* 0x00005c0000bc7625 */ /* 0x000fc600078e00c5 */
[----:B-1----:R-:W3:Y:S04]  /*3160*/  LDL R216, [R1+0x28] ;  /* 0x0000280001d87983 */ /* 0x002ee80000100800 */
[----:B------:R-:W3:Y:S01]  /*3170*/  LDG.E.128 R188, [R188.64] ;  /* 0x00000004bcbc7981 */ /* 0x000ee2000c1e1d00 */
[----:B------:R-:W-:Y:S01]  /*3180*/  ISETP.NE.U32.AND P6, PT, RZ, c[0x0][0x218], PT ;  /* 0x00008600ff007a0c */ /* 0x000fe20003fc5070 */
[-CC-:B------:R-:W-:Y:S02]  /*3190*/  FFMA.FTZ R192, R227, R194.reuse, R195.reuse ;  /* 0x000000c2e3c07223 */ /* 0x180fe400000100c3 */
[----:B------:R-:W4:Y:S01]  /*31a0*/  LDL R222, [R1+0x2c] ;  /* 0x00002c0001de7983 */ /* 0x000f220000100800 */
[----:B------:R-:W-:Y:S01]  /*31b0*/  ISETP.NE.AND.EX P6, PT, RZ, c[0x0][0x21c], PT, P6 ;  /* 0x00008700ff007a0c */ /* 0x000fe20003fc5360 */
[----:B------:R-:W-:-:S02]  /*31c0*/  FFMA.FTZ R193, R201, R194, R195 ;  /* 0x000000c2c9c17223 */ /* 0x000fc400000100c3 */
[----:B------:R-:W4:Y:S02]  /*31d0*/  LDL R215, [R1+0xd4] ;  /* 0x0000d40001d77983 */ /* 0x000f240000100800 */
[----:B------:R-:W-:Y:S02]  /*31e0*/  FADD.FTZ R193, R202, -R193 ;  /* 0x800000c1cac17221 */ /* 0x000fe40000010000 */
[----:B------:R-:W4:Y:S01]  /*31f0*/  LDL R204, [R1+0xd0] ;  /* 0x0000d00001cc7983 */ /* 0x000f220000100800 */
[----:B------:R-:W-:Y:S01]  /*3200*/  ISETP.NE.U32.AND P0, PT, RZ, c[0x0][0x258], PT ;  /* 0x00009600ff007a0c */ /* 0x000fe20003f05070 */
[----:B-----5:R-:W-:-:S03]  /*3210*/  FMUL.FTZ R193, R19, R193 ;  /* 0x000000c113c17220 */ /* 0x020fc60000410000 */
[----:B------:R-:W-:Y:S01]  /*3220*/  ISETP.NE.AND.EX P0, PT, RZ, c[0x0][0x25c], PT, P0 ;  /* 0x00009700ff007a0c */ /* 0x000fe20003f05300 */
[----:B------:R-:W-:-:S05]  /*3230*/  @P6 FADD.FTZ R193, R144, R193 ;  /* 0x000000c190c16221 */ /* 0x000fca0000010000 */
[C---:B------:R-:W-:Y:S01]  /*3240*/  SEL R40, R193.reuse, R40, P0 ;  /* 0x00000028c1287207 */ /* 0x040fe20000000000 */
[----:B------:R-:W-:Y:S02]  /*3250*/  FMUL.FTZ R193, R193, R200 ;  /* 0x000000c8c1c17220 */ /* 0x000fe40000410000 */
[----:B--2---:R-:W-:-:S04]  /*3260*/  FADD.FTZ R192, R196, -R192 ;  /* 0x800000c0c4c07221 */ /* 0x004fc80000010000 */
[----:B------:R-:W-:-:S04]  /*3270*/  FMUL.FTZ R192, R19, R192 ;  /* 0x000000c013c07220 */ /* 0x000fc80000410000 */
[----:B------:R-:W-:-:S05]  /*3280*/  @P6 FADD.FTZ R192, R145, R192 ;  /* 0x000000c091c06221 */ /* 0x000fca0000010000 */
[C---:B------:R-:W-:Y:S01]  /*3290*/  SEL R41, R192.reuse, R41, P0 ;  /* 0x00000029c0297207 */ /* 0x040fe20000000000 */
[----:B------:R-:W-:Y:S01]  /*32a0*/  FMUL.FTZ R192, R192, R200 ;  /* 0x000000c8c0c07220 */ /* 0x000fe20000410000 */
[--C-:B---3--:R-:W-:Y:S02]  /*32b0*/  PRMT R196, RZ, 0x5410, R188.reuse ;  /* 0x00005410ffc47816 */ /* 0x108fe400000000bc */
[----:B------:R-:W-:-:S05]  /*32c0*/  PRMT R188, RZ, 0x7610, R188 ;  /* 0x00007610ffbc7816 */ /* 0x000fca00000000bc */
[----:B------:R-:W-:Y:S02]  /*32d0*/  FFMA.FTZ R105, R192, R188, R105 ;  /* 0x000000bcc0697223 */ /* 0x000fe40000010069 */
[----:B------:R-:W-:Y:S02]  /*32e0*/  FMUL.FTZ R188, R199, R193 ;  /* 0x000000c1c7bc7220 */ /* 0x000fe40000410000 */
[----:B----4-:R-:W-:Y:S01]  /*32f0*/  FMUL.FTZ R192, R198, R192 ;  /* 0x000000c0c6c07220 */ /* 0x010fe20000410000 */
[----:B------:R-:W2:Y:S04]  /*3300*/  LDL R199, [R1+0x24] ;  /* 0x0000240001c77983 */ /* 0x000ea80000100800 */
[----:B------:R-:W3:Y:S01]  /*3310*/  LDL R198, [R1+0x20] ;  /* 0x0000200001c67983 */ /* 0x000ee20000100800 */
[----:B------:R-:W-:Y:S01]  /*3320*/  F2FP.BF16.PACK_AB R188, R192, R188 ;  /* 0x000000bcc0bc723e */ /* 0x000fe200000010ff */
[----:B------:R-:W-:-:S02]  /*3330*/  FFMA.FTZ R104, R193, R196, R104 ;  /* 0x000000c4c1687223 */ /* 0x000fc40000010068 */
[-CC-:B------:R-:W-:Y:S02]  /*3340*/  FFMA.FTZ R192, R225, R194.reuse, R195.reuse ;  /* 0x000000c2e1c07223 */ /* 0x180fe400000100c3 */
[----:B------:R-:W-:Y:S02]  /*3350*/  FFMA.FTZ R193, R226, R194, R195 ;  /* 0x000000c2e2c17223 */ /* 0x000fe400000100c3 */
[----:B------:R-:W-:Y:S02]  /*3360*/  FADD.FTZ R192, R216, -R192 ;  /* 0x800000c0d8c07221 */ /* 0x000fe40000010000 */
[----:B------:R-:W-:Y:S01]  /*3370*/  FADD.FTZ R193, R222, -R193 ;  /* 0x800000c1dec17221 */ /* 0x000fe20000010000 */
[----:B------:R-:W4:Y:S01]  /*3380*/  LDL R216, [R1+0xc8] ;  /* 0x0000c80001d87983 */ /* 0x000f220000100800 */
[C---:B------:R-:W-:Y:S02]  /*3390*/  FMUL.FTZ R192, R19.reuse, R192 ;  /* 0x000000c013c07220 */ /* 0x040fe40000410000 */
[----:B------:R-:W-:Y:S01]  /*33a0*/  FMUL.FTZ R193, R19, R193 ;  /* 0x000000c113c17220 */ /* 0x000fe20000410000 */
[----:B------:R-:W4:Y:S01]  /*33b0*/  LDL R222, [R1+0xcc] ;  /* 0x0000cc0001de7983 */ /* 0x000f220000100800 */
[----:B------:R-:W-:-:S02]  /*33c0*/  @P6 FADD.FTZ R192, R147, R192 ;  /* 0x000000c093c06221 */ /* 0x000fc40000010000 */
[----:B------:R-:W-:Y:S01]  /*33d0*/  @P6 FADD.FTZ R193, R146, R193 ;  /* 0x000000c192c16221 */ /* 0x000fe20000010000 */
[--C-:B------:R-:W-:Y:S02]  /*33e0*/  PRMT R196, RZ, 0x5410, R189.reuse ;  /* 0x00005410ffc47816 */ /* 0x100fe400000000bd */
[C---:B------:R-:W-:Y:S01]  /*33f0*/  SEL R43, R192.reuse, R43, P0 ;  /* 0x0000002bc02b7207 */ /* 0x040fe20000000000 */
[----:B------:R-:W-:Y:S01]  /*3400*/  FMUL.FTZ R192, R192, R200 ;  /* 0x000000c8c0c07220 */ /* 0x000fe20000410000 */
[----:B------:R-:W-:Y:S02]  /*3410*/  PRMT R189, RZ, 0x7610, R189 ;  /* 0x00007610ffbd7816 */ /* 0x000fe400000000bd */
[C---:B------:R-:W-:Y:S01]  /*3420*/  SEL R42, R193.reuse, R42, P0 ;  /* 0x0000002ac12a7207 */ /* 0x040fe20000000000 */
[----:B------:R-:W-:Y:S02]  /*3430*/  FMUL.FTZ R193, R193, R200 ;  /* 0x000000c8c1c17220 */ /* 0x000fe40000410000 */
[----:B------:R-:W-:-:S02]  /*3440*/  FFMA.FTZ R107, R192, R189, R107 ;  /* 0x000000bdc06b7223 */ /* 0x000fc4000001006b */
[----:B------:R-:W-:Y:S02]  /*3450*/  FMUL.FTZ R189, R215, R193 ;  /* 0x000000c1d7bd7220 */ /* 0x000fe40000410000 */
[----:B------:R-:W-:Y:S01]  /*3460*/  FMUL.FTZ R192, R204, R192 ;  /* 0x000000c0ccc07220 */ /* 0x000fe20000410000 */
[----:B------:R-:W4:Y:S04]  /*3470*/  LDL R215, [R1+0x1c] ;  /* 0x00001c0001d77983 */ /* 0x000f280000100800 */
[----:B------:R-:W4:Y:S01]  /*3480*/  LDL R204, [R1+0x18] ;  /* 0x0000180001cc7983 */ /* 0x000f220000100800 */
[----:B------:R-:W-:Y:S01]  /*3490*/  FFMA.FTZ R106, R193, R196, R106 ;  /* 0x000000c4c16a7223 */ /* 0x000fe2000001006a */
[----:B------:R-:W-:Y:S01]  /*34a0*/  F2FP.BF16.PACK_AB R189, R192, R189 ;  /* 0x000000bdc0bd723e */ /* 0x000fe200000010ff */
[----:B------:R-:W-:-:S02]  /*34b0*/  FFMA.FTZ R193, R224, R194, R195 ;  /* 0x000000c2e0c17223 */ /* 0x000fc400000100c3 */
[----:B------:R-:W-:Y:S02]  /*34c0*/  FFMA.FTZ R192, R218, R194, R195 ;  /* 0x000000c2dac07223 */ /* 0x000fe400000100c3 */
[----:B--2---:R-:W-:Y:S02]  /*34d0*/  FADD.FTZ R193, R199, -R193 ;  /* 0x800000c1c7c17221 */ /* 0x004fe40000010000 */
[----:B------:R-:W2:Y:S01]  /*34e0*/  LDL R199, [R1+0xc4] ;  /* 0x0000c40001c77983 */ /* 0x000ea20000100800 */
[----:B---3--:R-:W-:-:S03]  /*34f0*/  FADD.FTZ R192, R198, -R192 ;  /* 0x800000c0c6c07221 */ /* 0x008fc60000010000 */
[----:B------:R-:W3:Y:S01]  /*3500*/  LDL R198, [R1+0xc0] ;  /* 0x0000c00001c67983 */ /* 0x000ee20000100800 */
[C---:B------:R-:W-:Y:S02]  /*3510*/  FMUL.FTZ R193, R19.reuse, R193 ;  /* 0x000000c113c17220 */ /* 0x040fe40000410000 */
[----:B------:R-:W-:Y:S02]  /*3520*/  FMUL.FTZ R192, R19, R192 ;  /* 0x000000c013c07220 */ /* 0x000fe40000410000 */
[----:B------:R-:W-:Y:S02]  /*3530*/  @P6 FADD.FTZ R193, R148, R193 ;  /* 0x000000c194c16221 */ /* 0x000fe40000010000 */
[----:B------:R-:W-:Y:S01]  /*3540*/  @P6 FADD.FTZ R192, R149, R192 ;  /* 0x000000c095c06221 */ /* 0x000fe20000010000 */
[--C-:B------:R-:W-:Y:S02]  /*3550*/  PRMT R196, RZ, 0x5410, R190.reuse ;  /* 0x00005410ffc47816 */ /* 0x100fe400000000be */
[----:B------:R-:W-:-:S02]  /*3560*/  PRMT R190, RZ, 0x7610, R190 ;  /* 0x00007610ffbe7816 */ /* 0x000fc400000000be */
[C---:B------:R-:W-:Y:S01]  /*3570*/  SEL R37, R192.reuse, R37, P0 ;  /* 0x00000025c0257207 */ /* 0x040fe20000000000 */
[----:B------:R-:W-:Y:S01]  /*3580*/  FMUL.FTZ R192, R192, R200 ;  /* 0x000000c8c0c07220 */ /* 0x000fe20000410000 */
[C---:B------:R-:W-:Y:S01]  /*3590*/  SEL R36, R193.reuse, R36, P0 ;  /* 0x00000024c1247207 */ /* 0x040fe20000000000 */
[----:B------:R-:W-:Y:S02]  /*35a0*/  FMUL.FTZ R193, R193, R200 ;  /* 0x000000c8c1c17220 */ /* 0x000fe40000410000 */
[----:B------:R-:W-:Y:S02]  /*35b0*/  FFMA.FTZ R109, R192, R190, R109 ;  /* 0x000000bec06d7223 */ /* 0x000fe4000001006d */
[----:B----4-:R-:W-:Y:S02]  /*35c0*/  FMUL.FTZ R190, R222, R193 ;  /* 0x000000c1debe7220 */ /* 0x010fe40000410000 */
[----:B------:R-:W-:Y:S02]  /*35d0*/  FMUL.FTZ R192, R216, R192 ;  /* 0x000000c0d8c07220 */ /* 0x000fe40000410000 */
[----:B------:R-:W-:-:S02]  /*35e0*/  FFMA.FTZ R108, R193, R196, R108 ;  /* 0x000000c4c16c7223 */ /* 0x000fc4000001006c */
[--C-:B------:R-:W-:Y:S01]  /*35f0*/  FFMA.FTZ R193, R217, R194, R195.reuse ;  /* 0x000000c2d9c17223 */ /* 0x100fe200000100c3 */
[----:B------:R-:W-:Y:S01]  /*3600*/  F2FP.BF16.PACK_AB R190, R192, R190 ;  /* 0x000000bec0be723e */ /* 0x000fe200000010ff */
[----:B------:R-:W-:Y:S02]  /*3610*/  FFMA.FTZ R192, R214, R194, R195 ;  /* 0x000000c2d6c07223 */ /* 0x000fe400000100c3 */
[----:B------:R-:W-:Y:S02]  /*3620*/  FADD.FTZ R193, R215, -R193 ;  /* 0x800000c1d7c17221 */ /* 0x000fe40000010000 */
[----:B------:R-:W-:Y:S02]  /*3630*/  FADD.FTZ R192, R204, -R192 ;  /* 0x800000c0ccc07221 */ /* 0x000fe40000010000 */
[C---:B------:R-:W-:Y:S02]  /*3640*/  FMUL.FTZ R193, R19.reuse, R193 ;  /* 0x000000c113c17220 */ /* 0x040fe40000410000 */
[----:B------:R-:W-:-:S02]  /*3650*/  FMUL.FTZ R192, R19, R192 ;  /* 0x000000c013c07220 */ /* 0x000fc40000410000 */
[----:B------:R-:W-:Y:S02]  /*3660*/  @P6 FADD.FTZ R193, R150, R193 ;  /* 0x000000c196c16221 */ /* 0x000fe40000010000 */
[----:B------:R-:W-:Y:S01]  /*3670*/  @P6 FADD.FTZ R192, R151, R192 ;  /* 0x000000c097c06221 */ /* 0x000fe20000010000 */
[----:B------:R-:W-:Y:S02]  /*3680*/  ISETP.NE.U32.AND P6, PT, RZ, c[0x0][0x258], PT ;  /* 0x00009600ff007a0c */ /* 0x000fe40003fc5070 */
[--C-:B------:R-:W-:Y:S02]  /*3690*/  PRMT R196, RZ, 0x5410, R191.reuse ;  /* 0x00005410ffc47816 */ /* 0x100fe400000000bf */
[----:B------:R-:W-:Y:S02]  /*36a0*/  ISETP.NE.AND.EX P6, PT, RZ, c[0x0][0x25c], PT, P6 ;  /* 0x00009700ff007a0c */ /* 0x000fe40003fc5360 */
[C---:B------:R-:W-:Y:S01]  /*36b0*/  SEL R39, R192.reuse, R39, P0 ;  /* 0x00000027c0277207 */ /* 0x040fe20000000000 */
[----:B------:R-:W-:Y:S01]  /*36c0*/  FMUL.FTZ R192, R192, R200 ;  /* 0x000000c8c0c07220 */ /* 0x000fe20000410000 */
[----:B------:R-:W-:-:S02]  /*36d0*/  PRMT R191, RZ, 0x7610, R191 ;  /* 0x00007610ffbf7816 */ /* 0x000fc400000000bf */
[C---:B------:R-:W-:Y:S01]  /*36e0*/  SEL R38, R193.reuse, R38, P0 ;  /* 0x00000026c1267207 */ /* 0x040fe20000000000 */
[----:B------:R-:W-:Y:S02]  /*36f0*/  FMUL.FTZ R193, R193, R200 ;  /* 0x000000c8c1c17220 */ /* 0x000fe40000410000 */
[----:B------:R-:W-:Y:S02]  /*3700*/  FFMA.FTZ R111, R192, R191, R111 ;  /* 0x000000bfc06f7223 */ /* 0x000fe4000001006f */
[----:B------:R-:W-:Y:S02]  /*3710*/  FFMA.FTZ R110, R193, R196, R110 ;  /* 0x000000c4c16e7223 */ /* 0x000fe4000001006e */
[----:B--2---:R-:W-:Y:S02]  /*3720*/  FMUL.FTZ R191, R199, R193 ;  /* 0x000000c1c7bf7220 */ /* 0x004fe40000410000 */
[----:B---3--:R-:W-:-:S05]  /*3730*/  FMUL.FTZ R192, R198, R192 ;  /* 0x000000c0c6c07220 */ /* 0x008fca0000410000 */
[----:B------:R-:W-:Y:S02]  /*3740*/  F2FP.BF16.PACK_AB R191, R192, R191 ;  /* 0x000000bfc0bf723e */ /* 0x000fe400000010ff */
[----:B------:R-:W-:-:S05]  /*3750*/  @P6 MOV R192, 0x20 ;  /* 0x0000002000c06802 */ /* 0x000fca0000000f00 */
[----:B------:R-:W-:-:S05]  /*3760*/  @P6 IMAD.WIDE.U32 R192, R0, R192, c[0x0][0x258] ;  /* 0x0000960000c06625 */ /* 0x000fca00078e00c0 */
[----:B------:R-:W-:Y:S04]  /*3770*/  @P6 STG.E.128 [R192.64], R40 ;  /* 0x00000028c0006986 */ /* 0x000fe8000c101d04 */
[----:B------:R0:W-:Y:S02]  /*3780*/  @P6 STG.E.128 [R192.64+0x10], R36 ;  /* 0x00001024c0006986 */ /* 0x0001e4000c101d04 */
[----:B0-----:R-:W-:-:S05]  /*3790*/  IMAD.WIDE.U32 R192, R0, R197, c[0x0][0x248] ;  /* 0x0000920000c07625 */ /* 0x001fca00078e00c5 */
[----:B------:R0:W-:Y:S01]  /*37a0*/  STG.E.128 [R192.64], R188 ;  /* 0x000000bcc0007986 */ /* 0x0001e2000c101d04 */
[----:B------:R-:W-:-:S03]  /*37b0*/  IADD3 R0, R0, 0x20, RZ ;  /* 0x0000002000007810 */ /* 0x000fc60007ffe0ff */
.L_x_5227:
[----:B------:R-:W-:Y:S05]  /*37c0*/  BSYNC B1 ;  /* 0x0000000000017941 */ /* 0x000fea0003800000 */
.L_x_5226:
[----:B------:R-:W-:Y:S01]  /*37d0*/  BSSY B1, `(.L_x_5228) ;  /* 0x000006e000017945 */ /* 0x000fe20003800000 */
[----:B------:R-:W-:Y:S05]  /*37e0*/  @!P2 BRA `(.L_x_5229) ;  /* 0x000006c00000a947 */ /* 0x000fea0003800000 */
[----:B0-----:R-:W-:Y:S01]  /*37f0*/  HFMA2.MMA R188, -RZ, RZ, 0, 9.5367431640625e-07 ;  /* 0x00000010ffbc7435 */ /* 0x001fe200000001ff */
[----:B------:R-:W2:Y:S04]  /*3800*/  LDL R199, [R1+0x3c] ;  /* 0x00003c0001c77983 */ /* 0x000ea80000100800 */
[----:B------:R-:W3:Y:S04]  /*3810*/  LDL R196, [R1+0x14] ;  /* 0x0000140001c47983 */ /* 0x000ee80000100800 */
[----:B------:R-:W4:Y:S01]  /*3820*/  LDL R198, [R1+0xb8] ;  /* 0x0000b80001c67983 */ /* 0x000f220000100800 */
[----:B------:R-:W-:-:S03]  /*3830*/  IMAD.WIDE.U32 R188, R0, R188, c[0x0][0x170] ;  /* 0x00005c0000bc7625 */ /* 0x000fc600078e00bc */
[----:B-1----:R-:W4:Y:S04]  /*3840*/  LDL R215, [R1+0xbc] ;  /* 0x0000bc0001d77983 */ /* 0x002f280000100800 */
[----:B------:R-:W4:Y:S04]  /*3850*/  LDG.E.128 R188, [R188.64] ;  /* 0x00000004bcbc7981 */ /* 0x000f28000c1e1d00 */
[----:B------:R-:W4:Y:S04]  /*3860*/  LDL R197, [R1+0x10] ;  /* 0x0000100001c57983 */ /* 0x000f280000100800 */
[----:B------:R-:W4:Y:S01]  /*3870*/  LDL R204, [R1+0xc] ;  /* 0x00000c0001cc7983 */ /* 0x000f220000100800 */
[----:B------:R-:W-:Y:S01]  /*3880*/  ISETP.NE.U32.AND P0, PT, RZ, c[0x0][0x218], PT ;  /* 0x00008600ff007a0c */ /* 0x000fe20003f05070 */
[----:B------:R-:W-:-:S02]  /*3890*/  FFMA.FTZ R193, R223, R194, R195 ;  /* 0x000000c2dfc17223 */ /* 0x000fc400000100c3 */
[----:B------:R-:W-:Y:S01]  /*38a0*/  FFMA.FTZ R192, R213, R194, R195 ;  /* 0x000000c2d5c07223 */ /* 0x000fe200000100c3 */
[----:B------:R-:W-:Y:S02]  /*38b0*/  ISETP.NE.AND.EX P0, PT, RZ, c[0x0][0x21c], PT, P0 ;  /* 0x00008700ff007a0c */ /* 0x000fe40003f05300 */
[----:B------:R-:W-:-:S04]  /*38c0*/  ISETP.NE.U32.AND P6, PT, RZ, c[0x0][0x258], PT ;  /* 0x00009600ff007a0c */ /* 0x000fc80003fc5070 */
[----:B------:R-:W-:Y:S01]  /*38d0*/  ISETP.NE.AND.EX P6, PT, RZ, c[0x0][0x25c], PT, P6 ;  /* 0x00009700ff007a0c */ /* 0x000fe20003fc5360 */
[----:B--2---:R-:W-:Y:S02]  /*38e0*/  FADD.FTZ R193, R199, -R193 ;  /* 0x800000c1c7c17221 */ /* 0x004fe40000010000 */
[----:B------:R-:W2:Y:S01]  /*38f0*/  LDL R199, [R1+0xb4] ;  /* 0x0000b40001c77983 */ /* 0x000ea20000100800 */
[----:B---3--:R-:W-:-:S04]  /*3900*/  FADD.FTZ R192, R196, -R192 ;  /* 0x800000c0c4c07221 */ /* 0x008fc80000010000 */
[C---:B-----5:R-:W-:Y:S02]  /*3910*/  FMUL.FTZ R192, R19.reuse, R192 ;  /* 0x000000c013c07220 */ /* 0x060fe40000410000 */
[----:B------:R-:W-:Y:S02]  /*3920*/  FMUL.FTZ R193, R19, R193 ;  /* 0x000000c113c17220 */ /* 0x000fe40000410000 */
[----:B------:R-:W-:Y:S02]  /*3930*/  @P0 FADD.FTZ R192, R25, R192 ;  /* 0x000000c019c00221 */ /* 0x000fe40000010000 */
[----:B------:R-:W-:Y:S01]  /*3940*/  @P0 FADD.FTZ R193, R24, R193 ;  /* 0x000000c118c10221 */ /* 0x000fe20000010000 */
[--C-:B----4-:R-:W-:Y:S02]  /*3950*/  PRMT R196, RZ, 0x5410, R188.reuse ;  /* 0x00005410ffc47816 */ /* 0x110fe400000000bc */
[C---:B------:R-:W-:Y:S01]  /*3960*/  SEL R41, R192.reuse, R41, P6 ;  /* 0x00000029c0297207 */ /* 0x040fe20003000000 */
[----:B------:R-:W-:Y:S01]  /*3970*/  FMUL.FTZ R192, R192, R200 ;  /* 0x000000c8c0c07220 */ /* 0x000fe20000410000 */
[----:B------:R-:W-:-:S02]  /*3980*/  PRMT R188, RZ, 0x7610, R188 ;  /* 0x00007610ffbc7816 */ /* 0x000fc400000000bc */
[C---:B------:R-:W-:Y:S01]  /*3990*/  SEL R40, R193.reuse, R40, P6 ;  /* 0x00000028c1287207 */ /* 0x040fe20003000000 */
[----:B------:R-:W-:Y:S02]  /*39a0*/  FMUL.FTZ R193, R193, R200 ;  /* 0x000000c8c1c17220 */ /* 0x000fe40000410000 */
[----:B------:R-:W-:Y:S02]  /*39b0*/  FFMA.FTZ R113, R192, R188, R113 ;  /* 0x000000bcc0717223 */ /* 0x000fe40000010071 */
[----:B------:R-:W-:Y:S02]  /*39c0*/  FMUL.FTZ R192, R198, R192 ;  /* 0x000000c0c6c07220 */ /* 0x000fe40000410000 */
[----:B------:R-:W3:Y:S01]  /*39d0*/  LDL R198, [R1+0xb0] ;  /* 0x0000b00001c67983 */ /* 0x000ee20000100800 */
[----:B------:R-:W-:Y:S02]  /*39e0*/  FFMA.FTZ R112, R193, R196, R112 ;  /* 0x000000c4c1707223 */ /* 0x000fe40000010070 */
[----:B------:R-:W-:-:S02]  /*39f0*/  FMUL.FTZ R188, R215, R193 ;  /* 0x000000c1d7bc7220 */ /* 0x000fc40000410000 */
[----:B------:R-:W-:Y:S01]  /*3a00*/  FFMA.FTZ R193, R212, R194, R195 ;  /* 0x000000c2d4c17223 */ /* 0x000fe200000100c3 */
[----:B------:R-:W4:Y:S03]  /*3a10*/  LDL R215, [R1+0x4] ;  /* 0x0000040001d77983 */ /* 0x000f260000100800 */
[----:B------:R-:W-:Y:S02]  /*3a20*/  FADD.FTZ R193, R197, -R193 ;  /* 0x800000c1c5c17221 */ /* 0x000fe40000010000 */
[----:B------:R-:W4:Y:S01]  /*3a30*/  LDL R197, [R1+0x8] ;  /* 0x0000080001c57983 */ /* 0x000f220000100800 */
[----:B------:R-:W-:Y:S01]  /*3a40*/  F2FP.BF16.PACK_AB R188, R192, R188 ;  /* 0x000000bcc0bc723e */ /* 0x000fe200000010ff */
[----:B------:R-:W-:-:S04]  /*3a50*/  FFMA.FTZ R192, R211, R194, R195 ;  /* 0x000000c2d3c07223 */ /* 0x000fc800000100c3 */
[----:B------:R-:W-:Y:S02]  /*3a60*/  FADD.FTZ R192, R204, -R192 ;  /* 0x800000c0ccc07221 */ /* 0x000fe40000010000 */
[C---:B------:R-:W-:Y:S01]  /*3a70*/  FMUL.FTZ R193, R19.reuse, R193 ;  /* 0x000000c113c17220 */ /* 0x040fe20000410000 */
[----:B------:R-:W-:Y:S01]  /*3a80*/  PRMT R196, RZ, 0x5410, R189 ;  /* 0x00005410ffc47816 */ /* 0x000fe200000000bd */
[----:B------:R-:W-:Y:S01]  /*3a90*/  FMUL.FTZ R192, R19, R192 ;  /* 0x000000c013c07220 */ /* 0x000fe20000410000 */
[----:B------:R-:W4:Y:S01]  /*3aa0*/  LDL R204, [R1+0xac] ;  /* 0x0000ac0001cc7983 */ /* 0x000f220000100800 */
[----:B------:R-:W-:Y:S02]  /*3ab0*/  @P0 FADD.FTZ R193, R26, R193 ;  /* 0x000000c11ac10221 */ /* 0x000fe40000010000 */
[----:B------:R-:W-:Y:S01]  /*3ac0*/  @P0 FADD.FTZ R192, R27, R192 ;  /* 0x000000c01bc00221 */ /* 0x000fe20000010000 */
[----:B------:R-:W-:Y:S02]  /*3ad0*/  PRMT R189, RZ, 0x7610, R189 ;  /* 0x00007610ffbd7816 */ /* 0x000fe400000000bd */
[----:B------:R-:W-:-:S02]  /*3ae0*/  SEL R42, R193, R42, P6 ;  /* 0x0000002ac12a7207 */ /* 0x000fc40003000000 */
[C---:B------:R-:W-:Y:S01]  /*3af0*/  SEL R43, R192.reuse, R43, P6 ;  /* 0x0000002bc02b7207 */ /* 0x040fe20003000000 */
[-C--:B------:R-:W-:Y:S02]  /*3b00*/  FMUL.FTZ R192, R192, R200.reuse ;  /* 0x000000c8c0c07220 */ /* 0x080fe40000410000 */
[----:B------:R-:W-:Y:S02]  /*3b10*/  FMUL.FTZ R193, R193, R200 ;  /* 0x000000c8c1c17220 */ /* 0x000fe40000410000 */
[----:B------:R-:W-:Y:S02]  /*3b20*/  FFMA.FTZ R115, R192, R189, R115 ;  /* 0x000000bdc0737223 */ /* 0x000fe40000010073 */
[----:B------:R-:W-:Y:S02]  /*3b30*/  FFMA.FTZ R114, R193, R196, R114 ;  /* 0x000000c4c1727223 */ /* 0x000fe40000010072 */
[----:B------:R-:W4:Y:S01]  /*3b40*/  LDL R196, [R1] ;  /* 0x0000000001c47983 */ /* 0x000f220000100800 */
[----:B--2---:R-:W-:-:S03]  /*3b50*/  FMUL.FTZ R189, R199, R193 ;  /* 0x000000c1c7bd7220 */ /* 0x004fc60000410000 */
[----:B------:R-:W2:Y:S01]  /*3b60*/  LDL R199, [R1+0xa8] ;  /* 0x0000a80001c77983 */ /* 0x000ea20000100800 */
[----:B---3--:R-:W-:-:S03]  /*3b70*/  FMUL.FTZ R192, R198, R192 ;  /* 0x000000c0c6c07220 */ /* 0x008fc60000410000 */
[----:B------:R-:W3:Y:S02]  /*3b80*/  LDL R198, [R1+0xa4] ;  /* 0x0000a40001c67983 */ /* 0x000ee40000100800 */
[----:B------:R-:W-:Y:S01]  /*3b90*/  F2FP.BF16.PACK_AB R189, R192, R189 ;  /* 0x000000bdc0bd723e */ /* 0x000fe200000010ff */
[----:B------:R-:W-:-:S04]  /*3ba0*/  FFMA.FTZ R192, R210, R194, R195 ;  /* 0x000000c2d2c07223 */ /* 0x000fc800000100c3 */
[----:B----4-:R-:W-:Y:S02]  /*3bb0*/  FADD.FTZ R192, R197, -R192 ;  /* 0x800000c0c5c07221 */ /* 0x010fe40000010000 */
[----:B------:R-:W4:Y:S02]  /*3bc0*/  LDL R197, [R1+0xa0] ;  /* 0x0000a00001c57983 */ /* 0x000f240000100800 */
[----:B------:R-:W-:-:S04]  /*3bd0*/  FMUL.FTZ R192, R19, R192 ;  /* 0x000000c013c07220 */ /* 0x000fc80000410000 */
[----:B------:R-:W-:Y:S01]  /*3be0*/  @P0 FADD.FTZ R192, R20, R192 ;  /* 0x000000c014c00221 */ /* 0x000fe20000010000 */
[----:B------:R-:W-:-:S04]  /*3bf0*/  PRMT R193, RZ, 0x5410, R190 ;  /* 0x00005410ffc17816 */ /* 0x000fc800000000be */
[C---:B------:R-:W-:Y:S01]  /*3c00*/  SEL R36, R192.reuse, R36, P6 ;  /* 0x00000024c0247207 */ /* 0x040fe20003000000 */
[----:B------:R-:W-:-:S04]  /*3c10*/  FMUL.FTZ R192, R192, R200 ;  /* 0x000000c8c0c07220 */ /* 0x000fc80000410000 */
[----:B------:R-:W-:Y:S02]  /*3c20*/  FFMA.FTZ R116, R192, R193, R116 ;  /* 0x000000c1c0747223 */ /* 0x000fe40000010074 */
[----:B------:R-:W-:-:S04]  /*3c30*/  FFMA.FTZ R193, R209, R194, R195 ;  /* 0x000000c2d1c17223 */ /* 0x000fc800000100c3 */
[----:B------:R-:W-:-:S04]  /*3c40*/  FADD.FTZ R193, R215, -R193 ;  /* 0x800000c1d7c17221 */ /* 0x000fc80000010000 */
[----:B------:R-:W-:-:S04]  /*3c50*/  FMUL.FTZ R193, R19, R193 ;  /* 0x000000c113c17220 */ /* 0x000fc80000410000 */
[----:B------:R-:W-:Y:S01]  /*3c60*/  @P0 FADD.FTZ R193, R21, R193 ;  /* 0x000000c115c10221 */ /* 0x000fe20000010000 */
[----:B------:R-:W-:-:S04]  /*3c70*/  PRMT R190, RZ, 0x7610, R190 ;  /* 0x00007610ffbe7816 */ /* 0x000fc800000000be */
[C---:B------:R-:W-:Y:S01]  /*3c80*/  SEL R37, R193.reuse, R37, P6 ;  /* 0x00000025c1257207 */ /* 0x040fe20003000000 */
[----:B------:R-:W-:-:S04]  /*3c90*/  FMUL.FTZ R193, R193, R200 ;  /* 0x000000c8c1c17220 */ /* 0x000fc80000410000 */
[----:B------:R-:W-:Y:S02]  /*3ca0*/  FFMA.FTZ R117, R193, R190, R117 ;  /* 0x000000bec1757223 */ /* 0x000fe40000010075 */
[----:B------:R-:W-:Y:S02]  /*3cb0*/  FMUL.FTZ R190, R204, R192 ;  /* 0x000000c0ccbe7220 */ /* 0x000fe40000410000 */
[----:B------:R-:W-:-:S04]  /*3cc0*/  FFMA.FTZ R192, R207, R194, R195 ;  /* 0x000000c2cfc07223 */ /* 0x000fc800000100c3 */
[----:B------:R-:W-:-:S04]  /*3cd0*/  FADD.FTZ R192, R252, -R192 ;  /* 0x800000c0fcc07221 */ /* 0x000fc80000010000 */
[----:B------:R-:W-:-:S04]  /*3ce0*/  FMUL.FTZ R192, R19, R192 ;  /* 0x000000c013c07220 */ /* 0x000fc80000410000 */
[----:B------:R-:W-:-:S05]  /*3cf0*/  @P0 FADD.FTZ R192, R23, R192 ;  /* 0x000000c017c00221 */ /* 0x000fca0000010000 */
[C---:B------:R-:W-:Y:S01]  /*3d00*/  SEL R39, R192.reuse, R39, P6 ;  /* 0x00000027c0277207 */ /* 0x040fe20003000000 */
[----:B------:R-:W-:Y:S02]  /*3d10*/  FMUL.FTZ R192, R192, R200 ;  /* 0x000000c8c0c07220 */ /* 0x000fe40000410000 */
[----:B--2---:R-:W-:-:S05]  /*3d20*/  FMUL.FTZ R193, R199, R193 ;  /* 0x000000c1c7c17220 */ /* 0x004fca0000410000 */
[----:B------:R-:W-:Y:S01]  /*3d30*/  F2FP.BF16.PACK_AB R190, R193, R190 ;  /* 0x000000bec1be723e */ /* 0x000fe200000010ff */
[----:B------:R-:W-:-:S04]  /*3d40*/  FFMA.FTZ R193, R208, R194, R195 ;  /* 0x000000c2d0c17223 */ /* 0x000fc800000100c3 */
[----:B------:R-:W-:-:S04]  /*3d50*/  FADD.FTZ R193, R196, -R193 ;  /* 0x800000c1c4c17221 */ /* 0x000fc80000010000 */
[----:B------:R-:W-:-:S04]  /*3d60*/  FMUL.FTZ R193, R19, R193 ;  /* 0x000000c113c17220 */ /* 0x000fc80000410000 */
[----:B------:R-:W-:Y:S01]  /*3d70*/  @P0 FADD.FTZ R193, R22, R193 ;  /* 0x000000c116c10221 */ /* 0x000fe20000010000 */
[----:B------:R-:W-:Y:S02]  /*3d80*/  ISETP.NE.U32.AND P0, PT, RZ, c[0x0][0x258], PT ;  /* 0x00009600ff007a0c */ /* 0x000fe40003f05070 */
[--C-:B------:R-:W-:Y:S02]  /*3d90*/  PRMT R196, RZ, 0x5410, R191.reuse ;  /* 0x00005410ffc47816 */ /* 0x100fe400000000bf */
[----:B------:R-:W-:Y:S02]  /*3da0*/  ISETP.NE.AND.EX P0, PT, RZ, c[0x0][0x25c], PT, P0 ;  /* 0x00009700ff007a0c */ /* 0x000fe40003f05300 */
[----:B------:R-:W-:Y:S02]  /*3db0*/  PRMT R191, RZ, 0x7610, R191 ;  /* 0x00007610ffbf7816 */ /* 0x000fe400000000bf */
[C---:B------:R-:W-:Y:S01]  /*3dc0*/  SEL R38, R193.reuse, R38, P6 ;  /* 0x00000026c1267207 */ /* 0x040fe20003000000 */
[----:B------:R-:W-:-:S02]  /*3dd0*/  FMUL.FTZ R193, R193, R200 ;  /* 0x000000c8c1c17220 */ /* 0x000fc40000410000 */
[----:B------:R-:W-:Y:S02]  /*3de0*/  FFMA.FTZ R119, R192, R191, R119 ;  /* 0x000000bfc0777223 */ /* 0x000fe40000010077 */
[----:B---3--:R-:W-:Y:S02]  /*3df0*/  FMUL.FTZ R191, R198, R193 ;  /* 0x000000c1c6bf7220 */ /* 0x008fe40000410000 */
[----:B----4-:R-:W-:-:S05]  /*3e00*/  FMUL.FTZ R192, R197, R192 ;  /* 0x000000c0c5c07220 */ /* 0x010fca0000410000 */
[----:B------:R-:W-:Y:S02]  /*3e10*/  F2FP.BF16.PACK_AB R191, R192, R191 ;  /* 0x000000bfc0bf723e */ /* 0x000fe400000010ff */
[----:B------:R-:W-:Y:S01]  /*3e20*/  @P0 LEA R192, P6, R0, c[0x0][0x258], 0x5 ;  /* 0x0000960000c00a11 */ /* 0x000fe200078c28ff */
[----:B------:R-:W-:-:S03]  /*3e30*/  FFMA.FTZ R118, R193, R196, R118 ;  /* 0x000000c4c1767223 */ /* 0x000fc60000010076 */
[----:B------:R-:W-:-:S05]  /*3e40*/  @P0 LEA.HI.X R193, R0, c[0x0][0x25c], RZ, 0x5, P6 ;  /* 0x0000970000c10a11 */ /* 0x000fca00030f2cff */
[----:B------:R-:W-:Y:S04]  /*3e50*/  @P0 STG.E.128 [R192.64], R40 ;  /* 0x00000028c0000986 */ /* 0x000fe8000c101d04 */
[----:B------:R0:W-:Y:S02]  /*3e60*/  @P0 STG.E.128 [R192.64+0x10], R36 ;  /* 0x00001024c0000986 */ /* 0x0001e4000c101d04 */
[----:B0-----:R-:W-:-:S04]  /*3e70*/  LEA R192, P0, R0, c[0x0][0x248], 0x4 ;  /* 0x0000920000c07a11 */ /* 0x001fc800078020ff */
[----:B------:R-:W-:-:S05]  /*3e80*/  LEA.HI.X R193, R0, c[0x0][0x24c], RZ, 0x4, P0 ;  /* 0x0000930000c17a11 */ /* 0x000fca00000f24ff */
[----:B------:R0:W-:Y:S01]  /*3e90*/  STG.E.128 [R192.64], R188 ;  /* 0x000000bcc0007986 */ /* 0x0001e2000c101d04 */
[----:B------:R-:W-:-:S03]  /*3ea0*/  IADD3 R0, R0, 0x20, RZ ;  /* 0x0000002000007810 */ /* 0x000fc60007ffe0ff */
.L_x_5229:
[----:B------:R-:W-:Y:S05]  /*3eb0*/  BSYNC B1 ;  /* 0x0000000000017941 */ /* 0x000fea0003800000 */
.L_x_5228:
[----:B------:R-:W-:Y:S01]  /*3ec0*/  BSSY B1, `(.L_x_5230) ;  /* 0x0000068000017945 */ /* 0x000fe20003800000 */
[----:B------:R-:W-:Y:S05]  /*3ed0*/  @!P3 BRA `(.L_x_5231) ;  /* 0x000006600000b947 */ /* 0x000fea0003800000 */
[----:B------:R-:W2:Y:S01]  /*3ee0*/  LDL R196, [R1+0x38] ;  /* 0x0000380001c47983 */ /* 0x000ea20000100800 */
[----:B0-----:R-:W-:-:S03]  /*3ef0*/  MOV R188, 0x10 ;  /* 0x0000001000bc7802 */ /* 0x001fc60000000f00 */
[----:B------:R-:W3:Y:S02]  /*3f00*/  LDL R204, [R1+0x9c] ;  /* 0x00009c0001cc7983 */ /* 0x000ee40000100800 */
[----:B------:R-:W-:Y:S02]  /*3f10*/  IMAD.WIDE.U32 R188, R0, R188, c[0x0][0x170] ;  /* 0x00005c0000bc7625 */ /* 0x000fe400078e00bc */
[----:B------:R-:W4:Y:S04]  /*3f20*/  LDL R199, [R1+0x98] ;  /* 0x0000980001c77983 */ /* 0x000f280000100800 */
[----:B------:R-:W3:Y:S01]  /*3f30*/  LDG.E.128 R188, [R188.64] ;  /* 0x00000004bcbc7981 */ /* 0x000ee2000c1e1d00 */
[----:B------:R-:W-:Y:S01]  /*3f40*/  ISETP.NE.U32.AND P0, PT, RZ, c[0x0][0x218], PT ;  /* 0x00008600ff007a0c */ /* 0x000fe20003f05070 */
[----:B------:R-:W-:-:S02]  /*3f50*/  FFMA.FTZ R192, R206, R194, R195 ;  /* 0x000000c2cec07223 */ /* 0x000fc400000100c3 */
[----:B------:R-:W4:Y:S01]  /*3f60*/  LDL R198, [R1+0x94] ;  /* 0x0000940001c67983 */ /* 0x000f220000100800 */
[----:B------:R-:W-:Y:S01]  /*3f70*/  ISETP.NE.AND.EX P0, PT, RZ, c[0x0][0x21c], PT, P0 ;  /* 0x00008700ff007a0c */ /* 0x000fe20003f05300 */
[----:B------:R-:W-:Y:S02]  /*3f80*/  FFMA.FTZ R193, R221, R194, R195 ;  /* 0x000000c2ddc17223 */ /* 0x000fe400000100c3 */
[----:B------:R-:W4:Y:S01]  /*3f90*/  LDL R197, [R1+0x90] ;  /* 0x0000900001c57983 */ /* 0x000f220000100800 */
[----:B------:R-:W-:Y:S01]  /*3fa0*/  FADD.FTZ R192, R251, -R192 ;  /* 0x800000c0fbc07221 */ /* 0x000fe20000010000 */
[----:B------:R-:W-:-:S03]  /*3fb0*/  ISETP.NE.U32.AND P6, PT, RZ, c[0x0][0x258], PT ;  /* 0x00009600ff007a0c */ /* 0x000fc60003fc5070 */
[----:B-----5:R-:W-:Y:S01]  /*3fc0*/  FMUL.FTZ R192, R19, R192 ;  /* 0x000000c013c07220 */ /* 0x020fe20000410000 */
[----:B------:R-:W-:-:S04]  /*3fd0*/  ISETP.NE.AND.EX P6, PT, RZ, c[0x0][0x25c], PT, P6 ;  /* 0x00009700ff007a0c */ /* 0x000fc80003fc5360 */
[----:B------:R-:W-:-:S05]  /*3fe0*/  @P0 FADD.FTZ R192, R165, R192 ;  /* 0x000000c0a5c00221 */ /* 0x000fca0000010000 */
[C---:B------:R-:W-:Y:S01]  /*3ff0*/  SEL R41, R192.reuse, R41, P6 ;  /* 0x00000029c0297207 */ /* 0x040fe20003000000 */
[----:B------:R-:W-:Y:S02]  /*4000*/  FMUL.FTZ R192, R192, R200 ;  /* 0x000000c8c0c07220 */ /* 0x000fe40000410000 */
[----:B--2---:R-:W-:-:S04]  /*4010*/  FADD.FTZ R193, R196, -R193 ;  /* 0x800000c1c4c17221 */ /* 0x004fc80000010000 */
[----:B------:R-:W-:-:S04]  /*4020*/  FMUL.FTZ R193, R19, R193 ;  /* 0x000000c113c17220 */ /* 0x000fc80000410000 */
[----:B------:R-:W-:Y:S01]  /*4030*/  @P0 FADD.FTZ R193, R164, R193 ;  /* 0x000000c1a4c10221 */ /* 0x000fe20000010000 */
[--C-:B---3--:R-:W-:Y:S02]  /*4040*/  PRMT R196, RZ, 0x5410, R188.reuse ;  /* 0x00005410ffc47816 */ /* 0x108fe400000000bc */
[----:B------:R-:W-:Y:S02]  /*4050*/  PRMT R188, RZ, 0x7610, R188 ;  /* 0x00007610ffbc7816 */ /* 0x000fe400000000bc */
[C---:B------:R-:W-:Y:S01]  /*4060*/  SEL R40, R193.reuse, R40, P6 ;  /* 0x00000028c1287207 */ /* 0x040fe20003000000 */
[----:B------:R-:W-:Y:S02]  /*4070*/  FMUL.FTZ R193, R193, R200 ;  /* 0x000000c8c1c17220 */ /* 0x000fe40000410000 */
[----:B------:R-:W-:Y:S02]  /*4080*/  FFMA.FTZ R121, R192, R188, R121 ;  /* 0x000000bcc0797223 */ /* 0x000fe40000010079 */
[----:B------:R-:W-:-:S02]  /*4090*/  FMUL.FTZ R188, R204, R193 ;  /* 0x000000c1ccbc7220 */ /* 0x000fc40000410000 */
[----:B----4-:R-:W-:Y:S01]  /*40a0*/  FMUL.FTZ R192, R199, R192 ;  /* 0x000000c0c7c07220 */ /* 0x010fe20000410000 */
[----:B------:R-:W2:Y:S04]  /*40b0*/  LDL R204, [R1+0x8c] ;  /* 0x00008c0001cc7983 */ /* 0x000ea80000100800 */
[----:B------:R-:W3:Y:S01]  /*40c0*/  LDL R199, [R1+0x88] ;  /* 0x0000880001c77983 */ /* 0x000ee20000100800 */
[----:B------:R-:W-:Y:S01]  /*40d0*/  F2FP.BF16.PACK_AB R188, R192, R188 ;  /* 0x000000bcc0bc723e */ /* 0x000fe200000010ff */
[----:B------:R-:W-:Y:S02]  /*40e0*/  FFMA.FTZ R120, R193, R196, R120 ;  /* 0x000000c4c1787223 */ /* 0x000fe40000010078 */
[-CC-:B------:R-:W-:Y:S02]  /*40f0*/  FFMA.FTZ R192, R3, R194.reuse, R195.reuse ;  /* 0x000000c203c07223 */ /* 0x180fe400000100c3 */
[----:B------:R-:W-:-:S02]  /*4100*/  FFMA.FTZ R193, R205, R194, R195 ;  /* 0x000000c2cdc17223 */ /* 0x000fc400000100c3 */
[----:B------:R-:W-:Y:S02]  /*4110*/  FADD.FTZ R192, R249, -R192 ;  /* 0x800000c0f9c07221 */ /* 0x000fe40000010000 */
[----:B------:R-:W-:Y:S02]  /*4120*/  FADD.FTZ R193, R250, -R193 ;  /* 0x800000c1fac17221 */ /* 0x000fe40000010000 */
[C---:B------:R-:W-:Y:S02]  /*4130*/  FMUL.FTZ R192, R19.reuse, R192 ;  /* 0x000000c013c07220 */ /* 0x040fe40000410000 */
[----:B------:R-:W-:Y:S02]  /*4140*/  FMUL.FTZ R193, R19, R193 ;  /* 0x000000c113c17220 */ /* 0x000fe40000410000 */
[----:B------:R-:W-:Y:S02]  /*4150*/  @P0 FADD.FTZ R192, R167, R192 ;  /* 0x000000c0a7c00221 */ /* 0x000fe40000010000 */
[----:B------:R-:W-:Y:S01]  /*4160*/  @P0 FADD.FTZ R193, R166, R193 ;  /* 0x000000c1a6c10221 */ /* 0x000fe20000010000 */
[----:B------:R-:W-:-:S02]  /*4170*/  PRMT R196, RZ, 0x5410, R189 ;  /* 0x00005410ffc47816 */ /* 0x000fc400000000bd */
[C---:B------:R-:W-:Y:S01]  /*4180*/  SEL R43, R192.reuse, R43, P6 ;  /* 0x0000002bc02b7207 */ /* 0x040fe20003000000 */
[----:B------:R-:W-:Y:S01]  /*4190*/  FMUL.FTZ R192, R192, R200 ;  /* 0x000000c8c0c07220 */ /* 0x000fe20000410000 */
[----:B------:R-:W-:Y:S02]  /*41a0*/  PRMT R189, RZ, 0x7610, R189 ;  /* 0x00007610ffbd7816 */ /* 0x000fe400000000bd */
[C---:B------:R-:W-:Y:S01]  /*41b0*/  SEL R42, R193.reuse, R42, P6 ;  /* 0x0000002ac12a7207 */ /* 0x040fe20003000000 */
[----:B------:R-:W-:Y:S02]  /*41c0*/  FMUL.FTZ R193, R193, R200 ;  /* 0x000000c8c1c17220 */ /* 0x000fe40000410000 */
[----:B------:R-:W-:Y:S02]  /*41d0*/  FFMA.FTZ R123, R192, R189, R123 ;  /* 0x000000bdc07b7223 */ /* 0x000fe4000001007b */
[----:B------:R-:W-:Y:S02]  /*41e0*/  FMUL.FTZ R189, R198, R193 ;  /* 0x000000c1c6bd7220 */ /* 0x000fe40000410000 */
[----:B------:R-:W-:Y:S01]  /*41f0*/  FMUL.FTZ R192, R197, R192 ;  /* 0x000000c0c5c07220 */ /* 0x000fe20000410000 */
[----:B------:R-:W4:Y:S04]  /*4200*/  LDL R198, [R1+0x84] ;  /* 0x0000840001c67983 */ /* 0x000f280000100800 */
[----:B------:R-:W4:Y:S01]  /*4210*/  LDL R197, [R1+0x80] ;  /* 0x0000800001c57983 */ /* 0x000f220000100800 */
[----:B------:R-:W-:Y:S01]  /*4220*/  F2FP.BF16.PACK_AB R189, R192, R189 ;  /* 0x000000bdc0bd723e */ /* 0x000fe200000010ff */
[----:B------:R-:W-:-:S04]  /*4230*/  FFMA.FTZ R192, R4, R194, R195 ;  /* 0x000000c204c07223 */ /* 0x000fc800000100c3 */
[----:B------:R-:W-:-:S04]  /*4240*/  FADD.FTZ R192, R248, -R192 ;  /* 0x800000c0f8c07221 */ /* 0x000fc80000010000 */
[----:B------:R-:W-:-:S04]  /*4250*/  FMUL.FTZ R192, R19, R192 ;  /* 0x000000c013c07220 */ /* 0x000fc80000410000 */
[----:B------:R-:W-:Y:S02]  /*4260*/  @P0 FADD.FTZ R192, R168, R192 ;  /* 0x000000c0a8c00221 */ /* 0x000fe40000010000 */
[----:B------:R-:W-:Y:S01]  /*4270*/  FFMA.FTZ R122, R193, R196, R122 ;  /* 0x000000c4c17a7223 */ /* 0x000fe2000001007a */
[----:B------:R-:W-:Y:S02]  /*4280*/  PRMT R193, RZ, 0x5410, R190 ;  /* 0x00005410ffc17816 */ /* 0x000fe400000000be */
        /* <DEDUP_REMOVED lines=10> */
[----:B------:R-:W-:Y:S01]  /*4330*/  FFMA.FTZ R125, R193, R190, R125 ;  /* 0x000000bec17d7223 */ /* 0x000fe2000001007d */
[--C-:B------:R-:W-:Y:S02]  /*4340*/  PRMT R196, RZ, 0x5410, R191.reuse ;  /* 0x00005410ffc47816 */ /* 0x100fe400000000bf */
[----:B------:R-:W-:Y:S01]  /*4350*/  PRMT R191, RZ, 0x7610, R191 ;  /* 0x00007610ffbf7816 */ /* 0x000fe200000000bf */
[----:B--2---:R-:W-:Y:S02]  /*4360*/  FMUL.FTZ R190, R204, R192 ;  /* 0x000000c0ccbe7220 */ /* 0x004fe40000410000 */
[----:B---3--:R-:W-:Y:S02]  /*4370*/  FMUL.FTZ R193, R199, R193 ;  /* 0x000000c1c7c17220 */ /* 0x008fe40000410000 */
[----:B------:R-:W-:-:S03]  /*4380*/  FFMA.FTZ R192, R7, R194, R195 ;  /* 0x000000c207c07223 */ /* 0x000fc600000100c3 */
[----:B------:R-:W-:Y:S01]  /*4390*/  F2FP.BF16.PACK_AB R190, R193, R190 ;  /* 0x000000bec1be723e */ /* 0x000fe200000010ff */
[----:B------:R-:W-:Y:S02]  /*43a0*/  FFMA.FTZ R193, R6, R194, R195 ;  /* 0x000000c206c17223 */ /* 0x000fe400000100c3 */
[----:B------:R-:W-:Y:S02]  /*43b0*/  FADD.FTZ R192, R245, -R192 ;  /* 0x800000c0f5c07221 */ /* 0x000fe40000010000 */
[----:B------:R-:W-:Y:S02]  /*43c0*/  FADD.FTZ R193, R246, -R193 ;  /* 0x800000c1f6c17221 */ /* 0x000fe40000010000 */
[C---:B------:R-:W-:Y:S02]  /*43d0*/  FMUL.FTZ R192, R19.reuse, R192 ;  /* 0x000000c013c07220 */ /* 0x040fe40000410000 */
[----:B------:R-:W-:Y:S02]  /*43e0*/  FMUL.FTZ R193, R19, R193 ;  /* 0x000000c113c17220 */ /* 0x000fe40000410000 */
[----:B------:R-:W-:-:S02]  /*43f0*/  @P0 FADD.FTZ R192, R171, R192 ;  /* 0x000000c0abc00221 */ /* 0x000fc40000010000 */
[----:B------:R-:W-:Y:S01]  /*4400*/  @P0 FADD.FTZ R193, R170, R193 ;  /* 0x000000c1aac10221 */ /* 0x000fe20000010000 */
[----:B------:R-:W-:Y:S02]  /*4410*/  ISETP.NE.U32.AND P0, PT, RZ, c[0x0][0x258], PT ;  /* 0x00009600ff007a0c */ /* 0x000fe40003f05070 */
[C---:B------:R-:W-:Y:S02]  /*4420*/  SEL R39, R192.reuse, R39, P6 ;  /* 0x00000027c0277207 */ /* 0x040fe40003000000 */
[----:B------:R-:W-:Y:S01]  /*4430*/  ISETP.NE.AND.EX P0, PT, RZ, c[0x0][0x25c], PT, P0 ;  /* 0x00009700ff007a0c */ /* 0x000fe20003f05300 */
[----:B------:R-:W-:Y:S01]  /*4440*/  FMUL.FTZ R192, R192, R200 ;  /* 0x000000c8c0c07220 */ /* 0x000fe20000410000 */
[C---:B------:R-:W-:Y:S01]  /*4450*/  SEL R38, R193.reuse, R38, P6 ;  /* 0x00000026c1267207 */ /* 0x040fe20003000000 */
[----:B------:R-:W-:Y:S02]  /*4460*/  FMUL.FTZ R193, R193, R200 ;  /* 0x000000c8c1c17220 */ /* 0x000fe40000410000 */
[----:B------:R-:W-:-:S02]  /*4470*/  FFMA.FTZ R127, R192, R191, R127 ;  /* 0x000000bfc07f7223 */ /* 0x000fc4000001007f */
[----:B----4-:R-:W-:Y:S02]  /*4480*/  FMUL.FTZ R191, R198, R193 ;  /* 0x000000c1c6bf7220 */ /* 0x010fe40000410000 */
[----:B------:R-:W-:-:S05]  /*4490*/  FMUL.FTZ R192, R197, R192 ;  /* 0x000000c0c5c07220 */ /* 0x000fca0000410000 */
        /* <DEDUP_REMOVED lines=10> */
.L_x_5231:
[----:B------:R-:W-:Y:S05]  /*4540*/  BSYNC B1 ;  /* 0x0000000000017941 */ /* 0x000fea0003800000 */
.L_x_5230:
[----:B------:R-:W-:Y:S01]  /*4550*/  BSSY B1, `(.L_x_5232) ;  /* 0x0000068000017945 */ /* 0x000fe20003800000 */
[----:B------:R-:W-:Y:S05]  /*4560*/  @!P4 BRA `(.L_x_5233) ;  /* 0x000006600000c947 */ /* 0x000fea0003800000 */
[----:B0-----:R-:W-:Y:S01]  /*4570*/  HFMA2.MMA R188, -RZ, RZ, 0, 9.5367431640625e-07 ;  /* 0x00000010ffbc7435 */ /* 0x001fe200000001ff */
[----:B------:R-:W2:Y:S04]  /*4580*/  LDL R196, [R1+0x34] ;  /* 0x0000340001c47983 */ /* 0x000ea80000100800 */
[----:B------:R-:W3:Y:S04]  /*4590*/  LDL R204, [R1+0x7c] ;  /* 0x00007c0001cc7983 */ /* 0x000ee80000100800 */
[----:B------:R-:W4:Y:S01]  /*45a0*/  LDL R199, [R1+0x78] ;  /* 0x0000780001c77983 */ /* 0x000f220000100800 */
[----:B------:R-:W-:-:S03]  /*45b0*/  IMAD.WIDE.U32 R188, R0, R188, c[0x0][0x170] ;  /* 0x00005c0000bc7625 */ /* 0x000fc600078e00bc */
[----:B------:R-:W3:Y:S04]  /*45c0*/  LDL R198, [R1+0x74] ;  /* 0x0000740001c67983 */ /* 0x000ee80000100800 */
[----:B------:R-:W3:Y:S01]  /*45d0*/  LDG.E.128 R188, [R188.64] ;  /* 0x00000004bcbc7981 */ /* 0x000ee2000c1e1d00 */
[----:B------:R-:W-:Y:S01]  /*45e0*/  ISETP.NE.U32.AND P0, PT, RZ, c[0x0][0x218], PT ;  /* 0x00008600ff007a0c */ /* 0x000fe20003f05070 */
[-CC-:B------:R-:W-:Y:S02]  /*45f0*/  FFMA.FTZ R192, R203, R194.reuse, R195.reuse ;  /* 0x000000c2cbc07223 */ /* 0x180fe400000100c3 */
[----:B------:R-:W4:Y:S01]  /*4600*/  LDL R197, [R1+0x70] ;  /* 0x0000700001c57983 */ /* 0x000f220000100800 */
[----:B------:R-:W-:Y:S01]  /*4610*/  ISETP.NE.AND.EX P0, PT, RZ, c[0x0][0x21c], PT, P0 ;  /* 0x00008700ff007a0c */ /* 0x000fe20003f05300 */
[----:B------:R-:W-:-:S02]  /*4620*/  FFMA.FTZ R193, R220, R194, R195 ;  /* 0x000000c2dcc17223 */ /* 0x000fc400000100c3 */
[----:B------:R-:W-:Y:S01]  /*4630*/  FADD.FTZ R192, R244, -R192 ;  /* 0x800000c0f4c07221 */ /* 0x000fe20000010000 */
[----:B------:R-:W-:-:S03]  /*4640*/  ISETP.NE.U32.AND P6, PT, RZ, c[0x0][0x258], PT ;  /* 0x00009600ff007a0c */ /* 0x000fc60003fc5070 */
[----:B-----5:R-:W-:Y:S01]  /*4650*/  FMUL.FTZ R192, R19, R192 ;  /* 0x000000c013c07220 */ /* 0x020fe20000410000 */
[----:B------:R-:W-:-:S05]  /*4660*/  ISETP.NE.AND.EX P6, PT, RZ, c[0x0][0x25c], PT, P6 ;  /* 0x00009700ff007a0c */ /* 0x000fca0003fc5360 */
[----:B------:R-:W-:-:S05]  /*4670*/  @P0 FADD.FTZ R192, R173, R192 ;  /* 0x000000c0adc00221 */ /* 0x000fca0000010000 */
[C---:B------:R-:W-:Y:S01]  /*4680*/  SEL R41, R192.reuse, R41, P6 ;  /* 0x00000029c0297207 */ /* 0x040fe20003000000 */
[----:B------:R-:W-:Y:S02]  /*4690*/  FMUL.FTZ R192, R192, R200 ;  /* 0x000000c8c0c07220 */ /* 0x000fe40000410000 */
[----:B--2---:R-:W-:-:S04]  /*46a0*/  FADD.FTZ R193, R196, -R193 ;  /* 0x800000c1c4c17221 */ /* 0x004fc80000010000 */
[----:B------:R-:W-:-:S04]  /*46b0*/  FMUL.FTZ R193, R19, R193 ;  /* 0x000000c113c17220 */ /* 0x000fc80000410000 */
[----:B------:R-:W-:-:S05]  /*46c0*/  @P0 FADD.FTZ R193, R172, R193 ;  /* 0x000000c1acc10221 */ /* 0x000fca0000010000 */
[C---:B------:R-:W-:Y:S02]  /*46d0*/  SEL R40, R193.reuse, R40, P6 ;  /* 0x00000028c1287207 */ /* 0x040fe40003000000 */
[--C-:B---3--:R-:W-:Y:S02]  /*46e0*/  PRMT R196, RZ, 0x5410, R188.reuse ;  /* 0x00005410ffc47816 */ /* 0x108fe400000000bc */
[----:B------:R-:W-:Y:S01]  /*46f0*/  PRMT R188, RZ, 0x7610, R188 ;  /* 0x00007610ffbc7816 */ /* 0x000fe200000000bc */
[----:B------:R-:W-:-:S04]  /*4700*/  FMUL.FTZ R193, R193, R200 ;  /* 0x000000c8c1c17220 */ /* 0x000fc80000410000 */
        /* <DEDUP_REMOVED lines=10> */
[----:B------:R-:W-:Y:S02]  /*47b0*/  FADD.FTZ R193, R243, -R193 ;  /* 0x800000c1f3c17221 */ /* 0x000fe40000010000 */
[C---:B------:R-:W-:Y:S02]  /*47c0*/  FMUL.FTZ R192, R19.reuse, R192 ;  /* 0x000000c013c07220 */ /* 0x040fe40000410000 */
[----:B------:R-:W-:-:S02]  /*47d0*/  FMUL.FTZ R193, R19, R193 ;  /* 0x000000c113c17220 */ /* 0x000fc40000410000 */
[----:B------:R-:W-:Y:S02]  /*47e0*/  @P0 FADD.FTZ R192, R175, R192 ;  /* 0x000000c0afc00221 */ /* 0x000fe40000010000 */
[----:B------:R-:W-:Y:S01]  /*47f0*/  @P0 FADD.FTZ R193, R174, R193 ;  /* 0x000000c1aec10221 */ /* 0x000fe20000010000 */
[--C-:B------:R-:W-:Y:S02]  /*4800*/  PRMT R196, RZ, 0x5410, R189.reuse ;  /* 0x00005410ffc47816 */ /* 0x100fe400000000bd */
[C---:B------:R-:W-:Y:S01]  /*4810*/  SEL R43, R192.reuse, R43, P6 ;  /* 0x0000002bc02b7207 */ /* 0x040fe20003000000 */
[----:B------:R-:W-:Y:S01]  /*4820*/  FMUL.FTZ R192, R192, R200 ;  /* 0x000000c8c0c07220 */ /* 0x000fe20000410000 */
[----:B------:R-:W-:Y:S02]  /*4830*/  PRMT R189, RZ, 0x7610, R189 ;  /* 0x00007610ffbd7816 */ /* 0x000fe400000000bd */
[C---:B------:R-:W-:Y:S01]  /*4840*/  SEL R42, R193.reuse, R42, P6 ;  /* 0x0000002ac12a7207 */ /* 0x040fe20003000000 */
[----:B------:R-:W-:-:S02]  /*4850*/  FMUL.FTZ R193, R193, R200 ;  /* 0x000000c8c1c17220 */ /* 0x000fc40000410000 */
        /* <DEDUP_REMOVED lines=55> */
.L_x_5233:
[----:B------:R-:W-:Y:S05]  /*4bd0*/  BSYNC B1 ;  /* 0x0000000000017941 */ /* 0x000fea0003800000 */
.L_x_5232:
[----:B------:R-:W-:Y:S01]  /*4be0*/  BSSY B1, `(.L_x_5234) ;  /* 0x0000066000017945 */ /* 0x000fe20003800000 */
[----:B------:R-:W-:Y:S05]  /*4bf0*/  @!P5 BRA `(.L_x_5235) ;  /* 0x000006400000d947 */ /* 0x000fea0003800000 */
[----:B0-----:R-:W-:Y:S01]  /*4c00*/  MOV R188, 0x10 ;  /* 0x0000001000bc7802 */ /* 0x001fe20000000f00 */
[----:B------:R-:W2:Y:S04]  /*4c10*/  LDL R204, [R1+0x5c] ;  /* 0x00005c0001cc7983 */ /* 0x000ea80000100800 */
[----:B------:R-:W-:Y:S01]  /*4c20*/  IMAD.WIDE.U32 R188, R0, R188, c[0x0][0x170] ;  /* 0x00005c0000bc7625 */ /* 0x000fe200078e00bc */
[----:B------:R-:W3:Y:S04]  /*4c30*/  LDL R199, [R1+0x58] ;  /* 0x0000580001c77983 */ /* 0x000ee80000100800 */
[----:B------:R-:W4:Y:S04]  /*4c40*/  LDL R198, [R1+0x54] ;  /* 0x0000540001c67983 */ /* 0x000f280000100800 */
[----:B------:R-:W2:Y:S04]  /*4c50*/  LDG.E.128 R188, [R188.64] ;  /* 0x00000004bcbc7981 */ /* 0x000ea8000c1e1d00 */
[----:B------:R-:W3:Y:S01]  /*4c60*/  LDL R197, [R1+0x50] ;  /* 0x0000500001c57983 */ /* 0x000ee20000100800 */
[----:B------:R-:W-:Y:S01]  /*4c70*/  ISETP.NE.U32.AND P6, PT, RZ, c[0x0][0x218], PT ;  /* 0x00008600ff007a0c */ /* 0x000fe20003fc5070 */
[----:B------:R-:W-:-:S02]  /*4c80*/  FFMA.FTZ R193, R219, R194, R195 ;  /* 0x000000c2dbc17223 */ /* 0x000fc400000100c3 */
[----:B------:R-:W-:Y:S01]  /*4c90*/  FFMA.FTZ R192, R14, R194, R195 ;  /* 0x000000c20ec07223 */ /* 0x000fe200000100c3 */
[----:B------:R-:W-:Y:S01]  /*4ca0*/  ISETP.NE.AND.EX P6, PT, RZ, c[0x0][0x21c], PT, P6 ;  /* 0x00008700ff007a0c */ /* 0x000fe20003fc5360 */
[----:B------:R-:W-:Y:S01]  /*4cb0*/  FADD.FTZ R193, R237, -R193 ;  /* 0x800000c1edc17221 */ /* 0x000fe20000010000 */
[----:B------:R-:W-:Y:S01]  /*4cc0*/  ISETP.NE.U32.AND P0, PT, RZ, c[0x0][0x258], PT ;  /* 0x00009600ff007a0c */ /* 0x000fe20003f05070 */
[----:B------:R-:W-:Y:S01]  /*4cd0*/  FADD.FTZ R192, R236, -R192 ;  /* 0x800000c0ecc07221 */ /* 0x000fe20000010000 */
[----:B-1----:R-:W4:Y:S01]  /*4ce0*/  LDL R215, [R1+0x4c] ;  /* 0x00004c0001d77983 */ /* 0x002f220000100800 */
[C---:B-----5:R-:W-:Y:S02]  /*4cf0*/  FMUL.FTZ R193, R19.reuse, R193 ;  /* 0x000000c113c17220 */ /* 0x060fe40000410000 */
[----:B------:R-:W-:Y:S01]  /*4d00*/  FMUL.FTZ R192, R19, R192 ;  /* 0x000000c013c07220 */ /* 0x000fe20000410000 */
[----:B------:R-:W-:-:S05]  /*4d10*/  ISETP.NE.AND.EX P0, PT, RZ, c[0x0][0x25c], PT, P0 ;  /* 0x00009700ff007a0c */ /* 0x000fca0003f05300 */
[----:B------:R-:W-:Y:S02]  /*4d20*/  @P6 FADD.FTZ R193, R180, R193 ;  /* 0x000000c1b4c16221 */ /* 0x000fe40000010000 */
[----:B------:R-:W-:-:S03]  /*4d30*/  @P6 FADD.FTZ R192, R181, R192 ;  /* 0x000000c0b5c06221 */ /* 0x000fc60000010000 */
[C---:B------:R-:W-:Y:S01]  /*4d40*/  SEL R40, R193.reuse, R40, P0 ;  /* 0x00000028c1287207 */ /* 0x040fe20000000000 */
[-C--:B------:R-:W-:Y:S01]  /*4d50*/  FMUL.FTZ R193, R193, R200.reuse ;  /* 0x000000c8c1c17220 */ /* 0x080fe20000410000 */
[C---:B------:R-:W-:Y:S01]  /*4d60*/  SEL R41, R192.reuse, R41, P0 ;  /* 0x00000029c0297207 */ /* 0x040fe20000000000 */
[----:B------:R-:W-:Y:S01]  /*4d70*/  FMUL.FTZ R192, R192, R200 ;  /* 0x000000c8c0c07220 */ /* 0x000fe20000410000 */
[--C-:B--2---:R-:W-:Y:S02]  /*4d80*/  PRMT R196, RZ, 0x5410, R188.reuse ;  /* 0x00005410ffc47816 */ /* 0x104fe400000000bc */
[----:B------:R-:W-:-:S03]  /*4d90*/  PRMT R188, RZ, 0x7610, R188 ;  /* 0x00007610ffbc7816 */ /* 0x000fc600000000bc */
[----:B------:R-:W-:Y:S02]  /*4da0*/  FFMA.FTZ R136, R193, R196, R136 ;  /* 0x000000c4c1887223 */ /* 0x000fe40000010088 */
[----:B------:R-:W-:Y:S02]  /*4db0*/  FFMA.FTZ R137, R192, R188, R137 ;  /* 0x000000bcc0897223 */ /* 0x000fe40000010089 */
[----:B------:R-:W-:Y:S02]  /*4dc0*/  FMUL.FTZ R193, R204, R193 ;  /* 0x000000c1ccc17220 */ /* 0x000fe40000410000 */
[----:B---3--:R-:W-:Y:S01]  /*4dd0*/  FMUL.FTZ R192, R199, R192 ;  /* 0x000000c0c7c07220 */ /* 0x008fe20000410000 */
[----:B------:R-:W-:Y:S01]  /*4de0*/  PRMT R196, RZ, 0x5410, R189 ;  /* 0x00005410ffc47816 */ /* 0x000fe200000000bd */
[----:B------:R-:W2:Y:S03]  /*4df0*/  LDL R199, [R1+0x44] ;  /* 0x0000440001c77983 */ /* 0x000ea60000100800 */
[----:B------:R-:W-:Y:S01]  /*4e00*/  F2FP.BF16.PACK_AB R192, R192, R193 ;  /* 0x000000c1c0c0723e */ /* 0x000fe200000010ff */
[----:B------:R-:W-:Y:S01]  /*4e10*/  FFMA.FTZ R193, R15, R194, R195 ;  /* 0x000000c20fc17223 */ /* 0x000fe200000100c3 */
[----:B------:R-:W3:Y:S03]  /*4e20*/  LDL R204, [R1+0x48] ;  /* 0x0000480001cc7983 */ /* 0x000ee60000100800 */
[----:B------:R-:W-:-:S04]  /*4e30*/  FADD.FTZ R193, R235, -R193 ;  /* 0x800000c1ebc17221 */ /* 0x000fc80000010000 */
[----:B------:R-:W-:-:S04]  /*4e40*/  FMUL.FTZ R193, R19, R193 ;  /* 0x000000c113c17220 */ /* 0x000fc80000410000 */
[----:B------:R-:W-:-:S05]  /*4e50*/  @P6 FADD.FTZ R193, R182, R193 ;  /* 0x000000c1b6c16221 */ /* 0x000fca0000010000 */
[C---:B------:R-:W-:Y:S01]  /*4e60*/  SEL R42, R193.reuse, R42, P0 ;  /* 0x0000002ac12a7207 */ /* 0x040fe20000000000 */
[----:B------:R-:W-:-:S04]  /*4e70*/  FMUL.FTZ R193, R193, R200 ;  /* 0x000000c8c1c17220 */ /* 0x000fc80000410000 */
[----:B------:R-:W-:Y:S02]  /*4e80*/  FFMA.FTZ R138, R193, R196, R138 ;  /* 0x000000c4c18a7223 */ /* 0x000fe4000001008a */
[----:B----4-:R-:W-:Y:S02]  /*4e90*/  FMUL.FTZ R193, R198, R193 ;  /* 0x000000c1c6c17220 */ /* 0x010fe40000410000 */
[----:B------:R-:W4:Y:S01]  /*4ea0*/  LDL R198, [R1+0x40] ;  /* 0x0000400001c67983 */ /* 0x000f220000100800 */
        /* <DEDUP_REMOVED lines=8> */
[----:B------:R-:W-:-:S05]  /*4f30*/  FMUL.FTZ R188, R197, R188 ;  /* 0x000000bcc5bc7220 */ /* 0x000fca0000410000 */
[----:B------:R-:W-:Y:S01]  /*4f40*/  F2FP.BF16.PACK_AB R193, R188, R193 ;  /* 0x000000c1bcc1723e */ /* 0x000fe200000010ff */
[----:B------:R-:W-:-:S04]  /*4f50*/  FFMA.FTZ R188, R17, R194, R195 ;  /* 0x000000c211bc7223 */ /* 0x000fc800000100c3 */
[----:B------:R-:W-:-:S04]  /*4f60*/  FADD.FTZ R188, R233, -R188 ;  /* 0x800000bce9bc7221 */ /* 0x000fc80000010000 */
[----:B------:R-:W-:-:S04]  /*4f70*/  FMUL.FTZ R188, R19, R188 ;  /* 0x000000bc13bc7220 */ /* 0x000fc80000410000 */
[----:B------:R-:W-:-:S04]  /*4f80*/  @P6 FADD.FTZ R188, R184, R188 ;  /* 0x000000bcb8bc6221 */ /* 0x000fc80000010000 */
[C---:B------:R-:W-:Y:S01]  /*4f90*/  FMUL.FTZ R196, R188.reuse, R200 ;  /* 0x000000c8bcc47220 */ /* 0x040fe20000410000 */
[----:B------:R-:W-:Y:S02]  /*4fa0*/  SEL R36, R188, R36, P0 ;  /* 0x00000024bc247207 */ /* 0x000fe40000000000 */
[----:B------:R-:W-:-:S05]  /*4fb0*/  PRMT R188, RZ, 0x5410, R190 ;  /* 0x00005410ffbc7816 */ /* 0x000fca00000000be */
[----:B------:R-:W-:Y:S02]  /*4fc0*/  FFMA.FTZ R140, R196, R188, R140 ;  /* 0x000000bcc48c7223 */ /* 0x000fe4000001008c */
[----:B------:R-:W-:-:S04]  /*4fd0*/  FFMA.FTZ R188, R18, R194, R195 ;  /* 0x000000c212bc7223 */ /* 0x000fc800000100c3 */
[----:B------:R-:W-:-:S04]  /*4fe0*/  FADD.FTZ R188, R232, -R188 ;  /* 0x800000bce8bc7221 */ /* 0x000fc80000010000 */
[----:B------:R-:W-:-:S04]  /*4ff0*/  FMUL.FTZ R188, R19, R188 ;  /* 0x000000bc13bc7220 */ /* 0x000fc80000410000 */
[----:B------:R-:W-:Y:S01]  /*5000*/  @P6 FADD.FTZ R188, R185, R188 ;  /* 0x000000bcb9bc6221 */ /* 0x000fe20000010000 */
[----:B------:R-:W-:-:S03]  /*5010*/  PRMT R190, RZ, 0x7610, R190 ;  /* 0x00007610ffbe7816 */ /* 0x000fc600000000be */
[C---:B------:R-:W-:Y:S01]  /*5020*/  FMUL.FTZ R197, R188.reuse, R200 ;  /* 0x000000c8bcc57220 */ /* 0x040fe20000410000 */
[----:B------:R-:W-:Y:S01]  /*5030*/  SEL R37, R188, R37, P0 ;  /* 0x00000025bc257207 */ /* 0x000fe20000000000 */
[-CC-:B------:R-:W-:Y:S02]  /*5040*/  FFMA.FTZ R188, R231, R194.reuse, R195.reuse ;  /* 0x000000c2e7bc7223 */ /* 0x180fe400000100c3 */
[----:B------:R-:W-:Y:S02]  /*5050*/  FFMA.FTZ R194, R229, R194, R195 ;  /* 0x000000c2e5c27223 */ /* 0x000fe400000100c3 */
[----:B------:R-:W-:Y:S02]  /*5060*/  FADD.FTZ R188, R230, -R188 ;  /* 0x800000bce6bc7221 */ /* 0x000fe40000010000 */
[----:B------:R-:W-:Y:S02]  /*5070*/  FADD.FTZ R194, R228, -R194 ;  /* 0x800000c2e4c27221 */ /* 0x000fe40000010000 */
[----:B------:R-:W-:-:S02]  /*5080*/  FFMA.FTZ R141, R197, R190, R141 ;  /* 0x000000bec58d7223 */ /* 0x000fc4000001008d */
[C---:B------:R-:W-:Y:S02]  /*5090*/  FMUL.FTZ R190, R19.reuse, R188 ;  /* 0x000000bc13be7220 */ /* 0x040fe40000410000 */
[----:B------:R-:W-:Y:S02]  /*50a0*/  FMUL.FTZ R19, R19, R194 ;  /* 0x000000c213137220 */ /* 0x000fe40000410000 */
[----:B------:R-:W-:Y:S02]  /*50b0*/  @P6 FADD.FTZ R190, R186, R190 ;  /* 0x000000bebabe6221 */ /* 0x000fe40000010000 */
[----:B------:R-:W-:Y:S01]  /*50c0*/  @P6 FADD.FTZ R19, R187, R19 ;  /* 0x00000013bb136221 */ /* 0x000fe20000010000 */
[----:B------:R-:W-:-:S04]  /*50d0*/  ISETP.NE.U32.AND P6, PT, RZ, c[0x0][0x258], PT ;  /* 0x00009600ff007a0c */ /* 0x000fc80003fc5070 */
[----:B------:R-:W-:Y:S02]  /*50e0*/  ISETP.NE.AND.EX P6, PT, RZ, c[0x0][0x25c], PT, P6 ;  /* 0x00009700ff007a0c */ /* 0x000fe40003fc5360 */
[----:B------:R-:W-:Y:S02]  /*50f0*/  SEL R38, R190, R38, P0 ;  /* 0x00000026be267207 */ /* 0x000fe40000000000 */
[----:B------:R-:W-:-:S09]  /*5100*/  SEL R39, R19, R39, P0 ;  /* 0x0000002713277207 */ /* 0x000fd20000000000 */
[----:B------:R-:W-:-:S04]  /*5110*/  @P6 LEA R188, P0, R0, c[0x0][0x258], 0x5 ;  /* 0x0000960000bc6a11 */ /* 0x000fc800078028ff */
[----:B------:R-:W-:Y:S01]  /*5120*/  @P6 LEA.HI.X R189, R0, c[0x0][0x25c], RZ, 0x5, P0 ;  /* 0x0000970000bd6a11 */ /* 0x000fe200000f2cff */
[----:B------:R-:W-:-:S04]  /*5130*/  FMUL.FTZ R190, R190, R200 ;  /* 0x000000c8bebe7220 */ /* 0x000fc80000410000 */
[----:B------:R-:W-:Y:S01]  /*5140*/  @P6 STG.E.128 [R188.64], R40 ;  /* 0x00000028bc006986 */ /* 0x000fe2000c101d04 */
[----:B------:R-:W-:-:S03]  /*5150*/  FMUL.FTZ R19, R19, R200 ;  /* 0x000000c813137220 */ /* 0x000fc60000410000 */
[----:B------:R0:W-:Y:S01]  /*5160*/  @P6 STG.E.128 [R188.64+0x10], R36 ;  /* 0x00001024bc006986 */ /* 0x0001e2000c101d04 */
[----:B------:R-:W-:Y:S01]  /*5170*/  FMUL.FTZ R194, R215, R196 ;  /* 0x000000c4d7c27220 */ /* 0x000fe20000410000 */
[----:B0-----:R-:W-:-:S05]  /*5180*/  PRMT R188, RZ, 0x5410, R191 ;  /* 0x00005410ffbc7816 */ /* 0x001fca00000000bf */
[----:B------:R-:W-:Y:S01]  /*5190*/  FFMA.FTZ R142, R190, R188, R142 ;  /* 0x000000bcbe8e7223 */ /* 0x000fe2000001008e */
[----:B------:R-:W-:-:S05]  /*51a0*/  PRMT R191, RZ, 0x7610, R191 ;  /* 0x00007610ffbf7816 */ /* 0x000fca00000000bf */
[----:B------:R-:W-:Y:S02]  /*51b0*/  FFMA.FTZ R143, R19, R191, R143 ;  /* 0x000000bf138f7223 */ /* 0x000fe4000001008f */
[----:B--2---:R-:W-:Y:S02]  /*51c0*/  FMUL.FTZ R195, R199, R190 ;  /* 0x000000bec7c37220 */ /* 0x004fe40000410000 */
[----:B---3--:R-:W-:-:S05]  /*51d0*/  FMUL.FTZ R197, R204, R197 ;  /* 0x000000c5ccc57220 */ /* 0x008fca0000410000 */
[----:B------:R-:W-:Y:S01]  /*51e0*/  F2FP.BF16.PACK_AB R194, R197, R194 ;  /* 0x000000c2c5c2723e */ /* 0x000fe200000010ff */
[----:B----4-:R-:W-:-:S05]  /*51f0*/  FMUL.FTZ R188, R198, R19 ;  /* 0x00000013c6bc7220 */ /* 0x010fca0000410000 */
[----:B------:R-:W-:Y:S02]  /*5200*/  F2FP.BF16.PACK_AB R195, R188, R195 ;  /* 0x000000c3bcc3723e */ /* 0x000fe400000010ff */
[----:B------:R-:W-:-:S04]  /*5210*/  LEA R188, P0, R0, c[0x0][0x248], 0x4 ;  /* 0x0000920000bc7a11 */ /* 0x000fc800078020ff */
[----:B------:R-:W-:-:S05]  /*5220*/  LEA.HI.X R189, R0, c[0x0][0x24c], RZ, 0x4, P0 ;  /* 0x0000930000bd7a11 */ /* 0x000fca00000f24ff */
[----:B------:R0:W-:Y:S04]  /*5230*/  STG.E.128 [R188.64], R192 ;  /* 0x000000c0bc007986 */ /* 0x0001e8000c101d04 */
.L_x_5235:
[----:B------:R-:W-:Y:S05]  /*5240*/  BSYNC B1 ;  /* 0x0000000000017941 */ /* 0x000fea0003800000 */
.L_x_5234:
[----:B------:R-:W-:-:S04]  /*5250*/  MOV R0, c[0x0][0x160] ;  /* 0x0000580000007a02 */ /* 0x000fc80000000f00 */
[----:B------:R-:W-:-:S04]  /*5260*/  LEA R2, R0, R2, 0x2 ;  /* 0x0000000200027211 */ /* 0x000fc800078e10ff */
[----:B------:R-:W-:-:S13]  /*5270*/  ISETP.GE.AND P0, PT, R2, c[0x0][0x164], PT ;  /* 0x0000590002007a0c */ /* 0x000fda0003f06270 */
[----:B01---5:R-:W-:Y:S01]  /*5280*/  @P0 CALL.REL.NOINC `(.L_x_5213) ;  /* 0x0000001000000944 */ /* 0x023fe20003c00000 */
[----:B------:R-:W-:Y:S05]  /*5290*/  BRA `(.L_x_5236) ;  /* 0xffffbe5000007947 */ /* 0x000fea000383ffff */
.L_x_5213:
[----:B------:R-:W-:Y:S05]  /*52a0*/  BSYNC B0 ;  /* 0x0000000000007941 */ /* 0x000fea0003800000 */
.L_x_5212:
        /* <DEDUP_REMOVED lines=203> */
.L_x_5238:
[----:B------:R-:W-:Y:S05]  /*5f60*/  BSYNC B0 ;  /* 0x0000000000007941 */ /* 0x000fea0003800000 */
.L_x_5237:
        /* <DEDUP_REMOVED lines=18> */
.L_x_5240:
[----:B------:R-:W-:Y:S05]  /*6090*/  BSYNC B0 ;  /* 0x0000000000007941 */ /* 0x000fea0003800000 */
.L_x_5239:
        /* <DEDUP_REMOVED lines=18> */
.L_x_5242:
[----:B------:R-:W-:Y:S05]  /*61c0*/  BSYNC B0 ;  /* 0x0000000000007941 */ /* 0x000fea0003800000 */
.L_x_5241:
        /* <DEDUP_REMOVED lines=128> */
.L_x_5244:
[----:B01234-:R-:W-:Y:S05]  /*69d0*/  BSYNC B0 ;  /* 0x0000000000007941 */ /* 0x01ffea0003800000 */
.L_x_5243:
        /* <DEDUP_REMOVED lines=18> */
.L_x_5246:
[----:B------:R-:W-:Y:S05]  /*6b00*/  BSYNC B0 ;  /* 0x0000000000007941 */ /* 0x000fea0003800000 */
.L_x_5245:
        /* <DEDUP_REMOVED lines=18> */
.L_x_5248:
[----:B------:R-:W-:Y:S05]  /*6c30*/  BSYNC B0 ;  /* 0x0000000000007941 */ /* 0x000fea0003800000 */
.L_x_5247:
        /* <DEDUP_REMOVED lines=18> */
.L_x_5250:
[----:B------:R-:W-:Y:S05]  /*6d60*/  BSYNC B0 ;  /* 0x0000000000007941 */ /* 0x000fea0003800000 */
.L_x_5249:
        /* <DEDUP_REMOVED lines=18> */
.L_x_5252:
[----:B------:R-:W-:Y:S05]  /*6e90*/  BSYNC B0 ;  /* 0x0000000000007941 */ /* 0x000fea0003800000 */
.L_x_5251:
        /* <DEDUP_REMOVED lines=18> */
.L_x_5254:
[----:B------:R-:W-:Y:S05]  /*6fc0*/  BSYNC B0 ;  /* 0x0000000000007941 */ /* 0x000fea0003800000 */
.L_x_5253:
        /* <DEDUP_REMOVED lines=12> */
.L_x_5224:
[----:B------:R-:W-:Y:S01]  /*7090*/  HFMA2.MMA R190, -RZ, RZ, 0, 5.9604644775390625e-08 ;  /* 0x00000001ffbe7435 */ /* 0x000fe200000001ff */
[----:B------:R-:W-:Y:S02]  /*70a0*/  MOV R189, R216 ;  /* 0x000000d800bd7202 */ /* 0x000fe40000000f00 */
[----:B------:R-:W-:Y:S02]  /*70b0*/  MOV R193, 0x1f ;  /* 0x0000001f00c17802 */ /* 0x000fe40000000f00 */
[----:B------:R-:W-:-:S02]  /*70c0*/  MOV R192, 0xffffffff ;  /* 0xffffffff00c07802 */ /* 0x000fc40000000f00 */
[----:B------:R-:W-:Y:S02]  /*70d0*/  MOV R188, 0x70f0 ;  /* 0x000070f000bc7802 */ /* 0x000fe40000000f00 */
[----:B-----5:R-:W-:Y:S05]  /*70e0*/  CALL.REL.NOINC `($__internal_64_$__cuda_sm70_shflsync_bfly_p) ;  /* 0x0000046000007944 */ /* 0x020fea0003c00000 */
[----:B-1----:R-:W-:Y:S01]  /*70f0*/  MOV R191, R190 ;  /* 0x000000be00bf7202 */ /* 0x002fe20000000f00 */
[----:B------:R-:W-:Y:S05]  /*7100*/  BRA `(.L_x_5255) ;  /* 0xffffbe5000007947 */ /* 0x000fea000383ffff */
.L_x_5225:
[----:B------:R-:W-:Y:S01]  /*7110*/  HFMA2.MMA R190, -RZ, RZ, 0, 5.9604644775390625e-08 ;  /* 0x00000001ffbe7435 */ /* 0x000fe200000001ff */
[----:B------:R-:W-:Y:S02]  /*7120*/  MOV R189, R215 ;  /* 0x000000d700bd7202 */ /* 0x000fe40000000f00 */
[----:B------:R-:W-:Y:S02]  /*7130*/  MOV R193, 0x1f ;  /* 0x0000001f00c17802 */ /* 0x000fe40000000f00 */
[----:B------:R-:W-:Y:S02]  /*7140*/  MOV R192, 0xffffffff ;  /* 0xffffffff00c07802 */ /* 0x000fe40000000f00 */
[----:B------:R-:W-:Y:S02]  /*7150*/  MOV R188, 0x7170 ;  /* 0x0000717000bc7802 */ /* 0x000fe40000000f00 */
[----:B01---5:R-:W-:Y:S05]  /*7160*/  CALL.REL.NOINC `($__internal_64_$__cuda_sm70_shflsync_bfly_p) ;  /* 0x000003e000007944 */ /* 0x023fea0003c00000 */
[----:B------:R-:W-:Y:S01]  /*7170*/  FADD.FTZ R216, R191, R216 ;  /* 0x000000d8bfd87221 */ /* 0x000fe20000010000 */
[----:B------:R-:W-:Y:S01]  /*7180*/  MOV R193, 0x1f ;  /* 0x0000001f00c17802 */ /* 0x000fe20000000f00 */
[----:B-1----:R-:W-:Y:S01]  /*7190*/  FADD.FTZ R215, R215, R190 ;  /* 0x000000bed7d77221 */ /* 0x002fe20000010000 */
[----:B------:R-:W-:Y:S01]  /*71a0*/  HFMA2.MMA R190, -RZ, RZ, 0, 1.1920928955078125e-07 ;  /* 0x00000002ffbe7435 */ /* 0x000fe200000001ff */
[----:B------:R-:W-:-:S02]  /*71b0*/  MOV R192, 0xffffffff ;  /* 0xffffffff00c07802 */ /* 0x000fc40000000f00 */
[----:B------:R-:W-:Y:S02]  /*71c0*/  MOV R189, R216 ;  /* 0x000000d800bd7202 */ /* 0x000fe40000000f00 */
[----:B------:R-:W-:Y:S02]  /*71d0*/  MOV R188, 0x71f0 ;  /* 0x000071f000bc7802 */ /* 0x000fe40000000f00 */
[----:B------:R-:W-:Y:S05]  /*71e0*/  CALL.REL.NOINC `($__internal_64_$__cuda_sm70_shflsync_bfly_p) ;  /* 0x0000036000007944 */ /* 0x000fea0003c00000 */
[----:B-1----:R-:W-:Y:S01]  /*71f0*/  MOV R191, R190 ;  /* 0x000000be00bf7202 */ /* 0x002fe20000000f00 */
[----:B------:R-:W-:Y:S01]  /*7200*/  HFMA2.MMA R190, -RZ, RZ, 0, 1.1920928955078125e-07 ;  /* 0x00000002ffbe7435 */ /* 0x000fe200000001ff */
[----:B------:R-:W-:Y:S02]  /*7210*/  MOV R189, R215 ;  /* 0x000000d700bd7202 */ /* 0x000fe40000000f00 */
[----:B------:R-:W-:Y:S02]  /*7220*/  MOV R193, 0x1f ;  /* 0x0000001f00c17802 */ /* 0x000fe40000000f00 */
[----:B------:R-:W-:Y:S02]  /*7230*/  MOV R192, 0xffffffff ;  /* 0xffffffff00c07802 */ /* 0x000fe40000000f00 */
[----:B------:R-:W-:-:S02]  /*7240*/  MOV R188, 0x7260 ;  /* 0x0000726000bc7802 */ /* 0x000fc40000000f00 */
[----:B------:R-:W-:Y:S05]  /*7250*/  CALL.REL.NOINC `($__internal_64_$__cuda_sm70_shflsync_bfly_p) ;  /* 0x000002f000007944 */ /* 0x000fea0003c00000 */
[----:B------:R-:W-:Y:S01]  /*7260*/  FADD.FTZ R216, R191, R216 ;  /* 0x000000d8bfd87221 */ /* 0x000fe20000010000 */
[----:B------:R-:W-:Y:S01]  /*7270*/  MOV R193, 0x1f ;  /* 0x0000001f00c17802 */ /* 0x000fe20000000f00 */
[----:B-1----:R-:W-:Y:S01]  /*7280*/  FADD.FTZ R215, R215, R190 ;  /* 0x000000bed7d77221 */ /* 0x002fe20000010000 */
[----:B------:R-:W-:Y:S01]  /*7290*/  HFMA2.MMA R190, -RZ, RZ, 0, 2.384185791015625e-07 ;  /* 0x00000004ffbe7435 */ /* 0x000fe200000001ff */
[----:B------:R-:W-:-:S02]  /*72a0*/  MOV R192, 0xffffffff ;  /* 0xffffffff00c07802 */ /* 0x000fc40000000f00 */
[----:B------:R-:W-:Y:S02]  /*72b0*/  MOV R189, R216 ;  /* 0x000000d800bd7202 */ /* 0x000fe40000000f00 */
[----:B------:R-:W-:Y:S02]  /*72c0*/  MOV R188, 0x72e0 ;  /* 0x000072e000bc7802 */ /* 0x000fe40000000f00 */
[----:B------:R-:W-:Y:S05]  /*72d0*/  CALL.REL.NOINC `($__internal_64_$__cuda_sm70_shflsync_bfly_p) ;  /* 0x0000027000007944 */ /* 0x000fea0003c00000 */
[----:B-1----:R-:W-:Y:S01]  /*72e0*/  MOV R191, R190 ;  /* 0x000000be00bf7202 */ /* 0x002fe20000000f00 */
[----:B------:R-:W-:Y:S01]  /*72f0*/  HFMA2.MMA R190, -RZ, RZ, 0, 2.384185791015625e-07 ;  /* 0x00000004ffbe7435 */ /* 0x000fe200000001ff */
        /* <DEDUP_REMOVED lines=8> */
[----:B------:R-:W-:Y:S01]  /*7380*/  HFMA2.MMA R190, -RZ, RZ, 0, 4.76837158203125e-07 ;  /* 0x00000008ffbe7435 */ /* 0x000fe200000001ff */
[----:B------:R-:W-:-:S02]  /*7390*/  MOV R192, 0xffffffff ;  /* 0xffffffff00c07802 */ /* 0x000fc40000000f00 */
[----:B------:R-:W-:Y:S02]  /*73a0*/  MOV R189, R216 ;  /* 0x000000d800bd7202 */ /* 0x000fe40000000f00 */
[----:B------:R-:W-:Y:S02]  /*73b0*/  MOV R188, 0x73d0 ;  /* 0x000073d000bc7802 */ /* 0x000fe40000000f00 */
[----:B------:R-:W-:Y:S05]  /*73c0*/  CALL.REL.NOINC `($__internal_64_$__cuda_sm70_shflsync_bfly_p) ;  /* 0x0000018000007944 */ /* 0x000fea0003c00000 */
[----:B-1----:R-:W-:Y:S01]  /*73d0*/  MOV R191, R190 ;  /* 0x000000be00bf7202 */ /* 0x002fe20000000f00 */
[----:B------:R-:W-:Y:S01]  /*73e0*/  HFMA2.MMA R190, -RZ, RZ, 0, 4.76837158203125e-07 ;  /* 0x00000008ffbe7435 */ /* 0x000fe200000001ff */
        /* <DEDUP_REMOVED lines=8> */
[----:B------:R-:W-:Y:S01]  /*7470*/  HFMA2.MMA R190, -RZ, RZ, 0, 9.5367431640625e-07 ;  /* 0x00000010ffbe7435 */ /* 0x000fe200000001ff */
[----:B------:R-:W-:-:S02]  /*7480*/  MOV R192, 0xffffffff ;  /* 0xffffffff00c07802 */ /* 0x000fc40000000f00 */
[----:B------:R-:W-:Y:S02]  /*7490*/  MOV R189, R216 ;  /* 0x000000d800bd7202 */ /* 0x000fe40000000f00 */
[----:B------:R-:W-:Y:S02]  /*74a0*/  MOV R188, 0x74c0 ;  /* 0x000074c000bc7802 */ /* 0x000fe40000000f00 */
[----:B------:R-:W-:Y:S05]  /*74b0*/  CALL.REL.NOINC `($__internal_64_$__cuda_sm70_shflsync_bfly_p) ;  /* 0x0000009000007944 */ /* 0x000fea0003c00000 */
[----:B-1----:R-:W-:Y:S01]  /*74c0*/  MOV R191, R190 ;  /* 0x000000be00bf7202 */ /* 0x002fe20000000f00 */
[----:B------:R-:W-:Y:S01]  /*74d0*/  HFMA2.MMA R190, -RZ, RZ, 0, 9.5367431640625e-07 ;  /* 0x00000010ffbe7435 */ /* 0x000fe200000001ff */
[----:B------:R-:W-:Y:S02]  /*74e0*/  MOV R189, R215 ;  /* 0x000000d700bd7202 */ /* 0x000fe40000000f00 */
[----:B------:R-:W-:Y:S02]  /*74f0*/  MOV R193, 0x1f ;  /* 0x0000001f00c17802 */ /* 0x000fe40000000f00 */
[----:B------:R-:W-:Y:S02]  /*7500*/  MOV R192, 0xffffffff ;  /* 0xffffffff00c07802 */ /* 0x000fe40000000f00 */
[----:B------:R-:W-:-:S02]  /*7510*/  MOV R188, 0x7530 ;  /* 0x0000753000bc7802 */ /* 0x000fc40000000f00 */
[----:B------:R-:W-:Y:S05]  /*7520*/  CALL.REL.NOINC `($__internal_64_$__cuda_sm70_shflsync_bfly_p) ;  /* 0x0000002000007944 */ /* 0x000fea0003c00000 */
[----:B-1----:R-:W-:Y:S01]  /*7530*/  MOV R188, R190 ;  /* 0x000000be00bc7202 */ /* 0x002fe20000000f00 */
[----:B------:R-:W-:Y:S05]  /*7540*/  BRA `(.L_x_5256) ;  /* 0xffffbb3000007947 */ /* 0x000fea000383ffff */
        .weak           $__internal_64_$__cuda_sm70_shflsync_bfly_p
        .type           $__internal_64_$__cuda_sm70_shflsync_bfly_p,@function
        .size           $__internal_64_$__cuda_sm70_shflsync_bfly_p,(.L_x_14946 - $__internal_64_$__cuda_sm70_shflsync_bfly_p)
$__internal_64_$__cuda_sm70_shflsync_bfly_p:
[----:B------:R-:W-:Y:S04]  /*7550*/  WARPSYNC R192 ;  /* 0x000000c000007348 */ /* 0x000fe80003800000 */
[----:B------:R0:W1:Y:S02]  /*7560*/  SHFL.BFLY PT, R190, R189, R190, R193 ;  /* 0x0c0000bebdbe7389 */ /* 0x00006400000e00c1 */
[----:B0-----:R-:W-:-:S06]  /*7570*/  HFMA2.MMA R189, -RZ, RZ, 0, 0 ;  /* 0x00000000ffbd7435 */ /* 0x001fcc00000001ff */
[----:B------:R-:W-:Y:S05]  /*7580*/  RET.REL.NODEC R188 `(_ZN10layer_norm13ln_bwd_kernelINS_13Kernel_traitsI13__nv_bfloat16S2_fS2_fjLj1280ELj1ELj4ELj1ELj16ENS_18Kernel_traits_baseILj1280ES2_S2_fS2_fjLj128EEEEELb0ELb1ELb0ELb0EEEvNS_9BwdParamsE) ;  /* 0xffff8a70bc007950 */ /* 0x000fea0003c3ffff */
.L_x_5257:
        /* <DEDUP_REMOVED lines=15> */
.L_x_14946:


//--------------------- .text._ZN10layer_norm13ln_bwd_kernelINS_13Kernel_traitsI13__nv_bfloat16S2_fS2_fjLj1280ELj1ELj4ELj1ELj16ENS_18Kernel_traits_baseILj1280ES2_S2_fS2_fjLj128EEEEELb0ELb1ELb0ELb1EEEvNS_9BwdParamsE --------------------------
	.section	.text._ZN10layer_norm13ln_bwd_kernelINS_13Kernel_traitsI13__nv_bfloat16S2_fS2_fjLj1280ELj1ELj4ELj1ELj16ENS_18Kernel_traits_baseILj1280ES2_S2_fS2_fjLj128EEEEELb0ELb1ELb0ELb1EEEvNS_9BwdParamsE,"ax",@progbits
	.sectioninfo	@"SHI_REGISTERS=255"
	.align	128
        .global         _ZN10layer_norm13ln_bwd_kernelINS_13Kernel_traitsI13__nv_bfloat16S2_fS2_fjLj1280ELj1ELj4ELj1ELj16ENS_18Kernel_traits_baseILj1280ES2_S2_fS2_fjLj128EEEEELb0ELb1ELb0ELb1EEEvNS_9BwdParamsE
        .type           _ZN10layer_norm13ln_bwd_kernelINS_13Kernel_traitsI13__nv_bfloat16S2_fS2_fjLj1280ELj1ELj4ELj1ELj16ENS_18Kernel_traits_baseILj1280ES2_S2_fS2_fjLj128EEEEELb0ELb1ELb0ELb1EEEvNS_9BwdParamsE,@function
        .size           _ZN10layer_norm13ln_bwd_kernelINS_13Kernel_traitsI13__nv_bfloat16S2_fS2_fjLj1280ELj1ELj4ELj1ELj16ENS_18Kernel_traits_baseILj1280ES2_S2_fS2_fjLj128EEEEELb0ELb1ELb0ELb1EEEvNS_9BwdParamsE,(.L_x_14947 - _ZN10layer_norm13ln_bwd_kernelINS_13Kernel_traitsI13__nv_bfloat16S2_fS2_fjLj1280ELj1ELj4ELj1ELj16ENS_18Kernel_traits_baseILj1280ES2_S2_fS2_fjLj128EEEEELb0ELb1ELb0ELb1EEEvNS_9BwdParamsE)
        .other          _ZN10layer_norm13ln_bwd_kernelINS_13Kernel_traitsI13__nv_bfloat16S2_fS2_fjLj1280ELj1ELj4ELj1ELj16ENS_18Kernel_traits_baseILj1280ES2_S2_fS2_fjLj128EEEEELb0ELb1ELb0ELb1EEEvNS_9BwdParamsE,@"STO_CUDA_ENTRY STV_DEFAULT"
_ZN10layer_norm13ln_bwd_kernelINS_13Kernel_traitsI13__nv_bfloat16S2_fS2_fjLj1280ELj1ELj4ELj1ELj16ENS_18Kernel_traits_baseILj1280ES2_S2_fS2_fjLj128EEEEELb0ELb1ELb0ELb1EEEvNS_9BwdParamsE:
.text._ZN10layer_norm13ln_bwd_kernelINS_13Kernel_traitsI13__nv_bfloat16S2_fS2_fjLj1280ELj1ELj4ELj1ELj16ENS_18Kernel_traits_baseILj1280ES2_S2_fS2_fjLj128EEEEELb0ELb1ELb0ELb1EEEvNS_9BwdParamsE:
        /* <DEDUP_REMOVED lines=71> */
.L_x_5259:
        /* <DEDUP_REMOVED lines=15> */
[----:B------:R2:W3:Y:S01]  /*0560*/  LDG.E.128 R36, [R16.64+0x800] ;  /* 0x0008000410247981 */ /* 0x0004e2000c1e1d00 */
[----:B------:R-:W-:Y:S01]  /*0570*/  HFMA2.MMA R252, -RZ, RZ, 0, 0 ;  /* 0x00000000fffc7435 */ /* 0x000fe200000001ff */
[----:B------:R-:W-:Y:S01]  /*0580*/  BSSY B1, `(.L_x_5261) ;  /* 0x00004c0000017945 */ /* 0x000fe20003800000 */
[----:B------:R-:W-:Y:S01]  /*0590*/  HFMA2.MMA R227, -RZ, RZ, 0, 0 ;  /* 0x00000000ffe37435 */ /* 0x000fe200000001ff */
[----:B------:R-:W-:Y:S01]  /*05a0*/  CS2R R250, SRZ ;  /* 0x0000000000fa7805 */ /* 0x000fe2000001ff00 */
        /* <DEDUP_REMOVED lines=33> */
[--C-:B------:R-:W-:Y:S01]  /*07c0*/  PRMT R2, RZ, 0x5410, R21.reuse ;  /* 0x00005410ff027816 */ /* 0x100fe20000000015 */
        /* <DEDUP_REMOVED lines=14> */
[--C-:B---3--:R-:W-:Y:S02]  /*08b0*/  PRMT R2, RZ, 0x5410, R28.reuse ;  /* 0x00005410ff027816 */ /* 0x108fe4000000001c */
        /* <DEDUP_REMOVED lines=39> */
[----:B------:R-:W-:Y:S02]  /*0b30*/  PRMT R40, RZ, 0x5410, R37 ;  /* 0x00005410ff287816 */ /* 0x000fe40000000025 */
[----:B-1----:R-:W-:Y:S01]  /*0b40*/  PRMT R2, RZ, 0x5410, R41 ;  /* 0x00005410ff027816 */ /* 0x002fe20000000029 */
[----:B------:R1:W-:Y:S01]  /*0b50*/  STL [R1+0x13c], R3 ;  /* 0x00013c0301007387 */ /* 0x0003e20000100800 */
[----:B------:R-:W-:-:S03]  /*0b60*/  PRMT R37, RZ, 0x7610, R37 ;  /* 0x00007610ff257816 */ /* 0x000fc60000000025 */
[----:B------:R2:W-:Y:S01]  /*0b70*/  STL [R1+0x138], R2 ;  /* 0x0001380201007387 */ /* 0x0005e20000100800 */
[----:B0-----:R-:W-:Y:S02]  /*0b80*/  PRMT R16, RZ, 0x7610, R41 ;  /* 0x00007610ff107816 */ /* 0x001fe40000000029 */
[----:B------:R-:W-:Y:S02]  /*0b90*/  PRMT R41, RZ, 0x5410, R36 ;  /* 0x00005410ff297816 */ /* 0x000fe40000000024 */
[----:B-1----:R-:W-:Y:S01]  /*0ba0*/  PRMT R3, RZ, 0x5410, R42 ;  /* 0x00005410ff037816 */ /* 0x002fe2000000002a */
[----:B------:R0:W-:Y:S01]  /*0bb0*/  STL [R1+0x134], R16 ;  /* 0x0001341001007387 */ /* 0x0001e20000100800 */
[----:B------:R-:W-:Y:S02]  /*0bc0*/  PRMT R36, RZ, 0x7610, R36 ;  /* 0x00007610ff247816 */ /* 0x000fe40000000024 */
[----:B--2---:R-:W-:Y:S01]  /*0bd0*/  PRMT R2, RZ, 0x7610, R42 ;  /* 0x00007610ff027816 */ /* 0x004fe2000000002a */
        /* <DEDUP_REMOVED lines=47> */
[----:B0-----:R-:W-:-:S03]  /*0ed0*/  CS2R R16, SRZ ;  /* 0x0000000000107805 */ /* 0x001fc6000001ff00 */
        /* <DEDUP_REMOVED lines=8> */
[----:B------:R-:W-:Y:S01]  /*0f60*/  CS2R R14, SRZ ;  /* 0x00000000000e7805 */ /* 0x000fe2000001ff00 */
[--C-:B0-----:R-:W-:Y:S02]  /*0f70*/  PRMT R2, RZ, 0x5410, R8.reuse ;  /* 0x00005410ff027816 */ /* 0x101fe40000000008 */
[----:B------:R0:W-:Y:S01]  /*0f80*/  STL [R1+0xc4], R3 ;  /* 0x0000c40301007387 */ /* 0x0001e20000100800 */
[----:B------:R-:W-:Y:S01]  /*0f90*/  PRMT R8, RZ, 0x7610, R8 ;  /* 0x00007610ff087816 */ /* 0x000fe20000000008 */
[----:B--2---:R-:W-:-:S02]  /*0fa0*/  CS2R R12, SRZ ;  /* 0x00000000000c7805 */ /* 0x004fc4000001ff00 */
        /* <DEDUP_REMOVED lines=30> */
[----:B------:R-:W-:Y:S01]  /*1190*/  STL [R1+0x88], R3 ;  /* 0x0000880301007387 */ /* 0x000fe20000100800 */
[----:B------:R-:W-:Y:S01]  /*11a0*/  CS2R R6, SRZ ;  /* 0x0000000000067805 */ /* 0x000fe2000001ff00 */
[----:B--2---:R-:W-:Y:S02]  /*11b0*/  CS2R R4, SRZ ;  /* 0x0000000000047805 */ /* 0x004fe4000001ff00 */
[----:B------:R-:W-:Y:S04]  /*11c0*/  STL [R1+0x60], RZ ;  /* 0x000060ff01007387 */ /* 0x000fe80000100800 */
[----:B------:R0:W-:Y:S04]  /*11d0*/  STL [R1+0x84], R2 ;  /* 0x0000840201007387 */ /* 0x0001e80000100800 */
[----:B------:R-:W-:Y:S04]  /*11e0*/  STL [R1+0x5c], RZ ;  /* 0x00005cff01007387 */ /* 0x000fe80000100800 */
[----:B------:R-:W-:Y:S01]  /*11f0*/  STL [R1+0x58], RZ ;  /* 0x000058ff01007387 */ /* 0x000fe20000100800 */
[----:B0-----:R-:W-:-:S03]  /*1200*/  CS2R R2, SRZ ;  /* 0x0000000000027805 */ /* 0x001fc6000001ff00 */
        /* <DEDUP_REMOVED lines=34> */
.L_x_5265:
[----:B------:R-:W0:Y:S01]  /*1430*/  S2R R87, SR_TID.X ;  /* 0x0000000000577919 */ /* 0x000e220000002100 */
[----:B------:R-:W-:Y:S01]  /*1440*/  IMAD R192, R0, c[0x0][0x168], RZ ;  /* 0x00005a0000c07a24 */ /* 0x000fe200078e02ff */
[----:B------:R-:W-:Y:S02]  /*1450*/  ISETP.NE.U32.AND P0, PT, RZ, c[0x0][0x1c0], PT ;  /* 0x00007000ff007a0c */ /* 0x000fe40003f05070 */
[----:B------:R-:W-:Y:S02]  /*1460*/  MOV R176, 0x4 ;  /* 0x0000000400b07802 */ /* 0x000fe40000000f00 */
[----:B------:R-:W-:-:S02]  /*1470*/  MOV R206, 0x20 ;  /* 0x0000002000ce7802 */ /* 0x000fc40000000f00 */
[----:B------:R-:W-:Y:S02]  /*1480*/  MOV R140, 0x10 ;  /* 0x00000010008c7802 */ /* 0x000fe40000000f00 */
[----:B------:R-:W-:Y:S01]  /*1490*/  SHF.R.S32.HI R85, RZ, 0x1f, R0 ;  /* 0x0000001fff557819 */ /* 0x000fe20000011400 */
[----:B------:R-:W2:Y:S01]  /*14a0*/  LDC.U8 R180, c[0x0][0x1f0] ;  /* 0x00007c00ffb47b82 */ /* 0x000ea20000000000 */
[----:B------:R-:W-:Y:S01]  /*14b0*/  SHF.R.S32.HI R86, RZ, 0x1f, R192 ;  /* 0x0000001fff567819 */ /* 0x000fe200000114c0 */
[----:B------:R-:W3:Y:S01]  /*14c0*/  LDL R208, [R1+0x188] ;  /* 0x0001880001d07983 */ /* 0x000ee20000100800 */
[----:B------:R-:W-:Y:S02]  /*14d0*/  ISETP.NE.AND.EX P0, PT, RZ, c[0x0][0x1c4], PT, P0 ;  /* 0x00007100ff007a0c */ /* 0x000fe40003f05300 */
[----:B------:R-:W-:Y:S01]  /*14e0*/  LEA.HI R192, R86, R192, RZ, 0x3 ;  /* 0x000000c056c07211 */ /* 0x000fe200078f18ff */
[----:B------:R-:W4:Y:S04]  /*14f0*/  LDL R207, [R1+0x184] ;  /* 0x0001840001cf7983 */ /* 0x000f280000100800 */
[----:B------:R-:W3:Y:S01]  /*1500*/  LDL R209, [R1+0x18c] ;  /* 0x00018c0001d17983 */ /* 0x000ee20000100800 */
[----:B0-----:R-:W-:Y:S01]  /*1510*/  LOP3.LUT R88, R87, 0x1f, RZ, 0xc0, !PT ;  /* 0x0000001f57587812 */ /* 0x001fe200078ec0ff */
[----:B------:R-:W-:-:S04]  /*1520*/  IMAD.WIDE R86, R0, R176, c[0x0][0x1a0] ;  /* 0x0000680000567625 */ /* 0x000fc800078e02b0 */
[----:B------:R-:W-:Y:S02]  /*1530*/  @P0 LEA R84, P1, R0, c[0x0][0x1c0], 0x1 ;  /* 0x0000700000540a11 */ /* 0x000fe400078208ff */
[----:B------:R-:W-:Y:S01]  /*1540*/  LEA.HI.SX32 R192, R192, R88, 0x1d ;  /* 0x00000058c0c07211 */ /* 0x000fe200078feaff */
[----:B------:R0:W3:Y:S01]  /*1550*/  LDG.E R204, [R86.64] ;  /* 0x0000000456cc7981 */ /* 0x0000e2000c1e1900 */
[----:B------:R-:W-:Y:S02]  /*1560*/  @P0 LEA.HI.X R85, R0, c[0x0][0x1c4], R85, 0x1, P1 ;  /* 0x0000710000550a11 */ /* 0x000fe400008f0c55 */
[C---:B------:R-:W-:Y:S02]  /*1570*/  IADD3 R191, R192.reuse, 0x20, RZ ;  /* 0x00000020c0bf7810 */ /* 0x040fe40007ffe0ff */
[C---:B------:R-:W-:Y:S02]  /*1580*/  IADD3 R184, R192.reuse, 0x60, RZ ;  /* 0x00000060c0b87810 */ /* 0x040fe40007ffe0ff */
[----:B------:R-:W-:Y:S01]  /*1590*/  IADD3 R175, R192, 0x80, RZ ;  /* 0x00000080c0af7810 */ /* 0x000fe20007ffe0ff */
[----:B------:R-:W-:Y:S01]  /*15a0*/  IMAD.WIDE.U32 R100, R206, R191, c[0x0][0x188] ;  /* 0x00006200ce647625 */ /* 0x000fe200078e00bf */
[----:B------:R-:W-:Y:S01]  /*15b0*/  IADD3 R190, R192, 0x40, RZ ;  /* 0x00000040c0be7810 */ /* 0x000fe20007ffe0ff */
[----:B------:R0:W4:Y:S02]  /*15c0*/  @P0 LDG.E.U16 R193, [R84.64] ;  /* 0x0000000454c10981 */ /* 0x000124000c1e1500 */
[----:B------:R-:W-:-:S02]  /*15d0*/  IMAD.WIDE.U32 R116, R184, R206, c[0x0][0x188] ;  /* 0x00006200b8747625 */ /* 0x000fc400078e00ce */
[----:B------:R1:W4:Y:S02]  /*15e0*/  LDG.E.128 R96, [R100.64] ;  /* 0x0000000464607981 */ /* 0x000324000c1e1d00 */
[----:B------:R-:W-:Y:S02]  /*15f0*/  IMAD.WIDE.U32 R124, R175, R206, c[0x0][0x188] ;  /* 0x00006200af7c7625 */ /* 0x000fe400078e00ce */
[----:B------:R0:W4:Y:S02]  /*1600*/  LDG.E.128 R112, [R116.64] ;  /* 0x0000000474707981 */ /* 0x000124000c1e1d00 */
[-C--:B------:R-:W-:Y:S02]  /*1610*/  IMAD.WIDE.U32 R88, R192, R140.reuse, c[0x0][0x208] ;  /* 0x00008200c0587625 */ /* 0x080fe400078e008c */
[----:B------:R0:W4:Y:S02]  /*1620*/  LDG.E.128 R120, [R124.64] ;  /* 0x000000047c787981 */ /* 0x000124000c1e1d00 */
[----:B------:R-:W-:-:S02]  /*1630*/  IMAD.WIDE.U32 R128, R191, R140, c[0x0][0x208] ;  /* 0x00008200bf807625 */ /* 0x000fc400078e008c */
[----:B-1----:R-:W4:Y:S02]  /*1640*/  LDG.E.128 R100, [R100.64+0x10] ;  /* 0x0000100464647981 */ /* 0x002f24000c1e1d00 */
[-C--:B------:R-:W-:Y:S02]  /*1650*/  IMAD.WIDE.U32 R132, R190, R140.reuse, c[0x0][0x208] ;  /* 0x00008200be847625 */ /* 0x080fe400078e008c */
[----:B------:R-:W4:Y:S02]  /*1660*/  LDG.E.128 R128, [R128.64] ;  /* 0x0000000480807981 */ /* 0x000f24000c1e1d00 */
[-C--:B------:R-:W-:Y:S02]  /*1670*/  IMAD.WIDE.U32 R136, R184, R140.reuse, c[0x0][0x208] ;  /* 0x00008200b8887625 */ /* 0x080fe400078e008c */
[----:B0-----:R-:W4:Y:S02]  /*1680*/  LDG.E.128 R124, [R124.64+0x10] ;  /* 0x000010047c7c7981 */ /* 0x001f24000c1e1d00 */
[----:B------:R-:W-:-:S02]  /*1690*/  IMAD.WIDE.U32 R140, R175, R140, c[0x0][0x208] ;  /* 0x00008200af8c7625 */ /* 0x000fc400078e008c */
[----:B------:R-:W4:Y:S02]  /*16a0*/  LDG.E.128 R136, [R136.64] ;  /* 0x0000000488887981 */ /* 0x000f24000c1e1d00 */
[-C--:B------:R-:W-:Y:S02]  /*16b0*/  IMAD.WIDE.U32 R92, R192, R206.reuse, c[0x0][0x188] ;  /* 0x00006200c05c7625 */ /* 0x080fe400078e00ce */
[----:B------:R-:W4:Y:S04]  /*16c0*/  LDG.E.128 R140, [R140.64] ;  /* 0x000000048c8c7981 */ /* 0x000f28000c1e1d00 */
[----:B------:R0:W4:Y:S01]  /*16d0*/  LDG.E.128 R84, [R92.64] ;  /* 0x000000045c547981 */ /* 0x000122000c1e1d00 */
[----:B------:R-:W-:-:S03]  /*16e0*/  IMAD.WIDE.U32 R108, R190, R206, c[0x0][0x188] ;  /* 0x00006200be6c7625 */ /* 0x000fc600078e00ce */
[----:B------:R-:W4:Y:S04]  /*16f0*/  LDG.E.128 R116, [R116.64+0x10] ;  /* 0x0000100474747981 */ /* 0x000f28000c1e1d00 */
[----:B------:R1:W4:Y:S04]  /*1700*/  LDG.E.128 R104, [R108.64] ;  /* 0x000000046c687981 */ /* 0x000328000c1e1d00 */
[----:B0-----:R-:W4:Y:S04]  /*1710*/  LDG.E.128 R92, [R92.64+0x10] ;  /* 0x000010045c5c7981 */ /* 0x001f28000c1e1d00 */
[----:B------:R-:W4:Y:S04]  /*1720*/  LDG.E.128 R132, [R132.64] ;  /* 0x0000000484847981 */ /* 0x000f28000c1e1d00 */
[----:B-1----:R-:W4:Y:S01]  /*1730*/  LDG.E.128 R108, [R108.64+0x10] ;  /* 0x000010046c6c7981 */ /* 0x002f22000c1e1d00 */
[----:B--2---:R-:W-:Y:S01]  /*1740*/  ISETP.NE.AND P2, PT, R180, RZ, PT ;  /* 0x000000ffb400720c */ /* 0x004fe20003f45270 */
[----:B------:R-:W-:Y:S01]  /*1750*/  IMAD.WIDE R176, R0, R176, c[0x0][0x1a8] ;  /* 0x00006a0000b07625 */ /* 0x000fe200078e02b0 */
[----:B------:R-:W-:Y:S01]  /*1760*/  ISETP.NE.U32.AND P1, PT, RZ, c[0x0][0x218], PT ;  /* 0x00008600ff007a0c */ /* 0x000fe20003f25070 */
[----:B------:R-:W2:Y:S03]  /*1770*/  LDG.E.128 R88, [R88.64] ;  /* 0x0000000458587981 */ /* 0x000ea6000c1e1d00 */
[----:B------:R-:W-:Y:S01]  /*1780*/  ISETP.NE.AND.EX P1, PT, RZ, c[0x0][0x21c], PT, P1 ;  /* 0x00008700ff007a0c */ /* 0x000fe20003f25310 */
[----:B------:R0:W2:Y:S02]  /*1790*/  LDG.E R176, [R176.64] ;  /* 0x00000004b0b07981 */ /* 0x0000a4000c1e1900 */
[----:B0-----:R-:W-:-:S10]  /*17a0*/  MOV R177, 0x3f800000 ;  /* 0x3f80000000b17802 */ /* 0x001fd40000000f00 */
[----:B------:R-:W-:-:S04]  /*17b0*/  @P1 IMAD.WIDE.U32 R180, R206, R191, c[0x0][0x218] ;  /* 0x00008600ceb41625 */ /* 0x000fc800078e00bf */
[----:B------:R-:W-:Y:S01]  /*17c0*/  @P1 IMAD.WIDE.U32 R178, R192, R206, c[0x0][0x218] ;  /* 0x00008600c0b21625 */ /* 0x000fe200078e00ce */
[----:B------:R0:W5:Y:S04]  /*17d0*/  @P1 LDG.E.128 R44, [R180.64] ;  /* 0x00000004b42c1981 */ /* 0x000168000c1e1d00 */
[----:B------:R0:W5:Y:S04]  /*17e0*/  @P1 LDG.E.128 R48, [R180.64+0x10] ;  /* 0x00001004b4301981 */ /* 0x000168000c1e1d00 */
[----:B------:R1:W5:Y:S04]  /*17f0*/  @P1 LDG.E.128 R36, [R178.64] ;  /* 0x00000004b2241981 */ /* 0x000368000c1e1d00 */
[----:B------:R1:W5:Y:S01]  /*1800*/  @P1 LDG.E.128 R40, [R178.64+0x10] ;  /* 0x00001004b2281981 */ /* 0x000362000c1e1d00 */
[----:B0-----:R-:W-:-:S05]  /*1810*/  @P1 IMAD.WIDE.U32 R180, R206, R184, c[0x0][0x218] ;  /* 0x00008600ceb41625 */ /* 0x001fca00078e00b8 */
[----:B------:R0:W5:Y:S01]  /*1820*/  @P1 LDG.E.128 R60, [R180.64] ;  /* 0x00000004b43c1981 */ /* 0x000162000c1e1d00 */
[----:B-1----:R-:W-:-:S03]  /*1830*/  @P1 IMAD.WIDE.U32 R178, R206, R190, c[0x0][0x218] ;  /* 0x00008600ceb21625 */ /* 0x002fc600078e00be */
[----:B------:R0:W5:Y:S04]  /*1840*/  @P1 LDG.E.128 R64, [R180.64+0x10] ;  /* 0x00001004b4401981 */ /* 0x000168000c1e1d00 */
[----:B------:R1:W5:Y:S04]  /*1850*/  @P1 LDG.E.128 R52, [R178.64] ;  /* 0x00000004b2341981 */ /* 0x000368000c1e1d00 */
[----:B------:R1:W5:Y:S01]  /*1860*/  @P1 LDG.E.128 R56, [R178.64+0x10] ;  /* 0x00001004b2381981 */ /* 0x000362000c1e1d00 */
[----:B---3--:R-:W-:Y:S02]  /*1870*/  FSEL R204, R204, RZ, !P2 ;  /* 0x000000ffcccc7208 */ /* 0x008fe40005000000 */
[----:B----4-:R-:W-:-:S03]  /*1880*/  @P0 PRMT R177, RZ, 0x5410, R193 ;  /* 0x00005410ffb10816 */ /* 0x010fc600000000c1 */
[C---:B------:R-:W-:Y:S02]  /*1890*/  FADD.FTZ R205, -R204.reuse, R100 ;  /* 0x00000064cccd7221 */ /* 0x040fe40000010100 */
[C---:B------:R-:W-:Y:S02]  /*18a0*/  FADD.FTZ R100, -R204.reuse, R114 ;  /* 0x00000072cc647221 */ /* 0x040fe40000010100 */
[C---:B------:R-:W-:Y:S02]  /*18b0*/  FADD.FTZ R114, -R204.reuse, R125 ;  /* 0x0000007dcc727221 */ /* 0x040fe40000010100 */
[----:B------:R-:W3:Y:S01]  /*18c0*/  LDL R125, [R1+0x1a0] ;  /* 0x0001a000017d7983 */ /* 0x000ee20000100800 */
[--C-:B------:R-:W-:Y:S02]  /*18d0*/  PRMT R216, RZ, 0x5410, R140.reuse ;  /* 0x00005410ffd87816 */ /* 0x100fe4000000008c */
[----:B------:R-:W-:Y:S02]  /*18e0*/  PRMT R217, RZ, 0x7610, R140 ;  /* 0x00007610ffd97816 */ /* 0x000fe4000000008c */
[----:B------:R-:W4:Y:S01]  /*18f0*/  LDL R140, [R1+0x178] ;  /* 0x00017800018c7983 */ /* 0x000f220000100800 */
[----:B------:R-:W-:-:S02]  /*1900*/  FADD.FTZ R193, -R204, R84 ;  /* 0x00000054ccc17221 */ /* 0x000fc40000010100 */
[----:B------:R-:W-:Y:S02]  /*1910*/  FADD.FTZ R195, -R204, R85 ;  /* 0x00000055ccc37221 */ /* 0x000fe40000010100 */
[----:B------:R-:W-:Y:S01]  /*1920*/  @P1 IMAD.WIDE.U32 R84, R206, R175, c[0x0][0x218] ;  /* 0x00008600ce541625 */ /* 0x000fe200078e00af */
[--C-:B------:R-:W-:Y:S01]  /*1930*/  PRMT R234, RZ, 0x5410, R130.reuse ;  /* 0x00005410ffea7816 */ /* 0x100fe20000000082 */
[----:B------:R-:W4:Y:S04]  /*1940*/  LDL R206, [R1+0x190] ;  /* 0x0001900001ce7983 */ /* 0x000f280000100800 */
[----:B------:R0:W5:Y:S04]  /*1950*/  @P1 LDG.E.128 R68, [R84.64] ;  /* 0x0000000454441981 */ /* 0x000168000c1e1d00 */
[----:B------:R0:W5:Y:S01]  /*1960*/  @P1 LDG.E.128 R72, [R84.64+0x10] ;  /* 0x0000100454481981 */ /* 0x000162000c1e1d00 */
[----:B------:R-:W-:-:S02]  /*1970*/  PRMT R233, RZ, 0x7610, R130 ;  /* 0x00007610ffe97816 */ /* 0x000fc40000000082 */
[--C-:B------:R-:W-:Y:S02]  /*1980*/  PRMT R230, RZ, 0x5410, R131.reuse ;  /* 0x00005410ffe67816 */ /* 0x100fe40000000083 */
[----:B------:R-:W-:Y:S01]  /*1990*/  PRMT R231, RZ, 0x7610, R131 ;  /* 0x00007610ffe77816 */ /* 0x000fe20000000083 */
[C---:B0-----:R-:W-:Y:S02]  /*19a0*/  FADD.FTZ R85, -R204.reuse, R112 ;  /* 0x00000070cc557221 */ /* 0x041fe40000010100 */
[----:B------:R-:W-:Y:S02]  /*19b0*/  FADD.FTZ R112, -R204, R124 ;  /* 0x0000007ccc707221 */ /* 0x000fe40000010100 */
[----:B------:R-:W4:Y:S01]  /*19c0*/  LDL R124, [R1+0x194] ;  /* 0x00019400017c7983 */ /* 0x000f220000100800 */
[--C-:B------:R-:W-:Y:S02]  /*19d0*/  PRMT R214, RZ, 0x5410, R141.reuse ;  /* 0x00005410ffd67816 */ /* 0x100fe4000000008d */
[----:B------:R-:W-:-:S02]  /*19e0*/  PRMT R215, RZ, 0x7610, R141 ;  /* 0x00007610ffd77816 */ /* 0x000fc4000000008d */
[--C-:B------:R-:W-:Y:S01]  /*19f0*/  PRMT R130, RZ, 0x5410, R136.reuse ;  /* 0x00005410ff827816 */ /* 0x100fe20000000088 */
[----:B------:R-:W4:Y:S01]  /*1a00*/  LDL R141, [R1+0x17c] ;  /* 0x00017c00018d7983 */ /* 0x000f220000100800 */
[----:B------:R-:W-:Y:S01]  /*1a10*/  PRMT R131, RZ, 0x7610, R136 ;  /* 0x00007610ff837816 */ /* 0x000fe20000000088 */
[C---:B------:R-:W-:Y:S02]  /*1a20*/  FADD.FTZ R181, -R204.reuse, R107 ;  /* 0x0000006bccb57221 */ /* 0x040fe40000010100 */
[----:B------:R-:W4:Y:S01]  /*1a30*/  LDL R136, [R1+0x168] ;  /* 0x0001680001887983 */ /* 0x000f220000100800 */
[C---:B------:R-:W-:Y:S01]  /*1a40*/  FADD.FTZ R107, -R204.reuse, R123 ;  /* 0x0000007bcc6b7221 */ /* 0x040fe20000010100 */
[--C-:B------:R-:W-:Y:S02]  /*1a50*/  PRMT R213, RZ, 0x5410, R142.reuse ;  /* 0x00005410ffd57816 */ /* 0x100fe4000000008e */
[----:B------:R-:W-:Y:S02]  /*1a60*/  PRMT R123, RZ, 0x7610, R142 ;  /* 0x00007610ff7b7816 */ /* 0x000fe4000000008e */
[----:B------:R-:W4:Y:S01]  /*1a70*/  LDL R142, [R1+0x180] ;  /* 0x00018000018e7983 */ /* 0x000f220000100800 */
        /* <DEDUP_REMOVED lines=8> */
[C---:B------:R-:W-:Y:S01]  /*1b00*/  FADD.FTZ R104, -R204.reuse, R120 ;  /* 0x00000078cc687221 */ /* 0x040fe20000010100 */
[----:B------:R-:W-:Y:S01]  /*1b10*/  PRMT R235, RZ, 0x5410, R129 ;  /* 0x00005410ffeb7816 */ /* 0x000fe20000000081 */
        /* <DEDUP_REMOVED lines=21> */
[----:B------:R-:W-:Y:S01]  /*1c70*/  FADD.FTZ R120, -R204, R127 ;  /* 0x0000007fcc787221 */ /* 0x000fe20000010100 */
        /* <DEDUP_REMOVED lines=11> */
[----:B------:R-:W4:Y:S01]  /*1d30*/  LDL R138, [R1+0x174] ;  /* 0x00017400018a7983 */ /* 0x000f220000100800 */
[----:B--2---:R-:W-:Y:S02]  /*1d40*/  PRMT R201, RZ, 0x5410, R88 ;  /* 0x00005410ffc97816 */ /* 0x004fe40000000058 */
[----:B------:R-:W-:-:S02]  /*1d50*/  PRMT R210, RZ, 0x5410, R90 ;  /* 0x00005410ffd27816 */ /* 0x000fc4000000005a */
[----:B------:R-:W-:Y:S02]  /*1d60*/  PRMT R194, RZ, 0x7610, R90 ;  /* 0x00007610ffc27816 */ /* 0x000fe4000000005a */
[----:B-1----:R-:W-:Y:S01]  /*1d70*/  PRMT R178, RZ, 0x5410, R91 ;  /* 0x00005410ffb27816 */ /* 0x002fe2000000005b */
[----:B------:R-:W2:Y:S01]  /*1d80*/  LDL R90, [R1+0x19c] ;  /* 0x00019c00015a7983 */ /* 0x000ea20000100800 */
[--C-:B------:R-:W-:Y:S02]  /*1d90*/  PRMT R219, RZ, 0x5410, R139.reuse ;  /* 0x00005410ffdb7816 */ /* 0x100fe4000000008b */
[----:B------:R-:W-:Y:S01]  /*1da0*/  PRMT R218, RZ, 0x7610, R139 ;  /* 0x00007610ffda7816 */ /* 0x000fe2000000008b */
[----:B------:R-:W-:Y:S01]  /*1db0*/  FMUL.FTZ R92, R176, R86 ;  /* 0x00000056b05c7220 */ /* 0x000fe20000410000 */
[----:B------:R-:W2:Y:S01]  /*1dc0*/  LDL R139, [R1+0x170] ;  /* 0x00017000018b7983 */ /* 0x000ea20000100800 */
[----:B------:R-:W-:Y:S02]  /*1dd0*/  PRMT R203, RZ, 0x7610, R88 ;  /* 0x00007610ffcb7816 */ /* 0x000fe40000000058 */
[----:B------:R-:W-:-:S02]  /*1de0*/  PRMT R88, RZ, 0x7610, R89 ;  /* 0x00007610ff587816 */ /* 0x000fc40000000059 */
[----:B------:R-:W-:Y:S01]  /*1df0*/  PRMT R179, RZ, 0x7610, R91 ;  /* 0x00007610ffb37816 */ /* 0x000fe2000000005b */
[----:B------:R-:W-:Y:S01]  /*1e00*/  FMUL.FTZ R91, R176, R196 ;  /* 0x000000c4b05b7220 */ /* 0x000fe20000410000 */
[----:B------:R-:W-:Y:S01]  /*1e10*/  PRMT R237, RZ, 0x7610, R128 ;  /* 0x00007610ffed7816 */ /* 0x000fe20000000080 */
[----:B------:R-:W-:Y:S01]  /*1e20*/  FADD.FTZ R34, R88, R34 ;  /* 0x0000002258227221 */ /* 0x000fe20000010000 */
[----:B------:R-:W-:Y:S01]  /*1e30*/  PRMT R122, RZ, 0x5410, R143 ;  /* 0x00005410ff7a7816 */ /* 0x000fe2000000008f */
[----:B------:R-:W-:Y:S01]  /*1e40*/  FFMA.FTZ R35, R91, R88, R35 ;  /* 0x000000585b237223 */ /* 0x000fe20000010023 */
[----:B------:R-:W-:Y:S02]  /*1e50*/  PRMT R121, RZ, 0x7610, R143 ;  /* 0x00007610ff797816 */ /* 0x000fe4000000008f */
[----:B------:R-:W2:Y:S01]  /*1e60*/  LDL R143, [R1+0x16c] ;  /* 0x00016c00018f7983 */ /* 0x000ea20000100800 */
[C---:B------:R-:W-:Y:S02]  /*1e70*/  FMUL.FTZ R87, R176.reuse, R193 ;  /* 0x000000c1b0577220 */ /* 0x040fe40000410000 */
[C---:B------:R-:W-:Y:S01]  /*1e80*/  FMUL.FTZ R212, R176.reuse, R212 ;  /* 0x000000d4b0d47220 */ /* 0x040fe20000410000 */
[----:B------:R-:W-:Y:S01]  /*1e90*/  PRMT R236, RZ, 0x5410, R128 ;  /* 0x00005410ffec7816 */ /* 0x000fe20000000080 */
[----:B------:R-:W-:-:S02]  /*1ea0*/  FMUL.FTZ R193, R176, R199 ;  /* 0x000000c7b0c17220 */ /* 0x000fc40000410000 */
[----:B------:R-:W-:Y:S02]  /*1eb0*/  FADD.FTZ R144, R210, R144 ;  /* 0x00000090d2907221 */ /* 0x000fe40000010000 */
[----:B------:R-:W-:Y:S02]  /*1ec0*/  FFMA.FTZ R145, R212, R210, R145 ;  /* 0x000000d2d4917223 */ /* 0x000fe40000010091 */
[----:B---3--:R-:W-:Y:S02]  /*1ed0*/  FMUL.FTZ R86, R125, R201 ;  /* 0x000000c97d567220 */ /* 0x008fe40000410000 */
[----:B------:R-:W-:Y:S02]  /*1ee0*/  FMUL.FTZ R125, R208, R178 ;  /* 0x000000b2d07d7220 */ /* 0x000fe40000410000 */
[----:B------:R-:W-:Y:S02]  /*1ef0*/  FMUL.FTZ R208, R176, R97 ;  /* 0x00000061b0d07220 */ /* 0x000fe40000410000 */
[----:B----4-:R-:W-:-:S02]  /*1f00*/  FMUL.FTZ R97, R140, R235 ;  /* 0x000000eb8c617220 */ /* 0x010fc40000410000 */
[----:B------:R-:W3:Y:S01]  /*1f10*/  LDL R140, [R1+0x15c] ;  /* 0x00015c00018c7983 */ /* 0x000ee20000100800 */
[----:B------:R-:W-:Y:S02]  /*1f20*/  FMUL.FTZ R210, R206, R210 ;  /* 0x000000d2ced27220 */ /* 0x000fe40000410000 */
[----:B------:R-:W-:Y:S02]  /*1f30*/  FMUL.FTZ R206, R176, R99 ;  /* 0x00000063b0ce7220 */ /* 0x000fe40000410000 */
[----:B------:R-:W-:Y:S02]  /*1f40*/  FMUL.FTZ R88, R124, R88 ;  /* 0x000000587c587220 */ /* 0x000fe40000410000 */
[----:B------:R-:W-:Y:S02]  /*1f50*/  FMUL.FTZ R124, R207, R179 ;  /* 0x000000b3cf7c7220 */ /* 0x000fe40000410000 */
[----:B------:R-:W-:Y:S02]  /*1f60*/  FMUL.FTZ R207, R176, R98 ;  /* 0x00000062b0cf7220 */ /* 0x000fe40000410000 */
[----:B------:R-:W-:-:S02]  /*1f70*/  FMUL.FTZ R98, R141, R237 ;  /* 0x000000ed8d627220 */ /* 0x000fc40000410000 */
[----:B------:R-:W4:Y:S01]  /*1f80*/  LDL R141, [R1+0x160] ;  /* 0x00016000018d7983 */ /* 0x000f220000100800 */
[----:B------:R-:W-:-:S03]  /*1f90*/  FMUL.FTZ R199, R136, R230 ;  /* 0x000000e688c77220 */ /* 0x000fc60000410000 */
[----:B------:R-:W4:Y:S01]  /*1fa0*/  LDL R136, [R1+0x14c] ;  /* 0x00014c0001887983 */ /* 0x000f220000100800 */
[----:B------:R-:W-:-:S03]  /*1fb0*/  FMUL.FTZ R99, R142, R236 ;  /* 0x000000ec8e637220 */ /* 0x000fc60000410000 */
[----:B------:R-:W4:Y:S01]  /*1fc0*/  LDL R142, [R1+0x164] ;  /* 0x00016400018e7983 */ /* 0x000f220000100800 */
[----:B------:R-:W-:Y:S02]  /*1fd0*/  FMUL.FTZ R127, R209, R194 ;  /* 0x000000c2d17f7220 */ /* 0x000fe40000410000 */
[C---:B------:R-:W-:Y:S01]  /*1fe0*/  FMUL.FTZ R209, R176.reuse, R96 ;  /* 0x00000060b0d17220 */ /* 0x040fe20000410000 */
[----:B------:R-:W-:Y:S02]  /*1ff0*/  PRMT R197, RZ, 0x5410, R89 ;  /* 0x00005410ffc57816 */ /* 0x000fe40000000059 */
[----:B------:R-:W4:Y:S01]  /*2000*/  LDL R89, [R1+0x198] ;  /* 0x0001980001597983 */ /* 0x000f220000100800 */
        /* <DEDUP_REMOVED lines=8> */
[----:B------:R-:W4:Y:S01]  /*2090*/  LDL R179, [R1+0x144] ;  /* 0x0001440001b37983 */ /* 0x000f220000100800 */
[----:B------:R-:W-:Y:S01]  /*20a0*/  FADD.FTZ R31, R201, R31 ;  /* 0x0000001fc91f7221 */ /* 0x000fe20000010000 */
[----:B------:R-:W-:Y:S01]  /*20b0*/  PRMT R128, RZ, 0x5410, R134 ;  /* 0x00005410ff807816 */ /* 0x000fe20000000086 */
[----:B------:R-:W-:Y:S01]  /*20c0*/  FFMA.FTZ R26, R87, R201, R26 ;  /* 0x000000c9571a7223 */ /* 0x000fe2000001001a */
[----:B------:R-:W-:Y:S01]  /*20d0*/  PRMT R134, RZ, 0x7610, R134 ;  /* 0x00007610ff867816 */ /* 0x000fe20000000086 */
[----:B------:R-:W-:-:S02]  /*20e0*/  FMUL.FTZ R211, R176, R211 ;  /* 0x000000d3b0d37220 */ /* 0x000fc40000410000 */
[----:B------:R-:W-:Y:S02]  /*20f0*/  FADD.FTZ R146, R194, R146 ;  /* 0x00000092c2927221 */ /* 0x000fe40000010000 */
[----:B------:R-:W-:Y:S02]  /*2100*/  FMUL.FTZ R96, R138, R204 ;  /* 0x000000cc8a607220 */ /* 0x000fe40000410000 */
[----:B------:R-:W4:Y:S01]  /*2110*/  LDL R138, [R1+0x158] ;  /* 0x00015800018a7983 */ /* 0x000f220000100800 */
[----:B------:R-:W-:-:S03]  /*2120*/  FMUL.FTZ R204, R176, R101 ;  /* 0x00000065b0cc7220 */ /* 0x000fc60000410000 */
[----:B------:R-:W4:Y:S01]  /*2130*/  LDL R101, [R1+0x150] ;  /* 0x0001500001657983 */ /* 0x000f220000100800 */
[----:B--2---:R-:W-:Y:S02]  /*2140*/  FMUL.FTZ R90, R90, R203 ;  /* 0x000000cb5a5a7220 */ /* 0x004fe40000410000 */
[----:B------:R-:W-:Y:S02]  /*2150*/  FMUL.FTZ R203, R139, R234 ;  /* 0x000000ea8bcb7220 */ /* 0x000fe40000410000 */
[----:B------:R-:W2:Y:S01]  /*2160*/  LDL R139, [R1+0x154] ;  /* 0x00015400018b7983 */ /* 0x000ea20000100800 */
[----:B------:R-:W-:Y:S02]  /*2170*/  FFMA.FTZ R147, R211, R194, R147 ;  /* 0x000000c2d3937223 */ /* 0x000fe40000010093 */
[----:B------:R-:W-:Y:S02]  /*2180*/  FADD.FTZ R169, R134, R169 ;  /* 0x000000a986a97221 */ /* 0x000fe40000010000 */
[----:B------:R-:W-:-:S02]  /*2190*/  FMUL.FTZ R201, R143, R233 ;  /* 0x000000e98fc97220 */ /* 0x000fc40000410000 */
[----:B------:R-:W2:Y:S01]  /*21a0*/  LDL R143, [R1+0x148] ;  /* 0x00014800018f7983 */ /* 0x000ea20000100800 */
[----:B---3--:R-:W-:Y:S02]  /*21b0*/  FMUL.FTZ R195, R140, R226 ;  /* 0x000000e28cc37220 */ /* 0x008fe40000410000 */
[----:B------:R-:W-:Y:S02]  /*21c0*/  FMUL.FTZ R140, R176, R109 ;  /* 0x0000006db08c7220 */ /* 0x000fe40000410000 */
[----:B------:R-:W3:Y:S02]  /*21d0*/  LDL R109, [R1+0x138] ;  /* 0x00013800016d7983 */ /* 0x000ee40000100800 */
[-C--:B------:R-:W-:Y:S02]  /*21e0*/  FFMA.FTZ R14, R140, R134.reuse, R14 ;  /* 0x000000868c0e7223 */ /* 0x080fe4000001000e */
[----:B----4-:R-:W-:Y:S02]  /*21f0*/  FMUL.FTZ R194, R141, R225 ;  /* 0x000000e18dc27220 */ /* 0x010fe40000410000 */
[----:B------:R-:W-:-:S02]  /*2200*/  FMUL.FTZ R141, R136, R134 ;  /* 0x00000086888d7220 */ /* 0x000fc40000410000 */
[----:B------:R-:W4:Y:S01]  /*2210*/  LDL R134, [R1+0x13c] ;  /* 0x00013c0001867983 */ /* 0x000f220000100800 */
[----:B------:R-:W-:-:S03]  /*2220*/  FMUL.FTZ R198, R142, R231 ;  /* 0x000000e78ec67220 */ /* 0x000fc60000410000 */
[----:B------:R-:W4:Y:S01]  /*2230*/  LDL R136, [R1+0x140] ;  /* 0x0001400001887983 */ /* 0x000f220000100800 */
[----:B------:R-:W-:-:S03]  /*2240*/  FMUL.FTZ R142, R176, R110 ;  /* 0x0000006eb08e7220 */ /* 0x000fc60000410000 */
[----:B------:R-:W4:Y:S01]  /*2250*/  LDL R110, [R1+0x130] ;  /* 0x00013000016e7983 */ /* 0x000f220000100800 */
[----:B------:R-:W-:Y:S02]  /*2260*/  FMUL.FTZ R89, R89, R197 ;  /* 0x000000c559597220 */ /* 0x000fe40000410000 */
[----:B------:R-:W-:Y:S02]  /*2270*/  FADD.FTZ R148, R178, R148 ;  /* 0x00000094b2947221 */ /* 0x000fe40000010000 */
[----:B------:R-:W-:Y:S02]  /*2280*/  FFMA.FTZ R149, R193, R178, R149 ;  /* 0x000000b2c1957223 */ /* 0x000fe40000010095 */
[----:B------:R-:W-:Y:S02]  /*2290*/  FMUL.FTZ R178, R176, R111 ;  /* 0x0000006fb0b27220 */ /* 0x000fe40000410000 */
[----:B------:R-:W-:Y:S01]  /*22a0*/  FADD.FTZ R33, R197, R33 ;  /* 0x00000021c5217221 */ /* 0x000fe20000010000 */
[----:B------:R-:W4:Y:S01]  /*22b0*/  LDL R111, [R1+0x134] ;  /* 0x00013400016f7983 */ /* 0x000f220000100800 */
[----:B------:R-:W-:-:S02]  /*22c0*/  FFMA.FTZ R25, R92, R197, R25 ;  /* 0x000000c55c197223 */ /* 0x000fc40000010019 */
[----:B------:R-:W-:Y:S02]  /*22d0*/  FADD.FTZ R168, R128, R168 ;  /* 0x000000a880a87221 */ /* 0x000fe40000010000 */
[----:B------:R-:W-:Y:S02]  /*22e0*/  FADD.FTZ R171, R118, R171 ;  /* 0x000000ab76ab7221 */ /* 0x000fe40000010000 */
[-C--:B------:R-:W-:Y:S02]  /*22f0*/  FFMA.FTZ R172, R178, R118.reuse, R172 ;  /* 0x00000076b2ac7223 */ /* 0x080fe400000100ac */
[----:B------:R-:W-:Y:S02]  /*2300*/  FMUL.FTZ R179, R179, R118 ;  /* 0x00000076b3b37220 */ /* 0x000fe40000410000 */
[----:B------:R-:W-:Y:S02]  /*2310*/  FMUL.FTZ R118, R176, R85 ;  /* 0x00000055b0767220 */ /* 0x000fe40000410000 */
[----:B------:R-:W-:-:S02]  /*2320*/  FADD.FTZ R185, R132, R185 ;  /* 0x000000b984b97221 */ /* 0x000fc40000010000 */
[----:B------:R-:W-:Y:S02]  /*2330*/  FADD.FTZ R170, R119, R170 ;  /* 0x000000aa77aa7221 */ /* 0x000fe40000010000 */
[----:B------:R-:W-:Y:S02]  /*2340*/  FFMA.FTZ R15, R142, R119, R15 ;  /* 0x000000778e0f7223 */ /* 0x000fe4000001000f */
[----:B------:R-:W-:Y:S02]  /*2350*/  FMUL.FTZ R196, R138, R224 ;  /* 0x000000e08ac47220 */ /* 0x000fe40000410000 */
[----:B------:R-:W-:Y:S02]  /*2360*/  FMUL.FTZ R138, R176, R108 ;  /* 0x0000006cb08a7220 */ /* 0x000fe40000410000 */
[----:B------:R-:W-:-:S04]  /*2370*/  FADD.FTZ R108, RZ, R86 ;  /* 0x00000056ff6c7221 */ /* 0x000fc80000010000 */
[----:B------:R-:W-:-:S04]  /*2380*/  FADD.FTZ R108, R108, R90 ;  /* 0x0000005a6c6c7221 */ /* 0x000fc80000010000 */
[----:B------:R-:W-:-:S04]  /*2390*/  FADD.FTZ R108, R108, R89 ;  /* 0x000000596c6c7221 */ /* 0x000fc80000010000 */
[----:B------:R-:W-:-:S04]  /*23a0*/  FADD.FTZ R108, R108, R88 ;  /* 0x000000586c6c7221 */ /* 0x000fc80000010000 */
[----:B------:R-:W-:-:S04]  /*23b0*/  FADD.FTZ R108, R108, R210 ;  /* 0x000000d26c6c7221 */ /* 0x000fc80000010000 */
[----:B------:R-:W-:Y:S02]  /*23c0*/  FADD.FTZ R108, R108, R127 ;  /* 0x0000007f6c6c7221 */ /* 0x000fe40000010000 */
[----:B--2---:R-:W-:Y:S02]  /*23d0*/  FMUL.FTZ R197, R139, R129 ;  /* 0x000000818bc57220 */ /* 0x004fe40000410000 */
[----:B------:R-:W-:Y:S02]  /*23e0*/  FADD.FTZ R108, R108, R125 ;  /* 0x0000007d6c6c7221 */ /* 0x000fe40000010000 */
[-C--:B------:R-:W-:Y:S02]  /*23f0*/  FFMA.FTZ R16, R138, R128.reuse, R16 ;  /* 0x000000808a107223 */ /* 0x080fe40000010010 */
[----:B------:R-:W-:Y:S02]  /*2400*/  FMUL.FTZ R139, R101, R128 ;  /* 0x00000080658b7220 */ /* 0x000fe40000410000 */
[----:B------:R-:W-:-:S02]  /*2410*/  FMUL.FTZ R128, R176, R100 ;  /* 0x00000064b0807220 */ /* 0x000fc40000410000 */
[----:B------:R-:W-:Y:S02]  /*2420*/  FADD.FTZ R85, R108, R124 ;  /* 0x0000007c6c557221 */ /* 0x000fe40000010000 */
[----:B------:R-:W2:Y:S01]  /*2430*/  LDL R108, [R1+0x12c] ;  /* 0x00012c00016c7983 */ /* 0x000ea20000100800 */
[----:B------:R-:W-:Y:S02]  /*2440*/  FFMA.FTZ R12, R128, R132, R12 ;  /* 0x00000084800c7223 */ /* 0x000fe4000001000c */
[----:B------:R-:W-:Y:S02]  /*2450*/  FMUL.FTZ R143, R143, R119 ;  /* 0x000000778f8f7220 */ /* 0x000fe40000410000 */
[----:B------:R-:W-:Y:S02]  /*2460*/  FMUL.FTZ R119, R176, R113 ;  /* 0x00000071b0777220 */ /* 0x000fe40000410000 */
[----:B------:R-:W-:Y:S01]  /*2470*/  FADD.FTZ R173, R131, R173 ;  /* 0x000000ad83ad7221 */ /* 0x000fe20000010000 */
[----:B------:R-:W2:Y:S01]  /*2480*/  LDL R113, [R1+0x110] ;  /* 0x0001100001717983 */ /* 0x000ea20000100800 */
[----:B------:R-:W-:-:S02]  /*2490*/  FFMA.FTZ R29, R119, R131, R29 ;  /* 0x00000083771d7223 */ /* 0x000fc4000001001d */
[----:B------:R-:W-:Y:S02]  /*24a0*/  FADD.FTZ R187, R135, R187 ;  /* 0x000000bb87bb7221 */ /* 0x000fe40000010000 */
[----:B---3--:R-:W-:Y:S02]  /*24b0*/  FMUL.FTZ R132, R109, R132 ;  /* 0x000000846d847220 */ /* 0x008fe40000410000 */
[----:B------:R-:W3:Y:S01]  /*24c0*/  LDL R109, [R1+0x128] ;  /* 0x00012800016d7983 */ /* 0x000ee20000100800 */
[----:B----4-:R-:W-:Y:S02]  /*24d0*/  FMUL.FTZ R131, R134, R131 ;  /* 0x0000008386837220 */ /* 0x010fe40000410000 */
[----:B------:R-:W-:-:S04]  /*24e0*/  FMUL.FTZ R134, R176, R84 ;  /* 0x00000054b0867220 */ /* 0x000fc80000410000 */
[-C--:B------:R-:W-:Y:S02]  /*24f0*/  FFMA.FTZ R11, R134, R135.reuse, R11 ;  /* 0x00000087860b7223 */ /* 0x080fe4000001000b */
[----:B------:R-:W-:Y:S02]  /*2500*/  FMUL.FTZ R135, R110, R135 ;  /* 0x000000876e877220 */ /* 0x000fe40000410000 */
[----:B------:R-:W4:Y:S01]  /*2510*/  LDL R110, [R1+0x118] ;  /* 0x00011800016e7983 */ /* 0x000f220000100800 */
[----:B------:R-:W-:-:S04]  /*2520*/  FFMA.FTZ R101, R87, R86, RZ ;  /* 0x0000005657657223 */ /* 0x000fc800000100ff */
[----:B------:R-:W-:-:S04]  /*2530*/  FFMA.FTZ R101, R93, R90, R101 ;  /* 0x0000005a5d657223 */ /* 0x000fc80000010065 */
[----:B------:R-:W-:-:S04]  /*2540*/  FFMA.FTZ R101, R92, R89, R101 ;  /* 0x000000595c657223 */ /* 0x000fc80000010065 */
[----:B------:R-:W-:-:S04]  /*2550*/  FFMA.FTZ R101, R91, R88, R101 ;  /* 0x000000585b657223 */ /* 0x000fc80000010065 */
[----:B------:R-:W-:-:S04]  /*2560*/  FFMA.FTZ R101, R212, R210, R101 ;  /* 0x000000d2d4657223 */ /* 0x000fc80000010065 */
[----:B------:R-:W-:-:S04]  /*2570*/  FFMA.FTZ R101, R211, R127, R101 ;  /* 0x0000007fd3657223 */ /* 0x000fc80000010065 */
[----:B------:R-:W-:-:S04]  /*2580*/  FFMA.FTZ R101, R193, R125, R101 ;  /* 0x0000007dc1657223 */ /* 0x000fc80000010065 */
        /* <DEDUP_REMOVED lines=8> */
[----:B------:R-:W-:Y:S02]  /*2610*/  FMUL.FTZ R205, R176, R205 ;  /* 0x000000cdb0cd7220 */ /* 0x000fe40000410000 */
[----:B------:R-:W-:Y:S02]  /*2620*/  FFMA.FTZ R101, R206, R96, R85 ;  /* 0x00000060ce657223 */ /* 0x000fe40000010055 */
[----:B------:R-:W-:Y:S02]  /*2630*/  FADD.FTZ R85, R100, R203 ;  /* 0x000000cb64557221 */ /* 0x000fe40000010000 */
[----:B------:R-:W-:-:S02]  /*2640*/  FFMA.FTZ R100, R205, R203, R101 ;  /* 0x000000cbcd647223 */ /* 0x000fc40000010065 */
[----:B------:R-:W-:Y:S01]  /*2650*/  FADD.FTZ R182, R130, R182 ;  /* 0x000000b682b67221 */ /* 0x000fe20000010000 */
[----:B------:R-:W4:Y:S01]  /*2660*/  LDL R101, [R1+0x124] ;  /* 0x0001240001657983 */ /* 0x000f220000100800 */
[-C--:B------:R-:W-:Y:S02]  /*2670*/  FFMA.FTZ R13, R118, R130.reuse, R13 ;  /* 0x00000082760d7223 */ /* 0x080fe4000001000d */
[----:B------:R-:W-:Y:S02]  /*2680*/  FMUL.FTZ R130, R136, R130 ;  /* 0x0000008288827220 */ /* 0x000fe40000410000 */
[----:B------:R-:W-:Y:S02]  /*2690*/  FMUL.FTZ R202, R176, R202 ;  /* 0x000000cab0ca7220 */ /* 0x000fe40000410000 */
[----:B------:R-:W-:Y:S02]  /*26a0*/  FFMA.FTZ R100, R204, R201, R100 ;  /* 0x000000c9cc647223 */ /* 0x000fe40000010064 */
[----:B------:R-:W-:-:S02]  /*26b0*/  FMUL.FTZ R136, R176, R117 ;  /* 0x00000075b0887220 */ /* 0x000fc40000410000 */
[----:B------:R-:W-:Y:S01]  /*26c0*/  FMUL.FTZ R200, R176, R200 ;  /* 0x000000c8b0c87220 */ /* 0x000fe20000410000 */
[----:B------:R-:W4:Y:S01]  /*26d0*/  LDL R117, [R1+0x108] ;  /* 0x0001080001757983 */ /* 0x000f220000100800 */
[----:B------:R-:W-:Y:S02]  /*26e0*/  FFMA.FTZ R100, R202, R199, R100 ;  /* 0x000000c7ca647223 */ /* 0x000fe40000010064 */
[----:B------:R-:W-:Y:S02]  /*26f0*/  FADD.FTZ R186, R137, R186 ;  /* 0x000000ba89ba7221 */ /* 0x000fe40000010000 */
[----:B------:R-:W-:Y:S02]  /*2700*/  FFMA.FTZ R8, R136, R137, R8 ;  /* 0x0000008988087223 */ /* 0x000fe40000010008 */
[----:B------:R-:W-:Y:S02]  /*2710*/  FMUL.FTZ R181, R176, R181 ;  /* 0x000000b5b0b57220 */ /* 0x000fe40000410000 */
[----:B------:R-:W-:-:S02]  /*2720*/  FFMA.FTZ R84, R200, R198, R100 ;  /* 0x000000c6c8547223 */ /* 0x000fc40000010064 */
[----:B------:R-:W-:Y:S02]  /*2730*/  FADD.FTZ R166, R129, R166 ;  /* 0x000000a681a67221 */ /* 0x000fe40000010000 */
[----:B------:R-:W-:Y:S02]  /*2740*/  FFMA.FTZ R167, R181, R129, R167 ;  /* 0x00000081b5a77223 */ /* 0x000fe400000100a7 */
[----:B------:R-:W-:Y:S02]  /*2750*/  FMUL.FTZ R129, R176, R115 ;  /* 0x00000073b0817220 */ /* 0x000fe40000410000 */
[----:B------:R-:W-:Y:S01]  /*2760*/  FADD.FTZ R183, R133, R183 ;  /* 0x000000b785b77221 */ /* 0x000fe20000010000 */
[----:B------:R-:W4:Y:S01]  /*2770*/  LDL R115, [R1+0x10c] ;  /* 0x00010c0001737983 */ /* 0x000f220000100800 */
[-C--:B------:R-:W-:Y:S02]  /*2780*/  FFMA.FTZ R10, R129, R133.reuse, R10 ;  /* 0x00000085810a7223 */ /* 0x080fe4000001000a */
[----:B------:R-:W-:-:S02]  /*2790*/  FMUL.FTZ R133, R111, R133 ;  /* 0x000000856f857220 */ /* 0x000fc40000410000 */
[----:B------:R-:W4:Y:S01]  /*27a0*/  LDL R111, [R1+0x114] ;  /* 0x00011400016f7983 */ /* 0x000f220000100800 */
[----:B------:R-:W-:Y:S02]  /*27b0*/  FMUL.FTZ R106, R176, R106 ;  /* 0x0000006ab06a7220 */ /* 0x000fe40000410000 */
[----:B--2---:R-:W-:Y:S02]  /*27c0*/  FMUL.FTZ R137, R108, R137 ;  /* 0x000000896c897220 */ /* 0x004fe40000410000 */
[----:B------:R-:W2:Y:S01]  /*27d0*/  LDL R108, [R1+0x120] ;  /* 0x00012000016c7983 */ /* 0x000ea20000100800 */
[----:B------:R-:W-:Y:S02]  /*27e0*/  FADD.FTZ R223, R214, R223 ;  /* 0x000000dfd6df7221 */ /* 0x000fe40000010000 */
[----:B------:R-:W-:Y:S02]  /*27f0*/  FFMA.FTZ R6, R106, R214, R6 ;  /* 0x000000d66a067223 */ /* 0x000fe40000010006 */
[----:B---3--:R-:W-:-:S02]  /*2800*/  FMUL.FTZ R100, R109, R219 ;  /* 0x000000db6d647220 */ /* 0x008fc40000410000 */
[----:B------:R-:W3:Y:S01]  /*2810*/  LDL R109, [R1+0x11c] ;  /* 0x00011c00016d7983 */ /* 0x000ee20000100800 */
[----:B----4-:R-:W-:-:S03]  /*2820*/  FMUL.FTZ R110, R110, R214 ;  /* 0x000000d66e6e7220 */ /* 0x010fc60000410000 */
[----:B------:R-:W4:Y:S01]  /*2830*/  LDL R214, [R1+0x104] ;  /* 0x0001040001d67983 */ /* 0x000f220000100800 */
[----:B------:R-:W-:-:S04]  /*2840*/  FADD.FTZ R85, R85, R201 ;  /* 0x000000c955557221 */ /* 0x000fc80000010000 */
[----:B------:R-:W-:Y:S02]  /*2850*/  FADD.FTZ R85, R85, R199 ;  /* 0x000000c755557221 */ /* 0x000fe40000010000 */
[C---:B------:R-:W-:Y:S02]  /*2860*/  FMUL.FTZ R94, R176.reuse, R94 ;  /* 0x0000005eb05e7220 */ /* 0x040fe40000410000 */
[----:B------:R-:W-:Y:S02]  /*2870*/  FADD.FTZ R85, R85, R198 ;  /* 0x000000c655557221 */ /* 0x000fe40000010000 */
        /* <DEDUP_REMOVED lines=32> */
[----:B------:R-:W-:-:S02]  /*2a80*/  FMUL.FTZ R101, R101, R218 ;  /* 0x000000da65657220 */ /* 0x000fc40000410000 */
[----:B------:R-:W-:Y:S02]  /*2a90*/  FADD.FTZ R85, R85, R100 ;  /* 0x0000006455557221 */ /* 0x000fe40000010000 */
[----:B------:R-:W-:Y:S02]  /*2aa0*/  FFMA.FTZ R84, R102, R100, R84 ;  /* 0x0000006466547223 */ /* 0x000fe40000010054 */
[C---:B------:R-:W-:Y:S02]  /*2ab0*/  FMUL.FTZ R104, R176.reuse, R104 ;  /* 0x00000068b0687220 */ /* 0x040fe40000410000 */
[----:B------:R-:W-:Y:S02]  /*2ac0*/  FADD.FTZ R85, R85, R101 ;  /* 0x0000006555557221 */ /* 0x000fe40000010000 */
[----:B------:R-:W-:Y:S02]  /*2ad0*/  FFMA.FTZ R84, R103, R101, R84 ;  /* 0x0000006567547223 */ /* 0x000fe40000010054 */
[----:B------:R-:W-:-:S02]  /*2ae0*/  FMUL.FTZ R105, R176, R105 ;  /* 0x00000069b0697220 */ /* 0x000fc40000410000 */
[C---:B------:R-:W-:Y:S02]  /*2af0*/  FMUL.FTZ R107, R176.reuse, R107 ;  /* 0x0000006bb06b7220 */ /* 0x040fe40000410000 */
[----:B------:R-:W-:Y:S02]  /*2b00*/  FMUL.FTZ R111, R111, R215 ;  /* 0x000000d76f6f7220 */ /* 0x000fe40000410000 */
[----:B------:R-:W-:Y:S02]  /*2b10*/  FMUL.FTZ R112, R176, R112 ;  /* 0x00000070b0707220 */ /* 0x000fe40000410000 */
[----:B------:R-:W-:Y:S02]  /*2b20*/  FMUL.FTZ R113, R113, R213 ;  /* 0x000000d571717220 */ /* 0x000fe40000410000 */
[----:B--2---:R-:W-:-:S04]  /*2b30*/  FMUL.FTZ R108, R108, R216 ;  /* 0x000000d86c6c7220 */ /* 0x004fc80000410000 */
[----:B------:R-:W-:Y:S02]  /*2b40*/  FADD.FTZ R85, R85, R108 ;  /* 0x0000006c55557221 */ /* 0x000fe40000010000 */
[----:B------:R-:W-:Y:S02]  /*2b50*/  FFMA.FTZ R84, R104, R108, R84 ;  /* 0x0000006c68547223 */ /* 0x000fe40000010054 */
[C---:B------:R-:W-:Y:S02]  /*2b60*/  FMUL.FTZ R114, R176.reuse, R114 ;  /* 0x00000072b0727220 */ /* 0x040fe40000410000 */
[----:B------:R-:W-:Y:S02]  /*2b70*/  FMUL.FTZ R115, R115, R123 ;  /* 0x0000007b73737220 */ /* 0x000fe40000410000 */
        /* <DEDUP_REMOVED lines=54> */
[----:B----4-:R-:W-:-:S04]  /*2ee0*/  FMUL.FTZ R121, R214, R121 ;  /* 0x00000079d6797220 */ /* 0x010fc80000410000 */
[----:B------:R-:W-:Y:S02]  /*2ef0*/  FADD.FTZ R213, R85, R121 ;  /* 0x0000007955d57221 */ /* 0x000fe40000010000 */
[----:B------:R-:W-:Y:S01]  /*2f00*/  FFMA.FTZ R123, R120, R121, R84 ;  /* 0x00000079787b7223 */ /* 0x000fe20000010054 */
[----:B------:R-:W-:Y:S05]  /*2f10*/  BRA.DIV ~URZ, `(.L_x_5262) ;  /* 0x00003dc27f007947 */ /* 0x000fea000b800000 */
[----:B------:R0:W1:Y:S02]  /*2f20*/  SHFL.BFLY PT, R214, R213, 0x1, 0x1f ;  /* 0x0c201f00d5d67f89 */ /* 0x00006400000e0000 */
.L_x_5266:
        /* <DEDUP_REMOVED lines=18> */
.L_x_5267:
[----:B--2---:R-:W-:Y:S01]  /*3050*/  FADD.FTZ R214, R214, R213 ;  /* 0x000000d5d6d67221 */ /* 0x004fe20000010000 */
[----:B------:R-:W2:Y:S01]  /*3060*/  LDL R233, [R1+0x100] ;  /* 0x0001000001e97983 */ /* 0x000ea20000100800 */
[----:B01----:R-:W-:Y:S02]  /*3070*/  FADD.FTZ R123, R84, R123 ;  /* 0x0000007b547b7221 */ /* 0x003fe40000010000 */
[----:B------:R-:W-:Y:S01]  /*3080*/  FMUL.FTZ R122, R214, c[0x0][0x1e0] ;  /* 0x00007800d67a7a20 */ /* 0x000fe20000410000 */
[----:B------:R-:W-:Y:S01]  /*3090*/  MOV R217, 0x10 ;  /* 0x0000001000d97802 */ /* 0x000fe20000000f00 */
[----:B------:R-:W-:Y:S01]  /*30a0*/  FMUL.FTZ R123, R123, c[0x0][0x1e0] ;  /* 0x000078007b7b7a20 */ /* 0x000fe20000410000 */
[----:B------:R-:W3:Y:S02]  /*30b0*/  LDL R231, [R1+0xfc] ;  /* 0x0000fc0001e77983 */ /* 0x000ee40000100800 */
[----:B------:R-:W-:Y:S01]  /*30c0*/  FSEL R122, R122, RZ, !P2 ;  /* 0x000000ff7a7a7208 */ /* 0x000fe20005000000 */
[----:B------:R-:W-:Y:S01]  /*30d0*/  IMAD.WIDE.U32 R84, R192, R217, c[0x0][0x170] ;  /* 0x00005c00c0547625 */ /* 0x000fe200078e00d9 */
[----:B------:R-:W4:Y:S03]  /*30e0*/  LDL R230, [R1+0xf8] ;  /* 0x0000f80001e67983 */ /* 0x000f260000100800 */
[----:B------:R-:W-:Y:S01]  /*30f0*/  FFMA.FTZ R213, R87, R123, R122 ;  /* 0x0000007b57d57223 */ /* 0x000fe2000001007a */
[----:B------:R-:W2:Y:S03]  /*3100*/  LDL R226, [R1+0xf4] ;  /* 0x0000f40001e27983 */ /* 0x000ea60000100800 */
[----:B------:R-:W-:Y:S01]  /*3110*/  FADD.FTZ R213, R86, -R213 ;  /* 0x800000d556d57221 */ /* 0x000fe20000010000 */
[----:B------:R-:W2:Y:S04]  /*3120*/  LDL R218, [R1+0xe4] ;  /* 0x0000e40001da7983 */ /* 0x000ea80000100800 */
[----:B------:R-:W2:Y:S01]  /*3130*/  LDG.E.128 R84, [R84.64] ;  /* 0x0000000454547981 */ /* 0x000ea2000c1e1d00 */
[----:B------:R-:W-:-:S02]  /*3140*/  ISETP.NE.U32.AND P0, PT, RZ, c[0x0][0x218], PT ;  /* 0x00008600ff007a0c */ /* 0x000fc40003f05070 */
[----:B------:R-:W-:Y:S01]  /*3150*/  ISETP.NE.U32.AND P1, PT, RZ, c[0x0][0x258], PT ;  /* 0x00009600ff007a0c */ /* 0x000fe20003f25070 */
[-CC-:B------:R-:W-:Y:S01]  /*3160*/  FFMA.FTZ R93, R93, R123.reuse, R122.reuse ;  /* 0x0000007b5d5d7223 */ /* 0x180fe2000001007a */
[----:B------:R-:W-:Y:S01]  /*3170*/  ISETP.NE.AND.EX P0, PT, RZ, c[0x0][0x21c], PT, P0 ;  /* 0x00008700ff007a0c */ /* 0x000fe20003f05300 */
[-CC-:B------:R-:W-:Y:S01]  /*3180*/  FFMA.FTZ R92, R92, R123.reuse, R122.reuse ;  /* 0x0000007b5c5c7223 */ /* 0x180fe2000001007a */
[----:B------:R-:W-:Y:S01]  /*3190*/  ISETP.NE.AND.EX P1, PT, RZ, c[0x0][0x25c], PT, P1 ;  /* 0x00009700ff007a0c */ /* 0x000fe20003f25310 */
[----:B------:R-:W-:Y:S01]  /*31a0*/  FFMA.FTZ R91, R91, R123, R122 ;  /* 0x0000007b5b5b7223 */ /* 0x000fe2000001007a */
[----:B------:R-:W3:Y:S01]  /*31b0*/  LDL R225, [R1+0xf0] ;  /* 0x0000f00001e17983 */ /* 0x000ee20000100800 */
[----:B------:R-:W-:Y:S02]  /*31c0*/  FADD.FTZ R93, R90, -R93 ;  /* 0x8000005d5a5d7221 */ /* 0x000fe40000010000 */
[----:B------:R-:W-:Y:S01]  /*31d0*/  FADD.FTZ R92, R89, -R92 ;  /* 0x8000005c595c7221 */ /* 0x000fe20000010000 */
[----:B------:R-:W3:Y:S01]  /*31e0*/  LDL R224, [R1+0xec] ;  /* 0x0000ec0001e07983 */ /* 0x000ee20000100800 */
[----:B------:R-:W-:Y:S01]  /*31f0*/  FADD.FTZ R88, R88, -R91 ;  /* 0x8000005b58587221 */ /* 0x000fe20000010000 */
[----:B------:R-:W-:Y:S01]  /*3200*/  ISETP.NE.U32.AND P2, PT, RZ, c[0x0][0x258], PT ;  /* 0x00009600ff007a0c */ /* 0x000fe20003f45070 */
[C---:B------:R-:W-:Y:S01]  /*3210*/  FMUL.FTZ R213, R176.reuse, R213 ;  /* 0x000000d5b0d57220 */ /* 0x040fe20000410000 */
[----:B------:R-:W3:Y:S01]  /*3220*/  LDL R219, [R1+0xe8] ;  /* 0x0000e80001db7983 */ /* 0x000ee20000100800 */
[----:B------:R-:W-:-:S02]  /*3230*/  FMUL.FTZ R214, R176, R93 ;  /* 0x0000005db0d67220 */ /* 0x000fc40000410000 */
[C---:B------:R-:W-:Y:S02]  /*3240*/  FMUL.FTZ R215, R176.reuse, R92 ;  /* 0x0000005cb0d77220 */ /* 0x040fe40000410000 */
[----:B------:R-:W-:Y:S01]  /*3250*/  FMUL.FTZ R216, R176, R88 ;  /* 0x00000058b0d87220 */ /* 0x000fe20000410000 */
[----:B------:R-:W-:Y:S01]  /*3260*/  @P1 MOV R92, 0x20 ;  /* 0x00000020005c1802 */ /* 0x000fe20000000f00 */
[----:B-----5:R-:W-:Y:S01]  /*3270*/  @P0 FADD.FTZ R213, R36, R213 ;  /* 0x000000d524d50221 */ /* 0x020fe20000010000 */
[----:B------:R-:W-:Y:S01]  /*3280*/  ISETP.NE.AND.EX P2, PT, RZ, c[0x0][0x25c], PT, P2 ;  /* 0x00009700ff007a0c */ /* 0x000fe20003f45320 */
[----:B------:R-:W-:Y:S02]  /*3290*/  @P0 FADD.FTZ R214, R37, R214 ;  /* 0x000000d625d60221 */ /* 0x000fe40000010000 */
[----:B------:R-:W-:Y:S02]  /*32a0*/  @P0 FADD.FTZ R215, R38, R215 ;  /* 0x000000d726d70221 */ /* 0x000fe40000010000 */
[----:B------:R-:W-:Y:S01]  /*32b0*/  @P0 FADD.FTZ R216, R39, R216 ;  /* 0x000000d827d80221 */ /* 0x000fe20000010000 */
[----:B------:R-:W-:Y:S01]  /*32c0*/  SEL R88, R213, R76, P2 ;  /* 0x0000004cd5587207 */ /* 0x000fe20001000000 */
[----:B------:R-:W-:Y:S01]  /*32d0*/  @P1 IMAD.WIDE.U32 R92, R192, R92, c[0x0][0x258] ;  /* 0x00009600c05c1625 */ /* 0x000fe200078e005c */
[----:B------:R-:W-:-:S02]  /*32e0*/  SEL R89, R214, R77, P2 ;  /* 0x0000004dd6597207 */ /* 0x000fc40001000000 */
[----:B------:R-:W-:Y:S02]  /*32f0*/  SEL R90, R215, R78, P2 ;  /* 0x0000004ed75a7207 */ /* 0x000fe40001000000 */
[----:B------:R-:W-:Y:S01]  /*3300*/  SEL R91, R216, R79, P2 ;  /* 0x0000004fd85b7207 */ /* 0x000fe20001000000 */
[-CC-:B------:R-:W-:Y:S02]  /*3310*/  FFMA.FTZ R212, R212, R123.reuse, R122.reuse ;  /* 0x0000007bd4d47223 */ /* 0x180fe4000001007a */
[-CC-:B------:R-:W-:Y:S02]  /*3320*/  FFMA.FTZ R211, R211, R123.reuse, R122.reuse ;  /* 0x0000007bd3d37223 */ /* 0x180fe4000001007a */
[----:B------:R0:W-:Y:S01]  /*3330*/  @P1 STG.E.128 [R92.64], R88 ;  /* 0x000000585c001986 */ /* 0x0001e2000c101d04 */
[----:B------:R-:W-:Y:S02]  /*3340*/  FFMA.FTZ R193, R193, R123, R122 ;  /* 0x0000007bc1c17223 */ /* 0x000fe4000001007a */
[----:B------:R-:W-:-:S02]  /*3350*/  FADD.FTZ R212, R210, -R212 ;  /* 0x800000d4d2d47221 */ /* 0x000fc40000010000 */
[----:B------:R-:W-:Y:S01]  /*3360*/  FADD.FTZ R211, R127, -R211 ;  /* 0x800000d37fd37221 */ /* 0x000fe20000010000 */
[----:B------:R-:W3:Y:S01]  /*3370*/  LDL R210, [R1+0xc4] ;  /* 0x0000c40001d27983 */ /* 0x000ee20000100800 */
[----:B0-----:R-:W-:Y:S02]  /*3380*/  FFMA.FTZ R88, R126, R123, R122 ;  /* 0x0000007b7e587223 */ /* 0x001fe4000001007a */
[----:B------:R-:W-:Y:S02]  /*3390*/  FADD.FTZ R126, R125, -R193 ;  /* 0x800000c17d7e7221 */ /* 0x000fe40000010000 */
[----:B------:R-:W-:Y:S02]  /*33a0*/  FADD.FTZ R88, R124, -R88 ;  /* 0x800000587c587221 */ /* 0x000fe40000010000 */
[C---:B------:R-:W-:Y:S02]  /*33b0*/  FMUL.FTZ R124, R176.reuse, R212 ;  /* 0x000000d4b07c7220 */ /* 0x040fe40000410000 */
[C---:B------:R-:W-:Y:S01]  /*33c0*/  FMUL.FTZ R125, R176.reuse, R211 ;  /* 0x000000d3b07d7220 */ /* 0x040fe20000410000 */
[----:B------:R-:W3:Y:S01]  /*33d0*/  LDL R212, [R1+0xcc] ;  /* 0x0000cc0001d47983 */ /* 0x000ee20000100800 */
[----:B------:R-:W-:-:S02]  /*33e0*/  FMUL.FTZ R126, R176, R126 ;  /* 0x0000007eb07e7220 */ /* 0x000fc40000410000 */
[----:B------:R-:W-:Y:S01]  /*33f0*/  FMUL.FTZ R127, R176, R88 ;  /* 0x00000058b07f7220 */ /* 0x000fe20000410000 */
[----:B------:R-:W3:Y:S01]  /*3400*/  LDL R211, [R1+0xc8] ;  /* 0x0000c80001d37983 */ /* 0x000ee20000100800 */
[----:B------:R-:W-:Y:S02]  /*3410*/  @P0 FADD.FTZ R124, R40, R124 ;  /* 0x0000007c287c0221 */ /* 0x000fe40000010000 */
[----:B------:R-:W-:Y:S02]  /*3420*/  @P0 FADD.FTZ R125, R41, R125 ;  /* 0x0000007d297d0221 */ /* 0x000fe40000010000 */
[----:B------:R-:W-:Y:S02]  /*3430*/  @P0 FADD.FTZ R126, R42, R126 ;  /* 0x0000007e2a7e0221 */ /* 0x000fe40000010000 */
[----:B------:R-:W-:Y:S01]  /*3440*/  @P0 FADD.FTZ R127, R43, R127 ;  /* 0x0000007f2b7f0221 */ /* 0x000fe20000010000 */
[----:B------:R-:W-:Y:S02]  /*3450*/  SEL R88, R124, R80, P2 ;  /* 0x000000507c587207 */ /* 0x000fe40001000000 */
[----:B------:R-:W-:-:S02]  /*3460*/  SEL R89, R125, R81, P2 ;  /* 0x000000517d597207 */ /* 0x000fc40001000000 */
[----:B------:R-:W-:Y:S02]  /*3470*/  SEL R90, R126, R82, P2 ;  /* 0x000000527e5a7207 */ /* 0x000fe40001000000 */
[----:B------:R-:W-:Y:S01]  /*3480*/  SEL R91, R127, R83, P2 ;  /* 0x000000537f5b7207 */ /* 0x000fe20001000000 */
[----:B------:R-:W-:-:S04]  /*3490*/  FMUL.FTZ R213, R213, R177 ;  /* 0x000000b1d5d57220 */ /* 0x000fc80000410000 */
[----:B------:R4:W-:Y:S01]  /*34a0*/  @P1 STG.E.128 [R92.64+0x10], R88 ;  /* 0x000010585c001986 */ /* 0x0009e2000c101d04 */
[-C--:B------:R-:W-:Y:S02]  /*34b0*/  FMUL.FTZ R214, R214, R177.reuse ;  /* 0x000000b1d6d67220 */ /* 0x080fe40000410000 */
[-C--:B------:R-:W-:Y:S02]  /*34c0*/  FMUL.FTZ R215, R215, R177.reuse ;  /* 0x000000b1d7d77220 */ /* 0x080fe40000410000 */
[-C--:B------:R-:W-:Y:S02]  /*34d0*/  FMUL.FTZ R216, R216, R177.reuse ;  /* 0x000000b1d8d87220 */ /* 0x080fe40000410000 */
[----:B------:R-:W-:Y:S02]  /*34e0*/  FMUL.FTZ R127, R127, R177 ;  /* 0x000000b17f7f7220 */ /* 0x000fe40000410000 */
[----:B----4-:R-:W-:Y:S01]  /*34f0*/  FMUL.FTZ R89, R230, R215 ;  /* 0x000000d7e6597220 */ /* 0x010fe20000410000 */
[----:B--2---:R-:W-:-:S02]  /*3500*/  PRMT R88, RZ, 0x5410, R84 ;  /* 0x00005410ff587816 */ /* 0x004fc40000000054 */
[----:B------:R-:W-:-:S03]  /*3510*/  PRMT R84, RZ, 0x7610, R84 ;  /* 0x00007610ff547816 */ /* 0x000fc60000000054 */
[----:B------:R-:W-:Y:S02]  /*3520*/  FFMA.FTZ R239, R213, R88, R239 ;  /* 0x00000058d5ef7223 */ /* 0x000fe400000100ef */
[----:B------:R-:W-:Y:S01]  /*3530*/  FFMA.FTZ R238, R214, R84, R238 ;  /* 0x00000054d6ee7223 */ /* 0x000fe200000100ee */
[--C-:B------:R-:W-:Y:S01]  /*3540*/  PRMT R84, RZ, 0x5410, R85.reuse ;  /* 0x00005410ff547816 */ /* 0x100fe20000000055 */
[----:B------:R-:W-:Y:S02]  /*3550*/  FMUL.FTZ R88, R233, R213 ;  /* 0x000000d5e9587220 */ /* 0x000fe40000410000 */
[----:B---3--:R-:W-:Y:S01]  /*3560*/  FMUL.FTZ R214, R231, R214 ;  /* 0x000000d6e7d67220 */ /* 0x008fe20000410000 */
[----:B------:R-:W-:Y:S01]  /*3570*/  PRMT R85, RZ, 0x7610, R85 ;  /* 0x00007610ff557816 */ /* 0x000fe20000000055 */
[----:B------:R-:W-:Y:S01]  /*3580*/  FFMA.FTZ R241, R215, R84, R241 ;  /* 0x00000054d7f17223 */ /* 0x000fe200000100f1 */
[----:B------:R-:W2:Y:S02]  /*3590*/  LDL R213, [R1+0xd0] ;  /* 0x0000d00001d57983 */ /* 0x000ea40000100800 */
[----:B------:R-:W-:-:S02]  /*35a0*/  F2FP.BF16.PACK_AB R88, R214, R88 ;  /* 0x00000058d658723e */ /* 0x000fc400000010ff */
[----:B------:R-:W3:Y:S01]  /*35b0*/  LDL R215, [R1+0xd8] ;  /* 0x0000d80001d77983 */ /* 0x000ee20000100800 */
[----:B------:R-:W-:-:S03]  /*35c0*/  FFMA.FTZ R240, R216, R85, R240 ;  /* 0x00000055d8f07223 */ /* 0x000fc600000100f0 */
[----:B------:R-:W4:Y:S01]  /*35d0*/  LDL R214, [R1+0xd4] ;  /* 0x0000d40001d67983 */ /* 0x000f220000100800 */
[----:B------:R-:W-:Y:S02]  /*35e0*/  FMUL.FTZ R216, R226, R216 ;  /* 0x000000d8e2d87220 */ /* 0x000fe40000410000 */
[----:B------:R-:W-:Y:S02]  /*35f0*/  FMUL.FTZ R84, R218, R127 ;  /* 0x0000007fda547220 */ /* 0x000fe40000410000 */
[----:B------:R-:W2:Y:S01]  /*3600*/  LDL R218, [R1+0xe0] ;  /* 0x0000e00001da7983 */ /* 0x000ea20000100800 */
[----:B------:R-:W-:-:S03]  /*3610*/  F2FP.BF16.PACK_AB R89, R216, R89 ;  /* 0x00000059d859723e */ /* 0x000fc600000010ff */
[----:B------:R-:W2:Y:S01]  /*3620*/  LDL R216, [R1+0xdc] ;  /* 0x0000dc0001d87983 */ /* 0x000ea20000100800 */
[-C--:B------:R-:W-:Y:S02]  /*3630*/  FMUL.FTZ R124, R124, R177.reuse ;  /* 0x000000b17c7c7220 */ /* 0x080fe40000410000 */
[-C--:B------:R-:W-:Y:S02]  /*3640*/  FMUL.FTZ R125, R125, R177.reuse ;  /* 0x000000b17d7d7220 */ /* 0x080fe40000410000 */
[----:B------:R-:W-:Y:S02]  /*3650*/  FMUL.FTZ R126, R126, R177 ;  /* 0x000000b17e7e7220 */ /* 0x000fe40000410000 */
[----:B------:R-:W-:Y:S02]  /*3660*/  FMUL.FTZ R90, R225, R124 ;  /* 0x0000007ce15a7220 */ /* 0x000fe40000410000 */
[----:B------:R-:W-:Y:S02]  /*3670*/  FMUL.FTZ R85, R224, R125 ;  /* 0x0000007de0557220 */ /* 0x000fe40000410000 */
[----:B------:R-:W-:-:S02]  /*3680*/  FMUL.FTZ R91, R219, R126 ;  /* 0x0000007edb5b7220 */ /* 0x000fc40000410000 */
[-CC-:B------:R-:W-:Y:S02]  /*3690*/  FFMA.FTZ R209, R209, R123.reuse, R122.reuse ;  /* 0x0000007bd1d17223 */ /* 0x180fe4000001007a */
[-CC-:B------:R-:W-:Y:S02]  /*36a0*/  FFMA.FTZ R208, R208, R123.reuse, R122.reuse ;  /* 0x0000007bd0d07223 */ /* 0x180fe4000001007a */
[-CC-:B------:R-:W-:Y:S02]  /*36b0*/  FFMA.FTZ R93, R207, R123.reuse, R122.reuse ;  /* 0x0000007bcf5d7223 */ /* 0x180fe4000001007a */
[----:B------:R-:W-:Y:S01]  /*36c0*/  FFMA.FTZ R206, R206, R123, R122 ;  /* 0x0000007bcece7223 */ /* 0x000fe2000001007a */
[----:B------:R-:W-:Y:S01]  /*36d0*/  F2FP.BF16.PACK_AB R90, R85, R90 ;  /* 0x0000005a555a723e */ /* 0x000fe200000010ff */
[----:B------:R-:W-:Y:S01]  /*36e0*/  IMAD.WIDE.U32 R192, R192, R217, c[0x0][0x248] ;  /* 0x00009200c0c07625 */ /* 0x000fe200078e00d9 */
[----:B------:R-:W-:Y:S01]  /*36f0*/  F2FP.BF16.PACK_AB R91, R84, R91 ;  /* 0x0000005b545b723e */ /* 0x000fe200000010ff */
[----:B------:R-:W2:Y:S02]  /*3700*/  LDL R207, [R1+0xb0] ;  /* 0x0000b00001cf7983 */ /* 0x000ea40000100800 */
[----:B------:R-:W-:-:S02]  /*3710*/  FADD.FTZ R209, R99, -R209 ;  /* 0x800000d163d17221 */ /* 0x000fc40000010000 */
[----:B------:R-:W-:Y:S01]  /*3720*/  FADD.FTZ R208, R98, -R208 ;  /* 0x800000d062d07221 */ /* 0x000fe20000010000 */
[----:B------:R-:W2:Y:S01]  /*3730*/  LDL R219, [R1+0x80] ;  /* 0x0000800001db7983 */ /* 0x000ea20000100800 */
[----:B------:R-:W-:Y:S02]  /*3740*/  FADD.FTZ R93, R97, -R93 ;  /* 0x8000005d615d7221 */ /* 0x000fe40000010000 */
[----:B------:R-:W-:Y:S01]  /*3750*/  FADD.FTZ R206, R96, -R206 ;  /* 0x800000ce60ce7221 */ /* 0x000fe20000010000 */
[----:B------:R0:W-:Y:S01]  /*3760*/  STG.E.128 [R192.64], R88 ;  /* 0x00000058c0007986 */ /* 0x0001e2000c101d04 */
[-CC-:B------:R-:W-:Y:S02]  /*3770*/  FFMA.FTZ R205, R205, R123.reuse, R122.reuse ;  /* 0x0000007bcdcd7223 */ /* 0x180fe4000001007a */
[-CC-:B------:R-:W-:Y:S02]  /*3780*/  FFMA.FTZ R204, R204, R123.reuse, R122.reuse ;  /* 0x0000007bcccc7223 */ /* 0x180fe4000001007a */
[----:B------:R-:W-:-:S02]  /*3790*/  FFMA.FTZ R202, R202, R123, R122 ;  /* 0x0000007bcaca7223 */ /* 0x000fc4000001007a */
[----:B------:R-:W-:Y:S02]  /*37a0*/  FFMA.FTZ R200, R200, R123, R122 ;  /* 0x0000007bc8c87223 */ /* 0x000fe4000001007a */
[C---:B------:R-:W-:Y:S02]  /*37b0*/  FMUL.FTZ R93, R176.reuse, R93 ;  /* 0x0000005db05d7220 */ /* 0x040fe40000410000 */
[C---:B------:R-:W-:Y:S02]  /*37c0*/  FMUL.FTZ R92, R176.reuse, R206 ;  /* 0x000000ceb05c7220 */ /* 0x040fe40000410000 */
[----:B------:R-:W-:Y:S01]  /*37d0*/  FADD.FTZ R205, R203, -R205 ;  /* 0x800000cdcbcd7221 */ /* 0x000fe20000010000 */
[----:B------:R-:W-:Y:S01]  /*37e0*/  @P1 MOV R84, 0x20 ;  /* 0x0000002000541802 */ /* 0x000fe20000000f00 */
[----:B------:R-:W-:Y:S01]  /*37f0*/  FADD.FTZ R201, R201, -R204 ;  /* 0x800000ccc9c97221 */ /* 0x000fe20000010000 */
[----:B------:R-:W2:Y:S01]  /*3800*/  LDL R206, [R1+0xac] ;  /* 0x0000ac0001ce7983 */ /* 0x000ea20000100800 */
[----:B0-----:R-:W-:-:S02]  /*3810*/  FMUL.FTZ R192, R176, R209 ;  /* 0x000000d1b0c07220 */ /* 0x001fc40000410000 */
[----:B------:R-:W-:Y:S01]  /*3820*/  FMUL.FTZ R193, R176, R208 ;  /* 0x000000d0b0c17220 */ /* 0x000fe20000410000 */
[----:B------:R-:W2:Y:S01]  /*3830*/  LDL R209, [R1+0xb8] ;  /* 0x0000b80001d17983 */ /* 0x000ea20000100800 */
[----:B------:R-:W-:Y:S02]  /*3840*/  FADD.FTZ R199, R199, -R202 ;  /* 0x800000cac7c77221 */ /* 0x000fe40000010000 */
[----:B------:R-:W-:Y:S01]  /*3850*/  FADD.FTZ R198, R198, -R200 ;  /* 0x800000c8c6c67221 */ /* 0x000fe20000010000 */
[----:B------:R-:W2:Y:S01]  /*3860*/  LDL R208, [R1+0xb4] ;  /* 0x0000b40001d07983 */ /* 0x000ea20000100800 */
[----:B------:R-:W-:Y:S02]  /*3870*/  @P0 FADD.FTZ R192, R44, R192 ;  /* 0x000000c02cc00221 */ /* 0x000fe40000010000 */
[----:B------:R-:W-:Y:S01]  /*3880*/  @P0 FADD.FTZ R193, R45, R193 ;  /* 0x000000c12dc10221 */ /* 0x000fe20000010000 */
[----:B------:R-:W2:Y:S01]  /*3890*/  LDL R204, [R1+0xa4] ;  /* 0x0000a40001cc7983 */ /* 0x000ea20000100800 */
[----:B------:R-:W-:-:S02]  /*38a0*/  @P0 FADD.FTZ R93, R46, R93 ;  /* 0x0000005d2e5d0221 */ /* 0x000fc40000010000 */
[----:B------:R-:W-:Y:S02]  /*38b0*/  @P0 FADD.FTZ R92, R47, R92 ;  /* 0x0000005c2f5c0221 */ /* 0x000fe40000010000 */
[C---:B------:R-:W-:Y:S02]  /*38c0*/  FMUL.FTZ R200, R176.reuse, R205 ;  /* 0x000000cdb0c87220 */ /* 0x040fe40000410000 */
[C---:B------:R-:W-:Y:S02]  /*38d0*/  FMUL.FTZ R201, R176.reuse, R201 ;  /* 0x000000c9b0c97220 */ /* 0x040fe40000410000 */
[C---:B------:R-:W-:Y:S02]  /*38e0*/  FMUL.FTZ R202, R176.reuse, R199 ;  /* 0x000000c7b0ca7220 */ /* 0x040fe40000410000 */
[----:B------:R-:W-:Y:S02]  /*38f0*/  FMUL.FTZ R203, R176, R198 ;  /* 0x000000c6b0cb7220 */ /* 0x000fe40000410000 */
[----:B------:R-:W-:Y:S01]  /*3900*/  IMAD.WIDE.U32 R96, R191, R217, c[0x0][0x170] ;  /* 0x00005c00bf607625 */ /* 0x000fe200078e00d9 */
[----:B------:R-:W-:Y:S01]  /*3910*/  SEL R88, R192, R76, P2 ;  /* 0x0000004cc0587207 */ /* 0x000fe20001000000 */
[----:B------:R-:W2:Y:S01]  /*3920*/  LDL R205, [R1+0xa8] ;  /* 0x0000a80001cd7983 */ /* 0x000ea20000100800 */
[----:B------:R-:W-:Y:S01]  /*3930*/  SEL R89, R193, R77, P2 ;  /* 0x0000004dc1597207 */ /* 0x000fe20001000000 */
[----:B------:R-:W-:Y:S01]  /*3940*/  @P1 IMAD.WIDE.U32 R84, R191, R84, c[0x0][0x258] ;  /* 0x00009600bf541625 */ /* 0x000fe200078e0054 */
[----:B------:R-:W-:Y:S01]  /*3950*/  SEL R90, R93, R78, P2 ;  /* 0x0000004e5d5a7207 */ /* 0x000fe20001000000 */
[----:B------:R-:W2:Y:S01]  /*3960*/  LDG.E.128 R96, [R96.64] ;  /* 0x0000000460607981 */ /* 0x000ea2000c1e1d00 */
[----:B------:R-:W-:Y:S01]  /*3970*/  SEL R91, R92, R79, P2 ;  /* 0x0000004f5c5b7207 */ /* 0x000fe20001000000 */
[----:B------:R-:W-:-:S02]  /*3980*/  @P0 FADD.FTZ R200, R48, R200 ;  /* 0x000000c830c80221 */ /* 0x000fc40000010000 */
[----:B------:R-:W-:Y:S02]  /*3990*/  @P0 FADD.FTZ R201, R49, R201 ;  /* 0x000000c931c90221 */ /* 0x000fe40000010000 */
[----:B------:R-:W-:Y:S02]  /*39a0*/  @P0 FADD.FTZ R202, R50, R202 ;  /* 0x000000ca32ca0221 */ /* 0x000fe40000010000 */
[----:B------:R-:W-:Y:S01]  /*39b0*/  @P0 FADD.FTZ R203, R51, R203 ;  /* 0x000000cb33cb0221 */ /* 0x000fe20000010000 */
[----:B------:R0:W-:Y:S01]  /*39c0*/  @P1 STG.E.128 [R84.64], R88 ;  /* 0x0000005854001986 */ /* 0x0001e2000c101d04 */
[-C--:B------:R-:W-:Y:S02]  /*39d0*/  FMUL.FTZ R198, R93, R177.reuse ;  /* 0x000000b15dc67220 */ /* 0x080fe40000410000 */
[-C--:B------:R-:W-:Y:S02]  /*39e0*/  FMUL.FTZ R199, R92, R177.reuse ;  /* 0x000000b15cc77220 */ /* 0x080fe40000410000 */
[----:B------:R-:W-:-:S02]  /*39f0*/  FMUL.FTZ R192, R192, R177 ;  /* 0x000000b1c0c07220 */ /* 0x000fc40000410000 */
[----:B------:R-:W-:Y:S01]  /*3a00*/  FMUL.FTZ R193, R193, R177 ;  /* 0x000000b1c1c17220 */ /* 0x000fe20000410000 */
[----:B0-----:R-:W-:Y:S02]  /*3a10*/  SEL R88, R200, R80, P2 ;  /* 0x00000050c8587207 */ /* 0x001fe40001000000 */
[----:B------:R-:W-:Y:S02]  /*3a20*/  SEL R89, R201, R81, P2 ;  /* 0x00000051c9597207 */ /* 0x000fe40001000000 */
[C---:B------:R-:W-:Y:S02]  /*3a30*/  SEL R90, R202.reuse, R82, P2 ;  /* 0x00000052ca5a7207 */ /* 0x040fe40001000000 */
[----:B------:R-:W-:Y:S01]  /*3a40*/  SEL R91, R203, R83, P2 ;  /* 0x00000053cb5b7207 */ /* 0x000fe20001000000 */
[----:B------:R-:W-:-:S04]  /*3a50*/  FMUL.FTZ R202, R202, R177 ;  /* 0x000000b1caca7220 */ /* 0x000fc80000410000 */
[----:B------:R0:W-:Y:S01]  /*3a60*/  @P1 STG.E.128 [R84.64+0x10], R88 ;  /* 0x0000105854001986 */ /* 0x0001e2000c101d04 */
[-C--:B------:R-:W-:Y:S02]  /*3a70*/  FMUL.FTZ R203, R203, R177.reuse ;  /* 0x000000b1cbcb7220 */ /* 0x080fe40000410000 */
[-C--:B------:R-:W-:Y:S02]  /*3a80*/  FMUL.FTZ R200, R200, R177.reuse ;  /* 0x000000b1c8c87220 */ /* 0x080fe40000410000 */
[----:B------:R-:W-:Y:S02]  /*3a90*/  FMUL.FTZ R201, R201, R177 ;  /* 0x000000b1c9c97220 */ /* 0x000fe40000410000 */
[----:B0-----:R-:W-:Y:S02]  /*3aa0*/  FMUL.FTZ R91, R211, R202 ;  /* 0x000000cad35b7220 */ /* 0x001fe40000410000 */
[----:B------:R-:W2:Y:S01]  /*3ab0*/  LDL R211, [R1+0xc0] ;  /* 0x0000c00001d37983 */ /* 0x000ea20000100800 */
[----:B------:R-:W-:-:S02]  /*3ac0*/  FFMA.FTZ R94, R94, R123, R122 ;  /* 0x0000007b5e5e7223 */ /* 0x000fc4000001007a */
[-CC-:B------:R-:W-:Y:S02]  /*3ad0*/  FFMA.FTZ R95, R95, R123.reuse, R122.reuse ;  /* 0x0000007b5f5f7223 */ /* 0x180fe4000001007a */
[-CC-:B------:R-:W-:Y:S02]  /*3ae0*/  FFMA.FTZ R180, R180, R123.reuse, R122.reuse ;  /* 0x0000007bb4b47223 */ /* 0x180fe4000001007a */
[-C--:B------:R-:W-:Y:S02]  /*3af0*/  FFMA.FTZ R138, R138, R123.reuse, R122 ;  /* 0x0000007b8a8a7223 */ /* 0x080fe4000001007a */
[----:B------:R-:W-:Y:S02]  /*3b00*/  FADD.FTZ R94, R194, -R94 ;  /* 0x8000005ec25e7221 */ /* 0x000fe40000010000 */
[----:B------:R-:W-:Y:S02]  /*3b10*/  FADD.FTZ R95, R195, -R95 ;  /* 0x8000005fc35f7221 */ /* 0x000fe40000010000 */
[----:B------:R-:W-:Y:S01]  /*3b20*/  FADD.FTZ R138, R139, -R138 ;  /* 0x8000008a8b8a7221 */ /* 0x000fe20000010000 */
[----:B------:R-:W2:Y:S01]  /*3b30*/  LDL R195, [R1+0x9c] ;  /* 0x00009c0001c37983 */ /* 0x000ea20000100800 */
[----:B------:R-:W-:-:S02]  /*3b40*/  FFMA.FTZ R140, R140, R123, R122 ;  /* 0x0000007b8c8c7223 */ /* 0x000fc4000001007a */
[-CC-:B------:R-:W-:Y:S02]  /*3b50*/  FFMA.FTZ R139, R142, R123.reuse, R122.reuse ;  /* 0x0000007b8e8b7223 */ /* 0x180fe4000001007a */
[----:B------:R-:W-:Y:S02]  /*3b60*/  FFMA.FTZ R178, R178, R123, R122 ;  /* 0x0000007bb2b27223 */ /* 0x000fe4000001007a */
[----:B------:R-:W-:Y:S02]  /*3b70*/  FMUL.FTZ R194, R176, R94 ;  /* 0x0000005eb0c27220 */ /* 0x000fe40000410000 */
[----:B------:R-:W-:Y:S02]  /*3b80*/  FADD.FTZ R140, R141, -R140 ;  /* 0x8000008c8d8c7221 */ /* 0x000fe40000010000 */
[----:B------:R-:W-:Y:S02]  /*3b90*/  FADD.FTZ R139, R143, -R139 ;  /* 0x8000008b8f8b7221 */ /* 0x000fe40000010000 */
[----:B------:R-:W-:-:S02]  /*3ba0*/  FADD.FTZ R178, R179, -R178 ;  /* 0x800000b2b3b27221 */ /* 0x000fc40000010000 */
[----:B------:R-:W-:Y:S01]  /*3bb0*/  @P0 FADD.FTZ R194, R52, R194 ;  /* 0x000000c234c20221 */ /* 0x000fe20000010000 */
[----:B------:R-:W2:Y:S01]  /*3bc0*/  LDL R179, [R1+0x88] ;  /* 0x0000880001b37983 */ /* 0x000ea20000100800 */
[-CC-:B------:R-:W-:Y:S02]  /*3bd0*/  FFMA.FTZ R118, R118, R123.reuse, R122.reuse ;  /* 0x0000007b76767223 */ /* 0x180fe4000001007a */
[----:B------:R-:W-:Y:S02]  /*3be0*/  FFMA.FTZ R119, R119, R123, R122 ;  /* 0x0000007b77777223 */ /* 0x000fe4000001007a */
[C---:B------:R-:W-:Y:S02]  /*3bf0*/  FMUL.FTZ R141, R176.reuse, R138 ;  /* 0x0000008ab08d7220 */ /* 0x040fe40000410000 */
[C---:B------:R-:W-:Y:S02]  /*3c00*/  FMUL.FTZ R140, R176.reuse, R140 ;  /* 0x0000008cb08c7220 */ /* 0x040fe40000410000 */
[----:B------:R-:W-:-:S02]  /*3c10*/  FMUL.FTZ R139, R176, R139 ;  /* 0x0000008bb08b7220 */ /* 0x000fc40000410000 */
[----:B------:R-:W-:Y:S02]  /*3c20*/  FMUL.FTZ R138, R176, R178 ;  /* 0x000000b2b08a7220 */ /* 0x000fe40000410000 */
[----:B------:R-:W-:Y:S01]  /*3c30*/  IMAD.WIDE.U32 R92, R190, R217, c[0x0][0x170] ;  /* 0x00005c00be5c7625 */ /* 0x000fe200078e00d9 */
[----:B------:R-:W2:Y:S03]  /*3c40*/  LDL R178, [R1+0x84] ;  /* 0x0000840001b27983 */ /* 0x000ea60000100800 */
[----:B------:R-:W-:Y:S02]  /*3c50*/  FADD.FTZ R118, R130, -R118 ;  /* 0x8000007682767221 */ /* 0x000fe40000010000 */
[----:B------:R-:W-:Y:S02]  /*3c60*/  FADD.FTZ R119, R131, -R119 ;  /* 0x8000007783777221 */ /* 0x000fe40000010000 */
[----:B------:R-:W-:-:S02]  /*3c70*/  @P0 FADD.FTZ R141, R56, R141 ;  /* 0x0000008d388d0221 */ /* 0x000fc40000010000 */
[----:B------:R-:W-:Y:S02]  /*3c80*/  @P0 FADD.FTZ R140, R57, R140 ;  /* 0x0000008c398c0221 */ /* 0x000fe40000010000 */
[----:B------:R-:W-:Y:S02]  /*3c90*/  @P0 FADD.FTZ R139, R58, R139 ;  /* 0x0000008b3a8b0221 */ /* 0x000fe40000010000 */
[----:B------:R-:W-:Y:S02]  /*3ca0*/  @P0 FADD.FTZ R138, R59, R138 ;  /* 0x0000008a3b8a0221 */ /* 0x000fe40000010000 */
[----:B------:R-:W-:Y:S02]  /*3cb0*/  FFMA.FTZ R143, R128, R123, R122 ;  /* 0x0000007b808f7223 */ /* 0x000fe4000001007a */
[----:B---3--:R-:W-:Y:S02]  /*3cc0*/  FMUL.FTZ R89, R215, R198 ;  /* 0x000000c6d7597220 */ /* 0x008fe40000410000 */
[----:B----4-:R-:W-:Y:S01]  /*3cd0*/  FMUL.FTZ R84, R214, R199 ;  /* 0x000000c7d6547220 */ /* 0x010fe20000410000 */
[----:B------:R-:W3:Y:S04]  /*3ce0*/  LDL R215, [R1+0x74] ;  /* 0x0000740001d77983 */ /* 0x000ee80000100800 */
[----:B------:R-:W-:Y:S01]  /*3cf0*/  F2FP.BF16.PACK_AB R89, R84, R89 ;  /* 0x000000595459723e */ /* 0x000fe200000010ff */
[----:B------:R-:W-:Y:S01]  /*3d00*/  FMUL.FTZ R84, R210, R203 ;  /* 0x000000cbd2547220 */ /* 0x000fe20000410000 */
[----:B------:R-:W4:Y:S01]  /*3d10*/  LDL R214, [R1+0x70] ;  /* 0x0000700001d67983 */ /* 0x000f220000100800 */
[----:B--2---:R-:W-:-:S03]  /*3d20*/  FMUL.FTZ R88, R218, R192 ;  /* 0x000000c0da587220 */ /* 0x004fc60000410000 */
[----:B------:R-:W2:Y:S01]  /*3d30*/  LDL R210, [R1+0xbc] ;  /* 0x0000bc0001d27983 */ /* 0x000ea20000100800 */
[----:B------:R-:W-:Y:S01]  /*3d40*/  FMUL.FTZ R85, R216, R193 ;  /* 0x000000c1d8557220 */ /* 0x000fe20000410000 */
[----:B------:R-:W-:Y:S01]  /*3d50*/  F2FP.BF16.PACK_AB R91, R84, R91 ;  /* 0x0000005b545b723e */ /* 0x000fe200000010ff */
[----:B------:R-:W-:Y:S01]  /*3d60*/  FMUL.FTZ R90, R213, R200 ;  /* 0x000000c8d55a7220 */ /* 0x000fe20000410000 */
[----:B------:R-:W3:Y:S02]  /*3d70*/  LDL R218, [R1+0x7c] ;  /* 0x00007c0001da7983 */ /* 0x000ee40000100800 */
[----:B------:R-:W-:Y:S01]  /*3d80*/  F2FP.BF16.PACK_AB R88, R85, R88 ;  /* 0x000000585558723e */ /* 0x000fe200000010ff */
[----:B------:R-:W-:Y:S01]  /*3d90*/  FMUL.FTZ R85, R212, R201 ;  /* 0x000000c9d4557220 */ /* 0x000fe20000410000 */
[----:B------:R-:W-:Y:S01]  /*3da0*/  LEA R84, P3, R191, c[0x0][0x248], 0x4 ;  /* 0x00009200bf547a11 */ /* 0x000fe200078620ff */
[----:B------:R-:W-:Y:S01]  /*3db0*/  FFMA.FTZ R142, R134, R123, R122 ;  /* 0x0000007b868e7223 */ /* 0x000fe2000001007a */
[----:B------:R-:W3:Y:S02]  /*3dc0*/  LDL R216, [R1+0x78] ;  /* 0x0000780001d87983 */ /* 0x000ee40000100800 */
[----:B------:R-:W-:-:S02]  /*3dd0*/  F2FP.BF16.PACK_AB R90, R85, R90 ;  /* 0x0000005a555a723e */ /* 0x000fc400000010ff */
[----:B------:R-:W-:Y:S01]  /*3de0*/  LEA.HI.X R85, R191, c[0x0][0x24c], RZ, 0x4, P3 ;  /* 0x00009300bf557a11 */ /* 0x000fe200018f24ff */
[----:B------:R-:W-:Y:S01]  /*3df0*/  FADD.FTZ R143, R132, -R143 ;  /* 0x8000008f848f7221 */ /* 0x000fe20000010000 */
[----:B------:R-:W3:Y:S04]  /*3e00*/  LDL R213, [R1+0x6c] ;  /* 0x00006c0001d57983 */ /* 0x000ee80000100800 */
[----:B------:R0:W-:Y:S01]  /*3e10*/  STG.E.128 [R84.64], R88 ;  /* 0x0000005854007986 */ /* 0x0001e2000c101d04 */
[----:B------:R-:W-:-:S03]  /*3e20*/  FMUL.FTZ R191, R176, R95 ;  /* 0x0000005fb0bf7220 */ /* 0x000fc60000410000 */
[----:B------:R-:W3:Y:S01]  /*3e30*/  LDG.E.128 R92, [R92.64] ;  /* 0x000000045c5c7981 */ /* 0x000ee2000c1e1d00 */
[----:B------:R-:W-:Y:S02]  /*3e40*/  @P0 FADD.FTZ R191, R53, R191 ;  /* 0x000000bf35bf0221 */ /* 0x000fe40000010000 */
[----:B0-----:R-:W-:Y:S02]  /*3e50*/  FFMA.FTZ R84, R181, R123, R122 ;  /* 0x0000007bb5547223 */ /* 0x001fe4000001007a */
[----:B------:R-:W-:Y:S02]  /*3e60*/  FADD.FTZ R181, R196, -R180 ;  /* 0x800000b4c4b57221 */ /* 0x000fe40000010000 */
[----:B------:R-:W-:Y:S01]  /*3e70*/  FADD.FTZ R84, R197, -R84 ;  /* 0x80000054c5547221 */ /* 0x000fe20000010000 */
[----:B------:R-:W-:Y:S01]  /*3e80*/  @P1 MOV R85, 0x20 ;  /* 0x0000002000551802 */ /* 0x000fe20000000f00 */
[C---:B------:R-:W-:Y:S01]  /*3e90*/  FMUL.FTZ R181, R176.reuse, R181 ;  /* 0x000000b5b0b57220 */ /* 0x040fe20000410000 */
[----:B------:R-:W3:Y:S01]  /*3ea0*/  LDL R196, [R1+0xa0] ;  /* 0x0000a00001c47983 */ /* 0x000ee20000100800 */
[----:B------:R-:W-:-:S02]  /*3eb0*/  FMUL.FTZ R180, R176, R84 ;  /* 0x00000054b0b47220 */ /* 0x000fc40000410000 */
[----:B------:R-:W-:Y:S02]  /*3ec0*/  @P0 FADD.FTZ R181, R54, R181 ;  /* 0x000000b536b50221 */ /* 0x000fe40000010000 */
[----:B------:R-:W-:Y:S01]  /*3ed0*/  @P0 FADD.FTZ R180, R55, R180 ;  /* 0x000000b437b40221 */ /* 0x000fe20000010000 */
[----:B------:R-:W-:Y:S01]  /*3ee0*/  SEL R88, R194, R76, P2 ;  /* 0x0000004cc2587207 */ /* 0x000fe20001000000 */
[----:B------:R-:W-:Y:S01]  /*3ef0*/  @P1 IMAD.WIDE.U32 R84, R190, R85, c[0x0][0x258] ;  /* 0x00009600be541625 */ /* 0x000fe200078e0055 */
[----:B------:R-:W-:Y:S02]  /*3f00*/  SEL R89, R191, R77, P2 ;  /* 0x0000004dbf597207 */ /* 0x000fe40001000000 */
[C---:B------:R-:W-:Y:S01]  /*3f10*/  SEL R90, R181.reuse, R78, P2 ;  /* 0x0000004eb55a7207 */ /* 0x040fe20001000000 */
[----:B------:R-:W-:Y:S01]  /*3f20*/  FMUL.FTZ R130, R181, R177 ;  /* 0x000000b1b5827220 */ /* 0x000fe20000410000 */
[C---:B------:R-:W-:Y:S01]  /*3f30*/  SEL R91, R180.reuse, R79, P2 ;  /* 0x0000004fb45b7207 */ /* 0x040fe20001000000 */
[-C--:B------:R-:W-:Y:S01]  /*3f40*/  FMUL.FTZ R131, R180, R177.reuse ;  /* 0x000000b1b4837220 */ /* 0x080fe20000410000 */
[----:B------:R-:W3:Y:S04]  /*3f50*/  LDL R181, [R1+0x90] ;  /* 0x0000900001b57983 */ /* 0x000ee80000100800 */
[----:B------:R-:W3:Y:S04]  /*3f60*/  LDL R180, [R1+0x8c] ;  /* 0x00008c0001b47983 */ /* 0x000ee80000100800 */
[----:B------:R0:W-:Y:S01]  /*3f70*/  @P1 STG.E.128 [R84.64], R88 ;  /* 0x0000005854001986 */ /* 0x0001e2000c101d04 */
[----:B------:R-:W-:-:S03]  /*3f80*/  FMUL.FTZ R128, R191, R177 ;  /* 0x000000b1bf807220 */ /* 0x000fc60000410000 */
[----:B------:R-:W3:Y:S01]  /*3f90*/  LDL R191, [R1+0x94] ;  /* 0x0000940001bf7983 */ /* 0x000ee20000100800 */
[----:B0-----:R-:W-:Y:S02]  /*3fa0*/  SEL R88, R141, R80, P2 ;  /* 0x000000508d587207 */ /* 0x001fe40001000000 */
[----:B------:R-:W-:Y:S02]  /*3fb0*/  SEL R89, R140, R81, P2 ;  /* 0x000000518c597207 */ /* 0x000fe40001000000 */
[----:B------:R-:W-:Y:S02]  /*3fc0*/  SEL R90, R139, R82, P2 ;  /* 0x000000528b5a7207 */ /* 0x000fe40001000000 */
[----:B------:R-:W-:-:S05]  /*3fd0*/  SEL R91, R138, R83, P2 ;  /* 0x000000538a5b7207 */ /* 0x000fca0001000000 */
[----:B------:R0:W-:Y:S02]  /*3fe0*/  @P1 STG.E.128 [R84.64+0x10], R88 ;  /* 0x0000105854001986 */ /* 0x0001e4000c101d04 */
[--C-:B0-----:R-:W-:Y:S02]  /*3ff0*/  FFMA.FTZ R84, R129, R123, R122.reuse ;  /* 0x0000007b81547223 */ /* 0x101fe4000001007a */
[----:B------:R-:W-:Y:S02]  /*4000*/  FMUL.FTZ R129, R194, R177 ;  /* 0x000000b1c2817220 */ /* 0x000fe40000410000 */
[----:B------:R-:W4:Y:S01]  /*4010*/  LDL R194, [R1+0x98] ;  /* 0x0000980001c27983 */ /* 0x000f220000100800 */
[----:B------:R-:W-:Y:S02]  /*4020*/  FFMA.FTZ R89, R136, R123, R122 ;  /* 0x0000007b88597223 */ /* 0x000fe4000001007a */
[----:B------:R-:W-:Y:S02]  /*4030*/  FADD.FTZ R142, R135, -R142 ;  /* 0x8000008e878e7221 */ /* 0x000fe40000010000 */
[----:B------:R-:W-:-:S02]  /*4040*/  FADD.FTZ R136, R133, -R84 ;  /* 0x8000005485887221 */ /* 0x000fc40000010000 */
[----:B------:R-:W-:Y:S02]  /*4050*/  FADD.FTZ R137, R137, -R89 ;  /* 0x8000005989897221 */ /* 0x000fe40000010000 */
[-C--:B------:R-:W-:Y:S02]  /*4060*/  FMUL.FTZ R134, R139, R177.reuse ;  /* 0x000000b18b867220 */ /* 0x080fe40000410000 */
[-C--:B------:R-:W-:Y:S02]  /*4070*/  FMUL.FTZ R135, R138, R177.reuse ;  /* 0x000000b18a877220 */ /* 0x080fe40000410000 */
[-C--:B------:R-:W-:Y:S02]  /*4080*/  FMUL.FTZ R132, R141, R177.reuse ;  /* 0x000000b18d847220 */ /* 0x080fe40000410000 */
[----:B------:R-:W-:Y:S02]  /*4090*/  FMUL.FTZ R133, R140, R177 ;  /* 0x000000b18c857220 */ /* 0x000fe40000410000 */
[----:B------:R-:W-:-:S02]  /*40a0*/  FMUL.FTZ R88, R211, R129 ;  /* 0x00000081d3587220 */ /* 0x000fc40000410000 */
[----:B------:R-:W-:Y:S02]  /*40b0*/  FMUL.FTZ R89, R209, R130 ;  /* 0x00000082d1597220 */ /* 0x000fe40000410000 */
[----:B------:R-:W-:Y:S02]  /*40c0*/  FMUL.FTZ R84, R208, R131 ;  /* 0x00000083d0547220 */ /* 0x000fe40000410000 */
[----:B------:R-:W-:Y:S02]  /*40d0*/  FMUL.FTZ R91, R205, R134 ;  /* 0x00000086cd5b7220 */ /* 0x000fe40000410000 */
[----:B------:R-:W-:Y:S01]  /*40e0*/  FMUL.FTZ R138, R204, R135 ;  /* 0x00000087cc8a7220 */ /* 0x000fe20000410000 */
[----:B------:R-:W-:Y:S01]  /*40f0*/  F2FP.BF16.PACK_AB R89, R84, R89 ;  /* 0x000000595459723e */ /* 0x000fe200000010ff */
[----:B------:R-:W-:Y:S01]  /*4100*/  FMUL.FTZ R90, R207, R132 ;  /* 0x00000084cf5a7220 */ /* 0x000fe20000410000 */
[----:B------:R-:W-:Y:S01]  /*4110*/  LEA R84, P3, R190, c[0x0][0x248], 0x4 ;  /* 0x00009200be547a11 */ /* 0x000fe200078620ff */
[--C-:B------:R-:W-:Y:S01]  /*4120*/  FFMA.FTZ R102, R102, R123, R122.reuse ;  /* 0x0000007b66667223 */ /* 0x100fe2000001007a */
[----:B------:R-:W-:Y:S01]  /*4130*/  F2FP.BF16.PACK_AB R91, R138, R91 ;  /* 0x0000005b8a5b723e */ /* 0x000fe200000010ff */
[----:B------:R-:W-:-:S02]  /*4140*/  FFMA.FTZ R103, R103, R123, R122 ;  /* 0x0000007b67677223 */ /* 0x000fc4000001007a */
[C---:B------:R-:W-:Y:S02]  /*4150*/  FMUL.FTZ R118, R176.reuse, R118 ;  /* 0x00000076b0767220 */ /* 0x040fe40000410000 */
[C---:B------:R-:W-:Y:S02]  /*4160*/  FMUL.FTZ R119, R176.reuse, R119 ;  /* 0x00000077b0777220 */ /* 0x040fe40000410000 */
[C---:B------:R-:W-:Y:S02]  /*4170*/  FMUL.FTZ R143, R176.reuse, R143 ;  /* 0x0000008fb08f7220 */ /* 0x040fe40000410000 */
[----:B------:R-:W-:Y:S02]  /*4180*/  FMUL.FTZ R138, R176, R136 ;  /* 0x00000088b08a7220 */ /* 0x000fe40000410000 */
[----:B------:R-:W-:Y:S01]  /*4190*/  FADD.FTZ R100, R100, -R102 ;  /* 0x8000006664647221 */ /* 0x000fe20000010000 */
[----:B------:R-:W-:Y:S01]  /*41a0*/  @P1 MOV R102, 0x20 ;  /* 0x0000002000661802 */ /* 0x000fe20000000f00 */
[----:B------:R-:W-:-:S02]  /*41b0*/  FADD.FTZ R101, R101, -R103 ;  /* 0x8000006765657221 */ /* 0x000fc40000010000 */
[----:B------:R-:W-:Y:S02]  /*41c0*/  @P0 FADD.FTZ R118, R60, R118 ;  /* 0x000000763c760221 */ /* 0x000fe40000010000 */
[----:B------:R-:W-:Y:S02]  /*41d0*/  @P0 FADD.FTZ R119, R61, R119 ;  /* 0x000000773d770221 */ /* 0x000fe40000010000 */
[----:B------:R-:W-:Y:S02]  /*41e0*/  @P0 FADD.FTZ R143, R62, R143 ;  /* 0x0000008f3e8f0221 */ /* 0x000fe40000010000 */
[----:B------:R-:W-:Y:S02]  /*41f0*/  @P0 FADD.FTZ R138, R63, R138 ;  /* 0x0000008a3f8a0221 */ /* 0x000fe40000010000 */
[C---:B------:R-:W-:Y:S02]  /*4200*/  FMUL.FTZ R142, R176.reuse, R142 ;  /* 0x0000008eb08e7220 */ /* 0x040fe40000410000 */
[----:B------:R-:W-:-:S02]  /*4210*/  FMUL.FTZ R137, R176, R137 ;  /* 0x00000089b0897220 */ /* 0x000fc40000410000 */
[C---:B------:R-:W-:Y:S02]  /*4220*/  FMUL.FTZ R136, R176.reuse, R100 ;  /* 0x00000064b0887220 */ /* 0x040fe40000410000 */
[----:B------:R-:W-:Y:S01]  /*4230*/  FMUL.FTZ R139, R176, R101 ;  /* 0x00000065b08b7220 */ /* 0x000fe20000410000 */
[----:B------:R-:W-:Y:S01]  /*4240*/  SEL R100, R118, R76, P2 ;  /* 0x0000004c76647207 */ /* 0x000fe20001000000 */
[----:B------:R-:W-:Y:S01]  /*4250*/  @P0 FADD.FTZ R142, R64, R142 ;  /* 0x0000008e408e0221 */ /* 0x000fe20000010000 */
[----:B------:R-:W-:Y:S01]  /*4260*/  SEL R101, R119, R77, P2 ;  /* 0x0000004d77657207 */ /* 0x000fe20001000000 */
[----:B------:R-:W-:Y:S01]  /*4270*/  @P0 FADD.FTZ R137, R65, R137 ;  /* 0x0000008941890221 */ /* 0x000fe20000010000 */
[----:B------:R-:W-:Y:S01]  /*4280*/  SEL R103, R138, R79, P2 ;  /* 0x0000004f8a677207 */ /* 0x000fe20001000000 */
[----:B------:R-:W-:Y:S02]  /*4290*/  @P0 FADD.FTZ R136, R66, R136 ;  /* 0x0000008842880221 */ /* 0x000fe40000010000 */
[----:B------:R-:W-:-:S02]  /*42a0*/  @P0 FADD.FTZ R139, R67, R139 ;  /* 0x0000008b438b0221 */ /* 0x000fc40000010000 */
[-C--:B------:R-:W-:Y:S02]  /*42b0*/  FMUL.FTZ R140, R118, R177.reuse ;  /* 0x000000b1768c7220 */ /* 0x080fe40000410000 */
[-C--:B------:R-:W-:Y:S02]  /*42c0*/  FMUL.FTZ R141, R119, R177.reuse ;  /* 0x000000b1778d7220 */ /* 0x080fe40000410000 */
[----:B------:R-:W-:Y:S02]  /*42d0*/  FMUL.FTZ R138, R138, R177 ;  /* 0x000000b18a8a7220 */ /* 0x000fe40000410000 */
[----:B--2---:R-:W-:-:S05]  /*42e0*/  FMUL.FTZ R85, R210, R128 ;  /* 0x00000080d2557220 */ /* 0x004fca0000410000 */
[----:B------:R-:W-:Y:S01]  /*42f0*/  F2FP.BF16.PACK_AB R88, R85, R88 ;  /* 0x000000585558723e */ /* 0x000fe200000010ff */
[----:B------:R-:W-:-:S05]  /*4300*/  FMUL.FTZ R85, R206, R133 ;  /* 0x00000085ce557220 */ /* 0x000fca0000410000 */
[----:B------:R-:W-:Y:S02]  /*4310*/  F2FP.BF16.PACK_AB R90, R85, R90 ;  /* 0x0000005a555a723e */ /* 0x000fe400000010ff */
[----:B------:R-:W-:-:S05]  /*4320*/  LEA.HI.X R85, R190, c[0x0][0x24c], RZ, 0x4, P3 ;  /* 0x00009300be557a11 */ /* 0x000fca00018f24ff */
[----:B------:R0:W-:Y:S02]  /*4330*/  STG.E.128 [R84.64], R88 ;  /* 0x0000005854007986 */ /* 0x0001e4000c101d04 */
[----:B0-----:R-:W-:-:S04]  /*4340*/  IMAD.WIDE.U32 R88, R184, R217, c[0x0][0x170] ;  /* 0x00005c00b8587625 */ /* 0x001fc800078e00d9 */
[----:B------:R-:W-:Y:S01]  /*4350*/  @P1 IMAD.WIDE.U32 R84, R184, R102, c[0x0][0x258] ;  /* 0x00009600b8541625 */ /* 0x000fe200078e0066 */
[----:B------:R-:W-:Y:S01]  /*4360*/  SEL R102, R143, R78, P2 ;  /* 0x0000004e8f667207 */ /* 0x000fe20001000000 */
[----:B------:R-:W2:Y:S04]  /*4370*/  LDG.E.128 R88, [R88.64] ;  /* 0x0000000458587981 */ /* 0x000ea8000c1e1d00 */
[----:B------:R0:W-:Y:S02]  /*4380*/  @P1 STG.E.128 [R84.64], R100 ;  /* 0x0000006454001986 */ /* 0x0001e4000c101d04 */
[----:B0-----:R-:W-:Y:S02]  /*4390*/  SEL R100, R142, R80, P2 ;  /* 0x000000508e647207 */ /* 0x001fe40001000000 */
[----:B------:R-:W-:-:S02]  /*43a0*/  SEL R101, R137, R81, P2 ;  /* 0x0000005189657207 */ /* 0x000fc40001000000 */
[----:B------:R-:W-:Y:S02]  /*43b0*/  SEL R102, R136, R82, P2 ;  /* 0x0000005288667207 */ /* 0x000fe40001000000 */
[----:B------:R-:W-:Y:S01]  /*43c0*/  SEL R103, R139, R83, P2 ;  /* 0x000000538b677207 */ /* 0x000fe20001000000 */
[----:B------:R-:W-:-:S04]  /*43d0*/  FMUL.FTZ R142, R142, R177 ;  /* 0x000000b18e8e7220 */ /* 0x000fc80000410000 */
[----:B------:R3:W-:Y:S01]  /*43e0*/  @P1 STG.E.128 [R84.64+0x10], R100 ;  /* 0x0000106454001986 */ /* 0x0007e2000c101d04 */
[-C--:B------:R-:W-:Y:S02]  /*43f0*/  FMUL.FTZ R137, R137, R177.reuse ;  /* 0x000000b189897220 */ /* 0x080fe40000410000 */
[----:B------:R-:W-:Y:S02]  /*4400*/  FMUL.FTZ R143, R143, R177 ;  /* 0x000000b18f8f7220 */ /* 0x000fe40000410000 */
[----:B---3--:R-:W-:Y:S02]  /*4410*/  FMUL.FTZ R100, R196, R140 ;  /* 0x0000008cc4647220 */ /* 0x008fe40000410000 */
[----:B------:R-:W-:Y:S02]  /*4420*/  FMUL.FTZ R85, R195, R141 ;  /* 0x0000008dc3557220 */ /* 0x000fe40000410000 */
[----:B------:R-:W-:Y:S02]  /*4430*/  FMUL.FTZ R102, R181, R142 ;  /* 0x0000008eb5667220 */ /* 0x000fe40000410000 */
[----:B------:R-:W3:Y:S01]  /*4440*/  LDL R181, [R1+0x68] ;  /* 0x0000680001b57983 */ /* 0x000ee20000100800 */
[----:B------:R-:W-:Y:S01]  /*4450*/  F2FP.BF16.PACK_AB R100, R85, R100 ;  /* 0x000000645564723e */ /* 0x000fe200000010ff */
[----:B------:R-:W-:-:S02]  /*4460*/  FMUL.FTZ R85, R180, R137 ;  /* 0x00000089b4557220 */ /* 0x000fc40000410000 */
[----:B------:R-:W2:Y:S04]  /*4470*/  LDL R180, [R1+0x64] ;  /* 0x0000640001b47983 */ /* 0x000ea80000100800 */
[----:B------:R-:W2:Y:S04]  /*4480*/  LDL.LU R212, [R1] ;  /* 0x0000000001d47983 */ /* 0x000ea80000300800 */
[----:B------:R-:W3:Y:S04]  /*4490*/  LDL.LU R211, [R1+0x8] ;  /* 0x0000080001d37983 */ /* 0x000ee80000300800 */
[----:B------:R-:W3:Y:S04]  /*44a0*/  LDL.LU R210, [R1+0x4] ;  /* 0x0000040001d27983 */ /* 0x000ee80000300800 */
[----:B------:R-:W3:Y:S04]  /*44b0*/  LDL.LU R209, [R1+0x10] ;  /* 0x0000100001d17983 */ /* 0x000ee80000300800 */
[----:B------:R-:W3:Y:S04]  /*44c0*/  LDL.LU R208, [R1+0xc] ;  /* 0x00000c0001d07983 */ /* 0x000ee80000300800 */
[----:B------:R-:W3:Y:S04]  /*44d0*/  LDL.LU R207, [R1+0x18] ;  /* 0x0000180001cf7983 */ /* 0x000ee80000300800 */
[----:B------:R-:W3:Y:S01]  /*44e0*/  LDL.LU R206, [R1+0x14] ;  /* 0x0000140001ce7983 */ /* 0x000ee20000300800 */
[----:B------:R-:W-:-:S03]  /*44f0*/  FMUL.FTZ R136, R136, R177 ;  /* 0x000000b188887220 */ /* 0x000fc60000410000 */
[----:B------:R-:W3:Y:S01]  /*4500*/  LDL.LU R205, [R1+0x20] ;  /* 0x0000200001cd7983 */ /* 0x000ee20000300800 */
[----:B----4-:R-:W-:-:S03]  /*4510*/  FMUL.FTZ R101, R194, R143 ;  /* 0x0000008fc2657220 */ /* 0x010fc60000410000 */
[----:B------:R-:W4:Y:S01]  /*4520*/  LDL.LU R204, [R1+0x1c] ;  /* 0x00001c0001cc7983 */ /* 0x000f220000300800 */
[----:B------:R-:W-:-:S03]  /*4530*/  FMUL.FTZ R84, R191, R138 ;  /* 0x0000008abf547220 */ /* 0x000fc60000410000 */
[----:B------:R-:W4:Y:S04]  /*4540*/  LDL.LU R197, [R1+0x28] ;  /* 0x0000280001c57983 */ /* 0x000f280000300800 */
[----:B------:R-:W4:Y:S01]  /*4550*/  LDL.LU R196, [R1+0x24] ;  /* 0x0000240001c47983 */ /* 0x000f220000300800 */
[----:B------:R-:W-:-:S03]  /*4560*/  FMUL.FTZ R103, R179, R136 ;  /* 0x00000088b3677220 */ /* 0x000fc60000410000 */
[----:B------:R-:W4:Y:S04]  /*4570*/  LDL.LU R195, [R1+0x30] ;  /* 0x0000300001c37983 */ /* 0x000f280000300800 */
[----:B------:R-:W4:Y:S04]  /*4580*/  LDL.LU R194, [R1+0x2c] ;  /* 0x00002c0001c27983 */ /* 0x000f280000300800 */
[----:B------:R-:W4:Y:S04]  /*4590*/  LDL.LU R191, [R1+0x38] ;  /* 0x0000380001bf7983 */ /* 0x000f280000300800 */
[----:B------:R-:W4:Y:S04]  /*45a0*/  LDL.LU R190, [R1+0x34] ;  /* 0x0000340001be7983 */ /* 0x000f280000300800 */
[----:B------:R-:W4:Y:S01]  /*45b0*/  LDL.LU R179, [R1+0x40] ;  /* 0x0000400001b37983 */ /* 0x000f220000300800 */
[----:B------:R-:W-:Y:S01]  /*45c0*/  FMUL.FTZ R139, R139, R177 ;  /* 0x000000b18b8b7220 */ /* 0x000fe20000410000 */
[----:B------:R-:W-:-:S02]  /*45d0*/  F2FP.BF16.PACK_AB R101, R84, R101 ;  /* 0x000000655465723e */ /* 0x000fc400000010ff */
[----:B------:R-:W-:Y:S01]  /*45e0*/  LEA R84, P3, R184, c[0x0][0x248], 0x4 ;  /* 0x00009200b8547a11 */ /* 0x000fe200078620ff */
[----:B------:R-:W-:Y:S01]  /*45f0*/  FMUL.FTZ R118, R178, R139 ;  /* 0x0000008bb2767220 */ /* 0x000fe20000410000 */
[----:B------:R-:W-:Y:S01]  /*4600*/  F2FP.BF16.PACK_AB R102, R85, R102 ;  /* 0x000000665566723e */ /* 0x000fe200000010ff */
[----:B------:R-:W4:Y:S01]  /*4610*/  LDL.LU R178, [R1+0x3c] ;  /* 0x00003c0001b27983 */ /* 0x000f220000300800 */
[----:B------:R-:W-:Y:S02]  /*4620*/  LEA.HI.X R85, R184, c[0x0][0x24c], RZ, 0x4, P3 ;  /* 0x00009300b8557a11 */ /* 0x000fe400018f24ff */
[----:B------:R-:W-:-:S05]  /*4630*/  F2FP.BF16.PACK_AB R103, R118, R103 ;  /* 0x000000677667723e */ /* 0x000fca00000010ff */
[----:B------:R0:W-:Y:S02]  /*4640*/  STG.E.128 [R84.64], R100 ;  /* 0x0000006454007986 */ /* 0x0001e4000c101d04 */
[----:B0-----:R-:W-:-:S04]  /*4650*/  MOV R84, c[0x0][0x160] ;  /* 0x0000580000547a02 */ /* 0x001fc80000000f00 */
[----:B------:R-:W-:Y:S02]  /*4660*/  LEA R0, R84, R0, 0x2 ;  /* 0x0000000054007211 */ /* 0x000fe400078e10ff */
[--C-:B------:R-:W-:Y:S02]  /*4670*/  PRMT R84, RZ, 0x5410, R86.reuse ;  /* 0x00005410ff547816 */ /* 0x100fe40000000056 */
[----:B------:R-:W-:Y:S02]  /*4680*/  PRMT R85, RZ, 0x5410, R87 ;  /* 0x00005410ff557816 */ /* 0x000fe40000000057 */
        /* <DEDUP_REMOVED lines=12> */
[----:B------:R-:W-:-:S02]  /*4750*/  PRMT R84, RZ, 0x5410, R92 ;  /* 0x00005410ff547816 */ /* 0x000fc4000000005c */
[----:B------:R-:W-:Y:S01]  /*4760*/  PRMT R92, RZ, 0x7610, R92 ;  /* 0x00007610ff5c7816 */ /* 0x000fe2000000005c */
[----:B------:R-:W-:Y:S01]  /*4770*/  FFMA.FTZ R251, R200, R86, R251 ;  /* 0x00000056c8fb7223 */ /* 0x000fe200000100fb */
[--C-:B------:R-:W-:Y:S02]  /*4780*/  PRMT R85, RZ, 0x5410, R93.reuse ;  /* 0x00005410ff557816 */ /* 0x100fe4000000005d */
[----:B------:R-:W-:Y:S02]  /*4790*/  PRMT R93, RZ, 0x7610, R93 ;  /* 0x00007610ff5d7816 */ /* 0x000fe4000000005d */
[--C-:B------:R-:W-:Y:S02]  /*47a0*/  PRMT R86, RZ, 0x5410, R94.reuse ;  /* 0x00005410ff567816 */ /* 0x100fe4000000005e */
[----:B------:R-:W-:Y:S01]  /*47b0*/  PRMT R94, RZ, 0x7610, R94 ;  /* 0x00007610ff5e7816 */ /* 0x000fe2000000005e */
[----:B------:R-:W-:-:S04]  /*47c0*/  IMAD.WIDE.U32 R118, R175, R217, c[0x0][0x170] ;  /* 0x00005c00af767625 */ /* 0x000fc800078e00d9 */
[-CC-:B------:R-:W-:Y:S01]  /*47d0*/  FFMA.FTZ R116, R116, R123.reuse, R122.reuse ;  /* 0x0000007b74747223 */ /* 0x180fe2000001007a */
[----:B------:R0:W4:Y:S01]  /*47e0*/  LDG.E.128 R100, [R118.64] ;  /* 0x0000000476647981 */ /* 0x000122000c1e1d00 */
[-CC-:B------:R-:W-:Y:S02]  /*47f0*/  FFMA.FTZ R114, R114, R123.reuse, R122.reuse ;  /* 0x0000007b72727223 */ /* 0x180fe4000001007a */
[-CC-:B------:R-:W-:Y:S02]  /*4800*/  FFMA.FTZ R112, R112, R123.reuse, R122.reuse ;  /* 0x0000007b70707223 */ /* 0x180fe4000001007a */
[-CC-:B------:R-:W-:Y:S02]  /*4810*/  FFMA.FTZ R107, R107, R123.reuse, R122.reuse ;  /* 0x0000007b6b6b7223 */ /* 0x180fe4000001007a */
[----:B------:R-:W-:Y:S02]  /*4820*/  FFMA.FTZ R106, R106, R123, R122 ;  /* 0x0000007b6a6a7223 */ /* 0x000fe4000001007a */
[----:B------:R-:W-:-:S02]  /*4830*/  FADD.FTZ R116, R117, -R116 ;  /* 0x8000007475747221 */ /* 0x000fc40000010000 */
[-C--:B------:R-:W-:Y:S02]  /*4840*/  FFMA.FTZ R105, R105, R123.reuse, R122 ;  /* 0x0000007b69697223 */ /* 0x080fe4000001007a */
[----:B------:R-:W-:Y:S02]  /*4850*/  FADD.FTZ R114, R115, -R114 ;  /* 0x8000007273727221 */ /* 0x000fe40000010000 */
[----:B------:R-:W-:Y:S02]  /*4860*/  FFMA.FTZ R104, R104, R123, R122 ;  /* 0x0000007b68687223 */ /* 0x000fe4000001007a */
[----:B------:R-:W-:Y:S02]  /*4870*/  FADD.FTZ R112, R113, -R112 ;  /* 0x8000007071707221 */ /* 0x000fe40000010000 */
[----:B------:R-:W-:Y:S02]  /*4880*/  FADD.FTZ R107, R111, -R107 ;  /* 0x8000006b6f6b7221 */ /* 0x000fe40000010000 */
[----:B------:R-:W-:-:S02]  /*4890*/  FADD.FTZ R106, R110, -R106 ;  /* 0x8000006a6e6a7221 */ /* 0x000fc40000010000 */
[----:B------:R-:W-:Y:S02]  /*48a0*/  FADD.FTZ R105, R109, -R105 ;  /* 0x800000696d697221 */ /* 0x000fe40000010000 */
[----:B------:R-:W-:Y:S02]  /*48b0*/  FADD.FTZ R104, R108, -R104 ;  /* 0x800000686c687221 */ /* 0x000fe40000010000 */
[----:B--2---:R-:W-:Y:S01]  /*48c0*/  FFMA.FTZ R212, R202, R87, R212 ;  /* 0x00000057cad47223 */ /* 0x004fe200000100d4 */
[----:B------:R-:W-:Y:S01]  /*48d0*/  PRMT R87, RZ, 0x5410, R95 ;  /* 0x00005410ff577816 */ /* 0x000fe2000000005f */
[----:B---3--:R-:W-:Y:S01]  /*48e0*/  FFMA.FTZ R211, R129, R84, R211 ;  /* 0x0000005481d37223 */ /* 0x008fe200000100d3 */
[----:B------:R-:W-:Y:S01]  /*48f0*/  PRMT R95, RZ, 0x7610, R95 ;  /* 0x00007610ff5f7816 */ /* 0x000fe2000000005f */
[----:B------:R-:W-:Y:S01]  /*4900*/  FFMA.FTZ R210, R128, R92, R210 ;  /* 0x0000005c80d27223 */ /* 0x000fe200000100d2 */
[--C-:B------:R-:W-:Y:S01]  /*4910*/  PRMT R84, RZ, 0x5410, R88.reuse ;  /* 0x00005410ff547816 */ /* 0x100fe20000000058 */
[----:B------:R-:W-:Y:S01]  /*4920*/  STL [R1], R212 ;  /* 0x000000d401007387 */ /* 0x000fe20000100800 */
[----:B------:R-:W-:Y:S01]  /*4930*/  FFMA.FTZ R209, R130, R85, R209 ;  /* 0x0000005582d17223 */ /* 0x000fe200000100d1 */
[----:B------:R-:W-:-:S02]  /*4940*/  PRMT R88, RZ, 0x7610, R88 ;  /* 0x00007610ff587816 */ /* 0x000fc40000000058 */
[----:B------:R-:W-:Y:S01]  /*4950*/  STL [R1+0x8], R211 ;  /* 0x000008d301007387 */ /* 0x000fe20000100800 */
[----:B------:R-:W-:Y:S01]  /*4960*/  FFMA.FTZ R208, R131, R93, R208 ;  /* 0x0000005d83d07223 */ /* 0x000fe200000100d0 */
[----:B------:R-:W-:Y:S02]  /*4970*/  PRMT R85, RZ, 0x5410, R89 ;  /* 0x00005410ff557816 */ /* 0x000fe40000000059 */
[----:B------:R-:W-:Y:S01]  /*4980*/  STL [R1+0x4], R210 ;  /* 0x000004d201007387 */ /* 0x000fe20000100800 */
[----:B------:R-:W-:Y:S01]  /*4990*/  FFMA.FTZ R207, R132, R86, R207 ;  /* 0x0000005684cf7223 */ /* 0x000fe200000100cf */
[----:B------:R-:W-:Y:S02]  /*49a0*/  PRMT R89, RZ, 0x7610, R89 ;  /* 0x00007610ff597816 */ /* 0x000fe40000000059 */
[----:B------:R-:W-:Y:S01]  /*49b0*/  STL [R1+0x10], R209 ;  /* 0x000010d101007387 */ /* 0x000fe20000100800 */
[----:B------:R-:W-:Y:S01]  /*49c0*/  FFMA.FTZ R206, R133, R94, R206 ;  /* 0x0000005e85ce7223 */ /* 0x000fe200000100ce */
[----:B------:R-:W-:-:S02]  /*49d0*/  PRMT R86, RZ, 0x5410, R90 ;  /* 0x00005410ff567816 */ /* 0x000fc4000000005a */
[----:B------:R-:W-:Y:S01]  /*49e0*/  STL [R1+0xc], R208 ;  /* 0x00000cd001007387 */ /* 0x000fe20000100800 */
[----:B------:R-:W-:Y:S01]  /*49f0*/  FFMA.FTZ R205, R134, R87, R205 ;  /* 0x0000005786cd7223 */ /* 0x000fe200000100cd */
[----:B------:R-:W-:Y:S02]  /*4a00*/  PRMT R90, RZ, 0x7610, R90 ;  /* 0x00007610ff5a7816 */ /* 0x000fe4000000005a */
[----:B------:R-:W-:Y:S01]  /*4a10*/  STL [R1+0x18], R207 ;  /* 0x000018cf01007387 */ /* 0x000fe20000100800 */
[----:B----4-:R-:W-:Y:S01]  /*4a20*/  FFMA.FTZ R204, R135, R95, R204 ;  /* 0x0000005f87cc7223 */ /* 0x010fe200000100cc */
[----:B------:R-:W-:Y:S02]  /*4a30*/  PRMT R87, RZ, 0x5410, R91 ;  /* 0x00005410ff577816 */ /* 0x000fe4000000005b */
[----:B------:R-:W-:Y:S01]  /*4a40*/  STL [R1+0x14], R206 ;  /* 0x000014ce01007387 */ /* 0x000fe20000100800 */
[----:B------:R-:W-:-:S03]  /*4a50*/  FFMA.FTZ R197, R140, R84, R197 ;  /* 0x000000548cc57223 */ /* 0x000fc600000100c5 */
        /* <DEDUP_REMOVED lines=12> */
[----:B------:R-:W-:Y:S04]  /*4b20*/  STL [R1+0x38], R191 ;  /* 0x000038bf01007387 */ /* 0x000fe80000100800 */
[----:B------:R-:W-:Y:S04]  /*4b30*/  STL [R1+0x34], R190 ;  /* 0x000034be01007387 */ /* 0x000fe80000100800 */
[----:B------:R-:W-:Y:S04]  /*4b40*/  STL [R1+0x40], R179 ;  /* 0x000040b301007387 */ /* 0x000fe80000100800 */
[----:B0-----:R-:W2:Y:S04]  /*4b50*/  LDL.LU R118, [R1+0x48] ;  /* 0x0000480001767983 */ /* 0x001ea80000300800 */
[----:B------:R-:W3:Y:S04]  /*4b60*/  LDL.LU R117, [R1+0x44] ;  /* 0x0000440001757983 */ /* 0x000ee80000300800 */
[----:B------:R-:W4:Y:S04]  /*4b70*/  LDL.LU R115, [R1+0x50] ;  /* 0x0000500001737983 */ /* 0x000f280000300800 */
[----:B------:R-:W4:Y:S04]  /*4b80*/  LDL.LU R113, [R1+0x4c] ;  /* 0x00004c0001717983 */ /* 0x000f280000300800 */
[----:B------:R-:W4:Y:S04]  /*4b90*/  LDL.LU R111, [R1+0x58] ;  /* 0x00005800016f7983 */ /* 0x000f280000300800 */
[----:B------:R-:W4:Y:S04]  /*4ba0*/  LDL.LU R110, [R1+0x54] ;  /* 0x00005400016e7983 */ /* 0x000f280000300800 */
[----:B------:R-:W4:Y:S04]  /*4bb0*/  LDL.LU R109, [R1+0x60] ;  /* 0x00006000016d7983 */ /* 0x000f280000300800 */
[----:B------:R-:W4:Y:S01]  /*4bc0*/  LDL.LU R108, [R1+0x5c] ;  /* 0x00005c00016c7983 */ /* 0x000f220000300800 */
[----:B------:R-:W-:-:S02]  /*4bd0*/  FMUL.FTZ R104, R176, R104 ;  /* 0x00000068b0687220 */ /* 0x000fc40000410000 */
[----:B------:R-:W-:Y:S02]  /*4be0*/  FMUL.FTZ R105, R176, R105 ;  /* 0x00000069b0697220 */ /* 0x000fe40000410000 */
[----:B------:R-:W-:Y:S02]  /*4bf0*/  FFMA.FTZ R120, R120, R123, R122 ;  /* 0x0000007b78787223 */ /* 0x000fe4000001007a */
[----:B------:R-:W-:Y:S02]  /*4c00*/  @P0 FADD.FTZ R104, R68, R104 ;  /* 0x0000006844680221 */ /* 0x000fe40000010000 */
[----:B------:R-:W-:Y:S02]  /*4c10*/  @P0 FADD.FTZ R105, R69, R105 ;  /* 0x0000006945690221 */ /* 0x000fe40000010000 */
[----:B------:R-:W-:Y:S02]  /*4c20*/  FADD.FTZ R120, R121, -R120 ;  /* 0x8000007879787221 */ /* 0x000fe40000010000 */
[----:B------:R-:W-:-:S02]  /*4c30*/  FMUL.FTZ R106, R176, R106 ;  /* 0x0000006ab06a7220 */ /* 0x000fc40000410000 */
[C---:B------:R-:W-:Y:S02]  /*4c40*/  FMUL.FTZ R107, R176.reuse, R107 ;  /* 0x0000006bb06b7220 */ /* 0x040fe40000410000 */
[C---:B------:R-:W-:Y:S02]  /*4c50*/  FMUL.FTZ R112, R176.reuse, R112 ;  /* 0x00000070b0707220 */ /* 0x040fe40000410000 */
[C---:B------:R-:W-:Y:S02]  /*4c60*/  FMUL.FTZ R114, R176.reuse, R114 ;  /* 0x00000072b0727220 */ /* 0x040fe40000410000 */
[----:B------:R-:W-:Y:S01]  /*4c70*/  FMUL.FTZ R116, R176, R116 ;  /* 0x00000074b0747220 */ /* 0x000fe20000410000 */
[----:B------:R-:W-:Y:S01]  /*4c80*/  SEL R76, R104, R76, P2 ;  /* 0x0000004c684c7207 */ /* 0x000fe20001000000 */
[----:B------:R-:W-:Y:S01]  /*4c90*/  FMUL.FTZ R120, R176, R120 ;  /* 0x00000078b0787220 */ /* 0x000fe20000410000 */
[----:B------:R-:W-:Y:S01]  /*4ca0*/  SEL R77, R105, R77, P2 ;  /* 0x0000004d694d7207 */ /* 0x000fe20001000000 */
[----:B------:R-:W-:-:S02]  /*4cb0*/  @P0 FADD.FTZ R106, R70, R106 ;  /* 0x0000006a466a0221 */ /* 0x000fc40000010000 */
[----:B------:R-:W-:Y:S02]  /*4cc0*/  @P0 FADD.FTZ R107, R71, R107 ;  /* 0x0000006b476b0221 */ /* 0x000fe40000010000 */
[-C--:B------:R-:W-:Y:S02]  /*4cd0*/  FMUL.FTZ R104, R104, R177.reuse ;  /* 0x000000b168687220 */ /* 0x080fe40000410000 */
[----:B------:R-:W-:Y:S02]  /*4ce0*/  FMUL.FTZ R105, R105, R177 ;  /* 0x000000b169697220 */ /* 0x000fe40000410000 */
[----:B------:R-:W-:Y:S02]  /*4cf0*/  @P0 FADD.FTZ R112, R72, R112 ;  /* 0x0000007048700221 */ /* 0x000fe40000010000 */
[----:B------:R-:W-:Y:S02]  /*4d00*/  @P0 FADD.FTZ R114, R73, R114 ;  /* 0x0000007249720221 */ /* 0x000fe40000010000 */
[----:B------:R-:W-:Y:S01]  /*4d10*/  @P0 FADD.FTZ R116, R74, R116 ;  /* 0x000000744a740221 */ /* 0x000fe20000010000 */
[----:B------:R-:W-:Y:S01]  /*4d20*/  SEL R78, R106, R78, P2 ;  /* 0x0000004e6a4e7207 */ /* 0x000fe20001000000 */
[----:B------:R-:W-:Y:S01]  /*4d30*/  @P0 FADD.FTZ R120, R75, R120 ;  /* 0x000000784b780221 */ /* 0x000fe20000010000 */
[----:B------:R-:W-:Y:S01]  /*4d40*/  SEL R79, R107, R79, P2 ;  /* 0x0000004f6b4f7207 */ /* 0x000fe20001000000 */
[----:B------:R-:W-:-:S02]  /*4d50*/  FMUL.FTZ R84, R219, R104 ;  /* 0x00000068db547220 */ /* 0x000fc40000410000 */
[----:B------:R-:W-:Y:S01]  /*4d60*/  FMUL.FTZ R85, R218, R105 ;  /* 0x00000069da557220 */ /* 0x000fe20000410000 */
[----:B------:R-:W-:Y:S01]  /*4d70*/  SEL R80, R112, R80, P2 ;  /* 0x0000005070507207 */ /* 0x000fe20001000000 */
[----:B------:R-:W-:Y:S01]  /*4d80*/  FMUL.FTZ R106, R106, R177 ;  /* 0x000000b16a6a7220 */ /* 0x000fe20000410000 */
[----:B------:R-:W-:Y:S01]  /*4d90*/  SEL R81, R114, R81, P2 ;  /* 0x0000005172517207 */ /* 0x000fe20001000000 */
[-C--:B------:R-:W-:Y:S01]  /*4da0*/  FMUL.FTZ R107, R107, R177.reuse ;  /* 0x000000b16b6b7220 */ /* 0x080fe20000410000 */
[----:B------:R-:W-:Y:S01]  /*4db0*/  SEL R82, R116, R82, P2 ;  /* 0x0000005274527207 */ /* 0x000fe20001000000 */
[-C--:B------:R-:W-:Y:S02]  /*4dc0*/  FMUL.FTZ R112, R112, R177.reuse ;  /* 0x000000b170707220 */ /* 0x080fe40000410000 */
[-C--:B------:R-:W-:Y:S02]  /*4dd0*/  FMUL.FTZ R114, R114, R177.reuse ;  /* 0x000000b172727220 */ /* 0x080fe40000410000 */
[-C--:B------:R-:W-:Y:S01]  /*4de0*/  FMUL.FTZ R116, R116, R177.reuse ;  /* 0x000000b174747220 */ /* 0x080fe20000410000 */
[----:B------:R-:W-:Y:S01]  /*4df0*/  F2FP.BF16.PACK_AB R84, R85, R84 ;  /* 0x000000545554723e */ /* 0x000fe200000010ff */
[----:B------:R-:W-:Y:S01]  /*4e00*/  FMUL.FTZ R177, R120, R177 ;  /* 0x000000b178b17220 */ /* 0x000fe20000410000 */
[----:B------:R-:W-:Y:S01]  /*4e10*/  PRMT R92, RZ, 0x7610, R91 ;  /* 0x00007610ff5c7816 */ /* 0x000fe2000000005b */
[----:B------:R-:W-:Y:S01]  /*4e20*/  FMUL.FTZ R85, R216, R106 ;  /* 0x0000006ad8557220 */ /* 0x000fe20000410000 */
[----:B------:R-:W-:Y:S01]  /*4e30*/  @P1 MOV R91, 0x20 ;  /* 0x00000020005b1802 */ /* 0x000fe20000000f00 */
[----:B------:R-:W-:-:S02]  /*4e40*/  FMUL.FTZ R90, R215, R107 ;  /* 0x0000006bd75a7220 */ /* 0x000fc40000410000 */
[----:B------:R-:W-:Y:S02]  /*4e50*/  FMUL.FTZ R86, R214, R112 ;  /* 0x00000070d6567220 */ /* 0x000fe40000410000 */
[----:B------:R-:W-:Y:S01]  /*4e60*/  FMUL.FTZ R89, R213, R114 ;  /* 0x00000072d5597220 */ /* 0x000fe20000410000 */
[----:B------:R-:W-:Y:S01]  /*4e70*/  LEA R88, P0, R175, c[0x0][0x248], 0x4 ;  /* 0x00009200af587a11 */ /* 0x000fe200078020ff */
[----:B------:R-:W-:Y:S02]  /*4e80*/  FMUL.FTZ R87, R181, R116 ;  /* 0x00000074b5577220 */ /* 0x000fe40000410000 */
[----:B------:R-:W-:Y:S01]  /*4e90*/  FMUL.FTZ R93, R180, R177 ;  /* 0x000000b1b45d7220 */ /* 0x000fe20000410000 */
[----:B------:R-:W-:Y:S01]  /*4ea0*/  F2FP.BF16.PACK_AB R85, R90, R85 ;  /* 0x000000555a55723e */ /* 0x000fe200000010ff */
[----:B------:R-:W-:Y:S01]  /*4eb0*/  @P1 IMAD.WIDE.U32 R90, R175, R91, c[0x0][0x258] ;  /* 0x00009600af5a1625 */ /* 0x000fe200078e005b */
[----:B------:R-:W-:Y:S02]  /*4ec0*/  SEL R83, R120, R83, P2 ;  /* 0x0000005378537207 */ /* 0x000fe40001000000 */
[----:B------:R-:W-:-:S02]  /*4ed0*/  F2FP.BF16.PACK_AB R86, R89, R86 ;  /* 0x000000565956723e */ /* 0x000fc400000010ff */
[----:B------:R-:W-:Y:S02]  /*4ee0*/  LEA.HI.X R89, R175, c[0x0][0x24c], RZ, 0x4, P0 ;  /* 0x00009300af597a11 */ /* 0x000fe400000f24ff */
[----:B------:R-:W-:Y:S01]  /*4ef0*/  F2FP.BF16.PACK_AB R87, R93, R87 ;  /* 0x000000575d57723e */ /* 0x000fe200000010ff */
[----:B------:R-:W-:Y:S04]  /*4f00*/  @P1 STG.E.128 [R90.64], R76 ;  /* 0x0000004c5a001986 */ /* 0x000fe8000c101d04 */
[----:B------:R-:W-:Y:S04]  /*4f10*/  @P1 STG.E.128 [R90.64+0x10], R80 ;  /* 0x000010505a001986 */ /* 0x000fe8000c101d04 */
[----:B------:R0:W-:Y:S01]  /*4f20*/  STG.E.128 [R88.64], R84 ;  /* 0x0000005458007986 */ /* 0x0001e2000c101d04 */
[----:B------:R-:W-:-:S05]  /*4f30*/  FFMA.FTZ R178, R139, R92, R178 ;  /* 0x0000005c8bb27223 */ /* 0x000fca00000100b2 */
[----:B------:R1:W-:Y:S01]  /*4f40*/  STL [R1+0x3c], R178 ;  /* 0x00003cb201007387 */ /* 0x0003e20000100800 */
[--C-:B0-----:R-:W-:Y:S02]  /*4f50*/  PRMT R84, RZ, 0x5410, R100.reuse ;  /* 0x00005410ff547816 */ /* 0x101fe40000000064 */
[----:B------:R-:W-:Y:S02]  /*4f60*/  PRMT R100, RZ, 0x7610, R100 ;  /* 0x00007610ff647816 */ /* 0x000fe40000000064 */
[--C-:B------:R-:W-:Y:S02]  /*4f70*/  PRMT R85, RZ, 0x5410, R101.reuse ;  /* 0x00005410ff557816 */ /* 0x100fe40000000065 */
[----:B------:R-:W-:Y:S02]  /*4f80*/  PRMT R101, RZ, 0x7610, R101 ;  /* 0x00007610ff657816 */ /* 0x000fe40000000065 */
[----:B------:R-:W-:Y:S02]  /*4f90*/  PRMT R86, RZ, 0x5410, R102 ;  /* 0x00005410ff567816 */ /* 0x000fe40000000066 */
[----:B------:R-:W-:-:S02]  /*4fa0*/  PRMT R87, RZ, 0x5410, R103 ;  /* 0x00005410ff577816 */ /* 0x000fc40000000067 */
[----:B------:R-:W-:Y:S02]  /*4fb0*/  PRMT R103, RZ, 0x7610, R103 ;  /* 0x00007610ff677816 */ /* 0x000fe40000000067 */
[----:B------:R-:W-:Y:S02]  /*4fc0*/  PRMT R102, RZ, 0x7610, R102 ;  /* 0x00007610ff667816 */ /* 0x000fe40000000066 */
[----:B------:R-:W-:Y:S02]  /*4fd0*/  ISETP.GE.AND P0, PT, R0, c[0x0][0x164], PT ;  /* 0x0000590000007a0c */ /* 0x000fe40003f06270 */
        /* <DEDUP_REMOVED lines=8> */
[----:B--2---:R-:W-:Y:S02]  /*5060*/  FFMA.FTZ R118, R104, R84, R118 ;  /* 0x0000005468767223 */ /* 0x004fe40000010076 */
[----:B---3--:R-:W-:-:S03]  /*5070*/  FFMA.FTZ R117, R105, R100, R117 ;  /* 0x0000006469757223 */ /* 0x008fc60000010075 */
[----:B------:R1:W-:Y:S01]  /*5080*/  STL [R1+0x48], R118 ;  /* 0x0000487601007387 */ /* 0x0003e20000100800 */
[----:B----4-:R-:W-:-:S03]  /*5090*/  FFMA.FTZ R115, R106, R85, R115 ;  /* 0x000000556a737223 */ /* 0x010fc60000010073 */
[----:B------:R1:W-:Y:S01]  /*50a0*/  STL [R1+0x44], R117 ;  /* 0x0000447501007387 */ /* 0x0003e20000100800 */
[----:B------:R-:W-:-:S03]  /*50b0*/  FFMA.FTZ R113, R107, R101, R113 ;  /* 0x000000656b717223 */ /* 0x000fc60000010071 */
[----:B------:R1:W-:Y:S01]  /*50c0*/  STL [R1+0x50], R115 ;  /* 0x0000507301007387 */ /* 0x0003e20000100800 */
[----:B------:R-:W-:-:S03]  /*50d0*/  FFMA.FTZ R111, R112, R86, R111 ;  /* 0x00000056706f7223 */ /* 0x000fc6000001006f */
[----:B------:R1:W-:Y:S01]  /*50e0*/  STL [R1+0x4c], R113 ;  /* 0x00004c7101007387 */ /* 0x0003e20000100800 */
[----:B------:R-:W-:-:S03]  /*50f0*/  FFMA.FTZ R110, R114, R102, R110 ;  /* 0x00000066726e7223 */ /* 0x000fc6000001006e */
[----:B------:R1:W-:Y:S01]  /*5100*/  STL [R1+0x58], R111 ;  /* 0x0000586f01007387 */ /* 0x0003e20000100800 */
[----:B------:R-:W-:Y:S02]  /*5110*/  FFMA.FTZ R109, R116, R87, R109 ;  /* 0x00000057746d7223 */ /* 0x000fe4000001006d */
[----:B------:R-:W-:-:S05]  /*5120*/  FFMA.FTZ R108, R177, R103, R108 ;  /* 0x00000067b16c7223 */ /* 0x000fca000001006c */
[----:B------:R1:W-:Y:S04]  /*5130*/  STL [R1+0x5c], R108 ;  /* 0x00005c6c01007387 */ /* 0x0003e80000100800 */
[----:B------:R1:W-:Y:S04]  /*5140*/  STL [R1+0x54], R110 ;  /* 0x0000546e01007387 */ /* 0x0003e80000100800 */
[----:B------:R1:W-:Y:S02]  /*5150*/  STL [R1+0x60], R109 ;  /* 0x0000606d01007387 */ /* 0x0003e40000100800 */
[----:B-1----:R-:W-:Y:S01]  /*5160*/  @P0 CALL.REL.NOINC `(.L_x_5264) ;  /* 0x0000001000000944 */ /* 0x002fe20003c00000 */
[----:B------:R-:W-:Y:S05]  /*5170*/  BRA `(.L_x_5265) ;  /* 0xffffc2b000007947 */ /* 0x000fea000383ffff */
.L_x_5264:
[----:B------:R-:W-:Y:S05]  /*5180*/  BSYNC B1 ;  /* 0x0000000000017941 */ /* 0x000fea0003800000 */
.L_x_5261:
        /* <DEDUP_REMOVED lines=112> */
.L_x_5260:
[----:B------:R-:W-:Y:S05]  /*5890*/  BSYNC B0 ;  /* 0x0000000000007941 */ /* 0x000fea0003800000 */
.L_x_5258:
        /* <DEDUP_REMOVED lines=66> */
[----:B------:R-:W-:Y:S02]  /*5cc0*/  FADD.FTZ R32, R32, R49 ;  /* 0x0000003120207221 */ /* 0x000fe40000010000 */
[----:B------:R-:W-:Y:S01]  /*5cd0*/  FADD.FTZ R33, RZ, R33 ;  /* 0x00000021ff217221 */ /* 0x000fe20000010000 */
        /* <DEDUP_REMOVED lines=18> */
[----:B-----5:R-:W-:-:S03]  /*5e00*/  FADD.FTZ R33, R33, R68 ;  /* 0x0000004421217221 */ /* 0x020fc60000010000 */
        /* <DEDUP_REMOVED lines=12> */
[----:B------:R0:W-:Y:S01]  /*5ed0*/  STS.128 [R0+0x410], R36 ;  /* 0x0004102400007388 */ /* 0x0001e20000000c00 */
[----:B---3--:R-:W-:-:S03]  /*5ee0*/  FADD.FTZ R33, R33, R112 ;  /* 0x0000007021217221 */ /* 0x008fc60000010000 */
[----:B------:R-:W-:Y:S04]  /*5ef0*/  STS.128 [R0+0x800], R20 ;  /* 0x0008001400007388 */ /* 0x000fe80000000c00 */
[----:B------:R-:W-:Y:S04]  /*5f00*/  STS.128 [R0+0x810], R16 ;  /* 0x0008101000007388 */ /* 0x000fe80000000c00 */
[----:B------:R-:W-:Y:S04]  /*5f10*/  STS.128 [R0+0xc00], R44 ;  /* 0x000c002c00007388 */ /* 0x000fe80000000c00 */
[----:B------:R-:W-:Y:S04]  /*5f20*/  STS.128 [R0+0xc10], R12 ;  /* 0x000c100c00007388 */ /* 0x000fe80000000c00 */
[----:B------:R1:W-:Y:S04]  /*5f30*/  STS.128 [R0+0x1000], R8 ;  /* 0x0010000800007388 */ /* 0x0003e80000000c00 */
[----:B------:R-:W-:Y:S04]  /*5f40*/  STS.128 [R0+0x1010], R4 ;  /* 0x0010100400007388 */ /* 0x000fe80000000c00 */
[----:B------:R-:W-:Y:S06]  /*5f50*/  BAR.SYNC.DEFER_BLOCKING 0x0 ;  /* 0x0000000000007b1d */ /* 0x000fec0000010000 */
[----:B0-----:R-:W0:Y:S01]  /*5f60*/  S2R R38, SR_CTAID.X ;  /* 0x0000000000267919 */ /* 0x001e220000002500 */
[----:B-1----:R-:W-:-:S03]  /*5f70*/  FADD.FTZ R9, R3, R110 ;  /* 0x0000006e03097221 */ /* 0x002fc60000010000 */
[----:B------:R-:W1:Y:S04]  /*5f80*/  LDS R24, [R114.X4+0x200] ;  /* 0x0002000072187984 */ /* 0x000e680000004800 */
        /* <DEDUP_REMOVED lines=8> */
[----:B------:R-:W0:Y:S04]  /*6010*/  LDS R15, [R114.X4+0x1c00] ;  /* 0x001c0000720f7984 */ /* 0x000e280000004800 */
[----:B------:R-:W0:Y:S01]  /*6020*/  LDS R8, [R114.X4+0x1e00] ;  /* 0x001e000072087984 */ /* 0x000e220000004800 */
[----:B-1----:R-:W-:-:S03]  /*6030*/  FADD.FTZ R24, RZ, R24 ;  /* 0x00000018ff187221 */ /* 0x002fc60000010000 */
[----:B------:R-:W1:Y:S01]  /*6040*/  LDS R19, [R114.X4+0x2000] ;  /* 0x0020000072137984 */ /* 0x000e620000004800 */
[----:B--2---:R-:W-:Y:S02]  /*6050*/  FADD.FTZ R20, RZ, R20 ;  /* 0x00000014ff147221 */ /* 0x004fe40000010000 */
[----:B---3--:R-:W-:Y:S01]  /*6060*/  FADD.FTZ R16, RZ, R16 ;  /* 0x00000010ff107221 */ /* 0x008fe20000010000 */
[----:B------:R-:W2:Y:S01]  /*6070*/  LDS R56, [R114.X4] ;  /* 0x0000000072387984 */ /* 0x000ea20000004800 */
[----:B----4-:R-:W-:-:S03]  /*6080*/  FADD.FTZ R4, RZ, R4 ;  /* 0x00000004ff047221 */ /* 0x010fc60000010000 */
[----:B------:R-:W3:Y:S01]  /*6090*/  LDS R17, [R114.X4+0x1400] ;  /* 0x0014000072117984 */ /* 0x000ee20000004800 */
[----:B-----5:R-:W-:-:S03]  /*60a0*/  FADD.FTZ R5, RZ, R5 ;  /* 0x00000005ff057221 */ /* 0x020fc60000010000 */
[----:B------:R-:W4:Y:S01]  /*60b0*/  LDS R2, [R114.X4+0xe00] ;  /* 0x000e000072027984 */ /* 0x000f220000004800 */
[----:B0-----:R-:W-:-:S03]  /*60c0*/  FADD.FTZ R6, RZ, R6 ;  /* 0x00000006ff067221 */ /* 0x001fc60000010000 */
[----:B------:R-:W0:Y:S01]  /*60d0*/  LDS R3, [R114.X4+0x1000] ;  /* 0x0010000072037984 */ /* 0x000e220000004800 */
[----:B------:R-:W-:-:S03]  /*60e0*/  FADD.FTZ R13, R24, R13 ;  /* 0x0000000d180d7221 */ /* 0x000fc60000010000 */
[----:B------:R-:W-:Y:S01]  /*60f0*/  LDS R21, [R114.X4+0x2600] ;  /* 0x0026000072157984 */ /* 0x000fe20000004800 */
        /* <DEDUP_REMOVED lines=8> */
[----:B-1----:R-:W-:-:S03]  /*6180*/  FADD.FTZ R6, R6, R19 ;  /* 0x0000001306067221 */ /* 0x002fc60000010000 */
[----:B------:R-:W1:Y:S04]  /*6190*/  LDS R8, [R114.X4+0x2400] ;  /* 0x0024000072087984 */ /* 0x000e680000004800 */
[----:B------:R-:W1:Y:S01]  /*61a0*/  LDS R19, [R114.X4+0x2200] ;  /* 0x0022000072137984 */ /* 0x000e620000004800 */
[----:B--2---:R-:W-:-:S03]  /*61b0*/  FADD.FTZ R56, RZ, R56 ;  /* 0x00000038ff387221 */ /* 0x004fc60000010000 */
[----:B------:R-:W2:Y:S01]  /*61c0*/  LDS R16, [R114.X4+0x2e00] ;  /* 0x002e000072107984 */ /* 0x000ea20000004800 */
[----:B---3--:R-:W-:-:S03]  /*61d0*/  FADD.FTZ R17, R56, R17 ;  /* 0x0000001138117221 */ /* 0x008fc60000010000 */
[----:B------:R-:W3:Y:S01]  /*61e0*/  LDS R18, [R114.X4+0x3000] ;  /* 0x0030000072127984 */ /* 0x000ee20000004800 */
[----:B----4-:R-:W-:-:S03]  /*61f0*/  FADD.FTZ R2, RZ, R2 ;  /* 0x00000002ff027221 */ /* 0x010fc60000010000 */
[----:B------:R-:W4:Y:S01]  /*6200*/  LDS R20, [R114.X4+0x3200] ;  /* 0x0032000072147984 */ /* 0x000f220000004800 */
[----:B0-----:R-:W-:-:S03]  /*6210*/  FADD.FTZ R3, RZ, R3 ;  /* 0x00000003ff037221 */ /* 0x001fc60000010000 */
[----:B------:R-:W0:Y:S04]  /*6220*/  LDS R23, [R114.X4+0x3400] ;  /* 0x0034000072177984 */ /* 0x000e280000004800 */
[----:B------:R-:W0:Y:S01]  /*6230*/  LDS R25, [R114.X4+0x3600] ;  /* 0x0036000072197984 */ /* 0x000e220000004800 */
[----:B-----5:R-:W-:-:S03]  /*6240*/  FADD.FTZ R10, R17, R10 ;  /* 0x0000000a110a7221 */ /* 0x020fc60000010000 */
[----:B------:R-:W5:Y:S01]  /*6250*/  LDS R22, [R114.X4+0x3800] ;  /* 0x0038000072167984 */ /* 0x000f620000004800 */
[----:B------:R-:W-:-:S03]  /*6260*/  FADD.FTZ R12, R13, R12 ;  /* 0x0000000c0d0c7221 */ /* 0x000fc60000010000 */
[----:B------:R-:W5:Y:S01]  /*6270*/  LDS R27, [R114.X4+0x3a00] ;  /* 0x003a0000721b7984 */ /* 0x000f620000004800 */
[----:B------:R-:W-:-:S03]  /*6280*/  FADD.FTZ R11, R11, R14 ;  /* 0x0000000e0b0b7221 */ /* 0x000fc60000010000 */
[----:B------:R-:W5:Y:S01]  /*6290*/  LDS R37, [R114.X4+0x3c00] ;  /* 0x003c000072257984 */ /* 0x000f620000004800 */
[----:B------:R-:W-:-:S03]  /*62a0*/  FADD.FTZ R4, RZ, R4 ;  /* 0x00000004ff047221 */ /* 0x000fc60000010000 */
[----:B------:R-:W5:Y:S01]  /*62b0*/  LDS R39, [R114.X4+0x3e00] ;  /* 0x003e000072277984 */ /* 0x000f620000004800 */
[----:B-1----:R-:W-:Y:S02]  /*62c0*/  FADD.FTZ R3, R3, R8 ;  /* 0x0000000803037221 */ /* 0x002fe40000010000 */
[----:B------:R-:W-:Y:S01]  /*62d0*/  IMAD R8, R38, c[0x0][0x168], RZ ;  /* 0x00005a0026087a24 */ /* 0x000fe200078e02ff */
[----:B------:R-:W1:Y:S01]  /*62e0*/  LDS R24, [R114.X4+0x4000] ;  /* 0x0040000072187984 */ /* 0x000e620000004800 */
[----:B------:R-:W-:Y:S02]  /*62f0*/  FADD.FTZ R2, R2, R19 ;  /* 0x0000001302027221 */ /* 0x000fe40000010000 */
[----:B------:R-:W-:Y:S01]  /*6300*/  FADD.FTZ R4, R4, R21 ;  /* 0x0000001504047221 */ /* 0x000fe20000010000 */
[----:B------:R-:W1:Y:S01]  /*6310*/  LDS R26, [R114.X4+0x4200] ;  /* 0x00420000721a7984 */ /* 0x000e620000004800 */
[----:B--2---:R-:W-:Y:S01]  /*6320*/  FADD.FTZ R7, R7, R16 ;  /* 0x0000001007077221 */ /* 0x004fe20000010000 */
[----:B------:R-:W-:-:S02]  /*6330*/  IADD3 R8, P0, R8, R114, RZ ;  /* 0x0000007208087210 */ /* 0x000fc40007f1e0ff */
        /* <DEDUP_REMOVED lines=9> */
[----:B-----5:R-:W-:-:S03]  /*63d0*/  FADD.FTZ R3, R3, R22 ;  /* 0x0000001603037221 */ /* 0x020fc60000010000 */
[----:B------:R-:W5:Y:S01]  /*63e0*/  LDS R47, [R114.X4+0x4e00] ;  /* 0x004e0000722f7984 */ /* 0x000f620000004800 */
[----:B------:R-:W-:-:S03]  /*63f0*/  FADD.FTZ R4, R4, R27 ;  /* 0x0000001b04047221 */ /* 0x000fc60000010000 */
[----:B------:R-:W-:Y:S01]  /*6400*/  BAR.SYNC.DEFER_BLOCKING 0x0 ;  /* 0x0000000000007b1d */ /* 0x000fe20000010000 */
[----:B------:R-:W-:Y:S02]  /*6410*/  FADD.FTZ R37, R10, R37 ;  /* 0x000000250a257221 */ /* 0x000fe40000010000 */
[----:B------:R-:W-:Y:S02]  /*6420*/  FADD.FTZ R39, R12, R39 ;  /* 0x000000270c277221 */ /* 0x000fe40000010000 */
[----:B-1----:R-:W-:Y:S02]  /*6430*/  FADD.FTZ R11, R11, R24 ;  /* 0x000000180b0b7221 */ /* 0x002fe40000010000 */
[----:B------:R-:W-:Y:S01]  /*6440*/  FADD.FTZ R13, R7, R26 ;  /* 0x0000001a070d7221 */ /* 0x000fe20000010000 */
        /* <DEDUP_REMOVED lines=8> */
[----:B0-----:R-:W-:Y:S01]  /*64d0*/  FADD.FTZ R45, R2, R45 ;  /* 0x0000002d022d7221 */ /* 0x001fe20000010000 */
[----:B------:R-:W-:Y:S02]  /*64e0*/  IADD3 R2, P0, R6, c[0x0][0x228], RZ ;  /* 0x00008a0006027a10 */ /* 0x000fe40007f1e0ff */
[----:B------:R-:W-:Y:S01]  /*64f0*/  STS.128 [R0+0x400], R76 ;  /* 0x0004004c00007388 */ /* 0x000fe20000000c00 */
[----:B------:R-:W-:Y:S01]  /*6500*/  FADD.FTZ R19, R3, R36 ;  /* 0x0000002403137221 */ /* 0x000fe20000010000 */
[----:B------:R-:W-:-:S02]  /*6510*/  IADD3.X R3, R7, c[0x0][0x22c], RZ, P0, !PT ;  /* 0x00008b0007037a10 */ /* 0x000fc400007fe4ff */
[----:B------:R-:W-:Y:S01]  /*6520*/  STS.128 [R0+0x410], R80 ;  /* 0x0004105000007388 */ /* 0x000fe20000000c00 */
[----:B-----5:R-:W-:Y:S01]  /*6530*/  FADD.FTZ R47, R4, R47 ;  /* 0x0000002f042f7221 */ /* 0x020fe20000010000 */
        /* <DEDUP_REMOVED lines=38> */
[----:B------:R-:W-:Y:S01]  /*67a0*/  STG.E [R2.64], R37 ;  /* 0x0000002502007986 */ /* 0x000fe2000c101904 */
[----:B------:R-:W-:-:S03]  /*67b0*/  FADD.FTZ R23, R8, R23 ;  /* 0x0000001708177221 */ /* 0x000fc60000010000 */
[----:B------:R-:W5:Y:S04]  /*67c0*/  LDS R14, [R114.X4+0xc00] ;  /* 0x000c0000720e7984 */ /* 0x000f680000004800 */
[----:B------:R-:W5:Y:S01]  /*67d0*/  LDS R21, [R114.X4+0x1e00] ;  /* 0x001e000072157984 */ /* 0x000f620000004800 */
[----:B0-----:R-:W-:-:S03]  /*67e0*/  FADD.FTZ R18, R23, R16 ;  /* 0x0000001017127221 */ /* 0x001fc60000010000 */
[----:B------:R-:W-:Y:S01]  /*67f0*/  STG.E [R4.64], R71 ;  /* 0x0000004704007986 */ /* 0x000fe2000c101904 */
[----:B-1----:R-:W-:-:S03]  /*6800*/  FADD.FTZ R55, R18, R53 ;  /* 0x0000003512377221 */ /* 0x002fc60000010000 */
[----:B------:R-:W0:Y:S01]  /*6810*/  LDS R37, [R114.X4+0x3000] ;  /* 0x0030000072257984 */ /* 0x000e220000004800 */
[----:B--2---:R-:W-:-:S03]  /*6820*/  FADD.FTZ R10, RZ, R10 ;  /* 0x0000000aff0a7221 */ /* 0x004fc60000010000 */
[----:B------:R-:W-:Y:S01]  /*6830*/  STG.E [R6.64], R29 ;  /* 0x0000001d06007986 */ /* 0x000fe2000c101904 */
[----:B---3--:R-:W-:-:S03]  /*6840*/  FADD.FTZ R12, RZ, R12 ;  /* 0x0000000cff0c7221 */ /* 0x008fc60000010000 */
[----:B------:R-:W1:Y:S01]  /*6850*/  LDS R57, [R114.X4+0x4200] ;  /* 0x0042000072397984 */ /* 0x000e620000004800 */
[----:B----4-:R-:W-:-:S03]  /*6860*/  FADD.FTZ R10, R10, R25 ;  /* 0x000000190a0a7221 */ /* 0x010fc60000010000 */
[----:B------:R-:W2:Y:S01]  /*6870*/  LDS R8, [R114.X4+0xe00] ;  /* 0x000e000072087984 */ /* 0x000ea20000004800 */
[----:B-----5:R-:W-:-:S03]  /*6880*/  FADD.FTZ R12, R12, R27 ;  /* 0x0000001b0c0c7221 */ /* 0x020fc60000010000 */
[----:B------:R-:W3:Y:S01]  /*6890*/  LDS R29, [R114.X4+0x2000] ;  /* 0x00200000721d7984 */ /* 0x000ee20000004800 */
[----:B------:R-:W-:-:S03]  /*68a0*/  FADD.FTZ R0, RZ, R0 ;  /* 0x00000000ff007221 */ /* 0x000fc60000010000 */
[----:B------:R-:W-:Y:S01]  /*68b0*/  STG.E [R2.64+0x200], R39 ;  /* 0x0002002702007986 */ /* 0x000fe2000c101904 */
[----:B------:R-:W-:-:S03]  /*68c0*/  FADD.FTZ R10, R10, R49 ;  /* 0x000000310a0a7221 */ /* 0x000fc60000010000 */
[----:B------:R-:W4:Y:S04]  /*68d0*/  LDS R51, [R114.X4+0x3200] ;  /* 0x0032000072337984 */ /* 0x000f280000004800 */
[----:B------:R-:W5:Y:S01]  /*68e0*/  LDS R59, [R114.X4+0x4400] ;  /* 0x00440000723b7984 */ /* 0x000f620000004800 */
[----:B------:R-:W-:-:S03]  /*68f0*/  FADD.FTZ R14, RZ, R14 ;  /* 0x0000000eff0e7221 */ /* 0x000fc60000010000 */
[----:B------:R-:W-:Y:S01]  /*6900*/  STG.E [R4.64+0x200], R109 ;  /* 0x0002006d04007986 */ /* 0x000fe2000c101904 */
[----:B------:R-:W-:-:S03]  /*6910*/  FADD.FTZ R0, R0, R21 ;  /* 0x0000001500007221 */ /* 0x000fc60000010000 */
[----:B------:R-:W5:Y:S04]  /*6920*/  LDS R16, [R114.X4+0x1000] ;  /* 0x0010000072107984 */ /* 0x000f680000004800 */
[----:B------:R-:W-:Y:S01]  /*6930*/  STG.E [R6.64+0x200], R31 ;  /* 0x0002001f06007986 */ /* 0x000fe2000c101904 */
[----:B0-----:R-:W-:-:S03]  /*6940*/  FADD.FTZ R12, R12, R37 ;  /* 0x000000250c0c7221 */ /* 0x001fc60000010000 */
[----:B------:R-:W0:Y:S04]  /*6950*/  LDS R23, [R114.X4+0x2200] ;  /* 0x0022000072177984 */ /* 0x000e280000004800 */
[----:B------:R-:W-:Y:S01]  /*6960*/  STG.E [R2.64+0x400], R11 ;  /* 0x0004000b02007986 */ /* 0x000fe2000c101904 */
[----:B-1----:R-:W-:-:S03]  /*6970*/  FADD.FTZ R57, R10, R57 ;  /* 0x000000390a397221 */ /* 0x002fc60000010000 */
[----:B------:R-:W1:Y:S01]  /*6980*/  LDS R39, [R114.X4+0x3400] ;  /* 0x0034000072277984 */ /* 0x000e620000004800 */
[----:B--2---:R-:W-:-:S03]  /*6990*/  FADD.FTZ R8, RZ, R8 ;  /* 0x00000008ff087221 */ /* 0x004fc60000010000 */
[----:B------:R-:W2:Y:S01]  /*69a0*/  LDS R61, [R114.X4+0x4600] ;  /* 0x00460000723d7984 */ /* 0x000ea20000004800 */
[----:B---3--:R-:W-:-:S03]  /*69b0*/  FADD.FTZ R14, R14, R29 ;  /* 0x0000001d0e0e7221 */ /* 0x008fc60000010000 */
[----:B------:R-:W3:Y:S04]  /*69c0*/  LDS R11, [R114.X4+0x1200] ;  /* 0x00120000720b7984 */ /* 0x000ee80000004800 */
[----:B------:R-:W3:Y:S01]  /*69d0*/  LDS R31, [R114.X4+0x2400] ;  /* 0x00240000721f7984 */ /* 0x000ee20000004800 */
[----:B----4-:R-:W-:-:S03]  /*69e0*/  FADD.FTZ R0, R0, R51 ;  /* 0x0000003300007221 */ /* 0x010fc60000010000 */
[----:B------:R-:W4:Y:S01]  /*69f0*/  LDS R53, [R114.X4+0x3600] ;  /* 0x0036000072357984 */ /* 0x000f220000004800 */
[----:B-----5:R-:W-:-:S03]  /*6a00*/  FADD.FTZ R59, R12, R59 ;  /* 0x0000003b0c3b7221 */ /* 0x020fc60000010000 */
[----:B------:R-:W5:Y:S04]  /*6a10*/  LDS R63, [R114.X4+0x4800] ;  /* 0x00480000723f7984 */ /* 0x000f680000004800 */
[----:B------:R-:W-:Y:S01]  /*6a20*/  STG.E [R4.64+0x400], R41 ;  /* 0x0004002904007986 */ /* 0x000fe2000c101904 */
[----:B------:R-:W-:-:S03]  /*6a30*/  FADD.FTZ R16, RZ, R16 ;  /* 0x00000010ff107221 */ /* 0x000fc60000010000 */
[----:B------:R-:W5:Y:S04]  /*6a40*/  LDS R18, [R114.X4+0x2600] ;  /* 0x0026000072127984 */ /* 0x000f680000004800 */
[----:B------:R-:W5:Y:S01]  /*6a50*/  LDS R41, [R114.X4+0x3800] ;  /* 0x0038000072297984 */ /* 0x000f620000004800 */
[----:B0-----:R-:W-:-:S03]  /*6a60*/  FADD.FTZ R8, R8, R23 ;  /* 0x0000001708087221 */ /* 0x001fc60000010000 */
[----:B------:R-:W0:Y:S04]  /*6a70*/  LDS R65, [R114.X4+0x4a00] ;  /* 0x004a000072417984 */ /* 0x000e280000004800 */
[----:B------:R-:W0:Y:S01]  /*6a80*/  LDS R20, [R114.X4+0x3a00] ;  /* 0x003a000072147984 */ /* 0x000e220000004800 */
[----:B-1----:R-:W-:-:S03]  /*6a90*/  FADD.FTZ R14, R14, R39 ;  /* 0x000000270e0e7221 */ /* 0x002fc60000010000 */
[----:B------:R-:W1:Y:S01]  /*6aa0*/  LDS R25, [R114.X4+0x4c00] ;  /* 0x004c000072197984 */ /* 0x000e620000004800 */
[----:B--2---:R-:W-:-:S03]  /*6ab0*/  FADD.FTZ R61, R0, R61 ;  /* 0x0000003d003d7221 */ /* 0x004fc60000010000 */
[----:B------:R-:W2:Y:S01]  /*6ac0*/  LDS R22, [R114.X4+0x4e00] ;  /* 0x004e000072167984 */ /* 0x000ea20000004800 */
[----:B---3--:R-:W-:-:S03]  /*6ad0*/  FADD.FTZ R11, RZ, R11 ;  /* 0x0000000bff0b7221 */ /* 0x008fc60000010000 */
        /* <DEDUP_REMOVED lines=32> */
.L_x_5262:
[----:B------:R-:W-:Y:S01]  /*6ce0*/  HFMA2.MMA R122, -RZ, RZ, 0, 5.9604644775390625e-08 ;  /* 0x00000001ff7a7435 */ /* 0x000fe200000001ff */
[----:B------:R-:W-:-:S02]  /*6cf0*/  MOV R85, R213 ;  /* 0x000000d500557202 */ /* 0x000fc40000000f00 */
[----:B------:R-:W-:Y:S02]  /*6d00*/  MOV R216, 0x1f ;  /* 0x0000001f00d87802 */ /* 0x000fe40000000f00 */
[----:B------:R-:W-:Y:S02]  /*6d10*/  MOV R215, 0xffffffff ;  /* 0xffffffff00d77802 */ /* 0x000fe40000000f00 */
[----:B------:R-:W-:Y:S02]  /*6d20*/  MOV R84, 0x6d40 ;  /* 0x00006d4000547802 */ /* 0x000fe40000000f00 */
[----:B-----5:R-:W-:Y:S05]  /*6d30*/  CALL.REL.NOINC `($__internal_65_$__cuda_sm70_shflsync_bfly_p) ;  /* 0x0000046000007944 */ /* 0x020fea0003c00000 */
[----:B-1----:R-:W-:Y:S01]  /*6d40*/  MOV R214, R122 ;  /* 0x0000007a00d67202 */ /* 0x002fe20000000f00 */
[----:B------:R-:W-:Y:S05]  /*6d50*/  BRA `(.L_x_5266) ;  /* 0xffffc1d000007947 */ /* 0x000fea000383ffff */
.L_x_5263:
[----:B------:R-:W-:Y:S01]  /*6d60*/  HFMA2.MMA R122, -RZ, RZ, 0, 5.9604644775390625e-08 ;  /* 0x00000001ff7a7435 */ /* 0x000fe200000001ff */
[----:B------:R-:W-:Y:S02]  /*6d70*/  MOV R85, R123 ;  /* 0x0000007b00557202 */ /* 0x000fe40000000f00 */
[----:B------:R-:W-:Y:S02]  /*6d80*/  MOV R216, 0x1f ;  /* 0x0000001f00d87802 */ /* 0x000fe40000000f00 */
[----:B------:R-:W-:-:S02]  /*6d90*/  MOV R215, 0xffffffff ;  /* 0xffffffff00d77802 */ /* 0x000fc40000000f00 */
[----:B------:R-:W-:Y:S02]  /*6da0*/  MOV R84, 0x6dc0 ;  /* 0x00006dc000547802 */ /* 0x000fe40000000f00 */
[----:B01---5:R-:W-:Y:S05]  /*6db0*/  CALL.REL.NOINC `($__internal_65_$__cuda_sm70_shflsync_bfly_p) ;  /* 0x000003e000007944 */ /* 0x023fea0003c00000 */
[----:B------:R-:W-:Y:S01]  /*6dc0*/  FADD.FTZ R213, R213, R214 ;  /* 0x000000d6d5d57221 */ /* 0x000fe20000010000 */
[----:B------:R-:W-:Y:S01]  /*6dd0*/  MOV R216, 0x1f ;  /* 0x0000001f00d87802 */ /* 0x000fe20000000f00 */
[----:B-1----:R-:W-:Y:S01]  /*6de0*/  FADD.FTZ R123, R123, R122 ;  /* 0x0000007a7b7b7221 */ /* 0x002fe20000010000 */
[----:B------:R-:W-:Y:S01]  /*6df0*/  HFMA2.MMA R122, -RZ, RZ, 0, 1.1920928955078125e-07 ;  /* 0x00000002ff7a7435 */ /* 0x000fe200000001ff */
[----:B------:R-:W-:Y:S02]  /*6e00*/  MOV R215, 0xffffffff ;  /* 0xffffffff00d77802 */ /* 0x000fe40000000f00 */
[----:B------:R-:W-:Y:S02]  /*6e10*/  MOV R85, R213 ;  /* 0x000000d500557202 */ /* 0x000fe40000000f00 */
[----:B------:R-:W-:Y:S02]  /*6e20*/  MOV R84, 0x6e40 ;  /* 0x00006e4000547802 */ /* 0x000fe40000000f00 */
[----:B------:R-:W-:Y:S05]  /*6e30*/  CALL.REL.NOINC `($__internal_65_$__cuda_sm70_shflsync_bfly_p) ;  /* 0x0000036000007944 */ /* 0x000fea0003c00000 */
[----:B-1----:R-:W-:Y:S01]  /*6e40*/  MOV R214, R122 ;  /* 0x0000007a00d67202 */ /* 0x002fe20000000f00 */
[----:B------:R-:W-:Y:S01]  /*6e50*/  HFMA2.MMA R122, -RZ, RZ, 0, 1.1920928955078125e-07 ;  /* 0x00000002ff7a7435 */ /* 0x000fe200000001ff */
[----:B------:R-:W-:-:S02]  /*6e60*/  MOV R85, R123 ;  /* 0x0000007b00557202 */ /* 0x000fc40000000f00 */
[----:B------:R-:W-:Y:S02]  /*6e70*/  MOV R216, 0x1f ;  /* 0x0000001f00d87802 */ /* 0x000fe40000000f00 */
[----:B------:R-:W-:Y:S02]  /*6e80*/  MOV R215, 0xffffffff ;  /* 0xffffffff00d77802 */ /* 0x000fe40000000f00 */
[----:B------:R-:W-:Y:S02]  /*6e90*/  MOV R84, 0x6eb0 ;  /* 0x00006eb000547802 */ /* 0x000fe40000000f00 */
[----:B------:R-:W-:Y:S05]  /*6ea0*/  CALL.REL.NOINC `($__internal_65_$__cuda_sm70_shflsync_bfly_p) ;  /* 0x000002f000007944 */ /* 0x000fea0003c00000 */
[----:B------:R-:W-:Y:S01]  /*6eb0*/  FADD.FTZ R213, R214, R213 ;  /* 0x000000d5d6d57221 */ /* 0x000fe20000010000 */
[----:B------:R-:W-:Y:S01]  /*6ec0*/  MOV R216, 0x1f ;  /* 0x0000001f00d87802 */ /* 0x000fe20000000f00 */
[----:B-1----:R-:W-:Y:S01]  /*6ed0*/  FADD.FTZ R123, R123, R122 ;  /* 0x0000007a7b7b7221 */ /* 0x002fe20000010000 */
[----:B------:R-:W-:Y:S01]  /*6ee0*/  HFMA2.MMA R122, -RZ, RZ, 0, 2.384185791015625e-07 ;  /* 0x00000004ff7a7435 */ /* 0x000fe200000001ff */
[----:B------:R-:W-:Y:S02]  /*6ef0*/  MOV R215, 0xffffffff ;  /* 0xffffffff00d77802 */ /* 0x000fe40000000f00 */
[----:B------:R-:W-:-:S02]  /*6f00*/  MOV R85, R213 ;  /* 0x000000d500557202 */ /* 0x000fc40000000f00 */
[----:B------:R-:W-:Y:S02]  /*6f10*/  MOV R84, 0x6f30 ;  /* 0x00006f3000547802 */ /* 0x000fe40000000f00 */
[----:B------:R-:W-:Y:S05]  /*6f20*/  CALL.REL.NOINC `($__internal_65_$__cuda_sm70_shflsync_bfly_p) ;  /* 0x0000027000007944 */ /* 0x000fea0003c00000 */
[----:B-1----:R-:W-:Y:S01]  /*6f30*/  MOV R214, R122 ;  /* 0x0000007a00d67202 */ /* 0x002fe20000000f00 */
[----:B------:R-:W-:Y:S01]  /*6f40*/  HFMA2.MMA R122, -RZ, RZ, 0, 2.384185791015625e-07 ;  /* 0x00000004ff7a7435 */ /* 0x000fe200000001ff */
[----:B------:R-:W-:Y:S02]  /*6f50*/  MOV R85, R123 ;  /* 0x0000007b00557202 */ /* 0x000fe40000000f00 */
[----:B------:R-:W-:Y:S02]  /*6f60*/  MOV R216, 0x1f ;  /* 0x0000001f00d87802 */ /* 0x000fe40000000f00 */
[----:B------:R-:W-:Y:S02]  /*6f70*/  MOV R215, 0xffffffff ;  /* 0xffffffff00d77802 */ /* 0x000fe40000000f00 */
[----:B------:R-:W-:Y:S02]  /*6f80*/  MOV R84, 0x6fa0 ;  /* 0x00006fa000547802 */ /* 0x000fe40000000f00 */
[----:B------:R-:W-:Y:S05]  /*6f90*/  CALL.REL.NOINC `($__internal_65_$__cuda_sm70_shflsync_bfly_p) ;  /* 0x0000020000007944 */ /* 0x000fea0003c00000 */
[----:B------:R-:W-:Y:S01]  /*6fa0*/  FADD.FTZ R213, R214, R213 ;  /* 0x000000d5d6d57221 */ /* 0x000fe20000010000 */
[----:B------:R-:W-:Y:S01]  /*6fb0*/  MOV R216, 0x1f ;  /* 0x0000001f00d87802 */ /* 0x000fe20000000f00 */
[----:B-1----:R-:W-:Y:S01]  /*6fc0*/  FADD.FTZ R123, R123, R122 ;  /* 0x0000007a7b7b7221 */ /* 0x002fe20000010000 */
[----:B------:R-:W-:Y:S01]  /*6fd0*/  HFMA2.MMA R122, -RZ, RZ, 0, 4.76837158203125e-07 ;  /* 0x00000008ff7a7435 */ /* 0x000fe200000001ff */
[----:B------:R-:W-:-:S02]  /*6fe0*/  MOV R215, 0xffffffff ;  /* 0xffffffff00d77802 */ /* 0x000fc40000000f00 */
[----:B------:R-:W-:Y:S02]  /*6ff0*/  MOV R85, R213 ;  /* 0x000000d500557202 */ /* 0x000fe40000000f00 */
[----:B------:R-:W-:Y:S02]  /*7000*/  MOV R84, 0x7020 ;  /* 0x0000702000547802 */ /* 0x000fe40000000f00 */
[----:B------:R-:W-:Y:S05]  /*7010*/  CALL.REL.NOINC `($__internal_65_$__cuda_sm70_shflsync_bfly_p) ;  /* 0x0000018000007944 */ /* 0x000fea0003c00000 */
[----:B-1----:R-:W-:Y:S01]  /*7020*/  MOV R214, R122 ;  /* 0x0000007a00d67202 */ /* 0x002fe20000000f00 */
[----:B------:R-:W-:Y:S01]  /*7030*/  HFMA2.MMA R122, -RZ, RZ, 0, 4.76837158203125e-07 ;  /* 0x00000008ff7a7435 */ /* 0x000fe200000001ff */
[----:B------:R-:W-:Y:S02]  /*7040*/  MOV R85, R123 ;  /* 0x0000007b00557202 */ /* 0x000fe40000000f00 */
[----:B------:R-:W-:Y:S02]  /*7050*/  MOV R216, 0x1f ;  /* 0x0000001f00d87802 */ /* 0x000fe40000000f00 */
[----:B------:R-:W-:Y:S02]  /*7060*/  MOV R215, 0xffffffff ;  /* 0xffffffff00d77802 */ /* 0x000fe40000000f00 */
[----:B------:R-:W-:-:S02]  /*7070*/  MOV R84, 0x7090 ;  /* 0x0000709000547802 */ /* 0x000fc40000000f00 */
[----:B------:R-:W-:Y:S05]  /*7080*/  CALL.REL.NOINC `($__internal_65_$__cuda_sm70_shflsync_bfly_p) ;  /* 0x0000011000007944 */ /* 0x000fea0003c00000 */
[----:B------:R-:W-:Y:S01]  /*7090*/  FADD.FTZ R213, R214, R213 ;  /* 0x000000d5d6d57221 */ /* 0x000fe20000010000 */
[----:B------:R-:W-:Y:S01]  /*70a0*/  MOV R216, 0x1f ;  /* 0x0000001f00d87802 */ /* 0x000fe20000000f00 */
[----:B-1----:R-:W-:Y:S01]  /*70b0*/  FADD.FTZ R123, R123, R122 ;  /* 0x0000007a7b7b7221 */ /* 0x002fe20000010000 */
[----:B------:R-:W-:Y:S01]  /*70c0*/  HFMA2.MMA R122, -RZ, RZ, 0, 9.5367431640625e-07 ;  /* 0x00000010ff7a7435 */ /* 0x000fe200000001ff */
[----:B------:R-:W-:-:S02]  /*70d0*/  MOV R215, 0xffffffff ;  /* 0xffffffff00d77802 */ /* 0x000fc40000000f00 */
[----:B------:R-:W-:Y:S02]  /*70e0*/  MOV R85, R213 ;  /* 0x000000d500557202 */ /* 0x000fe40000000f00 */
[----:B------:R-:W-:Y:S02]  /*70f0*/  MOV R84, 0x7110 ;  /* 0x0000711000547802 */ /* 0x000fe40000000f00 */
[----:B------:R-:W-:Y:S05]  /*7100*/  CALL.REL.NOINC `($__internal_65_$__cuda_sm70_shflsync_bfly_p) ;  /* 0x0000009000007944 */ /* 0x000fea0003c00000 */
[----:B-1----:R-:W-:Y:S01]  /*7110*/  MOV R214, R122 ;  /* 0x0000007a00d67202 */ /* 0x002fe20000000f00 */
[----:B------:R-:W-:Y:S01]  /*7120*/  HFMA2.MMA R122, -RZ, RZ, 0, 9.5367431640625e-07 ;  /* 0x00000010ff7a7435 */ /* 0x000fe200000001ff */
[----:B------:R-:W-:Y:S02]  /*7130*/  MOV R85, R123 ;  /* 0x0000007b00557202 */ /* 0x000fe40000000f00 */
[----:B------:R-:W-:Y:S02]  /*7140*/  MOV R216, 0x1f ;  /* 0x0000001f00d87802 */ /* 0x000fe40000000f00 */
[----:B------:R-:W-:Y:S02]  /*7150*/  MOV R215, 0xffffffff ;  /* 0xffffffff00d77802 */ /* 0x000fe40000000f00 */
[----:B------:R-:W-:-:S02]  /*7160*/  MOV R84, 0x7180 ;  /* 0x0000718000547802 */ /* 0x000fc40000000f00 */
[----:B------:R-:W-:Y:S05]  /*7170*/  CALL.REL.NOINC `($__internal_65_$__cuda_sm70_shflsync_bfly_p) ;  /* 0x0000002000007944 */ /* 0x000fea0003c00000 */
[----:B-1----:R-:W-:Y:S01]  /*7180*/  MOV R84, R122 ;  /* 0x0000007a00547202 */ /* 0x002fe20000000f00 */
[----:B------:R-:W-:Y:S05]  /*7190*/  BRA `(.L_x_5267) ;  /* 0xffffbeb000007947 */ /* 0x000fea000383ffff */
        .weak           $__internal_65_$__cuda_sm70_shflsync_bfly_p
        .type           $__internal_65_$__cuda_sm70_shflsync_bfly_p,@function
        .size           $__internal_65_$__cuda_sm70_shflsync_bfly_p,(.L_x_14947 - $__internal_65_$__cuda_sm70_shflsync_bfly_p)
$__internal_65_$__cuda_sm70_shflsync_bfly_p:
[----:B------:R-:W-:Y:S04]  /*71a0*/  WARPSYNC R215 ;  /* 0x000000d700007348 */ /* 0x000fe80003800000 */
[----:B------:R0:W1:Y:S02]  /*71b0*/  SHFL.BFLY PT, R122, R85, R122, R216 ;  /* 0x0c00007a557a7389 */ /* 0x00006400000e00d8 */
[----:B0-----:R-:W-:-:S06]  /*71c0*/  HFMA2.MMA R85, -RZ, RZ, 0, 0 ;  /* 0x00000000ff557435 */ /* 0x001fcc00000001ff */
[----:B------:R-:W-:Y:S05]  /*71d0*/  RET.REL.NODEC R84 `(_ZN10layer_norm13ln_bwd_kernelINS_13Kernel_traitsI13__nv_bfloat16S2_fS2_fjLj1280ELj1ELj4ELj1ELj16ENS_18Kernel_traits_baseILj1280ES2_S2_fS2_fjLj128EEEEELb0ELb1ELb0ELb1EEEvNS_9BwdParamsE) ;  /* 0xffff8e2054007950 */ /* 0x000fea0003c3ffff */
.L_x_5268:
        /* <DEDUP_REMOVED lines=10> */
.L_x_14947:


//--------------------- .text._ZN10layer_norm13ln_bwd_kernelINS_13Kernel_traitsI13__nv_bfloat16S2_fS2_fjLj1280ELj1ELj4ELj1ELj16ENS_18Kernel_traits_baseILj1280ES2_S2_fS2_fjLj128EEEEELb0ELb1ELb1ELb0EEEvNS_9BwdParamsE --------------------------
	.section	.text._ZN10layer_norm13ln_bwd_kernelINS_13Kernel_traitsI13__nv_bfloat16S2_fS2_fjLj1280ELj1ELj4ELj1ELj16ENS_18Kernel_traits_baseILj1280ES2_S2_fS2_fjLj128EEEEELb0ELb1ELb1ELb0EEEvNS_9BwdParamsE,"ax",@progbits
	.sectioninfo	@"SHI_REGISTERS=255"
	.align	128
        .global         _ZN10layer_norm13ln_bwd_kernelINS_13Kernel_traitsI13__nv_bfloat16S2_fS2_fjLj1280ELj1ELj4ELj1ELj16ENS_18Kernel_traits_baseILj1280ES2_S2_fS2_fjLj128EEEEELb0ELb1ELb1ELb0EEEvNS_9BwdParamsE
        .type           _ZN10layer_norm13ln_bwd_kernelINS_13Kernel_traitsI13__nv_bfloat16S2_fS2_fjLj1280ELj1ELj4ELj1ELj16ENS_18Kernel_traits_baseILj1280ES2_S2_fS2_fjLj128EEEEELb0ELb1ELb1ELb0EEEvNS_9BwdParamsE,@function
        .size           _ZN10layer_norm13ln_bwd_kernelINS_13Kernel_traitsI13__nv_bfloat16S2_fS2_fjLj1280ELj1ELj4ELj1ELj16ENS_18Kernel_traits_baseILj1280ES2_S2_fS2_fjLj128EEEEELb0ELb1ELb1ELb0EEEvNS_9BwdParamsE,(.L_x_14948 - _ZN10layer_norm13ln_bwd_kernelINS_13Kernel_traitsI13__nv_bfloat16S2_fS2_fjLj1280ELj1ELj4ELj1ELj16ENS_18Kernel_traits_baseILj1280ES2_S2_fS2_fjLj128EEEEELb0ELb1ELb1ELb0EEEvNS_9BwdParamsE)
        .other          _ZN10layer_norm13ln_bwd_kernelINS_13Kernel_traitsI13__nv_bfloat16S2_fS2_fjLj1280ELj1ELj4ELj1ELj16ENS_18Kernel_traits_baseILj1280ES2_S2_fS2_fjLj128EEEEELb0ELb1ELb1ELb0EEEvNS_9BwdParamsE,@"STO_CUDA_ENTRY STV_DEFAULT"
_ZN10layer_norm13ln_bwd_kernelINS_13Kernel_traitsI13__nv_bfloat16S2_fS2_fjLj1280ELj1ELj4ELj1ELj16ENS_18Kernel_traits_baseILj1280ES2_S2_fS2_fjLj128EEEEELb0ELb1ELb1ELb0EEEvNS_9BwdParamsE:
.text._ZN10layer_norm13ln_bwd_kernelINS_13Kernel_traitsI13__nv_bfloat16S2_fS2_fjLj1280ELj1ELj4ELj1ELj16ENS_18Kernel_traits_baseILj1280ES2_S2_fS2_fjLj128EEEEELb0ELb1ELb1ELb0EEEvNS_9BwdParamsE:
        /* <DEDUP_REMOVED lines=23> */
[CC--:B------:R-:W-:Y:S01]  /*0170*/  @P0 IMAD.WIDE.U32 R26, R32.reuse, R29.reuse, c[0x0][0x1b0] ;  /* 0x00006c00201a0625 */ /* 0x0c0fe200078e001d */
[----:B------:R-:W-:Y:S01]  /*0180*/  @P3 MOV R33, 0x10 ;  /* 0x0000001000213802 */ /* 0x000fe20000000f00 */
[----:B------:R-:W-:Y:S01]  /*0190*/  BSSY B0, `(.L_x_5269) ;  /* 0x0000755000007945 */ /* 0x000fe20003800000 */
[----:B------:R1:W5:Y:S01]  /*01a0*/  @P4 LDG.E.128 R20, [R24.64] ;  /* 0x0000000418144981 */ /* 0x000362000c1e1d00 */
[C---:B------:R-:W-:Y:S01]  /*01b0*/  @P0 IMAD.WIDE.U32 R28, R32.reuse, R29, c[0x0][0x1c8] ;  /* 0x00007200201c0625 */ /* 0x040fe200078e001d */
[----:B------:R-:W-:-:S02]  /*01c0*/  @P0 IADD3 R32, R32, 0x20, RZ ;  /* 0x0000002020200810 */ /* 0x000fc40007ffe0ff */
[----:B0-----:R-:W0:Y:S03]  /*01d0*/  S2R R3, SR_CTAID.X ;  /* 0x0000000000037919 */ /* 0x001e260000002500 */
        /* <DEDUP_REMOVED lines=14> */
[----:B------:R1:W5:Y:S03]  /*02c0*/  @P3 LDG.E.128 R68, [R30.64] ;  /* 0x000000041e443981 */ /* 0x000366000c1e1d00 */
[----:B0-----:R-:W-:Y:S01]  /*02d0*/  IMAD R2, R3, 0x4, R2 ;  /* 0x0000000403027824 */ /* 0x001fe200078e0202 */
[----:B------:R0:W5:Y:S04]  /*02e0*/  @P3 LDG.E.128 R4, [R32.64] ;  /* 0x0000000420043981 */ /* 0x000168000c1e1d00 */
[----:B------:R-:W-:Y:S01]  /*02f0*/  ISETP.GE.AND P3, PT, R2, c[0x0][0x164], PT ;  /* 0x0000590002007a0c */ /* 0x000fe20003f66270 */
[----:B------:R0:W5:Y:S01]  /*0300*/  @P2 LDG.E.128 R8, [R40.64] ;  /* 0x0000000428082981 */ /* 0x000162000c1e1d00 */
[----:B-1----:R-:W-:Y:S01]  /*0310*/  CS2R R24, SRZ ;  /* 0x0000000000187805 */ /* 0x002fe2000001ff00 */
[----:B--2---:R-:W-:Y:S01]  /*0320*/  CS2R R26, SRZ ;  /* 0x00000000001a7805 */ /* 0x004fe2000001ff00 */
        /* <DEDUP_REMOVED lines=62> */
[----:B------:R-:W-:Y:S01]  /*0710*/  STL [R1+0x1ac], R160 ;  /* 0x0001aca001007387 */ /* 0x000fe20000100800 */
[----:B------:R-:W-:-:S03]  /*0720*/  PRMT R156, RZ, 0x7610, R157 ;  /* 0x00007610ff9c7816 */ /* 0x000fc6000000009d */
[----:B------:R0:W-:Y:S04]  /*0730*/  STL [R1+0x1a8], R25 ;  /* 0x0001a81901007387 */ /* 0x0001e80000100800 */
        /* <DEDUP_REMOVED lines=77> */
[--C-:B------:R-:W-:Y:S02]  /*0c10*/  PRMT R20, RZ, 0x5410, R21.reuse ;  /* 0x00005410ff147816 */ /* 0x100fe40000000015 */
[----:B------:R-:W-:Y:S01]  /*0c20*/  PRMT R21, RZ, 0x7610, R21 ;  /* 0x00007610ff157816 */ /* 0x000fe20000000015 */
        /* <DEDUP_REMOVED lines=74> */
[----:B------:R2:W-:Y:S04]  /*10d0*/  STL [R1+0x70], R3 ;  /* 0x0000700301007387 */ /* 0x0005e80000100800 */
[----:B------:R2:W-:Y:S02]  /*10e0*/  STL [R1+0x74], R4 ;  /* 0x0000740401007387 */ /* 0x0005e40000100800 */
.L_x_5396:
[----:B------:R-:W-:-:S04]  /*10f0*/  IMAD.MOV.U32 R192, RZ, RZ, 0x4 ;  /* 0x00000004ffc07424 */ /* 0x000fc800078e00ff */
[----:B--2---:R-:W-:-:S05]  /*1100*/  IMAD.WIDE R4, R2, R192, c[0x0][0x1d8] ;  /* 0x0000760002047625 */ /* 0x004fca00078e02c0 */
[----:B------:R0:W2:Y:S02]  /*1110*/  LDG.E R194, [R4.64] ;  /* 0x0000000404c27981 */ /* 0x0000a4000c1e1900 */
[----:B0-----:R-:W-:-:S05]  /*1120*/  IMAD.WIDE R4, R2, R192, c[0x0][0x1a0] ;  /* 0x0000680002047625 */ /* 0x001fca00078e02c0 */
[----:B------:R0:W5:Y:S02]  /*1130*/  LDG.E R3, [R4.64] ;  /* 0x0000000404037981 */ /* 0x000164000c1e1900 */
[----:B0-----:R-:W-:-:S04]  /*1140*/  IMAD.WIDE R4, R2, R192, c[0x0][0x1a8] ;  /* 0x00006a0002047625 */ /* 0x001fc800078e02c0 */
[C---:B------:R-:W-:Y:S01]  /*1150*/  IMAD.WIDE R192, R2.reuse, R192, c[0x0][0x1d0] ;  /* 0x0000740002c07625 */ /* 0x040fe200078e02c0 */
[----:B------:R-:W0:Y:S04]  /*1160*/  S2R R195, SR_TID.X ;  /* 0x0000000000c37919 */ /* 0x000e280000002100 */
[----:B------:R1:W3:Y:S04]  /*1170*/  LDG.E R196, [R192.64] ;  /* 0x00000004c0c47981 */ /* 0x0002e8000c1e1900 */
[----:B------:R4:W5:Y:S02]  /*1180*/  LDG.E R4, [R4.64] ;  /* 0x0000000404047981 */ /* 0x000964000c1e1900 */
[----:B----4-:R-:W-:-:S05]  /*1190*/  IMAD R5, R2, c[0x0][0x168], RZ ;  /* 0x00005a0002057a24 */ /* 0x010fca00078e02ff */
[----:B-1----:R-:W-:-:S04]  /*11a0*/  SHF.R.S32.HI R192, RZ, 0x1f, R5 ;  /* 0x0000001fffc07819 */ /* 0x002fc80000011405 */
[----:B------:R-:W-:Y:S02]  /*11b0*/  LEA.HI R5, R192, R5, RZ, 0x3 ;  /* 0x00000005c0057211 */ /* 0x000fe400078f18ff */
[----:B0-----:R-:W-:Y:S02]  /*11c0*/  LOP3.LUT R192, R195, 0x1f, RZ, 0xc0, !PT ;  /* 0x0000001fc3c07812 */ /* 0x001fe400078ec0ff */
        /* <DEDUP_REMOVED lines=9> */
[----:B-----5:R-:W-:-:S11]  /*1260*/  IMAD.MOV.U32 R3, RZ, RZ, R5 ;  /* 0x000000ffff037224 */ /* 0x020fd600078e0005 */
[----:B------:R-:W-:Y:S05]  /*1270*/  @!P4 BRA `(.L_x_5274) ;  /* 0x000000600000c947 */ /* 0x000fea0003800000 */
[----:B------:R-:W-:-:S04]  /*1280*/  ISETP.NE.U32.AND P4, PT, RZ, c[0x0][0x218], PT ;  /* 0x00008600ff007a0c */ /* 0x000fc80003f85070 */
[----:B------:R-:W-:-:S13]  /*1290*/  ISETP.NE.AND.EX P4, PT, RZ, c[0x0][0x21c], PT, P4 ;  /* 0x00008700ff007a0c */ /* 0x000fda0003f85340 */
[----:B------:R-:W-:Y:S05]  /*12a0*/  @!P4 BRA `(.L_x_5275) ;  /* 0x000000200000c947 */ /* 0x000fea0003800000 */
[----:B------:R1:W5:Y:S04]  /*12b0*/  LDG.E.128 R144, [R218.64] ;  /* 0x00000004da907981 */ /* 0x000368000c1e1d00 */
[----:B------:R1:W5:Y:S02]  /*12c0*/  LDG.E.128 R148, [R218.64+0x10] ;  /* 0x00001004da947981 */ /* 0x000364000c1e1d00 */
.L_x_5275:
[----:B------:R-:W-:Y:S02]  /*12d0*/  IADD3 R3, R5, 0x20, RZ ;  /* 0x0000002005037810 */ /* 0x000fe40007ffe0ff */
.L_x_5274:
[----:B------:R-:W-:Y:S05]  /*12e0*/  BSYNC B2 ;  /* 0x0000000000027941 */ /* 0x000fea0003800000 */
.L_x_5273:
[----:B------:R-:W-:Y:S01]  /*12f0*/  BSSY B2, `(.L_x_5276) ;  /* 0x0000009000027945 */ /* 0x000fe20003800000 */
[----:B------:R-:W-:Y:S05]  /*1300*/  @!P0 BRA `(.L_x_5277) ;  /* 0x0000007000008947 */ /* 0x000fea0003800000 */
[----:B------:R-:W-:-:S04]  /*1310*/  ISETP.NE.U32.AND P4, PT, RZ, c[0x0][0x218], PT ;  /* 0x00008600ff007a0c */ /* 0x000fc80003f85070 */
[----:B------:R-:W-:-:S13]  /*1320*/  ISETP.NE.AND.EX P4, PT, RZ, c[0x0][0x21c], PT, P4 ;  /* 0x00008700ff007a0c */ /* 0x000fda0003f85340 */
[----:B------:R-:W-:Y:S05]  /*1330*/  @!P4 BRA `(.L_x_5278) ;  /* 0x000000300000c947 */ /* 0x000fea0003800000 */
[----:B------:R-:W-:-:S05]  /*1340*/  IMAD.WIDE.U32 R16, R3, R193, c[0x0][0x218] ;  /* 0x0000860003107625 */ /* 0x000fca00078e00c1 */
[----:B------:R2:W5:Y:S04]  /*1350*/  LDG.E.128 R20, [R16.64] ;  /* 0x0000000410147981 */ /* 0x000568000c1e1d00 */
[----:B--2---:R-:W5:Y:S02]  /*1360*/  LDG.E.128 R16, [R16.64+0x10] ;  /* 0x0000100410107981 */ /* 0x004f64000c1e1d00 */
.L_x_5278:
[----:B------:R-:W-:Y:S02]  /*1370*/  IADD3 R3, R3, 0x20, RZ ;  /* 0x0000002003037810 */ /* 0x000fe40007ffe0ff */
.L_x_5277:
[----:B------:R-:W-:Y:S05]  /*1380*/  BSYNC B2 ;  /* 0x0000000000027941 */ /* 0x000fea0003800000 */
.L_x_5276:
        /* <DEDUP_REMOVED lines=8> */
.L_x_5281:
[----:B------:R-:W-:Y:S02]  /*1410*/  IADD3 R3, R3, 0x20, RZ ;  /* 0x0000002003037810 */ /* 0x000fe40007ffe0ff */
.L_x_5280:
[----:B------:R-:W-:Y:S05]  /*1420*/  BSYNC B2 ;  /* 0x0000000000027941 */ /* 0x000fea0003800000 */
.L_x_5279:
        /* <DEDUP_REMOVED lines=8> */
.L_x_5284:
[----:B------:R-:W-:Y:S02]  /*14b0*/  IADD3 R3, R3, 0x20, RZ ;  /* 0x0000002003037810 */ /* 0x000fe40007ffe0ff */
.L_x_5283:
[----:B------:R-:W-:Y:S05]  /*14c0*/  BSYNC B2 ;  /* 0x0000000000027941 */ /* 0x000fea0003800000 */
.L_x_5282:
[----:B------:R-:W-:Y:S01]  /*14d0*/  ISETP.NE.U32.AND P4, PT, RZ, c[0x0][0x218], PT ;  /* 0x00008600ff007a0c */ /* 0x000fe20003f85070 */
[----:B------:R-:W-:-:S03]  /*14e0*/  CS2R R212, SRZ ;  /* 0x0000000000d47805 */ /* 0x000fc6000001ff00 */
[----:B------:R-:W-:-:S04]  /*14f0*/  ISETP.NE.AND.EX P4, PT, RZ, c[0x0][0x21c], PT, P4 ;  /* 0x00008700ff007a0c */ /* 0x000fc80003f85340 */
[----:B------:R-:W-:-:S13]  /*1500*/  ISETP.LT.U32.OR P4, PT, R0, 0xa0, !P4 ;  /* 0x000000a00000780c */ /* 0x000fda0006781470 */
[----:B------:R-:W-:Y:S05]  /*1510*/  @P4 BRA `(.L_x_5285) ;  /* 0x00001f6000004947 */ /* 0x000fea0003800000 */
[----:B------:R-:W-:-:S05]  /*1520*/  IMAD.WIDE.U32 R172, R3, R193, c[0x0][0x218] ;  /* 0x0000860003ac7625 */ /* 0x000fca00078e00c1 */
[----:B------:R2:W5:Y:S04]  /*1530*/  LDG.E.128 R168, [R172.64] ;  /* 0x00000004aca87981 */ /* 0x000568000c1e1d00 */
[----:B--2---:R-:W5:Y:S01]  /*1540*/  LDG.E.128 R172, [R172.64+0x10] ;  /* 0x00001004acac7981 */ /* 0x004f62000c1e1d00 */
[----:B------:R-:W-:Y:S05]  /*1550*/  BRA `(.L_x_5285) ;  /* 0x00001f2000007947 */ /* 0x000fea0003800000 */
.L_x_5272:
[----:B------:R-:W-:Y:S01]  /*1560*/  IADD3 R194, R194, -0x1, RZ ;  /* 0xffffffffc2c27810 */ /* 0x000fe20007ffe0ff */
        /* <DEDUP_REMOVED lines=9> */
[----:B0-----:R-:W-:Y:S01]  /*1600*/  IMAD.WIDE.U32 R196, R5, R193, c[0x0][0x188] ;  /* 0x0000620005c47625 */ /* 0x001fe200078e00c1 */
[----:B------:R-:W-:Y:S03]  /*1610*/  STL [R1+0x1b8], R6 ;  /* 0x0001b80601007387 */ /* 0x000fe60000100800 */
[----:B------:R-:W-:Y:S01]  /*1620*/  IMAD.MOV.U32 R200, RZ, RZ, 0x10 ;  /* 0x00000010ffc87424 */ /* 0x000fe200078e00ff */
[----:B------:R0:W2:Y:S01]  /*1630*/  LDG.E.128 R192, [R196.64] ;  /* 0x00000004c4c07981 */ /* 0x0000a2000c1e1d00 */
[----:B------:R-:W1:Y:S01]  /*1640*/  LDC.U8 R208, c[0x0][0x1f0] ;  /* 0x00007c00ffd07b82 */ /* 0x000e620000000000 */
[----:B------:R-:W-:Y:S01]  /*1650*/  ISETP.NE.U32.AND P4, PT, RZ, c[0x0][0x218], PT ;  /* 0x00008600ff007a0c */ /* 0x000fe20003f85070 */
[----:B------:R-:W-:Y:S01]  /*1660*/  IMAD.WIDE.U32 R200, R211, R200, c[0x0][0x208] ;  /* 0x00008200d3c87625 */ /* 0x000fe200078e00c8 */
[----:B------:R3:W-:Y:S02]  /*1670*/  STL [R1+0x1b4], R2 ;  /* 0x0001b40201007387 */ /* 0x0007e40000100800 */
[----:B------:R-:W-:-:S02]  /*1680*/  ISETP.NE.AND.EX P4, PT, RZ, c[0x0][0x21c], PT, P4 ;  /* 0x00008700ff007a0c */ /* 0x000fc40003f85340 */
[----:B------:R4:W-:Y:S04]  /*1690*/  STL [R1+0x1b0], R0 ;  /* 0x0001b00001007387 */ /* 0x0009e80000100800 */
[----:B0-----:R-:W4:Y:S04]  /*16a0*/  LDG.E.128 R196, [R196.64+0x10] ;  /* 0x00001004c4c47981 */ /* 0x001f28000c1e1d00 */
[----:B------:R-:W4:Y:S04]  /*16b0*/  LDG.E.128 R200, [R200.64] ;  /* 0x00000004c8c87981 */ /* 0x000f28000c1e1d00 */
[----:B------:R0:W5:Y:S04]  /*16c0*/  @P4 LDG.E.128 R144, [R218.64] ;  /* 0x00000004da904981 */ /* 0x000168000c1e1d00 */
[----:B------:R0:W5:Y:S01]  /*16d0*/  @P4 LDG.E.128 R148, [R218.64+0x10] ;  /* 0x00001004da944981 */ /* 0x000162000c1e1d00 */
[----:B-1----:R-:W-:-:S03]  /*16e0*/  ISETP.NE.AND P4, PT, R208, RZ, PT ;  /* 0x000000ffd000720c */ /* 0x002fc60003f85270 */
[----:B------:R-:W4:Y:S01]  /*16f0*/  LDL R213, [R1+0x1a0] ;  /* 0x0001a00001d57983 */ /* 0x000f220000100800 */
[----:B-----5:R-:W-:-:S05]  /*1700*/  FSEL R208, R3, RZ, !P4 ;  /* 0x000000ff03d07208 */ /* 0x020fca0006000000 */
[----:B--2---:R-:W-:-:S04]  /*1710*/  FADD.FTZ R194, -R208, R194 ;  /* 0x000000c2d0c27221 */ /* 0x004fc80000010100 */
[----:B---3--:R-:W-:Y:S02]  /*1720*/  FMUL.FTZ R2, R4, R194 ;  /* 0x000000c204027220 */ /* 0x008fe40000410000 */
[----:B------:R-:W2:Y:S01]  /*1730*/  LDL R194, [R1+0x1ac] ;  /* 0x0001ac0001c27983 */ /* 0x000ea20000100800 */
[C---:B------:R-:W-:Y:S02]  /*1740*/  FADD.FTZ R193, -R208.reuse, R193 ;  /* 0x000000c1d0c17221 */ /* 0x040fe40000010100 */
[C---:B------:R-:W-:Y:S02]  /*1750*/  FADD.FTZ R192, -R208.reuse, R192 ;  /* 0x000000c0d0c07221 */ /* 0x040fe40000010100 */
[C---:B------:R-:W-:Y:S02]  /*1760*/  FADD.FTZ R195, -R208.reuse, R195 ;  /* 0x000000c3d0c37221 */ /* 0x040fe40000010100 */
[C---:B----4-:R-:W-:Y:S02]  /*1770*/  FADD.FTZ R196, -R208.reuse, R196 ;  /* 0x000000c4d0c47221 */ /* 0x050fe40000010100 */
[----:B------:R-:W-:-:S02]  /*1780*/  FADD.FTZ R197, -R208, R197 ;  /* 0x000000c5d0c57221 */ /* 0x000fc40000010100 */
[----:B------:R-:W-:Y:S02]  /*1790*/  FMUL.FTZ R6, R4, R193 ;  /* 0x000000c104067220 */ /* 0x000fe40000410000 */
[C---:B------:R-:W-:Y:S01]  /*17a0*/  FADD.FTZ R198, -R208.reuse, R198 ;  /* 0x000000c6d0c67221 */ /* 0x040fe20000010100 */
[----:B------:R-:W3:Y:S01]  /*17b0*/  LDL R193, [R1+0x1a8] ;  /* 0x0001a80001c17983 */ /* 0x000ee20000100800 */
[----:B------:R-:W-:Y:S02]  /*17c0*/  FADD.FTZ R199, -R208, R199 ;  /* 0x000000c7d0c77221 */ /* 0x000fe40000010100 */
[C---:B------:R-:W-:Y:S02]  /*17d0*/  FMUL.FTZ R0, R4.reuse, R195 ;  /* 0x000000c304007220 */ /* 0x040fe40000410000 */
[C---:B------:R-:W-:Y:S02]  /*17e0*/  FMUL.FTZ R209, R4.reuse, R192 ;  /* 0x000000c004d17220 */ /* 0x040fe40000410000 */
[C---:B------:R-:W-:Y:S01]  /*17f0*/  FMUL.FTZ R196, R4.reuse, R196 ;  /* 0x000000c404c47220 */ /* 0x040fe20000410000 */
[----:B------:R-:W4:Y:S01]  /*1800*/  LDL R192, [R1+0x1a4] ;  /* 0x0001a40001c07983 */ /* 0x000f220000100800 */
[C---:B------:R-:W-:Y:S01]  /*1810*/  FMUL.FTZ R197, R4.reuse, R197 ;  /* 0x000000c504c57220 */ /* 0x040fe20000410000 */
[----:B------:R-:W-:Y:S01]  /*1820*/  PRMT R208, RZ, 0x5410, R200 ;  /* 0x00005410ffd07816 */ /* 0x000fe200000000c8 */
[C---:B------:R-:W-:Y:S01]  /*1830*/  FMUL.FTZ R198, R4.reuse, R198 ;  /* 0x000000c604c67220 */ /* 0x040fe20000410000 */
[----:B------:R1:W-:Y:S01]  /*1840*/  STL [R1+0x6c], R6 ;  /* 0x00006c0601007387 */ /* 0x0003e20000100800 */
[----:B0-----:R-:W-:-:S03]  /*1850*/  FMUL.FTZ R219, R4, R199 ;  /* 0x000000c704db7220 */ /* 0x001fc60000410000 */
[----:B------:R-:W-:Y:S01]  /*1860*/  STL [R1+0x68], R2 ;  /* 0x0000680201007387 */ /* 0x000fe20000100800 */
[----:B------:R-:W-:-:S03]  /*1870*/  FFMA.FTZ R24, R209, R208, R24 ;  /* 0x000000d0d1187223 */ /* 0x000fc60000010018 */
[----:B------:R-:W-:Y:S01]  /*1880*/  STL [R1+0x54], R0 ;  /* 0x0000540001007387 */ /* 0x000fe20000100800 */
[----:B------:R-:W-:-:S03]  /*1890*/  FADD.FTZ R60, R60, R208 ;  /* 0x000000d03c3c7221 */ /* 0x000fc60000010000 */
[----:B------:R-:W-:Y:S04]  /*18a0*/  STL [R1+0x40], R196 ;  /* 0x000040c401007387 */ /* 0x000fe80000100800 */
[----:B------:R-:W-:Y:S04]  /*18b0*/  STL [R1+0x28], R197 ;  /* 0x000028c501007387 */ /* 0x000fe80000100800 */
[----:B------:R-:W-:Y:S04]  /*18c0*/  STL [R1+0x20], R198 ;  /* 0x000020c601007387 */ /* 0x000fe80000100800 */
[----:B------:R-:W-:Y:S01]  /*18d0*/  STL [R1+0x18], R219 ;  /* 0x000018db01007387 */ /* 0x000fe20000100800 */
[----:B--2---:R-:W-:-:S03]  /*18e0*/  FMUL.FTZ R208, R194, R208 ;  /* 0x000000d0c2d07220 */ /* 0x004fc60000410000 */
[----:B------:R-:W2:Y:S01]  /*18f0*/  LDL R194, [R1+0x19c] ;  /* 0x00019c0001c27983 */ /* 0x000ea20000100800 */
[----:B------:R-:W-:Y:S02]  /*1900*/  PRMT R200, RZ, 0x7610, R200 ;  /* 0x00007610ffc87816 */ /* 0x000fe400000000c8 */
[--C-:B------:R-:W-:Y:S02]  /*1910*/  PRMT R210, RZ, 0x5410, R201.reuse ;  /* 0x00005410ffd27816 */ /* 0x100fe400000000c9 */
[----:B------:R-:W-:Y:S01]  /*1920*/  PRMT R201, RZ, 0x7610, R201 ;  /* 0x00007610ffc97816 */ /* 0x000fe200000000c9 */
[----:B------:R-:W-:Y:S02]  /*1930*/  FFMA.FTZ R25, R6, R200, R25 ;  /* 0x000000c806197223 */ /* 0x000fe40000010019 */
[----:B------:R-:W-:Y:S02]  /*1940*/  FFMA.FTZ R26, R2, R210, R26 ;  /* 0x000000d2021a7223 */ /* 0x000fe4000001001a */
[----:B------:R-:W-:-:S02]  /*1950*/  FADD.FTZ R62, R62, R210 ;  /* 0x000000d23e3e7221 */ /* 0x000fc40000010000 */
[----:B---3--:R-:W-:Y:S02]  /*1960*/  FMUL.FTZ R199, R193, R200 ;  /* 0x000000c8c1c77220 */ /* 0x008fe40000410000 */
[----:B------:R-:W-:Y:S01]  /*1970*/  FADD.FTZ R61, R61, R200 ;  /* 0x000000c83d3d7221 */ /* 0x000fe20000010000 */
[----:B------:R-:W-:Y:S01]  /*1980*/  PRMT R212, RZ, 0x5410, R202 ;  /* 0x00005410ffd47816 */ /* 0x000fe200000000ca */
[----:B------:R-:W-:Y:S01]  /*1990*/  FMUL.FTZ R200, R213, R201 ;  /* 0x000000c9d5c87220 */ /* 0x000fe20000410000 */
[----:B------:R2:W-:Y:S01]  /*19a0*/  STL [R1+0x3c], R199 ;  /* 0x00003cc701007387 */ /* 0x0005e20000100800 */
[----:B----4-:R-:W-:-:S03]  /*19b0*/  FMUL.FTZ R210, R192, R210 ;  /* 0x000000d2c0d27220 */ /* 0x010fc60000410000 */
[----:B------:R-:W3:Y:S01]  /*19c0*/  LDL R195, [R1+0x198] ;  /* 0x0001980001c37983 */ /* 0x000ee20000100800 */
[----:B------:R-:W-:Y:S02]  /*19d0*/  FADD.FTZ R213, RZ, R208 ;  /* 0x000000d0ffd57221 */ /* 0x000fe40000010000 */
[----:B------:R-:W-:Y:S01]  /*19e0*/  FFMA.FTZ R192, R209, R208, RZ ;  /* 0x000000d0d1c07223 */ /* 0x000fe200000100ff */
[----:B------:R0:W-:Y:S01]  /*19f0*/  STL [R1+0x34], R210 ;  /* 0x000034d201007387 */ /* 0x0001e20000100800 */
[----:B------:R-:W-:Y:S02]  /*1a00*/  FADD.FTZ R213, R213, R199 ;  /* 0x000000c7d5d57221 */ /* 0x000fe40000010000 */
[----:B------:R-:W-:Y:S01]  /*1a10*/  FFMA.FTZ R192, R6, R199, R192 ;  /* 0x000000c706c07223 */ /* 0x000fe200000100c0 */
[----:B------:R-:W4:Y:S04]  /*1a20*/  LDL R193, [R1+0x194] ;  /* 0x0001940001c17983 */ /* 0x000f280000100800 */
[----:B------:R0:W-:Y:S04]  /*1a30*/  STL [R1+0x30], R200 ;  /* 0x000030c801007387 */ /* 0x0001e80000100800 */
[----:B-1----:R1:W5:Y:S01]  /*1a40*/  LDL.LU R6, [R1+0x1b8] ;  /* 0x0001b80001067983 */ /* 0x0023620000300800 */
[----:B--2---:R-:W-:-:S03]  /*1a50*/  FMUL.FTZ R199, R194, R212 ;  /* 0x000000d4c2c77220 */ /* 0x004fc60000410000 */
[----:B------:R-:W2:Y:S01]  /*1a60*/  LDL R194, [R1+0x190] ;  /* 0x0001900001c27983 */ /* 0x000ea20000100800 */
[----:B------:R-:W-:Y:S02]  /*1a70*/  PRMT R202, RZ, 0x7610, R202 ;  /* 0x00007610ffca7816 */ /* 0x000fe400000000ca */
[--C-:B------:R-:W-:Y:S01]  /*1a80*/  PRMT R218, RZ, 0x5410, R203.reuse ;  /* 0x00005410ffda7816 */ /* 0x100fe200000000cb */
[----:B------:R-:W-:Y:S01]  /*1a90*/  FADD.FTZ R64, R64, R212 ;  /* 0x000000d440407221 */ /* 0x000fe20000010000 */
[----:B------:R-:W-:Y:S01]  /*1aa0*/  PRMT R203, RZ, 0x7610, R203 ;  /* 0x00007610ffcb7816 */ /* 0x000fe200000000cb */
[----:B------:R-:W-:Y:S02]  /*1ab0*/  FFMA.FTZ R28, R196, R212, R28 ;  /* 0x000000d4c41c7223 */ /* 0x000fe4000001001c */
[----:B------:R-:W-:Y:S01]  /*1ac0*/  FFMA.FTZ R212, R2, R210, R192 ;  /* 0x000000d202d47223 */ /* 0x000fe200000100c0 */
[----:B------:R1:W-:Y:S01]  /*1ad0*/  STL [R1+0x2c], R199 ;  /* 0x00002cc701007387 */ /* 0x0003e20000100800 */
[----:B------:R-:W-:-:S02]  /*1ae0*/  FFMA.FTZ R27, R0, R201, R27 ;  /* 0x000000c9001b7223 */ /* 0x000fc4000001001b */
[----:B------:R-:W-:Y:S01]  /*1af0*/  FFMA.FTZ R212, R0, R200, R212 ;  /* 0x000000c800d47223 */ /* 0x000fe200000100d4 */
[----:B------:R1:W5:Y:S01]  /*1b00*/  LDL.LU R2, [R1+0x1b4] ;  /* 0x0001b40001027983 */ /* 0x0003620000300800 */
[----:B------:R-:W-:-:S03]  /*1b10*/  FADD.FTZ R213, R213, R210 ;  /* 0x000000d2d5d57221 */ /* 0x000fc60000010000 */
[----:B------:R1:W5:Y:S01]  /*1b20*/  LDL.LU R0, [R1+0x1b0] ;  /* 0x0001b00001007983 */ /* 0x0003620000300800 */
[----:B---3--:R-:W-:Y:S02]  /*1b30*/  FMUL.FTZ R195, R195, R202 ;  /* 0x000000cac3c37220 */ /* 0x008fe40000410000 */
[----:B----4-:R-:W-:-:S03]  /*1b40*/  FMUL.FTZ R193, R193, R218 ;  /* 0x000000dac1c17220 */ /* 0x010fc60000410000 */
[----:B------:R1:W-:Y:S04]  /*1b50*/  STL [R1+0x24], R195 ;  /* 0x000024c301007387 */ /* 0x0003e80000100800 */
[----:B------:R1:W-:Y:S01]  /*1b60*/  STL [R1+0x1c], R193 ;  /* 0x00001cc101007387 */ /* 0x0003e20000100800 */
[----:B------:R-:W-:Y:S02]  /*1b70*/  FADD.FTZ R213, R213, R200 ;  /* 0x000000c8d5d57221 */ /* 0x000fe40000010000 */
[----:B------:R-:W-:Y:S02]  /*1b80*/  FFMA.FTZ R212, R196, R199, R212 ;  /* 0x000000c7c4d47223 */ /* 0x000fe400000100d4 */
[----:B------:R-:W-:Y:S02]  /*1b90*/  FADD.FTZ R213, R213, R199 ;  /* 0x000000c7d5d57221 */ /* 0x000fe40000010000 */
[----:B------:R-:W-:-:S02]  /*1ba0*/  FFMA.FTZ R212, R197, R195, R212 ;  /* 0x000000c3c5d47223 */ /* 0x000fc400000100d4 */
[----:B------:R-:W-:Y:S02]  /*1bb0*/  FADD.FTZ R213, R213, R195 ;  /* 0x000000c3d5d57221 */ /* 0x000fe40000010000 */
[----:B------:R-:W-:Y:S02]  /*1bc0*/  FFMA.FTZ R212, R198, R193, R212 ;  /* 0x000000c1c6d47223 */ /* 0x000fe400000100d4 */
[----:B------:R-:W-:Y:S01]  /*1bd0*/  FADD.FTZ R213, R213, R193 ;  /* 0x000000c1d5d57221 */ /* 0x000fe20000010000 */
[----:B------:R-:W-:Y:S01]  /*1be0*/  IADD3 R211, R211, 0x20, RZ ;  /* 0x00000020d3d37810 */ /* 0x000fe20007ffe0ff */
[----:B------:R-:W-:Y:S01]  /*1bf0*/  FADD.FTZ R63, R63, R201 ;  /* 0x000000c93f3f7221 */ /* 0x000fe20000010000 */
[----:B0-----:R-:W-:Y:S01]  /*1c00*/  IADD3 R210, R5, 0x20, RZ ;  /* 0x0000002005d27810 */ /* 0x001fe20007ffe0ff */
[----:B------:R-:W-:Y:S02]  /*1c10*/  FADD.FTZ R65, R65, R202 ;  /* 0x000000ca41417221 */ /* 0x000fe40000010000 */
[----:B------:R-:W-:-:S02]  /*1c20*/  FFMA.FTZ R29, R197, R202, R29 ;  /* 0x000000cac51d7223 */ /* 0x000fc4000001001d */
[----:B------:R-:W-:Y:S02]  /*1c30*/  FADD.FTZ R66, R66, R218 ;  /* 0x000000da42427221 */ /* 0x000fe40000010000 */
[----:B------:R-:W-:Y:S02]  /*1c40*/  FFMA.FTZ R30, R198, R218, R30 ;  /* 0x000000dac61e7223 */ /* 0x000fe4000001001e */
[----:B------:R-:W-:Y:S02]  /*1c50*/  FADD.FTZ R67, R67, R203 ;  /* 0x000000cb43437221 */ /* 0x000fe40000010000 */
[-C--:B------:R-:W-:Y:S02]  /*1c60*/  FFMA.FTZ R31, R219, R203.reuse, R31 ;  /* 0x000000cbdb1f7223 */ /* 0x080fe4000001001f */
[----:B--2---:R-:W-:-:S05]  /*1c70*/  FMUL.FTZ R192, R194, R203 ;  /* 0x000000cbc2c07220 */ /* 0x004fca0000410000 */
[----:B------:R1:W-:Y:S01]  /*1c80*/  STL [R1+0x14], R192 ;  /* 0x000014c001007387 */ /* 0x0003e20000100800 */
[----:B------:R-:W-:Y:S02]  /*1c90*/  FADD.FTZ R213, R213, R192 ;  /* 0x000000c0d5d57221 */ /* 0x000fe40000010000 */
[----:B------:R-:W-:Y:S02]  /*1ca0*/  FFMA.FTZ R212, R219, R192, R212 ;  /* 0x000000c0dbd47223 */ /* 0x000fe400000100d4 */
.L_x_5287:
[----:B------:R-:W-:Y:S05]  /*1cb0*/  BSYNC B2 ;  /* 0x0000000000027941 */ /* 0x000fea0003800000 */
.L_x_5286:
[----:B------:R-:W-:Y:S01]  /*1cc0*/  BSSY B2, `(.L_x_5288) ;  /* 0x0000064000027945 */ /* 0x000fe20003800000 */
[----:B------:R-:W-:Y:S05]  /*1cd0*/  @!P0 BRA `(.L_x_5289) ;  /* 0x0000062000008947 */ /* 0x000fea0003800000 */
[----:B------:R-:W-:Y:S01]  /*1ce0*/  HFMA2.MMA R218, -RZ, RZ, 0, 1.9073486328125e-06 ;  /* 0x00000020ffda7435 */ /* 0x000fe200000001ff */
[----:B------:R-:W-:Y:S01]  /*1cf0*/  IMAD.MOV.U32 R200, RZ, RZ, 0x10 ;  /* 0x00000010ffc87424 */ /* 0x000fe200078e00ff */
[----:B------:R-:W2:Y:S01]  /*1d00*/  LDC.U8 R244, c[0x0][0x1f0] ;  /* 0x00007c00fff47b82 */ /* 0x000ea20000000000 */
[----:B------:R-:W-:Y:S01]  /*1d10*/  ISETP.NE.U32.AND P4, PT, RZ, c[0x0][0x218], PT ;  /* 0x00008600ff007a0c */ /* 0x000fe20003f85070 */
[----:B-----5:R3:W-:Y:S01]  /*1d20*/  STL [R1+0x1b0], R0 ;  /* 0x0001b00001007387 */ /* 0x0207e20000100800 */
[----:B------:R-:W-:-:S05]  /*1d30*/  IMAD.WIDE.U32 R200, R211, R200, c[0x0][0x208] ;  /* 0x00008200d3c87625 */ /* 0x000fca00078e00c8 */
[CC--:B0-----:R-:W-:Y:S01]  /*1d40*/  IMAD.WIDE.U32 R196, R210.reuse, R218.reuse, c[0x0][0x188] ;  /* 0x00006200d2c47625 */ /* 0x0c1fe200078e00da */
[----:B------:R-:W-:Y:S01]  /*1d50*/  ISETP.NE.AND.EX P4, PT, RZ, c[0x0][0x21c], PT, P4 ;  /* 0x00008700ff007a0c */ /* 0x000fe20003f85340 */
[----:B------:R-:W4:Y:S04]  /*1d60*/  LDG.E.128 R200, [R200.64] ;  /* 0x00000004c8c87981 */ /* 0x000f28000c1e1d00 */
[----:B-1----:R0:W3:Y:S04]  /*1d70*/  LDG.E.128 R192, [R196.64] ;  /* 0x00000004c4c07981 */ /* 0x0020e8000c1e1d00 */
[----:B------:R-:W4:Y:S04]  /*1d80*/  LDL R252, [R1+0x180] ;  /* 0x0001800001fc7983 */ /* 0x000f280000100800 */
[----:B------:R-:W-:Y:S01]  /*1d90*/  @P4 IMAD.WIDE.U32 R218, R210, R218, c[0x0][0x218] ;  /* 0x00008600d2da4625 */ /* 0x000fe200078e00da */
[----:B0-----:R-:W4:Y:S04]  /*1da0*/  LDG.E.128 R196, [R196.64+0x10] ;  /* 0x00001004c4c47981 */ /* 0x001f28000c1e1d00 */
[----:B------:R0:W5:Y:S04]  /*1db0*/  @P4 LDG.E.128 R20, [R218.64] ;  /* 0x00000004da144981 */ /* 0x000168000c1e1d00 */
[----:B------:R0:W5:Y:S01]  /*1dc0*/  @P4 LDG.E.128 R16, [R218.64+0x10] ;  /* 0x00001004da104981 */ /* 0x000162000c1e1d00 */
[----:B--2---:R-:W-:-:S04]  /*1dd0*/  ISETP.NE.AND P4, PT, R244, RZ, PT ;  /* 0x000000fff400720c */ /* 0x004fc80003f85270 */
[----:B0-----:R-:W-:-:S05]  /*1de0*/  FSEL R218, R3, RZ, !P4 ;  /* 0x000000ff03da7208 */ /* 0x001fca0006000000 */
[C---:B---3--:R-:W-:Y:S02]  /*1df0*/  FADD.FTZ R192, -R218.reuse, R192 ;  /* 0x000000c0dac07221 */ /* 0x048fe40000010100 */
[C---:B------:R-:W-:Y:S02]  /*1e00*/  FADD.FTZ R193, -R218.reuse, R193 ;  /* 0x000000c1dac17221 */ /* 0x040fe40000010100 */
[----:B------:R-:W-:Y:S02]  /*1e10*/  FADD.FTZ R195, -R218, R195 ;  /* 0x000000c3dac37221 */ /* 0x000fe40000010100 */
[C---:B------:R-:W-:Y:S02]  /*1e20*/  FMUL.FTZ R0, R4.reuse, R192 ;  /* 0x000000c004007220 */ /* 0x040fe40000410000 */
[----:B------:R-:W-:Y:S02]  /*1e30*/  FMUL.FTZ R192, R4, R193 ;  /* 0x000000c104c07220 */ /* 0x000fe40000410000 */
[----:B------:R-:W2:Y:S01]  /*1e40*/  LDL R193, [R1+0x18c] ;  /* 0x00018c0001c17983 */ /* 0x000ea20000100800 */
[----:B------:R-:W-:-:S02]  /*1e50*/  FADD.FTZ R194, -R218, R194 ;  /* 0x000000c2dac27221 */ /* 0x000fc40000010100 */
[C---:B------:R-:W-:Y:S02]  /*1e60*/  FMUL.FTZ R244, R4.reuse, R195 ;  /* 0x000000c304f47220 */ /* 0x040fe40000410000 */
[----:B------:R-:W3:Y:S01]  /*1e70*/  LDL R195, [R1+0x188] ;  /* 0x0001880001c37983 */ /* 0x000ee20000100800 */
[----:B------:R-:W-:-:S03]  /*1e80*/  FMUL.FTZ R248, R4, R194 ;  /* 0x000000c204f87220 */ /* 0x000fc60000410000 */
[----:B------:R-:W3:Y:S01]  /*1e90*/  LDL R194, [R1+0x184] ;  /* 0x0001840001c27983 */ /* 0x000ee20000100800 */
[C---:B----4-:R-:W-:Y:S02]  /*1ea0*/  FADD.FTZ R196, -R218.reuse, R196 ;  /* 0x000000c4dac47221 */ /* 0x050fe40000010100 */
[C---:B------:R-:W-:Y:S02]  /*1eb0*/  FADD.FTZ R197, -R218.reuse, R197 ;  /* 0x000000c5dac57221 */ /* 0x040fe40000010100 */
[C---:B------:R-:W-:Y:S02]  /*1ec0*/  FADD.FTZ R198, -R218.reuse, R198 ;  /* 0x000000c6dac67221 */ /* 0x040fe40000010100 */
[----:B------:R-:W-:Y:S01]  /*1ed0*/  FADD.FTZ R199, -R218, R199 ;  /* 0x000000c7dac77221 */ /* 0x000fe20000010100 */
[--C-:B------:R-:W-:Y:S02]  /*1ee0*/  PRMT R218, RZ, 0x5410, R200.reuse ;  /* 0x00005410ffda7816 */ /* 0x100fe400000000c8 */
[----:B------:R-:W-:Y:S01]  /*1ef0*/  PRMT R200, RZ, 0x7610, R200 ;  /* 0x00007610ffc87816 */ /* 0x000fe200000000c8 */
[----:B------:R0:W-:Y:S01]  /*1f00*/  STL [R1+0x64], R0 ;  /* 0x0000640001007387 */ /* 0x0001e20000100800 */
[----:B------:R-:W-:Y:S01]  /*1f10*/  PRMT R219, RZ, 0x5410, R201 ;  /* 0x00005410ffdb7816 */ /* 0x000fe200000000c9 */
[----:B------:R-:W-:-:S02]  /*1f20*/  FMUL.FTZ R249, R4, R197 ;  /* 0x000000c504f97220 */ /* 0x000fc40000410000 */
[----:B------:R-:W-:Y:S01]  /*1f30*/  STL [R1+0x50], R192 ;  /* 0x000050c001007387 */ /* 0x000fe20000100800 */
[----:B------:R-:W-:-:S03]  /*1f40*/  FMUL.FTZ R251, R4, R196 ;  /* 0x000000c404fb7220 */ /* 0x000fc60000410000 */
[----:B------:R-:W-:Y:S04]  /*1f50*/  STL [R1+0x8], R248 ;  /* 0x000008f801007387 */ /* 0x000fe80000100800 */
[----:B------:R-:W-:Y:S01]  /*1f60*/  STL [R1], R244 ;  /* 0x000000f401007387 */ /* 0x000fe20000100800 */
[----:B------:R-:W-:Y:S02]  /*1f70*/  FFMA.FTZ R180, R0, R218, R180 ;  /* 0x000000da00b47223 */ /* 0x000fe400000100b4 */
[----:B------:R-:W-:Y:S02]  /*1f80*/  FFMA.FTZ R181, R192, R200, R181 ;  /* 0x000000c8c0b57223 */ /* 0x000fe400000100b5 */
[----:B--2---:R-:W-:Y:S02]  /*1f90*/  FMUL.FTZ R193, R193, R218 ;  /* 0x000000dac1c17220 */ /* 0x004fe40000410000 */
[----:B---3--:R-:W-:-:S03]  /*1fa0*/  FMUL.FTZ R197, R195, R200 ;  /* 0x000000c8c3c57220 */ /* 0x008fc60000410000 */
[----:B------:R1:W-:Y:S01]  /*1fb0*/  STL [R1+0x10], R193 ;  /* 0x000010c101007387 */ /* 0x0003e20000100800 */
[----:B------:R-:W-:-:S03]  /*1fc0*/  FMUL.FTZ R195, R194, R219 ;  /* 0x000000dbc2c37220 */ /* 0x000fc60000410000 */
[----:B------:R-:W2:Y:S01]  /*1fd0*/  LDL R196, [R1+0x17c] ;  /* 0x00017c0001c47983 */ /* 0x000ea20000100800 */
[----:B------:R-:W-:-:S03]  /*1fe0*/  FFMA.FTZ R212, R0, R193, R212 ;  /* 0x000000c100d47223 */ /* 0x000fc600000100d4 */
[----:B------:R3:W-:Y:S01]  /*1ff0*/  STL [R1+0xc], R197 ;  /* 0x00000cc501007387 */ /* 0x0007e20000100800 */
[----:B------:R-:W-:-:S03]  /*2000*/  FADD.FTZ R213, R213, R193 ;  /* 0x000000c1d5d57221 */ /* 0x000fc60000010000 */
[----:B------:R-:W4:Y:S04]  /*2010*/  LDL R194, [R1+0x178] ;  /* 0x0001780001c27983 */ /* 0x000f280000100800 */
[----:B------:R3:W-:Y:S04]  /*2020*/  STL [R1+0x4], R195 ;  /* 0x000004c301007387 */ /* 0x0007e80000100800 */
[----:B0-----:R3:W5:Y:S01]  /*2030*/  LDL.LU R0, [R1+0x1b0] ;  /* 0x0001b00001007983 */ /* 0x0017620000300800 */
[----:B------:R-:W-:-:S03]  /*2040*/  FFMA.FTZ R212, R192, R197, R212 ;  /* 0x000000c5c0d47223 */ /* 0x000fc600000100d4 */
[----:B-1----:R-:W3:Y:S04]  /*2050*/  LDL R193, [R1+0x174] ;  /* 0x0001740001c17983 */ /* 0x002ee80000100800 */
[----:B------:R-:W3:Y:S01]  /*2060*/  LDL R192, [R1+0x170] ;  /* 0x0001700001c07983 */ /* 0x000ee20000100800 */
[----:B------:R-:W-:Y:S01]  /*2070*/  PRMT R201, RZ, 0x7610, R201 ;  /* 0x00007610ffc97816 */ /* 0x000fe200000000c9 */
[----:B------:R-:W-:Y:S01]  /*2080*/  FADD.FTZ R213, R213, R197 ;  /* 0x000000c5d5d57221 */ /* 0x000fe20000010000 */
[----:B------:R-:W-:Y:S01]  /*2090*/  PRMT R250, RZ, 0x5410, R202 ;  /* 0x00005410fffa7816 */ /* 0x000fe200000000ca */
[----:B------:R-:W-:Y:S02]  /*20a0*/  FFMA.FTZ R212, R248, R195, R212 ;  /* 0x000000c3f8d47223 */ /* 0x000fe400000100d4 */
[----:B------:R-:W-:-:S02]  /*20b0*/  FMUL.FTZ R252, R252, R201 ;  /* 0x000000c9fcfc7220 */ /* 0x000fc40000410000 */
[----:B------:R-:W-:Y:S01]  /*20c0*/  FADD.FTZ R213, R213, R195 ;  /* 0x000000c3d5d57221 */ /* 0x000fe20000010000 */
[----:B------:R-:W-:Y:S01]  /*20d0*/  PRMT R202, RZ, 0x7610, R202 ;  /* 0x00007610ffca7816 */ /* 0x000fe200000000ca */
[----:B------:R-:W-:Y:S02]  /*20e0*/  FADD.FTZ R72, R72, R250 ;  /* 0x000000fa48487221 */ /* 0x000fe40000010000 */
[----:B------:R-:W-:Y:S02]  /*20f0*/  FFMA.FTZ R76, R251, R250, R76 ;  /* 0x000000fafb4c7223 */ /* 0x000fe4000001004c */
[----:B------:R-:W-:Y:S02]  /*2100*/  FADD.FTZ R213, R213, R252 ;  /* 0x000000fcd5d57221 */ /* 0x000fe40000010000 */
[----:B------:R-:W-:Y:S01]  /*2110*/  FFMA.FTZ R212, R244, R252, R212 ;  /* 0x000000fcf4d47223 */ /* 0x000fe200000100d4 */
[----:B------:R-:W-:Y:S01]  /*2120*/  PRMT R246, RZ, 0x5410, R203 ;  /* 0x00005410fff67816 */ /* 0x000fe200000000cb */
[----:B------:R-:W-:-:S02]  /*2130*/  FMUL.FTZ R247, R4, R198 ;  /* 0x000000c604f77220 */ /* 0x000fc40000410000 */
[----:B------:R-:W-:Y:S01]  /*2140*/  FFMA.FTZ R182, R248, R219, R182 ;  /* 0x000000dbf8b67223 */ /* 0x000fe200000100b6 */
[----:B------:R-:W-:Y:S01]  /*2150*/  PRMT R203, RZ, 0x7610, R203 ;  /* 0x00007610ffcb7816 */ /* 0x000fe200000000cb */
[----:B------:R-:W-:Y:S02]  /*2160*/  FADD.FTZ R74, R74, R246 ;  /* 0x000000f64a4a7221 */ /* 0x000fe40000010000 */
[----:B------:R-:W-:Y:S02]  /*2170*/  FFMA.FTZ R78, R247, R246, R78 ;  /* 0x000000f6f74e7223 */ /* 0x000fe4000001004e */
[----:B------:R-:W-:Y:S02]  /*2180*/  FFMA.FTZ R183, R244, R201, R183 ;  /* 0x000000c9f4b77223 */ /* 0x000fe400000100b7 */
[----:B------:R-:W-:Y:S01]  /*2190*/  FMUL.FTZ R245, R4, R199 ;  /* 0x000000c704f57220 */ /* 0x000fe20000410000 */
[----:B------:R-:W-:Y:S01]  /*21a0*/  IADD3 R211, R211, 0x20, RZ ;  /* 0x00000020d3d37810 */ /* 0x000fe20007ffe0ff */
[----:B------:R-:W-:Y:S01]  /*21b0*/  FADD.FTZ R32, R32, R218 ;  /* 0x000000da20207221 */ /* 0x000fe20000010000 */
[----:B------:R-:W-:Y:S01]  /*21c0*/  IADD3 R210, R210, 0x20, RZ ;  /* 0x00000020d2d27810 */ /* 0x000fe20007ffe0ff */
[----:B------:R-:W-:-:S02]  /*21d0*/  FADD.FTZ R33, R33, R200 ;  /* 0x000000c821217221 */ /* 0x000fc40000010000 */
[----:B------:R-:W-:Y:S02]  /*21e0*/  FADD.FTZ R34, R34, R219 ;  /* 0x000000db22227221 */ /* 0x000fe40000010000 */
[----:B------:R-:W-:Y:S02]  /*21f0*/  FADD.FTZ R35, R35, R201 ;  /* 0x000000c923237221 */ /* 0x000fe40000010000 */
[----:B------:R-:W-:Y:S02]  /*2200*/  FADD.FTZ R73, R73, R202 ;  /* 0x000000ca49497221 */ /* 0x000fe40000010000 */
        /* <DEDUP_REMOVED lines=9> */
[----:B---3--:R-:W-:Y:S02]  /*22a0*/  FMUL.FTZ R246, R193, R246 ;  /* 0x000000f6c1f67220 */ /* 0x008fe40000410000 */
[----:B------:R-:W-:Y:S02]  /*22b0*/  FMUL.FTZ R244, R192, R203 ;  /* 0x000000cbc0f47220 */ /* 0x000fe40000410000 */
[----:B------:R-:W-:Y:S02]  /*22c0*/  FADD.FTZ R213, R213, R246 ;  /* 0x000000f6d5d57221 */ /* 0x000fe40000010000 */
[----:B------:R-:W-:-:S02]  /*22d0*/  FFMA.FTZ R212, R247, R246, R212 ;  /* 0x000000f6f7d47223 */ /* 0x000fc400000100d4 */
[----:B------:R-:W-:Y:S02]  /*22e0*/  FADD.FTZ R213, R213, R244 ;  /* 0x000000f4d5d57221 */ /* 0x000fe40000010000 */
[----:B------:R-:W-:Y:S02]  /*22f0*/  FFMA.FTZ R212, R245, R244, R212 ;  /* 0x000000f4f5d47223 */ /* 0x000fe400000100d4 */
.L_x_5289:
[----:B------:R-:W-:Y:S05]  /*2300*/  BSYNC B2 ;  /* 0x0000000000027941 */ /* 0x000fea0003800000 */
.L_x_5288:
[----:B------:R-:W-:Y:S01]  /*2310*/  BSSY B2, `(.L_x_5290) ;  /* 0x000005d000027945 */ /* 0x000fe20003800000 */
[----:B------:R-:W-:Y:S05]  /*2320*/  @!P1 BRA `(.L_x_5291) ;  /* 0x000005b000009947 */ /* 0x000fea0003800000 */
[----:B------:R-:W-:Y:S01]  /*2330*/  HFMA2.MMA R200, -RZ, RZ, 0, 1.9073486328125e-06 ;  /* 0x00000020ffc87435 */ /* 0x000fe200000001ff */
[----:B------:R-:W2:Y:S01]  /*2340*/  LDC.U8 R202, c[0x0][0x1f0] ;  /* 0x00007c00ffca7b82 */ /* 0x000ea20000000000 */
[----:B------:R-:W-:Y:S01]  /*2350*/  ISETP.NE.U32.AND P4, PT, RZ, c[0x0][0x218], PT ;  /* 0x00008600ff007a0c */ /* 0x000fe20003f85070 */
[----:B0-----:R-:W-:Y:S01]  /*2360*/  IMAD.MOV.U32 R196, RZ, RZ, 0x10 ;  /* 0x00000010ffc47424 */ /* 0x001fe200078e00ff */
[----:B------:R-:W3:Y:S04]  /*2370*/  LDL R242, [R1+0x168] ;  /* 0x0001680001f27983 */ /* 0x000ee80000100800 */
[----:B------:R-:W4:Y:S02]  /*2380*/  LDL R240, [R1+0x160] ;  /* 0x0001600001f07983 */ /* 0x000f240000100800 */
[----:B-1----:R-:W-:Y:S01]  /*2390*/  IMAD.WIDE.U32 R192, R210, R200, c[0x0][0x188] ;  /* 0x00006200d2c07625 */ /* 0x002fe200078e00c8 */
[----:B------:R-:W-:Y:S01]  /*23a0*/  ISETP.NE.AND.EX P4, PT, RZ, c[0x0][0x21c], PT, P4 ;  /* 0x00008700ff007a0c */ /* 0x000fe20003f85340 */
[----:B------:R-:W3:Y:S02]  /*23b0*/  LDL R219, [R1+0x15c] ;  /* 0x00015c0001db7983 */ /* 0x000ee40000100800 */
[----:B------:R-:W-:-:S02]  /*23c0*/  IMAD.WIDE.U32 R196, R211, R196, c[0x0][0x208] ;  /* 0x00008200d3c47625 */ /* 0x000fc400078e00c4 */
[----:B------:R0:W3:Y:S04]  /*23d0*/  LDG.E.128 R12, [R192.64] ;  /* 0x00000004c00c7981 */ /* 0x0000e8000c1e1d00 */
[----:B------:R-:W4:Y:S04]  /*23e0*/  LDG.E.128 R196, [R196.64] ;  /* 0x00000004c4c47981 */ /* 0x000f28000c1e1d00 */
[----:B------:R-:W4:Y:S04]  /*23f0*/  LDL R218, [R1+0x158] ;  /* 0x0001580001da7983 */ /* 0x000f280000100800 */
[----:B0-----:R-:W4:Y:S01]  /*2400*/  LDG.E.128 R192, [R192.64+0x10] ;  /* 0x00001004c0c07981 */ /* 0x001f22000c1e1d00 */
[----:B------:R-:W-:-:S03]  /*2410*/  @P4 IMAD.WIDE.U32 R200, R210, R200, c[0x0][0x218] ;  /* 0x00008600d2c84625 */ /* 0x000fc600078e00c8 */
[----:B------:R-:W4:Y:S04]  /*2420*/  LDL R203, [R1+0x154] ;  /* 0x0001540001cb7983 */ /* 0x000f280000100800 */
[----:B------:R0:W5:Y:S04]  /*2430*/  @P4 LDG.E.128 R152, [R200.64] ;  /* 0x00000004c8984981 */ /* 0x000168000c1e1d00 */
[----:B------:R0:W5:Y:S01]  /*2440*/  @P4 LDG.E.128 R156, [R200.64+0x10] ;  /* 0x00001004c89c4981 */ /* 0x000162000c1e1d00 */
[----:B--2---:R-:W-:-:S04]  /*2450*/  ISETP.NE.AND P4, PT, R202, RZ, PT ;  /* 0x000000ffca00720c */ /* 0x004fc80003f85270 */
[----:B0----5:R-:W-:-:S05]  /*2460*/  FSEL R200, R3, RZ, !P4 ;  /* 0x000000ff03c87208 */ /* 0x021fca0006000000 */
[C---:B---3--:R-:W-:Y:S02]  /*2470*/  FADD.FTZ R204, -R200.reuse, R15 ;  /* 0x0000000fc8cc7221 */ /* 0x048fe40000010100 */
[C---:B----4-:R-:W-:Y:S02]  /*2480*/  FADD.FTZ R15, -R200.reuse, R192 ;  /* 0x000000c0c80f7221 */ /* 0x050fe40000010100 */
[----:B------:R-:W2:Y:S01]  /*2490*/  LDL R192, [R1+0x16c] ;  /* 0x00016c0001c07983 */ /* 0x000ea20000100800 */
[C---:B------:R-:W-:Y:S02]  /*24a0*/  FADD.FTZ R205, -R200.reuse, R14 ;  /* 0x0000000ec8cd7221 */ /* 0x040fe40000010100 */
[C---:B------:R-:W-:Y:S02]  /*24b0*/  FADD.FTZ R14, -R200.reuse, R193 ;  /* 0x000000c1c80e7221 */ /* 0x040fe40000010100 */
[----:B------:R-:W3:Y:S01]  /*24c0*/  LDL R193, [R1+0x164] ;  /* 0x0001640001c17983 */ /* 0x000ee20000100800 */
[----:B------:R-:W-:-:S02]  /*24d0*/  FADD.FTZ R202, -R200, R12 ;  /* 0x0000000cc8ca7221 */ /* 0x000fc40000010100 */
[----:B------:R-:W-:Y:S01]  /*24e0*/  FADD.FTZ R201, -R200, R13 ;  /* 0x0000000dc8c97221 */ /* 0x000fe20000010100 */
[----:B------:R-:W-:Y:S01]  /*24f0*/  PRMT R243, RZ, 0x5410, R196 ;  /* 0x00005410fff37816 */ /* 0x000fe200000000c4 */
[C---:B------:R-:W-:Y:S02]  /*2500*/  FMUL.FTZ R238, R4.reuse, R202 ;  /* 0x000000ca04ee7220 */ /* 0x040fe40000410000 */
[----:B------:R-:W-:Y:S02]  /*2510*/  FMUL.FTZ R226, R4, R201 ;  /* 0x000000c904e27220 */ /* 0x000fe40000410000 */
[----:B------:R-:W-:Y:S01]  /*2520*/  FFMA.FTZ R36, R238, R243, R36 ;  /* 0x000000f3ee247223 */ /* 0x000fe20000010024 */
[----:B------:R0:W-:Y:S01]  /*2530*/  STL [R1+0x5c], R238 ;  /* 0x00005cee01007387 */ /* 0x0001e20000100800 */
[----:B------:R-:W-:-:S03]  /*2540*/  FADD.FTZ R80, R80, R243 ;  /* 0x000000f350507221 */ /* 0x000fc60000010000 */
[----:B------:R1:W-:Y:S01]  /*2550*/  STL [R1+0x48], R226 ;  /* 0x000048e201007387 */ /* 0x0003e20000100800 */
[----:B------:R-:W-:Y:S01]  /*2560*/  PRMT R196, RZ, 0x7610, R196 ;  /* 0x00007610ffc47816 */ /* 0x000fe200000000c4 */
[----:B------:R-:W-:Y:S01]  /*2570*/  FMUL.FTZ R205, R4, R205 ;  /* 0x000000cd04cd7220 */ /* 0x000fe20000410000 */
[----:B------:R-:W-:Y:S01]  /*2580*/  PRMT R241, RZ, 0x5410, R197 ;  /* 0x00005410fff17816 */ /* 0x000fe200000000c5 */
[----:B--2---:R-:W-:Y:S02]  /*2590*/  FMUL.FTZ R243, R192, R243 ;  /* 0x000000f3c0f37220 */ /* 0x004fe40000410000 */
[----:B------:R-:W1:Y:S01]  /*25a0*/  LDL R192, [R1+0x150] ;  /* 0x0001500001c07983 */ /* 0x000e620000100800 */
[----:B------:R-:W-:Y:S02]  /*25b0*/  FMUL.FTZ R242, R242, R196 ;  /* 0x000000c4f2f27220 */ /* 0x000fe40000410000 */
[----:B------:R-:W-:Y:S02]  /*25c0*/  FADD.FTZ R213, R213, R243 ;  /* 0x000000f3d5d57221 */ /* 0x000fe40000010000 */
[----:B------:R-:W-:Y:S01]  /*25d0*/  FFMA.FTZ R212, R238, R243, R212 ;  /* 0x000000f3eed47223 */ /* 0x000fe200000100d4 */
[----:B------:R-:W-:Y:S01]  /*25e0*/  PRMT R197, RZ, 0x7610, R197 ;  /* 0x00007610ffc57816 */ /* 0x000fe200000000c5 */
[----:B------:R-:W-:-:S02]  /*25f0*/  FFMA.FTZ R38, R205, R241, R38 ;  /* 0x000000f1cd267223 */ /* 0x000fc40000010026 */
[----:B------:R-:W-:Y:S02]  /*2600*/  FADD.FTZ R82, R82, R241 ;  /* 0x000000f152527221 */ /* 0x000fe40000010000 */
[----:B---3--:R-:W-:Y:S02]  /*2610*/  FMUL.FTZ R241, R193, R241 ;  /* 0x000000f1c1f17220 */ /* 0x008fe40000410000 */
        /* <DEDUP_REMOVED lines=9> */
[----:B------:R-:W-:Y:S02]  /*26b0*/  FADD.FTZ R13, -R200, R194 ;  /* 0x000000c2c80d7221 */ /* 0x000fe40000010100 */
        /* <DEDUP_REMOVED lines=8> */
[----:B0-----:R-:W-:-:S02]  /*2740*/  FMUL.FTZ R238, R218, R198 ;  /* 0x000000c6daee7220 */ /* 0x001fc40000410000 */
        /* <DEDUP_REMOVED lines=8> */
[----:B------:R-:W-:Y:S02]  /*27d0*/  FFMA.FTZ R212, R14, R238, R212 ;  /* 0x000000ee0ed47223 */ /* 0x000fe400000100d4 */
[----:B------:R-:W-:Y:S02]  /*27e0*/  FFMA.FTZ R37, R226, R196, R37 ;  /* 0x000000c4e2257223 */ /* 0x000fe40000010025 */
[----:B------:R-:W-:Y:S02]  /*27f0*/  FMUL.FTZ R12, R4, R12 ;  /* 0x0000000c040c7220 */ /* 0x000fe40000410000 */
[----:B------:R-:W-:Y:S02]  /*2800*/  FADD.FTZ R213, R213, R237 ;  /* 0x000000edd5d57221 */ /* 0x000fe40000010000 */
[----:B------:R-:W-:Y:S01]  /*2810*/  FFMA.FTZ R212, R13, R237, R212 ;  /* 0x000000ed0dd47223 */ /* 0x000fe200000100d4 */
[----:B------:R-:W-:Y:S01]  /*2820*/  IADD3 R211, R211, 0x20, RZ ;  /* 0x00000020d3d37810 */ /* 0x000fe20007ffe0ff */
[----:B------:R-:W-:Y:S01]  /*2830*/  FADD.FTZ R81, R81, R196 ;  /* 0x000000c451517221 */ /* 0x000fe20000010000 */
[----:B------:R-:W-:Y:S01]  /*2840*/  IADD3 R210, R210, 0x20, RZ ;  /* 0x00000020d2d27810 */ /* 0x000fe20007ffe0ff */
[----:B------:R-:W-:-:S02]  /*2850*/  FFMA.FTZ R39, R204, R197, R39 ;  /* 0x000000c5cc277223 */ /* 0x000fc40000010027 */
[----:B------:R-:W-:Y:S02]  /*2860*/  FADD.FTZ R83, R83, R197 ;  /* 0x000000c553537221 */ /* 0x000fe40000010000 */
[----:B------:R-:W-:Y:S02]  /*2870*/  FADD.FTZ R85, R85, R198 ;  /* 0x000000c655557221 */ /* 0x000fe40000010000 */
[----:B------:R-:W-:Y:S02]  /*2880*/  FFMA.FTZ R41, R14, R198, R41 ;  /* 0x000000c60e297223 */ /* 0x000fe40000010029 */
[----:B------:R-:W-:Y:S02]  /*2890*/  FADD.FTZ R87, R87, R199 ;  /* 0x000000c757577221 */ /* 0x000fe40000010000 */
[-C--:B------:R-:W-:Y:S02]  /*28a0*/  FFMA.FTZ R43, R12, R199.reuse, R43 ;  /* 0x000000c70c2b7223 */ /* 0x080fe4000001002b */
[----:B-1----:R-:W-:-:S04]  /*28b0*/  FMUL.FTZ R226, R192, R199 ;  /* 0x000000c7c0e27220 */ /* 0x002fc80000410000 */
[----:B------:R-:W-:Y:S02]  /*28c0*/  FADD.FTZ R213, R213, R226 ;  /* 0x000000e2d5d57221 */ /* 0x000fe40000010000 */
[----:B------:R-:W-:Y:S02]  /*28d0*/  FFMA.FTZ R212, R12, R226, R212 ;  /* 0x000000e20cd47223 */ /* 0x000fe400000100d4 */
.L_x_5291:
[----:B------:R-:W-:Y:S05]  /*28e0*/  BSYNC B2 ;  /* 0x0000000000027941 */ /* 0x000fea0003800000 */
.L_x_5290:
        /* <DEDUP_REMOVED lines=16> */
[----:B-----5:R-:W-:-:S03]  /*29f0*/  @P4 IMAD.WIDE.U32 R6, R210, R201, c[0x0][0x218] ;  /* 0x00008600d2064625 */ /* 0x020fc600078e00c9 */
[----:B------:R-:W4:Y:S04]  /*2a00*/  LDL R203, [R1+0x134] ;  /* 0x0001340001cb7983 */ /* 0x000f280000100800 */
[----:B------:R0:W5:Y:S04]  /*2a10*/  @P4 LDG.E.128 R160, [R6.64] ;  /* 0x0000000406a04981 */ /* 0x000168000c1e1d00 */
[----:B------:R0:W5:Y:S01]  /*2a20*/  @P4 LDG.E.128 R164, [R6.64+0x10] ;  /* 0x0000100406a44981 */ /* 0x000162000c1e1d00 */
[----:B--2---:R-:W-:-:S04]  /*2a30*/  ISETP.NE.AND P4, PT, R200, RZ, PT ;  /* 0x000000ffc800720c */ /* 0x004fc80003f85270 */
[----:B0-----:R-:W-:-:S05]  /*2a40*/  FSEL R6, R3, RZ, !P4 ;  /* 0x000000ff03067208 */ /* 0x001fca0006000000 */
[C---:B---3--:R-:W-:Y:S02]  /*2a50*/  FADD.FTZ R201, -R6.reuse, R9 ;  /* 0x0000000906c97221 */ /* 0x048fe40000010100 */
[C---:B----4-:R-:W-:Y:S02]  /*2a60*/  FADD.FTZ R9, -R6.reuse, R192 ;  /* 0x000000c006097221 */ /* 0x050fe40000010100 */
[----:B------:R-:W2:Y:S01]  /*2a70*/  LDL R192, [R1+0x14c] ;  /* 0x00014c0001c07983 */ /* 0x000ea20000100800 */
[C---:B------:R-:W-:Y:S02]  /*2a80*/  FADD.FTZ R202, -R6.reuse, R8 ;  /* 0x0000000806ca7221 */ /* 0x040fe40000010100 */
[----:B------:R-:W-:Y:S02]  /*2a90*/  FADD.FTZ R8, -R6, R193 ;  /* 0x000000c106087221 */ /* 0x000fe40000010100 */
[----:B------:R-:W3:Y:S01]  /*2aa0*/  LDL R193, [R1+0x144] ;  /* 0x0001440001c17983 */ /* 0x000ee20000100800 */
[----:B------:R-:W-:Y:S01]  /*2ab0*/  PRMT R233, RZ, 0x5410, R196 ;  /* 0x00005410ffe97816 */ /* 0x000fe200000000c4 */
[----:B------:R-:W-:-:S02]  /*2ac0*/  FMUL.FTZ R228, R4, R202 ;  /* 0x000000ca04e47220 */ /* 0x000fc40000410000 */
[----:B------:R-:W-:Y:S02]  /*2ad0*/  FMUL.FTZ R225, R4, R201 ;  /* 0x000000c904e17220 */ /* 0x000fe40000410000 */
[----:B------:R-:W-:Y:S01]  /*2ae0*/  FFMA.FTZ R44, R228, R233, R44 ;  /* 0x000000e9e42c7223 */ /* 0x000fe2000001002c */
[----:B------:R0:W-:Y:S01]  /*2af0*/  STL [R1+0x58], R228 ;  /* 0x000058e401007387 */ /* 0x0001e20000100800 */
[----:B------:R-:W-:-:S03]  /*2b00*/  FADD.FTZ R88, R88, R233 ;  /* 0x000000e958587221 */ /* 0x000fc60000010000 */
[----:B------:R1:W-:Y:S01]  /*2b10*/  STL [R1+0x44], R225 ;  /* 0x000044e101007387 */ /* 0x0003e20000100800 */
[C---:B------:R-:W-:Y:S01]  /*2b20*/  FADD.FTZ R200, -R6.reuse, R10 ;  /* 0x0000000a06c87221 */ /* 0x040fe20000010100 */
[----:B------:R-:W-:Y:S01]  /*2b30*/  PRMT R196, RZ, 0x7610, R196 ;  /* 0x00007610ffc47816 */ /* 0x000fe200000000c4 */
[----:B------:R-:W-:Y:S01]  /*2b40*/  FADD.FTZ R10, -R6, R11 ;  /* 0x0000000b060a7221 */ /* 0x000fe20000010100 */
[----:B------:R-:W-:Y:S01]  /*2b50*/  PRMT R231, RZ, 0x5410, R197 ;  /* 0x00005410ffe77816 */ /* 0x000fe200000000c5 */
[----:B------:R-:W-:Y:S02]  /*2b60*/  FMUL.FTZ R11, R4, R200 ;  /* 0x000000c8040b7220 */ /* 0x000fe40000410000 */
[----:B------:R-:W-:Y:S02]  /*2b70*/  FMUL.FTZ R232, R232, R196 ;  /* 0x000000c4e8e87220 */ /* 0x000fe40000410000 */
[----:B--2---:R-:W-:Y:S02]  /*2b80*/  FMUL.FTZ R233, R192, R233 ;  /* 0x000000e9c0e97220 */ /* 0x004fe40000410000 */
[----:B------:R-:W1:Y:S02]  /*2b90*/  LDL R192, [R1+0x130] ;  /* 0x0001300001c07983 */ /* 0x000e640000100800 */
[----:B------:R-:W-:-:S02]  /*2ba0*/  FADD.FTZ R213, R213, R233 ;  /* 0x000000e9d5d57221 */ /* 0x000fc40000010000 */
[----:B------:R-:W-:Y:S01]  /*2bb0*/  FFMA.FTZ R212, R228, R233, R212 ;  /* 0x000000e9e4d47223 */ /* 0x000fe200000100d4 */
[----:B------:R-:W-:Y:S01]  /*2bc0*/  PRMT R197, RZ, 0x7610, R197 ;  /* 0x00007610ffc57816 */ /* 0x000fe200000000c5 */
[-C--:B------:R-:W-:Y:S02]  /*2bd0*/  FFMA.FTZ R46, R11, R231.reuse, R46 ;  /* 0x000000e70b2e7223 */ /* 0x080fe4000001002e */
[----:B------:R-:W-:Y:S02]  /*2be0*/  FADD.FTZ R90, R90, R231 ;  /* 0x000000e75a5a7221 */ /* 0x000fe40000010000 */
[----:B---3--:R-:W-:Y:S02]  /*2bf0*/  FMUL.FTZ R231, R193, R231 ;  /* 0x000000e7c1e77220 */ /* 0x008fe40000410000 */
        /* <DEDUP_REMOVED lines=18> */
[----:B0-----:R-:W-:Y:S02]  /*2d20*/  FMUL.FTZ R228, R218, R198 ;  /* 0x000000c6dae47220 */ /* 0x001fe40000410000 */
        /* <DEDUP_REMOVED lines=8> */
[----:B------:R-:W-:Y:S02]  /*2db0*/  FFMA.FTZ R212, R8, R228, R212 ;  /* 0x000000e408d47223 */ /* 0x000fe400000100d4 */
[----:B------:R-:W-:Y:S02]  /*2dc0*/  FFMA.FTZ R45, R225, R196, R45 ;  /* 0x000000c4e12d7223 */ /* 0x000fe4000001002d */
[----:B------:R-:W-:Y:S02]  /*2dd0*/  FMUL.FTZ R6, R4, R6 ;  /* 0x0000000604067220 */ /* 0x000fe40000410000 */
[----:B------:R-:W-:-:S02]  /*2de0*/  FADD.FTZ R213, R213, R227 ;  /* 0x000000e3d5d57221 */ /* 0x000fc40000010000 */
[----:B------:R-:W-:Y:S01]  /*2df0*/  FFMA.FTZ R212, R7, R227, R212 ;  /* 0x000000e307d47223 */ /* 0x000fe200000100d4 */
[----:B------:R-:W-:Y:S01]  /*2e00*/  IADD3 R211, R211, 0x20, RZ ;  /* 0x00000020d3d37810 */ /* 0x000fe20007ffe0ff */
[----:B------:R-:W-:Y:S01]  /*2e10*/  FADD.FTZ R89, R89, R196 ;  /* 0x000000c459597221 */ /* 0x000fe20000010000 */
[----:B------:R-:W-:Y:S01]  /*2e20*/  IADD3 R210, R210, 0x20, RZ ;  /* 0x00000020d2d27810 */ /* 0x000fe20007ffe0ff */
[----:B------:R-:W-:Y:S02]  /*2e30*/  FFMA.FTZ R47, R10, R197, R47 ;  /* 0x000000c50a2f7223 */ /* 0x000fe4000001002f */
[----:B------:R-:W-:Y:S02]  /*2e40*/  FADD.FTZ R91, R91, R197 ;  /* 0x000000c55b5b7221 */ /* 0x000fe40000010000 */
[----:B------:R-:W-:Y:S02]  /*2e50*/  FADD.FTZ R93, R93, R198 ;  /* 0x000000c65d5d7221 */ /* 0x000fe40000010000 */
[----:B------:R-:W-:-:S02]  /*2e60*/  FFMA.FTZ R49, R8, R198, R49 ;  /* 0x000000c608317223 */ /* 0x000fc40000010031 */
[----:B------:R-:W-:Y:S02]  /*2e70*/  FADD.FTZ R95, R95, R199 ;  /* 0x000000c75f5f7221 */ /* 0x000fe40000010000 */
[-C--:B------:R-:W-:Y:S02]  /*2e80*/  FFMA.FTZ R51, R6, R199.reuse, R51 ;  /* 0x000000c706337223 */ /* 0x080fe40000010033 */
[----:B-1----:R-:W-:-:S04]  /*2e90*/  FMUL.FTZ R225, R192, R199 ;  /* 0x000000c7c0e17220 */ /* 0x002fc80000410000 */
[----:B------:R-:W-:Y:S02]  /*2ea0*/  FADD.FTZ R213, R213, R225 ;  /* 0x000000e1d5d57221 */ /* 0x000fe40000010000 */
[----:B------:R-:W-:Y:S02]  /*2eb0*/  FFMA.FTZ R212, R6, R225, R212 ;  /* 0x000000e106d47223 */ /* 0x000fe400000100d4 */
.L_x_5293:
[----:B------:R-:W-:Y:S05]  /*2ec0*/  BSYNC B2 ;  /* 0x0000000000027941 */ /* 0x000fea0003800000 */
.L_x_5292:
[----:B-----5:R-:W-:-:S13]  /*2ed0*/  ISETP.GE.U32.AND P4, PT, R0, 0xa0, PT ;  /* 0x000000a00000780c */ /* 0x020fda0003f86070 */
[----:B------:R-:W-:Y:S05]  /*2ee0*/  @!P4 BRA `(.L_x_5285) ;  /* 0x000005900000c947 */ /* 0x000fea0003800000 */
[----:B------:R-:W-:Y:S01]  /*2ef0*/  HFMA2.MMA R218, -RZ, RZ, 0, 1.9073486328125e-06 ;  /* 0x00000020ffda7435 */ /* 0x000fe200000001ff */
[----:B------:R-:W2:Y:S01]  /*2f00*/  LDC.U8 R219, c[0x0][0x1f0] ;  /* 0x00007c00ffdb7b82 */ /* 0x000ea20000000000 */
[----:B------:R-:W-:Y:S01]  /*2f10*/  IMAD.MOV.U32 R200, RZ, RZ, 0x10 ;  /* 0x00000010ffc87424 */ /* 0x000fe200078e00ff */
[----:B------:R-:W3:Y:S03]  /*2f20*/  LDL R235, [R1+0x128] ;  /* 0x0001280001eb7983 */ /* 0x000ee60000100800 */
[----:B------:R-:W-:Y:S01]  /*2f30*/  IMAD.WIDE.U32 R200, R211, R200, c[0x0][0x208] ;  /* 0x00008200d3c87625 */ /* 0x000fe200078e00c8 */
[----:B------:R-:W4:Y:S03]  /*2f40*/  LDL R222, [R1+0x120] ;  /* 0x0001200001de7983 */ /* 0x000f260000100800 */
[----:B0-----:R-:W-:Y:S01]  /*2f50*/  IMAD.WIDE.U32 R196, R210, R218, c[0x0][0x188] ;  /* 0x00006200d2c47625 */ /* 0x001fe200078e00da */
[----:B------:R-:W3:Y:S04]  /*2f60*/  LDL R216, [R1+0x11c] ;  /* 0x00011c0001d87983 */ /* 0x000ee80000100800 */
[----:B-1----:R0:W3:Y:S04]  /*2f70*/  LDG.E.128 R192, [R196.64] ;  /* 0x00000004c4c07981 */ /* 0x0020e8000c1e1d00 */
[----:B------:R-:W4:Y:S04]  /*2f80*/  LDG.E.128 R200, [R200.64] ;  /* 0x00000004c8c87981 */ /* 0x000f28000c1e1d00 */
[----:B------:R-:W4:Y:S04]  /*2f90*/  LDL R215, [R1+0x118] ;  /* 0x0001180001d77983 */ /* 0x000f280000100800 */
[----:B0-----:R-:W4:Y:S01]  /*2fa0*/  LDG.E.128 R196, [R196.64+0x10] ;  /* 0x00001004c4c47981 */ /* 0x001f22000c1e1d00 */
[----:B--2---:R-:W-:-:S03]  /*2fb0*/  ISETP.NE.AND P4, PT, R219, RZ, PT ;  /* 0x000000ffdb00720c */ /* 0x004fc60003f85270 */
[----:B------:R-:W2:Y:S01]  /*2fc0*/  LDL R211, [R1+0x114] ;  /* 0x0001140001d37983 */ /* 0x000ea20000100800 */
[----:B------:R-:W-:Y:S02]  /*2fd0*/  FSEL R3, R3, RZ, !P4 ;  /* 0x000000ff03037208 */ /* 0x000fe40006000000 */
[----:B------:R-:W-:-:S04]  /*2fe0*/  ISETP.NE.U32.AND P4, PT, RZ, c[0x0][0x218], PT ;  /* 0x00008600ff007a0c */ /* 0x000fc80003f85070 */
[----:B------:R-:W-:-:S13]  /*2ff0*/  ISETP.NE.AND.EX P4, PT, RZ, c[0x0][0x21c], PT, P4 ;  /* 0x00008700ff007a0c */ /* 0x000fda0003f85340 */
[----:B------:R-:W-:Y:S02]  /*3000*/  @P4 IMAD.WIDE.U32 R206, R210, R218, c[0x0][0x218] ;  /* 0x00008600d2ce4625 */ /* 0x000fe400078e00da */
[----:B------:R-:W2:Y:S04]  /*3010*/  LDL R210, [R1+0x124] ;  /* 0x0001240001d27983 */ /* 0x000ea80000100800 */
[----:B------:R0:W5:Y:S04]  /*3020*/  @P4 LDG.E.128 R168, [R206.64] ;  /* 0x00000004cea84981 */ /* 0x000168000c1e1d00 */
[----:B------:R0:W5:Y:S01]  /*3030*/  @P4 LDG.E.128 R172, [R206.64+0x10] ;  /* 0x00001004ceac4981 */ /* 0x000162000c1e1d00 */
[----:B---3--:R-:W-:-:S02]  /*3040*/  FADD.FTZ R192, -R3, R192 ;  /* 0x000000c003c07221 */ /* 0x008fc40000010100 */
[C---:B------:R-:W-:Y:S02]  /*3050*/  FADD.FTZ R193, -R3.reuse, R193 ;  /* 0x000000c103c17221 */ /* 0x040fe40000010100 */
[C---:B------:R-:W-:Y:S02]  /*3060*/  FADD.FTZ R194, -R3.reuse, R194 ;  /* 0x000000c203c27221 */ /* 0x040fe40000010100 */
[C---:B------:R-:W-:Y:S02]  /*3070*/  FADD.FTZ R195, -R3.reuse, R195 ;  /* 0x000000c303c37221 */ /* 0x040fe40000010100 */
[C---:B----4-:R-:W-:Y:S02]  /*3080*/  FADD.FTZ R196, -R3.reuse, R196 ;  /* 0x000000c403c47221 */ /* 0x050fe40000010100 */
[C---:B------:R-:W-:Y:S02]  /*3090*/  FADD.FTZ R197, -R3.reuse, R197 ;  /* 0x000000c503c57221 */ /* 0x040fe40000010100 */
[----:B------:R-:W-:-:S02]  /*30a0*/  FADD.FTZ R198, -R3, R198 ;  /* 0x000000c603c67221 */ /* 0x000fc40000010100 */
[----:B------:R-:W-:Y:S02]  /*30b0*/  FADD.FTZ R199, -R3, R199 ;  /* 0x000000c703c77221 */ /* 0x000fe40000010100 */
[----:B------:R-:W3:Y:S01]  /*30c0*/  LDL R3, [R1+0x12c] ;  /* 0x00012c0001037983 */ /* 0x000ee20000100800 */
[C---:B------:R-:W-:Y:S02]  /*30d0*/  FMUL.FTZ R219, R4.reuse, R192 ;  /* 0x000000c004db7220 */ /* 0x040fe40000410000 */
[----:B------:R-:W-:-:S03]  /*30e0*/  FMUL.FTZ R218, R4, R193 ;  /* 0x000000c104da7220 */ /* 0x000fc60000410000 */
[----:B------:R1:W-:Y:S04]  /*30f0*/  STL [R1+0x60], R219 ;  /* 0x000060db01007387 */ /* 0x0003e80000100800 */
[----:B------:R1:W-:Y:S04]  /*3100*/  STL [R1+0x4c], R218 ;  /* 0x00004cda01007387 */ /* 0x0003e80000100800 */
[----:B------:R-:W4:Y:S01]  /*3110*/  LDL R193, [R1+0x110] ;  /* 0x0001100001c17983 */ /* 0x000f220000100800 */
[--C-:B------:R-:W-:Y:S02]  /*3120*/  PRMT R236, RZ, 0x5410, R200.reuse ;  /* 0x00005410ffec7816 */ /* 0x100fe400000000c8 */
[----:B------:R-:W-:-:S03]  /*3130*/  PRMT R200, RZ, 0x7610, R200 ;  /* 0x00007610ffc87816 */ /* 0x000fc600000000c8 */
[----:B------:R-:W-:Y:S02]  /*3140*/  FFMA.FTZ R52, R219, R236, R52 ;  /* 0x000000ecdb347223 */ /* 0x000fe40000010034 */
[----:B------:R-:W-:Y:S01]  /*3150*/  FADD.FTZ R96, R96, R236 ;  /* 0x000000ec60607221 */ /* 0x000fe20000010000 */
[--C-:B------:R-:W-:Y:S01]  /*3160*/  PRMT R224, RZ, 0x5410, R201.reuse ;  /* 0x00005410ffe07816 */ /* 0x100fe200000000c9 */
[----:B------:R-:W-:Y:S02]  /*3170*/  FMUL.FTZ R234, R4, R194 ;  /* 0x000000c204ea7220 */ /* 0x000fe40000410000 */
[----:B------:R-:W-:Y:S01]  /*3180*/  FMUL.FTZ R235, R235, R200 ;  /* 0x000000c8ebeb7220 */ /* 0x000fe20000410000 */
[----:B------:R-:W-:Y:S01]  /*3190*/  PRMT R201, RZ, 0x7610, R201 ;  /* 0x00007610ffc97816 */ /* 0x000fe200000000c9 */
[----:B------:R-:W-:Y:S02]  /*31a0*/  FFMA.FTZ R54, R234, R224, R54 ;  /* 0x000000e0ea367223 */ /* 0x000fe40000010036 */
[----:B------:R-:W-:-:S02]  /*31b0*/  FADD.FTZ R98, R98, R224 ;  /* 0x000000e062627221 */ /* 0x000fc40000010000 */
[----:B--2---:R-:W-:Y:S01]  /*31c0*/  FMUL.FTZ R224, R210, R224 ;  /* 0x000000e0d2e07220 */ /* 0x004fe20000410000 */
[--C-:B------:R-:W-:Y:S01]  /*31d0*/  PRMT R220, RZ, 0x5410, R202.reuse ;  /* 0x00005410ffdc7816 */ /* 0x100fe200000000ca */
[C---:B------:R-:W-:Y:S02]  /*31e0*/  FMUL.FTZ R221, R4.reuse, R196 ;  /* 0x000000c404dd7220 */ /* 0x040fe40000410000 */
[----:B------:R-:W-:Y:S02]  /*31f0*/  FMUL.FTZ R223, R4, R195 ;  /* 0x000000c304df7220 */ /* 0x000fe40000410000 */
[----:B------:R-:W-:Y:S01]  /*3200*/  FMUL.FTZ R222, R222, R201 ;  /* 0x000000c9dede7220 */ /* 0x000fe20000410000 */
[----:B------:R-:W-:Y:S01]  /*3210*/  PRMT R202, RZ, 0x7610, R202 ;  /* 0x00007610ffca7816 */ /* 0x000fe200000000ca */
[----:B------:R-:W-:Y:S02]  /*3220*/  FADD.FTZ R100, R100, R220 ;  /* 0x000000dc64647221 */ /* 0x000fe40000010000 */
[----:B------:R-:W-:-:S02]  /*3230*/  FFMA.FTZ R56, R221, R220, R56 ;  /* 0x000000dcdd387223 */ /* 0x000fc40000010038 */
[----:B------:R-:W-:Y:S01]  /*3240*/  FMUL.FTZ R220, R216, R220 ;  /* 0x000000dcd8dc7220 */ /* 0x000fe20000410000 */
[--C-:B------:R-:W-:Y:S01]  /*3250*/  PRMT R214, RZ, 0x5410, R203.reuse ;  /* 0x00005410ffd67816 */ /* 0x100fe200000000cb */
[C---:B0-----:R-:W-:Y:S02]  /*3260*/  FMUL.FTZ R207, R4.reuse, R198 ;  /* 0x000000c604cf7220 */ /* 0x041fe40000410000 */
[----:B------:R-:W-:Y:S02]  /*3270*/  FMUL.FTZ R217, R4, R197 ;  /* 0x000000c504d97220 */ /* 0x000fe40000410000 */
[----:B------:R-:W-:Y:S01]  /*3280*/  FMUL.FTZ R216, R215, R202 ;  /* 0x000000cad7d87220 */ /* 0x000fe20000410000 */
[----:B------:R-:W-:Y:S01]  /*3290*/  PRMT R203, RZ, 0x7610, R203 ;  /* 0x00007610ffcb7816 */ /* 0x000fe200000000cb */
[----:B------:R-:W-:Y:S02]  /*32a0*/  FADD.FTZ R102, R102, R214 ;  /* 0x000000d666667221 */ /* 0x000fe40000010000 */
[----:B------:R-:W-:-:S02]  /*32b0*/  FFMA.FTZ R58, R207, R214, R58 ;  /* 0x000000d6cf3a7223 */ /* 0x000fc4000001003a */
[----:B------:R-:W-:Y:S02]  /*32c0*/  FMUL.FTZ R214, R211, R214 ;  /* 0x000000d6d3d67220 */ /* 0x000fe40000410000 */
[----:B------:R-:W-:Y:S02]  /*32d0*/  FMUL.FTZ R206, R4, R199 ;  /* 0x000000c704ce7220 */ /* 0x000fe40000410000 */
        /* <DEDUP_REMOVED lines=21> */
[----:B----4-:R-:W-:Y:S02]  /*3430*/  FMUL.FTZ R215, R193, R203 ;  /* 0x000000cbc1d77220 */ /* 0x010fe40000410000 */
[----:B------:R-:W-:Y:S02]  /*3440*/  FADD.FTZ R213, R213, R214 ;  /* 0x000000d6d5d57221 */ /* 0x000fe40000010000 */
[----:B------:R-:W-:Y:S02]  /*3450*/  FFMA.FTZ R212, R207, R214, R212 ;  /* 0x000000d6cfd47223 */ /* 0x000fe400000100d4 */
[----:B------:R-:W-:Y:S02]  /*3460*/  FADD.FTZ R213, R213, R215 ;  /* 0x000000d7d5d57221 */ /* 0x000fe40000010000 */
[----:B------:R-:W-:Y:S02]  /*3470*/  FFMA.FTZ R212, R206, R215, R212 ;  /* 0x000000d7ced47223 */ /* 0x000fe400000100d4 */
.L_x_5285:
[----:B-1----:R-:W-:Y:S05]  /*3480*/  BSYNC B1 ;  /* 0x0000000000017941 */ /* 0x002fea0003800000 */
.L_x_5271:
[----:B------:R-:W-:Y:S05]  /*3490*/  BRA.DIV ~URZ, `(.L_x_5294) ;  /* 0x000060327f007947 */ /* 0x000fea000b800000 */
[----:B------:R1:W2:Y:S02]  /*34a0*/  SHFL.BFLY PT, R194, R213, 0x1, 0x1f ;  /* 0x0c201f00d5c27f89 */ /* 0x0002a400000e0000 */
.L_x_5415:
        /* <DEDUP_REMOVED lines=18> */
.L_x_5416:
[----:B---3--:R-:W3:Y:S01]  /*35d0*/  LDL.LU R192, [R1+0x38] ;  /* 0x0000380001c07983 */ /* 0x008ee20000300800 */
[----:B------:R-:W-:Y:S01]  /*35e0*/  LOP3.LUT P5, RZ, R0, 0xffffffe0, RZ, 0xc0, !PT ;  /* 0xffffffe000ff7812 */ /* 0x000fe200078ac0ff */
[----:B-1----:R-:W-:Y:S01]  /*35f0*/  FADD.FTZ R195, R3, R212 ;  /* 0x000000d403c37221 */ /* 0x002fe20000010000 */
[----:B------:R-:W-:Y:S01]  /*3600*/  BSSY B1, `(.L_x_5296) ;  /* 0x00000e0000017945 */ /* 0x000fe20003800000 */
[----:B------:R-:W1:Y:S01]  /*3610*/  S2R R193, SR_TID.X ;  /* 0x0000000000c17919 */ /* 0x000e620000002100 */
[----:B------:R-:W-:Y:S02]  /*3620*/  FADD.FTZ R194, R194, R213 ;  /* 0x000000d5c2c27221 */ /* 0x000fe40000010000 */
[----:B------:R-:W-:Y:S02]  /*3630*/  FMUL.FTZ R195, R195, c[0x0][0x1e0] ;  /* 0x00007800c3c37a20 */ /* 0x000fe40000410000 */
[----:B------:R-:W-:Y:S01]  /*3640*/  FMUL.FTZ R194, R194, c[0x0][0x1e0] ;  /* 0x00007800c2c27a20 */ /* 0x000fe20000410000 */
[----:B---3--:R-:W-:-:S13]  /*3650*/  ISETP.GE.AND P4, PT, R192, 0x1, PT ;  /* 0x00000001c000780c */ /* 0x008fda0003f86270 */
[----:B------:R-:W-:Y:S02]  /*3660*/  @P4 IADD3 R192, R192, -0x1, RZ ;  /* 0xffffffffc0c04810 */ /* 0x000fe40007ffe0ff */
[----:B-1----:R-:W-:-:S03]  /*3670*/  @P4 LOP3.LUT R193, R193, 0x1f, RZ, 0xc0, !PT ;  /* 0x0000001fc1c14812 */ /* 0x002fc600078ec0ff */
        /* <DEDUP_REMOVED lines=11> */
.L_x_5299:
[----:B------:R-:W-:Y:S05]  /*3730*/  BSYNC B2 ;  /* 0x0000000000027941 */ /* 0x000fea0003800000 */
.L_x_5298:
[----:B------:R-:W1:Y:S01]  /*3740*/  LDC.U8 R199, c[0x0][0x1f0] ;  /* 0x00007c00ffc77b82 */ /* 0x000e620000000000 */
[----:B------:R-:W-:Y:S01]  /*3750*/  @!P3 ISETP.NE.U32.AND P5, PT, RZ, c[0x0][0x218], PT ;  /* 0x00008600ff00ba0c */ /* 0x000fe20003fa5070 */
[----:B------:R-:W-:Y:S03]  /*3760*/  BSSY B2, `(.L_x_5300) ;  /* 0x000000c000027945 */ /* 0x000fe60003800000 */
[----:B------:R-:W-:-:S04]  /*3770*/  @!P3 ISETP.NE.AND.EX P5, PT, RZ, c[0x0][0x21c], PT, P5 ;  /* 0x00008700ff00ba0c */ /* 0x000fc80003fa5350 */
[----:B-----5:R-:W-:Y:S01]  /*3780*/  @!P3 FSEL R192, R144, RZ, P5 ;  /* 0x000000ff90c0b208 */ /* 0x020fe20002800000 */
[----:B------:R-:W-:Y:S05]  /*3790*/  @!P3 BRA `(.L_x_5301) ;  /* 0x000000800000b947 */ /* 0x000fea0003800000 */
[----:B-1----:R-:W-:-:S04]  /*37a0*/  ISETP.NE.AND P5, PT, R199, RZ, PT ;  /* 0x000000ffc700720c */ /* 0x002fc80003fa5270 */
[----:B------:R-:W-:Y:S02]  /*37b0*/  FSEL R192, R194, RZ, !P5 ;  /* 0x000000ffc2c07208 */ /* 0x000fe40006800000 */
[----:B------:R-:W-:-:S03]  /*37c0*/  ISETP.NE.U32.AND P5, PT, RZ, c[0x0][0x218], PT ;  /* 0x00008600ff007a0c */ /* 0x000fc60003fa5070 */
[----:B------:R-:W-:Y:S01]  /*37d0*/  FFMA.FTZ R192, R209, R195, R192 ;  /* 0x000000c3d1c07223 */ /* 0x000fe200000100c0 */
[----:B------:R-:W-:-:S03]  /*37e0*/  ISETP.NE.AND.EX P5, PT, RZ, c[0x0][0x21c], PT, P5 ;  /* 0x00008700ff007a0c */ /* 0x000fc60003fa5350 */
[----:B------:R-:W-:-:S04]  /*37f0*/  FADD.FTZ R192, R208, -R192 ;  /* 0x800000c0d0c07221 */ /* 0x000fc80000010000 */
[----:B------:R-:W-:-:S06]  /*3800*/  FMUL.FTZ R192, R4, R192 ;  /* 0x000000c004c07220 */ /* 0x000fcc0000410000 */
[----:B------:R-:W-:Y:S02]  /*3810*/  @P5 FADD.FTZ R192, R144, R192 ;  /* 0x000000c090c05221 */ /* 0x000fe40000010000 */
.L_x_5301:
[----:B------:R-:W-:Y:S05]  /*3820*/  BSYNC B2 ;  /* 0x0000000000027941 */ /* 0x000fea0003800000 */
.L_x_5300:
[----:B0-----:R-:W3:Y:S01]  /*3830*/  LDL R196, [R1+0x10c] ;  /* 0x00010c0001c47983 */ /* 0x001ee20000100800 */
[----:B------:R-:W-:Y:S01]  /*3840*/  ISETP.NE.U32.AND P5, PT, RZ, c[0x0][0x258], PT ;  /* 0x00009600ff007a0c */ /* 0x000fe20003fa5070 */
[----:B------:R-:W-:Y:S01]  /*3850*/  BSSY B2, `(.L_x_5302) ;  /* 0x0000017000027945 */ /* 0x000fe20003800000 */
[----:B------:R-:W-:Y:S02]  /*3860*/  @P4 PRMT R193, RZ, 0x5410, R184 ;  /* 0x00005410ffc14816 */ /* 0x000fe400000000b8 */
[----:B------:R-:W-:Y:S02]  /*3870*/  ISETP.NE.AND.EX P5, PT, RZ, c[0x0][0x25c], PT, P5 ;  /* 0x00009700ff007a0c */ /* 0x000fe40003fa5350 */
[----:B------:R-:W-:Y:S02]  /*3880*/  @!P3 ISETP.NE.U32.AND P6, PT, RZ, c[0x0][0x218], PT ;  /* 0x00008600ff00ba0c */ /* 0x000fe40003fc5070 */
[C---:B------:R-:W-:Y:S01]  /*3890*/  SEL R188, R192.reuse, R188, P5 ;  /* 0x000000bcc0bc7207 */ /* 0x040fe20002800000 */
[----:B------:R-:W-:Y:S01]  /*38a0*/  @P4 FMUL.FTZ R192, R192, c[0x0][0x1ec] ;  /* 0x00007b00c0c04a20 */ /* 0x000fe20000410000 */
[----:B------:R-:W-:-:S03]  /*38b0*/  @!P3 ISETP.NE.AND.EX P6, PT, RZ, c[0x0][0x21c], PT, P6 ;  /* 0x00008700ff00ba0c */ /* 0x000fc60003fc5360 */
[----:B------:R-:W-:Y:S02]  /*38c0*/  @P4 FFMA.FTZ R104, R192, R193, R104 ;  /* 0x000000c1c0684223 */ /* 0x000fe40000010068 */
[----:B---3--:R-:W-:-:S05]  /*38d0*/  @P4 FMUL.FTZ R192, R196, R192 ;  /* 0x000000c0c4c04220 */ /* 0x008fca0000410000 */
[----:B------:R-:W-:-:S04]  /*38e0*/  @P4 F2FP.BF16.PACK_AB R192, RZ, R192 ;  /* 0x000000c0ffc0423e */ /* 0x000fc800000010ff */
[----:B------:R-:W-:Y:S02]  /*38f0*/  @P4 PRMT R176, R192, 0x7610, R176 ;  /* 0x00007610c0b04816 */ /* 0x000fe400000000b0 */
[----:B------:R-:W-:Y:S01]  /*3900*/  @!P3 FSEL R192, R145, RZ, P6 ;  /* 0x000000ff91c0b208 */ /* 0x000fe20003000000 */
[----:B------:R-:W-:Y:S05]  /*3910*/  @!P3 BRA `(.L_x_5303) ;  /* 0x000000a00000b947 */ /* 0x000fea0003800000 */
[----:B------:R-:W3:Y:S04]  /*3920*/  LDL R197, [R1+0x6c] ;  /* 0x00006c0001c57983 */ /* 0x000ee80000100800 */
[----:B------:R-:W4:Y:S01]  /*3930*/  LDL R196, [R1+0x3c] ;  /* 0x00003c0001c47983 */ /* 0x000f220000100800 */
[----:B-1----:R-:W-:-:S04]  /*3940*/  ISETP.NE.AND P6, PT, R199, RZ, PT ;  /* 0x000000ffc700720c */ /* 0x002fc80003fc5270 */
[----:B------:R-:W-:Y:S02]  /*3950*/  FSEL R192, R194, RZ, !P6 ;  /* 0x000000ffc2c07208 */ /* 0x000fe40007000000 */
[----:B------:R-:W-:-:S04]  /*3960*/  ISETP.NE.U32.AND P6, PT, RZ, c[0x0][0x218], PT ;  /* 0x00008600ff007a0c */ /* 0x000fc80003fc5070 */
[----:B------:R-:W-:Y:S01]  /*3970*/  ISETP.NE.AND.EX P6, PT, RZ, c[0x0][0x21c], PT, P6 ;  /* 0x00008700ff007a0c */ /* 0x000fe20003fc5360 */
[----:B---3--:R-:W-:-:S04]  /*3980*/  FFMA.FTZ R192, R197, R195, R192 ;  /* 0x000000c3c5c07223 */ /* 0x008fc800000100c0 */
[----:B----4-:R-:W-:-:S04]  /*3990*/  FADD.FTZ R192, R196, -R192 ;  /* 0x800000c0c4c07221 */ /* 0x010fc80000010000 */
[----:B------:R-:W-:-:S04]  /*39a0*/  FMUL.FTZ R192, R4, R192 ;  /* 0x000000c004c07220 */ /* 0x000fc80000410000 */
[----:B------:R-:W-:Y:S02]  /*39b0*/  @P6 FADD.FTZ R192, R145, R192 ;  /* 0x000000c091c06221 */ /* 0x000fe40000010000 */
.L_x_5303:
[----:B------:R-:W-:Y:S05]  /*39c0*/  BSYNC B2 ;  /* 0x0000000000027941 */ /* 0x000fea0003800000 */
.L_x_5302:
[----:B------:R-:W3:Y:S01]  /*39d0*/  LDL R196, [R1+0x108] ;  /* 0x0001080001c47983 */ /* 0x000ee20000100800 */
[C---:B------:R-:W-:Y:S01]  /*39e0*/  SEL R189, R192.reuse, R189, P5 ;  /* 0x000000bdc0bd7207 */ /* 0x040fe20002800000 */
[----:B------:R-:W-:Y:S01]  /*39f0*/  @P4 FMUL.FTZ R192, R192, c[0x0][0x1ec] ;  /* 0x00007b00c0c04a20 */ /* 0x000fe20000410000 */
[----:B------:R-:W-:Y:S01]  /*3a00*/  @P4 PRMT R193, RZ, 0x7610, R184 ;  /* 0x00007610ffc14816 */ /* 0x000fe200000000b8 */
[----:B------:R-:W-:Y:S01]  /*3a10*/  BSSY B2, `(.L_x_5304) ;  /* 0x0000013000027945 */ /* 0x000fe20003800000 */
[----:B------:R-:W-:-:S03]  /*3a20*/  @!P3 ISETP.NE.U32.AND P6, PT, RZ, c[0x0][0x218], PT ;  /* 0x00008600ff00ba0c */ /* 0x000fc60003fc5070 */
[----:B------:R-:W-:Y:S01]  /*3a30*/  @P4 FFMA.FTZ R105, R192, R193, R105 ;  /* 0x000000c1c0694223 */ /* 0x000fe20000010069 */
[----:B------:R-:W-:Y:S01]  /*3a40*/  @!P3 ISETP.NE.AND.EX P6, PT, RZ, c[0x0][0x21c], PT, P6 ;  /* 0x00008700ff00ba0c */ /* 0x000fe20003fc5360 */
        /* <DEDUP_REMOVED lines=15> */
.L_x_5305:
[----:B------:R-:W-:Y:S05]  /*3b40*/  BSYNC B2 ;  /* 0x0000000000027941 */ /* 0x000fea0003800000 */
.L_x_5304:
        /* <DEDUP_REMOVED lines=23> */
.L_x_5307:
[----:B------:R-:W-:Y:S05]  /*3cc0*/  BSYNC B2 ;  /* 0x0000000000027941 */ /* 0x000fea0003800000 */
.L_x_5306:
        /* <DEDUP_REMOVED lines=23> */
.L_x_5309:
[----:B------:R-:W-:Y:S05]  /*3e40*/  BSYNC B2 ;  /* 0x0000000000027941 */ /* 0x000fea0003800000 */
.L_x_5308:
        /* <DEDUP_REMOVED lines=23> */
.L_x_5311:
[----:B------:R-:W-:Y:S05]  /*3fc0*/  BSYNC B2 ;  /* 0x0000000000027941 */ /* 0x000fea0003800000 */
.L_x_5310:
        /* <DEDUP_REMOVED lines=23> */
.L_x_5313:
[----:B------:R-:W-:Y:S05]  /*4140*/  BSYNC B2 ;  /* 0x0000000000027941 */ /* 0x000fea0003800000 */
.L_x_5312:
        /* <DEDUP_REMOVED lines=8> */
[----:B---3--:R-:W-:-:S03]  /*41d0*/  @P4 FMUL.FTZ R192, R196, R192 ;  /* 0x000000c0c4c04220 */ /* 0x008fc60000410000 */
[----:B------:R-:W-:Y:S02]  /*41e0*/  @!P3 FSEL R196, R151, RZ, P6 ;  /* 0x000000ff97c4b208 */ /* 0x000fe40003000000 */
[----:B------:R-:W-:-:S04]  /*41f0*/  @P4 F2FP.BF16.PACK_AB R192, RZ, R192 ;  /* 0x000000c0ffc0423e */ /* 0x000fc800000010ff */
[----:B------:R-:W-:Y:S01]  /*4200*/  @P4 PRMT R179, R192, 0x7610, R179 ;  /* 0x00007610c0b34816 */ /* 0x000fe200000000b3 */
        /* <DEDUP_REMOVED lines=11> */
.L_x_5315:
[----:B------:R-:W-:Y:S05]  /*42c0*/  BSYNC B2 ;  /* 0x0000000000027941 */ /* 0x000fea0003800000 */
.L_x_5314:
[----:B------:R-:W3:Y:S01]  /*42d0*/  LDL R197, [R1+0xf0] ;  /* 0x0000f00001c57983 */ /* 0x000ee20000100800 */
[C---:B------:R-:W-:Y:S01]  /*42e0*/  SEL R71, R196.reuse, R71, P5 ;  /* 0x00000047c4477207 */ /* 0x040fe20002800000 */
[----:B------:R-:W-:Y:S01]  /*42f0*/  @P4 FMUL.FTZ R196, R196, c[0x0][0x1ec] ;  /* 0x00007b00c4c44a20 */ /* 0x000fe20000410000 */
[----:B------:R-:W-:Y:S02]  /*4300*/  ISETP.NE.U32.AND P5, PT, RZ, c[0x0][0x258], PT ;  /* 0x00009600ff007a0c */ /* 0x000fe40003fa5070 */
[----:B------:R-:W-:Y:S02]  /*4310*/  @P4 PRMT R192, RZ, 0x7610, R187 ;  /* 0x00007610ffc04816 */ /* 0x000fe400000000bb */
[----:B------:R-:W-:-:S03]  /*4320*/  ISETP.NE.AND.EX P5, PT, RZ, c[0x0][0x25c], PT, P5 ;  /* 0x00009700ff007a0c */ /* 0x000fc60003fa5350 */
[----:B------:R-:W-:-:S10]  /*4330*/  @P4 FFMA.FTZ R111, R196, R192, R111 ;  /* 0x000000c0c46f4223 */ /* 0x000fd4000001006f */
[----:B------:R-:W-:-:S05]  /*4340*/  @P5 MOV R192, 0x20 ;  /* 0x0000002000c05802 */ /* 0x000fca0000000f00 */
[C---:B------:R-:W-:Y:S01]  /*4350*/  @P5 IMAD.WIDE.U32 R192, R5.reuse, R192, c[0x0][0x258] ;  /* 0x0000960005c05625 */ /* 0x040fe200078e00c0 */
[----:B------:R-:W-:-:S04]  /*4360*/  IADD3 R5, R5, 0x20, RZ ;  /* 0x0000002005057810 */ /* 0x000fc80007ffe0ff */
[----:B------:R-:W-:Y:S04]  /*4370*/  @P5 STG.E.128 [R192.64], R188 ;  /* 0x000000bcc0005986 */ /* 0x000fe8000c101d04 */
[----:B------:R3:W-:Y:S02]  /*4380*/  @P5 STG.E.128 [R192.64+0x10], R68 ;  /* 0x00001044c0005986 */ /* 0x0007e4000c101d04 */
[----:B---3--:R-:W-:-:S05]  /*4390*/  @P4 FMUL.FTZ R192, R197, R196 ;  /* 0x000000c4c5c04220 */ /* 0x008fca0000410000 */
[----:B------:R-:W-:-:S04]  /*43a0*/  @P4 F2FP.BF16.PACK_AB R192, RZ, R192 ;  /* 0x000000c0ffc0423e */ /* 0x000fc800000010ff */
[----:B------:R-:W-:Y:S01]  /*43b0*/  @P4 PRMT R179, R179, 0x5410, R192 ;  /* 0x00005410b3b34816 */ /* 0x000fe200000000c0 */
[----:B------:R-:W-:-:S04]  /*43c0*/  @P4 IMAD.MOV.U32 R192, RZ, RZ, 0x10 ;  /* 0x00000010ffc04424 */ /* 0x000fc800078e00ff */
[C---:B------:R-:W-:Y:S01]  /*43d0*/  @P4 IMAD.WIDE.U32 R192, R3.reuse, R192, c[0x0][0x248] ;  /* 0x0000920003c04625 */ /* 0x040fe200078e00c0 */
[----:B------:R-:W-:-:S04]  /*43e0*/  IADD3 R3, R3, 0x20, RZ ;  /* 0x0000002003037810 */ /* 0x000fc80007ffe0ff */
[----:B------:R0:W-:Y:S03]  /*43f0*/  @P4 STG.E.128 [R192.64], R176 ;  /* 0x000000b0c0004986 */ /* 0x0001e6000c101d04 */
.L_x_5297:
[----:B------:R-:W-:Y:S05]  /*4400*/  BSYNC B1 ;  /* 0x0000000000017941 */ /* 0x000fea0003800000 */
.L_x_5296:
[----:B------:R-:W-:Y:S01]  /*4410*/  BSSY B1, `(.L_x_5316) ;  /* 0x00000cd000017945 */ /* 0x000fe20003800000 */
[----:B------:R-:W-:Y:S05]  /*4420*/  @!P0 BRA `(.L_x_5317) ;  /* 0x00000cb000008947 */ /* 0x000fea0003800000 */
[----:B------:R-:W-:Y:S01]  /*4430*/  BSSY B2, `(.L_x_5318) ;  /* 0x0000005000027945 */ /* 0x000fe20003800000 */
[----:B------:R-:W-:Y:S05]  /*4440*/  @!P4 BRA `(.L_x_5319) ;  /* 0x000000300000c947 */ /* 0x000fea0003800000 */
[----:B------:R-:W-:-:S10]  /*4450*/  HFMA2.MMA R184, -RZ, RZ, 0, 9.5367431640625e-07 ;  /* 0x00000010ffb87435 */ /* 0x000fd400000001ff */
[----:B------:R-:W-:-:S06]  /*4460*/  IMAD.WIDE.U32 R184, R3, R184, c[0x0][0x170] ;  /* 0x00005c0003b87625 */ /* 0x000fcc00078e00b8 */
[----:B------:R-:W5:Y:S02]  /*4470*/  LDG.E.128 R184, [R184.64] ;  /* 0x00000004b8b87981 */ /* 0x000f64000c1e1d00 */
.L_x_5319:
[----:B------:R-:W-:Y:S05]  /*4480*/  BSYNC B2 ;  /* 0x0000000000027941 */ /* 0x000fea0003800000 */
.L_x_5318:
[----:B0-----:R-:W0:Y:S01]  /*4490*/  LDC.U8 R196, c[0x0][0x1f0] ;  /* 0x00007c00ffc47b82 */ /* 0x001e220000000000 */
[----:B------:R-:W-:Y:S01]  /*44a0*/  @!P3 ISETP.NE.U32.AND P5, PT, RZ, c[0x0][0x218], PT ;  /* 0x00008600ff00ba0c */ /* 0x000fe20003fa5070 */
[----:B------:R-:W-:Y:S03]  /*44b0*/  BSSY B2, `(.L_x_5320) ;  /* 0x000000e000027945 */ /* 0x000fe60003800000 */
[----:B------:R-:W-:-:S04]  /*44c0*/  @!P3 ISETP.NE.AND.EX P5, PT, RZ, c[0x0][0x21c], PT, P5 ;  /* 0x00008700ff00ba0c */ /* 0x000fc80003fa5350 */
[----:B-----5:R-:W-:Y:S01]  /*44d0*/  @!P3 FSEL R192, R20, RZ, P5 ;  /* 0x000000ff14c0b208 */ /* 0x020fe20002800000 */
[----:B------:R-:W-:Y:S05]  /*44e0*/  @!P3 BRA `(.L_x_5321) ;  /* 0x000000a00000b947 */ /* 0x000fea0003800000 */
[----:B------:R-:W3:Y:S04]  /*44f0*/  LDL R197, [R1+0x64] ;  /* 0x0000640001c57983 */ /* 0x000ee80000100800 */
[----:B------:R-:W4:Y:S01]  /*4500*/  LDL R193, [R1+0x10] ;  /* 0x0000100001c17983 */ /* 0x000f220000100800 */
[----:B0-----:R-:W-:-:S04]  /*4510*/  ISETP.NE.AND P5, PT, R196, RZ, PT ;  /* 0x000000ffc400720c */ /* 0x001fc80003fa5270 */
[----:B------:R-:W-:Y:S02]  /*4520*/  FSEL R192, R194, RZ, !P5 ;  /* 0x000000ffc2c07208 */ /* 0x000fe40006800000 */
[----:B------:R-:W-:-:S04]  /*4530*/  ISETP.NE.U32.AND P5, PT, RZ, c[0x0][0x218], PT ;  /* 0x00008600ff007a0c */ /* 0x000fc80003fa5070 */
[----:B------:R-:W-:Y:S01]  /*4540*/  ISETP.NE.AND.EX P5, PT, RZ, c[0x0][0x21c], PT, P5 ;  /* 0x00008700ff007a0c */ /* 0x000fe20003fa5350 */
[----:B---3--:R-:W-:-:S04]  /*4550*/  FFMA.FTZ R192, R197, R195, R192 ;  /* 0x000000c3c5c07223 */ /* 0x008fc800000100c0 */
[----:B----4-:R-:W-:-:S04]  /*4560*/  FADD.FTZ R192, R193, -R192 ;  /* 0x800000c0c1c07221 */ /* 0x010fc80000010000 */
[----:B------:R-:W-:-:S04]  /*4570*/  FMUL.FTZ R192, R4, R192 ;  /* 0x000000c004c07220 */ /* 0x000fc80000410000 */
[----:B------:R-:W-:Y:S02]  /*4580*/  @P5 FADD.FTZ R192, R20, R192 ;  /* 0x000000c014c05221 */ /* 0x000fe40000010000 */
.L_x_5321:
[----:B------:R-:W-:Y:S05]  /*4590*/  BSYNC B2 ;  /* 0x0000000000027941 */ /* 0x000fea0003800000 */
.L_x_5320:
[----:B------:R-:W3:Y:S01]  /*45a0*/  LDL R197, [R1+0xec] ;  /* 0x0000ec0001c57983 */ /* 0x000ee20000100800 */
        /* <DEDUP_REMOVED lines=8> */
[-C--:B------:R-:W-:Y:S02]  /*4630*/  @P4 FFMA.FTZ R112, R193, R192.reuse, R112 ;  /* 0x000000c0c1704223 */ /* 0x080fe40000010070 */
[----:B---3--:R-:W-:-:S05]  /*4640*/  @P4 FMUL.FTZ R192, R197, R192 ;  /* 0x000000c0c5c04220 */ /* 0x008fca0000410000 */
[----:B------:R-:W-:-:S04]  /*4650*/  @P4 F2FP.BF16.PACK_AB R192, RZ, R192 ;  /* 0x000000c0ffc0423e */ /* 0x000fc800000010ff */
[----:B------:R-:W-:Y:S02]  /*4660*/  @P4 PRMT R176, R192, 0x7610, R176 ;  /* 0x00007610c0b04816 */ /* 0x000fe400000000b0 */
[----:B------:R-:W-:Y:S01]  /*4670*/  @!P3 FSEL R192, R21, RZ, P6 ;  /* 0x000000ff15c0b208 */ /* 0x000fe20003000000 */
        /* <DEDUP_REMOVED lines=11> */
.L_x_5323:
[----:B------:R-:W-:Y:S05]  /*4730*/  BSYNC B2 ;  /* 0x0000000000027941 */ /* 0x000fea0003800000 */
.L_x_5322:
[----:B------:R-:W3:Y:S01]  /*4740*/  LDL R197, [R1+0xe8] ;  /* 0x0000e80001c57983 */ /* 0x000ee20000100800 */
[C---:B------:R-:W-:Y:S01]  /*4750*/  SEL R189, R192.reuse, R189, P5 ;  /* 0x000000bdc0bd7207 */ /* 0x040fe20002800000 */
[----:B------:R-:W-:Y:S01]  /*4760*/  @P4 FMUL.FTZ R192, R192, c[0x0][0x1ec] ;  /* 0x00007b00c0c04a20 */ /* 0x000fe20000410000 */
[----:B------:R-:W-:Y:S01]  /*4770*/  @P4 PRMT R193, RZ, 0x7610, R184 ;  /* 0x00007610ffc14816 */ /* 0x000fe200000000b8 */
[----:B------:R-:W-:Y:S01]  /*4780*/  BSSY B2, `(.L_x_5324) ;  /* 0x0000013000027945 */ /* 0x000fe20003800000 */
[----:B------:R-:W-:-:S03]  /*4790*/  @!P3 ISETP.NE.U32.AND P6, PT, RZ, c[0x0][0x218], PT ;  /* 0x00008600ff00ba0c */ /* 0x000fc60003fc5070 */
[-C--:B------:R-:W-:Y:S01]  /*47a0*/  @P4 FFMA.FTZ R113, R193, R192.reuse, R113 ;  /* 0x000000c0c1714223 */ /* 0x080fe20000010071 */
        /* <DEDUP_REMOVED lines=16> */
.L_x_5325:
[----:B------:R-:W-:Y:S05]  /*48b0*/  BSYNC B2 ;  /* 0x0000000000027941 */ /* 0x000fea0003800000 */
.L_x_5324:
        /* <DEDUP_REMOVED lines=13> */
[----:B------:R-:W3:Y:S01]  /*4990*/  LDL R197, [R1] ;  /* 0x0000000001c57983 */ /* 0x000ee20000100800 */
[----:B0-----:R-:W-:-:S04]  /*49a0*/  ISETP.NE.AND P6, PT, R196, RZ, PT ;  /* 0x000000ffc400720c */ /* 0x001fc80003fc5270 */
[----:B------:R-:W-:Y:S02]  /*49b0*/  FSEL R192, R194, RZ, !P6 ;  /* 0x000000ffc2c07208 */ /* 0x000fe40007000000 */
[----:B------:R-:W-:-:S04]  /*49c0*/  ISETP.NE.U32.AND P6, PT, RZ, c[0x0][0x218], PT ;  /* 0x00008600ff007a0c */ /* 0x000fc80003fc5070 */
[----:B------:R-:W-:Y:S01]  /*49d0*/  ISETP.NE.AND.EX P6, PT, RZ, c[0x0][0x21c], PT, P6 ;  /* 0x00008700ff007a0c */ /* 0x000fe20003fc5360 */
[----:B---3--:R-:W-:-:S04]  /*49e0*/  FFMA.FTZ R192, R197, R195, R192 ;  /* 0x000000c3c5c07223 */ /* 0x008fc800000100c0 */
[----:B------:R-:W-:-:S04]  /*49f0*/  FADD.FTZ R192, R252, -R192 ;  /* 0x800000c0fcc07221 */ /* 0x000fc80000010000 */
[----:B------:R-:W-:-:S04]  /*4a00*/  FMUL.FTZ R192, R4, R192 ;  /* 0x000000c004c07220 */ /* 0x000fc80000410000 */
[----:B------:R-:W-:Y:S02]  /*4a10*/  @P6 FADD.FTZ R192, R23, R192 ;  /* 0x000000c017c06221 */ /* 0x000fe40000010000 */
.L_x_5327:
[----:B------:R-:W-:Y:S05]  /*4a20*/  BSYNC B2 ;  /* 0x0000000000027941 */ /* 0x000fea0003800000 */
.L_x_5326:
        /* <DEDUP_REMOVED lines=13> */
[----:B0-----:R-:W-:-:S04]  /*4b00*/  ISETP.NE.AND P6, PT, R196, RZ, PT ;  /* 0x000000ffc400720c */ /* 0x001fc80003fc5270 */
[----:B------:R-:W-:Y:S02]  /*4b10*/  FSEL R192, R194, RZ, !P6 ;  /* 0x000000ffc2c07208 */ /* 0x000fe40007000000 */
[----:B------:R-:W-:-:S03]  /*4b20*/  ISETP.NE.U32.AND P6, PT, RZ, c[0x0][0x218], PT ;  /* 0x00008600ff007a0c */ /* 0x000fc60003fc5070 */
[----:B------:R-:W-:Y:S01]  /*4b30*/  FFMA.FTZ R192, R251, R195, R192 ;  /* 0x000000c3fbc07223 */ /* 0x000fe200000100c0 */
[----:B------:R-:W-:-:S03]  /*4b40*/  ISETP.NE.AND.EX P6, PT, RZ, c[0x0][0x21c], PT, P6 ;  /* 0x00008700ff007a0c */ /* 0x000fc60003fc5360 */
[----:B------:R-:W-:-:S04]  /*4b50*/  FADD.FTZ R192, R250, -R192 ;  /* 0x800000c0fac07221 */ /* 0x000fc80000010000 */
[----:B------:R-:W-:-:S06]  /*4b60*/  FMUL.FTZ R192, R4, R192 ;  /* 0x000000c004c07220 */ /* 0x000fcc0000410000 */
[----:B------:R-:W-:Y:S02]  /*4b70*/  @P6 FADD.FTZ R192, R16, R192 ;  /* 0x000000c010c06221 */ /* 0x000fe40000010000 */
.L_x_5329:
[----:B------:R-:W-:Y:S05]  /*4b80*/  BSYNC B2 ;  /* 0x0000000000027941 */ /* 0x000fea0003800000 */
.L_x_5328:
        /* <DEDUP_REMOVED lines=21> */
.L_x_5331:
[----:B------:R-:W-:Y:S05]  /*4ce0*/  BSYNC B2 ;  /* 0x0000000000027941 */ /* 0x000fea0003800000 */
.L_x_5330:
        /* <DEDUP_REMOVED lines=21> */
.L_x_5333:
[----:B------:R-:W-:Y:S05]  /*4e40*/  BSYNC B2 ;  /* 0x0000000000027941 */ /* 0x000fea0003800000 */
.L_x_5332:
        /* <DEDUP_REMOVED lines=21> */
.L_x_5335:
[----:B------:R-:W-:Y:S05]  /*4fa0*/  BSYNC B2 ;  /* 0x0000000000027941 */ /* 0x000fea0003800000 */
.L_x_5334:
[----:B0-----:R-:W3:Y:S01]  /*4fb0*/  LDL R196, [R1+0xd0] ;  /* 0x0000d00001c47983 */ /* 0x001ee20000100800 */
[C---:B------:R-:W-:Y:S01]  /*4fc0*/  SEL R71, R192.reuse, R71, P5 ;  /* 0x00000047c0477207 */ /* 0x040fe20002800000 */
[----:B------:R-:W-:Y:S01]  /*4fd0*/  @P4 FMUL.FTZ R192, R192, c[0x0][0x1ec] ;  /* 0x00007b00c0c04a20 */ /* 0x000fe20000410000 */
[----:B------:R-:W-:Y:S02]  /*4fe0*/  ISETP.NE.U32.AND P5, PT, RZ, c[0x0][0x258], PT ;  /* 0x00009600ff007a0c */ /* 0x000fe40003fa5070 */
[----:B------:R-:W-:Y:S02]  /*4ff0*/  @P4 PRMT R193, RZ, 0x7610, R187 ;  /* 0x00007610ffc14816 */ /* 0x000fe400000000bb */
[----:B------:R-:W-:-:S03]  /*5000*/  ISETP.NE.AND.EX P5, PT, RZ, c[0x0][0x25c], PT, P5 ;  /* 0x00009700ff007a0c */ /* 0x000fc60003fa5350 */
[-C--:B------:R-:W-:Y:S02]  /*5010*/  @P4 FFMA.FTZ R119, R193, R192.reuse, R119 ;  /* 0x000000c0c1774223 */ /* 0x080fe40000010077 */
[----:B---3--:R-:W-:-:S05]  /*5020*/  @P4 FMUL.FTZ R192, R196, R192 ;  /* 0x000000c0c4c04220 */ /* 0x008fca0000410000 */
[----:B------:R-:W-:-:S04]  /*5030*/  @P4 F2FP.BF16.PACK_AB R192, RZ, R192 ;  /* 0x000000c0ffc0423e */ /* 0x000fc800000010ff */
[----:B------:R-:W-:Y:S01]  /*5040*/  @P4 PRMT R179, R179, 0x5410, R192 ;  /* 0x00005410b3b34816 */ /* 0x000fe200000000c0 */
[----:B------:R-:W-:-:S04]  /*5050*/  @P5 IMAD.MOV.U32 R192, RZ, RZ, 0x20 ;  /* 0x00000020ffc05424 */ /* 0x000fc800078e00ff */
[C---:B------:R-:W-:Y:S01]  /*5060*/  @P5 IMAD.WIDE.U32 R192, R5.reuse, R192, c[0x0][0x258] ;  /* 0x0000960005c05625 */ /* 0x040fe200078e00c0 */
[----:B------:R-:W-:-:S04]  /*5070*/  IADD3 R5, R5, 0x20, RZ ;  /* 0x0000002005057810 */ /* 0x000fc80007ffe0ff */
[----:B------:R-:W-:Y:S04]  /*5080*/  @P5 STG.E.128 [R192.64], R188 ;  /* 0x000000bcc0005986 */ /* 0x000fe8000c101d04 */
[----:B------:R0:W-:Y:S02]  /*5090*/  @P5 STG.E.128 [R192.64+0x10], R68 ;  /* 0x00001044c0005986 */ /* 0x0001e4000c101d04 */
[----:B0-----:R-:W-:-:S05]  /*50a0*/  @P4 MOV R192, 0x10 ;  /* 0x0000001000c04802 */ /* 0x001fca0000000f00 */
[C---:B------:R-:W-:Y:S01]  /*50b0*/  @P4 IMAD.WIDE.U32 R192, R3.reuse, R192, c[0x0][0x248] ;  /* 0x0000920003c04625 */ /* 0x040fe200078e00c0 */
[----:B------:R-:W-:-:S04]  /*50c0*/  IADD3 R3, R3, 0x20, RZ ;  /* 0x0000002003037810 */ /* 0x000fc80007ffe0ff */
[----:B------:R0:W-:Y:S03]  /*50d0*/  @P4 STG.E.128 [R192.64], R176 ;  /* 0x000000b0c0004986 */ /* 0x0001e6000c101d04 */
.L_x_5317:
[----:B------:R-:W-:Y:S05]  /*50e0*/  BSYNC B1 ;  /* 0x0000000000017941 */ /* 0x000fea0003800000 */
.L_x_5316:
[----:B------:R-:W-:Y:S01]  /*50f0*/  BSSY B1, `(.L_x_5336) ;  /* 0x00000c8000017945 */ /* 0x000fe20003800000 */
[----:B------:R-:W-:Y:S05]  /*5100*/  @!P1 BRA `(.L_x_5337) ;  /* 0x00000c6000009947 */ /* 0x000fea0003800000 */
[----:B------:R-:W-:Y:S01]  /*5110*/  BSSY B2, `(.L_x_5338) ;  /* 0x0000005000027945 */ /* 0x000fe20003800000 */
[----:B------:R-:W-:Y:S05]  /*5120*/  @!P4 BRA `(.L_x_5339) ;  /* 0x000000300000c947 */ /* 0x000fea0003800000 */
[----:B------:R-:W-:-:S04]  /*5130*/  IMAD.MOV.U32 R184, RZ, RZ, 0x10 ;  /* 0x00000010ffb87424 */ /* 0x000fc800078e00ff */
[----:B------:R-:W-:-:S06]  /*5140*/  IMAD.WIDE.U32 R184, R3, R184, c[0x0][0x170] ;  /* 0x00005c0003b87625 */ /* 0x000fcc00078e00b8 */
[----:B------:R-:W5:Y:S02]  /*5150*/  LDG.E.128 R184, [R184.64] ;  /* 0x00000004b8b87981 */ /* 0x000f64000c1e1d00 */
.L_x_5339:
[----:B------:R-:W-:Y:S05]  /*5160*/  BSYNC B2 ;  /* 0x0000000000027941 */ /* 0x000fea0003800000 */
.L_x_5338:
[----:B0-----:R-:W0:Y:S01]  /*5170*/  LDC.U8 R196, c[0x0][0x1f0] ;  /* 0x00007c00ffc47b82 */ /* 0x001e220000000000 */
[----:B------:R-:W-:Y:S01]  /*5180*/  @!P3 ISETP.NE.U32.AND P5, PT, RZ, c[0x0][0x218], PT ;  /* 0x00008600ff00ba0c */ /* 0x000fe20003fa5070 */
[----:B------:R-:W-:Y:S03]  /*5190*/  BSSY B2, `(.L_x_5340) ;  /* 0x000000d000027945 */ /* 0x000fe60003800000 */
[----:B------:R-:W-:-:S04]  /*51a0*/  @!P3 ISETP.NE.AND.EX P5, PT, RZ, c[0x0][0x21c], PT, P5 ;  /* 0x00008700ff00ba0c */ /* 0x000fc80003fa5350 */
[----:B-----5:R-:W-:Y:S01]  /*51b0*/  @!P3 FSEL R192, R152, RZ, P5 ;  /* 0x000000ff98c0b208 */ /* 0x020fe20002800000 */
[----:B------:R-:W-:Y:S05]  /*51c0*/  @!P3 BRA `(.L_x_5341) ;  /* 0x000000900000b947 */ /* 0x000fea0003800000 */
[----:B------:R-:W3:Y:S01]  /*51d0*/  LDL R193, [R1+0x5c] ;  /* 0x00005c0001c17983 */ /* 0x000ee20000100800 */
        /* <DEDUP_REMOVED lines=8> */
.L_x_5341:
[----:B------:R-:W-:Y:S05]  /*5260*/  BSYNC B2 ;  /* 0x0000000000027941 */ /* 0x000fea0003800000 */
.L_x_5340:
        /* <DEDUP_REMOVED lines=24> */
.L_x_5343:
[----:B------:R-:W-:Y:S05]  /*53f0*/  BSYNC B2 ;  /* 0x0000000000027941 */ /* 0x000fea0003800000 */
.L_x_5342:
        /* <DEDUP_REMOVED lines=21> */
.L_x_5345:
[----:B------:R-:W-:Y:S05]  /*5550*/  BSYNC B2 ;  /* 0x0000000000027941 */ /* 0x000fea0003800000 */
.L_x_5344:
        /* <DEDUP_REMOVED lines=21> */
.L_x_5347:
[----:B------:R-:W-:Y:S05]  /*56b0*/  BSYNC B2 ;  /* 0x0000000000027941 */ /* 0x000fea0003800000 */
.L_x_5346:
        /* <DEDUP_REMOVED lines=21> */
.L_x_5349:
[----:B------:R-:W-:Y:S05]  /*5810*/  BSYNC B2 ;  /* 0x0000000000027941 */ /* 0x000fea0003800000 */
.L_x_5348:
        /* <DEDUP_REMOVED lines=21> */
.L_x_5351:
[----:B------:R-:W-:Y:S05]  /*5970*/  BSYNC B2 ;  /* 0x0000000000027941 */ /* 0x000fea0003800000 */
.L_x_5350:
        /* <DEDUP_REMOVED lines=21> */
.L_x_5353:
[----:B------:R-:W-:Y:S05]  /*5ad0*/  BSYNC B2 ;  /* 0x0000000000027941 */ /* 0x000fea0003800000 */
.L_x_5352:
        /* <DEDUP_REMOVED lines=21> */
.L_x_5355:
[----:B------:R-:W-:Y:S05]  /*5c30*/  BSYNC B2 ;  /* 0x0000000000027941 */ /* 0x000fea0003800000 */
.L_x_5354:
        /* <DEDUP_REMOVED lines=9> */
[----:B------:R-:W-:Y:S02]  /*5cd0*/  @P4 PRMT R179, R179, 0x5410, R192 ;  /* 0x00005410b3b34816 */ /* 0x000fe400000000c0 */
[----:B------:R-:W-:-:S05]  /*5ce0*/  @P5 MOV R192, 0x20 ;  /* 0x0000002000c05802 */ /* 0x000fca0000000f00 */
[C---:B------:R-:W-:Y:S01]  /*5cf0*/  @P5 IMAD.WIDE.U32 R192, R5.reuse, R192, c[0x0][0x258] ;  /* 0x0000960005c05625 */ /* 0x040fe200078e00c0 */
[----:B------:R-:W-:-:S04]  /*5d00*/  IADD3 R5, R5, 0x20, RZ ;  /* 0x0000002005057810 */ /* 0x000fc80007ffe0ff */
[----:B------:R-:W-:Y:S04]  /*5d10*/  @P5 STG.E.128 [R192.64], R188 ;  /* 0x000000bcc0005986 */ /* 0x000fe8000c101d04 */
[----:B------:R0:W-:Y:S02]  /*5d20*/  @P5 STG.E.128 [R192.64+0x10], R68 ;  /* 0x00001044c0005986 */ /* 0x0001e4000c101d04 */
[----:B0-----:R-:W-:-:S04]  /*5d30*/  @P4 IMAD.MOV.U32 R192, RZ, RZ, 0x10 ;  /* 0x00000010ffc04424 */ /* 0x001fc800078e00ff */
[C---:B------:R-:W-:Y:S01]  /*5d40*/  @P4 IMAD.WIDE.U32 R192, R3.reuse, R192, c[0x0][0x248] ;  /* 0x0000920003c04625 */ /* 0x040fe200078e00c0 */
[----:B------:R-:W-:-:S04]  /*5d50*/  IADD3 R3, R3, 0x20, RZ ;  /* 0x0000002003037810 */ /* 0x000fc80007ffe0ff */
[----:B------:R0:W-:Y:S03]  /*5d60*/  @P4 STG.E.128 [R192.64], R176 ;  /* 0x000000b0c0004986 */ /* 0x0001e6000c101d04 */
.L_x_5337:
[----:B------:R-:W-:Y:S05]  /*5d70*/  BSYNC B1 ;  /* 0x0000000000017941 */ /* 0x000fea0003800000 */
.L_x_5336:
[----:B------:R-:W-:Y:S01]  /*5d80*/  BSSY B1, `(.L_x_5356) ;  /* 0x00000c8000017945 */ /* 0x000fe20003800000 */
[----:B------:R-:W-:Y:S05]  /*5d90*/  @!P2 BRA `(.L_x_5357) ;  /* 0x00000c600000a947 */ /* 0x000fea0003800000 */
[----:B------:R-:W-:Y:S01]  /*5da0*/  BSSY B2, `(.L_x_5358) ;  /* 0x0000005000027945 */ /* 0x000fe20003800000 */
[----:B------:R-:W-:Y:S05]  /*5db0*/  @!P4 BRA `(.L_x_5359) ;  /* 0x000000300000c947 */ /* 0x000fea0003800000 */
[----:B------:R-:W-:-:S10]  /*5dc0*/  HFMA2.MMA R184, -RZ, RZ, 0, 9.5367431640625e-07 ;  /* 0x00000010ffb87435 */ /* 0x000fd400000001ff */
[----:B------:R-:W-:-:S06]  /*5dd0*/  IMAD.WIDE.U32 R184, R3, R184, c[0x0][0x170] ;  /* 0x00005c0003b87625 */ /* 0x000fcc00078e00b8 */
[----:B------:R-:W5:Y:S02]  /*5de0*/  LDG.E.128 R184, [R184.64] ;  /* 0x00000004b8b87981 */ /* 0x000f64000c1e1d00 */
.L_x_5359:
[----:B------:R-:W-:Y:S05]  /*5df0*/  BSYNC B2 ;  /* 0x0000000000027941 */ /* 0x000fea0003800000 */
.L_x_5358:
        /* <DEDUP_REMOVED lines=15> */
.L_x_5361:
[----:B------:R-:W-:Y:S05]  /*5ef0*/  BSYNC B2 ;  /* 0x0000000000027941 */ /* 0x000fea0003800000 */
.L_x_5360:
        /* <DEDUP_REMOVED lines=24> */
.L_x_5363:
[----:B------:R-:W-:Y:S05]  /*6080*/  BSYNC B2 ;  /* 0x0000000000027941 */ /* 0x000fea0003800000 */
.L_x_5362:
        /* <DEDUP_REMOVED lines=21> */
.L_x_5365:
[----:B------:R-:W-:Y:S05]  /*61e0*/  BSYNC B2 ;  /* 0x0000000000027941 */ /* 0x000fea0003800000 */
.L_x_5364:
        /* <DEDUP_REMOVED lines=21> */
.L_x_5367:
[----:B------:R-:W-:Y:S05]  /*6340*/  BSYNC B2 ;  /* 0x0000000000027941 */ /* 0x000fea0003800000 */
.L_x_5366:
        /* <DEDUP_REMOVED lines=21> */
.L_x_5369:
[----:B------:R-:W-:Y:S05]  /*64a0*/  BSYNC B2 ;  /* 0x0000000000027941 */ /* 0x000fea0003800000 */
.L_x_5368:
        /* <DEDUP_REMOVED lines=21> */
.L_x_5371:
[----:B------:R-:W-:Y:S05]  /*6600*/  BSYNC B2 ;  /* 0x0000000000027941 */ /* 0x000fea0003800000 */
.L_x_5370:
        /* <DEDUP_REMOVED lines=21> */
.L_x_5373:
[----:B------:R-:W-:Y:S05]  /*6760*/  BSYNC B2 ;  /* 0x0000000000027941 */ /* 0x000fea0003800000 */
.L_x_5372:
        /* <DEDUP_REMOVED lines=21> */
.L_x_5375:
[----:B------:R-:W-:Y:S05]  /*68c0*/  BSYNC B2 ;  /* 0x0000000000027941 */ /* 0x000fea0003800000 */
.L_x_5374:
        /* <DEDUP_REMOVED lines=19> */
.L_x_5357:
[----:B------:R-:W-:Y:S05]  /*6a00*/  BSYNC B1 ;  /* 0x0000000000017941 */ /* 0x000fea0003800000 */
.L_x_5356:
[----:B------:R-:W-:Y:S01]  /*6a10*/  ISETP.GE.U32.AND P5, PT, R0, 0xa0, PT ;  /* 0x000000a00000780c */ /* 0x000fe20003fa6070 */
[----:B------:R-:W-:-:S12]  /*6a20*/  BSSY B1, `(.L_x_5376) ;  /* 0x00000c6000017945 */ /* 0x000fd80003800000 */
[----:B------:R-:W-:Y:S05]  /*6a30*/  @!P5 BRA `(.L_x_5377) ;  /* 0x00000c400000d947 */ /* 0x000fea0003800000 */
[----:B------:R-:W-:Y:S01]  /*6a40*/  BSSY B2, `(.L_x_5378) ;  /* 0x0000005000027945 */ /* 0x000fe20003800000 */
[----:B------:R-:W-:Y:S05]  /*6a50*/  @!P4 BRA `(.L_x_5379) ;  /* 0x000000300000c947 */ /* 0x000fea0003800000 */
[----:B------:R-:W-:-:S04]  /*6a60*/  IMAD.MOV.U32 R184, RZ, RZ, 0x10 ;  /* 0x00000010ffb87424 */ /* 0x000fc800078e00ff */
[----:B------:R-:W-:-:S06]  /*6a70*/  IMAD.WIDE.U32 R184, R3, R184, c[0x0][0x170] ;  /* 0x00005c0003b87625 */ /* 0x000fcc00078e00b8 */
[----:B------:R-:W5:Y:S02]  /*6a80*/  LDG.E.128 R184, [R184.64] ;  /* 0x00000004b8b87981 */ /* 0x000f64000c1e1d00 */
.L_x_5379:
[----:B------:R-:W-:Y:S05]  /*6a90*/  BSYNC B2 ;  /* 0x0000000000027941 */ /* 0x000fea0003800000 */
.L_x_5378:
        /* <DEDUP_REMOVED lines=15> */
.L_x_5381:
[----:B------:R-:W-:Y:S05]  /*6b90*/  BSYNC B2 ;  /* 0x0000000000027941 */ /* 0x000fea0003800000 */
.L_x_5380:
        /* <DEDUP_REMOVED lines=24> */
.L_x_5383:
[----:B------:R-:W-:Y:S05]  /*6d20*/  BSYNC B2 ;  /* 0x0000000000027941 */ /* 0x000fea0003800000 */
.L_x_5382:
        /* <DEDUP_REMOVED lines=21> */
.L_x_5385:
[----:B------:R-:W-:Y:S05]  /*6e80*/  BSYNC B2 ;  /* 0x0000000000027941 */ /* 0x000fea0003800000 */
.L_x_5384:
        /* <DEDUP_REMOVED lines=21> */
.L_x_5387:
[----:B------:R-:W-:Y:S05]  /*6fe0*/  BSYNC B2 ;  /* 0x0000000000027941 */ /* 0x000fea0003800000 */
.L_x_5386:
        /* <DEDUP_REMOVED lines=21> */
.L_x_5389:
[----:B------:R-:W-:Y:S05]  /*7140*/  BSYNC B2 ;  /* 0x0000000000027941 */ /* 0x000fea0003800000 */
.L_x_5388:
        /* <DEDUP_REMOVED lines=21> */
.L_x_5391:
[----:B------:R-:W-:Y:S05]  /*72a0*/  BSYNC B2 ;  /* 0x0000000000027941 */ /* 0x000fea0003800000 */
.L_x_5390:
        /* <DEDUP_REMOVED lines=21> */
.L_x_5393:
[----:B------:R-:W-:Y:S05]  /*7400*/  BSYNC B2 ;  /* 0x0000000000027941 */ /* 0x000fea0003800000 */
.L_x_5392:
        /* <DEDUP_REMOVED lines=21> */
.L_x_5395:
[----:B------:R-:W-:Y:S05]  /*7560*/  BSYNC B2 ;  /* 0x0000000000027941 */ /* 0x000fea0003800000 */
.L_x_5394:
[----:B------:R-:W3:Y:S01]  /*7570*/  LDL R194, [R1+0x70] ;  /* 0x0000700001c27983 */ /* 0x000ee20000100800 */
[----:B------:R-:W-:Y:S01]  /*7580*/  ISETP.NE.U32.AND P3, PT, RZ, c[0x0][0x258], PT ;  /* 0x00009600ff007a0c */ /* 0x000fe20003f65070 */
[C---:B------:R-:W-:Y:S01]  /*7590*/  @P4 FMUL.FTZ R193, R192.reuse, c[0x0][0x1ec] ;  /* 0x00007b00c0c14a20 */ /* 0x040fe20000410000 */
[----:B------:R-:W-:Y:S02]  /*75a0*/  SEL R71, R192, R71, P5 ;  /* 0x00000047c0477207 */ /* 0x000fe40002800000 */
[----:B------:R-:W-:-:S13]  /*75b0*/  ISETP.NE.AND.EX P3, PT, RZ, c[0x0][0x25c], PT, P3 ;  /* 0x00009700ff007a0c */ /* 0x000fda0003f65330 */
[----:B------:R-:W-:-:S05]  /*75c0*/  @P3 MOV R4, 0x20 ;  /* 0x0000002000043802 */ /* 0x000fca0000000f00 */
[----:B------:R-:W-:-:S05]  /*75d0*/  @P3 IMAD.WIDE.U32 R4, R5, R4, c[0x0][0x258] ;  /* 0x0000960005043625 */ /* 0x000fca00078e0004 */
[----:B------:R-:W-:Y:S04]  /*75e0*/  @P3 STG.E.128 [R4.64], R188 ;  /* 0x000000bc04003986 */ /* 0x000fe8000c101d04 */
[----:B------:R4:W-:Y:S02]  /*75f0*/  @P3 STG.E.128 [R4.64+0x10], R68 ;  /* 0x0000104404003986 */ /* 0x0009e4000c101d04 */
[----:B----4-:R-:W-:-:S04]  /*7600*/  @P4 IMAD.MOV.U32 R4, RZ, RZ, 0x10 ;  /* 0x00000010ff044424 */ /* 0x010fc800078e00ff */
[----:B------:R-:W-:Y:S01]  /*7610*/  @P4 IMAD.WIDE.U32 R4, R3, R4, c[0x0][0x248] ;  /* 0x0000920003044625 */ /* 0x000fe200078e0004 */
[----:B------:R-:W-:-:S05]  /*7620*/  @P4 PRMT R3, RZ, 0x7610, R187 ;  /* 0x00007610ff034816 */ /* 0x000fca00000000bb */
[-C--:B------:R-:W-:Y:S02]  /*7630*/  @P4 FFMA.FTZ R143, R3, R193.reuse, R143 ;  /* 0x000000c1038f4223 */ /* 0x080fe4000001008f */
[----:B---3--:R-:W-:-:S05]  /*7640*/  @P4 FMUL.FTZ R192, R194, R193 ;  /* 0x000000c1c2c04220 */ /* 0x008fca0000410000 */
[----:B------:R-:W-:-:S04]  /*7650*/  @P4 F2FP.BF16.PACK_AB R192, RZ, R192 ;  /* 0x000000c0ffc0423e */ /* 0x000fc800000010ff */
[----:B------:R-:W-:-:S05]  /*7660*/  @P4 PRMT R179, R179, 0x5410, R192 ;  /* 0x00005410b3b34816 */ /* 0x000fca00000000c0 */
[----:B------:R3:W-:Y:S02]  /*7670*/  @P4 STG.E.128 [R4.64], R176 ;  /* 0x000000b004004986 */ /* 0x0007e4000c101d04 */
.L_x_5377:
[----:B------:R-:W-:Y:S05]  /*7680*/  BSYNC B1 ;  /* 0x0000000000017941 */ /* 0x000fea0003800000 */
.L_x_5376:
[----:B------:R-:W-:-:S05]  /*7690*/  MOV R3, c[0x0][0x160] ;  /* 0x0000580000037a02 */ /* 0x000fca0000000f00 */
[----:B------:R-:W-:-:S05]  /*76a0*/  IMAD R2, R3, 0x4, R2 ;  /* 0x0000000403027824 */ /* 0x000fca00078e0202 */
[----:B------:R-:W-:-:S13]  /*76b0*/  ISETP.GE.AND P3, PT, R2, c[0x0][0x164], PT ;  /* 0x0000590002007a0c */ /* 0x000fda0003f66270 */
[----:B0123-5:R-:W-:Y:S01]  /*76c0*/  @P3 CALL.REL.NOINC `(.L_x_5270) ;  /* 0x0000001000003944 */ /* 0x02ffe20003c00000 */
[----:B------:R-:W-:Y:S05]  /*76d0*/  BRA `(.L_x_5396) ;  /* 0xffff9a1000007947 */ /* 0x000fea000383ffff */
.L_x_5270:
[----:B------:R-:W-:Y:S05]  /*76e0*/  BSYNC B0 ;  /* 0x0000000000007941 */ /* 0x000fea0003800000 */
.L_x_5269:
        /* <DEDUP_REMOVED lines=134> */
[----:B0-----:R-:W-:-:S03]  /*7f50*/  FADD.FTZ R49, R25, R52 ;  /* 0x0000003419317221 */ /* 0x001fc60000010000 */
[----:B------:R-:W-:Y:S01]  /*7f60*/  IADD3 R48, R24, c[0x0][0x168], RZ ;  /* 0x00005a0018307a10 */ /* 0x000fe20007ffe0ff */
[----:B-1----:R-:W-:-:S03]  /*7f70*/  FADD.FTZ R57, R26, R57 ;  /* 0x000000391a397221 */ /* 0x002fc60000010000 */
[C---:B------:R-:W-:Y:S02]  /*7f80*/  LOP3.LUT P4, RZ, R48.reuse, 0xffffff80, RZ, 0xc0, !PT ;  /* 0xffffff8030ff7812 */ /* 0x040fe4000788c0ff */
[C---:B------:R-:W-:Y:S02]  /*7f90*/  ISETP.GE.U32.AND P2, PT, R48.reuse, 0x100, PT ;  /* 0x000001003000780c */ /* 0x040fe40003f46070 */
[C---:B------:R-:W-:Y:S02]  /*7fa0*/  ISETP.GE.U32.AND P3, PT, R48.reuse, 0x180, PT ;  /* 0x000001803000780c */ /* 0x040fe40003f66070 */
[----:B------:R-:W-:Y:S01]  /*7fb0*/  ISETP.GE.U32.AND P1, PT, R48, 0x280, PT ;  /* 0x000002803000780c */ /* 0x000fe20003f26070 */
        /* <DEDUP_REMOVED lines=19> */
[----:B------:R-:W0:Y:S04]  /*80f0*/  LDS R89, [R192.X4+0x2800] ;  /* 0x00280000c0597984 */ /* 0x000e280000004800 */
[----:B------:R-:W0:Y:S04]  /*8100*/  LDS R79, [R192.X4+0x1800] ;  /* 0x00180000c04f7984 */ /* 0x000e280000004800 */
[----:B------:R-:W0:Y:S04]  /*8110*/  LDS R91, [R192.X4+0x2a00] ;  /* 0x002a0000c05b7984 */ /* 0x000e280000004800 */
        /* <DEDUP_REMOVED lines=25> */
[----:B------:R-:W-:Y:S01]  /*82b0*/  IMAD.MOV.U32 R24, RZ, RZ, R64 ;  /* 0x000000ffff187224 */ /* 0x000fe200078e0040 */
[----:B------:R-:W-:Y:S01]  /*82c0*/  MOV R25, R89 ;  /* 0x0000005900197202 */ /* 0x000fe20000000f00 */
[----:B------:R-:W-:Y:S01]  /*82d0*/  IMAD.MOV.U32 R26, RZ, RZ, R62 ;  /* 0x000000ffff1a7224 */ /* 0x000fe200078e003e */
[----:B------:R-:W-:Y:S01]  /*82e0*/  MOV R27, R79 ;  /* 0x0000004f001b7202 */ /* 0x000fe20000000f00 */
[----:B------:R-:W-:Y:S01]  /*82f0*/  IMAD.MOV.U32 R28, RZ, RZ, R52 ;  /* 0x000000ffff1c7224 */ /* 0x000fe200078e0034 */
[----:B------:R-:W-:Y:S01]  /*8300*/  MOV R29, R77 ;  /* 0x0000004d001d7202 */ /* 0x000fe20000000f00 */
[----:B------:R0:W-:Y:S01]  /*8310*/  STG.E [R24.64], R55 ;  /* 0x0000003718007986 */ /* 0x0001e2000c101904 */
[----:B------:R-:W-:Y:S02]  /*8320*/  IADD3 R64, P4, R64, 0x200, RZ ;  /* 0x0000020040407810 */ /* 0x000fe40007f9e0ff */
[----:B------:R-:W-:Y:S01]  /*8330*/  IADD3 R52, P6, R52, 0x200, RZ ;  /* 0x0000020034347810 */ /* 0x000fe20007fde0ff */
[----:B------:R0:W-:Y:S01]  /*8340*/  STG.E [R26.64], R85 ;  /* 0x000000551a007986 */ /* 0x0001e2000c101904 */
[----:B------:R-:W-:Y:S01]  /*8350*/  IADD3 R62, P5, R62, 0x200, RZ ;  /* 0x000002003e3e7810 */ /* 0x000fe20007fbe0ff */
[----:B------:R-:W-:-:S02]  /*8360*/  IMAD.X R89, RZ, RZ, R89, P4 ;  /* 0x000000ffff597224 */ /* 0x000fc400020e0659 */
[----:B------:R0:W-:Y:S01]  /*8370*/  STG.E [R28.64], R81 ;  /* 0x000000511c007986 */ /* 0x0001e2000c101904 */
[----:B------:R-:W-:Y:S01]  /*8380*/  IADD3.X R79, RZ, R79, RZ, P5, !PT ;  /* 0x0000004fff4f7210 */ /* 0x000fe20002ffe4ff */
[----:B------:R-:W-:-:S03]  /*8390*/  IMAD.X R77, RZ, RZ, R77, P6 ;  /* 0x000000ffff4d7224 */ /* 0x000fc600030e064d */
.L_x_5398:
[----:B------:R-:W-:Y:S05]  /*83a0*/  BSYNC B0 ;  /* 0x0000000000007941 */ /* 0x000fea0003800000 */
.L_x_5397:
[----:B------:R-:W-:Y:S01]  /*83b0*/  BSSY B0, `(.L_x_5399) ;  /* 0x0000012000007945 */ /* 0x000fe20003800000 */
[----:B------:R-:W-:Y:S01]  /*83c0*/  FADD.FTZ R83, R56, R83 ;  /* 0x0000005338537221 */ /* 0x000fe20000010000 */
[----:B------:R-:W-:Y:S05]  /*83d0*/  @!P2 BRA `(.L_x_5400) ;  /* 0x000000f00000a947 */ /* 0x000fea0003800000 */
[----:B0-----:R-:W-:Y:S01]  /*83e0*/  MOV R24, R64 ;  /* 0x0000004000187202 */ /* 0x001fe20000000f00 */
[----:B------:R-:W-:Y:S01]  /*83f0*/  IMAD.MOV.U32 R25, RZ, RZ, R89 ;  /* 0x000000ffff197224 */ /* 0x000fe200078e0059 */
[----:B------:R-:W-:Y:S01]  /*8400*/  MOV R26, R62 ;  /* 0x0000003e001a7202 */ /* 0x000fe20000000f00 */
[----:B------:R-:W-:Y:S01]  /*8410*/  IMAD.MOV.U32 R27, RZ, RZ, R79 ;  /* 0x000000ffff1b7224 */ /* 0x000fe200078e004f */
[----:B------:R-:W-:Y:S01]  /*8420*/  MOV R28, R52 ;  /* 0x00000034001c7202 */ /* 0x000fe20000000f00 */
[----:B------:R-:W-:Y:S01]  /*8430*/  IMAD.MOV.U32 R29, RZ, RZ, R77 ;  /* 0x000000ffff1d7224 */ /* 0x000fe200078e004d */
[----:B------:R0:W-:Y:S01]  /*8440*/  STG.E [R24.64], R49 ;  /* 0x0000003118007986 */ /* 0x0001e2000c101904 */
[----:B------:R-:W-:-:S02]  /*8450*/  IADD3 R62, P4, R62, 0x200, RZ ;  /* 0x000002003e3e7810 */ /* 0x000fc40007f9e0ff */
[----:B------:R-:W-:Y:S01]  /*8460*/  IADD3 R64, P2, R64, 0x200, RZ ;  /* 0x0000020040407810 */ /* 0x000fe20007f5e0ff */
[----:B------:R0:W-:Y:S01]  /*8470*/  STG.E [R26.64], R63 ;  /* 0x0000003f1a007986 */ /* 0x0001e2000c101904 */
[----:B------:R-:W-:Y:S01]  /*8480*/  IADD3 R52, P5, R52, 0x200, RZ ;  /* 0x0000020034347810 */ /* 0x000fe20007fbe0ff */
[----:B------:R-:W-:Y:S01]  /*8490*/  IMAD.X R79, RZ, RZ, R79, P4 ;  /* 0x000000ffff4f7224 */ /* 0x000fe200020e064f */
[----:B------:R-:W-:Y:S01]  /*84a0*/  IADD3.X R89, RZ, R89, RZ, P2, !PT ;  /* 0x00000059ff597210 */ /* 0x000fe200017fe4ff */
[----:B------:R0:W-:Y:S01]  /*84b0*/  STG.E [R28.64], R83 ;  /* 0x000000531c007986 */ /* 0x0001e2000c101904 */
[----:B------:R-:W-:-:S04]  /*84c0*/  IADD3.X R77, RZ, R77, RZ, P5, !PT ;  /* 0x0000004dff4d7210 */ /* 0x000fc80002ffe4ff */
.L_x_5400:
[----:B------:R-:W-:Y:S05]  /*84d0*/  BSYNC B0 ;  /* 0x0000000000007941 */ /* 0x000fea0003800000 */
.L_x_5399:
[----:B------:R-:W-:Y:S01]  /*84e0*/  BSSY B0, `(.L_x_5401) ;  /* 0x0000012000007945 */ /* 0x000fe20003800000 */
[----:B-1----:R-:W-:Y:S01]  /*84f0*/  FADD.FTZ R93, R58, R93 ;  /* 0x0000005d3a5d7221 */ /* 0x002fe20000010000 */
[----:B------:R-:W-:Y:S05]  /*8500*/  @!P3 BRA `(.L_x_5402) ;  /* 0x000000f00000b947 */ /* 0x000fea0003800000 */
[----:B0-----:R-:W-:Y:S01]  /*8510*/  IMAD.MOV.U32 R24, RZ, RZ, R64 ;  /* 0x000000ffff187224 */ /* 0x001fe200078e0040 */
[----:B------:R-:W-:Y:S01]  /*8520*/  MOV R25, R89 ;  /* 0x0000005900197202 */ /* 0x000fe20000000f00 */
[----:B------:R-:W-:Y:S01]  /*8530*/  IMAD.MOV.U32 R26, RZ, RZ, R62 ;  /* 0x000000ffff1a7224 */ /* 0x000fe200078e003e */
[----:B------:R-:W-:Y:S01]  /*8540*/  MOV R27, R79 ;  /* 0x0000004f001b7202 */ /* 0x000fe20000000f00 */
[----:B------:R-:W-:Y:S01]  /*8550*/  IMAD.MOV.U32 R28, RZ, RZ, R52 ;  /* 0x000000ffff1c7224 */ /* 0x000fe200078e0034 */
[----:B------:R-:W-:Y:S01]  /*8560*/  MOV R29, R77 ;  /* 0x0000004d001d7202 */ /* 0x000fe20000000f00 */
[----:B------:R0:W-:Y:S01]  /*8570*/  STG.E [R24.64], R57 ;  /* 0x0000003918007986 */ /* 0x0001e2000c101904 */
[----:B------:R-:W-:-:S02]  /*8580*/  IADD3 R64, P2, R64, 0x200, RZ ;  /* 0x0000020040407810 */ /* 0x000fc40007f5e0ff */
[----:B------:R-:W-:Y:S01]  /*8590*/  IADD3 R52, P4, R52, 0x200, RZ ;  /* 0x0000020034347810 */ /* 0x000fe20007f9e0ff */
[----:B------:R0:W-:Y:S01]  /*85a0*/  STG.E [R26.64], R87 ;  /* 0x000000571a007986 */ /* 0x0001e2000c101904 */
[----:B------:R-:W-:Y:S01]  /*85b0*/  IADD3 R62, P3, R62, 0x200, RZ ;  /* 0x000002003e3e7810 */ /* 0x000fe20007f7e0ff */
[----:B------:R-:W-:Y:S02]  /*85c0*/  IMAD.X R89, RZ, RZ, R89, P2 ;  /* 0x000000ffff597224 */ /* 0x000fe400010e0659 */
[----:B------:R0:W-:Y:S01]  /*85d0*/  STG.E [R28.64], R93 ;  /* 0x0000005d1c007986 */ /* 0x0001e2000c101904 */
[----:B------:R-:W-:Y:S01]  /*85e0*/  IADD3.X R79, RZ, R79, RZ, P3, !PT ;  /* 0x0000004fff4f7210 */ /* 0x000fe20001ffe4ff */
[----:B------:R-:W-:-:S03]  /*85f0*/  IMAD.X R77, RZ, RZ, R77, P4 ;  /* 0x000000ffff4d7224 */ /* 0x000fc600020e064d */
.L_x_5402:
[----:B------:R-:W-:Y:S05]  /*8600*/  BSYNC B0 ;  /* 0x0000000000007941 */ /* 0x000fea0003800000 */
.L_x_5401:
[----:B------:R-:W-:Y:S01]  /*8610*/  FADD.FTZ R72, RZ, R72 ;  /* 0x00000048ff487221 */ /* 0x000fe20000010000 */
[----:B0-----:R-:W-:Y:S01]  /*8620*/  LDS R28, [R192.X4+0x1a00] ;  /* 0x001a0000c01c7984 */ /* 0x001fe20000004800 */
[----:B------:R-:W-:Y:S01]  /*8630*/  FADD.FTZ R70, RZ, R70 ;  /* 0x00000046ff467221 */ /* 0x000fe20000010000 */
[----:B------:R-:W-:Y:S01]  /*8640*/  BSSY B0, `(.L_x_5403) ;  /* 0x000007d000007945 */ /* 0x000fe20003800000 */
        /* <DEDUP_REMOVED lines=15> */
[C---:B------:R-:W-:Y:S01]  /*8740*/  ISETP.GE.U32.AND P5, PT, R48.reuse, 0x480, PT ;  /* 0x000004803000780c */ /* 0x040fe20003fa6070 */
[----:B------:R-:W-:Y:S01]  /*8750*/  FADD.FTZ R20, R35, R20 ;  /* 0x0000001423147221 */ /* 0x000fe20000010000 */
[----:B------:R-:W-:Y:S01]  /*8760*/  LDS R49, [R192.X4+0x3000] ;  /* 0x00300000c0317984 */ /* 0x000fe20000004800 */
[----:B------:R-:W-:Y:S01]  /*8770*/  FADD.FTZ R67, RZ, R67 ;  /* 0x00000043ff437221 */ /* 0x000fe20000010000 */
[----:B------:R-:W-:Y:S01]  /*8780*/  ISETP.GE.U32.AND P6, PT, R48, 0x500, PT ;  /* 0x000005003000780c */ /* 0x000fe20003fc6070 */
[----:B------:R-:W-:Y:S01]  /*8790*/  FADD.FTZ R22, R61, R22 ;  /* 0x000000163d167221 */ /* 0x000fe20000010000 */
[----:B------:R-:W-:Y:S01]  /*87a0*/  LDS R35, [R192.X4+0x2000] ;  /* 0x00200000c0237984 */ /* 0x000fe20000004800 */
[----:B------:R-:W-:-:S02]  /*87b0*/  FADD.FTZ R60, R60, R21 ;  /* 0x000000153c3c7221 */ /* 0x000fc40000010000 */
[----:B------:R-:W-:Y:S01]  /*87c0*/  FADD.FTZ R30, RZ, R30 ;  /* 0x0000001eff1e7221 */ /* 0x000fe20000010000 */
[----:B------:R-:W-:Y:S01]  /*87d0*/  LDS R51, [R192.X4+0x3200] ;  /* 0x00320000c0337984 */ /* 0x000fe20000004800 */
[----:B------:R-:W-:Y:S02]  /*87e0*/  FADD.FTZ R33, R66, R33 ;  /* 0x0000002142217221 */ /* 0x000fe40000010000 */
[----:B------:R-:W-:Y:S01]  /*87f0*/  FADD.FTZ R23, R84, R23 ;  /* 0x0000001754177221 */ /* 0x000fe20000010000 */
[----:B------:R-:W-:Y:S01]  /*8800*/  LDS R55, [R192.X4+0x3400] ;  /* 0x00340000c0377984 */ /* 0x000fe20000004800 */
[----:B------:R-:W-:Y:S02]  /*8810*/  FADD.FTZ R21, R20, R7 ;  /* 0x0000000714157221 */ /* 0x000fe40000010000 */
[----:B------:R-:W-:Y:S01]  /*8820*/  FADD.FTZ R67, R67, R82 ;  /* 0x0000005243437221 */ /* 0x000fe20000010000 */
[----:B------:R-:W0:Y:S01]  /*8830*/  LDS R7, [R192.X4+0x600] ;  /* 0x00060000c0077984 */ /* 0x000e220000004800 */
[----:B------:R-:W-:-:S02]  /*8840*/  FADD.FTZ R30, R30, R41 ;  /* 0x000000291e1e7221 */ /* 0x000fc40000010000 */
[----:B------:R-:W-:Y:S01]  /*8850*/  FADD.FTZ R33, R33, R18 ;  /* 0x0000001221217221 */ /* 0x000fe20000010000 */
[----:B------:R-:W-:Y:S01]  /*8860*/  LDS R20, [R192.X4+0xc00] ;  /* 0x000c0000c0147984 */ /* 0x000fe20000004800 */
[----:B------:R-:W-:Y:S02]  /*8870*/  FADD.FTZ R23, R23, R16 ;  /* 0x0000001017177221 */ /* 0x000fe40000010000 */
[----:B------:R-:W-:Y:S01]  /*8880*/  FADD.FTZ R15, R22, R15 ;  /* 0x0000000f160f7221 */ /* 0x000fe20000010000 */
[----:B------:R-:W1:Y:S01]  /*8890*/  LDS R16, [R192.X4+0x800] ;  /* 0x00080000c0107984 */ /* 0x000e620000004800 */
[----:B------:R-:W-:Y:S02]  /*88a0*/  FADD.FTZ R38, RZ, R38 ;  /* 0x00000026ff267221 */ /* 0x000fe40000010000 */
[----:B------:R-:W-:Y:S01]  /*88b0*/  FADD.FTZ R40, RZ, R40 ;  /* 0x00000028ff287221 */ /* 0x000fe20000010000 */
[----:B------:R-:W2:Y:S01]  /*88c0*/  LDS R18, [R192.X4+0xa00] ;  /* 0x000a0000c0127984 */ /* 0x000ea20000004800 */
[----:B------:R-:W-:-:S02]  /*88d0*/  FADD.FTZ R65, RZ, R65 ;  /* 0x00000041ff417221 */ /* 0x000fc40000010000 */
[----:B------:R-:W-:Y:S01]  /*88e0*/  FADD.FTZ R32, R67, R32 ;  /* 0x0000002043207221 */ /* 0x000fe20000010000 */
[----:B------:R-:W3:Y:S01]  /*88f0*/  LDS R22, [R192.X4+0xe00] ;  /* 0x000e0000c0167984 */ /* 0x000ee20000004800 */
[----:B------:R-:W-:Y:S02]  /*8900*/  FADD.FTZ R38, R38, R45 ;  /* 0x0000002d26267221 */ /* 0x000fe40000010000 */
[----:B------:R-:W-:Y:S01]  /*8910*/  FADD.FTZ R40, R40, R47 ;  /* 0x0000002f28287221 */ /* 0x000fe20000010000 */
[----:B------:R-:W4:Y:S01]  /*8920*/  LDS R41, [R192.X4+0x2200] ;  /* 0x00220000c0297984 */ /* 0x000f220000004800 */
[----:B------:R-:W-:Y:S02]  /*8930*/  FADD.FTZ R53, R30, R53 ;  /* 0x000000351e357221 */ /* 0x000fe40000010000 */
[----:B------:R-:W-:Y:S01]  /*8940*/  FADD.FTZ R65, R65, R80 ;  /* 0x0000005041417221 */ /* 0x000fe20000010000 */
[----:B------:R-:W5:Y:S01]  /*8950*/  LDS R45, [R192.X4+0x2400] ;  /* 0x00240000c02d7984 */ /* 0x000f620000004800 */
[----:B------:R-:W-:-:S02]  /*8960*/  FADD.FTZ R17, R32, R17 ;  /* 0x0000001120117221 */ /* 0x000fc40000010000 */
[----:B------:R-:W-:Y:S01]  /*8970*/  FADD.FTZ R34, R65, R34 ;  /* 0x0000002241227221 */ /* 0x000fe20000010000 */
[----:B------:R-:W4:Y:S01]  /*8980*/  LDS R47, [R192.X4+0x2600] ;  /* 0x00260000c02f7984 */ /* 0x000f220000004800 */
[----:B------:R-:W-:Y:S02]  /*8990*/  FADD.FTZ R31, RZ, R31 ;  /* 0x0000001fff1f7221 */ /* 0x000fe40000010000 */
[----:B------:R-:W-:Y:S01]  /*89a0*/  FADD.FTZ R36, RZ, R36 ;  /* 0x00000024ff247221 */ /* 0x000fe20000010000 */
[----:B------:R-:W4:Y:S01]  /*89b0*/  LDS R30, [R192.X4+0x2e00] ;  /* 0x002e0000c01e7984 */ /* 0x000f220000004800 */
[----:B------:R-:W-:Y:S02]  /*89c0*/  FADD.FTZ R37, RZ, R37 ;  /* 0x00000025ff257221 */ /* 0x000fe40000010000 */
[----:B------:R-:W-:Y:S01]  /*89d0*/  FADD.FTZ R39, RZ, R39 ;  /* 0x00000027ff277221 */ /* 0x000fe20000010000 */
[----:B------:R-:W4:Y:S01]  /*89e0*/  LDS R57, [R192.X4+0x3600] ;  /* 0x00360000c0397984 */ /* 0x000f220000004800 */
[----:B------:R-:W-:-:S02]  /*89f0*/  FADD.FTZ R31, R31, R42 ;  /* 0x0000002a1f1f7221 */ /* 0x000fc40000010000 */
[----:B------:R-:W-:Y:S01]  /*8a00*/  FADD.FTZ R43, R36, R43 ;  /* 0x0000002b242b7221 */ /* 0x000fe20000010000 */
[----:B------:R-:W5:Y:S01]  /*8a10*/  LDS R59, [R192.X4+0x3800] ;  /* 0x00380000c03b7984 */ /* 0x000f620000004800 */
[----:B0-----:R-:W-:Y:S02]  /*8a20*/  FADD.FTZ R7, RZ, R7 ;  /* 0x00000007ff077221 */ /* 0x001fe40000010000 */
[----:B------:R-:W-:Y:S01]  /*8a30*/  FADD.FTZ R37, R37, R44 ;  /* 0x0000002c25257221 */ /* 0x000fe20000010000 */
[----:B------:R-:W0:Y:S01]  /*8a40*/  LDS R61, [R192.X4+0x3a00] ;  /* 0x003a0000c03d7984 */ /* 0x000e220000004800 */
[----:B------:R-:W-:Y:S02]  /*8a50*/  FADD.FTZ R39, R39, R46 ;  /* 0x0000002e27277221 */ /* 0x000fe40000010000 */
[----:B------:R-:W-:Y:S01]  /*8a60*/  FADD.FTZ R7, R7, R28 ;  /* 0x0000001c07077221 */ /* 0x000fe20000010000 */
[----:B------:R-:W0:Y:S01]  /*8a70*/  LDS R32, [R192.X4+0x4200] ;  /* 0x00420000c0207984 */ /* 0x000e220000004800 */
[----:B-1----:R-:W-:-:S02]  /*8a80*/  FADD.FTZ R16, RZ, R16 ;  /* 0x00000010ff107221 */ /* 0x002fc40000010000 */
[----:B------:R-:W-:Y:S01]  /*8a90*/  FADD.FTZ R20, RZ, R20 ;  /* 0x00000014ff147221 */ /* 0x000fe20000010000 */
[----:B------:R1:W0:Y:S01]  /*8aa0*/  LDS R63, [R192.X4+0x4400] ;  /* 0x00440000c03f7984 */ /* 0x0002220000004800 */
[----:B--2---:R-:W-:Y:S02]  /*8ab0*/  FADD.FTZ R18, RZ, R18 ;  /* 0x00000012ff127221 */ /* 0x004fe40000010000 */
[----:B------:R-:W-:Y:S01]  /*8ac0*/  FADD.FTZ R24, RZ, R24 ;  /* 0x00000018ff187221 */ /* 0x000fe20000010000 */
[----:B------:R1:W2:Y:S01]  /*8ad0*/  LDS R65, [R192.X4+0x4600] ;  /* 0x00460000c0417984 */ /* 0x0002a20000004800 */
[----:B---3--:R-:W-:Y:S02]  /*8ae0*/  FADD.FTZ R22, RZ, R22 ;  /* 0x00000016ff167221 */ /* 0x008fe40000010000 */
[----:B------:R-:W-:Y:S01]  /*8af0*/  FADD.FTZ R26, RZ, R26 ;  /* 0x0000001aff1a7221 */ /* 0x000fe20000010000 */
[----:B------:R1:W3:Y:S01]  /*8b00*/  LDS R67, [R192.X4+0x4800] ;  /* 0x00480000c0437984 */ /* 0x0002e20000004800 */
[----:B------:R-:W-:-:S02]  /*8b10*/  FADD.FTZ R31, R31, R50 ;  /* 0x000000321f1f7221 */ /* 0x000fc40000010000 */
[----:B------:R-:W-:Y:S01]  /*8b20*/  FADD.FTZ R14, R43, R14 ;  /* 0x0000000e2b0e7221 */ /* 0x000fe20000010000 */
[----:B------:R1:W0:Y:S01]  /*8b30*/  LDS R69, [R192.X4+0x4a00] ;  /* 0x004a0000c0457984 */ /* 0x0002220000004800 */
[----:B------:R-:W-:Y:S02]  /*8b40*/  FADD.FTZ R37, R37, R12 ;  /* 0x0000000c25257221 */ /* 0x000fe40000010000 */
[----:B------:R-:W-:Y:S01]  /*8b50*/  FADD.FTZ R38, R38, R11 ;  /* 0x0000000b26267221 */ /* 0x000fe20000010000 */
[----:B------:R1:W0:Y:S01]  /*8b60*/  LDS R71, [R192.X4+0x4c00] ;  /* 0x004c0000c0477984 */ /* 0x0002220000004800 */
[----:B------:R-:W-:Y:S02]  /*8b70*/  FADD.FTZ R39, R39, R10 ;  /* 0x0000000a27277221 */ /* 0x000fe40000010000 */
[----:B------:R-:W-:Y:S01]  /*8b80*/  FADD.FTZ R9, R40, R9 ;  /* 0x0000000928097221 */ /* 0x000fe20000010000 */
[----:B------:R1:W0:Y:S01]  /*8b90*/  LDS R73, [R192.X4+0x4e00] ;  /* 0x004e0000c0497984 */ /* 0x0002220000004800 */
[----:B------:R-:W-:-:S02]  /*8ba0*/  FADD.FTZ R16, R16, R27 ;  /* 0x0000001b10107221 */ /* 0x000fc40000010000 */
[----:B------:R-:W-:Y:S02]  /*8bb0*/  FADD.FTZ R18, R18, R29 ;  /* 0x0000001d12127221 */ /* 0x000fe40000010000 */
[----:B------:R-:W-:Y:S02]  /*8bc0*/  FADD.FTZ R20, R20, R35 ;  /* 0x0000002314147221 */ /* 0x000fe40000010000 */
[----:B----4-:R-:W-:Y:S02]  /*8bd0*/  FADD.FTZ R22, R22, R41 ;  /* 0x0000002916167221 */ /* 0x010fe40000010000 */
[----:B-----5:R-:W-:Y:S02]  /*8be0*/  FADD.FTZ R24, R24, R45 ;  /* 0x0000002d18187221 */ /* 0x020fe40000010000 */
        /* <DEDUP_REMOVED lines=16> */
[----:B0-----:R-:W-:Y:S02]  /*8cf0*/  FADD.FTZ R26, R26, R61 ;  /* 0x0000003d1a1a7221 */ /* 0x001fe40000010000 */
[----:B------:R-:W-:Y:S01]  /*8d00*/  FADD.FTZ R27, R7, R32 ;  /* 0x00000020071b7221 */ /* 0x000fe20000010000 */
[----:B------:R-:W-:Y:S05]  /*8d10*/  @!P0 BRA `(.L_x_5404) ;  /* 0x000000f000008947 */ /* 0x000fea0003800000 */
[----:B-123--:R-:W-:Y:S01]  /*8d20*/  MOV R2, R64 ;  /* 0x0000004000027202 */ /* 0x00efe20000000f00 */
[----:B------:R-:W-:Y:S01]  /*8d30*/  IMAD.MOV.U32 R3, RZ, RZ, R89 ;  /* 0x000000ffff037224 */ /* 0x000fe200078e0059 */
[----:B------:R-:W-:Y:S01]  /*8d40*/  MOV R4, R62 ;  /* 0x0000003e00047202 */ /* 0x000fe20000000f00 */
[----:B------:R-:W-:Y:S01]  /*8d50*/  IMAD.MOV.U32 R5, RZ, RZ, R79 ;  /* 0x000000ffff057224 */ /* 0x000fe200078e004f */
[----:B------:R-:W-:Y:S01]  /*8d60*/  MOV R6, R52 ;  /* 0x0000003400067202 */ /* 0x000fe20000000f00 */
[----:B------:R-:W-:Y:S01]  /*8d70*/  IMAD.MOV.U32 R7, RZ, RZ, R77 ;  /* 0x000000ffff077224 */ /* 0x000fe200078e004d */
        /* <DEDUP_REMOVED lines=9> */
.L_x_5404:
[----:B-123--:R-:W-:Y:S05]  /*8e10*/  BSYNC B0 ;  /* 0x0000000000007941 */ /* 0x00efea0003800000 */
.L_x_5403:
[----:B------:R-:W-:Y:S01]  /*8e20*/  BSSY B0, `(.L_x_5405) ;  /* 0x0000012000007945 */ /* 0x000fe20003800000 */
[----:B------:R-:W-:Y:S01]  /*8e30*/  FADD.FTZ R63, R16, R63 ;  /* 0x0000003f103f7221 */ /* 0x000fe20000010000 */
        /* <DEDUP_REMOVED lines=10> */
[----:B------:R0:W-:Y:S02]  /*8ee0*/  STG.E [R4.64], R33 ;  /* 0x0000002104007986 */ /* 0x0001e4000c101904 */
[----:B------:R-:W-:Y:S01]  /*8ef0*/  IMAD.X R89, RZ, RZ, R89, P1 ;  /* 0x000000ffff597224 */ /* 0x000fe200008e0659 */
[----:B------:R-:W-:Y:S01]  /*8f00*/  IADD3 R52, P1, R52, 0x200, RZ ;  /* 0x0000020034347810 */ /* 0x000fe20007f3e0ff */
[----:B------:R0:W-:Y:S01]  /*8f10*/  STG.E [R6.64], R63 ;  /* 0x0000003f06007986 */ /* 0x0001e2000c101904 */
[----:B------:R-:W-:-:S03]  /*8f20*/  IADD3.X R79, RZ, R79, RZ, P0, !PT ;  /* 0x0000004fff4f7210 */ /* 0x000fc600007fe4ff */
[----:B------:R-:W-:-:S03]  /*8f30*/  IMAD.X R77, RZ, RZ, R77, P1 ;  /* 0x000000ffff4d7224 */ /* 0x000fc600008e064d */
.L_x_5406:
[----:B------:R-:W-:Y:S05]  /*8f40*/  BSYNC B0 ;  /* 0x0000000000007941 */ /* 0x000fea0003800000 */
.L_x_5405:
        /* <DEDUP_REMOVED lines=18> */
.L_x_5408:
[----:B------:R-:W-:Y:S05]  /*9070*/  BSYNC B0 ;  /* 0x0000000000007941 */ /* 0x000fea0003800000 */
.L_x_5407:
        /* <DEDUP_REMOVED lines=18> */
.L_x_5410:
[----:B------:R-:W-:Y:S05]  /*91a0*/  BSYNC B0 ;  /* 0x0000000000007941 */ /* 0x000fea0003800000 */
.L_x_5409:
        /* <DEDUP_REMOVED lines=18> */
.L_x_5412:
[----:B------:R-:W-:Y:S05]  /*92d0*/  BSYNC B0 ;  /* 0x0000000000007941 */ /* 0x000fea0003800000 */
.L_x_5411:
        /* <DEDUP_REMOVED lines=18> */
.L_x_5414:
[----:B------:R-:W-:Y:S05]  /*9400*/  BSYNC B0 ;  /* 0x0000000000007941 */ /* 0x000fea0003800000 */
.L_x_5413:
        /* <DEDUP_REMOVED lines=12> */
.L_x_5294:
[----:B0-----:R-:W-:Y:S01]  /*94d0*/  HFMA2.MMA R196, -RZ, RZ, 0, 1.847743988037109375e-06 ;  /* 0x0000001fffc47435 */ /* 0x001fe200000001ff */
[----:B------:R-:W-:Y:S01]  /*94e0*/  MOV R193, R213 ;  /* 0x000000d500c17202 */ /* 0x000fe20000000f00 */
[----:B------:R-:W-:Y:S01]  /*94f0*/  IMAD.MOV.U32 R3, RZ, RZ, 0x1 ;  /* 0x00000001ff037424 */ /* 0x000fe200078e00ff */
[----:B------:R-:W-:Y:S02]  /*9500*/  MOV R195, 0xffffffff ;  /* 0xffffffff00c37802 */ /* 0x000fe40000000f00 */
[----:B------:R-:W-:-:S02]  /*9510*/  MOV R192, 0x9530 ;  /* 0x0000953000c07802 */ /* 0x000fc40000000f00 */
[----:B-----5:R-:W-:Y:S05]  /*9520*/  CALL.REL.NOINC `($__internal_66_$__cuda_sm70_shflsync_bfly_p) ;  /* 0x0000045000007944 */ /* 0x020fea0003c00000 */
[----:B-1----:R-:W-:Y:S01]  /*9530*/  IMAD.MOV.U32 R194, RZ, RZ, R3 ;  /* 0x000000ffffc27224 */ /* 0x002fe200078e0003 */
[----:B------:R-:W-:Y:S05]  /*9540*/  BRA `(.L_x_5415) ;  /* 0xffff9f6000007947 */ /* 0x000fea000383ffff */
.L_x_5295:
[----:B------:R-:W-:Y:S01]  /*9550*/  HFMA2.MMA R3, -RZ, RZ, 0, 5.9604644775390625e-08 ;  /* 0x00000001ff037435 */ /* 0x000fe200000001ff */
[----:B------:R-:W-:Y:S01]  /*9560*/  MOV R193, R212 ;  /* 0x000000d400c17202 */ /* 0x000fe20000000f00 */
[----:B0-----:R-:W-:Y:S01]  /*9570*/  IMAD.MOV.U32 R196, RZ, RZ, 0x1f ;  /* 0x0000001fffc47424 */ /* 0x001fe200078e00ff */
[----:B------:R-:W-:-:S02]  /*9580*/  MOV R195, 0xffffffff ;  /* 0xffffffff00c37802 */ /* 0x000fc40000000f00 */
[----:B------:R-:W-:Y:S02]  /*9590*/  MOV R192, 0x95b0 ;  /* 0x000095b000c07802 */ /* 0x000fe40000000f00 */
[----:B-12--5:R-:W-:Y:S05]  /*95a0*/  CALL.REL.NOINC `($__internal_66_$__cuda_sm70_shflsync_bfly_p) ;  /* 0x000003d000007944 */ /* 0x026fea0003c00000 */
[----:B------:R-:W-:Y:S01]  /*95b0*/  FADD.FTZ R213, R194, R213 ;  /* 0x000000d5c2d57221 */ /* 0x000fe20000010000 */
[----:B------:R-:W-:Y:S01]  /*95c0*/  MOV R195, 0xffffffff ;  /* 0xffffffff00c37802 */ /* 0x000fe20000000f00 */
[----:B-1----:R-:W-:Y:S01]  /*95d0*/  FADD.FTZ R212, R212, R3 ;  /* 0x00000003d4d47221 */ /* 0x002fe20000010000 */
[----:B------:R-:W-:Y:S01]  /*95e0*/  HFMA2.MMA R3, -RZ, RZ, 0, 1.1920928955078125e-07 ;  /* 0x00000002ff037435 */ /* 0x000fe200000001ff */
[----:B------:R-:W-:Y:S01]  /*95f0*/  IMAD.MOV.U32 R196, RZ, RZ, 0x1f ;  /* 0x0000001fffc47424 */ /* 0x000fe200078e00ff */
[----:B------:R-:W-:Y:S02]  /*9600*/  MOV R193, R213 ;  /* 0x000000d500c17202 */ /* 0x000fe40000000f00 */
[----:B------:R-:W-:Y:S02]  /*9610*/  MOV R192, 0x9630 ;  /* 0x0000963000c07802 */ /* 0x000fe40000000f00 */
[----:B------:R-:W-:Y:S05]  /*9620*/  CALL.REL.NOINC `($__internal_66_$__cuda_sm70_shflsync_bfly_p) ;  /* 0x0000035000007944 */ /* 0x000fea0003c00000 */
[----:B-1----:R-:W-:Y:S01]  /*9630*/  IMAD.MOV.U32 R194, RZ, RZ, R3 ;  /* 0x000000ffffc27224 */ /* 0x002fe200078e0003 */
[----:B------:R-:W-:Y:S01]  /*9640*/  HFMA2.MMA R3, -RZ, RZ, 0, 1.1920928955078125e-07 ;  /* 0x00000002ff037435 */ /* 0x000fe200000001ff */
[----:B------:R-:W-:Y:S01]  /*9650*/  MOV R193, R212 ;  /* 0x000000d400c17202 */ /* 0x000fe20000000f00 */
[----:B------:R-:W-:Y:S01]  /*9660*/  IMAD.MOV.U32 R196, RZ, RZ, 0x1f ;  /* 0x0000001fffc47424 */ /* 0x000fe200078e00ff */
[----:B------:R-:W-:-:S02]  /*9670*/  MOV R195, 0xffffffff ;  /* 0xffffffff00c37802 */ /* 0x000fc40000000f00 */
[----:B------:R-:W-:Y:S02]  /*9680*/  MOV R192, 0x96a0 ;  /* 0x000096a000c07802 */ /* 0x000fe40000000f00 */
[----:B------:R-:W-:Y:S05]  /*9690*/  CALL.REL.NOINC `($__internal_66_$__cuda_sm70_shflsync_bfly_p) ;  /* 0x000002e000007944 */ /* 0x000fea0003c00000 */
[----:B------:R-:W-:Y:S01]  /*96a0*/  FADD.FTZ R213, R194, R213 ;  /* 0x000000d5c2d57221 */ /* 0x000fe20000010000 */
[----:B------:R-:W-:Y:S01]  /*96b0*/  MOV R195, 0xffffffff ;  /* 0xffffffff00c37802 */ /* 0x000fe20000000f00 */
[----:B-1----:R-:W-:Y:S01]  /*96c0*/  FADD.FTZ R212, R212, R3 ;  /* 0x00000003d4d47221 */ /* 0x002fe20000010000 */
[----:B------:R-:W-:Y:S01]  /*96d0*/  HFMA2.MMA R3, -RZ, RZ, 0, 2.384185791015625e-07 ;  /* 0x00000004ff037435 */ /* 0x000fe200000001ff */
[----:B------:R-:W-:Y:S01]  /*96e0*/  IMAD.MOV.U32 R196, RZ, RZ, 0x1f ;  /* 0x0000001fffc47424 */ /* 0x000fe200078e00ff */
[----:B------:R-:W-:Y:S02]  /*96f0*/  MOV R193, R213 ;  /* 0x000000d500c17202 */ /* 0x000fe40000000f00 */
[----:B------:R-:W-:Y:S02]  /*9700*/  MOV R192, 0x9720 ;  /* 0x0000972000c07802 */ /* 0x000fe40000000f00 */
[----:B------:R-:W-:Y:S05]  /*9710*/  CALL.REL.NOINC `($__internal_66_$__cuda_sm70_shflsync_bfly_p) ;  /* 0x0000026000007944 */ /* 0x000fea0003c00000 */
[----:B-1----:R-:W-:Y:S01]  /*9720*/  IMAD.MOV.U32 R194, RZ, RZ, R3 ;  /* 0x000000ffffc27224 */ /* 0x002fe200078e0003 */
[----:B------:R-:W-:Y:S01]  /*9730*/  HFMA2.MMA R3, -RZ, RZ, 0, 2.384185791015625e-07 ;  /* 0x00000004ff037435 */ /* 0x000fe200000001ff */
        /* <DEDUP_REMOVED lines=8> */
[----:B------:R-:W-:Y:S01]  /*97c0*/  HFMA2.MMA R3, -RZ, RZ, 0, 4.76837158203125e-07 ;  /* 0x00000008ff037435 */ /* 0x000fe200000001ff */
[----:B------:R-:W-:Y:S01]  /*97d0*/  IMAD.MOV.U32 R196, RZ, RZ, 0x1f ;  /* 0x0000001fffc47424 */ /* 0x000fe200078e00ff */
[----:B------:R-:W-:Y:S02]  /*97e0*/  MOV R193, R213 ;  /* 0x000000d500c17202 */ /* 0x000fe40000000f00 */
[----:B------:R-:W-:Y:S02]  /*97f0*/  MOV R192, 0x9810 ;  /* 0x0000981000c07802 */ /* 0x000fe40000000f00 */
[----:B------:R-:W-:Y:S05]  /*9800*/  CALL.REL.NOINC `($__internal_66_$__cuda_sm70_shflsync_bfly_p) ;  /* 0x0000017000007944 */ /* 0x000fea0003c00000 */
[----:B-1----:R-:W-:Y:S01]  /*9810*/  IMAD.MOV.U32 R194, RZ, RZ, R3 ;  /* 0x000000ffffc27224 */ /* 0x002fe200078e0003 */
[----:B------:R-:W-:Y:S01]  /*9820*/  HFMA2.MMA R3, -RZ, RZ, 0, 4.76837158203125e-07 ;  /* 0x00000008ff037435 */ /* 0x000fe200000001ff */
        /* <DEDUP_REMOVED lines=8> */
[----:B------:R-:W-:Y:S01]  /*98b0*/  HFMA2.MMA R3, -RZ, RZ, 0, 9.5367431640625e-07 ;  /* 0x00000010ff037435 */ /* 0x000fe200000001ff */
[----:B------:R-:W-:Y:S01]  /*98c0*/  IMAD.MOV.U32 R196, RZ, RZ, 0x1f ;  /* 0x0000001fffc47424 */ /* 0x000fe200078e00ff */
[----:B------:R-:W-:Y:S02]  /*98d0*/  MOV R193, R213 ;  /* 0x000000d500c17202 */ /* 0x000fe40000000f00 */
[----:B------:R-:W-:Y:S02]  /*98e0*/  MOV R192, 0x9900 ;  /* 0x0000990000c07802 */ /* 0x000fe40000000f00 */
[----:B------:R-:W-:Y:S05]  /*98f0*/  CALL.REL.NOINC `($__internal_66_$__cuda_sm70_shflsync_bfly_p) ;  /* 0x0000008000007944 */ /* 0x000fea0003c00000 */
[----:B-1----:R-:W-:Y:S01]  /*9900*/  IMAD.MOV.U32 R194, RZ, RZ, R3 ;  /* 0x000000ffffc27224 */ /* 0x002fe200078e0003 */
[----:B------:R-:W-:Y:S01]  /*9910*/  HFMA2.MMA R3, -RZ, RZ, 0, 9.5367431640625e-07 ;  /* 0x00000010ff037435 */ /* 0x000fe200000001ff */
[----:B------:R-:W-:Y:S01]  /*9920*/  MOV R193, R212 ;  /* 0x000000d400c17202 */ /* 0x000fe20000000f00 */
[----:B------:R-:W-:Y:S01]  /*9930*/  IMAD.MOV.U32 R196, RZ, RZ, 0x1f ;  /* 0x0000001fffc47424 */ /* 0x000fe200078e00ff */
[----:B------:R-:W-:-:S02]  /*9940*/  MOV R195, 0xffffffff ;  /* 0xffffffff00c37802 */ /* 0x000fc40000000f00 */
[----:B------:R-:W-:Y:S02]  /*9950*/  MOV R192, 0x9970 ;  /* 0x0000997000c07802 */ /* 0x000fe40000000f00 */
[----:B------:R-:W-:Y:S05]  /*9960*/  CALL.REL.NOINC `($__internal_66_$__cuda_sm70_shflsync_bfly_p) ;  /* 0x0000001000007944 */ /* 0x000fea0003c00000 */
[----:B-1----:R-:W-:Y:S05]  /*9970*/  BRA `(.L_x_5416) ;  /* 0xffff9c5000007947 */ /* 0x002fea000383ffff */
        .weak           $__internal_66_$__cuda_sm70_shflsync_bfly_p
        .type           $__internal_66_$__cuda_sm70_shflsync_bfly_p,@function
        .size           $__internal_66_$__cuda_sm70_shflsync_bfly_p,(.L_x_14948 - $__internal_66_$__cuda_sm70_shflsync_bfly_p)
$__internal_66_$__cuda_sm70_shflsync_bfly_p:
[----:B------:R-:W-:Y:S04]  /*9980*/  WARPSYNC R195 ;  /* 0x000000c300007348 */ /* 0x000fe80003800000 */
[----:B------:R0:W1:Y:S02]  /*9990*/  SHFL.BFLY PT, R3, R193, R3, R196 ;  /* 0x0c000003c1037389 */ /* 0x00006400000e00c4 */
[----:B0-----:R-:W-:-:S06]  /*99a0*/  HFMA2.MMA R193, -RZ, RZ, 0, 0 ;  /* 0x00000000ffc17435 */ /* 0x001fcc00000001ff */
[----:B------:R-:W-:Y:S05]  /*99b0*/  RET.REL.NODEC R192 `(_ZN10layer_norm13ln_bwd_kernelINS_13Kernel_traitsI13__nv_bfloat16S2_fS2_fjLj1280ELj1ELj4ELj1ELj16ENS_18Kernel_traits_baseILj1280ES2_S2_fS2_fjLj128EEEEELb0ELb1ELb1ELb0EEEvNS_9BwdParamsE) ;  /* 0xffff6640c0007950 */ /* 0x000fea0003c3ffff */
.L_x_5417:
        /* <DEDUP_REMOVED lines=12> */
.L_x_14948:


//--------------------- .text._ZN10layer_norm13ln_bwd_kernelINS_13Kernel_traitsI13__nv_bfloat16S2_fS2_fjLj1280ELj1ELj4ELj1ELj16ENS_18Kernel_traits_baseILj1280ES2_S2_fS2_fjLj128EEEEELb0ELb1ELb1ELb1EEEvNS_9BwdParamsE --------------------------
	.section	.text._ZN10layer_norm13ln_bwd_kernelINS_13Kernel_traitsI13__nv_bfloat16S2_fS2_fjLj1280ELj1ELj4ELj1ELj16ENS_18Kernel_traits_baseILj1280ES2_S2_fS2_fjLj128EEEEELb0ELb1ELb1ELb1EEEvNS_9BwdParamsE,"ax",@progbits
	.sectioninfo	@"SHI_REGISTERS=255"
	.align	128
        .global         _ZN10layer_norm13ln_bwd_kernelINS_13Kernel_traitsI13__nv_bfloat16S2_fS2_fjLj1280ELj1ELj4ELj1ELj16ENS_18Kernel_traits_baseILj1280ES2_S2_fS2_fjLj128EEEEELb0ELb1ELb1ELb1EEEvNS_9BwdParamsE
        .type           _ZN10layer_norm13ln_bwd_kernelINS_13Kernel_traitsI13__nv_bfloat16S2_fS2_fjLj1280ELj1ELj4ELj1ELj16ENS_18Kernel_traits_baseILj1280ES2_S2_fS2_fjLj128EEEEELb0ELb1ELb1ELb1EEEvNS_9BwdParamsE,@function
        .size           _ZN10layer_norm13ln_bwd_kernelINS_13Kernel_traitsI13__nv_bfloat16S2_fS2_fjLj1280ELj1ELj4ELj1ELj16ENS_18Kernel_traits_baseILj1280ES2_S2_fS2_fjLj128EEEEELb0ELb1ELb1ELb1EEEvNS_9BwdParamsE,(.L_x_14949 - _ZN10layer_norm13ln_bwd_kernelINS_13Kernel_traitsI13__nv_bfloat16S2_fS2_fjLj1280ELj1ELj4ELj1ELj16ENS_18Kernel_traits_baseILj1280ES2_S2_fS2_fjLj128EEEEELb0ELb1ELb1ELb1EEEvNS_9BwdParamsE)
        .other          _ZN10layer_norm13ln_bwd_kernelINS_13Kernel_traitsI13__nv_bfloat16S2_fS2_fjLj1280ELj1ELj4ELj1ELj16ENS_18Kernel_traits_baseILj1280ES2_S2_fS2_fjLj128EEEEELb0ELb1ELb1ELb1EEEvNS_9BwdParamsE,@"STO_CUDA_ENTRY STV_DEFAULT"
_ZN10layer_norm13ln_bwd_kernelINS_13Kernel_traitsI13__nv_bfloat16S2_fS2_fjLj1280ELj1ELj4ELj1ELj16ENS_18Kernel_traits_baseILj1280ES2_S2_fS2_fjLj128EEEEELb0ELb1ELb1ELb1EEEvNS_9BwdParamsE:
.text._ZN10layer_norm13ln_bwd_kernelINS_13Kernel_traitsI13__nv_bfloat16S2_fS2_fjLj1280ELj1ELj4ELj1ELj16ENS_18Kernel_traits_baseILj1280ES2_S2_fS2_fjLj128EEEEELb0ELb1ELb1ELb1EEEvNS_9BwdParamsE:
        /* <DEDUP_REMOVED lines=81> */
.L_x_5419:
        /* <DEDUP_REMOVED lines=130> */
[----:B--2---:R-:W-:Y:S02]  /*0d30*/  PRMT R3, RZ, 0x5410, R145 ;  /* 0x00005410ff037816 */ /* 0x004fe40000000091 */
        /* <DEDUP_REMOVED lines=16> */
.L_x_5506:
[----:B------:R-:W-:-:S10]  /*0e40*/  HFMA2.MMA R211, -RZ, RZ, 0, 2.384185791015625e-07 ;  /* 0x00000004ffd37435 */ /* 0x000fd400000001ff */
[----:B------:R-:W-:-:S05]  /*0e50*/  IMAD.WIDE R208, R252, R211, c[0x0][0x1d8] ;  /* 0x00007600fcd07625 */ /* 0x000fca00078e02d3 */
[----:B------:R0:W3:Y:S02]  /*0e60*/  LDG.E R210, [R208.64] ;  /* 0x00000004d0d27981 */ /* 0x0000e4000c1e1900 */
[----:B0-----:R-:W-:-:S05]  /*0e70*/  IMAD.WIDE R208, R252, R211, c[0x0][0x1a8] ;  /* 0x00006a00fcd07625 */ /* 0x001fca00078e02d3 */
[----:B--2--5:R0:W5:Y:S02]  /*0e80*/  LDG.E R0, [R208.64] ;  /* 0x00000004d0007981 */ /* 0x024164000c1e1900 */
[----:B0-----:R-:W-:-:S06]  /*0e90*/  IMAD.WIDE R208, R252, R211, c[0x0][0x1d0] ;  /* 0x00007400fcd07625 */ /* 0x001fcc00078e02d3 */
[----:B------:R0:W2:Y:S01]  /*0ea0*/  LDG.E R209, [R208.64] ;  /* 0x00000004d0d17981 */ /* 0x0000a2000c1e1900 */
[----:B------:R-:W-:Y:S01]  /*0eb0*/  IMAD R2, R252, c[0x0][0x168], RZ ;  /* 0x00005a00fc027a24 */ /* 0x000fe200078e02ff */
[----:B------:R-:W-:Y:S01]  /*0ec0*/  MOV R248, 0x20 ;  /* 0x0000002000f87802 */ /* 0x000fe20000000f00 */
[----:B------:R-:W-:Y:S01]  /*0ed0*/  BSSY B1, `(.L_x_5421) ;  /* 0x000024b000017945 */ /* 0x000fe20003800000 */
[----:B------:R-:W1:Y:S02]  /*0ee0*/  S2R R247, SR_TID.X ;  /* 0x0000000000f77919 */ /* 0x000e640000002100 */
[----:B0-----:R-:W-:-:S04]  /*0ef0*/  SHF.R.S32.HI R208, RZ, 0x1f, R2 ;  /* 0x0000001fffd07819 */ /* 0x001fc80000011402 */
[----:B------:R-:W-:Y:S02]  /*0f00*/  LEA.HI R2, R208, R2, RZ, 0x3 ;  /* 0x00000002d0027211 */ /* 0x000fe400078f18ff */
[----:B-1----:R-:W-:-:S04]  /*0f10*/  LOP3.LUT R247, R247, 0x1f, RZ, 0xc0, !PT ;  /* 0x0000001ff7f77812 */ /* 0x002fc800078ec0ff */
[----:B------:R-:W-:-:S04]  /*0f20*/  LEA.HI.SX32 R2, R2, R247, 0x1d ;  /* 0x000000f702027211 */ /* 0x000fc800078feaff */
[C---:B------:R-:W-:Y:S01]  /*0f30*/  IADD3 R246, R2.reuse, 0x20, RZ ;  /* 0x0000002002f67810 */ /* 0x040fe20007ffe0ff */
[C---:B------:R-:W-:Y:S01]  /*0f40*/  IMAD.WIDE.U32 R244, R2.reuse, R248, c[0x0][0x218] ;  /* 0x0000860002f47625 */ /* 0x040fe200078e00f8 */
[----:B------:R-:W-:-:S03]  /*0f50*/  IADD3 R219, R2, 0x40, RZ ;  /* 0x0000004002db7810 */ /* 0x000fc60007ffe0ff */
[----:B------:R0:W-:Y:S01]  /*0f60*/  STL [R1+0x20], R246 ;  /* 0x000020f601007387 */ /* 0x0001e20000100800 */
[----:B------:R-:W-:-:S03]  /*0f70*/  IMAD.WIDE.U32 R222, R246, R248, c[0x0][0x218] ;  /* 0x00008600f6de7625 */ /* 0x000fc600078e00f8 */
[----:B------:R0:W-:Y:S01]  /*0f80*/  STL [R1+0x2c], R219 ;  /* 0x00002cdb01007387 */ /* 0x0001e20000100800 */
[----:B------:R-:W-:Y:S01]  /*0f90*/  IMAD.WIDE.U32 R220, R219, R248, c[0x0][0x218] ;  /* 0x00008600dbdc7625 */ /* 0x000fe200078e00f8 */
[----:B---3--:R-:W-:Y:S02]  /*0fa0*/  ISETP.GT.AND P5, PT, R210, RZ, PT ;  /* 0x000000ffd200720c */ /* 0x008fe40003fa4270 */
[----:B--2---:R0:W-:Y:S11]  /*0fb0*/  STL [R1+0x30], R209 ;  /* 0x000030d101007387 */ /* 0x0041f60000100800 */
[----:B------:R-:W-:Y:S05]  /*0fc0*/  @P5 BRA `(.L_x_5422) ;  /* 0x0000014000005947 */ /* 0x000fea0003800000 */
[----:B------:R-:W-:Y:S01]  /*0fd0*/  ISETP.NE.U32.AND P0, PT, RZ, c[0x0][0x218], PT ;  /* 0x00008600ff007a0c */ /* 0x000fe20003f05070 */
[----:B------:R-:W-:-:S03]  /*0fe0*/  CS2R R210, SRZ ;  /* 0x0000000000d27805 */ /* 0x000fc6000001ff00 */
[----:B------:R-:W-:-:S13]  /*0ff0*/  ISETP.NE.AND.EX P0, PT, RZ, c[0x0][0x21c], PT, P0 ;  /* 0x00008700ff007a0c */ /* 0x000fda0003f05300 */
        /* <DEDUP_REMOVED lines=13> */
[----:B--2---:R-:W5:Y:S04]  /*10d0*/  LDG.E.128 R172, [R172.64+0x10] ;  /* 0x00001004acac7981 */ /* 0x004f68000c1e1d00 */
[----:B---3--:R-:W5:Y:S01]  /*10e0*/  LDG.E.128 R180, [R180.64+0x10] ;  /* 0x00001004b4b47981 */ /* 0x008f62000c1e1d00 */
[----:B------:R-:W-:Y:S01]  /*10f0*/  CS2R R210, SRZ ;  /* 0x0000000000d27805 */ /* 0x000fe2000001ff00 */
[----:B------:R-:W-:Y:S05]  /*1100*/  BRA `(.L_x_5423) ;  /* 0x0000227000007947 */ /* 0x000fea0003800000 */
.L_x_5422:
[----:B------:R-:W-:Y:S01]  /*1110*/  STL [R1+0x204], R109 ;  /* 0x0002046d01007387 */ /* 0x000fe20000100800 */
[----:B------:R-:W-:Y:S01]  /*1120*/  IADD3 R3, R210, -0x1, RZ ;  /* 0xffffffffd2037810 */ /* 0x000fe20007ffe0ff */
[----:B------:R-:W-:-:S02]  /*1130*/  IMAD.WIDE R200, R252, R211, c[0x0][0x1a0] ;  /* 0x00006800fcc87625 */ /* 0x000fc400078e02d3 */
[----:B------:R-:W-:Y:S02]  /*1140*/  STL [R1+0x200], R108 ;  /* 0x0002006c01007387 */ /* 0x000fe40000100800 */
[----:B------:R-:W-:Y:S02]  /*1150*/  IMAD R3, R3, c[0x0][0x168], RZ ;  /* 0x00005a0003037a24 */ /* 0x000fe400078e02ff */
[----:B------:R-:W-:Y:S03]  /*1160*/  STL [R1+0x1fc], R107 ;  /* 0x0001fc6b01007387 */ /* 0x000fe60000100800 */
[----:B------:R-:W-:Y:S01]  /*1170*/  SHF.R.S32.HI R202, RZ, 0x1f, R3 ;  /* 0x0000001fffca7819 */ /* 0x000fe20000011403 */
[----:B------:R1:W-:Y:S03]  /*1180*/  STL [R1+0x1f8], R106 ;  /* 0x0001f86a01007387 */ /* 0x0003e60000100800 */
[----:B------:R-:W-:Y:S01]  /*1190*/  LEA.HI R3, R202, R3, RZ, 0x3 ;  /* 0x00000003ca037211 */ /* 0x000fe200078f18ff */
[----:B------:R-:W-:Y:S04]  /*11a0*/  STL [R1+0x1f4], R105 ;  /* 0x0001f46901007387 */ /* 0x000fe80000100800 */
[----:B------:R-:W-:Y:S01]  /*11b0*/  STL [R1+0x1f0], R104 ;  /* 0x0001f06801007387 */ /* 0x000fe20000100800 */
[----:B-1----:R-:W-:-:S03]  /*11c0*/  MOV R106, 0x20 ;  /* 0x00000020006a7802 */ /* 0x002fc60000000f00 */
[----:B------:R-:W-:Y:S02]  /*11d0*/  STL [R1+0x1ec], R103 ;  /* 0x0001ec6701007387 */ /* 0x000fe40000100800 */
[----:B------:R-:W-:Y:S02]  /*11e0*/  IMAD.WIDE.U32 R204, R2, R106, c[0x0][0x188] ;  /* 0x0000620002cc7625 */ /* 0x000fe400078e006a */
        /* <DEDUP_REMOVED lines=18> */
[----:B------:R1:W-:Y:S04]  /*1310*/  STL [R1+0x1a0], R84 ;  /* 0x0001a05401007387 */ /* 0x0003e80000100800 */
        /* <DEDUP_REMOVED lines=12> */
[----:B------:R-:W-:-:S02]  /*13e0*/  LEA.HI.SX32 R3, R3, R247, 0x1d ;  /* 0x000000f703037211 */ /* 0x000fc400078feaff */
[----:B------:R-:W-:Y:S01]  /*13f0*/  MOV R249, 0x10 ;  /* 0x0000001000f97802 */ /* 0x000fe20000000f00 */
[----:B------:R3:W4:Y:S01]  /*1400*/  LDG.E R107, [R200.64] ;  /* 0x00000004c86b7981 */ /* 0x000722000c1e1900 */
[----:B0-----:R-:W-:-:S03]  /*1410*/  IMAD.WIDE.U32 R208, R246, R106, c[0x0][0x188] ;  /* 0x00006200f6d07625 */ /* 0x001fc600078e006a */
[----:B-1----:R0:W4:Y:S04]  /*1420*/  LDG.E.128 R84, [R204.64+0x10] ;  /* 0x00001004cc547981 */ /* 0x002128000c1e1d00 */
[----:B--2---:R0:W2:Y:S01]  /*1430*/  LDG.E.128 R72, [R204.64] ;  /* 0x00000004cc487981 */ /* 0x0040a2000c1e1d00 */
[C---:B------:R-:W-:Y:S01]  /*1440*/  IADD3 R240, R3.reuse, 0x40, RZ ;  /* 0x0000004003f07810 */ /* 0x040fe20007ffe0ff */
[----:B---3--:R-:W-:-:S04]  /*1450*/  IMAD.WIDE.U32 R200, R3, R249, c[0x0][0x208] ;  /* 0x0000820003c87625 */ /* 0x008fc800078e00f9 */
[----:B------:R-:W-:Y:S02]  /*1460*/  IMAD.WIDE.U32 R240, R240, R249, c[0x0][0x208] ;  /* 0x00008200f0f07625 */ /* 0x000fe400078e00f9 */
[----:B------:R-:W3:Y:S04]  /*1470*/  LDG.E.128 R200, [R200.64] ;  /* 0x00000004c8c87981 */ /* 0x000ee8000c1e1d00 */
[----:B0-----:R0:W3:Y:S04]  /*1480*/  LDG.E.128 R204, [R208.64] ;  /* 0x00000004d0cc7981 */ /* 0x0010e8000c1e1d00 */
[----:B------:R-:W3:Y:S01]  /*1490*/  LDG.E.128 R240, [R240.64] ;  /* 0x00000004f0f07981 */ /* 0x000ee2000c1e1d00 */
[----:B------:R-:W-:Y:S01]  /*14a0*/  IADD3 R78, R2, 0x60, RZ ;  /* 0x00000060024e7810 */ /* 0x000fe20007ffe0ff */
[----:B------:R-:W-:-:S04]  /*14b0*/  IMAD.WIDE.U32 R216, R219, R106, c[0x0][0x188] ;  /* 0x00006200dbd87625 */ /* 0x000fc800078e006a */
[----:B------:R-:W-:Y:S01]  /*14c0*/  IMAD.WIDE.U32 R224, R78, R106, c[0x0][0x188] ;  /* 0x000062004ee07625 */ /* 0x000fe200078e006a */
[----:B------:R-:W-:Y:S01]  /*14d0*/  MOV R104, R222 ;  /* 0x000000de00687202 */ /* 0x000fe20000000f00 */
[----:B------:R1:W3:Y:S01]  /*14e0*/  LDG.E.128 R212, [R216.64] ;  /* 0x00000004d8d47981 */ /* 0x0002e2000c1e1d00 */
[----:B------:R-:W-:Y:S02]  /*14f0*/  MOV R105, R223 ;  /* 0x000000df00697202 */ /* 0x000fe40000000f00 */
[----:B------:R-:W-:Y:S01]  /*1500*/  MOV R108, R220 ;  /* 0x000000dc006c7202 */ /* 0x000fe20000000f00 */
[----:B0-----:R-:W3:Y:S01]  /*1510*/  LDG.E.128 R208, [R208.64+0x10] ;  /* 0x00001004d0d07981 */ /* 0x001ee2000c1e1d00 */
[----:B------:R-:W-:-:S03]  /*1520*/  MOV R109, R221 ;  /* 0x000000dd006d7202 */ /* 0x000fc60000000f00 */
[----:B------:R0:W3:Y:S04]  /*1530*/  LDG.E.128 R220, [R224.64] ;  /* 0x00000004e0dc7981 */ /* 0x0000e8000c1e1d00 */
[----:B-1----:R-:W3:Y:S04]  /*1540*/  LDG.E.128 R216, [R216.64+0x10] ;  /* 0x00001004d8d87981 */ /* 0x002ee8000c1e1d00 */
[----:B0-----:R-:W3:Y:S01]  /*1550*/  LDG.E.128 R224, [R224.64+0x10] ;  /* 0x00001004e0e07981 */ /* 0x001ee2000c1e1d00 */
[----:B--2---:R-:W-:Y:S02]  /*1560*/  MOV R82, R72 ;  /* 0x0000004800527202 */ /* 0x004fe40000000f00 */
[----:B------:R-:W-:Y:S01]  /*1570*/  IADD3 R72, R2, 0x80, RZ ;  /* 0x0000008002487810 */ /* 0x000fe20007ffe0ff */
[----:B------:R-:W0:Y:S01]  /*1580*/  LDC.U8 R79, c[0x0][0x1f0] ;  /* 0x00007c00ff4f7b82 */ /* 0x000e220000000000 */
[----:B------:R-:W-:-:S02]  /*1590*/  ISETP.NE.U32.AND P0, PT, RZ, c[0x0][0x218], PT ;  /* 0x00008600ff007a0c */ /* 0x000fc40003f05070 */
[----:B------:R-:W-:Y:S01]  /*15a0*/  MOV R102, R244 ;  /* 0x000000f400667202 */ /* 0x000fe20000000f00 */
[----:B------:R-:W-:Y:S01]  /*15b0*/  IMAD.WIDE.U32 R232, R72, R106, c[0x0][0x188] ;  /* 0x0000620048e87625 */ /* 0x000fe200078e006a */
[C---:B------:R-:W-:Y:S02]  /*15c0*/  IADD3 R236, R3.reuse, 0x20, RZ ;  /* 0x0000002003ec7810 */ /* 0x040fe40007ffe0ff */
[----:B------:R-:W-:Y:S02]  /*15d0*/  IADD3 R248, R3, 0x80, RZ ;  /* 0x0000008003f87810 */ /* 0x000fe40007ffe0ff */
[----:B------:R1:W2:Y:S01]  /*15e0*/  LDG.E.128 R228, [R232.64] ;  /* 0x00000004e8e47981 */ /* 0x0002a2000c1e1d00 */
[----:B------:R-:W-:Y:S02]  /*15f0*/  MOV R81, R73 ;  /* 0x0000004900517202 */ /* 0x000fe40000000f00 */
[----:B------:R-:W-:Y:S02]  /*1600*/  MOV R103, R245 ;  /* 0x000000f500677202 */ /* 0x000fe40000000f00 */
[----:B------:R-:W-:-:S02]  /*1610*/  MOV R80, R74 ;  /* 0x0000004a00507202 */ /* 0x000fc40000000f00 */
[----:B------:R-:W-:Y:S01]  /*1620*/  MOV R77, R75 ;  /* 0x0000004b004d7202 */ /* 0x000fe20000000f00 */
[----:B-1----:R-:W2:Y:S01]  /*1630*/  LDG.E.128 R232, [R232.64+0x10] ;  /* 0x00001004e8e87981 */ /* 0x002ea2000c1e1d00 */
[----:B------:R-:W-:Y:S02]  /*1640*/  ISETP.NE.AND.EX P0, PT, RZ, c[0x0][0x21c], PT, P0 ;  /* 0x00008700ff007a0c */ /* 0x000fe40003f05300 */
[----:B0-----:R-:W-:Y:S02]  /*1650*/  ISETP.NE.AND P1, PT, R79, RZ, PT ;  /* 0x000000ff4f00720c */ /* 0x001fe40003f25270 */
[----:B------:R-:W-:Y:S02]  /*1660*/  IADD3 R244, R3, 0x60, RZ ;  /* 0x0000006003f47810 */ /* 0x000fe40007ffe0ff */
[----:B----4-:R-:W-:Y:S02]  /*1670*/  FSEL R3, R107, RZ, !P1 ;  /* 0x000000ff6b037208 */ /* 0x010fe40004800000 */
[----:B------:R-:W-:-:S02]  /*1680*/  MOV R76, R84 ;  /* 0x00000054004c7202 */ /* 0x000fc40000000f00 */
[----:B------:R-:W-:Y:S01]  /*1690*/  MOV R75, R85 ;  /* 0x00000055004b7202 */ /* 0x000fe20000000f00 */
[C---:B------:R-:W-:Y:S01]  /*16a0*/  FADD.FTZ R96, -R3.reuse, R82 ;  /* 0x0000005203607221 */ /* 0x040fe20000010100 */
[----:B------:R-:W-:Y:S01]  /*16b0*/  MOV R74, R86 ;  /* 0x00000056004a7202 */ /* 0x000fe20000000f00 */
[----:B------:R0:W5:Y:S01]  /*16c0*/  @P0 LDG.E.128 R144, [R102.64] ;  /* 0x0000000466900981 */ /* 0x000162000c1e1d00 */
[----:B------:R-:W-:Y:S01]  /*16d0*/  MOV R73, R87 ;  /* 0x0000005700497202 */ /* 0x000fe20000000f00 */
[C---:B------:R-:W-:Y:S01]  /*16e0*/  FADD.FTZ R95, -R3.reuse, R81 ;  /* 0x00000051035f7221 */ /* 0x040fe20000010100 */
[----:B---3--:R-:W-:Y:S01]  /*16f0*/  PRMT R93, RZ, 0x5410, R200 ;  /* 0x00005410ff5d7816 */ /* 0x008fe200000000c8 */
[----:B------:R0:W5:Y:S01]  /*1700*/  @P0 LDG.E.128 R148, [R102.64+0x10] ;  /* 0x0000100466940981 */ /* 0x000162000c1e1d00 */
[C---:B------:R-:W-:Y:S01]  /*1710*/  FADD.FTZ R94, -R3.reuse, R80 ;  /* 0x00000050035e7221 */ /* 0x040fe20000010100 */
[----:B------:R-:W-:Y:S01]  /*1720*/  PRMT R107, RZ, 0x7610, R203 ;  /* 0x00007610ff6b7816 */ /* 0x000fe200000000cb */
[----:B------:R-:W-:Y:S01]  /*1730*/  FADD.FTZ R87, -R3, R204 ;  /* 0x000000cc03577221 */ /* 0x000fe20000010100 */
[----:B------:R1:W5:Y:S01]  /*1740*/  @P0 LDG.E.128 R152, [R104.64] ;  /* 0x0000000468980981 */ /* 0x000362000c1e1d00 */
[----:B------:R-:W-:-:S03]  /*1750*/  @P0 IMAD.WIDE.U32 R78, R78, R106, c[0x0][0x218] ;  /* 0x000086004e4e0625 */ /* 0x000fc600078e006a */
[----:B------:R1:W5:Y:S01]  /*1760*/  @P0 LDG.E.128 R156, [R104.64+0x10] ;  /* 0x00001004689c0981 */ /* 0x000362000c1e1d00 */
[C---:B------:R-:W-:Y:S01]  /*1770*/  FADD.FTZ R92, -R3.reuse, R77 ;  /* 0x0000004d035c7221 */ /* 0x040fe20000010100 */
[----:B0-----:R-:W-:Y:S02]  /*1780*/  PRMT R102, RZ, 0x7610, R201 ;  /* 0x00007610ff667816 */ /* 0x001fe400000000c9 */
[----:B------:R0:W5:Y:S01]  /*1790*/  @P0 LDG.E.128 R160, [R108.64] ;  /* 0x000000046ca00981 */ /* 0x000162000c1e1d00 */
[----:B------:R-:W-:-:S03]  /*17a0*/  FADD.FTZ R91, -R3, R76 ;  /* 0x0000004c035b7221 */ /* 0x000fc60000010100 */
[----:B------:R0:W5:Y:S01]  /*17b0*/  @P0 LDG.E.128 R164, [R108.64+0x10] ;  /* 0x000010046ca40981 */ /* 0x000162000c1e1d00 */
[----:B-1----:R-:W-:Y:S02]  /*17c0*/  PRMT R105, RZ, 0x7610, R200 ;  /* 0x00007610ff697816 */ /* 0x002fe400000000c8 */
[----:B------:R-:W-:Y:S01]  /*17d0*/  PRMT R104, RZ, 0x5410, R201 ;  /* 0x00005410ff687816 */ /* 0x000fe200000000c9 */
[----:B------:R-:W-:Y:S01]  /*17e0*/  @P0 IMAD.WIDE.U32 R200, R72, R106, c[0x0][0x218] ;  /* 0x0000860048c80625 */ /* 0x000fe200078e006a */
[----:B------:R1:W5:Y:S01]  /*17f0*/  @P0 LDG.E.128 R168, [R78.64] ;  /* 0x000000044ea80981 */ /* 0x000362000c1e1d00 */
[----:B0-----:R-:W-:Y:S02]  /*1800*/  PRMT R108, RZ, 0x5410, R203 ;  /* 0x00005410ff6c7816 */ /* 0x001fe400000000cb */
[C---:B------:R-:W-:Y:S01]  /*1810*/  FADD.FTZ R85, -R3.reuse, R205 ;  /* 0x000000cd03557221 */ /* 0x040fe20000010100 */
[----:B------:R1:W5:Y:S01]  /*1820*/  @P0 LDG.E.128 R172, [R78.64+0x10] ;  /* 0x000010044eac0981 */ /* 0x000362000c1e1d00 */
[----:B------:R-:W-:-:S02]  /*1830*/  FADD.FTZ R84, -R3, R206 ;  /* 0x000000ce03547221 */ /* 0x000fc40000010100 */
[C---:B-----5:R-:W-:Y:S02]  /*1840*/  FMUL.FTZ R106, R0.reuse, R96 ;  /* 0x00000060006a7220 */ /* 0x060fe40000410000 */
[C---:B------:R-:W-:Y:S02]  /*1850*/  FADD.FTZ R90, -R3.reuse, R75 ;  /* 0x0000004b035a7221 */ /* 0x040fe40000010100 */
[C---:B------:R-:W-:Y:S02]  /*1860*/  FADD.FTZ R89, -R3.reuse, R74 ;  /* 0x0000004a03597221 */ /* 0x040fe40000010100 */
[C---:B------:R-:W-:Y:S02]  /*1870*/  FMUL.FTZ R103, R0.reuse, R94 ;  /* 0x0000005e00677220 */ /* 0x040fe40000410000 */
[----:B------:R-:W-:Y:S01]  /*1880*/  FADD.FTZ R88, -R3, R73 ;  /* 0x0000004903587221 */ /* 0x000fe20000010100 */
[----:B------:R0:W-:Y:S01]  /*1890*/  STL [R1+0x64], R106 ;  /* 0x0000646a01007387 */ /* 0x0001e20000100800 */
[----:B------:R-:W-:-:S02]  /*18a0*/  FMUL.FTZ R100, R0, R91 ;  /* 0x0000005b00647220 */ /* 0x000fc40000410000 */
[C---:B------:R-:W-:Y:S01]  /*18b0*/  FMUL.FTZ R98, R0.reuse, R90 ;  /* 0x0000005a00627220 */ /* 0x040fe20000410000 */
[--C-:B------:R-:W-:Y:S01]  /*18c0*/  PRMT R101, RZ, 0x5410, R202.reuse ;  /* 0x00005410ff657816 */ /* 0x100fe200000000ca */
[C---:B------:R-:W-:Y:S01]  /*18d0*/  FMUL.FTZ R96, R0.reuse, R89 ;  /* 0x0000005900607220 */ /* 0x040fe20000410000 */
[----:B------:R-:W-:Y:S01]  /*18e0*/  PRMT R109, RZ, 0x7610, R202 ;  /* 0x00007610ff6d7816 */ /* 0x000fe200000000ca */
[C---:B------:R-:W-:Y:S01]  /*18f0*/  FMUL.FTZ R94, R0.reuse, R88 ;  /* 0x00000058005e7220 */ /* 0x040fe20000410000 */
[----:B------:R3:W5:Y:S01]  /*1900*/  @P0 LDG.E.128 R176, [R200.64] ;  /* 0x00000004c8b00981 */ /* 0x000762000c1e1d00 */
[C---:B------:R-:W-:Y:S02]  /*1910*/  FMUL.FTZ R91, R0.reuse, R85 ;  /* 0x00000055005b7220 */ /* 0x040fe40000410000 */
[----:B------:R-:W-:Y:S01]  /*1920*/  FMUL.FTZ R90, R0, R84 ;  /* 0x00000054005a7220 */ /* 0x000fe20000410000 */
[----:B------:R3:W5:Y:S01]  /*1930*/  @P0 LDG.E.128 R180, [R200.64+0x10] ;  /* 0x00001004c8b40981 */ /* 0x000762000c1e1d00 */
[----:B------:R-:W-:-:S02]  /*1940*/  FADD.FTZ R82, -R3, R207 ;  /* 0x000000cf03527221 */ /* 0x000fc40000010100 */
[C---:B------:R-:W-:Y:S02]  /*1950*/  FADD.FTZ R81, -R3.reuse, R208 ;  /* 0x000000d003517221 */ /* 0x040fe40000010100 */
[C---:B------:R-:W-:Y:S02]  /*1960*/  FADD.FTZ R80, -R3.reuse, R209 ;  /* 0x000000d103507221 */ /* 0x040fe40000010100 */
[C---:B-1----:R-:W-:Y:S02]  /*1970*/  FADD.FTZ R78, -R3.reuse, R210 ;  /* 0x000000d2034e7221 */ /* 0x042fe40000010100 */
        /* <DEDUP_REMOVED lines=17> */
[C---:B--2---:R-:W-:Y:S01]  /*1a90*/  FADD.FTZ R204, -R3.reuse, R231 ;  /* 0x000000e703cc7221 */ /* 0x044fe20000010100 */
[----:B------:R-:W-:Y:S01]  /*1aa0*/  PRMT R231, RZ, 0x5410, R241 ;  /* 0x00005410ffe77816 */ /* 0x000fe200000000f1 */
[C---:B------:R-:W-:Y:S01]  /*1ab0*/  FADD.FTZ R206, -R3.reuse, R229 ;  /* 0x000000e503ce7221 */ /* 0x040fe20000010100 */
[----:B------:R-:W-:Y:S01]  /*1ac0*/  PRMT R229, RZ, 0x5410, R240 ;  /* 0x00005410ffe57816 */ /* 0x000fe200000000f0 */
[----:B------:R-:W-:Y:S01]  /*1ad0*/  FADD.FTZ R205, -R3, R230 ;  /* 0x000000e603cd7221 */ /* 0x000fe20000010100 */
[----:B------:R-:W-:Y:S01]  /*1ae0*/  PRMT R230, RZ, 0x7610, R240 ;  /* 0x00007610ffe67816 */ /* 0x000fe200000000f0 */
[----:B------:R-:W-:-:S02]  /*1af0*/  FMUL.FTZ R240, R0, R92 ;  /* 0x0000005c00f07220 */ /* 0x000fc40000410000 */
[----:B------:R-:W-:Y:S01]  /*1b00*/  FADD.FTZ R203, -R3, R232 ;  /* 0x000000e803cb7221 */ /* 0x000fe20000010100 */
[----:B------:R-:W-:Y:S01]  /*1b10*/  PRMT R232, RZ, 0x7610, R241 ;  /* 0x00007610ffe87816 */ /* 0x000fe200000000f1 */
[C---:B------:R-:W-:Y:S02]  /*1b20*/  FMUL.FTZ R241, R0.reuse, R95 ;  /* 0x0000005f00f17220 */ /* 0x040fe40000410000 */
[----:B------:R-:W-:-:S03]  /*1b30*/  FMUL.FTZ R92, R0, R87 ;  /* 0x00000057005c7220 */ /* 0x000fc60000410000 */
[----:B------:R-:W-:Y:S04]  /*1b40*/  STL [R1+0xcc], R241 ;  /* 0x0000ccf101007387 */ /* 0x000fe80000100800 */
[----:B------:R-:W-:Y:S04]  /*1b50*/  STL [R1+0xc8], R103 ;  /* 0x0000c86701007387 */ /* 0x000fe80000100800 */
[----:B------:R-:W-:Y:S04]  /*1b60*/  STL [R1+0xc4], R240 ;  /* 0x0000c4f001007387 */ /* 0x000fe80000100800 */
[----:B------:R-:W-:Y:S04]  /*1b70*/  STL [R1+0xc0], R100 ;  /* 0x0000c06401007387 */ /* 0x000fe80000100800 */
[----:B------:R-:W-:Y:S04]  /*1b80*/  STL [R1+0xbc], R98 ;  /* 0x0000bc6201007387 */ /* 0x000fe80000100800 */
[----:B------:R-:W-:Y:S01]  /*1b90*/  STL [R1+0xb8], R96 ;  /* 0x0000b86001007387 */ /* 0x000fe20000100800 */
[----:B------:R-:W-:-:S03]  /*1ba0*/  FADD.FTZ R228, -R3, R228 ;  /* 0x000000e403e47221 */ /* 0x000fc60000010100 */
[----:B------:R-:W-:Y:S01]  /*1bb0*/  STL [R1+0xb4], R94 ;  /* 0x0000b45e01007387 */ /* 0x000fe20000100800 */
[----:B------:R-:W-:-:S03]  /*1bc0*/  FADD.FTZ R202, -R3, R233 ;  /* 0x000000e903ca7221 */ /* 0x000fc60000010100 */
[----:B------:R-:W-:Y:S01]  /*1bd0*/  STL [R1+0xb0], R92 ;  /* 0x0000b05c01007387 */ /* 0x000fe20000100800 */
[C---:B---3--:R-:W-:Y:S02]  /*1be0*/  FADD.FTZ R201, -R3.reuse, R234 ;  /* 0x000000ea03c97221 */ /* 0x048fe40000010100 */
[----:B------:R-:W-:Y:S01]  /*1bf0*/  FADD.FTZ R200, -R3, R235 ;  /* 0x000000eb03c87221 */ /* 0x000fe20000010100 */
[----:B------:R-:W-:Y:S04]  /*1c00*/  STL [R1+0xac], R91 ;  /* 0x0000ac5b01007387 */ /* 0x000fe80000100800 */
[----:B------:R-:W-:Y:S04]  /*1c10*/  STL [R1+0xa8], R90 ;  /* 0x0000a85a01007387 */ /* 0x000fe80000100800 */
[----:B------:R-:W2:Y:S04]  /*1c20*/  LDL R3, [R1+0x16c] ;  /* 0x00016c0001037983 */ /* 0x000ea80000100800 */
[----:B------:R-:W3:Y:S01]  /*1c30*/  LDL R99, [R1+0x168] ;  /* 0x0001680001637983 */ /* 0x000ee20000100800 */
[----:B------:R-:W-:-:S02]  /*1c40*/  FMUL.FTZ R89, R0, R82 ;  /* 0x0000005200597220 */ /* 0x000fc40000410000 */
[C---:B------:R-:W-:Y:S01]  /*1c50*/  FMUL.FTZ R88, R0.reuse, R81 ;  /* 0x0000005100587220 */ /* 0x040fe20000410000 */
[----:B------:R-:W4:Y:S01]  /*1c60*/  LDL R97, [R1+0x164] ;  /* 0x0001640001617983 */ /* 0x000f220000100800 */
[C---:B------:R-:W-:Y:S02]  /*1c70*/  FMUL.FTZ R87, R0.reuse, R80 ;  /* 0x0000005000577220 */ /* 0x040fe40000410000 */
[C---:B------:R-:W-:Y:S01]  /*1c80*/  FMUL.FTZ R85, R0.reuse, R78 ;  /* 0x0000004e00557220 */ /* 0x040fe20000410000 */
[----:B------:R-:W4:Y:S01]  /*1c90*/  LDL R95, [R1+0x160] ;  /* 0x00016000015f7983 */ /* 0x000f220000100800 */
[C---:B------:R-:W-:Y:S02]  /*1ca0*/  FMUL.FTZ R84, R0.reuse, R211 ;  /* 0x000000d300547220 */ /* 0x040fe40000410000 */
[C---:B------:R-:W-:Y:S01]  /*1cb0*/  FMUL.FTZ R82, R0.reuse, R212 ;  /* 0x000000d400527220 */ /* 0x040fe20000410000 */
[----:B------:R-:W-:Y:S01]  /*1cc0*/  STL [R1+0xa4], R89 ;  /* 0x0000a45901007387 */ /* 0x000fe20000100800 */
[----:B------:R-:W-:-:S02]  /*1cd0*/  FMUL.FTZ R81, R0, R213 ;  /* 0x000000d500517220 */ /* 0x000fc40000410000 */
[C---:B------:R-:W-:Y:S01]  /*1ce0*/  FMUL.FTZ R80, R0.reuse, R214 ;  /* 0x000000d600507220 */ /* 0x040fe20000410000 */
[----:B------:R-:W-:Y:S01]  /*1cf0*/  STL [R1+0xa0], R88 ;  /* 0x0000a05801007387 */ /* 0x000fe20000100800 */
[----:B------:R-:W-:-:S03]  /*1d00*/  FMUL.FTZ R78, R0, R215 ;  /* 0x000000d7004e7220 */ /* 0x000fc60000410000 */
        /* <DEDUP_REMOVED lines=24> */
[----:B------:R-:W-:Y:S04]  /*1e90*/  STL [R1+0x6c], R221 ;  /* 0x00006cdd01007387 */ /* 0x000fe80000100800 */
[----:B------:R-:W-:Y:S04]  /*1ea0*/  STL [R1+0x68], R222 ;  /* 0x000068de01007387 */ /* 0x000fe80000100800 */
[----:B------:R-:W-:Y:S01]  /*1eb0*/  STL [R1+0x60], R223 ;  /* 0x000060df01007387 */ /* 0x000fe20000100800 */
[----:B------:R-:W-:-:S03]  /*1ec0*/  FFMA.FTZ R4, R106, R93, R4 ;  /* 0x0000005d6a047223 */ /* 0x000fc60000010004 */
[----:B------:R-:W-:Y:S01]  /*1ed0*/  STL [R1+0x5c], R219 ;  /* 0x00005cdb01007387 */ /* 0x000fe20000100800 */
[----:B------:R-:W-:-:S03]  /*1ee0*/  FADD.FTZ R44, R44, R93 ;  /* 0x0000005d2c2c7221 */ /* 0x000fc60000010000 */
[----:B------:R-:W-:Y:S01]  /*1ef0*/  STL [R1+0x58], R217 ;  /* 0x000058d901007387 */ /* 0x000fe20000100800 */
[----:B------:R-:W-:-:S03]  /*1f00*/  FFMA.FTZ R5, R241, R105, R5 ;  /* 0x00000069f1057223 */ /* 0x000fc60000010005 */
[----:B------:R-:W-:Y:S01]  /*1f10*/  STL [R1+0x54], R212 ;  /* 0x000054d401007387 */ /* 0x000fe20000100800 */
[----:B------:R-:W-:-:S03]  /*1f20*/  FADD.FTZ R45, R45, R105 ;  /* 0x000000692d2d7221 */ /* 0x000fc60000010000 */
[----:B------:R-:W-:Y:S01]  /*1f30*/  STL [R1+0x50], R216 ;  /* 0x000050d801007387 */ /* 0x000fe20000100800 */
[----:B--2---:R-:W-:-:S03]  /*1f40*/  FMUL.FTZ R3, R3, R93 ;  /* 0x0000005d03037220 */ /* 0x004fc60000410000 */
[----:B------:R-:W2:Y:S01]  /*1f50*/  LDL R93, [R1+0x15c] ;  /* 0x00015c00015d7983 */ /* 0x000ea20000100800 */
[----:B---3--:R-:W-:-:S03]  /*1f60*/  FMUL.FTZ R105, R99, R105 ;  /* 0x0000006963697220 */ /* 0x008fc60000410000 */
[----:B------:R-:W3:Y:S01]  /*1f70*/  LDL R99, [R1+0x158] ;  /* 0x0001580001637983 */ /* 0x000ee20000100800 */
[----:B------:R-:W-:-:S04]  /*1f80*/  IMAD.WIDE.U32 R236, R236, R249, c[0x0][0x208] ;  /* 0x00008200ecec7625 */ /* 0x000fc800078e00f9 */
[-C--:B------:R-:W-:Y:S02]  /*1f90*/  FFMA.FTZ R6, R103, R104.reuse, R6 ;  /* 0x0000006867067223 */ /* 0x080fe40000010006 */
[----:B------:R-:W-:Y:S01]  /*1fa0*/  FADD.FTZ R46, R46, R104 ;  /* 0x000000682e2e7221 */ /* 0x000fe20000010000 */
[----:B------:R-:W3:Y:S01]  /*1fb0*/  LDG.E.128 R236, [R236.64] ;  /* 0x00000004ecec7981 */ /* 0x000ee2000c1e1d00 */
[----:B----4-:R-:W-:Y:S02]  /*1fc0*/  FMUL.FTZ R104, R97, R104 ;  /* 0x0000006861687220 */ /* 0x010fe40000410000 */
[-C--:B------:R-:W-:Y:S01]  /*1fd0*/  FFMA.FTZ R7, R240, R102.reuse, R7 ;  /* 0x00000066f0077223 */ /* 0x080fe20000010007 */
[----:B------:R-:W4:Y:S01]  /*1fe0*/  LDL R97, [R1+0x154] ;  /* 0x0001540001617983 */ /* 0x000f220000100800 */
[----:B------:R-:W-:Y:S02]  /*1ff0*/  FADD.FTZ R47, R47, R102 ;  /* 0x000000662f2f7221 */ /* 0x000fe40000010000 */
[----:B------:R-:W-:Y:S01]  /*2000*/  FMUL.FTZ R102, R95, R102 ;  /* 0x000000665f667220 */ /* 0x000fe20000410000 */
[----:B------:R1:W-:Y:S01]  /*2010*/  STL [R1+0x4c], R105 ;  /* 0x00004c6901007387 */ /* 0x0003e20000100800 */
[----:B------:R-:W-:-:S02]  /*2020*/  FADD.FTZ R48, R48, R101 ;  /* 0x0000006530307221 */ /* 0x000fc40000010000 */
[----:B------:R-:W-:Y:S01]  /*2030*/  FFMA.FTZ R8, R100, R101, R8 ;  /* 0x0000006564087223 */ /* 0x000fe20000010008 */
[----:B------:R-:W4:Y:S01]  /*2040*/  LDL R95, [R1+0x150] ;  /* 0x00015000015f7983 */ /* 0x000f220000100800 */
[----:B------:R-:W-:-:S03]  /*2050*/  FADD.FTZ R49, R49, R109 ;  /* 0x0000006d31317221 */ /* 0x000fc60000010000 */
[----:B------:R0:W-:Y:S01]  /*2060*/  STL [R1+0x48], R104 ;  /* 0x0000486801007387 */ /* 0x0001e20000100800 */
[----:B------:R-:W-:Y:S02]  /*2070*/  FFMA.FTZ R9, R98, R109, R9 ;  /* 0x0000006d62097223 */ /* 0x000fe40000010009 */
[----:B--2---:R-:W-:Y:S02]  /*2080*/  FMUL.FTZ R101, R93, R101 ;  /* 0x000000655d657220 */ /* 0x004fe40000410000 */
[----:B------:R-:W2:Y:S01]  /*2090*/  LDL R93, [R1+0x14c] ;  /* 0x00014c00015d7983 */ /* 0x000ea20000100800 */
[----:B---3--:R-:W-:-:S03]  /*20a0*/  FMUL.FTZ R99, R99, R109 ;  /* 0x0000006d63637220 */ /* 0x008fc60000410000 */
[----:B------:R3:W-:Y:S04]  /*20b0*/  STL [R1+0x44], R102 ;  /* 0x0000446601007387 */ /* 0x0007e80000100800 */
[----:B------:R0:W5:Y:S04]  /*20c0*/  LDL.LU R109, [R1+0x204] ;  /* 0x00020400016d7983 */ /* 0x0001680000300800 */
[----:B------:R-:W3:Y:S01]  /*20d0*/  LDL R211, [R1+0x148] ;  /* 0x0001480001d37983 */ /* 0x000ee20000100800 */
[----:B------:R-:W-:Y:S01]  /*20e0*/  PRMT R210, RZ, 0x5410, R236 ;  /* 0x00005410ffd27816 */ /* 0x000fe200000000ec */
[----:B------:R-:W-:-:S02]  /*20f0*/  FADD.FTZ R50, R50, R108 ;  /* 0x0000006c32327221 */ /* 0x000fc40000010000 */
[----:B------:R0:W-:Y:S01]  /*2100*/  STL [R1+0x40], R101 ;  /* 0x0000406501007387 */ /* 0x0001e20000100800 */
[-C--:B------:R-:W-:Y:S02]  /*2110*/  FFMA.FTZ R10, R96, R108.reuse, R10 ;  /* 0x0000006c600a7223 */ /* 0x080fe4000001000a */
[----:B----4-:R-:W-:Y:S02]  /*2120*/  FMUL.FTZ R97, R97, R108 ;  /* 0x0000006c61617220 */ /* 0x010fe40000410000 */
[----:B------:R4:W5:Y:S01]  /*2130*/  LDL.LU R108, [R1+0x200] ;  /* 0x00020000016c7983 */ /* 0x0009620000300800 */
[----:B------:R-:W-:Y:S01]  /*2140*/  PRMT R236, RZ, 0x7610, R236 ;  /* 0x00007610ffec7816 */ /* 0x000fe200000000ec */
[----:B------:R-:W-:Y:S02]  /*2150*/  FADD.FTZ R51, R51, R107 ;  /* 0x0000006b33337221 */ /* 0x000fe40000010000 */
[----:B------:R-:W4:Y:S01]  /*2160*/  LDL R227, [R1+0x144] ;  /* 0x0001440001e37983 */ /* 0x000f220000100800 */
[----:B------:R-:W-:-:S02]  /*2170*/  FFMA.FTZ R11, R94, R107, R11 ;  /* 0x0000006b5e0b7223 */ /* 0x000fc4000001000b */
[----:B------:R-:W-:Y:S01]  /*2180*/  FMUL.FTZ R95, R95, R107 ;  /* 0x0000006b5f5f7220 */ /* 0x000fe20000410000 */
[----:B------:R0:W-:Y:S01]  /*2190*/  STL [R1+0x3c], R99 ;  /* 0x00003c6301007387 */ /* 0x0001e20000100800 */
[----:B------:R-:W-:-:S03]  /*21a0*/  FMUL.FTZ R224, R0, R228 ;  /* 0x000000e400e07220 */ /* 0x000fc60000410000 */
[----:B------:R0:W5:Y:S04]  /*21b0*/  LDL.LU R107, [R1+0x1fc] ;  /* 0x0001fc00016b7983 */ /* 0x0001680000300800 */
[----:B------:R-:W4:Y:S04]  /*21c0*/  LDL R226, [R1+0x140] ;  /* 0x0001400001e27983 */ /* 0x000f280000100800 */
[----:B------:R0:W-:Y:S01]  /*21d0*/  STL [R1+0x38], R97 ;  /* 0x0000386101007387 */ /* 0x0001e20000100800 */
[----:B------:R-:W-:-:S03]  /*21e0*/  FFMA.FTZ R12, R92, R210, R12 ;  /* 0x000000d25c0c7223 */ /* 0x000fc6000001000c */
[----:B------:R-:W4:Y:S01]  /*21f0*/  LDL R225, [R1+0x13c] ;  /* 0x00013c0001e17983 */ /* 0x000f220000100800 */
[----:B------:R-:W-:-:S03]  /*2200*/  FADD.FTZ R52, R52, R210 ;  /* 0x000000d234347221 */ /* 0x000fc60000010000 */
[----:B------:R0:W-:Y:S01]  /*2210*/  STL [R1+0x34], R95 ;  /* 0x0000345f01007387 */ /* 0x0001e20000100800 */
[----:B--2---:R-:W-:Y:S02]  /*2220*/  FMUL.FTZ R93, R93, R210 ;  /* 0x000000d25d5d7220 */ /* 0x004fe40000410000 */
[----:B---3--:R-:W-:Y:S02]  /*2230*/  FMUL.FTZ R228, R211, R236 ;  /* 0x000000ecd3e47220 */ /* 0x008fe40000410000 */
[----:B------:R-:W2:Y:S04]  /*2240*/  LDL R211, [R1+0x138] ;  /* 0x0001380001d37983 */ /* 0x000ea80000100800 */
[----:B------:R3:W-:Y:S04]  /*2250*/  STL [R1+0x28], R93 ;  /* 0x0000285d01007387 */ /* 0x0007e80000100800 */
[----:B------:R-:W3:Y:S01]  /*2260*/  LDL R210, [R1+0x134] ;  /* 0x0001340001d27983 */ /* 0x000ee20000100800 */
[----:B------:R-:W-:-:S02]  /*2270*/  PRMT R209, RZ, 0x5410, R237 ;  /* 0x00005410ffd17816 */ /* 0x000fc400000000ed */
[----:B------:R-:W-:Y:S02]  /*2280*/  PRMT R237, RZ, 0x7610, R237 ;  /* 0x00007610ffed7816 */ /* 0x000fe400000000ed */
[--C-:B------:R-:W-:Y:S01]  /*2290*/  PRMT R208, RZ, 0x5410, R238.reuse ;  /* 0x00005410ffd07816 */ /* 0x100fe200000000ee */
[----:B----4-:R-:W-:Y:S01]  /*22a0*/  FMUL.FTZ R227, R227, R209 ;  /* 0x000000d1e3e37220 */ /* 0x010fe20000410000 */
[----:B------:R-:W-:Y:S02]  /*22b0*/  PRMT R238, RZ, 0x7610, R238 ;  /* 0x00007610ffee7816 */ /* 0x000fe400000000ee */
[----:B------:R-:W-:Y:S01]  /*22c0*/  PRMT R207, RZ, 0x5410, R239 ;  /* 0x00005410ffcf7816 */ /* 0x000fe200000000ef */
[----:B------:R4:W-:Y:S01]  /*22d0*/  STL [R1+0x24], R228 ;  /* 0x000024e401007387 */ /* 0x0009e20000100800 */
[--C-:B------:R-:W-:Y:S01]  /*22e0*/  PRMT R233, RZ, 0x5410, R242.reuse ;  /* 0x00005410ffe97816 */ /* 0x100fe200000000f2 */
[----:B------:R-:W-:Y:S01]  /*22f0*/  FFMA.FTZ R13, R91, R236, R13 ;  /* 0x000000ec5b0d7223 */ /* 0x000fe2000001000d */
[----:B------:R-:W-:Y:S01]  /*2300*/  PRMT R235, RZ, 0x7610, R242 ;  /* 0x00007610ffeb7816 */ /* 0x000fe200000000f2 */
[----:B------:R-:W-:Y:S01]  /*2310*/  FMUL.FTZ R226, R226, R237 ;  /* 0x000000ede2e27220 */ /* 0x000fe20000410000 */
[--C-:B------:R-:W-:Y:S01]  /*2320*/  PRMT R234, RZ, 0x5410, R243.reuse ;  /* 0x00005410ffea7816 */ /* 0x100fe200000000f3 */
[----:B------:R-:W-:Y:S01]  /*2330*/  FADD.FTZ R53, R53, R236 ;  /* 0x000000ec35357221 */ /* 0x000fe20000010000 */
[----:B------:R-:W-:Y:S01]  /*2340*/  PRMT R86, RZ, 0x7610, R243 ;  /* 0x00007610ff567816 */ /* 0x000fe200000000f3 */
[----:B------:R0:W-:Y:S01]  /*2350*/  STL [R1+0x8], R227 ;  /* 0x000008e301007387 */ /* 0x0001e20000100800 */
[----:B------:R-:W-:-:S02]  /*2360*/  FFMA.FTZ R14, R90, R209, R14 ;  /* 0x000000d15a0e7223 */ /* 0x000fc4000001000e */
[----:B------:R-:W-:Y:S01]  /*2370*/  FADD.FTZ R54, R54, R209 ;  /* 0x000000d136367221 */ /* 0x000fe20000010000 */
[----:B------:R-:W4:Y:S01]  /*2380*/  LDL R236, [R1+0x130] ;  /* 0x0001300001ec7983 */ /* 0x000f220000100800 */
[----:B------:R-:W-:-:S03]  /*2390*/  FMUL.FTZ R225, R225, R208 ;  /* 0x000000d0e1e17220 */ /* 0x000fc60000410000 */
[----:B------:R0:W-:Y:S04]  /*23a0*/  STL [R1+0x4], R226 ;  /* 0x000004e201007387 */ /* 0x0001e80000100800 */
[----:B------:R-:W4:Y:S01]  /*23b0*/  LDL R209, [R1+0x12c] ;  /* 0x00012c0001d17983 */ /* 0x000f220000100800 */
[----:B------:R-:W-:Y:S02]  /*23c0*/  FADD.FTZ R56, R56, R208 ;  /* 0x000000d038387221 */ /* 0x000fe40000010000 */
[----:B------:R-:W-:Y:S01]  /*23d0*/  FFMA.FTZ R16, R88, R208, R16 ;  /* 0x000000d058107223 */ /* 0x000fe20000010010 */
[----:B------:R0:W-:Y:S01]  /*23e0*/  STL [R1], R225 ;  /* 0x000000e101007387 */ /* 0x0001e20000100800 */
[----:B------:R-:W-:Y:S02]  /*23f0*/  FADD.FTZ R58, R58, R207 ;  /* 0x000000cf3a3a7221 */ /* 0x000fe40000010000 */
[----:B------:R-:W-:-:S02]  /*2400*/  FFMA.FTZ R18, R85, R207, R18 ;  /* 0x000000cf55127223 */ /* 0x000fc40000010012 */
[----:B--2---:R-:W-:Y:S02]  /*2410*/  FMUL.FTZ R243, R211, R238 ;  /* 0x000000eed3f37220 */ /* 0x004fe40000410000 */
[----:B------:R-:W-:Y:S02]  /*2420*/  FADD.FTZ R211, RZ, R3 ;  /* 0x00000003ffd37221 */ /* 0x000fe40000010000 */
[----:B---3--:R-:W-:Y:S02]  /*2430*/  FMUL.FTZ R242, R210, R207 ;  /* 0x000000cfd2f27220 */ /* 0x008fe40000410000 */
[----:B------:R-:W-:Y:S02]  /*2440*/  FFMA.FTZ R210, R106, R3, RZ ;  /* 0x000000036ad27223 */ /* 0x000fe400000100ff */
[----:B------:R-:W-:Y:S01]  /*2450*/  FADD.FTZ R211, R211, R105 ;  /* 0x00000069d3d37221 */ /* 0x000fe20000010000 */
[----:B0-----:R0:W5:Y:S01]  /*2460*/  LDL.LU R106, [R1+0x1f8] ;  /* 0x0001f800016a7983 */ /* 0x0011620000300800 */
[----:B------:R-:W-:-:S02]  /*2470*/  FFMA.FTZ R210, R241, R105, R210 ;  /* 0x00000069f1d27223 */ /* 0x000fc400000100d2 */
[----:B------:R-:W-:Y:S01]  /*2480*/  FADD.FTZ R211, R211, R104 ;  /* 0x00000068d3d37221 */ /* 0x000fe20000010000 */
[----:B------:R-:W2:Y:S01]  /*2490*/  LDL R208, [R1+0x128] ;  /* 0x0001280001d07983 */ /* 0x000ea20000100800 */
[----:B------:R-:W-:-:S03]  /*24a0*/  FFMA.FTZ R210, R103, R104, R210 ;  /* 0x0000006867d27223 */ /* 0x000fc600000100d2 */
[----:B-1----:R0:W5:Y:S04]  /*24b0*/  LDL.LU R105, [R1+0x1f4] ;  /* 0x0001f40001697983 */ /* 0x0021680000300800 */
[----:B------:R0:W5:Y:S04]  /*24c0*/  LDL.LU R104, [R1+0x1f0] ;  /* 0x0001f00001687983 */ /* 0x0001680000300800 */
[----:B------:R0:W5:Y:S04]  /*24d0*/  LDL.LU R103, [R1+0x1ec] ;  /* 0x0001ec0001677983 */ /* 0x0001680000300800 */
[----:B------:R-:W3:Y:S01]  /*24e0*/  LDL R207, [R1+0x124] ;  /* 0x0001240001cf7983 */ /* 0x000ee20000100800 */
[----:B------:R-:W-:-:S02]  /*24f0*/  FADD.FTZ R211, R211, R102 ;  /* 0x00000066d3d37221 */ /* 0x000fc40000010000 */
[----:B------:R-:W-:Y:S01]  /*2500*/  FFMA.FTZ R210, R240, R102, R210 ;  /* 0x00000066f0d27223 */ /* 0x000fe200000100d2 */
[----:B------:R-:W-:Y:S01]  /*2510*/  PRMT R239, RZ, 0x7610, R239 ;  /* 0x00007610ffef7816 */ /* 0x000fe200000000ef */
[----:B------:R-:W-:Y:S01]  /*2520*/  FADD.FTZ R211, R211, R101 ;  /* 0x00000065d3d37221 */ /* 0x000fe20000010000 */
[----:B------:R0:W5:Y:S01]  /*2530*/  LDL.LU R102, [R1+0x1e8] ;  /* 0x0001e80001667983 */ /* 0x0001620000300800 */
[----:B------:R-:W-:Y:S02]  /*2540*/  FFMA.FTZ R210, R100, R101, R210 ;  /* 0x0000006564d27223 */ /* 0x000fe400000100d2 */
[----:B----4-:R-:W-:Y:S02]  /*2550*/  FMUL.FTZ R240, R209, R229 ;  /* 0x000000e5d1f07220 */ /* 0x010fe40000410000 */
[----:B------:R-:W4:Y:S01]  /*2560*/  LDL R209, [R1+0x120] ;  /* 0x0001200001d17983 */ /* 0x000f220000100800 */
[----:B------:R-:W-:Y:S02]  /*2570*/  FADD.FTZ R211, R211, R99 ;  /* 0x00000063d3d37221 */ /* 0x000fe40000010000 */
[----:B------:R-:W-:Y:S01]  /*2580*/  FFMA.FTZ R210, R98, R99, R210 ;  /* 0x0000006362d27223 */ /* 0x000fe200000100d2 */
[----:B------:R0:W5:Y:S01]  /*2590*/  LDL.LU R101, [R1+0x1e4] ;  /* 0x0001e40001657983 */ /* 0x0001620000300800 */
[----:B------:R-:W-:-:S02]  /*25a0*/  FADD.FTZ R59, R59, R239 ;  /* 0x000000ef3b3b7221 */ /* 0x000fc40000010000 */
[-C--:B------:R-:W-:Y:S01]  /*25b0*/  FFMA.FTZ R19, R84, R239.reuse, R19 ;  /* 0x000000ef54137223 */ /* 0x080fe20000010013 */
[----:B------:R0:W5:Y:S01]  /*25c0*/  LDL.LU R100, [R1+0x1e0] ;  /* 0x0001e00001647983 */ /* 0x0001620000300800 */
[----:B------:R-:W-:-:S03]  /*25d0*/  FMUL.FTZ R241, R236, R239 ;  /* 0x000000efecf17220 */ /* 0x000fc60000410000 */
[----:B------:R0:W5:Y:S01]  /*25e0*/  LDL.LU R99, [R1+0x1dc] ;  /* 0x0001dc0001637983 */ /* 0x0001620000300800 */
[----:B------:R-:W-:-:S03]  /*25f0*/  FADD.FTZ R211, R211, R97 ;  /* 0x00000061d3d37221 */ /* 0x000fc60000010000 */
[----:B------:R0:W5:Y:S01]  /*2600*/  LDL.LU R98, [R1+0x1d8] ;  /* 0x0001d80001627983 */ /* 0x0001620000300800 */
[----:B------:R-:W-:Y:S02]  /*2610*/  FFMA.FTZ R210, R96, R97, R210 ;  /* 0x0000006160d27223 */ /* 0x000fe400000100d2 */
[----:B------:R-:W-:Y:S02]  /*2620*/  FADD.FTZ R57, R57, R238 ;  /* 0x000000ee39397221 */ /* 0x000fe40000010000 */
[----:B------:R-:W-:Y:S02]  /*2630*/  FFMA.FTZ R17, R87, R238, R17 ;  /* 0x000000ee57117223 */ /* 0x000fe40000010011 */
[----:B--2---:R-:W-:Y:S02]  /*2640*/  FMUL.FTZ R239, R208, R230 ;  /* 0x000000e6d0ef7220 */ /* 0x004fe40000410000 */
[----:B------:R-:W2:Y:S04]  /*2650*/  LDL R208, [R1+0x11c] ;  /* 0x00011c0001d07983 */ /* 0x000ea80000100800 */
[----:B------:R0:W5:Y:S04]  /*2660*/  LDL.LU R97, [R1+0x1d4] ;  /* 0x0001d40001617983 */ /* 0x0001680000300800 */
[----:B------:R0:W5:Y:S01]  /*2670*/  LDL.LU R96, [R1+0x1d0] ;  /* 0x0001d00001607983 */ /* 0x0001620000300800 */
[----:B---3--:R-:W-:-:S03]  /*2680*/  FMUL.FTZ R238, R207, R231 ;  /* 0x000000e7cfee7220 */ /* 0x008fc60000410000 */
[----:B------:R-:W3:Y:S01]  /*2690*/  LDL R207, [R1+0x118] ;  /* 0x0001180001cf7983 */ /* 0x000ee20000100800 */
[----:B------:R-:W-:Y:S02]  /*26a0*/  FFMA.FTZ R210, R94, R95, R210 ;  /* 0x0000005f5ed27223 */ /* 0x000fe400000100d2 */
[----:B------:R-:W-:Y:S02]  /*26b0*/  FADD.FTZ R211, R211, R95 ;  /* 0x0000005fd3d37221 */ /* 0x000fe40000010000 */
[----:B------:R-:W-:Y:S01]  /*26c0*/  FFMA.FTZ R210, R92, R93, R210 ;  /* 0x0000005d5cd27223 */ /* 0x000fe200000100d2 */
[----:B------:R0:W5:Y:S01]  /*26d0*/  LDL.LU R95, [R1+0x1cc] ;  /* 0x0001cc00015f7983 */ /* 0x0001620000300800 */
[----:B------:R-:W-:-:S03]  /*26e0*/  IMAD.WIDE.U32 R244, R244, R249, c[0x0][0x208] ;  /* 0x00008200f4f47625 */ /* 0x000fc600078e00f9 */
[----:B------:R0:W5:Y:S01]  /*26f0*/  LDL.LU R94, [R1+0x1c8] ;  /* 0x0001c800015e7983 */ /* 0x0001620000300800 */
[----:B------:R-:W-:Y:S02]  /*2700*/  FFMA.FTZ R210, R91, R228, R210 ;  /* 0x000000e45bd27223 */ /* 0x000fe400000100d2 */
[----:B------:R-:W-:Y:S01]  /*2710*/  FADD.FTZ R211, R211, R93 ;  /* 0x0000005dd3d37221 */ /* 0x000fe20000010000 */
[----:B------:R-:W3:Y:S01]  /*2720*/  LDG.E.128 R244, [R244.64] ;  /* 0x00000004f4f47981 */ /* 0x000ee2000c1e1d00 */
[----:B------:R-:W-:Y:S02]  /*2730*/  FFMA.FTZ R15, R89, R237, R15 ;  /* 0x000000ed590f7223 */ /* 0x000fe4000001000f */
[----:B------:R-:W-:Y:S01]  /*2740*/  FADD.FTZ R55, R55, R237 ;  /* 0x000000ed37377221 */ /* 0x000fe20000010000 */
[----:B------:R0:W5:Y:S01]  /*2750*/  LDL.LU R93, [R1+0x1c4] ;  /* 0x0001c400015d7983 */ /* 0x0001620000300800 */
[----:B----4-:R-:W-:Y:S02]  /*2760*/  FMUL.FTZ R237, R209, R232 ;  /* 0x000000e8d1ed7220 */ /* 0x010fe40000410000 */
[----:B------:R-:W-:Y:S01]  /*2770*/  FFMA.FTZ R210, R90, R227, R210 ;  /* 0x000000e35ad27223 */ /* 0x000fe200000100d2 */
[----:B------:R0:W5:Y:S04]  /*2780*/  LDL.LU R92, [R1+0x1c0] ;  /* 0x0001c000015c7983 */ /* 0x0001680000300800 */
[----:B------:R-:W4:Y:S01]  /*2790*/  LDL R209, [R1+0x114] ;  /* 0x0001140001d17983 */ /* 0x000f220000100800 */
[----:B------:R-:W-:-:S03]  /*27a0*/  FADD.FTZ R65, R65, R235 ;  /* 0x000000eb41417221 */ /* 0x000fc60000010000 */
[----:B------:R0:W5:Y:S01]  /*27b0*/  LDL.LU R91, [R1+0x1bc] ;  /* 0x0001bc00015b7983 */ /* 0x0001620000300800 */
[----:B------:R-:W-:Y:S02]  /*27c0*/  FFMA.FTZ R25, R213, R235, R25 ;  /* 0x000000ebd5197223 */ /* 0x000fe40000010019 */
        /* <DEDUP_REMOVED lines=8> */
[----:B------:R-:W-:Y:S01]  /*2850*/  FADD.FTZ R66, R66, R234 ;  /* 0x000000ea42427221 */ /* 0x000fe20000010000 */
[----:B------:R0:W5:Y:S01]  /*2860*/  LDL.LU R88, [R1+0x1b0] ;  /* 0x0001b00001587983 */ /* 0x0001620000300800 */
[----:B------:R-:W-:Y:S02]  /*2870*/  FFMA.FTZ R210, R87, R243, R210 ;  /* 0x000000f357d27223 */ /* 0x000fe400000100d2 */
[----:B------:R-:W-:Y:S02]  /*2880*/  FFMA.FTZ R26, R218, R234, R26 ;  /* 0x000000eada1a7223 */ /* 0x000fe4000001001a */
[----:B------:R-:W-:Y:S02]  /*2890*/  FADD.FTZ R64, R64, R233 ;  /* 0x000000e940407221 */ /* 0x000fe40000010000 */
[----:B------:R-:W-:Y:S01]  /*28a0*/  FFMA.FTZ R24, R215, R233, R24 ;  /* 0x000000e9d7187223 */ /* 0x000fe20000010018 */
[----:B------:R-:W-:Y:S01]  /*28b0*/  PRMT R83, RZ, 0x5410, R244 ;  /* 0x00005410ff537816 */ /* 0x000fe200000000f4 */
[----:B------:R-:W-:-:S02]  /*28c0*/  FFMA.FTZ R210, R85, R242, R210 ;  /* 0x000000f255d27223 */ /* 0x000fc400000100d2 */
[----:B------:R-:W-:Y:S02]  /*28d0*/  FADD.FTZ R67, R67, R86 ;  /* 0x0000005643437221 */ /* 0x000fe40000010000 */
[----:B------:R-:W-:Y:S02]  /*28e0*/  FFMA.FTZ R27, R214, R86, R27 ;  /* 0x00000056d61b7223 */ /* 0x000fe4000001001b */
[----:B------:R-:W-:Y:S02]  /*28f0*/  FFMA.FTZ R23, R78, R232, R23 ;  /* 0x000000e84e177223 */ /* 0x000fe40000010017 */
[----:B----4-:R-:W-:Y:S02]  /*2900*/  FMUL.FTZ R234, R209, R234 ;  /* 0x000000ead1ea7220 */ /* 0x010fe40000410000 */
[----:B------:R-:W4:Y:S01]  /*2910*/  LDL R209, [R1+0x108] ;  /* 0x0001080001d17983 */ /* 0x000f220000100800 */
[----:B------:R-:W-:-:S03]  /*2920*/  FADD.FTZ R63, R63, R232 ;  /* 0x000000e83f3f7221 */ /* 0x000fc60000010000 */
[----:B------:R0:W5:Y:S01]  /*2930*/  LDL.LU R87, [R1+0x1ac] ;  /* 0x0001ac0001577983 */ /* 0x0001620000300800 */
[----:B------:R-:W-:Y:S02]  /*2940*/  FFMA.FTZ R210, R84, R241, R210 ;  /* 0x000000f154d27223 */ /* 0x000fe400000100d2 */
[-C--:B------:R-:W-:Y:S02]  /*2950*/  FFMA.FTZ R28, R220, R83.reuse, R28 ;  /* 0x00000053dc1c7223 */ /* 0x080fe4000001001c */
[----:B------:R-:W-:Y:S02]  /*2960*/  FADD.FTZ R68, R68, R83 ;  /* 0x0000005344447221 */ /* 0x000fe40000010000 */
[----:B--2---:R-:W-:Y:S02]  /*2970*/  FMUL.FTZ R233, R208, R86 ;  /* 0x00000056d0e97220 */ /* 0x004fe40000410000 */
[----:B------:R0:W5:Y:S04]  /*2980*/  LDL.LU R86, [R1+0x1a8] ;  /* 0x0001a80001567983 */ /* 0x0001680000300800 */
[----:B------:R0:W5:Y:S04]  /*2990*/  LDL.LU R85, [R1+0x1a4] ;  /* 0x0001a40001557983 */ /* 0x0001680000300800 */
[----:B------:R-:W2:Y:S04]  /*29a0*/  LDL R208, [R1+0x104] ;  /* 0x0001040001d07983 */ /* 0x000ea80000100800 */
[----:B------:R0:W5:Y:S01]  /*29b0*/  LDL.LU R84, [R1+0x1a0] ;  /* 0x0001a00001547983 */ /* 0x0001620000300800 */
[----:B---3--:R-:W-:-:S03]  /*29c0*/  FMUL.FTZ R232, R207, R83 ;  /* 0x00000053cfe87220 */ /* 0x008fc60000410000 */
[----:B------:R0:W5:Y:S04]  /*29d0*/  LDL.LU R83, [R1+0x19c] ;  /* 0x00019c0001537983 */ /* 0x0001680000300800 */
[----:B------:R-:W3:Y:S01]  /*29e0*/  LDL R207, [R1+0x100] ;  /* 0x0001000001cf7983 */ /* 0x000ee20000100800 */
[----:B------:R-:W-:Y:S01]  /*29f0*/  FFMA.FTZ R210, R82, R240, R210 ;  /* 0x000000f052d27223 */ /* 0x000fe200000100d2 */
[----:B------:R-:W-:-:S03]  /*2a00*/  PRMT R244, RZ, 0x7610, R244 ;  /* 0x00007610fff47816 */ /* 0x000fc600000000f4 */
[C---:B------:R-:W-:Y:S01]  /*2a10*/  FFMA.FTZ R210, R81.reuse, R239, R210 ;  /* 0x000000ef51d27223 */ /* 0x040fe200000100d2 */
[--C-:B------:R-:W-:Y:S01]  /*2a20*/  PRMT R79, RZ, 0x5410, R245.reuse ;  /* 0x00005410ff4f7816 */ /* 0x100fe200000000f5 */
[----:B------:R-:W-:Y:S01]  /*2a30*/  FFMA.FTZ R20, R82, R229, R20 ;  /* 0x000000e552147223 */ /* 0x000fe20000010014 */
[----:B------:R-:W-:Y:S01]  /*2a40*/  PRMT R245, RZ, 0x7610, R245 ;  /* 0x00007610fff57816 */ /* 0x000fe200000000f5 */
[----:B------:R-:W-:Y:S01]  /*2a50*/  FFMA.FTZ R21, R81, R230, R21 ;  /* 0x000000e651157223 */ /* 0x000fe20000010015 */
[----:B------:R0:W5:Y:S01]  /*2a60*/  LDL.LU R82, [R1+0x198] ;  /* 0x0001980001527983 */ /* 0x0001620000300800 */
[----:B------:R-:W-:Y:S02]  /*2a70*/  FFMA.FTZ R22, R80, R231, R22 ;  /* 0x000000e750167223 */ /* 0x000fe40000010016 */
[----:B------:R-:W-:Y:S01]  /*2a80*/  FADD.FTZ R62, R62, R231 ;  /* 0x000000e73e3e7221 */ /* 0x000fe20000010000 */
[----:B------:R0:W5:Y:S01]  /*2a90*/  LDL.LU R81, [R1+0x194] ;  /* 0x0001940001517983 */ /* 0x0001620000300800 */
[----:B------:R-:W-:-:S02]  /*2aa0*/  FFMA.FTZ R210, R80, R238, R210 ;  /* 0x000000ee50d27223 */ /* 0x000fc400000100d2 */
[----:B------:R-:W-:Y:S02]  /*2ab0*/  FADD.FTZ R61, R61, R230 ;  /* 0x000000e63d3d7221 */ /* 0x000fe40000010000 */
[----:B----4-:R-:W-:Y:S02]  /*2ac0*/  FMUL.FTZ R231, R209, R244 ;  /* 0x000000f4d1e77220 */ /* 0x010fe40000410000 */
[----:B------:R-:W4:Y:S01]  /*2ad0*/  LDL R209, [R1+0xfc] ;  /* 0x0000fc0001d17983 */ /* 0x000f220000100800 */
[----:B------:R-:W-:Y:S02]  /*2ae0*/  FFMA.FTZ R30, R222, R79, R30 ;  /* 0x0000004fde1e7223 */ /* 0x000fe4000001001e */
[----:B------:R-:W-:Y:S01]  /*2af0*/  FADD.FTZ R70, R70, R79 ;  /* 0x0000004f46467221 */ /* 0x000fe20000010000 */
[----:B------:R0:W5:Y:S01]  /*2b00*/  LDL.LU R80, [R1+0x190] ;  /* 0x0001900001507983 */ /* 0x0001620000300800 */
[----:B------:R-:W-:Y:S02]  /*2b10*/  FADD.FTZ R60, R60, R229 ;  /* 0x000000e53c3c7221 */ /* 0x000fe40000010000 */
[----:B------:R-:W-:-:S02]  /*2b20*/  FFMA.FTZ R210, R78, R237, R210 ;  /* 0x000000ed4ed27223 */ /* 0x000fc400000100d2 */
[----:B--2---:R-:W-:Y:S02]  /*2b30*/  FMUL.FTZ R230, R208, R79 ;  /* 0x0000004fd0e67220 */ /* 0x004fe40000410000 */
[----:B------:R0:W5:Y:S04]  /*2b40*/  LDL.LU R79, [R1+0x18c] ;  /* 0x00018c00014f7983 */ /* 0x0001680000300800 */
[----:B------:R0:W5:Y:S04]  /*2b50*/  LDL.LU R78, [R1+0x188] ;  /* 0x00018800014e7983 */ /* 0x0001680000300800 */
[----:B------:R-:W2:Y:S01]  /*2b60*/  LDL R208, [R1+0xf8] ;  /* 0x0000f80001d07983 */ /* 0x000ea20000100800 */
[----:B---3--:R-:W-:-:S03]  /*2b70*/  FMUL.FTZ R229, R207, R245 ;  /* 0x000000f5cfe57220 */ /* 0x008fc60000410000 */
[----:B------:R-:W3:Y:S01]  /*2b80*/  LDL R207, [R1+0xf4] ;  /* 0x0000f40001cf7983 */ /* 0x000ee20000100800 */
[----:B------:R-:W-:Y:S01]  /*2b90*/  IMAD.WIDE.U32 R248, R248, R249, c[0x0][0x208] ;  /* 0x00008200f8f87625 */ /* 0x000fe200078e00f9 */
[----:B------:R-:W-:-:S03]  /*2ba0*/  PRMT R77, RZ, 0x5410, R246 ;  /* 0x00005410ff4d7816 */ /* 0x000fc600000000f6 */
[----:B------:R-:W-:Y:S01]  /*2bb0*/  FADD.FTZ R211, R211, R228 ;  /* 0x000000e4d3d37221 */ /* 0x000fe20000010000 */
[----:B------:R-:W-:Y:S01]  /*2bc0*/  PRMT R76, RZ, 0x5410, R247 ;  /* 0x00005410ff4c7816 */ /* 0x000fe200000000f7 */
[----:B------:R-:W3:Y:S01]  /*2bd0*/  LDG.E.128 R248, [R248.64] ;  /* 0x00000004f8f87981 */ /* 0x000ee2000c1e1d00 */
[----:B------:R-:W-:Y:S01]  /*2be0*/  FFMA.FTZ R210, R215, R236, R210 ;  /* 0x000000ecd7d27223 */ /* 0x000fe200000100d2 */
[----:B------:R-:W-:Y:S01]  /*2bf0*/  PRMT R246, RZ, 0x7610, R246 ;  /* 0x00007610fff67816 */ /* 0x000fe200000000f6 */
[----:B------:R-:W-:Y:S02]  /*2c00*/  FADD.FTZ R211, R211, R227 ;  /* 0x000000e3d3d37221 */ /* 0x000fe40000010000 */
[----:B------:R-:W-:Y:S02]  /*2c10*/  FADD.FTZ R120, R120, R77 ;  /* 0x0000004d78787221 */ /* 0x000fe40000010000 */
[----:B------:R-:W-:Y:S02]  /*2c20*/  FFMA.FTZ R32, R219, R77, R32 ;  /* 0x0000004ddb207223 */ /* 0x000fe40000010020 */
[----:B------:R-:W-:-:S02]  /*2c30*/  FADD.FTZ R211, R211, R226 ;  /* 0x000000e2d3d37221 */ /* 0x000fc40000010000 */
[----:B------:R-:W-:Y:S02]  /*2c40*/  FFMA.FTZ R210, R213, R235, R210 ;  /* 0x000000ebd5d27223 */ /* 0x000fe400000100d2 */
[----:B----4-:R-:W-:Y:S02]  /*2c50*/  FMUL.FTZ R228, R209, R77 ;  /* 0x0000004dd1e47220 */ /* 0x010fe40000410000 */
[----:B------:R0:W5:Y:S01]  /*2c60*/  LDL.LU R77, [R1+0x184] ;  /* 0x00018400014d7983 */ /* 0x0001620000300800 */
[----:B------:R-:W-:Y:S02]  /*2c70*/  FADD.FTZ R122, R122, R76 ;  /* 0x0000004c7a7a7221 */ /* 0x000fe40000010000 */
[----:B------:R-:W-:Y:S01]  /*2c80*/  FFMA.FTZ R34, R212, R76, R34 ;  /* 0x0000004cd4227223 */ /* 0x000fe20000010022 */
[----:B------:R-:W4:Y:S04]  /*2c90*/  LDL R213, [R1+0xf0] ;  /* 0x0000f00001d57983 */ /* 0x000f280000100800 */
[----:B------:R-:W4:Y:S01]  /*2ca0*/  LDL R209, [R1+0xec] ;  /* 0x0000ec0001d17983 */ /* 0x000f220000100800 */
[----:B--2---:R-:W-:-:S02]  /*2cb0*/  FMUL.FTZ R227, R208, R246 ;  /* 0x000000f6d0e37220 */ /* 0x004fc40000410000 */
[----:B---3--:R-:W-:Y:S02]  /*2cc0*/  FMUL.FTZ R226, R207, R76 ;  /* 0x0000004ccfe27220 */ /* 0x008fe40000410000 */
[----:B------:R0:W5:Y:S04]  /*2cd0*/  LDL.LU R76, [R1+0x180] ;  /* 0x00018000014c7983 */ /* 0x0001680000300800 */
[----:B------:R-:W2:Y:S01]  /*2ce0*/  LDL R208, [R1+0xe4] ;  /* 0x0000e40001d07983 */ /* 0x000ea20000100800 */
[----:B------:R-:W-:Y:S01]  /*2cf0*/  FFMA.FTZ R210, R218, R234, R210 ;  /* 0x000000eadad27223 */ /* 0x000fe200000100d2 */
[----:B------:R-:W-:Y:S02]  /*2d00*/  PRMT R75, RZ, 0x5410, R248 ;  /* 0x00005410ff4b7816 */ /* 0x000fe400000000f8 */
[----:B------:R-:W-:Y:S01]  /*2d10*/  PRMT R247, RZ, 0x7610, R247 ;  /* 0x00007610fff77816 */ /* 0x000fe200000000f7 */
[----:B------:R-:W-:Y:S01]  /*2d20*/  FFMA.FTZ R210, R214, R233, R210 ;  /* 0x000000e9d6d27223 */ /* 0x000fe200000100d2 */
[----:B------:R-:W-:Y:S01]  /*2d30*/  PRMT R74, RZ, 0x5410, R249 ;  /* 0x00005410ff4a7816 */ /* 0x000fe200000000f9 */
[----:B------:R-:W-:Y:S01]  /*2d40*/  FMUL.FTZ R205, R0, R205 ;  /* 0x000000cd00cd7220 */ /* 0x000fe20000410000 */
[----:B------:R-:W3:Y:S01]  /*2d50*/  LDL R207, [R1+0xe8] ;  /* 0x0000e80001cf7983 */ /* 0x000ee20000100800 */
[----:B------:R-:W-:-:S04]  /*2d60*/  FFMA.FTZ R210, R220, R232, R210 ;  /* 0x000000e8dcd27223 */ /* 0x000fc800000100d2 */
[----:B------:R-:W-:-:S04]  /*2d70*/  FFMA.FTZ R210, R221, R231, R210 ;  /* 0x000000e7ddd27223 */ /* 0x000fc800000100d2 */
[----:B------:R-:W-:-:S04]  /*2d80*/  FFMA.FTZ R210, R222, R230, R210 ;  /* 0x000000e6ded27223 */ /* 0x000fc800000100d2 */
[----:B------:R-:W-:-:S04]  /*2d90*/  FFMA.FTZ R210, R223, R229, R210 ;  /* 0x000000e5dfd27223 */ /* 0x000fc800000100d2 */
[----:B------:R-:W-:-:S04]  /*2da0*/  FFMA.FTZ R210, R219, R228, R210 ;  /* 0x000000e4dbd27223 */ /* 0x000fc800000100d2 */
[----:B------:R-:W-:Y:S02]  /*2db0*/  FFMA.FTZ R210, R217, R227, R210 ;  /* 0x000000e3d9d27223 */ /* 0x000fe400000100d2 */
[----:B------:R-:W-:Y:S02]  /*2dc0*/  FADD.FTZ R211, R211, R225 ;  /* 0x000000e1d3d37221 */ /* 0x000fe40000010000 */
[-C--:B------:R-:W-:Y:S02]  /*2dd0*/  FFMA.FTZ R36, R224, R75.reuse, R36 ;  /* 0x0000004be0247223 */ /* 0x080fe40000010024 */
[----:B------:R-:W-:Y:S02]  /*2de0*/  FADD.FTZ R116, R116, R75 ;  /* 0x0000004b74747221 */ /* 0x000fe40000010000 */
[----:B----4-:R-:W-:Y:S02]  /*2df0*/  FMUL.FTZ R218, R209, R75 ;  /* 0x0000004bd1da7220 */ /* 0x010fe40000410000 */
[----:B------:R-:W-:Y:S01]  /*2e00*/  FMUL.FTZ R225, R213, R247 ;  /* 0x000000f7d5e17220 */ /* 0x000fe20000410000 */
[----:B------:R0:W5:Y:S01]  /*2e10*/  LDL.LU R75, [R1+0x17c] ;  /* 0x00017c00014b7983 */ /* 0x0001620000300800 */
[----:B------:R-:W-:-:S02]  /*2e20*/  FFMA.FTZ R210, R212, R226, R210 ;  /* 0x000000e2d4d27223 */ /* 0x000fc400000100d2 */
[----:B------:R-:W-:Y:S01]  /*2e30*/  FFMA.FTZ R38, R205, R74, R38 ;  /* 0x0000004acd267223 */ /* 0x000fe20000010026 */
[----:B------:R-:W4:Y:S01]  /*2e40*/  LDL R213, [R1+0xe0] ;  /* 0x0000e00001d57983 */ /* 0x000f220000100800 */
[----:B------:R-:W-:-:S03]  /*2e50*/  FADD.FTZ R118, R118, R74 ;  /* 0x0000004a76767221 */ /* 0x000fc60000010000 */
[----:B------:R-:W3:Y:S04]  /*2e60*/  LDL R214, [R1+0xdc] ;  /* 0x0000dc0001d67983 */ /* 0x000ee80000100800 */
[----:B------:R-:W4:Y:S01]  /*2e70*/  LDL R215, [R1+0xd8] ;  /* 0x0000d80001d77983 */ /* 0x000f220000100800 */
[----:B--2---:R-:W-:-:S03]  /*2e80*/  FMUL.FTZ R212, R208, R74 ;  /* 0x0000004ad0d47220 */ /* 0x004fc60000410000 */
[----:B------:R0:W5:Y:S04]  /*2e90*/  LDL.LU R74, [R1+0x178] ;  /* 0x00017800014a7983 */ /* 0x0001680000300800 */
[----:B------:R-:W2:Y:S01]  /*2ea0*/  LDL R209, [R1+0xd4] ;  /* 0x0000d40001d17983 */ /* 0x000ea20000100800 */
[----:B------:R-:W-:Y:S01]  /*2eb0*/  PRMT R73, RZ, 0x5410, R250 ;  /* 0x00005410ff497816 */ /* 0x000fe200000000fa */
[C---:B------:R-:W-:Y:S02]  /*2ec0*/  FMUL.FTZ R203, R0.reuse, R203 ;  /* 0x000000cb00cb7220 */ /* 0x040fe40000410000 */
[----:B------:R-:W4:Y:S01]  /*2ed0*/  LDL R208, [R1+0xd0] ;  /* 0x0000d00001d07983 */ /* 0x000f220000100800 */
[----:B------:R-:W-:Y:S01]  /*2ee0*/  PRMT R72, RZ, 0x5410, R251 ;  /* 0x00005410ff487816 */ /* 0x000fe200000000fb */
[----:B------:R-:W-:-:S02]  /*2ef0*/  FMUL.FTZ R201, R0, R201 ;  /* 0x000000c900c97220 */ /* 0x000fc40000410000 */
[C---:B------:R-:W-:Y:S02]  /*2f00*/  FFMA.FTZ R35, R216.reuse, R247, R35 ;  /* 0x000000f7d8237223 */ /* 0x040fe40000010023 */
[----:B------:R-:W-:Y:S02]  /*2f10*/  FFMA.FTZ R210, R216, R225, R210 ;  /* 0x000000e1d8d27223 */ /* 0x000fe400000100d2 */
[----:B------:R-:W-:Y:S02]  /*2f20*/  FADD.FTZ R112, R112, R73 ;  /* 0x0000004970707221 */ /* 0x000fe40000010000 */
[----:B------:R-:W-:Y:S02]  /*2f30*/  FFMA.FTZ R40, R203, R73, R40 ;  /* 0x00000049cb287223 */ /* 0x000fe40000010028 */
[----:B------:R-:W-:Y:S02]  /*2f40*/  FADD.FTZ R114, R114, R72 ;  /* 0x0000004872727221 */ /* 0x000fe40000010000 */
[----:B------:R-:W-:-:S02]  /*2f50*/  FFMA.FTZ R42, R201, R72, R42 ;  /* 0x00000048c92a7223 */ /* 0x000fc4000001002a */
[----:B---3--:R-:W-:Y:S02]  /*2f60*/  FMUL.FTZ R214, R214, R73 ;  /* 0x00000049d6d67220 */ /* 0x008fe40000410000 */
[----:B------:R0:W5:Y:S01]  /*2f70*/  LDL.LU R73, [R1+0x174] ;  /* 0x0001740001497983 */ /* 0x0001620000300800 */
[----:B------:R-:W-:-:S04]  /*2f80*/  FADD.FTZ R211, R211, R243 ;  /* 0x000000f3d3d37221 */ /* 0x000fc80000010000 */
[----:B------:R-:W-:-:S04]  /*2f90*/  FADD.FTZ R211, R211, R242 ;  /* 0x000000f2d3d37221 */ /* 0x000fc80000010000 */
[----:B------:R-:W-:-:S04]  /*2fa0*/  FADD.FTZ R211, R211, R241 ;  /* 0x000000f1d3d37221 */ /* 0x000fc80000010000 */
[----:B------:R-:W-:-:S04]  /*2fb0*/  FADD.FTZ R211, R211, R240 ;  /* 0x000000f0d3d37221 */ /* 0x000fc80000010000 */
[----:B------:R-:W-:-:S04]  /*2fc0*/  FADD.FTZ R211, R211, R239 ;  /* 0x000000efd3d37221 */ /* 0x000fc80000010000 */
[----:B------:R-:W-:-:S04]  /*2fd0*/  FADD.FTZ R211, R211, R238 ;  /* 0x000000eed3d37221 */ /* 0x000fc80000010000 */
[----:B------:R-:W-:-:S04]  /*2fe0*/  FADD.FTZ R211, R211, R237 ;  /* 0x000000edd3d37221 */ /* 0x000fc80000010000 */
[----:B------:R-:W-:Y:S02]  /*2ff0*/  FADD.FTZ R211, R211, R236 ;  /* 0x000000ecd3d37221 */ /* 0x000fe40000010000 */
[----:B--2---:R-:W-:Y:S02]  /*3000*/  FMUL.FTZ R216, R209, R72 ;  /* 0x00000048d1d87220 */ /* 0x004fe40000410000 */
        /* <DEDUP_REMOVED lines=8> */
[----:B------:R-:W-:-:S04]  /*3090*/  FADD.FTZ R211, R211, R228 ;  /* 0x000000e4d3d37221 */ /* 0x000fc80000010000 */
[----:B------:R-:W-:Y:S01]  /*30a0*/  FADD.FTZ R211, R211, R227 ;  /* 0x000000e3d3d37221 */ /* 0x000fe20000010000 */
[----:B------:R-:W-:-:S03]  /*30b0*/  PRMT R248, RZ, 0x7610, R248 ;  /* 0x00007610fff87816 */ /* 0x000fc600000000f8 */
[----:B------:R-:W-:-:S04]  /*30c0*/  FADD.FTZ R211, R211, R226 ;  /* 0x000000e2d3d37221 */ /* 0x000fc80000010000 */
[----:B------:R-:W-:Y:S02]  /*30d0*/  FADD.FTZ R211, R211, R225 ;  /* 0x000000e1d3d37221 */ /* 0x000fe40000010000 */
        /* <DEDUP_REMOVED lines=8> */
[----:B----4-:R-:W-:Y:S02]  /*3160*/  FMUL.FTZ R213, R213, R249 ;  /* 0x000000f9d5d57220 */ /* 0x010fe40000410000 */
        /* <DEDUP_REMOVED lines=20> */
[----:B------:R-:W-:Y:S02]  /*32b0*/  FADD.FTZ R71, R71, R245 ;  /* 0x000000f547477221 */ /* 0x000fe40000010000 */
[----:B------:R-:W-:Y:S02]  /*32c0*/  FADD.FTZ R121, R121, R246 ;  /* 0x000000f679797221 */ /* 0x000fe40000010000 */
        /* <DEDUP_REMOVED lines=8> */
[C---:B------:R-:W-:Y:S02]  /*3350*/  FFMA.FTZ R43, R200.reuse, R251, R43 ;  /* 0x000000fbc82b7223 */ /* 0x040fe4000001002b */
[----:B------:R-:W-:Y:S02]  /*3360*/  FADD.FTZ R211, R211, R217 ;  /* 0x000000d9d3d37221 */ /* 0x000fe40000010000 */
[----:B------:R-:W-:Y:S02]  /*3370*/  FFMA.FTZ R210, R200, R217, R210 ;  /* 0x000000d9c8d27223 */ /* 0x000fe400000100d2 */
.L_x_5423:
[----:B01----:R-:W-:Y:S05]  /*3380*/  BSYNC B1 ;  /* 0x0000000000017941 */ /* 0x003fea0003800000 */
.L_x_5421:
[----:B------:R-:W-:Y:S05]  /*3390*/  BRA.DIV ~URZ, `(.L_x_5424) ;  /* 0x000057a27f007947 */ /* 0x000fea000b800000 */
[----:B------:R0:W1:Y:S02]  /*33a0*/  SHFL.BFLY PT, R220, R211, 0x1, 0x1f ;  /* 0x0c201f00d3dc7f89 */ /* 0x00006400000e0000 */
.L_x_5507:
        /* <DEDUP_REMOVED lines=18> */
.L_x_5508:
[----:B--2---:R-:W2:Y:S04]  /*34d0*/  LDL.LU R208, [R1+0x30] ;  /* 0x0000300001d07983 */ /* 0x004ea80000300800 */
[----:B------:R-:W3:Y:S01]  /*34e0*/  S2R R222, SR_TID.X ;  /* 0x0000000000de7919 */ /* 0x000ee20000002100 */
[----:B------:R-:W4:Y:S01]  /*34f0*/  LDC.U8 R251, c[0x0][0x1f0] ;  /* 0x00007c00fffb7b82 */ /* 0x000f220000000000 */
[----:B------:R-:W-:Y:S01]  /*3500*/  HFMA2.MMA R219, -RZ, RZ, 0, 0 ;  /* 0x00000000ffdb7435 */ /* 0x000fe200000001ff */
[----:B------:R-:W-:Y:S01]  /*3510*/  @!P5 ISETP.NE.U32.AND P1, PT, RZ, c[0x0][0x218], PT ;  /* 0x00008600ff00da0c */ /* 0x000fe20003f25070 */
[----:B------:R-:W-:Y:S01]  /*3520*/  FADD.FTZ R220, R220, R210 ;  /* 0x000000d2dcdc7221 */ /* 0x000fe20000010000 */
[----:B------:R-:W-:Y:S01]  /*3530*/  BSSY B1, `(.L_x_5426) ;  /* 0x000001b000017945 */ /* 0x000fe20003800000 */
[----:B0-----:R-:W-:Y:S01]  /*3540*/  FADD.FTZ R221, R221, R211 ;  /* 0x000000d3dddd7221 */ /* 0x001fe20000010000 */
[----:B------:R-:W-:Y:S01]  /*3550*/  @!P5 ISETP.NE.AND.EX P1, PT, RZ, c[0x0][0x21c], PT, P1 ;  /* 0x00008700ff00da0c */ /* 0x000fe20003f25310 */
[----:B------:R-:W-:Y:S01]  /*3560*/  FMUL.FTZ R220, R220, c[0x0][0x1e0] ;  /* 0x00007800dcdc7a20 */ /* 0x000fe20000410000 */
[----:B------:R-:W-:-:S02]  /*3570*/  @!P5 ISETP.NE.U32.AND P0, PT, RZ, c[0x0][0x218], PT ;  /* 0x00008600ff00da0c */ /* 0x000fc40003f05070 */
[----:B---3--:R-:W-:Y:S01]  /*3580*/  LOP3.LUT R222, R222, 0x1f, RZ, 0xc0, !PT ;  /* 0x0000001fdede7812 */ /* 0x008fe200078ec0ff */
[----:B------:R-:W-:Y:S01]  /*3590*/  FMUL.FTZ R221, R221, c[0x0][0x1e0] ;  /* 0x00007800dddd7a20 */ /* 0x000fe20000410000 */
[----:B--2---:R-:W-:-:S13]  /*35a0*/  ISETP.GE.AND P4, PT, R208, 0x1, PT ;  /* 0x00000001d000780c */ /* 0x004fda0003f86270 */
[----:B------:R-:W-:-:S05]  /*35b0*/  @P4 IADD3 R208, R208, -0x1, RZ ;  /* 0xffffffffd0d04810 */ /* 0x000fca0007ffe0ff */
[----:B------:R-:W-:-:S05]  /*35c0*/  @P4 IMAD R208, R208, c[0x0][0x168], RZ ;  /* 0x00005a00d0d04a24 */ /* 0x000fca00078e02ff */
[----:B------:R-:W-:-:S04]  /*35d0*/  @P4 SHF.R.S32.HI R209, RZ, 0x1f, R208 ;  /* 0x0000001fffd14819 */ /* 0x000fc800000114d0 */
[----:B------:R-:W-:Y:S02]  /*35e0*/  @P4 LEA.HI R209, R209, R208, RZ, 0x3 ;  /* 0x000000d0d1d14211 */ /* 0x000fe400078f18ff */
[----:B------:R-:W-:Y:S02]  /*35f0*/  @P4 MOV R208, 0x10 ;  /* 0x0000001000d04802 */ /* 0x000fe40000000f00 */
[----:B------:R-:W-:-:S05]  /*3600*/  @P4 LEA.HI.SX32 R219, R209, R222, 0x1d ;  /* 0x000000ded1db4211 */ /* 0x000fca00078feaff */
[----:B------:R-:W-:-:S05]  /*3610*/  @P4 IMAD.WIDE.U32 R208, R219, R208, c[0x0][0x170] ;  /* 0x00005c00dbd04625 */ /* 0x000fca00078e00d0 */
[----:B------:R0:W5:Y:S02]  /*3620*/  @P4 LDG.E.128 R184, [R208.64] ;  /* 0x00000004d0b84981 */ /* 0x000164000c1e1d00 */
[----:B0----5:R-:W-:Y:S01]  /*3630*/  @!P5 FSEL R208, R144, RZ, P1 ;  /* 0x000000ff90d0d208 */ /* 0x021fe20000800000 */
[----:B------:R-:W-:Y:S05]  /*3640*/  @!P5 BRA `(.L_x_5427) ;  /* 0x000000900000d947 */ /* 0x000fea0003800000 */
[----:B----4-:R-:W2:Y:S01]  /*3650*/  LDL R222, [R1+0x64] ;  /* 0x0000640001de7983 */ /* 0x010ea20000100800 */
[----:B------:R-:W-:Y:S02]  /*3660*/  ISETP.NE.AND P2, PT, R251, RZ, PT ;  /* 0x000000fffb00720c */ /* 0x000fe40003f45270 */
[----:B------:R-:W-:Y:S02]  /*3670*/  ISETP.NE.U32.AND P1, PT, RZ, c[0x0][0x218], PT ;  /* 0x00008600ff007a0c */ /* 0x000fe40003f25070 */
[----:B------:R-:W-:Y:S02]  /*3680*/  FSEL R208, R220, RZ, !P2 ;  /* 0x000000ffdcd07208 */ /* 0x000fe40005000000 */
[----:B------:R-:W-:-:S03]  /*3690*/  ISETP.NE.AND.EX P1, PT, RZ, c[0x0][0x21c], PT, P1 ;  /* 0x00008700ff007a0c */ /* 0x000fc60003f25310 */
[----:B--2---:R-:W-:-:S04]  /*36a0*/  FFMA.FTZ R208, R222, R221, R208 ;  /* 0x000000ddded07223 */ /* 0x004fc800000100d0 */
[----:B------:R-:W-:-:S04]  /*36b0*/  FADD.FTZ R208, R3, -R208 ;  /* 0x800000d003d07221 */ /* 0x000fc80000010000 */
[----:B------:R-:W-:-:S04]  /*36c0*/  FMUL.FTZ R208, R0, R208 ;  /* 0x000000d000d07220 */ /* 0x000fc80000410000 */
[----:B------:R-:W-:Y:S02]  /*36d0*/  @P1 FADD.FTZ R208, R144, R208 ;  /* 0x000000d090d01221 */ /* 0x000fe40000010000 */
.L_x_5427:
[----:B----4-:R-:W-:Y:S05]  /*36e0*/  BSYNC B1 ;  /* 0x0000000000017941 */ /* 0x010fea0003800000 */
.L_x_5426:
[----:B------:R-:W-:Y:S01]  /*36f0*/  @P4 PRMT R209, RZ, 0x5410, R184 ;  /* 0x00005410ffd14816 */ /* 0x000fe200000000b8 */
[----:B------:R-:W-:Y:S01]  /*3700*/  @P4 FMUL.FTZ R246, R208, c[0x0][0x1ec] ;  /* 0x00007b00d0f64a20 */ /* 0x000fe20000410000 */
[----:B------:R-:W-:Y:S01]  /*3710*/  @!P5 ISETP.NE.AND.EX P0, PT, RZ, c[0x0][0x21c], PT, P0 ;  /* 0x00008700ff00da0c */ /* 0x000fe20003f05300 */
[----:B------:R-:W-:Y:S02]  /*3720*/  BSSY B1, `(.L_x_5428) ;  /* 0x0000010000017945 */ /* 0x000fe40003800000 */
[----:B------:R-:W-:Y:S01]  /*3730*/  @P4 FFMA.FTZ R108, R246, R209, R108 ;  /* 0x000000d1f66c4223 */ /* 0x000fe2000001006c */
[----:B------:R-:W-:-:S05]  /*3740*/  @P4 PRMT R209, RZ, 0x5410, R140 ;  /* 0x00005410ffd14816 */ /* 0x000fca000000008c */
[----:B------:R-:W-:Y:S01]  /*3750*/  @P4 FMUL.FTZ R246, R246, R209 ;  /* 0x000000d1f6f64220 */ /* 0x000fe20000410000 */
[----:B------:R-:W-:Y:S01]  /*3760*/  @!P5 FSEL R209, R145, RZ, P0 ;  /* 0x000000ff91d1d208 */ /* 0x000fe20000000000 */
[----:B------:R-:W-:Y:S05]  /*3770*/  @!P5 BRA `(.L_x_5429) ;  /* 0x000000a00000d947 */ /* 0x000fea0003800000 */
[----:B-1----:R-:W2:Y:S04]  /*3780*/  LDL R211, [R1+0xcc] ;  /* 0x0000cc0001d37983 */ /* 0x002ea80000100800 */
[----:B------:R-:W3:Y:S01]  /*3790*/  LDL R210, [R1+0x4c] ;  /* 0x00004c0001d27983 */ /* 0x000ee20000100800 */
[----:B------:R-:W-:Y:S02]  /*37a0*/  ISETP.NE.AND P1, PT, R251, RZ, PT ;  /* 0x000000fffb00720c */ /* 0x000fe40003f25270 */
[----:B------:R-:W-:Y:S02]  /*37b0*/  ISETP.NE.U32.AND P0, PT, RZ, c[0x0][0x218], PT ;  /* 0x00008600ff007a0c */ /* 0x000fe40003f05070 */
[----:B------:R-:W-:-:S02]  /*37c0*/  FSEL R209, R220, RZ, !P1 ;  /* 0x000000ffdcd17208 */ /* 0x000fc40004800000 */
[----:B------:R-:W-:-:S03]  /*37d0*/  ISETP.NE.AND.EX P0, PT, RZ, c[0x0][0x21c], PT, P0 ;  /* 0x00008700ff007a0c */ /* 0x000fc60003f05300 */
[----:B--2---:R-:W-:-:S04]  /*37e0*/  FFMA.FTZ R209, R211, R221, R209 ;  /* 0x000000ddd3d17223 */ /* 0x004fc800000100d1 */
[----:B---3--:R-:W-:-:S04]  /*37f0*/  FADD.FTZ R209, R210, -R209 ;  /* 0x800000d1d2d17221 */ /* 0x008fc80000010000 */
[----:B------:R-:W-:-:S04]  /*3800*/  FMUL.FTZ R209, R0, R209 ;  /* 0x000000d100d17220 */ /* 0x000fc80000410000 */
[----:B------:R-:W-:Y:S02]  /*3810*/  @P0 FADD.FTZ R209, R145, R209 ;  /* 0x000000d191d10221 */ /* 0x000fe40000010000 */
.L_x_5429:
[----:B------:R-:W-:Y:S05]  /*3820*/  BSYNC B1 ;  /* 0x0000000000017941 */ /* 0x000fea0003800000 */
.L_x_5428:
[----:B-1----:R-:W-:Y:S01]  /*3830*/  @P4 PRMT R211, RZ, 0x7610, R184 ;  /* 0x00007610ffd34816 */ /* 0x002fe200000000b8 */
[----:B------:R-:W-:Y:S01]  /*3840*/  @P4 FMUL.FTZ R210, R209, c[0x0][0x1ec] ;  /* 0x00007b00d1d24a20 */ /* 0x000fe20000410000 */
[----:B------:R-:W-:Y:S01]  /*3850*/  @!P5 ISETP.NE.U32.AND P1, PT, RZ, c[0x0][0x218], PT ;  /* 0x00008600ff00da0c */ /* 0x000fe20003f25070 */
[----:B------:R-:W-:Y:S01]  /*3860*/  BSSY B1, `(.L_x_5430) ;  /* 0x0000014000017945 */ /* 0x000fe20003800000 */
[----:B------:R-:W-:Y:S01]  /*3870*/  @!P5 ISETP.NE.U32.AND P0, PT, RZ, c[0x0][0x218], PT ;  /* 0x00008600ff00da0c */ /* 0x000fe20003f05070 */
[C---:B------:R-:W-:Y:S01]  /*3880*/  @P4 FFMA.FTZ R109, R210.reuse, R211, R109 ;  /* 0x000000d3d26d4223 */ /* 0x040fe2000001006d */
[----:B------:R-:W-:Y:S02]  /*3890*/  @P4 PRMT R211, RZ, 0x7610, R140 ;  /* 0x00007610ffd34816 */ /* 0x000fe4000000008c */
[----:B------:R-:W-:Y:S02]  /*38a0*/  @!P5 ISETP.NE.AND.EX P1, PT, RZ, c[0x0][0x21c], PT, P1 ;  /* 0x00008700ff00da0c */ /* 0x000fe40003f25310 */
[----:B------:R-:W-:Y:S01]  /*38b0*/  @P4 F2FP.BF16.PACK_AB R246, RZ, R246 ;  /* 0x000000f6fff6423e */ /* 0x000fe200000010ff */
[----:B------:R-:W-:Y:S01]  /*38c0*/  @P4 FMUL.FTZ R245, R210, R211 ;  /* 0x000000d3d2f54220 */ /* 0x000fe20000410000 */
[----:B------:R-:W-:-:S04]  /*38d0*/  @!P5 FSEL R210, R146, RZ, P1 ;  /* 0x000000ff92d2d208 */ /* 0x000fc80000800000 */
[----:B------:R-:W-:Y:S01]  /*38e0*/  @P4 F2FP.BF16.PACK_AB R245, RZ, R245 ;  /* 0x000000f5fff5423e */ /* 0x000fe200000010ff */
[----:B------:R-:W-:Y:S05]  /*38f0*/  @!P5 BRA `(.L_x_5431) ;  /* 0x000000a00000d947 */ /* 0x000fea0003800000 */
[----:B------:R-:W2:Y:S04]  /*3900*/  LDL R223, [R1+0xc8] ;  /* 0x0000c80001df7983 */ /* 0x000ea80000100800 */
        /* <DEDUP_REMOVED lines=9> */
.L_x_5431:
[----:B------:R-:W-:Y:S05]  /*39a0*/  BSYNC B1 ;  /* 0x0000000000017941 */ /* 0x000fea0003800000 */
.L_x_5430:
        /* <DEDUP_REMOVED lines=19> */
.L_x_5433:
[----:B------:R-:W-:Y:S05]  /*3ae0*/  BSYNC B1 ;  /* 0x0000000000017941 */ /* 0x000fea0003800000 */
.L_x_5432:
[----:B------:R-:W-:Y:S01]  /*3af0*/  @P4 PRMT R244, RZ, 0x7610, R185 ;  /* 0x00007610fff44816 */ /* 0x000fe200000000b9 */
        /* <DEDUP_REMOVED lines=22> */
.L_x_5435:
[----:B------:R-:W-:Y:S05]  /*3c60*/  BSYNC B1 ;  /* 0x0000000000017941 */ /* 0x000fea0003800000 */
.L_x_5434:
[----:B------:R-:W-:Y:S01]  /*3c70*/  @P4 PRMT R247, RZ, 0x5410, R186 ;  /* 0x00005410fff74816 */ /* 0x000fe200000000ba */
[----:B------:R-:W-:Y:S01]  /*3c80*/  @P4 FMUL.FTZ R244, R249, c[0x0][0x1ec] ;  /* 0x00007b00f9f44a20 */ /* 0x000fe20000410000 */
[----:B------:R-:W-:Y:S01]  /*3c90*/  @!P5 ISETP.NE.AND.EX P0, PT, RZ, c[0x0][0x21c], PT, P0 ;  /* 0x00008700ff00da0c */ /* 0x000fe20003f05300 */
[----:B------:R-:W-:Y:S02]  /*3ca0*/  BSSY B1, `(.L_x_5436) ;  /* 0x0000010000017945 */ /* 0x000fe40003800000 */
[----:B------:R-:W-:Y:S01]  /*3cb0*/  @P4 FFMA.FTZ R104, R244, R247, R104 ;  /* 0x000000f7f4684223 */ /* 0x000fe20000010068 */
[----:B------:R-:W-:Y:S02]  /*3cc0*/  @P4 PRMT R247, RZ, 0x5410, R142 ;  /* 0x00005410fff74816 */ /* 0x000fe4000000008e */
[----:B------:R-:W-:-:S03]  /*3cd0*/  @!P5 FSEL R248, R149, RZ, P0 ;  /* 0x000000ff95f8d208 */ /* 0x000fc60000000000 */
[----:B------:R-:W-:Y:S01]  /*3ce0*/  @P4 FMUL.FTZ R250, R244, R247 ;  /* 0x000000f7f4fa4220 */ /* 0x000fe20000410000 */
        /* <DEDUP_REMOVED lines=11> */
.L_x_5437:
[----:B------:R-:W-:Y:S05]  /*3da0*/  BSYNC B1 ;  /* 0x0000000000017941 */ /* 0x000fea0003800000 */
.L_x_5436:
[----:B------:R-:W-:Y:S01]  /*3db0*/  @P4 PRMT R247, RZ, 0x7610, R186 ;  /* 0x00007610fff74816 */ /* 0x000fe200000000ba */
[----:B------:R-:W-:Y:S01]  /*3dc0*/  @P4 FMUL.FTZ R244, R248, c[0x0][0x1ec] ;  /* 0x00007b00f8f44a20 */ /* 0x000fe20000410000 */
[----:B------:R-:W-:Y:S01]  /*3dd0*/  @P4 F2FP.BF16.PACK_AB R250, RZ, R250 ;  /* 0x000000fafffa423e */ /* 0x000fe200000010ff */
[----:B------:R-:W-:Y:S01]  /*3de0*/  BSSY B1, `(.L_x_5438) ;  /* 0x000001e000017945 */ /* 0x000fe20003800000 */
[----:B------:R-:W-:Y:S01]  /*3df0*/  @!P5 ISETP.NE.U32.AND P3, PT, RZ, c[0x0][0x218], PT ;  /* 0x00008600ff00da0c */ /* 0x000fe20003f65070 */
[----:B------:R-:W-:Y:S01]  /*3e00*/  @P4 FFMA.FTZ R105, R244, R247, R105 ;  /* 0x000000f7f4694223 */ /* 0x000fe20000010069 */
[----:B------:R-:W-:Y:S02]  /*3e10*/  @P4 PRMT R247, RZ, 0x7610, R142 ;  /* 0x00007610fff74816 */ /* 0x000fe4000000008e */
[----:B------:R-:W-:Y:S02]  /*3e20*/  @P4 PRMT R196, R246, 0x7610, R196 ;  /* 0x00007610f6c44816 */ /* 0x000fe400000000c4 */
[----:B------:R-:W-:Y:S01]  /*3e30*/  @P4 PRMT R197, R223, 0x7610, R197 ;  /* 0x00007610dfc54816 */ /* 0x000fe200000000c5 */
[----:B------:R-:W-:Y:S01]  /*3e40*/  @P4 FMUL.FTZ R244, R244, R247 ;  /* 0x000000f7f4f44220 */ /* 0x000fe20000410000 */
[----:B------:R-:W-:-:S02]  /*3e50*/  @!P5 ISETP.NE.U32.AND P2, PT, RZ, c[0x0][0x218], PT ;  /* 0x00008600ff00da0c */ /* 0x000fc40003f45070 */
[----:B------:R-:W-:Y:S02]  /*3e60*/  ISETP.NE.U32.AND P0, PT, RZ, c[0x0][0x258], PT ;  /* 0x00009600ff007a0c */ /* 0x000fe40003f05070 */
[----:B------:R-:W-:Y:S02]  /*3e70*/  @P4 F2FP.BF16.PACK_AB R244, RZ, R244 ;  /* 0x000000f4fff4423e */ /* 0x000fe400000010ff */
[----:B------:R-:W-:Y:S02]  /*3e80*/  @!P5 ISETP.NE.AND.EX P3, PT, RZ, c[0x0][0x21c], PT, P3 ;  /* 0x00008700ff00da0c */ /* 0x000fe40003f65330 */
[----:B------:R-:W-:Y:S02]  /*3e90*/  @P4 PRMT R198, R250, 0x7610, R198 ;  /* 0x00007610fac64816 */ /* 0x000fe400000000c6 */
[----:B------:R-:W-:Y:S02]  /*3ea0*/  @P4 PRMT R196, R196, 0x5410, R245 ;  /* 0x00005410c4c44816 */ /* 0x000fe400000000f5 */
[----:B------:R-:W-:-:S02]  /*3eb0*/  @P4 PRMT R197, R197, 0x5410, R222 ;  /* 0x00005410c5c54816 */ /* 0x000fc400000000de */
[----:B------:R-:W-:Y:S02]  /*3ec0*/  ISETP.NE.U32.AND P1, PT, RZ, c[0x0][0x258], PT ;  /* 0x00009600ff007a0c */ /* 0x000fe40003f25070 */
[----:B------:R-:W-:Y:S02]  /*3ed0*/  @!P5 ISETP.NE.AND.EX P2, PT, RZ, c[0x0][0x21c], PT, P2 ;  /* 0x00008700ff00da0c */ /* 0x000fe40003f45320 */
[----:B------:R-:W-:Y:S02]  /*3ee0*/  ISETP.NE.AND.EX P0, PT, RZ, c[0x0][0x25c], PT, P0 ;  /* 0x00009700ff007a0c */ /* 0x000fe40003f05300 */
[----:B------:R-:W-:Y:S02]  /*3ef0*/  @P4 PRMT R198, R198, 0x5410, R244 ;  /* 0x00005410c6c64816 */ /* 0x000fe400000000f4 */
[----:B------:R-:W-:Y:S01]  /*3f00*/  @!P5 FSEL R247, R150, RZ, P3 ;  /* 0x000000ff96f7d208 */ /* 0x000fe20001800000 */
[----:B------:R-:W-:Y:S05]  /*3f10*/  @!P5 BRA `(.L_x_5439) ;  /* 0x000000a00000d947 */ /* 0x000fea0003800000 */
[----:B------:R-:W2:Y:S04]  /*3f20*/  LDL R245, [R1+0xb8] ;  /* 0x0000b80001f57983 */ /* 0x000ea80000100800 */
[----:B------:R-:W3:Y:S01]  /*3f30*/  LDL R246, [R1+0x38] ;  /* 0x0000380001f67983 */ /* 0x000ee20000100800 */
[----:B------:R-:W-:-:S02]  /*3f40*/  ISETP.NE.AND P6, PT, R251, RZ, PT ;  /* 0x000000fffb00720c */ /* 0x000fc40003fc5270 */
[----:B------:R-:W-:Y:S02]  /*3f50*/  ISETP.NE.U32.AND P3, PT, RZ, c[0x0][0x218], PT ;  /* 0x00008600ff007a0c */ /* 0x000fe40003f65070 */
[----:B------:R-:W-:Y:S02]  /*3f60*/  FSEL R222, R220, RZ, !P6 ;  /* 0x000000ffdcde7208 */ /* 0x000fe40007000000 */
[----:B------:R-:W-:-:S03]  /*3f70*/  ISETP.NE.AND.EX P3, PT, RZ, c[0x0][0x21c], PT, P3 ;  /* 0x00008700ff007a0c */ /* 0x000fc60003f65330 */
[----:B--2---:R-:W-:-:S04]  /*3f80*/  FFMA.FTZ R222, R245, R221, R222 ;  /* 0x000000ddf5de7223 */ /* 0x004fc800000100de */
[----:B---3--:R-:W-:-:S04]  /*3f90*/  FADD.FTZ R222, R246, -R222 ;  /* 0x800000def6de7221 */ /* 0x008fc80000010000 */
[----:B------:R-:W-:-:S04]  /*3fa0*/  FMUL.FTZ R247, R0, R222 ;  /* 0x000000de00f77220 */ /* 0x000fc80000410000 */
[----:B------:R-:W-:Y:S02]  /*3fb0*/  @P3 FADD.FTZ R247, R150, R247 ;  /* 0x000000f796f73221 */ /* 0x000fe40000010000 */
.L_x_5439:
[----:B------:R-:W-:Y:S05]  /*3fc0*/  BSYNC B1 ;  /* 0x0000000000017941 */ /* 0x000fea0003800000 */
.L_x_5438:
[----:B------:R-:W-:Y:S01]  /*3fd0*/  BSSY B1, `(.L_x_5440) ;  /* 0x000000d000017945 */ /* 0x000fe20003800000 */
        /* <DEDUP_REMOVED lines=12> */
.L_x_5441:
[----:B------:R-:W-:Y:S05]  /*40a0*/  BSYNC B1 ;  /* 0x0000000000017941 */ /* 0x000fea0003800000 */
.L_x_5440:
[--C-:B------:R-:W-:Y:S01]  /*40b0*/  @P4 PRMT R222, RZ, 0x5410, R143.reuse ;  /* 0x00005410ffde4816 */ /* 0x100fe2000000008f */
[----:B------:R-:W-:Y:S01]  /*40c0*/  @P4 FMUL.FTZ R244, R247, c[0x0][0x1ec] ;  /* 0x00007b00f7f44a20 */ /* 0x000fe20000410000 */
[----:B------:R-:W-:Y:S01]  /*40d0*/  ISETP.NE.AND.EX P1, PT, RZ, c[0x0][0x25c], PT, P1 ;  /* 0x00009700ff007a0c */ /* 0x000fe20003f25310 */
[----:B------:R-:W-:Y:S02]  /*40e0*/  @P4 FMUL.FTZ R245, R246, c[0x0][0x1ec] ;  /* 0x00007b00f6f54a20 */ /* 0x000fe40000410000 */
[----:B------:R-:W-:Y:S01]  /*40f0*/  @P4 FMUL.FTZ R251, R244, R222 ;  /* 0x000000def4fb4220 */ /* 0x000fe20000410000 */
[----:B------:R-:W-:Y:S02]  /*4100*/  @P4 PRMT R222, RZ, 0x7610, R143 ;  /* 0x00007610ffde4816 */ /* 0x000fe4000000008f */
[----:B------:R-:W-:Y:S02]  /*4110*/  SEL R208, R208, R188, P1 ;  /* 0x000000bcd0d07207 */ /* 0x000fe40000800000 */
[----:B------:R-:W-:Y:S01]  /*4120*/  SEL R209, R209, R189, P1 ;  /* 0x000000bdd1d17207 */ /* 0x000fe20000800000 */
[----:B------:R-:W-:Y:S01]  /*4130*/  @P4 FMUL.FTZ R250, R245, R222 ;  /* 0x000000def5fa4220 */ /* 0x000fe20000410000 */
[----:B------:R-:W-:-:S02]  /*4140*/  @P0 MOV R222, 0x20 ;  /* 0x0000002000de0802 */ /* 0x000fc40000000f00 */
[----:B------:R-:W-:Y:S02]  /*4150*/  SEL R210, R210, R190, P1 ;  /* 0x000000bed2d27207 */ /* 0x000fe40000800000 */
[----:B------:R-:W-:Y:S01]  /*4160*/  SEL R211, R211, R191, P1 ;  /* 0x000000bfd3d37207 */ /* 0x000fe20000800000 */
[----:B------:R-:W-:Y:S01]  /*4170*/  @P0 IMAD.WIDE.U32 R222, R2, R222, c[0x0][0x258] ;  /* 0x0000960002de0625 */ /* 0x000fe200078e00de */
[----:B------:R-:W-:Y:S02]  /*4180*/  @P4 F2FP.BF16.PACK_AB R251, RZ, R251 ;  /* 0x000000fbfffb423e */ /* 0x000fe400000010ff */
[----:B------:R-:W-:Y:S02]  /*4190*/  @P4 F2FP.BF16.PACK_AB R250, RZ, R250 ;  /* 0x000000fafffa423e */ /* 0x000fe400000010ff */
[----:B------:R0:W-:Y:S01]  /*41a0*/  @P0 STG.E.128 [R222.64], R208 ;  /* 0x000000d0de000986 */ /* 0x0001e2000c101d04 */
[----:B------:R-:W-:-:S04]  /*41b0*/  @P4 PRMT R199, R251, 0x7610, R199 ;  /* 0x00007610fbc74816 */ /* 0x000fc800000000c7 */
[----:B------:R-:W-:Y:S02]  /*41c0*/  @P4 PRMT R199, R199, 0x5410, R250 ;  /* 0x00005410c7c74816 */ /* 0x000fe400000000fa */
[----:B0-----:R-:W-:Y:S02]  /*41d0*/  SEL R208, R249, R192, P1 ;  /* 0x000000c0f9d07207 */ /* 0x001fe40000800000 */
[----:B------:R-:W-:Y:S02]  /*41e0*/  SEL R209, R248, R193, P1 ;  /* 0x000000c1f8d17207 */ /* 0x000fe40000800000 */
[----:B------:R-:W-:Y:S02]  /*41f0*/  SEL R210, R247, R194, P1 ;  /* 0x000000c2f7d27207 */ /* 0x000fe40000800000 */
[----:B------:R-:W-:-:S05]  /*4200*/  SEL R211, R246, R195, P1 ;  /* 0x000000c3f6d37207 */ /* 0x000fca0000800000 */
[----:B------:R0:W-:Y:S01]  /*4210*/  @P0 STG.E.128 [R222.64+0x10], R208 ;  /* 0x000010d0de000986 */ /* 0x0001e2000c101d04 */
[----:B------:R-:W1:Y:S01]  /*4220*/  LDC.U8 R249, c[0x0][0x1f0] ;  /* 0x00007c00fff97b82 */ /* 0x000e620000000000 */
[----:B0-----:R-:W-:Y:S02]  /*4230*/  @P4 MOV R208, 0x10 ;  /* 0x0000001000d04802 */ /* 0x001fe40000000f00 */
[----:B------:R-:W-:Y:S02]  /*4240*/  @!P5 ISETP.NE.U32.AND P3, PT, RZ, c[0x0][0x218], PT ;  /* 0x00008600ff00da0c */ /* 0x000fe40003f65070 */
[----:B------:R-:W-:Y:S01]  /*4250*/  @P4 PRMT R210, RZ, 0x7610, R187 ;  /* 0x00007610ffd24816 */ /* 0x000fe200000000bb */
[----:B------:R-:W-:-:S05]  /*4260*/  @P4 IMAD.WIDE.U32 R208, R219, R208, c[0x0][0x248] ;  /* 0x00009200dbd04625 */ /* 0x000fca00078e00d0 */
[----:B------:R0:W-:Y:S01]  /*4270*/  @P4 STG.E.128 [R208.64], R196 ;  /* 0x000000c4d0004986 */ /* 0x0001e2000c101d04 */
[----:B------:R-:W-:Y:S01]  /*4280*/  @!P5 ISETP.NE.AND.EX P3, PT, RZ, c[0x0][0x21c], PT, P3 ;  /* 0x00008700ff00da0c */ /* 0x000fe20003f65330 */
[----:B------:R-:W-:Y:S01]  /*4290*/  BSSY B1, `(.L_x_5442) ;  /* 0x0000015000017945 */ /* 0x000fe20003800000 */
[----:B0-----:R-:W-:-:S05]  /*42a0*/  @P4 PRMT R208, RZ, 0x5410, R187 ;  /* 0x00005410ffd04816 */ /* 0x001fca00000000bb */
[----:B------:R-:W-:Y:S01]  /*42b0*/  @P4 FFMA.FTZ R106, R244, R208, R106 ;  /* 0x000000d0f46a4223 */ /* 0x000fe2000001006a */
[----:B------:R-:W-:Y:S02]  /*42c0*/  @P4 MOV R208, 0x10 ;  /* 0x0000001000d04802 */ /* 0x000fe40000000f00 */
[----:B------:R-:W-:-:S05]  /*42d0*/  IADD3 R244, R219, 0x20, RZ ;  /* 0x00000020dbf47810 */ /* 0x000fca0007ffe0ff */
[----:B------:R-:W-:Y:S01]  /*42e0*/  @P4 IMAD.WIDE.U32 R208, R244, R208, c[0x0][0x170] ;  /* 0x00005c00f4d04625 */ /* 0x000fe200078e00d0 */
[----:B------:R-:W-:-:S03]  /*42f0*/  @!P5 ISETP.NE.U32.AND P2, PT, RZ, c[0x0][0x218], PT ;  /* 0x00008600ff00da0c */ /* 0x000fc60003f45070 */
[----:B------:R-:W-:Y:S01]  /*4300*/  @P4 FFMA.FTZ R107, R245, R210, R107 ;  /* 0x000000d2f56b4223 */ /* 0x000fe2000001006b */
[----:B------:R0:W5:Y:S02]  /*4310*/  @P4 LDG.E.128 R184, [R208.64] ;  /* 0x00000004d0b84981 */ /* 0x000164000c1e1d00 */
[----:B0-----:R-:W-:Y:S01]  /*4320*/  @!P5 FSEL R208, R152, RZ, P3 ;  /* 0x000000ff98d0d208 */ /* 0x001fe20001800000 */
[----:B------:R-:W-:Y:S05]  /*4330*/  @!P5 BRA `(.L_x_5443) ;  /* 0x000000a00000d947 */ /* 0x000fea0003800000 */
[----:B-1----:R-:W2:Y:S04]  /*4340*/  LDL R247, [R1+0xb0] ;  /* 0x0000b00001f77983 */ /* 0x002ea80000100800 */
[----:B------:R-:W3:Y:S01]  /*4350*/  LDL R248, [R1+0x28] ;  /* 0x0000280001f87983 */ /* 0x000ee20000100800 */
[----:B------:R-:W-:Y:S02]  /*4360*/  ISETP.NE.AND P6, PT, R249, RZ, PT ;  /* 0x000000fff900720c */ /* 0x000fe40003fc5270 */
[----:B------:R-:W-:-:S02]  /*4370*/  ISETP.NE.U32.AND P3, PT, RZ, c[0x0][0x218], PT ;  /* 0x00008600ff007a0c */ /* 0x000fc40003f65070 */
[----:B------:R-:W-:Y:S02]  /*4380*/  FSEL R208, R220, RZ, !P6 ;  /* 0x000000ffdcd07208 */ /* 0x000fe40007000000 */
[----:B------:R-:W-:-:S03]  /*4390*/  ISETP.NE.AND.EX P3, PT, RZ, c[0x0][0x21c], PT, P3 ;  /* 0x00008700ff007a0c */ /* 0x000fc60003f65330 */
[----:B--2---:R-:W-:-:S04]  /*43a0*/  FFMA.FTZ R208, R247, R221, R208 ;  /* 0x000000ddf7d07223 */ /* 0x004fc800000100d0 */
[----:B---3--:R-:W-:-:S04]  /*43b0*/  FADD.FTZ R208, R248, -R208 ;  /* 0x800000d0f8d07221 */ /* 0x008fc80000010000 */
[----:B------:R-:W-:-:S04]  /*43c0*/  FMUL.FTZ R208, R0, R208 ;  /* 0x000000d000d07220 */ /* 0x000fc80000410000 */
[----:B------:R-:W-:Y:S02]  /*43d0*/  @P3 FADD.FTZ R208, R152, R208 ;  /* 0x000000d098d03221 */ /* 0x000fe40000010000 */
.L_x_5443:
[----:B-1----:R-:W-:Y:S05]  /*43e0*/  BSYNC B1 ;  /* 0x0000000000017941 */ /* 0x002fea0003800000 */
.L_x_5442:
[----:B-----5:R-:W-:Y:S01]  /*43f0*/  @P4 PRMT R209, RZ, 0x5410, R184 ;  /* 0x00005410ffd14816 */ /* 0x020fe200000000b8 */
        /* <DEDUP_REMOVED lines=18> */
.L_x_5445:
[----:B------:R-:W-:Y:S05]  /*4520*/  BSYNC B1 ;  /* 0x0000000000017941 */ /* 0x000fea0003800000 */
.L_x_5444:
[----:B------:R-:W-:Y:S01]  /*4530*/  @P4 PRMT R211, RZ, 0x7610, R184 ;  /* 0x00007610ffd34816 */ /* 0x000fe200000000b8 */
[----:B------:R-:W-:Y:S01]  /*4540*/  @P4 FMUL.FTZ R210, R209, c[0x0][0x1ec] ;  /* 0x00007b00d1d24a20 */ /* 0x000fe20000410000 */
[----:B------:R-:W-:Y:S01]  /*4550*/  @!P5 ISETP.NE.U32.AND P3, PT, RZ, c[0x0][0x218], PT ;  /* 0x00008600ff00da0c */ /* 0x000fe20003f65070 */
[----:B------:R-:W-:Y:S01]  /*4560*/  BSSY B1, `(.L_x_5446) ;  /* 0x0000014000017945 */ /* 0x000fe20003800000 */
[----:B------:R-:W-:Y:S01]  /*4570*/  @!P5 ISETP.NE.U32.AND P2, PT, RZ, c[0x0][0x218], PT ;  /* 0x00008600ff00da0c */ /* 0x000fe20003f45070 */
[----:B------:R-:W-:Y:S01]  /*4580*/  @P4 FFMA.FTZ R101, R211, R210, R101 ;  /* 0x000000d2d3654223 */ /* 0x000fe20000010065 */
        /* <DEDUP_REMOVED lines=17> */
.L_x_5447:
[----:B------:R-:W-:Y:S05]  /*46a0*/  BSYNC B1 ;  /* 0x0000000000017941 */ /* 0x000fea0003800000 */
.L_x_5446:
[----:B------:R-:W-:Y:S01]  /*46b0*/  @P4 PRMT R211, RZ, 0x5410, R185 ;  /* 0x00005410ffd34816 */ /* 0x000fe200000000b9 */
[----:B------:R-:W-:Y:S01]  /*46c0*/  @P4 FMUL.FTZ R246, R210, c[0x0][0x1ec] ;  /* 0x00007b00d2f64a20 */ /* 0x000fe20000410000 */
[----:B------:R-:W-:Y:S01]  /*46d0*/  @!P5 ISETP.NE.AND.EX P2, PT, RZ, c[0x0][0x21c], PT, P2 ;  /* 0x00008700ff00da0c */ /* 0x000fe20003f45320 */
[----:B------:R-:W-:Y:S01]  /*46e0*/  BSSY B1, `(.L_x_5448) ;  /* 0x0000011000017945 */ /* 0x000fe20003800000 */
[----:B------:R-:W-:Y:S01]  /*46f0*/  @!P5 ISETP.NE.U32.AND P3, PT, RZ, c[0x0][0x218], PT ;  /* 0x00008600ff00da0c */ /* 0x000fe20003f65070 */
        /* <DEDUP_REMOVED lines=15> */
.L_x_5449:
[----:B------:R-:W-:Y:S05]  /*47f0*/  BSYNC B1 ;  /* 0x0000000000017941 */ /* 0x000fea0003800000 */
.L_x_5448:
[----:B------:R-:W-:Y:S01]  /*4800*/  @P4 PRMT R223, RZ, 0x7610, R185 ;  /* 0x00007610ffdf4816 */ /* 0x000fe200000000b9 */
[----:B------:R-:W-:Y:S01]  /*4810*/  @P4 FMUL.FTZ R222, R211, c[0x0][0x1ec] ;  /* 0x00007b00d3de4a20 */ /* 0x000fe20000410000 */
[----:B------:R-:W-:Y:S01]  /*4820*/  @!P5 ISETP.NE.AND.EX P3, PT, RZ, c[0x0][0x21c], PT, P3 ;  /* 0x00008700ff00da0c */ /* 0x000fe20003f65330 */
[----:B------:R-:W-:Y:S01]  /*4830*/  BSSY B1, `(.L_x_5450) ;  /* 0x0000012000017945 */ /* 0x000fe20003800000 */
[----:B------:R-:W-:Y:S01]  /*4840*/  @!P5 ISETP.NE.U32.AND P2, PT, RZ, c[0x0][0x218], PT ;  /* 0x00008600ff00da0c */ /* 0x000fe20003f45070 */
[----:B------:R-:W-:Y:S01]  /*4850*/  @P4 FFMA.FTZ R103, R223, R222, R103 ;  /* 0x000000dedf674223 */ /* 0x000fe20000010067 */
[----:B------:R-:W-:Y:S02]  /*4860*/  @P4 PRMT R223, RZ, 0x7610, R137 ;  /* 0x00007610ffdf4816 */ /* 0x000fe40000000089 */
[----:B------:R-:W-:-:S03]  /*4870*/  @!P5 FSEL R250, R156, RZ, P3 ;  /* 0x000000ff9cfad208 */ /* 0x000fc60001800000 */
[----:B------:R-:W-:-:S05]  /*4880*/  @P4 FMUL.FTZ R222, R222, R223 ;  /* 0x000000dfdede4220 */ /* 0x000fca0000410000 */
[----:B------:R0:W-:Y:S01]  /*4890*/  @P4 STL [R1+0xc], R222 ;  /* 0x00000cde01004387 */ /* 0x0001e20000100800 */
[----:B------:R-:W-:Y:S05]  /*48a0*/  @!P5 BRA `(.L_x_5451) ;  /* 0x000000a00000d947 */ /* 0x000fea0003800000 */
[----:B------:R-:W2:Y:S04]  /*48b0*/  LDL R248, [R1+0xa0] ;  /* 0x0000a00001f87983 */ /* 0x000ea80000100800 */
[----:B------:R-:W3:Y:S01]  /*48c0*/  LDL R245, [R1] ;  /* 0x0000000001f57983 */ /* 0x000ee20000100800 */
[----:B------:R-:W-:Y:S02]  /*48d0*/  ISETP.NE.AND P6, PT, R249, RZ, PT ;  /* 0x000000fff900720c */ /* 0x000fe40003fc5270 */
[----:B------:R-:W-:Y:S02]  /*48e0*/  ISETP.NE.U32.AND P3, PT, RZ, c[0x0][0x218], PT ;  /* 0x00008600ff007a0c */ /* 0x000fe40003f65070 */
[----:B0-----:R-:W-:-:S02]  /*48f0*/  FSEL R222, R220, RZ, !P6 ;  /* 0x000000ffdcde7208 */ /* 0x001fc40007000000 */
[----:B------:R-:W-:-:S03]  /*4900*/  ISETP.NE.AND.EX P3, PT, RZ, c[0x0][0x21c], PT, P3 ;  /* 0x00008700ff007a0c */ /* 0x000fc60003f65330 */
[----:B--2---:R-:W-:-:S04]  /*4910*/  FFMA.FTZ R222, R248, R221, R222 ;  /* 0x000000ddf8de7223 */ /* 0x004fc800000100de */
[----:B---3--:R-:W-:-:S04]  /*4920*/  FADD.FTZ R222, R245, -R222 ;  /* 0x800000def5de7221 */ /* 0x008fc80000010000 */
[----:B------:R-:W-:-:S04]  /*4930*/  FMUL.FTZ R250, R0, R222 ;  /* 0x000000de00fa7220 */ /* 0x000fc80000410000 */
[----:B------:R-:W-:Y:S02]  /*4940*/  @P3 FADD.FTZ R250, R156, R250 ;  /* 0x000000fa9cfa3221 */ /* 0x000fe40000010000 */
.L_x_5451:
[----:B------:R-:W-:Y:S05]  /*4950*/  BSYNC B1 ;  /* 0x0000000000017941 */ /* 0x000fea0003800000 */
.L_x_5450:
[----:B------:R-:W-:Y:S01]  /*4960*/  @P4 PRMT R223, RZ, 0x5410, R186 ;  /* 0x00005410ffdf4816 */ /* 0x000fe200000000ba */
[----:B0-----:R-:W-:Y:S01]  /*4970*/  @P4 FMUL.FTZ R222, R250, c[0x0][0x1ec] ;  /* 0x00007b00fade4a20 */ /* 0x001fe20000410000 */
[----:B------:R-:W-:Y:S01]  /*4980*/  @!P5 ISETP.NE.AND.EX P2, PT, RZ, c[0x0][0x21c], PT, P2 ;  /* 0x00008700ff00da0c */ /* 0x000fe20003f45320 */
[----:B------:R-:W-:Y:S02]  /*4990*/  BSSY B1, `(.L_x_5452) ;  /* 0x0000010000017945 */ /* 0x000fe40003800000 */
[----:B------:R-:W-:Y:S01]  /*49a0*/  @P4 FFMA.FTZ R96, R223, R222, R96 ;  /* 0x000000dedf604223 */ /* 0x000fe20000010060 */
[----:B------:R-:W-:Y:S02]  /*49b0*/  @P4 PRMT R223, RZ, 0x5410, R138 ;  /* 0x00005410ffdf4816 */ /* 0x000fe4000000008a */
[----:B------:R-:W-:-:S03]  /*49c0*/  @!P5 FSEL R249, R157, RZ, P2 ;  /* 0x000000ff9df9d208 */ /* 0x000fc60001000000 */
[----:B------:R-:W-:Y:S01]  /*49d0*/  @P4 FMUL.FTZ R248, R222, R223 ;  /* 0x000000dfdef84220 */ /* 0x000fe20000410000 */
[----:B------:R-:W-:Y:S05]  /*49e0*/  @!P5 BRA `(.L_x_5453) ;  /* 0x000000a00000d947 */ /* 0x000fea0003800000 */
[----:B------:R-:W2:Y:S01]  /*49f0*/  LDL R245, [R1+0x9c] ;  /* 0x00009c0001f57983 */ /* 0x000ea20000100800 */
[----:B------:R-:W0:Y:S01]  /*4a00*/  LDC.U8 R223, c[0x0][0x1f0] ;  /* 0x00007c00ffdf7b82 */ /* 0x000e220000000000 */
[----:B------:R-:W-:-:S04]  /*4a10*/  ISETP.NE.U32.AND P2, PT, RZ, c[0x0][0x218], PT ;  /* 0x00008600ff007a0c */ /* 0x000fc80003f45070 */
[----:B------:R-:W-:Y:S02]  /*4a20*/  ISETP.NE.AND.EX P2, PT, RZ, c[0x0][0x21c], PT, P2 ;  /* 0x00008700ff007a0c */ /* 0x000fe40003f45320 */
[----:B0-----:R-:W-:-:S04]  /*4a30*/  ISETP.NE.AND P3, PT, R223, RZ, PT ;  /* 0x000000ffdf00720c */ /* 0x001fc80003f65270 */
[----:B------:R-:W-:-:S05]  /*4a40*/  FSEL R222, R220, RZ, !P3 ;  /* 0x000000ffdcde7208 */ /* 0x000fca0005800000 */
[----:B--2---:R-:W-:-:S04]  /*4a50*/  FFMA.FTZ R222, R245, R221, R222 ;  /* 0x000000ddf5de7223 */ /* 0x004fc800000100de */
[----:B------:R-:W-:-:S04]  /*4a60*/  FADD.FTZ R222, R243, -R222 ;  /* 0x800000def3de7221 */ /* 0x000fc80000010000 */
[----:B------:R-:W-:-:S04]  /*4a70*/  FMUL.FTZ R249, R0, R222 ;  /* 0x000000de00f97220 */ /* 0x000fc80000410000 */
[----:B------:R-:W-:Y:S02]  /*4a80*/  @P2 FADD.FTZ R249, R157, R249 ;  /* 0x000000f99df92221 */ /* 0x000fe40000010000 */
.L_x_5453:
[----:B------:R-:W-:Y:S05]  /*4a90*/  BSYNC B1 ;  /* 0x0000000000017941 */ /* 0x000fea0003800000 */
.L_x_5452:
[----:B------:R0:W-:Y:S04]  /*4aa0*/  STL [R1+0x170], R0 ;  /* 0x0001700001007387 */ /* 0x0001e80000100800 */
[----:B0-----:R-:W2:Y:S01]  /*4ab0*/  LDL R0, [R1+0xc] ;  /* 0x00000c0001007983 */ /* 0x001ea20000100800 */
[----:B------:R-:W-:Y:S01]  /*4ac0*/  @P4 PRMT R223, RZ, 0x7610, R186 ;  /* 0x00007610ffdf4816 */ /* 0x000fe200000000ba */
[----:B------:R-:W-:Y:S01]  /*4ad0*/  @P4 FMUL.FTZ R222, R249, c[0x0][0x1ec] ;  /* 0x00007b00f9de4a20 */ /* 0x000fe20000410000 */
[----:B------:R-:W-:Y:S02]  /*4ae0*/  @!P5 ISETP.NE.U32.AND P2, PT, RZ, c[0x0][0x218], PT ;  /* 0x00008600ff00da0c */ /* 0x000fe40003f45070 */
[----:B------:R-:W-:Y:S01]  /*4af0*/  @P4 F2FP.BF16.PACK_AB R246, RZ, R246 ;  /* 0x000000f6fff6423e */ /* 0x000fe200000010ff */
[----:B------:R-:W-:Y:S01]  /*4b00*/  @P4 FFMA.FTZ R97, R223, R222, R97 ;  /* 0x000000dedf614223 */ /* 0x000fe20000010061 */
[----:B------:R-:W-:-:S05]  /*4b10*/  @P4 PRMT R223, RZ, 0x7610, R138 ;  /* 0x00007610ffdf4816 */ /* 0x000fca000000008a */
[----:B------:R-:W-:-:S05]  /*4b20*/  @P4 FMUL.FTZ R245, R222, R223 ;  /* 0x000000dfdef54220 */ /* 0x000fca0000410000 */
[----:B------:R-:W-:Y:S01]  /*4b30*/  @P4 F2FP.BF16.PACK_AB R245, RZ, R245 ;  /* 0x000000f5fff5423e */ /* 0x000fe200000010ff */
[----:B------:R-:W-:Y:S01]  /*4b40*/  BSSY B1, `(.L_x_5454) ;  /* 0x0000012000017945 */ /* 0x000fe20003800000 */
[----:B------:R-:W-:Y:S02]  /*4b50*/  @!P5 ISETP.NE.AND.EX P2, PT, RZ, c[0x0][0x21c], PT, P2 ;  /* 0x00008700ff00da0c */ /* 0x000fe40003f45320 */
[----:B------:R-:W-:Y:S02]  /*4b60*/  @P4 F2FP.BF16.PACK_AB R222, RZ, R248 ;  /* 0x000000f8ffde423e */ /* 0x000fe400000010ff */
[----:B------:R-:W-:Y:S02]  /*4b70*/  @!P5 FSEL R248, R158, RZ, P2 ;  /* 0x000000ff9ef8d208 */ /* 0x000fe40001000000 */
[----:B--2---:R-:W-:Y:S02]  /*4b80*/  @P4 F2FP.BF16.PACK_AB R223, RZ, R0 ;  /* 0x00000000ffdf423e */ /* 0x004fe400000010ff */
[----:B------:R0:W5:Y:S04]  /*4b90*/  LDL.LU R0, [R1+0x170] ;  /* 0x0001700001007983 */ /* 0x0001680000300800 */
[----:B------:R0:W-:Y:S01]  /*4ba0*/  @P4 STL [R1+0xc], R245 ;  /* 0x00000cf501004387 */ /* 0x0001e20000100800 */
[----:B------:R-:W-:Y:S05]  /*4bb0*/  @!P5 BRA `(.L_x_5455) ;  /* 0x000000a00000d947 */ /* 0x000fea0003800000 */
[----:B------:R-:W2:Y:S01]  /*4bc0*/  LDL R248, [R1+0x98] ;  /* 0x0000980001f87983 */ /* 0x000ea20000100800 */
[----:B0-----:R-:W0:Y:S01]  /*4bd0*/  LDC.U8 R245, c[0x0][0x1f0] ;  /* 0x00007c00fff57b82 */ /* 0x001e220000000000 */
[----:B------:R-:W-:-:S04]  /*4be0*/  ISETP.NE.U32.AND P2, PT, RZ, c[0x0][0x218], PT ;  /* 0x00008600ff007a0c */ /* 0x000fc80003f45070 */
[----:B------:R-:W-:Y:S02]  /*4bf0*/  ISETP.NE.AND.EX P2, PT, RZ, c[0x0][0x21c], PT, P2 ;  /* 0x00008700ff007a0c */ /* 0x000fe40003f45320 */
[----:B0-----:R-:W-:-:S04]  /*4c00*/  ISETP.NE.AND P3, PT, R245, RZ, PT ;  /* 0x000000fff500720c */ /* 0x001fc80003f65270 */
[----:B------:R-:W-:-:S05]  /*4c10*/  FSEL R245, R220, RZ, !P3 ;  /* 0x000000ffdcf57208 */ /* 0x000fca0005800000 */
[----:B--2---:R-:W-:-:S04]  /*4c20*/  FFMA.FTZ R245, R248, R221, R245 ;  /* 0x000000ddf8f57223 */ /* 0x004fc800000100f5 */
[----:B------:R-:W-:-:S04]  /*4c30*/  FADD.FTZ R248, R242, -R245 ;  /* 0x800000f5f2f87221 */ /* 0x000fc80000010000 */
[----:B-----5:R-:W-:-:S04]  /*4c40*/  FMUL.FTZ R248, R0, R248 ;  /* 0x000000f800f87220 */ /* 0x020fc80000410000 */
[----:B------:R-:W-:Y:S02]  /*4c50*/  @P2 FADD.FTZ R248, R158, R248 ;  /* 0x000000f89ef82221 */ /* 0x000fe40000010000 */
.L_x_5455:
[----:B------:R-:W-:Y:S05]  /*4c60*/  BSYNC B1 ;  /* 0x0000000000017941 */ /* 0x000fea0003800000 */
.L_x_5454:
[----:B------:R1:W-:Y:S01]  /*4c70*/  STL [R1+0x174], R2 ;  /* 0x0001740201007387 */ /* 0x0003e20000100800 */
[----:B0-----:R-:W-:-:S03]  /*4c80*/  @P4 FMUL.FTZ R245, R248, c[0x0][0x1ec] ;  /* 0x00007b00f8f54a20 */ /* 0x001fc60000410000 */
[----:B-----5:R0:W-:Y:S01]  /*4c90*/  STL [R1+0x170], R0 ;  /* 0x0001700001007387 */ /* 0x0201e20000100800 */
[----:B-1----:R-:W-:-:S05]  /*4ca0*/  @P4 PRMT R2, RZ, 0x5410, R139 ;  /* 0x00005410ff024816 */ /* 0x002fca000000008b */
[----:B------:R-:W-:-:S05]  /*4cb0*/  @P4 FMUL.FTZ R2, R245, R2 ;  /* 0x00000002f5024220 */ /* 0x000fca0000410000 */
[----:B0-----:R-:W-:Y:S02]  /*4cc0*/  @P4 F2FP.BF16.PACK_AB R0, RZ, R2 ;  /* 0x00000002ff00423e */ /* 0x001fe400000010ff */
[----:B------:R0:W5:Y:S04]  /*4cd0*/  LDL.LU R2, [R1+0x174] ;  /* 0x0001740001027983 */ /* 0x0001680000300800 */
[----:B------:R1:W-:Y:S04]  /*4ce0*/  @P4 STL [R1+0x10], R0 ;  /* 0x0000100001004387 */ /* 0x0003e80000100800 */
[----:B-1----:R0:W5:Y:S01]  /*4cf0*/  LDL.LU R0, [R1+0x170] ;  /* 0x0001700001007983 */ /* 0x0021620000300800 */
[----:B------:R-:W-:Y:S01]  /*4d00*/  @!P5 ISETP.NE.U32.AND P2, PT, RZ, c[0x0][0x218], PT ;  /* 0x00008600ff00da0c */ /* 0x000fe20003f45070 */
[----:B------:R-:W-:Y:S01]  /*4d10*/  BSSY B1, `(.L_x_5456) ;  /* 0x0000013000017945 */ /* 0x000fe20003800000 */
[----:B------:R-:W-:-:S02]  /*4d20*/  @P4 PRMT R196, R251, 0x7610, R196 ;  /* 0x00007610fbc44816 */ /* 0x000fc400000000c4 */
[----:B------:R-:W-:Y:S02]  /*4d30*/  @P4 PRMT R197, R246, 0x7610, R197 ;  /* 0x00007610f6c54816 */ /* 0x000fe400000000c5 */
[----:B------:R-:W-:Y:S02]  /*4d40*/  @!P5 ISETP.NE.AND.EX P2, PT, RZ, c[0x0][0x21c], PT, P2 ;  /* 0x00008700ff00da0c */ /* 0x000fe40003f45320 */
[----:B------:R-:W-:Y:S02]  /*4d50*/  @P4 PRMT R196, R196, 0x5410, R247 ;  /* 0x00005410c4c44816 */ /* 0x000fe400000000f7 */
[----:B------:R-:W-:Y:S02]  /*4d60*/  @P4 PRMT R197, R197, 0x5410, R223 ;  /* 0x00005410c5c54816 */ /* 0x000fe400000000df */
[----:B------:R-:W-:Y:S02]  /*4d70*/  @P4 PRMT R198, R222, 0x7610, R198 ;  /* 0x00007610dec64816 */ /* 0x000fe400000000c6 */
[----:B------:R-:W-:Y:S01]  /*4d80*/  @!P5 FSEL R247, R159, RZ, P2 ;  /* 0x000000ff9ff7d208 */ /* 0x000fe20001000000 */
[----:B------:R-:W-:Y:S05]  /*4d90*/  @!P5 BRA `(.L_x_5457) ;  /* 0x000000a00000d947 */ /* 0x000fea0003800000 */
[----:B0-----:R-:W2:Y:S01]  /*4da0*/  LDL R251, [R1+0x94] ;  /* 0x0000940001fb7983 */ /* 0x001ea20000100800 */
[----:B------:R-:W0:Y:S01]  /*4db0*/  LDC.U8 R246, c[0x0][0x1f0] ;  /* 0x00007c00fff67b82 */ /* 0x000e220000000000 */
        /* <DEDUP_REMOVED lines=8> */
.L_x_5457:
[----:B0-----:R-:W-:Y:S05]  /*4e40*/  BSYNC B1 ;  /* 0x0000000000017941 */ /* 0x001fea0003800000 */
.L_x_5456:
[----:B------:R-:W2:Y:S04]  /*4e50*/  LDL.LU.S16 R222, [R1+0xc] ;  /* 0x00000c0001de7983 */ /* 0x000ea80000300600 */
[----:B------:R-:W3:Y:S01]  /*4e60*/  LDL.LU R223, [R1+0x20] ;  /* 0x0000200001df7983 */ /* 0x000ee20000300800 */
[----:B------:R-:W-:Y:S01]  /*4e70*/  SEL R208, R208, R188, P1 ;  /* 0x000000bcd0d07207 */ /* 0x000fe20000800000 */
[----:B------:R-:W-:Y:S01]  /*4e80*/  @P4 FMUL.FTZ R246, R247, c[0x0][0x1ec] ;  /* 0x00007b00f7f64a20 */ /* 0x000fe20000410000 */
[----:B------:R-:W-:Y:S02]  /*4e90*/  SEL R209, R209, R189, P1 ;  /* 0x000000bdd1d17207 */ /* 0x000fe40000800000 */
[----:B------:R-:W-:Y:S02]  /*4ea0*/  SEL R210, R210, R190, P1 ;  /* 0x000000bed2d27207 */ /* 0x000fe40000800000 */
[----:B------:R-:W-:-:S02]  /*4eb0*/  SEL R211, R211, R191, P1 ;  /* 0x000000bfd3d37207 */ /* 0x000fc40000800000 */
[----:B------:R-:W-:-:S05]  /*4ec0*/  @P4 PRMT R251, RZ, 0x7610, R139 ;  /* 0x00007610fffb4816 */ /* 0x000fca000000008b */
[----:B------:R-:W-:-:S05]  /*4ed0*/  @P4 FMUL.FTZ R251, R246, R251 ;  /* 0x000000fbf6fb4220 */ /* 0x000fca0000410000 */
[----:B------:R-:W-:Y:S02]  /*4ee0*/  @P4 F2FP.BF16.PACK_AB R251, RZ, R251 ;  /* 0x000000fbfffb423e */ /* 0x000fe400000010ff */
[----:B--2---:R-:W-:Y:S02]  /*4ef0*/  @P4 PRMT R198, R198, 0x5410, R222 ;  /* 0x00005410c6c64816 */ /* 0x004fe400000000de */
[----:B------:R-:W-:-:S05]  /*4f00*/  @P0 MOV R222, 0x20 ;  /* 0x0000002000de0802 */ /* 0x000fca0000000f00 */
[----:B---3--:R-:W-:-:S05]  /*4f10*/  @P0 IMAD.WIDE.U32 R222, R223, R222, c[0x0][0x258] ;  /* 0x00009600dfde0625 */ /* 0x008fca00078e00de */
[----:B------:R0:W-:Y:S02]  /*4f20*/  @P0 STG.E.128 [R222.64], R208 ;  /* 0x000000d0de000986 */ /* 0x0001e4000c101d04 */
[----:B0-----:R-:W-:Y:S02]  /*4f30*/  SEL R208, R250, R192, P1 ;  /* 0x000000c0fad07207 */ /* 0x001fe40000800000 */
[----:B------:R-:W2:Y:S01]  /*4f40*/  LDL.LU.S16 R250, [R1+0x10] ;  /* 0x0000100001fa7983 */ /* 0x000ea20000300600 */
[----:B------:R-:W-:Y:S02]  /*4f50*/  SEL R209, R249, R193, P1 ;  /* 0x000000c1f9d17207 */ /* 0x000fe40000800000 */
[----:B------:R-:W-:Y:S02]  /*4f60*/  SEL R210, R248, R194, P1 ;  /* 0x000000c2f8d27207 */ /* 0x000fe40000800000 */
[----:B------:R-:W-:-:S05]  /*4f70*/  SEL R211, R247, R195, P1 ;  /* 0x000000c3f7d37207 */ /* 0x000fca0000800000 */
[----:B------:R0:W-:Y:S02]  /*4f80*/  @P0 STG.E.128 [R222.64+0x10], R208 ;  /* 0x000010d0de000986 */ /* 0x0001e4000c101d04 */
[----:B0-----:R-:W-:Y:S02]  /*4f90*/  @P4 MOV R208, 0x10 ;  /* 0x0000001000d04802 */ /* 0x001fe40000000f00 */
[----:B------:R-:W-:Y:S02]  /*4fa0*/  @!P5 ISETP.NE.U32.AND P3, PT, RZ, c[0x0][0x218], PT ;  /* 0x00008600ff00da0c */ /* 0x000fe40003f65070 */
[----:B------:R-:W-:Y:S01]  /*4fb0*/  @P4 PRMT R210, RZ, 0x7610, R187 ;  /* 0x00007610ffd24816 */ /* 0x000fe200000000bb */
[----:B------:R-:W-:Y:S01]  /*4fc0*/  @P4 IMAD.WIDE.U32 R208, R208, R244, c[0x0][0x248] ;  /* 0x00009200d0d04625 */ /* 0x000fe200078e00f4 */
[----:B------:R-:W-:Y:S01]  /*4fd0*/  @!P5 ISETP.NE.AND.EX P3, PT, RZ, c[0x0][0x21c], PT, P3 ;  /* 0x00008700ff00da0c */ /* 0x000fe20003f65330 */
[----:B------:R-:W-:Y:S01]  /*4fe0*/  BSSY B1, `(.L_x_5458) ;  /* 0x0000018000017945 */ /* 0x000fe20003800000 */
[----:B------:R-:W-:Y:S01]  /*4ff0*/  @!P5 ISETP.NE.U32.AND P2, PT, RZ, c[0x0][0x218], PT ;  /* 0x00008600ff00da0c */ /* 0x000fe20003f45070 */
[----:B------:R-:W-:Y:S01]  /*5000*/  @P4 FFMA.FTZ R99, R210, R246, R99 ;  /* 0x000000f6d2634223 */ /* 0x000fe20000010063 */
[----:B--2---:R-:W-:-:S04]  /*5010*/  @P4 PRMT R199, R250, 0x7610, R199 ;  /* 0x00007610fac74816 */ /* 0x004fc800000000c7 */
[----:B------:R-:W-:Y:S01]  /*5020*/  @P4 PRMT R199, R199, 0x5410, R251 ;  /* 0x00005410c7c74816 */ /* 0x000fe200000000fb */
[----:B------:R-:W0:Y:S04]  /*5030*/  LDC.U8 R250, c[0x0][0x1f0] ;  /* 0x00007c00fffa7b82 */ /* 0x000e280000000000 */
[----:B------:R1:W-:Y:S02]  /*5040*/  @P4 STG.E.128 [R208.64], R196 ;  /* 0x000000c4d0004986 */ /* 0x0003e4000c101d04 */
[----:B-1----:R-:W-:-:S05]  /*5050*/  @P4 PRMT R208, RZ, 0x5410, R187 ;  /* 0x00005410ffd04816 */ /* 0x002fca00000000bb */
[----:B------:R-:W-:Y:S01]  /*5060*/  @P4 FFMA.FTZ R98, R208, R245, R98 ;  /* 0x000000f5d0624223 */ /* 0x000fe20000010062 */
[----:B------:R-:W-:Y:S02]  /*5070*/  @P4 MOV R208, 0x10 ;  /* 0x0000001000d04802 */ /* 0x000fe40000000f00 */
[----:B------:R-:W-:-:S05]  /*5080*/  IADD3 R245, R219, 0x40, RZ ;  /* 0x00000040dbf57810 */ /* 0x000fca0007ffe0ff */
[----:B------:R-:W-:-:S05]  /*5090*/  @P4 IMAD.WIDE.U32 R208, R245, R208, c[0x0][0x170] ;  /* 0x00005c00f5d04625 */ /* 0x000fca00078e00d0 */
[----:B------:R1:W5:Y:S02]  /*50a0*/  @P4 LDG.E.128 R184, [R208.64] ;  /* 0x00000004d0b84981 */ /* 0x000364000c1e1d00 */
[----:B-1----:R-:W-:Y:S01]  /*50b0*/  @!P5 FSEL R208, R160, RZ, P3 ;  /* 0x000000ffa0d0d208 */ /* 0x002fe20001800000 */
[----:B------:R-:W-:Y:S05]  /*50c0*/  @!P5 BRA `(.L_x_5459) ;  /* 0x000000900000d947 */ /* 0x000fea0003800000 */
[----:B0-----:R-:W2:Y:S01]  /*50d0*/  LDL R249, [R1+0x90] ;  /* 0x0000900001f97983 */ /* 0x001ea20000100800 */
[----:B------:R-:W-:Y:S02]  /*50e0*/  ISETP.NE.AND P6, PT, R250, RZ, PT ;  /* 0x000000fffa00720c */ /* 0x000fe40003fc5270 */
[----:B------:R-:W-:Y:S02]  /*50f0*/  ISETP.NE.U32.AND P3, PT, RZ, c[0x0][0x218], PT ;  /* 0x00008600ff007a0c */ /* 0x000fe40003f65070 */
[----:B------:R-:W-:Y:S02]  /*5100*/  FSEL R208, R220, RZ, !P6 ;  /* 0x000000ffdcd07208 */ /* 0x000fe40007000000 */
[----:B------:R-:W-:-:S03]  /*5110*/  ISETP.NE.AND.EX P3, PT, RZ, c[0x0][0x21c], PT, P3 ;  /* 0x00008700ff007a0c */ /* 0x000fc60003f65330 */
[----:B--2---:R-:W-:-:S04]  /*5120*/  FFMA.FTZ R208, R249, R221, R208 ;  /* 0x000000ddf9d07223 */ /* 0x004fc800000100d0 */
[----:B------:R-:W-:-:S04]  /*5130*/  FADD.FTZ R208, R240, -R208 ;  /* 0x800000d0f0d07221 */ /* 0x000fc80000010000 */
[----:B-----5:R-:W-:-:S04]  /*5140*/  FMUL.FTZ R208, R0, R208 ;  /* 0x000000d000d07220 */ /* 0x020fc80000410000 */
[----:B------:R-:W-:Y:S02]  /*5150*/  @P3 FADD.FTZ R208, R160, R208 ;  /* 0x000000d0a0d03221 */ /* 0x000fe40000010000 */
.L_x_5459:
[----:B0-----:R-:W-:Y:S05]  /*5160*/  BSYNC B1 ;  /* 0x0000000000017941 */ /* 0x001fea0003800000 */
.L_x_5458:
        /* <DEDUP_REMOVED lines=9> */
[----:B------:R-:W2:Y:S01]  /*5200*/  LDL R211, [R1+0x8c] ;  /* 0x00008c0001d37983 */ /* 0x000ea20000100800 */
        /* <DEDUP_REMOVED lines=8> */
.L_x_5461:
[----:B------:R-:W-:Y:S05]  /*5290*/  BSYNC B1 ;  /* 0x0000000000017941 */ /* 0x000fea0003800000 */
.L_x_5460:
[----:B------:R-:W-:Y:S01]  /*52a0*/  @P4 PRMT R222, RZ, 0x7610, R184 ;  /* 0x00007610ffde4816 */ /* 0x000fe200000000b8 */
[----:B------:R-:W-:Y:S01]  /*52b0*/  @P4 FMUL.FTZ R211, R209, c[0x0][0x1ec] ;  /* 0x00007b00d1d34a20 */ /* 0x000fe20000410000 */
[----:B------:R-:W-:Y:S01]  /*52c0*/  @!P5 ISETP.NE.U32.AND P3, PT, RZ, c[0x0][0x218], PT ;  /* 0x00008600ff00da0c */ /* 0x000fe20003f65070 */
[----:B------:R-:W-:Y:S01]  /*52d0*/  BSSY B1, `(.L_x_5462) ;  /* 0x0000014000017945 */ /* 0x000fe20003800000 */
[----:B------:R-:W-:Y:S01]  /*52e0*/  @!P5 ISETP.NE.U32.AND P2, PT, RZ, c[0x0][0x218], PT ;  /* 0x00008600ff00da0c */ /* 0x000fe20003f45070 */
[----:B------:R-:W-:Y:S01]  /*52f0*/  @P4 FFMA.FTZ R93, R222, R211, R93 ;  /* 0x000000d3de5d4223 */ /* 0x000fe2000001005d */
[----:B------:R-:W-:Y:S02]  /*5300*/  @P4 PRMT R222, RZ, 0x7610, R132 ;  /* 0x00007610ffde4816 */ /* 0x000fe40000000084 */
[----:B------:R-:W-:-:S03]  /*5310*/  @!P5 ISETP.NE.AND.EX P3, PT, RZ, c[0x0][0x21c], PT, P3 ;  /* 0x00008700ff00da0c */ /* 0x000fc60003f65330 */
[----:B------:R-:W-:Y:S01]  /*5320*/  @P4 FMUL.FTZ R248, R211, R222 ;  /* 0x000000ded3f84220 */ /* 0x000fe20000410000 */
[----:B------:R-:W-:Y:S02]  /*5330*/  @P4 F2FP.BF16.PACK_AB R211, RZ, R210 ;  /* 0x000000d2ffd3423e */ /* 0x000fe400000010ff */
[----:B------:R-:W-:Y:S02]  /*5340*/  @!P5 FSEL R210, R162, RZ, P3 ;  /* 0x000000ffa2d2d208 */ /* 0x000fe40001800000 */
[----:B------:R-:W-:Y:S01]  /*5350*/  @P4 F2FP.BF16.PACK_AB R248, RZ, R248 ;  /* 0x000000f8fff8423e */ /* 0x000fe200000010ff */
[----:B------:R0:W-:Y:S01]  /*5360*/  @P4 STL [R1+0xc], R211 ;  /* 0x00000cd301004387 */ /* 0x0001e20000100800 */
[----:B------:R-:W-:Y:S05]  /*5370*/  @!P5 BRA `(.L_x_5463) ;  /* 0x000000900000d947 */ /* 0x000fea0003800000 */
[----:B------:R-:W2:Y:S01]  /*5380*/  LDL R223, [R1+0x88] ;  /* 0x0000880001df7983 */ /* 0x000ea20000100800 */
[----:B------:R-:W-:Y:S02]  /*5390*/  ISETP.NE.AND P6, PT, R250, RZ, PT ;  /* 0x000000fffa00720c */ /* 0x000fe40003fc5270 */
[----:B------:R-:W-:-:S02]  /*53a0*/  ISETP.NE.U32.AND P3, PT, RZ, c[0x0][0x218], PT ;  /* 0x00008600ff007a0c */ /* 0x000fc40003f65070 */
[----:B------:R-:W-:Y:S02]  /*53b0*/  FSEL R210, R220, RZ, !P6 ;  /* 0x000000ffdcd27208 */ /* 0x000fe40007000000 */
[----:B------:R-:W-:-:S03]  /*53c0*/  ISETP.NE.AND.EX P3, PT, RZ, c[0x0][0x21c], PT, P3 ;  /* 0x00008700ff007a0c */ /* 0x000fc60003f65330 */
[----:B--2---:R-:W-:-:S04]  /*53d0*/  FFMA.FTZ R210, R223, R221, R210 ;  /* 0x000000dddfd27223 */ /* 0x004fc800000100d2 */
[----:B------:R-:W-:-:S04]  /*53e0*/  FADD.FTZ R210, R238, -R210 ;  /* 0x800000d2eed27221 */ /* 0x000fc80000010000 */
[----:B------:R-:W-:-:S04]  /*53f0*/  FMUL.FTZ R210, R0, R210 ;  /* 0x000000d200d27220 */ /* 0x000fc80000410000 */
[----:B------:R-:W-:Y:S02]  /*5400*/  @P3 FADD.FTZ R210, R162, R210 ;  /* 0x000000d2a2d23221 */ /* 0x000fe40000010000 */
.L_x_5463:
[----:B------:R-:W-:Y:S05]  /*5410*/  BSYNC B1 ;  /* 0x0000000000017941 */ /* 0x000fea0003800000 */
.L_x_5462:
[----:B0-----:R-:W-:Y:S01]  /*5420*/  @P4 PRMT R211, RZ, 0x5410, R185 ;  /* 0x00005410ffd34816 */ /* 0x001fe200000000b9 */
        /* <DEDUP_REMOVED lines=17> */
.L_x_5465:
[----:B------:R-:W-:Y:S05]  /*5540*/  BSYNC B1 ;  /* 0x0000000000017941 */ /* 0x000fea0003800000 */
.L_x_5464:
        /* <DEDUP_REMOVED lines=22> */
.L_x_5467:
[----:B------:R-:W-:Y:S05]  /*56b0*/  BSYNC B1 ;  /* 0x0000000000017941 */ /* 0x000fea0003800000 */
.L_x_5466:
        /* <DEDUP_REMOVED lines=19> */
.L_x_5469:
[----:B------:R-:W-:Y:S05]  /*57f0*/  BSYNC B1 ;  /* 0x0000000000017941 */ /* 0x000fea0003800000 */
.L_x_5468:
[----:B------:R-:W-:Y:S01]  /*5800*/  @P4 PRMT R222, RZ, 0x7610, R134 ;  /* 0x00007610ffde4816 */ /* 0x000fe20000000086 */
[----:B------:R-:W-:Y:S01]  /*5810*/  @P4 FMUL.FTZ R244, R250, c[0x0][0x1ec] ;  /* 0x00007b00faf44a20 */ /* 0x000fe20000410000 */
[----:B------:R-:W-:Y:S01]  /*5820*/  @!P5 ISETP.NE.U32.AND P2, PT, RZ, c[0x0][0x218], PT ;  /* 0x00008600ff00da0c */ /* 0x000fe20003f45070 */
[----:B------:R-:W-:Y:S02]  /*5830*/  BSSY B1, `(.L_x_5470) ;  /* 0x0000012000017945 */ /* 0x000fe40003800000 */
[----:B------:R-:W-:Y:S01]  /*5840*/  @P4 FMUL.FTZ R247, R244, R222 ;  /* 0x000000def4f74220 */ /* 0x000fe20000410000 */
[----:B------:R-:W-:Y:S02]  /*5850*/  @!P5 ISETP.NE.AND.EX P2, PT, RZ, c[0x0][0x21c], PT, P2 ;  /* 0x00008700ff00da0c */ /* 0x000fe40003f45320 */
[----:B------:R-:W-:Y:S02]  /*5860*/  @P4 F2FP.BF16.PACK_AB R222, RZ, R249 ;  /* 0x000000f9ffde423e */ /* 0x000fe400000010ff */
[----:B------:R-:W-:-:S02]  /*5870*/  @P4 F2FP.BF16.PACK_AB R247, RZ, R247 ;  /* 0x000000f7fff7423e */ /* 0x000fc400000010ff */
[----:B------:R-:W-:-:S03]  /*5880*/  @!P5 FSEL R249, R166, RZ, P2 ;  /* 0x000000ffa6f9d208 */ /* 0x000fc60001000000 */
        /* <DEDUP_REMOVED lines=12> */
.L_x_5471:
[----:B------:R-:W-:Y:S05]  /*5950*/  BSYNC B1 ;  /* 0x0000000000017941 */ /* 0x000fea0003800000 */
.L_x_5470:
[----:B------:R-:W-:Y:S04]  /*5960*/  STL [R1+0x178], R3 ;  /* 0x0001780301007387 */ /* 0x000fe80000100800 */
[----:B------:R-:W-:Y:S04]  /*5970*/  STL [R1+0x174], R2 ;  /* 0x0001740201007387 */ /* 0x000fe80000100800 */
[----:B------:R1:W-:Y:S04]  /*5980*/  STL [R1+0x170], R0 ;  /* 0x0001700001007387 */ /* 0x0003e80000100800 */
[----:B-1----:R-:W2:Y:S01]  /*5990*/  LDL.LU.S16 R0, [R1+0xc] ;  /* 0x00000c0001007983 */ /* 0x002ea20000300600 */
[----:B------:R-:W-:Y:S01]  /*59a0*/  @P4 PRMT R3, RZ, 0x5410, R135 ;  /* 0x00005410ff034816 */ /* 0x000fe20000000087 */
[----:B0-----:R-:W-:-:S04]  /*59b0*/  @P4 FMUL.FTZ R247, R249, c[0x0][0x1ec] ;  /* 0x00007b00f9f74a20 */ /* 0x001fc80000410000 */
[----:B------:R-:W-:-:S05]  /*59c0*/  @P4 FMUL.FTZ R3, R247, R3 ;  /* 0x00000003f7034220 */ /* 0x000fca0000410000 */
[----:B------:R-:W-:Y:S02]  /*59d0*/  @P4 F2FP.BF16.PACK_AB R2, RZ, R3 ;  /* 0x00000003ff02423e */ /* 0x000fe400000010ff */
[----:B------:R0:W5:Y:S04]  /*59e0*/  LDL.LU R3, [R1+0x178] ;  /* 0x0001780001037983 */ /* 0x0001680000300800 */
[----:B------:R1:W-:Y:S04]  /*59f0*/  @P4 STL [R1+0x14], R2 ;  /* 0x0000140201004387 */ /* 0x0003e80000100800 */
[----:B-1----:R0:W5:Y:S01]  /*5a00*/  LDL.LU R2, [R1+0x174] ;  /* 0x0001740001027983 */ /* 0x0021620000300800 */
[----:B--2---:R-:W-:-:S03]  /*5a10*/  @P4 PRMT R196, R0, 0x7610, R196 ;  /* 0x0000761000c44816 */ /* 0x004fc600000000c4 */
[----:B------:R0:W5:Y:S01]  /*5a20*/  LDL.LU R0, [R1+0x170] ;  /* 0x0001700001007983 */ /* 0x0001620000300800 */
[----:B------:R-:W-:Y:S01]  /*5a30*/  @!P5 ISETP.NE.U32.AND P2, PT, RZ, c[0x0][0x218], PT ;  /* 0x00008600ff00da0c */ /* 0x000fe20003f45070 */
[----:B------:R-:W-:Y:S01]  /*5a40*/  BSSY B1, `(.L_x_5472) ;  /* 0x0000012000017945 */ /* 0x000fe20003800000 */
[----:B------:R-:W-:Y:S02]  /*5a50*/  @P4 PRMT R197, R246, 0x7610, R197 ;  /* 0x00007610f6c54816 */ /* 0x000fe400000000c5 */
[----:B------:R-:W-:Y:S02]  /*5a60*/  @!P5 ISETP.NE.AND.EX P2, PT, RZ, c[0x0][0x21c], PT, P2 ;  /* 0x00008700ff00da0c */ /* 0x000fe40003f45320 */
[----:B------:R-:W-:Y:S02]  /*5a70*/  @P4 PRMT R196, R196, 0x5410, R248 ;  /* 0x00005410c4c44816 */ /* 0x000fe400000000f8 */
[----:B------:R-:W-:Y:S02]  /*5a80*/  @P4 PRMT R197, R197, 0x5410, R223 ;  /* 0x00005410c5c54816 */ /* 0x000fe400000000df */
[----:B------:R-:W-:-:S02]  /*5a90*/  @P4 PRMT R198, R222, 0x7610, R198 ;  /* 0x00007610dec64816 */ /* 0x000fc400000000c6 */
        /* <DEDUP_REMOVED lines=12> */
.L_x_5473:
[----:B0-----:R-:W-:Y:S05]  /*5b60*/  BSYNC B1 ;  /* 0x0000000000017941 */ /* 0x001fea0003800000 */
.L_x_5472:
[----:B------:R-:W-:Y:S01]  /*5b70*/  @P4 PRMT R222, RZ, 0x7610, R135 ;  /* 0x00007610ffde4816 */ /* 0x000fe20000000087 */
[----:B------:R-:W-:Y:S01]  /*5b80*/  @P4 FMUL.FTZ R246, R248, c[0x0][0x1ec] ;  /* 0x00007b00f8f64a20 */ /* 0x000fe20000410000 */
[----:B------:R-:W2:Y:S03]  /*5b90*/  LDL.LU R223, [R1+0x2c] ;  /* 0x00002c0001df7983 */ /* 0x000ea60000300800 */
[----:B------:R-:W-:-:S05]  /*5ba0*/  @P4 FMUL.FTZ R222, R246, R222 ;  /* 0x000000def6de4220 */ /* 0x000fca0000410000 */
[----:B------:R-:W-:-:S05]  /*5bb0*/  @P4 F2FP.BF16.PACK_AB R222, RZ, R222 ;  /* 0x000000deffde423e */ /* 0x000fca00000010ff */
[----:B------:R0:W-:Y:S04]  /*5bc0*/  @P4 STL [R1+0xc], R222 ;  /* 0x00000cde01004387 */ /* 0x0001e80000100800 */
[----:B0-----:R-:W3:Y:S01]  /*5bd0*/  LDL.LU.S16 R222, [R1+0x10] ;  /* 0x0000100001de7983 */ /* 0x001ee20000300600 */
[----:B------:R-:W-:Y:S02]  /*5be0*/  SEL R208, R208, R188, P1 ;  /* 0x000000bcd0d07207 */ /* 0x000fe40000800000 */
[----:B------:R-:W-:Y:S02]  /*5bf0*/  SEL R209, R209, R189, P1 ;  /* 0x000000bdd1d17207 */ /* 0x000fe40000800000 */
[----:B------:R-:W-:Y:S02]  /*5c00*/  SEL R210, R210, R190, P1 ;  /* 0x000000bed2d27207 */ /* 0x000fe40000800000 */
[----:B------:R-:W-:-:S02]  /*5c10*/  SEL R211, R211, R191, P1 ;  /* 0x000000bfd3d37207 */ /* 0x000fc40000800000 */
[----:B---3--:R-:W-:Y:S02]  /*5c20*/  @P4 PRMT R198, R198, 0x5410, R222 ;  /* 0x00005410c6c64816 */ /* 0x008fe400000000de */
[----:B------:R-:W-:-:S05]  /*5c30*/  @P0 MOV R222, 0x20 ;  /* 0x0000002000de0802 */ /* 0x000fca0000000f00 */
[----:B--2---:R-:W-:-:S05]  /*5c40*/  @P0 IMAD.WIDE.U32 R222, R223, R222, c[0x0][0x258] ;  /* 0x00009600dfde0625 */ /* 0x004fca00078e00de */
[----:B------:R0:W-:Y:S02]  /*5c50*/  @P0 STG.E.128 [R222.64], R208 ;  /* 0x000000d0de000986 */ /* 0x0001e4000c101d04 */
[----:B0-----:R-:W-:Y:S02]  /*5c60*/  SEL R208, R251, R192, P1 ;  /* 0x000000c0fbd07207 */ /* 0x001fe40000800000 */
[----:B------:R-:W2:Y:S01]  /*5c70*/  LDL.LU.S16 R251, [R1+0xc] ;  /* 0x00000c0001fb7983 */ /* 0x000ea20000300600 */
[----:B------:R-:W-:-:S03]  /*5c80*/  SEL R209, R250, R193, P1 ;  /* 0x000000c1fad17207 */ /* 0x000fc60000800000 */
[----:B------:R-:W3:Y:S01]  /*5c90*/  LDL.LU.S16 R250, [R1+0x14] ;  /* 0x0000140001fa7983 */ /* 0x000ee20000300600 */
[----:B------:R-:W-:Y:S02]  /*5ca0*/  SEL R210, R249, R194, P1 ;  /* 0x000000c2f9d27207 */ /* 0x000fe40000800000 */
[----:B------:R-:W-:-:S05]  /*5cb0*/  SEL R211, R248, R195, P1 ;  /* 0x000000c3f8d37207 */ /* 0x000fca0000800000 */
[----:B------:R0:W-:Y:S02]  /*5cc0*/  @P0 STG.E.128 [R222.64+0x10], R208 ;  /* 0x000010d0de000986 */ /* 0x0001e4000c101d04 */
[----:B0-----:R-:W-:Y:S02]  /*5cd0*/  @P4 MOV R208, 0x10 ;  /* 0x0000001000d04802 */ /* 0x001fe40000000f00 */
[----:B------:R-:W-:Y:S02]  /*5ce0*/  @!P5 ISETP.NE.U32.AND P3, PT, RZ, c[0x0][0x218], PT ;  /* 0x00008600ff00da0c */ /* 0x000fe40003f65070 */
[--C-:B------:R-:W-:Y:S01]  /*5cf0*/  @P4 PRMT R210, RZ, 0x5410, R187.reuse ;  /* 0x00005410ffd24816 */ /* 0x100fe200000000bb */
[----:B------:R-:W-:Y:S01]  /*5d00*/  @P4 IMAD.WIDE.U32 R208, R208, R245, c[0x0][0x248] ;  /* 0x00009200d0d04625 */ /* 0x000fe200078e00f5 */
[----:B------:R-:W-:Y:S02]  /*5d10*/  IADD3 R245, R219, 0x60, RZ ;  /* 0x00000060dbf57810 */ /* 0x000fe40007ffe0ff */
[----:B------:R-:W-:Y:S01]  /*5d20*/  @P4 PRMT R211, RZ, 0x7610, R187 ;  /* 0x00007610ffd34816 */ /* 0x000fe200000000bb */
[----:B------:R-:W-:Y:S01]  /*5d30*/  BSSY B1, `(.L_x_5474) ;  /* 0x0000019000017945 */ /* 0x000fe20003800000 */
[----:B------:R-:W-:Y:S01]  /*5d40*/  @!P5 ISETP.NE.AND.EX P3, PT, RZ, c[0x0][0x21c], PT, P3 ;  /* 0x00008700ff00da0c */ /* 0x000fe20003f65330 */
[----:B------:R-:W-:Y:S01]  /*5d50*/  @P4 FFMA.FTZ R90, R210, R247, R90 ;  /* 0x000000f7d25a4223 */ /* 0x000fe2000001005a */
[----:B------:R-:W-:Y:S01]  /*5d60*/  @!P5 ISETP.NE.U32.AND P2, PT, RZ, c[0x0][0x218], PT ;  /* 0x00008600ff00da0c */ /* 0x000fe20003f45070 */
[----:B------:R-:W-:Y:S01]  /*5d70*/  @P4 FFMA.FTZ R91, R211, R246, R91 ;  /* 0x000000f6d35b4223 */ /* 0x000fe2000001005b */
[----:B---3--:R-:W-:-:S04]  /*5d80*/  @P4 PRMT R199, R250, 0x7610, R199 ;  /* 0x00007610fac74816 */ /* 0x008fc800000000c7 */
[----:B--2---:R-:W-:Y:S01]  /*5d90*/  @P4 PRMT R199, R199, 0x5410, R251 ;  /* 0x00005410c7c74816 */ /* 0x004fe200000000fb */
[----:B------:R-:W0:Y:S04]  /*5da0*/  LDC.U8 R250, c[0x0][0x1f0] ;  /* 0x00007c00fffa7b82 */ /* 0x000e280000000000 */
[----:B------:R1:W-:Y:S02]  /*5db0*/  @P4 STG.E.128 [R208.64], R196 ;  /* 0x000000c4d0004986 */ /* 0x0003e4000c101d04 */
[----:B-1----:R-:W-:-:S05]  /*5dc0*/  @P4 PRMT R208, RZ, 0x7610, R186 ;  /* 0x00007610ffd04816 */ /* 0x002fca00000000ba */
[----:B------:R-:W-:Y:S01]  /*5dd0*/  @P4 FFMA.FTZ R89, R208, R244, R89 ;  /* 0x000000f4d0594223 */ /* 0x000fe20000010059 */
[----:B------:R-:W-:-:S05]  /*5de0*/  @P4 MOV R208, 0x10 ;  /* 0x0000001000d04802 */ /* 0x000fca0000000f00 */
        /* <DEDUP_REMOVED lines=13> */
.L_x_5475:
[----:B0-----:R-:W-:Y:S05]  /*5ec0*/  BSYNC B1 ;  /* 0x0000000000017941 */ /* 0x001fea0003800000 */
.L_x_5474:
        /* <DEDUP_REMOVED lines=18> */
.L_x_5477:
[----:B------:R-:W-:Y:S05]  /*5ff0*/  BSYNC B1 ;  /* 0x0000000000017941 */ /* 0x000fea0003800000 */
.L_x_5476:
        /* <DEDUP_REMOVED lines=22> */
.L_x_5479:
[----:B------:R-:W-:Y:S05]  /*6160*/  BSYNC B1 ;  /* 0x0000000000017941 */ /* 0x000fea0003800000 */
.L_x_5478:
        /* <DEDUP_REMOVED lines=18> */
.L_x_5481:
[----:B------:R-:W-:Y:S05]  /*6290*/  BSYNC B1 ;  /* 0x0000000000017941 */ /* 0x000fea0003800000 */
.L_x_5480:
        /* <DEDUP_REMOVED lines=11> */
[----:B------:R-:W-:-:S05]  /*6350*/  @P4 F2FP.BF16.PACK_AB R244, RZ, R247 ;  /* 0x000000f7fff4423e */ /* 0x000fca00000010ff */
[----:B------:R0:W-:Y:S01]  /*6360*/  @P4 STL [R1+0x14], R244 ;  /* 0x000014f401004387 */ /* 0x0001e20000100800 */
[----:B------:R-:W-:Y:S05]  /*6370*/  @!P5 BRA `(.L_x_5483) ;  /* 0x000000900000d947 */ /* 0x000fea0003800000 */
[----:B------:R-:W2:Y:S01]  /*6380*/  LDL R248, [R1+0x5c] ;  /* 0x00005c0001f87983 */ /* 0x000ea20000100800 */
[----:B------:R-:W-:Y:S02]  /*6390*/  ISETP.NE.AND P6, PT, R250, RZ, PT ;  /* 0x000000fffa00720c */ /* 0x000fe40003fc5270 */
[----:B------:R-:W-:Y:S02]  /*63a0*/  ISETP.NE.U32.AND P3, PT, RZ, c[0x0][0x218], PT ;  /* 0x00008600ff007a0c */ /* 0x000fe40003f65070 */
[----:B0-----:R-:W-:Y:S02]  /*63b0*/  FSEL R244, R220, RZ, !P6 ;  /* 0x000000ffdcf47208 */ /* 0x001fe40007000000 */
[----:B------:R-:W-:-:S03]  /*63c0*/  ISETP.NE.AND.EX P3, PT, RZ, c[0x0][0x21c], PT, P3 ;  /* 0x00008700ff007a0c */ /* 0x000fc60003f65330 */
[----:B--2---:R-:W-:-:S04]  /*63d0*/  FFMA.FTZ R244, R248, R221, R244 ;  /* 0x000000ddf8f47223 */ /* 0x004fc800000100f4 */
[----:B------:R-:W-:-:S04]  /*63e0*/  FADD.FTZ R244, R228, -R244 ;  /* 0x800000f4e4f47221 */ /* 0x000fc80000010000 */
[----:B------:R-:W-:-:S04]  /*63f0*/  FMUL.FTZ R251, R0, R244 ;  /* 0x000000f400fb7220 */ /* 0x000fc80000410000 */
[----:B------:R-:W-:Y:S02]  /*6400*/  @P3 FADD.FTZ R251, R172, R251 ;  /* 0x000000fbacfb3221 */ /* 0x000fe40000010000 */
.L_x_5483:
[----:B------:R-:W-:Y:S05]  /*6410*/  BSYNC B1 ;  /* 0x0000000000017941 */ /* 0x000fea0003800000 */
.L_x_5482:
        /* <DEDUP_REMOVED lines=19> */
.L_x_5485:
[----:B------:R-:W-:Y:S05]  /*6550*/  BSYNC B1 ;  /* 0x0000000000017941 */ /* 0x000fea0003800000 */
.L_x_5484:
[----:B------:R-:W-:Y:S01]  /*6560*/  @P4 PRMT R247, RZ, 0x7610, R130 ;  /* 0x00007610fff74816 */ /* 0x000fe20000000082 */
[----:B------:R-:W-:Y:S01]  /*6570*/  @P4 FMUL.FTZ R244, R250, c[0x0][0x1ec] ;  /* 0x00007b00faf44a20 */ /* 0x000fe20000410000 */
[----:B------:R-:W-:Y:S01]  /*6580*/  @P4 F2FP.BF16.PACK_AB R248, RZ, R248 ;  /* 0x000000f8fff8423e */ /* 0x000fe200000010ff */
[----:B------:R-:W-:Y:S01]  /*6590*/  BSSY B1, `(.L_x_5486) ;  /* 0x0000013000017945 */ /* 0x000fe20003800000 */
[----:B------:R-:W-:Y:S01]  /*65a0*/  @!P5 ISETP.NE.U32.AND P2, PT, RZ, c[0x0][0x218], PT ;  /* 0x00008600ff00da0c */ /* 0x000fe20003f45070 */
[----:B------:R-:W-:Y:S02]  /*65b0*/  @P4 FMUL.FTZ R247, R244, R247 ;  /* 0x000000f7f4f74220 */ /* 0x000fe40000410000 */
[----:B------:R0:W-:Y:S01]  /*65c0*/  @P4 STL [R1+0x10], R248 ;  /* 0x000010f801004387 */ /* 0x0001e20000100800 */
[----:B------:R-:W-:Y:S02]  /*65d0*/  @!P5 ISETP.NE.AND.EX P2, PT, RZ, c[0x0][0x21c], PT, P2 ;  /* 0x00008700ff00da0c */ /* 0x000fe40003f45320 */
[----:B------:R-:W-:-:S02]  /*65e0*/  @P4 F2FP.BF16.PACK_AB R247, RZ, R247 ;  /* 0x000000f7fff7423e */ /* 0x000fc400000010ff */
[----:B------:R-:W-:-:S03]  /*65f0*/  @!P5 FSEL R249, R174, RZ, P2 ;  /* 0x000000ffaef9d208 */ /* 0x000fc60001000000 */
[----:B------:R0:W-:Y:S01]  /*6600*/  @P4 STL [R1+0xc], R247 ;  /* 0x00000cf701004387 */ /* 0x0001e20000100800 */
        /* <DEDUP_REMOVED lines=11> */
.L_x_5487:
[----:B------:R-:W-:Y:S05]  /*66c0*/  BSYNC B1 ;  /* 0x0000000000017941 */ /* 0x000fea0003800000 */
.L_x_5486:
[----:B0-----:R-:W-:Y:S01]  /*66d0*/  @P4 PRMT R248, RZ, 0x5410, R131 ;  /* 0x00005410fff84816 */ /* 0x001fe20000000083 */
[----:B------:R-:W-:Y:S01]  /*66e0*/  @P4 FMUL.FTZ R247, R249, c[0x0][0x1ec] ;  /* 0x00007b00f9f74a20 */ /* 0x000fe20000410000 */
[----:B------:R-:W-:Y:S01]  /*66f0*/  @!P5 ISETP.NE.U32.AND P2, PT, RZ, c[0x0][0x218], PT ;  /* 0x00008600ff00da0c */ /* 0x000fe20003f45070 */
[----:B------:R-:W-:Y:S01]  /*6700*/  BSSY B1, `(.L_x_5488) ;  /* 0x0000014000017945 */ /* 0x000fe20003800000 */
[----:B------:R-:W-:Y:S01]  /*6710*/  @P4 PRMT R196, R246, 0x7610, R196 ;  /* 0x00007610f6c44816 */ /* 0x000fe200000000c4 */
[----:B------:R-:W-:Y:S01]  /*6720*/  @P4 FMUL.FTZ R248, R247, R248 ;  /* 0x000000f8f7f84220 */ /* 0x000fe20000410000 */
[----:B------:R-:W-:Y:S02]  /*6730*/  @!P5 ISETP.NE.AND.EX P2, PT, RZ, c[0x0][0x21c], PT, P2 ;  /* 0x00008700ff00da0c */ /* 0x000fe40003f45320 */
[----:B------:R-:W-:Y:S02]  /*6740*/  @P4 PRMT R196, R196, 0x5410, R223 ;  /* 0x00005410c4c44816 */ /* 0x000fe400000000df */
[----:B------:R-:W-:-:S02]  /*6750*/  @P4 F2FP.BF16.PACK_AB R248, RZ, R248 ;  /* 0x000000f8fff8423e */ /* 0x000fc400000010ff */
[----:B------:R-:W-:-:S03]  /*6760*/  @P4 PRMT R197, R222, 0x7610, R197 ;  /* 0x00007610dec54816 */ /* 0x000fc600000000c5 */
[----:B------:R0:W-:Y:S02]  /*6770*/  @P4 STL [R1+0x1c], R248 ;  /* 0x00001cf801004387 */ /* 0x0001e40000100800 */
[----:B0-----:R-:W-:Y:S01]  /*6780*/  @!P5 FSEL R248, R175, RZ, P2 ;  /* 0x000000ffaff8d208 */ /* 0x001fe20001000000 */
        /* <DEDUP_REMOVED lines=11> */
.L_x_5489:
[----:B------:R-:W-:Y:S05]  /*6840*/  BSYNC B1 ;  /* 0x0000000000017941 */ /* 0x000fea0003800000 */
.L_x_5488:
[----:B------:R-:W-:Y:S01]  /*6850*/  @P4 PRMT R222, RZ, 0x7610, R131 ;  /* 0x00007610ffde4816 */ /* 0x000fe20000000083 */
[----:B------:R-:W-:Y:S01]  /*6860*/  @P4 FMUL.FTZ R246, R248, c[0x0][0x1ec] ;  /* 0x00007b00f8f64a20 */ /* 0x000fe20000410000 */
[----:B------:R0:W-:Y:S03]  /*6870*/  STL [R1+0x170], R0 ;  /* 0x0001700001007387 */ /* 0x0001e60000100800 */
[----:B------:R-:W-:-:S05]  /*6880*/  @P4 FMUL.FTZ R222, R246, R222 ;  /* 0x000000def6de4220 */ /* 0x000fca0000410000 */
[----:B------:R-:W-:Y:S01]  /*6890*/  @P4 F2FP.BF16.PACK_AB R222, RZ, R222 ;  /* 0x000000deffde423e */ /* 0x000fe200000010ff */
[----:B0-----:R-:W2:Y:S04]  /*68a0*/  LDL.LU.S16 R0, [R1+0x14] ;  /* 0x0000140001007983 */ /* 0x001ea80000300600 */
[----:B------:R-:W3:Y:S04]  /*68b0*/  LDL.LU.S16 R223, [R1+0xc] ;  /* 0x00000c0001df7983 */ /* 0x000ee80000300600 */
[----:B------:R0:W-:Y:S04]  /*68c0*/  @P4 STL [R1+0x18], R222 ;  /* 0x000018de01004387 */ /* 0x0001e80000100800 */
[----:B0-----:R-:W4:Y:S01]  /*68d0*/  LDL.LU.S16 R222, [R1+0x10] ;  /* 0x0000100001de7983 */ /* 0x001f220000300600 */
[----:B------:R-:W-:-:S02]  /*68e0*/  SEL R208, R208, R188, P1 ;  /* 0x000000bcd0d07207 */ /* 0x000fc40000800000 */
[----:B------:R-:W-:Y:S02]  /*68f0*/  SEL R209, R209, R189, P1 ;  /* 0x000000bdd1d17207 */ /* 0x000fe40000800000 */
[----:B------:R-:W-:Y:S02]  /*6900*/  SEL R210, R210, R190, P1 ;  /* 0x000000bed2d27207 */ /* 0x000fe40000800000 */
[----:B------:R-:W-:Y:S02]  /*6910*/  SEL R211, R211, R191, P1 ;  /* 0x000000bfd3d37207 */ /* 0x000fe40000800000 */
[----:B--2---:R-:W-:Y:S02]  /*6920*/  @P4 PRMT R197, R197, 0x5410, R0 ;  /* 0x00005410c5c54816 */ /* 0x004fe40000000000 */
[----:B------:R0:W5:Y:S01]  /*6930*/  LDL.LU R0, [R1+0x170] ;  /* 0x0001700001007983 */ /* 0x0001620000300800 */
[----:B----4-:R-:W-:Y:S02]  /*6940*/  @P4 PRMT R198, R222, 0x7610, R198 ;  /* 0x00007610dec64816 */ /* 0x010fe400000000c6 */
[----:B------:R-:W-:-:S02]  /*6950*/  @P0 IADD3 R222, R2, 0x60, RZ ;  /* 0x0000006002de0810 */ /* 0x000fc40007ffe0ff */
[----:B---3--:R-:W-:Y:S02]  /*6960*/  @P4 PRMT R198, R198, 0x5410, R223 ;  /* 0x00005410c6c64816 */ /* 0x008fe400000000df */
[----:B------:R-:W-:-:S05]  /*6970*/  @P0 MOV R223, 0x20 ;  /* 0x0000002000df0802 */ /* 0x000fca0000000f00 */
[----:B------:R-:W-:-:S05]  /*6980*/  @P0 IMAD.WIDE.U32 R222, R222, R223, c[0x0][0x258] ;  /* 0x00009600dede0625 */ /* 0x000fca00078e00df */
[----:B------:R1:W-:Y:S02]  /*6990*/  @P0 STG.E.128 [R222.64], R208 ;  /* 0x000000d0de000986 */ /* 0x0003e4000c101d04 */
[----:B-1----:R-:W-:Y:S02]  /*69a0*/  SEL R208, R251, R192, P1 ;  /* 0x000000c0fbd07207 */ /* 0x002fe40000800000 */
[----:B------:R-:W2:Y:S01]  /*69b0*/  LDL.LU.S16 R251, [R1+0x18] ;  /* 0x0000180001fb7983 */ /* 0x000ea20000300600 */
[----:B------:R-:W-:-:S03]  /*69c0*/  SEL R209, R250, R193, P1 ;  /* 0x000000c1fad17207 */ /* 0x000fc60000800000 */
[----:B------:R-:W3:Y:S01]  /*69d0*/  LDL.LU.S16 R250, [R1+0x1c] ;  /* 0x00001c0001fa7983 */ /* 0x000ee20000300600 */
[----:B------:R-:W-:Y:S02]  /*69e0*/  SEL R210, R249, R194, P1 ;  /* 0x000000c2f9d27207 */ /* 0x000fe40000800000 */
[----:B------:R-:W-:Y:S02]  /*69f0*/  SEL R211, R248, R195, P1 ;  /* 0x000000c3f8d37207 */ /* 0x000fe40000800000 */
[----:B------:R-:W-:-:S03]  /*6a00*/  IADD3 R219, R219, 0x80, RZ ;  /* 0x00000080dbdb7810 */ /* 0x000fc60007ffe0ff */
[----:B------:R1:W-:Y:S02]  /*6a10*/  @P0 STG.E.128 [R222.64+0x10], R208 ;  /* 0x000010d0de000986 */ /* 0x0003e4000c101d04 */
[----:B-1----:R-:W-:Y:S02]  /*6a20*/  @P4 MOV R208, 0x10 ;  /* 0x0000001000d04802 */ /* 0x002fe40000000f00 */
[--C-:B------:R-:W-:Y:S02]  /*6a30*/  @P4 PRMT R210, RZ, 0x5410, R187.reuse ;  /* 0x00005410ffd24816 */ /* 0x100fe400000000bb */
[----:B------:R-:W-:Y:S01]  /*6a40*/  @P4 PRMT R211, RZ, 0x7610, R187 ;  /* 0x00007610ffd34816 */ /* 0x000fe200000000bb */
[----:B------:R-:W-:Y:S01]  /*6a50*/  @P4 IMAD.WIDE.U32 R208, R245, R208, c[0x0][0x248] ;  /* 0x00009200f5d04625 */ /* 0x000fe200078e00d0 */
[----:B---3--:R-:W-:-:S04]  /*6a60*/  @P4 PRMT R199, R250, 0x7610, R199 ;  /* 0x00007610fac74816 */ /* 0x008fc800000000c7 */
[----:B--2---:R-:W-:-:S05]  /*6a70*/  @P4 PRMT R199, R199, 0x5410, R251 ;  /* 0x00005410c7c74816 */ /* 0x004fca00000000fb */
[----:B------:R1:W-:Y:S02]  /*6a80*/  @P4 STG.E.128 [R208.64], R196 ;  /* 0x000000c4d0004986 */ /* 0x0003e4000c101d04 */
[----:B-1----:R-:W-:-:S05]  /*6a90*/  @P4 PRMT R208, RZ, 0x7610, R186 ;  /* 0x00007610ffd04816 */ /* 0x002fca00000000ba */
[----:B------:R-:W-:Y:S01]  /*6aa0*/  @P4 FFMA.FTZ R81, R208, R244, R81 ;  /* 0x000000f4d0514223 */ /* 0x000fe20000010051 */
[----:B------:R-:W-:-:S05]  /*6ab0*/  @P4 MOV R208, 0x10 ;  /* 0x0000001000d04802 */ /* 0x000fca0000000f00 */
[----:B------:R-:W-:-:S05]  /*6ac0*/  @P4 IMAD.WIDE.U32 R208, R219, R208, c[0x0][0x170] ;  /* 0x00005c00dbd04625 */ /* 0x000fca00078e00d0 */
[----:B------:R0:W5:Y:S01]  /*6ad0*/  @P4 LDG.E.128 R184, [R208.64] ;  /* 0x00000004d0b84981 */ /* 0x000162000c1e1d00 */
[----:B------:R-:W1:Y:S01]  /*6ae0*/  LDC.U8 R251, c[0x0][0x1f0] ;  /* 0x00007c00fffb7b82 */ /* 0x000e620000000000 */
[----:B------:R-:W-:Y:S01]  /*6af0*/  @!P5 ISETP.NE.U32.AND P3, PT, RZ, c[0x0][0x218], PT ;  /* 0x00008600ff00da0c */ /* 0x000fe20003f65070 */
[----:B------:R-:W-:Y:S01]  /*6b00*/  BSSY B1, `(.L_x_5490) ;  /* 0x000000f000017945 */ /* 0x000fe20003800000 */
[----:B------:R-:W-:Y:S01]  /*6b10*/  @P4 FFMA.FTZ R82, R210, R247, R82 ;  /* 0x000000f7d2524223 */ /* 0x000fe20000010052 */
[----:B------:R-:W-:Y:S01]  /*6b20*/  @!P5 ISETP.NE.U32.AND P2, PT, RZ, c[0x0][0x218], PT ;  /* 0x00008600ff00da0c */ /* 0x000fe20003f45070 */
[----:B------:R-:W-:Y:S01]  /*6b30*/  @P4 FFMA.FTZ R83, R211, R246, R83 ;  /* 0x000000f6d3534223 */ /* 0x000fe20000010053 */
[----:B------:R-:W-:-:S04]  /*6b40*/  @!P5 ISETP.NE.AND.EX P3, PT, RZ, c[0x0][0x21c], PT, P3 ;  /* 0x00008700ff00da0c */ /* 0x000fc80003f65330 */
[----:B------:R-:W-:Y:S01]  /*6b50*/  @!P5 FSEL R248, R176, RZ, P3 ;  /* 0x000000ffb0f8d208 */ /* 0x000fe20001800000 */
[----:B------:R-:W-:Y:S05]  /*6b60*/  @!P5 BRA `(.L_x_5491) ;  /* 0x000000800000d947 */ /* 0x000fea0003800000 */
[----:B01----:R-:W-:Y:S02]  /*6b70*/  ISETP.NE.AND P6, PT, R251, RZ, PT ;  /* 0x000000fffb00720c */ /* 0x003fe40003fc5270 */
[----:B------:R-:W-:Y:S02]  /*6b80*/  ISETP.NE.U32.AND P3, PT, RZ, c[0x0][0x218], PT ;  /* 0x00008600ff007a0c */ /* 0x000fe40003f65070 */
[----:B------:R-:W-:Y:S02]  /*6b90*/  FSEL R208, R220, RZ, !P6 ;  /* 0x000000ffdcd07208 */ /* 0x000fe40007000000 */
[----:B------:R-:W-:-:S03]  /*6ba0*/  ISETP.NE.AND.EX P3, PT, RZ, c[0x0][0x21c], PT, P3 ;  /* 0x00008700ff007a0c */ /* 0x000fc60003f65330 */
[----:B------:R-:W-:-:S04]  /*6bb0*/  FFMA.FTZ R208, R224, R221, R208 ;  /* 0x000000dde0d07223 */ /* 0x000fc800000100d0 */
[----:B------:R-:W-:-:S04]  /*6bc0*/  FADD.FTZ R208, R218, -R208 ;  /* 0x800000d0dad07221 */ /* 0x000fc80000010000 */
[----:B-----5:R-:W-:-:S04]  /*6bd0*/  FMUL.FTZ R248, R0, R208 ;  /* 0x000000d000f87220 */ /* 0x020fc80000410000 */
[----:B------:R-:W-:Y:S02]  /*6be0*/  @P3 FADD.FTZ R248, R176, R248 ;  /* 0x000000f8b0f83221 */ /* 0x000fe40000010000 */
.L_x_5491:
[----:B0-----:R-:W-:Y:S05]  /*6bf0*/  BSYNC B1 ;  /* 0x0000000000017941 */ /* 0x001fea0003800000 */
.L_x_5490:
[----:B-----5:R-:W-:Y:S01]  /*6c00*/  @P4 PRMT R208, RZ, 0x5410, R184 ;  /* 0x00005410ffd04816 */ /* 0x020fe200000000b8 */
[----:B------:R-:W-:Y:S01]  /*6c10*/  @P4 FMUL.FTZ R249, R248, c[0x0][0x1ec] ;  /* 0x00007b00f8f94a20 */ /* 0x000fe20000410000 */
[----:B------:R-:W-:Y:S01]  /*6c20*/  @!P5 ISETP.NE.AND.EX P2, PT, RZ, c[0x0][0x21c], PT, P2 ;  /* 0x00008700ff00da0c */ /* 0x000fe20003f45320 */
[----:B------:R-:W-:Y:S01]  /*6c30*/  BSSY B1, `(.L_x_5492) ;  /* 0x000000f000017945 */ /* 0x000fe20003800000 */
[----:B------:R-:W-:Y:S01]  /*6c40*/  @!P5 ISETP.NE.U32.AND P3, PT, RZ, c[0x0][0x218], PT ;  /* 0x00008600ff00da0c */ /* 0x000fe20003f65070 */
[----:B------:R-:W-:Y:S01]  /*6c50*/  @P4 FFMA.FTZ R76, R208, R249, R76 ;  /* 0x000000f9d04c4223 */ /* 0x000fe2000001004c */
[----:B------:R-:W-:Y:S02]  /*6c60*/  @P4 PRMT R208, RZ, 0x5410, R124 ;  /* 0x00005410ffd04816 */ /* 0x000fe4000000007c */
[----:B------:R-:W-:-:S03]  /*6c70*/  @!P5 FSEL R247, R177, RZ, P2 ;  /* 0x000000ffb1f7d208 */ /* 0x000fc60001000000 */
[----:B------:R-:W-:Y:S01]  /*6c80*/  @P4 FMUL.FTZ R249, R249, R208 ;  /* 0x000000d0f9f94220 */ /* 0x000fe20000410000 */
[----:B------:R-:W-:Y:S05]  /*6c90*/  @!P5 BRA `(.L_x_5493) ;  /* 0x000000800000d947 */ /* 0x000fea0003800000 */
[----:B-1----:R-:W-:Y:S02]  /*6ca0*/  ISETP.NE.AND P6, PT, R251, RZ, PT ;  /* 0x000000fffb00720c */ /* 0x002fe40003fc5270 */
[----:B------:R-:W-:Y:S02]  /*6cb0*/  ISETP.NE.U32.AND P2, PT, RZ, c[0x0][0x218], PT ;  /* 0x00008600ff007a0c */ /* 0x000fe40003f45070 */
[----:B------:R-:W-:Y:S02]  /*6cc0*/  FSEL R208, R220, RZ, !P6 ;  /* 0x000000ffdcd07208 */ /* 0x000fe40007000000 */
[----:B------:R-:W-:-:S03]  /*6cd0*/  ISETP.NE.AND.EX P2, PT, RZ, c[0x0][0x21c], PT, P2 ;  /* 0x00008700ff007a0c */ /* 0x000fc60003f45320 */
[----:B------:R-:W-:-:S04]  /*6ce0*/  FFMA.FTZ R208, R206, R221, R208 ;  /* 0x000000ddced07223 */ /* 0x000fc800000100d0 */
[----:B------:R-:W-:-:S04]  /*6cf0*/  FADD.FTZ R208, R207, -R208 ;  /* 0x800000d0cfd07221 */ /* 0x000fc80000010000 */
[----:B------:R-:W-:-:S04]  /*6d00*/  FMUL.FTZ R247, R0, R208 ;  /* 0x000000d000f77220 */ /* 0x000fc80000410000 */
[----:B------:R-:W-:Y:S02]  /*6d10*/  @P2 FADD.FTZ R247, R177, R247 ;  /* 0x000000f7b1f72221 */ /* 0x000fe40000010000 */
.L_x_5493:
[----:B------:R-:W-:Y:S05]  /*6d20*/  BSYNC B1 ;  /* 0x0000000000017941 */ /* 0x000fea0003800000 */
.L_x_5492:
        /* <DEDUP_REMOVED lines=18> */
.L_x_5495:
[----:B------:R-:W-:Y:S05]  /*6e50*/  BSYNC B1 ;  /* 0x0000000000017941 */ /* 0x000fea0003800000 */
.L_x_5494:
        /* <DEDUP_REMOVED lines=18> */
.L_x_5497:
[----:B------:R-:W-:Y:S05]  /*6f80*/  BSYNC B1 ;  /* 0x0000000000017941 */ /* 0x000fea0003800000 */
.L_x_5496:
        /* <DEDUP_REMOVED lines=18> */
.L_x_5499:
[----:B------:R-:W-:Y:S05]  /*70b0*/  BSYNC B1 ;  /* 0x0000000000017941 */ /* 0x000fea0003800000 */
.L_x_5498:
        /* <DEDUP_REMOVED lines=17> */
.L_x_5501:
[----:B------:R-:W-:Y:S05]  /*71d0*/  BSYNC B1 ;  /* 0x0000000000017941 */ /* 0x000fea0003800000 */
.L_x_5500:
[----:B------:R-:W-:Y:S01]  /*71e0*/  @P4 PRMT R210, RZ, 0x7610, R186 ;  /* 0x00007610ffd24816 */ /* 0x000fe200000000ba */
[----:B------:R-:W-:Y:S01]  /*71f0*/  @P4 FMUL.FTZ R222, R223, c[0x0][0x1ec] ;  /* 0x00007b00dfde4a20 */ /* 0x000fe20000410000 */
[----:B------:R-:W-:Y:S01]  /*7200*/  @!P5 ISETP.NE.U32.AND P2, PT, RZ, c[0x0][0x218], PT ;  /* 0x00008600ff00da0c */ /* 0x000fe20003f45070 */
[----:B------:R-:W-:Y:S01]  /*7210*/  BSSY B1, `(.L_x_5502) ;  /* 0x0000018000017945 */ /* 0x000fe20003800000 */
[----:B------:R-:W-:Y:S01]  /*7220*/  SEL R190, R246, R190, P1 ;  /* 0x000000bef6be7207 */ /* 0x000fe20000800000 */
[----:B------:R-:W-:Y:S01]  /*7230*/  @P4 FFMA.FTZ R73, R210, R222, R73 ;  /* 0x000000ded2494223 */ /* 0x000fe20000010049 */
[----:B------:R-:W-:Y:S02]  /*7240*/  @P4 PRMT R210, RZ, 0x7610, R126 ;  /* 0x00007610ffd24816 */ /* 0x000fe4000000007e */
[----:B------:R-:W-:Y:S02]  /*7250*/  @!P5 ISETP.NE.AND.EX P2, PT, RZ, c[0x0][0x21c], PT, P2 ;  /* 0x00008700ff00da0c */ /* 0x000fe40003f45320 */
[----:B------:R-:W-:Y:S01]  /*7260*/  @P4 F2FP.BF16.PACK_AB R249, RZ, R249 ;  /* 0x000000f9fff9423e */ /* 0x000fe200000010ff */
[----:B------:R-:W-:Y:S01]  /*7270*/  @P4 FMUL.FTZ R222, R222, R210 ;  /* 0x000000d2dede4220 */ /* 0x000fe20000410000 */
[----:B------:R-:W-:-:S02]  /*7280*/  @P4 F2FP.BF16.PACK_AB R210, RZ, R211 ;  /* 0x000000d3ffd2423e */ /* 0x000fc400000010ff */
[----:B------:R-:W-:Y:S02]  /*7290*/  @P4 F2FP.BF16.PACK_AB R208, RZ, R208 ;  /* 0x000000d0ffd0423e */ /* 0x000fe400000010ff */
[----:B------:R-:W-:Y:S02]  /*72a0*/  @P4 F2FP.BF16.PACK_AB R209, RZ, R209 ;  /* 0x000000d1ffd1423e */ /* 0x000fe400000010ff */
[----:B------:R-:W-:Y:S02]  /*72b0*/  @P4 F2FP.BF16.PACK_AB R211, RZ, R250 ;  /* 0x000000faffd3423e */ /* 0x000fe400000010ff */
[----:B------:R-:W-:Y:S02]  /*72c0*/  @P4 F2FP.BF16.PACK_AB R222, RZ, R222 ;  /* 0x000000deffde423e */ /* 0x000fe400000010ff */
[----:B------:R-:W-:Y:S02]  /*72d0*/  SEL R188, R248, R188, P1 ;  /* 0x000000bcf8bc7207 */ /* 0x000fe40000800000 */
[----:B------:R-:W-:-:S02]  /*72e0*/  SEL R189, R247, R189, P1 ;  /* 0x000000bdf7bd7207 */ /* 0x000fc40000800000 */
[----:B------:R-:W-:Y:S01]  /*72f0*/  @!P5 FSEL R246, R182, RZ, P2 ;  /* 0x000000ffb6f6d208 */ /* 0x000fe20001000000 */
        /* <DEDUP_REMOVED lines=9> */
.L_x_5503:
[----:B------:R-:W-:Y:S05]  /*7390*/  BSYNC B1 ;  /* 0x0000000000017941 */ /* 0x000fea0003800000 */
.L_x_5502:
[----:B------:R-:W-:Y:S01]  /*73a0*/  @P4 PRMT R248, RZ, 0x5410, R187 ;  /* 0x00005410fff84816 */ /* 0x000fe200000000bb */
[----:B------:R-:W-:Y:S01]  /*73b0*/  @P4 FMUL.FTZ R247, R246, c[0x0][0x1ec] ;  /* 0x00007b00f6f74a20 */ /* 0x000fe20000410000 */
[----:B------:R-:W-:Y:S01]  /*73c0*/  @!P5 ISETP.NE.U32.AND P2, PT, RZ, c[0x0][0x218], PT ;  /* 0x00008600ff00da0c */ /* 0x000fe20003f45070 */
[----:B------:R-:W-:Y:S01]  /*73d0*/  BSSY B1, `(.L_x_5504) ;  /* 0x000001b000017945 */ /* 0x000fe20003800000 */
[----:B------:R-:W-:Y:S01]  /*73e0*/  @P4 PRMT R196, R249, 0x7610, R196 ;  /* 0x00007610f9c44816 */ /* 0x000fe200000000c4 */
[----:B------:R-:W-:Y:S01]  /*73f0*/  @P4 FFMA.FTZ R74, R248, R247, R74 ;  /* 0x000000f7f84a4223 */ /* 0x000fe2000001004a */
[----:B------:R-:W-:Y:S02]  /*7400*/  @P4 PRMT R248, RZ, 0x5410, R127 ;  /* 0x00005410fff84816 */ /* 0x000fe4000000007f */
[----:B------:R-:W-:Y:S02]  /*7410*/  @P4 PRMT R197, R209, 0x7610, R197 ;  /* 0x00007610d1c54816 */ /* 0x000fe400000000c5 */
[----:B------:R-:W-:Y:S01]  /*7420*/  @!P5 ISETP.NE.AND.EX P2, PT, RZ, c[0x0][0x21c], PT, P2 ;  /* 0x00008700ff00da0c */ /* 0x000fe20003f45320 */
[----:B------:R-:W-:Y:S01]  /*7430*/  @P4 FMUL.FTZ R248, R247, R248 ;  /* 0x000000f8f7f84220 */ /* 0x000fe20000410000 */
[----:B------:R-:W-:-:S02]  /*7440*/  @P4 PRMT R198, R211, 0x7610, R198 ;  /* 0x00007610d3c64816 */ /* 0x000fc400000000c6 */
[----:B------:R-:W-:Y:S02]  /*7450*/  @P4 PRMT R196, R196, 0x5410, R208 ;  /* 0x00005410c4c44816 */ /* 0x000fe400000000d0 */
[----:B------:R-:W-:Y:S02]  /*7460*/  @P4 F2FP.BF16.PACK_AB R248, RZ, R248 ;  /* 0x000000f8fff8423e */ /* 0x000fe400000010ff */
[----:B------:R-:W-:Y:S02]  /*7470*/  SEL R191, R245, R191, P1 ;  /* 0x000000bff5bf7207 */ /* 0x000fe40000800000 */
[----:B------:R-:W-:Y:S02]  /*7480*/  SEL R192, R244, R192, P1 ;  /* 0x000000c0f4c07207 */ /* 0x000fe40000800000 */
[----:B------:R-:W-:Y:S02]  /*7490*/  SEL R193, R223, R193, P1 ;  /* 0x000000c1dfc17207 */ /* 0x000fe40000800000 */
[----:B------:R-:W-:-:S02]  /*74a0*/  SEL R194, R246, R194, P1 ;  /* 0x000000c2f6c27207 */ /* 0x000fc40000800000 */
[----:B------:R-:W-:Y:S02]  /*74b0*/  @P4 PRMT R197, R197, 0x5410, R210 ;  /* 0x00005410c5c54816 */ /* 0x000fe400000000d2 */
[----:B------:R-:W-:Y:S02]  /*74c0*/  @P4 PRMT R198, R198, 0x5410, R222 ;  /* 0x00005410c6c64816 */ /* 0x000fe400000000de */
[----:B------:R-:W-:Y:S02]  /*74d0*/  @P4 PRMT R199, R248, 0x7610, R199 ;  /* 0x00007610f8c74816 */ /* 0x000fe400000000c7 */
[----:B------:R-:W-:Y:S01]  /*74e0*/  @!P5 FSEL R208, R183, RZ, P2 ;  /* 0x000000ffb7d0d208 */ /* 0x000fe20001000000 */
        /* <DEDUP_REMOVED lines=9> */
.L_x_5505:
[----:B------:R-:W-:Y:S05]  /*7580*/  BSYNC B1 ;  /* 0x0000000000017941 */ /* 0x000fea0003800000 */
.L_x_5504:
[C---:B------:R-:W-:Y:S01]  /*7590*/  SEL R195, R208.reuse, R195, P1 ;  /* 0x000000c3d0c37207 */ /* 0x040fe20000800000 */
[----:B------:R-:W-:Y:S01]  /*75a0*/  @P4 FMUL.FTZ R208, R208, c[0x0][0x1ec] ;  /* 0x00007b00d0d04a20 */ /* 0x000fe20000410000 */
[----:B------:R-:W-:Y:S02]  /*75b0*/  @P4 PRMT R0, RZ, 0x7610, R187 ;  /* 0x00007610ff004816 */ /* 0x000fe400000000bb */
[----:B------:R-:W-:-:S03]  /*75c0*/  @P0 MOV R209, 0x20 ;  /* 0x0000002000d10802 */ /* 0x000fc60000000f00 */
[----:B------:R-:W-:Y:S01]  /*75d0*/  @P4 FFMA.FTZ R75, R0, R208, R75 ;  /* 0x000000d0004b4223 */ /* 0x000fe2000001004b */
[----:B------:R-:W-:-:S05]  /*75e0*/  @P4 PRMT R0, RZ, 0x7610, R127 ;  /* 0x00007610ff004816 */ /* 0x000fca000000007f */
[----:B------:R-:W-:Y:S01]  /*75f0*/  @P4 FMUL.FTZ R0, R208, R0 ;  /* 0x00000000d0004220 */ /* 0x000fe20000410000 */
[----:B------:R-:W-:-:S04]  /*7600*/  @P0 IADD3 R208, R2, 0x80, RZ ;  /* 0x0000008002d00810 */ /* 0x000fc80007ffe0ff */
[----:B------:R-:W-:Y:S01]  /*7610*/  @P4 F2FP.BF16.PACK_AB R0, RZ, R0 ;  /* 0x00000000ff00423e */ /* 0x000fe200000010ff */
[----:B------:R-:W-:-:S03]  /*7620*/  @P0 IMAD.WIDE.U32 R208, R208, R209, c[0x0][0x258] ;  /* 0x00009600d0d00625 */ /* 0x000fc600078e00d1 */
[----:B------:R-:W-:Y:S02]  /*7630*/  @P4 PRMT R199, R199, 0x5410, R0 ;  /* 0x00005410c7c74816 */ /* 0x000fe40000000000 */
[----:B------:R-:W-:Y:S01]  /*7640*/  @P0 STG.E.128 [R208.64], R188 ;  /* 0x000000bcd0000986 */ /* 0x000fe2000c101d04 */
[----:B------:R-:W-:-:S03]  /*7650*/  MOV R0, c[0x0][0x160] ;  /* 0x0000580000007a02 */ /* 0x000fc60000000f00 */
[----:B------:R0:W-:Y:S01]  /*7660*/  @P0 STG.E.128 [R208.64+0x10], R192 ;  /* 0x000010c0d0000986 */ /* 0x0001e2000c101d04 */
[----:B------:R-:W-:-:S04]  /*7670*/  LEA R252, R0, R252, 0x2 ;  /* 0x000000fc00fc7211 */ /* 0x000fc800078e10ff */
[----:B------:R-:W-:Y:S02]  /*7680*/  ISETP.GE.AND P0, PT, R252, c[0x0][0x164], PT ;  /* 0x00005900fc007a0c */ /* 0x000fe40003f06270 */
[----:B0-----:R-:W-:-:S05]  /*7690*/  @P4 MOV R208, 0x10 ;  /* 0x0000001000d04802 */ /* 0x001fca0000000f00 */
[----:B------:R-:W-:-:S05]  /*76a0*/  @P4 IMAD.WIDE.U32 R208, R219, R208, c[0x0][0x248] ;  /* 0x00009200dbd04625 */ /* 0x000fca00078e00d0 */
[----:B------:R0:W-:Y:S02]  /*76b0*/  @P4 STG.E.128 [R208.64], R196 ;  /* 0x000000c4d0004986 */ /* 0x0001e4000c101d04 */
[----:B01----:R-:W-:Y:S01]  /*76c0*/  @P0 CALL.REL.NOINC `(.L_x_5420) ;  /* 0x0000001000000944 */ /* 0x003fe20003c00000 */
[----:B------:R-:W-:Y:S05]  /*76d0*/  BRA `(.L_x_5506) ;  /* 0xffff976000007947 */ /* 0x000fea000383ffff */
.L_x_5420:
[----:B------:R-:W-:Y:S05]  /*76e0*/  BSYNC B0 ;  /* 0x0000000000007941 */ /* 0x000fea0003800000 */
.L_x_5418:
        /* <DEDUP_REMOVED lines=95> */
[----:B------:R-:W-:Y:S04]  /*7ce0*/  STS.128 [R2], R4 ;  /* 0x0000000402007388 */ /* 0x000fe80000000c00 */
[----:B------:R0:W-:Y:S01]  /*7cf0*/  STS.128 [R2+0x10], R8 ;  /* 0x0000100802007388 */ /* 0x0001e20000000c00 */
[----:B-1----:R-:W-:-:S03]  /*7d00*/  FADD.FTZ R113, R44, R113 ;  /* 0x000000712c717221 */ /* 0x002fc60000010000 */
[----:B------:R-:W-:Y:S01]  /*7d10*/  STS.128 [R2+0x400], R12 ;  /* 0x0004000c02007388 */ /* 0x000fe20000000c00 */
[----:B--2---:R-:W-:-:S03]  /*7d20*/  FADD.FTZ R45, R45, R116 ;  /* 0x000000742d2d7221 */ /* 0x004fc60000010000 */
[----:B------:R-:W-:Y:S01]  /*7d30*/  STS.128 [R2+0x410], R16 ;  /* 0x0004101002007388 */ /* 0x000fe20000000c00 */
[----:B---3--:R-:W-:-:S03]  /*7d40*/  FADD.FTZ R115, R46, R115 ;  /* 0x000000732e737221 */ /* 0x008fc60000010000 */
[----:B------:R-:W-:Y:S04]  /*7d50*/  STS.128 [R2+0x800], R20 ;  /* 0x0008001402007388 */ /* 0x000fe80000000c00 */
[----:B------:R-:W-:Y:S01]  /*7d60*/  STS.128 [R2+0x810], R24 ;  /* 0x0008101802007388 */ /* 0x000fe20000000c00 */
[----:B0-----:R-:W-:-:S03]  /*7d70*/  FADD.FTZ R9, R3, R114 ;  /* 0x0000007203097221 */ /* 0x001fc60000010000 */
[----:B------:R-:W-:Y:S04]  /*7d80*/  STS.128 [R2+0xc00], R28 ;  /* 0x000c001c02007388 */ /* 0x000fe80000000c00 */
[----:B------:R-:W-:Y:S04]  /*7d90*/  STS.128 [R2+0xc10], R32 ;  /* 0x000c102002007388 */ /* 0x000fe80000000c00 */
[----:B------:R0:W-:Y:S04]  /*7da0*/  STS.128 [R2+0x1000], R36 ;  /* 0x0010002402007388 */ /* 0x0001e80000000c00 */
[----:B------:R-:W-:Y:S04]  /*7db0*/  STS.128 [R2+0x1010], R40 ;  /* 0x0010102802007388 */ /* 0x000fe80000000c00 */
[----:B------:R-:W-:Y:S06]  /*7dc0*/  BAR.SYNC.DEFER_BLOCKING 0x0 ;  /* 0x0000000000007b1d */ /* 0x000fec0000010000 */
[----:B0-----:R-:W0:Y:S04]  /*7dd0*/  S2R R39, SR_CTAID.X ;  /* 0x0000000000277919 */ /* 0x001e280000002500 */
[----:B------:R-:W1:Y:S04]  /*7de0*/  LDS R4, [R0.X4] ;  /* 0x0000000000047984 */ /* 0x000e680000004800 */
[----:B------:R-:W2:Y:S04]  /*7df0*/  LDS R5, [R0.X4+0x200] ;  /* 0x0002000000057984 */ /* 0x000ea80000004800 */
[----:B------:R-:W3:Y:S01]  /*7e00*/  LDS R6, [R0.X4+0x400] ;  /* 0x0004000000067984 */ /* 0x000ee20000004800 */
[----:B0-----:R-:W-:-:S03]  /*7e10*/  IMAD R39, R39, c[0x0][0x168], RZ ;  /* 0x00005a0027277a24 */ /* 0x001fc600078e02ff */
[----:B------:R-:W0:Y:S04]  /*7e20*/  LDS R7, [R0.X4+0x600] ;  /* 0x0006000000077984 */ /* 0x000e280000004800 */
[----:B------:R-:W4:Y:S04]  /*7e30*/  LDS R8, [R0.X4+0x800] ;  /* 0x0008000000087984 */ /* 0x000f280000004800 */
        /* <DEDUP_REMOVED lines=8> */
[----:B--2---:R-:W-:-:S03]  /*7ec0*/  FADD.FTZ R5, RZ, R5 ;  /* 0x00000005ff057221 */ /* 0x004fc60000010000 */
[----:B------:R-:W2:Y:S01]  /*7ed0*/  LDS R19, [R0.X4+0x1e00] ;  /* 0x001e000000137984 */ /* 0x000ea20000004800 */
[----:B---3--:R-:W-:-:S03]  /*7ee0*/  FADD.FTZ R6, RZ, R6 ;  /* 0x00000006ff067221 */ /* 0x008fc60000010000 */
[----:B------:R-:W3:Y:S01]  /*7ef0*/  LDS R16, [R0.X4+0x2000] ;  /* 0x0020000000107984 */ /* 0x000ee20000004800 */
[----:B0-----:R-:W-:Y:S02]  /*7f00*/  FADD.FTZ R7, RZ, R7 ;  /* 0x00000007ff077221 */ /* 0x001fe40000010000 */
[----:B----4-:R-:W-:Y:S01]  /*7f10*/  FADD.FTZ R8, RZ, R8 ;  /* 0x00000008ff087221 */ /* 0x010fe20000010000 */
[----:B------:R-:W0:Y:S01]  /*7f20*/  LDS R3, [R0.X4+0xe00] ;  /* 0x000e000000037984 */ /* 0x000e220000004800 */
        /* <DEDUP_REMOVED lines=16> */
[----:B---3--:R-:W-:-:S03]  /*8030*/  FADD.FTZ R11, R11, R16 ;  /* 0x000000100b0b7221 */ /* 0x008fc60000010000 */
[----:B------:R-:W3:Y:S04]  /*8040*/  LDS R19, [R0.X4+0x2c00] ;  /* 0x002c000000137984 */ /* 0x000ee80000004800 */
[----:B------:R-:W3:Y:S01]  /*8050*/  LDS R16, [R0.X4+0x2600] ;  /* 0x0026000000107984 */ /* 0x000ee20000004800 */
[----:B0-----:R-:W-:-:S03]  /*8060*/  FADD.FTZ R3, RZ, R3 ;  /* 0x00000003ff037221 */ /* 0x001fc60000010000 */
[----:B------:R-:W0:Y:S01]  /*8070*/  LDS R23, [R0.X4+0x3200] ;  /* 0x0032000000177984 */ /* 0x000e220000004800 */
[----:B----4-:R-:W-:-:S03]  /*8080*/  FADD.FTZ R13, R13, R18 ;  /* 0x000000120d0d7221 */ /* 0x010fc60000010000 */
        /* <DEDUP_REMOVED lines=16> */
[----:B------:R-:W3:Y:S01]  /*8190*/  LDS R31, [R0.X4+0x4400] ;  /* 0x00440000001f7984 */ /* 0x000ee20000004800 */
[----:B------:R-:W-:-:S03]  /*81a0*/  FADD.FTZ R5, R5, R16 ;  /* 0x0000001005057221 */ /* 0x000fc60000010000 */
[----:B------:R-:W3:Y:S01]  /*81b0*/  LDS R33, [R0.X4+0x4600] ;  /* 0x0046000000217984 */ /* 0x000ee20000004800 */
[----:B0-----:R-:W-:-:S03]  /*81c0*/  FADD.FTZ R10, R10, R23 ;  /* 0x000000170a0a7221 */ /* 0x001fc60000010000 */
[----:B------:R-:W0:Y:S01]  /*81d0*/  LDS R32, [R0.X4+0x4800] ;  /* 0x0048000000207984 */ /* 0x000e220000004800 */
        /* <DEDUP_REMOVED lines=10> */
[----:B-1----:R-:W-:Y:S01]  /*8280*/  FADD.FTZ R29, R6, R29 ;  /* 0x0000001d061d7221 */ /* 0x002fe20000010000 */
[----:B------:R-:W-:Y:S01]  /*8290*/  IADD3 R6, P0, R39, R0, RZ ;  /* 0x0000000027067210 */ /* 0x000fe20007f1e0ff */
[----:B--2---:R-:W-:-:S03]  /*82a0*/  FADD.FTZ R15, R7, R30 ;  /* 0x0000001e070f7221 */ /* 0x004fc60000010000 */
[----:B------:R-:W-:Y:S01]  /*82b0*/  IADD3.X R7, RZ, RZ, RZ, P0, !PT ;  /* 0x000000ffff077210 */ /* 0x000fe200007fe4ff */
[----:B---3--:R-:W-:-:S03]  /*82c0*/  FADD.FTZ R31, R8, R31 ;  /* 0x0000001f081f7221 */ /* 0x008fc60000010000 */
[C---:B------:R-:W-:Y:S02]  /*82d0*/  SHF.L.U64.HI R7, R6.reuse, 0x2, R7 ;  /* 0x0000000206077819 */ /* 0x040fe40000010207 */
[----:B------:R-:W-:Y:S01]  /*82e0*/  SHF.L.U32 R6, R6, 0x2, RZ ;  /* 0x0000000206067819 */ /* 0x000fe200000006ff */
[----:B------:R-:W-:Y:S01]  /*82f0*/  FADD.FTZ R33, R10, R33 ;  /* 0x000000210a217221 */ /* 0x000fe20000010000 */
[----:B------:R-:W-:Y:S01]  /*8300*/  STS.128 [R2], R108 ;  /* 0x0000006c02007388 */ /* 0x000fe20000000c00 */
[----:B0-----:R-:W-:-:S03]  /*8310*/  FADD.FTZ R11, R11, R32 ;  /* 0x000000200b0b7221 */ /* 0x001fc60000010000 */
[----:B------:R-:W-:Y:S01]  /*8320*/  STS.128 [R2+0x10], R104 ;  /* 0x0000106802007388 */ /* 0x000fe20000000c00 */
[----:B----4-:R-:W-:-:S03]  /*8330*/  FADD.FTZ R17, R3, R34 ;  /* 0x0000002203117221 */ /* 0x010fc60000010000 */
[----:B------:R-:W-:Y:S01]  /*8340*/  STS.128 [R2+0x400], R100 ;  /* 0x0004006402007388 */ /* 0x000fe20000000c00 */
[----:B------:R-:W-:Y:S01]  /*8350*/  FADD.FTZ R35, R4, R35 ;  /* 0x0000002304237221 */ /* 0x000fe20000010000 */
[C---:B------:R-:W-:Y:S02]  /*8360*/  IADD3 R4, P1, R6.reuse, c[0x0][0x220], RZ ;  /* 0x0000880006047a10 */ /* 0x040fe40007f3e0ff */
        /* <DEDUP_REMOVED lines=36> */
[----:B------:R-:W-:Y:S01]  /*85b0*/  STG.E [R2.64], R13 ;  /* 0x0000000d02007986 */ /* 0x000fe2000c101904 */
[----:B------:R-:W-:Y:S02]  /*85c0*/  FADD.FTZ R14, R14, R39 ;  /* 0x000000270e0e7221 */ /* 0x000fe40000010000 */
[----:B------:R-:W-:Y:S01]  /*85d0*/  FADD.FTZ R8, RZ, R8 ;  /* 0x00000008ff087221 */ /* 0x000fe20000010000 */
        /* <DEDUP_REMOVED lines=17> */
[----:B------:R-:W3:Y:S04]  /*86f0*/  LDS R37, [R0.X4+0x2000] ;  /* 0x0020000000257984 */ /* 0x000ee80000004800 */
        /* <DEDUP_REMOVED lines=8> */
[----:B------:R-:W4:Y:S04]  /*8780*/  LDS R43, [R0.X4+0x3400] ;  /* 0x00340000002b7984 */ /* 0x000f280000004800 */
[----:B------:R-:W-:Y:S01]  /*8790*/  STG.E [R2.64+0x200], R27 ;  /* 0x0002001b02007986 */ /* 0x000fe2000c101904 */
        /* <DEDUP_REMOVED lines=8> */
[----:B------:R-:W-:Y:S01]  /*8820*/  STG.E [R6.64+0x200], R53 ;  /* 0x0002003506007986 */ /* 0x000fe2000c101904 */
[----:B----4-:R-:W-:-:S03]  /*8830*/  FADD.FTZ R13, R13, R22 ;  /* 0x000000160d0d7221 */ /* 0x010fc60000010000 */
[----:B------:R-:W2:Y:S01]  /*8840*/  LDS R49, [R0.X4+0x3600] ;  /* 0x0036000000317984 */ /* 0x000ea20000004800 */
[----:B------:R-:W-:-:S03]  /*8850*/  FADD.FTZ R59, R12, R59 ;  /* 0x0000003b0c3b7221 */ /* 0x000fc60000010000 */
[----:B------:R-:W-:Y:S01]  /*8860*/  STG.E [R2.64+0x400], R29 ;  /* 0x0004001d02007986 */ /* 0x000fe2000c101904 */
[----:B------:R-:W-:-:S03]  /*8870*/  FADD.FTZ R16, RZ, R16 ;  /* 0x00000010ff107221 */ /* 0x000fc60000010000 */
[----:B------:R-:W3:Y:S01]  /*8880*/  LDS R61, [R0.X4+0x4800] ;  /* 0x00480000003d7984 */ /* 0x000ee20000004800 */
[----:B------:R-:W-:-:S03]  /*8890*/  FADD.FTZ R8, R8, R23 ;  /* 0x0000001708087221 */ /* 0x000fc60000010000 */
[----:B------:R-:W4:Y:S01]  /*88a0*/  LDS R29, [R0.X4+0x2600] ;  /* 0x00260000001d7984 */ /* 0x000f220000004800 */
[----:B------:R-:W-:-:S03]  /*88b0*/  FADD.FTZ R14, R14, R43 ;  /* 0x0000002b0e0e7221 */ /* 0x000fc60000010000 */
[----:B------:R-:W4:Y:S04]  /*88c0*/  LDS R53, [R0.X4+0x3800] ;  /* 0x0038000000357984 */ /* 0x000f280000004800 */
[----:B------:R-:W4:Y:S01]  /*88d0*/  LDS R63, [R0.X4+0x4a00] ;  /* 0x004a0000003f7984 */ /* 0x000f220000004800 */
[----:B0-----:R-:W-:-:S03]  /*88e0*/  FADD.FTZ R13, R13, R24 ;  /* 0x000000180d0d7221 */ /* 0x001fc60000010000 */
[----:B------:R-:W0:Y:S01]  /*88f0*/  LDS R25, [R0.X4+0x3a00] ;  /* 0x003a000000197984 */ /* 0x000e220000004800 */
[----:B------:R-:W-:-:S03]  /*8900*/  FADD.FTZ R18, RZ, R18 ;  /* 0x00000012ff127221 */ /* 0x000fc60000010000 */
[----:B------:R-:W0:Y:S04]  /*8910*/  LDS R65, [R0.X4+0x4c00] ;  /* 0x004c000000417984 */ /* 0x000e280000004800 */
[----:B------:R-:W0:Y:S01]  /*8920*/  LDS R41, [R0.X4+0x4e00] ;  /* 0x004e000000297984 */ /* 0x000e220000004800 */
[----:B-1----:R-:W-:-:S03]  /*8930*/  FADD.FTZ R16, R16, R27 ;  /* 0x0000001b10107221 */ /* 0x002fc60000010000 */
[----:B------:R-:W-:Y:S04]  /*8940*/  STG.E [R4.64+0x400], R69 ;  /* 0x0004004504007986 */ /* 0x000fe8000c101904 */
[----:B------:R-:W-:Y:S01]  /*8950*/  STG.E [R6.64+0x400], R55 ;  /* 0x0004003706007986 */ /* 0x000fe2000c101904 */
[----:B--2---:R-:W-:-:S03]  /*8960*/  FADD.FTZ R8, R8, R49 ;  /* 0x0000003108087221 */ /* 0x004fc60000010000 */
[----:B------:R-:W-:Y:S04]  /*8970*/  STG.E [R2.64+0x600], R15 ;  /* 0x0006000f02007986 */ /* 0x000fe8000c101904 */
[----:B------:R-:W-:Y:S01]  /*8980*/  STG.E [R4.64+0x600], R51 ;  /* 0x0006003304007986 */ /* 0x000fe2000c101904 */
[----:B---3--:R-:W-:-:S03]  /*8990*/  FADD.FTZ R61, R14, R61 ;  /* 0x0000003d0e3d7221 */ /* 0x008fc60000010000 */
[----:B------:R-:W-:Y:S01]  /*89a0*/  STG.E [R6.64+0x600], R57 ;  /* 0x0006003906007986 */ /* 0x000fe2000c101904 */
[----:B----4-:R-:W-:-:S03]  /*89b0*/  FADD.FTZ R18, R18, R29 ;  /* 0x0000001d12127221 */ /* 0x010fc60000010000 */
        /* <DEDUP_REMOVED lines=24> */
.L_x_5424:
[----:B------:R-:W-:Y:S01]  /*8b40*/  HFMA2.MMA R219, -RZ, RZ, 0, 5.9604644775390625e-08 ;  /* 0x00000001ffdb7435 */ /* 0x000fe200000001ff */
[----:B------:R-:W-:-:S02]  /*8b50*/  MOV R209, R211 ;  /* 0x000000d300d17202 */ /* 0x000fc40000000f00 */
[----:B------:R-:W-:Y:S02]  /*8b60*/  MOV R222, 0x1f ;  /* 0x0000001f00de7802 */ /* 0x000fe40000000f00 */
[----:B------:R-:W-:Y:S02]  /*8b70*/  MOV R221, 0xffffffff ;  /* 0xffffffff00dd7802 */ /* 0x000fe40000000f00 */
[----:B------:R-:W-:Y:S02]  /*8b80*/  MOV R208, 0x8ba0 ;  /* 0x00008ba000d07802 */ /* 0x000fe40000000f00 */
[----:B-----5:R-:W-:Y:S05]  /*8b90*/  CALL.REL.NOINC `($__internal_67_$__cuda_sm70_shflsync_bfly_p) ;  /* 0x0000046000007944 */ /* 0x020fea0003c00000 */
[----:B-1----:R-:W-:Y:S01]  /*8ba0*/  MOV R220, R219 ;  /* 0x000000db00dc7202 */ /* 0x002fe20000000f00 */
[----:B------:R-:W-:Y:S05]  /*8bb0*/  BRA `(.L_x_5507) ;  /* 0xffffa7f000007947 */ /* 0x000fea000383ffff */
.L_x_5425:
[----:B------:R-:W-:Y:S01]  /*8bc0*/  HFMA2.MMA R219, -RZ, RZ, 0, 5.9604644775390625e-08 ;  /* 0x00000001ffdb7435 */ /* 0x000fe200000001ff */
[----:B------:R-:W-:Y:S02]  /*8bd0*/  MOV R209, R210 ;  /* 0x000000d200d17202 */ /* 0x000fe40000000f00 */
[----:B------:R-:W-:Y:S02]  /*8be0*/  MOV R222, 0x1f ;  /* 0x0000001f00de7802 */ /* 0x000fe40000000f00 */
[----:B------:R-:W-:-:S02]  /*8bf0*/  MOV R221, 0xffffffff ;  /* 0xffffffff00dd7802 */ /* 0x000fc40000000f00 */
[----:B------:R-:W-:Y:S02]  /*8c00*/  MOV R208, 0x8c20 ;  /* 0x00008c2000d07802 */ /* 0x000fe40000000f00 */
[----:B01---5:R-:W-:Y:S05]  /*8c10*/  CALL.REL.NOINC `($__internal_67_$__cuda_sm70_shflsync_bfly_p) ;  /* 0x000003e000007944 */ /* 0x023fea0003c00000 */
[----:B------:R-:W-:Y:S01]  /*8c20*/  FADD.FTZ R211, R220, R211 ;  /* 0x000000d3dcd37221 */ /* 0x000fe20000010000 */
[----:B------:R-:W-:Y:S01]  /*8c30*/  MOV R222, 0x1f ;  /* 0x0000001f00de7802 */ /* 0x000fe20000000f00 */
[----:B-1----:R-:W-:Y:S01]  /*8c40*/  FADD.FTZ R210, R210, R219 ;  /* 0x000000dbd2d27221 */ /* 0x002fe20000010000 */
[----:B------:R-:W-:Y:S01]  /*8c50*/  HFMA2.MMA R219, -RZ, RZ, 0, 1.1920928955078125e-07 ;  /* 0x00000002ffdb7435 */ /* 0x000fe200000001ff */
[----:B------:R-:W-:Y:S02]  /*8c60*/  MOV R221, 0xffffffff ;  /* 0xffffffff00dd7802 */ /* 0x000fe40000000f00 */
[----:B------:R-:W-:Y:S02]  /*8c70*/  MOV R209, R211 ;  /* 0x000000d300d17202 */ /* 0x000fe40000000f00 */
[----:B------:R-:W-:Y:S02]  /*8c80*/  MOV R208, 0x8ca0 ;  /* 0x00008ca000d07802 */ /* 0x000fe40000000f00 */
[----:B------:R-:W-:Y:S05]  /*8c90*/  CALL.REL.NOINC `($__internal_67_$__cuda_sm70_shflsync_bfly_p) ;  /* 0x0000036000007944 */ /* 0x000fea0003c00000 */
[----:B-1----:R-:W-:Y:S01]  /*8ca0*/  MOV R220, R219 ;  /* 0x000000db00dc7202 */ /* 0x002fe20000000f00 */
[----:B------:R-:W-:Y:S01]  /*8cb0*/  HFMA2.MMA R219, -RZ, RZ, 0, 1.1920928955078125e-07 ;  /* 0x00000002ffdb7435 */ /* 0x000fe200000001ff */
[----:B------:R-:W-:-:S02]  /*8cc0*/  MOV R209, R210 ;  /* 0x000000d200d17202 */ /* 0x000fc40000000f00 */
[----:B------:R-:W-:Y:S02]  /*8cd0*/  MOV R222, 0x1f ;  /* 0x0000001f00de7802 */ /* 0x000fe40000000f00 */
[----:B------:R-:W-:Y:S02]  /*8ce0*/  MOV R221, 0xffffffff ;  /* 0xffffffff00dd7802 */ /* 0x000fe40000000f00 */
[----:B------:R-:W-:Y:S02]  /*8cf0*/  MOV R208, 0x8d10 ;  /* 0x00008d1000d07802 */ /* 0x000fe40000000f00 */
[----:B------:R-:W-:Y:S05]  /*8d00*/  CALL.REL.NOINC `($__internal_67_$__cuda_sm70_shflsync_bfly_p) ;  /* 0x000002f000007944 */ /* 0x000fea0003c00000 */
[----:B------:R-:W-:Y:S01]  /*8d10*/  FADD.FTZ R211, R220, R211 ;  /* 0x000000d3dcd37221 */ /* 0x000fe20000010000 */
[----:B------:R-:W-:Y:S01]  /*8d20*/  MOV R222, 0x1f ;  /* 0x0000001f00de7802 */ /* 0x000fe20000000f00 */
[----:B-1----:R-:W-:Y:S01]  /*8d30*/  FADD.FTZ R210, R210, R219 ;  /* 0x000000dbd2d27221 */ /* 0x002fe20000010000 */
[----:B------:R-:W-:Y:S01]  /*8d40*/  HFMA2.MMA R219, -RZ, RZ, 0, 2.384185791015625e-07 ;  /* 0x00000004ffdb7435 */ /* 0x000fe200000001ff */
[----:B------:R-:W-:Y:S02]  /*8d50*/  MOV R221, 0xffffffff ;  /* 0xffffffff00dd7802 */ /* 0x000fe40000000f00 */
[----:B------:R-:W-:-:S02]  /*8d60*/  MOV R209, R211 ;  /* 0x000000d300d17202 */ /* 0x000fc40000000f00 */
[----:B------:R-:W-:Y:S02]  /*8d70*/  MOV R208, 0x8d90 ;  /* 0x00008d9000d07802 */ /* 0x000fe40000000f00 */
[----:B------:R-:W-:Y:S05]  /*8d80*/  CALL.REL.NOINC `($__internal_67_$__cuda_sm70_shflsync_bfly_p) ;  /* 0x0000027000007944 */ /* 0x000fea0003c00000 */
[----:B-1----:R-:W-:Y:S01]  /*8d90*/  MOV R220, R219 ;  /* 0x000000db00dc7202 */ /* 0x002fe20000000f00 */
[----:B------:R-:W-:Y:S01]  /*8da0*/  HFMA2.MMA R219, -RZ, RZ, 0, 2.384185791015625e-07 ;  /* 0x00000004ffdb7435 */ /* 0x000fe200000001ff */
[----:B------:R-:W-:Y:S02]  /*8db0*/  MOV R209, R210 ;  /* 0x000000d200d17202 */ /* 0x000fe40000000f00 */
[----:B------:R-:W-:Y:S02]  /*8dc0*/  MOV R222, 0x1f ;  /* 0x0000001f00de7802 */ /* 0x000fe40000000f00 */
[----:B------:R-:W-:Y:S02]  /*8dd0*/  MOV R221, 0xffffffff ;  /* 0xffffffff00dd7802 */ /* 0x000fe40000000f00 */
[----:B------:R-:W-:Y:S02]  /*8de0*/  MOV R208, 0x8e00 ;  /* 0x00008e0000d07802 */ /* 0x000fe40000000f00 */
[----:B------:R-:W-:Y:S05]  /*8df0*/  CALL.REL.NOINC `($__internal_67_$__cuda_sm70_shflsync_bfly_p) ;  /* 0x0000020000007944 */ /* 0x000fea0003c00000 */
[----:B------:R-:W-:Y:S01]  /*8e00*/  FADD.FTZ R220, R220, R211 ;  /* 0x000000d3dcdc7221 */ /* 0x000fe20000010000 */
[----:B------:R-:W-:Y:S01]  /*8e10*/  MOV R222, 0x1f ;  /* 0x0000001f00de7802 */ /* 0x000fe20000000f00 */
[----:B-1----:R-:W-:Y:S01]  /*8e20*/  FADD.FTZ R211, R210, R219 ;  /* 0x000000dbd2d37221 */ /* 0x002fe20000010000 */
[----:B------:R-:W-:Y:S01]  /*8e30*/  HFMA2.MMA R219, -RZ, RZ, 0, 4.76837158203125e-07 ;  /* 0x00000008ffdb7435 */ /* 0x000fe200000001ff */
[----:B------:R-:W-:-:S02]  /*8e40*/  MOV R221, 0xffffffff ;  /* 0xffffffff00dd7802 */ /* 0x000fc40000000f00 */
[----:B------:R-:W-:Y:S02]  /*8e50*/  MOV R209, R220 ;  /* 0x000000dc00d17202 */ /* 0x000fe40000000f00 */
[----:B------:R-:W-:Y:S02]  /*8e60*/  MOV R208, 0x8e80 ;  /* 0x00008e8000d07802 */ /* 0x000fe40000000f00 */
[----:B------:R-:W-:Y:S05]  /*8e70*/  CALL.REL.NOINC `($__internal_67_$__cuda_sm70_shflsync_bfly_p) ;  /* 0x0000018000007944 */ /* 0x000fea0003c00000 */
[----:B-1----:R-:W-:Y:S01]  /*8e80*/  MOV R210, R219 ;  /* 0x000000db00d27202 */ /* 0x002fe20000000f00 */
[----:B------:R-:W-:Y:S01]  /*8e90*/  HFMA2.MMA R219, -RZ, RZ, 0, 4.76837158203125e-07 ;  /* 0x00000008ffdb7435 */ /* 0x000fe200000001ff */
[----:B------:R-:W-:Y:S02]  /*8ea0*/  MOV R209, R211 ;  /* 0x000000d300d17202 */ /* 0x000fe40000000f00 */
[----:B------:R-:W-:Y:S02]  /*8eb0*/  MOV R222, 0x1f ;  /* 0x0000001f00de7802 */ /* 0x000fe40000000f00 */
[----:B------:R-:W-:Y:S02]  /*8ec0*/  MOV R221, 0xffffffff ;  /* 0xffffffff00dd7802 */ /* 0x000fe40000000f00 */
[----:B------:R-:W-:-:S02]  /*8ed0*/  MOV R208, 0x8ef0 ;  /* 0x00008ef000d07802 */ /* 0x000fc40000000f00 */
[----:B------:R-:W-:Y:S05]  /*8ee0*/  CALL.REL.NOINC `($__internal_67_$__cuda_sm70_shflsync_bfly_p) ;  /* 0x0000011000007944 */ /* 0x000fea0003c00000 */
[----:B------:R-:W-:Y:S01]  /*8ef0*/  FADD.FTZ R210, R210, R220 ;  /* 0x000000dcd2d27221 */ /* 0x000fe20000010000 */
[----:B------:R-:W-:Y:S01]  /*8f00*/  MOV R222, 0x1f ;  /* 0x0000001f00de7802 */ /* 0x000fe20000000f00 */
[----:B-1----:R-:W-:Y:S01]  /*8f10*/  FADD.FTZ R211, R211, R219 ;  /* 0x000000dbd3d37221 */ /* 0x002fe20000010000 */
[----:B------:R-:W-:Y:S01]  /*8f20*/  HFMA2.MMA R219, -RZ, RZ, 0, 9.5367431640625e-07 ;  /* 0x00000010ffdb7435 */ /* 0x000fe200000001ff */
[----:B------:R-:W-:-:S02]  /*8f30*/  MOV R221, 0xffffffff ;  /* 0xffffffff00dd7802 */ /* 0x000fc40000000f00 */
[----:B------:R-:W-:Y:S02]  /*8f40*/  MOV R209, R210 ;  /* 0x000000d200d17202 */ /* 0x000fe40000000f00 */
[----:B------:R-:W-:Y:S02]  /*8f50*/  MOV R208, 0x8f70 ;  /* 0x00008f7000d07802 */ /* 0x000fe40000000f00 */
[----:B------:R-:W-:Y:S05]  /*8f60*/  CALL.REL.NOINC `($__internal_67_$__cuda_sm70_shflsync_bfly_p) ;  /* 0x0000009000007944 */ /* 0x000fea0003c00000 */
[----:B-1----:R-:W-:Y:S01]  /*8f70*/  MOV R220, R219 ;  /* 0x000000db00dc7202 */ /* 0x002fe20000000f00 */
[----:B------:R-:W-:Y:S01]  /*8f80*/  HFMA2.MMA R219, -RZ, RZ, 0, 9.5367431640625e-07 ;  /* 0x00000010ffdb7435 */ /* 0x000fe200000001ff */
[----:B------:R-:W-:Y:S02]  /*8f90*/  MOV R209, R211 ;  /* 0x000000d300d17202 */ /* 0x000fe40000000f00 */
[----:B------:R-:W-:Y:S02]  /*8fa0*/  MOV R222, 0x1f ;  /* 0x0000001f00de7802 */ /* 0x000fe40000000f00 */
[----:B------:R-:W-:Y:S02]  /*8fb0*/  MOV R221, 0xffffffff ;  /* 0xffffffff00dd7802 */ /* 0x000fe40000000f00 */
[----:B------:R-:W-:-:S02]  /*8fc0*/  MOV R208, 0x8fe0 ;  /* 0x00008fe000d07802 */ /* 0x000fc40000000f00 */
[----:B------:R-:W-:Y:S05]  /*8fd0*/  CALL.REL.NOINC `($__internal_67_$__cuda_sm70_shflsync_bfly_p) ;  /* 0x0000002000007944 */ /* 0x000fea0003c00000 */
[----:B-1----:R-:W-:Y:S01]  /*8fe0*/  MOV R221, R219 ;  /* 0x000000db00dd7202 */ /* 0x002fe20000000f00 */
[----:B------:R-:W-:Y:S05]  /*8ff0*/  BRA `(.L_x_5508) ;  /* 0xffffa4d000007947 */ /* 0x000fea000383ffff */
        .weak           $__internal_67_$__cuda_sm70_shflsync_bfly_p
        .type           $__internal_67_$__cuda_sm70_shflsync_bfly_p,@function
        .size           $__internal_67_$__cuda_sm70_shflsync_bfly_p,(.L_x_14949 - $__internal_67_$__cuda_sm70_shflsync_bfly_p)
$__internal_67_$__cuda_sm70_shflsync_bfly_p:
[----:B------:R-:W-:Y:S04]  /*9000*/  WARPSYNC R221 ;  /* 0x000000dd00007348 */ /* 0x000fe80003800000 */
[----:B------:R0:W1:Y:S02]  /*9010*/  SHFL.BFLY PT, R219, R209, R219, R222 ;  /* 0x0c0000dbd1db7389 */ /* 0x00006400000e00de */
[----:B0-----:R-:W-:-:S06]  /*9020*/  HFMA2.MMA R209, -RZ, RZ, 0, 0 ;  /* 0x00000000ffd17435 */ /* 0x001fcc00000001ff */
[----:B------:R-:W-:Y:S05]  /*9030*/  RET.REL.NODEC R208 `(_ZN10layer_norm13ln_bwd_kernelINS_13Kernel_traitsI13__nv_bfloat16S2_fS2_fjLj1280ELj1ELj4ELj1ELj16ENS_18Kernel_traits_baseILj1280ES2_S2_fS2_fjLj128EEEEELb0ELb1ELb1ELb1EEEvNS_9BwdParamsE) ;  /* 0xffff6fc0d0007950 */ /* 0x000fea0003c3ffff */
.L_x_5509:
        /* <DEDUP_REMOVED lines=12> */
.L_x_14949:


//--------------------- .text._ZN10layer_norm13ln_bwd_kernelINS_13Kernel_traitsI13__nv_bfloat16S2_fS2_fjLj1280ELj1ELj4ELj1ELj16ENS_18Kernel_traits_baseILj1280ES2_S2_fS2_fjLj128EEEEELb1ELb0ELb0ELb0EEEvNS_9BwdParamsE --------------------------
	.section	.text._ZN10layer_norm13ln_bwd_kernelINS_13Kernel_traitsI13__nv_bfloat16S2_fS2_fjLj1280ELj1ELj4ELj1ELj16ENS_18Kernel_traits_baseILj1280ES2_S2_fS2_fjLj128EEEEELb1ELb0ELb0ELb0EEEvNS_9BwdParamsE,"ax",@progbits
	.sectioninfo	@"SHI_REGISTERS=255"
	.align	128
        .global         _ZN10layer_norm13ln_bwd_kernelINS_13Kernel_traitsI13__nv_bfloat16S2_fS2_fjLj1280ELj1ELj4ELj1ELj16ENS_18Kernel_traits_baseILj1280ES2_S2_fS2_fjLj128EEEEELb1ELb0ELb0ELb0EEEvNS_9BwdParamsE
        .type           _ZN10layer_norm13ln_bwd_kernelINS_13Kernel_traitsI13__nv_bfloat16S2_fS2_fjLj1280ELj1ELj4ELj1ELj16ENS_18Kernel_traits_baseILj1280ES2_S2_fS2_fjLj128EEEEELb1ELb0ELb0ELb0EEEvNS_9BwdParamsE,@function
        .size           _ZN10layer_norm13ln_bwd_kernelINS_13Kernel_traitsI13__nv_bfloat16S2_fS2_fjLj1280ELj1ELj4ELj1ELj16ENS_18Kernel_traits_baseILj1280ES2_S2_fS2_fjLj128EEEEELb1ELb0ELb0ELb0EEEvNS_9BwdParamsE,(.L_x_14950 - _ZN10layer_norm13ln_bwd_kernelINS_13Kernel_traitsI13__nv_bfloat16S2_fS2_fjLj1280ELj1ELj4ELj1ELj16ENS_18Kernel_traits_baseILj1280ES2_S2_fS2_fjLj128EEEEELb1ELb0ELb0ELb0EEEvNS_9BwdParamsE)
        .other          _ZN10layer_norm13ln_bwd_kernelINS_13Kernel_traitsI13__nv_bfloat16S2_fS2_fjLj1280ELj1ELj4ELj1ELj16ENS_18Kernel_traits_baseILj1280ES2_S2_fS2_fjLj128EEEEELb1ELb0ELb0ELb0EEEvNS_9BwdParamsE,@"STO_CUDA_ENTRY STV_DEFAULT"
_ZN10layer_norm13ln_bwd_kernelINS_13Kernel_traitsI13__nv_bfloat16S2_fS2_fjLj1280ELj1ELj4ELj1ELj16ENS_18Kernel_traits_baseILj1280ES2_S2_fS2_fjLj128EEEEELb1ELb0ELb0ELb0EEEvNS_9BwdParamsE:
.text._ZN10layer_norm13ln_bwd_kernelINS_13Kernel_traitsI13__nv_bfloat16S2_fS2_fjLj1280ELj1ELj4ELj1ELj16ENS_18Kernel_traits_baseILj1280ES2_S2_fS2_fjLj128EEEEELb1ELb0ELb0ELb0EEEvNS_9BwdParamsE:
        /* <DEDUP_REMOVED lines=102> */
[--C-:B------:R-:W-:Y:S02]  /*0660*/  PRMT R243, RZ, 0x5410, R6.reuse ;  /* 0x00005410fff37816 */ /* 0x100fe40000000006 */
[--C-:B0-----:R-:W-:Y:S02]  /*0670*/  PRMT R17, RZ, 0x5410, R31.reuse ;  /* 0x00005410ff117816 */ /* 0x101fe4000000001f */
[----:B------:R-:W-:Y:S02]  /*0680*/  PRMT R242, RZ, 0x7610, R6 ;  /* 0x00007610fff27816 */ /* 0x000fe40000000006 */
        /* <DEDUP_REMOVED lines=21> */
[----:B------:R-:W-:Y:S01]  /*07e0*/  STL [R1+0x2c], R17 ;  /* 0x00002c1101007387 */ /* 0x000fe20000100800 */
[----:B--2---:R-:W-:-:S03]  /*07f0*/  PRMT R0, RZ, 0x7610, R12 ;  /* 0x00007610ff007816 */ /* 0x004fc6000000000c */
        /* <DEDUP_REMOVED lines=18> */
[----:B0-----:R-:W-:-:S05]  /*0920*/  PRMT R0, RZ, 0x5410, R9 ;  /* 0x00005410ff007816 */ /* 0x001fca0000000009 */
[----:B------:R1:W-:Y:S02]  /*0930*/  STL [R1], R0 ;  /* 0x0000000001007387 */ /* 0x0003e40000100800 */
.L_x_5534:
[----:B------:R-:W-:Y:S02]  /*0940*/  ISETP.NE.U32.AND P4, PT, RZ, c[0x0][0x1c0], PT ;  /* 0x00007000ff007a0c */ /* 0x000fe40003f85070 */
[----:B-1----:R-:W-:Y:S02]  /*0950*/  SHF.R.S32.HI R0, RZ, 0x1f, R2 ;  /* 0x0000001fff007819 */ /* 0x002fe40000011402 */
[----:B------:R-:W-:-:S13]  /*0960*/  ISETP.NE.AND.EX P4, PT, RZ, c[0x0][0x1c4], PT, P4 ;  /* 0x00007100ff007a0c */ /* 0x000fda0003f85340 */
[----:B------:R-:W-:-:S04]  /*0970*/  @P4 LEA R4, P5, R2, c[0x0][0x1c0], 0x1 ;  /* 0x0000700002044a11 */ /* 0x000fc800078a08ff */
[----:B------:R-:W-:-:S05]  /*0980*/  @P4 LEA.HI.X R5, R2, c[0x0][0x1c4], R0, 0x1, P5 ;  /* 0x0000710002054a11 */ /* 0x000fca00028f0c00 */
[----:B------:R0:W2:Y:S04]  /*0990*/  @P4 LDG.E.U16 R162, [R4.64] ;  /* 0x0000000404a24981 */ /* 0x0000a8000c1e1500 */
[----:B------:R-:W1:Y:S01]  /*09a0*/  S2R R163, SR_TID.X ;  /* 0x0000000000a37919 */ /* 0x000e620000002100 */
[----:B0-----:R-:W-:Y:S01]  /*09b0*/  MOV R4, 0x4 ;  /* 0x0000000400047802 */ /* 0x001fe20000000f00 */
[----:B------:R-:W-:-:S04]  /*09c0*/  IMAD R0, R2, c[0x0][0x168], RZ ;  /* 0x00005a0002007a24 */ /* 0x000fc800078e02ff */
[----:B------:R-:W-:-:S04]  /*09d0*/  IMAD.WIDE R160, R2, R4, c[0x0][0x1a0] ;  /* 0x0000680002a07625 */ /* 0x000fc800078e0204 */
[----:B------:R-:W-:Y:S01]  /*09e0*/  IMAD.WIDE R4, R2, R4, c[0x0][0x1a8] ;  /* 0x00006a0002047625 */ /* 0x000fe200078e0204 */
[----:B------:R1:W5:Y:S05]  /*09f0*/  LDG.E R204, [R160.64] ;  /* 0x00000004a0cc7981 */ /* 0x00036a000c1e1900 */
[----:B------:R0:W5:Y:S01]  /*0a00*/  LDG.E R5, [R4.64] ;  /* 0x0000000404057981 */ /* 0x000162000c1e1900 */
[----:B------:R-:W-:Y:S01]  /*0a10*/  BSSY B1, `(.L_x_5512) ;  /* 0x0000067000017945 */ /* 0x000fe20003800000 */
[----:B------:R-:W-:Y:S02]  /*0a20*/  MOV R208, RZ ;  /* 0x000000ff00d07202 */ /* 0x000fe40000000f00 */
[----:B------:R-:W-:-:S02]  /*0a30*/  MOV R207, RZ ;  /* 0x000000ff00cf7202 */ /* 0x000fc40000000f00 */
[----:B-1----:R-:W-:Y:S02]  /*0a40*/  LOP3.LUT R160, R163, 0x1f, RZ, 0xc0, !PT ;  /* 0x0000001fa3a07812 */ /* 0x002fe400078ec0ff */
[----:B0-----:R-:W-:-:S04]  /*0a50*/  SHF.R.S32.HI R4, RZ, 0x1f, R0 ;  /* 0x0000001fff047819 */ /* 0x001fc80000011400 */
[----:B------:R-:W-:Y:S02]  /*0a60*/  LEA.HI R0, R4, R0, RZ, 0x3 ;  /* 0x0000000004007211 */ /* 0x000fe400078f18ff */
[----:B------:R-:W-:Y:S02]  /*0a70*/  MOV R4, 0x3f800000 ;  /* 0x3f80000000047802 */ /* 0x000fe40000000f00 */
[----:B------:R-:W-:-:S04]  /*0a80*/  LEA.HI.SX32 R0, R0, R160, 0x1d ;  /* 0x000000a000007211 */ /* 0x000fc800078feaff */
[----:B------:R-:W-:Y:S02]  /*0a90*/  MOV R210, R0 ;  /* 0x0000000000d27202 */ /* 0x000fe40000000f00 */
[----:B--2---:R-:W-:Y:S01]  /*0aa0*/  @P4 PRMT R4, RZ, 0x5410, R162 ;  /* 0x00005410ff044816 */ /* 0x004fe200000000a2 */
[----:B------:R-:W-:Y:S05]  /*0ab0*/  @!P0 BRA `(.L_x_5513) ;  /* 0x000005c000008947 */ /* 0x000fea0003800000 */
[C---:B------:R-:W-:Y:S01]  /*0ac0*/  LEA R168, P4, R0.reuse, c[0x0][0x188], 0x5 ;  /* 0x0000620000a87a11 */ /* 0x040fe200078828ff */
[----:B------:R-:W2:Y:S01]  /*0ad0*/  LDL R233, [R1+0x68] ;  /* 0x0000680001e97983 */ /* 0x000ea20000100800 */
[----:B------:R-:W-:Y:S02]  /*0ae0*/  MOV R160, 0x10 ;  /* 0x0000001000a07802 */ /* 0x000fe40000000f00 */
[C---:B------:R-:W-:Y:S01]  /*0af0*/  LEA.HI.X R169, R0.reuse, c[0x0][0x18c], RZ, 0x5, P4 ;  /* 0x0000630000a97a11 */ /* 0x040fe200020f2cff */
[----:B------:R-:W0:Y:S01]  /*0b00*/  LDC.U8 R187, c[0x0][0x1f0] ;  /* 0x00007c00ffbb7b82 */ /* 0x000e220000000000 */
[----:B------:R-:W3:Y:S04]  /*0b10*/  LDL R191, [R1+0x64] ;  /* 0x0000640001bf7983 */ /* 0x000ee80000100800 */
[----:B------:R1:W4:Y:S01]  /*0b20*/  LDG.E.128 R164, [R168.64] ;  /* 0x00000004a8a47981 */ /* 0x000322000c1e1d00 */
[----:B------:R-:W-:Y:S01]  /*0b30*/  ISETP.NE.U32.AND P4, PT, RZ, c[0x0][0x218], PT ;  /* 0x00008600ff007a0c */ /* 0x000fe20003f85070 */
[----:B------:R-:W-:-:S02]  /*0b40*/  IMAD.WIDE.U32 R160, R0, R160, c[0x0][0x208] ;  /* 0x0000820000a07625 */ /* 0x000fc400078e00a0 */
[----:B------:R-:W2:Y:S01]  /*0b50*/  LDL R207, [R1+0x5c] ;  /* 0x00005c0001cf7983 */ /* 0x000ea20000100800 */
[----:B------:R-:W-:-:S03]  /*0b60*/  ISETP.NE.AND.EX P4, PT, RZ, c[0x0][0x21c], PT, P4 ;  /* 0x00008700ff007a0c */ /* 0x000fc60003f85340 */
[----:B------:R-:W2:Y:S04]  /*0b70*/  LDG.E.128 R160, [R160.64] ;  /* 0x00000004a0a07981 */ /* 0x000ea8000c1e1d00 */
[----:B-1----:R-:W3:Y:S04]  /*0b80*/  LDG.E.128 R168, [R168.64+0x10] ;  /* 0x00001004a8a87981 */ /* 0x002ee8000c1e1d00 */
[----:B------:R-:W3:Y:S02]  /*0b90*/  LDL R190, [R1+0x60] ;  /* 0x0000600001be7983 */ /* 0x000ee40000100800 */
[----:B------:R-:W-:-:S02]  /*0ba0*/  @P4 LEA R178, P5, R0, c[0x0][0x218], 0x5 ;  /* 0x0000860000b24a11 */ /* 0x000fc400078a28ff */
[----:B------:R-:W3:Y:S02]  /*0bb0*/  LDL R189, [R1+0x58] ;  /* 0x0000580001bd7983 */ /* 0x000ee40000100800 */
[C---:B------:R-:W-:Y:S02]  /*0bc0*/  @P4 LEA.HI.X R179, R0.reuse, c[0x0][0x21c], RZ, 0x5, P5 ;  /* 0x0000870000b34a11 */ /* 0x040fe400028f2cff */
[----:B------:R-:W3:Y:S04]  /*0bd0*/  LDL R188, [R1+0x54] ;  /* 0x0000540001bc7983 */ /* 0x000ee80000100800 */
[----:B------:R1:W5:Y:S04]  /*0be0*/  @P4 LDG.E.128 R36, [R178.64] ;  /* 0x00000004b2244981 */ /* 0x000368000c1e1d00 */
[----:B------:R1:W5:Y:S02]  /*0bf0*/  @P4 LDG.E.128 R32, [R178.64+0x10] ;  /* 0x00001004b2204981 */ /* 0x000364000c1e1d00 */
[----:B-1----:R-:W-:-:S04]  /*0c00*/  LEA R178, P4, R0, c[0x0][0x190], 0x3 ;  /* 0x0000640000b27a11 */ /* 0x002fc800078818ff */
[----:B------:R-:W-:Y:S02]  /*0c10*/  LEA.HI.X R179, R0, c[0x0][0x194], RZ, 0x3, P4 ;  /* 0x0000650000b37a11 */ /* 0x000fe400020f1cff */
[----:B0-----:R-:W-:-:S04]  /*0c20*/  ISETP.NE.AND P4, PT, R187, RZ, PT ;  /* 0x000000ffbb00720c */ /* 0x001fc80003f85270 */
[----:B-----5:R-:W-:Y:S01]  /*0c30*/  FSEL R187, R204, RZ, !P4 ;  /* 0x000000ffccbb7208 */ /* 0x020fe20006000000 */
[----:B------:R-:W5:Y:S04]  /*0c40*/  LDG.E.64 R178, [R178.64] ;  /* 0x00000004b2b27981 */ /* 0x000f68000c1e1b00 */
[----:B----4-:R-:W-:-:S04]  /*0c50*/  FADD.FTZ R165, -R187, R165 ;  /* 0x000000a5bba57221 */ /* 0x010fc80000010100 */
[----:B------:R-:W-:Y:S02]  /*0c60*/  FMUL.FTZ R194, R5, R165 ;  /* 0x000000a505c27220 */ /* 0x000fe40000410000 */
[----:B------:R-:W4:Y:S01]  /*0c70*/  LDL R165, [R1+0x50] ;  /* 0x0000500001a57983 */ /* 0x000f220000100800 */
[----:B------:R-:W-:-:S03]  /*0c80*/  FADD.FTZ R10, -R187, R164 ;  /* 0x000000a4bb0a7221 */ /* 0x000fc60000010100 */
[----:B------:R-:W4:Y:S01]  /*0c90*/  LDL R164, [R1+0x4c] ;  /* 0x00004c0001a47983 */ /* 0x000f220000100800 */
[--C-:B--2---:R-:W-:Y:S02]  /*0ca0*/  PRMT R193, RZ, 0x5410, R160.reuse ;  /* 0x00005410ffc17816 */ /* 0x104fe400000000a0 */
[----:B------:R-:W-:Y:S01]  /*0cb0*/  PRMT R160, RZ, 0x7610, R160 ;  /* 0x00007610ffa07816 */ /* 0x000fe200000000a0 */
[----:B------:R-:W-:Y:S02]  /*0cc0*/  FADD.FTZ R167, -R187, R167 ;  /* 0x000000a7bba77221 */ /* 0x000fe40000010100 */
[----:B------:R-:W-:Y:S01]  /*0cd0*/  FMUL.FTZ R10, R5, R10 ;  /* 0x0000000a050a7220 */ /* 0x000fe20000410000 */
[--C-:B------:R-:W-:Y:S01]  /*0ce0*/  PRMT R238, RZ, 0x5410, R161.reuse ;  /* 0x00005410ffee7816 */ /* 0x100fe200000000a1 */
[----:B---3--:R-:W-:Y:S01]  /*0cf0*/  FMUL.FTZ R239, R191, R160 ;  /* 0x000000a0bfef7220 */ /* 0x008fe20000410000 */
[----:B------:R-:W-:Y:S01]  /*0d00*/  PRMT R161, RZ, 0x7610, R161 ;  /* 0x00007610ffa17816 */ /* 0x000fe200000000a1 */
[----:B------:R-:W-:-:S02]  /*0d10*/  FADD.FTZ R166, -R187, R166 ;  /* 0x000000a6bba67221 */ /* 0x000fc40000010100 */
[----:B------:R-:W-:Y:S02]  /*0d20*/  FADD.FTZ R40, R40, R193 ;  /* 0x000000c128287221 */ /* 0x000fe40000010000 */
[----:B------:R-:W-:Y:S02]  /*0d30*/  FFMA.FTZ R112, R10, R193, R112 ;  /* 0x000000c10a707223 */ /* 0x000fe40000010070 */
[----:B------:R-:W-:Y:S02]  /*0d40*/  FMUL.FTZ R191, R5, R167 ;  /* 0x000000a705bf7220 */ /* 0x000fe40000410000 */
[----:B------:R-:W-:Y:S02]  /*0d50*/  FMUL.FTZ R193, R233, R193 ;  /* 0x000000c1e9c17220 */ /* 0x000fe40000410000 */
[----:B------:R-:W-:Y:S02]  /*0d60*/  FADD.FTZ R41, R41, R160 ;  /* 0x000000a029297221 */ /* 0x000fe40000010000 */
[----:B------:R-:W-:-:S02]  /*0d70*/  FMUL.FTZ R192, R5, R166 ;  /* 0x000000a605c07220 */ /* 0x000fc40000410000 */
[----:B------:R-:W-:Y:S02]  /*0d80*/  FFMA.FTZ R113, R194, R160, R113 ;  /* 0x000000a0c2717223 */ /* 0x000fe40000010071 */
[----:B------:R-:W-:Y:S02]  /*0d90*/  FADD.FTZ R43, R43, R161 ;  /* 0x000000a12b2b7221 */ /* 0x000fe40000010000 */
[-C--:B------:R-:W-:Y:S02]  /*0da0*/  FFMA.FTZ R115, R191, R161.reuse, R115 ;  /* 0x000000a1bf737223 */ /* 0x080fe40000010073 */
[----:B------:R-:W-:Y:S02]  /*0db0*/  FMUL.FTZ R237, R207, R161 ;  /* 0x000000a1cfed7220 */ /* 0x000fe40000410000 */
        /* <DEDUP_REMOVED lines=11> */
[----:B------:R-:W-:-:S02]  /*0e70*/  FADD.FTZ R161, R161, R238 ;  /* 0x000000eea1a17221 */ /* 0x000fc40000010000 */
[----:B------:R-:W-:Y:S02]  /*0e80*/  FFMA.FTZ R160, R192, R238, R160 ;  /* 0x000000eec0a07223 */ /* 0x000fe400000100a0 */
        /* <DEDUP_REMOVED lines=8> */
[----:B------:R-:W-:Y:S02]  /*0f10*/  FMUL.FTZ R235, R188, R162 ;  /* 0x000000a2bceb7220 */ /* 0x000fe40000410000 */
[C---:B------:R-:W-:Y:S02]  /*0f20*/  FMUL.FTZ R188, R5.reuse, R170 ;  /* 0x000000aa05bc7220 */ /* 0x040fe40000410000 */
        /* <DEDUP_REMOVED lines=21> */
.L_x_5513:
[----:B------:R-:W-:Y:S05]  /*1080*/  BSYNC B1 ;  /* 0x0000000000017941 */ /* 0x000fea0003800000 */
.L_x_5512:
[----:B------:R-:W-:Y:S01]  /*1090*/  BSSY B1, `(.L_x_5514) ;  /* 0x000005e000017945 */ /* 0x000fe20003800000 */
[----:B------:R-:W-:Y:S05]  /*10a0*/  @!P1 BRA `(.L_x_5515) ;  /* 0x000005c000009947 */ /* 0x000fea0003800000 */
[C---:B------:R-:W-:Y:S01]  /*10b0*/  LEA R168, P4, R210.reuse, c[0x0][0x188], 0x5 ;  /* 0x00006200d2a87a11 */ /* 0x040fe200078828ff */
[----:B------:R-:W-:Y:S01]  /*10c0*/  HFMA2.MMA R160, -RZ, RZ, 0, 9.5367431640625e-07 ;  /* 0x00000010ffa07435 */ /* 0x000fe200000001ff */
[----:B------:R-:W2:Y:S02]  /*10d0*/  LDL R225, [R1+0x44] ;  /* 0x0000440001e17983 */ /* 0x000ea40000100800 */
[C---:B------:R-:W-:Y:S01]  /*10e0*/  LEA.HI.X R169, R210.reuse, c[0x0][0x18c], RZ, 0x5, P4 ;  /* 0x00006300d2a97a11 */ /* 0x040fe200020f2cff */
[----:B------:R-:W0:Y:S01]  /*10f0*/  LDC.U8 R180, c[0x0][0x1f0] ;  /* 0x00007c00ffb47b82 */ /* 0x000e220000000000 */
[----:B------:R-:W3:Y:S04]  /*1100*/  LDL R227, [R1+0x48] ;  /* 0x0000480001e37983 */ /* 0x000ee80000100800 */
[----:B------:R1:W4:Y:S01]  /*1110*/  LDG.E.128 R164, [R168.64] ;  /* 0x00000004a8a47981 */ /* 0x000322000c1e1d00 */
[----:B------:R-:W-:-:S03]  /*1120*/  IMAD.WIDE.U32 R160, R210, R160, c[0x0][0x208] ;  /* 0x00008200d2a07625 */ /* 0x000fc600078e00a0 */
[----:B------:R-:W2:Y:S04]  /*1130*/  LDL R183, [R1+0x40] ;  /* 0x0000400001b77983 */ /* 0x000ea80000100800 */
[----:B------:R-:W2:Y:S01]  /*1140*/  LDG.E.128 R160, [R160.64] ;  /* 0x00000004a0a07981 */ /* 0x000ea2000c1e1d00 */
[----:B------:R-:W-:-:S03]  /*1150*/  ISETP.NE.U32.AND P4, PT, RZ, c[0x0][0x218], PT ;  /* 0x00008600ff007a0c */ /* 0x000fc60003f85070 */
[----:B-1----:R-:W3:Y:S01]  /*1160*/  LDG.E.128 R168, [R168.64+0x10] ;  /* 0x00001004a8a87981 */ /* 0x002ee2000c1e1d00 */
[----:B------:R-:W-:-:S03]  /*1170*/  ISETP.NE.AND.EX P4, PT, RZ, c[0x0][0x21c], PT, P4 ;  /* 0x00008700ff007a0c */ /* 0x000fc60003f85340 */
[----:B------:R-:W3:Y:S04]  /*1180*/  LDL R182, [R1+0x3c] ;  /* 0x00003c0001b67983 */ /* 0x000ee80000100800 */
[----:B------:R-:W3:Y:S06]  /*1190*/  LDL R181, [R1+0x38] ;  /* 0x0000380001b57983 */ /* 0x000eec0000100800 */
[----:B------:R-:W-:-:S04]  /*11a0*/  @P4 LEA R176, P5, R210, c[0x0][0x218], 0x5 ;  /* 0x00008600d2b04a11 */ /* 0x000fc800078a28ff */
[----:B------:R-:W-:-:S05]  /*11b0*/  @P4 LEA.HI.X R177, R210, c[0x0][0x21c], RZ, 0x5, P5 ;  /* 0x00008700d2b14a11 */ /* 0x000fca00028f2cff */
        /* <DEDUP_REMOVED lines=10> */
[----:B--2---:R-:W-:Y:S01]  /*1260*/  PRMT R232, RZ, 0x5410, R160 ;  /* 0x00005410ffe87816 */ /* 0x004fe200000000a0 */
[----:B------:R-:W-:Y:S01]  /*1270*/  FADD.FTZ R9, -R180, R164 ;  /* 0x000000a4b4097221 */ /* 0x000fe20000010100 */
[----:B------:R-:W-:Y:S01]  /*1280*/  PRMT R160, RZ, 0x7610, R160 ;  /* 0x00007610ffa07816 */ /* 0x000fe200000000a0 */
[----:B------:R-:W2:Y:S04]  /*1290*/  LDL R164, [R1+0x30] ;  /* 0x0000300001a47983 */ /* 0x000ea80000100800 */
[----:B------:R-:W-:-:S02]  /*12a0*/  FADD.FTZ R81, R81, R160 ;  /* 0x000000a051517221 */ /* 0x000fc40000010000 */
[-C--:B------:R-:W-:Y:S02]  /*12b0*/  FFMA.FTZ R45, R186, R160.reuse, R45 ;  /* 0x000000a0ba2d7223 */ /* 0x080fe4000001002d */
[----:B------:R-:W-:Y:S02]  /*12c0*/  FMUL.FTZ R231, R225, R160 ;  /* 0x000000a0e1e77220 */ /* 0x000fe40000410000 */
[----:B------:R-:W2:Y:S01]  /*12d0*/  LDL R160, [R1+0x2c] ;  /* 0x00002c0001a07983 */ /* 0x000ea20000100800 */
[----:B------:R-:W-:Y:S02]  /*12e0*/  FMUL.FTZ R9, R5, R9 ;  /* 0x0000000905097220 */ /* 0x000fe40000410000 */
[----:B------:R-:W-:Y:S02]  /*12f0*/  FADD.FTZ R166, -R180, R166 ;  /* 0x000000a6b4a67221 */ /* 0x000fe40000010100 */
[----:B------:R-:W-:Y:S02]  /*1300*/  FADD.FTZ R80, R80, R232 ;  /* 0x000000e850507221 */ /* 0x000fe40000010000 */
[----:B------:R-:W-:-:S02]  /*1310*/  FFMA.FTZ R44, R9, R232, R44 ;  /* 0x000000e8092c7223 */ /* 0x000fc4000001002c */
[----:B---3--:R-:W-:Y:S01]  /*1320*/  FMUL.FTZ R232, R227, R232 ;  /* 0x000000e8e3e87220 */ /* 0x008fe20000410000 */
[----:B------:R-:W-:Y:S01]  /*1330*/  PRMT R230, RZ, 0x5410, R161 ;  /* 0x00005410ffe67816 */ /* 0x000fe200000000a1 */
        /* <DEDUP_REMOVED lines=42> */
[----:B----4-:R-:W-:-:S04]  /*15e0*/  FMUL.FTZ R227, R165, R162 ;  /* 0x000000a2a5e37220 */ /* 0x010fc80000410000 */
[----:B------:R-:W-:Y:S02]  /*15f0*/  FADD.FTZ R208, R208, R227 ;  /* 0x000000e3d0d07221 */ /* 0x000fe40000010000 */
[----:B--2---:R-:W-:Y:S02]  /*1600*/  FMUL.FTZ R226, R164, R226 ;  /* 0x000000e2a4e27220 */ /* 0x004fe40000410000 */
[----:B------:R-:W-:Y:S02]  /*1610*/  FFMA.FTZ R207, R182, R227, R207 ;  /* 0x000000e3b6cf7223 */ /* 0x000fe400000100cf */
[----:B------:R-:W-:Y:S02]  /*1620*/  FADD.FTZ R208, R208, R226 ;  /* 0x000000e2d0d07221 */ /* 0x000fe40000010000 */
[----:B------:R-:W-:Y:S02]  /*1630*/  FFMA.FTZ R207, R181, R226, R207 ;  /* 0x000000e2b5cf7223 */ /* 0x000fe400000100cf */
[----:B------:R-:W-:-:S04]  /*1640*/  FMUL.FTZ R225, R160, R163 ;  /* 0x000000a3a0e17220 */ /* 0x000fc80000410000 */
[----:B------:R-:W-:Y:S02]  /*1650*/  FADD.FTZ R208, R208, R225 ;  /* 0x000000e1d0d07221 */ /* 0x000fe40000010000 */
[----:B------:R-:W-:Y:S02]  /*1660*/  FFMA.FTZ R207, R180, R225, R207 ;  /* 0x000000e1b4cf7223 */ /* 0x000fe400000100cf */
.L_x_5515:
[----:B------:R-:W-:Y:S05]  /*1670*/  BSYNC B1 ;  /* 0x0000000000017941 */ /* 0x000fea0003800000 */
.L_x_5514:
[----:B------:R-:W-:Y:S01]  /*1680*/  BSSY B1, `(.L_x_5516) ;  /* 0x000005e000017945 */ /* 0x000fe20003800000 */
[----:B------:R-:W-:Y:S05]  /*1690*/  @!P2 BRA `(.L_x_5517) ;  /* 0x000005c00000a947 */ /* 0x000fea0003800000 */
[C---:B------:R-:W-:Y:S01]  /*16a0*/  LEA R164, P4, R210.reuse, c[0x0][0x188], 0x5 ;  /* 0x00006200d2a47a11 */ /* 0x040fe200078828ff */
[----:B------:R-:W0:Y:S01]  /*16b0*/  LDC.U8 R168, c[0x0][0x1f0] ;  /* 0x00007c00ffa87b82 */ /* 0x000e220000000000 */
[----:B------:R-:W-:Y:S01]  /*16c0*/  HFMA2.MMA R24, -RZ, RZ, 0, 9.5367431640625e-07 ;  /* 0x00000010ff187435 */ /* 0x000fe200000001ff */
[----:B------:R-:W2:Y:S01]  /*16d0*/  LDL R223, [R1+0x24] ;  /* 0x0000240001df7983 */ /* 0x000ea20000100800 */
[----:B------:R-:W-:-:S03]  /*16e0*/  LEA.HI.X R165, R210, c[0x0][0x18c], RZ, 0x5, P4 ;  /* 0x00006300d2a57a11 */ /* 0x000fc600020f2cff */
[----:B------:R-:W3:Y:S04]  /*16f0*/  LDL R171, [R1+0x20] ;  /* 0x0000200001ab7983 */ /* 0x000ee80000100800 */
[----:B------:R1:W4:Y:S01]  /*1700*/  LDG.E.128 R160, [R164.64] ;  /* 0x00000004a4a07981 */ /* 0x000322000c1e1d00 */
[----:B------:R-:W-:Y:S01]  /*1710*/  ISETP.NE.U32.AND P4, PT, RZ, c[0x0][0x218], PT ;  /* 0x00008600ff007a0c */ /* 0x000fe20003f85070 */
[----:B------:R-:W-:Y:S02]  /*1720*/  IMAD.WIDE.U32 R24, R210, R24, c[0x0][0x208] ;  /* 0x00008200d2187625 */ /* 0x000fe400078e0018 */
[----:B------:R-:W2:Y:S01]  /*1730*/  LDL R170, [R1+0x1c] ;  /* 0x00001c0001aa7983 */ /* 0x000ea20000100800 */
[----:B------:R-:W-:-:S03]  /*1740*/  ISETP.NE.AND.EX P4, PT, RZ, c[0x0][0x21c], PT, P4 ;  /* 0x00008700ff007a0c */ /* 0x000fc60003f85340 */
[----:B------:R-:W2:Y:S04]  /*1750*/  LDG.E.128 R24, [R24.64] ;  /* 0x0000000418187981 */ /* 0x000ea8000c1e1d00 */
[----:B-1----:R-:W3:Y:S04]  /*1760*/  LDG.E.128 R164, [R164.64+0x10] ;  /* 0x00001004a4a47981 */ /* 0x002ee8000c1e1d00 */
[----:B------:R-:W3:Y:S02]  /*1770*/  LDL R169, [R1+0x18] ;  /* 0x0000180001a97983 */ /* 0x000ee40000100800 */
[----:B------:R-:W-:-:S04]  /*1780*/  @P4 LEA R22, P5, R210, c[0x0][0x218], 0x5 ;  /* 0x00008600d2164a11 */ /* 0x000fc800078a28ff */
[----:B------:R-:W-:-:S05]  /*1790*/  @P4 LEA.HI.X R23, R210, c[0x0][0x21c], RZ, 0x5, P5 ;  /* 0x00008700d2174a11 */ /* 0x000fca00028f2cff */
[----:B------:R1:W5:Y:S04]  /*17a0*/  @P4 LDG.E.128 R136, [R22.64] ;  /* 0x0000000416884981 */ /* 0x000368000c1e1d00 */
[----:B------:R1:W5:Y:S01]  /*17b0*/  @P4 LDG.E.128 R140, [R22.64+0x10] ;  /* 0x00001004168c4981 */ /* 0x000362000c1e1d00 */
[----:B------:R-:W-:-:S04]  /*17c0*/  LEA R174, P4, R210, c[0x0][0x190], 0x3 ;  /* 0x00006400d2ae7a11 */ /* 0x000fc800078818ff */
[----:B------:R-:W-:Y:S02]  /*17d0*/  LEA.HI.X R175, R210, c[0x0][0x194], RZ, 0x3, P4 ;  /* 0x00006500d2af7a11 */ /* 0x000fe400020f1cff */
[----:B0-----:R-:W-:Y:S02]  /*17e0*/  ISETP.NE.AND P4, PT, R168, RZ, PT ;  /* 0x000000ffa800720c */ /* 0x001fe40003f85270 */
[----:B------:R-:W3:Y:S02]  /*17f0*/  LDL R168, [R1+0x14] ;  /* 0x0000140001a87983 */ /* 0x000ee40000100800 */
[----:B-1---5:R-:W-:Y:S02]  /*1800*/  FSEL R22, R204, RZ, !P4 ;  /* 0x000000ffcc167208 */ /* 0x022fe40006000000 */
[----:B------:R-:W5:Y:S03]  /*1810*/  LDG.E.64 R174, [R174.64] ;  /* 0x00000004aeae7981 */ /* 0x000f66000c1e1b00 */
[----:B----4-:R-:W-:-:S02]  /*1820*/  FADD.FTZ R8, -R22, R160 ;  /* 0x000000a016087221 */ /* 0x010fc40000010100 */
[----:B------:R-:W4:Y:S01]  /*1830*/  LDL R160, [R1+0x28] ;  /* 0x0000280001a07983 */ /* 0x000f220000100800 */
[----:B------:R-:W-:Y:S02]  /*1840*/  FADD.FTZ R28, -R22, R161 ;  /* 0x000000a1161c7221 */ /* 0x000fe40000010100 */
[----:B------:R-:W-:Y:S01]  /*1850*/  FMUL.FTZ R8, R5, R8 ;  /* 0x0000000805087220 */ /* 0x000fe20000410000 */
[----:B------:R-:W3:Y:S01]  /*1860*/  LDL R161, [R1+0x10] ;  /* 0x0000100001a17983 */ /* 0x000ee20000100800 */
[----:B--2---:R-:W-:-:S05]  /*1870*/  PRMT R224, RZ, 0x5410, R24 ;  /* 0x00005410ffe07816 */ /* 0x004fca0000000018 */
[----:B------:R-:W-:Y:S02]  /*1880*/  FADD.FTZ R88, R88, R224 ;  /* 0x000000e058587221 */ /* 0x000fe40000010000 */
[----:B------:R-:W-:Y:S01]  /*1890*/  FFMA.FTZ R52, R8, R224, R52 ;  /* 0x000000e008347223 */ /* 0x000fe20000010034 */
[----:B------:R-:W-:Y:S01]  /*18a0*/  PRMT R24, RZ, 0x7610, R24 ;  /* 0x00007610ff187816 */ /* 0x000fe20000000018 */
[C---:B------:R-:W-:Y:S01]  /*18b0*/  FADD.FTZ R162, -R22.reuse, R162 ;  /* 0x000000a216a27221 */ /* 0x040fe20000010100 */
[----:B------:R-:W-:Y:S01]  /*18c0*/  PRMT R222, RZ, 0x5410, R25 ;  /* 0x00005410ffde7816 */ /* 0x000fe20000000019 */
[----:B------:R-:W-:Y:S01]  /*18d0*/  FADD.FTZ R163, -R22, R163 ;  /* 0x000000a316a37221 */ /* 0x000fe20000010100 */
[--C-:B------:R-:W-:Y:S02]  /*18e0*/  PRMT R209, RZ, 0x5410, R27.reuse ;  /* 0x00005410ffd17816 */ /* 0x100fe4000000001b */
[----:B------:R-:W-:Y:S01]  /*18f0*/  PRMT R206, RZ, 0x7610, R27 ;  /* 0x00007610ffce7816 */ /* 0x000fe2000000001b */
[----:B------:R-:W-:-:S02]  /*1900*/  FMUL.FTZ R27, R5, R162 ;  /* 0x000000a2051b7220 */ /* 0x000fc40000410000 */
[----:B------:R-:W-:Y:S02]  /*1910*/  FMUL.FTZ R28, R5, R28 ;  /* 0x0000001c051c7220 */ /* 0x000fe40000410000 */
[----:B----4-:R-:W-:Y:S02]  /*1920*/  FMUL.FTZ R224, R160, R224 ;  /* 0x000000e0a0e07220 */ /* 0x010fe40000410000 */
[----:B------:R-:W2:Y:S01]  /*1930*/  LDL R160, [R1+0xc] ;  /* 0x00000c0001a07983 */ /* 0x000ea20000100800 */
[----:B------:R-:W-:Y:S02]  /*1940*/  FMUL.FTZ R223, R223, R24 ;  /* 0x00000018dfdf7220 */ /* 0x000fe40000410000 */
[----:B------:R-:W-:Y:S02]  /*1950*/  FADD.FTZ R208, R208, R224 ;  /* 0x000000e0d0d07221 */ /* 0x000fe40000010000 */
[----:B------:R-:W-:Y:S01]  /*1960*/  FFMA.FTZ R207, R8, R224, R207 ;  /* 0x000000e008cf7223 */ /* 0x000fe200000100cf */
[----:B------:R-:W-:Y:S01]  /*1970*/  PRMT R221, RZ, 0x7610, R25 ;  /* 0x00007610ffdd7816 */ /* 0x000fe20000000019 */
[----:B---3--:R-:W-:Y:S01]  /*1980*/  FADD.FTZ R164, -R22, R164 ;  /* 0x000000a416a47221 */ /* 0x008fe20000010100 */
[----:B------:R-:W-:Y:S01]  /*1990*/  PRMT R220, RZ, 0x5410, R26 ;  /* 0x00005410ffdc7816 */ /* 0x000fe2000000001a */
[----:B------:R-:W-:Y:S01]  /*19a0*/  FADD.FTZ R90, R90, R222 ;  /* 0x000000de5a5a7221 */ /* 0x000fe20000010000 */
[----:B------:R-:W-:Y:S01]  /*19b0*/  PRMT R211, RZ, 0x7610, R26 ;  /* 0x00007610ffd37816 */ /* 0x000fe2000000001a */
        /* <DEDUP_REMOVED lines=14> */
[----:B------:R-:W-:Y:S02]  /*1aa0*/  FADD.FTZ R23, -R22, R166 ;  /* 0x000000a616177221 */ /* 0x000fe40000010100 */
[----:B------:R-:W-:Y:S02]  /*1ab0*/  FADD.FTZ R92, R92, R220 ;  /* 0x000000dc5c5c7221 */ /* 0x000fe40000010000 */
[-C--:B------:R-:W-:Y:S02]  /*1ac0*/  FFMA.FTZ R56, R25, R220.reuse, R56 ;  /* 0x000000dc19387223 */ /* 0x080fe40000010038 */
[----:B------:R-:W-:Y:S02]  /*1ad0*/  FMUL.FTZ R24, R5, R165 ;  /* 0x000000a505187220 */ /* 0x000fe40000410000 */
[----:B------:R-:W-:-:S02]  /*1ae0*/  FMUL.FTZ R220, R169, R220 ;  /* 0x000000dca9dc7220 */ /* 0x000fc40000410000 */
[----:B------:R-:W-:Y:S02]  /*1af0*/  FADD.FTZ R208, R208, R221 ;  /* 0x000000ddd0d07221 */ /* 0x000fe40000010000 */
[----:B------:R-:W-:Y:S02]  /*1b00*/  FFMA.FTZ R207, R26, R221, R207 ;  /* 0x000000dd1acf7223 */ /* 0x000fe400000100cf */
[----:B------:R-:W-:Y:S02]  /*1b10*/  FADD.FTZ R22, -R22, R167 ;  /* 0x000000a716167221 */ /* 0x000fe40000010100 */
        /* <DEDUP_REMOVED lines=15> */
[----:B------:R-:W-:Y:S01]  /*1c10*/  FFMA.FTZ R207, R23, R209, R207 ;  /* 0x000000d117cf7223 */ /* 0x000fe200000100cf */
[----:B------:R-:W-:Y:S01]  /*1c20*/  IADD3 R210, R210, 0x20, RZ ;  /* 0x00000020d2d27810 */ /* 0x000fe20007ffe0ff */
[----:B--2---:R-:W-:-:S04]  /*1c30*/  FMUL.FTZ R206, R160, R206 ;  /* 0x000000cea0ce7220 */ /* 0x004fc80000410000 */
[----:B------:R-:W-:Y:S02]  /*1c40*/  FADD.FTZ R208, R208, R206 ;  /* 0x000000ced0d07221 */ /* 0x000fe40000010000 */
[----:B------:R-:W-:Y:S02]  /*1c50*/  FFMA.FTZ R207, R22, R206, R207 ;  /* 0x000000ce16cf7223 */ /* 0x000fe400000100cf */
.L_x_5517:
[----:B------:R-:W-:Y:S05]  /*1c60*/  BSYNC B1 ;  /* 0x0000000000017941 */ /* 0x000fea0003800000 */
.L_x_5516:
        /* <DEDUP_REMOVED lines=9> */
[----:B------:R-:W2:Y:S04]  /*1d00*/  LDL R168, [R1] ;  /* 0x0000000001a87983 */ /* 0x000ea80000100800 */
[----:B------:R-:W2:Y:S01]  /*1d10*/  LDG.E.128 R16, [R16.64] ;  /* 0x0000000410107981 */ /* 0x000ea2000c1e1d00 */
[----:B------:R-:W-:-:S03]  /*1d20*/  ISETP.NE.U32.AND P4, PT, RZ, c[0x0][0x218], PT ;  /* 0x00008600ff007a0c */ /* 0x000fc60003f85070 */
[----:B0-----:R-:W3:Y:S01]  /*1d30*/  LDG.E.128 R164, [R164.64+0x10] ;  /* 0x00001004a4a47981 */ /* 0x001ee2000c1e1d00 */
[----:B------:R-:W-:-:S13]  /*1d40*/  ISETP.NE.AND.EX P4, PT, RZ, c[0x0][0x21c], PT, P4 ;  /* 0x00008700ff007a0c */ /* 0x000fda0003f85340 */
[----:B------:R-:W-:-:S04]  /*1d50*/  @P4 LEA R20, P5, R210, c[0x0][0x218], 0x5 ;  /* 0x00008600d2144a11 */ /* 0x000fc800078a28ff */
[----:B------:R-:W-:-:S05]  /*1d60*/  @P4 LEA.HI.X R21, R210, c[0x0][0x21c], RZ, 0x5, P5 ;  /* 0x00008700d2154a11 */ /* 0x000fca00028f2cff */
[----:B------:R0:W5:Y:S04]  /*1d70*/  @P4 LDG.E.128 R144, [R20.64] ;  /* 0x0000000414904981 */ /* 0x000168000c1e1d00 */
[----:B------:R0:W5:Y:S01]  /*1d80*/  @P4 LDG.E.128 R148, [R20.64+0x10] ;  /* 0x0000100414944981 */ /* 0x000162000c1e1d00 */
[----:B------:R-:W-:-:S04]  /*1d90*/  LEA R172, P4, R210, c[0x0][0x190], 0x3 ;  /* 0x00006400d2ac7a11 */ /* 0x000fc800078818ff */
[----:B------:R-:W-:-:S06]  /*1da0*/  LEA.HI.X R173, R210, c[0x0][0x194], RZ, 0x3, P4 ;  /* 0x00006500d2ad7a11 */ /* 0x000fcc00020f1cff */
[----:B------:R-:W5:Y:S01]  /*1db0*/  LDG.E.64 R172, [R172.64] ;  /* 0x00000004acac7981 */ /* 0x000f62000c1e1b00 */
[----:B------:R-:W1:Y:S02]  /*1dc0*/  LDC.U8 R171, c[0x0][0x1f0] ;  /* 0x00007c00ffab7b82 */ /* 0x000e640000000000 */
[----:B-1----:R-:W-:-:S04]  /*1dd0*/  ISETP.NE.AND P4, PT, R171, RZ, PT ;  /* 0x000000ffab00720c */ /* 0x002fc80003f85270 */
[----:B-----5:R-:W-:Y:S02]  /*1de0*/  FSEL R15, R204, RZ, !P4 ;  /* 0x000000ffcc0f7208 */ /* 0x020fe40006000000 */
[----:B------:R-:W-:-:S03]  /*1df0*/  IADD3 R210, R210, 0x20, RZ ;  /* 0x00000020d2d27810 */ /* 0x000fc60007ffe0ff */
[----:B----4-:R-:W-:-:S04]  /*1e00*/  FADD.FTZ R7, -R15, R160 ;  /* 0x000000a00f077221 */ /* 0x010fc80000010100 */
[----:B------:R-:W-:Y:S01]  /*1e10*/  FMUL.FTZ R7, R5, R7 ;  /* 0x0000000705077220 */ /* 0x000fe20000410000 */
[----:B--2---:R-:W-:Y:S01]  /*1e20*/  PRMT R219, RZ, 0x5410, R16 ;  /* 0x00005410ffdb7816 */ /* 0x004fe20000000010 */
[C---:B0-----:R-:W-:Y:S01]  /*1e30*/  FADD.FTZ R20, -R15.reuse, R162 ;  /* 0x000000a20f147221 */ /* 0x041fe20000010100 */
        /* <DEDUP_REMOVED lines=12> */
[C---:B------:R-:W-:Y:S02]  /*1f00*/  FADD.FTZ R163, -R15.reuse, R163 ;  /* 0x000000a30fa37221 */ /* 0x040fe40000010100 */
[----:B------:R-:W-:-:S02]  /*1f10*/  FADD.FTZ R164, -R15, R164 ;  /* 0x000000a40fa47221 */ /* 0x000fc40000010100 */
[----:B------:R-:W-:Y:S02]  /*1f20*/  FADD.FTZ R98, R98, R216 ;  /* 0x000000d862627221 */ /* 0x000fe40000010000 */
[-C--:B------:R-:W-:Y:S01]  /*1f30*/  FFMA.FTZ R62, R20, R216.reuse, R62 ;  /* 0x000000d8143e7223 */ /* 0x080fe2000001003e */
[--C-:B------:R-:W-:Y:S01]  /*1f40*/  PRMT R203, RZ, 0x5410, R19.reuse ;  /* 0x00005410ffcb7816 */ /* 0x100fe20000000013 */
[----:B------:R-:W-:Y:S01]  /*1f50*/  FMUL.FTZ R216, R168, R216 ;  /* 0x000000d8a8d87220 */ /* 0x000fe20000410000 */
[----:B------:R-:W-:Y:S01]  /*1f60*/  PRMT R202, RZ, 0x7610, R19 ;  /* 0x00007610ffca7816 */ /* 0x000fe20000000013 */
[----:B------:R-:W-:Y:S02]  /*1f70*/  FADD.FTZ R208, R208, R217 ;  /* 0x000000d9d0d07221 */ /* 0x000fe40000010000 */
[----:B------:R-:W-:Y:S01]  /*1f80*/  FFMA.FTZ R207, R21, R217, R207 ;  /* 0x000000d915cf7223 */ /* 0x000fe200000100cf */
[--C-:B------:R-:W-:Y:S01]  /*1f90*/  PRMT R212, RZ, 0x5410, R18.reuse ;  /* 0x00005410ffd47816 */ /* 0x100fe20000000012 */
[----:B------:R-:W-:Y:S01]  /*1fa0*/  FMUL.FTZ R19, R5, R163 ;  /* 0x000000a305137220 */ /* 0x000fe20000410000 */
[----:B------:R-:W-:Y:S01]  /*1fb0*/  PRMT R205, RZ, 0x7610, R18 ;  /* 0x00007610ffcd7816 */ /* 0x000fe20000000012 */
[----:B------:R-:W-:-:S02]  /*1fc0*/  FADD.FTZ R165, -R15, R165 ;  /* 0x000000a50fa57221 */ /* 0x000fc40000010100 */
[----:B------:R-:W-:Y:S02]  /*1fd0*/  FMUL.FTZ R18, R5, R164 ;  /* 0x000000a405127220 */ /* 0x000fe40000410000 */
[-C--:B------:R-:W-:Y:S02]  /*1fe0*/  FMUL.FTZ R213, R252, R17.reuse ;  /* 0x00000011fcd57220 */ /* 0x080fe40000410000 */
[----:B------:R-:W-:Y:S02]  /*1ff0*/  FADD.FTZ R208, R208, R216 ;  /* 0x000000d8d0d07221 */ /* 0x000fe40000010000 */
[----:B------:R-:W-:Y:S02]  /*2000*/  FFMA.FTZ R207, R20, R216, R207 ;  /* 0x000000d814cf7223 */ /* 0x000fe400000100cf */
[----:B------:R-:W-:Y:S02]  /*2010*/  FADD.FTZ R99, R99, R17 ;  /* 0x0000001163637221 */ /* 0x000fe40000010000 */
        /* <DEDUP_REMOVED lines=10> */
[----:B------:R-:W-:Y:S02]  /*20c0*/  FADD.FTZ R15, -R15, R167 ;  /* 0x000000a70f0f7221 */ /* 0x000fe40000010100 */
        /* <DEDUP_REMOVED lines=19> */
.L_x_5519:
[----:B------:R-:W-:Y:S05]  /*2200*/  BSYNC B1 ;  /* 0x0000000000017941 */ /* 0x000fea0003800000 */
.L_x_5518:
[----:B------:R-:W-:Y:S01]  /*2210*/  ISETP.GE.U32.AND P4, PT, R3, 0xa0, PT ;  /* 0x000000a00300780c */ /* 0x000fe20003f86070 */
[----:B------:R-:W-:-:S12]  /*2220*/  BSSY B1, `(.L_x_5520) ;  /* 0x0000055000017945 */ /* 0x000fd80003800000 */
[----:B------:R-:W-:Y:S05]  /*2230*/  @!P4 BRA `(.L_x_5521) ;  /* 0x000005300000c947 */ /* 0x000fea0003800000 */
[----:B------:R-:W-:Y:S01]  /*2240*/  HFMA2.MMA R160, -RZ, RZ, 0, 9.5367431640625e-07 ;  /* 0x00000010ffa07435 */ /* 0x000fe200000001ff */
[----:B------:R-:W-:-:S04]  /*2250*/  LEA R168, P4, R210, c[0x0][0x188], 0x5 ;  /* 0x00006200d2a87a11 */ /* 0x000fc800078828ff */
[----:B------:R-:W-:-:S05]  /*2260*/  LEA.HI.X R169, R210, c[0x0][0x18c], RZ, 0x5, P4 ;  /* 0x00006300d2a97a11 */ /* 0x000fca00020f2cff */
[----:B------:R-:W-:Y:S01]  /*2270*/  IMAD.WIDE.U32 R160, R210, R160, c[0x0][0x208] ;  /* 0x00008200d2a07625 */ /* 0x000fe200078e00a0 */
[----:B------:R0:W2:Y:S05]  /*2280*/  LDG.E.128 R164, [R168.64] ;  /* 0x00000004a8a47981 */ /* 0x0000aa000c1e1d00 */
[----:B------:R-:W3:Y:S01]  /*2290*/  LDG.E.128 R160, [R160.64] ;  /* 0x00000004a0a07981 */ /* 0x000ee2000c1e1d00 */
[----:B------:R-:W-:-:S04]  /*22a0*/  ISETP.NE.U32.AND P4, PT, RZ, c[0x0][0x218], PT ;  /* 0x00008600ff007a0c */ /* 0x000fc80003f85070 */
[----:B------:R-:W-:Y:S01]  /*22b0*/  ISETP.NE.AND.EX P4, PT, RZ, c[0x0][0x21c], PT, P4 ;  /* 0x00008700ff007a0c */ /* 0x000fe20003f85340 */
[----:B0-----:R-:W4:-:S12]  /*22c0*/  LDG.E.128 R168, [R168.64+0x10] ;  /* 0x00001004a8a87981 */ /* 0x001f18000c1e1d00 */
[----:B------:R-:W-:-:S04]  /*22d0*/  @P4 LEA R12, P5, R210, c[0x0][0x218], 0x5 ;  /* 0x00008600d20c4a11 */ /* 0x000fc800078a28ff */
[----:B------:R-:W-:-:S05]  /*22e0*/  @P4 LEA.HI.X R13, R210, c[0x0][0x21c], RZ, 0x5, P5 ;  /* 0x00008700d20d4a11 */ /* 0x000fca00028f2cff */
[----:B------:R4:W5:Y:S04]  /*22f0*/  @P4 LDG.E.128 R152, [R12.64] ;  /* 0x000000040c984981 */ /* 0x000968000c1e1d00 */
[----:B------:R4:W5:Y:S01]  /*2300*/  @P4 LDG.E.128 R156, [R12.64+0x10] ;  /* 0x000010040c9c4981 */ /* 0x000962000c1e1d00 */
[----:B------:R-:W-:-:S04]  /*2310*/  LEA R30, P4, R210, c[0x0][0x190], 0x3 ;  /* 0x00006400d21e7a11 */ /* 0x000fc800078818ff */
[----:B------:R-:W-:-:S06]  /*2320*/  LEA.HI.X R31, R210, c[0x0][0x194], RZ, 0x3, P4 ;  /* 0x00006500d21f7a11 */ /* 0x000fcc00020f1cff */
[----:B------:R-:W5:Y:S01]  /*2330*/  LDG.E.64 R30, [R30.64] ;  /* 0x000000041e1e7981 */ /* 0x000f62000c1e1b00 */
[----:B------:R-:W0:Y:S02]  /*2340*/  LDC.U8 R196, c[0x0][0x1f0] ;  /* 0x00007c00ffc47b82 */ /* 0x000e240000000000 */
[----:B0-----:R-:W-:-:S04]  /*2350*/  ISETP.NE.AND P4, PT, R196, RZ, PT ;  /* 0x000000ffc400720c */ /* 0x001fc80003f85270 */
[----:B-----5:R-:W-:-:S05]  /*2360*/  FSEL R204, R204, RZ, !P4 ;  /* 0x000000ffcccc7208 */ /* 0x020fca0006000000 */
[----:B--2---:R-:W-:-:S04]  /*2370*/  FADD.FTZ R6, -R204, R164 ;  /* 0x000000a4cc067221 */ /* 0x004fc80000010100 */
[----:B------:R-:W-:Y:S01]  /*2380*/  FMUL.FTZ R6, R5, R6 ;  /* 0x0000000605067220 */ /* 0x000fe20000410000 */
        /* <DEDUP_REMOVED lines=62> */
.L_x_5521:
[----:B------:R-:W-:Y:S05]  /*2770*/  BSYNC B1 ;  /* 0x0000000000017941 */ /* 0x000fea0003800000 */
.L_x_5520:
[----:B------:R-:W-:Y:S05]  /*2780*/  BRA.DIV ~URZ, `(.L_x_5522) ;  /* 0x000032127f007947 */ /* 0x000fea000b800000 */
[----:B------:R0:W1:Y:S02]  /*2790*/  SHFL.BFLY PT, R163, R208, 0x1, 0x1f ;  /* 0x0c201f00d0a37f89 */ /* 0x00006400000e0000 */
.L_x_5535:
        /* <DEDUP_REMOVED lines=18> */
.L_x_5536:
        /* <DEDUP_REMOVED lines=10> */
[--C-:B------:R-:W-:Y:S01]  /*2960*/  FFMA.FTZ R163, R10, R166, R167.reuse ;  /* 0x000000a60aa37223 */ /* 0x100fe200000100a7 */
[----:B-----5:R-:W-:Y:S01]  /*2970*/  MOV R160, R178 ;  /* 0x000000b200a07202 */ /* 0x020fe20000000f00 */
[----:B------:R-:W-:Y:S01]  /*2980*/  FFMA.FTZ R161, R194, R166, R167 ;  /* 0x000000a6c2a17223 */ /* 0x000fe200000100a7 */
[----:B------:R-:W-:Y:S01]  /*2990*/  ISETP.NE.AND.EX P5, PT, RZ, c[0x0][0x21c], PT, P5 ;  /* 0x00008700ff007a0c */ /* 0x000fe20003fa5350 */
[----:B------:R-:W-:Y:S01]  /*29a0*/  FADD.FTZ R163, R193, -R163 ;  /* 0x800000a3c1a37221 */ /* 0x000fe20000010000 */
[----:B------:R-:W-:Y:S01]  /*29b0*/  LOP3.LUT P4, RZ, R160, 0xff, RZ, 0xc0, !PT ;  /* 0x000000ffa0ff7812 */ /* 0x000fe2000788c0ff */
[----:B------:R-:W-:Y:S01]  /*29c0*/  FADD.FTZ R161, R239, -R161 ;  /* 0x800000a1efa17221 */ /* 0x000fe20000010000 */
[----:B------:R-:W-:Y:S01]  /*29d0*/  LOP3.LUT P6, RZ, R178, 0xff0000, RZ, 0xc0, !PT ;  /* 0x00ff0000b2ff7812 */ /* 0x000fe200078cc0ff */
[----:B------:R-:W-:-:S02]  /*29e0*/  FMUL.FTZ R163, R5, R163 ;  /* 0x000000a305a37220 */ /* 0x000fc40000410000 */
[----:B------:R-:W-:Y:S02]  /*29f0*/  FMUL.FTZ R161, R5, R161 ;  /* 0x000000a105a17220 */ /* 0x000fe40000410000 */
[----:B------:R-:W-:-:S04]  /*2a00*/  FFMA.FTZ R168, R187, R166, R167 ;  /* 0x000000a6bba87223 */ /* 0x000fc800000100a7 */
[----:B------:R-:W-:Y:S02]  /*2a10*/  @P5 FADD.FTZ R163, R36, R163 ;  /* 0x000000a324a35221 */ /* 0x000fe40000010000 */
[----:B------:R-:W-:Y:S02]  /*2a20*/  @P5 FADD.FTZ R161, R37, R161 ;  /* 0x000000a125a15221 */ /* 0x000fe40000010000 */
[-C--:B------:R-:W-:Y:S02]  /*2a30*/  FMUL.FTZ R160, R163, R4.reuse ;  /* 0x00000004a3a07220 */ /* 0x080fe40000410000 */
[----:B------:R-:W-:Y:S02]  /*2a40*/  FMUL.FTZ R162, R161, R4 ;  /* 0x00000004a1a27220 */ /* 0x000fe40000410000 */
[----:B------:R-:W-:Y:S02]  /*2a50*/  FMUL.FTZ R160, R160, c[0x0][0x1e8] ;  /* 0x00007a00a0a07a20 */ /* 0x000fe40000410000 */
[----:B------:R-:W-:-:S02]  /*2a60*/  FMUL.FTZ R162, R162, c[0x0][0x1e8] ;  /* 0x00007a00a2a27a20 */ /* 0x000fc40000410000 */
[----:B------:R-:W-:Y:S01]  /*2a70*/  FADD.FTZ R168, R233, -R168 ;  /* 0x800000a8e9a87221 */ /* 0x000fe20000010000 */
[----:B------:R-:W-:Y:S02]  /*2a80*/  FSEL R160, R160, RZ, P4 ;  /* 0x000000ffa0a07208 */ /* 0x000fe40002000000 */
[----:B------:R-:W-:Y:S01]  /*2a90*/  LOP3.LUT P4, RZ, R178, 0xff00, RZ, 0xc0, !PT ;  /* 0x0000ff00b2ff7812 */ /* 0x000fe2000788c0ff */
[----:B------:R-:W-:-:S03]  /*2aa0*/  FMUL.FTZ R168, R5, R168 ;  /* 0x000000a805a87220 */ /* 0x000fc60000410000 */
[----:B------:R-:W-:Y:S01]  /*2ab0*/  FSEL R162, R162, RZ, P4 ;  /* 0x000000ffa2a27208 */ /* 0x000fe20002000000 */
[----:B------:R-:W-:Y:S01]  /*2ac0*/  @P5 FADD.FTZ R168, R35, R168 ;  /* 0x000000a823a85221 */ /* 0x000fe20000010000 */
[----:B------:R-:W-:Y:S02]  /*2ad0*/  ISETP.NE.U32.AND P4, PT, RZ, c[0x0][0x258], PT ;  /* 0x00009600ff007a0c */ /* 0x000fe40003f85070 */
[----:B------:R-:W-:Y:S01]  /*2ae0*/  F2FP.BF16.PACK_AB R160, R162, R160 ;  /* 0x000000a0a2a0723e */ /* 0x000fe200000010ff */
[----:B------:R-:W-:Y:S01]  /*2af0*/  FFMA.FTZ R162, R190, R166, R167 ;  /* 0x000000a6bea27223 */ /* 0x000fe200000100a7 */
[----:B------:R-:W-:-:S03]  /*2b00*/  ISETP.NE.AND.EX P4, PT, RZ, c[0x0][0x25c], PT, P4 ;  /* 0x00009700ff007a0c */ /* 0x000fc60003f85340 */
[----:B------:R-:W-:Y:S01]  /*2b10*/  FADD.FTZ R162, R236, -R162 ;  /* 0x800000a2eca27221 */ /* 0x000fe20000010000 */
[----:B------:R-:W-:Y:S01]  /*2b20*/  SEL R124, R163, R124, P4 ;  /* 0x0000007ca37c7207 */ /* 0x000fe20002000000 */
[----:B------:R-:W-:Y:S01]  /*2b30*/  FFMA.FTZ R163, R192, R166, R167 ;  /* 0x000000a6c0a37223 */ /* 0x000fe200000100a7 */
[----:B------:R-:W-:Y:S01]  /*2b40*/  SEL R125, R161, R125, P4 ;  /* 0x0000007da17d7207 */ /* 0x000fe20002000000 */
[C---:B------:R-:W-:Y:S01]  /*2b50*/  FMUL.FTZ R162, R5.reuse, R162 ;  /* 0x000000a205a27220 */ /* 0x040fe20000410000 */
[----:B------:R-:W-:Y:S01]  /*2b60*/  SEL R123, R168, R123, P4 ;  /* 0x0000007ba87b7207 */ /* 0x000fe20002000000 */
[----:B------:R-:W-:Y:S02]  /*2b70*/  FADD.FTZ R163, R238, -R163 ;  /* 0x800000a3eea37221 */ /* 0x000fe40000010000 */
[----:B------:R-:W-:Y:S02]  /*2b80*/  @P5 FADD.FTZ R162, R32, R162 ;  /* 0x000000a220a25221 */ /* 0x000fe40000010000 */
[----:B------:R-:W-:Y:S01]  /*2b90*/  FMUL.FTZ R163, R5, R163 ;  /* 0x000000a305a37220 */ /* 0x000fe20000410000 */
[----:B------:R-:W-:Y:S01]  /*2ba0*/  @P4 MOV R164, 0x20 ;  /* 0x0000002000a44802 */ /* 0x000fe20000000f00 */
[----:B------:R-:W-:Y:S01]  /*2bb0*/  FMUL.FTZ R168, R168, R4 ;  /* 0x00000004a8a87220 */ /* 0x000fe20000410000 */
[----:B------:R-:W-:Y:S01]  /*2bc0*/  SEL R120, R162, R120, P4 ;  /* 0x00000078a2787207 */ /* 0x000fe20002000000 */
[----:B------:R-:W-:-:S02]  /*2bd0*/  @P5 FADD.FTZ R163, R38, R163 ;  /* 0x000000a326a35221 */ /* 0x000fc40000010000 */
[-C--:B------:R-:W-:Y:S02]  /*2be0*/  FMUL.FTZ R162, R162, R4.reuse ;  /* 0x00000004a2a27220 */ /* 0x080fe40000410000 */
[C---:B------:R-:W-:Y:S01]  /*2bf0*/  FMUL.FTZ R161, R163.reuse, R4 ;  /* 0x00000004a3a17220 */ /* 0x040fe20000410000 */
[----:B------:R-:W-:Y:S01]  /*2c00*/  SEL R126, R163, R126, P4 ;  /* 0x0000007ea37e7207 */ /* 0x000fe20002000000 */
[----:B------:R-:W-:Y:S02]  /*2c10*/  FFMA.FTZ R163, R191, R166, R167 ;  /* 0x000000a6bfa37223 */ /* 0x000fe400000100a7 */
[----:B------:R-:W-:Y:S02]  /*2c20*/  FMUL.FTZ R161, R161, c[0x0][0x1e8] ;  /* 0x00007a00a1a17a20 */ /* 0x000fe40000410000 */
[----:B------:R-:W-:Y:S02]  /*2c30*/  FADD.FTZ R163, R237, -R163 ;  /* 0x800000a3eda37221 */ /* 0x000fe40000010000 */
[----:B------:R-:W-:Y:S01]  /*2c40*/  FMUL.FTZ R162, R162, c[0x0][0x1e8] ;  /* 0x00007a00a2a27a20 */ /* 0x000fe20000410000 */
[----:B------:R-:W-:Y:S01]  /*2c50*/  FSEL R161, R161, RZ, P6 ;  /* 0x000000ffa1a17208 */ /* 0x000fe20003000000 */
[----:B------:R-:W-:Y:S01]  /*2c60*/  FMUL.FTZ R163, R5, R163 ;  /* 0x000000a305a37220 */ /* 0x000fe20000410000 */
[----:B------:R-:W-:Y:S01]  /*2c70*/  LOP3.LUT P6, RZ, R178, 0xff000000, RZ, 0xc0, !PT ;  /* 0xff000000b2ff7812 */ /* 0x000fe200078cc0ff */
[----:B------:R-:W-:-:S04]  /*2c80*/  @P4 IMAD.WIDE.U32 R164, R0, R164, c[0x0][0x258] ;  /* 0x0000960000a44625 */ /* 0x000fc800078e00a4 */
[----:B------:R-:W-:Y:S02]  /*2c90*/  @P5 FADD.FTZ R163, R39, R163 ;  /* 0x000000a327a35221 */ /* 0x000fe40000010000 */
[----:B------:R-:W-:-:S03]  /*2ca0*/  FMUL.FTZ R168, R168, c[0x0][0x1e8] ;  /* 0x00007a00a8a87a20 */ /* 0x000fc60000410000 */
[C---:B------:R-:W-:Y:S01]  /*2cb0*/  SEL R127, R163.reuse, R127, P4 ;  /* 0x0000007fa37f7207 */ /* 0x040fe20002000000 */
[----:B------:R-:W-:-:S04]  /*2cc0*/  FMUL.FTZ R163, R163, R4 ;  /* 0x00000004a3a37220 */ /* 0x000fc80000410000 */
[----:B------:R-:W-:Y:S01]  /*2cd0*/  FMUL.FTZ R163, R163, c[0x0][0x1e8] ;  /* 0x00007a00a3a37a20 */ /* 0x000fe20000410000 */
[----:B------:R-:W-:Y:S04]  /*2ce0*/  @P4 STG.E.128 [R164.64], R124 ;  /* 0x0000007ca4004986 */ /* 0x000fe8000c101d04 */
[----:B------:R-:W-:Y:S02]  /*2cf0*/  FSEL R163, R163, RZ, P6 ;  /* 0x000000ffa3a37208 */ /* 0x000fe40003000000 */
[----:B------:R-:W-:Y:S02]  /*2d00*/  LOP3.LUT P6, RZ, R179, 0xff, RZ, 0xc0, !PT ;  /* 0x000000ffb3ff7812 */ /* 0x000fe400078cc0ff */
[----:B------:R-:W-:Y:S01]  /*2d10*/  F2FP.BF16.PACK_AB R161, R163, R161 ;  /* 0x000000a1a3a1723e */ /* 0x000fe200000010ff */
[----:B------:R-:W-:Y:S01]  /*2d20*/  FFMA.FTZ R163, R189, R166, R167 ;  /* 0x000000a6bda37223 */ /* 0x000fe200000100a7 */
[----:B------:R-:W-:-:S02]  /*2d30*/  FSEL R162, R162, RZ, P6 ;  /* 0x000000ffa2a27208 */ /* 0x000fc40003000000 */
[----:B------:R-:W-:Y:S01]  /*2d40*/  LOP3.LUT P6, RZ, R179, 0xff00, RZ, 0xc0, !PT ;  /* 0x0000ff00b3ff7812 */ /* 0x000fe200078cc0ff */
[----:B------:R-:W-:-:S04]  /*2d50*/  FADD.FTZ R163, R235, -R163 ;  /* 0x800000a3eba37221 */ /* 0x000fc80000010000 */
[----:B------:R-:W-:-:S04]  /*2d60*/  FMUL.FTZ R163, R5, R163 ;  /* 0x000000a305a37220 */ /* 0x000fc80000410000 */
[----:B------:R-:W-:-:S05]  /*2d70*/  @P5 FADD.FTZ R163, R33, R163 ;  /* 0x000000a321a35221 */ /* 0x000fca0000010000 */
[C---:B------:R-:W-:Y:S01]  /*2d80*/  SEL R121, R163.reuse, R121, P4 ;  /* 0x00000079a3797207 */ /* 0x040fe20002000000 */
[----:B------:R-:W-:-:S04]  /*2d90*/  FMUL.FTZ R163, R163, R4 ;  /* 0x00000004a3a37220 */ /* 0x000fc80000410000 */
[----:B------:R-:W-:-:S05]  /*2da0*/  FMUL.FTZ R163, R163, c[0x0][0x1e8] ;  /* 0x00007a00a3a37a20 */ /* 0x000fca0000410000 */
[----:B------:R-:W-:-:S04]  /*2db0*/  FSEL R163, R163, RZ, P6 ;  /* 0x000000ffa3a37208 */ /* 0x000fc80003000000 */
[----:B------:R-:W-:Y:S01]  /*2dc0*/  F2FP.BF16.PACK_AB R162, R163, R162 ;  /* 0x000000a2a3a2723e */ /* 0x000fe200000010ff */
[----:B------:R-:W-:-:S04]  /*2dd0*/  FFMA.FTZ R163, R188, R166, R167 ;  /* 0x000000a6bca37223 */ /* 0x000fc800000100a7 */
[----:B------:R-:W-:-:S04]  /*2de0*/  FADD.FTZ R163, R234, -R163 ;  /* 0x800000a3eaa37221 */ /* 0x000fc80000010000 */
[----:B------:R-:W-:-:S04]  /*2df0*/  FMUL.FTZ R163, R5, R163 ;  /* 0x000000a305a37220 */ /* 0x000fc80000410000 */
[----:B------:R-:W-:Y:S01]  /*2e00*/  @P5 FADD.FTZ R163, R34, R163 ;  /* 0x000000a322a35221 */ /* 0x000fe20000010000 */
[----:B------:R-:W-:-:S04]  /*2e10*/  LOP3.LUT P5, RZ, R179, 0xff000000, RZ, 0xc0, !PT ;  /* 0xff000000b3ff7812 */ /* 0x000fc800078ac0ff */
[C---:B------:R-:W-:Y:S01]  /*2e20*/  SEL R122, R163.reuse, R122, P4 ;  /* 0x0000007aa37a7207 */ /* 0x040fe20002000000 */
[----:B------:R-:W-:Y:S01]  /*2e30*/  FMUL.FTZ R163, R163, R4 ;  /* 0x00000004a3a37220 */ /* 0x000fe20000410000 */
[----:B------:R-:W-:-:S03]  /*2e40*/  FSEL R168, R168, RZ, P5 ;  /* 0x000000ffa8a87208 */ /* 0x000fc60002800000 */
[----:B------:R0:W-:Y:S01]  /*2e50*/  @P4 STG.E.128 [R164.64+0x10], R120 ;  /* 0x00001078a4004986 */ /* 0x0001e2000c101d04 */
[----:B------:R-:W-:Y:S01]  /*2e60*/  FMUL.FTZ R163, R163, c[0x0][0x1e8] ;  /* 0x00007a00a3a37a20 */ /* 0x000fe20000410000 */
[----:B------:R-:W-:-:S04]  /*2e70*/  LOP3.LUT P4, RZ, R179, 0xff0000, RZ, 0xc0, !PT ;  /* 0x00ff0000b3ff7812 */ /* 0x000fc8000788c0ff */
[----:B------:R-:W-:-:S04]  /*2e80*/  FSEL R163, R163, RZ, P4 ;  /* 0x000000ffa3a37208 */ /* 0x000fc80002000000 */
[----:B------:R-:W-:Y:S01]  /*2e90*/  F2FP.BF16.PACK_AB R163, R168, R163 ;  /* 0x000000a3a8a3723e */ /* 0x000fe200000010ff */
[----:B0-----:R-:W-:-:S10]  /*2ea0*/  HFMA2.MMA R164, -RZ, RZ, 0, 9.5367431640625e-07 ;  /* 0x00000010ffa47435 */ /* 0x001fd400000001ff */
[C---:B------:R-:W-:Y:S01]  /*2eb0*/  IMAD.WIDE.U32 R164, R0.reuse, R164, c[0x0][0x248] ;  /* 0x0000920000a47625 */ /* 0x040fe200078e00a4 */
[----:B------:R-:W-:-:S04]  /*2ec0*/  IADD3 R0, R0, 0x20, RZ ;  /* 0x0000002000007810 */ /* 0x000fc80007ffe0ff */
[----:B------:R0:W-:Y:S03]  /*2ed0*/  STG.E.128 [R164.64], R160 ;  /* 0x000000a0a4007986 */ /* 0x0001e6000c101d04 */
.L_x_5525:
[----:B------:R-:W-:Y:S05]  /*2ee0*/  BSYNC B1 ;  /* 0x0000000000017941 */ /* 0x000fea0003800000 */
.L_x_5524:
[----:B------:R-:W-:Y:S01]  /*2ef0*/  BSSY B1, `(.L_x_5526) ;  /* 0x000005b000017945 */ /* 0x000fe20003800000 */
[----:B------:R-:W-:Y:S05]  /*2f00*/  @!P1 BRA `(.L_x_5527) ;  /* 0x0000059000009947 */ /* 0x000fea0003800000 */
[----:B------:R-:W-:Y:S01]  /*2f10*/  ISETP.NE.U32.AND P5, PT, RZ, c[0x0][0x218], PT ;  /* 0x00008600ff007a0c */ /* 0x000fe20003fa5070 */
[--C-:B0-----:R-:W-:Y:S01]  /*2f20*/  FFMA.FTZ R163, R9, R166, R167.reuse ;  /* 0x000000a609a37223 */ /* 0x101fe200000100a7 */
        /* <DEDUP_REMOVED lines=87> */
.L_x_5527:
[----:B------:R-:W-:Y:S05]  /*34a0*/  BSYNC B1 ;  /* 0x0000000000017941 */ /* 0x000fea0003800000 */
.L_x_5526:
        /* <DEDUP_REMOVED lines=91> */
.L_x_5529:
[----:B------:R-:W-:Y:S05]  /*3a60*/  BSYNC B1 ;  /* 0x0000000000017941 */ /* 0x000fea0003800000 */
.L_x_5528:
[----:B------:R-:W-:Y:S01]  /*3a70*/  BSSY B1, `(.L_x_5530) ;  /* 0x000005b000017945 */ /* 0x000fe20003800000 */
[----:B------:R-:W-:Y:S05]  /*3a80*/  @!P3 BRA `(.L_x_5531) ;  /* 0x000005900000b947 */ /* 0x000fea0003800000 */
[----:B------:R-:W-:Y:S01]  /*3a90*/  ISETP.NE.U32.AND P5, PT, RZ, c[0x0][0x218], PT ;  /* 0x00008600ff007a0c */ /* 0x000fe20003fa5070 */
[--C-:B0-----:R-:W-:Y:S01]  /*3aa0*/  FFMA.FTZ R163, R7, R166, R167.reuse ;  /* 0x000000a607a37223 */ /* 0x101fe200000100a7 */
[----:B------:R-:W-:Y:S01]  /*3ab0*/  MOV R160, R172 ;  /* 0x000000ac00a07202 */ /* 0x000fe20000000f00 */
[----:B------:R-:W-:Y:S01]  /*3ac0*/  FFMA.FTZ R161, R21, R166, R167 ;  /* 0x000000a615a17223 */ /* 0x000fe200000100a7 */
[----:B------:R-:W-:Y:S01]  /*3ad0*/  ISETP.NE.AND.EX P5, PT, RZ, c[0x0][0x21c], PT, P5 ;  /* 0x00008700ff007a0c */ /* 0x000fe20003fa5350 */
[----:B------:R-:W-:Y:S01]  /*3ae0*/  FADD.FTZ R163, R219, -R163 ;  /* 0x800000a3dba37221 */ /* 0x000fe20000010000 */
[----:B------:R-:W-:Y:S01]  /*3af0*/  LOP3.LUT P4, RZ, R160, 0xff, RZ, 0xc0, !PT ;  /* 0x000000ffa0ff7812 */ /* 0x000fe2000788c0ff */
[----:B------:R-:W-:Y:S01]  /*3b00*/  FADD.FTZ R161, R217, -R161 ;  /* 0x800000a1d9a17221 */ /* 0x000fe20000010000 */
[----:B------:R-:W-:Y:S01]  /*3b10*/  LOP3.LUT P6, RZ, R172, 0xff0000, RZ, 0xc0, !PT ;  /* 0x00ff0000acff7812 */ /* 0x000fe200078cc0ff */
[----:B-----5:R-:W-:-:S02]  /*3b20*/  FMUL.FTZ R163, R5, R163 ;  /* 0x000000a305a37220 */ /* 0x020fc40000410000 */
        /* <DEDUP_REMOVED lines=79> */
.L_x_5531:
[----:B------:R-:W-:Y:S05]  /*4020*/  BSYNC B1 ;  /* 0x0000000000017941 */ /* 0x000fea0003800000 */
.L_x_5530:
[----:B------:R-:W-:Y:S01]  /*4030*/  ISETP.GE.U32.AND P4, PT, R3, 0xa0, PT ;  /* 0x000000a00300780c */ /* 0x000fe20003f86070 */
[----:B------:R-:W-:-:S12]  /*4040*/  BSSY B1, `(.L_x_5532) ;  /* 0x000005a000017945 */ /* 0x000fd80003800000 */
        /* <DEDUP_REMOVED lines=9> */
[C---:B-----5:R-:W-:Y:S02]  /*40e0*/  FMUL.FTZ R160, R5.reuse, R160 ;  /* 0x000000a005a07220 */ /* 0x060fe40000410000 */
[----:B------:R-:W-:-:S02]  /*40f0*/  FMUL.FTZ R162, R5, R162 ;  /* 0x000000a205a27220 */ /* 0x000fc40000410000 */
[----:B------:R-:W-:-:S04]  /*4100*/  FFMA.FTZ R163, R11, R166, R167 ;  /* 0x000000a60ba37223 */ /* 0x000fc800000100a7 */
[----:B------:R-:W-:Y:S02]  /*4110*/  @P5 FADD.FTZ R160, R152, R160 ;  /* 0x000000a098a05221 */ /* 0x000fe40000010000 */
[----:B------:R-:W-:Y:S02]  /*4120*/  @P5 FADD.FTZ R162, R155, R162 ;  /* 0x000000a29ba25221 */ /* 0x000fe40000010000 */
[C---:B------:R-:W-:Y:S01]  /*4130*/  FMUL.FTZ R161, R160.reuse, R4 ;  /* 0x00000004a0a17220 */ /* 0x040fe20000410000 */
[----:B------:R-:W-:Y:S01]  /*4140*/  SEL R124, R160, R124, P4 ;  /* 0x0000007ca07c7207 */ /* 0x000fe20002000000 */
[----:B------:R-:W-:Y:S01]  /*4150*/  FADD.FTZ R163, R199, -R163 ;  /* 0x800000a3c7a37221 */ /* 0x000fe20000010000 */
[----:B------:R-:W-:Y:S01]  /*4160*/  MOV R160, R30 ;  /* 0x0000001e00a07202 */ /* 0x000fe20000000f00 */
[----:B------:R-:W-:Y:S01]  /*4170*/  FMUL.FTZ R161, R161, c[0x0][0x1e8] ;  /* 0x00007a00a1a17a20 */ /* 0x000fe20000410000 */
[C---:B------:R-:W-:Y:S01]  /*4180*/  SEL R127, R162.reuse, R127, P4 ;  /* 0x0000007fa27f7207 */ /* 0x040fe20002000000 */
[----:B------:R-:W-:Y:S01]  /*4190*/  FMUL.FTZ R162, R162, R4 ;  /* 0x00000004a2a27220 */ /* 0x000fe20000410000 */
[----:B------:R-:W-:Y:S01]  /*41a0*/  LOP3.LUT P6, RZ, R160, 0xff, RZ, 0xc0, !PT ;  /* 0x000000ffa0ff7812 */ /* 0x000fe200078cc0ff */
[----:B------:R-:W-:-:S02]  /*41b0*/  FMUL.FTZ R163, R5, R163 ;  /* 0x000000a305a37220 */ /* 0x000fc40000410000 */
[----:B------:R-:W-:Y:S01]  /*41c0*/  FMUL.FTZ R162, R162, c[0x0][0x1e8] ;  /* 0x00007a00a2a27a20 */ /* 0x000fe20000410000 */
[----:B------:R-:W-:Y:S01]  /*41d0*/  FSEL R160, R161, RZ, P6 ;  /* 0x000000ffa1a07208 */ /* 0x000fe20003000000 */
[----:B------:R-:W-:Y:S01]  /*41e0*/  FFMA.FTZ R161, R29, R166, R167 ;  /* 0x000000a61da17223 */ /* 0x000fe200000100a7 */
[----:B------:R-:W-:Y:S01]  /*41f0*/  LOP3.LUT P6, RZ, R30, 0xff00, RZ, 0xc0, !PT ;  /* 0x0000ff001eff7812 */ /* 0x000fe200078cc0ff */
[----:B------:R-:W-:Y:S02]  /*4200*/  @P5 FADD.FTZ R163, R157, R163 ;  /* 0x000000a39da35221 */ /* 0x000fe40000010000 */
[----:B------:R-:W-:-:S03]  /*4210*/  FADD.FTZ R161, R215, -R161 ;  /* 0x800000a1d7a17221 */ /* 0x000fc60000010000 */
[----:B------:R-:W-:Y:S01]  /*4220*/  SEL R121, R163, R121, P4 ;  /* 0x00000079a3797207 */ /* 0x000fe20002000000 */
[----:B------:R-:W-:Y:S02]  /*4230*/  FMUL.FTZ R161, R5, R161 ;  /* 0x000000a105a17220 */ /* 0x000fe40000410000 */
[----:B------:R-:W-:Y:S02]  /*4240*/  FMUL.FTZ R163, R163, R4 ;  /* 0x00000004a3a37220 */ /* 0x000fe40000410000 */
[----:B------:R-:W-:Y:S02]  /*4250*/  @P5 FADD.FTZ R161, R153, R161 ;  /* 0x000000a199a15221 */ /* 0x000fe40000010000 */
[----:B------:R-:W-:-:S03]  /*4260*/  FMUL.FTZ R163, R163, c[0x0][0x1e8] ;  /* 0x00007a00a3a37a20 */ /* 0x000fc60000410000 */
[C---:B------:R-:W-:Y:S01]  /*4270*/  SEL R125, R161.reuse, R125, P4 ;  /* 0x0000007da17d7207 */ /* 0x040fe20002000000 */
[----:B------:R-:W-:-:S04]  /*4280*/  FMUL.FTZ R161, R161, R4 ;  /* 0x00000004a1a17220 */ /* 0x000fc80000410000 */
[----:B------:R-:W-:-:S05]  /*4290*/  FMUL.FTZ R161, R161, c[0x0][0x1e8] ;  /* 0x00007a00a1a17a20 */ /* 0x000fca0000410000 */
[----:B------:R-:W-:Y:S02]  /*42a0*/  FSEL R161, R161, RZ, P6 ;  /* 0x000000ffa1a17208 */ /* 0x000fe40003000000 */
[----:B------:R-:W-:Y:S02]  /*42b0*/  LOP3.LUT P6, RZ, R30, 0xff0000, RZ, 0xc0, !PT ;  /* 0x00ff00001eff7812 */ /* 0x000fe400078cc0ff */
[----:B------:R-:W-:Y:S01]  /*42c0*/  F2FP.BF16.PACK_AB R160, R161, R160 ;  /* 0x000000a0a1a0723e */ /* 0x000fe200000010ff */
[----:B------:R-:W-:-:S04]  /*42d0*/  FFMA.FTZ R161, R14, R166, R167 ;  /* 0x000000a60ea17223 */ /* 0x000fc800000100a7 */
[----:B------:R-:W-:-:S04]  /*42e0*/  FADD.FTZ R161, R214, -R161 ;  /* 0x800000a1d6a17221 */ /* 0x000fc80000010000 */
[----:B------:R-:W-:-:S04]  /*42f0*/  FMUL.FTZ R161, R5, R161 ;  /* 0x000000a105a17220 */ /* 0x000fc80000410000 */
[----:B------:R-:W-:-:S05]  /*4300*/  @P5 FADD.FTZ R161, R154, R161 ;  /* 0x000000a19aa15221 */ /* 0x000fca0000010000 */
[C---:B------:R-:W-:Y:S01]  /*4310*/  SEL R126, R161.reuse, R126, P4 ;  /* 0x0000007ea17e7207 */ /* 0x040fe20002000000 */
[----:B------:R-:W-:-:S04]  /*4320*/  FMUL.FTZ R161, R161, R4 ;  /* 0x00000004a1a17220 */ /* 0x000fc80000410000 */
[----:B------:R-:W-:-:S05]  /*4330*/  FMUL.FTZ R161, R161, c[0x0][0x1e8] ;  /* 0x00007a00a1a17a20 */ /* 0x000fca0000410000 */
[----:B------:R-:W-:Y:S02]  /*4340*/  FSEL R161, R161, RZ, P6 ;  /* 0x000000ffa1a17208 */ /* 0x000fe40003000000 */
[----:B------:R-:W-:-:S04]  /*4350*/  LOP3.LUT P6, RZ, R30, 0xff000000, RZ, 0xc0, !PT ;  /* 0xff0000001eff7812 */ /* 0x000fc800078cc0ff */
        /* <DEDUP_REMOVED lines=12> */
[----:B------:R-:W-:-:S04]  /*4420*/  FSEL R163, R163, RZ, P6 ;  /* 0x000000ffa3a37208 */ /* 0x000fc80003000000 */
        /* <DEDUP_REMOVED lines=9> */
[----:B------:R-:W-:Y:S02]  /*44c0*/  LOP3.LUT P5, RZ, R31, 0xff000000, RZ, 0xc0, !PT ;  /* 0xff0000001fff7812 */ /* 0x000fe400078ac0ff */
[C---:B------:R-:W-:Y:S01]  /*44d0*/  SEL R122, R163.reuse, R122, P4 ;  /* 0x0000007aa37a7207 */ /* 0x040fe20002000000 */
[-C--:B------:R-:W-:Y:S01]  /*44e0*/  FMUL.FTZ R163, R163, R4.reuse ;  /* 0x00000004a3a37220 */ /* 0x080fe20000410000 */
[C---:B------:R-:W-:Y:S01]  /*44f0*/  SEL R123, R5.reuse, R123, P4 ;  /* 0x0000007b057b7207 */ /* 0x040fe20002000000 */
[----:B------:R-:W-:Y:S01]  /*4500*/  FMUL.FTZ R164, R5, R4 ;  /* 0x0000000405a47220 */ /* 0x000fe20000410000 */
[----:B------:R-:W-:Y:S01]  /*4510*/  @P4 MOV R4, 0x20 ;  /* 0x0000002000044802 */ /* 0x000fe20000000f00 */
[----:B------:R-:W-:-:S02]  /*4520*/  FMUL.FTZ R163, R163, c[0x0][0x1e8] ;  /* 0x00007a00a3a37a20 */ /* 0x000fc40000410000 */
[----:B------:R-:W-:Y:S02]  /*4530*/  FMUL.FTZ R164, R164, c[0x0][0x1e8] ;  /* 0x00007a00a4a47a20 */ /* 0x000fe40000410000 */
[----:B------:R-:W-:-:S03]  /*4540*/  @P4 IMAD.WIDE.U32 R4, R0, R4, c[0x0][0x258] ;  /* 0x0000960000044625 */ /* 0x000fc600078e0004 */
[----:B------:R-:W-:Y:S02]  /*4550*/  FSEL R164, R164, RZ, P5 ;  /* 0x000000ffa4a47208 */ /* 0x000fe40002800000 */
[----:B------:R-:W-:Y:S04]  /*4560*/  @P4 STG.E.128 [R4.64], R124 ;  /* 0x0000007c04004986 */ /* 0x000fe8000c101d04 */
[----:B------:R0:W-:Y:S01]  /*4570*/  @P4 STG.E.128 [R4.64+0x10], R120 ;  /* 0x0000107804004986 */ /* 0x0001e2000c101d04 */
[----:B------:R-:W-:-:S04]  /*4580*/  LOP3.LUT P4, RZ, R31, 0xff0000, RZ, 0xc0, !PT ;  /* 0x00ff00001fff7812 */ /* 0x000fc8000788c0ff */
[----:B------:R-:W-:-:S04]  /*4590*/  FSEL R163, R163, RZ, P4 ;  /* 0x000000ffa3a37208 */ /* 0x000fc80002000000 */
[----:B------:R-:W-:Y:S01]  /*45a0*/  F2FP.BF16.PACK_AB R163, R164, R163 ;  /* 0x000000a3a4a3723e */ /* 0x000fe200000010ff */
[----:B0-----:R-:W-:-:S10]  /*45b0*/  HFMA2.MMA R4, -RZ, RZ, 0, 9.5367431640625e-07 ;  /* 0x00000010ff047435 */ /* 0x001fd400000001ff */
[----:B------:R-:W-:-:S05]  /*45c0*/  IMAD.WIDE.U32 R4, R0, R4, c[0x0][0x248] ;  /* 0x0000920000047625 */ /* 0x000fca00078e0004 */
[----:B------:R0:W-:Y:S02]  /*45d0*/  STG.E.128 [R4.64], R160 ;  /* 0x000000a004007986 */ /* 0x0001e4000c101d04 */
.L_x_5533:
[----:B------:R-:W-:Y:S05]  /*45e0*/  BSYNC B1 ;  /* 0x0000000000017941 */ /* 0x000fea0003800000 */
.L_x_5532:
[----:B------:R-:W-:-:S04]  /*45f0*/  MOV R0, c[0x0][0x160] ;  /* 0x0000580000007a02 */ /* 0x000fc80000000f00 */
[----:B------:R-:W-:-:S04]  /*4600*/  LEA R2, R0, R2, 0x2 ;  /* 0x0000000200027211 */ /* 0x000fc800078e10ff */
[----:B------:R-:W-:-:S13]  /*4610*/  ISETP.GE.AND P4, PT, R2, c[0x0][0x164], PT ;  /* 0x0000590002007a0c */ /* 0x000fda0003f86270 */
[----:B01---5:R-:W-:Y:S01]  /*4620*/  @P4 CALL.REL.NOINC `(.L_x_5511) ;  /* 0x0000001000004944 */ /* 0x023fe20003c00000 */
[----:B------:R-:W-:Y:S05]  /*4630*/  BRA `(.L_x_5534) ;  /* 0xffffc30000007947 */ /* 0x000fea000383ffff */
.L_x_5511:
[----:B-1----:R-:W-:Y:S05]  /*4640*/  BSYNC B0 ;  /* 0x0000000000007941 */ /* 0x002fea0003800000 */
.L_x_5510:
        /* <DEDUP_REMOVED lines=309> */
.L_x_5522:
[----:B------:R-:W-:Y:S01]  /*59a0*/  HFMA2.MMA R162, -RZ, RZ, 0, 5.9604644775390625e-08 ;  /* 0x00000001ffa27435 */ /* 0x000fe200000001ff */
[----:B------:R-:W-:-:S02]  /*59b0*/  MOV R161, R208 ;  /* 0x000000d000a17202 */ /* 0x000fc40000000f00 */
[----:B------:R-:W-:Y:S02]  /*59c0*/  MOV R165, 0x1f ;  /* 0x0000001f00a57802 */ /* 0x000fe40000000f00 */
[----:B------:R-:W-:Y:S02]  /*59d0*/  MOV R164, 0xffffffff ;  /* 0xffffffff00a47802 */ /* 0x000fe40000000f00 */
[----:B------:R-:W-:Y:S02]  /*59e0*/  MOV R160, 0x5a00 ;  /* 0x00005a0000a07802 */ /* 0x000fe40000000f00 */
[----:B-----5:R-:W-:Y:S05]  /*59f0*/  CALL.REL.NOINC `($__internal_68_$__cuda_sm70_shflsync_bfly_p) ;  /* 0x0000046000007944 */ /* 0x020fea0003c00000 */
[----:B-1----:R-:W-:Y:S01]  /*5a00*/  MOV R163, R162 ;  /* 0x000000a200a37202 */ /* 0x002fe20000000f00 */
[----:B------:R-:W-:Y:S05]  /*5a10*/  BRA `(.L_x_5535) ;  /* 0xffffcd8000007947 */ /* 0x000fea000383ffff */
.L_x_5523:
[----:B------:R-:W-:Y:S01]  /*5a20*/  HFMA2.MMA R162, -RZ, RZ, 0, 5.9604644775390625e-08 ;  /* 0x00000001ffa27435 */ /* 0x000fe200000001ff */
[----:B------:R-:W-:Y:S02]  /*5a30*/  MOV R161, R207 ;  /* 0x000000cf00a17202 */ /* 0x000fe40000000f00 */
[----:B------:R-:W-:Y:S02]  /*5a40*/  MOV R165, 0x1f ;  /* 0x0000001f00a57802 */ /* 0x000fe40000000f00 */
[----:B------:R-:W-:-:S02]  /*5a50*/  MOV R164, 0xffffffff ;  /* 0xffffffff00a47802 */ /* 0x000fc40000000f00 */
[----:B------:R-:W-:Y:S02]  /*5a60*/  MOV R160, 0x5a80 ;  /* 0x00005a8000a07802 */ /* 0x000fe40000000f00 */
[----:B01---5:R-:W-:Y:S05]  /*5a70*/  CALL.REL.NOINC `($__internal_68_$__cuda_sm70_shflsync_bfly_p) ;  /* 0x000003e000007944 */ /* 0x023fea0003c00000 */
[----:B------:R-:W-:Y:S01]  /*5a80*/  FADD.FTZ R208, R163, R208 ;  /* 0x000000d0a3d07221 */ /* 0x000fe20000010000 */
[----:B------:R-:W-:Y:S01]  /*5a90*/  MOV R165, 0x1f ;  /* 0x0000001f00a57802 */ /* 0x000fe20000000f00 */
[----:B-1----:R-:W-:Y:S01]  /*5aa0*/  FADD.FTZ R207, R207, R162 ;  /* 0x000000a2cfcf7221 */ /* 0x002fe20000010000 */
[----:B------:R-:W-:Y:S01]  /*5ab0*/  HFMA2.MMA R162, -RZ, RZ, 0, 1.1920928955078125e-07 ;  /* 0x00000002ffa27435 */ /* 0x000fe200000001ff */
[----:B------:R-:W-:Y:S02]  /*5ac0*/  MOV R164, 0xffffffff ;  /* 0xffffffff00a47802 */ /* 0x000fe40000000f00 */
[----:B------:R-:W-:Y:S02]  /*5ad0*/  MOV R161, R208 ;  /* 0x000000d000a17202 */ /* 0x000fe40000000f00 */
[----:B------:R-:W-:Y:S02]  /*5ae0*/  MOV R160, 0x5b00 ;  /* 0x00005b0000a07802 */ /* 0x000fe40000000f00 */
[----:B------:R-:W-:Y:S05]  /*5af0*/  CALL.REL.NOINC `($__internal_68_$__cuda_sm70_shflsync_bfly_p) ;  /* 0x0000036000007944 */ /* 0x000fea0003c00000 */
[----:B-1----:R-:W-:Y:S01]  /*5b00*/  MOV R163, R162 ;  /* 0x000000a200a37202 */ /* 0x002fe20000000f00 */
[----:B------:R-:W-:Y:S01]  /*5b10*/  HFMA2.MMA R162, -RZ, RZ, 0, 1.1920928955078125e-07 ;  /* 0x00000002ffa27435 */ /* 0x000fe200000001ff */
[----:B------:R-:W-:-:S02]  /*5b20*/  MOV R161, R207 ;  /* 0x000000cf00a17202 */ /* 0x000fc40000000f00 */
[----:B------:R-:W-:Y:S02]  /*5b30*/  MOV R165, 0x1f ;  /* 0x0000001f00a57802 */ /* 0x000fe40000000f00 */
[----:B------:R-:W-:Y:S02]  /*5b40*/  MOV R164, 0xffffffff ;  /* 0xffffffff00a47802 */ /* 0x000fe40000000f00 */
[----:B------:R-:W-:Y:S02]  /*5b50*/  MOV R160, 0x5b70 ;  /* 0x00005b7000a07802 */ /* 0x000fe40000000f00 */
[----:B------:R-:W-:Y:S05]  /*5b60*/  CALL.REL.NOINC `($__internal_68_$__cuda_sm70_shflsync_bfly_p) ;  /* 0x000002f000007944 */ /* 0x000fea0003c00000 */
[----:B------:R-:W-:Y:S01]  /*5b70*/  FADD.FTZ R208, R163, R208 ;  /* 0x000000d0a3d07221 */ /* 0x000fe20000010000 */
[----:B------:R-:W-:Y:S01]  /*5b80*/  MOV R165, 0x1f ;  /* 0x0000001f00a57802 */ /* 0x000fe20000000f00 */
[----:B-1----:R-:W-:Y:S01]  /*5b90*/  FADD.FTZ R207, R207, R162 ;  /* 0x000000a2cfcf7221 */ /* 0x002fe20000010000 */
[----:B------:R-:W-:Y:S01]  /*5ba0*/  HFMA2.MMA R162, -RZ, RZ, 0, 2.384185791015625e-07 ;  /* 0x00000004ffa27435 */ /* 0x000fe200000001ff */
[----:B------:R-:W-:Y:S02]  /*5bb0*/  MOV R164, 0xffffffff ;  /* 0xffffffff00a47802 */ /* 0x000fe40000000f00 */
[----:B------:R-:W-:-:S02]  /*5bc0*/  MOV R161, R208 ;  /* 0x000000d000a17202 */ /* 0x000fc40000000f00 */
[----:B------:R-:W-:Y:S02]  /*5bd0*/  MOV R160, 0x5bf0 ;  /* 0x00005bf000a07802 */ /* 0x000fe40000000f00 */
[----:B------:R-:W-:Y:S05]  /*5be0*/  CALL.REL.NOINC `($__internal_68_$__cuda_sm70_shflsync_bfly_p) ;  /* 0x0000027000007944 */ /* 0x000fea0003c00000 */
[----:B-1----:R-:W-:Y:S01]  /*5bf0*/  MOV R163, R162 ;  /* 0x000000a200a37202 */ /* 0x002fe20000000f00 */
[----:B------:R-:W-:Y:S01]  /*5c00*/  HFMA2.MMA R162, -RZ, RZ, 0, 2.384185791015625e-07 ;  /* 0x00000004ffa27435 */ /* 0x000fe200000001ff */
[----:B------:R-:W-:Y:S02]  /*5c10*/  MOV R161, R207 ;  /* 0x000000cf00a17202 */ /* 0x000fe40000000f00 */
[----:B------:R-:W-:Y:S02]  /*5c20*/  MOV R165, 0x1f ;  /* 0x0000001f00a57802 */ /* 0x000fe40000000f00 */
[----:B------:R-:W-:Y:S02]  /*5c30*/  MOV R164, 0xffffffff ;  /* 0xffffffff00a47802 */ /* 0x000fe40000000f00 */
[----:B------:R-:W-:Y:S02]  /*5c40*/  MOV R160, 0x5c60 ;  /* 0x00005c6000a07802 */ /* 0x000fe40000000f00 */
[----:B------:R-:W-:Y:S05]  /*5c50*/  CALL.REL.NOINC `($__internal_68_$__cuda_sm70_shflsync_bfly_p) ;  /* 0x0000020000007944 */ /* 0x000fea0003c00000 */
[----:B------:R-:W-:Y:S01]  /*5c60*/  FADD.FTZ R208, R163, R208 ;  /* 0x000000d0a3d07221 */ /* 0x000fe20000010000 */
[----:B------:R-:W-:Y:S01]  /*5c70*/  MOV R165, 0x1f ;  /* 0x0000001f00a57802 */ /* 0x000fe20000000f00 */
[----:B-1----:R-:W-:Y:S01]  /*5c80*/  FADD.FTZ R207, R207, R162 ;  /* 0x000000a2cfcf7221 */ /* 0x002fe20000010000 */
[----:B------:R-:W-:Y:S01]  /*5c90*/  HFMA2.MMA R162, -RZ, RZ, 0, 4.76837158203125e-07 ;  /* 0x00000008ffa27435 */ /* 0x000fe200000001ff */
[----:B------:R-:W-:-:S02]  /*5ca0*/  MOV R164, 0xffffffff ;  /* 0xffffffff00a47802 */ /* 0x000fc40000000f00 */
[----:B------:R-:W-:Y:S02]  /*5cb0*/  MOV R161, R208 ;  /* 0x000000d000a17202 */ /* 0x000fe40000000f00 */
[----:B------:R-:W-:Y:S02]  /*5cc0*/  MOV R160, 0x5ce0 ;  /* 0x00005ce000a07802 */ /* 0x000fe40000000f00 */
[----:B------:R-:W-:Y:S05]  /*5cd0*/  CALL.REL.NOINC `($__internal_68_$__cuda_sm70_shflsync_bfly_p) ;  /* 0x0000018000007944 */ /* 0x000fea0003c00000 */
[----:B-1----:R-:W-:Y:S01]  /*5ce0*/  MOV R163, R162 ;  /* 0x000000a200a37202 */ /* 0x002fe20000000f00 */
[----:B------:R-:W-:Y:S01]  /*5cf0*/  HFMA2.MMA R162, -RZ, RZ, 0, 4.76837158203125e-07 ;  /* 0x00000008ffa27435 */ /* 0x000fe200000001ff */
[----:B------:R-:W-:Y:S02]  /*5d00*/  MOV R161, R207 ;  /* 0x000000cf00a17202 */ /* 0x000fe40000000f00 */
[----:B------:R-:W-:Y:S02]  /*5d10*/  MOV R165, 0x1f ;  /* 0x0000001f00a57802 */ /* 0x000fe40000000f00 */
[----:B------:R-:W-:Y:S02]  /*5d20*/  MOV R164, 0xffffffff ;  /* 0xffffffff00a47802 */ /* 0x000fe40000000f00 */
[----:B------:R-:W-:-:S02]  /*5d30*/  MOV R160, 0x5d50 ;  /* 0x00005d5000a07802 */ /* 0x000fc40000000f00 */
[----:B------:R-:W-:Y:S05]  /*5d40*/  CALL.REL.NOINC `($__internal_68_$__cuda_sm70_shflsync_bfly_p) ;  /* 0x0000011000007944 */ /* 0x000fea0003c00000 */
[----:B------:R-:W-:Y:S01]  /*5d50*/  FADD.FTZ R208, R163, R208 ;  /* 0x000000d0a3d07221 */ /* 0x000fe20000010000 */
[----:B------:R-:W-:Y:S01]  /*5d60*/  MOV R165, 0x1f ;  /* 0x0000001f00a57802 */ /* 0x000fe20000000f00 */
[----:B-1----:R-:W-:Y:S01]  /*5d70*/  FADD.FTZ R207, R207, R162 ;  /* 0x000000a2cfcf7221 */ /* 0x002fe20000010000 */
[----:B------:R-:W-:Y:S01]  /*5d80*/  HFMA2.MMA R162, -RZ, RZ, 0, 9.5367431640625e-07 ;  /* 0x00000010ffa27435 */ /* 0x000fe200000001ff */
[----:B------:R-:W-:-:S02]  /*5d90*/  MOV R164, 0xffffffff ;  /* 0xffffffff00a47802 */ /* 0x000fc40000000f00 */
[----:B------:R-:W-:Y:S02]  /*5da0*/  MOV R161, R208 ;  /* 0x000000d000a17202 */ /* 0x000fe40000000f00 */
[----:B------:R-:W-:Y:S02]  /*5db0*/  MOV R160, 0x5dd0 ;  /* 0x00005dd000a07802 */ /* 0x000fe40000000f00 */
[----:B------:R-:W-:Y:S05]  /*5dc0*/  CALL.REL.NOINC `($__internal_68_$__cuda_sm70_shflsync_bfly_p) ;  /* 0x0000009000007944 */ /* 0x000fea0003c00000 */
[----:B-1----:R-:W-:Y:S01]  /*5dd0*/  MOV R163, R162 ;  /* 0x000000a200a37202 */ /* 0x002fe20000000f00 */
[----:B------:R-:W-:Y:S01]  /*5de0*/  HFMA2.MMA R162, -RZ, RZ, 0, 9.5367431640625e-07 ;  /* 0x00000010ffa27435 */ /* 0x000fe200000001ff */
[----:B------:R-:W-:Y:S02]  /*5df0*/  MOV R161, R207 ;  /* 0x000000cf00a17202 */ /* 0x000fe40000000f00 */
[----:B------:R-:W-:Y:S02]  /*5e00*/  MOV R165, 0x1f ;  /* 0x0000001f00a57802 */ /* 0x000fe40000000f00 */
[----:B------:R-:W-:Y:S02]  /*5e10*/  MOV R164, 0xffffffff ;  /* 0xffffffff00a47802 */ /* 0x000fe40000000f00 */
[----:B------:R-:W-:-:S02]  /*5e20*/  MOV R160, 0x5e40 ;  /* 0x00005e4000a07802 */ /* 0x000fc40000000f00 */
[----:B------:R-:W-:Y:S05]  /*5e30*/  CALL.REL.NOINC `($__internal_68_$__cuda_sm70_shflsync_bfly_p) ;  /* 0x0000002000007944 */ /* 0x000fea0003c00000 */
[----:B-1----:R-:W-:Y:S01]  /*5e40*/  MOV R160, R162 ;  /* 0x000000a200a07202 */ /* 0x002fe20000000f00 */
[----:B------:R-:W-:Y:S05]  /*5e50*/  BRA `(.L_x_5536) ;  /* 0xffffca6000007947 */ /* 0x000fea000383ffff */
        .weak           $__internal_68_$__cuda_sm70_shflsync_bfly_p
        .type           $__internal_68_$__cuda_sm70_shflsync_bfly_p,@function
        .size           $__internal_68_$__cuda_sm70_shflsync_bfly_p,(.L_x_14950 - $__internal_68_$__cuda_sm70_shflsync_bfly_p)
$__internal_68_$__cuda_sm70_shflsync_bfly_p:
[----:B------:R-:W-:Y:S04]  /*5e60*/  WARPSYNC R164 ;  /* 0x000000a400007348 */ /* 0x000fe80003800000 */
[----:B------:R0:W1:Y:S02]  /*5e70*/  SHFL.BFLY PT, R162, R161, R162, R165 ;  /* 0x0c0000a2a1a27389 */ /* 0x00006400000e00a5 */
[----:B0-----:R-:W-:-:S06]  /*5e80*/  HFMA2.MMA R161, -RZ, RZ, 0, 0 ;  /* 0x00000000ffa17435 */ /* 0x001fcc00000001ff */
[----:B------:R-:W-:Y:S05]  /*5e90*/  RET.REL.NODEC R160 `(_ZN10layer_norm13ln_bwd_kernelINS_13Kernel_traitsI13__nv_bfloat16S2_fS2_fjLj1280ELj1ELj4ELj1ELj16ENS_18Kernel_traits_baseILj1280ES2_S2_fS2_fjLj128EEEEELb1ELb0ELb0ELb0EEEvNS_9BwdParamsE) ;  /* 0xffffa160a0007950 */ /* 0x000fea0003c3ffff */
.L_x_5537:
        /* <DEDUP_REMOVED lines=14> */
.L_x_14950:


//--------------------- .text._ZN10layer_norm13ln_bwd_kernelINS_13Kernel_traitsI13__nv_bfloat16S2_fS2_fjLj1280ELj1ELj4ELj1ELj16ENS_18Kernel_traits_baseILj1280ES2_S2_fS2_fjLj128EEEEELb1ELb0ELb0ELb1EEEvNS_9BwdParamsE --------------------------
	.section	.text._ZN10layer_norm13ln_bwd_kernelINS_13Kernel_traitsI13__nv_bfloat16S2_fS2_fjLj1280ELj1ELj4ELj1ELj16ENS_18Kernel_traits_baseILj1280ES2_S2_fS2_fjLj128EEEEELb1ELb0ELb0ELb1EEEvNS_9BwdParamsE,"ax",@progbits
	.sectioninfo	@"SHI_REGISTERS=255"
	.align	128
        .global         _ZN10layer_norm13ln_bwd_kernelINS_13Kernel_traitsI13__nv_bfloat16S2_fS2_fjLj1280ELj1ELj4ELj1ELj16ENS_18Kernel_traits_baseILj1280ES2_S2_fS2_fjLj128EEEEELb1ELb0ELb0ELb1EEEvNS_9BwdParamsE
        .type           _ZN10layer_norm13ln_bwd_kernelINS_13Kernel_traitsI13__nv_bfloat16S2_fS2_fjLj1280ELj1ELj4ELj1ELj16ENS_18Kernel_traits_baseILj1280ES2_S2_fS2_fjLj128EEEEELb1ELb0ELb0ELb1EEEvNS_9BwdParamsE,@function
        .size           _ZN10layer_norm13ln_bwd_kernelINS_13Kernel_traitsI13__nv_bfloat16S2_fS2_fjLj1280ELj1ELj4ELj1ELj16ENS_18Kernel_traits_baseILj1280ES2_S2_fS2_fjLj128EEEEELb1ELb0ELb0ELb1EEEvNS_9BwdParamsE,(.L_x_14951 - _ZN10layer_norm13ln_bwd_kernelINS_13Kernel_traitsI13__nv_bfloat16S2_fS2_fjLj1280ELj1ELj4ELj1ELj16ENS_18Kernel_traits_baseILj1280ES2_S2_fS2_fjLj128EEEEELb1ELb0ELb0ELb1EEEvNS_9BwdParamsE)
        .other          _ZN10layer_norm13ln_bwd_kernelINS_13Kernel_traitsI13__nv_bfloat16S2_fS2_fjLj1280ELj1ELj4ELj1ELj16ENS_18Kernel_traits_baseILj1280ES2_S2_fS2_fjLj128EEEEELb1ELb0ELb0ELb1EEEvNS_9BwdParamsE,@"STO_CUDA_ENTRY STV_DEFAULT"
_ZN10layer_norm13ln_bwd_kernelINS_13Kernel_traitsI13__nv_bfloat16S2_fS2_fjLj1280ELj1ELj4ELj1ELj16ENS_18Kernel_traits_baseILj1280ES2_S2_fS2_fjLj128EEEEELb1ELb0ELb0ELb1EEEvNS_9BwdParamsE:
.text._ZN10layer_norm13ln_bwd_kernelINS_13Kernel_traitsI13__nv_bfloat16S2_fS2_fjLj1280ELj1ELj4ELj1ELj16ENS_18Kernel_traits_baseILj1280ES2_S2_fS2_fjLj128EEEEELb1ELb0ELb0ELb1EEEvNS_9BwdParamsE:
        /* <DEDUP_REMOVED lines=51> */
.L_x_5539:
        /* <DEDUP_REMOVED lines=9> */
[----:B------:R-:W-:Y:S01]  /*03c0*/  HFMA2.MMA R230, -RZ, RZ, 0, 0 ;  /* 0x00000000ffe67435 */ /* 0x000fe200000001ff */
[----:B------:R-:W-:Y:S01]  /*03d0*/  BSSY B1, `(.L_x_5541) ;  /* 0x00003cf000017945 */ /* 0x000fe20003800000 */
        /* <DEDUP_REMOVED lines=32> */
[----:B------:R-:W-:-:S02]  /*05e0*/  MOV R178, RZ ;  /* 0x000000ff00b27202 */ /* 0x000fc40000000f00 */
[--C-:B--2---:R-:W-:Y:S02]  /*05f0*/  PRMT R2, RZ, 0x5410, R4.reuse ;  /* 0x00005410ff027816 */ /* 0x104fe40000000004 */
[----:B------:R-:W-:Y:S02]  /*0600*/  PRMT R0, RZ, 0x7610, R4 ;  /* 0x00007610ff007816 */ /* 0x000fe40000000004 */
[----:B------:R-:W-:Y:S01]  /*0610*/  PRMT R3, RZ, 0x5410, R5 ;  /* 0x00005410ff037816 */ /* 0x000fe20000000005 */
[----:B------:R0:W-:Y:S01]  /*0620*/  STL [R1+0x4c], R2 ;  /* 0x00004c0201007387 */ /* 0x0001e20000100800 */
[----:B----4-:R-:W-:-:S03]  /*0630*/  PRMT R252, RZ, 0x5410, R14 ;  /* 0x00005410fffc7816 */ /* 0x010fc6000000000e */
[----:B------:R1:W-:Y:S01]  /*0640*/  STL [R1+0x48], R0 ;  /* 0x0000480001007387 */ /* 0x0003e20000100800 */
[----:B------:R-:W-:Y:S02]  /*0650*/  PRMT R251, RZ, 0x7610, R14 ;  /* 0x00007610fffb7816 */ /* 0x000fe4000000000e */
[--C-:B------:R-:W-:Y:S01]  /*0660*/  PRMT R250, RZ, 0x5410, R15.reuse ;  /* 0x00005410fffa7816 */ /* 0x100fe2000000000f */
[----:B------:R2:W-:Y:S01]  /*0670*/  STL [R1+0x44], R3 ;  /* 0x0000440301007387 */ /* 0x0005e20000100800 */
[----:B------:R-:W-:Y:S02]  /*0680*/  PRMT R249, RZ, 0x7610, R15 ;  /* 0x00007610fff97816 */ /* 0x000fe4000000000f */
[----:B0-----:R-:W-:Y:S01]  /*0690*/  PRMT R2, RZ, 0x7610, R5 ;  /* 0x00007610ff027816 */ /* 0x001fe20000000005 */
[----:B------:R-:W-:Y:S01]  /*06a0*/  CS2R R14, SRZ ;  /* 0x00000000000e7805 */ /* 0x000fe2000001ff00 */
[----:B-----5:R-:W-:Y:S01]  /*06b0*/  PRMT R248, RZ, 0x5410, R236 ;  /* 0x00005410fff87816 */ /* 0x020fe200000000ec */
[----:B------:R-:W-:Y:S01]  /*06c0*/  CS2R R4, SRZ ;  /* 0x0000000000047805 */ /* 0x000fe2000001ff00 */
        /* <DEDUP_REMOVED lines=11> */
[----:B-1----:R-:W-:Y:S01]  /*0780*/  PRMT R0, RZ, 0x7610, R7 ;  /* 0x00007610ff007816 */ /* 0x002fe20000000007 */
[----:B------:R0:W-:Y:S01]  /*0790*/  STL [R1+0x34], R2 ;  /* 0x0000340201007387 */ /* 0x0001e20000100800 */
[--C-:B------:R-:W-:Y:S01]  /*07a0*/  PRMT R240, RZ, 0x5410, R239.reuse ;  /* 0x00005410fff07816 */ /* 0x100fe200000000ef */
[----:B------:R-:W-:Y:S01]  /*07b0*/  CS2R R6, SRZ ;  /* 0x0000000000067805 */ /* 0x000fe2000001ff00 */
[----:B---3--:R-:W-:Y:S01]  /*07c0*/  PRMT R3, RZ, 0x5410, R8 ;  /* 0x00005410ff037816 */ /* 0x008fe20000000008 */
        /* <DEDUP_REMOVED lines=12> */
[----:B------:R-:W-:Y:S01]  /*0890*/  CS2R R8, SRZ ;  /* 0x0000000000087805 */ /* 0x000fe2000001ff00 */
[----:B------:R-:W-:-:S02]  /*08a0*/  PRMT R234, RZ, 0x5410, R38 ;  /* 0x00005410ffea7816 */ /* 0x000fc40000000026 */
[----:B------:R2:W-:Y:S01]  /*08b0*/  STL [R1+0x20], R3 ;  /* 0x0000200301007387 */ /* 0x0005e20000100800 */
[----:B------:R-:W-:Y:S02]  /*08c0*/  PRMT R233, RZ, 0x7610, R38 ;  /* 0x00007610ffe97816 */ /* 0x000fe40000000026 */
[--C-:B0-----:R-:W-:Y:S02]  /*08d0*/  PRMT R2, RZ, 0x5410, R10.reuse ;  /* 0x00005410ff027816 */ /* 0x101fe4000000000a */
[--C-:B------:R-:W-:Y:S02]  /*08e0*/  PRMT R232, RZ, 0x5410, R39.reuse ;  /* 0x00005410ffe87816 */ /* 0x100fe40000000027 */
[----:B-1----:R-:W-:Y:S01]  /*08f0*/  PRMT R0, RZ, 0x7610, R10 ;  /* 0x00007610ff007816 */ /* 0x002fe2000000000a */
[----:B------:R0:W-:Y:S01]  /*0900*/  STL [R1+0x1c], R2 ;  /* 0x00001c0201007387 */ /* 0x0001e20000100800 */
[----:B------:R-:W-:Y:S02]  /*0910*/  PRMT R231, RZ, 0x7610, R39 ;  /* 0x00007610ffe77816 */ /* 0x000fe40000000027 */
[--C-:B--2---:R-:W-:Y:S01]  /*0920*/  PRMT R3, RZ, 0x5410, R11.reuse ;  /* 0x00005410ff037816 */ /* 0x104fe2000000000b */
        /* <DEDUP_REMOVED lines=13> */
[----:B------:R1:W-:Y:S01]  /*0a00*/  STL [R1], R0 ;  /* 0x0000000001007387 */ /* 0x0003e20000100800 */
[----:B0-----:R-:W-:Y:S01]  /*0a10*/  CS2R R2, SRZ ;  /* 0x0000000000027805 */ /* 0x001fe2000001ff00 */
[----:B-1----:R-:W-:Y:S02]  /*0a20*/  HFMA2.MMA R0, -RZ, RZ, 0, 0 ;  /* 0x00000000ff007435 */ /* 0x002fe400000001ff */
.L_x_5545:
[----:B------:R-:W0:Y:S01]  /*0a30*/  S2R R86, SR_TID.X ;  /* 0x0000000000567919 */ /* 0x000e220000002100 */
[----:B------:R-:W-:Y:S01]  /*0a40*/  ISETP.NE.U32.AND P0, PT, RZ, c[0x0][0x1c0], PT ;  /* 0x00007000ff007a0c */ /* 0x000fe20003f05070 */
[----:B------:R-:W-:Y:S01]  /*0a50*/  IMAD R84, R179, c[0x0][0x168], RZ ;  /* 0x00005a00b3547a24 */ /* 0x000fe200078e02ff */
[----:B------:R-:W-:Y:S01]  /*0a60*/  MOV R180, 0x4 ;  /* 0x0000000400b47802 */ /* 0x000fe20000000f00 */
[----:B------:R-:W2:Y:S01]  /*0a70*/  LDL R217, [R1+0x40] ;  /* 0x0000400001d97983 */ /* 0x000ea20000100800 */
[----:B------:R-:W-:Y:S02]  /*0a80*/  ISETP.NE.AND.EX P0, PT, RZ, c[0x0][0x1c4], PT, P0 ;  /* 0x00007100ff007a0c */ /* 0x000fe40003f05300 */
[----:B------:R-:W-:Y:S01]  /*0a90*/  SHF.R.S32.HI R85, RZ, 0x1f, R84 ;  /* 0x0000001fff557819 */ /* 0x000fe20000011454 */
[----:B------:R-:W3:Y:S01]  /*0aa0*/  LDL R218, [R1+0x48] ;  /* 0x0000480001da7983 */ /* 0x000ee20000100800 */
[----:B------:R-:W-:-:S02]  /*0ab0*/  SHF.R.S32.HI R88, RZ, 0x1f, R179 ;  /* 0x0000001fff587819 */ /* 0x000fc400000114b3 */
        /* <DEDUP_REMOVED lines=21> */
[----:B-1----:R-:W-:-:S02]  /*0c10*/  ISETP.NE.AND P1, PT, R189, RZ, PT ;  /* 0x000000ffbd00720c */ /* 0x002fc40003f25270 */
[----:B------:R-:W-:Y:S01]  /*0c20*/  IADD3 R184, R186, 0x20, RZ ;  /* 0x00000020bab87810 */ /* 0x000fe20007ffe0ff */
[----:B0-----:R-:W4:Y:S04]  /*0c30*/  LDG.E.128 R92, [R92.64+0x10] ;  /* 0x000010045c5c7981 */ /* 0x001f28000c1e1d00 */
[----:B------:R-:W-:-:S05]  /*0c40*/  IMAD.WIDE.U32 R104, R184, R206, c[0x0][0x188] ;  /* 0x00006200b8687625 */ /* 0x000fca00078e00ce */
[----:B------:R0:W4:Y:S01]  /*0c50*/  LDG.E.128 R96, [R104.64] ;  /* 0x0000000468607981 */ /* 0x000122000c1e1d00 */
[----:B------:R-:W-:Y:S02]  /*0c60*/  MOV R180, 0x3f800000 ;  /* 0x3f80000000b47802 */ /* 0x000fe40000000f00 */
[----:B--2---:R-:W-:Y:S02]  /*0c70*/  FSEL R187, R187, RZ, !P1 ;  /* 0x000000ffbbbb7208 */ /* 0x004fe40004800000 */
[----:B---3--:R-:W-:Y:S02]  /*0c80*/  PRMT R196, RZ, 0x7610, R89 ;  /* 0x00007610ffc47816 */ /* 0x008fe40000000059 */
[--C-:B------:R-:W-:Y:S02]  /*0c90*/  PRMT R194, RZ, 0x7610, R88.reuse ;  /* 0x00007610ffc27816 */ /* 0x100fe40000000058 */
[----:B------:R-:W-:Y:S01]  /*0ca0*/  PRMT R191, RZ, 0x5410, R88 ;  /* 0x00005410ffbf7816 */ /* 0x000fe20000000058 */
[C---:B----4-:R-:W-:Y:S01]  /*0cb0*/  FADD.FTZ R192, -R187.reuse, R87 ;  /* 0x00000057bbc07221 */ /* 0x050fe20000010100 */
[----:B------:R-:W-:Y:S01]  /*0cc0*/  PRMT R193, RZ, 0x5410, R89 ;  /* 0x00005410ffc17816 */ /* 0x000fe20000000059 */
[----:B------:R-:W-:Y:S01]  /*0cd0*/  FADD.FTZ R189, -R187, R85 ;  /* 0x00000055bbbd7221 */ /* 0x000fe20000010100 */
[----:B0-----:R-:W2:Y:S01]  /*0ce0*/  LDG.E.128 R104, [R104.64+0x10] ;  /* 0x0000100468687981 */ /* 0x001ea2000c1e1d00 */
[----:B------:R-:W-:-:S02]  /*0cf0*/  FMUL.FTZ R192, R181, R192 ;  /* 0x000000c0b5c07220 */ /* 0x000fc40000410000 */
[----:B------:R-:W-:Y:S02]  /*0d00*/  FMUL.FTZ R189, R181, R189 ;  /* 0x000000bdb5bd7220 */ /* 0x000fe40000410000 */
[----:B------:R-:W-:Y:S02]  /*0d10*/  FADD.FTZ R171, R196, R171 ;  /* 0x000000abc4ab7221 */ /* 0x000fe40000010000 */
[-C--:B------:R-:W-:Y:S02]  /*0d20*/  FFMA.FTZ R172, R192, R196.reuse, R172 ;  /* 0x000000c4c0ac7223 */ /* 0x080fe400000100ac */
[----:B------:R-:W-:Y:S02]  /*0d30*/  FMUL.FTZ R196, R217, R196 ;  /* 0x000000c4d9c47220 */ /* 0x000fe40000410000 */
[----:B------:R-:W-:Y:S01]  /*0d40*/  FADD.FTZ R175, R194, R175 ;  /* 0x000000afc2af7221 */ /* 0x000fe20000010000 */
[----:B------:R-:W3:Y:S01]  /*0d50*/  LDL R217, [R1+0x30] ;  /* 0x0000300001d97983 */ /* 0x000ee20000100800 */
[----:B------:R-:W-:-:S02]  /*0d60*/  FFMA.FTZ R176, R189, R194, R176 ;  /* 0x000000c2bdb07223 */ /* 0x000fc400000100b0 */
[----:B------:R-:W-:Y:S02]  /*0d70*/  FMUL.FTZ R194, R218, R194 ;  /* 0x000000c2dac27220 */ /* 0x000fe40000410000 */
[----:B------:R-:W4:Y:S01]  /*0d80*/  LDL R218, [R1+0x38] ;  /* 0x0000380001da7983 */ /* 0x000f220000100800 */
[----:B------:R-:W-:Y:S01]  /*0d90*/  @P0 PRMT R180, RZ, 0x5410, R188 ;  /* 0x00005410ffb40816 */ /* 0x000fe200000000bc */
[C---:B------:R-:W-:Y:S02]  /*0da0*/  FADD.FTZ R188, -R187.reuse, R84 ;  /* 0x00000054bbbc7221 */ /* 0x040fe40000010100 */
[----:B------:R-:W-:Y:S02]  /*0db0*/  FADD.FTZ R190, -R187, R86 ;  /* 0x00000056bbbe7221 */ /* 0x000fe40000010100 */
[C---:B------:R-:W-:Y:S02]  /*0dc0*/  FMUL.FTZ R188, R181.reuse, R188 ;  /* 0x000000bcb5bc7220 */ /* 0x040fe40000410000 */
[----:B------:R-:W-:-:S02]  /*0dd0*/  FMUL.FTZ R190, R181, R190 ;  /* 0x000000beb5be7220 */ /* 0x000fc40000410000 */
[----:B------:R-:W-:Y:S02]  /*0de0*/  FADD.FTZ R177, R191, R177 ;  /* 0x000000b1bfb17221 */ /* 0x000fe40000010000 */
[-C--:B------:R-:W-:Y:S02]  /*0df0*/  FFMA.FTZ R178, R188, R191.reuse, R178 ;  /* 0x000000bfbcb27223 */ /* 0x080fe400000100b2 */
[----:B------:R-:W-:Y:S02]  /*0e00*/  FMUL.FTZ R191, R220, R191 ;  /* 0x000000bfdcbf7220 */ /* 0x000fe40000410000 */
[----:B------:R-:W2:Y:S01]  /*0e10*/  LDL R220, [R1+0x3c] ;  /* 0x00003c0001dc7983 */ /* 0x000ea20000100800 */
[----:B------:R-:W-:Y:S02]  /*0e20*/  FADD.FTZ R173, R193, R173 ;  /* 0x000000adc1ad7221 */ /* 0x000fe40000010000 */
[-C--:B------:R-:W-:Y:S02]  /*0e30*/  FFMA.FTZ R174, R190, R193.reuse, R174 ;  /* 0x000000c1beae7223 */ /* 0x080fe400000100ae */
[----:B------:R-:W-:-:S02]  /*0e40*/  FMUL.FTZ R193, R219, R193 ;  /* 0x000000c1dbc17220 */ /* 0x000fc40000410000 */
[----:B------:R-:W2:Y:S01]  /*0e50*/  LDL R219, [R1+0x34] ;  /* 0x0000340001db7983 */ /* 0x000ea20000100800 */
[----:B------:R-:W-:Y:S01]  /*0e60*/  IMAD.WIDE.U32 R100, R184, R140, c[0x0][0x208] ;  /* 0x00008200b8647625 */ /* 0x000fe200078e008c */
[----:B------:R-:W-:-:S03]  /*0e70*/  PRMT R199, RZ, 0x7610, R91 ;  /* 0x00007610ffc77816 */ /* 0x000fc6000000005b */
[C---:B------:R-:W-:Y:S02]  /*0e80*/  FADD.FTZ R95, -R187.reuse, R95 ;  /* 0x0000005fbb5f7221 */ /* 0x040fe40000010100 */
[----:B------:R-:W-:Y:S01]  /*0e90*/  FADD.FTZ R201, -R187, R93 ;  /* 0x0000005dbbc97221 */ /* 0x000fe20000010100 */
[----:B------:R-:W-:Y:S01]  /*0ea0*/  PRMT R198, RZ, 0x7610, R90 ;  /* 0x00007610ffc67816 */ /* 0x000fe2000000005a */
[----:B------:R-:W-:Y:S01]  /*0eb0*/  FMUL.FTZ R95, R181, R95 ;  /* 0x0000005fb55f7220 */ /* 0x000fe20000410000 */
[----:B------:R-:W2:Y:S01]  /*0ec0*/  LDG.E.128 R100, [R100.64] ;  /* 0x0000000464647981 */ /* 0x000ea2000c1e1d00 */
[C---:B------:R-:W-:Y:S02]  /*0ed0*/  FADD.FTZ R97, -R187.reuse, R97 ;  /* 0x00000061bb617221 */ /* 0x040fe40000010100 */
[----:B------:R-:W-:Y:S02]  /*0ee0*/  FADD.FTZ R98, -R187, R98 ;  /* 0x00000062bb627221 */ /* 0x000fe40000010100 */
[----:B------:R-:W-:-:S02]  /*0ef0*/  FMUL.FTZ R201, R181, R201 ;  /* 0x000000c9b5c97220 */ /* 0x000fc40000410000 */
[----:B------:R-:W-:Y:S02]  /*0f00*/  FADD.FTZ R163, R199, R163 ;  /* 0x000000a3c7a37221 */ /* 0x000fe40000010000 */
[----:B------:R-:W-:Y:S02]  /*0f10*/  FFMA.FTZ R164, R95, R199, R164 ;  /* 0x000000c75fa47223 */ /* 0x000fe400000100a4 */
[----:B------:R-:W-:Y:S02]  /*0f20*/  FADD.FTZ R167, R198, R167 ;  /* 0x000000a7c6a77221 */ /* 0x000fe40000010000 */
[----:B------:R-:W-:Y:S02]  /*0f30*/  FFMA.FTZ R168, R201, R198, R168 ;  /* 0x000000c6c9a87223 */ /* 0x000fe400000100a8 */
[C---:B------:R-:W-:Y:S01]  /*0f40*/  FADD.FTZ R200, -R187.reuse, R92 ;  /* 0x0000005cbbc87221 */ /* 0x040fe20000010100 */
[----:B------:R-:W-:Y:S01]  /*0f50*/  PRMT R195, RZ, 0x5410, R90 ;  /* 0x00005410ffc37816 */ /* 0x000fe2000000005a */
[----:B------:R-:W-:-:S02]  /*0f60*/  FADD.FTZ R94, -R187, R94 ;  /* 0x0000005ebb5e7221 */ /* 0x000fc40000010100 */
[----:B------:R-:W-:Y:S01]  /*0f70*/  FMUL.FTZ R200, R181, R200 ;  /* 0x000000c8b5c87220 */ /* 0x000fe20000410000 */
[----:B------:R-:W-:Y:S01]  /*0f80*/  PRMT R197, RZ, 0x5410, R91 ;  /* 0x00005410ffc57816 */ /* 0x000fe2000000005b */
[----:B------:R-:W-:Y:S02]  /*0f90*/  FADD.FTZ R169, R195, R169 ;  /* 0x000000a9c3a97221 */ /* 0x000fe40000010000 */
[----:B------:R-:W-:Y:S02]  /*0fa0*/  FFMA.FTZ R170, R200, R195, R170 ;  /* 0x000000c3c8aa7223 */ /* 0x000fe400000100aa */
[----:B------:R-:W-:Y:S02]  /*0fb0*/  FMUL.FTZ R94, R181, R94 ;  /* 0x0000005eb55e7220 */ /* 0x000fe40000410000 */
[----:B------:R-:W-:Y:S02]  /*0fc0*/  FADD.FTZ R165, R197, R165 ;  /* 0x000000a5c5a57221 */ /* 0x000fe40000010000 */
[----:B------:R-:W-:-:S02]  /*0fd0*/  FFMA.FTZ R166, R94, R197, R166 ;  /* 0x000000c55ea67223 */ /* 0x000fc400000100a6 */
[----:B---3--:R-:W-:Y:S02]  /*0fe0*/  FMUL.FTZ R199, R217, R199 ;  /* 0x000000c7d9c77220 */ /* 0x008fe40000410000 */
[C---:B------:R-:W-:Y:S02]  /*0ff0*/  FMUL.FTZ R217, R181.reuse, R97 ;  /* 0x00000061b5d97220 */ /* 0x040fe40000410000 */
[----:B------:R-:W-:Y:S02]  /*1000*/  FMUL.FTZ R97, R181, R98 ;  /* 0x00000062b5617220 */ /* 0x000fe40000410000 */
[----:B----4-:R-:W-:Y:S01]  /*1010*/  FMUL.FTZ R198, R218, R198 ;  /* 0x000000c6dac67220 */ /* 0x010fe20000410000 */
[----:B------:R-:W3:Y:S04]  /*1020*/  LDL R98, [R1+0x18] ;  /* 0x0000180001627983 */ /* 0x000ee80000100800 */
[----:B------:R-:W4:Y:S01]  /*1030*/  LDL R218, [R1+0x2c] ;  /* 0x00002c0001da7983 */ /* 0x000f220000100800 */
[----:B--2---:R-:W-:-:S03]  /*1040*/  FMUL.FTZ R195, R220, R195 ;  /* 0x000000c3dcc37220 */ /* 0x004fc60000410000 */
[----:B------:R-:W2:Y:S01]  /*1050*/  LDL R220, [R1+0x20] ;  /* 0x0000200001dc7983 */ /* 0x000ea20000100800 */
[----:B------:R-:W-:-:S03]  /*1060*/  FMUL.FTZ R197, R219, R197 ;  /* 0x000000c5dbc57220 */ /* 0x000fc60000410000 */
[----:B------:R-:W2:Y:S01]  /*1070*/  LDL R219, [R1+0x1c] ;  /* 0x00001c0001db7983 */ /* 0x000ea20000100800 */
[----:B------:R-:W-:Y:S01]  /*1080*/  IADD3 R185, R186, 0x40, RZ ;  /* 0x00000040bab97810 */ /* 0x000fe20007ffe0ff */
[----:B------:R-:W-:-:S04]  /*1090*/  FADD.FTZ R105, -R187, R105 ;  /* 0x00000069bb697221 */ /* 0x000fc80000010100 */
[----:B------:R-:W-:-:S04]  /*10a0*/  IMAD.WIDE.U32 R112, R185, R206, c[0x0][0x188] ;  /* 0x00006200b9707625 */ /* 0x000fc800078e00ce */
[----:B------:R-:W-:Y:S01]  /*10b0*/  IMAD.WIDE.U32 R132, R185, R140, c[0x0][0x208] ;  /* 0x00008200b9847625 */ /* 0x000fe200078e008c */
[----:B------:R0:W2:Y:S01]  /*10c0*/  LDG.E.128 R108, [R112.64] ;  /* 0x00000004706c7981 */ /* 0x0000a2000c1e1d00 */
[----:B------:R-:W-:Y:S02]  /*10d0*/  PRMT R205, RZ, 0x7610, R102 ;  /* 0x00007610ffcd7816 */ /* 0x000fe40000000066 */
[C---:B------:R-:W-:Y:S02]  /*10e0*/  FADD.FTZ R96, -R187.reuse, R96 ;  /* 0x00000060bb607221 */ /* 0x040fe40000010100 */
[----:B------:R-:W2:Y:S01]  /*10f0*/  LDG.E.128 R132, [R132.64] ;  /* 0x0000000484847981 */ /* 0x000ea2000c1e1d00 */
[----:B------:R-:W-:Y:S01]  /*1100*/  FADD.FTZ R202, -R187, R99 ;  /* 0x00000063bbca7221 */ /* 0x000fe20000010100 */
[----:B------:R-:W-:Y:S01]  /*1110*/  PRMT R99, RZ, 0x5410, R100 ;  /* 0x00005410ff637816 */ /* 0x000fe20000000064 */
[C---:B------:R-:W-:Y:S02]  /*1120*/  FMUL.FTZ R105, R181.reuse, R105 ;  /* 0x00000069b5697220 */ /* 0x040fe40000410000 */
[----:B------:R-:W-:Y:S01]  /*1130*/  FMUL.FTZ R96, R181, R96 ;  /* 0x00000060b5607220 */ /* 0x000fe20000410000 */
[C---:B------:R-:W-:Y:S01]  /*1140*/  IADD3 R183, R186.reuse, 0x60, RZ ;  /* 0x00000060bab77810 */ /* 0x040fe20007ffe0ff */
[----:B------:R-:W-:Y:S01]  /*1150*/  FADD.FTZ R18, R205, R18 ;  /* 0x00000012cd127221 */ /* 0x000fe20000010000 */
[----:B------:R-:W-:Y:S01]  /*1160*/  IADD3 R182, R186, 0x80, RZ ;  /* 0x00000080bab67810 */ /* 0x000fe20007ffe0ff */
[----:B------:R-:W-:Y:S01]  /*1170*/  FFMA.FTZ R158, R105, R205, R158 ;  /* 0x000000cd699e7223 */ /* 0x000fe2000001009e */
[----:B------:R-:W-:Y:S01]  /*1180*/  PRMT R203, RZ, 0x7610, R100 ;  /* 0x00007610ffcb7816 */ /* 0x000fe20000000064 */
[----:B------:R-:W-:Y:S01]  /*1190*/  FADD.FTZ R21, R99, R21 ;  /* 0x0000001563157221 */ /* 0x000fe20000010000 */
[----:B0-----:R-:W2:Y:S01]  /*11a0*/  LDG.E.128 R112, [R112.64+0x10] ;  /* 0x0000100470707981 */ /* 0x001ea2000c1e1d00 */
[----:B------:R-:W-:-:S02]  /*11b0*/  FFMA.FTZ R161, R96, R99, R161 ;  /* 0x0000006360a17223 */ /* 0x000fc400000100a1 */
[----:B------:R-:W-:Y:S01]  /*11c0*/  IMAD.WIDE.U32 R120, R183, R206, c[0x0][0x188] ;  /* 0x00006200b7787625 */ /* 0x000fe200078e00ce */
[----:B------:R-:W-:-:S03]  /*11d0*/  PRMT R100, RZ, 0x5410, R101 ;  /* 0x00005410ff647816 */ /* 0x000fc60000000065 */
[----:B------:R-:W-:Y:S01]  /*11e0*/  IMAD.WIDE.U32 R128, R182, R206, c[0x0][0x188] ;  /* 0x00006200b6807625 */ /* 0x000fe200078e00ce */
[----:B------:R0:W2:Y:S03]  /*11f0*/  LDG.E.128 R116, [R120.64] ;  /* 0x0000000478747981 */ /* 0x0000a6000c1e1d00 */
[----:B------:R-:W-:Y:S01]  /*1200*/  FADD.FTZ R22, R203, R22 ;  /* 0x00000016cb167221 */ /* 0x000fe20000010000 */
[----:B------:R1:W2:Y:S01]  /*1210*/  LDG.E.128 R124, [R128.64] ;  /* 0x00000004807c7981 */ /* 0x0002a2000c1e1d00 */
[-C--:B------:R-:W-:Y:S02]  /*1220*/  FFMA.FTZ R162, R217, R203.reuse, R162 ;  /* 0x000000cbd9a27223 */ /* 0x080fe400000100a2 */
[----:B------:R-:W-:Y:S01]  /*1230*/  FMUL.FTZ R203, R247, R203 ;  /* 0x000000cbf7cb7220 */ /* 0x000fe20000410000 */
[----:B------:R-:W-:Y:S01]  /*1240*/  PRMT R204, RZ, 0x7610, R101 ;  /* 0x00007610ffcc7816 */ /* 0x000fe20000000065 */
[----:B------:R-:W2:Y:S01]  /*1250*/  LDL R247, [R1+0x14] ;  /* 0x0000140001f77983 */ /* 0x000ea20000100800 */
[----:B------:R-:W-:-:S02]  /*1260*/  FADD.FTZ R104, -R187, R104 ;  /* 0x00000068bb687221 */ /* 0x000fc40000010100 */
[----:B------:R-:W-:Y:S01]  /*1270*/  FMUL.FTZ R202, R181, R202 ;  /* 0x000000cab5ca7220 */ /* 0x000fe20000410000 */
[----:B0-----:R-:W2:Y:S01]  /*1280*/  LDG.E.128 R120, [R120.64+0x10] ;  /* 0x0000100478787981 */ /* 0x001ea2000c1e1d00 */
[----:B------:R-:W-:Y:S02]  /*1290*/  FADD.FTZ R19, R100, R19 ;  /* 0x0000001364137221 */ /* 0x000fe40000010000 */
[-C--:B------:R-:W-:Y:S01]  /*12a0*/  FFMA.FTZ R159, R97, R100.reuse, R159 ;  /* 0x00000064619f7223 */ /* 0x080fe2000001009f */
[----:B-1----:R-:W2:Y:S01]  /*12b0*/  LDG.E.128 R128, [R128.64+0x10] ;  /* 0x0000100480807981 */ /* 0x002ea2000c1e1d00 */
[----:B------:R-:W-:Y:S01]  /*12c0*/  FMUL.FTZ R100, R246, R100 ;  /* 0x00000064f6647220 */ /* 0x000fe20000410000 */
[----:B------:R-:W-:Y:S02]  /*12d0*/  PRMT R101, RZ, 0x5410, R102 ;  /* 0x00005410ff657816 */ /* 0x000fe40000000066 */
[----:B------:R-:W2:Y:S01]  /*12e0*/  LDL R246, [R1+0x10] ;  /* 0x0000100001f67983 */ /* 0x000ea20000100800 */
[----:B------:R-:W-:-:S02]  /*12f0*/  FADD.FTZ R20, R204, R20 ;  /* 0x00000014cc147221 */ /* 0x000fc40000010000 */
[----:B------:R-:W-:Y:S02]  /*1300*/  FMUL.FTZ R104, R181, R104 ;  /* 0x00000068b5687220 */ /* 0x000fe40000410000 */
[----:B------:R-:W-:Y:S02]  /*1310*/  FFMA.FTZ R160, R202, R204, R160 ;  /* 0x000000cccaa07223 */ /* 0x000fe400000100a0 */
[----:B------:R-:W-:Y:S02]  /*1320*/  FADD.FTZ R17, R101, R17 ;  /* 0x0000001165117221 */ /* 0x000fe40000010000 */
[----:B------:R-:W-:Y:S02]  /*1330*/  FFMA.FTZ R157, R104, R101, R157 ;  /* 0x00000065689d7223 */ /* 0x000fe4000001009d */
[----:B------:R-:W-:-:S06]  /*1340*/  IMAD.WIDE.U32 R136, R183, R140, c[0x0][0x208] ;  /* 0x00008200b7887625 */ /* 0x000fcc00078e008c */
[----:B------:R-:W2:Y:S01]  /*1350*/  LDG.E.128 R136, [R136.64] ;  /* 0x0000000488887981 */ /* 0x000ea2000c1e1d00 */
[----:B------:R-:W-:-:S06]  /*1360*/  IMAD.WIDE.U32 R140, R182, R140, c[0x0][0x208] ;  /* 0x00008200b68c7625 */ /* 0x000fcc00078e008c */
[----:B------:R-:W2:Y:S01]  /*1370*/  LDG.E.128 R140, [R140.64] ;  /* 0x000000048c8c7981 */ /* 0x000ea2000c1e1d00 */
[----:B------:R-:W-:-:S04]  /*1380*/  ISETP.NE.U32.AND P0, PT, RZ, c[0x0][0x218], PT ;  /* 0x00008600ff007a0c */ /* 0x000fc80003f05070 */
[----:B------:R-:W-:-:S13]  /*1390*/  ISETP.NE.AND.EX P0, PT, RZ, c[0x0][0x21c], PT, P0 ;  /* 0x00008700ff007a0c */ /* 0x000fda0003f05300 */
[----:B------:R-:W-:-:S04]  /*13a0*/  @P0 IMAD.WIDE.U32 R84, R186, R206, c[0x0][0x218] ;  /* 0x00008600ba540625 */ /* 0x000fc800078e00ce */
[C---:B------:R-:W-:Y:S01]  /*13b0*/  @P0 IMAD.WIDE.U32 R86, R206.reuse, R184, c[0x0][0x218] ;  /* 0x00008600ce560625 */ /* 0x040fe200078e00b8 */
[----:B------:R0:W5:Y:S03]  /*13c0*/  @P0 LDG.E.128 R36, [R84.64] ;  /* 0x0000000454240981 */ /* 0x000166000c1e1d00 */
[C---:B------:R-:W-:Y:S01]  /*13d0*/  @P0 IMAD.WIDE.U32 R88, R206.reuse, R182, c[0x0][0x218] ;  /* 0x00008600ce580625 */ /* 0x040fe200078e00b6 */
[----:B------:R0:W5:Y:S04]  /*13e0*/  @P0 LDG.E.128 R40, [R84.64+0x10] ;  /* 0x0000100454280981 */ /* 0x000168000c1e1d00 */
[----:B------:R1:W5:Y:S04]  /*13f0*/  @P0 LDG.E.128 R44, [R86.64] ;  /* 0x00000004562c0981 */ /* 0x000368000c1e1d00 */
[----:B------:R1:W5:Y:S01]  /*1400*/  @P0 LDG.E.128 R48, [R86.64+0x10] ;  /* 0x0000100456300981 */ /* 0x000362000c1e1d00 */
[----:B0-----:R-:W-:-:S03]  /*1410*/  @P0 IMAD.WIDE.U32 R84, R206, R185, c[0x0][0x218] ;  /* 0x00008600ce540625 */ /* 0x001fc600078e00b9 */
[----:B------:R0:W5:Y:S04]  /*1420*/  @P0 LDG.E.128 R68, [R88.64] ;  /* 0x0000000458440981 */ /* 0x000168000c1e1d00 */
[----:B------:R0:W5:Y:S01]  /*1430*/  @P0 LDG.E.128 R52, [R84.64] ;  /* 0x0000000454340981 */ /* 0x000162000c1e1d00 */
[----:B-1----:R-:W-:-:S04]  /*1440*/  @P0 IMAD.WIDE.U32 R86, R206, R183, c[0x0][0x218] ;  /* 0x00008600ce560625 */ /* 0x002fc800078e00b7 */
[----:B---3--:R-:W-:Y:S02]  /*1450*/  FMUL.FTZ R205, R98, R205 ;  /* 0x000000cd62cd7220 */ /* 0x008fe40000410000 */
[----:B----4-:R-:W-:Y:S01]  /*1460*/  FMUL.FTZ R218, R218, R99 ;  /* 0x00000063dada7220 */ /* 0x010fe20000410000 */
[----:B------:R-:W3:Y:S04]  /*1470*/  LDL R98, [R1] ;  /* 0x0000000001627983 */ /* 0x000ee80000100800 */
[----:B------:R-:W4:Y:S01]  /*1480*/  LDL R99, [R1+0x4] ;  /* 0x0000040001637983 */ /* 0x000f220000100800 */
[----:B--2---:R-:W-:Y:S02]  /*1490*/  FMUL.FTZ R204, R220, R204 ;  /* 0x000000ccdccc7220 */ /* 0x004fe40000410000 */
[----:B------:R-:W-:Y:S01]  /*14a0*/  FMUL.FTZ R101, R219, R101 ;  /* 0x00000065db657220 */ /* 0x000fe20000410000 */
[----:B------:R-:W2:Y:S04]  /*14b0*/  LDL R220, [R1+0xc] ;  /* 0x00000c0001dc7983 */ /* 0x000ea80000100800 */
[----:B------:R-:W2:Y:S01]  /*14c0*/  LDL R219, [R1+0x8] ;  /* 0x0000080001db7983 */ /* 0x000ea20000100800 */
[----:B------:R-:W-:-:S03]  /*14d0*/  MOV R206, 0x8 ;  /* 0x0000000800ce7802 */ /* 0x000fc60000000f00 */
[----:B------:R0:W5:Y:S02]  /*14e0*/  @P0 LDG.E.128 R56, [R84.64+0x10] ;  /* 0x0000100454380981 */ /* 0x000164000c1e1d00 */
[-C--:B------:R-:W-:Y:S02]  /*14f0*/  IMAD.WIDE.U32 R92, R186, R206.reuse, c[0x0][0x190] ;  /* 0x00006400ba5c7625 */ /* 0x080fe400078e00ce */
[----:B------:R1:W5:Y:S02]  /*1500*/  @P0 LDG.E.128 R60, [R86.64] ;  /* 0x00000004563c0981 */ /* 0x000364000c1e1d00 */
[-C--:B------:R-:W-:Y:S02]  /*1510*/  IMAD.WIDE.U32 R90, R183, R206.reuse, c[0x0][0x190] ;  /* 0x00006400b75a7625 */ /* 0x080fe400078e00ce */
[----:B------:R1:W5:Y:S02]  /*1520*/  @P0 LDG.E.128 R64, [R86.64+0x10] ;  /* 0x0000100456400981 */ /* 0x000364000c1e1d00 */
[----:B0-----:R-:W-:-:S02]  /*1530*/  IMAD.WIDE.U32 R84, R184, R206, c[0x0][0x190] ;  /* 0x00006400b8547625 */ /* 0x001fc400078e00ce */
[----:B------:R0:W5:Y:S04]  /*1540*/  @P0 LDG.E.128 R72, [R88.64+0x10] ;  /* 0x0000100458480981 */ /* 0x000168000c1e1d00 */
[----:B------:R-:W5:Y:S01]  /*1550*/  LDG.E.64 R92, [R92.64] ;  /* 0x000000045c5c7981 */ /* 0x000f62000c1e1b00 */
[----:B-1----:R-:W-:-:S03]  /*1560*/  IMAD.WIDE.U32 R86, R185, R206, c[0x0][0x190] ;  /* 0x00006400b9567625 */ /* 0x002fc600078e00ce */
[----:B------:R-:W5:Y:S01]  /*1570*/  LDG.E.64 R84, [R84.64] ;  /* 0x0000000454547981 */ /* 0x000f62000c1e1b00 */
[----:B0-----:R-:W-:-:S03]  /*1580*/  IMAD.WIDE.U32 R88, R182, R206, c[0x0][0x190] ;  /* 0x00006400b6587625 */ /* 0x001fc600078e00ce */
[----:B------:R-:W5:Y:S04]  /*1590*/  LDG.E.64 R86, [R86.64] ;  /* 0x0000000456567981 */ /* 0x000f68000c1e1b00 */
[----:B------:R-:W5:Y:S04]  /*15a0*/  LDG.E.64 R90, [R90.64] ;  /* 0x000000045a5a7981 */ /* 0x000f68000c1e1b00 */
[----:B------:R-:W5:Y:S01]  /*15b0*/  LDG.E.64 R88, [R88.64] ;  /* 0x0000000458587981 */ /* 0x000f62000c1e1b00 */
[C---:B------:R-:W-:Y:S02]  /*15c0*/  FADD.FTZ R110, -R187.reuse, R110 ;  /* 0x0000006ebb6e7221 */ /* 0x040fe40000010100 */
[----:B------:R-:W-:Y:S01]  /*15d0*/  FADD.FTZ R111, -R187, R111 ;  /* 0x0000006fbb6f7221 */ /* 0x000fe20000010100 */
[--C-:B------:R-:W-:Y:S01]  /*15e0*/  PRMT R206, RZ, 0x5410, R133.reuse ;  /* 0x00005410ffce7816 */ /* 0x100fe20000000085 */
[C---:B------:R-:W-:Y:S01]  /*15f0*/  FMUL.FTZ R110, R181.reuse, R110 ;  /* 0x0000006eb56e7220 */ /* 0x040fe20000410000 */
[----:B------:R-:W-:Y:S01]  /*1600*/  PRMT R133, RZ, 0x7610, R133 ;  /* 0x00007610ff857816 */ /* 0x000fe20000000085 */
        /* <DEDUP_REMOVED lines=10> */
[----:B------:R-:W-:Y:S02]  /*16b0*/  FADD.FTZ R108, -R187, R108 ;  /* 0x0000006cbb6c7221 */ /* 0x000fe40000010100 */
[----:B------:R-:W-:Y:S02]  /*16c0*/  FADD.FTZ R15, R102, R15 ;  /* 0x0000000f660f7221 */ /* 0x000fe40000010000 */
[----:B------:R-:W-:Y:S02]  /*16d0*/  FMUL.FTZ R107, R181, R107 ;  /* 0x0000006bb56b7220 */ /* 0x000fe40000410000 */
[-C--:B------:R-:W-:Y:S02]  /*16e0*/  FFMA.FTZ R155, R106, R102.reuse, R155 ;  /* 0x000000666a9b7223 */ /* 0x080fe4000001009b */
[----:B------:R-:W-:-:S02]  /*16f0*/  FMUL.FTZ R102, R247, R102 ;  /* 0x00000066f7667220 */ /* 0x000fc40000410000 */
        /* <DEDUP_REMOVED lines=22> */
[----:B------:R-:W-:Y:S02]  /*1860*/  FADD.FTZ R16, R103, R16 ;  /* 0x0000001067107221 */ /* 0x000fe40000010000 */
[----:B------:R-:W-:Y:S02]  /*1870*/  FFMA.FTZ R156, R107, R103, R156 ;  /* 0x000000676b9c7223 */ /* 0x000fe4000001009c */
[----:B------:R-:W-:-:S02]  /*1880*/  FMUL.FTZ R108, R181, R108 ;  /* 0x0000006cb56c7220 */ /* 0x000fc40000410000 */
[----:B------:R-:W-:Y:S01]  /*1890*/  FMUL.FTZ R103, R246, R103 ;  /* 0x00000067f6677220 */ /* 0x000fe20000410000 */
[----:B------:R-:W-:Y:S01]  /*18a0*/  PRMT R132, RZ, 0x7610, R132 ;  /* 0x00007610ff847816 */ /* 0x000fe20000000084 */
[----:B------:R-:W-:Y:S02]  /*18b0*/  FMUL.FTZ R109, R181, R109 ;  /* 0x0000006db56d7220 */ /* 0x000fe40000410000 */
[----:B------:R-:W-:Y:S02]  /*18c0*/  FADD.FTZ R13, R187, R13 ;  /* 0x0000000dbb0d7221 */ /* 0x000fe40000010000 */
[----:B------:R-:W-:Y:S02]  /*18d0*/  FFMA.FTZ R153, R108, R187, R153 ;  /* 0x000000bb6c997223 */ /* 0x000fe40000010099 */
[----:B------:R-:W-:Y:S02]  /*18e0*/  FADD.FTZ R14, R132, R14 ;  /* 0x0000000e840e7221 */ /* 0x000fe40000010000 */
[----:B------:R-:W-:Y:S01]  /*18f0*/  FFMA.FTZ R154, R109, R132, R154 ;  /* 0x000000846d9a7223 */ /* 0x000fe2000001009a */
[--C-:B------:R-:W-:Y:S01]  /*1900*/  PRMT R207, RZ, 0x5410, R134.reuse ;  /* 0x00005410ffcf7816 */ /* 0x100fe20000000086 */
[C---:B------:R-:W-:Y:S01]  /*1910*/  FMUL.FTZ R112, R181.reuse, R112 ;  /* 0x00000070b5707220 */ /* 0x040fe20000410000 */
[----:B------:R-:W-:Y:S01]  /*1920*/  PRMT R134, RZ, 0x7610, R134 ;  /* 0x00007610ff867816 */ /* 0x000fe20000000086 */
[----:B------:R-:W-:-:S02]  /*1930*/  FMUL.FTZ R113, R181, R113 ;  /* 0x00000071b5717220 */ /* 0x000fc40000410000 */
[----:B------:R-:W-:Y:S02]  /*1940*/  FADD.FTZ R9, R207, R9 ;  /* 0x00000009cf097221 */ /* 0x000fe40000010000 */
[-C--:B------:R-:W-:Y:S02]  /*1950*/  FFMA.FTZ R149, R112, R207.reuse, R149 ;  /* 0x000000cf70957223 */ /* 0x080fe40000010095 */
[----:B------:R-:W-:Y:S01]  /*1960*/  FMUL.FTZ R207, R252, R207 ;  /* 0x000000cffccf7220 */ /* 0x000fe20000410000 */
[----:B------:R-:W-:Y:S01]  /*1970*/  PRMT R208, RZ, 0x5410, R135 ;  /* 0x00005410ffd07816 */ /* 0x000fe20000000087 */
[----:B------:R-:W-:Y:S02]  /*1980*/  FADD.FTZ R10, R134, R10 ;  /* 0x0000000a860a7221 */ /* 0x000fe40000010000 */
[----:B------:R-:W-:Y:S02]  /*1990*/  FFMA.FTZ R150, R113, R134, R150 ;  /* 0x0000008671967223 */ /* 0x000fe40000010096 */
[----:B------:R-:W-:-:S02]  /*19a0*/  FMUL.FTZ R114, R181, R114 ;  /* 0x00000072b5727220 */ /* 0x000fc40000410000 */
[----:B------:R-:W-:Y:S01]  /*19b0*/  FMUL.FTZ R134, R251, R134 ;  /* 0x00000086fb867220 */ /* 0x000fe20000410000 */
[----:B------:R-:W-:Y:S01]  /*19c0*/  PRMT R135, RZ, 0x7610, R135 ;  /* 0x00007610ff877816 */ /* 0x000fe20000000087 */
[----:B------:R-:W-:Y:S02]  /*19d0*/  FADD.FTZ R7, R208, R7 ;  /* 0x00000007d0077221 */ /* 0x000fe40000010000 */
[-C--:B------:R-:W-:Y:S02]  /*19e0*/  FFMA.FTZ R147, R114, R208.reuse, R147 ;  /* 0x000000d072937223 */ /* 0x080fe40000010093 */
[----:B------:R-:W-:Y:S02]  /*19f0*/  FMUL.FTZ R115, R181, R115 ;  /* 0x00000073b5737220 */ /* 0x000fe40000410000 */
[----:B------:R-:W-:Y:S01]  /*1a00*/  FMUL.FTZ R208, R250, R208 ;  /* 0x000000d0fad07220 */ /* 0x000fe20000410000 */
[----:B------:R-:W-:Y:S01]  /*1a10*/  PRMT R209, RZ, 0x5410, R136 ;  /* 0x00005410ffd17816 */ /* 0x000fe20000000088 */
[----:B------:R-:W-:-:S02]  /*1a20*/  FADD.FTZ R8, R135, R8 ;  /* 0x0000000887087221 */ /* 0x000fc40000010000 */
[-C--:B------:R-:W-:Y:S02]  /*1a30*/  FFMA.FTZ R148, R115, R135.reuse, R148 ;  /* 0x0000008773947223 */ /* 0x080fe40000010094 */
[----:B------:R-:W-:Y:S02]  /*1a40*/  FMUL.FTZ R116, R181, R116 ;  /* 0x00000074b5747220 */ /* 0x000fe40000410000 */
[----:B------:R-:W-:Y:S01]  /*1a50*/  FMUL.FTZ R135, R249, R135 ;  /* 0x00000087f9877220 */ /* 0x000fe20000410000 */
[----:B------:R-:W-:Y:S01]  /*1a60*/  PRMT R136, RZ, 0x7610, R136 ;  /* 0x00007610ff887816 */ /* 0x000fe20000000088 */
[----:B------:R-:W-:Y:S02]  /*1a70*/  FMUL.FTZ R117, R181, R117 ;  /* 0x00000075b5757220 */ /* 0x000fe40000410000 */
[----:B------:R-:W-:Y:S02]  /*1a80*/  FADD.FTZ R5, R209, R5 ;  /* 0x00000005d1057221 */ /* 0x000fe40000010000 */
[----:B------:R-:W-:-:S02]  /*1a90*/  FFMA.FTZ R145, R116, R209, R145 ;  /* 0x000000d174917223 */ /* 0x000fc40000010091 */
[----:B------:R-:W-:Y:S01]  /*1aa0*/  FMUL.FTZ R209, R248, R209 ;  /* 0x000000d1f8d17220 */ /* 0x000fe20000410000 */
[--C-:B------:R-:W-:Y:S01]  /*1ab0*/  PRMT R210, RZ, 0x5410, R137.reuse ;  /* 0x00005410ffd27816 */ /* 0x100fe20000000089 */
[----:B------:R-:W-:Y:S02]  /*1ac0*/  FMUL.FTZ R118, R181, R118 ;  /* 0x00000076b5767220 */ /* 0x000fe40000410000 */
[----:B------:R-:W-:Y:S02]  /*1ad0*/  FADD.FTZ R6, R136, R6 ;  /* 0x0000000688067221 */ /* 0x000fe40000010000 */
[-C--:B------:R-:W-:Y:S02]  /*1ae0*/  FFMA.FTZ R146, R117, R136.reuse, R146 ;  /* 0x0000008875927223 */ /* 0x080fe40000010092 */
[----:B------:R-:W-:Y:S01]  /*1af0*/  FMUL.FTZ R136, R245, R136 ;  /* 0x00000088f5887220 */ /* 0x000fe20000410000 */
[----:B------:R-:W-:Y:S01]  /*1b00*/  PRMT R137, RZ, 0x7610, R137 ;  /* 0x00007610ff897816 */ /* 0x000fe20000000089 */
[----:B---3--:R-:W-:-:S02]  /*1b10*/  FMUL.FTZ R133, R98, R133 ;  /* 0x0000008562857220 */ /* 0x008fc40000410000 */
[----:B------:R-:W-:Y:S02]  /*1b20*/  FFMA.FTZ R98, R188, R191, RZ ;  /* 0x000000bfbc627223 */ /* 0x000fe400000100ff */
[----:B----4-:R-:W-:Y:S02]  /*1b30*/  FMUL.FTZ R206, R99, R206 ;  /* 0x000000ce63ce7220 */ /* 0x010fe40000410000 */
[----:B------:R-:W-:Y:S02]  /*1b40*/  FADD.FTZ R99, RZ, R191 ;  /* 0x000000bfff637221 */ /* 0x000fe40000010000 */
        /* <DEDUP_REMOVED lines=28> */
[----:B--2---:R-:W-:Y:S02]  /*1d10*/  FMUL.FTZ R187, R220, R187 ;  /* 0x000000bbdcbb7220 */ /* 0x004fe40000410000 */
        /* <DEDUP_REMOVED lines=120> */
.L_x_5546:
        /* <DEDUP_REMOVED lines=18> */
.L_x_5547:
[----:B--2---:R-:W-:Y:S01]  /*25c0*/  FADD.FTZ R247, R247, R246 ;  /* 0x000000f6f7f77221 */ /* 0x004fe20000010000 */
[----:B-----5:R-:W-:Y:S01]  /*25d0*/  LOP3.LUT P3, RZ, R92, 0xff00, RZ, 0xc0, !PT ;  /* 0x0000ff005cff7812 */ /* 0x020fe2000786c0ff */
[----:B0-----:R-:W-:Y:S01]  /*25e0*/  FADD.FTZ R99, R98, R220 ;  /* 0x000000dc62637221 */ /* 0x001fe20000010000 */
[C---:B------:R-:W-:Y:S01]  /*25f0*/  LOP3.LUT P0, RZ, R92.reuse, 0xff0000, RZ, 0xc0, !PT ;  /* 0x00ff00005cff7812 */ /* 0x040fe2000780c0ff */
[----:B------:R-:W-:Y:S01]  /*2600*/  FMUL.FTZ R98, R247, c[0x0][0x1e0] ;  /* 0x00007800f7627a20 */ /* 0x000fe20000410000 */
[----:B------:R-:W-:Y:S01]  /*2610*/  LOP3.LUT P2, RZ, R92, 0xff000000, RZ, 0xc0, !PT ;  /* 0xff0000005cff7812 */ /* 0x000fe2000784c0ff */
[----:B------:R-:W-:Y:S01]  /*2620*/  FMUL.FTZ R99, R99, c[0x0][0x1e0] ;  /* 0x0000780063637a20 */ /* 0x000fe20000410000 */
[----:B------:R-:W-:Y:S02]  /*2630*/  LOP3.LUT P5, RZ, R93, 0xff, RZ, 0xc0, !PT ;  /* 0x000000ff5dff7812 */ /* 0x000fe400078ac0ff */
[----:B------:R-:W-:Y:S02]  /*2640*/  FSEL R98, R98, RZ, !P1 ;  /* 0x000000ff62627208 */ /* 0x000fe40004800000 */
[----:B------:R-:W-:-:S02]  /*2650*/  ISETP.NE.U32.AND P1, PT, RZ, c[0x0][0x218], PT ;  /* 0x00008600ff007a0c */ /* 0x000fc40003f25070 */
[----:B------:R-:W-:Y:S01]  /*2660*/  LOP3.LUT P6, RZ, R93, 0xff00, RZ, 0xc0, !PT ;  /* 0x0000ff005dff7812 */ /* 0x000fe200078cc0ff */
[-CC-:B------:R-:W-:Y:S01]  /*2670*/  FFMA.FTZ R189, R189, R99.reuse, R98.reuse ;  /* 0x00000063bdbd7223 */ /* 0x180fe20000010062 */
[----:B------:R-:W-:Y:S01]  /*2680*/  ISETP.NE.AND.EX P1, PT, RZ, c[0x0][0x21c], PT, P1 ;  /* 0x00008700ff007a0c */ /* 0x000fe20003f25310 */
[-C--:B------:R-:W-:Y:S02]  /*2690*/  FFMA.FTZ R190, R190, R99.reuse, R98 ;  /* 0x00000063bebe7223 */ /* 0x080fe40000010062 */
[----:B------:R-:W-:Y:S02]  /*26a0*/  FADD.FTZ R194, R194, -R189 ;  /* 0x800000bdc2c27221 */ /* 0x000fe40000010000 */
[----:B------:R-:W-:Y:S02]  /*26b0*/  FADD.FTZ R193, R193, -R190 ;  /* 0x800000bec1c17221 */ /* 0x000fe40000010000 */
[----:B------:R-:W-:Y:S02]  /*26c0*/  FFMA.FTZ R188, R188, R99, R98 ;  /* 0x00000063bcbc7223 */ /* 0x000fe40000010062 */
[----:B------:R-:W-:-:S02]  /*26d0*/  FMUL.FTZ R190, R181, R194 ;  /* 0x000000c2b5be7220 */ /* 0x000fc40000410000 */
[----:B------:R-:W-:Y:S01]  /*26e0*/  FADD.FTZ R191, R191, -R188 ;  /* 0x800000bcbfbf7221 */ /* 0x000fe20000010000 */
[----:B------:R-:W-:Y:S01]  /*26f0*/  MOV R188, R92 ;  /* 0x0000005c00bc7202 */ /* 0x000fe20000000f00 */
[----:B------:R-:W-:Y:S02]  /*2700*/  @P1 FADD.FTZ R190, R37, R190 ;  /* 0x000000be25be1221 */ /* 0x000fe40000010000 */
[----:B------:R-:W-:Y:S01]  /*2710*/  FMUL.FTZ R191, R181, R191 ;  /* 0x000000bfb5bf7220 */ /* 0x000fe20000410000 */
[----:B------:R-:W-:Y:S01]  /*2720*/  LOP3.LUT P4, RZ, R188, 0xff, RZ, 0xc0, !PT ;  /* 0x000000ffbcff7812 */ /* 0x000fe2000788c0ff */
[----:B------:R-:W-:Y:S02]  /*2730*/  FMUL.FTZ R189, R190, R180 ;  /* 0x000000b4bebd7220 */ /* 0x000fe40000410000 */
[----:B------:R-:W-:Y:S02]  /*2740*/  @P1 FADD.FTZ R191, R36, R191 ;  /* 0x000000bf24bf1221 */ /* 0x000fe40000010000 */
[----:B------:R-:W-:-:S02]  /*2750*/  FMUL.FTZ R92, R189, c[0x0][0x1e8] ;  /* 0x00007a00bd5c7a20 */ /* 0x000fc40000410000 */
[-CC-:B------:R-:W-:Y:S02]  /*2760*/  FFMA.FTZ R189, R200, R99.reuse, R98.reuse ;  /* 0x00000063c8bd7223 */ /* 0x180fe40000010062 */
[----:B------:R-:W-:Y:S01]  /*2770*/  FMUL.FTZ R188, R191, R180 ;  /* 0x000000b4bfbc7220 */ /* 0x000fe20000410000 */
[----:B------:R-:W-:Y:S01]  /*2780*/  FSEL R92, R92, RZ, P3 ;  /* 0x000000ff5c5c7208 */ /* 0x000fe20001800000 */
[-CC-:B------:R-:W-:Y:S01]  /*2790*/  FFMA.FTZ R192, R192, R99.reuse, R98.reuse ;  /* 0x00000063c0c07223 */ /* 0x180fe20000010062 */
[----:B------:R-:W-:Y:S01]  /*27a0*/  LOP3.LUT P3, RZ, R93, 0xff000000, RZ, 0xc0, !PT ;  /* 0xff0000005dff7812 */ /* 0x000fe2000786c0ff */
[----:B------:R-:W-:Y:S02]  /*27b0*/  FADD.FTZ R189, R195, -R189 ;  /* 0x800000bdc3bd7221 */ /* 0x000fe40000010000 */
[-CC-:B------:R-:W-:Y:S02]  /*27c0*/  FFMA.FTZ R201, R201, R99.reuse, R98.reuse ;  /* 0x00000063c9c97223 */ /* 0x180fe40000010062 */
[-CC-:B------:R-:W-:Y:S01]  /*27d0*/  FFMA.FTZ R195, R94, R99.reuse, R98.reuse ;  /* 0x000000635ec37223 */ /* 0x180fe20000010062 */
[----:B------:R-:W-:Y:S01]  /*27e0*/  MOV R94, R84 ;  /* 0x00000054005e7202 */ /* 0x000fe20000000f00 */
[----:B------:R-:W-:-:S02]  /*27f0*/  FFMA.FTZ R194, R95, R99, R98 ;  /* 0x000000635fc27223 */ /* 0x000fc40000010062 */
[----:B------:R-:W-:Y:S02]  /*2800*/  FMUL.FTZ R219, R181, R193 ;  /* 0x000000c1b5db7220 */ /* 0x000fe40000410000 */
[----:B------:R-:W-:Y:S02]  /*2810*/  FMUL.FTZ R188, R188, c[0x0][0x1e8] ;  /* 0x00007a00bcbc7a20 */ /* 0x000fe40000410000 */
[----:B------:R-:W-:Y:S02]  /*2820*/  FADD.FTZ R196, R196, -R192 ;  /* 0x800000c0c4c47221 */ /* 0x000fe40000010000 */
[----:B------:R-:W-:Y:S01]  /*2830*/  FADD.FTZ R198, R198, -R201 ;  /* 0x800000c9c6c67221 */ /* 0x000fe20000010000 */
[----:B------:R-:W-:Y:S01]  /*2840*/  FSEL R188, R188, RZ, P4 ;  /* 0x000000ffbcbc7208 */ /* 0x000fe20002000000 */
[----:B------:R-:W-:Y:S01]  /*2850*/  FADD.FTZ R195, R197, -R195 ;  /* 0x800000c3c5c37221 */ /* 0x000fe20000010000 */
[----:B------:R-:W-:Y:S01]  /*2860*/  LOP3.LUT P4, RZ, R93, 0xff0000, RZ, 0xc0, !PT ;  /* 0x00ff00005dff7812 */ /* 0x000fe2000788c0ff */
[----:B------:R-:W-:Y:S01]  /*2870*/  FADD.FTZ R194, R199, -R194 ;  /* 0x800000c2c7c27221 */ /* 0x000fe20000010000 */
[----:B------:R-:W-:Y:S01]  /*2880*/  F2FP.BF16.PACK_AB R92, R92, R188 ;  /* 0x000000bc5c5c723e */ /* 0x000fe200000010ff */
[----:B------:R-:W-:-:S02]  /*2890*/  @P1 FADD.FTZ R219, R38, R219 ;  /* 0x000000db26db1221 */ /* 0x000fc40000010000 */
[-CC-:B------:R-:W-:Y:S02]  /*28a0*/  FFMA.FTZ R202, R202, R99.reuse, R98.reuse ;  /* 0x00000063caca7223 */ /* 0x180fe40000010062 */
[-CC-:B------:R-:W-:Y:S02]  /*28b0*/  FFMA.FTZ R104, R104, R99.reuse, R98.reuse ;  /* 0x0000006368687223 */ /* 0x180fe40000010062 */
[-CC-:B------:R-:W-:Y:S02]  /*28c0*/  FFMA.FTZ R105, R105, R99.reuse, R98.reuse ;  /* 0x0000006369697223 */ /* 0x180fe40000010062 */
[----:B------:R-:W-:Y:S02]  /*28d0*/  FFMA.FTZ R95, R96, R99, R98 ;  /* 0x00000063605f7223 */ /* 0x000fe40000010062 */
[C---:B-1----:R-:W-:Y:S02]  /*28e0*/  FMUL.FTZ R220, R181.reuse, R196 ;  /* 0x000000c4b5dc7220 */ /* 0x042fe40000410000 */
[----:B------:R-:W-:-:S02]  /*28f0*/  FMUL.FTZ R196, R181, R198 ;  /* 0x000000c6b5c47220 */ /* 0x000fc40000410000 */
[C---:B------:R-:W-:Y:S02]  /*2900*/  FMUL.FTZ R195, R181.reuse, R195 ;  /* 0x000000c3b5c37220 */ /* 0x040fe40000410000 */
[----:B------:R-:W-:Y:S02]  /*2910*/  FMUL.FTZ R194, R181, R194 ;  /* 0x000000c2b5c27220 */ /* 0x000fe40000410000 */
[----:B------:R-:W-:Y:S02]  /*2920*/  FFMA.FTZ R107, R107, R99, R98 ;  /* 0x000000636b6b7223 */ /* 0x000fe40000010062 */
[----:B------:R-:W-:Y:S02]  /*2930*/  FMUL.FTZ R93, R219, R180 ;  /* 0x000000b4db5d7220 */ /* 0x000fe40000410000 */
[----:B------:R-:W-:Y:S02]  /*2940*/  FADD.FTZ R204, R204, -R202 ;  /* 0x800000cacccc7221 */ /* 0x000fe40000010000 */
[----:B------:R-:W-:-:S02]  /*2950*/  FADD.FTZ R101, R101, -R104 ;  /* 0x8000006865657221 */ /* 0x000fc40000010000 */
[----:B------:R-:W-:Y:S02]  /*2960*/  FADD.FTZ R105, R205, -R105 ;  /* 0x80000069cd697221 */ /* 0x000fe40000010000 */
[----:B------:R-:W-:Y:S02]  /*2970*/  FADD.FTZ R95, R218, -R95 ;  /* 0x8000005fda5f7221 */ /* 0x000fe40000010000 */
[----:B------:R-:W-:Y:S02]  /*2980*/  FFMA.FTZ R192, R217, R99, R98 ;  /* 0x00000063d9c07223 */ /* 0x000fe40000010062 */
[----:B------:R-:W-:Y:S02]  /*2990*/  FMUL.FTZ R96, R181, R189 ;  /* 0x000000bdb5607220 */ /* 0x000fe40000410000 */
[----:B------:R-:W-:Y:S02]  /*29a0*/  @P1 FADD.FTZ R196, R41, R196 ;  /* 0x000000c429c41221 */ /* 0x000fe40000010000 */
[----:B------:R-:W-:-:S02]  /*29b0*/  @P1 FADD.FTZ R195, R42, R195 ;  /* 0x000000c32ac31221 */ /* 0x000fc40000010000 */
[----:B------:R-:W-:Y:S02]  /*29c0*/  @P1 FADD.FTZ R194, R43, R194 ;  /* 0x000000c22bc21221 */ /* 0x000fe40000010000 */
[----:B------:R-:W-:Y:S02]  /*29d0*/  FADD.FTZ R107, R103, -R107 ;  /* 0x8000006b676b7221 */ /* 0x000fe40000010000 */
[----:B------:R-:W-:Y:S02]  /*29e0*/  FMUL.FTZ R93, R93, c[0x0][0x1e8] ;  /* 0x00007a005d5d7a20 */ /* 0x000fe40000410000 */
[C---:B------:R-:W-:Y:S02]  /*29f0*/  FMUL.FTZ R103, R181.reuse, R204 ;  /* 0x000000ccb5677220 */ /* 0x040fe40000410000 */
[----:B------:R-:W-:Y:S01]  /*2a00*/  FMUL.FTZ R104, R181, R101 ;  /* 0x00000065b5687220 */ /* 0x000fe20000410000 */
[----:B------:R-:W-:Y:S01]  /*2a10*/  FSEL R93, R93, RZ, P0 ;  /* 0x000000ff5d5d7208 */ /* 0x000fe20000000000 */
[----:B------:R-:W-:Y:S01]  /*2a20*/  FMUL.FTZ R105, R181, R105 ;  /* 0x00000069b5697220 */ /* 0x000fe20000410000 */
[----:B------:R-:W-:Y:S01]  /*2a30*/  LOP3.LUT P0, RZ, R94, 0xff, RZ, 0xc0, !PT ;  /* 0x000000ff5eff7812 */ /* 0x000fe2000780c0ff */
[----:B------:R-:W-:-:S02]  /*2a40*/  FFMA.FTZ R97, R97, R99, R98 ;  /* 0x0000006361617223 */ /* 0x000fc40000010062 */
[----:B------:R-:W-:Y:S02]  /*2a50*/  FADD.FTZ R192, R203, -R192 ;  /* 0x800000c0cbc07221 */ /* 0x000fe40000010000 */
[----:B------:R-:W-:Y:S02]  /*2a60*/  FMUL.FTZ R193, R181, R95 ;  /* 0x0000005fb5c17220 */ /* 0x000fe40000410000 */
[----:B------:R-:W-:Y:S02]  /*2a70*/  @P1 FADD.FTZ R220, R39, R220 ;  /* 0x000000dc27dc1221 */ /* 0x000fe40000010000 */
[----:B------:R-:W-:Y:S02]  /*2a80*/  @P1 FADD.FTZ R96, R40, R96 ;  /* 0x0000006028601221 */ /* 0x000fe40000010000 */
[-C--:B------:R-:W-:Y:S02]  /*2a90*/  FMUL.FTZ R217, R196, R180.reuse ;  /* 0x000000b4c4d97220 */ /* 0x080fe40000410000 */
[----:B------:R-:W-:-:S02]  /*2aa0*/  FMUL.FTZ R95, R195, R180 ;  /* 0x000000b4c35f7220 */ /* 0x000fc40000410000 */
[----:B------:R-:W-:Y:S02]  /*2ab0*/  FMUL.FTZ R203, R194, R180 ;  /* 0x000000b4c2cb7220 */ /* 0x000fe40000410000 */
[----:B------:R-:W-:Y:S02]  /*2ac0*/  FFMA.FTZ R106, R106, R99, R98 ;  /* 0x000000636a6a7223 */ /* 0x000fe40000010062 */
[----:B------:R-:W-:Y:S02]  /*2ad0*/  @P1 FADD.FTZ R103, R47, R103 ;  /* 0x000000672f671221 */ /* 0x000fe40000010000 */
[----:B------:R-:W-:Y:S02]  /*2ae0*/  @P1 FADD.FTZ R104, R48, R104 ;  /* 0x0000006830681221 */ /* 0x000fe40000010000 */
[----:B------:R-:W-:Y:S02]  /*2af0*/  @P1 FADD.FTZ R105, R49, R105 ;  /* 0x0000006931691221 */ /* 0x000fe40000010000 */
[----:B------:R-:W-:-:S02]  /*2b00*/  FADD.FTZ R100, R100, -R97 ;  /* 0x8000006164647221 */ /* 0x000fc40000010000 */
[-C--:B------:R-:W-:Y:S02]  /*2b10*/  FMUL.FTZ R218, R220, R180.reuse ;  /* 0x000000b4dcda7220 */ /* 0x080fe40000410000 */
[----:B------:R-:W-:Y:S02]  /*2b20*/  FMUL.FTZ R94, R96, R180 ;  /* 0x000000b4605e7220 */ /* 0x000fe40000410000 */
[----:B------:R-:W-:Y:S02]  /*2b30*/  FMUL.FTZ R217, R217, c[0x0][0x1e8] ;  /* 0x00007a00d9d97a20 */ /* 0x000fe40000410000 */
[----:B------:R-:W-:Y:S02]  /*2b40*/  FMUL.FTZ R95, R95, c[0x0][0x1e8] ;  /* 0x00007a005f5f7a20 */ /* 0x000fe40000410000 */
[----:B------:R-:W-:Y:S01]  /*2b50*/  FMUL.FTZ R203, R203, c[0x0][0x1e8] ;  /* 0x00007a00cbcb7a20 */ /* 0x000fe20000410000 */
[----:B------:R-:W-:Y:S01]  /*2b60*/  FSEL R217, R217, RZ, P6 ;  /* 0x000000ffd9d97208 */ /* 0x000fe20003000000 */
[----:B------:R-:W-:Y:S01]  /*2b70*/  FMUL.FTZ R192, R181, R192 ;  /* 0x000000c0b5c07220 */ /* 0x000fe20000410000 */
[----:B------:R-:W-:Y:S01]  /*2b80*/  FSEL R95, R95, RZ, P4 ;  /* 0x000000ff5f5f7208 */ /* 0x000fe20002000000 */
[----:B------:R-:W-:Y:S01]  /*2b90*/  FADD.FTZ R106, R102, -R106 ;  /* 0x8000006a666a7221 */ /* 0x000fe20000010000 */
[----:B------:R-:W-:Y:S01]  /*2ba0*/  FSEL R203, R203, RZ, P3 ;  /* 0x000000ffcbcb7208 */ /* 0x000fe20001800000 */
[-C--:B------:R-:W-:Y:S01]  /*2bb0*/  FMUL.FTZ R201, R103, R180.reuse ;  /* 0x000000b467c97220 */ /* 0x080fe20000410000 */
[----:B------:R-:W-:Y:S01]  /*2bc0*/  LOP3.LUT P6, RZ, R84, 0xff000000, RZ, 0xc0, !PT ;  /* 0xff00000054ff7812 */ /* 0x000fe200078cc0ff */
[-C--:B------:R-:W-:Y:S01]  /*2bd0*/  FMUL.FTZ R200, R104, R180.reuse ;  /* 0x000000b468c87220 */ /* 0x080fe20000410000 */
[----:B------:R-:W-:Y:S01]  /*2be0*/  LOP3.LUT P4, RZ, R85, 0xff, RZ, 0xc0, !PT ;  /* 0x000000ff55ff7812 */ /* 0x000fe2000788c0ff */
[----:B------:R-:W-:Y:S01]  /*2bf0*/  FMUL.FTZ R199, R105, R180 ;  /* 0x000000b469c77220 */ /* 0x000fe20000410000 */
[----:B------:R-:W-:Y:S01]  /*2c00*/  LOP3.LUT P3, RZ, R85, 0xff00, RZ, 0xc0, !PT ;  /* 0x0000ff0055ff7812 */ /* 0x000fe2000786c0ff */
[----:B------:R-:W-:Y:S01]  /*2c10*/  FMUL.FTZ R102, R181, R100 ;  /* 0x00000064b5667220 */ /* 0x000fe20000410000 */
[----:B------:R-:W-:Y:S01]  /*2c20*/  F2FP.BF16.PACK_AB R95, R203, R95 ;  /* 0x0000005fcb5f723e */ /* 0x000fe200000010ff */
[----:B------:R-:W-:-:S02]  /*2c30*/  FMUL.FTZ R218, R218, c[0x0][0x1e8] ;  /* 0x00007a00dada7a20 */ /* 0x000fc40000410000 */
[----:B------:R-:W-:Y:S02]  /*2c40*/  FMUL.FTZ R94, R94, c[0x0][0x1e8] ;  /* 0x00007a005e5e7a20 */ /* 0x000fe40000410000 */
[----:B------:R-:W-:Y:S01]  /*2c50*/  @P1 FADD.FTZ R193, R44, R193 ;  /* 0x000000c12cc11221 */ /* 0x000fe20000010000 */
[----:B------:R-:W-:Y:S01]  /*2c60*/  FSEL R218, R218, RZ, P2 ;  /* 0x000000ffdada7208 */ /* 0x000fe20001000000 */
[----:B------:R-:W-:Y:S01]  /*2c70*/  @P1 FADD.FTZ R192, R45, R192 ;  /* 0x000000c02dc01221 */ /* 0x000fe20000010000 */
[----:B------:R-:W-:Y:S01]  /*2c80*/  FSEL R94, R94, RZ, P5 ;  /* 0x000000ff5e5e7208 */ /* 0x000fe20002800000 */
[----:B------:R-:W-:Y:S01]  /*2c90*/  FMUL.FTZ R201, R201, c[0x0][0x1e8] ;  /* 0x00007a00c9c97a20 */ /* 0x000fe20000410000 */
[----:B------:R-:W-:Y:S01]  /*2ca0*/  LOP3.LUT P2, RZ, R84, 0xff00, RZ, 0xc0, !PT ;  /* 0x0000ff0054ff7812 */ /* 0x000fe2000784c0ff */
[----:B------:R-:W-:Y:S01]  /*2cb0*/  FMUL.FTZ R200, R200, c[0x0][0x1e8] ;  /* 0x00007a00c8c87a20 */ /* 0x000fe20000410000 */
[----:B------:R-:W-:Y:S01]  /*2cc0*/  LOP3.LUT P5, RZ, R84, 0xff0000, RZ, 0xc0, !PT ;  /* 0x00ff000054ff7812 */ /* 0x000fe200078ac0ff */
[----:B------:R-:W-:Y:S01]  /*2cd0*/  FMUL.FTZ R199, R199, c[0x0][0x1e8] ;  /* 0x00007a00c7c77a20 */ /* 0x000fe20000410000 */
[----:B------:R-:W-:Y:S01]  /*2ce0*/  FSEL R201, R201, RZ, P6 ;  /* 0x000000ffc9c97208 */ /* 0x000fe20003000000 */
[----:B------:R-:W-:Y:S01]  /*2cf0*/  @P1 FADD.FTZ R102, R46, R102 ;  /* 0x000000662e661221 */ /* 0x000fe20000010000 */
[----:B------:R-:W-:Y:S01]  /*2d00*/  FSEL R200, R200, RZ, P4 ;  /* 0x000000ffc8c87208 */ /* 0x000fe20002000000 */
[-CC-:B------:R-:W-:Y:S01]  /*2d10*/  FFMA.FTZ R112, R112, R99.reuse, R98.reuse ;  /* 0x0000006370707223 */ /* 0x180fe20000010062 */
[----:B------:R-:W-:Y:S01]  /*2d20*/  FSEL R199, R199, RZ, P3 ;  /* 0x000000ffc7c77208 */ /* 0x000fe20001800000 */
[----:B------:R-:W-:Y:S01]  /*2d30*/  FMUL.FTZ R188, R193, R180 ;  /* 0x000000b4c1bc7220 */ /* 0x000fe20000410000 */
[----:B------:R-:W-:Y:S01]  /*2d40*/  MOV R84, R86 ;  /* 0x0000005600547202 */ /* 0x000fe20000000f00 */
[----:B------:R-:W-:Y:S01]  /*2d50*/  FMUL.FTZ R189, R192, R180 ;  /* 0x000000b4c0bd7220 */ /* 0x000fe20000410000 */
[C---:B------:R-:W-:Y:S01]  /*2d60*/  LOP3.LUT P6, RZ, R86.reuse, 0xff00, RZ, 0xc0, !PT ;  /* 0x0000ff0056ff7812 */ /* 0x040fe200078cc0ff */
[----:B------:R-:W-:Y:S01]  /*2d70*/  FMUL.FTZ R106, R181, R106 ;  /* 0x0000006ab56a7220 */ /* 0x000fe20000410000 */
[C---:B------:R-:W-:Y:S01]  /*2d80*/  LOP3.LUT P4, RZ, R86.reuse, 0xff0000, RZ, 0xc0, !PT ;  /* 0x00ff000056ff7812 */ /* 0x040fe2000788c0ff */
[----:B------:R-:W-:Y:S01]  /*2d90*/  FFMA.FTZ R115, R115, R99, R98 ;  /* 0x0000006373737223 */ /* 0x000fe20000010062 */
[----:B------:R-:W-:Y:S01]  /*2da0*/  LOP3.LUT P3, RZ, R86, 0xff000000, RZ, 0xc0, !PT ;  /* 0xff00000056ff7812 */ /* 0x000fe2000786c0ff */
[----:B------:R-:W-:Y:S01]  /*2db0*/  FMUL.FTZ R202, R102, R180 ;  /* 0x000000b466ca7220 */ /* 0x000fe20000410000 */
[----:B------:R-:W-:Y:S01]  /*2dc0*/  F2FP.BF16.PACK_AB R93, R218, R93 ;  /* 0x0000005dda5d723e */ /* 0x000fe200000010ff */
[----:B------:R-:W-:Y:S01]  /*2dd0*/  FADD.FTZ R207, R207, -R112 ;  /* 0x80000070cfcf7221 */ /* 0x000fe20000010000 */
[----:B------:R-:W-:Y:S01]  /*2de0*/  F2FP.BF16.PACK_AB R94, R217, R94 ;  /* 0x0000005ed95e723e */ /* 0x000fe200000010ff */
[----:B------:R-:W-:-:S02]  /*2df0*/  FFMA.FTZ R118, R118, R99, R98 ;  /* 0x0000006376767223 */ /* 0x000fc40000010062 */
[-CC-:B------:R-:W-:Y:S02]  /*2e00*/  FFMA.FTZ R86, R116, R99.reuse, R98.reuse ;  /* 0x0000006374567223 */ /* 0x180fe40000010062 */
[----:B------:R-:W-:Y:S02]  /*2e10*/  FMUL.FTZ R188, R188, c[0x0][0x1e8] ;  /* 0x00007a00bcbc7a20 */ /* 0x000fe40000410000 */
[----:B------:R-:W-:Y:S02]  /*2e20*/  FMUL.FTZ R189, R189, c[0x0][0x1e8] ;  /* 0x00007a00bdbd7a20 */ /* 0x000fe40000410000 */
[----:B------:R-:W-:Y:S01]  /*2e30*/  FFMA.FTZ R108, R108, R99, R98 ;  /* 0x000000636c6c7223 */ /* 0x000fe20000010062 */
[----:B------:R-:W-:Y:S01]  /*2e40*/  FSEL R188, R188, RZ, P0 ;  /* 0x000000ffbcbc7208 */ /* 0x000fe20000000000 */
[----:B------:R-:W-:Y:S01]  /*2e50*/  @P1 FADD.FTZ R106, R50, R106 ;  /* 0x0000006a326a1221 */ /* 0x000fe20000010000 */
[----:B------:R-:W-:Y:S01]  /*2e60*/  FSEL R189, R189, RZ, P2 ;  /* 0x000000ffbdbd7208 */ /* 0x000fe20001000000 */
[----:B------:R-:W-:Y:S01]  /*2e70*/  FADD.FTZ R116, R135, -R115 ;  /* 0x8000007387747221 */ /* 0x000fe20000010000 */
[C---:B------:R-:W-:Y:S01]  /*2e80*/  LOP3.LUT P0, RZ, R85.reuse, 0xff0000, RZ, 0xc0, !PT ;  /* 0x00ff000055ff7812 */ /* 0x040fe2000780c0ff */
[----:B------:R-:W-:Y:S01]  /*2e90*/  FMUL.FTZ R202, R202, c[0x0][0x1e8] ;  /* 0x00007a00caca7a20 */ /* 0x000fe20000410000 */
[----:B------:R-:W-:Y:S01]  /*2ea0*/  LOP3.LUT P2, RZ, R85, 0xff000000, RZ, 0xc0, !PT ;  /* 0xff00000055ff7812 */ /* 0x000fe2000784c0ff */
[----:B------:R-:W-:-:S02]  /*2eb0*/  FMUL.FTZ R135, R181, R207 ;  /* 0x000000cfb5877220 */ /* 0x000fc40000410000 */
[-C--:B------:R-:W-:Y:S01]  /*2ec0*/  FFMA.FTZ R123, R123, R99.reuse, R98 ;  /* 0x000000637b7b7223 */ /* 0x080fe20000010062 */
[----:B------:R-:W-:Y:S01]  /*2ed0*/  FSEL R202, R202, RZ, P5 ;  /* 0x000000ffcaca7208 */ /* 0x000fe20002800000 */
[----:B------:R-:W-:Y:S01]  /*2ee0*/  FADD.FTZ R118, R210, -R118 ;  /* 0x80000076d2767221 */ /* 0x000fe20000010000 */
[----:B------:R-:W-:Y:S01]  /*2ef0*/  LOP3.LUT P5, RZ, R84, 0xff, RZ, 0xc0, !PT ;  /* 0x000000ff54ff7812 */ /* 0x000fe200078ac0ff */
[----:B------:R-:W-:Y:S02]  /*2f00*/  FADD.FTZ R187, R187, -R108 ;  /* 0x8000006cbbbb7221 */ /* 0x000fe40000010000 */
[----:B------:R-:W-:Y:S02]  /*2f10*/  FMUL.FTZ R198, R106, R180 ;  /* 0x000000b46ac67220 */ /* 0x000fe40000410000 */
[----:B------:R-:W-:Y:S02]  /*2f20*/  FFMA.FTZ R108, R109, R99, R98 ;  /* 0x000000636d6c7223 */ /* 0x000fe40000010062 */
[----:B------:R-:W-:-:S02]  /*2f30*/  @P1 FADD.FTZ R135, R56, R135 ;  /* 0x0000008738871221 */ /* 0x000fc40000010000 */
[----:B------:R-:W-:Y:S02]  /*2f40*/  FADD.FTZ R139, R139, -R123 ;  /* 0x8000007b8b8b7221 */ /* 0x000fe40000010000 */
[-CC-:B------:R-:W-:Y:S02]  /*2f50*/  FFMA.FTZ R111, R111, R99.reuse, R98.reuse ;  /* 0x000000636f6f7223 */ /* 0x180fe40000010062 */
[----:B------:R-:W-:Y:S02]  /*2f60*/  FMUL.FTZ R123, R181, R118 ;  /* 0x00000076b57b7220 */ /* 0x000fe40000410000 */
[-CC-:B------:R-:W-:Y:S02]  /*2f70*/  FFMA.FTZ R85, R113, R99.reuse, R98.reuse ;  /* 0x0000006371557223 */ /* 0x180fe40000010062 */
[----:B------:R-:W-:Y:S02]  /*2f80*/  FMUL.FTZ R198, R198, c[0x0][0x1e8] ;  /* 0x00007a00c6c67a20 */ /* 0x000fe40000410000 */
[----:B------:R-:W-:-:S02]  /*2f90*/  FFMA.FTZ R84, R114, R99, R98 ;  /* 0x0000006372547223 */ /* 0x000fc40000010062 */
[----:B------:R-:W-:Y:S01]  /*2fa0*/  FADD.FTZ R108, R132, -R108 ;  /* 0x8000006c846c7221 */ /* 0x000fe20000010000 */
[----:B------:R-:W-:Y:S01]  /*2fb0*/  FSEL R198, R198, RZ, P0 ;  /* 0x000000ffc6c67208 */ /* 0x000fe20000000000 */
[----:B------:R-:W-:Y:S01]  /*2fc0*/  FFMA.FTZ R114, R117, R99, R98 ;  /* 0x0000006375727223 */ /* 0x000fe20000010062 */
[----:B------:R-:W-:Y:S01]  /*2fd0*/  LOP3.LUT P0, RZ, R87, 0xff, RZ, 0xc0, !PT ;  /* 0x000000ff57ff7812 */ /* 0x000fe2000780c0ff */
[----:B------:R-:W-:Y:S02]  /*2fe0*/  FMUL.FTZ R207, R135, R180 ;  /* 0x000000b487cf7220 */ /* 0x000fe40000410000 */
[----:B------:R-:W-:Y:S02]  /*2ff0*/  FMUL.FTZ R107, R181, R107 ;  /* 0x0000006bb56b7220 */ /* 0x000fe40000410000 */
[----:B------:R-:W-:Y:S02]  /*3000*/  FADD.FTZ R133, R133, -R111 ;  /* 0x8000006f85857221 */ /* 0x000fe40000010000 */
[----:B------:R-:W-:-:S02]  /*3010*/  @P1 FADD.FTZ R123, R62, R123 ;  /* 0x0000007b3e7b1221 */ /* 0x000fc40000010000 */
[----:B------:R-:W-:Y:S02]  /*3020*/  FADD.FTZ R85, R134, -R85 ;  /* 0x8000005586557221 */ /* 0x000fe40000010000 */
[----:B------:R-:W-:Y:S02]  /*3030*/  FFMA.FTZ R119, R119, R99, R98 ;  /* 0x0000006377777223 */ /* 0x000fe40000010062 */
[----:B------:R-:W-:Y:S02]  /*3040*/  FMUL.FTZ R108, R181, R108 ;  /* 0x0000006cb56c7220 */ /* 0x000fe40000410000 */
[----:B------:R-:W-:Y:S02]  /*3050*/  FADD.FTZ R114, R136, -R114 ;  /* 0x8000007288727221 */ /* 0x000fe40000010000 */
[----:B------:R-:W-:Y:S02]  /*3060*/  FMUL.FTZ R207, R207, c[0x0][0x1e8] ;  /* 0x00007a00cfcf7a20 */ /* 0x000fe40000410000 */
[----:B------:R-:W-:-:S02]  /*3070*/  @P1 FADD.FTZ R107, R51, R107 ;  /* 0x0000006b336b1221 */ /* 0x000fc40000010000 */
[--C-:B------:R-:W-:Y:S01]  /*3080*/  FFMA.FTZ R110, R110, R99, R98.reuse ;  /* 0x000000636e6e7223 */ /* 0x100fe20000010062 */
[----:B------:R-:W-:Y:S01]  /*3090*/  FSEL R207, R207, RZ, P0 ;  /* 0x000000ffcfcf7208 */ /* 0x000fe20000000000 */
[----:B------:R-:W-:Y:S01]  /*30a0*/  FMUL.FTZ R136, R181, R133 ;  /* 0x00000085b5887220 */ /* 0x000fe20000410000 */
[----:B------:R-:W-:Y:S01]  /*30b0*/  LOP3.LUT P0, RZ, R90, 0xff0000, RZ, 0xc0, !PT ;  /* 0x00ff00005aff7812 */ /* 0x000fe2000780c0ff */
[----:B------:R-:W-:Y:S02]  /*30c0*/  FMUL.FTZ R118, R123, R180 ;  /* 0x000000b47b767220 */ /* 0x000fe40000410000 */
[----:B------:R-:W-:Y:S02]  /*30d0*/  FMUL.FTZ R133, R181, R85 ;  /* 0x00000055b5857220 */ /* 0x000fe40000410000 */
[-CC-:B------:R-:W-:Y:S02]  /*30e0*/  FFMA.FTZ R121, R121, R99.reuse, R98.reuse ;  /* 0x0000006379797223 */ /* 0x180fe40000010062 */
[----:B------:R-:W-:-:S02]  /*30f0*/  FFMA.FTZ R125, R125, R99, R98 ;  /* 0x000000637d7d7223 */ /* 0x000fc40000010062 */
[----:B------:R-:W-:Y:S02]  /*3100*/  FADD.FTZ R119, R137, -R119 ;  /* 0x8000007789777221 */ /* 0x000fe40000010000 */
[----:B------:R-:W-:Y:S02]  /*3110*/  FMUL.FTZ R109, R181, R187 ;  /* 0x000000bbb56d7220 */ /* 0x000fe40000410000 */
[----:B------:R-:W-:Y:S02]  /*3120*/  @P1 FADD.FTZ R108, R53, R108 ;  /* 0x0000006c356c1221 */ /* 0x000fe40000010000 */
[----:B------:R-:W-:Y:S02]  /*3130*/  FMUL.FTZ R197, R107, R180 ;  /* 0x000000b46bc57220 */ /* 0x000fe40000410000 */
[----:B------:R-:W-:Y:S02]  /*3140*/  FADD.FTZ R206, R206, -R110 ;  /* 0x8000006ecece7221 */ /* 0x000fe40000010000 */
[----:B------:R-:W-:-:S02]  /*3150*/  FADD.FTZ R84, R208, -R84 ;  /* 0x80000054d0547221 */ /* 0x000fc40000010000 */
[----:B------:R-:W-:Y:S02]  /*3160*/  FMUL.FTZ R116, R181, R116 ;  /* 0x00000074b5747220 */ /* 0x000fe40000410000 */
[-CC-:B------:R-:W-:Y:S02]  /*3170*/  FFMA.FTZ R129, R129, R99.reuse, R98.reuse ;  /* 0x0000006381817223 */ /* 0x180fe40000010062 */
[----:B------:R-:W-:Y:S02]  /*3180*/  FMUL.FTZ R118, R118, c[0x0][0x1e8] ;  /* 0x00007a0076767a20 */ /* 0x000fe40000410000 */
[----:B------:R-:W-:Y:S02]  /*3190*/  @P1 FADD.FTZ R133, R57, R133 ;  /* 0x0000008539851221 */ /* 0x000fe40000010000 */
[----:B------:R-:W-:Y:S01]  /*31a0*/  FFMA.FTZ R120, R120, R99, R98 ;  /* 0x0000006378787223 */ /* 0x000fe20000010062 */
[----:B------:R-:W-:Y:S01]  /*31b0*/  FSEL R118, R118, RZ, P0 ;  /* 0x000000ff76767208 */ /* 0x000fe20000000000 */
[----:B------:R-:W-:Y:S01]  /*31c0*/  FADD.FTZ R121, R138, -R121 ;  /* 0x800000798a797221 */ /* 0x000fe20000010000 */
[----:B------:R-:W-:Y:S01]  /*31d0*/  ISETP.NE.U32.AND P0, PT, RZ, c[0x0][0x258], PT ;  /* 0x00009600ff007a0c */ /* 0x000fe20003f05070 */
[----:B------:R-:W-:-:S02]  /*31e0*/  FADD.FTZ R137, R140, -R125 ;  /* 0x8000007d8c897221 */ /* 0x000fc40000010000 */
[----:B------:R-:W-:Y:S01]  /*31f0*/  FMUL.FTZ R125, R181, R119 ;  /* 0x00000077b57d7220 */ /* 0x000fe20000410000 */
[----:B------:R-:W-:Y:S01]  /*3200*/  ISETP.NE.AND.EX P0, PT, RZ, c[0x0][0x25c], PT, P0 ;  /* 0x00009700ff007a0c */ /* 0x000fe20003f05300 */
[----:B------:R-:W-:Y:S02]  /*3210*/  @P1 FADD.FTZ R109, R52, R109 ;  /* 0x0000006d346d1221 */ /* 0x000fe40000010000 */
[----:B------:R-:W-:Y:S02]  /*3220*/  FMUL.FTZ R132, R108, R180 ;  /* 0x000000b46c847220 */ /* 0x000fe40000410000 */
[----:B------:R-:W-:Y:S02]  /*3230*/  FMUL.FTZ R197, R197, c[0x0][0x1e8] ;  /* 0x00007a00c5c57a20 */ /* 0x000fe40000410000 */
[C---:B------:R-:W-:Y:S02]  /*3240*/  FMUL.FTZ R134, R181.reuse, R206 ;  /* 0x000000ceb5867220 */ /* 0x040fe40000410000 */
[----:B------:R-:W-:Y:S01]  /*3250*/  FMUL.FTZ R117, R181, R84 ;  /* 0x00000054b5757220 */ /* 0x000fe20000410000 */
[----:B------:R-:W-:Y:S01]  /*3260*/  FSEL R197, R197, RZ, P2 ;  /* 0x000000ffc5c57208 */ /* 0x000fe20001000000 */
[----:B------:R-:W-:Y:S01]  /*3270*/  @P1 FADD.FTZ R116, R59, R116 ;  /* 0x000000743b741221 */ /* 0x000fe20000010000 */
[----:B------:R-:W-:Y:S01]  /*3280*/  LOP3.LUT P2, RZ, R87, 0xff00, RZ, 0xc0, !PT ;  /* 0x0000ff0057ff7812 */ /* 0x000fe2000784c0ff */
[----:B------:R-:W-:Y:S01]  /*3290*/  FFMA.FTZ R124, R124, R99, R98 ;  /* 0x000000637c7c7223 */ /* 0x000fe20000010062 */
[----:B------:R-:W-:Y:S01]  /*32a0*/  MOV R84, R88 ;  /* 0x0000005800547202 */ /* 0x000fe20000000f00 */
[----:B------:R-:W-:Y:S01]  /*32b0*/  FADD.FTZ R142, R142, -R129 ;  /* 0x800000818e8e7221 */ /* 0x000fe20000010000 */
[----:B------:R-:W-:Y:S01]  /*32c0*/  @P0 MOV R112, 0x20 ;  /* 0x0000002000700802 */ /* 0x000fe20000000f00 */
[----:B------:R-:W-:Y:S01]  /*32d0*/  FADD.FTZ R115, R209, -R86 ;  /* 0x80000056d1737221 */ /* 0x000fe20000010000 */
[----:B------:R-:W-:Y:S01]  /*32e0*/  MOV R86, R90 ;  /* 0x0000005a00567202 */ /* 0x000fe20000000f00 */
[----:B------:R-:W-:-:S02]  /*32f0*/  FMUL.FTZ R206, R133, R180 ;  /* 0x000000b485ce7220 */ /* 0x000fc40000410000 */
[----:B------:R-:W-:Y:S02]  /*3300*/  FFMA.FTZ R122, R122, R99, R98 ;  /* 0x000000637a7a7223 */ /* 0x000fe40000010062 */
[----:B------:R-:W-:Y:S01]  /*3310*/  FADD.FTZ R120, R211, -R120 ;  /* 0x80000078d3787221 */ /* 0x000fe20000010000 */
[----:B------:R-:W-:Y:S01]  /*3320*/  HFMA2.MMA R211, -RZ, RZ, 0, 9.5367431640625e-07 ;  /* 0x00000010ffd37435 */ /* 0x000fe200000001ff */
[----:B------:R-:W-:Y:S02]  /*3330*/  FMUL.FTZ R129, R181, R121 ;  /* 0x00000079b5817220 */ /* 0x000fe40000410000 */
[----:B------:R-:W-:Y:S02]  /*3340*/  @P1 FADD.FTZ R125, R63, R125 ;  /* 0x0000007d3f7d1221 */ /* 0x000fe40000010000 */
[----:B------:R-:W-:Y:S02]  /*3350*/  FMUL.FTZ R187, R109, R180 ;  /* 0x000000b46dbb7220 */ /* 0x000fe40000410000 */
[----:B------:R-:W-:-:S02]  /*3360*/  FMUL.FTZ R132, R132, c[0x0][0x1e8] ;  /* 0x00007a0084847a20 */ /* 0x000fc40000410000 */
[----:B------:R-:W-:Y:S02]  /*3370*/  @P1 FADD.FTZ R134, R54, R134 ;  /* 0x0000008636861221 */ /* 0x000fe40000010000 */
[----:B------:R-:W-:Y:S01]  /*3380*/  @P1 FADD.FTZ R136, R55, R136 ;  /* 0x0000008837881221 */ /* 0x000fe20000010000 */
[----:B------:R-:W-:Y:S01]  /*3390*/  FSEL R132, R132, RZ, P6 ;  /* 0x000000ff84847208 */ /* 0x000fe20003000000 */
[----:B------:R-:W-:Y:S01]  /*33a0*/  @P1 FADD.FTZ R117, R58, R117 ;  /* 0x000000753a751221 */ /* 0x000fe20000010000 */
[----:B------:R-:W-:Y:S01]  /*33b0*/  LOP3.LUT P6, RZ, R87, 0xff000000, RZ, 0xc0, !PT ;  /* 0xff00000057ff7812 */ /* 0x000fe200078cc0ff */
[----:B------:R-:W-:Y:S02]  /*33c0*/  FMUL.FTZ R205, R116, R180 ;  /* 0x000000b474cd7220 */ /* 0x000fe40000410000 */
[----:B------:R-:W-:Y:S02]  /*33d0*/  FADD.FTZ R138, R213, -R124 ;  /* 0x8000007cd58a7221 */ /* 0x000fe40000010000 */
[----:B------:R-:W-:-:S02]  /*33e0*/  FMUL.FTZ R206, R206, c[0x0][0x1e8] ;  /* 0x00007a00cece7a20 */ /* 0x000fc40000410000 */
[C---:B------:R-:W-:Y:S02]  /*33f0*/  FMUL.FTZ R115, R181.reuse, R115 ;  /* 0x00000073b5737220 */ /* 0x040fe40000410000 */
[C---:B------:R-:W-:Y:S01]  /*3400*/  FMUL.FTZ R114, R181.reuse, R114 ;  /* 0x00000072b5727220 */ /* 0x040fe20000410000 */
[----:B------:R-:W-:Y:S01]  /*3410*/  FSEL R206, R206, RZ, P2 ;  /* 0x000000ffcece7208 */ /* 0x000fe20001000000 */
[----:B------:R-:W-:Y:S01]  /*3420*/  FADD.FTZ R212, R212, -R122 ;  /* 0x8000007ad4d47221 */ /* 0x000fe20000010000 */
[----:B------:R-:W-:Y:S01]  /*3430*/  LOP3.LUT P2, RZ, R90, 0xff000000, RZ, 0xc0, !PT ;  /* 0xff0000005aff7812 */ /* 0x000fe2000784c0ff */
[----:B------:R-:W-:Y:S01]  /*3440*/  FMUL.FTZ R124, R181, R120 ;  /* 0x00000078b57c7220 */ /* 0x000fe20000410000 */
[----:B------:R-:W-:Y:S01]  /*3450*/  @P0 MOV R120, 0x20 ;  /* 0x0000002000780802 */ /* 0x000fe20000000f00 */
[----:B------:R-:W-:Y:S02]  /*3460*/  @P1 FADD.FTZ R129, R65, R129 ;  /* 0x0000008141811221 */ /* 0x000fe40000010000 */
[----:B------:R-:W-:-:S02]  /*3470*/  FFMA.FTZ R127, R127, R99, R98 ;  /* 0x000000637f7f7223 */ /* 0x000fc40000010062 */
[-C--:B------:R-:W-:Y:S02]  /*3480*/  FMUL.FTZ R122, R125, R180.reuse ;  /* 0x000000b47d7a7220 */ /* 0x080fe40000410000 */
[----:B------:R-:W-:Y:S02]  /*3490*/  FMUL.FTZ R187, R187, c[0x0][0x1e8] ;  /* 0x00007a00bbbb7a20 */ /* 0x000fe40000410000 */
[-C--:B------:R-:W-:Y:S02]  /*34a0*/  FMUL.FTZ R209, R134, R180.reuse ;  /* 0x000000b486d17220 */ /* 0x080fe40000410000 */
[-C--:B------:R-:W-:Y:S01]  /*34b0*/  FMUL.FTZ R208, R136, R180.reuse ;  /* 0x000000b488d07220 */ /* 0x080fe20000410000 */
[----:B------:R-:W-:Y:S01]  /*34c0*/  FSEL R187, R187, RZ, P5 ;  /* 0x000000ffbbbb7208 */ /* 0x000fe20002800000 */
[----:B------:R-:W-:Y:S01]  /*34d0*/  FMUL.FTZ R204, R117, R180 ;  /* 0x000000b475cc7220 */ /* 0x000fe20000410000 */
[----:B------:R-:W-:Y:S01]  /*34e0*/  LOP3.LUT P5, RZ, R87, 0xff0000, RZ, 0xc0, !PT ;  /* 0x00ff000057ff7812 */ /* 0x000fe200078ac0ff */
        /* <DEDUP_REMOVED lines=9> */
[----:B------:R-:W-:Y:S02]  /*3580*/  FMUL.FTZ R127, R181, R212 ;  /* 0x000000d4b57f7220 */ /* 0x000fe40000410000 */
[----:B------:R-:W-:Y:S01]  /*3590*/  FMUL.FTZ R209, R209, c[0x0][0x1e8] ;  /* 0x00007a00d1d17a20 */ /* 0x000fe20000410000 */
[----:B------:R-:W-:Y:S01]  /*35a0*/  FSEL R122, R122, RZ, P2 ;  /* 0x000000ff7a7a7208 */ /* 0x000fe20001000000 */
[----:B------:R-:W-:Y:S01]  /*35b0*/  FMUL.FTZ R208, R208, c[0x0][0x1e8] ;  /* 0x00007a00d0d07a20 */ /* 0x000fe20000410000 */
[----:B------:R-:W-:Y:S01]  /*35c0*/  ISETP.NE.U32.AND P2, PT, RZ, c[0x0][0x258], PT ;  /* 0x00009600ff007a0c */ /* 0x000fe20003f45070 */
        /* <DEDUP_REMOVED lines=10> */
[----:B------:R-:W-:Y:S01]  /*3670*/  @P1 FADD.FTZ R127, R66, R127 ;  /* 0x0000007f427f1221 */ /* 0x000fe20000010000 */
[----:B------:R-:W-:Y:S01]  /*3680*/  LOP3.LUT P5, RZ, R91, 0xff, RZ, 0xc0, !PT ;  /* 0x000000ff5bff7812 */ /* 0x000fe200078ac0ff */
[----:B------:R-:W-:Y:S01]  /*3690*/  FMUL.FTZ R110, R110, c[0x0][0x1e8] ;  /* 0x00007a006e6e7a20 */ /* 0x000fe20000410000 */
[----:B------:R-:W-:Y:S01]  /*36a0*/  FSEL R210, R97, RZ, P6 ;  /* 0x000000ff61d27208 */ /* 0x000fe20003000000 */
[----:B------:R-:W-:Y:S01]  /*36b0*/  FMUL.FTZ R111, R111, c[0x0][0x1e8] ;  /* 0x00007a006f6f7a20 */ /* 0x000fe20000410000 */
[----:B------:R-:W-:Y:S01]  /*36c0*/  @P0 MOV R90, 0x20 ;  /* 0x00000020005a0802 */ /* 0x000fe20000000f00 */
[----:B------:R-:W-:Y:S01]  /*36d0*/  FMUL.FTZ R119, R119, c[0x0][0x1e8] ;  /* 0x00007a0077777a20 */ /* 0x000fe20000410000 */
[----:B------:R-:W-:Y:S01]  /*36e0*/  ISETP.NE.AND.EX P2, PT, RZ, c[0x0][0x25c], PT, P2 ;  /* 0x00009700ff007a0c */ /* 0x000fe20003f45320 */
[-CC-:B------:R-:W-:Y:S01]  /*36f0*/  FFMA.FTZ R126, R126, R99.reuse, R98.reuse ;  /* 0x000000637e7e7223 */ /* 0x180fe20000010062 */
[----:B------:R-:W-:Y:S01]  /*3700*/  FSEL R110, R110, RZ, P4 ;  /* 0x000000ff6e6e7208 */ /* 0x000fe20002000000 */
[-CC-:B------:R-:W-:Y:S01]  /*3710*/  FFMA.FTZ R128, R128, R99.reuse, R98.reuse ;  /* 0x0000006380807223 */ /* 0x180fe20000010062 */
[----:B------:R-:W-:Y:S01]  /*3720*/  FSEL R111, R111, RZ, P3 ;  /* 0x000000ff6f6f7208 */ /* 0x000fe20001800000 */
[-CC-:B------:R-:W-:Y:S01]  /*3730*/  FFMA.FTZ R130, R130, R99.reuse, R98.reuse ;  /* 0x0000006382827223 */ /* 0x180fe20000010062 */
[----:B------:R-:W-:Y:S01]  /*3740*/  FSEL R119, R119, RZ, P5 ;  /* 0x000000ff77777208 */ /* 0x000fe20002800000 */
[----:B------:R-:W-:Y:S01]  /*3750*/  FMUL.FTZ R97, R127, R180 ;  /* 0x000000b47f617220 */ /* 0x000fe20000410000 */
[----:B------:R-:W-:Y:S01]  /*3760*/  LOP3.LUT P4, RZ, R91, 0xff0000, RZ, 0xc0, !PT ;  /* 0x00ff00005bff7812 */ /* 0x000fe2000788c0ff */
[----:B------:R-:W-:Y:S01]  /*3770*/  FFMA.FTZ R98, R131, R99, R98 ;  /* 0x0000006383627223 */ /* 0x000fe20000010062 */
[----:B------:R-:W-:Y:S01]  /*3780*/  LOP3.LUT P3, RZ, R91, 0xff000000, RZ, 0xc0, !PT ;  /* 0xff0000005bff7812 */ /* 0x000fe2000786c0ff */
[----:B------:R-:W-:Y:S01]  /*3790*/  FADD.FTZ R131, R214, -R126 ;  /* 0x8000007ed6837221 */ /* 0x000fe20000010000 */
[----:B------:R-:W-:Y:S01]  /*37a0*/  LOP3.LUT P5, RZ, R84, 0xff, RZ, 0xc0, !PT ;  /* 0x000000ff54ff7812 */ /* 0x000fe200078ac0ff */
[----:B------:R-:W-:Y:S01]  /*37b0*/  FADD.FTZ R128, R215, -R128 ;  /* 0x80000080d7807221 */ /* 0x000fe20000010000 */
[----:B------:R-:W-:Y:S01]  /*37c0*/  SEL R84, R191, R76, P2 ;  /* 0x0000004cbf547207 */ /* 0x000fe20001000000 */
[----:B------:R-:W-:Y:S01]  /*37d0*/  FADD.FTZ R140, R216, -R130 ;  /* 0x80000082d88c7221 */ /* 0x000fe20000010000 */
[----:B------:R-:W-:Y:S01]  /*37e0*/  SEL R85, R190, R77, P2 ;  /* 0x0000004dbe557207 */ /* 0x000fe20001000000 */
[----:B------:R-:W-:Y:S01]  /*37f0*/  FMUL.FTZ R97, R97, c[0x0][0x1e8] ;  /* 0x00007a0061617a20 */ /* 0x000fe20000410000 */
[----:B------:R-:W-:Y:S01]  /*3800*/  SEL R86, R219, R78, P2 ;  /* 0x0000004edb567207 */ /* 0x000fe20001000000 */
[----:B------:R-:W-:Y:S01]  /*3810*/  FADD.FTZ R98, R143, -R98 ;  /* 0x800000628f627221 */ /* 0x000fe20000010000 */
[----:B------:R-:W-:Y:S01]  /*3820*/  SEL R87, R220, R79, P2 ;  /* 0x0000004fdc577207 */ /* 0x000fe20001000000 */
[----:B------:R-:W-:Y:S01]  /*3830*/  @P0 IMAD.WIDE.U32 R90, R186, R90, c[0x0][0x258] ;  /* 0x00009600ba5a0625 */ /* 0x000fe200078e005a */
[----:B------:R-:W-:-:S02]  /*3840*/  FSEL R190, R97, RZ, P4 ;  /* 0x000000ff61be7208 */ /* 0x000fc40002000000 */
[----:B------:R-:W-:Y:S01]  /*3850*/  SEL R96, R96, R80, P2 ;  /* 0x0000005060607207 */ /* 0x000fe20001000000 */
[C---:B------:R-:W-:Y:S01]  /*3860*/  FMUL.FTZ R126, R181.reuse, R139 ;  /* 0x0000008bb57e7220 */ /* 0x040fe20000410000 */
[----:B------:R0:W-:Y:S01]  /*3870*/  @P0 STG.E.128 [R90.64], R84 ;  /* 0x000000545a000986 */ /* 0x0001e2000c101d04 */
[C---:B------:R-:W-:Y:S01]  /*3880*/  FMUL.FTZ R138, R181.reuse, R138 ;  /* 0x0000008ab58a7220 */ /* 0x040fe20000410000 */
[----:B------:R-:W-:Y:S01]  /*3890*/  SEL R97, R196, R81, P2 ;  /* 0x00000051c4617207 */ /* 0x000fe20001000000 */
[C---:B------:R-:W-:Y:S01]  /*38a0*/  FMUL.FTZ R137, R181.reuse, R137 ;  /* 0x00000089b5897220 */ /* 0x040fe20000410000 */
[----:B------:R-:W-:Y:S01]  /*38b0*/  SEL R99, R194, R83, P2 ;  /* 0x00000053c2637207 */ /* 0x000fe20001000000 */
[C---:B------:R-:W-:Y:S01]  /*38c0*/  FMUL.FTZ R131, R181.reuse, R131 ;  /* 0x00000083b5837220 */ /* 0x040fe20000410000 */
[----:B------:R-:W-:Y:S01]  /*38d0*/  SEL R104, R104, R80, P2 ;  /* 0x0000005068687207 */ /* 0x000fe20001000000 */
[----:B------:R-:W-:Y:S01]  /*38e0*/  FMUL.FTZ R130, R181, R141 ;  /* 0x0000008db5827220 */ /* 0x000fe20000410000 */
[----:B------:R-:W-:Y:S01]  /*38f0*/  SEL R105, R105, R81, P2 ;  /* 0x0000005169697207 */ /* 0x000fe20001000000 */
[C---:B------:R-:W-:Y:S01]  /*3900*/  FMUL.FTZ R128, R181.reuse, R128 ;  /* 0x00000080b5807220 */ /* 0x040fe20000410000 */
[----:B------:R-:W-:Y:S01]  /*3910*/  SEL R106, R106, R82, P2 ;  /* 0x000000526a6a7207 */ /* 0x000fe20001000000 */
[----:B------:R-:W-:Y:S01]  /*3920*/  FMUL.FTZ R143, R181, R142 ;  /* 0x0000008eb58f7220 */ /* 0x000fe20000410000 */
[----:B------:R-:W-:Y:S01]  /*3930*/  SEL R107, R107, R83, P2 ;  /* 0x000000536b6b7207 */ /* 0x000fe20001000000 */
[----:B------:R-:W-:Y:S01]  /*3940*/  FMUL.FTZ R140, R181, R140 ;  /* 0x0000008cb58c7220 */ /* 0x000fe20000410000 */
[----:B------:R-:W-:Y:S01]  /*3950*/  SEL R100, R193, R76, P2 ;  /* 0x0000004cc1647207 */ /* 0x000fe20001000000 */
[----:B------:R-:W-:Y:S01]  /*3960*/  FMUL.FTZ R181, R181, R98 ;  /* 0x00000062b5b57220 */ /* 0x000fe20000410000 */
[----:B------:R-:W-:Y:S01]  /*3970*/  SEL R98, R195, R82, P2 ;  /* 0x00000052c3627207 */ /* 0x000fe20001000000 */
[----:B------:R-:W-:Y:S01]  /*3980*/  @P0 IMAD.WIDE.U32 R112, R184, R112, c[0x0][0x258] ;  /* 0x00009600b8700625 */ /* 0x000fe200078e0070 */
[----:B------:R-:W-:-:S02]  /*3990*/  SEL R101, R192, R77, P2 ;  /* 0x0000004dc0657207 */ /* 0x000fc40001000000 */
[----:B------:R-:W-:Y:S01]  /*39a0*/  SEL R102, R102, R78, P2 ;  /* 0x0000004e66667207 */ /* 0x000fe20001000000 */
[----:B0-----:R-:W-:Y:S01]  /*39b0*/  IMAD.WIDE.U32 R84, R186, R211, c[0x0][0x248] ;  /* 0x00009200ba547625 */ /* 0x001fe200078e00d3 */
[----:B------:R0:W-:Y:S01]  /*39c0*/  @P0 STG.E.128 [R90.64+0x10], R96 ;  /* 0x000010605a000986 */ /* 0x0001e2000c101d04 */
[----:B------:R-:W-:Y:S02]  /*39d0*/  SEL R103, R103, R79, P2 ;  /* 0x0000004f67677207 */ /* 0x000fe40001000000 */
[----:B------:R-:W-:Y:S01]  /*39e0*/  @P1 FADD.FTZ R126, R67, R126 ;  /* 0x0000007e437e1221 */ /* 0x000fe20000010000 */
[----:B------:R1:W-:Y:S01]  /*39f0*/  STG.E.128 [R84.64], R92 ;  /* 0x0000005c54007986 */ /* 0x0003e2000c101d04 */
[----:B------:R-:W-:Y:S01]  /*3a00*/  @P1 FADD.FTZ R138, R68, R138 ;  /* 0x0000008a448a1221 */ /* 0x000fe20000010000 */
[----:B------:R-:W-:Y:S01]  /*3a10*/  F2FP.BF16.PACK_AB R86, R199, R200 ;  /* 0x000000c8c756723e */ /* 0x000fe200000010ff */
[----:B------:R-:W-:Y:S01]  /*3a20*/  @P1 FADD.FTZ R137, R69, R137 ;  /* 0x0000008945891221 */ /* 0x000fe20000010000 */
[----:B------:R2:W-:Y:S01]  /*3a30*/  @P0 STG.E.128 [R112.64+0x10], R104 ;  /* 0x0000106870000986 */ /* 0x0005e2000c101d04 */
[----:B------:R-:W-:Y:S01]  /*3a40*/  @P1 FADD.FTZ R131, R70, R131 ;  /* 0x0000008346831221 */ /* 0x000fe20000010000 */
[----:B------:R-:W-:Y:S01]  /*3a50*/  F2FP.BF16.PACK_AB R87, R197, R198 ;  /* 0x000000c6c557723e */ /* 0x000fe200000010ff */
[----:B------:R-:W-:Y:S01]  /*3a60*/  @P1 FADD.FTZ R130, R71, R130 ;  /* 0x0000008247821221 */ /* 0x000fe20000010000 */
[----:B------:R3:W-:Y:S01]  /*3a70*/  @P0 STG.E.128 [R112.64], R100 ;  /* 0x0000006470000986 */ /* 0x0007e2000c101d04 */
[----:B------:R-:W-:Y:S01]  /*3a80*/  @P1 FADD.FTZ R128, R72, R128 ;  /* 0x0000008048801221 */ /* 0x000fe20000010000 */
[C---:B------:R-:W-:Y:S01]  /*3a90*/  LOP3.LUT P6, RZ, R88.reuse, 0xff00, RZ, 0xc0, !PT ;  /* 0x0000ff0058ff7812 */ /* 0x040fe200078cc0ff */
[----:B------:R-:W-:Y:S01]  /*3aa0*/  @P1 FADD.FTZ R143, R73, R143 ;  /* 0x0000008f498f1221 */ /* 0x000fe20000010000 */
[----:B------:R-:W-:Y:S01]  /*3ab0*/  LOP3.LUT P4, RZ, R88, 0xff0000, RZ, 0xc0, !PT ;  /* 0x00ff000058ff7812 */ /* 0x000fe2000788c0ff */
[----:B------:R-:W-:Y:S01]  /*3ac0*/  @P1 FADD.FTZ R140, R74, R140 ;  /* 0x0000008c4a8c1221 */ /* 0x000fe20000010000 */
[----:B0-----:R-:W-:Y:S01]  /*3ad0*/  SEL R96, R135, R80, P2 ;  /* 0x0000005087607207 */ /* 0x001fe20001000000 */
[-C--:B------:R-:W-:Y:S01]  /*3ae0*/  FMUL.FTZ R191, R126, R180.reuse ;  /* 0x000000b47ebf7220 */ /* 0x080fe20000410000 */
[----:B------:R-:W-:Y:S01]  /*3af0*/  SEL R97, R133, R81, P2 ;  /* 0x0000005185617207 */ /* 0x000fe20001000000 */
[----:B------:R-:W-:Y:S01]  /*3b00*/  FMUL.FTZ R141, R138, R180 ;  /* 0x000000b48a8d7220 */ /* 0x000fe20000410000 */
[----:B-1----:R-:W-:Y:S01]  /*3b10*/  F2FP.BF16.PACK_AB R84, R189, R188 ;  /* 0x000000bcbd54723e */ /* 0x002fe200000010ff */
[----:B------:R-:W-:Y:S01]  /*3b20*/  FMUL.FTZ R142, R137, R180 ;  /* 0x000000b4898e7220 */ /* 0x000fe20000410000 */
[----:B------:R-:W-:Y:S01]  /*3b30*/  F2FP.BF16.PACK_AB R85, R201, R202 ;  /* 0x000000cac955723e */ /* 0x000fe200000010ff */
[----:B------:R-:W-:Y:S01]  /*3b40*/  FMUL.FTZ R139, R131, R180 ;  /* 0x000000b4838b7220 */ /* 0x000fe20000410000 */
[----:B------:R-:W-:Y:S01]  /*3b50*/  @P0 MOV R92, 0x20 ;  /* 0x00000020005c0802 */ /* 0x000fe20000000f00 */
[----:B--2---:R-:W-:Y:S01]  /*3b60*/  IMAD.WIDE.U32 R106, R184, R211, c[0x0][0x248] ;  /* 0x00009200b86a7625 */ /* 0x004fe200078e00d3 */
[----:B------:R-:W-:-:S02]  /*3b70*/  SEL R95, R136, R79, P2 ;  /* 0x0000004f885f7207 */ /* 0x000fc40001000000 */
[----:B------:R-:W-:Y:S01]  /*3b80*/  SEL R98, R117, R82, P2 ;  /* 0x0000005275627207 */ /* 0x000fe20001000000 */
[----:B------:R-:W-:Y:S01]  /*3b90*/  @P1 FADD.FTZ R181, R75, R181 ;  /* 0x000000b54bb51221 */ /* 0x000fe20000010000 */
[----:B------:R0:W-:Y:S01]  /*3ba0*/  STG.E.128 [R106.64], R84 ;  /* 0x000000546a007986 */ /* 0x0001e2000c101d04 */
[-C--:B---3--:R-:W-:Y:S01]  /*3bb0*/  SEL R103, R125, R79.reuse, P2 ;  /* 0x0000004f7d677207 */ /* 0x088fe20001000000 */
[----:B------:R-:W-:Y:S01]  /*3bc0*/  FMUL.FTZ R191, R191, c[0x0][0x1e8] ;  /* 0x00007a00bfbf7a20 */ /* 0x000fe20000410000 */
[----:B------:R-:W-:Y:S01]  /*3bd0*/  SEL R79, R130, R79, P2 ;  /* 0x0000004f824f7207 */ /* 0x000fe20001000000 */
[----:B------:R-:W-:Y:S01]  /*3be0*/  FMUL.FTZ R141, R141, c[0x0][0x1e8] ;  /* 0x00007a008d8d7a20 */ /* 0x000fe20000410000 */
[----:B------:R-:W-:Y:S01]  /*3bf0*/  SEL R99, R116, R83, P2 ;  /* 0x0000005374637207 */ /* 0x000fe20001000000 */
[----:B------:R-:W-:Y:S01]  /*3c00*/  FMUL.FTZ R142, R142, c[0x0][0x1e8] ;  /* 0x00007a008e8e7a20 */ /* 0x000fe20000410000 */
[----:B------:R-:W-:Y:S01]  /*3c10*/  FSEL R191, R191, RZ, P3 ;  /* 0x000000ffbfbf7208 */ /* 0x000fe20001800000 */
[----:B------:R-:W-:Y:S01]  /*3c20*/  FMUL.FTZ R139, R139, c[0x0][0x1e8] ;  /* 0x00007a008b8b7a20 */ /* 0x000fe20000410000 */
[----:B------:R-:W-:Y:S01]  /*3c30*/  FSEL R141, R141, RZ, P5 ;  /* 0x000000ff8d8d7208 */ /* 0x000fe20002800000 */
[----:B------:R-:W-:Y:S01]  /*3c40*/  FMUL.FTZ R130, R130, R180 ;  /* 0x000000b482827220 */ /* 0x000fe20000410000 */
[----:B------:R-:W-:Y:S01]  /*3c50*/  FSEL R142, R142, RZ, P6 ;  /* 0x000000ff8e8e7208 */ /* 0x000fe20003000000 */
[----:B------:R-:W-:Y:S01]  /*3c60*/  @P0 IMAD.WIDE.U32 R120, R185, R120, c[0x0][0x258] ;  /* 0x00009600b9780625 */ /* 0x000fe200078e0078 */
[----:B------:R-:W-:-:S02]  /*3c70*/  FSEL R139, R139, RZ, P4 ;  /* 0x000000ff8b8b7208 */ /* 0x000fc40002000000 */
[----:B------:R-:W-:Y:S01]  /*3c80*/  SEL R93, R108, R77, P2 ;  /* 0x0000004d6c5d7207 */ /* 0x000fe20001000000 */
[----:B------:R-:W-:Y:S01]  /*3c90*/  @P0 IMAD.WIDE.U32 R104, R183, R92, c[0x0][0x258] ;  /* 0x00009600b7680625 */ /* 0x000fe200078e005c */
[----:B------:R-:W-:Y:S01]  /*3ca0*/  SEL R92, R109, R76, P2 ;  /* 0x0000004c6d5c7207 */ /* 0x000fe20001000000 */
[----:B------:R1:W-:Y:S01]  /*3cb0*/  @P0 STG.E.128 [R120.64+0x10], R96 ;  /* 0x0000106078000986 */ /* 0x0003e2000c101d04 */
[----:B0-----:R-:W-:Y:S01]  /*3cc0*/  SEL R84, R124, R80, P2 ;  /* 0x000000507c547207 */ /* 0x001fe20001000000 */
[----:B------:R-:W-:Y:S01]  /*3cd0*/  FMUL.FTZ R130, R130, c[0x0][0x1e8] ;  /* 0x00007a0082827a20 */ /* 0x000fe20000410000 */
[----:B------:R-:W-:Y:S01]  /*3ce0*/  SEL R85, R129, R81, P2 ;  /* 0x0000005181557207 */ /* 0x000fe20001000000 */
[----:B------:R-:W-:Y:S01]  /*3cf0*/  IMAD.WIDE.U32 R112, R185, R211, c[0x0][0x248] ;  /* 0x00009200b9707625 */ /* 0x000fe200078e00d3 */
[----:B------:R-:W-:Y:S02]  /*3d00*/  SEL R86, R127, R82, P2 ;  /* 0x000000527f567207 */ /* 0x000fe40001000000 */
[C---:B------:R-:W-:Y:S01]  /*3d10*/  SEL R80, R128.reuse, R80, P2 ;  /* 0x0000005080507207 */ /* 0x040fe20001000000 */
[-C--:B------:R-:W-:Y:S01]  /*3d20*/  FMUL.FTZ R128, R128, R180.reuse ;  /* 0x000000b480807220 */ /* 0x080fe20000410000 */
[C---:B------:R-:W-:Y:S01]  /*3d30*/  SEL R81, R143.reuse, R81, P2 ;  /* 0x000000518f517207 */ /* 0x040fe20001000000 */
[----:B------:R-:W-:Y:S01]  /*3d40*/  FMUL.FTZ R143, R143, R180 ;  /* 0x000000b48f8f7220 */ /* 0x000fe20000410000 */
[C---:B------:R-:W-:Y:S01]  /*3d50*/  SEL R82, R140.reuse, R82, P2 ;  /* 0x000000528c527207 */ /* 0x040fe20001000000 */
[----:B------:R-:W-:Y:S01]  /*3d60*/  FMUL.FTZ R140, R140, R180 ;  /* 0x000000b48c8c7220 */ /* 0x000fe20000410000 */
[----:B------:R-:W-:Y:S01]  /*3d70*/  SEL R94, R134, R78, P2 ;  /* 0x0000004e865e7207 */ /* 0x000fe20001000000 */
[----:B------:R-:W-:Y:S01]  /*3d80*/  FMUL.FTZ R180, R181, R180 ;  /* 0x000000b4b5b47220 */ /* 0x000fe20000410000 */
[----:B------:R-:W-:Y:S01]  /*3d90*/  LOP3.LUT P3, RZ, R88, 0xff000000, RZ, 0xc0, !PT ;  /* 0xff00000058ff7812 */ /* 0x000fe2000786c0ff */
[----:B------:R-:W-:Y:S01]  /*3da0*/  FMUL.FTZ R128, R128, c[0x0][0x1e8] ;  /* 0x00007a0080807a20 */ /* 0x000fe20000410000 */
[----:B------:R-:W-:Y:S01]  /*3db0*/  LOP3.LUT P5, RZ, R89, 0xff, RZ, 0xc0, !PT ;  /* 0x000000ff59ff7812 */ /* 0x000fe200078ac0ff */
[----:B------:R-:W-:Y:S01]  /*3dc0*/  FMUL.FTZ R143, R143, c[0x0][0x1e8] ;  /* 0x00007a008f8f7a20 */ /* 0x000fe20000410000 */
[C---:B------:R-:W-:Y:S01]  /*3dd0*/  LOP3.LUT P6, RZ, R89.reuse, 0xff00, RZ, 0xc0, !PT ;  /* 0x0000ff0059ff7812 */ /* 0x040fe200078cc0ff */
[----:B------:R-:W-:Y:S01]  /*3de0*/  FMUL.FTZ R140, R140, c[0x0][0x1e8] ;  /* 0x00007a008c8c7a20 */ /* 0x000fe20000410000 */
[C---:B------:R-:W-:Y:S01]  /*3df0*/  LOP3.LUT P4, RZ, R89.reuse, 0xff0000, RZ, 0xc0, !PT ;  /* 0x00ff000059ff7812 */ /* 0x040fe2000788c0ff */
[----:B------:R-:W-:Y:S01]  /*3e00*/  FMUL.FTZ R180, R180, c[0x0][0x1e8] ;  /* 0x00007a00b4b47a20 */ /* 0x000fe20000410000 */
[----:B------:R-:W-:Y:S01]  /*3e10*/  LOP3.LUT P1, RZ, R89, 0xff000000, RZ, 0xc0, !PT ;  /* 0xff00000059ff7812 */ /* 0x000fe2000782c0ff */
[----:B------:R0:W-:Y:S01]  /*3e20*/  @P0 STG.E.128 [R120.64], R92 ;  /* 0x0000005c78000986 */ /* 0x0001e2000c101d04 */
[----:B------:R-:W-:Y:S01]  /*3e30*/  F2FP.BF16.PACK_AB R88, R132, R187 ;  /* 0x000000bb8458723e */ /* 0x000fe200000010ff */
[----:B-1----:R-:W-:Y:S01]  /*3e40*/  IMAD.WIDE.U32 R98, R183, R211, c[0x0][0x248] ;  /* 0x00009200b7627625 */ /* 0x002fe200078e00d3 */
[----:B------:R-:W-:-:S02]  /*3e50*/  F2FP.BF16.PACK_AB R89, R208, R209 ;  /* 0x000000d1d059723e */ /* 0x000fc400000010ff */
[----:B------:R-:W-:Y:S02]  /*3e60*/  F2FP.BF16.PACK_AB R90, R206, R207 ;  /* 0x000000cfce5a723e */ /* 0x000fe400000010ff */
[----:B------:R-:W-:Y:S02]  /*3e70*/  F2FP.BF16.PACK_AB R91, R205, R204 ;  /* 0x000000cccd5b723e */ /* 0x000fe400000010ff */
[----:B------:R-:W-:Y:S02]  /*3e80*/  @P0 MOV R97, 0x20 ;  /* 0x0000002000610802 */ /* 0x000fe40000000f00 */
[----:B------:R-:W-:Y:S01]  /*3e90*/  SEL R100, R115, R76, P2 ;  /* 0x0000004c73647207 */ /* 0x000fe20001000000 */
[----:B------:R1:W-:Y:S01]  /*3ea0*/  STG.E.128 [R112.64], R88 ;  /* 0x0000005870007986 */ /* 0x0003e2000c101d04 */
[----:B------:R-:W-:Y:S01]  /*3eb0*/  SEL R101, R114, R77, P2 ;  /* 0x0000004d72657207 */ /* 0x000fe20001000000 */
[----:B------:R-:W-:Y:S01]  /*3ec0*/  @P0 IMAD.WIDE.U32 R96, R182, R97, c[0x0][0x258] ;  /* 0x00009600b6600625 */ /* 0x000fe200078e0061 */
[----:B------:R-:W-:-:S02]  /*3ed0*/  SEL R102, R123, R78, P2 ;  /* 0x0000004e7b667207 */ /* 0x000fc40001000000 */
[----:B------:R-:W-:Y:S01]  /*3ee0*/  FSEL R130, R130, RZ, P3 ;  /* 0x000000ff82827208 */ /* 0x000fe20001800000 */
[----:B------:R-:W-:Y:S01]  /*3ef0*/  IMAD.WIDE.U32 R182, R182, R211, c[0x0][0x248] ;  /* 0x00009200b6b67625 */ /* 0x000fe200078e00d3 */
[----:B0-----:R-:W-:Y:S01]  /*3f00*/  FSEL R94, R128, RZ, P5 ;  /* 0x000000ff805e7208 */ /* 0x001fe20002800000 */
[----:B------:R0:W-:Y:S01]  /*3f10*/  @P0 STG.E.128 [R104.64], R100 ;  /* 0x0000006468000986 */ /* 0x0001e2000c101d04 */
[----:B------:R-:W-:Y:S02]  /*3f20*/  FSEL R143, R143, RZ, P6 ;  /* 0x000000ff8f8f7208 */ /* 0x000fe40003000000 */
[----:B------:R-:W-:Y:S02]  /*3f30*/  FSEL R95, R140, RZ, P4 ;  /* 0x000000ff8c5f7208 */ /* 0x000fe40002000000 */
[----:B------:R-:W-:Y:S02]  /*3f40*/  FSEL R180, R180, RZ, P1 ;  /* 0x000000ffb4b47208 */ /* 0x000fe40000800000 */
[----:B------:R-:W-:-:S02]  /*3f50*/  SEL R87, R126, R83, P2 ;  /* 0x000000537e577207 */ /* 0x000fc40001000000 */
[----:B------:R-:W-:Y:S02]  /*3f60*/  SEL R76, R138, R76, P2 ;  /* 0x0000004c8a4c7207 */ /* 0x000fe40001000000 */
[----:B-1----:R-:W-:Y:S01]  /*3f70*/  F2FP.BF16.PACK_AB R88, R111, R110 ;  /* 0x0000006e6f58723e */ /* 0x002fe200000010ff */
[----:B------:R1:W-:Y:S01]  /*3f80*/  @P0 STG.E.128 [R104.64+0x10], R84 ;  /* 0x0000105468000986 */ /* 0x0003e2000c101d04 */
[----:B------:R-:W-:Y:S02]  /*3f90*/  F2FP.BF16.PACK_AB R89, R122, R118 ;  /* 0x000000767a59723e */ /* 0x000fe400000010ff */
[----:B------:R-:W-:Y:S02]  /*3fa0*/  F2FP.BF16.PACK_AB R90, R210, R119 ;  /* 0x00000077d25a723e */ /* 0x000fe400000010ff */
[----:B------:R-:W-:Y:S02]  /*3fb0*/  F2FP.BF16.PACK_AB R91, R191, R190 ;  /* 0x000000bebf5b723e */ /* 0x000fe400000010ff */
[----:B------:R-:W-:-:S02]  /*3fc0*/  SEL R77, R137, R77, P2 ;  /* 0x0000004d894d7207 */ /* 0x000fc40001000000 */
[----:B------:R-:W-:Y:S01]  /*3fd0*/  SEL R78, R131, R78, P2 ;  /* 0x0000004e834e7207 */ /* 0x000fe20001000000 */
[----:B------:R1:W-:Y:S01]  /*3fe0*/  STG.E.128 [R98.64], R88 ;  /* 0x0000005862007986 */ /* 0x0003e2000c101d04 */
[----:B------:R-:W-:Y:S02]  /*3ff0*/  SEL R83, R181, R83, P2 ;  /* 0x00000053b5537207 */ /* 0x000fe40001000000 */
[----:B------:R-:W-:Y:S01]  /*4000*/  F2FP.BF16.PACK_AB R92, R142, R141 ;  /* 0x0000008d8e5c723e */ /* 0x000fe200000010ff */
[----:B------:R1:W-:Y:S01]  /*4010*/  @P0 STG.E.128 [R96.64], R76 ;  /* 0x0000004c60000986 */ /* 0x0003e2000c101d04 */
[----:B------:R-:W-:Y:S02]  /*4020*/  F2FP.BF16.PACK_AB R93, R130, R139 ;  /* 0x0000008b825d723e */ /* 0x000fe400000010ff */
[----:B------:R-:W-:Y:S01]  /*4030*/  F2FP.BF16.PACK_AB R94, R143, R94 ;  /* 0x0000005e8f5e723e */ /* 0x000fe200000010ff */
[----:B------:R1:W-:Y:S01]  /*4040*/  @P0 STG.E.128 [R96.64+0x10], R80 ;  /* 0x0000105060000986 */ /* 0x0003e2000c101d04 */
[----:B------:R-:W-:-:S02]  /*4050*/  F2FP.BF16.PACK_AB R95, R180, R95 ;  /* 0x0000005fb45f723e */ /* 0x000fc400000010ff */
[----:B0-----:R-:W-:-:S03]  /*4060*/  MOV R100, c[0x0][0x160] ;  /* 0x0000580000647a02 */ /* 0x001fc60000000f00 */
[----:B------:R1:W-:Y:S01]  /*4070*/  STG.E.128 [R182.64], R92 ;  /* 0x0000005cb6007986 */ /* 0x0003e2000c101d04 */
[----:B------:R-:W-:-:S04]  /*4080*/  LEA R179, R100, R179, 0x2 ;  /* 0x000000b364b37211 */ /* 0x000fc800078e10ff */
[----:B------:R-:W-:-:S13]  /*4090*/  ISETP.GE.AND P0, PT, R179, c[0x0][0x164], PT ;  /* 0x00005900b3007a0c */ /* 0x000fda0003f06270 */
[----:B-1----:R-:W-:Y:S01]  /*40a0*/  @P0 CALL.REL.NOINC `(.L_x_5544) ;  /* 0x0000001000000944 */ /* 0x002fe20003c00000 */
[----:B------:R-:W-:Y:S05]  /*40b0*/  BRA `(.L_x_5545) ;  /* 0xffffc97000007947 */ /* 0x000fea000383ffff */
.L_x_5544:
[----:B------:R-:W-:Y:S05]  /*40c0*/  BSYNC B1 ;  /* 0x0000000000017941 */ /* 0x000fea0003800000 */
.L_x_5541:
        /* <DEDUP_REMOVED lines=80> */
.L_x_5540:
[----:B------:R-:W-:Y:S05]  /*45d0*/  BSYNC B0 ;  /* 0x0000000000007941 */ /* 0x000fea0003800000 */
.L_x_5538:
        /* <DEDUP_REMOVED lines=103> */
[----:B------:R-:W-:Y:S04]  /*4c50*/  STS.128 [R0+0x810], R12 ;  /* 0x0008100c00007388 */ /* 0x000fe80000000c00 */
[----:B------:R0:W-:Y:S04]  /*4c60*/  STS.128 [R0+0xc00], R8 ;  /* 0x000c000800007388 */ /* 0x0001e80000000c00 */
[----:B------:R1:W-:Y:S04]  /*4c70*/  STS.128 [R0+0xc10], R4 ;  /* 0x000c100400007388 */ /* 0x0003e80000000c00 */
[----:B------:R-:W-:Y:S04]  /*4c80*/  STS.128 [R0+0x1000], R32 ;  /* 0x0010002000007388 */ /* 0x000fe80000000c00 */
[----:B------:R-:W-:Y:S04]  /*4c90*/  STS.128 [R0+0x1010], R20 ;  /* 0x0010101400007388 */ /* 0x000fe80000000c00 */
[----:B------:R-:W-:Y:S01]  /*4ca0*/  BAR.SYNC.DEFER_BLOCKING 0x0 ;  /* 0x0000000000007b1d */ /* 0x000fe20000010000 */
[----:B0-----:R-:W-:-:S02]  /*4cb0*/  IMAD R10, R78, c[0x0][0x168], RZ ;  /* 0x00005a004e0a7a24 */ /* 0x001fc400078e02ff */
[----:B-1----:R-:W-:-:S03]  /*4cc0*/  FADD.FTZ R7, R3, R72 ;  /* 0x0000004803077221 */ /* 0x002fc60000010000 */
[----:B------:R-:W-:-:S04]  /*4cd0*/  IADD3 R10, P0, R10, R88, RZ ;  /* 0x000000580a0a7210 */ /* 0x000fc80007f1e0ff */
[----:B------:R-:W-:-:S04]  /*4ce0*/  IADD3.X R15, RZ, RZ, RZ, P0, !PT ;  /* 0x000000ffff0f7210 */ /* 0x000fc800007fe4ff */
        /* <DEDUP_REMOVED lines=43> */
[----:B---3--:R-:W-:-:S03]  /*4fa0*/  FADD.FTZ R9, RZ, R9 ;  /* 0x00000009ff097221 */ /* 0x008fc60000010000 */
[----:B------:R-:W-:Y:S01]  /*4fb0*/  STG.E [R2.64], R13 ;  /* 0x0000000d02007986 */ /* 0x000fe2000c101904 */
[----:B------:R-:W-:-:S03]  /*4fc0*/  FADD.FTZ R9, R9, R14 ;  /* 0x0000000e09097221 */ /* 0x000fc60000010000 */
[----:B------:R-:W3:Y:S01]  /*4fd0*/  LDS R45, [R88.X4+0x4200] ;  /* 0x00420000582d7984 */ /* 0x000ee20000004800 */
[----:B----4-:R-:W-:-:S03]  /*4fe0*/  FADD.FTZ R8, R8, R35 ;  /* 0x0000002308087221 */ /* 0x010fc60000010000 */
[----:B------:R-:W4:Y:S01]  /*4ff0*/  LDS R37, [R88.X4+0x3200] ;  /* 0x0032000058257984 */ /* 0x000f220000004800 */
[----:B-----5:R-:W-:-:S03]  /*5000*/  FADD.FTZ R10, RZ, R10 ;  /* 0x0000000aff0a7221 */ /* 0x020fc60000010000 */
[----:B------:R-:W5:Y:S01]  /*5010*/  LDS R16, [R88.X4+0x2200] ;  /* 0x0022000058107984 */ /* 0x000f620000004800 */
[----:B------:R-:W-:-:S03]  /*5020*/  FADD.FTZ R0, RZ, R0 ;  /* 0x00000000ff007221 */ /* 0x000fc60000010000 */
        /* <DEDUP_REMOVED lines=11> */
[----:B------:R-:W-:-:S03]  /*50e0*/  FADD.FTZ R12, RZ, R12 ;  /* 0x0000000cff0c7221 */ /* 0x000fc60000010000 */
[----:B------:R-:W2:Y:S04]  /*50f0*/  LDS R18, [R88.X4+0x2600] ;  /* 0x0026000058127984 */ /* 0x000ea80000004800 */
[----:B------:R-:W2:Y:S01]  /*5100*/  LDS R49, [R88.X4+0x4800] ;  /* 0x0048000058317984 */ /* 0x000ea20000004800 */
[----:B---3--:R-:W-:-:S03]  /*5110*/  FADD.FTZ R45, R8, R45 ;  /* 0x0000002d082d7221 */ /* 0x008fc60000010000 */
        /* <DEDUP_REMOVED lines=19> */
[----:B------:R-:W-:-:S03]  /*5250*/  FADD.FTZ R49, R0, R49 ;  /* 0x0000003100317221 */ /* 0x000fc60000010000 */
[----:B------:R-:W-:Y:S01]  /*5260*/  STG.E [R2.64+0x600], R45 ;  /* 0x0006002d02007986 */ /* 0x000fe2000c101904 */
[----:B---3--:R-:W-:-:S03]  /*5270*/  FADD.FTZ R12, R12, R15 ;  /* 0x0000000f0c0c7221 */ /* 0x008fc60000010000 */
        /* <DEDUP_REMOVED lines=18> */
.L_x_5542:
[----:B------:R-:W-:Y:S01]  /*53a0*/  HFMA2.MMA R219, -RZ, RZ, 0, 5.9604644775390625e-08 ;  /* 0x00000001ffdb7435 */ /* 0x000fe200000001ff */
[----:B------:R-:W-:-:S02]  /*53b0*/  MOV R99, R246 ;  /* 0x000000f600637202 */ /* 0x000fc40000000f00 */
[----:B------:R-:W-:-:S03]  /*53c0*/  MOV R98, 0x53e0 ;  /* 0x000053e000627802 */ /* 0x000fc60000000f00 */
[----:B-----5:R-:W-:Y:S05]  /*53d0*/  CALL.REL.NOINC `($__internal_69_$__cuda_sm70_shflsync_bfly_p) ;  /* 0x0000034000007944 */ /* 0x020fea0003c00000 */
[----:B-1----:R-:W-:Y:S01]  /*53e0*/  MOV R247, R219 ;  /* 0x000000db00f77202 */ /* 0x002fe20000000f00 */
[----:B0----5:R-:W-:Y:S05]  /*53f0*/  BRA `(.L_x_5546) ;  /* 0xffffd0a000007947 */ /* 0x021fea000383ffff */
.L_x_5543:
[----:B------:R-:W-:Y:S01]  /*5400*/  HFMA2.MMA R219, -RZ, RZ, 0, 5.9604644775390625e-08 ;  /* 0x00000001ffdb7435 */ /* 0x000fe200000001ff */
[----:B------:R-:W-:Y:S02]  /*5410*/  MOV R99, R220 ;  /* 0x000000dc00637202 */ /* 0x000fe40000000f00 */
[----:B------:R-:W-:-:S03]  /*5420*/  MOV R98, 0x5440 ;  /* 0x0000544000627802 */ /* 0x000fc60000000f00 */
[----:B01---5:R-:W-:Y:S05]  /*5430*/  CALL.REL.NOINC `($__internal_69_$__cuda_sm70_shflsync_bfly_p) ;  /* 0x000002e000007944 */ /* 0x023fea0003c00000 */
[----:B------:R-:W-:Y:S01]  /*5440*/  FADD.FTZ R246, R246, R247 ;  /* 0x000000f7f6f67221 */ /* 0x000fe20000010000 */
[----:B------:R-:W-:Y:S01]  /*5450*/  MOV R98, 0x54a0 ;  /* 0x000054a000627802 */ /* 0x000fe20000000f00 */
[----:B-1----:R-:W-:Y:S01]  /*5460*/  FADD.FTZ R220, R220, R219 ;  /* 0x000000dbdcdc7221 */ /* 0x002fe20000010000 */
[----:B------:R-:W-:Y:S02]  /*5470*/  MOV R219, 0x2 ;  /* 0x0000000200db7802 */ /* 0x000fe40000000f00 */
[----:B------:R-:W-:Y:S02]  /*5480*/  MOV R99, R246 ;  /* 0x000000f600637202 */ /* 0x000fe40000000f00 */
[----:B0----5:R-:W-:Y:S05]  /*5490*/  CALL.REL.NOINC `($__internal_69_$__cuda_sm70_shflsync_bfly_p) ;  /* 0x0000028000007944 */ /* 0x021fea0003c00000 */
[----:B-1----:R-:W-:Y:S01]  /*54a0*/  MOV R247, R219 ;  /* 0x000000db00f77202 */ /* 0x002fe20000000f00 */
[----:B------:R-:W-:Y:S01]  /*54b0*/  HFMA2.MMA R219, -RZ, RZ, 0, 1.1920928955078125e-07 ;  /* 0x00000002ffdb7435 */ /* 0x000fe200000001ff */
[----:B------:R-:W-:-:S02]  /*54c0*/  MOV R99, R220 ;  /* 0x000000dc00637202 */ /* 0x000fc40000000f00 */
[----:B------:R-:W-:-:S03]  /*54d0*/  MOV R98, 0x54f0 ;  /* 0x000054f000627802 */ /* 0x000fc60000000f00 */
[----:B0----5:R-:W-:Y:S05]  /*54e0*/  CALL.REL.NOINC `($__internal_69_$__cuda_sm70_shflsync_bfly_p) ;  /* 0x0000023000007944 */ /* 0x021fea0003c00000 */
[----:B------:R-:W-:Y:S01]  /*54f0*/  FADD.FTZ R246, R247, R246 ;  /* 0x000000f6f7f67221 */ /* 0x000fe20000010000 */
[----:B------:R-:W-:Y:S01]  /*5500*/  MOV R98, 0x5550 ;  /* 0x0000555000627802 */ /* 0x000fe20000000f00 */
[----:B-1----:R-:W-:Y:S01]  /*5510*/  FADD.FTZ R220, R220, R219 ;  /* 0x000000dbdcdc7221 */ /* 0x002fe20000010000 */
[----:B------:R-:W-:Y:S02]  /*5520*/  MOV R219, 0x4 ;  /* 0x0000000400db7802 */ /* 0x000fe40000000f00 */
[----:B------:R-:W-:Y:S02]  /*5530*/  MOV R99, R246 ;  /* 0x000000f600637202 */ /* 0x000fe40000000f00 */
[----:B0----5:R-:W-:Y:S05]  /*5540*/  CALL.REL.NOINC `($__internal_69_$__cuda_sm70_shflsync_bfly_p) ;  /* 0x000001d000007944 */ /* 0x021fea0003c00000 */
[----:B-1----:R-:W-:Y:S01]  /*5550*/  MOV R247, R219 ;  /* 0x000000db00f77202 */ /* 0x002fe20000000f00 */
[----:B------:R-:W-:Y:S01]  /*5560*/  HFMA2.MMA R219, -RZ, RZ, 0, 2.384185791015625e-07 ;  /* 0x00000004ffdb7435 */ /* 0x000fe200000001ff */
[----:B------:R-:W-:Y:S02]  /*5570*/  MOV R99, R220 ;  /* 0x000000dc00637202 */ /* 0x000fe40000000f00 */
[----:B------:R-:W-:-:S03]  /*5580*/  MOV R98, 0x55a0 ;  /* 0x000055a000627802 */ /* 0x000fc60000000f00 */
[----:B0----5:R-:W-:Y:S05]  /*5590*/  CALL.REL.NOINC `($__internal_69_$__cuda_sm70_shflsync_bfly_p) ;  /* 0x0000018000007944 */ /* 0x021fea0003c00000 */
[----:B------:R-:W-:Y:S01]  /*55a0*/  FADD.FTZ R246, R247, R246 ;  /* 0x000000f6f7f67221 */ /* 0x000fe20000010000 */
[----:B------:R-:W-:Y:S01]  /*55b0*/  MOV R98, 0x5600 ;  /* 0x0000560000627802 */ /* 0x000fe20000000f00 */
[----:B-1----:R-:W-:Y:S01]  /*55c0*/  FADD.FTZ R220, R220, R219 ;  /* 0x000000dbdcdc7221 */ /* 0x002fe20000010000 */
[----:B------:R-:W-:-:S02]  /*55d0*/  MOV R219, 0x8 ;  /* 0x0000000800db7802 */ /* 0x000fc40000000f00 */
[----:B------:R-:W-:Y:S02]  /*55e0*/  MOV R99, R246 ;  /* 0x000000f600637202 */ /* 0x000fe40000000f00 */
[----:B0----5:R-:W-:Y:S05]  /*55f0*/  CALL.REL.NOINC `($__internal_69_$__cuda_sm70_shflsync_bfly_p) ;  /* 0x0000012000007944 */ /* 0x021fea0003c00000 */
[----:B-1----:R-:W-:Y:S01]  /*5600*/  MOV R247, R219 ;  /* 0x000000db00f77202 */ /* 0x002fe20000000f00 */
[----:B------:R-:W-:Y:S01]  /*5610*/  HFMA2.MMA R219, -RZ, RZ, 0, 4.76837158203125e-07 ;  /* 0x00000008ffdb7435 */ /* 0x000fe200000001ff */
[----:B------:R-:W-:Y:S02]  /*5620*/  MOV R99, R220 ;  /* 0x000000dc00637202 */ /* 0x000fe40000000f00 */
        /* <DEDUP_REMOVED lines=9> */
[----:B------:R-:W-:Y:S01]  /*56c0*/  HFMA2.MMA R219, -RZ, RZ, 0, 9.5367431640625e-07 ;  /* 0x00000010ffdb7435 */ /* 0x000fe200000001ff */
[----:B------:R-:W-:-:S02]  /*56d0*/  MOV R99, R220 ;  /* 0x000000dc00637202 */ /* 0x000fc40000000f00 */
[----:B------:R-:W-:-:S03]  /*56e0*/  MOV R98, 0x5700 ;  /* 0x0000570000627802 */ /* 0x000fc60000000f00 */
[----:B0----5:R-:W-:Y:S05]  /*56f0*/  CALL.REL.NOINC `($__internal_69_$__cuda_sm70_shflsync_bfly_p) ;  /* 0x0000002000007944 */ /* 0x021fea0003c00000 */
[----:B-1----:R-:W-:Y:S01]  /*5700*/  MOV R98, R219 ;  /* 0x000000db00627202 */ /* 0x002fe20000000f00 */
[----:B0----5:R-:W-:Y:S05]  /*5710*/  BRA `(.L_x_5547) ;  /* 0xffffcea000007947 */ /* 0x021fea000383ffff */
        .weak           $__internal_69_$__cuda_sm70_shflsync_bfly_p
        .type           $__internal_69_$__cuda_sm70_shflsync_bfly_p,@function
        .size           $__internal_69_$__cuda_sm70_shflsync_bfly_p,(.L_x_14951 - $__internal_69_$__cuda_sm70_shflsync_bfly_p)
$__internal_69_$__cuda_sm70_shflsync_bfly_p:
        /* <DEDUP_REMOVED lines=9> */
[----:B------:R-:W-:Y:S05]  /*57b0*/  RET.REL.NODEC R98 `(_ZN10layer_norm13ln_bwd_kernelINS_13Kernel_traitsI13__nv_bfloat16S2_fS2_fjLj1280ELj1ELj4ELj1ELj16ENS_18Kernel_traits_baseILj1280ES2_S2_fS2_fjLj128EEEEELb1ELb0ELb0ELb1EEEvNS_9BwdParamsE) ;  /* 0xffffa84062007950 */ /* 0x000fea0003c3ffff */
.L_x_5548:
        /* <DEDUP_REMOVED lines=12> */
.L_x_14951:


//--------------------- .text._ZN10layer_norm22ln_bwd_finalize_kernelINS_22Kernel_traits_finalizeILj1280E13__nv_bfloat16S2_fS2_fjLb0ELj1024ELj4ENS_18Kernel_traits_baseILj1280ES2_S2_fS2_fjLj1024EEEEELb0ELb0EEEvNS_9BwdParamsE --------------------------
	.section	.text._ZN10layer_norm22ln_bwd_finalize_kernelINS_22Kernel_traits_finalizeILj1280E13__nv_bfloat16S2_fS2_fjLb0ELj1024ELj4ENS_18Kernel_traits_baseILj1280ES2_S2_fS2_fjLj1024EEEEELb0ELb0EEEvNS_9BwdParamsE,"ax",@progbits
	.sectioninfo	@"SHI_REGISTERS=30"
	.align	128
        .global         _ZN10layer_norm22ln_bwd_finalize_kernelINS_22Kernel_traits_finalizeILj1280E13__nv_bfloat16S2_fS2_fjLb0ELj1024ELj4ENS_18Kernel_traits_baseILj1280ES2_S2_fS2_fjLj1024EEEEELb0ELb0EEEvNS_9BwdParamsE
        .type           _ZN10layer_norm22ln_bwd_finalize_kernelINS_22Kernel_traits_finalizeILj1280E13__nv_bfloat16S2_fS2_fjLb0ELj1024ELj4ENS_18Kernel_traits_baseILj1280ES2_S2_fS2_fjLj1024EEEEELb0ELb0EEEvNS_9BwdParamsE,@function
        .size           _ZN10layer_norm22ln_bwd_finalize_kernelINS_22Kernel_traits_finalizeILj1280E13__nv_bfloat16S2_fS2_fjLb0ELj1024ELj4ENS_18Kernel_traits_baseILj1280ES2_S2_fS2_fjLj1024EEEEELb0ELb0EEEvNS_9BwdParamsE,(.L_x_14952 - _ZN10layer_norm22ln_bwd_finalize_kernelINS_22Kernel_traits_finalizeILj1280E13__nv_bfloat16S2_fS2_fjLb0ELj1024ELj4ENS_18Kernel_traits_baseILj1280ES2_S2_fS2_fjLj1024EEEEELb0ELb0EEEvNS_9BwdParamsE)
        .other          _ZN10layer_norm22ln_bwd_finalize_kernelINS_22Kernel_traits_finalizeILj1280E13__nv_bfloat16S2_fS2_fjLb0ELj1024ELj4ENS_18Kernel_traits_baseILj1280ES2_S2_fS2_fjLj1024EEEEELb0ELb0EEEvNS_9BwdParamsE,@"STO_CUDA_ENTRY STV_DEFAULT"
_ZN10layer_norm22ln_bwd_finalize_kernelINS_22Kernel_traits_finalizeILj1280E13__nv_bfloat16S2_fS2_fjLb0ELj1024ELj4ENS_18Kernel_traits_baseILj1280ES2_S2_fS2_fjLj1024EEEEELb0ELb0EEEvNS_9BwdParamsE:
.text._ZN10layer_norm22ln_bwd_finalize_kernelINS_22Kernel_traits_finalizeILj1280E13__nv_bfloat16S2_fS2_fjLb0ELj1024ELj4ENS_18Kernel_traits_baseILj1280ES2_S2_fS2_fjLj1024EEEEELb0ELb0EEEvNS_9BwdParamsE:
        /* <DEDUP_REMOVED lines=19> */
.L_x_5562:
        /* <DEDUP_REMOVED lines=28> */
.L_x_5553:
        /* <DEDUP_REMOVED lines=35> */
.L_x_5552:
[----:B------:R-:W-:Y:S05]  /*0520*/  BSYNC B1 ;  /* 0x0000000000017941 */ /* 0x000fea0003800000 */
.L_x_5551:
        /* <DEDUP_REMOVED lines=23> */
.L_x_5555:
[----:B------:R-:W-:Y:S05]  /*06a0*/  BSYNC B1 ;  /* 0x0000000000017941 */ /* 0x000fea0003800000 */
.L_x_5554:
        /* <DEDUP_REMOVED lines=11> */
.L_x_5556:
[----:B------:R-:W-:Y:S05]  /*0760*/  BSYNC B1 ;  /* 0x0000000000017941 */ /* 0x000fea0003800000 */
.L_x_5550:
[----:B------:R-:W-:Y:S05]  /*0770*/  BSYNC B0 ;  /* 0x0000000000007941 */ /* 0x000fea0003800000 */
.L_x_5549:
        /* <DEDUP_REMOVED lines=11> */
.L_x_5563:
        /* <DEDUP_REMOVED lines=18> */
.L_x_5564:
[----:B---3--:R-:W-:Y:S02]  /*0950*/  FADD.FTZ R4, R4, R9 ;  /* 0x0000000904047221 */ /* 0x008fe40000010000 */
[----:B-12---:R-:W-:-:S03]  /*0960*/  FADD.FTZ R6, R5, R6 ;  /* 0x0000000605067221 */ /* 0x006fc60000010000 */
[----:B------:R1:W-:Y:S04]  /*0970*/  @!P1 STS [R17.X4+0x2000], R4 ;  /* 0x0020000411009388 */ /* 0x0003e80000004800 */
[----:B------:R1:W-:Y:S02]  /*0980*/  @!P1 STS [R17.X4+0x2080], R6 ;  /* 0x0020800611009388 */ /* 0x0003e40000004800 */
.L_x_5557:
        /* <DEDUP_REMOVED lines=17> */
.L_x_5561:
[----:B------:R-:W-:Y:S05]  /*0aa0*/  BSYNC B0 ;  /* 0x0000000000007941 */ /* 0x000fea0003800000 */
.L_x_5560:
[C---:B------:R-:W-:Y:S02]  /*0ab0*/  ISETP.GT.U32.AND P1, PT, R18.reuse, -0x501, PT ;  /* 0xfffffaff1200780c */ /* 0x040fe40003f24070 */
[----:B------:R-:W-:Y:S02]  /*0ac0*/  IADD3 R18, R18, 0x500, RZ ;  /* 0x0000050012127810 */ /* 0x000fe40007ffe0ff */
[----:B------:R-:W-:-:S09]  /*0ad0*/  IADD3 R19, R19, 0x280, RZ ;  /* 0x0000028013137810 */ /* 0x000fd20007ffe0ff */
[----:B01----:R-:W-:Y:S05]  /*0ae0*/  @P1 BRA `(.L_x_5562) ;  /* 0xfffff64000001947 */ /* 0x003fea000383ffff */
[----:B------:R-:W-:Y:S05]  /*0af0*/  EXIT ;  /* 0x000000000000794d */ /* 0x000fea0003800000 */
.L_x_5558:
[----:B--2---:R-:W-:Y:S01]  /*0b00*/  IMAD.MOV.U32 R9, RZ, RZ, R5 ;  /* 0x000000ffff097224 */ /* 0x004fe200078e0005 */
[----:B------:R-:W-:Y:S01]  /*0b10*/  MOV R8, 0x1 ;  /* 0x0000000100087802 */ /* 0x000fe20000000f00 */
[----:B------:R-:W-:Y:S01]  /*0b20*/  IMAD.MOV.U32 R7, RZ, RZ, 0x1f ;  /* 0x0000001fff077424 */ /* 0x000fe200078e00ff */
[----:B------:R-:W-:Y:S02]  /*0b30*/  MOV R10, 0xffffffff ;  /* 0xffffffff000a7802 */ /* 0x000fe40000000f00 */
[----:B------:R-:W-:Y:S02]  /*0b40*/  MOV R2, 0xb60 ;  /* 0x00000b6000027802 */ /* 0x000fe40000000f00 */
[----:B01----:R-:W-:Y:S05]  /*0b50*/  CALL.REL.NOINC `($__internal_70_$__cuda_sm70_shflsync_bfly_p) ;  /* 0x000003b000007944 */ /* 0x003fea0003c00000 */
[----:B-1----:R-:W-:Y:S01]  /*0b60*/  IMAD.MOV.U32 R2, RZ, RZ, R7 ;  /* 0x000000ffff027224 */ /* 0x002fe200078e0007 */
[----:B0-----:R-:W-:Y:S05]  /*0b70*/  BRA `(.L_x_5563) ;  /* 0xfffffcb000007947 */ /* 0x001fea000383ffff */
.L_x_5559:
[----:B------:R-:W-:Y:S01]  /*0b80*/  HFMA2.MMA R8, -RZ, RZ, 0, 1.1920928955078125e-07 ;  /* 0x00000002ff087435 */ /* 0x000fe200000001ff */
[----:B------:R-:W-:Y:S01]  /*0b90*/  IMAD.MOV.U32 R7, RZ, RZ, 0x1f ;  /* 0x0000001fff077424 */ /* 0x000fe200078e00ff */
[----:B------:R-:W-:Y:S02]  /*0ba0*/  MOV R10, 0xffffffff ;  /* 0xffffffff000a7802 */ /* 0x000fe40000000f00 */
[----:B------:R-:W-:-:S02]  /*0bb0*/  MOV R2, 0xbd0 ;  /* 0x00000bd000027802 */ /* 0x000fc40000000f00 */
[----:B012---:R-:W-:Y:S05]  /*0bc0*/  CALL.REL.NOINC `($__internal_70_$__cuda_sm70_shflsync_bfly_p) ;  /* 0x0000034000007944 */ /* 0x007fea0003c00000 */
[----:B01----:R-:W-:Y:S01]  /*0bd0*/  FADD.FTZ R9, R9, R7 ;  /* 0x0000000709097221 */ /* 0x003fe20000010000 */
[----:B------:R-:W-:Y:S01]  /*0be0*/  HFMA2.MMA R7, -RZ, RZ, 0, 1.847743988037109375e-06 ;  /* 0x0000001fff077435 */ /* 0x000fe200000001ff */
[----:B------:R-:W-:Y:S01]  /*0bf0*/  IMAD.MOV.U32 R8, RZ, RZ, 0x4 ;  /* 0x00000004ff087424 */ /* 0x000fe200078e00ff */
[----:B------:R-:W-:Y:S01]  /*0c00*/  MOV R2, 0xc30 ;  /* 0x00000c3000027802 */ /* 0x000fe20000000f00 */
[----:B------:R-:W-:-:S03]  /*0c10*/  IMAD.MOV.U32 R10, RZ, RZ, -0x1 ;  /* 0xffffffffff0a7424 */ /* 0x000fc600078e00ff */
[----:B------:R-:W-:Y:S05]  /*0c20*/  CALL.REL.NOINC `($__internal_70_$__cuda_sm70_shflsync_bfly_p) ;  /* 0x000002e000007944 */ /* 0x000fea0003c00000 */
[----:B01----:R-:W-:Y:S01]  /*0c30*/  FADD.FTZ R9, R9, R7 ;  /* 0x0000000709097221 */ /* 0x003fe20000010000 */
[----:B------:R-:W-:Y:S01]  /*0c40*/  HFMA2.MMA R7, -RZ, RZ, 0, 1.847743988037109375e-06 ;  /* 0x0000001fff077435 */ /* 0x000fe200000001ff */
[----:B------:R-:W-:Y:S01]  /*0c50*/  MOV R8, 0x8 ;  /* 0x0000000800087802 */ /* 0x000fe20000000f00 */
[----:B------:R-:W-:Y:S01]  /*0c60*/  IMAD.MOV.U32 R10, RZ, RZ, -0x1 ;  /* 0xffffffffff0a7424 */ /* 0x000fe200078e00ff */
[----:B------:R-:W-:-:S03]  /*0c70*/  MOV R2, 0xc90 ;  /* 0x00000c9000027802 */ /* 0x000fc60000000f00 */
[----:B------:R-:W-:Y:S05]  /*0c80*/  CALL.REL.NOINC `($__internal_70_$__cuda_sm70_shflsync_bfly_p) ;  /* 0x0000028000007944 */ /* 0x000fea0003c00000 */
[----:B-1----:R-:W-:Y:S01]  /*0c90*/  FADD.FTZ R6, R9, R7 ;  /* 0x0000000709067221 */ /* 0x002fe20000010000 */
[----:B------:R-:W-:Y:S01]  /*0ca0*/  HFMA2.MMA R7, -RZ, RZ, 0, 1.847743988037109375e-06 ;  /* 0x0000001fff077435 */ /* 0x000fe200000001ff */
[----:B0-----:R-:W-:Y:S01]  /*0cb0*/  MOV R8, 0x10 ;  /* 0x0000001000087802 */ /* 0x001fe20000000f00 */
[----:B------:R-:W-:Y:S01]  /*0cc0*/  IMAD.MOV.U32 R10, RZ, RZ, -0x1 ;  /* 0xffffffffff0a7424 */ /* 0x000fe200078e00ff */
[----:B------:R-:W-:-:S02]  /*0cd0*/  MOV R2, 0xd00 ;  /* 0x00000d0000027802 */ /* 0x000fc40000000f00 */
[----:B------:R-:W-:Y:S02]  /*0ce0*/  MOV R9, R6 ;  /* 0x0000000600097202 */ /* 0x000fe40000000f00 */
[----:B------:R-:W-:Y:S05]  /*0cf0*/  CALL.REL.NOINC `($__internal_70_$__cuda_sm70_shflsync_bfly_p) ;  /* 0x0000021000007944 */ /* 0x000fea0003c00000 */
[----:B0-----:R-:W-:Y:S01]  /*0d00*/  HFMA2.MMA R8, -RZ, RZ, 0, 5.9604644775390625e-08 ;  /* 0x00000001ff087435 */ /* 0x001fe200000001ff */
[----:B-1----:R-:W-:Y:S01]  /*0d10*/  MOV R5, R7 ;  /* 0x0000000700057202 */ /* 0x002fe20000000f00 */
[----:B------:R-:W-:Y:S01]  /*0d20*/  IMAD.MOV.U32 R9, RZ, RZ, R4 ;  /* 0x000000ffff097224 */ /* 0x000fe200078e0004 */
[----:B------:R-:W-:Y:S01]  /*0d30*/  MOV R7, 0x1f ;  /* 0x0000001f00077802 */ /* 0x000fe20000000f00 */
[----:B------:R-:W-:Y:S01]  /*0d40*/  IMAD.MOV.U32 R10, RZ, RZ, -0x1 ;  /* 0xffffffffff0a7424 */ /* 0x000fe200078e00ff */
[----:B------:R-:W-:Y:S02]  /*0d50*/  MOV R2, 0xd70 ;  /* 0x00000d7000027802 */ /* 0x000fe40000000f00 */
[----:B------:R-:W-:Y:S05]  /*0d60*/  CALL.REL.NOINC `($__internal_70_$__cuda_sm70_shflsync_bfly_p) ;  /* 0x000001a000007944 */ /* 0x000fea0003c00000 */
[----:B0-----:R-:W-:Y:S01]  /*0d70*/  HFMA2.MMA R8, -RZ, RZ, 0, 1.1920928955078125e-07 ;  /* 0x00000002ff087435 */ /* 0x001fe200000001ff */
[----:B-1----:R-:W-:Y:S01]  /*0d80*/  FADD.FTZ R9, R4, R7 ;  /* 0x0000000704097221 */ /* 0x002fe20000010000 */
[----:B------:R-:W-:Y:S01]  /*0d90*/  MOV R7, 0x1f ;  /* 0x0000001f00077802 */ /* 0x000fe20000000f00 */
[----:B------:R-:W-:Y:S01]  /*0da0*/  IMAD.MOV.U32 R10, RZ, RZ, -0x1 ;  /* 0xffffffffff0a7424 */ /* 0x000fe200078e00ff */
[----:B------:R-:W-:Y:S02]  /*0db0*/  MOV R2, 0xdd0 ;  /* 0x00000dd000027802 */ /* 0x000fe40000000f00 */
[----:B------:R-:W-:Y:S05]  /*0dc0*/  CALL.REL.NOINC `($__internal_70_$__cuda_sm70_shflsync_bfly_p) ;  /* 0x0000014000007944 */ /* 0x000fea0003c00000 */
[----:B0-----:R-:W-:Y:S01]  /*0dd0*/  HFMA2.MMA R8, -RZ, RZ, 0, 2.384185791015625e-07 ;  /* 0x00000004ff087435 */ /* 0x001fe200000001ff */
[----:B-1----:R-:W-:Y:S01]  /*0de0*/  FADD.FTZ R9, R9, R7 ;  /* 0x0000000709097221 */ /* 0x002fe20000010000 */
[----:B------:R-:W-:Y:S01]  /*0df0*/  MOV R7, 0x1f ;  /* 0x0000001f00077802 */ /* 0x000fe20000000f00 */
[----:B------:R-:W-:Y:S01]  /*0e00*/  IMAD.MOV.U32 R10, RZ, RZ, -0x1 ;  /* 0xffffffffff0a7424 */ /* 0x000fe200078e00ff */
[----:B------:R-:W-:-:S02]  /*0e10*/  MOV R2, 0xe30 ;  /* 0x00000e3000027802 */ /* 0x000fc40000000f00 */
[----:B------:R-:W-:Y:S05]  /*0e20*/  CALL.REL.NOINC `($__internal_70_$__cuda_sm70_shflsync_bfly_p) ;  /* 0x000000e000007944 */ /* 0x000fea0003c00000 */
[----:B0-----:R-:W-:Y:S01]  /*0e30*/  HFMA2.MMA R8, -RZ, RZ, 0, 4.76837158203125e-07 ;  /* 0x00000008ff087435 */ /* 0x001fe200000001ff */
[----:B-1----:R-:W-:Y:S01]  /*0e40*/  FADD.FTZ R9, R9, R7 ;  /* 0x0000000709097221 */ /* 0x002fe20000010000 */
[----:B------:R-:W-:Y:S01]  /*0e50*/  MOV R7, 0x1f ;  /* 0x0000001f00077802 */ /* 0x000fe20000000f00 */
[----:B------:R-:W-:Y:S01]  /*0e60*/  IMAD.MOV.U32 R10, RZ, RZ, -0x1 ;  /* 0xffffffffff0a7424 */ /* 0x000fe200078e00ff */
[----:B------:R-:W-:-:S02]  /*0e70*/  MOV R2, 0xe90 ;  /* 0x00000e9000027802 */ /* 0x000fc40000000f00 */
[----:B------:R-:W-:Y:S05]  /*0e80*/  CALL.REL.NOINC `($__internal_70_$__cuda_sm70_shflsync_bfly_p) ;  /* 0x0000008000007944 */ /* 0x000fea0003c00000 */
[----:B0-----:R-:W-:Y:S01]  /*0e90*/  HFMA2.MMA R8, -RZ, RZ, 0, 9.5367431640625e-07 ;  /* 0x00000010ff087435 */ /* 0x001fe200000001ff */
[----:B-1----:R-:W-:Y:S01]  /*0ea0*/  FADD.FTZ R9, R9, R7 ;  /* 0x0000000709097221 */ /* 0x002fe20000010000 */
[----:B------:R-:W-:Y:S01]  /*0eb0*/  MOV R7, 0x1f ;  /* 0x0000001f00077802 */ /* 0x000fe20000000f00 */
[----:B------:R-:W-:Y:S01]  /*0ec0*/  IMAD.MOV.U32 R10, RZ, RZ, -0x1 ;  /* 0xffffffffff0a7424 */ /* 0x000fe200078e00ff */
[----:B------:R-:W-:-:S02]  /*0ed0*/  MOV R2, 0xef0 ;  /* 0x00000ef000027802 */ /* 0x000fc40000000f00 */
[----:B------:R-:W-:Y:S05]  /*0ee0*/  CALL.REL.NOINC `($__internal_70_$__cuda_sm70_shflsync_bfly_p) ;  /* 0x0000002000007944 */ /* 0x000fea0003c00000 */
[----:B-1----:R-:W-:Y:S01]  /*0ef0*/  MOV R4, R7 ;  /* 0x0000000700047202 */ /* 0x002fe20000000f00 */
[----:B0-----:R-:W-:Y:S05]  /*0f00*/  BRA `(.L_x_5564) ;  /* 0xfffffa4000007947 */ /* 0x001fea000383ffff */
        .weak           $__internal_70_$__cuda_sm70_shflsync_bfly_p
        .type           $__internal_70_$__cuda_sm70_shflsync_bfly_p,@function
        .size           $__internal_70_$__cuda_sm70_shflsync_bfly_p,(.L_x_14952 - $__internal_70_$__cuda_sm70_shflsync_bfly_p)
$__internal_70_$__cuda_sm70_shflsync_bfly_p:
[----:B------:R-:W-:Y:S01]  /*0f10*/  HFMA2.MMA R3, -RZ, RZ, 0, 0 ;  /* 0x00000000ff037435 */ /* 0x000fe200000001ff */
[----:B------:R-:W-:Y:S04]  /*0f20*/  WARPSYNC R10 ;  /* 0x0000000a00007348 */ /* 0x000fe80003800000 */
[----:B------:R0:W1:Y:S01]  /*0f30*/  SHFL.BFLY PT, R7, R9, R8, R7 ;  /* 0x0c00000809077389 */ /* 0x00006200000e0007 */
[----:B------:R-:W-:Y:S05]  /*0f40*/  RET.REL.NODEC R2 `(_ZN10layer_norm22ln_bwd_finalize_kernelINS_22Kernel_traits_finalizeILj1280E13__nv_bfloat16S2_fS2_fjLb0ELj1024ELj4ENS_18Kernel_traits_baseILj1280ES2_S2_fS2_fjLj1024EEEEELb0ELb0EEEvNS_9BwdParamsE) ;  /* 0xfffff0b002007950 */ /* 0x000fea0003c3ffff */
.L_x_5565:
        /* <DEDUP_REMOVED lines=11> */
.L_x_14952:


//--------------------- .text._ZN10layer_norm13ln_bwd_kernelINS_13Kernel_traitsI13__nv_bfloat16S2_fS2_fjLj1280ELj1ELj4ELj1ELj16ENS_18Kernel_traits_baseILj1280ES2_S2_fS2_fjLj128EEEEELb1ELb0ELb1ELb0EEEvNS_9BwdParamsE --------------------------
	.section	.text._ZN10layer_norm13ln_bwd_kernelINS_13Kernel_traitsI13__nv_bfloat16S2_fS2_fjLj1280ELj1ELj4ELj1ELj16ENS_18Kernel_traits_baseILj1280ES2_S2_fS2_fjLj128EEEEELb1ELb0ELb1ELb0EEEvNS_9BwdParamsE,"ax",@progbits
	.sectioninfo	@"SHI_REGISTERS=255"
	.align	128
        .global         _ZN10layer_norm13ln_bwd_kernelINS_13Kernel_traitsI13__nv_bfloat16S2_fS2_fjLj1280ELj1ELj4ELj1ELj16ENS_18Kernel_traits_baseILj1280ES2_S2_fS2_fjLj128EEEEELb1ELb0ELb1ELb0EEEvNS_9BwdParamsE
        .type           _ZN10layer_norm13ln_bwd_kernelINS_13Kernel_traitsI13__nv_bfloat16S2_fS2_fjLj1280ELj1ELj4ELj1ELj16ENS_18Kernel_traits_baseILj1280ES2_S2_fS2_fjLj128EEEEELb1ELb0ELb1ELb0EEEvNS_9BwdParamsE,@function
        .size           _ZN10layer_norm13ln_bwd_kernelINS_13Kernel_traitsI13__nv_bfloat16S2_fS2_fjLj1280ELj1ELj4ELj1ELj16ENS_18Kernel_traits_baseILj1280ES2_S2_fS2_fjLj128EEEEELb1ELb0ELb1ELb0EEEvNS_9BwdParamsE,(.L_x_14953 - _ZN10layer_norm13ln_bwd_kernelINS_13Kernel_traitsI13__nv_bfloat16S2_fS2_fjLj1280ELj1ELj4ELj1ELj16ENS_18Kernel_traits_baseILj1280ES2_S2_fS2_fjLj128EEEEELb1ELb0ELb1ELb0EEEvNS_9BwdParamsE)
        .other          _ZN10layer_norm13ln_bwd_kernelINS_13Kernel_traitsI13__nv_bfloat16S2_fS2_fjLj1280ELj1ELj4ELj1ELj16ENS_18Kernel_traits_baseILj1280ES2_S2_fS2_fjLj128EEEEELb1ELb0ELb1ELb0EEEvNS_9BwdParamsE,@"STO_CUDA_ENTRY STV_DEFAULT"
_ZN10layer_norm13ln_bwd_kernelINS_13Kernel_traitsI13__nv_bfloat16S2_fS2_fjLj1280ELj1ELj4ELj1ELj16ENS_18Kernel_traits_baseILj1280ES2_S2_fS2_fjLj128EEEEELb1ELb0ELb1ELb0EEEvNS_9BwdParamsE:
.text._ZN10layer_norm13ln_bwd_kernelINS_13Kernel_traitsI13__nv_bfloat16S2_fS2_fjLj1280ELj1ELj4ELj1ELj16ENS_18Kernel_traits_baseILj1280ES2_S2_fS2_fjLj128EEEEELb1ELb0ELb1ELb0EEEvNS_9BwdParamsE:
        /* <DEDUP_REMOVED lines=81> */
[----:B------:R-:W-:Y:S01]  /*0510*/  IMAD.MOV.U32 R37, RZ, RZ, RZ ;  /* 0x000000ffff257224 */ /* 0x000fe200078e00ff */
        /* <DEDUP_REMOVED lines=63> */
[----:B0-----:R-:W-:Y:S02]  /*0910*/  PRMT R3, RZ, 0x5410, R6 ;  /* 0x00005410ff037816 */ /* 0x001fe40000000006 */
[----:B------:R-:W-:Y:S02]  /*0920*/  MOV R6, R0 ;  /* 0x0000000000067202 */ /* 0x000fe40000000f00 */
[----:B------:R-:W-:Y:S01]  /*0930*/  PRMT R0, RZ, 0x5410, R8 ;  /* 0x00005410ff007816 */ /* 0x000fe20000000008 */
[----:B------:R0:W-:Y:S01]  /*0940*/  STL [R1+0x10], R3 ;  /* 0x0000100301007387 */ /* 0x0001e20000100800 */
[----:B-1----:R-:W-:-:S03]  /*0950*/  PRMT R4, RZ, 0x5410, R7 ;  /* 0x00005410ff047816 */ /* 0x002fc60000000007 */
[----:B------:R1:W-:Y:S04]  /*0960*/  STL [R1+0xc], R5 ;  /* 0x00000c0501007387 */ /* 0x0003e80000100800 */
[----:B------:R1:W-:Y:S01]  /*0970*/  STL [R1+0x8], R4 ;  /* 0x0000080401007387 */ /* 0x0003e20000100800 */
[----:B0-----:R-:W-:-:S05]  /*0980*/  PRMT R3, RZ, 0x7610, R7 ;  /* 0x00007610ff037816 */ /* 0x001fca0000000007 */
[----:B------:R1:W-:Y:S04]  /*0990*/  STL [R1+0x4], R3 ;  /* 0x0000040301007387 */ /* 0x0003e80000100800 */
[----:B------:R1:W-:Y:S02]  /*09a0*/  STL [R1], R0 ;  /* 0x0000000001007387 */ /* 0x0003e40000100800 */
.L_x_5679:
[----:B------:R-:W-:-:S10]  /*09b0*/  HFMA2.MMA R8, -RZ, RZ, 0, 2.384185791015625e-07 ;  /* 0x00000004ff087435 */ /* 0x000fd400000001ff */
[----:B-1----:R-:W-:-:S05]  /*09c0*/  IMAD.WIDE R4, R6, R8, c[0x0][0x1d8] ;  /* 0x0000760006047625 */ /* 0x002fca00078e0208 */
[----:B------:R0:W2:Y:S04]  /*09d0*/  LDG.E R0, [R4.64] ;  /* 0x0000000404007981 */ /* 0x0000a8000c1e1900 */
[----:B------:R-:W1:Y:S01]  /*09e0*/  S2R R19, SR_TID.X ;  /* 0x0000000000137919 */ /* 0x000e620000002100 */
[----:B------:R-:W-:-:S04]  /*09f0*/  IMAD.WIDE R160, R6, R8, c[0x0][0x1a8] ;  /* 0x00006a0006a07625 */ /* 0x000fc800078e0208 */
[----:B0-----:R-:W-:-:S04]  /*0a00*/  IMAD.WIDE R4, R6, R8, c[0x0][0x1a0] ;  /* 0x0000680006047625 */ /* 0x001fc800078e0208 */
[----:B------:R-:W-:-:S04]  /*0a10*/  IMAD.WIDE R8, R6, R8, c[0x0][0x1d0] ;  /* 0x0000740006087625 */ /* 0x000fc800078e0208 */
[----:B------:R-:W-:Y:S01]  /*0a20*/  IMAD R7, R6, c[0x0][0x168], RZ ;  /* 0x00005a0006077a24 */ /* 0x000fe200078e02ff */
[----:B------:R0:W5:Y:S01]  /*0a30*/  LDG.E R3, [R8.64] ;  /* 0x0000000408037981 */ /* 0x000162000c1e1900 */
[----:B------:R-:W-:Y:S01]  /*0a40*/  IMAD.MOV.U32 R162, RZ, RZ, 0x20 ;  /* 0x00000020ffa27424 */ /* 0x000fe200078e00ff */
[----:B------:R-:W-:Y:S02]  /*0a50*/  BSSY B1, `(.L_x_5568) ;  /* 0x0000237000017945 */ /* 0x000fe40003800000 */
[----:B------:R3:W5:Y:S01]  /*0a60*/  LDG.E R5, [R4.64] ;  /* 0x0000000404057981 */ /* 0x000762000c1e1900 */
[----:B0-----:R-:W-:Y:S02]  /*0a70*/  SHF.R.S32.HI R8, RZ, 0x1f, R7 ;  /* 0x0000001fff087819 */ /* 0x001fe40000011407 */
[----:B-1----:R-:W-:Y:S02]  /*0a80*/  LOP3.LUT R9, R19, 0x1f, RZ, 0xc0, !PT ;  /* 0x0000001f13097812 */ /* 0x002fe400078ec0ff */
[----:B------:R-:W-:Y:S01]  /*0a90*/  LEA.HI R7, R8, R7, RZ, 0x3 ;  /* 0x0000000708077211 */ /* 0x000fe200078f18ff */
[----:B---3--:R0:W5:Y:S03]  /*0aa0*/  LDG.E R4, [R160.64] ;  /* 0x00000004a0047981 */ /* 0x008166000c1e1900 */
[----:B------:R-:W-:-:S05]  /*0ab0*/  LEA.HI.SX32 R7, R7, R9, 0x1d ;  /* 0x0000000907077211 */ /* 0x000fca00078feaff */
[----:B0-----:R-:W-:Y:S01]  /*0ac0*/  IMAD.WIDE.U32 R160, R7, R162, c[0x0][0x218] ;  /* 0x0000860007a07625 */ /* 0x001fe200078e00a2 */
        /* <DEDUP_REMOVED lines=10> */
[----:B------:R-:W-:Y:S01]  /*0b70*/  @P4 LEA.HI.SX32 R0, R5, R9, 0x1d ;  /* 0x0000000905004211 */ /* 0x000fe200078feaff */
[----:B------:R-:W-:Y:S01]  /*0b80*/  IMAD.MOV.U32 R5, RZ, RZ, R7 ;  /* 0x000000ffff057224 */ /* 0x000fe200078e0007 */
[----:B------:R-:W-:Y:S05]  /*0b90*/  @!P5 BRA `(.L_x_5571) ;  /* 0x000000900000d947 */ /* 0x000fea0003800000 */
[----:B------:R-:W-:Y:S02]  /*0ba0*/  ISETP.NE.U32.AND P4, PT, RZ, c[0x0][0x218], PT ;  /* 0x00008600ff007a0c */ /* 0x000fe40003f85070 */
[----:B------:R-:W-:Y:S02]  /*0bb0*/  MOV R182, 0x8 ;  /* 0x0000000800b67802 */ /* 0x000fe40000000f00 */
[----:B------:R-:W-:-:S03]  /*0bc0*/  ISETP.NE.AND.EX P4, PT, RZ, c[0x0][0x21c], PT, P4 ;  /* 0x00008700ff007a0c */ /* 0x000fc60003f85340 */
[----:B------:R-:W-:-:S06]  /*0bd0*/  IMAD.WIDE.U32 R182, R0, R182, c[0x0][0x190] ;  /* 0x0000640000b67625 */ /* 0x000fcc00078e00b6 */
[----:B------:R-:W5:Y:S04]  /*0be0*/  LDG.E.64 R182, [R182.64] ;  /* 0x00000004b6b67981 */ /* 0x000f68000c1e1b00 */
[----:B------:R0:W5:Y:S04]  /*0bf0*/  @P4 LDG.E.128 R112, [R160.64] ;  /* 0x00000004a0704981 */ /* 0x000168000c1e1d00 */
[----:B------:R0:W5:Y:S01]  /*0c00*/  @P4 LDG.E.128 R116, [R160.64+0x10] ;  /* 0x00001004a0744981 */ /* 0x000162000c1e1d00 */
[----:B------:R-:W-:Y:S02]  /*0c10*/  IADD3 R0, R0, 0x20, RZ ;  /* 0x0000002000007810 */ /* 0x000fe40007ffe0ff */
[----:B------:R-:W-:-:S02]  /*0c20*/  IADD3 R5, R7, 0x20, RZ ;  /* 0x0000002007057810 */ /* 0x000fc40007ffe0ff */
.L_x_5571:
[----:B------:R-:W-:Y:S05]  /*0c30*/  BSYNC B2 ;  /* 0x0000000000027941 */ /* 0x000fea0003800000 */
.L_x_5570:
[----:B------:R-:W-:Y:S01]  /*0c40*/  BSSY B2, `(.L_x_5572) ;  /* 0x000000c000027945 */ /* 0x000fe20003800000 */
[----:B------:R-:W-:Y:S05]  /*0c50*/  @!P0 BRA `(.L_x_5573) ;  /* 0x000000a000008947 */ /* 0x000fea0003800000 */
[----:B------:R-:W-:-:S04]  /*0c60*/  ISETP.NE.U32.AND P4, PT, RZ, c[0x0][0x218], PT ;  /* 0x00008600ff007a0c */ /* 0x000fc80003f85070 */
[----:B------:R-:W-:Y:S01]  /*0c70*/  ISETP.NE.AND.EX P4, PT, RZ, c[0x0][0x21c], PT, P4 ;  /* 0x00008700ff007a0c */ /* 0x000fe20003f85340 */
[----:B------:R-:W-:-:S04]  /*0c80*/  IMAD.MOV.U32 R180, RZ, RZ, 0x8 ;  /* 0x00000008ffb47424 */ /* 0x000fc800078e00ff */
[----:B------:R-:W-:-:S06]  /*0c90*/  IMAD.WIDE.U32 R180, R0, R180, c[0x0][0x190] ;  /* 0x0000640000b47625 */ /* 0x000fcc00078e00b4 */
[----:B------:R-:W5:Y:S02]  /*0ca0*/  LDG.E.64 R180, [R180.64] ;  /* 0x00000004b4b47981 */ /* 0x000f64000c1e1b00 */
[----:B------:R-:W-:-:S05]  /*0cb0*/  @P4 IMAD.WIDE.U32 R8, R5, R162, c[0x0][0x218] ;  /* 0x0000860005084625 */ /* 0x000fca00078e00a2 */
[----:B------:R1:W5:Y:S04]  /*0cc0*/  @P4 LDG.E.128 R120, [R8.64] ;  /* 0x0000000408784981 */ /* 0x000368000c1e1d00 */
[----:B------:R1:W5:Y:S01]  /*0cd0*/  @P4 LDG.E.128 R124, [R8.64+0x10] ;  /* 0x00001004087c4981 */ /* 0x000362000c1e1d00 */
[----:B------:R-:W-:Y:S02]  /*0ce0*/  IADD3 R0, R0, 0x20, RZ ;  /* 0x0000002000007810 */ /* 0x000fe40007ffe0ff */
[----:B------:R-:W-:Y:S02]  /*0cf0*/  IADD3 R5, R5, 0x20, RZ ;  /* 0x0000002005057810 */ /* 0x000fe40007ffe0ff */
.L_x_5573:
[----:B------:R-:W-:Y:S05]  /*0d00*/  BSYNC B2 ;  /* 0x0000000000027941 */ /* 0x000fea0003800000 */
.L_x_5572:
[----:B------:R-:W-:Y:S01]  /*0d10*/  BSSY B2, `(.L_x_5574) ;  /* 0x000000c000027945 */ /* 0x000fe20003800000 */
[----:B------:R-:W-:Y:S05]  /*0d20*/  @!P1 BRA `(.L_x_5575) ;  /* 0x000000a000009947 */ /* 0x000fea0003800000 */
[----:B------:R-:W-:Y:S01]  /*0d30*/  ISETP.NE.U32.AND P4, PT, RZ, c[0x0][0x218], PT ;  /* 0x00008600ff007a0c */ /* 0x000fe20003f85070 */
[----:B------:R-:W-:-:S03]  /*0d40*/  HFMA2.MMA R178, -RZ, RZ, 0, 4.76837158203125e-07 ;  /* 0x00000008ffb27435 */ /* 0x000fc600000001ff */
[----:B------:R-:W-:-:S07]  /*0d50*/  ISETP.NE.AND.EX P4, PT, RZ, c[0x0][0x21c], PT, P4 ;  /* 0x00008700ff007a0c */ /* 0x000fce0003f85340 */
[----:B------:R-:W-:-:S06]  /*0d60*/  IMAD.WIDE.U32 R178, R0, R178, c[0x0][0x190] ;  /* 0x0000640000b27625 */ /* 0x000fcc00078e00b2 */
[----:B-1----:R-:W-:Y:S01]  /*0d70*/  @P4 IMAD.WIDE.U32 R8, R5, R162, c[0x0][0x218] ;  /* 0x0000860005084625 */ /* 0x002fe200078e00a2 */
[----:B------:R-:W5:Y:S04]  /*0d80*/  LDG.E.64 R178, [R178.64] ;  /* 0x00000004b2b27981 */ /* 0x000f68000c1e1b00 */
[----:B------:R1:W5:Y:S04]  /*0d90*/  @P4 LDG.E.128 R32, [R8.64] ;  /* 0x0000000408204981 */ /* 0x000368000c1e1d00 */
[----:B------:R1:W5:Y:S01]  /*0da0*/  @P4 LDG.E.128 R28, [R8.64+0x10] ;  /* 0x00001004081c4981 */ /* 0x000362000c1e1d00 */
[----:B------:R-:W-:-:S02]  /*0db0*/  IADD3 R0, R0, 0x20, RZ ;  /* 0x0000002000007810 */ /* 0x000fc40007ffe0ff */
[----:B------:R-:W-:Y:S02]  /*0dc0*/  IADD3 R5, R5, 0x20, RZ ;  /* 0x0000002005057810 */ /* 0x000fe40007ffe0ff */
.L_x_5575:
[----:B------:R-:W-:Y:S05]  /*0dd0*/  BSYNC B2 ;  /* 0x0000000000027941 */ /* 0x000fea0003800000 */
.L_x_5574:
        /* <DEDUP_REMOVED lines=8> */
[----:B------:R1:W5:Y:S04]  /*0e60*/  @P4 LDG.E.128 R132, [R8.64] ;  /* 0x0000000408844981 */ /* 0x000368000c1e1d00 */
[----:B------:R1:W5:Y:S01]  /*0e70*/  @P4 LDG.E.128 R136, [R8.64+0x10] ;  /* 0x0000100408884981 */ /* 0x000362000c1e1d00 */
[----:B------:R-:W-:Y:S02]  /*0e80*/  IADD3 R0, R0, 0x20, RZ ;  /* 0x0000002000007810 */ /* 0x000fe40007ffe0ff */
[----:B------:R-:W-:Y:S02]  /*0e90*/  IADD3 R5, R5, 0x20, RZ ;  /* 0x0000002005057810 */ /* 0x000fe40007ffe0ff */
.L_x_5577:
[----:B------:R-:W-:Y:S05]  /*0ea0*/  BSYNC B2 ;  /* 0x0000000000027941 */ /* 0x000fea0003800000 */
.L_x_5576:
[----:B------:R-:W-:Y:S01]  /*0eb0*/  ISETP.GE.U32.AND P4, PT, R2, 0xa0, PT ;  /* 0x000000a00200780c */ /* 0x000fe20003f86070 */
[----:B-1----:R-:W-:Y:S01]  /*0ec0*/  IMAD.MOV.U32 R8, RZ, RZ, RZ ;  /* 0x000000ffff087224 */ /* 0x002fe200078e00ff */
[----:B------:R-:W-:-:S11]  /*0ed0*/  MOV R19, RZ ;  /* 0x000000ff00137202 */ /* 0x000fd60000000f00 */
[----:B------:R-:W-:Y:S05]  /*0ee0*/  @!P4 BRA `(.L_x_5578) ;  /* 0x00001ed00000c947 */ /* 0x000fea0003800000 */
[----:B------:R-:W-:Y:S01]  /*0ef0*/  HFMA2.MMA R174, -RZ, RZ, 0, 4.76837158203125e-07 ;  /* 0x00000008ffae7435 */ /* 0x000fe200000001ff */
[----:B------:R-:W-:-:S04]  /*0f00*/  ISETP.NE.U32.AND P4, PT, RZ, c[0x0][0x218], PT ;  /* 0x00008600ff007a0c */ /* 0x000fc80003f85070 */
[----:B------:R-:W-:-:S05]  /*0f10*/  ISETP.NE.AND.EX P4, PT, RZ, c[0x0][0x21c], PT, P4 ;  /* 0x00008700ff007a0c */ /* 0x000fca0003f85340 */
[----:B------:R-:W-:-:S06]  /*0f20*/  IMAD.WIDE.U32 R174, R0, R174, c[0x0][0x190] ;  /* 0x0000640000ae7625 */ /* 0x000fcc00078e00ae */
[----:B------:R-:W5:Y:S02]  /*0f30*/  LDG.E.64 R174, [R174.64] ;  /* 0x00000004aeae7981 */ /* 0x000f64000c1e1b00 */
[----:B------:R-:W-:-:S05]  /*0f40*/  @P4 IMAD.WIDE.U32 R8, R5, R162, c[0x0][0x218] ;  /* 0x0000860005084625 */ /* 0x000fca00078e00a2 */
[----:B------:R1:W5:Y:S04]  /*0f50*/  @P4 LDG.E.128 R140, [R8.64] ;  /* 0x00000004088c4981 */ /* 0x000368000c1e1d00 */
[----:B------:R1:W5:Y:S02]  /*0f60*/  @P4 LDG.E.128 R144, [R8.64+0x10] ;  /* 0x0000100408904981 */ /* 0x000364000c1e1d00 */
[----:B-1----:R-:W-:Y:S01]  /*0f70*/  IMAD.MOV.U32 R8, RZ, RZ, RZ ;  /* 0x000000ffff087224 */ /* 0x002fe200078e00ff */
[----:B------:R-:W-:Y:S05]  /*0f80*/  BRA `(.L_x_5578) ;  /* 0x00001e3000007947 */ /* 0x000fea0003800000 */
.L_x_5569:
[----:B-----5:R-:W-:Y:S01]  /*0f90*/  ISETP.GE.AND P4, PT, R3, 0x1, PT ;  /* 0x000000010300780c */ /* 0x020fe20003f86270 */
[----:B------:R-:W-:Y:S01]  /*0fa0*/  BSSY B2, `(.L_x_5579) ;  /* 0x000006c000027945 */ /* 0x000fe20003800000 */
[----:B------:R-:W-:Y:S01]  /*0fb0*/  IADD3 R172, R0, -0x1, RZ ;  /* 0xffffffff00ac7810 */ /* 0x000fe20007ffe0ff */
[----:B------:R-:W-:Y:S01]  /*0fc0*/  IMAD.MOV.U32 R19, RZ, RZ, RZ ;  /* 0x000000ffff137224 */ /* 0x000fe200078e00ff */
[----:B------:R-:W-:-:S03]  /*0fd0*/  LOP3.LUT P5, RZ, R2, 0xffffffe0, RZ, 0xc0, !PT ;  /* 0xffffffe002ff7812 */ /* 0x000fc600078ac0ff */
[----:B------:R-:W-:-:S05]  /*0fe0*/  IMAD R172, R172, c[0x0][0x168], RZ ;  /* 0x00005a00acac7a24 */ /* 0x000fca00078e02ff */
[----:B------:R-:W-:Y:S02]  /*0ff0*/  SHF.R.S32.HI R0, RZ, 0x1f, R172 ;  /* 0x0000001fff007819 */ /* 0x000fe400000114ac */
[----:B------:R-:W-:Y:S02]  /*1000*/  @P4 IADD3 R8, R3, -0x1, RZ ;  /* 0xffffffff03084810 */ /* 0x000fe40007ffe0ff */
[----:B------:R-:W-:-:S03]  /*1010*/  LEA.HI R172, R0, R172, RZ, 0x3 ;  /* 0x000000ac00ac7211 */ /* 0x000fc600078f18ff */
[----:B------:R-:W-:Y:S01]  /*1020*/  @P4 IMAD R8, R8, c[0x0][0x168], RZ ;  /* 0x00005a0008084a24 */ /* 0x000fe200078e02ff */
[----:B------:R-:W-:-:S04]  /*1030*/  LEA.HI.SX32 R172, R172, R9, 0x1d ;  /* 0x00000009acac7211 */ /* 0x000fc800078feaff */
[----:B------:R-:W-:-:S04]  /*1040*/  @P4 SHF.R.S32.HI R0, RZ, 0x1f, R8 ;  /* 0x0000001fff004819 */ /* 0x000fc80000011408 */
[----:B------:R-:W-:Y:S02]  /*1050*/  @P4 LEA.HI R8, R0, R8, RZ, 0x3 ;  /* 0x0000000800084211 */ /* 0x000fe400078f18ff */
[----:B------:R-:W-:Y:S02]  /*1060*/  MOV R0, RZ ;  /* 0x000000ff00007202 */ /* 0x000fe40000000f00 */
[----:B------:R-:W-:Y:S01]  /*1070*/  @P4 LEA.HI.SX32 R0, R8, R9, 0x1d ;  /* 0x0000000908004211 */ /* 0x000fe200078feaff */
[----:B------:R-:W-:Y:S01]  /*1080*/  IMAD.MOV.U32 R9, RZ, RZ, R7 ;  /* 0x000000ffff097224 */ /* 0x000fe200078e0007 */
[----:B------:R-:W-:Y:S01]  /*1090*/  MOV R8, RZ ;  /* 0x000000ff00087202 */ /* 0x000fe20000000f00 */
[----:B------:R-:W-:Y:S05]  /*10a0*/  @!P5 BRA `(.L_x_5580) ;  /* 0x000005b00000d947 */ /* 0x000fea0003800000 */
[----:B------:R-:W-:Y:S01]  /*10b0*/  MOV R16, 0x10 ;  /* 0x0000001000107802 */ /* 0x000fe20000000f00 */
[----:B------:R-:W-:Y:S01]  /*10c0*/  IMAD.WIDE.U32 R12, R7, R162, c[0x0][0x188] ;  /* 0x00006200070c7625 */ /* 0x000fe200078e00a2 */
[----:B------:R-:W-:Y:S01]  /*10d0*/  ISETP.NE.U32.AND P4, PT, RZ, c[0x0][0x218], PT ;  /* 0x00008600ff007a0c */ /* 0x000fe20003f85070 */
[----:B------:R-:W2:Y:S02]  /*10e0*/  LDL R239, [R1+0x7c] ;  /* 0x00007c0001ef7983 */ /* 0x000ea40000100800 */
[----:B------:R-:W-:-:S02]  /*10f0*/  IMAD.WIDE.U32 R16, R172, R16, c[0x0][0x208] ;  /* 0x00008200ac107625 */ /* 0x000fc400078e0010 */
[----:B------:R0:W3:Y:S04]  /*1100*/  LDG.E.128 R8, [R12.64] ;  /* 0x000000040c087981 */ /* 0x0000e8000c1e1d00 */
[----:B------:R-:W4:Y:S04]  /*1110*/  LDG.E.128 R16, [R16.64] ;  /* 0x0000000410107981 */ /* 0x000f28000c1e1d00 */
[----:B------:R-:W2:Y:S04]  /*1120*/  LDL R171, [R1+0x78] ;  /* 0x0000780001ab7983 */ /* 0x000ea80000100800 */
[----:B0-----:R-:W2:Y:S01]  /*1130*/  LDG.E.128 R12, [R12.64+0x10] ;  /* 0x000010040c0c7981 */ /* 0x001ea2000c1e1d00 */
[----:B------:R-:W0:Y:S01]  /*1140*/  LDC.U8 R162, c[0x0][0x1f0] ;  /* 0x00007c00ffa27b82 */ /* 0x000e220000000000 */
[----:B------:R-:W-:-:S02]  /*1150*/  ISETP.NE.AND.EX P4, PT, RZ, c[0x0][0x21c], PT, P4 ;  /* 0x00008700ff007a0c */ /* 0x000fc40003f85340 */
[----:B------:R-:W2:Y:S04]  /*1160*/  LDL R170, [R1+0x74] ;  /* 0x0000740001aa7983 */ /* 0x000ea80000100800 */
[----:B------:R-:W2:Y:S04]  /*1170*/  LDL R169, [R1+0x70] ;  /* 0x0000700001a97983 */ /* 0x000ea80000100800 */
[----:B------:R-:W2:Y:S04]  /*1180*/  LDL R168, [R1+0x6c] ;  /* 0x00006c0001a87983 */ /* 0x000ea80000100800 */
[----:B------:R3:W5:Y:S04]  /*1190*/  @P4 LDG.E.128 R112, [R160.64] ;  /* 0x00000004a0704981 */ /* 0x000768000c1e1d00 */
[----:B------:R3:W5:Y:S01]  /*11a0*/  @P4 LDG.E.128 R116, [R160.64+0x10] ;  /* 0x00001004a0744981 */ /* 0x000762000c1e1d00 */
[----:B------:R-:W-:-:S03]  /*11b0*/  IMAD.MOV.U32 R182, RZ, RZ, 0x8 ;  /* 0x00000008ffb67424 */ /* 0x000fc600078e00ff */
[----:B------:R-:W2:Y:S01]  /*11c0*/  LDL R167, [R1+0x68] ;  /* 0x0000680001a77983 */ /* 0x000ea20000100800 */
[----:B0-----:R-:W-:-:S04]  /*11d0*/  ISETP.NE.AND P4, PT, R162, RZ, PT ;  /* 0x000000ffa200720c */ /* 0x001fc80003f85270 */
[----:B------:R-:W-:Y:S01]  /*11e0*/  FSEL R166, R5, RZ, !P4 ;  /* 0x000000ff05a67208 */ /* 0x000fe20006000000 */
[----:B------:R-:W-:-:S06]  /*11f0*/  IMAD.WIDE.U32 R182, R0, R182, c[0x0][0x190] ;  /* 0x0000640000b67625 */ /* 0x000fcc00078e00b6 */
[----:B------:R-:W5:Y:S01]  /*1200*/  LDG.E.64 R182, [R182.64] ;  /* 0x00000004b6b67981 */ /* 0x000f62000c1e1b00 */
[--C-:B----4-:R-:W-:Y:S02]  /*1210*/  PRMT R242, RZ, 0x5410, R18.reuse ;  /* 0x00005410fff27816 */ /* 0x110fe40000000012 */
[----:B------:R-:W-:Y:S02]  /*1220*/  PRMT R241, RZ, 0x7610, R18 ;  /* 0x00007610fff17816 */ /* 0x000fe40000000012 */
[----:B------:R-:W4:Y:S01]  /*1230*/  LDL R18, [R1+0x80] ;  /* 0x0000800001127983 */ /* 0x000f220000100800 */
[C---:B---3--:R-:W-:Y:S02]  /*1240*/  FADD.FTZ R161, -R166.reuse, R10 ;  /* 0x0000000aa6a17221 */ /* 0x048fe40000010100 */
[----:B--2---:R-:W-:Y:S02]  /*1250*/  FADD.FTZ R163, -R166, R12 ;  /* 0x0000000ca6a37221 */ /* 0x004fe40000010100 */
[----:B------:R-:W-:-:S02]  /*1260*/  FMUL.FTZ R12, R4, R161 ;  /* 0x000000a1040c7220 */ /* 0x000fc40000410000 */
[----:B------:R-:W2:Y:S01]  /*1270*/  LDL R161, [R1+0x64] ;  /* 0x0000640001a17983 */ /* 0x000ea20000100800 */
[C---:B------:R-:W-:Y:S01]  /*1280*/  FADD.FTZ R160, -R166.reuse, R8 ;  /* 0x00000008a6a07221 */ /* 0x040fe20000010100 */
[--C-:B------:R-:W-:Y:S01]  /*1290*/  PRMT R8, RZ, 0x5410, R16.reuse ;  /* 0x00005410ff087816 */ /* 0x100fe20000000010 */
[C---:B------:R-:W-:Y:S01]  /*12a0*/  FADD.FTZ R9, -R166.reuse, R9 ;  /* 0x00000009a6097221 */ /* 0x040fe20000010100 */
[----:B------:R-:W-:Y:S01]  /*12b0*/  PRMT R245, RZ, 0x7610, R16 ;  /* 0x00007610fff57816 */ /* 0x000fe20000000010 */
[----:B------:R-:W-:Y:S02]  /*12c0*/  FADD.FTZ R162, -R166, R11 ;  /* 0x0000000ba6a27221 */ /* 0x000fe40000010100 */
[C---:B------:R-:W-:Y:S02]  /*12d0*/  FMUL.FTZ R10, R4.reuse, R160 ;  /* 0x000000a0040a7220 */ /* 0x040fe40000410000 */
[----:B------:R-:W-:Y:S01]  /*12e0*/  FMUL.FTZ R11, R4, R9 ;  /* 0x00000009040b7220 */ /* 0x000fe20000410000 */
[----:B------:R-:W-:Y:S01]  /*12f0*/  PRMT R244, RZ, 0x5410, R17 ;  /* 0x00005410fff47816 */ /* 0x000fe20000000011 */
[----:B------:R-:W-:-:S02]  /*1300*/  FFMA.FTZ R36, R10, R8, R36 ;  /* 0x000000080a247223 */ /* 0x000fc40000010024 */
[----:B------:R-:W-:Y:S02]  /*1310*/  FADD.FTZ R72, R72, R8 ;  /* 0x0000000848487221 */ /* 0x000fe40000010000 */
[-C--:B------:R-:W-:Y:S02]  /*1320*/  FFMA.FTZ R37, R11, R245.reuse, R37 ;  /* 0x000000f50b257223 */ /* 0x080fe40000010025 */
[----:B------:R-:W-:Y:S02]  /*1330*/  FADD.FTZ R73, R73, R245 ;  /* 0x000000f549497221 */ /* 0x000fe40000010000 */
[----:B------:R-:W-:Y:S01]  /*1340*/  FMUL.FTZ R245, R239, R245 ;  /* 0x000000f5eff57220 */ /* 0x000fe20000410000 */
[----:B------:R-:W-:Y:S01]  /*1350*/  PRMT R243, RZ, 0x7610, R17 ;  /* 0x00007610fff37816 */ /* 0x000fe20000000011 */
[----:B------:R-:W-:Y:S02]  /*1360*/  FADD.FTZ R164, -R166, R13 ;  /* 0x0000000da6a47221 */ /* 0x000fe40000010100 */
[----:B------:R-:W-:-:S02]  /*1370*/  FMUL.FTZ R13, R4, R162 ;  /* 0x000000a2040d7220 */ /* 0x000fc40000410000 */
[-C--:B------:R-:W-:Y:S02]  /*1380*/  FFMA.FTZ R38, R12, R244.reuse, R38 ;  /* 0x000000f40c267223 */ /* 0x080fe40000010026 */
[----:B------:R-:W-:Y:S02]  /*1390*/  FADD.FTZ R74, R74, R244 ;  /* 0x000000f44a4a7221 */ /* 0x000fe40000010000 */
[----:B------:R-:W-:Y:S02]  /*13a0*/  FMUL.FTZ R244, R171, R244 ;  /* 0x000000f4abf47220 */ /* 0x000fe40000410000 */
[----:B------:R-:W-:Y:S02]  /*13b0*/  FADD.FTZ R165, -R166, R14 ;  /* 0x0000000ea6a57221 */ /* 0x000fe40000010100 */
[----:B------:R-:W-:Y:S02]  /*13c0*/  FMUL.FTZ R14, R4, R163 ;  /* 0x000000a3040e7220 */ /* 0x000fe40000410000 */
[----:B------:R-:W-:-:S02]  /*13d0*/  FFMA.FTZ R39, R13, R243, R39 ;  /* 0x000000f30d277223 */ /* 0x000fc40000010027 */
[----:B------:R-:W-:Y:S02]  /*13e0*/  FADD.FTZ R75, R75, R243 ;  /* 0x000000f34b4b7221 */ /* 0x000fe40000010000 */
[----:B------:R-:W-:Y:S02]  /*13f0*/  FMUL.FTZ R243, R170, R243 ;  /* 0x000000f3aaf37220 */ /* 0x000fe40000410000 */
[----:B------:R-:W-:Y:S02]  /*1400*/  FADD.FTZ R166, -R166, R15 ;  /* 0x0000000fa6a67221 */ /* 0x000fe40000010100 */
[----:B------:R-:W-:Y:S02]  /*1410*/  FMUL.FTZ R15, R4, R164 ;  /* 0x000000a4040f7220 */ /* 0x000fe40000410000 */
[----:B------:R-:W-:Y:S02]  /*1420*/  FADD.FTZ R76, R76, R242 ;  /* 0x000000f24c4c7221 */ /* 0x000fe40000010000 */
[----:B------:R-:W-:-:S02]  /*1430*/  FFMA.FTZ R40, R14, R242, R40 ;  /* 0x000000f20e287223 */ /* 0x000fc40000010028 */
[----:B------:R-:W-:Y:S01]  /*1440*/  FMUL.FTZ R242, R169, R242 ;  /* 0x000000f2a9f27220 */ /* 0x000fe20000410000 */
[----:B------:R-:W-:Y:S01]  /*1450*/  PRMT R240, RZ, 0x5410, R19 ;  /* 0x00005410fff07816 */ /* 0x000fe20000000013 */
[----:B------:R-:W-:Y:S02]  /*1460*/  FMUL.FTZ R16, R4, R165 ;  /* 0x000000a504107220 */ /* 0x000fe40000410000 */
[----:B------:R-:W-:Y:S02]  /*1470*/  FADD.FTZ R77, R77, R241 ;  /* 0x000000f14d4d7221 */ /* 0x000fe40000010000 */
[-C--:B------:R-:W-:Y:S02]  /*1480*/  FFMA.FTZ R41, R15, R241.reuse, R41 ;  /* 0x000000f10f297223 */ /* 0x080fe40000010029 */
[----:B------:R-:W-:Y:S01]  /*1490*/  FMUL.FTZ R241, R168, R241 ;  /* 0x000000f1a8f17220 */ /* 0x000fe20000410000 */
[----:B------:R-:W-:Y:S01]  /*14a0*/  PRMT R19, RZ, 0x7610, R19 ;  /* 0x00007610ff137816 */ /* 0x000fe20000000013 */
[----:B------:R-:W-:-:S02]  /*14b0*/  FADD.FTZ R78, R78, R240 ;  /* 0x000000f04e4e7221 */ /* 0x000fc40000010000 */
[-C--:B------:R-:W-:Y:S02]  /*14c0*/  FFMA.FTZ R42, R16, R240.reuse, R42 ;  /* 0x000000f0102a7223 */ /* 0x080fe4000001002a */
[----:B------:R-:W-:Y:S02]  /*14d0*/  FMUL.FTZ R240, R167, R240 ;  /* 0x000000f0a7f07220 */ /* 0x000fe40000410000 */
[----:B------:R-:W-:Y:S02]  /*14e0*/  FMUL.FTZ R17, R4, R166 ;  /* 0x000000a604117220 */ /* 0x000fe40000410000 */
[----:B------:R-:W-:Y:S02]  /*14f0*/  FADD.FTZ R79, R79, R19 ;  /* 0x000000134f4f7221 */ /* 0x000fe40000010000 */
[----:B------:R-:W-:Y:S01]  /*1500*/  FFMA.FTZ R43, R17, R19, R43 ;  /* 0x00000013112b7223 */ /* 0x000fe2000001002b */
[----:B------:R-:W-:Y:S02]  /*1510*/  IADD3 R172, R172, 0x20, RZ ;  /* 0x00000020acac7810 */ /* 0x000fe40007ffe0ff */
[----:B------:R-:W-:Y:S01]  /*1520*/  IADD3 R0, R0, 0x20, RZ ;  /* 0x0000002000007810 */ /* 0x000fe20007ffe0ff */
[----:B----4-:R-:W-:-:S04]  /*1530*/  FMUL.FTZ R18, R18, R8 ;  /* 0x0000000812127220 */ /* 0x010fc80000410000 */
[----:B------:R-:W-:Y:S02]  /*1540*/  FADD.FTZ R8, RZ, R18 ;  /* 0x00000012ff087221 */ /* 0x000fe40000010000 */
[----:B------:R-:W-:Y:S02]  /*1550*/  FFMA.FTZ R9, R10, R18, RZ ;  /* 0x000000120a097223 */ /* 0x000fe400000100ff */
        /* <DEDUP_REMOVED lines=11> */
[----:B------:R-:W-:Y:S02]  /*1610*/  FADD.FTZ R9, R9, R240 ;  /* 0x000000f009097221 */ /* 0x000fe40000010000 */
[----:B------:R-:W-:Y:S02]  /*1620*/  FFMA.FTZ R8, R16, R240, R8 ;  /* 0x000000f010087223 */ /* 0x000fe40000010008 */
[----:B------:R-:W-:Y:S01]  /*1630*/  FADD.FTZ R19, R9, R239 ;  /* 0x000000ef09137221 */ /* 0x000fe20000010000 */
[----:B------:R-:W-:Y:S01]  /*1640*/  IADD3 R9, R7, 0x20, RZ ;  /* 0x0000002007097810 */ /* 0x000fe20007ffe0ff */
[----:B------:R-:W-:Y:S02]  /*1650*/  FFMA.FTZ R8, R17, R239, R8 ;  /* 0x000000ef11087223 */ /* 0x000fe40000010008 */
.L_x_5580:
[----:B------:R-:W-:Y:S05]  /*1660*/  BSYNC B2 ;  /* 0x0000000000027941 */ /* 0x000fea0003800000 */
.L_x_5579:
[----:B------:R-:W-:Y:S01]  /*1670*/  BSSY B2, `(.L_x_5581) ;  /* 0x000005f000027945 */ /* 0x000fe20003800000 */
[----:B------:R-:W-:Y:S05]  /*1680*/  @!P0 BRA `(.L_x_5582) ;  /* 0x000005d000008947 */ /* 0x000fea0003800000 */
[----:B------:R-:W-:Y:S01]  /*1690*/  HFMA2.MMA R231, -RZ, RZ, 0, 1.9073486328125e-06 ;  /* 0x00000020ffe77435 */ /* 0x000fe200000001ff */
[----:B------:R-:W-:Y:S01]  /*16a0*/  ISETP.NE.U32.AND P4, PT, RZ, c[0x0][0x218], PT ;  /* 0x00008600ff007a0c */ /* 0x000fe20003f85070 */
[----:B------:R-:W-:Y:S01]  /*16b0*/  IMAD.MOV.U32 R168, RZ, RZ, 0x10 ;  /* 0x00000010ffa87424 */ /* 0x000fe200078e00ff */
[----:B------:R-:W2:Y:S04]  /*16c0*/  LDL R237, [R1+0x5c] ;  /* 0x00005c0001ed7983 */ /* 0x000ea80000100800 */
[----:B------:R-:W3:Y:S03]  /*16d0*/  LDL R235, [R1+0x54] ;  /* 0x0000540001eb7983 */ /* 0x000ee60000100800 */
[----:B------:R-:W-:Y:S01]  /*16e0*/  IMAD.WIDE.U32 R164, R9, R231, c[0x0][0x188] ;  /* 0x0000620009a47625 */ /* 0x000fe200078e00e7 */
[----:B------:R-:W-:Y:S01]  /*16f0*/  ISETP.NE.AND.EX P4, PT, RZ, c[0x0][0x21c], PT, P4 ;  /* 0x00008700ff007a0c */ /* 0x000fe20003f85340 */
[----:B------:R-:W4:Y:S02]  /*1700*/  LDL R233, [R1+0x4c] ;  /* 0x00004c0001e97983 */ /* 0x000f240000100800 */
[----:B------:R-:W-:-:S02]  /*1710*/  IMAD.WIDE.U32 R168, R172, R168, c[0x0][0x208] ;  /* 0x00008200aca87625 */ /* 0x000fc400078e00a8 */
[----:B------:R0:W2:Y:S04]  /*1720*/  LDG.E.128 R160, [R164.64] ;  /* 0x00000004a4a07981 */ /* 0x0000a8000c1e1d00 */
[----:B------:R-:W3:Y:S04]  /*1730*/  LDG.E.128 R168, [R168.64] ;  /* 0x00000004a8a87981 */ /* 0x000ee8000c1e1d00 */
[----:B------:R-:W-:Y:S02]  /*1740*/  @P4 IMAD.WIDE.U32 R180, R9, R231, c[0x0][0x218] ;  /* 0x0000860009b44625 */ /* 0x000fe400078e00e7 */
[----:B------:R-:W1:Y:S01]  /*1750*/  LDC.U8 R231, c[0x0][0x1f0] ;  /* 0x00007c00ffe77b82 */ /* 0x000e620000000000 */
[----:B0-----:R-:W3:Y:S04]  /*1760*/  LDG.E.128 R164, [R164.64+0x10] ;  /* 0x00001004a4a47981 */ /* 0x001ee8000c1e1d00 */
[----:B------:R0:W5:Y:S04]  /*1770*/  @P4 LDG.E.128 R120, [R180.64] ;  /* 0x00000004b4784981 */ /* 0x000168000c1e1d00 */
[----:B------:R0:W5:Y:S01]  /*1780*/  @P4 LDG.E.128 R124, [R180.64+0x10] ;  /* 0x00001004b47c4981 */ /* 0x000162000c1e1d00 */
[----:B-1----:R-:W-:Y:S01]  /*1790*/  ISETP.NE.AND P4, PT, R231, RZ, PT ;  /* 0x000000ffe700720c */ /* 0x002fe20003f85270 */
[----:B0-----:R-:W-:-:S02]  /*17a0*/  HFMA2.MMA R180, -RZ, RZ, 0, 4.76837158203125e-07 ;  /* 0x00000008ffb47435 */ /* 0x001fc400000001ff */
[----:B------:R-:W4:Y:S01]  /*17b0*/  LDL R231, [R1+0x48] ;  /* 0x0000480001e77983 */ /* 0x000f220000100800 */
[----:B------:R-:W-:-:S05]  /*17c0*/  FSEL R202, R5, RZ, !P4 ;  /* 0x000000ff05ca7208 */ /* 0x000fca0006000000 */
[----:B--2---:R-:W-:-:S04]  /*17d0*/  FADD.FTZ R160, -R202, R160 ;  /* 0x000000a0caa07221 */ /* 0x004fc80000010100 */
[----:B------:R-:W-:Y:S02]  /*17e0*/  FMUL.FTZ R209, R4, R160 ;  /* 0x000000a004d17220 */ /* 0x000fe40000410000 */
[----:B------:R-:W2:Y:S01]  /*17f0*/  LDL R160, [R1+0x60] ;  /* 0x0000600001a07983 */ /* 0x000ea20000100800 */
[----:B------:R-:W-:-:S04]  /*1800*/  FADD.FTZ R162, -R202, R162 ;  /* 0x000000a2caa27221 */ /* 0x000fc80000010100 */
[----:B------:R-:W-:Y:S02]  /*1810*/  FMUL.FTZ R207, R4, R162 ;  /* 0x000000a204cf7220 */ /* 0x000fe40000410000 */
[----:B------:R-:W4:Y:S01]  /*1820*/  LDL R162, [R1+0x58] ;  /* 0x0000580001a27983 */ /* 0x000f220000100800 */
[----:B------:R-:W-:-:S04]  /*1830*/  FADD.FTZ R161, -R202, R161 ;  /* 0x000000a1caa17221 */ /* 0x000fc80000010100 */
[----:B------:R-:W-:Y:S02]  /*1840*/  FMUL.FTZ R208, R4, R161 ;  /* 0x000000a104d07220 */ /* 0x000fe40000410000 */
[----:B------:R-:W4:Y:S01]  /*1850*/  LDL R161, [R1+0x50] ;  /* 0x0000500001a17983 */ /* 0x000f220000100800 */
[----:B---3--:R-:W-:Y:S01]  /*1860*/  PRMT R238, RZ, 0x5410, R168 ;  /* 0x00005410ffee7816 */ /* 0x008fe200000000a8 */
[----:B------:R-:W-:-:S04]  /*1870*/  IMAD.WIDE.U32 R180, R0, R180, c[0x0][0x190] ;  /* 0x0000640000b47625 */ /* 0x000fc800078e00b4 */
[-C--:B------:R-:W-:Y:S02]  /*1880*/  FFMA.FTZ R44, R209, R238.reuse, R44 ;  /* 0x000000eed12c7223 */ /* 0x080fe4000001002c */
[----:B------:R-:W-:Y:S01]  /*1890*/  FADD.FTZ R80, R80, R238 ;  /* 0x000000ee50507221 */ /* 0x000fe20000010000 */
[----:B------:R-:W5:Y:S01]  /*18a0*/  LDG.E.64 R180, [R180.64] ;  /* 0x00000004b4b47981 */ /* 0x000f62000c1e1b00 */
[----:B------:R-:W-:Y:S01]  /*18b0*/  PRMT R168, RZ, 0x7610, R168 ;  /* 0x00007610ffa87816 */ /* 0x000fe200000000a8 */
[----:B--2---:R-:W-:Y:S02]  /*18c0*/  FMUL.FTZ R238, R160, R238 ;  /* 0x000000eea0ee7220 */ /* 0x004fe40000410000 */
[----:B------:R-:W2:Y:S01]  /*18d0*/  LDL R160, [R1+0x44] ;  /* 0x0000440001a07983 */ /* 0x000ea20000100800 */
[----:B------:R-:W-:Y:S01]  /*18e0*/  PRMT R236, RZ, 0x5410, R169 ;  /* 0x00005410ffec7816 */ /* 0x000fe200000000a9 */
[----:B------:R-:W-:Y:S02]  /*18f0*/  FMUL.FTZ R237, R237, R168 ;  /* 0x000000a8eded7220 */ /* 0x000fe40000410000 */
[----:B------:R-:W-:-:S02]  /*1900*/  FADD.FTZ R19, R19, R238 ;  /* 0x000000ee13137221 */ /* 0x000fc40000010000 */
[----:B------:R-:W-:Y:S01]  /*1910*/  FFMA.FTZ R8, R209, R238, R8 ;  /* 0x000000eed1087223 */ /* 0x000fe20000010008 */
[----:B------:R-:W-:Y:S01]  /*1920*/  PRMT R169, RZ, 0x7610, R169 ;  /* 0x00007610ffa97816 */ /* 0x000fe200000000a9 */
[----:B------:R-:W-:Y:S02]  /*1930*/  FADD.FTZ R164, -R202, R164 ;  /* 0x000000a4caa47221 */ /* 0x000fe40000010100 */
[-C--:B------:R-:W-:Y:S02]  /*1940*/  FFMA.FTZ R46, R207, R236.reuse, R46 ;  /* 0x000000eccf2e7223 */ /* 0x080fe4000001002e */
[----:B------:R-:W-:Y:S02]  /*1950*/  FADD.FTZ R82, R82, R236 ;  /* 0x000000ec52527221 */ /* 0x000fe40000010000 */
[----:B------:R-:W-:Y:S02]  /*1960*/  FADD.FTZ R163, -R202, R163 ;  /* 0x000000a3caa37221 */ /* 0x000fe40000010100 */
[----:B----4-:R-:W-:-:S02]  /*1970*/  FMUL.FTZ R236, R162, R236 ;  /* 0x000000eca2ec7220 */ /* 0x010fc40000410000 */
        /* <DEDUP_REMOVED lines=46> */
.L_x_5582:
[----:B------:R-:W-:Y:S05]  /*1c60*/  BSYNC B2 ;  /* 0x0000000000027941 */ /* 0x000fea0003800000 */
.L_x_5581:
[----:B------:R-:W-:Y:S01]  /*1c70*/  BSSY B2, `(.L_x_5583) ;  /* 0x000005f000027945 */ /* 0x000fe20003800000 */
[----:B------:R-:W-:Y:S05]  /*1c80*/  @!P1 BRA `(.L_x_5584) ;  /* 0x000005d000009947 */ /* 0x000fea0003800000 */
[----:B------:R-:W-:Y:S01]  /*1c90*/  IMAD.MOV.U32 R223, RZ, RZ, 0x20 ;  /* 0x00000020ffdf7424 */ /* 0x000fe200078e00ff */
[----:B------:R-:W-:Y:S01]  /*1ca0*/  ISETP.NE.U32.AND P4, PT, RZ, c[0x0][0x218], PT ;  /* 0x00008600ff007a0c */ /* 0x000fe20003f85070 */
[----:B------:R-:W2:Y:S01]  /*1cb0*/  LDL R229, [R1+0x3c] ;  /* 0x00003c0001e57983 */ /* 0x000ea20000100800 */
[----:B------:R-:W-:Y:S01]  /*1cc0*/  MOV R168, 0x10 ;  /* 0x0000001000a87802 */ /* 0x000fe20000000f00 */
[----:B------:R-:W-:Y:S01]  /*1cd0*/  IMAD.WIDE.U32 R164, R9, R223, c[0x0][0x188] ;  /* 0x0000620009a47625 */ /* 0x000fe200078e00df */
[----:B------:R-:W-:Y:S01]  /*1ce0*/  ISETP.NE.AND.EX P4, PT, RZ, c[0x0][0x21c], PT, P4 ;  /* 0x00008700ff007a0c */ /* 0x000fe20003f85340 */
[----:B------:R-:W3:Y:S02]  /*1cf0*/  LDL R227, [R1+0x34] ;  /* 0x0000340001e37983 */ /* 0x000ee40000100800 */
[----:B------:R-:W-:-:S02]  /*1d00*/  IMAD.WIDE.U32 R168, R172, R168, c[0x0][0x208] ;  /* 0x00008200aca87625 */ /* 0x000fc400078e00a8 */
[----:B------:R0:W4:Y:S04]  /*1d10*/  LDG.E.128 R160, [R164.64] ;  /* 0x00000004a4a07981 */ /* 0x000128000c1e1d00 */
[----:B------:R-:W2:Y:S04]  /*1d20*/  LDG.E.128 R168, [R168.64] ;  /* 0x00000004a8a87981 */ /* 0x000ea8000c1e1d00 */
[----:B------:R-:W-:Y:S01]  /*1d30*/  @P4 IMAD.WIDE.U32 R178, R9, R223, c[0x0][0x218] ;  /* 0x0000860009b24625 */ /* 0x000fe200078e00df */
[----:B------:R-:W2:Y:S01]  /*1d40*/  LDL R225, [R1+0x2c] ;  /* 0x00002c0001e17983 */ /* 0x000ea20000100800 */
[----:B------:R-:W1:Y:S03]  /*1d50*/  LDC.U8 R223, c[0x0][0x1f0] ;  /* 0x00007c00ffdf7b82 */ /* 0x000e660000000000 */
[----:B------:R1:W5:Y:S04]  /*1d60*/  @P4 LDG.E.128 R32, [R178.64] ;  /* 0x00000004b2204981 */ /* 0x000368000c1e1d00 */
[----:B------:R1:W5:Y:S04]  /*1d70*/  @P4 LDG.E.128 R28, [R178.64+0x10] ;  /* 0x00001004b21c4981 */ /* 0x000368000c1e1d00 */
[----:B0-----:R-:W2:Y:S01]  /*1d80*/  LDG.E.128 R164, [R164.64+0x10] ;  /* 0x00001004a4a47981 */ /* 0x001ea2000c1e1d00 */
[----:B-1----:R-:W-:-:S03]  /*1d90*/  ISETP.NE.AND P4, PT, R223, RZ, PT ;  /* 0x000000ffdf00720c */ /* 0x002fc60003f85270 */
[----:B------:R-:W3:Y:S01]  /*1da0*/  LDL R223, [R1+0x28] ;  /* 0x0000280001df7983 */ /* 0x000ee20000100800 */
[----:B------:R-:W-:-:S05]  /*1db0*/  FSEL R194, R5, RZ, !P4 ;  /* 0x000000ff05c27208 */ /* 0x000fca0006000000 */
[----:B----4-:R-:W-:-:S04]  /*1dc0*/  FADD.FTZ R160, -R194, R160 ;  /* 0x000000a0c2a07221 */ /* 0x010fc80000010100 */
[----:B------:R-:W-:Y:S02]  /*1dd0*/  FMUL.FTZ R201, R4, R160 ;  /* 0x000000a004c97220 */ /* 0x000fe40000410000 */
[----:B------:R-:W4:Y:S01]  /*1de0*/  LDL R160, [R1+0x40] ;  /* 0x0000400001a07983 */ /* 0x000f220000100800 */
[----:B------:R-:W-:-:S04]  /*1df0*/  FADD.FTZ R162, -R194, R162 ;  /* 0x000000a2c2a27221 */ /* 0x000fc80000010100 */
[----:B------:R-:W-:Y:S02]  /*1e00*/  FMUL.FTZ R199, R4, R162 ;  /* 0x000000a204c77220 */ /* 0x000fe40000410000 */
[----:B------:R-:W3:Y:S01]  /*1e10*/  LDL R162, [R1+0x38] ;  /* 0x0000380001a27983 */ /* 0x000ee20000100800 */
[----:B------:R-:W-:-:S04]  /*1e20*/  FADD.FTZ R161, -R194, R161 ;  /* 0x000000a1c2a17221 */ /* 0x000fc80000010100 */
[----:B------:R-:W-:Y:S02]  /*1e30*/  FMUL.FTZ R200, R4, R161 ;  /* 0x000000a104c87220 */ /* 0x000fe40000410000 */
[----:B------:R-:W3:Y:S01]  /*1e40*/  LDL R161, [R1+0x30] ;  /* 0x0000300001a17983 */ /* 0x000ee20000100800 */
[----:B--2---:R-:W-:Y:S01]  /*1e50*/  PRMT R230, RZ, 0x5410, R168 ;  /* 0x00005410ffe67816 */ /* 0x004fe200000000a8 */
[----:B------:R-:W-:-:S04]  /*1e60*/  IMAD.MOV.U32 R178, RZ, RZ, 0x8 ;  /* 0x00000008ffb27424 */ /* 0x000fc800078e00ff */
[----:B------:R-:W-:Y:S02]  /*1e70*/  FFMA.FTZ R156, R201, R230, R156 ;  /* 0x000000e6c99c7223 */ /* 0x000fe4000001009c */
[----:B------:R-:W-:Y:S02]  /*1e80*/  FADD.FTZ R52, R52, R230 ;  /* 0x000000e634347221 */ /* 0x000fe40000010000 */
[----:B------:R-:W-:-:S06]  /*1e90*/  IMAD.WIDE.U32 R178, R0, R178, c[0x0][0x190] ;  /* 0x0000640000b27625 */ /* 0x000fcc00078e00b2 */
[----:B------:R-:W5:Y:S01]  /*1ea0*/  LDG.E.64 R178, [R178.64] ;  /* 0x00000004b2b27981 */ /* 0x000f62000c1e1b00 */
[----:B----4-:R-:W-:-:S03]  /*1eb0*/  FMUL.FTZ R230, R160, R230 ;  /* 0x000000e6a0e67220 */ /* 0x010fc60000410000 */
[----:B------:R-:W2:Y:S01]  /*1ec0*/  LDL R160, [R1+0x24] ;  /* 0x0000240001a07983 */ /* 0x000ea20000100800 */
[----:B------:R-:W-:Y:S02]  /*1ed0*/  PRMT R168, RZ, 0x7610, R168 ;  /* 0x00007610ffa87816 */ /* 0x000fe400000000a8 */
[--C-:B------:R-:W-:Y:S01]  /*1ee0*/  PRMT R228, RZ, 0x5410, R169.reuse ;  /* 0x00005410ffe47816 */ /* 0x100fe200000000a9 */
[----:B------:R-:W-:Y:S02]  /*1ef0*/  FADD.FTZ R19, R19, R230 ;  /* 0x000000e613137221 */ /* 0x000fe40000010000 */
[----:B------:R-:W-:Y:S02]  /*1f00*/  FMUL.FTZ R229, R229, R168 ;  /* 0x000000a8e5e57220 */ /* 0x000fe40000410000 */
[----:B------:R-:W-:Y:S01]  /*1f10*/  FFMA.FTZ R8, R201, R230, R8 ;  /* 0x000000e6c9087223 */ /* 0x000fe20000010008 */
[----:B------:R-:W-:Y:S01]  /*1f20*/  PRMT R169, RZ, 0x7610, R169 ;  /* 0x00007610ffa97816 */ /* 0x000fe200000000a9 */
[----:B------:R-:W-:-:S02]  /*1f30*/  FADD.FTZ R164, -R194, R164 ;  /* 0x000000a4c2a47221 */ /* 0x000fc40000010100 */
[-C--:B------:R-:W-:Y:S02]  /*1f40*/  FFMA.FTZ R158, R199, R228.reuse, R158 ;  /* 0x000000e4c79e7223 */ /* 0x080fe4000001009e */
[----:B------:R-:W-:Y:S02]  /*1f50*/  FADD.FTZ R54, R54, R228 ;  /* 0x000000e436367221 */ /* 0x000fe40000010000 */
[----:B------:R-:W-:Y:S02]  /*1f60*/  FADD.FTZ R163, -R194, R163 ;  /* 0x000000a3c2a37221 */ /* 0x000fe40000010100 */
        /* <DEDUP_REMOVED lines=31> */
[----:B------:R-:W-:-:S02]  /*2160*/  FADD.FTZ R19, R19, R224 ;  /* 0x000000e013137221 */ /* 0x000fc40000010000 */
[----:B------:R-:W-:Y:S01]  /*2170*/  FFMA.FTZ R8, R195, R224, R8 ;  /* 0x000000e0c3087223 */ /* 0x000fe20000010008 */
[----:B------:R-:W-:Y:S01]  /*2180*/  IADD3 R172, R172, 0x20, RZ ;  /* 0x00000020acac7810 */ /* 0x000fe20007ffe0ff */
[----:B------:R-:W-:Y:S01]  /*2190*/  FFMA.FTZ R157, R200, R168, R157 ;  /* 0x000000a8c89d7223 */ /* 0x000fe2000001009d */
[----:B------:R-:W-:Y:S01]  /*21a0*/  IADD3 R0, R0, 0x20, RZ ;  /* 0x0000002000007810 */ /* 0x000fe20007ffe0ff */
[----:B------:R-:W-:Y:S01]  /*21b0*/  FADD.FTZ R53, R53, R168 ;  /* 0x000000a835357221 */ /* 0x000fe20000010000 */
[----:B------:R-:W-:Y:S01]  /*21c0*/  IADD3 R9, R9, 0x20, RZ ;  /* 0x0000002009097810 */ /* 0x000fe20007ffe0ff */
[----:B------:R-:W-:Y:S02]  /*21d0*/  FFMA.FTZ R159, R198, R169, R159 ;  /* 0x000000a9c69f7223 */ /* 0x000fe4000001009f */
[----:B------:R-:W-:Y:S02]  /*21e0*/  FADD.FTZ R55, R55, R169 ;  /* 0x000000a937377221 */ /* 0x000fe40000010000 */
[----:B------:R-:W-:-:S02]  /*21f0*/  FADD.FTZ R89, R89, R170 ;  /* 0x000000aa59597221 */ /* 0x000fc40000010000 */
[----:B------:R-:W-:Y:S02]  /*2200*/  FFMA.FTZ R93, R196, R170, R93 ;  /* 0x000000aac45d7223 */ /* 0x000fe4000001005d */
[----:B------:R-:W-:Y:S02]  /*2210*/  FADD.FTZ R91, R91, R171 ;  /* 0x000000ab5b5b7221 */ /* 0x000fe40000010000 */
[-C--:B------:R-:W-:Y:S02]  /*2220*/  FFMA.FTZ R95, R194, R171.reuse, R95 ;  /* 0x000000abc25f7223 */ /* 0x080fe4000001005f */
[----:B--2---:R-:W-:-:S04]  /*2230*/  FMUL.FTZ R223, R160, R171 ;  /* 0x000000aba0df7220 */ /* 0x004fc80000410000 */
[----:B------:R-:W-:Y:S02]  /*2240*/  FADD.FTZ R19, R19, R223 ;  /* 0x000000df13137221 */ /* 0x000fe40000010000 */
[----:B------:R-:W-:Y:S02]  /*2250*/  FFMA.FTZ R8, R194, R223, R8 ;  /* 0x000000dfc2087223 */ /* 0x000fe40000010008 */
.L_x_5584:
[----:B------:R-:W-:Y:S05]  /*2260*/  BSYNC B2 ;  /* 0x0000000000027941 */ /* 0x000fea0003800000 */
.L_x_5583:
[----:B------:R-:W-:Y:S01]  /*2270*/  BSSY B2, `(.L_x_5585) ;  /* 0x000005f000027945 */ /* 0x000fe20003800000 */
[----:B------:R-:W-:Y:S05]  /*2280*/  @!P2 BRA `(.L_x_5586) ;  /* 0x000005d00000a947 */ /* 0x000fea0003800000 */
[----:B------:R-:W-:Y:S01]  /*2290*/  HFMA2.MMA R164, -RZ, RZ, 0, 1.9073486328125e-06 ;  /* 0x00000020ffa47435 */ /* 0x000fe200000001ff */
[----:B------:R-:W-:Y:S01]  /*22a0*/  IMAD.MOV.U32 R160, RZ, RZ, 0x10 ;  /* 0x00000010ffa07424 */ /* 0x000fe200078e00ff */
[----:B------:R-:W0:Y:S01]  /*22b0*/  LDC.U8 R166, c[0x0][0x1f0] ;  /* 0x00007c00ffa67b82 */ /* 0x000e220000000000 */
[----:B------:R-:W-:Y:S01]  /*22c0*/  ISETP.NE.U32.AND P4, PT, RZ, c[0x0][0x218], PT ;  /* 0x00008600ff007a0c */ /* 0x000fe20003f85070 */
[----:B------:R-:W2:Y:S01]  /*22d0*/  LDL R171, [R1+0x20] ;  /* 0x0000200001ab7983 */ /* 0x000ea20000100800 */
[----:B------:R-:W-:-:S03]  /*22e0*/  IMAD.WIDE.U32 R160, R172, R160, c[0x0][0x208] ;  /* 0x00008200aca07625 */ /* 0x000fc600078e00a0 */
[----:B------:R-:W3:Y:S02]  /*22f0*/  LDL R170, [R1+0x1c] ;  /* 0x00001c0001aa7983 */ /* 0x000ee40000100800 */
[----:B------:R-:W-:Y:S02]  /*2300*/  IMAD.WIDE.U32 R24, R9, R164, c[0x0][0x188] ;  /* 0x0000620009187625 */ /* 0x000fe400078e00a4 */
[----:B------:R-:W4:Y:S04]  /*2310*/  LDG.E.128 R160, [R160.64] ;  /* 0x00000004a0a07981 */ /* 0x000f28000c1e1d00 */
[----:B------:R1:W2:Y:S04]  /*2320*/  LDG.E.128 R20, [R24.64] ;  /* 0x0000000418147981 */ /* 0x0002a8000c1e1d00 */
[----:B------:R-:W3:Y:S04]  /*2330*/  LDL R169, [R1+0x18] ;  /* 0x0000180001a97983 */ /* 0x000ee80000100800 */
[----:B------:R-:W3:Y:S04]  /*2340*/  LDL R168, [R1+0x14] ;  /* 0x0000140001a87983 */ /* 0x000ee80000100800 */
[----:B-1----:R-:W3:Y:S01]  /*2350*/  LDG.E.128 R24, [R24.64+0x10] ;  /* 0x0000100418187981 */ /* 0x002ee2000c1e1d00 */
[----:B------:R-:W-:-:S03]  /*2360*/  ISETP.NE.AND.EX P4, PT, RZ, c[0x0][0x21c], PT, P4 ;  /* 0x00008700ff007a0c */ /* 0x000fc60003f85340 */
[----:B------:R-:W4:Y:S01]  /*2370*/  LDL R167, [R1+0x10] ;  /* 0x0000100001a77983 */ /* 0x000f220000100800 */
[----:B------:R-:W-:-:S09]  /*2380*/  HFMA2.MMA R176, -RZ, RZ, 0, 4.76837158203125e-07 ;  /* 0x00000008ffb07435 */ /* 0x000fd200000001ff */
[----:B------:R-:W-:-:S05]  /*2390*/  @P4 IMAD.WIDE.U32 R164, R9, R164, c[0x0][0x218] ;  /* 0x0000860009a44625 */ /* 0x000fca00078e00a4 */
[----:B------:R1:W5:Y:S04]  /*23a0*/  @P4 LDG.E.128 R132, [R164.64] ;  /* 0x00000004a4844981 */ /* 0x000368000c1e1d00 */
[----:B------:R1:W5:Y:S01]  /*23b0*/  @P4 LDG.E.128 R136, [R164.64+0x10] ;  /* 0x00001004a4884981 */ /* 0x000362000c1e1d00 */
[----:B0-----:R-:W-:-:S03]  /*23c0*/  ISETP.NE.AND P4, PT, R166, RZ, PT ;  /* 0x000000ffa600720c */ /* 0x001fc60003f85270 */
[----:B------:R-:W4:Y:S01]  /*23d0*/  LDL R166, [R1+0xc] ;  /* 0x00000c0001a67983 */ /* 0x000f220000100800 */
[----:B-1----:R-:W-:-:S03]  /*23e0*/  FSEL R164, R5, RZ, !P4 ;  /* 0x000000ff05a47208 */ /* 0x002fc60006000000 */
[----:B------:R-:W4:Y:S01]  /*23f0*/  LDL R165, [R1+0x8] ;  /* 0x0000080001a57983 */ /* 0x000f220000100800 */
[----:B------:R-:W-:-:S06]  /*2400*/  IMAD.WIDE.U32 R176, R0, R176, c[0x0][0x190] ;  /* 0x0000640000b07625 */ /* 0x000fcc00078e00b0 */
[----:B------:R-:W5:Y:S01]  /*2410*/  LDG.E.64 R176, [R176.64] ;  /* 0x00000004b0b07981 */ /* 0x000f62000c1e1b00 */
[C---:B--2---:R-:W-:Y:S02]  /*2420*/  FADD.FTZ R20, -R164.reuse, R20 ;  /* 0x00000014a4147221 */ /* 0x044fe40000010100 */
[C---:B------:R-:W-:Y:S02]  /*2430*/  FADD.FTZ R21, -R164.reuse, R21 ;  /* 0x00000015a4157221 */ /* 0x040fe40000010100 */
[C---:B------:R-:W-:Y:S02]  /*2440*/  FADD.FTZ R22, -R164.reuse, R22 ;  /* 0x00000016a4167221 */ /* 0x040fe40000010100 */
[C---:B------:R-:W-:Y:S02]  /*2450*/  FADD.FTZ R23, -R164.reuse, R23 ;  /* 0x00000017a4177221 */ /* 0x040fe40000010100 */
[C---:B---3--:R-:W-:Y:S02]  /*2460*/  FADD.FTZ R24, -R164.reuse, R24 ;  /* 0x00000018a4187221 */ /* 0x048fe40000010100 */
[----:B------:R-:W-:-:S02]  /*2470*/  FADD.FTZ R25, -R164, R25 ;  /* 0x00000019a4197221 */ /* 0x000fc40000010100 */
[C---:B------:R-:W-:Y:S02]  /*2480*/  FADD.FTZ R26, -R164.reuse, R26 ;  /* 0x0000001aa41a7221 */ /* 0x040fe40000010100 */
[----:B------:R-:W-:Y:S02]  /*2490*/  FADD.FTZ R27, -R164, R27 ;  /* 0x0000001ba41b7221 */ /* 0x000fe40000010100 */
[----:B------:R-:W2:Y:S01]  /*24a0*/  LDL R164, [R1+0x4] ;  /* 0x0000040001a47983 */ /* 0x000ea20000100800 */
[--C-:B----4-:R-:W-:Y:S01]  /*24b0*/  PRMT R222, RZ, 0x5410, R160.reuse ;  /* 0x00005410ffde7816 */ /* 0x110fe200000000a0 */
[----:B------:R-:W-:Y:S01]  /*24c0*/  FMUL.FTZ R20, R4, R20 ;  /* 0x0000001404147220 */ /* 0x000fe20000410000 */
[----:B------:R-:W-:-:S03]  /*24d0*/  PRMT R160, RZ, 0x7610, R160 ;  /* 0x00007610ffa07816 */ /* 0x000fc600000000a0 */
[-C--:B------:R-:W-:Y:S02]  /*24e0*/  FFMA.FTZ R56, R20, R222.reuse, R56 ;  /* 0x000000de14387223 */ /* 0x080fe40000010038 */
[----:B------:R-:W-:Y:S02]  /*24f0*/  FADD.FTZ R96, R96, R222 ;  /* 0x000000de60607221 */ /* 0x000fe40000010000 */
        /* <DEDUP_REMOVED lines=54> */
.L_x_5586:
[----:B------:R-:W-:Y:S05]  /*2860*/  BSYNC B2 ;  /* 0x0000000000027941 */ /* 0x000fea0003800000 */
.L_x_5585:
[----:B------:R-:W-:-:S13]  /*2870*/  ISETP.GE.U32.AND P4, PT, R2, 0xa0, PT ;  /* 0x000000a00200780c */ /* 0x000fda0003f86070 */
[----:B------:R-:W-:Y:S05]  /*2880*/  @!P4 BRA `(.L_x_5578) ;  /* 0x000005300000c947 */ /* 0x000fea0003800000 */
[----:B------:R-:W-:Y:S01]  /*2890*/  IMAD.MOV.U32 R193, RZ, RZ, 0x20 ;  /* 0x00000020ffc17424 */ /* 0x000fe200078e00ff */
[----:B------:R-:W-:Y:S01]  /*28a0*/  MOV R168, 0x10 ;  /* 0x0000001000a87802 */ /* 0x000fe20000000f00 */
[----:B------:R-:W2:Y:S01]  /*28b0*/  LDL R191, [R1] ;  /* 0x0000000001bf7983 */ /* 0x000ea20000100800 */
[----:B------:R-:W0:Y:S01]  /*28c0*/  LDC.U8 R192, c[0x0][0x1f0] ;  /* 0x00007c00ffc07b82 */ /* 0x000e220000000000 */
[----:B------:R-:W-:-:S04]  /*28d0*/  IMAD.WIDE.U32 R164, R9, R193, c[0x0][0x188] ;  /* 0x0000620009a47625 */ /* 0x000fc800078e00c1 */
[----:B------:R-:W-:Y:S01]  /*28e0*/  IMAD.WIDE.U32 R168, R172, R168, c[0x0][0x208] ;  /* 0x00008200aca87625 */ /* 0x000fe200078e00a8 */
[----:B------:R1:W3:Y:S05]  /*28f0*/  LDG.E.128 R160, [R164.64] ;  /* 0x00000004a4a07981 */ /* 0x0002ea000c1e1d00 */
[----:B------:R-:W4:Y:S04]  /*2900*/  LDG.E.128 R168, [R168.64] ;  /* 0x00000004a8a87981 */ /* 0x000f28000c1e1d00 */
[----:B-1----:R-:W2:Y:S01]  /*2910*/  LDG.E.128 R164, [R164.64+0x10] ;  /* 0x00001004a4a47981 */ /* 0x002ea2000c1e1d00 */
[----:B------:R-:W-:-:S04]  /*2920*/  IMAD.MOV.U32 R174, RZ, RZ, 0x8 ;  /* 0x00000008ffae7424 */ /* 0x000fc800078e00ff */
[----:B------:R-:W-:-:S06]  /*2930*/  IMAD.WIDE.U32 R174, R0, R174, c[0x0][0x190] ;  /* 0x0000640000ae7625 */ /* 0x000fcc00078e00ae */
[----:B------:R-:W5:Y:S01]  /*2940*/  LDG.E.64 R174, [R174.64] ;  /* 0x00000004aeae7981 */ /* 0x000f62000c1e1b00 */
[----:B0-----:R-:W-:-:S04]  /*2950*/  ISETP.NE.AND P4, PT, R192, RZ, PT ;  /* 0x000000ffc000720c */ /* 0x001fc80003f85270 */
[----:B------:R-:W-:Y:S02]  /*2960*/  FSEL R5, R5, RZ, !P4 ;  /* 0x000000ff05057208 */ /* 0x000fe40006000000 */
[----:B------:R-:W-:-:S04]  /*2970*/  ISETP.NE.U32.AND P4, PT, RZ, c[0x0][0x218], PT ;  /* 0x00008600ff007a0c */ /* 0x000fc80003f85070 */
[----:B------:R-:W-:-:S13]  /*2980*/  ISETP.NE.AND.EX P4, PT, RZ, c[0x0][0x21c], PT, P4 ;  /* 0x00008700ff007a0c */ /* 0x000fda0003f85340 */
[----:B------:R-:W-:-:S05]  /*2990*/  @P4 IMAD.WIDE.U32 R172, R9, R193, c[0x0][0x218] ;  /* 0x0000860009ac4625 */ /* 0x000fca00078e00c1 */
[----:B------:R0:W5:Y:S04]  /*29a0*/  @P4 LDG.E.128 R140, [R172.64] ;  /* 0x00000004ac8c4981 */ /* 0x000168000c1e1d00 */
[----:B------:R0:W5:Y:S01]  /*29b0*/  @P4 LDG.E.128 R144, [R172.64+0x10] ;  /* 0x00001004ac904981 */ /* 0x000162000c1e1d00 */
[----:B---3--:R-:W-:-:S04]  /*29c0*/  FADD.FTZ R160, -R5, R160 ;  /* 0x000000a005a07221 */ /* 0x008fc80000010100 */
[----:B0-----:R-:W-:Y:S01]  /*29d0*/  FMUL.FTZ R173, R4, R160 ;  /* 0x000000a004ad7220 */ /* 0x001fe20000410000 */
[----:B----4-:R-:W-:Y:S01]  /*29e0*/  PRMT R221, RZ, 0x5410, R168 ;  /* 0x00005410ffdd7816 */ /* 0x010fe200000000a8 */
[C---:B------:R-:W-:Y:S01]  /*29f0*/  FADD.FTZ R162, -R5.reuse, R162 ;  /* 0x000000a205a27221 */ /* 0x040fe20000010100 */
[----:B------:R-:W-:Y:S01]  /*2a00*/  PRMT R168, RZ, 0x7610, R168 ;  /* 0x00007610ffa87816 */ /* 0x000fe200000000a8 */
[----:B------:R-:W-:Y:S02]  /*2a10*/  FADD.FTZ R161, -R5, R161 ;  /* 0x000000a105a17221 */ /* 0x000fe40000010100 */
[-C--:B------:R-:W-:Y:S02]  /*2a20*/  FFMA.FTZ R64, R173, R221.reuse, R64 ;  /* 0x000000ddad407223 */ /* 0x080fe40000010040 */
[----:B------:R-:W-:Y:S02]  /*2a30*/  FADD.FTZ R104, R104, R221 ;  /* 0x000000dd68687221 */ /* 0x000fe40000010000 */
[----:B--2---:R-:W-:Y:S01]  /*2a40*/  FMUL.FTZ R221, R191, R221 ;  /* 0x000000ddbfdd7220 */ /* 0x004fe20000410000 */
[----:B------:R-:W-:Y:S01]  /*2a50*/  PRMT R218, RZ, 0x5410, R169 ;  /* 0x00005410ffda7816 */ /* 0x000fe200000000a9 */
[----:B------:R-:W-:-:S02]  /*2a60*/  FADD.FTZ R163, -R5, R163 ;  /* 0x000000a305a37221 */ /* 0x000fc40000010100 */
[C---:B------:R-:W-:Y:S02]  /*2a70*/  FADD.FTZ R164, -R5.reuse, R164 ;  /* 0x000000a405a47221 */ /* 0x040fe40000010100 */
[C---:B------:R-:W-:Y:S02]  /*2a80*/  FADD.FTZ R165, -R5.reuse, R165 ;  /* 0x000000a505a57221 */ /* 0x040fe40000010100 */
[C---:B------:R-:W-:Y:S02]  /*2a90*/  FADD.FTZ R166, -R5.reuse, R166 ;  /* 0x000000a605a67221 */ /* 0x040fe40000010100 */
[----:B------:R-:W-:Y:S02]  /*2aa0*/  FADD.FTZ R167, -R5, R167 ;  /* 0x000000a705a77221 */ /* 0x000fe40000010100 */
[C---:B------:R-:W-:Y:S02]  /*2ab0*/  FMUL.FTZ R185, R4.reuse, R162 ;  /* 0x000000a204b97220 */ /* 0x040fe40000410000 */
[----:B------:R-:W-:-:S02]  /*2ac0*/  FMUL.FTZ R184, R4, R161 ;  /* 0x000000a104b87220 */ /* 0x000fc40000410000 */
[----:B------:R-:W-:Y:S02]  /*2ad0*/  FMUL.FTZ R220, R252, R168 ;  /* 0x000000a8fcdc7220 */ /* 0x000fe40000410000 */
[----:B------:R-:W-:Y:S02]  /*2ae0*/  FADD.FTZ R5, R19, R221 ;  /* 0x000000dd13057221 */ /* 0x000fe40000010000 */
[----:B------:R-:W-:Y:S01]  /*2af0*/  FFMA.FTZ R0, R173, R221, R8 ;  /* 0x000000ddad007223 */ /* 0x000fe20000010008 */
[----:B------:R-:W-:Y:S01]  /*2b00*/  PRMT R169, RZ, 0x7610, R169 ;  /* 0x00007610ffa97816 */ /* 0x000fe200000000a9 */
        /* <DEDUP_REMOVED lines=33> */
[----:B------:R-:W-:Y:S02]  /*2d20*/  FFMA.FTZ R65, R184, R168, R65 ;  /* 0x000000a8b8417223 */ /* 0x000fe40000010041 */
[----:B------:R-:W-:Y:S02]  /*2d30*/  FADD.FTZ R105, R105, R168 ;  /* 0x000000a869697221 */ /* 0x000fe40000010000 */
[----:B------:R-:W-:Y:S02]  /*2d40*/  FFMA.FTZ R67, R186, R169, R67 ;  /* 0x000000a9ba437223 */ /* 0x000fe40000010043 */
[----:B------:R-:W-:Y:S02]  /*2d50*/  FADD.FTZ R107, R107, R169 ;  /* 0x000000a96b6b7221 */ /* 0x000fe40000010000 */
[----:B------:R-:W-:-:S02]  /*2d60*/  FADD.FTZ R109, R109, R170 ;  /* 0x000000aa6d6d7221 */ /* 0x000fc40000010000 */
[----:B------:R-:W-:Y:S02]  /*2d70*/  FFMA.FTZ R69, R188, R170, R69 ;  /* 0x000000aabc457223 */ /* 0x000fe40000010045 */
[----:B------:R-:W-:Y:S02]  /*2d80*/  FADD.FTZ R111, R111, R171 ;  /* 0x000000ab6f6f7221 */ /* 0x000fe40000010000 */
[C---:B------:R-:W-:Y:S02]  /*2d90*/  FFMA.FTZ R71, R190.reuse, R171, R71 ;  /* 0x000000abbe477223 */ /* 0x040fe40000010047 */
[----:B------:R-:W-:Y:S02]  /*2da0*/  FADD.FTZ R19, R5, R193 ;  /* 0x000000c105137221 */ /* 0x000fe40000010000 */
[----:B------:R-:W-:Y:S02]  /*2db0*/  FFMA.FTZ R8, R190, R193, R0 ;  /* 0x000000c1be087223 */ /* 0x000fe40000010000 */
.L_x_5578:
[----:B------:R-:W-:Y:S05]  /*2dc0*/  BSYNC B1 ;  /* 0x0000000000017941 */ /* 0x000fea0003800000 */
.L_x_5568:
[----:B------:R-:W-:Y:S05]  /*2dd0*/  BRA.DIV ~URZ, `(.L_x_5587) ;  /* 0x00004a627f007947 */ /* 0x000fea000b800000 */
[----:B------:R1:W2:Y:S02]  /*2de0*/  SHFL.BFLY PT, R5, R19, 0x1, 0x1f ;  /* 0x0c201f0013057f89 */ /* 0x0002a400000e0000 */
.L_x_5680:
        /* <DEDUP_REMOVED lines=18> */
.L_x_5681:
[----:B---3--:R-:W-:Y:S01]  /*2f10*/  ISETP.GE.AND P4, PT, R3, 0x1, PT ;  /* 0x000000010300780c */ /* 0x008fe20003f86270 */
[----:B0-----:R-:W0:Y:S01]  /*2f20*/  S2R R161, SR_TID.X ;  /* 0x0000000000a17919 */ /* 0x001e220000002100 */
[----:B------:R-:W3:Y:S01]  /*2f30*/  LDC.U8 R9, c[0x0][0x1f0] ;  /* 0x00007c00ff097b82 */ /* 0x000ee20000000000 */
[----:B-1----:R-:W-:Y:S01]  /*2f40*/  FADD.FTZ R160, R0, R8 ;  /* 0x0000000800a07221 */ /* 0x002fe20000010000 */
[----:B------:R-:W-:Y:S01]  /*2f50*/  LOP3.LUT P6, RZ, R2, 0xffffffe0, RZ, 0xc0, !PT ;  /* 0xffffffe002ff7812 */ /* 0x000fe200078cc0ff */
[----:B------:R-:W-:Y:S01]  /*2f60*/  FADD.FTZ R5, R5, R19 ;  /* 0x0000001305057221 */ /* 0x000fe20000010000 */
[----:B------:R-:W-:Y:S01]  /*2f70*/  BSSY B1, `(.L_x_5589) ;  /* 0x00000b2000017945 */ /* 0x000fe20003800000 */
[----:B------:R-:W-:-:S06]  /*2f80*/  FMUL.FTZ R160, R160, c[0x0][0x1e0] ;  /* 0x00007800a0a07a20 */ /* 0x000fcc0000410000 */
[----:B------:R-:W-:-:S05]  /*2f90*/  @P4 IADD3 R3, R3, -0x1, RZ ;  /* 0xffffffff03034810 */ /* 0x000fca0007ffe0ff */
[----:B------:R-:W-:-:S05]  /*2fa0*/  @P4 IMAD R3, R3, c[0x0][0x168], RZ ;  /* 0x00005a0003034a24 */ /* 0x000fca00078e02ff */
[----:B------:R-:W-:Y:S02]  /*2fb0*/  @P4 SHF.R.S32.HI R0, RZ, 0x1f, R3 ;  /* 0x0000001fff004819 */ /* 0x000fe40000011403 */
[----:B0-2---:R-:W-:Y:S02]  /*2fc0*/  @P4 LOP3.LUT R8, R161, 0x1f, RZ, 0xc0, !PT ;  /* 0x0000001fa1084812 */ /* 0x005fe400078ec0ff */
[----:B------:R-:W-:Y:S01]  /*2fd0*/  @P4 LEA.HI R3, R0, R3, RZ, 0x3 ;  /* 0x0000000300034211 */ /* 0x000fe200078f18ff */
[----:B------:R-:W-:Y:S01]  /*2fe0*/  HFMA2.MMA R0, -RZ, RZ, 0, 0 ;  /* 0x00000000ff007435 */ /* 0x000fe200000001ff */
[----:B---3--:R-:W-:-:S05]  /*2ff0*/  ISETP.NE.AND P5, PT, R9, RZ, PT ;  /* 0x000000ff0900720c */ /* 0x008fca0003fa5270 */
[----:B------:R-:W-:Y:S01]  /*3000*/  @P4 LEA.HI.SX32 R0, R3, R8, 0x1d ;  /* 0x0000000803004211 */ /* 0x000fe200078feaff */
[----:B------:R-:W-:-:S05]  /*3010*/  FMUL.FTZ R3, R5, c[0x0][0x1e0] ;  /* 0x0000780005037a20 */ /* 0x000fca0000410000 */
[----:B------:R-:W-:Y:S01]  /*3020*/  FSEL R3, R3, RZ, !P5 ;  /* 0x000000ff03037208 */ /* 0x000fe20006800000 */
[----:B------:R-:W-:Y:S05]  /*3030*/  @!P6 BRA `(.L_x_5590) ;  /* 0x00000a500000e947 */ /* 0x000fea0003800000 */
[----:B------:R-:W-:Y:S01]  /*3040*/  @!P3 ISETP.NE.U32.AND P5, PT, RZ, c[0x0][0x218], PT ;  /* 0x00008600ff00ba0c */ /* 0x000fe20003fa5070 */
[----:B------:R-:W-:Y:S03]  /*3050*/  BSSY B2, `(.L_x_5591) ;  /* 0x000000a000027945 */ /* 0x000fe60003800000 */
[----:B------:R-:W-:-:S04]  /*3060*/  @!P3 ISETP.NE.AND.EX P5, PT, RZ, c[0x0][0x21c], PT, P5 ;  /* 0x00008700ff00ba0c */ /* 0x000fc80003fa5350 */
[----:B-----5:R-:W-:Y:S01]  /*3070*/  @!P3 FSEL R5, R112, RZ, P5 ;  /* 0x000000ff7005b208 */ /* 0x020fe20002800000 */
[----:B------:R-:W-:Y:S05]  /*3080*/  @!P3 BRA `(.L_x_5592) ;  /* 0x000000600000b947 */ /* 0x000fea0003800000 */
[----:B------:R-:W-:Y:S01]  /*3090*/  ISETP.NE.U32.AND P5, PT, RZ, c[0x0][0x218], PT ;  /* 0x00008600ff007a0c */ /* 0x000fe20003fa5070 */
[----:B------:R-:W-:-:S03]  /*30a0*/  FFMA.FTZ R5, R10, R160, R3 ;  /* 0x000000a00a057223 */ /* 0x000fc60000010003 */
[----:B------:R-:W-:Y:S01]  /*30b0*/  ISETP.NE.AND.EX P5, PT, RZ, c[0x0][0x21c], PT, P5 ;  /* 0x00008700ff007a0c */ /* 0x000fe20003fa5350 */
[----:B------:R-:W-:-:S04]  /*30c0*/  FADD.FTZ R5, R18, -R5 ;  /* 0x8000000512057221 */ /* 0x000fc80000010000 */
[----:B------:R-:W-:-:S08]  /*30d0*/  FMUL.FTZ R5, R4, R5 ;  /* 0x0000000504057220 */ /* 0x000fd00000410000 */
[----:B------:R-:W-:Y:S02]  /*30e0*/  @P5 FADD.FTZ R5, R112, R5 ;  /* 0x0000000570055221 */ /* 0x000fe40000010000 */
.L_x_5592:
[----:B------:R-:W-:Y:S05]  /*30f0*/  BSYNC B2 ;  /* 0x0000000000027941 */ /* 0x000fea0003800000 */
.L_x_5591:
[----:B------:R-:W-:Y:S01]  /*3100*/  ISETP.NE.U32.AND P5, PT, RZ, c[0x0][0x258], PT ;  /* 0x00009600ff007a0c */ /* 0x000fe20003fa5070 */
[----:B------:R-:W-:Y:S01]  /*3110*/  BSSY B2, `(.L_x_5593) ;  /* 0x0000013000027945 */ /* 0x000fe20003800000 */
[----:B------:R-:W-:Y:S02]  /*3120*/  @P4 LOP3.LUT P6, RZ, R182, 0xff, RZ, 0xc0, !PT ;  /* 0x000000ffb6ff4812 */ /* 0x000fe400078cc0ff */
[----:B------:R-:W-:-:S04]  /*3130*/  ISETP.NE.AND.EX P5, PT, RZ, c[0x0][0x25c], PT, P5 ;  /* 0x00009700ff007a0c */ /* 0x000fc80003fa5350 */
[C---:B------:R-:W-:Y:S01]  /*3140*/  SEL R152, R5.reuse, R152, P5 ;  /* 0x0000009805987207 */ /* 0x040fe20002800000 */
[----:B------:R-:W-:-:S04]  /*3150*/  @P4 FMUL.FTZ R5, R5, c[0x0][0x1ec] ;  /* 0x00007b0005054a20 */ /* 0x000fc80000410000 */
[----:B------:R-:W-:-:S05]  /*3160*/  @P4 FMUL.FTZ R5, R5, c[0x0][0x1e8] ;  /* 0x00007a0005054a20 */ /* 0x000fca0000410000 */
[----:B------:R-:W-:Y:S02]  /*3170*/  @P4 FSEL R5, R5, RZ, P6 ;  /* 0x000000ff05054208 */ /* 0x000fe40003000000 */
[----:B------:R-:W-:Y:S02]  /*3180*/  @!P3 ISETP.NE.U32.AND P6, PT, RZ, c[0x0][0x218], PT ;  /* 0x00008600ff00ba0c */ /* 0x000fe40003fc5070 */
        /* <DEDUP_REMOVED lines=11> */
.L_x_5594:
[----:B------:R-:W-:Y:S05]  /*3240*/  BSYNC B2 ;  /* 0x0000000000027941 */ /* 0x000fea0003800000 */
.L_x_5593:
[C---:B------:R-:W-:Y:S01]  /*3250*/  SEL R153, R5.reuse, R153, P5 ;  /* 0x0000009905997207 */ /* 0x040fe20002800000 */
[----:B------:R-:W-:Y:S01]  /*3260*/  @P4 FMUL.FTZ R5, R5, c[0x0][0x1ec] ;  /* 0x00007b0005054a20 */ /* 0x000fe20000410000 */
[----:B------:R-:W-:Y:S01]  /*3270*/  @P4 LOP3.LUT P6, RZ, R182, 0xff00, RZ, 0xc0, !PT ;  /* 0x0000ff00b6ff4812 */ /* 0x000fe200078cc0ff */
[----:B------:R-:W-:Y:S02]  /*3280*/  BSSY B2, `(.L_x_5595) ;  /* 0x000000f000027945 */ /* 0x000fe40003800000 */
        /* <DEDUP_REMOVED lines=14> */
.L_x_5596:
[----:B------:R-:W-:Y:S05]  /*3370*/  BSYNC B2 ;  /* 0x0000000000027941 */ /* 0x000fea0003800000 */
.L_x_5595:
        /* <DEDUP_REMOVED lines=18> */
.L_x_5598:
[----:B------:R-:W-:Y:S05]  /*34a0*/  BSYNC B2 ;  /* 0x0000000000027941 */ /* 0x000fea0003800000 */
.L_x_5597:
        /* <DEDUP_REMOVED lines=18> */
.L_x_5600:
[----:B------:R-:W-:Y:S05]  /*35d0*/  BSYNC B2 ;  /* 0x0000000000027941 */ /* 0x000fea0003800000 */
.L_x_5599:
        /* <DEDUP_REMOVED lines=18> */
.L_x_5602:
[----:B------:R-:W-:Y:S05]  /*3700*/  BSYNC B2 ;  /* 0x0000000000027941 */ /* 0x000fea0003800000 */
.L_x_5601:
        /* <DEDUP_REMOVED lines=18> */
.L_x_5604:
[----:B------:R-:W-:Y:S05]  /*3830*/  BSYNC B2 ;  /* 0x0000000000027941 */ /* 0x000fea0003800000 */
.L_x_5603:
        /* <DEDUP_REMOVED lines=18> */
.L_x_5606:
[----:B------:R-:W-:Y:S05]  /*3960*/  BSYNC B2 ;  /* 0x0000000000027941 */ /* 0x000fea0003800000 */
.L_x_5605:
[C---:B------:R-:W-:Y:S01]  /*3970*/  SEL R131, R5.reuse, R131, P5 ;  /* 0x0000008305837207 */ /* 0x040fe20002800000 */
[----:B------:R-:W-:Y:S01]  /*3980*/  @P4 FMUL.FTZ R5, R5, c[0x0][0x1ec] ;  /* 0x00007b0005054a20 */ /* 0x000fe20000410000 */
[----:B------:R-:W-:-:S03]  /*3990*/  @P4 LOP3.LUT P5, RZ, R183, 0xff000000, RZ, 0xc0, !PT ;  /* 0xff000000b7ff4812 */ /* 0x000fc600078ac0ff */
[----:B------:R-:W-:-:S05]  /*39a0*/  @P4 FMUL.FTZ R5, R5, c[0x0][0x1e8] ;  /* 0x00007a0005054a20 */ /* 0x000fca0000410000 */
[----:B------:R-:W-:Y:S02]  /*39b0*/  @P4 FSEL R5, R5, RZ, P5 ;  /* 0x000000ff05054208 */ /* 0x000fe40002800000 */
[----:B------:R-:W-:Y:S02]  /*39c0*/  ISETP.NE.U32.AND P5, PT, RZ, c[0x0][0x258], PT ;  /* 0x00009600ff007a0c */ /* 0x000fe40003fa5070 */
[----:B------:R-:W-:Y:S02]  /*39d0*/  @P4 F2FP.BF16.PACK_AB R5, RZ, R5 ;  /* 0x00000005ff05423e */ /* 0x000fe400000010ff */
[----:B------:R-:W-:Y:S02]  /*39e0*/  ISETP.NE.AND.EX P5, PT, RZ, c[0x0][0x25c], PT, P5 ;  /* 0x00009700ff007a0c */ /* 0x000fe40003fa5350 */
[----:B------:R-:W-:-:S11]  /*39f0*/  @P4 PRMT R151, R151, 0x5410, R5 ;  /* 0x0000541097974816 */ /* 0x000fd60000000005 */
        /* <DEDUP_REMOVED lines=9> */
.L_x_5590:
[----:B------:R-:W-:Y:S05]  /*3a90*/  BSYNC B1 ;  /* 0x0000000000017941 */ /* 0x000fea0003800000 */
.L_x_5589:
[----:B------:R-:W-:Y:S01]  /*3aa0*/  BSSY B1, `(.L_x_5607) ;  /* 0x00000a7000017945 */ /* 0x000fe20003800000 */
        /* <DEDUP_REMOVED lines=12> */
.L_x_5610:
[----:B------:R-:W-:Y:S05]  /*3b70*/  BSYNC B2 ;  /* 0x0000000000027941 */ /* 0x000fea0003800000 */
.L_x_5609:
        /* <DEDUP_REMOVED lines=11> */
[----:B0-----:R-:W-:Y:S02]  /*3c30*/  @P4 PRMT R148, R5, 0x7610, R148 ;  /* 0x0000761005944816 */ /* 0x001fe40000000094 */
        /* <DEDUP_REMOVED lines=8> */
.L_x_5612:
[----:B------:R-:W-:Y:S05]  /*3cc0*/  BSYNC B2 ;  /* 0x0000000000027941 */ /* 0x000fea0003800000 */
.L_x_5611:
        /* <DEDUP_REMOVED lines=18> */
.L_x_5614:
[----:B------:R-:W-:Y:S05]  /*3df0*/  BSYNC B2 ;  /* 0x0000000000027941 */ /* 0x000fea0003800000 */
.L_x_5613:
        /* <DEDUP_REMOVED lines=18> */
.L_x_5616:
[----:B------:R-:W-:Y:S05]  /*3f20*/  BSYNC B2 ;  /* 0x0000000000027941 */ /* 0x000fea0003800000 */
.L_x_5615:
        /* <DEDUP_REMOVED lines=18> */
.L_x_5618:
[----:B------:R-:W-:Y:S05]  /*4050*/  BSYNC B2 ;  /* 0x0000000000027941 */ /* 0x000fea0003800000 */
.L_x_5617:
        /* <DEDUP_REMOVED lines=18> */
.L_x_5620:
[----:B------:R-:W-:Y:S05]  /*4180*/  BSYNC B2 ;  /* 0x0000000000027941 */ /* 0x000fea0003800000 */
.L_x_5619:
        /* <DEDUP_REMOVED lines=18> */
.L_x_5622:
[----:B------:R-:W-:Y:S05]  /*42b0*/  BSYNC B2 ;  /* 0x0000000000027941 */ /* 0x000fea0003800000 */
.L_x_5621:
        /* <DEDUP_REMOVED lines=18> */
.L_x_5624:
[----:B------:R-:W-:Y:S05]  /*43e0*/  BSYNC B2 ;  /* 0x0000000000027941 */ /* 0x000fea0003800000 */
.L_x_5623:
        /* <DEDUP_REMOVED lines=18> */
.L_x_5608:
[----:B------:R-:W-:Y:S05]  /*4510*/  BSYNC B1 ;  /* 0x0000000000017941 */ /* 0x000fea0003800000 */
.L_x_5607:
        /* <DEDUP_REMOVED lines=13> */
.L_x_5628:
[----:B------:R-:W-:Y:S05]  /*45f0*/  BSYNC B2 ;  /* 0x0000000000027941 */ /* 0x000fea0003800000 */
.L_x_5627:
        /* <DEDUP_REMOVED lines=20> */
.L_x_5630:
[----:B------:R-:W-:Y:S05]  /*4740*/  BSYNC B2 ;  /* 0x0000000000027941 */ /* 0x000fea0003800000 */
.L_x_5629:
        /* <DEDUP_REMOVED lines=18> */
.L_x_5632:
[----:B------:R-:W-:Y:S05]  /*4870*/  BSYNC B2 ;  /* 0x0000000000027941 */ /* 0x000fea0003800000 */
.L_x_5631:
        /* <DEDUP_REMOVED lines=18> */
.L_x_5634:
[----:B------:R-:W-:Y:S05]  /*49a0*/  BSYNC B2 ;  /* 0x0000000000027941 */ /* 0x000fea0003800000 */
.L_x_5633:
        /* <DEDUP_REMOVED lines=18> */
.L_x_5636:
[----:B------:R-:W-:Y:S05]  /*4ad0*/  BSYNC B2 ;  /* 0x0000000000027941 */ /* 0x000fea0003800000 */
.L_x_5635:
        /* <DEDUP_REMOVED lines=18> */
.L_x_5638:
[----:B------:R-:W-:Y:S05]  /*4c00*/  BSYNC B2 ;  /* 0x0000000000027941 */ /* 0x000fea0003800000 */
.L_x_5637:
        /* <DEDUP_REMOVED lines=18> */
.L_x_5640:
[----:B------:R-:W-:Y:S05]  /*4d30*/  BSYNC B2 ;  /* 0x0000000000027941 */ /* 0x000fea0003800000 */
.L_x_5639:
        /* <DEDUP_REMOVED lines=18> */
.L_x_5642:
[----:B------:R-:W-:Y:S05]  /*4e60*/  BSYNC B2 ;  /* 0x0000000000027941 */ /* 0x000fea0003800000 */
.L_x_5641:
        /* <DEDUP_REMOVED lines=18> */
.L_x_5626:
[----:B------:R-:W-:Y:S05]  /*4f90*/  BSYNC B1 ;  /* 0x0000000000017941 */ /* 0x000fea0003800000 */
.L_x_5625:
        /* <DEDUP_REMOVED lines=13> */
.L_x_5646:
[----:B------:R-:W-:Y:S05]  /*5070*/  BSYNC B2 ;  /* 0x0000000000027941 */ /* 0x000fea0003800000 */
.L_x_5645:
        /* <DEDUP_REMOVED lines=20> */
.L_x_5648:
[----:B------:R-:W-:Y:S05]  /*51c0*/  BSYNC B2 ;  /* 0x0000000000027941 */ /* 0x000fea0003800000 */
.L_x_5647:
        /* <DEDUP_REMOVED lines=18> */
.L_x_5650:
[----:B------:R-:W-:Y:S05]  /*52f0*/  BSYNC B2 ;  /* 0x0000000000027941 */ /* 0x000fea0003800000 */
.L_x_5649:
        /* <DEDUP_REMOVED lines=18> */
.L_x_5652:
[----:B------:R-:W-:Y:S05]  /*5420*/  BSYNC B2 ;  /* 0x0000000000027941 */ /* 0x000fea0003800000 */
.L_x_5651:
        /* <DEDUP_REMOVED lines=18> */
.L_x_5654:
[----:B------:R-:W-:Y:S05]  /*5550*/  BSYNC B2 ;  /* 0x0000000000027941 */ /* 0x000fea0003800000 */
.L_x_5653:
        /* <DEDUP_REMOVED lines=18> */
.L_x_5656:
[----:B------:R-:W-:Y:S05]  /*5680*/  BSYNC B2 ;  /* 0x0000000000027941 */ /* 0x000fea0003800000 */
.L_x_5655:
        /* <DEDUP_REMOVED lines=18> */
.L_x_5658:
[----:B------:R-:W-:Y:S05]  /*57b0*/  BSYNC B2 ;  /* 0x0000000000027941 */ /* 0x000fea0003800000 */
.L_x_5657:
        /* <DEDUP_REMOVED lines=18> */
.L_x_5660:
[----:B------:R-:W-:Y:S05]  /*58e0*/  BSYNC B2 ;  /* 0x0000000000027941 */ /* 0x000fea0003800000 */
.L_x_5659:
        /* <DEDUP_REMOVED lines=18> */
.L_x_5644:
[----:B------:R-:W-:Y:S05]  /*5a10*/  BSYNC B1 ;  /* 0x0000000000017941 */ /* 0x000fea0003800000 */
.L_x_5643:
[----:B------:R-:W-:Y:S01]  /*5a20*/  ISETP.GE.U32.AND P5, PT, R2, 0xa0, PT ;  /* 0x000000a00200780c */ /* 0x000fe20003fa6070 */
[----:B------:R-:W-:-:S12]  /*5a30*/  BSSY B1, `(.L_x_5661) ;  /* 0x00000a5000017945 */ /* 0x000fd80003800000 */
        /* <DEDUP_REMOVED lines=12> */
.L_x_5664:
[----:B------:R-:W-:Y:S05]  /*5b00*/  BSYNC B2 ;  /* 0x0000000000027941 */ /* 0x000fea0003800000 */
.L_x_5663:
        /* <DEDUP_REMOVED lines=20> */
.L_x_5666:
[----:B------:R-:W-:Y:S05]  /*5c50*/  BSYNC B2 ;  /* 0x0000000000027941 */ /* 0x000fea0003800000 */
.L_x_5665:
        /* <DEDUP_REMOVED lines=18> */
.L_x_5668:
[----:B------:R-:W-:Y:S05]  /*5d80*/  BSYNC B2 ;  /* 0x0000000000027941 */ /* 0x000fea0003800000 */
.L_x_5667:
        /* <DEDUP_REMOVED lines=18> */
.L_x_5670:
[----:B------:R-:W-:Y:S05]  /*5eb0*/  BSYNC B2 ;  /* 0x0000000000027941 */ /* 0x000fea0003800000 */
.L_x_5669:
        /* <DEDUP_REMOVED lines=18> */
.L_x_5672:
[----:B------:R-:W-:Y:S05]  /*5fe0*/  BSYNC B2 ;  /* 0x0000000000027941 */ /* 0x000fea0003800000 */
.L_x_5671:
        /* <DEDUP_REMOVED lines=18> */
.L_x_5674:
[----:B------:R-:W-:Y:S05]  /*6110*/  BSYNC B2 ;  /* 0x0000000000027941 */ /* 0x000fea0003800000 */
.L_x_5673:
        /* <DEDUP_REMOVED lines=18> */
.L_x_5676:
[----:B------:R-:W-:Y:S05]  /*6240*/  BSYNC B2 ;  /* 0x0000000000027941 */ /* 0x000fea0003800000 */
.L_x_5675:
        /* <DEDUP_REMOVED lines=18> */
.L_x_5678:
[----:B------:R-:W-:Y:S05]  /*6370*/  BSYNC B2 ;  /* 0x0000000000027941 */ /* 0x000fea0003800000 */
.L_x_5677:
        /* <DEDUP_REMOVED lines=10> */
[----:B------:R-:W-:-:S05]  /*6420*/  @P3 IMAD.WIDE.U32 R4, R7, R4, c[0x0][0x258] ;  /* 0x0000960007043625 */ /* 0x000fca00078e0004 */
[----:B------:R-:W-:Y:S04]  /*6430*/  @P3 STG.E.128 [R4.64], R152 ;  /* 0x0000009804003986 */ /* 0x000fe8000c101d04 */
[----:B------:R0:W-:Y:S02]  /*6440*/  @P3 STG.E.128 [R4.64+0x10], R128 ;  /* 0x0000108004003986 */ /* 0x0001e4000c101d04 */
[----:B0-----:R-:W-:-:S05]  /*6450*/  @P4 MOV R4, 0x10 ;  /* 0x0000001000044802 */ /* 0x001fca0000000f00 */
[----:B------:R-:W-:-:S05]  /*6460*/  @P4 IMAD.WIDE.U32 R4, R0, R4, c[0x0][0x248] ;  /* 0x0000920000044625 */ /* 0x000fca00078e0004 */
[----:B------:R0:W-:Y:S02]  /*6470*/  @P4 STG.E.128 [R4.64], R148 ;  /* 0x0000009404004986 */ /* 0x0001e4000c101d04 */
.L_x_5662:
[----:B------:R-:W-:Y:S05]  /*6480*/  BSYNC B1 ;  /* 0x0000000000017941 */ /* 0x000fea0003800000 */
.L_x_5661:
[----:B------:R-:W-:-:S05]  /*6490*/  IMAD.MOV.U32 R0, RZ, RZ, c[0x0][0x160] ;  /* 0x00005800ff007624 */ /* 0x000fca00078e00ff */
[----:B------:R-:W-:-:S04]  /*64a0*/  LEA R6, R0, R6, 0x2 ;  /* 0x0000000600067211 */ /* 0x000fc800078e10ff */
[----:B------:R-:W-:-:S13]  /*64b0*/  ISETP.GE.AND P3, PT, R6, c[0x0][0x164], PT ;  /* 0x0000590006007a0c */ /* 0x000fda0003f66270 */
[----:B0----5:R-:W-:Y:S01]  /*64c0*/  @P3 CALL.REL.NOINC `(.L_x_5567) ;  /* 0x0000001000003944 */ /* 0x021fe20003c00000 */
[----:B------:R-:W-:Y:S05]  /*64d0*/  BRA `(.L_x_5679) ;  /* 0xffffa4d000007947 */ /* 0x000fea000383ffff */
.L_x_5567:
[----:B-1----:R-:W-:Y:S05]  /*64e0*/  BSYNC B0 ;  /* 0x0000000000007941 */ /* 0x002fea0003800000 */
.L_x_5566:
[----:B------:R-:W0:Y:S01]  /*64f0*/  S2R R160, SR_TID.X ;  /* 0x0000000000a07919 */ /* 0x000e220000002100 */
[----:B------:R-:W-:Y:S01]  /*6500*/  WARPSYNC 0xffffffff ;  /* 0xffffffff00007948 */ /* 0x000fe20003800000 */
        /* <DEDUP_REMOVED lines=117> */
[----:B------:R-:W-:Y:S01]  /*6c60*/  IMAD.SHL.U32 R22, R44, 0x4, RZ ;  /* 0x000000042c167824 */ /* 0x000fe200078e00ff */
[----:B------:R-:W-:-:S02]  /*6c70*/  LOP3.LUT P0, RZ, R42, 0xffffff80, RZ, 0xc0, !PT ;  /* 0xffffff802aff7812 */ /* 0x000fc4000780c0ff */
[----:B------:R-:W4:Y:S01]  /*6c80*/  LDS R40, [R160.X4+0x1600] ;  /* 0x00160000a0287984 */ /* 0x000f220000004800 */
[----:B------:R-:W-:Y:S01]  /*6c90*/  SHF.L.U64.HI R46, R44, 0x2, R13 ;  /* 0x000000022c2e7819 */ /* 0x000fe2000001020d */
[----:B------:R-:W-:Y:S01]  /*6ca0*/  FADD.FTZ R13, R3, R30 ;  /* 0x0000001e030d7221 */ /* 0x000fe20000010000 */
[----:B------:R-:W-:Y:S01]  /*6cb0*/  IADD3 R44, P1, R22, c[0x0][0x228], RZ ;  /* 0x00008a00162c7a10 */ /* 0x000fe20007f3e0ff */
[----:B------:R-:W4:Y:S01]  /*6cc0*/  LDS R38, [R160.X4+0x400] ;  /* 0x00040000a0267984 */ /* 0x000f220000004800 */
[C---:B------:R-:W-:Y:S02]  /*6cd0*/  ISETP.GE.U32.AND P5, PT, R42.reuse, 0x180, PT ;  /* 0x000001802a00780c */ /* 0x040fe40003fa6070 */
        /* <DEDUP_REMOVED lines=19> */
[----:B------:R-:W-:Y:S02]  /*6e10*/  LDS R22, [R160.X4+0x1c00] ;  /* 0x001c0000a0167984 */ /* 0x000fe40000004800 */
[----:B------:R-:W-:Y:S01]  /*6e20*/  @P0 IADD3.X R41, RZ, R41, RZ, P2, !PT ;  /* 0x00000029ff290210 */ /* 0x000fe200017fe4ff */
[----:B------:R-:W-:Y:S01]  /*6e30*/  FADD.FTZ R37, R37, R40 ;  /* 0x0000002825257221 */ /* 0x000fe20000010000 */
[----:B------:R1:W-:Y:S01]  /*6e40*/  @P0 STG.E [R2.64], R43 ;  /* 0x0000002b02000986 */ /* 0x0003e2000c101904 */
[----:B------:R-:W-:-:S03]  /*6e50*/  FADD.FTZ R38, RZ, R38 ;  /* 0x00000026ff267221 */ /* 0x000fc60000010000 */
[----:B------:R-:W-:Y:S01]  /*6e60*/  LDS R30, [R160.X4+0x3000] ;  /* 0x00300000a01e7984 */ /* 0x000fe20000004800 */
[----:B------:R-:W-:-:S03]  /*6e70*/  FADD.FTZ R0, R37, R0 ;  /* 0x0000000025007221 */ /* 0x000fc60000010000 */
[----:B------:R-:W-:Y:S01]  /*6e80*/  LDS R17, [R160.X4+0x1e00] ;  /* 0x001e0000a0117984 */ /* 0x000fe20000004800 */
[----:B------:R-:W-:Y:S01]  /*6e90*/  FADD.FTZ R5, R38, R5 ;  /* 0x0000000526057221 */ /* 0x000fe20000010000 */
[----:B-1----:R-:W-:Y:S01]  /*6ea0*/  @P0 MOV R2, R39 ;  /* 0x0000002700020202 */ /* 0x002fe20000000f00 */
[----:B------:R-:W-:Y:S01]  /*6eb0*/  @P0 IMAD.MOV.U32 R3, RZ, RZ, R36 ;  /* 0x000000ffff030224 */ /* 0x000fe200078e0024 */
[----:B------:R-:W-:Y:S01]  /*6ec0*/  @P0 IADD3 R39, P3, R39, 0x200, RZ ;  /* 0x0000020027270810 */ /* 0x000fe20007f7e0ff */
[----:B------:R-:W-:Y:S01]  /*6ed0*/  FADD.FTZ R45, R0, R45 ;  /* 0x0000002d002d7221 */ /* 0x000fe20000010000 */
[----:B------:R-:W-:Y:S01]  /*6ee0*/  LDS R37, [R160.X4+0x4400] ;  /* 0x00440000a0257984 */ /* 0x000fe20000004800 */
[----:B------:R-:W-:Y:S01]  /*6ef0*/  FADD.FTZ R14, R5, R14 ;  /* 0x0000000e050e7221 */ /* 0x000fe20000010000 */
[----:B------:R-:W-:Y:S02]  /*6f00*/  @P1 MOV R4, R39 ;  /* 0x0000002700041202 */ /* 0x000fe40000000f00 */
[----:B------:R1:W-:Y:S01]  /*6f10*/  @P0 STG.E [R2.64], R35 ;  /* 0x0000002302000986 */ /* 0x0003e2000c101904 */
[----:B------:R-:W-:Y:S01]  /*6f20*/  @P0 IMAD.X R36, RZ, RZ, R36, P3 ;  /* 0x000000ffff240224 */ /* 0x000fe200018e0624 */
[----:B------:R-:W-:Y:S01]  /*6f30*/  @P1 IADD3 R39, P2, R39, 0x200, RZ ;  /* 0x0000020027271810 */ /* 0x000fe20007f5e0ff */
[----:B0-----:R-:W-:Y:S01]  /*6f40*/  FADD.FTZ R23, R14, R23 ;  /* 0x000000170e177221 */ /* 0x001fe20000010000 */
[----:B------:R-:W0:Y:S01]  /*6f50*/  LDS R0, [R160.X4+0x600] ;  /* 0x00060000a0007984 */ /* 0x000e220000004800 */
[--C-:B------:R-:W-:Y:S01]  /*6f60*/  @P1 IMAD.MOV.U32 R5, RZ, RZ, R36.reuse ;  /* 0x000000ffff051224 */ /* 0x100fe200078e0024 */
[C---:B------:R-:W-:Y:S01]  /*6f70*/  ISETP.GE.U32.AND P3, PT, R42.reuse, 0x300, PT ;  /* 0x000003002a00780c */ /* 0x040fe20003f66070 */
[----:B------:R-:W-:Y:S01]  /*6f80*/  @P1 IMAD.X R36, RZ, RZ, R36, P2 ;  /* 0x000000ffff241224 */ /* 0x000fe200010e0624 */
[----:B------:R-:W-:Y:S01]  /*6f90*/  LDS R35, [R160.X4+0x4200] ;  /* 0x00420000a0237984 */ /* 0x000fe20000004800 */
[----:B------:R-:W-:-:S02]  /*6fa0*/  ISETP.GE.U32.AND P2, PT, R42, 0x380, PT ;  /* 0x000003802a00780c */ /* 0x000fc40003f46070 */
[----:B-1----:R-:W-:Y:S01]  /*6fb0*/  @P1 MOV R2, R44 ;  /* 0x0000002c00021202 */ /* 0x002fe20000000f00 */
[----:B------:R-:W-:Y:S01]  /*6fc0*/  @P1 IMAD.MOV.U32 R3, RZ, RZ, R41 ;  /* 0x000000ffff031224 */ /* 0x000fe200078e0029 */
[----:B------:R-:W-:Y:S01]  /*6fd0*/  @P1 IADD3 R44, P0, R44, 0x200, RZ ;  /* 0x000002002c2c1810 */ /* 0x000fe20007f1e0ff */
[----:B------:R-:W1:Y:S03]  /*6fe0*/  LDS R14, [R160.X4+0xa00] ;  /* 0x000a0000a00e7984 */ /* 0x000e660000004800 */
[----:B------:R-:W-:Y:S01]  /*6ff0*/  @P1 IADD3.X R41, RZ, R41, RZ, P0, !PT ;  /* 0x00000029ff291210 */ /* 0x000fe200007fe4ff */
[----:B------:R2:W-:Y:S01]  /*7000*/  @P1 STG.E [R2.64], R45 ;  /* 0x0000002d02001986 */ /* 0x0005e2000c101904 */
[----:B------:R-:W-:-:S03]  /*7010*/  ISETP.GE.U32.AND P0, PT, R42, 0x200, PT ;  /* 0x000002002a00780c */ /* 0x000fc60003f06070 */
[----:B------:R-:W-:Y:S04]  /*7020*/  @P1 STG.E [R4.64], R13 ;  /* 0x0000000d04001986 */ /* 0x000fe8000c101904 */
[----:B------:R-:W3:Y:S01]  /*7030*/  LDS R13, [R160.X4+0x800] ;  /* 0x00080000a00d7984 */ /* 0x000ee20000004800 */
[----:B--2---:R-:W-:Y:S01]  /*7040*/  @P5 MOV R2, R44 ;  /* 0x0000002c00025202 */ /* 0x004fe20000000f00 */
[----:B------:R-:W-:Y:S02]  /*7050*/  @P5 IMAD.MOV.U32 R3, RZ, RZ, R41 ;  /* 0x000000ffff035224 */ /* 0x000fe400078e0029 */
[----:B------:R-:W2:Y:S01]  /*7060*/  LDS R19, [R160.X4+0x3200] ;  /* 0x00320000a0137984 */ /* 0x000ea20000004800 */
[----:B------:R-:W-:-:S03]  /*7070*/  @P5 IADD3 R44, P1, R44, 0x200, RZ ;  /* 0x000002002c2c5810 */ /* 0x000fc60007f3e0ff */
[----:B------:R4:W-:Y:S01]  /*7080*/  @P5 STG.E [R2.64], R23 ;  /* 0x0000001702005986 */ /* 0x0009e2000c101904 */
[----:B------:R-:W-:Y:S02]  /*7090*/  @P5 IADD3.X R41, RZ, R41, RZ, P1, !PT ;  /* 0x00000029ff295210 */ /* 0x000fe40000ffe4ff */
[----:B------:R-:W-:Y:S01]  /*70a0*/  ISETP.GE.U32.AND P1, PT, R42, 0x400, PT ;  /* 0x000004002a00780c */ /* 0x000fe20003f26070 */
[----:B------:R-:W2:Y:S01]  /*70b0*/  LDS R23, [R160.X4+0x1a00] ;  /* 0x001a0000a0177984 */ /* 0x000ea20000004800 */
[----:B0-----:R-:W-:-:S03]  /*70c0*/  FADD.FTZ R0, RZ, R0 ;  /* 0x00000000ff007221 */ /* 0x001fc60000010000 */
[----:B------:R-:W0:Y:S04]  /*70d0*/  LDS R27, [R160.X4+0x4600] ;  /* 0x00460000a01b7984 */ /* 0x000e280000004800 */
[----:B------:R-:W0:Y:S01]  /*70e0*/  LDS R15, [R160.X4+0xc00] ;  /* 0x000c0000a00f7984 */ /* 0x000e220000004800 */
[----:B----4-:R-:W-:Y:S01]  /*70f0*/  @P5 MOV R2, R39 ;  /* 0x0000002700025202 */ /* 0x010fe20000000f00 */
[----:B------:R-:W-:Y:S01]  /*7100*/  @P5 IMAD.MOV.U32 R3, RZ, RZ, R36 ;  /* 0x000000ffff035224 */ /* 0x000fe200078e0024 */
[----:B------:R-:W-:Y:S01]  /*7110*/  @P5 IADD3 R39, P6, R39, 0x200, RZ ;  /* 0x0000020027275810 */ /* 0x000fe20007fde0ff */
[----:B------:R-:W4:Y:S01]  /*7120*/  LDS R16, [R160.X4+0x2000] ;  /* 0x00200000a0107984 */ /* 0x000f220000004800 */
[----:B-1----:R-:W-:Y:S02]  /*7130*/  FADD.FTZ R14, RZ, R14 ;  /* 0x0000000eff0e7221 */ /* 0x002fe40000010000 */
[----:B------:R-:W-:Y:S01]  /*7140*/  @P0 MOV R4, R39 ;  /* 0x0000002700040202 */ /* 0x000fe20000000f00 */
[----:B------:R-:W1:Y:S01]  /*7150*/  LDS R18, [R160.X4+0x3400] ;  /* 0x00340000a0127984 */ /* 0x000e620000004800 */
[----:B------:R-:W-:-:S02]  /*7160*/  @P5 IMAD.X R36, RZ, RZ, R36, P6 ;  /* 0x000000ffff245224 */ /* 0x000fc400030e0624 */
[----:B------:R-:W-:Y:S01]  /*7170*/  FADD.FTZ R14, R14, R17 ;  /* 0x000000110e0e7221 */ /* 0x000fe20000010000 */
[----:B------:R-:W1:Y:S01]  /*7180*/  LDS R10, [R160.X4+0x4800] ;  /* 0x00480000a00a7984 */ /* 0x000e620000004800 */
[----:B------:R-:W-:-:S03]  /*7190*/  @P0 IMAD.MOV.U32 R5, RZ, RZ, R36 ;  /* 0x000000ffff050224 */ /* 0x000fc600078e0024 */
[----:B------:R2:W-:Y:S01]  /*71a0*/  @P5 STG.E [R2.64], R53 ;  /* 0x0000003502005986 */ /* 0x0005e2000c101904 */
[----:B------:R-:W-:Y:S01]  /*71b0*/  ISETP.GE.U32.AND P5, PT, R42, 0x480, PT ;  /* 0x000004802a00780c */ /* 0x000fe20003fa6070 */
[----:B---3--:R-:W-:Y:S02]  /*71c0*/  FADD.FTZ R13, RZ, R13 ;  /* 0x0000000dff0d7221 */ /* 0x008fe40000010000 */
[----:B------:R-:W3:Y:S02]  /*71d0*/  LDS R6, [R160.X4+0x1000] ;  /* 0x00100000a0067984 */ /* 0x000ee40000004800 */
[----:B------:R-:W-:Y:S02]  /*71e0*/  FADD.FTZ R13, R13, R22 ;  /* 0x000000160d0d7221 */ /* 0x000fe40000010000 */
[----:B------:R-:W3:Y:S01]  /*71f0*/  LDS R17, [R160.X4+0x2400] ;  /* 0x00240000a0117984 */ /* 0x000ee20000004800 */
[----:B--2---:R-:W-:Y:S02]  /*7200*/  FADD.FTZ R14, R14, R19 ;  /* 0x000000130e0e7221 */ /* 0x004fe40000010000 */
[----:B------:R-:W-:Y:S01]  /*7210*/  FADD.FTZ R30, R13, R30 ;  /* 0x0000001e0d1e7221 */ /* 0x000fe20000010000 */
[----:B------:R-:W-:Y:S01]  /*7220*/  @P0 MOV R2, R44 ;  /* 0x0000002c00020202 */ /* 0x000fe20000000f00 */
[----:B------:R-:W-:Y:S01]  /*7230*/  LDS R13, [R160.X4+0x2200] ;  /* 0x00220000a00d7984 */ /* 0x000fe20000004800 */
[----:B------:R-:W-:Y:S01]  /*7240*/  @P0 IADD3 R44, P6, R44, 0x200, RZ ;  /* 0x000002002c2c0810 */ /* 0x000fe20007fde0ff */
[----:B------:R-:W-:-:S02]  /*7250*/  @P0 IMAD.MOV.U32 R3, RZ, RZ, R41 ;  /* 0x000000ffff030224 */ /* 0x000fc400078e0029 */
[----:B------:R-:W-:Y:S01]  /*7260*/  FADD.FTZ R0, R0, R23 ;  /* 0x0000001700007221 */ /* 0x000fe20000010000 */
[----:B------:R-:W-:Y:S01]  /*7270*/  @P0 IADD3.X R41, RZ, R41, RZ, P6, !PT ;  /* 0x00000029ff290210 */ /* 0x000fe200037fe4ff */
[----:B------:R-:W-:Y:S01]  /*7280*/  LDS R21, [R160.X4+0x3600] ;  /* 0x00360000a0157984 */ /* 0x000fe20000004800 */
[----:B------:R-:W-:Y:S01]  /*7290*/  @P0 IADD3 R39, P6, R39, 0x200, RZ ;  /* 0x0000020027270810 */ /* 0x000fe20007fde0ff */
[----:B------:R-:W-:Y:S02]  /*72a0*/  FADD.FTZ R0, R0, R25 ;  /* 0x0000001900007221 */ /* 0x000fe40000010000 */
[----:B------:R-:W2:Y:S01]  /*72b0*/  LDS R23, [R160.X4+0x3800] ;  /* 0x00380000a0177984 */ /* 0x000ea20000004800 */
[----:B------:R-:W-:Y:S02]  /*72c0*/  FADD.FTZ R37, R30, R37 ;  /* 0x000000251e257221 */ /* 0x000fe40000010000 */
[----:B------:R-:W-:Y:S01]  /*72d0*/  FADD.FTZ R35, R0, R35 ;  /* 0x0000002300237221 */ /* 0x000fe20000010000 */
[----:B------:R-:W-:Y:S01]  /*72e0*/  LDS R29, [R160.X4+0x4a00] ;  /* 0x004a0000a01d7984 */ /* 0x000fe20000004800 */
[----:B------:R-:W-:Y:S01]  /*72f0*/  @P0 IMAD.X R36, RZ, RZ, R36, P6 ;  /* 0x000000ffff240224 */ /* 0x000fe200030e0624 */
[----:B------:R-:W-:Y:S01]  /*7300*/  ISETP.GE.U32.AND P6, PT, R42, 0x500, PT ;  /* 0x000005002a00780c */ /* 0x000fe20003fc6070 */
[----:B0-----:R-:W-:Y:S01]  /*7310*/  FADD.FTZ R27, R14, R27 ;  /* 0x0000001b0e1b7221 */ /* 0x001fe20000010000 */
[----:B------:R-:W0:Y:S01]  /*7320*/  LDS R0, [R160.X4+0xe00] ;  /* 0x000e0000a0007984 */ /* 0x000e220000004800 */
[----:B------:R-:W-:-:S03]  /*7330*/  FADD.FTZ R15, RZ, R15 ;  /* 0x0000000fff0f7221 */ /* 0x000fc60000010000 */
[----:B------:R3:W-:Y:S01]  /*7340*/  @P0 STG.E [R2.64], R35 ;  /* 0x0000002302000986 */ /* 0x0007e2000c101904 */
[----:B----4-:R-:W-:-:S03]  /*7350*/  FADD.FTZ R15, R15, R16 ;  /* 0x000000100f0f7221 */ /* 0x010fc60000010000 */
[----:B------:R-:W-:Y:S01]  /*7360*/  @P0 STG.E [R4.64], R55 ;  /* 0x0000003704000986 */ /* 0x000fe2000c101904 */
[----:B-1----:R-:W-:-:S03]  /*7370*/  FADD.FTZ R15, R15, R18 ;  /* 0x000000120f0f7221 */ /* 0x002fc60000010000 */
[----:B------:R-:W1:Y:S01]  /*7380*/  LDS R8, [R160.X4+0x1200] ;  /* 0x00120000a0087984 */ /* 0x000e620000004800 */
[----:B------:R-:W-:Y:S02]  /*7390*/  FADD.FTZ R15, R15, R10 ;  /* 0x0000000a0f0f7221 */ /* 0x000fe40000010000 */
[----:B---3--:R-:W-:Y:S01]  /*73a0*/  FADD.FTZ R6, RZ, R6 ;  /* 0x00000006ff067221 */ /* 0x008fe20000010000 */
[----:B------:R-:W-:Y:S01]  /*73b0*/  @P4 MOV R2, R44 ;  /* 0x0000002c00024202 */ /* 0x000fe20000000f00 */
[----:B------:R-:W-:Y:S01]  /*73c0*/  @P4 IMAD.MOV.U32 R3, RZ, RZ, R41 ;  /* 0x000000ffff034224 */ /* 0x000fe200078e0029 */
[----:B------:R-:W3:Y:S01]  /*73d0*/  LDS R31, [R160.X4+0x4c00] ;  /* 0x004c0000a01f7984 */ /* 0x000ee20000004800 */
[----:B------:R-:W-:Y:S01]  /*73e0*/  @P4 IADD3 R44, P0, R44, 0x200, RZ ;  /* 0x000002002c2c4810 */ /* 0x000fe20007f1e0ff */
[----:B------:R-:W-:Y:S02]  /*73f0*/  FADD.FTZ R6, R6, R17 ;  /* 0x0000001106067221 */ /* 0x000fe40000010000 */
[----:B------:R4:W-:Y:S01]  /*7400*/  @P4 STG.E [R2.64], R37 ;  /* 0x0000002502004986 */ /* 0x0009e2000c101904 */
[----:B------:R-:W-:-:S03]  /*7410*/  @P4 IADD3.X R41, RZ, R41, RZ, P0, !PT ;  /* 0x00000029ff294210 */ /* 0x000fc600007fe4ff */
[----:B------:R-:W3:Y:S04]  /*7420*/  LDS R19, [R160.X4+0x2600] ;  /* 0x00260000a0137984 */ /* 0x000ee80000004800 */
[----:B------:R-:W3:Y:S01]  /*7430*/  LDS R25, [R160.X4+0x3a00] ;  /* 0x003a0000a0197984 */ /* 0x000ee20000004800 */
[----:B--2---:R-:W-:Y:S01]  /*7440*/  FADD.FTZ R6, R6, R23 ;  /* 0x0000001706067221 */ /* 0x004fe20000010000 */
[----:B----4-:R-:W-:Y:S01]  /*7450*/  @P4 MOV R2, R39 ;  /* 0x0000002700024202 */ /* 0x010fe20000000f00 */
[----:B------:R-:W-:Y:S01]  /*7460*/  @P4 IMAD.MOV.U32 R3, RZ, RZ, R36 ;  /* 0x000000ffff034224 */ /* 0x000fe200078e0024 */
[----:B------:R-:W-:Y:S01]  /*7470*/  @P4 IADD3 R39, P0, R39, 0x200, RZ ;  /* 0x0000020027274810 */ /* 0x000fe20007f1e0ff */
[----:B------:R-:W2:Y:S01]  /*7480*/  LDS R33, [R160.X4+0x4e00] ;  /* 0x004e0000a0217984 */ /* 0x000ea20000004800 */
[----:B0-----:R-:W-:-:S03]  /*7490*/  FADD.FTZ R0, RZ, R0 ;  /* 0x00000000ff007221 */ /* 0x001fc60000010000 */
[----:B------:R0:W-:Y:S01]  /*74a0*/  @P4 STG.E [R2.64], R7 ;  /* 0x0000000702004986 */ /* 0x0001e2000c101904 */
[----:B------:R-:W-:Y:S02]  /*74b0*/  @P4 IMAD.X R36, RZ, RZ, R36, P0 ;  /* 0x000000ffff244224 */ /* 0x000fe400000e0624 */
[----:B------:R-:W-:-:S04]  /*74c0*/  FADD.FTZ R0, R0, R13 ;  /* 0x0000000d00007221 */ /* 0x000fc80000010000 */
[----:B------:R-:W-:-:S04]  /*74d0*/  FADD.FTZ R0, R0, R21 ;  /* 0x0000001500007221 */ /* 0x000fc80000010000 */
[----:B------:R-:W-:Y:S01]  /*74e0*/  FADD.FTZ R29, R0, R29 ;  /* 0x0000001d001d7221 */ /* 0x000fe20000010000 */
[-C--:B0-----:R-:W-:Y:S01]  /*74f0*/  @P3 MOV R3, R41.reuse ;  /* 0x0000002900033202 */ /* 0x081fe20000000f00 */
[----:B------:R-:W-:Y:S01]  /*7500*/  @P3 IMAD.MOV.U32 R2, RZ, RZ, R44 ;  /* 0x000000ffff023224 */ /* 0x000fe200078e002c */
[----:B------:R-:W-:Y:S01]  /*7510*/  @P3 IADD3 R44, P0, R44, 0x200, RZ ;  /* 0x000002002c2c3810 */ /* 0x000fe20007f1e0ff */
[----:B-1----:R-:W-:Y:S02]  /*7520*/  FADD.FTZ R8, RZ, R8 ;  /* 0x00000008ff087221 */ /* 0x002fe40000010000 */
[----:B---3--:R-:W-:Y:S01]  /*7530*/  FADD.FTZ R31, R6, R31 ;  /* 0x0000001f061f7221 */ /* 0x008fe20000010000 */
[----:B------:R0:W-:Y:S01]  /*7540*/  @P3 STG.E [R2.64], R27 ;  /* 0x0000001b02003986 */ /* 0x0001e2000c101904 */
[----:B------:R-:W-:Y:S01]  /*7550*/  @P3 IADD3.X R41, RZ, R41, RZ, P0, !PT ;  /* 0x00000029ff293210 */ /* 0x000fe200007fe4ff */
[----:B------:R-:W-:-:S04]  /*7560*/  FADD.FTZ R8, R8, R19 ;  /* 0x0000001308087221 */ /* 0x000fc80000010000 */
[----:B------:R-:W-:Y:S01]  /*7570*/  FADD.FTZ R8, R8, R25 ;  /* 0x0000001908087221 */ /* 0x000fe20000010000 */
[----:B0-----:R-:W-:Y:S01]  /*7580*/  @P3 MOV R2, R39 ;  /* 0x0000002700023202 */ /* 0x001fe20000000f00 */
[----:B------:R-:W-:Y:S01]  /*7590*/  @P3 IMAD.MOV.U32 R3, RZ, RZ, R36 ;  /* 0x000000ffff033224 */ /* 0x000fe200078e0024 */
[----:B------:R-:W-:-:S04]  /*75a0*/  @P3 IADD3 R39, P4, R39, 0x200, RZ ;  /* 0x0000020027273810 */ /* 0x000fc80007f9e0ff */
[----:B------:R0:W-:Y:S01]  /*75b0*/  @P3 STG.E [R2.64], R73 ;  /* 0x0000004902003986 */ /* 0x0001e2000c101904 */
[----:B------:R-:W-:Y:S02]  /*75c0*/  @P3 IMAD.X R36, RZ, RZ, R36, P4 ;  /* 0x000000ffff243224 */ /* 0x000fe400020e0624 */
[----:B--2---:R-:W-:Y:S01]  /*75d0*/  FADD.FTZ R33, R8, R33 ;  /* 0x0000002108217221 */ /* 0x004fe20000010000 */
[----:B0-----:R-:W-:Y:S01]  /*75e0*/  @P2 MOV R2, R44 ;  /* 0x0000002c00022202 */ /* 0x001fe20000000f00 */
[----:B------:R-:W-:Y:S01]  /*75f0*/  @P2 IMAD.MOV.U32 R3, RZ, RZ, R41 ;  /* 0x000000ffff032224 */ /* 0x000fe200078e0029 */
[----:B------:R-:W-:-:S04]  /*7600*/  @P2 IADD3 R44, P0, R44, 0x200, RZ ;  /* 0x000002002c2c2810 */ /* 0x000fc80007f1e0ff */
[----:B------:R0:W-:Y:S01]  /*7610*/  @P2 STG.E [R2.64], R15 ;  /* 0x0000000f02002986 */ /* 0x0001e2000c101904 */
[----:B------:R-:W-:Y:S02]  /*7620*/  @P2 IADD3.X R41, RZ, R41, RZ, P0, !PT ;  /* 0x00000029ff292210 */ /* 0x000fe400007fe4ff */
[----:B0-----:R-:W-:Y:S01]  /*7630*/  @P2 MOV R2, R39 ;  /* 0x0000002700022202 */ /* 0x001fe20000000f00 */
[----:B------:R-:W-:Y:S01]  /*7640*/  @P2 IMAD.MOV.U32 R3, RZ, RZ, R36 ;  /* 0x000000ffff032224 */ /* 0x000fe200078e0024 */
[----:B------:R-:W-:-:S04]  /*7650*/  @P2 IADD3 R39, P3, R39, 0x200, RZ ;  /* 0x0000020027272810 */ /* 0x000fc80007f7e0ff */
[----:B------:R0:W-:Y:S01]  /*7660*/  @P2 STG.E [R2.64], R9 ;  /* 0x0000000902002986 */ /* 0x0001e2000c101904 */
[----:B------:R-:W-:Y:S01]  /*7670*/  @P2 IMAD.X R36, RZ, RZ, R36, P3 ;  /* 0x000000ffff242224 */ /* 0x000fe200018e0624 */
[----:B------:R-:W-:Y:S02]  /*7680*/  @P1 MOV R4, R39 ;  /* 0x0000002700041202 */ /* 0x000fe40000000f00 */
[----:B------:R-:W-:Y:S01]  /*7690*/  @P1 IADD3 R39, P2, R39, 0x200, RZ ;  /* 0x0000020027271810 */ /* 0x000fe20007f5e0ff */
[----:B------:R-:W-:-:S03]  /*76a0*/  @P1 IMAD.MOV.U32 R5, RZ, RZ, R36 ;  /* 0x000000ffff051224 */ /* 0x000fc600078e0024 */
[----:B------:R-:W-:Y:S01]  /*76b0*/  @P5 MOV R6, R39 ;  /* 0x0000002700065202 */ /* 0x000fe20000000f00 */
[----:B------:R-:W-:Y:S01]  /*76c0*/  @P1 IMAD.X R36, RZ, RZ, R36, P2 ;  /* 0x000000ffff241224 */ /* 0x000fe200010e0624 */
[----:B------:R-:W-:Y:S02]  /*76d0*/  @P5 IADD3 R39, P2, R39, 0x200, RZ ;  /* 0x0000020027275810 */ /* 0x000fe40007f5e0ff */
[----:B0-----:R-:W-:Y:S01]  /*76e0*/  @P1 MOV R2, R44 ;  /* 0x0000002c00021202 */ /* 0x001fe20000000f00 */
[----:B------:R-:W-:Y:S01]  /*76f0*/  @P1 IMAD.MOV.U32 R3, RZ, RZ, R41 ;  /* 0x000000ffff031224 */ /* 0x000fe200078e0029 */
[----:B------:R-:W-:Y:S01]  /*7700*/  @P1 IADD3 R44, P0, R44, 0x200, RZ ;  /* 0x000002002c2c1810 */ /* 0x000fe20007f1e0ff */
[--C-:B------:R-:W-:Y:S02]  /*7710*/  @P5 IMAD.MOV.U32 R7, RZ, RZ, R36.reuse ;  /* 0x000000ffff075224 */ /* 0x100fe400078e0024 */
[----:B------:R-:W-:Y:S01]  /*7720*/  @P5 IMAD.X R36, RZ, RZ, R36, P2 ;  /* 0x000000ffff245224 */ /* 0x000fe200010e0624 */
[----:B------:R-:W-:Y:S01]  /*7730*/  @P1 IADD3.X R41, RZ, R41, RZ, P0, !PT ;  /* 0x00000029ff291210 */ /* 0x000fe200007fe4ff */
[----:B------:R0:W-:Y:S04]  /*7740*/  @P1 STG.E [R2.64], R29 ;  /* 0x0000001d02001986 */ /* 0x0001e8000c101904 */
[----:B------:R1:W-:Y:S01]  /*7750*/  @P1 STG.E [R4.64], R75 ;  /* 0x0000004b04001986 */ /* 0x0003e2000c101904 */
[----:B0-----:R-:W-:Y:S01]  /*7760*/  @P5 MOV R2, R44 ;  /* 0x0000002c00025202 */ /* 0x001fe20000000f00 */
[----:B------:R-:W-:Y:S01]  /*7770*/  @P5 IMAD.MOV.U32 R3, RZ, RZ, R41 ;  /* 0x000000ffff035224 */ /* 0x000fe200078e0029 */
[----:B------:R-:W-:Y:S01]  /*7780*/  @P5 IADD3 R44, P0, R44, 0x200, RZ ;  /* 0x000002002c2c5810 */ /* 0x000fe20007f1e0ff */
[----:B-1----:R-:W-:Y:S01]  /*7790*/  IMAD.MOV.U32 R4, RZ, RZ, R39 ;  /* 0x000000ffff047224 */ /* 0x002fe200078e0027 */
[----:B------:R-:W-:-:S02]  /*77a0*/  MOV R5, R36 ;  /* 0x0000002400057202 */ /* 0x000fc40000000f00 */
        /* <DEDUP_REMOVED lines=9> */
.L_x_5587:
[----:B------:R-:W-:Y:S01]  /*7840*/  HFMA2.MMA R162, -RZ, RZ, 0, 1.847743988037109375e-06 ;  /* 0x0000001fffa27435 */ /* 0x000fe200000001ff */
[----:B------:R-:W-:Y:S01]  /*7850*/  MOV R9, R19 ;  /* 0x0000001300097202 */ /* 0x000fe20000000f00 */
[----:B------:R-:W-:Y:S01]  /*7860*/  IMAD.MOV.U32 R0, RZ, RZ, 0x1 ;  /* 0x00000001ff007424 */ /* 0x000fe200078e00ff */
[----:B0-----:R-:W-:-:S02]  /*7870*/  MOV R161, 0xffffffff ;  /* 0xffffffff00a17802 */ /* 0x001fc40000000f00 */
[----:B------:R-:W-:Y:S02]  /*7880*/  MOV R160, 0x78a0 ;  /* 0x000078a000a07802 */ /* 0x000fe40000000f00 */
[----:B-----5:R-:W-:Y:S05]  /*7890*/  CALL.REL.NOINC `($__internal_71_$__cuda_sm70_shflsync_bfly_p) ;  /* 0x0000045000007944 */ /* 0x020fea0003c00000 */
[----:B-1----:R-:W-:Y:S01]  /*78a0*/  IMAD.MOV.U32 R5, RZ, RZ, R0 ;  /* 0x000000ffff057224 */ /* 0x002fe200078e0000 */
[----:B------:R-:W-:Y:S05]  /*78b0*/  BRA `(.L_x_5680) ;  /* 0xffffb53000007947 */ /* 0x000fea000383ffff */
.L_x_5588:
[----:B------:R-:W-:Y:S01]  /*78c0*/  HFMA2.MMA R0, -RZ, RZ, 0, 5.9604644775390625e-08 ;  /* 0x00000001ff007435 */ /* 0x000fe200000001ff */
[----:B------:R-:W-:Y:S01]  /*78d0*/  MOV R9, R8 ;  /* 0x0000000800097202 */ /* 0x000fe20000000f00 */
[----:B------:R-:W-:Y:S01]  /*78e0*/  IMAD.MOV.U32 R162, RZ, RZ, 0x1f ;  /* 0x0000001fffa27424 */ /* 0x000fe200078e00ff */
[----:B0-----:R-:W-:Y:S02]  /*78f0*/  MOV R161, 0xffffffff ;  /* 0xffffffff00a17802 */ /* 0x001fe40000000f00 */
[----:B------:R-:W-:Y:S02]  /*7900*/  MOV R160, 0x7920 ;  /* 0x0000792000a07802 */ /* 0x000fe40000000f00 */
[----:B-12--5:R-:W-:Y:S05]  /*7910*/  CALL.REL.NOINC `($__internal_71_$__cuda_sm70_shflsync_bfly_p) ;  /* 0x000003d000007944 */ /* 0x026fea0003c00000 */
[----:B------:R-:W-:Y:S01]  /*7920*/  FADD.FTZ R19, R5, R19 ;  /* 0x0000001305137221 */ /* 0x000fe20000010000 */
[----:B------:R-:W-:Y:S01]  /*7930*/  MOV R161, 0xffffffff ;  /* 0xffffffff00a17802 */ /* 0x000fe20000000f00 */
[----:B-1----:R-:W-:Y:S01]  /*7940*/  FADD.FTZ R8, R8, R0 ;  /* 0x0000000008087221 */ /* 0x002fe20000010000 */
[----:B------:R-:W-:Y:S01]  /*7950*/  HFMA2.MMA R0, -RZ, RZ, 0, 1.1920928955078125e-07 ;  /* 0x00000002ff007435 */ /* 0x000fe200000001ff */
[----:B------:R-:W-:Y:S01]  /*7960*/  IMAD.MOV.U32 R162, RZ, RZ, 0x1f ;  /* 0x0000001fffa27424 */ /* 0x000fe200078e00ff */
[----:B------:R-:W-:-:S02]  /*7970*/  MOV R9, R19 ;  /* 0x0000001300097202 */ /* 0x000fc40000000f00 */
[----:B------:R-:W-:Y:S02]  /*7980*/  MOV R160, 0x79a0 ;  /* 0x000079a000a07802 */ /* 0x000fe40000000f00 */
[----:B------:R-:W-:Y:S05]  /*7990*/  CALL.REL.NOINC `($__internal_71_$__cuda_sm70_shflsync_bfly_p) ;  /* 0x0000035000007944 */ /* 0x000fea0003c00000 */
[----:B-1----:R-:W-:Y:S01]  /*79a0*/  IMAD.MOV.U32 R5, RZ, RZ, R0 ;  /* 0x000000ffff057224 */ /* 0x002fe200078e0000 */
[----:B------:R-:W-:Y:S01]  /*79b0*/  HFMA2.MMA R0, -RZ, RZ, 0, 1.1920928955078125e-07 ;  /* 0x00000002ff007435 */ /* 0x000fe200000001ff */
[----:B------:R-:W-:Y:S01]  /*79c0*/  MOV R9, R8 ;  /* 0x0000000800097202 */ /* 0x000fe20000000f00 */
[----:B------:R-:W-:Y:S01]  /*79d0*/  IMAD.MOV.U32 R162, RZ, RZ, 0x1f ;  /* 0x0000001fffa27424 */ /* 0x000fe200078e00ff */
[----:B------:R-:W-:Y:S02]  /*79e0*/  MOV R161, 0xffffffff ;  /* 0xffffffff00a17802 */ /* 0x000fe40000000f00 */
[----:B------:R-:W-:Y:S02]  /*79f0*/  MOV R160, 0x7a10 ;  /* 0x00007a1000a07802 */ /* 0x000fe40000000f00 */
[----:B------:R-:W-:Y:S05]  /*7a00*/  CALL.REL.NOINC `($__internal_71_$__cuda_sm70_shflsync_bfly_p) ;  /* 0x000002e000007944 */ /* 0x000fea0003c00000 */
[----:B------:R-:W-:Y:S01]  /*7a10*/  FADD.FTZ R19, R5, R19 ;  /* 0x0000001305137221 */ /* 0x000fe20000010000 */
[----:B------:R-:W-:Y:S01]  /*7a20*/  MOV R161, 0xffffffff ;  /* 0xffffffff00a17802 */ /* 0x000fe20000000f00 */
[----:B-1----:R-:W-:Y:S01]  /*7a30*/  FADD.FTZ R8, R8, R0 ;  /* 0x0000000008087221 */ /* 0x002fe20000010000 */
[----:B------:R-:W-:Y:S01]  /*7a40*/  HFMA2.MMA R0, -RZ, RZ, 0, 2.384185791015625e-07 ;  /* 0x00000004ff007435 */ /* 0x000fe200000001ff */
[----:B------:R-:W-:Y:S01]  /*7a50*/  IMAD.MOV.U32 R162, RZ, RZ, 0x1f ;  /* 0x0000001fffa27424 */ /* 0x000fe200078e00ff */
[----:B------:R-:W-:-:S02]  /*7a60*/  MOV R9, R19 ;  /* 0x0000001300097202 */ /* 0x000fc40000000f00 */
[----:B------:R-:W-:Y:S02]  /*7a70*/  MOV R160, 0x7a90 ;  /* 0x00007a9000a07802 */ /* 0x000fe40000000f00 */
[----:B------:R-:W-:Y:S05]  /*7a80*/  CALL.REL.NOINC `($__internal_71_$__cuda_sm70_shflsync_bfly_p) ;  /* 0x0000026000007944 */ /* 0x000fea0003c00000 */
[----:B-1----:R-:W-:Y:S01]  /*7a90*/  IMAD.MOV.U32 R5, RZ, RZ, R0 ;  /* 0x000000ffff057224 */ /* 0x002fe200078e0000 */
[----:B------:R-:W-:Y:S01]  /*7aa0*/  HFMA2.MMA R0, -RZ, RZ, 0, 2.384185791015625e-07 ;  /* 0x00000004ff007435 */ /* 0x000fe200000001ff */
        /* <DEDUP_REMOVED lines=8> */
[----:B------:R-:W-:Y:S01]  /*7b30*/  HFMA2.MMA R0, -RZ, RZ, 0, 4.76837158203125e-07 ;  /* 0x00000008ff007435 */ /* 0x000fe200000001ff */
[----:B------:R-:W-:Y:S01]  /*7b40*/  IMAD.MOV.U32 R162, RZ, RZ, 0x1f ;  /* 0x0000001fffa27424 */ /* 0x000fe200078e00ff */
[----:B------:R-:W-:-:S02]  /*7b50*/  MOV R9, R19 ;  /* 0x0000001300097202 */ /* 0x000fc40000000f00 */
[----:B------:R-:W-:Y:S02]  /*7b60*/  MOV R160, 0x7b80 ;  /* 0x00007b8000a07802 */ /* 0x000fe40000000f00 */
[----:B------:R-:W-:Y:S05]  /*7b70*/  CALL.REL.NOINC `($__internal_71_$__cuda_sm70_shflsync_bfly_p) ;  /* 0x0000017000007944 */ /* 0x000fea0003c00000 */
[----:B-1----:R-:W-:Y:S01]  /*7b80*/  IMAD.MOV.U32 R5, RZ, RZ, R0 ;  /* 0x000000ffff057224 */ /* 0x002fe200078e0000 */
[----:B------:R-:W-:Y:S01]  /*7b90*/  HFMA2.MMA R0, -RZ, RZ, 0, 4.76837158203125e-07 ;  /* 0x00000008ff007435 */ /* 0x000fe200000001ff */
        /* <DEDUP_REMOVED lines=8> */
[----:B------:R-:W-:Y:S01]  /*7c20*/  HFMA2.MMA R0, -RZ, RZ, 0, 9.5367431640625e-07 ;  /* 0x00000010ff007435 */ /* 0x000fe200000001ff */
[----:B------:R-:W-:Y:S01]  /*7c30*/  IMAD.MOV.U32 R162, RZ, RZ, 0x1f ;  /* 0x0000001fffa27424 */ /* 0x000fe200078e00ff */
[----:B------:R-:W-:-:S02]  /*7c40*/  MOV R9, R19 ;  /* 0x0000001300097202 */ /* 0x000fc40000000f00 */
[----:B------:R-:W-:Y:S02]  /*7c50*/  MOV R160, 0x7c70 ;  /* 0x00007c7000a07802 */ /* 0x000fe40000000f00 */
[----:B------:R-:W-:Y:S05]  /*7c60*/  CALL.REL.NOINC `($__internal_71_$__cuda_sm70_shflsync_bfly_p) ;  /* 0x0000008000007944 */ /* 0x000fea0003c00000 */
[----:B-1----:R-:W-:Y:S01]  /*7c70*/  IMAD.MOV.U32 R5, RZ, RZ, R0 ;  /* 0x000000ffff057224 */ /* 0x002fe200078e0000 */
[----:B------:R-:W-:Y:S01]  /*7c80*/  HFMA2.MMA R0, -RZ, RZ, 0, 9.5367431640625e-07 ;  /* 0x00000010ff007435 */ /* 0x000fe200000001ff */
[----:B------:R-:W-:Y:S01]  /*7c90*/  MOV R9, R8 ;  /* 0x0000000800097202 */ /* 0x000fe20000000f00 */
[----:B------:R-:W-:Y:S01]  /*7ca0*/  IMAD.MOV.U32 R162, RZ, RZ, 0x1f ;  /* 0x0000001fffa27424 */ /* 0x000fe200078e00ff */
[----:B------:R-:W-:Y:S02]  /*7cb0*/  MOV R161, 0xffffffff ;  /* 0xffffffff00a17802 */ /* 0x000fe40000000f00 */
[----:B------:R-:W-:Y:S02]  /*7cc0*/  MOV R160, 0x7ce0 ;  /* 0x00007ce000a07802 */ /* 0x000fe40000000f00 */
[----:B------:R-:W-:Y:S05]  /*7cd0*/  CALL.REL.NOINC `($__internal_71_$__cuda_sm70_shflsync_bfly_p) ;  /* 0x0000001000007944 */ /* 0x000fea0003c00000 */
[----:B-1----:R-:W-:Y:S05]  /*7ce0*/  BRA `(.L_x_5681) ;  /* 0xffffb22000007947 */ /* 0x002fea000383ffff */
        .weak           $__internal_71_$__cuda_sm70_shflsync_bfly_p
        .type           $__internal_71_$__cuda_sm70_shflsync_bfly_p,@function
        .size           $__internal_71_$__cuda_sm70_shflsync_bfly_p,(.L_x_14953 - $__internal_71_$__cuda_sm70_shflsync_bfly_p)
$__internal_71_$__cuda_sm70_shflsync_bfly_p:
[----:B------:R-:W-:Y:S04]  /*7cf0*/  WARPSYNC R161 ;  /* 0x000000a100007348 */ /* 0x000fe80003800000 */
[----:B------:R0:W1:Y:S02]  /*7d00*/  SHFL.BFLY PT, R0, R9, R0, R162 ;  /* 0x0c00000009007389 */ /* 0x00006400000e00a2 */
[----:B0-----:R-:W-:-:S06]  /*7d10*/  HFMA2.MMA R161, -RZ, RZ, 0, 0 ;  /* 0x00000000ffa17435 */ /* 0x001fcc00000001ff */
[----:B------:R-:W-:Y:S05]  /*7d20*/  RET.REL.NODEC R160 `(_ZN10layer_norm13ln_bwd_kernelINS_13Kernel_traitsI13__nv_bfloat16S2_fS2_fjLj1280ELj1ELj4ELj1ELj16ENS_18Kernel_traits_baseILj1280ES2_S2_fS2_fjLj128EEEEELb1ELb0ELb1ELb0EEEvNS_9BwdParamsE) ;  /* 0xffff82d0a0007950 */ /* 0x000fea0003c3ffff */
.L_x_5682:
        /* <DEDUP_REMOVED lines=13> */
.L_x_14953:


//--------------------- .text._ZN10layer_norm22ln_bwd_finalize_kernelINS_22Kernel_traits_finalizeILj1280E13__nv_bfloat16S2_fS2_fjLb0ELj1024ELj4ENS_18Kernel_traits_baseILj1280ES2_S2_fS2_fjLj1024EEEEELb0ELb1EEEvNS_9BwdParamsE --------------------------
	.section	.text._ZN10layer_norm22ln_bwd_finalize_kernelINS_22Kernel_traits_finalizeILj1280E13__nv_bfloat16S2_fS2_fjLb0ELj1024ELj4ENS_18Kernel_traits_baseILj1280ES2_S2_fS2_fjLj1024EEEEELb0ELb1EEEvNS_9BwdParamsE,"ax",@progbits
	.sectioninfo	@"SHI_REGISTERS=32"
	.align	128
        .global         _ZN10layer_norm22ln_bwd_finalize_kernelINS_22Kernel_traits_finalizeILj1280E13__nv_bfloat16S2_fS2_fjLb0ELj1024ELj4ENS_18Kernel_traits_baseILj1280ES2_S2_fS2_fjLj1024EEEEELb0ELb1EEEvNS_9BwdParamsE
        .type           _ZN10layer_norm22ln_bwd_finalize_kernelINS_22Kernel_traits_finalizeILj1280E13__nv_bfloat16S2_fS2_fjLb0ELj1024ELj4ENS_18Kernel_traits_baseILj1280ES2_S2_fS2_fjLj1024EEEEELb0ELb1EEEvNS_9BwdParamsE,@function
        .size           _ZN10layer_norm22ln_bwd_finalize_kernelINS_22Kernel_traits_finalizeILj1280E13__nv_bfloat16S2_fS2_fjLb0ELj1024ELj4ENS_18Kernel_traits_baseILj1280ES2_S2_fS2_fjLj1024EEEEELb0ELb1EEEvNS_9BwdParamsE,(.L_x_14954 - _ZN10layer_norm22ln_bwd_finalize_kernelINS_22Kernel_traits_finalizeILj1280E13__nv_bfloat16S2_fS2_fjLb0ELj1024ELj4ENS_18Kernel_traits_baseILj1280ES2_S2_fS2_fjLj1024EEEEELb0ELb1EEEvNS_9BwdParamsE)
        .other          _ZN10layer_norm22ln_bwd_finalize_kernelINS_22Kernel_traits_finalizeILj1280E13__nv_bfloat16S2_fS2_fjLb0ELj1024ELj4ENS_18Kernel_traits_baseILj1280ES2_S2_fS2_fjLj1024EEEEELb0ELb1EEEvNS_9BwdParamsE,@"STO_CUDA_ENTRY STV_DEFAULT"
_ZN10layer_norm22ln_bwd_finalize_kernelINS_22Kernel_traits_finalizeILj1280E13__nv_bfloat16S2_fS2_fjLb0ELj1024ELj4ENS_18Kernel_traits_baseILj1280ES2_S2_fS2_fjLj1024EEEEELb0ELb1EEEvNS_9BwdParamsE:
.text._ZN10layer_norm22ln_bwd_finalize_kernelINS_22Kernel_traits_finalizeILj1280E13__nv_bfloat16S2_fS2_fjLb0ELj1024ELj4ENS_18Kernel_traits_baseILj1280ES2_S2_fS2_fjLj1024EEEEELb0ELb1EEEvNS_9BwdParamsE:
        /* <DEDUP_REMOVED lines=19> */
.L_x_5695:
        /* <DEDUP_REMOVED lines=27> */
.L_x_5687:
        /* <DEDUP_REMOVED lines=35> */
.L_x_5686:
[----:B------:R-:W-:Y:S05]  /*0510*/  BSYNC B1 ;  /* 0x0000000000017941 */ /* 0x000fea0003800000 */
.L_x_5685:
        /* <DEDUP_REMOVED lines=23> */
.L_x_5689:
[----:B------:R-:W-:Y:S05]  /*0690*/  BSYNC B1 ;  /* 0x0000000000017941 */ /* 0x000fea0003800000 */
.L_x_5688:
        /* <DEDUP_REMOVED lines=10> */
.L_x_5684:
[----:B------:R-:W-:Y:S05]  /*0740*/  BSYNC B0 ;  /* 0x0000000000007941 */ /* 0x000fea0003800000 */
.L_x_5683:
        /* <DEDUP_REMOVED lines=11> */
.L_x_5696:
        /* <DEDUP_REMOVED lines=18> */
.L_x_5697:
[----:B------:R-:W-:Y:S01]  /*0920*/  @!P1 SHF.R.U32.HI R2, RZ, 0x3, R0 ;  /* 0x00000003ff029819 */ /* 0x000fe20000011600 */
[----:B---3--:R-:W-:Y:S02]  /*0930*/  FADD.FTZ R5, R5, R10 ;  /* 0x0000000a05057221 */ /* 0x008fe40000010000 */
[----:B--2---:R-:W-:Y:S01]  /*0940*/  FADD.FTZ R7, R7, R4 ;  /* 0x0000000407077221 */ /* 0x004fe20000010000 */
[----:B------:R-:W-:-:S05]  /*0950*/  @!P1 LOP3.LUT R2, R2, 0x1ffffffc, RZ, 0xc0, !PT ;  /* 0x1ffffffc02029812 */ /* 0x000fca00078ec0ff */
[----:B------:R2:W-:Y:S04]  /*0960*/  @!P1 STS [R2+0x2000], R5 ;  /* 0x0020000502009388 */ /* 0x0005e80000000800 */
[----:B------:R2:W-:Y:S02]  /*0970*/  @!P1 STS [R2+0x2080], R7 ;  /* 0x0020800702009388 */ /* 0x0005e40000000800 */
.L_x_5690:
        /* <DEDUP_REMOVED lines=13> */
.L_x_5694:
[----:B------:R-:W-:Y:S05]  /*0a50*/  BSYNC B0 ;  /* 0x0000000000007941 */ /* 0x000fea0003800000 */
.L_x_5693:
[C---:B------:R-:W-:Y:S02]  /*0a60*/  ISETP.GT.U32.AND P1, PT, R18.reuse, -0x501, PT ;  /* 0xfffffaff1200780c */ /* 0x040fe40003f24070 */
[----:B------:R-:W-:Y:S02]  /*0a70*/  IADD3 R18, R18, 0x500, RZ ;  /* 0x0000050012127810 */ /* 0x000fe40007ffe0ff */
[----:B------:R-:W-:-:S09]  /*0a80*/  IADD3 R19, R19, 0x280, RZ ;  /* 0x0000028013137810 */ /* 0x000fd20007ffe0ff */
[----:B012---:R-:W-:Y:S05]  /*0a90*/  @P1 BRA `(.L_x_5695) ;  /* 0xfffff69000001947 */ /* 0x007fea000383ffff */
[----:B------:R-:W-:Y:S05]  /*0aa0*/  EXIT ;  /* 0x000000000000794d */ /* 0x000fea0003800000 */
.L_x_5691:
[----:B--2---:R-:W-:Y:S01]  /*0ab0*/  IMAD.MOV.U32 R10, RZ, RZ, R4 ;  /* 0x000000ffff0a7224 */ /* 0x004fe200078e0004 */
[----:B------:R-:W-:Y:S01]  /*0ac0*/  MOV R9, 0x1 ;  /* 0x0000000100097802 */ /* 0x000fe20000000f00 */
[----:B------:R-:W-:Y:S01]  /*0ad0*/  IMAD.MOV.U32 R6, RZ, RZ, 0x1f ;  /* 0x0000001fff067424 */ /* 0x000fe200078e00ff */
[----:B------:R-:W-:Y:S02]  /*0ae0*/  MOV R11, 0xffffffff ;  /* 0xffffffff000b7802 */ /* 0x000fe40000000f00 */
[----:B------:R-:W-:Y:S02]  /*0af0*/  MOV R2, 0xb10 ;  /* 0x00000b1000027802 */ /* 0x000fe40000000f00 */
[----:B01----:R-:W-:Y:S05]  /*0b00*/  CALL.REL.NOINC `($__internal_72_$__cuda_sm70_shflsync_bfly_p) ;  /* 0x000003c000007944 */ /* 0x003fea0003c00000 */
[----:B-1----:R-:W-:Y:S01]  /*0b10*/  IMAD.MOV.U32 R3, RZ, RZ, R6 ;  /* 0x000000ffff037224 */ /* 0x002fe200078e0006 */
[----:B0-----:R-:W-:Y:S05]  /*0b20*/  BRA `(.L_x_5696) ;  /* 0xfffffcd000007947 */ /* 0x001fea000383ffff */
.L_x_5692:
[----:B------:R-:W-:Y:S01]  /*0b30*/  HFMA2.MMA R6, -RZ, RZ, 0, 1.847743988037109375e-06 ;  /* 0x0000001fff067435 */ /* 0x000fe200000001ff */
[----:B------:R-:W-:Y:S01]  /*0b40*/  MOV R10, R13 ;  /* 0x0000000d000a7202 */ /* 0x000fe20000000f00 */
[----:B------:R-:W-:Y:S01]  /*0b50*/  IMAD.MOV.U32 R9, RZ, RZ, 0x2 ;  /* 0x00000002ff097424 */ /* 0x000fe200078e00ff */
[----:B------:R-:W-:Y:S01]  /*0b60*/  MOV R2, 0xb90 ;  /* 0x00000b9000027802 */ /* 0x000fe20000000f00 */
[----:B------:R-:W-:-:S02]  /*0b70*/  IMAD.MOV.U32 R11, RZ, RZ, -0x1 ;  /* 0xffffffffff0b7424 */ /* 0x000fc400078e00ff */
[----:B012---:R-:W-:Y:S05]  /*0b80*/  CALL.REL.NOINC `($__internal_72_$__cuda_sm70_shflsync_bfly_p) ;  /* 0x0000034000007944 */ /* 0x007fea0003c00000 */
[----:B01----:R-:W-:Y:S01]  /*0b90*/  FADD.FTZ R10, R13, R6 ;  /* 0x000000060d0a7221 */ /* 0x003fe20000010000 */
[----:B------:R-:W-:Y:S01]  /*0ba0*/  HFMA2.MMA R6, -RZ, RZ, 0, 1.847743988037109375e-06 ;  /* 0x0000001fff067435 */ /* 0x000fe200000001ff */
[----:B------:R-:W-:Y:S01]  /*0bb0*/  MOV R9, 0x4 ;  /* 0x0000000400097802 */ /* 0x000fe20000000f00 */
[----:B------:R-:W-:Y:S01]  /*0bc0*/  IMAD.MOV.U32 R11, RZ, RZ, -0x1 ;  /* 0xffffffffff0b7424 */ /* 0x000fe200078e00ff */
[----:B------:R-:W-:-:S03]  /*0bd0*/  MOV R2, 0xbf0 ;  /* 0x00000bf000027802 */ /* 0x000fc60000000f00 */
[----:B------:R-:W-:Y:S05]  /*0be0*/  CALL.REL.NOINC `($__internal_72_$__cuda_sm70_shflsync_bfly_p) ;  /* 0x000002e000007944 */ /* 0x000fea0003c00000 */
[----:B01----:R-:W-:Y:S01]  /*0bf0*/  FADD.FTZ R10, R10, R6 ;  /* 0x000000060a0a7221 */ /* 0x003fe20000010000 */
[----:B------:R-:W-:Y:S01]  /*0c00*/  HFMA2.MMA R6, -RZ, RZ, 0, 1.847743988037109375e-06 ;  /* 0x0000001fff067435 */ /* 0x000fe200000001ff */
[----:B------:R-:W-:Y:S01]  /*0c10*/  MOV R9, 0x8 ;  /* 0x0000000800097802 */ /* 0x000fe20000000f00 */
[----:B------:R-:W-:Y:S01]  /*0c20*/  IMAD.MOV.U32 R11, RZ, RZ, -0x1 ;  /* 0xffffffffff0b7424 */ /* 0x000fe200078e00ff */
[----:B------:R-:W-:-:S03]  /*0c30*/  MOV R2, 0xc50 ;  /* 0x00000c5000027802 */ /* 0x000fc60000000f00 */
[----:B------:R-:W-:Y:S05]  /*0c40*/  CALL.REL.NOINC `($__internal_72_$__cuda_sm70_shflsync_bfly_p) ;  /* 0x0000028000007944 */ /* 0x000fea0003c00000 */
[----:B-1----:R-:W-:Y:S01]  /*0c50*/  FADD.FTZ R4, R10, R6 ;  /* 0x000000060a047221 */ /* 0x002fe20000010000 */
[----:B------:R-:W-:Y:S01]  /*0c60*/  HFMA2.MMA R6, -RZ, RZ, 0, 1.847743988037109375e-06 ;  /* 0x0000001fff067435 */ /* 0x000fe200000001ff */
[----:B0-----:R-:W-:Y:S01]  /*0c70*/  MOV R9, 0x10 ;  /* 0x0000001000097802 */ /* 0x001fe20000000f00 */
[----:B------:R-:W-:Y:S01]  /*0c80*/  IMAD.MOV.U32 R11, RZ, RZ, -0x1 ;  /* 0xffffffffff0b7424 */ /* 0x000fe200078e00ff */
[----:B------:R-:W-:-:S02]  /*0c90*/  MOV R2, 0xcc0 ;  /* 0x00000cc000027802 */ /* 0x000fc40000000f00 */
[----:B------:R-:W-:Y:S02]  /*0ca0*/  MOV R10, R4 ;  /* 0x00000004000a7202 */ /* 0x000fe40000000f00 */
[----:B------:R-:W-:Y:S05]  /*0cb0*/  CALL.REL.NOINC `($__internal_72_$__cuda_sm70_shflsync_bfly_p) ;  /* 0x0000021000007944 */ /* 0x000fea0003c00000 */
[----:B0-----:R-:W-:Y:S01]  /*0cc0*/  HFMA2.MMA R9, -RZ, RZ, 0, 5.9604644775390625e-08 ;  /* 0x00000001ff097435 */ /* 0x001fe200000001ff */
[----:B-1----:R-:W-:Y:S01]  /*0cd0*/  MOV R7, R6 ;  /* 0x0000000600077202 */ /* 0x002fe20000000f00 */
[----:B------:R-:W-:Y:S01]  /*0ce0*/  IMAD.MOV.U32 R10, RZ, RZ, R5 ;  /* 0x000000ffff0a7224 */ /* 0x000fe200078e0005 */
[----:B------:R-:W-:Y:S01]  /*0cf0*/  MOV R6, 0x1f ;  /* 0x0000001f00067802 */ /* 0x000fe20000000f00 */
[----:B------:R-:W-:Y:S01]  /*0d00*/  IMAD.MOV.U32 R11, RZ, RZ, -0x1 ;  /* 0xffffffffff0b7424 */ /* 0x000fe200078e00ff */
[----:B------:R-:W-:Y:S02]  /*0d10*/  MOV R2, 0xd30 ;  /* 0x00000d3000027802 */ /* 0x000fe40000000f00 */
[----:B------:R-:W-:Y:S05]  /*0d20*/  CALL.REL.NOINC `($__internal_72_$__cuda_sm70_shflsync_bfly_p) ;  /* 0x000001a000007944 */ /* 0x000fea0003c00000 */
[----:B0-----:R-:W-:Y:S01]  /*0d30*/  HFMA2.MMA R9, -RZ, RZ, 0, 1.1920928955078125e-07 ;  /* 0x00000002ff097435 */ /* 0x001fe200000001ff */
[----:B-1----:R-:W-:Y:S01]  /*0d40*/  FADD.FTZ R10, R5, R6 ;  /* 0x00000006050a7221 */ /* 0x002fe20000010000 */
[----:B------:R-:W-:Y:S01]  /*0d50*/  MOV R6, 0x1f ;  /* 0x0000001f00067802 */ /* 0x000fe20000000f00 */
[----:B------:R-:W-:Y:S01]  /*0d60*/  IMAD.MOV.U32 R11, RZ, RZ, -0x1 ;  /* 0xffffffffff0b7424 */ /* 0x000fe200078e00ff */
[----:B------:R-:W-:Y:S02]  /*0d70*/  MOV R2, 0xd90 ;  /* 0x00000d9000027802 */ /* 0x000fe40000000f00 */
[----:B------:R-:W-:Y:S05]  /*0d80*/  CALL.REL.NOINC `($__internal_72_$__cuda_sm70_shflsync_bfly_p) ;  /* 0x0000014000007944 */ /* 0x000fea0003c00000 */
[----:B0-----:R-:W-:Y:S01]  /*0d90*/  HFMA2.MMA R9, -RZ, RZ, 0, 2.384185791015625e-07 ;  /* 0x00000004ff097435 */ /* 0x001fe200000001ff */
[----:B-1----:R-:W-:Y:S01]  /*0da0*/  FADD.FTZ R10, R10, R6 ;  /* 0x000000060a0a7221 */ /* 0x002fe20000010000 */
[----:B------:R-:W-:Y:S01]  /*0db0*/  MOV R6, 0x1f ;  /* 0x0000001f00067802 */ /* 0x000fe20000000f00 */
[----:B------:R-:W-:Y:S01]  /*0dc0*/  IMAD.MOV.U32 R11, RZ, RZ, -0x1 ;  /* 0xffffffffff0b7424 */ /* 0x000fe200078e00ff */
[----:B------:R-:W-:-:S02]  /*0dd0*/  MOV R2, 0xdf0 ;  /* 0x00000df000027802 */ /* 0x000fc40000000f00 */
[----:B------:R-:W-:Y:S05]  /*0de0*/  CALL.REL.NOINC `($__internal_72_$__cuda_sm70_shflsync_bfly_p) ;  /* 0x000000e000007944 */ /* 0x000fea0003c00000 */
[----:B0-----:R-:W-:Y:S01]  /*0df0*/  HFMA2.MMA R9, -RZ, RZ, 0, 4.76837158203125e-07 ;  /* 0x00000008ff097435 */ /* 0x001fe200000001ff */
[----:B-1----:R-:W-:Y:S01]  /*0e00*/  FADD.FTZ R10, R10, R6 ;  /* 0x000000060a0a7221 */ /* 0x002fe20000010000 */
[----:B------:R-:W-:Y:S01]  /*0e10*/  MOV R6, 0x1f ;  /* 0x0000001f00067802 */ /* 0x000fe20000000f00 */
[----:B------:R-:W-:Y:S01]  /*0e20*/  IMAD.MOV.U32 R11, RZ, RZ, -0x1 ;  /* 0xffffffffff0b7424 */ /* 0x000fe200078e00ff */
[----:B------:R-:W-:-:S02]  /*0e30*/  MOV R2, 0xe50 ;  /* 0x00000e5000027802 */ /* 0x000fc40000000f00 */
[----:B------:R-:W-:Y:S05]  /*0e40*/  CALL.REL.NOINC `($__internal_72_$__cuda_sm70_shflsync_bfly_p) ;  /* 0x0000008000007944 */ /* 0x000fea0003c00000 */
[----:B0-----:R-:W-:Y:S01]  /*0e50*/  HFMA2.MMA R9, -RZ, RZ, 0, 9.5367431640625e-07 ;  /* 0x00000010ff097435 */ /* 0x001fe200000001ff */
[----:B-1----:R-:W-:Y:S01]  /*0e60*/  FADD.FTZ R10, R10, R6 ;  /* 0x000000060a0a7221 */ /* 0x002fe20000010000 */
[----:B------:R-:W-:Y:S01]  /*0e70*/  MOV R6, 0x1f ;  /* 0x0000001f00067802 */ /* 0x000fe20000000f00 */
[----:B------:R-:W-:Y:S01]  /*0e80*/  IMAD.MOV.U32 R11, RZ, RZ, -0x1 ;  /* 0xffffffffff0b7424 */ /* 0x000fe200078e00ff */
[----:B------:R-:W-:-:S02]  /*0e90*/  MOV R2, 0xeb0 ;  /* 0x00000eb000027802 */ /* 0x000fc40000000f00 */
[----:B------:R-:W-:Y:S05]  /*0ea0*/  CALL.REL.NOINC `($__internal_72_$__cuda_sm70_shflsync_bfly_p) ;  /* 0x0000002000007944 */ /* 0x000fea0003c00000 */
[----:B-1----:R-:W-:Y:S01]  /*0eb0*/  MOV R5, R6 ;  /* 0x0000000600057202 */ /* 0x002fe20000000f00 */
[----:B0-----:R-:W-:Y:S05]  /*0ec0*/  BRA `(.L_x_5697) ;  /* 0xfffffa5000007947 */ /* 0x001fea000383ffff */
        .weak           $__internal_72_$__cuda_sm70_shflsync_bfly_p
        .type           $__internal_72_$__cuda_sm70_shflsync_bfly_p,@function
        .size           $__internal_72_$__cuda_sm70_shflsync_bfly_p,(.L_x_14954 - $__internal_72_$__cuda_sm70_shflsync_bfly_p)
$__internal_72_$__cuda_sm70_shflsync_bfly_p:
[----:B------:R-:W-:Y:S01]  /*0ed0*/  HFMA2.MMA R3, -RZ, RZ, 0, 0 ;  /* 0x00000000ff037435 */ /* 0x000fe200000001ff */
[----:B------:R-:W-:Y:S04]  /*0ee0*/  WARPSYNC R11 ;  /* 0x0000000b00007348 */ /* 0x000fe80003800000 */
[----:B------:R0:W1:Y:S01]  /*0ef0*/  SHFL.BFLY PT, R6, R10, R9, R6 ;  /* 0x0c0000090a067389 */ /* 0x00006200000e0006 */
[----:B------:R-:W-:Y:S05]  /*0f00*/  RET.REL.NODEC R2 `(_ZN10layer_norm22ln_bwd_finalize_kernelINS_22Kernel_traits_finalizeILj1280E13__nv_bfloat16S2_fS2_fjLb0ELj1024ELj4ENS_18Kernel_traits_baseILj1280ES2_S2_fS2_fjLj1024EEEEELb0ELb1EEEvNS_9BwdParamsE) ;  /* 0xfffff0f002007950 */ /* 0x000fea0003c3ffff */
.L_x_5698:
        /* <DEDUP_REMOVED lines=15> */
.L_x_14954:


//--------------------- .text._ZN10layer_norm13ln_bwd_kernelINS_13Kernel_traitsI13__nv_bfloat16S2_fS2_fjLj1280ELj1ELj4ELj1ELj16ENS_18Kernel_traits_baseILj1280ES2_S2_fS2_fjLj128EEEEELb1ELb0ELb1ELb1EEEvNS_9BwdParamsE --------------------------
	.section	.text._ZN10layer_norm13ln_bwd_kernelINS_13Kernel_traitsI13__nv_bfloat16S2_fS2_fjLj1280ELj1ELj4ELj1ELj16ENS_18Kernel_traits_baseILj1280ES2_S2_fS2_fjLj128EEEEELb1ELb0ELb1ELb1EEEvNS_9BwdParamsE,"ax",@progbits
	.sectioninfo	@"SHI_REGISTERS=255"
	.align	128
        .global         _ZN10layer_norm13ln_bwd_kernelINS_13Kernel_traitsI13__nv_bfloat16S2_fS2_fjLj1280ELj1ELj4ELj1ELj16ENS_18Kernel_traits_baseILj1280ES2_S2_fS2_fjLj128EEEEELb1ELb0ELb1ELb1EEEvNS_9BwdParamsE
        .type           _ZN10layer_norm13ln_bwd_kernelINS_13Kernel_traitsI13__nv_bfloat16S2_fS2_fjLj1280ELj1ELj4ELj1ELj16ENS_18Kernel_traits_baseILj1280ES2_S2_fS2_fjLj128EEEEELb1ELb0ELb1ELb1EEEvNS_9BwdParamsE,@function
        .size           _ZN10layer_norm13ln_bwd_kernelINS_13Kernel_traitsI13__nv_bfloat16S2_fS2_fjLj1280ELj1ELj4ELj1ELj16ENS_18Kernel_traits_baseILj1280ES2_S2_fS2_fjLj128EEEEELb1ELb0ELb1ELb1EEEvNS_9BwdParamsE,(.L_x_14955 - _ZN10layer_norm13ln_bwd_kernelINS_13Kernel_traitsI13__nv_bfloat16S2_fS2_fjLj1280ELj1ELj4ELj1ELj16ENS_18Kernel_traits_baseILj1280ES2_S2_fS2_fjLj128EEEEELb1ELb0ELb1ELb1EEEvNS_9BwdParamsE)
        .other          _ZN10layer_norm13ln_bwd_kernelINS_13Kernel_traitsI13__nv_bfloat16S2_fS2_fjLj1280ELj1ELj4ELj1ELj16ENS_18Kernel_traits_baseILj1280ES2_S2_fS2_fjLj128EEEEELb1ELb0ELb1ELb1EEEvNS_9BwdParamsE,@"STO_CUDA_ENTRY STV_DEFAULT"
_ZN10layer_norm13ln_bwd_kernelINS_13Kernel_traitsI13__nv_bfloat16S2_fS2_fjLj1280ELj1ELj4ELj1ELj16ENS_18Kernel_traits_baseILj1280ES2_S2_fS2_fjLj128EEEEELb1ELb0ELb1ELb1EEEvNS_9BwdParamsE:
.text._ZN10layer_norm13ln_bwd_kernelINS_13Kernel_traitsI13__nv_bfloat16S2_fS2_fjLj1280ELj1ELj4ELj1ELj16ENS_18Kernel_traits_baseILj1280ES2_S2_fS2_fjLj128EEEEELb1ELb0ELb1ELb1EEEvNS_9BwdParamsE:
        /* <DEDUP_REMOVED lines=51> */
.L_x_5700:
        /* <DEDUP_REMOVED lines=56> */
[----:B---3--:R-:W-:Y:S02]  /*06b0*/  PRMT R252, RZ, 0x7610, R6 ;  /* 0x00007610fffc7816 */ /* 0x008fe40000000006 */
[--C-:B-1----:R-:W-:Y:S01]  /*06c0*/  PRMT R0, RZ, 0x5410, R10.reuse ;  /* 0x00005410ff007816 */ /* 0x102fe2000000000a */
[----:B------:R0:W-:Y:S01]  /*06d0*/  STL [R1+0x84], R2 ;  /* 0x0000840201007387 */ /* 0x0001e20000100800 */
[--C-:B------:R-:W-:Y:S02]  /*06e0*/  PRMT R251, RZ, 0x5410, R7.reuse ;  /* 0x00005410fffb7816 */ /* 0x100fe40000000007 */
[----:B--2---:R-:W-:Y:S01]  /*06f0*/  PRMT R3, RZ, 0x7610, R10 ;  /* 0x00007610ff037816 */ /* 0x004fe2000000000a */
[----:B------:R1:W-:Y:S01]  /*0700*/  STL [R1+0x80], R0 ;  /* 0x0000800001007387 */ /* 0x0003e20000100800 */
[----:B------:R-:W-:-:S03]  /*0710*/  PRMT R250, RZ, 0x7610, R7 ;  /* 0x00007610fffa7816 */ /* 0x000fc60000000007 */
        /* <DEDUP_REMOVED lines=61> */
[----:B------:R2:W-:Y:S04]  /*0af0*/  STL [R1+0x4], R2 ;  /* 0x0000040201007387 */ /* 0x0005e80000100800 */
[----:B------:R2:W-:Y:S02]  /*0b00*/  STL [R1], R0 ;  /* 0x0000000001007387 */ /* 0x0005e40000100800 */
.L_x_5787:
        /* <DEDUP_REMOVED lines=11> */
[----:B------:R-:W-:-:S04]  /*0bc0*/  IMAD.WIDE R190, R184, R190, c[0x0][0x1a0] ;  /* 0x00006800b8be7625 */ /* 0x000fc800078e02be */
[----:B0-----:R-:W-:-:S05]  /*0bd0*/  IMAD R164, R184, c[0x0][0x168], RZ ;  /* 0x00005a00b8a47a24 */ /* 0x001fca00078e02ff */
        /* <DEDUP_REMOVED lines=10> */
[----:B---3--:R-:W-:-:S13]  /*0c80*/  ISETP.GT.AND P6, PT, R194, RZ, PT ;  /* 0x000000ffc200720c */ /* 0x008fda0003fc4270 */
[----:B------:R-:W-:Y:S05]  /*0c90*/  @P6 BRA `(.L_x_5703) ;  /* 0x0000027000006947 */ /* 0x000fea0003800000 */
[----:B------:R-:W-:Y:S02]  /*0ca0*/  ISETP.NE.U32.AND P0, PT, RZ, c[0x0][0x218], PT ;  /* 0x00008600ff007a0c */ /* 0x000fe40003f05070 */
[----:B-----5:R-:W-:Y:S02]  /*0cb0*/  ISETP.GE.AND P1, PT, R196, 0x1, PT ;  /* 0x00000001c400780c */ /* 0x020fe40003f26270 */
[----:B------:R-:W-:-:S13]  /*0cc0*/  ISETP.NE.AND.EX P0, PT, RZ, c[0x0][0x21c], PT, P0 ;  /* 0x00008700ff007a0c */ /* 0x000fda0003f05300 */
[----:B------:R0:W5:Y:S04]  /*0cd0*/  @P0 LDG.E.128 R76, [R180.64] ;  /* 0x00000004b44c0981 */ /* 0x000168000c1e1d00 */
[----:B------:R0:W5:Y:S04]  /*0ce0*/  @P0 LDG.E.128 R72, [R180.64+0x10] ;  /* 0x00001004b4480981 */ /* 0x000168000c1e1d00 */
[----:B------:R1:W5:Y:S04]  /*0cf0*/  @P0 LDG.E.128 R52, [R164.64] ;  /* 0x00000004a4340981 */ /* 0x000368000c1e1d00 */
[----:B------:R1:W5:Y:S01]  /*0d00*/  @P0 LDG.E.128 R48, [R164.64+0x10] ;  /* 0x00001004a4300981 */ /* 0x000362000c1e1d00 */
[----:B0-----:R-:W-:-:S03]  /*0d10*/  @P1 IADD3 R180, R196, -0x1, RZ ;  /* 0xffffffffc4b41810 */ /* 0x001fc60007ffe0ff */
[----:B------:R0:W5:Y:S02]  /*0d20*/  @P0 LDG.E.128 R60, [R166.64] ;  /* 0x00000004a63c0981 */ /* 0x000164000c1e1d00 */
[----:B------:R-:W-:Y:S02]  /*0d30*/  @P1 IMAD R180, R180, c[0x0][0x168], RZ ;  /* 0x00005a00b4b41a24 */ /* 0x000fe400078e02ff */
[----:B------:R0:W5:Y:S03]  /*0d40*/  @P0 LDG.E.128 R56, [R166.64+0x10] ;  /* 0x00001004a6380981 */ /* 0x000166000c1e1d00 */
[----:B------:R-:W-:Y:S01]  /*0d50*/  @P1 SHF.R.S32.HI R181, RZ, 0x1f, R180 ;  /* 0x0000001fffb51819 */ /* 0x000fe200000114b4 */
[----:B------:R3:W5:Y:S01]  /*0d60*/  @P0 LDG.E.128 R68, [R178.64] ;  /* 0x00000004b2440981 */ /* 0x000762000c1e1d00 */
[----:B-1----:R-:W-:Y:S02]  /*0d70*/  @P0 IADD3 R164, R182, 0x80, RZ ;  /* 0x00000080b6a40810 */ /* 0x002fe40007ffe0ff */
[----:B------:R-:W-:Y:S01]  /*0d80*/  @P1 LEA.HI R181, R181, R180, RZ, 0x3 ;  /* 0x000000b4b5b51211 */ /* 0x000fe200078f18ff */
[----:B------:R3:W5:Y:S01]  /*0d90*/  @P0 LDG.E.128 R64, [R178.64+0x10] ;  /* 0x00001004b2400981 */ /* 0x000762000c1e1d00 */
[----:B------:R-:W-:-:S02]  /*0da0*/  MOV R180, RZ ;  /* 0x000000ff00b47202 */ /* 0x000fc40000000f00 */
[----:B------:R-:W-:Y:S01]  /*0db0*/  @P1 LEA.HI.SX32 R180, R181, R214, 0x1d ;  /* 0x000000d6b5b41211 */ /* 0x000fe200078feaff */
[----:B------:R-:W-:Y:S01]  /*0dc0*/  @P0 IMAD.WIDE.U32 R164, R164, R197, c[0x0][0x218] ;  /* 0x00008600a4a40625 */ /* 0x000fe200078e00c5 */
[----:B0-----:R-:W-:Y:S02]  /*0dd0*/  MOV R166, 0x8 ;  /* 0x0000000800a67802 */ /* 0x001fe40000000f00 */
[C---:B------:R-:W-:Y:S02]  /*0de0*/  IADD3 R194, R180.reuse, 0x20, RZ ;  /* 0x00000020b4c27810 */ /* 0x040fe40007ffe0ff */
[C---:B------:R-:W-:Y:S01]  /*0df0*/  IADD3 R190, R180.reuse, 0x40, RZ ;  /* 0x00000040b4be7810 */ /* 0x040fe20007ffe0ff */
[----:B------:R0:W5:Y:S01]  /*0e00*/  @P0 LDG.E.128 R44, [R164.64] ;  /* 0x00000004a42c0981 */ /* 0x000162000c1e1d00 */
[C---:B---3--:R-:W-:Y:S02]  /*0e10*/  IADD3 R178, R180.reuse, 0x60, RZ ;  /* 0x00000060b4b27810 */ /* 0x048fe40007ffe0ff */
[----:B------:R-:W-:Y:S01]  /*0e20*/  IADD3 R181, R180, 0x80, RZ ;  /* 0x00000080b4b57810 */ /* 0x000fe20007ffe0ff */
[----:B------:R0:W5:Y:S01]  /*0e30*/  @P0 LDG.E.128 R40, [R164.64+0x10] ;  /* 0x00001004a4280981 */ /* 0x000162000c1e1d00 */
[----:B------:R-:W-:-:S04]  /*0e40*/  IMAD.WIDE.U32 R194, R194, R166, c[0x0][0x190] ;  /* 0x00006400c2c27625 */ /* 0x000fc800078e00a6 */
        /* <DEDUP_REMOVED lines=9> */
[----:B------:R-:W-:Y:S02]  /*0ee0*/  MOV R215, RZ ;  /* 0x000000ff00d77202 */ /* 0x000fe40000000f00 */
[----:B------:R-:W-:Y:S01]  /*0ef0*/  MOV R216, RZ ;  /* 0x000000ff00d87202 */ /* 0x000fe20000000f00 */
[----:B------:R-:W-:Y:S05]  /*0f00*/  BRA `(.L_x_5704) ;  /* 0x00001b0000007947 */ /* 0x000fea0003800000 */
.L_x_5703:
[----:B------:R-:W-:Y:S01]  /*0f10*/  IADD3 R194, R194, -0x1, RZ ;  /* 0xffffffffc2c27810 */ /* 0x000fe20007ffe0ff */
[----:B------:R0:W3:Y:S04]  /*0f20*/  LDG.E R185, [R190.64] ;  /* 0x00000004beb97981 */ /* 0x0000e8000c1e1900 */
[----:B------:R-:W-:-:S05]  /*0f30*/  IMAD R194, R194, c[0x0][0x168], RZ ;  /* 0x00005a00c2c27a24 */ /* 0x000fca00078e02ff */
[----:B--2---:R-:W-:-:S04]  /*0f40*/  SHF.R.S32.HI R3, RZ, 0x1f, R194 ;  /* 0x0000001fff037819 */ /* 0x004fc800000114c2 */
[----:B------:R-:W-:Y:S02]  /*0f50*/  LEA.HI R3, R3, R194, RZ, 0x3 ;  /* 0x000000c203037211 */ /* 0x000fe400078f18ff */
[----:B------:R-:W-:Y:S02]  /*0f60*/  MOV R8, 0x10 ;  /* 0x0000001000087802 */ /* 0x000fe40000000f00 */
[----:B------:R-:W-:Y:S01]  /*0f70*/  LEA.HI.SX32 R0, R3, R214, 0x1d ;  /* 0x000000d603007211 */ /* 0x000fe200078feaff */
[----:B------:R-:W-:-:S04]  /*0f80*/  IMAD.WIDE.U32 R12, R234, R197, c[0x0][0x188] ;  /* 0x00006200ea0c7625 */ /* 0x000fc800078e00c5 */
[CC--:B------:R-:W-:Y:S01]  /*0f90*/  IMAD.WIDE.U32 R168, R0.reuse, R8.reuse, c[0x0][0x208] ;  /* 0x0000820000a87625 */ /* 0x0c0fe200078e0008 */
[----:B------:R1:W2:Y:S03]  /*0fa0*/  LDG.E.128 R192, [R12.64] ;  /* 0x000000040cc07981 */ /* 0x0002a6000c1e1d00 */
[-C--:B------:R-:W-:Y:S02]  /*0fb0*/  IMAD.WIDE.U32 R172, R213, R197.reuse, c[0x0][0x188] ;  /* 0x00006200d5ac7625 */ /* 0x080fe400078e00c5 */
[----:B------:R-:W4:Y:S04]  /*0fc0*/  LDG.E.128 R168, [R168.64] ;  /* 0x00000004a8a87981 */ /* 0x000f28000c1e1d00 */
[----:B------:R0:W2:Y:S04]  /*0fd0*/  LDG.E.128 R24, [R172.64] ;  /* 0x00000004ac187981 */ /* 0x0000a8000c1e1d00 */
[----:B-1----:R-:W2:Y:S01]  /*0fe0*/  LDG.E.128 R12, [R12.64+0x10] ;  /* 0x000010040c0c7981 */ /* 0x002ea2000c1e1d00 */
[----:B------:R-:W1:Y:S01]  /*0ff0*/  LDC.U8 R236, c[0x0][0x1f0] ;  /* 0x00007c00ffec7b82 */ /* 0x000e620000000000 */
[----:B------:R-:W-:Y:S01]  /*1000*/  IADD3 R189, R0, 0x20, RZ ;  /* 0x0000002000bd7810 */ /* 0x000fe20007ffe0ff */
[-C--:B------:R-:W-:Y:S01]  /*1010*/  IMAD.WIDE.U32 R20, R224, R197.reuse, c[0x0][0x188] ;  /* 0x00006200e0147625 */ /* 0x080fe200078e00c5 */
[----:B0-----:R-:W2:Y:S03]  /*1020*/  LDG.E.128 R172, [R172.64+0x10] ;  /* 0x00001004acac7981 */ /* 0x001ea6000c1e1d00 */
[----:B------:R-:W-:Y:S01]  /*1030*/  IMAD.WIDE.U32 R188, R189, R8, c[0x0][0x208] ;  /* 0x00008200bdbc7625 */ /* 0x000fe200078e0008 */
[----:B------:R0:W2:Y:S03]  /*1040*/  LDG.E.128 R16, [R20.64] ;  /* 0x0000000414107981 */ /* 0x0000a6000c1e1d00 */
[----:B------:R-:W-:-:S02]  /*1050*/  IMAD.WIDE.U32 R216, R182, R197, c[0x0][0x188] ;  /* 0x00006200b6d87625 */ /* 0x000fc400078e00c5 */
[----:B------:R-:W2:Y:S04]  /*1060*/  LDG.E.128 R188, [R188.64] ;  /* 0x00000004bcbc7981 */ /* 0x000ea8000c1e1d00 */
[----:B------:R1:W2:Y:S04]  /*1070*/  LDG.E.128 R28, [R216.64] ;  /* 0x00000004d81c7981 */ /* 0x0002a8000c1e1d00 */
[----:B0-----:R-:W2:Y:S01]  /*1080*/  LDG.E.128 R20, [R20.64+0x10] ;  /* 0x0000100414147981 */ /* 0x001ea2000c1e1d00 */
[----:B-1----:R-:W-:-:S03]  /*1090*/  ISETP.NE.AND P0, PT, R236, RZ, PT ;  /* 0x000000ffec00720c */ /* 0x002fc60003f05270 */
[----:B------:R-:W2:Y:S01]  /*10a0*/  LDG.E.128 R216, [R216.64+0x10] ;  /* 0x00001004d8d87981 */ /* 0x000ea2000c1e1d00 */
[----:B---3--:R-:W-:Y:S02]  /*10b0*/  FSEL R185, R185, RZ, !P0 ;  /* 0x000000ffb9b97208 */ /* 0x008fe40004000000 */
[--C-:B----4-:R-:W-:Y:S02]  /*10c0*/  PRMT R228, RZ, 0x5410, R168.reuse ;  /* 0x00005410ffe47816 */ /* 0x110fe400000000a8 */
[----:B------:R-:W-:Y:S01]  /*10d0*/  PRMT R235, RZ, 0x7610, R168 ;  /* 0x00007610ffeb7816 */ /* 0x000fe200000000a8 */
[C---:B--2---:R-:W-:Y:S02]  /*10e0*/  FADD.FTZ R168, -R185.reuse, R193 ;  /* 0x000000c1b9a87221 */ /* 0x044fe40000010100 */
[C---:B------:R-:W-:Y:S02]  /*10f0*/  FADD.FTZ R193, -R185.reuse, R27 ;  /* 0x0000001bb9c17221 */ /* 0x040fe40000010100 */
[----:B------:R-:W-:-:S04]  /*1100*/  FADD.FTZ R14, -R185, R14 ;  /* 0x0000000eb90e7221 */ /* 0x000fc80000010100 */
[C---:B-----5:R-:W-:Y:S02]  /*1110*/  FMUL.FTZ R27, R183.reuse, R14 ;  /* 0x0000000eb71b7220 */ /* 0x060fe40000410000 */
[----:B------:R-:W-:Y:S02]  /*1120*/  FMUL.FTZ R14, R183, R193 ;  /* 0x000000c1b70e7220 */ /* 0x000fe40000410000 */
[----:B------:R-:W2:Y:S01]  /*1130*/  LDL R193, [R1+0x8c] ;  /* 0x00008c0001c17983 */ /* 0x000ea20000100800 */
[----:B------:R-:W-:Y:S02]  /*1140*/  ISETP.GE.AND P1, PT, R196, 0x1, PT ;  /* 0x00000001c400780c */ /* 0x000fe40003f26270 */
[----:B------:R-:W-:Y:S02]  /*1150*/  ISETP.NE.U32.AND P0, PT, RZ, c[0x0][0x218], PT ;  /* 0x00008600ff007a0c */ /* 0x000fe40003f05070 */
[----:B------:R-:W-:Y:S02]  /*1160*/  IADD3 R205, R0, 0x40, RZ ;  /* 0x0000004000cd7810 */ /* 0x000fe40007ffe0ff */
[----:B------:R-:W-:-:S02]  /*1170*/  ISETP.NE.AND.EX P0, PT, RZ, c[0x0][0x21c], PT, P0 ;  /* 0x00008700ff007a0c */ /* 0x000fc40003f05300 */
[C---:B------:R-:W-:Y:S02]  /*1180*/  IADD3 R5, R0.reuse, 0x60, RZ ;  /* 0x0000006000057810 */ /* 0x040fe40007ffe0ff */
[----:B------:R-:W-:-:S03]  /*1190*/  IADD3 R9, R0, 0x80, RZ ;  /* 0x0000008000097810 */ /* 0x000fc60007ffe0ff */
[----:B------:R-:W-:Y:S02]  /*11a0*/  @P1 IADD3 R0, R196, -0x1, RZ ;  /* 0xffffffffc4001810 */ /* 0x000fe40007ffe0ff */
[----:B------:R-:W-:-:S03]  /*11b0*/  IADD3 R187, R182, 0x80, RZ ;  /* 0x00000080b6bb7810 */ /* 0x000fc60007ffe0ff */
[----:B------:R-:W-:Y:S01]  /*11c0*/  @P1 IMAD R0, R0, c[0x0][0x168], RZ ;  /* 0x00005a0000001a24 */ /* 0x000fe200078e02ff */
[----:B------:R0:W5:Y:S01]  /*11d0*/  @P0 LDG.E.128 R68, [R178.64] ;  /* 0x00000004b2440981 */ /* 0x000162000c1e1d00 */
[----:B------:R-:W-:-:S03]  /*11e0*/  IMAD.WIDE.U32 R208, R187, R197, c[0x0][0x188] ;  /* 0x00006200bbd07625 */ /* 0x000fc600078e00c5 */
[----:B------:R-:W-:Y:S01]  /*11f0*/  @P1 SHF.R.S32.HI R2, RZ, 0x1f, R0 ;  /* 0x0000001fff021819 */ /* 0x000fe20000011400 */
[----:B------:R0:W5:Y:S01]  /*1200*/  @P0 LDG.E.128 R64, [R178.64+0x10] ;  /* 0x00001004b2400981 */ /* 0x000162000c1e1d00 */
[C---:B------:R-:W-:Y:S01]  /*1210*/  FADD.FTZ R18, -R185.reuse, R18 ;  /* 0x00000012b9127221 */ /* 0x040fe20000010100 */
[--C-:B------:R-:W-:Y:S02]  /*1220*/  PRMT R227, RZ, 0x5410, R188.reuse ;  /* 0x00005410ffe37816 */ /* 0x100fe400000000bc */
[----:B------:R-:W-:Y:S01]  /*1230*/  @P1 LEA.HI R0, R2, R0, RZ, 0x3 ;  /* 0x0000000002001211 */ /* 0x000fe200078f18ff */
[C---:B------:R-:W-:Y:S01]  /*1240*/  FADD.FTZ R17, -R185.reuse, R17 ;  /* 0x00000011b9117221 */ /* 0x040fe20000010100 */
[----:B------:R-:W-:Y:S02]  /*1250*/  PRMT R226, RZ, 0x7610, R188 ;  /* 0x00007610ffe27816 */ /* 0x000fe400000000bc */
[----:B------:R-:W-:Y:S01]  /*1260*/  MOV R186, RZ ;  /* 0x000000ff00ba7202 */ /* 0x000fe20000000f00 */
[----:B------:R-:W-:Y:S01]  /*1270*/  FADD.FTZ R16, -R185, R16 ;  /* 0x00000010b9107221 */ /* 0x000fe20000010100 */
[--C-:B------:R-:W-:Y:S01]  /*1280*/  PRMT R225, RZ, 0x5410, R189.reuse ;  /* 0x00005410ffe17816 */ /* 0x100fe200000000bd */
[----:B0-----:R-:W-:Y:S01]  /*1290*/  @P0 IMAD.WIDE.U32 R178, R187, R197, c[0x0][0x218] ;  /* 0x00008600bbb20625 */ /* 0x001fe200078e00c5 */
[----:B------:R-:W-:Y:S01]  /*12a0*/  PRMT R223, RZ, 0x7610, R189 ;  /* 0x00007610ffdf7816 */ /* 0x000fe200000000bd */
[----:B------:R0:W3:Y:S02]  /*12b0*/  LDG.E.128 R200, [R208.64] ;  /* 0x00000004d0c87981 */ /* 0x0000e4000c1e1d00 */
[----:B------:R-:W-:-:S02]  /*12c0*/  FADD.FTZ R187, -R185, R23 ;  /* 0x00000017b9bb7221 */ /* 0x000fc40000010100 */
[----:B------:R-:W-:Y:S01]  /*12d0*/  FADD.FTZ R188, -R185, R24 ;  /* 0x00000018b9bc7221 */ /* 0x000fe20000010100 */
[----:B------:R-:W-:Y:S01]  /*12e0*/  @P1 LEA.HI.SX32 R186, R0, R214, 0x1d ;  /* 0x000000d600ba1211 */ /* 0x000fe200078feaff */
[C---:B------:R-:W-:Y:S01]  /*12f0*/  FMUL.FTZ R23, R183.reuse, R18 ;  /* 0x00000012b7177220 */ /* 0x040fe20000410000 */
[--C-:B------:R-:W-:Y:S01]  /*1300*/  PRMT R233, RZ, 0x5410, R169.reuse ;  /* 0x00005410ffe97816 */ /* 0x100fe200000000a9 */
[----:B------:R-:W-:Y:S01]  /*1310*/  FMUL.FTZ R18, R183, R187 ;  /* 0x000000bbb7127220 */ /* 0x000fe20000410000 */
[----:B------:R-:W-:Y:S01]  /*1320*/  PRMT R232, RZ, 0x7610, R169 ;  /* 0x00007610ffe87816 */ /* 0x000fe200000000a9 */
[----:B------:R-:W4:Y:S01]  /*1330*/  LDL R187, [R1+0x84] ;  /* 0x0000840001bb7983 */ /* 0x000f220000100800 */
[C---:B------:R-:W-:Y:S02]  /*1340*/  FADD.FTZ R0, -R185.reuse, R217 ;  /* 0x000000d9b9007221 */ /* 0x040fe40000010100 */
[----:B------:R-:W-:Y:S01]  /*1350*/  FADD.FTZ R189, -R185, R25 ;  /* 0x00000019b9bd7221 */ /* 0x000fe20000010100 */
[----:B------:R-:W-:Y:S01]  /*1360*/  PRMT R249, RZ, 0x7610, R171 ;  /* 0x00007610fff97816 */ /* 0x000fe200000000ab */
[C---:B------:R-:W-:Y:S01]  /*1370*/  FMUL.FTZ R24, R183.reuse, R17 ;  /* 0x00000011b7187220 */ /* 0x040fe20000410000 */
[----:B0-----:R-:W3:Y:S01]  /*1380*/  LDG.E.128 R208, [R208.64+0x10] ;  /* 0x00001004d0d07981 */ /* 0x001ee2000c1e1d00 */
[----:B------:R-:W-:-:S02]  /*1390*/  FMUL.FTZ R17, R183, R188 ;  /* 0x000000bcb7117220 */ /* 0x000fc40000410000 */
[C---:B------:R-:W-:Y:S01]  /*13a0*/  FADD.FTZ R169, -R185.reuse, R192 ;  /* 0x000000c0b9a97221 */ /* 0x040fe20000010100 */
[----:B------:R-:W3:Y:S01]  /*13b0*/  LDL R188, [R1+0x88] ;  /* 0x0000880001bc7983 */ /* 0x000ee20000100800 */
[C---:B------:R-:W-:Y:S02]  /*13c0*/  FADD.FTZ R197, -R185.reuse, R172 ;  /* 0x000000acb9c57221 */ /* 0x040fe40000010100 */
        /* <DEDUP_REMOVED lines=8> */
[C---:B------:R-:W-:Y:S01]  /*1450*/  FMUL.FTZ R25, R183.reuse, R16 ;  /* 0x00000010b7197220 */ /* 0x040fe20000410000 */
[----:B------:R-:W3:Y:S01]  /*1460*/  LDL R0, [R1+0x90] ;  /* 0x0000900001007983 */ /* 0x000ee20000100800 */
[----:B------:R-:W-:-:S03]  /*1470*/  FMUL.FTZ R16, R183, R189 ;  /* 0x000000bdb7107220 */ /* 0x000fc60000410000 */
[----:B------:R-:W3:Y:S01]  /*1480*/  LDL R189, [R1+0x74] ;  /* 0x0000740001bd7983 */ /* 0x000ee20000100800 */
[C---:B------:R-:W-:Y:S02]  /*1490*/  FMUL.FTZ R176, R183.reuse, R176 ;  /* 0x000000b0b7b07220 */ /* 0x040fe40000410000 */
[C---:B------:R-:W-:Y:S01]  /*14a0*/  FMUL.FTZ R26, R183.reuse, R15 ;  /* 0x0000000fb71a7220 */ /* 0x040fe20000410000 */
[----:B------:R-:W-:Y:S01]  /*14b0*/  PRMT R229, RZ, 0x5410, R171 ;  /* 0x00005410ffe57816 */ /* 0x000fe200000000ab */
[----:B------:R-:W-:Y:S01]  /*14c0*/  FMUL.FTZ R15, R183, R192 ;  /* 0x000000c0b70f7220 */ /* 0x000fe20000410000 */
[----:B------:R0:W5:Y:S01]  /*14d0*/  @P0 LDG.E.128 R60, [R166.64] ;  /* 0x00000004a63c0981 */ /* 0x000162000c1e1d00 */
[----:B------:R-:W-:-:S03]  /*14e0*/  FFMA.FTZ R81, R176, R235, R81 ;  /* 0x000000ebb0517223 */ /* 0x000fc60000010051 */
[----:B------:R-:W3:Y:S01]  /*14f0*/  LDL R192, [R1+0x6c] ;  /* 0x00006c0001c07983 */ /* 0x000ee20000100800 */
[----:B------:R-:W-:Y:S02]  /*1500*/  FADD.FTZ R157, R157, R235 ;  /* 0x000000eb9d9d7221 */ /* 0x000fe40000010000 */
[C---:B------:R-:W-:Y:S01]  /*1510*/  FADD.FTZ R3, -R185.reuse, R31 ;  /* 0x0000001fb9037221 */ /* 0x040fe20000010100 */
[----:B------:R0:W5:Y:S01]  /*1520*/  @P0 LDG.E.128 R56, [R166.64+0x10] ;  /* 0x00001004a6380981 */ /* 0x000162000c1e1d00 */
[C---:B------:R-:W-:Y:S02]  /*1530*/  FADD.FTZ R177, -R185.reuse, R28 ;  /* 0x0000001cb9b17221 */ /* 0x040fe40000010100 */
[----:B------:R-:W-:Y:S01]  /*1540*/  FADD.FTZ R199, -R185, R174 ;  /* 0x000000aeb9c77221 */ /* 0x000fe20000010100 */
[----:B------:R1:W5:Y:S01]  /*1550*/  @P0 LDG.E.128 R76, [R180.64] ;  /* 0x00000004b44c0981 */ /* 0x000362000c1e1d00 */
[----:B------:R-:W-:-:S03]  /*1560*/  IMAD.WIDE.U32 R204, R205, R8, c[0x0][0x208] ;  /* 0x00008200cdcc7625 */ /* 0x000fc600078e0008 */
[----:B------:R1:W5:Y:S01]  /*1570*/  @P0 LDG.E.128 R72, [R180.64+0x10] ;  /* 0x00001004b4480981 */ /* 0x000362000c1e1d00 */
[----:B------:R-:W-:Y:S02]  /*1580*/  FMUL.FTZ R168, R183, R168 ;  /* 0x000000a8b7a87220 */ /* 0x000fe40000410000 */
[----:B------:R-:W-:Y:S01]  /*1590*/  FADD.FTZ R156, R156, R228 ;  /* 0x000000e49c9c7221 */ /* 0x000fe20000010000 */
[----:B------:R-:W3:Y:S01]  /*15a0*/  LDG.E.128 R204, [R204.64] ;  /* 0x00000004cccc7981 */ /* 0x000ee2000c1e1d00 */
[----:B------:R-:W-:Y:S02]  /*15b0*/  FADD.FTZ R149, R149, R226 ;  /* 0x000000e295957221 */ /* 0x000fe40000010000 */
[----:B------:R-:W-:Y:S01]  /*15c0*/  FADD.FTZ R150, R150, R225 ;  /* 0x000000e196967221 */ /* 0x000fe20000010000 */
[----:B------:R-:W-:Y:S01]  /*15d0*/  PRMT R221, RZ, 0x7610, R190 ;  /* 0x00007610ffdd7816 */ /* 0x000fe200000000be */
[C---:B------:R-:W-:Y:S01]  /*15e0*/  FADD.FTZ R12, -R185.reuse, R12 ;  /* 0x0000000cb90c7221 */ /* 0x040fe20000010100 */
[----:B------:R0:W5:Y:S01]  /*15f0*/  @P0 LDG.E.128 R52, [R164.64] ;  /* 0x00000004a4340981 */ /* 0x000162000c1e1d00 */
[----:B------:R-:W-:-:S02]  /*1600*/  FADD.FTZ R19, -R185, R19 ;  /* 0x00000013b9137221 */ /* 0x000fc40000010100 */
[----:B------:R-:W-:Y:S01]  /*1610*/  FADD.FTZ R20, -R185, R20 ;  /* 0x00000014b9147221 */ /* 0x000fe20000010100 */
[----:B------:R0:W5:Y:S01]  /*1620*/  @P0 LDG.E.128 R48, [R164.64+0x10] ;  /* 0x00001004a4300981 */ /* 0x000162000c1e1d00 */
[----:B------:R-:W-:-:S03]  /*1630*/  IMAD.WIDE.U32 R4, R5, R8, c[0x0][0x208] ;  /* 0x0000820005047625 */ /* 0x000fc600078e0008 */
[----:B------:R0:W5:Y:S01]  /*1640*/  @P0 LDG.E.128 R44, [R178.64] ;  /* 0x00000004b22c0981 */ /* 0x000162000c1e1d00 */
[C---:B------:R-:W-:Y:S02]  /*1650*/  FADD.FTZ R2, -R185.reuse, R216 ;  /* 0x000000d8b9027221 */ /* 0x040fe40000010100 */
[C---:B------:R-:W-:Y:S01]  /*1660*/  FADD.FTZ R198, -R185.reuse, R173 ;  /* 0x000000adb9c67221 */ /* 0x040fe20000010100 */
[----:B------:R-:W3:Y:S01]  /*1670*/  LDG.E.128 R4, [R4.64] ;  /* 0x0000000404047981 */ /* 0x000ee2000c1e1d00 */
[----:B------:R-:W-:-:S03]  /*1680*/  FADD.FTZ R13, -R185, R13 ;  /* 0x0000000db90d7221 */ /* 0x000fc60000010100 */
[----:B------:R0:W5:Y:S01]  /*1690*/  @P0 LDG.E.128 R40, [R178.64+0x10] ;  /* 0x00001004b2280981 */ /* 0x000162000c1e1d00 */
[----:B--2---:R-:W-:-:S03]  /*16a0*/  FMUL.FTZ R235, R193, R235 ;  /* 0x000000ebc1eb7220 */ /* 0x004fc60000410000 */
[----:B------:R-:W2:Y:S01]  /*16b0*/  LDL R193, [R1+0x68] ;  /* 0x0000680001c17983 */ /* 0x000ea20000100800 */
[----:B------:R-:W-:Y:S02]  /*16c0*/  FADD.FTZ R28, -R185, R30 ;  /* 0x0000001eb91c7221 */ /* 0x000fe40000010100 */
[----:B------:R-:W-:Y:S02]  /*16d0*/  FMUL.FTZ R174, R183, R3 ;  /* 0x00000003b7ae7220 */ /* 0x000fe40000410000 */
[----:B------:R-:W-:Y:S02]  /*16e0*/  FADD.FTZ R214, -R185, R175 ;  /* 0x000000afb9d67221 */ /* 0x000fe40000010100 */
[----:B------:R-:W-:Y:S02]  /*16f0*/  FMUL.FTZ R175, R183, R28 ;  /* 0x0000001cb7af7220 */ /* 0x000fe40000410000 */
[----:B------:R-:W-:Y:S02]  /*1700*/  FFMA.FTZ R83, R174, R232, R83 ;  /* 0x000000e8ae537223 */ /* 0x000fe40000010053 */
[----:B------:R-:W-:-:S02]  /*1710*/  FADD.FTZ R159, R159, R232 ;  /* 0x000000e89f9f7221 */ /* 0x000fc40000010000 */
[----:B------:R-:W-:Y:S02]  /*1720*/  FMUL.FTZ R177, R183, R177 ;  /* 0x000000b1b7b17220 */ /* 0x000fe40000410000 */
[----:B------:R-:W-:Y:S02]  /*1730*/  FFMA.FTZ R82, R175, R233, R82 ;  /* 0x000000e9af527223 */ /* 0x000fe40000010052 */
[----:B------:R-:W-:Y:S02]  /*1740*/  FADD.FTZ R158, R158, R233 ;  /* 0x000000e99e9e7221 */ /* 0x000fe40000010000 */
[----:B------:R-:W-:Y:S02]  /*1750*/  FADD.FTZ R31, -R185, R194 ;  /* 0x000000c2b91f7221 */ /* 0x000fe40000010100 */
[----:B------:R-:W-:Y:S02]  /*1760*/  FFMA.FTZ R80, R177, R228, R80 ;  /* 0x000000e4b1507223 */ /* 0x000fe40000010050 */
[----:B------:R-:W-:-:S02]  /*1770*/  FMUL.FTZ R31, R183, R31 ;  /* 0x0000001fb71f7220 */ /* 0x000fc40000410000 */
[----:B------:R-:W-:Y:S02]  /*1780*/  FFMA.FTZ R89, R168, R226, R89 ;  /* 0x000000e2a8597223 */ /* 0x000fe40000010059 */
[----:B------:R-:W-:Y:S02]  /*1790*/  FFMA.FTZ R90, R31, R225, R90 ;  /* 0x000000e11f5a7223 */ /* 0x000fe4000001005a */
[----:B----4-:R-:W-:Y:S02]  /*17a0*/  FMUL.FTZ R232, R187, R232 ;  /* 0x000000e8bbe87220 */ /* 0x010fe40000410000 */
[----:B------:R-:W4:Y:S01]  /*17b0*/  LDL R187, [R1+0x60] ;  /* 0x0000600001bb7983 */ /* 0x000f220000100800 */
[----:B---3--:R-:W-:-:S03]  /*17c0*/  FMUL.FTZ R233, R188, R233 ;  /* 0x000000e9bce97220 */ /* 0x008fc60000410000 */
[----:B------:R-:W3:Y:S01]  /*17d0*/  LDL R188, [R1+0x64] ;  /* 0x0000640001bc7983 */ /* 0x000ee20000100800 */
[----:B------:R-:W-:Y:S02]  /*17e0*/  FMUL.FTZ R0, R0, R228 ;  /* 0x000000e400007220 */ /* 0x000fe40000410000 */
[----:B------:R-:W-:Y:S02]  /*17f0*/  FMUL.FTZ R228, R189, R249 ;  /* 0x000000f9bde47220 */ /* 0x000fe40000410000 */
[----:B------:R-:W3:Y:S01]  /*1800*/  LDL R189, [R1+0x54] ;  /* 0x0000540001bd7983 */ /* 0x000ee20000100800 */
[----:B------:R-:W-:-:S03]  /*1810*/  FMUL.FTZ R226, R192, R226 ;  /* 0x000000e2c0e27220 */ /* 0x000fc60000410000 */
[----:B------:R-:W3:Y:S01]  /*1820*/  LDL R192, [R1+0x50] ;  /* 0x0000500001c07983 */ /* 0x000ee20000100800 */
[----:B--2---:R-:W-:-:S03]  /*1830*/  FMUL.FTZ R225, R193, R225 ;  /* 0x000000e1c1e17220 */ /* 0x004fc60000410000 */
[----:B------:R-:W2:Y:S01]  /*1840*/  LDL R193, [R1+0x4c] ;  /* 0x00004c0001c17983 */ /* 0x000ea20000100800 */
[----:B------:R-:W-:Y:S02]  /*1850*/  FADD.FTZ R30, -R185, R195 ;  /* 0x000000c3b91e7221 */ /* 0x000fe40000010100 */
[C---:B------:R-:W-:Y:S02]  /*1860*/  FMUL.FTZ R29, R183.reuse, R12 ;  /* 0x0000000cb71d7220 */ /* 0x040fe40000410000 */
[----:B------:R-:W-:Y:S02]  /*1870*/  FMUL.FTZ R30, R183, R30 ;  /* 0x0000001eb71e7220 */ /* 0x000fe40000410000 */
[----:B------:R-:W-:Y:S02]  /*1880*/  FADD.FTZ R144, R144, R222 ;  /* 0x000000de90907221 */ /* 0x000fe40000010000 */
[----:B------:R-:W-:Y:S02]  /*1890*/  FFMA.FTZ R92, R29, R222, R92 ;  /* 0x000000de1d5c7223 */ /* 0x000fe4000001005c */
[----:B------:R-:W-:-:S02]  /*18a0*/  FADD.FTZ R170, -R185, R219 ;  /* 0x000000dbb9aa7221 */ /* 0x000fc40000010100 */
[----:B------:R-:W-:Y:S02]  /*18b0*/  FADD.FTZ R219, -R185, R210 ;  /* 0x000000d2b9db7221 */ /* 0x000fe40000010100 */
[----:B------:R-:W-:Y:S02]  /*18c0*/  FFMA.FTZ R91, R30, R223, R91 ;  /* 0x000000df1e5b7223 */ /* 0x000fe4000001005b */
[----:B------:R-:W-:Y:S02]  /*18d0*/  FADD.FTZ R151, R151, R223 ;  /* 0x000000df97977221 */ /* 0x000fe40000010000 */
[----:B------:R-:W-:Y:S01]  /*18e0*/  FADD.FTZ R171, -R185, R218 ;  /* 0x000000dab9ab7221 */ /* 0x000fe20000010100 */
[--C-:B------:R-:W-:Y:S01]  /*18f0*/  PRMT R218, RZ, 0x5410, R204.reuse ;  /* 0x00005410ffda7816 */ /* 0x100fe200000000cc */
[----:B------:R-:W-:Y:S01]  /*1900*/  FMUL.FTZ R3, R183, R219 ;  /* 0x000000dbb7037220 */ /* 0x000fe20000410000 */
[----:B------:R-:W-:-:S03]  /*1910*/  PRMT R217, RZ, 0x7610, R204 ;  /* 0x00007610ffd97816 */ /* 0x000fc600000000cc */
[----:B------:R-:W-:Y:S02]  /*1920*/  FFMA.FTZ R96, R25, R218, R96 ;  /* 0x000000da19607223 */ /* 0x000fe40000010060 */
[----:B------:R-:W-:Y:S02]  /*1930*/  FADD.FTZ R140, R140, R218 ;  /* 0x000000da8c8c7221 */ /* 0x000fe40000010000 */
[----:B------:R-:W-:Y:S02]  /*1940*/  FFMA.FTZ R97, R24, R217, R97 ;  /* 0x000000d918617223 */ /* 0x000fe40000010061 */
[----:B------:R-:W-:Y:S02]  /*1950*/  FADD.FTZ R141, R141, R217 ;  /* 0x000000d98d8d7221 */ /* 0x000fe40000010000 */
[----:B----4-:R-:W-:Y:S02]  /*1960*/  FMUL.FTZ R222, R187, R222 ;  /* 0x000000debbde7220 */ /* 0x010fe40000410000 */
[----:B------:R-:W4:Y:S01]  /*1970*/  LDL R187, [R1+0x48] ;  /* 0x0000480001bb7983 */ /* 0x000f220000100800 */
[----:B---3--:R-:W-:-:S03]  /*1980*/  FMUL.FTZ R223, R188, R223 ;  /* 0x000000dfbcdf7220 */ /* 0x008fc60000410000 */
[----:B------:R-:W3:Y:S01]  /*1990*/  LDL R188, [R1+0x44] ;  /* 0x0000440001bc7983 */ /* 0x000ee20000100800 */
[----:B------:R-:W-:-:S03]  /*19a0*/  FMUL.FTZ R219, R189, R247 ;  /* 0x000000f7bddb7220 */ /* 0x000fc60000410000 */
[----:B------:R-:W3:Y:S01]  /*19b0*/  LDL R189, [R1+0x40] ;  /* 0x0000400001bd7983 */ /* 0x000ee20000100800 */
[----:B------:R-:W-:-:S03]  /*19c0*/  FMUL.FTZ R218, R192, R218 ;  /* 0x000000dac0da7220 */ /* 0x000fc60000410000 */
[----:B------:R-:W3:Y:S01]  /*19d0*/  LDL R192, [R1+0x3c] ;  /* 0x00003c0001c07983 */ /* 0x000ee20000100800 */
[C---:B0-----:R-:W-:Y:S02]  /*19e0*/  FADD.FTZ R166, -R185.reuse, R21 ;  /* 0x00000015b9a67221 */ /* 0x041fe40000010100 */
[----:B------:R-:W-:Y:S02]  /*19f0*/  FADD.FTZ R167, -R185, R22 ;  /* 0x00000016b9a77221 */ /* 0x000fe40000010100 */
[C---:B------:R-:W-:Y:S02]  /*1a00*/  FMUL.FTZ R22, R183.reuse, R19 ;  /* 0x00000013b7167220 */ /* 0x040fe40000410000 */
[C---:B------:R-:W-:Y:S02]  /*1a10*/  FMUL.FTZ R21, R183.reuse, R20 ;  /* 0x00000014b7157220 */ /* 0x040fe40000410000 */
[C---:B------:R-:W-:Y:S02]  /*1a20*/  FMUL.FTZ R20, R183.reuse, R166 ;  /* 0x000000a6b7147220 */ /* 0x040fe40000410000 */
[----:B------:R-:W-:Y:S01]  /*1a30*/  FMUL.FTZ R19, R183, R167 ;  /* 0x000000a7b7137220 */ /* 0x000fe20000410000 */
[----:B------:R-:W3:Y:S04]  /*1a40*/  LDL R166, [R1+0x7c] ;  /* 0x00007c0001a67983 */ /* 0x000ee80000100800 */
[----:B------:R-:W3:Y:S01]  /*1a50*/  LDL R167, [R1+0x80] ;  /* 0x0000800001a77983 */ /* 0x000ee20000100800 */
[----:B--2---:R-:W-:-:S03]  /*1a60*/  FMUL.FTZ R217, R193, R217 ;  /* 0x000000d9c1d97220 */ /* 0x004fc60000410000 */
[----:B------:R-:W2:Y:S01]  /*1a70*/  LDL R193, [R1+0x38] ;  /* 0x0000380001c17983 */ /* 0x000ea20000100800 */
[----:B------:R-:W-:Y:S01]  /*1a80*/  PRMT R212, RZ, 0x5410, R205 ;  /* 0x00005410ffd47816 */ /* 0x000fe200000000cd */
[----:B------:R-:W-:Y:S01]  /*1a90*/  FADD.FTZ R220, -R185, R211 ;  /* 0x000000d3b9dc7221 */ /* 0x000fe20000010100 */
[----:B------:R-:W-:-:S03]  /*1aa0*/  PRMT R211, RZ, 0x7610, R205 ;  /* 0x00007610ffd37816 */ /* 0x000fc600000000cd */
[----:B------:R-:W-:Y:S02]  /*1ab0*/  FFMA.FTZ R98, R23, R212, R98 ;  /* 0x000000d417627223 */ /* 0x000fe40000010062 */
[----:B------:R-:W-:Y:S01]  /*1ac0*/  FADD.FTZ R142, R142, R212 ;  /* 0x000000d48e8e7221 */ /* 0x000fe20000010000 */
[--C-:B------:R-:W-:Y:S01]  /*1ad0*/  PRMT R210, RZ, 0x5410, R206.reuse ;  /* 0x00005410ffd27816 */ /* 0x100fe200000000ce */
[----:B------:R-:W-:Y:S02]  /*1ae0*/  FFMA.FTZ R99, R22, R211, R99 ;  /* 0x000000d316637223 */ /* 0x000fe40000010063 */
[----:B------:R-:W-:Y:S02]  /*1af0*/  FADD.FTZ R143, R143, R211 ;  /* 0x000000d38f8f7221 */ /* 0x000fe40000010000 */
[----:B------:R-:W-:Y:S01]  /*1b00*/  FADD.FTZ R216, -R185, R209 ;  /* 0x000000d1b9d87221 */ /* 0x000fe20000010100 */
[----:B------:R-:W-:Y:S01]  /*1b10*/  PRMT R209, RZ, 0x7610, R206 ;  /* 0x00007610ffd17816 */ /* 0x000fe200000000ce */
[----:B------:R-:W-:-:S02]  /*1b20*/  FADD.FTZ R136, R136, R210 ;  /* 0x000000d288887221 */ /* 0x000fc40000010000 */
[----:B------:R-:W-:Y:S02]  /*1b30*/  FFMA.FTZ R100, R21, R210, R100 ;  /* 0x000000d215647223 */ /* 0x000fe40000010064 */
[----:B------:R-:W-:Y:S01]  /*1b40*/  FADD.FTZ R215, -R185, R208 ;  /* 0x000000d0b9d77221 */ /* 0x000fe20000010100 */
[----:B------:R-:W-:Y:S01]  /*1b50*/  PRMT R208, RZ, 0x5410, R207 ;  /* 0x00005410ffd07816 */ /* 0x000fe200000000cf */
[----:B------:R-:W-:Y:S02]  /*1b60*/  FADD.FTZ R137, R137, R209 ;  /* 0x000000d189897221 */ /* 0x000fe40000010000 */
[----:B------:R-:W-:Y:S02]  /*1b70*/  FFMA.FTZ R101, R20, R209, R101 ;  /* 0x000000d114657223 */ /* 0x000fe40000010065 */
[----:B------:R-:W-:Y:S02]  /*1b80*/  FADD.FTZ R138, R138, R208 ;  /* 0x000000d08a8a7221 */ /* 0x000fe40000010000 */
[----:B------:R-:W-:-:S02]  /*1b90*/  FFMA.FTZ R102, R19, R208, R102 ;  /* 0x000000d013667223 */ /* 0x000fc40000010066 */
[----:B----4-:R-:W-:Y:S02]  /*1ba0*/  FMUL.FTZ R212, R187, R212 ;  /* 0x000000d4bbd47220 */ /* 0x010fe40000410000 */
[----:B------:R-:W4:Y:S01]  /*1bb0*/  LDL R187, [R1+0x34] ;  /* 0x0000340001bb7983 */ /* 0x000f220000100800 */
[----:B---3--:R-:W-:-:S03]  /*1bc0*/  FMUL.FTZ R211, R188, R211 ;  /* 0x000000d3bcd37220 */ /* 0x008fc60000410000 */
[----:B------:R-:W3:Y:S01]  /*1bd0*/  LDL R188, [R1+0x30] ;  /* 0x0000300001bc7983 */ /* 0x000ee20000100800 */
[----:B------:R-:W-:-:S04]  /*1be0*/  IMAD.WIDE.U32 R8, R9, R8, c[0x0][0x208] ;  /* 0x0000820009087625 */ /* 0x000fc800078e0008 */
[----:B------:R-:W-:Y:S02]  /*1bf0*/  FMUL.FTZ R12, R183, R198 ;  /* 0x000000c6b70c7220 */ /* 0x000fe40000410000 */
[----:B------:R-:W3:Y:S04]  /*1c00*/  LDL R198, [R1+0x78] ;  /* 0x0000780001c67983 */ /* 0x000ee80000100800 */
[----:B------:R-:W3:Y:S01]  /*1c10*/  LDG.E.128 R8, [R8.64] ;  /* 0x0000000408087981 */ /* 0x000ee2000c1e1d00 */
[----:B------:R-:W-:-:S03]  /*1c20*/  FMUL.FTZ R210, R189, R210 ;  /* 0x000000d2bdd27220 */ /* 0x000fc60000410000 */
[----:B------:R-:W3:Y:S01]  /*1c30*/  LDL R189, [R1+0x2c] ;  /* 0x00002c0001bd7983 */ /* 0x000ee20000100800 */
[----:B------:R-:W-:-:S03]  /*1c40*/  FMUL.FTZ R209, R192, R209 ;  /* 0x000000d1c0d17220 */ /* 0x000fc60000410000 */
[----:B------:R-:W3:Y:S01]  /*1c50*/  LDL R192, [R1+0x28] ;  /* 0x0000280001c07983 */ /* 0x000ee20000100800 */
[C---:B------:R-:W-:Y:S02]  /*1c60*/  FMUL.FTZ R28, R183.reuse, R13 ;  /* 0x0000000db71c7220 */ /* 0x040fe40000410000 */
[C---:B------:R-:W-:Y:S02]  /*1c70*/  FMUL.FTZ R13, R183.reuse, R197 ;  /* 0x000000c5b70d7220 */ /* 0x040fe40000410000 */
[----:B------:R-:W3:Y:S01]  /*1c80*/  LDL R197, [R1+0x70] ;  /* 0x0000700001c57983 */ /* 0x000ee20000100800 */
[----:B------:R-:W-:Y:S02]  /*1c90*/  FMUL.FTZ R173, R183, R2 ;  /* 0x00000002b7ad7220 */ /* 0x000fe40000410000 */
[----:B------:R-:W-:Y:S02]  /*1ca0*/  FADD.FTZ R152, R152, R231 ;  /* 0x000000e798987221 */ /* 0x000fe40000010000 */
[----:B------:R-:W-:-:S02]  /*1cb0*/  FFMA.FTZ R84, R173, R231, R84 ;  /* 0x000000e7ad547223 */ /* 0x000fc40000010054 */
[----:B------:R-:W-:Y:S02]  /*1cc0*/  FADD.FTZ R153, R153, R230 ;  /* 0x000000e699997221 */ /* 0x000fe40000010000 */
[-C--:B------:R-:W-:Y:S02]  /*1cd0*/  FFMA.FTZ R85, R172, R230.reuse, R85 ;  /* 0x000000e6ac557223 */ /* 0x080fe40000010055 */
[----:B------:R-:W-:Y:S02]  /*1ce0*/  FMUL.FTZ R231, R167, R231 ;  /* 0x000000e7a7e77220 */ /* 0x000fe40000410000 */
[----:B------:R-:W-:Y:S01]  /*1cf0*/  FMUL.FTZ R230, R166, R230 ;  /* 0x000000e6a6e67220 */ /* 0x000fe20000410000 */
[----:B------:R-:W3:Y:S04]  /*1d00*/  LDL R167, [R1+0x5c] ;  /* 0x00005c0001a77983 */ /* 0x000ee80000100800 */
[----:B------:R-:W3:Y:S01]  /*1d10*/  LDL R166, [R1+0x58] ;  /* 0x0000580001a67983 */ /* 0x000ee20000100800 */
[----:B--2---:R-:W-:-:S03]  /*1d20*/  FMUL.FTZ R208, R193, R208 ;  /* 0x000000d0c1d07220 */ /* 0x004fc60000410000 */
[----:B------:R-:W2:Y:S01]  /*1d30*/  LDL R193, [R1+0x24] ;  /* 0x0000240001c17983 */ /* 0x000ea20000100800 */
[----:B------:R-:W-:Y:S02]  /*1d40*/  PRMT R207, RZ, 0x7610, R207 ;  /* 0x00007610ffcf7816 */ /* 0x000fe400000000cf */
[----:B------:R-:W-:-:S03]  /*1d50*/  PRMT R206, RZ, 0x5410, R4 ;  /* 0x00005410ffce7816 */ /* 0x000fc60000000004 */
[----:B------:R-:W-:Y:S02]  /*1d60*/  FADD.FTZ R139, R139, R207 ;  /* 0x000000cf8b8b7221 */ /* 0x000fe40000010000 */
[----:B------:R-:W-:Y:S01]  /*1d70*/  FFMA.FTZ R103, R18, R207, R103 ;  /* 0x000000cf12677223 */ /* 0x000fe20000010067 */
[----:B------:R-:W-:Y:S01]  /*1d80*/  PRMT R205, RZ, 0x7610, R4 ;  /* 0x00007610ffcd7816 */ /* 0x000fe20000000004 */
[----:B------:R-:W-:Y:S01]  /*1d90*/  FFMA.FTZ R104, R17, R206, R104 ;  /* 0x000000ce11687223 */ /* 0x000fe20000010068 */
[----:B-1----:R-:W-:Y:S01]  /*1da0*/  MOV R181, 0x8 ;  /* 0x0000000800b57802 */ /* 0x002fe20000000f00 */
[----:B------:R-:W-:Y:S02]  /*1db0*/  FADD.FTZ R132, R132, R206 ;  /* 0x000000ce84847221 */ /* 0x000fe40000010000 */
[C---:B------:R-:W-:Y:S02]  /*1dc0*/  FADD.FTZ R200, -R185.reuse, R200 ;  /* 0x000000c8b9c87221 */ /* 0x040fe40000010100 */
[----:B------:R-:W-:-:S02]  /*1dd0*/  FADD.FTZ R201, -R185, R201 ;  /* 0x000000c9b9c97221 */ /* 0x000fc40000010100 */
[C---:B------:R-:W-:Y:S02]  /*1de0*/  FADD.FTZ R202, -R185.reuse, R202 ;  /* 0x000000cab9ca7221 */ /* 0x040fe40000010100 */
[----:B------:R-:W-:Y:S01]  /*1df0*/  FADD.FTZ R203, -R185, R203 ;  /* 0x000000cbb9cb7221 */ /* 0x000fe20000010100 */
[----:B------:R-:W-:Y:S01]  /*1e00*/  PRMT R185, RZ, 0x5410, R5 ;  /* 0x00005410ffb97816 */ /* 0x000fe20000000005 */
[----:B------:R-:W-:Y:S02]  /*1e10*/  FFMA.FTZ R105, R16, R205, R105 ;  /* 0x000000cd10697223 */ /* 0x000fe40000010069 */
[----:B------:R-:W-:Y:S01]  /*1e20*/  FADD.FTZ R133, R133, R205 ;  /* 0x000000cd85857221 */ /* 0x000fe20000010000 */
[C---:B------:R-:W-:Y:S01]  /*1e30*/  IADD3 R194, R186.reuse, 0x20, RZ ;  /* 0x00000020bac27810 */ /* 0x040fe20007ffe0ff */
[C---:B------:R-:W-:Y:S01]  /*1e40*/  IMAD.WIDE.U32 R164, R186.reuse, R181, c[0x0][0x190] ;  /* 0x00006400baa47625 */ /* 0x040fe200078e00b5 */
[C---:B------:R-:W-:Y:S02]  /*1e50*/  IADD3 R190, R186.reuse, 0x40, RZ ;  /* 0x00000040babe7810 */ /* 0x040fe40007ffe0ff */
[----:B------:R-:W-:-:S02]  /*1e60*/  IADD3 R178, R186, 0x60, RZ ;  /* 0x00000060bab27810 */ /* 0x000fc40007ffe0ff */
[----:B------:R-:W-:Y:S01]  /*1e70*/  IADD3 R180, R186, 0x80, RZ ;  /* 0x00000080bab47810 */ /* 0x000fe20007ffe0ff */
[----:B------:R-:W-:Y:S01]  /*1e80*/  FFMA.FTZ R106, R15, R185, R106 ;  /* 0x000000b90f6a7223 */ /* 0x000fe2000001006a */
[----:B------:R-:W-:Y:S01]  /*1e90*/  PRMT R186, RZ, 0x7610, R5 ;  /* 0x00007610ffba7816 */ /* 0x000fe20000000005 */
[----:B------:R-:W-:Y:S01]  /*1ea0*/  FADD.FTZ R134, R134, R185 ;  /* 0x000000b986867221 */ /* 0x000fe20000010000 */
[----:B------:R-:W-:Y:S01]  /*1eb0*/  PRMT R248, RZ, 0x5410, R191 ;  /* 0x00005410fff87816 */ /* 0x000fe200000000bf */
[----:B----4-:R-:W-:Y:S01]  /*1ec0*/  FMUL.FTZ R207, R187, R207 ;  /* 0x000000cfbbcf7220 */ /* 0x010fe20000410000 */
[----:B------:R-:W5:Y:S04]  /*1ed0*/  LDG.E.64 R164, [R164.64] ;  /* 0x00000004a4a47981 */ /* 0x000f68000c1e1b00 */
[----:B------:R-:W4:Y:S01]  /*1ee0*/  LDL R187, [R1+0x20] ;  /* 0x0000200001bb7983 */ /* 0x000f220000100800 */
[----:B---3--:R-:W-:-:S03]  /*1ef0*/  FMUL.FTZ R206, R188, R206 ;  /* 0x000000cebcce7220 */ /* 0x008fc60000410000 */
[----:B------:R-:W3:Y:S01]  /*1f00*/  LDL R188, [R1+0x1c] ;  /* 0x00001c0001bc7983 */ /* 0x000ee20000100800 */
[----:B------:R-:W-:Y:S02]  /*1f10*/  FMUL.FTZ R171, R183, R171 ;  /* 0x000000abb7ab7220 */ /* 0x000fe40000410000 */
[----:B------:R-:W-:Y:S02]  /*1f20*/  FFMA.FTZ R107, R14, R186, R107 ;  /* 0x000000ba0e6b7223 */ /* 0x000fe4000001006b */
[----:B------:R-:W-:Y:S02]  /*1f30*/  FADD.FTZ R135, R135, R186 ;  /* 0x000000ba87877221 */ /* 0x000fe40000010000 */
[----:B------:R-:W-:Y:S02]  /*1f40*/  FMUL.FTZ R205, R189, R205 ;  /* 0x000000cdbdcd7220 */ /* 0x000fe40000410000 */
[----:B------:R-:W3:Y:S01]  /*1f50*/  LDL R189, [R1+0x18] ;  /* 0x0000180001bd7983 */ /* 0x000ee20000100800 */
[----:B------:R-:W-:-:S02]  /*1f60*/  FADD.FTZ R154, R154, R229 ;  /* 0x000000e59a9a7221 */ /* 0x000fc40000010000 */
[----:B------:R-:W-:Y:S02]  /*1f70*/  FMUL.FTZ R185, R192, R185 ;  /* 0x000000b9c0b97220 */ /* 0x000fe40000410000 */
[----:B------:R-:W3:Y:S01]  /*1f80*/  LDL R192, [R1+0x14] ;  /* 0x0000140001c07983 */ /* 0x000ee20000100800 */
[-C--:B------:R-:W-:Y:S02]  /*1f90*/  FFMA.FTZ R86, R171, R229.reuse, R86 ;  /* 0x000000e5ab567223 */ /* 0x080fe40000010056 */
[----:B------:R-:W-:Y:S02]  /*1fa0*/  FMUL.FTZ R229, R198, R229 ;  /* 0x000000e5c6e57220 */ /* 0x000fe40000410000 */
[----:B------:R-:W3:Y:S01]  /*1fb0*/  LDL R198, [R1+0xc] ;  /* 0x00000c0001c67983 */ /* 0x000ee20000100800 */
[--C-:B------:R-:W-:Y:S02]  /*1fc0*/  PRMT R246, RZ, 0x5410, R11.reuse ;  /* 0x00005410fff67816 */ /* 0x100fe4000000000b */
[----:B------:R-:W-:Y:S01]  /*1fd0*/  PRMT R245, RZ, 0x7610, R11 ;  /* 0x00007610fff57816 */ /* 0x000fe2000000000b */
[----:B------:R-:W-:-:S02]  /*1fe0*/  FMUL.FTZ R11, R183, R199 ;  /* 0x000000c7b70b7220 */ /* 0x000fc40000410000 */
[----:B------:R-:W3:Y:S01]  /*1ff0*/  LDL R199, [R1+0x8] ;  /* 0x0000080001c77983 */ /* 0x000ee20000100800 */
[--C-:B------:R-:W-:Y:S01]  /*2000*/  PRMT R242, RZ, 0x5410, R9.reuse ;  /* 0x00005410fff27816 */ /* 0x100fe20000000009 */
[C---:B------:R-:W-:Y:S01]  /*2010*/  FMUL.FTZ R169, R183.reuse, R169 ;  /* 0x000000a9b7a97220 */ /* 0x040fe20000410000 */
[----:B------:R-:W-:Y:S01]  /*2020*/  PRMT R241, RZ, 0x7610, R9 ;  /* 0x00007610fff17816 */ /* 0x000fe20000000009 */
[----:B------:R-:W-:Y:S02]  /*2030*/  FMUL.FTZ R9, R183, R200 ;  /* 0x000000c8b7097220 */ /* 0x000fe40000410000 */
[----:B------:R-:W3:Y:S01]  /*2040*/  LDL R200, [R1+0x4] ;  /* 0x0000040001c87983 */ /* 0x000ee20000100800 */
[-C--:B------:R-:W-:Y:S02]  /*2050*/  FFMA.FTZ R88, R169, R227.reuse, R88 ;  /* 0x000000e3a9587223 */ /* 0x080fe40000010058 */
[----:B------:R-:W-:Y:S02]  /*2060*/  FADD.FTZ R148, R148, R227 ;  /* 0x000000e394947221 */ /* 0x000fe40000010000 */
[----:B------:R-:W-:-:S02]  /*2070*/  FMUL.FTZ R227, R197, R227 ;  /* 0x000000e3c5e37220 */ /* 0x000fc40000410000 */
[----:B------:R-:W3:Y:S01]  /*2080*/  LDL R197, [R1] ;  /* 0x0000000001c57983 */ /* 0x000ee20000100800 */
        /* <DEDUP_REMOVED lines=8> */
[----:B--2---:R-:W-:-:S03]  /*2110*/  FMUL.FTZ R186, R193, R186 ;  /* 0x000000bac1ba7220 */ /* 0x004fc60000410000 */
[----:B------:R-:W2:Y:S01]  /*2120*/  LDL R193, [R1+0x10] ;  /* 0x0000100001c17983 */ /* 0x000ea20000100800 */
[----:B------:R-:W-:Y:S02]  /*2130*/  FMUL.FTZ R2, R183, R220 ;  /* 0x000000dcb7027220 */ /* 0x000fe40000410000 */
[----:B------:R-:W-:Y:S02]  /*2140*/  FADD.FTZ R145, R145, R221 ;  /* 0x000000dd91917221 */ /* 0x000fe40000010000 */
[-C--:B------:R-:W-:Y:S02]  /*2150*/  FFMA.FTZ R93, R28, R221.reuse, R93 ;  /* 0x000000dd1c5d7223 */ /* 0x080fe4000001005d */
[----:B------:R-:W-:Y:S02]  /*2160*/  FMUL.FTZ R221, R167, R221 ;  /* 0x000000dda7dd7220 */ /* 0x000fe40000410000 */
        /* <DEDUP_REMOVED lines=53> */
[----:B------:R-:W-:Y:S01]  /*24c0*/  FFMA.FTZ R166, R16, R205, R166 ;  /* 0x000000cd10a67223 */ /* 0x000fe200000100a6 */
[----:B------:R-:W-:Y:S01]  /*24d0*/  PRMT R236, RZ, 0x5410, R6 ;  /* 0x00005410ffec7816 */ /* 0x000fe20000000006 */
[----:B------:R-:W-:Y:S02]  /*24e0*/  FADD.FTZ R167, R167, R185 ;  /* 0x000000b9a7a77221 */ /* 0x000fe40000010000 */
[----:B------:R-:W-:Y:S01]  /*24f0*/  FFMA.FTZ R166, R15, R185, R166 ;  /* 0x000000b90fa67223 */ /* 0x000fe200000100a6 */
[----:B------:R-:W-:Y:S01]  /*2500*/  PRMT R204, RZ, 0x7610, R6 ;  /* 0x00007610ffcc7816 */ /* 0x000fe20000000006 */
[----:B----4-:R-:W-:-:S02]  /*2510*/  FMUL.FTZ R187, R187, R236 ;  /* 0x000000ecbbbb7220 */ /* 0x010fc40000410000 */
[----:B------:R-:W-:Y:S02]  /*2520*/  FADD.FTZ R167, R167, R186 ;  /* 0x000000baa7a77221 */ /* 0x000fe40000010000 */
[----:B------:R-:W-:Y:S01]  /*2530*/  FFMA.FTZ R166, R14, R186, R166 ;  /* 0x000000ba0ea67223 */ /* 0x000fe200000100a6 */
[----:B------:R-:W-:Y:S01]  /*2540*/  PRMT R238, RZ, 0x5410, R7 ;  /* 0x00005410ffee7816 */ /* 0x000fe20000000007 */
[----:B---3--:R-:W-:Y:S02]  /*2550*/  FMUL.FTZ R188, R188, R204 ;  /* 0x000000ccbcbc7220 */ /* 0x008fe40000410000 */
[----:B------:R-:W-:Y:S02]  /*2560*/  FADD.FTZ R167, R167, R187 ;  /* 0x000000bba7a77221 */ /* 0x000fe40000010000 */
[----:B------:R-:W-:Y:S01]  /*2570*/  FFMA.FTZ R166, R13, R187, R166 ;  /* 0x000000bb0da67223 */ /* 0x000fe200000100a6 */
[----:B------:R-:W-:Y:S01]  /*2580*/  PRMT R237, RZ, 0x7610, R7 ;  /* 0x00007610ffed7816 */ /* 0x000fe20000000007 */
[----:B------:R-:W-:-:S02]  /*2590*/  FMUL.FTZ R189, R189, R238 ;  /* 0x000000eebdbd7220 */ /* 0x000fc40000410000 */
[----:B------:R-:W-:Y:S02]  /*25a0*/  FADD.FTZ R167, R167, R188 ;  /* 0x000000bca7a77221 */ /* 0x000fe40000010000 */
[----:B------:R-:W-:Y:S01]  /*25b0*/  FFMA.FTZ R166, R12, R188, R166 ;  /* 0x000000bc0ca67223 */ /* 0x000fe200000100a6 */
[----:B------:R-:W-:Y:S01]  /*25c0*/  PRMT R240, RZ, 0x5410, R8 ;  /* 0x00005410fff07816 */ /* 0x000fe20000000008 */
[----:B------:R-:W-:Y:S01]  /*25d0*/  FMUL.FTZ R192, R192, R237 ;  /* 0x000000edc0c07220 */ /* 0x000fe20000410000 */
[--C-:B------:R-:W-:Y:S01]  /*25e0*/  PRMT R244, RZ, 0x5410, R10.reuse ;  /* 0x00005410fff47816 */ /* 0x100fe2000000000a */
[----:B------:R-:W-:Y:S01]  /*25f0*/  FADD.FTZ R167, R167, R189 ;  /* 0x000000bda7a77221 */ /* 0x000fe20000010000 */
[----:B------:R-:W-:Y:S01]  /*2600*/  PRMT R243, RZ, 0x7610, R10 ;  /* 0x00007610fff37816 */ /* 0x000fe2000000000a */
[----:B------:R-:W-:Y:S02]  /*2610*/  FMUL.FTZ R10, R183, R214 ;  /* 0x000000d6b70a7220 */ /* 0x000fe40000410000 */
[----:B------:R-:W-:Y:S01]  /*2620*/  FFMA.FTZ R166, R11, R189, R166 ;  /* 0x000000bd0ba67223 */ /* 0x000fe200000100a6 */
[----:B------:R-:W-:Y:S01]  /*2630*/  PRMT R239, RZ, 0x7610, R8 ;  /* 0x00007610ffef7816 */ /* 0x000fe20000000008 */
[----:B------:R-:W-:-:S02]  /*2640*/  FADD.FTZ R167, R167, R192 ;  /* 0x000000c0a7a77221 */ /* 0x000fc40000010000 */
[----:B------:R-:W-:Y:S02]  /*2650*/  FFMA.FTZ R166, R10, R192, R166 ;  /* 0x000000c00aa67223 */ /* 0x000fe400000100a6 */
[C---:B------:R-:W-:Y:S02]  /*2660*/  FMUL.FTZ R8, R183.reuse, R201 ;  /* 0x000000c9b7087220 */ /* 0x040fe40000410000 */
[----:B------:R-:W-:Y:S02]  /*2670*/  FMUL.FTZ R198, R198, R239 ;  /* 0x000000efc6c67220 */ /* 0x000fe40000410000 */
[----:B------:R-:W-:Y:S02]  /*2680*/  FMUL.FTZ R7, R183, R202 ;  /* 0x000000cab7077220 */ /* 0x000fe40000410000 */
[----:B------:R-:W-:Y:S02]  /*2690*/  FMUL.FTZ R199, R199, R242 ;  /* 0x000000f2c7c77220 */ /* 0x000fe40000410000 */
[----:B------:R-:W-:-:S02]  /*26a0*/  FMUL.FTZ R6, R183, R203 ;  /* 0x000000cbb7067220 */ /* 0x000fc40000410000 */
[----:B------:R-:W-:Y:S02]  /*26b0*/  FMUL.FTZ R200, R200, R241 ;  /* 0x000000f1c8c87220 */ /* 0x000fe40000410000 */
[----:B------:R-:W-:Y:S02]  /*26c0*/  FMUL.FTZ R5, R183, R215 ;  /* 0x000000d7b7057220 */ /* 0x000fe40000410000 */
[----:B------:R-:W-:Y:S02]  /*26d0*/  FMUL.FTZ R201, R197, R244 ;  /* 0x000000f4c5c97220 */ /* 0x000fe40000410000 */
[----:B------:R-:W-:Y:S02]  /*26e0*/  FMUL.FTZ R4, R183, R216 ;  /* 0x000000d8b7047220 */ /* 0x000fe40000410000 */
        /* <DEDUP_REMOVED lines=50> */
.L_x_5704:
[----:B------:R-:W-:Y:S05]  /*2a10*/  BSYNC B1 ;  /* 0x0000000000017941 */ /* 0x000fea0003800000 */
.L_x_5702:
        /* <DEDUP_REMOVED lines=12> */
.L_x_5788:
        /* <DEDUP_REMOVED lines=18> */
.L_x_5789:
[----:B---3--:R-:W-:Y:S01]  /*2c00*/  ISETP.GE.AND P5, PT, R196, 0x1, PT ;  /* 0x00000001c400780c */ /* 0x008fe20003fa6270 */
[----:B------:R-:W3:Y:S01]  /*2c10*/  S2R R241, SR_TID.X ;  /* 0x0000000000f17919 */ /* 0x000ee20000002100 */
[----:B------:R-:W-:Y:S01]  /*2c20*/  FADD.FTZ R240, R240, R215 ;  /* 0x000000d7f0f07221 */ /* 0x000fe20000010000 */
[----:B------:R-:W-:Y:S01]  /*2c30*/  @!P6 ISETP.NE.U32.AND P1, PT, RZ, c[0x0][0x218], PT ;  /* 0x00008600ff00ea0c */ /* 0x000fe20003f25070 */
[----:B------:R-:W-:Y:S01]  /*2c40*/  HFMA2.MMA R214, -RZ, RZ, 0, 0 ;  /* 0x00000000ffd67435 */ /* 0x000fe200000001ff */
[----:B0-----:R-:W-:Y:S01]  /*2c50*/  FADD.FTZ R166, R166, R216 ;  /* 0x000000d8a6a67221 */ /* 0x001fe20000010000 */
[----:B------:R-:W-:Y:S01]  /*2c60*/  @!P6 ISETP.NE.U32.AND P0, PT, RZ, c[0x0][0x218], PT ;  /* 0x00008600ff00ea0c */ /* 0x000fe20003f05070 */
[----:B-1----:R-:W-:Y:S01]  /*2c70*/  FMUL.FTZ R216, R240, c[0x0][0x1e0] ;  /* 0x00007800f0d87a20 */ /* 0x002fe20000410000 */
[----:B------:R-:W-:Y:S01]  /*2c80*/  @!P6 ISETP.NE.AND.EX P1, PT, RZ, c[0x0][0x21c], PT, P1 ;  /* 0x00008700ff00ea0c */ /* 0x000fe20003f25310 */
[----:B------:R-:W-:Y:S01]  /*2c90*/  BSSY B1, `(.L_x_5707) ;  /* 0x0000015000017945 */ /* 0x000fe20003800000 */
[----:B------:R-:W-:Y:S01]  /*2ca0*/  @!P6 ISETP.NE.AND.EX P0, PT, RZ, c[0x0][0x21c], PT, P0 ;  /* 0x00008700ff00ea0c */ /* 0x000fe20003f05300 */
[----:B------:R-:W-:-:S02]  /*2cb0*/  FMUL.FTZ R215, R166, c[0x0][0x1e0] ;  /* 0x00007800a6d77a20 */ /* 0x000fc40000410000 */
[----:B------:R-:W-:Y:S02]  /*2cc0*/  @P5 IADD3 R167, R196, -0x1, RZ ;  /* 0xffffffffc4a75810 */ /* 0x000fe40007ffe0ff */
[----:B------:R-:W-:-:S03]  /*2cd0*/  @P5 LOP3.LUT P2, RZ, R197, 0xff, RZ, 0xc0, !PT ;  /* 0x000000ffc5ff5812 */ /* 0x000fc6000784c0ff */
[----:B------:R-:W-:-:S05]  /*2ce0*/  @P5 IMAD R167, R167, c[0x0][0x168], RZ ;  /* 0x00005a00a7a75a24 */ /* 0x000fca00078e02ff */
[----:B------:R-:W-:-:S04]  /*2cf0*/  @P5 SHF.R.S32.HI R196, RZ, 0x1f, R167 ;  /* 0x0000001fffc45819 */ /* 0x000fc800000114a7 */
[----:B------:R-:W-:Y:S02]  /*2d00*/  @P5 LEA.HI R167, R196, R167, RZ, 0x3 ;  /* 0x000000a7c4a75211 */ /* 0x000fe400078f18ff */
[----:B---3--:R-:W-:Y:S02]  /*2d10*/  @P5 LOP3.LUT R196, R241, 0x1f, RZ, 0xc0, !PT ;  /* 0x0000001ff1c45812 */ /* 0x008fe400078ec0ff */
[----:B------:R-:W0:Y:S02]  /*2d20*/  LDC.U8 R241, c[0x0][0x1f0] ;  /* 0x00007c00fff17b82 */ /* 0x000e240000000000 */
[----:B------:R-:W-:Y:S02]  /*2d30*/  @P5 LEA.HI.SX32 R214, R167, R196, 0x1d ;  /* 0x000000c4a7d65211 */ /* 0x000fe400078feaff */
[----:B------:R-:W-:Y:S02]  /*2d40*/  @!P6 FSEL R196, R76, RZ, P1 ;  /* 0x000000ff4cc4e208 */ /* 0x000fe40000800000 */
[----:B0-----:R-:W-:-:S04]  /*2d50*/  ISETP.NE.AND P3, PT, R241, RZ, PT ;  /* 0x000000fff100720c */ /* 0x001fc80003f65270 */
[----:B------:R-:W-:Y:S01]  /*2d60*/  FSEL R216, R216, RZ, !P3 ;  /* 0x000000ffd8d87208 */ /* 0x000fe20005800000 */
[----:B------:R-:W-:Y:S05]  /*2d70*/  @!P6 BRA `(.L_x_5708) ;  /* 0x000000600000e947 */ /* 0x000fea0003800000 */
[----:B------:R-:W-:Y:S01]  /*2d80*/  ISETP.NE.U32.AND P1, PT, RZ, c[0x0][0x218], PT ;  /* 0x00008600ff007a0c */ /* 0x000fe20003f25070 */
[----:B------:R-:W-:-:S03]  /*2d90*/  FFMA.FTZ R166, R177, R215, R216 ;  /* 0x000000d7b1a67223 */ /* 0x000fc600000100d8 */
[----:B------:R-:W-:Y:S01]  /*2da0*/  ISETP.NE.AND.EX P1, PT, RZ, c[0x0][0x21c], PT, P1 ;  /* 0x00008700ff007a0c */ /* 0x000fe20003f25310 */
[----:B------:R-:W-:-:S04]  /*2db0*/  FADD.FTZ R166, R0, -R166 ;  /* 0x800000a600a67221 */ /* 0x000fc80000010000 */
[----:B------:R-:W-:-:S08]  /*2dc0*/  FMUL.FTZ R196, R183, R166 ;  /* 0x000000a6b7c47220 */ /* 0x000fd00000410000 */
[----:B------:R-:W-:Y:S02]  /*2dd0*/  @P1 FADD.FTZ R196, R76, R196 ;  /* 0x000000c44cc41221 */ /* 0x000fe40000010000 */
.L_x_5708:
[----:B------:R-:W-:Y:S05]  /*2de0*/  BSYNC B1 ;  /* 0x0000000000017941 */ /* 0x000fea0003800000 */
.L_x_5707:
        /* <DEDUP_REMOVED lines=9> */
.L_x_5710:
[----:B------:R-:W-:Y:S05]  /*2e80*/  BSYNC B1 ;  /* 0x0000000000017941 */ /* 0x000fea0003800000 */
.L_x_5709:
[----:B------:R-:W-:Y:S01]  /*2e90*/  @P5 FMUL.FTZ R167, R196, c[0x0][0x1ec] ;  /* 0x00007b00c4a75a20 */ /* 0x000fe20000410000 */
[----:B------:R-:W-:Y:S01]  /*2ea0*/  @P5 LOP3.LUT P1, RZ, R164, 0xff00, RZ, 0xc0, !PT ;  /* 0x0000ff00a4ff5812 */ /* 0x000fe2000782c0ff */
[----:B------:R-:W-:Y:S01]  /*2eb0*/  @P5 FMUL.FTZ R240, R197, c[0x0][0x1ec] ;  /* 0x00007b00c5f05a20 */ /* 0x000fe20000410000 */
[----:B------:R-:W-:Y:S01]  /*2ec0*/  @!P6 ISETP.NE.U32.AND P0, PT, RZ, c[0x0][0x218], PT ;  /* 0x00008600ff00ea0c */ /* 0x000fe20003f05070 */
[----:B------:R-:W-:Y:S01]  /*2ed0*/  @P5 FMUL.FTZ R167, R167, c[0x0][0x1e8] ;  /* 0x00007a00a7a75a20 */ /* 0x000fe20000410000 */
[----:B------:R-:W-:Y:S01]  /*2ee0*/  BSSY B1, `(.L_x_5711) ;  /* 0x000000f000017945 */ /* 0x000fe20003800000 */
[----:B------:R-:W-:Y:S01]  /*2ef0*/  @P5 FMUL.FTZ R240, R240, c[0x0][0x1e8] ;  /* 0x00007a00f0f05a20 */ /* 0x000fe20000410000 */
[----:B------:R-:W-:Y:S02]  /*2f00*/  @!P6 ISETP.NE.AND.EX P0, PT, RZ, c[0x0][0x21c], PT, P0 ;  /* 0x00008700ff00ea0c */ /* 0x000fe40003f05300 */
[----:B------:R-:W-:Y:S02]  /*2f10*/  @P5 FSEL R167, R167, RZ, P2 ;  /* 0x000000ffa7a75208 */ /* 0x000fe40001000000 */
[----:B------:R-:W-:-:S02]  /*2f20*/  @P5 FSEL R240, R240, RZ, P1 ;  /* 0x000000fff0f05208 */ /* 0x000fc40000800000 */
        /* <DEDUP_REMOVED lines=10> */
.L_x_5712:
[----:B------:R-:W-:Y:S05]  /*2fd0*/  BSYNC B1 ;  /* 0x0000000000017941 */ /* 0x000fea0003800000 */
.L_x_5711:
[----:B------:R-:W-:Y:S01]  /*2fe0*/  @P5 FMUL.FTZ R241, R166, c[0x0][0x1ec] ;  /* 0x00007b00a6f15a20 */ /* 0x000fe20000410000 */
[----:B------:R-:W-:Y:S01]  /*2ff0*/  @P5 LOP3.LUT P0, RZ, R164, 0xff0000, RZ, 0xc0, !PT ;  /* 0x00ff0000a4ff5812 */ /* 0x000fe2000780c0ff */
[----:B------:R-:W-:Y:S01]  /*3000*/  BSSY B1, `(.L_x_5713) ;  /* 0x0000011000017945 */ /* 0x000fe20003800000 */
[----:B------:R-:W-:Y:S01]  /*3010*/  @P5 PRMT R36, R167, 0x7610, R36 ;  /* 0x00007610a7245816 */ /* 0x000fe20000000024 */
[----:B------:R-:W-:-:S03]  /*3020*/  @P5 FMUL.FTZ R241, R241, c[0x0][0x1e8] ;  /* 0x00007a00f1f15a20 */ /* 0x000fc60000410000 */
[----:B------:R-:W-:Y:S02]  /*3030*/  @P5 PRMT R36, R36, 0x5410, R240 ;  /* 0x0000541024245816 */ /* 0x000fe400000000f0 */
[----:B------:R-:W-:Y:S02]  /*3040*/  @P5 FSEL R241, R241, RZ, P0 ;  /* 0x000000fff1f15208 */ /* 0x000fe40000000000 */
[----:B------:R-:W-:Y:S02]  /*3050*/  @!P6 ISETP.NE.U32.AND P0, PT, RZ, c[0x0][0x218], PT ;  /* 0x00008600ff00ea0c */ /* 0x000fe40003f05070 */
        /* <DEDUP_REMOVED lines=11> */
.L_x_5714:
[----:B------:R-:W-:Y:S05]  /*3110*/  BSYNC B1 ;  /* 0x0000000000017941 */ /* 0x000fea0003800000 */
.L_x_5713:
        /* <DEDUP_REMOVED lines=17> */
.L_x_5716:
[----:B------:R-:W-:Y:S05]  /*3230*/  BSYNC B1 ;  /* 0x0000000000017941 */ /* 0x000fea0003800000 */
.L_x_5715:
        /* <DEDUP_REMOVED lines=17> */
.L_x_5718:
[----:B------:R-:W-:Y:S05]  /*3350*/  BSYNC B1 ;  /* 0x0000000000017941 */ /* 0x000fea0003800000 */
.L_x_5717:
        /* <DEDUP_REMOVED lines=17> */
.L_x_5720:
[----:B------:R-:W-:Y:S05]  /*3470*/  BSYNC B1 ;  /* 0x0000000000017941 */ /* 0x000fea0003800000 */
.L_x_5719:
[----:B------:R-:W-:Y:S01]  /*3480*/  @P5 FMUL.FTZ R164, R240, c[0x0][0x1ec] ;  /* 0x00007b00f0a45a20 */ /* 0x000fe20000410000 */
[----:B------:R-:W-:Y:S01]  /*3490*/  ISETP.NE.U32.AND P2, PT, RZ, c[0x0][0x258], PT ;  /* 0x00009600ff007a0c */ /* 0x000fe20003f45070 */
[----:B------:R-:W-:Y:S01]  /*34a0*/  BSSY B1, `(.L_x_5721) ;  /* 0x000001e000017945 */ /* 0x000fe20003800000 */
[----:B------:R-:W-:Y:S01]  /*34b0*/  @P5 LOP3.LUT P0, RZ, R165, 0xff0000, RZ, 0xc0, !PT ;  /* 0x00ff0000a5ff5812 */ /* 0x000fe2000780c0ff */
[----:B------:R-:W-:Y:S01]  /*34c0*/  @P5 FMUL.FTZ R164, R164, c[0x0][0x1e8] ;  /* 0x00007a00a4a45a20 */ /* 0x000fe20000410000 */
[----:B------:R-:W-:Y:S02]  /*34d0*/  ISETP.NE.AND.EX P2, PT, RZ, c[0x0][0x25c], PT, P2 ;  /* 0x00009700ff007a0c */ /* 0x000fe40003f45320 */
[----:B------:R-:W-:Y:S02]  /*34e0*/  ISETP.NE.U32.AND P1, PT, RZ, c[0x0][0x258], PT ;  /* 0x00009600ff007a0c */ /* 0x000fe40003f25070 */
[----:B------:R-:W-:Y:S02]  /*34f0*/  @P5 FSEL R164, R164, RZ, P0 ;  /* 0x000000ffa4a45208 */ /* 0x000fe40000000000 */
[----:B------:R-:W-:-:S02]  /*3500*/  ISETP.NE.AND.EX P1, PT, RZ, c[0x0][0x25c], PT, P1 ;  /* 0x00009700ff007a0c */ /* 0x000fc40003f25310 */
[----:B------:R-:W-:Y:S02]  /*3510*/  @P5 F2FP.BF16.PACK_AB R164, RZ, R164 ;  /* 0x000000a4ffa4523e */ /* 0x000fe400000010ff */
[----:B------:R-:W-:Y:S02]  /*3520*/  @P5 LOP3.LUT P0, RZ, R165, 0xff000000, RZ, 0xc0, !PT ;  /* 0xff000000a5ff5812 */ /* 0x000fe4000780c0ff */
[----:B------:R-:W-:Y:S02]  /*3530*/  @P5 PRMT R39, R164, 0x7610, R39 ;  /* 0x00007610a4275816 */ /* 0x000fe40000000027 */
[----:B------:R-:W-:Y:S02]  /*3540*/  SEL R164, R196, R32, P1 ;  /* 0x00000020c4a47207 */ /* 0x000fe40000800000 */
[----:B------:R-:W-:Y:S02]  /*3550*/  @P2 MOV R196, 0x20 ;  /* 0x0000002000c42802 */ /* 0x000fe40000000f00 */
[----:B------:R-:W-:-:S02]  /*3560*/  SEL R165, R197, R33, P1 ;  /* 0x00000021c5a57207 */ /* 0x000fc40000800000 */
[----:B------:R-:W-:Y:S01]  /*3570*/  @!P6 ISETP.NE.U32.AND P3, PT, RZ, c[0x0][0x218], PT ;  /* 0x00008600ff00ea0c */ /* 0x000fe20003f65070 */
[----:B------:R-:W-:Y:S01]  /*3580*/  @P2 IMAD.WIDE.U32 R196, R182, R196, c[0x0][0x258] ;  /* 0x00009600b6c42625 */ /* 0x000fe200078e00c4 */
[----:B------:R-:W-:Y:S02]  /*3590*/  SEL R166, R166, R34, P1 ;  /* 0x00000022a6a67207 */ /* 0x000fe40000800000 */
[----:B------:R-:W-:Y:S02]  /*35a0*/  SEL R167, R167, R35, P1 ;  /* 0x00000023a7a77207 */ /* 0x000fe40000800000 */
[----:B------:R-:W-:-:S03]  /*35b0*/  @!P6 ISETP.NE.AND.EX P3, PT, RZ, c[0x0][0x21c], PT, P3 ;  /* 0x00008700ff00ea0c */ /* 0x000fc60003f65330 */
        /* <DEDUP_REMOVED lines=12> */
.L_x_5722:
[----:B------:R-:W-:Y:S05]  /*3680*/  BSYNC B1 ;  /* 0x0000000000017941 */ /* 0x000fea0003800000 */
.L_x_5721:
[C---:B------:R-:W-:Y:S01]  /*3690*/  SEL R167, R240.reuse, R163, P1 ;  /* 0x000000a3f0a77207 */ /* 0x040fe20000800000 */
[----:B------:R-:W-:Y:S01]  /*36a0*/  @P5 FMUL.FTZ R240, R240, c[0x0][0x1ec] ;  /* 0x00007b00f0f05a20 */ /* 0x000fe20000410000 */
[----:B------:R-:W-:Y:S01]  /*36b0*/  BSSY B1, `(.L_x_5723) ;  /* 0x0000014000017945 */ /* 0x000fe20003800000 */
[----:B------:R-:W-:Y:S02]  /*36c0*/  @P5 LOP3.LUT P3, RZ, R239, 0xff, RZ, 0xc0, !PT ;  /* 0x000000ffefff5812 */ /* 0x000fe4000786c0ff */
[----:B------:R-:W-:Y:S01]  /*36d0*/  @P5 FMUL.FTZ R240, R240, c[0x0][0x1e8] ;  /* 0x00007a00f0f05a20 */ /* 0x000fe20000410000 */
[----:B------:R0:W-:Y:S04]  /*36e0*/  @P2 STG.E.128 [R196.64+0x10], R164 ;  /* 0x000010a4c4002986 */ /* 0x0001e8000c101d04 */
[----:B0-----:R-:W-:-:S02]  /*36f0*/  @P5 FSEL R164, R240, RZ, P0 ;  /* 0x000000fff0a45208 */ /* 0x001fc40000000000 */
[----:B------:R-:W-:Y:S02]  /*3700*/  @!P6 ISETP.NE.U32.AND P0, PT, RZ, c[0x0][0x218], PT ;  /* 0x00008600ff00ea0c */ /* 0x000fe40003f05070 */
[----:B------:R-:W-:Y:S02]  /*3710*/  @P5 F2FP.BF16.PACK_AB R164, RZ, R164 ;  /* 0x000000a4ffa4523e */ /* 0x000fe400000010ff */
[----:B------:R-:W-:Y:S02]  /*3720*/  @!P6 ISETP.NE.AND.EX P0, PT, RZ, c[0x0][0x21c], PT, P0 ;  /* 0x00008700ff00ea0c */ /* 0x000fe40003f05300 */
        /* <DEDUP_REMOVED lines=12> */
.L_x_5724:
[----:B------:R-:W-:Y:S05]  /*37f0*/  BSYNC B1 ;  /* 0x0000000000017941 */ /* 0x000fea0003800000 */
.L_x_5723:
[----:B------:R-:W-:Y:S01]  /*3800*/  @P5 FMUL.FTZ R165, R164, c[0x0][0x1ec] ;  /* 0x00007b00a4a55a20 */ /* 0x000fe20000410000 */
[----:B------:R-:W-:Y:S01]  /*3810*/  @!P6 ISETP.NE.U32.AND P0, PT, RZ, c[0x0][0x218], PT ;  /* 0x00008600ff00ea0c */ /* 0x000fe20003f05070 */
[----:B------:R-:W-:Y:S02]  /*3820*/  BSSY B1, `(.L_x_5725) ;  /* 0x0000010000017945 */ /* 0x000fe40003800000 */
[----:B------:R-:W-:Y:S01]  /*3830*/  @P5 FMUL.FTZ R165, R165, c[0x0][0x1e8] ;  /* 0x00007a00a5a55a20 */ /* 0x000fe20000410000 */
[----:B------:R-:W-:-:S04]  /*3840*/  @!P6 ISETP.NE.AND.EX P0, PT, RZ, c[0x0][0x21c], PT, P0 ;  /* 0x00008700ff00ea0c */ /* 0x000fc80003f05300 */
        /* <DEDUP_REMOVED lines=13> */
.L_x_5726:
[----:B------:R-:W-:Y:S05]  /*3920*/  BSYNC B1 ;  /* 0x0000000000017941 */ /* 0x000fea0003800000 */
.L_x_5725:
        /* <DEDUP_REMOVED lines=9> */
.L_x_5728:
[----:B------:R-:W-:Y:S05]  /*39c0*/  BSYNC B1 ;  /* 0x0000000000017941 */ /* 0x000fea0003800000 */
.L_x_5727:
[----:B------:R-:W-:Y:S01]  /*39d0*/  @P5 FMUL.FTZ R167, R165, c[0x0][0x1ec] ;  /* 0x00007b00a5a75a20 */ /* 0x000fe20000410000 */
[----:B------:R-:W-:Y:S01]  /*39e0*/  @P5 LOP3.LUT P0, RZ, R194, 0xff00, RZ, 0xc0, !PT ;  /* 0x0000ff00c2ff5812 */ /* 0x000fe2000780c0ff */
[----:B------:R-:W-:Y:S01]  /*39f0*/  @P5 FMUL.FTZ R196, R166, c[0x0][0x1ec] ;  /* 0x00007b00a6c45a20 */ /* 0x000fe20000410000 */
[----:B------:R-:W-:Y:S01]  /*3a00*/  @P5 LOP3.LUT P3, RZ, R194, 0xff0000, RZ, 0xc0, !PT ;  /* 0x00ff0000c2ff5812 */ /* 0x000fe2000786c0ff */
[----:B------:R-:W-:Y:S01]  /*3a10*/  @P5 FMUL.FTZ R167, R167, c[0x0][0x1e8] ;  /* 0x00007a00a7a75a20 */ /* 0x000fe20000410000 */
[----:B------:R-:W-:Y:S01]  /*3a20*/  @!P6 ISETP.NE.U32.AND P4, PT, RZ, c[0x0][0x218], PT ;  /* 0x00008600ff00ea0c */ /* 0x000fe20003f85070 */
[----:B------:R-:W-:Y:S01]  /*3a30*/  @P5 FMUL.FTZ R196, R196, c[0x0][0x1e8] ;  /* 0x00007a00c4c45a20 */ /* 0x000fe20000410000 */
[----:B------:R-:W-:Y:S02]  /*3a40*/  BSSY B1, `(.L_x_5729) ;  /* 0x0000012000017945 */ /* 0x000fe40003800000 */
[----:B------:R-:W-:Y:S02]  /*3a50*/  @P5 FSEL R167, R167, RZ, P0 ;  /* 0x000000ffa7a75208 */ /* 0x000fe40000000000 */
[----:B------:R-:W-:-:S02]  /*3a60*/  @P5 FSEL R196, R196, RZ, P3 ;  /* 0x000000ffc4c45208 */ /* 0x000fc40001800000 */
[----:B------:R-:W-:Y:S02]  /*3a70*/  @P5 F2FP.BF16.PACK_AB R167, RZ, R167 ;  /* 0x000000a7ffa7523e */ /* 0x000fe400000010ff */
[----:B------:R-:W-:Y:S02]  /*3a80*/  @P5 F2FP.BF16.PACK_AB R196, RZ, R196 ;  /* 0x000000c4ffc4523e */ /* 0x000fe400000010ff */
[----:B------:R-:W-:Y:S02]  /*3a90*/  @!P6 ISETP.NE.AND.EX P4, PT, RZ, c[0x0][0x21c], PT, P4 ;  /* 0x00008700ff00ea0c */ /* 0x000fe40003f85340 */
[----:B------:R-:W-:Y:S02]  /*3aa0*/  @P5 PRMT R36, R36, 0x5410, R167 ;  /* 0x0000541024245816 */ /* 0x000fe400000000a7 */
[----:B------:R-:W-:Y:S02]  /*3ab0*/  @!P6 ISETP.NE.U32.AND P0, PT, RZ, c[0x0][0x218], PT ;  /* 0x00008600ff00ea0c */ /* 0x000fe40003f05070 */
[----:B------:R-:W-:-:S02]  /*3ac0*/  @!P6 ISETP.NE.U32.AND P3, PT, RZ, c[0x0][0x218], PT ;  /* 0x00008600ff00ea0c */ /* 0x000fc40003f65070 */
        /* <DEDUP_REMOVED lines=9> */
.L_x_5730:
[----:B------:R-:W-:Y:S05]  /*3b60*/  BSYNC B1 ;  /* 0x0000000000017941 */ /* 0x000fea0003800000 */
.L_x_5729:
[----:B------:R-:W-:Y:S01]  /*3b70*/  @!P6 ISETP.NE.AND.EX P0, PT, RZ, c[0x0][0x21c], PT, P0 ;  /* 0x00008700ff00ea0c */ /* 0x000fe20003f05300 */
[----:B------:R-:W-:Y:S01]  /*3b80*/  @P5 FMUL.FTZ R239, R167, c[0x0][0x1ec] ;  /* 0x00007b00a7ef5a20 */ /* 0x000fe20000410000 */
[----:B------:R-:W-:Y:S01]  /*3b90*/  BSSY B1, `(.L_x_5731) ;  /* 0x000000b000017945 */ /* 0x000fe20003800000 */
[----:B------:R-:W-:Y:S02]  /*3ba0*/  @P5 LOP3.LUT P4, RZ, R194, 0xff000000, RZ, 0xc0, !PT ;  /* 0xff000000c2ff5812 */ /* 0x000fe4000788c0ff */
        /* <DEDUP_REMOVED lines=9> */
.L_x_5732:
[----:B------:R-:W-:Y:S05]  /*3c40*/  BSYNC B1 ;  /* 0x0000000000017941 */ /* 0x000fea0003800000 */
.L_x_5731:
[----:B------:R-:W-:Y:S01]  /*3c50*/  @!P6 ISETP.NE.AND.EX P3, PT, RZ, c[0x0][0x21c], PT, P3 ;  /* 0x00008700ff00ea0c */ /* 0x000fe20003f65330 */
[----:B------:R-:W-:Y:S01]  /*3c60*/  @P5 FMUL.FTZ R240, R197, c[0x0][0x1ec] ;  /* 0x00007b00c5f05a20 */ /* 0x000fe20000410000 */
[----:B------:R-:W-:Y:S01]  /*3c70*/  BSSY B1, `(.L_x_5733) ;  /* 0x000000d000017945 */ /* 0x000fe20003800000 */
[----:B------:R-:W-:Y:S02]  /*3c80*/  @P5 FSEL R239, R239, RZ, P4 ;  /* 0x000000ffefef5208 */ /* 0x000fe40002000000 */
[C---:B------:R-:W-:Y:S01]  /*3c90*/  @P5 LOP3.LUT P0, RZ, R195.reuse, 0xff, RZ, 0xc0, !PT ;  /* 0x000000ffc3ff5812 */ /* 0x040fe2000780c0ff */
[----:B------:R-:W-:Y:S01]  /*3ca0*/  @P5 FMUL.FTZ R240, R240, c[0x0][0x1e8] ;  /* 0x00007a00f0f05a20 */ /* 0x000fe20000410000 */
[----:B------:R-:W-:Y:S02]  /*3cb0*/  @P5 LOP3.LUT P4, RZ, R195, 0xff00, RZ, 0xc0, !PT ;  /* 0x0000ff00c3ff5812 */ /* 0x000fe4000788c0ff */
        /* <DEDUP_REMOVED lines=8> */
.L_x_5734:
[----:B------:R-:W-:Y:S05]  /*3d40*/  BSYNC B1 ;  /* 0x0000000000017941 */ /* 0x000fea0003800000 */
.L_x_5733:
[----:B------:R-:W-:Y:S01]  /*3d50*/  @P2 MOV R194, 0x20 ;  /* 0x0000002000c22802 */ /* 0x000fe20000000f00 */
[----:B------:R-:W-:Y:S01]  /*3d60*/  BSSY B1, `(.L_x_5735) ;  /* 0x000001d000017945 */ /* 0x000fe20003800000 */
[----:B------:R-:W-:Y:S02]  /*3d70*/  @P5 FSEL R240, R240, RZ, P0 ;  /* 0x000000fff0f05208 */ /* 0x000fe40000000000 */
[C---:B------:R-:W-:Y:S02]  /*3d80*/  @P5 LOP3.LUT P3, RZ, R195.reuse, 0xff0000, RZ, 0xc0, !PT ;  /* 0x00ff0000c3ff5812 */ /* 0x040fe4000786c0ff */
[----:B------:R-:W-:Y:S01]  /*3d90*/  @P5 LOP3.LUT P0, RZ, R195, 0xff000000, RZ, 0xc0, !PT ;  /* 0xff000000c3ff5812 */ /* 0x000fe2000780c0ff */
[----:B------:R-:W-:Y:S01]  /*3da0*/  @P2 IMAD.WIDE.U32 R194, R234, R194, c[0x0][0x258] ;  /* 0x00009600eac22625 */ /* 0x000fe200078e00c2 */
[----:B------:R-:W-:Y:S02]  /*3db0*/  SEL R164, R164, R32, P1 ;  /* 0x00000020a4a47207 */ /* 0x000fe40000800000 */
[----:B------:R-:W-:-:S02]  /*3dc0*/  SEL R165, R165, R33, P1 ;  /* 0x00000021a5a57207 */ /* 0x000fc40000800000 */
[----:B------:R-:W-:Y:S02]  /*3dd0*/  SEL R166, R166, R34, P1 ;  /* 0x00000022a6a67207 */ /* 0x000fe40000800000 */
[----:B------:R-:W-:Y:S02]  /*3de0*/  SEL R167, R167, R35, P1 ;  /* 0x00000023a7a77207 */ /* 0x000fe40000800000 */
[----:B------:R-:W-:Y:S02]  /*3df0*/  @P5 F2FP.BF16.PACK_AB R240, RZ, R240 ;  /* 0x000000f0fff0523e */ /* 0x000fe400000010ff */
[----:B------:R-:W-:Y:S01]  /*3e00*/  @P5 F2FP.BF16.PACK_AB R239, RZ, R239 ;  /* 0x000000efffef523e */ /* 0x000fe200000010ff */
[----:B------:R0:W-:Y:S01]  /*3e10*/  @P2 STG.E.128 [R194.64], R164 ;  /* 0x000000a4c2002986 */ /* 0x0001e2000c101d04 */
[----:B------:R-:W-:Y:S02]  /*3e20*/  @P5 PRMT R38, R240, 0x7610, R38 ;  /* 0x00007610f0265816 */ /* 0x000fe40000000026 */
[----:B------:R-:W-:Y:S01]  /*3e30*/  @P5 PRMT R37, R37, 0x5410, R239 ;  /* 0x0000541025255816 */ /* 0x000fe200000000ef */
[----:B0-----:R-:W-:-:S04]  /*3e40*/  @P5 FMUL.FTZ R164, R196, c[0x0][0x1ec] ;  /* 0x00007b00c4a45a20 */ /* 0x001fc80000410000 */
        /* <DEDUP_REMOVED lines=14> */
.L_x_5736:
[----:B------:R-:W-:Y:S05]  /*3f30*/  BSYNC B1 ;  /* 0x0000000000017941 */ /* 0x000fea0003800000 */
.L_x_5735:
[----:B------:R-:W-:Y:S01]  /*3f40*/  @P5 FMUL.FTZ R164, R166, c[0x0][0x1ec] ;  /* 0x00007b00a6a45a20 */ /* 0x000fe20000410000 */
[----:B------:R-:W-:Y:S01]  /*3f50*/  BSSY B1, `(.L_x_5737) ;  /* 0x0000012000017945 */ /* 0x000fe20003800000 */
[----:B------:R-:W-:Y:S02]  /*3f60*/  SEL R165, R196, R161, P1 ;  /* 0x000000a1c4a57207 */ /* 0x000fe40000800000 */
[----:B------:R-:W-:Y:S01]  /*3f70*/  @P5 FMUL.FTZ R164, R164, c[0x0][0x1e8] ;  /* 0x00007a00a4a45a20 */ /* 0x000fe20000410000 */
[----:B------:R-:W-:-:S04]  /*3f80*/  SEL R166, R166, R162, P1 ;  /* 0x000000a2a6a67207 */ /* 0x000fc80000800000 */
[----:B------:R-:W-:Y:S02]  /*3f90*/  @P5 FSEL R164, R164, RZ, P3 ;  /* 0x000000ffa4a45208 */ /* 0x000fe40001800000 */
[----:B------:R-:W-:Y:S02]  /*3fa0*/  @!P6 ISETP.NE.U32.AND P3, PT, RZ, c[0x0][0x218], PT ;  /* 0x00008600ff00ea0c */ /* 0x000fe40003f65070 */
[----:B------:R-:W-:Y:S02]  /*3fb0*/  @P5 F2FP.BF16.PACK_AB R164, RZ, R164 ;  /* 0x000000a4ffa4523e */ /* 0x000fe400000010ff */
[----:B------:R-:W-:Y:S02]  /*3fc0*/  @!P6 ISETP.NE.AND.EX P3, PT, RZ, c[0x0][0x21c], PT, P3 ;  /* 0x00008700ff00ea0c */ /* 0x000fe40003f65330 */
[----:B------:R-:W-:Y:S02]  /*3fd0*/  @P5 PRMT R39, R164, 0x7610, R39 ;  /* 0x00007610a4275816 */ /* 0x000fe40000000027 */
[----:B------:R-:W-:-:S02]  /*3fe0*/  SEL R164, R197, R160, P1 ;  /* 0x000000a0c5a47207 */ /* 0x000fc40000800000 */
        /* <DEDUP_REMOVED lines=8> */
.L_x_5738:
[----:B------:R-:W-:Y:S05]  /*4070*/  BSYNC B1 ;  /* 0x0000000000017941 */ /* 0x000fea0003800000 */
.L_x_5737:
[C---:B------:R-:W-:Y:S01]  /*4080*/  SEL R167, R196.reuse, R163, P1 ;  /* 0x000000a3c4a77207 */ /* 0x040fe20000800000 */
[----:B------:R-:W-:Y:S01]  /*4090*/  @P5 FMUL.FTZ R196, R196, c[0x0][0x1ec] ;  /* 0x00007b00c4c45a20 */ /* 0x000fe20000410000 */
[----:B------:R-:W-:Y:S01]  /*40a0*/  BSSY B1, `(.L_x_5739) ;  /* 0x0000016000017945 */ /* 0x000fe20003800000 */
[----:B------:R-:W-:Y:S02]  /*40b0*/  @P5 LOP3.LUT P4, RZ, R236, 0xff, RZ, 0xc0, !PT ;  /* 0x000000ffecff5812 */ /* 0x000fe4000788c0ff */
[----:B------:R0:W-:Y:S01]  /*40c0*/  @P2 STG.E.128 [R194.64+0x10], R164 ;  /* 0x000010a4c2002986 */ /* 0x0001e2000c101d04 */
[----:B------:R-:W-:Y:S01]  /*40d0*/  @!P6 ISETP.NE.U32.AND P3, PT, RZ, c[0x0][0x218], PT ;  /* 0x00008600ff00ea0c */ /* 0x000fe20003f65070 */
[----:B0-----:R-:W-:Y:S01]  /*40e0*/  @P5 FMUL.FTZ R166, R196, c[0x0][0x1e8] ;  /* 0x00007a00c4a65a20 */ /* 0x001fe20000410000 */
[----:B------:R-:W-:Y:S02]  /*40f0*/  @P5 MOV R164, 0x10 ;  /* 0x0000001000a45802 */ /* 0x000fe40000000f00 */
[----:B------:R-:W-:-:S02]  /*4100*/  @P5 IADD3 R165, R214, 0x20, RZ ;  /* 0x00000020d6a55810 */ /* 0x000fc40007ffe0ff */
[----:B------:R-:W-:Y:S02]  /*4110*/  @P5 FSEL R166, R166, RZ, P0 ;  /* 0x000000ffa6a65208 */ /* 0x000fe40000000000 */
[----:B------:R-:W-:Y:S01]  /*4120*/  @!P6 ISETP.NE.U32.AND P0, PT, RZ, c[0x0][0x218], PT ;  /* 0x00008600ff00ea0c */ /* 0x000fe20003f05070 */
[----:B------:R-:W-:Y:S01]  /*4130*/  @P5 IMAD.WIDE.U32 R164, R165, R164, c[0x0][0x248] ;  /* 0x00009200a5a45625 */ /* 0x000fe200078e00a4 */
[----:B------:R-:W-:Y:S02]  /*4140*/  @P5 F2FP.BF16.PACK_AB R166, RZ, R166 ;  /* 0x000000a6ffa6523e */ /* 0x000fe400000010ff */
[----:B------:R-:W-:Y:S02]  /*4150*/  @!P6 ISETP.NE.AND.EX P0, PT, RZ, c[0x0][0x21c], PT, P0 ;  /* 0x00008700ff00ea0c */ /* 0x000fe40003f05300 */
        /* <DEDUP_REMOVED lines=10> */
.L_x_5740:
[----:B------:R-:W-:Y:S05]  /*4200*/  BSYNC B1 ;  /* 0x0000000000017941 */ /* 0x000fea0003800000 */
.L_x_5739:
[----:B------:R-:W-:Y:S01]  /*4210*/  @!P6 ISETP.NE.AND.EX P3, PT, RZ, c[0x0][0x21c], PT, P3 ;  /* 0x00008700ff00ea0c */ /* 0x000fe20003f65330 */
[----:B------:R-:W-:Y:S01]  /*4220*/  @P5 FMUL.FTZ R234, R164, c[0x0][0x1ec] ;  /* 0x00007b00a4ea5a20 */ /* 0x000fe20000410000 */
[----:B------:R-:W-:Y:S01]  /*4230*/  BSSY B1, `(.L_x_5741) ;  /* 0x000000b000017945 */ /* 0x000fe20003800000 */
[----:B------:R-:W-:Y:S02]  /*4240*/  @!P6 ISETP.NE.U32.AND P0, PT, RZ, c[0x0][0x218], PT ;  /* 0x00008600ff00ea0c */ /* 0x000fe40003f05070 */
        /* <DEDUP_REMOVED lines=9> */
.L_x_5742:
[----:B------:R-:W-:Y:S05]  /*42e0*/  BSYNC B1 ;  /* 0x0000000000017941 */ /* 0x000fea0003800000 */
.L_x_5741:
[----:B------:R-:W-:Y:S01]  /*42f0*/  @!P6 ISETP.NE.AND.EX P0, PT, RZ, c[0x0][0x21c], PT, P0 ;  /* 0x00008700ff00ea0c */ /* 0x000fe20003f05300 */
[----:B------:R-:W-:Y:S01]  /*4300*/  @P5 FMUL.FTZ R236, R165, c[0x0][0x1ec] ;  /* 0x00007b00a5ec5a20 */ /* 0x000fe20000410000 */
[----:B------:R-:W-:Y:S01]  /*4310*/  BSSY B1, `(.L_x_5743) ;  /* 0x000000d000017945 */ /* 0x000fe20003800000 */
[----:B------:R-:W-:Y:S02]  /*4320*/  @P5 FSEL R234, R234, RZ, P4 ;  /* 0x000000ffeaea5208 */ /* 0x000fe40002000000 */
[----:B------:R-:W-:Y:S01]  /*4330*/  @!P6 ISETP.NE.U32.AND P3, PT, RZ, c[0x0][0x218], PT ;  /* 0x00008600ff00ea0c */ /* 0x000fe20003f65070 */
        /* <DEDUP_REMOVED lines=10> */
.L_x_5744:
[----:B------:R-:W-:Y:S05]  /*43e0*/  BSYNC B1 ;  /* 0x0000000000017941 */ /* 0x000fea0003800000 */
.L_x_5743:
        /* <DEDUP_REMOVED lines=15> */
.L_x_5746:
[----:B------:R-:W-:Y:S05]  /*44e0*/  BSYNC B1 ;  /* 0x0000000000017941 */ /* 0x000fea0003800000 */
.L_x_5745:
        /* <DEDUP_REMOVED lines=15> */
.L_x_5748:
[----:B------:R-:W-:Y:S05]  /*45e0*/  BSYNC B1 ;  /* 0x0000000000017941 */ /* 0x000fea0003800000 */
.L_x_5747:
        /* <DEDUP_REMOVED lines=15> */
.L_x_5750:
[----:B------:R-:W-:Y:S05]  /*46e0*/  BSYNC B1 ;  /* 0x0000000000017941 */ /* 0x000fea0003800000 */
.L_x_5749:
[----:B------:R-:W-:Y:S01]  /*46f0*/  @!P6 ISETP.NE.AND.EX P0, PT, RZ, c[0x0][0x21c], PT, P0 ;  /* 0x00008700ff00ea0c */ /* 0x000fe20003f05300 */
[----:B------:R-:W-:Y:S01]  /*4700*/  BSSY B1, `(.L_x_5751) ;  /* 0x000000c000017945 */ /* 0x000fe20003800000 */
[----:B------:R-:W-:Y:S02]  /*4710*/  @P5 FSEL R195, R195, RZ, P4 ;  /* 0x000000ffc3c35208 */ /* 0x000fe40002000000 */
[----:B------:R-:W-:Y:S02]  /*4720*/  @!P6 ISETP.NE.U32.AND P3, PT, RZ, c[0x0][0x218], PT ;  /* 0x00008600ff00ea0c */ /* 0x000fe40003f65070 */
        /* <DEDUP_REMOVED lines=9> */
.L_x_5752:
[----:B------:R-:W-:Y:S05]  /*47c0*/  BSYNC B1 ;  /* 0x0000000000017941 */ /* 0x000fea0003800000 */
.L_x_5751:
[----:B------:R-:W-:Y:S01]  /*47d0*/  @!P6 ISETP.NE.AND.EX P3, PT, RZ, c[0x0][0x21c], PT, P3 ;  /* 0x00008700ff00ea0c */ /* 0x000fe20003f65330 */
[----:B------:R-:W-:Y:S01]  /*47e0*/  BSSY B1, `(.L_x_5753) ;  /* 0x000000c000017945 */ /* 0x000fe20003800000 */
[----:B------:R-:W-:Y:S02]  /*47f0*/  @P5 LOP3.LUT P0, RZ, R191, 0xff0000, RZ, 0xc0, !PT ;  /* 0x00ff0000bfff5812 */ /* 0x000fe4000780c0ff */
        /* <DEDUP_REMOVED lines=10> */
.L_x_5754:
[----:B------:R-:W-:Y:S05]  /*48a0*/  BSYNC B1 ;  /* 0x0000000000017941 */ /* 0x000fea0003800000 */
.L_x_5753:
[----:B------:R-:W-:Y:S01]  /*48b0*/  @P2 MOV R190, 0x20 ;  /* 0x0000002000be2802 */ /* 0x000fe20000000f00 */
[----:B------:R-:W-:Y:S01]  /*48c0*/  BSSY B1, `(.L_x_5755) ;  /* 0x0000034000017945 */ /* 0x000fe20003800000 */
[----:B------:R-:W-:Y:S02]  /*48d0*/  @P5 LOP3.LUT P3, RZ, R191, 0xff000000, RZ, 0xc0, !PT ;  /* 0xff000000bfff5812 */ /* 0x000fe4000786c0ff */
[----:B------:R-:W-:Y:S01]  /*48e0*/  SEL R164, R164, R32, P1 ;  /* 0x00000020a4a47207 */ /* 0x000fe20000800000 */
[----:B------:R-:W-:Y:S01]  /*48f0*/  @P2 IMAD.WIDE.U32 R190, R224, R190, c[0x0][0x258] ;  /* 0x00009600e0be2625 */ /* 0x000fe200078e00be */
[----:B------:R-:W-:Y:S02]  /*4900*/  SEL R165, R165, R33, P1 ;  /* 0x00000021a5a57207 */ /* 0x000fe40000800000 */
[----:B------:R-:W-:Y:S02]  /*4910*/  SEL R166, R166, R34, P1 ;  /* 0x00000022a6a67207 */ /* 0x000fe40000800000 */
[----:B------:R-:W-:-:S02]  /*4920*/  SEL R167, R167, R35, P1 ;  /* 0x00000023a7a77207 */ /* 0x000fc40000800000 */
[----:B------:R-:W-:Y:S02]  /*4930*/  @P5 F2FP.BF16.PACK_AB R239, RZ, R239 ;  /* 0x000000efffef523e */ /* 0x000fe400000010ff */
[----:B------:R-:W-:Y:S01]  /*4940*/  @P5 F2FP.BF16.PACK_AB R195, RZ, R195 ;  /* 0x000000c3ffc3523e */ /* 0x000fe200000010ff */
[----:B------:R0:W-:Y:S01]  /*4950*/  @P2 STG.E.128 [R190.64], R164 ;  /* 0x000000a4be002986 */ /* 0x0001e2000c101d04 */
[----:B------:R-:W-:Y:S02]  /*4960*/  @P5 PRMT R36, R234, 0x7610, R36 ;  /* 0x00007610ea245816 */ /* 0x000fe40000000024 */
[----:B------:R-:W-:Y:S02]  /*4970*/  @P5 F2FP.BF16.PACK_AB R241, RZ, R241 ;  /* 0x000000f1fff1523e */ /* 0x000fe400000010ff */
[----:B------:R-:W-:Y:S02]  /*4980*/  @P5 PRMT R37, R239, 0x7610, R37 ;  /* 0x00007610ef255816 */ /* 0x000fe40000000025 */
[----:B------:R-:W-:-:S02]  /*4990*/  @P5 PRMT R38, R195, 0x7610, R38 ;  /* 0x00007610c3265816 */ /* 0x000fc40000000026 */
[----:B------:R-:W-:Y:S02]  /*49a0*/  @P5 PRMT R36, R36, 0x5410, R236 ;  /* 0x0000541024245816 */ /* 0x000fe400000000ec */
[----:B------:R-:W-:Y:S02]  /*49b0*/  @P5 PRMT R37, R37, 0x5410, R241 ;  /* 0x0000541025255816 */ /* 0x000fe400000000f1 */
[C---:B0-----:R-:W-:Y:S01]  /*49c0*/  SEL R166, R194.reuse, R162, P1 ;  /* 0x000000a2c2a67207 */ /* 0x041fe20000800000 */
[----:B------:R-:W-:Y:S01]  /*49d0*/  @P5 FMUL.FTZ R194, R194, c[0x0][0x1ec] ;  /* 0x00007b00c2c25a20 */ /* 0x000fe20000410000 */
[----:B------:R-:W-:Y:S02]  /*49e0*/  SEL R164, R240, R160, P1 ;  /* 0x000000a0f0a47207 */ /* 0x000fe40000800000 */
[C---:B------:R-:W-:Y:S01]  /*49f0*/  SEL R165, R196.reuse, R161, P1 ;  /* 0x000000a1c4a57207 */ /* 0x040fe20000800000 */
[----:B------:R-:W-:Y:S01]  /*4a00*/  @P5 FMUL.FTZ R196, R196, c[0x0][0x1ec] ;  /* 0x00007b00c4c45a20 */ /* 0x000fe20000410000 */
[C---:B------:R-:W-:Y:S01]  /*4a10*/  SEL R167, R197.reuse, R163, P1 ;  /* 0x000000a3c5a77207 */ /* 0x040fe20000800000 */
[----:B------:R-:W-:-:S02]  /*4a20*/  @P5 FMUL.FTZ R197, R197, c[0x0][0x1ec] ;  /* 0x00007b00c5c55a20 */ /* 0x000fc40000410000 */
[----:B------:R-:W-:Y:S02]  /*4a30*/  @P5 FMUL.FTZ R194, R194, c[0x0][0x1e8] ;  /* 0x00007a00c2c25a20 */ /* 0x000fe40000410000 */
[----:B------:R0:W-:Y:S01]  /*4a40*/  @P2 STG.E.128 [R190.64+0x10], R164 ;  /* 0x000010a4be002986 */ /* 0x0001e2000c101d04 */
[----:B------:R-:W-:Y:S02]  /*4a50*/  @P5 FMUL.FTZ R196, R196, c[0x0][0x1e8] ;  /* 0x00007a00c4c45a20 */ /* 0x000fe40000410000 */
[----:B------:R-:W-:-:S03]  /*4a60*/  @P5 FMUL.FTZ R197, R197, c[0x0][0x1e8] ;  /* 0x00007a00c5c55a20 */ /* 0x000fc60000410000 */
[----:B------:R-:W-:Y:S02]  /*4a70*/  @P5 FSEL R196, R196, RZ, P4 ;  /* 0x000000ffc4c45208 */ /* 0x000fe40002000000 */
[----:B------:R-:W-:Y:S02]  /*4a80*/  @!P6 ISETP.NE.U32.AND P4, PT, RZ, c[0x0][0x218], PT ;  /* 0x00008600ff00ea0c */ /* 0x000fe40003f85070 */
[----:B------:R-:W-:-:S04]  /*4a90*/  @P5 F2FP.BF16.PACK_AB R196, RZ, R196 ;  /* 0x000000c4ffc4523e */ /* 0x000fc800000010ff */
[----:B------:R-:W-:Y:S02]  /*4aa0*/  @P5 PRMT R38, R38, 0x5410, R196 ;  /* 0x0000541026265816 */ /* 0x000fe400000000c4 */
[----:B0-----:R-:W-:Y:S02]  /*4ab0*/  @P5 FSEL R166, R194, RZ, P0 ;  /* 0x000000ffc2a65208 */ /* 0x001fe40000000000 */
[----:B------:R-:W-:Y:S02]  /*4ac0*/  @P5 FSEL R167, R197, RZ, P3 ;  /* 0x000000ffc5a75208 */ /* 0x000fe40001800000 */
[----:B------:R-:W-:Y:S02]  /*4ad0*/  @P5 F2FP.BF16.PACK_AB R166, RZ, R166 ;  /* 0x000000a6ffa6523e */ /* 0x000fe400000010ff */
[----:B------:R-:W-:Y:S02]  /*4ae0*/  @P5 MOV R164, 0x10 ;  /* 0x0000001000a45802 */ /* 0x000fe40000000f00 */
[----:B------:R-:W-:-:S02]  /*4af0*/  @P5 IADD3 R165, R214, 0x40, RZ ;  /* 0x00000040d6a55810 */ /* 0x000fc40007ffe0ff */
[----:B------:R-:W-:Y:S02]  /*4b00*/  @P5 F2FP.BF16.PACK_AB R167, RZ, R167 ;  /* 0x000000a7ffa7523e */ /* 0x000fe400000010ff */
[----:B------:R-:W-:Y:S01]  /*4b10*/  @P5 PRMT R39, R166, 0x7610, R39 ;  /* 0x00007610a6275816 */ /* 0x000fe20000000027 */
[----:B------:R-:W-:Y:S01]  /*4b20*/  @P5 IMAD.WIDE.U32 R164, R165, R164, c[0x0][0x248] ;  /* 0x00009200a5a45625 */ /* 0x000fe200078e00a4 */
[----:B------:R-:W-:Y:S02]  /*4b30*/  @!P6 ISETP.NE.U32.AND P3, PT, RZ, c[0x0][0x218], PT ;  /* 0x00008600ff00ea0c */ /* 0x000fe40003f65070 */
[----:B------:R-:W-:Y:S02]  /*4b40*/  @P5 PRMT R39, R39, 0x5410, R167 ;  /* 0x0000541027275816 */ /* 0x000fe400000000a7 */
[----:B------:R-:W-:Y:S02]  /*4b50*/  @!P6 ISETP.NE.AND.EX P3, PT, RZ, c[0x0][0x21c], PT, P3 ;  /* 0x00008700ff00ea0c */ /* 0x000fe40003f65330 */
[----:B------:R-:W-:Y:S01]  /*4b60*/  @!P6 ISETP.NE.U32.AND P0, PT, RZ, c[0x0][0x218], PT ;  /* 0x00008600ff00ea0c */ /* 0x000fe20003f05070 */
[----:B------:R0:W-:Y:S01]  /*4b70*/  @P5 STG.E.128 [R164.64], R36 ;  /* 0x00000024a4005986 */ /* 0x0001e2000c101d04 */
[----:B------:R-:W-:Y:S01]  /*4b80*/  @!P6 FSEL R194, R52, RZ, P3 ;  /* 0x000000ff34c2e208 */ /* 0x000fe20001800000 */
[----:B------:R-:W-:Y:S05]  /*4b90*/  @!P6 BRA `(.L_x_5756) ;  /* 0x000000600000e947 */ /* 0x000fea0003800000 */
[----:B------:R-:W-:Y:S01]  /*4ba0*/  ISETP.NE.U32.AND P3, PT, RZ, c[0x0][0x218], PT ;  /* 0x00008600ff007a0c */ /* 0x000fe20003f65070 */
[----:B0-----:R-:W-:-:S03]  /*4bb0*/  FFMA.FTZ R164, R17, R215, R216 ;  /* 0x000000d711a47223 */ /* 0x001fc600000100d8 */
[----:B------:R-:W-:Y:S01]  /*4bc0*/  ISETP.NE.AND.EX P3, PT, RZ, c[0x0][0x21c], PT, P3 ;  /* 0x00008700ff007a0c */ /* 0x000fe20003f65330 */
[----:B------:R-:W-:-:S04]  /*4bd0*/  FADD.FTZ R164, R206, -R164 ;  /* 0x800000a4cea47221 */ /* 0x000fc80000010000 */
[----:B------:R-:W-:-:S08]  /*4be0*/  FMUL.FTZ R194, R183, R164 ;  /* 0x000000a4b7c27220 */ /* 0x000fd00000410000 */
[----:B------:R-:W-:Y:S02]  /*4bf0*/  @P3 FADD.FTZ R194, R52, R194 ;  /* 0x000000c234c23221 */ /* 0x000fe40000010000 */
.L_x_5756:
[----:B------:R-:W-:Y:S05]  /*4c00*/  BSYNC B1 ;  /* 0x0000000000017941 */ /* 0x000fea0003800000 */
.L_x_5755:
[----:B------:R-:W-:Y:S01]  /*4c10*/  @!P6 ISETP.NE.U32.AND P3, PT, RZ, c[0x0][0x218], PT ;  /* 0x00008600ff00ea0c */ /* 0x000fe20003f65070 */
[----:B------:R-:W-:Y:S01]  /*4c20*/  BSSY B1, `(.L_x_5757) ;  /* 0x000000e000017945 */ /* 0x000fe20003800000 */
[----:B------:R-:W-:Y:S02]  /*4c30*/  @P2 MOV R190, 0x20 ;  /* 0x0000002000be2802 */ /* 0x000fe40000000f00 */
[----:B------:R-:W-:Y:S02]  /*4c40*/  @!P6 ISETP.NE.AND.EX P3, PT, RZ, c[0x0][0x21c], PT, P3 ;  /* 0x00008700ff00ea0c */ /* 0x000fe40003f65330 */
[----:B------:R-:W-:Y:S01]  /*4c50*/  @!P6 ISETP.NE.AND.EX P4, PT, RZ, c[0x0][0x21c], PT, P4 ;  /* 0x00008700ff00ea0c */ /* 0x000fe20003f85340 */
[----:B------:R-:W-:Y:S01]  /*4c60*/  @P2 IMAD.WIDE.U32 R190, R213, R190, c[0x0][0x258] ;  /* 0x00009600d5be2625 */ /* 0x000fe200078e00be */
[----:B------:R-:W-:Y:S02]  /*4c70*/  @!P6 ISETP.NE.AND.EX P0, PT, RZ, c[0x0][0x21c], PT, P0 ;  /* 0x00008700ff00ea0c */ /* 0x000fe40003f05300 */
        /* <DEDUP_REMOVED lines=8> */
.L_x_5758:
[----:B------:R-:W-:Y:S05]  /*4d00*/  BSYNC B1 ;  /* 0x0000000000017941 */ /* 0x000fea0003800000 */
.L_x_5757:
[----:B------:R-:W-:Y:S01]  /*4d10*/  BSSY B1, `(.L_x_5759) ;  /* 0x0000009000017945 */ /* 0x000fe20003800000 */
        /* <DEDUP_REMOVED lines=8> */
.L_x_5760:
[----:B------:R-:W-:Y:S05]  /*4da0*/  BSYNC B1 ;  /* 0x0000000000017941 */ /* 0x000fea0003800000 */
.L_x_5759:
        /* <DEDUP_REMOVED lines=9> */
.L_x_5762:
[----:B------:R-:W-:Y:S05]  /*4e40*/  BSYNC B1 ;  /* 0x0000000000017941 */ /* 0x000fea0003800000 */
.L_x_5761:
[----:B0-----:R-:W-:Y:S01]  /*4e50*/  SEL R164, R194, R32, P1 ;  /* 0x00000020c2a47207 */ /* 0x001fe20000800000 */
[----:B------:R-:W-:Y:S01]  /*4e60*/  BSSY B1, `(.L_x_5763) ;  /* 0x0000011000017945 */ /* 0x000fe20003800000 */
[----:B------:R-:W-:Y:S02]  /*4e70*/  SEL R165, R195, R33, P1 ;  /* 0x00000021c3a57207 */ /* 0x000fe40000800000 */
[----:B------:R-:W-:Y:S02]  /*4e80*/  SEL R166, R196, R34, P1 ;  /* 0x00000022c4a67207 */ /* 0x000fe40000800000 */
[----:B------:R-:W-:Y:S02]  /*4e90*/  SEL R167, R197, R35, P1 ;  /* 0x00000023c5a77207 */ /* 0x000fe40000800000 */
[----:B------:R-:W-:Y:S02]  /*4ea0*/  @!P6 ISETP.NE.U32.AND P0, PT, RZ, c[0x0][0x218], PT ;  /* 0x00008600ff00ea0c */ /* 0x000fe40003f05070 */
[----:B------:R-:W-:Y:S01]  /*4eb0*/  @P5 LOP3.LUT P4, RZ, R237, 0xff, RZ, 0xc0, !PT ;  /* 0x000000ffedff5812 */ /* 0x000fe2000788c0ff */
[----:B------:R0:W-:Y:S01]  /*4ec0*/  @P2 STG.E.128 [R190.64], R164 ;  /* 0x000000a4be002986 */ /* 0x0001e2000c101d04 */
[----:B------:R-:W-:-:S02]  /*4ed0*/  @!P6 ISETP.NE.AND.EX P0, PT, RZ, c[0x0][0x21c], PT, P0 ;  /* 0x00008700ff00ea0c */ /* 0x000fc40003f05300 */
[----:B------:R-:W-:Y:S02]  /*4ee0*/  @!P6 ISETP.NE.U32.AND P3, PT, RZ, c[0x0][0x218], PT ;  /* 0x00008600ff00ea0c */ /* 0x000fe40003f65070 */
        /* <DEDUP_REMOVED lines=8> */
.L_x_5764:
[----:B------:R-:W-:Y:S05]  /*4f70*/  BSYNC B1 ;  /* 0x0000000000017941 */ /* 0x000fea0003800000 */
.L_x_5763:
[----:B------:R-:W-:Y:S01]  /*4f80*/  @!P6 ISETP.NE.AND.EX P3, PT, RZ, c[0x0][0x21c], PT, P3 ;  /* 0x00008700ff00ea0c */ /* 0x000fe20003f65330 */
[----:B------:R-:W-:Y:S01]  /*4f90*/  BSSY B1, `(.L_x_5765) ;  /* 0x000000a000017945 */ /* 0x000fe20003800000 */
        /* <DEDUP_REMOVED lines=9> */
.L_x_5766:
[----:B------:R-:W-:Y:S05]  /*5030*/  BSYNC B1 ;  /* 0x0000000000017941 */ /* 0x000fea0003800000 */
.L_x_5765:
[----:B------:R-:W-:Y:S01]  /*5040*/  @!P6 ISETP.NE.U32.AND P3, PT, RZ, c[0x0][0x218], PT ;  /* 0x00008600ff00ea0c */ /* 0x000fe20003f65070 */
[----:B------:R-:W-:Y:S01]  /*5050*/  BSSY B1, `(.L_x_5767) ;  /* 0x000000b000017945 */ /* 0x000fe20003800000 */
[----:B------:R-:W-:Y:S02]  /*5060*/  @!P6 ISETP.NE.AND.EX P0, PT, RZ, c[0x0][0x21c], PT, P0 ;  /* 0x00008700ff00ea0c */ /* 0x000fe40003f05300 */
[----:B------:R-:W-:-:S04]  /*5070*/  @!P6 ISETP.NE.AND.EX P3, PT, RZ, c[0x0][0x21c], PT, P3 ;  /* 0x00008700ff00ea0c */ /* 0x000fc80003f65330 */
        /* <DEDUP_REMOVED lines=8> */
.L_x_5768:
[----:B------:R-:W-:Y:S05]  /*5100*/  BSYNC B1 ;  /* 0x0000000000017941 */ /* 0x000fea0003800000 */
.L_x_5767:
        /* <DEDUP_REMOVED lines=9> */
.L_x_5770:
[----:B------:R-:W-:Y:S05]  /*51a0*/  BSYNC B1 ;  /* 0x0000000000017941 */ /* 0x000fea0003800000 */
.L_x_5769:
[----:B------:R-:W-:Y:S01]  /*51b0*/  @P5 FMUL.FTZ R194, R194, c[0x0][0x1ec] ;  /* 0x00007b00c2c25a20 */ /* 0x000fe20000410000 */
[----:B0-----:R-:W-:Y:S01]  /*51c0*/  SEL R164, R213, R160, P1 ;  /* 0x000000a0d5a47207 */ /* 0x001fe20000800000 */
[----:B------:R-:W-:Y:S01]  /*51d0*/  @P5 FMUL.FTZ R195, R195, c[0x0][0x1ec] ;  /* 0x00007b00c3c35a20 */ /* 0x000fe20000410000 */
[----:B------:R-:W-:Y:S01]  /*51e0*/  SEL R166, R234, R162, P1 ;  /* 0x000000a2eaa67207 */ /* 0x000fe20000800000 */
[----:B------:R-:W-:Y:S01]  /*51f0*/  @P5 FMUL.FTZ R194, R194, c[0x0][0x1e8] ;  /* 0x00007a00c2c25a20 */ /* 0x000fe20000410000 */
[----:B------:R-:W-:Y:S01]  /*5200*/  @P5 LOP3.LUT P0, RZ, R178, 0xff00, RZ, 0xc0, !PT ;  /* 0x0000ff00b2ff5812 */ /* 0x000fe2000780c0ff */
[----:B------:R-:W-:Y:S01]  /*5210*/  @P5 FMUL.FTZ R197, R197, c[0x0][0x1ec] ;  /* 0x00007b00c5c55a20 */ /* 0x000fe20000410000 */
[----:B------:R-:W-:Y:S01]  /*5220*/  SEL R165, R224, R161, P1 ;  /* 0x000000a1e0a57207 */ /* 0x000fe20000800000 */
[----:B------:R-:W-:Y:S01]  /*5230*/  @P5 FMUL.FTZ R195, R195, c[0x0][0x1e8] ;  /* 0x00007a00c3c35a20 */ /* 0x000fe20000410000 */
[----:B------:R-:W-:Y:S01]  /*5240*/  @P5 FSEL R194, R194, RZ, P4 ;  /* 0x000000ffc2c25208 */ /* 0x000fe20002000000 */
        /* <DEDUP_REMOVED lines=9> */
[----:B------:R-:W-:Y:S01]  /*52e0*/  @P5 LOP3.LUT P3, RZ, R179, 0xff, RZ, 0xc0, !PT ;  /* 0x000000ffb3ff5812 */ /* 0x000fe2000786c0ff */
[----:B------:R-:W-:Y:S01]  /*52f0*/  @P5 FMUL.FTZ R213, R213, c[0x0][0x1e8] ;  /* 0x00007a00d5d55a20 */ /* 0x000fe20000410000 */
[----:B------:R-:W-:Y:S01]  /*5300*/  @P5 FSEL R197, R197, RZ, P4 ;  /* 0x000000ffc5c55208 */ /* 0x000fe20002000000 */
[----:B------:R-:W-:Y:S01]  /*5310*/  @P5 FMUL.FTZ R224, R224, c[0x0][0x1ec] ;  /* 0x00007b00e0e05a20 */ /* 0x000fe20000410000 */
[----:B------:R-:W-:Y:S01]  /*5320*/  @P5 LOP3.LUT P4, RZ, R179, 0xff0000, RZ, 0xc0, !PT ;  /* 0x00ff0000b3ff5812 */ /* 0x000fe2000788c0ff */
[----:B------:R-:W-:Y:S01]  /*5330*/  @P5 FMUL.FTZ R236, R236, c[0x0][0x1ec] ;  /* 0x00007b00ecec5a20 */ /* 0x000fe20000410000 */
[----:B------:R0:W-:Y:S01]  /*5340*/  @P2 STG.E.128 [R190.64+0x10], R164 ;  /* 0x000010a4be002986 */ /* 0x0001e2000c101d04 */
[----:B------:R-:W-:Y:S01]  /*5350*/  @P5 FMUL.FTZ R234, R234, c[0x0][0x1e8] ;  /* 0x00007a00eaea5a20 */ /* 0x000fe20000410000 */
[----:B------:R-:W-:Y:S01]  /*5360*/  @P5 FSEL R196, R196, RZ, P0 ;  /* 0x000000ffc4c45208 */ /* 0x000fe20000000000 */
[----:B------:R-:W-:Y:S01]  /*5370*/  @P5 FMUL.FTZ R224, R224, c[0x0][0x1e8] ;  /* 0x00007a00e0e05a20 */ /* 0x000fe20000410000 */
[----:B------:R-:W-:Y:S01]  /*5380*/  @P5 FSEL R213, R213, RZ, P3 ;  /* 0x000000ffd5d55208 */ /* 0x000fe20001800000 */
[----:B------:R-:W-:Y:S01]  /*5390*/  @P5 FMUL.FTZ R236, R236, c[0x0][0x1e8] ;  /* 0x00007a00ecec5a20 */ /* 0x000fe20000410000 */
[C---:B------:R-:W-:Y:S01]  /*53a0*/  @P5 LOP3.LUT P0, RZ, R179.reuse, 0xff00, RZ, 0xc0, !PT ;  /* 0x0000ff00b3ff5812 */ /* 0x040fe2000780c0ff */
[----:B------:R-:W-:Y:S01]  /*53b0*/  BSSY B1, `(.L_x_5771) ;  /* 0x0000025000017945 */ /* 0x000fe20003800000 */
[----:B------:R-:W-:-:S02]  /*53c0*/  @P5 LOP3.LUT P3, RZ, R179, 0xff000000, RZ, 0xc0, !PT ;  /* 0xff000000b3ff5812 */ /* 0x000fc4000786c0ff */
[----:B------:R-:W-:Y:S02]  /*53d0*/  @P5 F2FP.BF16.PACK_AB R194, RZ, R194 ;  /* 0x000000c2ffc2523e */ /* 0x000fe400000010ff */
[----:B------:R-:W-:Y:S02]  /*53e0*/  @P5 F2FP.BF16.PACK_AB R196, RZ, R196 ;  /* 0x000000c4ffc4523e */ /* 0x000fe400000010ff */
[----:B------:R-:W-:Y:S02]  /*53f0*/  @P5 FSEL R224, R224, RZ, P0 ;  /* 0x000000ffe0e05208 */ /* 0x000fe40000000000 */
[----:B------:R-:W-:Y:S02]  /*5400*/  @P5 F2FP.BF16.PACK_AB R213, RZ, R213 ;  /* 0x000000d5ffd5523e */ /* 0x000fe400000010ff */
[----:B0-----:R-:W-:Y:S02]  /*5410*/  @P5 FSEL R166, R234, RZ, P4 ;  /* 0x000000ffeaa65208 */ /* 0x001fe40002000000 */
[----:B------:R-:W-:-:S02]  /*5420*/  @P5 FSEL R167, R236, RZ, P3 ;  /* 0x000000ffeca75208 */ /* 0x000fc40001800000 */
[----:B------:R-:W-:Y:S02]  /*5430*/  @P5 F2FP.BF16.PACK_AB R166, RZ, R166 ;  /* 0x000000a6ffa6523e */ /* 0x000fe400000010ff */
[----:B------:R-:W-:Y:S02]  /*5440*/  @P5 MOV R164, 0x10 ;  /* 0x0000001000a45802 */ /* 0x000fe40000000f00 */
[----:B------:R-:W-:Y:S02]  /*5450*/  @P5 IADD3 R165, R214, 0x60, RZ ;  /* 0x00000060d6a55810 */ /* 0x000fe40007ffe0ff */
[----:B------:R-:W-:Y:S02]  /*5460*/  @P5 F2FP.BF16.PACK_AB R195, RZ, R195 ;  /* 0x000000c3ffc3523e */ /* 0x000fe400000010ff */
[----:B------:R-:W-:Y:S01]  /*5470*/  @P5 PRMT R36, R194, 0x7610, R36 ;  /* 0x00007610c2245816 */ /* 0x000fe20000000024 */
[----:B------:R-:W-:Y:S01]  /*5480*/  @P5 IMAD.WIDE.U32 R164, R165, R164, c[0x0][0x248] ;  /* 0x00009200a5a45625 */ /* 0x000fe200078e00a4 */
[----:B------:R-:W-:-:S02]  /*5490*/  @P5 F2FP.BF16.PACK_AB R197, RZ, R197 ;  /* 0x000000c5ffc5523e */ /* 0x000fc400000010ff */
[----:B------:R-:W-:Y:S02]  /*54a0*/  @P5 PRMT R37, R196, 0x7610, R37 ;  /* 0x00007610c4255816 */ /* 0x000fe40000000025 */
[----:B------:R-:W-:Y:S02]  /*54b0*/  @P5 F2FP.BF16.PACK_AB R224, RZ, R224 ;  /* 0x000000e0ffe0523e */ /* 0x000fe400000010ff */
[----:B------:R-:W-:Y:S02]  /*54c0*/  @P5 PRMT R38, R213, 0x7610, R38 ;  /* 0x00007610d5265816 */ /* 0x000fe40000000026 */
[----:B------:R-:W-:Y:S02]  /*54d0*/  @P5 F2FP.BF16.PACK_AB R167, RZ, R167 ;  /* 0x000000a7ffa7523e */ /* 0x000fe400000010ff */
[----:B------:R-:W-:Y:S02]  /*54e0*/  @P5 PRMT R39, R166, 0x7610, R39 ;  /* 0x00007610a6275816 */ /* 0x000fe40000000027 */
[----:B------:R-:W-:-:S02]  /*54f0*/  @P5 PRMT R36, R36, 0x5410, R195 ;  /* 0x0000541024245816 */ /* 0x000fc400000000c3 */
[----:B------:R-:W-:Y:S02]  /*5500*/  @P5 PRMT R37, R37, 0x5410, R197 ;  /* 0x0000541025255816 */ /* 0x000fe400000000c5 */
[----:B------:R-:W-:Y:S02]  /*5510*/  @P5 PRMT R38, R38, 0x5410, R224 ;  /* 0x0000541026265816 */ /* 0x000fe400000000e0 */
[----:B------:R-:W-:Y:S02]  /*5520*/  @P5 PRMT R39, R39, 0x5410, R167 ;  /* 0x0000541027275816 */ /* 0x000fe400000000a7 */
        /* <DEDUP_REMOVED lines=13> */
.L_x_5772:
[----:B------:R-:W-:Y:S05]  /*5600*/  BSYNC B1 ;  /* 0x0000000000017941 */ /* 0x000fea0003800000 */
.L_x_5771:
[----:B------:R-:W-:Y:S01]  /*5610*/  @P5 FMUL.FTZ R178, R191, c[0x0][0x1ec] ;  /* 0x00007b00bfb25a20 */ /* 0x000fe20000410000 */
[----:B------:R-:W-:Y:S01]  /*5620*/  @!P6 ISETP.NE.AND.EX P0, PT, RZ, c[0x0][0x21c], PT, P0 ;  /* 0x00008700ff00ea0c */ /* 0x000fe20003f05300 */
[----:B------:R-:W-:Y:S02]  /*5630*/  BSSY B1, `(.L_x_5773) ;  /* 0x000000a000017945 */ /* 0x000fe40003800000 */
[----:B------:R-:W-:Y:S01]  /*5640*/  @P5 FMUL.FTZ R178, R178, c[0x0][0x1e8] ;  /* 0x00007a00b2b25a20 */ /* 0x000fe20000410000 */
        /* <DEDUP_REMOVED lines=8> */
.L_x_5774:
[----:B------:R-:W-:Y:S05]  /*56d0*/  BSYNC B1 ;  /* 0x0000000000017941 */ /* 0x000fea0003800000 */
.L_x_5773:
[----:B0-----:R-:W-:Y:S01]  /*56e0*/  @P5 FMUL.FTZ R165, R190, c[0x0][0x1ec] ;  /* 0x00007b00bea55a20 */ /* 0x001fe20000410000 */
[----:B------:R-:W-:Y:S01]  /*56f0*/  @P5 FSEL R178, R178, RZ, P3 ;  /* 0x000000ffb2b25208 */ /* 0x000fe20001800000 */
[----:B------:R-:W-:Y:S01]  /*5700*/  BSSY B1, `(.L_x_5775) ;  /* 0x0000012000017945 */ /* 0x000fe20003800000 */
[----:B------:R-:W-:Y:S01]  /*5710*/  @P5 LOP3.LUT P4, RZ, R180, 0xff00, RZ, 0xc0, !PT ;  /* 0x0000ff00b4ff5812 */ /* 0x000fe2000788c0ff */
[----:B------:R-:W-:Y:S01]  /*5720*/  @P5 FMUL.FTZ R165, R165, c[0x0][0x1e8] ;  /* 0x00007a00a5a55a20 */ /* 0x000fe20000410000 */
[----:B------:R-:W-:Y:S02]  /*5730*/  @!P6 ISETP.NE.U32.AND P3, PT, RZ, c[0x0][0x218], PT ;  /* 0x00008600ff00ea0c */ /* 0x000fe40003f65070 */
[----:B------:R-:W-:Y:S02]  /*5740*/  @!P6 ISETP.NE.U32.AND P0, PT, RZ, c[0x0][0x218], PT ;  /* 0x00008600ff00ea0c */ /* 0x000fe40003f05070 */
[----:B------:R-:W-:Y:S02]  /*5750*/  @P5 FSEL R165, R165, RZ, P4 ;  /* 0x000000ffa5a55208 */ /* 0x000fe40002000000 */
[----:B------:R-:W-:-:S02]  /*5760*/  @!P6 ISETP.NE.AND.EX P3, PT, RZ, c[0x0][0x21c], PT, P3 ;  /* 0x00008700ff00ea0c */ /* 0x000fc40003f65330 */
[----:B------:R-:W-:Y:S02]  /*5770*/  @!P6 ISETP.NE.AND.EX P0, PT, RZ, c[0x0][0x21c], PT, P0 ;  /* 0x00008700ff00ea0c */ /* 0x000fe40003f05300 */
        /* <DEDUP_REMOVED lines=10> */
.L_x_5776:
[----:B------:R-:W-:Y:S05]  /*5820*/  BSYNC B1 ;  /* 0x0000000000017941 */ /* 0x000fea0003800000 */
.L_x_5775:
        /* <DEDUP_REMOVED lines=9> */
.L_x_5778:
[----:B------:R-:W-:Y:S05]  /*58c0*/  BSYNC B1 ;  /* 0x0000000000017941 */ /* 0x000fea0003800000 */
.L_x_5777:
[----:B------:R-:W-:Y:S01]  /*58d0*/  @P5 FMUL.FTZ R166, R167, c[0x0][0x1ec] ;  /* 0x00007b00a7a65a20 */ /* 0x000fe20000410000 */
[C---:B------:R-:W-:Y:S01]  /*58e0*/  @P5 LOP3.LUT P0, RZ, R180.reuse, 0xff0000, RZ, 0xc0, !PT ;  /* 0x00ff0000b4ff5812 */ /* 0x040fe2000780c0ff */
[----:B------:R-:W-:Y:S01]  /*58f0*/  @P5 FMUL.FTZ R164, R179, c[0x0][0x1ec] ;  /* 0x00007b00b3a45a20 */ /* 0x000fe20000410000 */
[----:B------:R-:W-:Y:S01]  /*5900*/  @P5 LOP3.LUT P3, RZ, R180, 0xff000000, RZ, 0xc0, !PT ;  /* 0xff000000b4ff5812 */ /* 0x000fe2000786c0ff */
[----:B------:R-:W-:Y:S01]  /*5910*/  @P5 FMUL.FTZ R166, R166, c[0x0][0x1e8] ;  /* 0x00007a00a6a65a20 */ /* 0x000fe20000410000 */
[----:B------:R-:W-:Y:S01]  /*5920*/  BSSY B1, `(.L_x_5779) ;  /* 0x0000011000017945 */ /* 0x000fe20003800000 */
[----:B------:R-:W-:Y:S01]  /*5930*/  @P5 FMUL.FTZ R164, R164, c[0x0][0x1e8] ;  /* 0x00007a00a4a45a20 */ /* 0x000fe20000410000 */
[----:B------:R-:W-:Y:S02]  /*5940*/  SEL R32, R191, R32, P1 ;  /* 0x00000020bf207207 */ /* 0x000fe40000800000 */
[----:B------:R-:W-:Y:S02]  /*5950*/  @P5 FSEL R166, R166, RZ, P0 ;  /* 0x000000ffa6a65208 */ /* 0x000fe40000000000 */
[----:B------:R-:W-:-:S02]  /*5960*/  @!P6 ISETP.NE.U32.AND P0, PT, RZ, c[0x0][0x218], PT ;  /* 0x00008600ff00ea0c */ /* 0x000fc40003f05070 */
[----:B------:R-:W-:Y:S02]  /*5970*/  @P5 FSEL R164, R164, RZ, P3 ;  /* 0x000000ffa4a45208 */ /* 0x000fe40001800000 */
        /* <DEDUP_REMOVED lines=11> */
.L_x_5780:
[----:B------:R-:W-:Y:S05]  /*5a30*/  BSYNC B1 ;  /* 0x0000000000017941 */ /* 0x000fea0003800000 */
.L_x_5779:
[----:B------:R-:W-:Y:S01]  /*5a40*/  @P5 FMUL.FTZ R194, R191, c[0x0][0x1ec] ;  /* 0x00007b00bfc25a20 */ /* 0x000fe20000410000 */
[----:B------:R-:W-:Y:S01]  /*5a50*/  @P5 LOP3.LUT P0, RZ, R181, 0xff, RZ, 0xc0, !PT ;  /* 0x000000ffb5ff5812 */ /* 0x000fe2000780c0ff */
[----:B------:R-:W-:Y:S01]  /*5a60*/  BSSY B1, `(.L_x_5781) ;  /* 0x0000015000017945 */ /* 0x000fe20003800000 */
[----:B------:R-:W-:Y:S01]  /*5a70*/  @!P6 ISETP.NE.U32.AND P3, PT, RZ, c[0x0][0x218], PT ;  /* 0x00008600ff00ea0c */ /* 0x000fe20003f65070 */
[----:B------:R-:W-:Y:S01]  /*5a80*/  @P5 FMUL.FTZ R194, R194, c[0x0][0x1e8] ;  /* 0x00007a00c2c25a20 */ /* 0x000fe20000410000 */
[----:B------:R-:W-:Y:S02]  /*5a90*/  SEL R33, R190, R33, P1 ;  /* 0x00000021be217207 */ /* 0x000fe40000800000 */
[----:B------:R-:W-:Y:S02]  /*5aa0*/  @!P6 ISETP.NE.AND.EX P3, PT, RZ, c[0x0][0x21c], PT, P3 ;  /* 0x00008700ff00ea0c */ /* 0x000fe40003f65330 */
[----:B------:R-:W-:Y:S02]  /*5ab0*/  @P5 FSEL R194, R194, RZ, P0 ;  /* 0x000000ffc2c25208 */ /* 0x000fe40000000000 */
[----:B------:R-:W-:-:S02]  /*5ac0*/  @!P6 ISETP.NE.U32.AND P0, PT, RZ, c[0x0][0x218], PT ;  /* 0x00008600ff00ea0c */ /* 0x000fc40003f05070 */
[----:B------:R-:W-:Y:S02]  /*5ad0*/  SEL R34, R167, R34, P1 ;  /* 0x00000022a7227207 */ /* 0x000fe40000800000 */
[----:B------:R-:W-:Y:S02]  /*5ae0*/  @P5 F2FP.BF16.PACK_AB R167, RZ, R194 ;  /* 0x000000c2ffa7523e */ /* 0x000fe400000010ff */
[----:B------:R-:W-:Y:S02]  /*5af0*/  @P5 PRMT R36, R178, 0x7610, R36 ;  /* 0x00007610b2245816 */ /* 0x000fe40000000024 */
[----:B------:R-:W-:Y:S02]  /*5b00*/  @P5 LOP3.LUT P4, RZ, R181, 0xff00, RZ, 0xc0, !PT ;  /* 0x0000ff00b5ff5812 */ /* 0x000fe4000788c0ff */
[----:B------:R-:W-:Y:S02]  /*5b10*/  @!P6 ISETP.NE.AND.EX P0, PT, RZ, c[0x0][0x21c], PT, P0 ;  /* 0x00008700ff00ea0c */ /* 0x000fe40003f05300 */
        /* <DEDUP_REMOVED lines=9> */
.L_x_5782:
[----:B------:R-:W-:Y:S05]  /*5bb0*/  BSYNC B1 ;  /* 0x0000000000017941 */ /* 0x000fea0003800000 */
.L_x_5781:
[----:B------:R-:W-:Y:S01]  /*5bc0*/  @P5 FMUL.FTZ R178, R190, c[0x0][0x1ec] ;  /* 0x00007b00beb25a20 */ /* 0x000fe20000410000 */
[----:B------:R-:W-:Y:S01]  /*5bd0*/  BSSY B1, `(.L_x_5783) ;  /* 0x000000a000017945 */ /* 0x000fe20003800000 */
[----:B------:R-:W-:Y:S02]  /*5be0*/  @!P6 FSEL R179, R42, RZ, P0 ;  /* 0x000000ff2ab3e208 */ /* 0x000fe40000000000 */
[----:B------:R-:W-:Y:S01]  /*5bf0*/  @P5 FMUL.FTZ R178, R178, c[0x0][0x1e8] ;  /* 0x00007a00b2b25a20 */ /* 0x000fe20000410000 */
[----:B------:R-:W-:Y:S05]  /*5c00*/  @!P6 BRA `(.L_x_5784) ;  /* 0x000000600000e947 */ /* 0x000fea0003800000 */
[----:B------:R-:W-:Y:S01]  /*5c10*/  ISETP.NE.U32.AND P0, PT, RZ, c[0x0][0x218], PT ;  /* 0x00008600ff007a0c */ /* 0x000fe20003f05070 */
[----:B------:R-:W-:-:S03]  /*5c20*/  FFMA.FTZ R179, R3, R215, R216 ;  /* 0x000000d703b37223 */ /* 0x000fc600000100d8 */
[----:B------:R-:W-:Y:S01]  /*5c30*/  ISETP.NE.AND.EX P0, PT, RZ, c[0x0][0x21c], PT, P0 ;  /* 0x00008700ff007a0c */ /* 0x000fe20003f05300 */
[----:B------:R-:W-:-:S04]  /*5c40*/  FADD.FTZ R179, R203, -R179 ;  /* 0x800000b3cbb37221 */ /* 0x000fc80000010000 */
[----:B------:R-:W-:-:S08]  /*5c50*/  FMUL.FTZ R179, R183, R179 ;  /* 0x000000b3b7b37220 */ /* 0x000fd00000410000 */
[----:B------:R-:W-:Y:S02]  /*5c60*/  @P0 FADD.FTZ R179, R42, R179 ;  /* 0x000000b32ab30221 */ /* 0x000fe40000010000 */
.L_x_5784:
[----:B------:R-:W-:Y:S05]  /*5c70*/  BSYNC B1 ;  /* 0x0000000000017941 */ /* 0x000fea0003800000 */
.L_x_5783:
[----:B------:R-:W-:Y:S01]  /*5c80*/  @P5 FMUL.FTZ R194, R179, c[0x0][0x1ec] ;  /* 0x00007b00b3c25a20 */ /* 0x000fe20000410000 */
[----:B------:R-:W-:Y:S01]  /*5c90*/  @P5 LOP3.LUT P0, RZ, R181, 0xff0000, RZ, 0xc0, !PT ;  /* 0x00ff0000b5ff5812 */ /* 0x000fe2000780c0ff */
[----:B------:R-:W-:Y:S01]  /*5ca0*/  BSSY B1, `(.L_x_5785) ;  /* 0x0000019000017945 */ /* 0x000fe20003800000 */
[----:B------:R-:W-:Y:S01]  /*5cb0*/  @P5 FSEL R178, R178, RZ, P4 ;  /* 0x000000ffb2b25208 */ /* 0x000fe20002000000 */
[----:B------:R-:W-:Y:S01]  /*5cc0*/  @P5 FMUL.FTZ R194, R194, c[0x0][0x1e8] ;  /* 0x00007a00c2c25a20 */ /* 0x000fe20000410000 */
[----:B------:R-:W-:Y:S02]  /*5cd0*/  @P5 PRMT R37, R166, 0x7610, R37 ;  /* 0x00007610a6255816 */ /* 0x000fe40000000025 */
[----:B------:R-:W-:Y:S02]  /*5ce0*/  @P5 F2FP.BF16.PACK_AB R178, RZ, R178 ;  /* 0x000000b2ffb2523e */ /* 0x000fe400000010ff */
[----:B------:R-:W-:Y:S02]  /*5cf0*/  @P5 FSEL R194, R194, RZ, P0 ;  /* 0x000000ffc2c25208 */ /* 0x000fe40000000000 */
[----:B------:R-:W-:-:S02]  /*5d00*/  @!P6 ISETP.NE.U32.AND P0, PT, RZ, c[0x0][0x218], PT ;  /* 0x00008600ff00ea0c */ /* 0x000fc40003f05070 */
[----:B------:R-:W-:Y:S02]  /*5d10*/  @P5 F2FP.BF16.PACK_AB R194, RZ, R194 ;  /* 0x000000c2ffc2523e */ /* 0x000fe400000010ff */
[----:B------:R-:W-:Y:S02]  /*5d20*/  @!P6 ISETP.NE.AND.EX P0, PT, RZ, c[0x0][0x21c], PT, P0 ;  /* 0x00008700ff00ea0c */ /* 0x000fe40003f05300 */
[----:B------:R-:W-:Y:S02]  /*5d30*/  @P5 PRMT R38, R167, 0x7610, R38 ;  /* 0x00007610a7265816 */ /* 0x000fe40000000026 */
[----:B------:R-:W-:Y:S02]  /*5d40*/  @P5 PRMT R37, R37, 0x5410, R164 ;  /* 0x0000541025255816 */ /* 0x000fe400000000a4 */
[----:B------:R-:W-:Y:S02]  /*5d50*/  @P5 PRMT R36, R36, 0x5410, R165 ;  /* 0x0000541024245816 */ /* 0x000fe400000000a5 */
[----:B------:R-:W-:-:S02]  /*5d60*/  SEL R160, R191, R160, P1 ;  /* 0x000000a0bfa07207 */ /* 0x000fc40000800000 */
[----:B------:R-:W-:Y:S02]  /*5d70*/  SEL R161, R190, R161, P1 ;  /* 0x000000a1bea17207 */ /* 0x000fe40000800000 */
[----:B------:R-:W-:Y:S02]  /*5d80*/  SEL R162, R179, R162, P1 ;  /* 0x000000a2b3a27207 */ /* 0x000fe40000800000 */
[----:B------:R-:W-:Y:S02]  /*5d90*/  @!P6 FSEL R164, R43, RZ, P0 ;  /* 0x000000ff2ba4e208 */ /* 0x000fe40000000000 */
[----:B------:R-:W-:Y:S02]  /*5da0*/  @P5 PRMT R38, R38, 0x5410, R178 ;  /* 0x0000541026265816 */ /* 0x000fe400000000b2 */
[----:B------:R-:W-:Y:S01]  /*5db0*/  @P5 PRMT R39, R194, 0x7610, R39 ;  /* 0x00007610c2275816 */ /* 0x000fe20000000027 */
[----:B------:R-:W-:Y:S05]  /*5dc0*/  @!P6 BRA `(.L_x_5786) ;  /* 0x000000600000e947 */ /* 0x000fea0003800000 */
[----:B------:R-:W-:Y:S01]  /*5dd0*/  ISETP.NE.U32.AND P0, PT, RZ, c[0x0][0x218], PT ;  /* 0x00008600ff007a0c */ /* 0x000fe20003f05070 */
[----:B------:R-:W-:-:S03]  /*5de0*/  FFMA.FTZ R215, R2, R215, R216 ;  /* 0x000000d702d77223 */ /* 0x000fc600000100d8 */
[----:B------:R-:W-:Y:S01]  /*5df0*/  ISETP.NE.AND.EX P0, PT, RZ, c[0x0][0x21c], PT, P0 ;  /* 0x00008700ff007a0c */ /* 0x000fe20003f05300 */
[----:B------:R-:W-:-:S04]  /*5e00*/  FADD.FTZ R215, R204, -R215 ;  /* 0x800000d7ccd77221 */ /* 0x000fc80000010000 */
[----:B------:R-:W-:-:S08]  /*5e10*/  FMUL.FTZ R164, R183, R215 ;  /* 0x000000d7b7a47220 */ /* 0x000fd00000410000 */
[----:B------:R-:W-:Y:S02]  /*5e20*/  @P0 FADD.FTZ R164, R43, R164 ;  /* 0x000000a42ba40221 */ /* 0x000fe40000010000 */
.L_x_5786:
[----:B------:R-:W-:Y:S05]  /*5e30*/  BSYNC B1 ;  /* 0x0000000000017941 */ /* 0x000fea0003800000 */
.L_x_5785:
[C---:B------:R-:W-:Y:S01]  /*5e40*/  SEL R163, R164.reuse, R163, P1 ;  /* 0x000000a3a4a37207 */ /* 0x040fe20000800000 */
[----:B------:R-:W-:Y:S01]  /*5e50*/  @P5 FMUL.FTZ R164, R164, c[0x0][0x1ec] ;  /* 0x00007b00a4a45a20 */ /* 0x000fe20000410000 */
[----:B------:R-:W-:Y:S02]  /*5e60*/  @P5 LOP3.LUT P0, RZ, R181, 0xff000000, RZ, 0xc0, !PT ;  /* 0xff000000b5ff5812 */ /* 0x000fe4000780c0ff */
[----:B------:R-:W-:Y:S01]  /*5e70*/  @P2 MOV R165, 0x20 ;  /* 0x0000002000a52802 */ /* 0x000fe20000000f00 */
[----:B------:R-:W-:-:S05]  /*5e80*/  @P5 FMUL.FTZ R164, R164, c[0x0][0x1e8] ;  /* 0x00007a00a4a45a20 */ /* 0x000fca0000410000 */
[----:B------:R-:W-:-:S04]  /*5e90*/  @P5 FSEL R164, R164, RZ, P0 ;  /* 0x000000ffa4a45208 */ /* 0x000fc80000000000 */
        /* <DEDUP_REMOVED lines=15> */
.L_x_5701:
[----:B------:R-:W-:Y:S05]  /*5f90*/  BSYNC B0 ;  /* 0x0000000000007941 */ /* 0x000fea0003800000 */
.L_x_5699:
        /* <DEDUP_REMOVED lines=220> */
.L_x_5705:
[----:B------:R-:W-:Y:S01]  /*6d60*/  HFMA2.MMA R214, -RZ, RZ, 0, 5.9604644775390625e-08 ;  /* 0x00000001ffd67435 */ /* 0x000fe200000001ff */
[----:B------:R-:W-:-:S02]  /*6d70*/  MOV R167, R215 ;  /* 0x000000d700a77202 */ /* 0x000fc40000000f00 */
[----:B------:R-:W-:Y:S02]  /*6d80*/  MOV R242, 0x1f ;  /* 0x0000001f00f27802 */ /* 0x000fe40000000f00 */
[----:B------:R-:W-:Y:S02]  /*6d90*/  MOV R241, 0xffffffff ;  /* 0xffffffff00f17802 */ /* 0x000fe40000000f00 */
[----:B------:R-:W-:Y:S02]  /*6da0*/  MOV R166, 0x6dc0 ;  /* 0x00006dc000a67802 */ /* 0x000fe40000000f00 */
[----:B--2---:R-:W-:Y:S05]  /*6db0*/  CALL.REL.NOINC `($__internal_73_$__cuda_sm70_shflsync_bfly_p) ;  /* 0x0000046000007944 */ /* 0x004fea0003c00000 */
[----:B-1----:R-:W-:Y:S01]  /*6dc0*/  MOV R240, R214 ;  /* 0x000000d600f07202 */ /* 0x002fe20000000f00 */
[----:B------:R-:W-:Y:S05]  /*6dd0*/  BRA `(.L_x_5788) ;  /* 0xffffbd0000007947 */ /* 0x000fea000383ffff */
.L_x_5706:
[----:B------:R-:W-:Y:S01]  /*6de0*/  HFMA2.MMA R214, -RZ, RZ, 0, 5.9604644775390625e-08 ;  /* 0x00000001ffd67435 */ /* 0x000fe200000001ff */
[----:B------:R-:W-:Y:S02]  /*6df0*/  MOV R167, R216 ;  /* 0x000000d800a77202 */ /* 0x000fe40000000f00 */
[----:B------:R-:W-:Y:S02]  /*6e00*/  MOV R242, 0x1f ;  /* 0x0000001f00f27802 */ /* 0x000fe40000000f00 */
[----:B------:R-:W-:-:S02]  /*6e10*/  MOV R241, 0xffffffff ;  /* 0xffffffff00f17802 */ /* 0x000fc40000000f00 */
[----:B------:R-:W-:Y:S02]  /*6e20*/  MOV R166, 0x6e40 ;  /* 0x00006e4000a67802 */ /* 0x000fe40000000f00 */
[----:B012---:R-:W-:Y:S05]  /*6e30*/  CALL.REL.NOINC `($__internal_73_$__cuda_sm70_shflsync_bfly_p) ;  /* 0x000003e000007944 */ /* 0x007fea0003c00000 */
[----:B------:R-:W-:Y:S01]  /*6e40*/  FADD.FTZ R215, R240, R215 ;  /* 0x000000d7f0d77221 */ /* 0x000fe20000010000 */
[----:B------:R-:W-:Y:S01]  /*6e50*/  MOV R242, 0x1f ;  /* 0x0000001f00f27802 */ /* 0x000fe20000000f00 */
[----:B-1----:R-:W-:Y:S01]  /*6e60*/  FADD.FTZ R216, R216, R214 ;  /* 0x000000d6d8d87221 */ /* 0x002fe20000010000 */
[----:B------:R-:W-:Y:S01]  /*6e70*/  HFMA2.MMA R214, -RZ, RZ, 0, 1.1920928955078125e-07 ;  /* 0x00000002ffd67435 */ /* 0x000fe200000001ff */
[----:B------:R-:W-:Y:S02]  /*6e80*/  MOV R241, 0xffffffff ;  /* 0xffffffff00f17802 */ /* 0x000fe40000000f00 */
[----:B------:R-:W-:Y:S02]  /*6e90*/  MOV R167, R215 ;  /* 0x000000d700a77202 */ /* 0x000fe40000000f00 */
[----:B------:R-:W-:Y:S02]  /*6ea0*/  MOV R166, 0x6ec0 ;  /* 0x00006ec000a67802 */ /* 0x000fe40000000f00 */
[----:B------:R-:W-:Y:S05]  /*6eb0*/  CALL.REL.NOINC `($__internal_73_$__cuda_sm70_shflsync_bfly_p) ;  /* 0x0000036000007944 */ /* 0x000fea0003c00000 */
[----:B-1----:R-:W-:Y:S01]  /*6ec0*/  MOV R240, R214 ;  /* 0x000000d600f07202 */ /* 0x002fe20000000f00 */
[----:B------:R-:W-:Y:S01]  /*6ed0*/  HFMA2.MMA R214, -RZ, RZ, 0, 1.1920928955078125e-07 ;  /* 0x00000002ffd67435 */ /* 0x000fe200000001ff */
[----:B------:R-:W-:-:S02]  /*6ee0*/  MOV R167, R216 ;  /* 0x000000d800a77202 */ /* 0x000fc40000000f00 */
[----:B------:R-:W-:Y:S02]  /*6ef0*/  MOV R242, 0x1f ;  /* 0x0000001f00f27802 */ /* 0x000fe40000000f00 */
[----:B------:R-:W-:Y:S02]  /*6f00*/  MOV R241, 0xffffffff ;  /* 0xffffffff00f17802 */ /* 0x000fe40000000f00 */
[----:B------:R-:W-:Y:S02]  /*6f10*/  MOV R166, 0x6f30 ;  /* 0x00006f3000a67802 */ /* 0x000fe40000000f00 */
[----:B------:R-:W-:Y:S05]  /*6f20*/  CALL.REL.NOINC `($__internal_73_$__cuda_sm70_shflsync_bfly_p) ;  /* 0x000002f000007944 */ /* 0x000fea0003c00000 */
[----:B------:R-:W-:Y:S01]  /*6f30*/  FADD.FTZ R215, R240, R215 ;  /* 0x000000d7f0d77221 */ /* 0x000fe20000010000 */
[----:B------:R-:W-:Y:S01]  /*6f40*/  MOV R242, 0x1f ;  /* 0x0000001f00f27802 */ /* 0x000fe20000000f00 */
[----:B-1----:R-:W-:Y:S01]  /*6f50*/  FADD.FTZ R216, R216, R214 ;  /* 0x000000d6d8d87221 */ /* 0x002fe20000010000 */
[----:B------:R-:W-:Y:S01]  /*6f60*/  HFMA2.MMA R214, -RZ, RZ, 0, 2.384185791015625e-07 ;  /* 0x00000004ffd67435 */ /* 0x000fe200000001ff */
[----:B------:R-:W-:Y:S02]  /*6f70*/  MOV R241, 0xffffffff ;  /* 0xffffffff00f17802 */ /* 0x000fe40000000f00 */
[----:B------:R-:W-:-:S02]  /*6f80*/  MOV R167, R215 ;  /* 0x000000d700a77202 */ /* 0x000fc40000000f00 */
[----:B------:R-:W-:Y:S02]  /*6f90*/  MOV R166, 0x6fb0 ;  /* 0x00006fb000a67802 */ /* 0x000fe40000000f00 */
[----:B------:R-:W-:Y:S05]  /*6fa0*/  CALL.REL.NOINC `($__internal_73_$__cuda_sm70_shflsync_bfly_p) ;  /* 0x0000027000007944 */ /* 0x000fea0003c00000 */
[----:B-1----:R-:W-:Y:S01]  /*6fb0*/  MOV R240, R214 ;  /* 0x000000d600f07202 */ /* 0x002fe20000000f00 */
[----:B------:R-:W-:Y:S01]  /*6fc0*/  HFMA2.MMA R214, -RZ, RZ, 0, 2.384185791015625e-07 ;  /* 0x00000004ffd67435 */ /* 0x000fe200000001ff */
[----:B------:R-:W-:Y:S02]  /*6fd0*/  MOV R167, R216 ;  /* 0x000000d800a77202 */ /* 0x000fe40000000f00 */
[----:B------:R-:W-:Y:S02]  /*6fe0*/  MOV R242, 0x1f ;  /* 0x0000001f00f27802 */ /* 0x000fe40000000f00 */
[----:B------:R-:W-:Y:S02]  /*6ff0*/  MOV R241, 0xffffffff ;  /* 0xffffffff00f17802 */ /* 0x000fe40000000f00 */
[----:B------:R-:W-:Y:S02]  /*7000*/  MOV R166, 0x7020 ;  /* 0x0000702000a67802 */ /* 0x000fe40000000f00 */
[----:B------:R-:W-:Y:S05]  /*7010*/  CALL.REL.NOINC `($__internal_73_$__cuda_sm70_shflsync_bfly_p) ;  /* 0x0000020000007944 */ /* 0x000fea0003c00000 */
[----:B------:R-:W-:Y:S01]  /*7020*/  FADD.FTZ R215, R240, R215 ;  /* 0x000000d7f0d77221 */ /* 0x000fe20000010000 */
[----:B------:R-:W-:Y:S01]  /*7030*/  MOV R242, 0x1f ;  /* 0x0000001f00f27802 */ /* 0x000fe20000000f00 */
[----:B-1----:R-:W-:Y:S01]  /*7040*/  FADD.FTZ R216, R216, R214 ;  /* 0x000000d6d8d87221 */ /* 0x002fe20000010000 */
[----:B------:R-:W-:Y:S01]  /*7050*/  HFMA2.MMA R214, -RZ, RZ, 0, 4.76837158203125e-07 ;  /* 0x00000008ffd67435 */ /* 0x000fe200000001ff */
[----:B------:R-:W-:-:S02]  /*7060*/  MOV R241, 0xffffffff ;  /* 0xffffffff00f17802 */ /* 0x000fc40000000f00 */
[----:B------:R-:W-:Y:S02]  /*7070*/  MOV R167, R215 ;  /* 0x000000d700a77202 */ /* 0x000fe40000000f00 */
[----:B------:R-:W-:Y:S02]  /*7080*/  MOV R166, 0x70a0 ;  /* 0x000070a000a67802 */ /* 0x000fe40000000f00 */
[----:B------:R-:W-:Y:S05]  /*7090*/  CALL.REL.NOINC `($__internal_73_$__cuda_sm70_shflsync_bfly_p) ;  /* 0x0000018000007944 */ /* 0x000fea0003c00000 */
[----:B-1----:R-:W-:Y:S01]  /*70a0*/  MOV R240, R214 ;  /* 0x000000d600f07202 */ /* 0x002fe20000000f00 */
[----:B------:R-:W-:Y:S01]  /*70b0*/  HFMA2.MMA R214, -RZ, RZ, 0, 4.76837158203125e-07 ;  /* 0x00000008ffd67435 */ /* 0x000fe200000001ff */
[----:B------:R-:W-:Y:S02]  /*70c0*/  MOV R167, R216 ;  /* 0x000000d800a77202 */ /* 0x000fe40000000f00 */
[----:B------:R-:W-:Y:S02]  /*70d0*/  MOV R242, 0x1f ;  /* 0x0000001f00f27802 */ /* 0x000fe40000000f00 */
[----:B------:R-:W-:Y:S02]  /*70e0*/  MOV R241, 0xffffffff ;  /* 0xffffffff00f17802 */ /* 0x000fe40000000f00 */
[----:B------:R-:W-:-:S02]  /*70f0*/  MOV R166, 0x7110 ;  /* 0x0000711000a67802 */ /* 0x000fc40000000f00 */
[----:B------:R-:W-:Y:S05]  /*7100*/  CALL.REL.NOINC `($__internal_73_$__cuda_sm70_shflsync_bfly_p) ;  /* 0x0000011000007944 */ /* 0x000fea0003c00000 */
[----:B------:R-:W-:Y:S01]  /*7110*/  FADD.FTZ R215, R240, R215 ;  /* 0x000000d7f0d77221 */ /* 0x000fe20000010000 */
[----:B------:R-:W-:Y:S01]  /*7120*/  MOV R242, 0x1f ;  /* 0x0000001f00f27802 */ /* 0x000fe20000000f00 */
[----:B-1----:R-:W-:Y:S01]  /*7130*/  FADD.FTZ R216, R216, R214 ;  /* 0x000000d6d8d87221 */ /* 0x002fe20000010000 */
[----:B------:R-:W-:Y:S01]  /*7140*/  HFMA2.MMA R214, -RZ, RZ, 0, 9.5367431640625e-07 ;  /* 0x00000010ffd67435 */ /* 0x000fe200000001ff */
[----:B------:R-:W-:-:S02]  /*7150*/  MOV R241, 0xffffffff ;  /* 0xffffffff00f17802 */ /* 0x000fc40000000f00 */
[----:B------:R-:W-:Y:S02]  /*7160*/  MOV R167, R215 ;  /* 0x000000d700a77202 */ /* 0x000fe40000000f00 */
[----:B------:R-:W-:Y:S02]  /*7170*/  MOV R166, 0x7190 ;  /* 0x0000719000a67802 */ /* 0x000fe40000000f00 */
[----:B------:R-:W-:Y:S05]  /*7180*/  CALL.REL.NOINC `($__internal_73_$__cuda_sm70_shflsync_bfly_p) ;  /* 0x0000009000007944 */ /* 0x000fea0003c00000 */
[----:B-1----:R-:W-:Y:S01]  /*7190*/  MOV R240, R214 ;  /* 0x000000d600f07202 */ /* 0x002fe20000000f00 */
[----:B------:R-:W-:Y:S01]  /*71a0*/  HFMA2.MMA R214, -RZ, RZ, 0, 9.5367431640625e-07 ;  /* 0x00000010ffd67435 */ /* 0x000fe200000001ff */
[----:B------:R-:W-:Y:S02]  /*71b0*/  MOV R167, R216 ;  /* 0x000000d800a77202 */ /* 0x000fe40000000f00 */
[----:B------:R-:W-:Y:S02]  /*71c0*/  MOV R242, 0x1f ;  /* 0x0000001f00f27802 */ /* 0x000fe40000000f00 */
[----:B------:R-:W-:Y:S02]  /*71d0*/  MOV R241, 0xffffffff ;  /* 0xffffffff00f17802 */ /* 0x000fe40000000f00 */
[----:B------:R-:W-:-:S02]  /*71e0*/  MOV R166, 0x7200 ;  /* 0x0000720000a67802 */ /* 0x000fc40000000f00 */
[----:B------:R-:W-:Y:S05]  /*71f0*/  CALL.REL.NOINC `($__internal_73_$__cuda_sm70_shflsync_bfly_p) ;  /* 0x0000002000007944 */ /* 0x000fea0003c00000 */
[----:B-1----:R-:W-:Y:S01]  /*7200*/  MOV R166, R214 ;  /* 0x000000d600a67202 */ /* 0x002fe20000000f00 */
[----:B------:R-:W-:Y:S05]  /*7210*/  BRA `(.L_x_5789) ;  /* 0xffffb9e000007947 */ /* 0x000fea000383ffff */
        .weak           $__internal_73_$__cuda_sm70_shflsync_bfly_p
        .type           $__internal_73_$__cuda_sm70_shflsync_bfly_p,@function
        .size           $__internal_73_$__cuda_sm70_shflsync_bfly_p,(.L_x_14955 - $__internal_73_$__cuda_sm70_shflsync_bfly_p)
$__internal_73_$__cuda_sm70_shflsync_bfly_p:
[----:B------:R-:W-:Y:S04]  /*7220*/  WARPSYNC R241 ;  /* 0x000000f100007348 */ /* 0x000fe80003800000 */
[----:B------:R0:W1:Y:S02]  /*7230*/  SHFL.BFLY PT, R214, R167, R214, R242 ;  /* 0x0c0000d6a7d67389 */ /* 0x00006400000e00f2 */
[----:B0-----:R-:W-:-:S06]  /*7240*/  HFMA2.MMA R167, -RZ, RZ, 0, 0 ;  /* 0x00000000ffa77435 */ /* 0x001fcc00000001ff */
[----:B------:R-:W-:Y:S05]  /*7250*/  RET.REL.NODEC R166 `(_ZN10layer_norm13ln_bwd_kernelINS_13Kernel_traitsI13__nv_bfloat16S2_fS2_fjLj1280ELj1ELj4ELj1ELj16ENS_18Kernel_traits_baseILj1280ES2_S2_fS2_fjLj128EEEEELb1ELb0ELb1ELb1EEEvNS_9BwdParamsE) ;  /* 0xffff8da0a6007950 */ /* 0x000fea0003c3ffff */
.L_x_5790:
        /* <DEDUP_REMOVED lines=10> */
.L_x_14955:


//--------------------- .text._ZN10layer_norm13ln_bwd_kernelINS_13Kernel_traitsI13__nv_bfloat16S2_fS2_fjLj1280ELj1ELj4ELj1ELj16ENS_18Kernel_traits_baseILj1280ES2_S2_fS2_fjLj128EEEEELb1ELb1ELb0ELb0EEEvNS_9BwdParamsE --------------------------
	.section	.text._ZN10layer_norm13ln_bwd_kernelINS_13Kernel_traitsI13__nv_bfloat16S2_fS2_fjLj1280ELj1ELj4ELj1ELj16ENS_18Kernel_traits_baseILj1280ES2_S2_fS2_fjLj128EEEEELb1ELb1ELb0ELb0EEEvNS_9BwdParamsE,"ax",@progbits
	.sectioninfo	@"SHI_REGISTERS=255"
	.align	128
        .global         _ZN10layer_norm13ln_bwd_kernelINS_13Kernel_traitsI13__nv_bfloat16S2_fS2_fjLj1280ELj1ELj4ELj1ELj16ENS_18Kernel_traits_baseILj1280ES2_S2_fS2_fjLj128EEEEELb1ELb1ELb0ELb0EEEvNS_9BwdParamsE
        .type           _ZN10layer_norm13ln_bwd_kernelINS_13Kernel_traitsI13__nv_bfloat16S2_fS2_fjLj1280ELj1ELj4ELj1ELj16ENS_18Kernel_traits_baseILj1280ES2_S2_fS2_fjLj128EEEEELb1ELb1ELb0ELb0EEEvNS_9BwdParamsE,@function
        .size           _ZN10layer_norm13ln_bwd_kernelINS_13Kernel_traitsI13__nv_bfloat16S2_fS2_fjLj1280ELj1ELj4ELj1ELj16ENS_18Kernel_traits_baseILj1280ES2_S2_fS2_fjLj128EEEEELb1ELb1ELb0ELb0EEEvNS_9BwdParamsE,(.L_x_14956 - _ZN10layer_norm13ln_bwd_kernelINS_13Kernel_traitsI13__nv_bfloat16S2_fS2_fjLj1280ELj1ELj4ELj1ELj16ENS_18Kernel_traits_baseILj1280ES2_S2_fS2_fjLj128EEEEELb1ELb1ELb0ELb0EEEvNS_9BwdParamsE)
        .other          _ZN10layer_norm13ln_bwd_kernelINS_13Kernel_traitsI13__nv_bfloat16S2_fS2_fjLj1280ELj1ELj4ELj1ELj16ENS_18Kernel_traits_baseILj1280ES2_S2_fS2_fjLj128EEEEELb1ELb1ELb0ELb0EEEvNS_9BwdParamsE,@"STO_CUDA_ENTRY STV_DEFAULT"
_ZN10layer_norm13ln_bwd_kernelINS_13Kernel_traitsI13__nv_bfloat16S2_fS2_fjLj1280ELj1ELj4ELj1ELj16ENS_18Kernel_traits_baseILj1280ES2_S2_fS2_fjLj128EEEEELb1ELb1ELb0ELb0EEEvNS_9BwdParamsE:
.text._ZN10layer_norm13ln_bwd_kernelINS_13Kernel_traitsI13__nv_bfloat16S2_fS2_fjLj1280ELj1ELj4ELj1ELj16ENS_18Kernel_traits_baseILj1280ES2_S2_fS2_fjLj128EEEEELb1ELb1ELb0ELb0EEEvNS_9BwdParamsE:
        /* <DEDUP_REMOVED lines=53> */
[----:B-1----:R-:W-:Y:S01]  /*0350*/  CS2R R42, SRZ ;  /* 0x00000000002a7805 */ /* 0x002fe2000001ff00 */
[----:B------:R-:W-:Y:S01]  /*0360*/  CS2R R44, SRZ ;  /* 0x00000000002c7805 */ /* 0x000fe2000001ff00 */
[----:B------:R-:W-:Y:S01]  /*0370*/  CS2R R168, SRZ ;  /* 0x0000000000a87805 */ /* 0x000fe2000001ff00 */
[----:B------:R-:W-:Y:S01]  /*0380*/  CS2R R40, SRZ ;  /* 0x0000000000287805 */ /* 0x000fe2000001ff00 */
[----:B------:R-:W-:Y:S01]  /*0390*/  CS2R R170, SRZ ;  /* 0x0000000000aa7805 */ /* 0x000fe2000001ff00 */
        /* <DEDUP_REMOVED lines=213> */
.L_x_5815:
[----:B------:R-:W-:Y:S02]  /*10f0*/  ISETP.NE.U32.AND P4, PT, RZ, c[0x0][0x1c0], PT ;  /* 0x00007000ff007a0c */ /* 0x000fe40003f85070 */
[----:B--2---:R-:W-:Y:S02]  /*1100*/  SHF.R.S32.HI R3, RZ, 0x1f, R0 ;  /* 0x0000001fff037819 */ /* 0x004fe40000011400 */
[----:B------:R-:W-:-:S13]  /*1110*/  ISETP.NE.AND.EX P4, PT, RZ, c[0x0][0x1c4], PT, P4 ;  /* 0x00007100ff007a0c */ /* 0x000fda0003f85340 */
[----:B------:R-:W-:-:S04]  /*1120*/  @P4 LEA R2, P5, R0, c[0x0][0x1c0], 0x1 ;  /* 0x0000700000024a11 */ /* 0x000fc800078a08ff */
[----:B------:R-:W-:-:S05]  /*1130*/  @P4 LEA.HI.X R3, R0, c[0x0][0x1c4], R3, 0x1, P5 ;  /* 0x0000710000034a11 */ /* 0x000fca00028f0c03 */
[----:B------:R0:W2:Y:S04]  /*1140*/  @P4 LDG.E.U16 R194, [R2.64] ;  /* 0x0000000402c24981 */ /* 0x0000a8000c1e1500 */
[----:B------:R-:W1:Y:S01]  /*1150*/  S2R R195, SR_TID.X ;  /* 0x0000000000c37919 */ /* 0x000e620000002100 */
[----:B0-----:R-:W-:-:S05]  /*1160*/  MOV R2, 0x4 ;  /* 0x0000000400027802 */ /* 0x001fca0000000f00 */
[----:B------:R-:W-:-:S04]  /*1170*/  IMAD.WIDE R192, R0, R2, c[0x0][0x1a0] ;  /* 0x0000680000c07625 */ /* 0x000fc800078e0202 */
[----:B------:R-:W-:Y:S01]  /*1180*/  IMAD.WIDE R2, R0, R2, c[0x0][0x1a8] ;  /* 0x00006a0000027625 */ /* 0x000fe200078e0202 */
[----:B------:R1:W5:Y:S05]  /*1190*/  LDG.E R207, [R192.64] ;  /* 0x00000004c0cf7981 */ /* 0x00036a000c1e1900 */
[----:B------:R0:W5:Y:S01]  /*11a0*/  LDG.E R2, [R2.64] ;  /* 0x0000000402027981 */ /* 0x000162000c1e1900 */
[----:B------:R-:W-:Y:S01]  /*11b0*/  BSSY B1, `(.L_x_5793) ;  /* 0x0000073000017945 */ /* 0x000fe20003800000 */
[----:B------:R-:W-:Y:S02]  /*11c0*/  MOV R216, RZ ;  /* 0x000000ff00d87202 */ /* 0x000fe40000000f00 */
[----:B------:R-:W-:-:S02]  /*11d0*/  MOV R215, RZ ;  /* 0x000000ff00d77202 */ /* 0x000fc40000000f00 */
[----:B-1----:R-:W-:Y:S01]  /*11e0*/  LOP3.LUT R192, R195, 0x1f, RZ, 0xc0, !PT ;  /* 0x0000001fc3c07812 */ /* 0x002fe200078ec0ff */
[----:B0-----:R-:W-:-:S05]  /*11f0*/  IMAD R3, R0, c[0x0][0x168], RZ ;  /* 0x00005a0000037a24 */ /* 0x001fca00078e02ff */
[----:B------:R-:W-:-:S04]  /*1200*/  SHF.R.S32.HI R12, RZ, 0x1f, R3 ;  /* 0x0000001fff0c7819 */ /* 0x000fc80000011403 */
        /* <DEDUP_REMOVED lines=10> */
[----:B------:R0:W-:Y:S02]  /*12b0*/  STL [R1+0x1ac], R0 ;  /* 0x0001ac0001007387 */ /* 0x0001e40000100800 */
[----:B------:R-:W-:-:S02]  /*12c0*/  IMAD.WIDE.U32 R192, R12, R192, c[0x0][0x208] ;  /* 0x000082000cc07625 */ /* 0x000fc400078e00c0 */
[----:B------:R1:W3:Y:S04]  /*12d0*/  LDG.E.128 R196, [R200.64] ;  /* 0x00000004c8c47981 */ /* 0x0002e8000c1e1d00 */
[----:B------:R-:W4:Y:S04]  /*12e0*/  LDG.E.128 R192, [R192.64] ;  /* 0x00000004c0c07981 */ /* 0x000f28000c1e1d00 */
[----:B0-----:R-:W2:Y:S04]  /*12f0*/  LDL R0, [R1+0x1a4] ;  /* 0x0001a40001007983 */ /* 0x001ea80000100800 */
[----:B-1----:R-:W2:Y:S01]  /*1300*/  LDG.E.128 R200, [R200.64+0x10] ;  /* 0x00001004c8c87981 */ /* 0x002ea2000c1e1d00 */
[----:B------:R-:W-:Y:S01]  /*1310*/  ISETP.NE.U32.AND P4, PT, RZ, c[0x0][0x218], PT ;  /* 0x00008600ff007a0c */ /* 0x000fe20003f85070 */
[----:B------:R-:W0:Y:S02]  /*1320*/  LDC.U8 R227, c[0x0][0x1f0] ;  /* 0x00007c00ffe37b82 */ /* 0x000e240000000000 */
[----:B------:R-:W2:Y:S01]  /*1330*/  LDL R216, [R1+0x19c] ;  /* 0x00019c0001d87983 */ /* 0x000ea20000100800 */
[----:B------:R-:W-:-:S13]  /*1340*/  ISETP.NE.AND.EX P4, PT, RZ, c[0x0][0x21c], PT, P4 ;  /* 0x00008700ff007a0c */ /* 0x000fda0003f85340 */
[----:B------:R-:W-:-:S04]  /*1350*/  @P4 LEA R16, P5, R12, c[0x0][0x218], 0x5 ;  /* 0x000086000c104a11 */ /* 0x000fc800078a28ff */
[----:B------:R-:W-:-:S05]  /*1360*/  @P4 LEA.HI.X R17, R12, c[0x0][0x21c], RZ, 0x5, P5 ;  /* 0x000087000c114a11 */ /* 0x000fca00028f2cff */
[----:B------:R1:W5:Y:S04]  /*1370*/  @P4 LDG.E.128 R152, [R16.64] ;  /* 0x0000000410984981 */ /* 0x000368000c1e1d00 */
[----:B------:R1:W5:Y:S02]  /*1380*/  @P4 LDG.E.128 R156, [R16.64+0x10] ;  /* 0x00001004109c4981 */ /* 0x000364000c1e1d00 */
[----:B-1----:R-:W-:-:S04]  /*1390*/  LEA R16, P4, R12, c[0x0][0x190], 0x3 ;  /* 0x000064000c107a11 */ /* 0x002fc800078818ff */
[----:B------:R-:W-:Y:S02]  /*13a0*/  LEA.HI.X R17, R12, c[0x0][0x194], RZ, 0x3, P4 ;  /* 0x000065000c117a11 */ /* 0x000fe400020f1cff */
[----:B0-----:R-:W-:Y:S02]  /*13b0*/  ISETP.NE.AND P4, PT, R227, RZ, PT ;  /* 0x000000ffe300720c */ /* 0x001fe40003f85270 */
[----:B------:R-:W2:Y:S02]  /*13c0*/  LDL R227, [R1+0x1a0] ;  /* 0x0001a00001e37983 */ /* 0x000ea40000100800 */
[----:B-----5:R-:W-:Y:S02]  /*13d0*/  FSEL R14, R207, RZ, !P4 ;  /* 0x000000ffcf0e7208 */ /* 0x020fe40006000000 */
[----:B------:R-:W5:Y:S03]  /*13e0*/  LDG.E.64 R16, [R16.64] ;  /* 0x0000000410107981 */ /* 0x000f66000c1e1b00 */
[----:B---3--:R-:W-:-:S02]  /*13f0*/  FADD.FTZ R13, -R14, R196 ;  /* 0x000000c40e0d7221 */ /* 0x008fc40000010100 */
[C---:B------:R-:W-:Y:S02]  /*1400*/  FADD.FTZ R197, -R14.reuse, R197 ;  /* 0x000000c50ec57221 */ /* 0x040fe40000010100 */
[C---:B------:R-:W-:Y:S02]  /*1410*/  FADD.FTZ R198, -R14.reuse, R198 ;  /* 0x000000c60ec67221 */ /* 0x040fe40000010100 */
[----:B------:R-:W-:Y:S01]  /*1420*/  FADD.FTZ R199, -R14, R199 ;  /* 0x000000c70ec77221 */ /* 0x000fe20000010100 */
[----:B----4-:R-:W-:Y:S01]  /*1430*/  PRMT R215, RZ, 0x7610, R192 ;  /* 0x00007610ffd77816 */ /* 0x010fe200000000c0 */
[----:B------:R-:W-:Y:S02]  /*1440*/  FMUL.FTZ R13, R2, R13 ;  /* 0x0000000d020d7220 */ /* 0x000fe40000410000 */
[C---:B--2---:R-:W-:Y:S02]  /*1450*/  FADD.FTZ R200, -R14.reuse, R200 ;  /* 0x000000c80ec87221 */ /* 0x044fe40000010100 */
[----:B------:R-:W-:-:S02]  /*1460*/  FADD.FTZ R201, -R14, R201 ;  /* 0x000000c90ec97221 */ /* 0x000fc40000010100 */
[C---:B------:R-:W-:Y:S02]  /*1470*/  FADD.FTZ R202, -R14.reuse, R202 ;  /* 0x000000ca0eca7221 */ /* 0x040fe40000010100 */
[----:B------:R-:W-:Y:S01]  /*1480*/  FADD.FTZ R203, -R14, R203 ;  /* 0x000000cb0ecb7221 */ /* 0x000fe20000010100 */
[----:B------:R-:W-:Y:S01]  /*1490*/  PRMT R14, RZ, 0x5410, R192 ;  /* 0x00005410ff0e7816 */ /* 0x000fe200000000c0 */
[----:B------:R-:W-:-:S04]  /*14a0*/  FMUL.FTZ R0, R0, R215 ;  /* 0x000000d700007220 */ /* 0x000fc80000410000 */
[----:B------:R-:W-:Y:S02]  /*14b0*/  FADD.FTZ R76, R76, R14 ;  /* 0x0000000e4c4c7221 */ /* 0x000fe40000010000 */
[-C--:B------:R-:W-:Y:S02]  /*14c0*/  FFMA.FTZ R32, R13, R14.reuse, R32 ;  /* 0x0000000e0d207223 */ /* 0x080fe40000010020 */
[----:B------:R-:W-:Y:S02]  /*14d0*/  FMUL.FTZ R14, R222, R14 ;  /* 0x0000000ede0e7220 */ /* 0x000fe40000410000 */
[----:B------:R-:W2:Y:S01]  /*14e0*/  LDL R222, [R1+0x198] ;  /* 0x0001980001de7983 */ /* 0x000ea20000100800 */
[----:B------:R-:W-:-:S03]  /*14f0*/  FMUL.FTZ R228, R2, R199 ;  /* 0x000000c702e47220 */ /* 0x000fc60000410000 */
[----:B------:R0:W-:Y:S04]  /*1500*/  STL [R1+0x58], R0 ;  /* 0x0000580001007387 */ /* 0x0001e80000100800 */
[----:B------:R-:W3:Y:S01]  /*1510*/  LDL R199, [R1+0x194] ;  /* 0x0001940001c77983 */ /* 0x000ee20000100800 */
[--C-:B------:R-:W-:Y:S02]  /*1520*/  PRMT R196, RZ, 0x5410, R193.reuse ;  /* 0x00005410ffc47816 */ /* 0x100fe400000000c1 */
        /* <DEDUP_REMOVED lines=13> */
[----:B------:R-:W-:Y:S02]  /*1600*/  FADD.FTZ R196, RZ, R14 ;  /* 0x0000000effc47221 */ /* 0x000fe40000010000 */
[----:B------:R-:W-:Y:S01]  /*1610*/  FFMA.FTZ R193, R13, R14, RZ ;  /* 0x0000000e0dc17223 */ /* 0x000fe200000100ff */
[----:B------:R1:W-:Y:S01]  /*1620*/  STL [R1+0x44], R197 ;  /* 0x000044c501007387 */ /* 0x0003e20000100800 */
[----:B------:R-:W-:-:S03]  /*1630*/  FMUL.FTZ R227, R2, R200 ;  /* 0x000000c802e37220 */ /* 0x000fc60000410000 */
[----:B------:R4:W-:Y:S01]  /*1640*/  STL [R1+0x30], R216 ;  /* 0x000030d801007387 */ /* 0x0009e20000100800 */
[----:B------:R-:W-:Y:S02]  /*1650*/  FADD.FTZ R196, R196, R0 ;  /* 0x00000000c4c47221 */ /* 0x000fe40000010000 */
[----:B------:R-:W-:Y:S01]  /*1660*/  FFMA.FTZ R193, R230, R0, R193 ;  /* 0x00000000e6c17223 */ /* 0x000fe200000100c1 */
[----:B------:R-:W4:Y:S01]  /*1670*/  LDL R198, [R1+0x190] ;  /* 0x0001900001c67983 */ /* 0x000f220000100800 */
[----:B--2---:R-:W-:-:S05]  /*1680*/  FMUL.FTZ R215, R222, R214 ;  /* 0x000000d6ded77220 */ /* 0x004fca0000410000 */
[----:B------:R2:W-:Y:S01]  /*1690*/  STL [R1+0x1c], R215 ;  /* 0x00001cd701007387 */ /* 0x0005e20000100800 */
[----:B---3--:R-:W-:-:S03]  /*16a0*/  FMUL.FTZ R200, R199, R194 ;  /* 0x000000c2c7c87220 */ /* 0x008fc60000410000 */
[----:B0-----:R0:W5:Y:S04]  /*16b0*/  LDL.LU R0, [R1+0x1ac] ;  /* 0x0001ac0001007983 */ /* 0x0011680000300800 */
[----:B------:R-:W3:Y:S01]  /*16c0*/  LDL R199, [R1+0x18c] ;  /* 0x00018c0001c77983 */ /* 0x000ee20000100800 */
[----:B------:R-:W-:Y:S01]  /*16d0*/  FMUL.FTZ R222, R2, R201 ;  /* 0x000000c902de7220 */ /* 0x000fe20000410000 */
[----:B------:R-:W-:Y:S01]  /*16e0*/  PRMT R192, RZ, 0x5410, R195 ;  /* 0x00005410ffc07816 */ /* 0x000fe200000000c3 */
[----:B------:R-:W-:Y:S02]  /*16f0*/  FADD.FTZ R81, R81, R194 ;  /* 0x000000c251517221 */ /* 0x000fe40000010000 */
[----:B------:R-:W-:Y:S02]  /*1700*/  FFMA.FTZ R37, R222, R194, R37 ;  /* 0x000000c2de257223 */ /* 0x000fe40000010025 */
[----:B------:R-:W-:-:S02]  /*1710*/  FADD.FTZ R194, R196, R197 ;  /* 0x000000c5c4c27221 */ /* 0x000fc40000010000 */
[----:B------:R-:W-:Y:S01]  /*1720*/  FFMA.FTZ R193, R229, R197, R193 ;  /* 0x000000c5e5c17223 */ /* 0x000fe200000100c1 */
[----:B------:R-:W-:Y:S01]  /*1730*/  PRMT R195, RZ, 0x7610, R195 ;  /* 0x00007610ffc37816 */ /* 0x000fe200000000c3 */
[----:B-1----:R-:W-:Y:S02]  /*1740*/  FMUL.FTZ R197, R2, R202 ;  /* 0x000000ca02c57220 */ /* 0x002fe40000410000 */
[----:B------:R-:W-:Y:S02]  /*1750*/  FADD.FTZ R82, R82, R192 ;  /* 0x000000c052527221 */ /* 0x000fe40000010000 */
[-C--:B------:R-:W-:Y:S01]  /*1760*/  FFMA.FTZ R38, R197, R192.reuse, R38 ;  /* 0x000000c0c5267223 */ /* 0x080fe20000010026 */
[----:B------:R0:W-:Y:S04]  /*1770*/  STL [R1+0x14], R200 ;  /* 0x000014c801007387 */ /* 0x0001e80000100800 */
[----:B------:R0:W-:Y:S01]  /*1780*/  STL [R1+0x10], R197 ;  /* 0x000010c501007387 */ /* 0x0001e20000100800 */
[----:B----4-:R-:W-:-:S02]  /*1790*/  FMUL.FTZ R198, R198, R192 ;  /* 0x000000c0c6c67220 */ /* 0x010fc40000410000 */
[----:B------:R-:W-:-:S03]  /*17a0*/  FMUL.FTZ R192, R2, R203 ;  /* 0x000000cb02c07220 */ /* 0x000fc60000410000 */
        /* <DEDUP_REMOVED lines=11> */
[----:B------:R-:W-:Y:S01]  /*1860*/  FFMA.FTZ R36, R227, R214, R36 ;  /* 0x000000d6e3247223 */ /* 0x000fe20000010024 */
[----:B------:R-:W-:Y:S01]  /*1870*/  IADD3 R214, R12, 0x20, RZ ;  /* 0x000000200cd67810 */ /* 0x000fe20007ffe0ff */
[----:B------:R-:W-:-:S02]  /*1880*/  FADD.FTZ R83, R83, R195 ;  /* 0x000000c353537221 */ /* 0x000fc40000010000 */
[-C--:B------:R-:W-:Y:S02]  /*1890*/  FFMA.FTZ R39, R192, R195.reuse, R39 ;  /* 0x000000c3c0277223 */ /* 0x080fe40000010027 */
[----:B---3--:R-:W-:-:S05]  /*18a0*/  FMUL.FTZ R196, R199, R195 ;  /* 0x000000c3c7c47220 */ /* 0x008fca0000410000 */
[----:B------:R0:W-:Y:S01]  /*18b0*/  STL [R1+0x4], R196 ;  /* 0x000004c401007387 */ /* 0x0001e20000100800 */
[----:B------:R-:W-:Y:S02]  /*18c0*/  FADD.FTZ R216, R194, R196 ;  /* 0x000000c4c2d87221 */ /* 0x000fe40000010000 */
[----:B--2---:R-:W-:Y:S02]  /*18d0*/  FFMA.FTZ R215, R192, R196, R193 ;  /* 0x000000c4c0d77223 */ /* 0x004fe400000100c1 */
.L_x_5794:
[----:B------:R-:W-:Y:S05]  /*18e0*/  BSYNC B1 ;  /* 0x0000000000017941 */ /* 0x000fea0003800000 */
.L_x_5793:
[----:B------:R-:W-:Y:S01]  /*18f0*/  BSSY B1, `(.L_x_5795) ;  /* 0x0000064000017945 */ /* 0x000fe20003800000 */
[----:B------:R-:W-:Y:S05]  /*1900*/  @!P1 BRA `(.L_x_5796) ;  /* 0x0000062000009947 */ /* 0x000fea0003800000 */
[C---:B0-----:R-:W-:Y:S01]  /*1910*/  LEA R196, P4, R214.reuse, c[0x0][0x188], 0x5 ;  /* 0x00006200d6c47a11 */ /* 0x041fe200078828ff */
[----:B------:R-:W-:Y:S01]  /*1920*/  HFMA2.MMA R200, -RZ, RZ, 0, 9.5367431640625e-07 ;  /* 0x00000010ffc87435 */ /* 0x000fe200000001ff */
[----:B------:R-:W0:Y:S01]  /*1930*/  LDC.U8 R249, c[0x0][0x1f0] ;  /* 0x00007c00fff97b82 */ /* 0x000e220000000000 */
        /* <DEDUP_REMOVED lines=9> */
[----:B-1----:R-:W2:Y:S06]  /*19d0*/  LDG.E.128 R196, [R196.64+0x10] ;  /* 0x00001004c4c47981 */ /* 0x002eac000c1e1d00 */
        /* <DEDUP_REMOVED lines=12> */
[C---:B------:R-:W-:Y:S02]  /*1aa0*/  FADD.FTZ R192, -R217.reuse, R192 ;  /* 0x000000c0d9c07221 */ /* 0x040fe40000010100 */
[C---:B------:R-:W-:Y:S02]  /*1ab0*/  FADD.FTZ R193, -R217.reuse, R193 ;  /* 0x000000c1d9c17221 */ /* 0x040fe40000010100 */
[C---:B------:R-:W-:Y:S02]  /*1ac0*/  FADD.FTZ R195, -R217.reuse, R195 ;  /* 0x000000c3d9c37221 */ /* 0x040fe40000010100 */
[C---:B--2---:R-:W-:Y:S02]  /*1ad0*/  FADD.FTZ R196, -R217.reuse, R196 ;  /* 0x000000c4d9c47221 */ /* 0x044fe40000010100 */
[----:B------:R-:W-:-:S02]  /*1ae0*/  FADD.FTZ R197, -R217, R197 ;  /* 0x000000c5d9c57221 */ /* 0x000fc40000010100 */
[C---:B------:R-:W-:Y:S02]  /*1af0*/  FADD.FTZ R198, -R217.reuse, R198 ;  /* 0x000000c6d9c67221 */ /* 0x040fe40000010100 */
[----:B------:R-:W-:Y:S01]  /*1b00*/  FADD.FTZ R199, -R217, R199 ;  /* 0x000000c7d9c77221 */ /* 0x000fe20000010100 */
[--C-:B------:R-:W-:Y:S02]  /*1b10*/  PRMT R217, RZ, 0x5410, R200.reuse ;  /* 0x00005410ffd97816 */ /* 0x100fe400000000c8 */
[----:B------:R-:W-:Y:S01]  /*1b20*/  PRMT R200, RZ, 0x7610, R200 ;  /* 0x00007610ffc87816 */ /* 0x000fe200000000c8 */
[----:B------:R-:W-:Y:S02]  /*1b30*/  FMUL.FTZ R226, R2, R192 ;  /* 0x000000c002e27220 */ /* 0x000fe40000410000 */
[----:B------:R-:W-:Y:S02]  /*1b40*/  FMUL.FTZ R192, R252, R217 ;  /* 0x000000d9fcc07220 */ /* 0x000fe40000410000 */
[----:B---3--:R-:W-:-:S02]  /*1b50*/  FMUL.FTZ R252, R219, R200 ;  /* 0x000000c8dbfc7220 */ /* 0x008fc40000410000 */
[----:B------:R-:W-:Y:S02]  /*1b60*/  FADD.FTZ R84, R84, R217 ;  /* 0x000000d954547221 */ /* 0x000fe40000010000 */
[----:B------:R-:W-:Y:S02]  /*1b70*/  FFMA.FTZ R40, R226, R217, R40 ;  /* 0x000000d9e2287223 */ /* 0x000fe40000010028 */
[----:B------:R-:W2:Y:S01]  /*1b80*/  LDL R217, [R1+0x178] ;  /* 0x0001780001d97983 */ /* 0x000ea20000100800 */
[----:B------:R-:W-:-:S03]  /*1b90*/  FMUL.FTZ R221, R2, R193 ;  /* 0x000000c102dd7220 */ /* 0x000fc60000410000 */
[----:B------:R0:W-:Y:S04]  /*1ba0*/  STL [R1+0x68], R192 ;  /* 0x000068c001007387 */ /* 0x0001e80000100800 */
[----:B------:R1:W-:Y:S04]  /*1bb0*/  STL [R1+0x54], R252 ;  /* 0x000054fc01007387 */ /* 0x0003e80000100800 */
[----:B------:R-:W3:Y:S01]  /*1bc0*/  LDL R193, [R1+0x174] ;  /* 0x0001740001c17983 */ /* 0x000ee20000100800 */
[--C-:B------:R-:W-:Y:S02]  /*1bd0*/  PRMT R218, RZ, 0x5410, R201.reuse ;  /* 0x00005410ffda7816 */ /* 0x100fe400000000c9 */
[----:B------:R-:W-:Y:S01]  /*1be0*/  PRMT R249, RZ, 0x7610, R201 ;  /* 0x00007610fff97816 */ /* 0x000fe200000000c9 */
[----:B------:R-:W-:-:S02]  /*1bf0*/  FADD.FTZ R85, R85, R200 ;  /* 0x000000c855557221 */ /* 0x000fc40000010000 */
[----:B------:R-:W-:Y:S02]  /*1c00*/  FFMA.FTZ R41, R221, R200, R41 ;  /* 0x000000c8dd297223 */ /* 0x000fe40000010029 */
[----:B------:R-:W-:Y:S02]  /*1c10*/  FMUL.FTZ R250, R250, R218 ;  /* 0x000000dafafa7220 */ /* 0x000fe40000410000 */
[----:B------:R-:W-:-:S03]  /*1c20*/  FMUL.FTZ R219, R2, R195 ;  /* 0x000000c302db7220 */ /* 0x000fc60000410000 */
[----:B------:R0:W-:Y:S01]  /*1c30*/  STL [R1+0x40], R250 ;  /* 0x000040fa01007387 */ /* 0x0001e20000100800 */
[----:B------:R-:W-:Y:S02]  /*1c40*/  FADD.FTZ R216, R216, R192 ;  /* 0x000000c0d8d87221 */ /* 0x000fe40000010000 */
[----:B------:R-:W-:Y:S02]  /*1c50*/  FFMA.FTZ R215, R226, R192, R215 ;  /* 0x000000c0e2d77223 */ /* 0x000fe400000100d7 */
[----:B----4-:R-:W-:-:S05]  /*1c60*/  FMUL.FTZ R200, R194, R249 ;  /* 0x000000f9c2c87220 */ /* 0x010fca0000410000 */
[----:B------:R4:W-:Y:S04]  /*1c70*/  STL [R1+0x2c], R200 ;  /* 0x00002cc801007387 */ /* 0x0009e80000100800 */
[----:B------:R-:W4:Y:S04]  /*1c80*/  LDL R195, [R1+0x170] ;  /* 0x0001700001c37983 */ /* 0x000f280000100800 */
[----:B0-----:R-:W4:Y:S01]  /*1c90*/  LDL R192, [R1+0x16c] ;  /* 0x00016c0001c07983 */ /* 0x001f220000100800 */
[--C-:B------:R-:W-:Y:S02]  /*1ca0*/  PRMT R201, RZ, 0x5410, R202.reuse ;  /* 0x00005410ffc97816 */ /* 0x100fe400000000ca */
[----:B------:R-:W-:Y:S01]  /*1cb0*/  PRMT R202, RZ, 0x7610, R202 ;  /* 0x00007610ffca7816 */ /* 0x000fe200000000ca */
[----:B------:R-:W-:-:S02]  /*1cc0*/  FADD.FTZ R216, R216, R252 ;  /* 0x000000fcd8d87221 */ /* 0x000fc40000010000 */
[----:B------:R-:W-:Y:S02]  /*1cd0*/  FFMA.FTZ R215, R221, R252, R215 ;  /* 0x000000fcddd77223 */ /* 0x000fe400000100d7 */
[----:B------:R-:W-:Y:S02]  /*1ce0*/  FADD.FTZ R216, R216, R250 ;  /* 0x000000fad8d87221 */ /* 0x000fe40000010000 */
[----:B--2---:R-:W-:Y:S02]  /*1cf0*/  FMUL.FTZ R194, R217, R201 ;  /* 0x000000c9d9c27220 */ /* 0x004fe40000410000 */
[----:B------:R-:W-:-:S03]  /*1d00*/  FFMA.FTZ R215, R220, R250, R215 ;  /* 0x000000fadcd77223 */ /* 0x000fc600000100d7 */
[----:B------:R0:W-:Y:S01]  /*1d10*/  STL [R1+0x18], R194 ;  /* 0x000018c201007387 */ /* 0x0001e20000100800 */
[----:B---3--:R-:W-:Y:S02]  /*1d20*/  FMUL.FTZ R193, R193, R202 ;  /* 0x000000cac1c17220 */ /* 0x008fe40000410000 */
[----:B------:R-:W-:-:S03]  /*1d30*/  FADD.FTZ R86, R86, R218 ;  /* 0x000000da56567221 */ /* 0x000fc60000010000 */
[----:B------:R0:W-:Y:S01]  /*1d40*/  STL [R1], R193 ;  /* 0x000000c101007387 */ /* 0x0001e20000100800 */
[----:B------:R-:W-:Y:S02]  /*1d50*/  FFMA.FTZ R42, R220, R218, R42 ;  /* 0x000000dadc2a7223 */ /* 0x000fe4000001002a */
[----:B------:R-:W-:Y:S02]  /*1d60*/  FMUL.FTZ R218, R2, R196 ;  /* 0x000000c402da7220 */ /* 0x000fe40000410000 */
[----:B------:R-:W-:Y:S02]  /*1d70*/  FADD.FTZ R216, R216, R200 ;  /* 0x000000c8d8d87221 */ /* 0x000fe40000010000 */
[----:B------:R-:W-:Y:S01]  /*1d80*/  FFMA.FTZ R215, R219, R200, R215 ;  /* 0x000000c8dbd77223 */ /* 0x000fe200000100d7 */
[----:B------:R-:W-:Y:S01]  /*1d90*/  PRMT R251, RZ, 0x5410, R203 ;  /* 0x00005410fffb7816 */ /* 0x000fe200000000cb */
[C---:B-1----:R-:W-:Y:S02]  /*1da0*/  FMUL.FTZ R252, R2.reuse, R198 ;  /* 0x000000c602fc7220 */ /* 0x042fe40000410000 */
        /* <DEDUP_REMOVED lines=18> */
[----:B----4-:R-:W-:Y:S02]  /*1ed0*/  FMUL.FTZ R251, R195, R251 ;  /* 0x000000fbc3fb7220 */ /* 0x010fe40000410000 */
[----:B------:R-:W-:Y:S02]  /*1ee0*/  FMUL.FTZ R249, R192, R203 ;  /* 0x000000cbc0f97220 */ /* 0x000fe40000410000 */
[----:B------:R-:W-:-:S02]  /*1ef0*/  FADD.FTZ R216, R216, R251 ;  /* 0x000000fbd8d87221 */ /* 0x000fc40000010000 */
[----:B------:R-:W-:Y:S02]  /*1f00*/  FFMA.FTZ R215, R252, R251, R215 ;  /* 0x000000fbfcd77223 */ /* 0x000fe400000100d7 */
[----:B------:R-:W-:Y:S02]  /*1f10*/  FADD.FTZ R216, R216, R249 ;  /* 0x000000f9d8d87221 */ /* 0x000fe40000010000 */
[----:B------:R-:W-:Y:S02]  /*1f20*/  FFMA.FTZ R215, R250, R249, R215 ;  /* 0x000000f9fad77223 */ /* 0x000fe400000100d7 */
.L_x_5796:
[----:B0-----:R-:W-:Y:S05]  /*1f30*/  BSYNC B1 ;  /* 0x0000000000017941 */ /* 0x001fea0003800000 */
.L_x_5795:
[----:B------:R-:W-:Y:S01]  /*1f40*/  BSSY B1, `(.L_x_5797) ;  /* 0x0000062000017945 */ /* 0x000fe20003800000 */
[----:B------:R-:W-:Y:S05]  /*1f50*/  @!P2 BRA `(.L_x_5798) ;  /* 0x000006000000a947 */ /* 0x000fea0003800000 */
[C---:B------:R-:W-:Y:S01]  /*1f60*/  LEA R196, P4, R214.reuse, c[0x0][0x188], 0x5 ;  /* 0x00006200d6c47a11 */ /* 0x040fe200078828ff */
[----:B------:R-:W2:Y:S03]  /*1f70*/  LDL R246, [R1+0x168] ;  /* 0x0001680001f67983 */ /* 0x000ea60000100800 */
[----:B------:R-:W-:Y:S01]  /*1f80*/  LEA.HI.X R197, R214, c[0x0][0x18c], RZ, 0x5, P4 ;  /* 0x00006300d6c57a11 */ /* 0x000fe200020f2cff */
[----:B------:R-:W3:Y:S01]  /*1f90*/  LDL R244, [R1+0x164] ;  /* 0x0001640001f47983 */ /* 0x000ee20000100800 */
[----:B------:R-:W-:-:S03]  /*1fa0*/  HFMA2.MMA R200, -RZ, RZ, 0, 9.5367431640625e-07 ;  /* 0x00000010ffc87435 */ /* 0x000fc600000001ff */
[----:B------:R0:W4:Y:S01]  /*1fb0*/  LDG.E.128 R192, [R196.64] ;  /* 0x00000004c4c07981 */ /* 0x000122000c1e1d00 */
[----:B------:R-:W-:-:S04]  /*1fc0*/  ISETP.NE.U32.AND P4, PT, RZ, c[0x0][0x218], PT ;  /* 0x00008600ff007a0c */ /* 0x000fc80003f85070 */
[----:B------:R-:W-:Y:S01]  /*1fd0*/  ISETP.NE.AND.EX P4, PT, RZ, c[0x0][0x21c], PT, P4 ;  /* 0x00008700ff007a0c */ /* 0x000fe20003f85340 */
[----:B------:R-:W1:Y:S01]  /*1fe0*/  LDC.U8 R243, c[0x0][0x1f0] ;  /* 0x00007c00fff37b82 */ /* 0x000e620000000000 */
[C---:B------:R-:W-:Y:S01]  /*1ff0*/  IMAD.WIDE.U32 R200, R214.reuse, R200, c[0x0][0x208] ;  /* 0x00008200d6c87625 */ /* 0x040fe200078e00c8 */
[----:B0-----:R-:W2:Y:S05]  /*2000*/  LDG.E.128 R196, [R196.64+0x10] ;  /* 0x00001004c4c47981 */ /* 0x001eaa000c1e1d00 */
[----:B------:R-:W3:Y:S05]  /*2010*/  LDG.E.128 R200, [R200.64] ;  /* 0x00000004c8c87981 */ /* 0x000eea000c1e1d00 */
[----:B------:R-:W-:-:S04]  /*2020*/  @P4 LEA R20, P5, R214, c[0x0][0x218], 0x5 ;  /* 0x00008600d6144a11 */ /* 0x000fc800078a28ff */
[----:B------:R-:W-:-:S05]  /*2030*/  @P4 LEA.HI.X R21, R214, c[0x0][0x21c], RZ, 0x5, P5 ;  /* 0x00008700d6154a11 */ /* 0x000fca00028f2cff */
[----:B------:R0:W5:Y:S04]  /*2040*/  @P4 LDG.E.128 R28, [R20.64] ;  /* 0x00000004141c4981 */ /* 0x000168000c1e1d00 */
[----:B------:R0:W5:Y:S02]  /*2050*/  @P4 LDG.E.128 R24, [R20.64+0x10] ;  /* 0x0000100414184981 */ /* 0x000164000c1e1d00 */
[----:B0-----:R-:W-:-:S04]  /*2060*/  LEA R20, P4, R214, c[0x0][0x190], 0x3 ;  /* 0x00006400d6147a11 */ /* 0x001fc800078818ff */
[----:B------:R-:W-:Y:S02]  /*2070*/  LEA.HI.X R21, R214, c[0x0][0x194], RZ, 0x3, P4 ;  /* 0x00006500d6157a11 */ /* 0x000fe400020f1cff */
[----:B-1----:R-:W-:Y:S02]  /*2080*/  ISETP.NE.AND P4, PT, R243, RZ, PT ;  /* 0x000000fff300720c */ /* 0x002fe40003f85270 */
[----:B------:R-:W3:Y:S02]  /*2090*/  LDL R243, [R1+0x160] ;  /* 0x0001600001f37983 */ /* 0x000ee40000100800 */
[----:B-----5:R-:W-:Y:S02]  /*20a0*/  FSEL R209, R207, RZ, !P4 ;  /* 0x000000ffcfd17208 */ /* 0x020fe40006000000 */
[----:B------:R-:W5:Y:S03]  /*20b0*/  LDG.E.64 R20, [R20.64] ;  /* 0x0000000414147981 */ /* 0x000f66000c1e1b00 */
        /* <DEDUP_REMOVED lines=10> */
[--C-:B---3--:R-:W-:Y:S02]  /*2160*/  PRMT R209, RZ, 0x5410, R200.reuse ;  /* 0x00005410ffd17816 */ /* 0x108fe400000000c8 */
[----:B------:R-:W-:-:S03]  /*2170*/  PRMT R200, RZ, 0x7610, R200 ;  /* 0x00007610ffc87816 */ /* 0x000fc600000000c8 */
[-C--:B------:R-:W-:Y:S01]  /*2180*/  FMUL.FTZ R246, R246, R209.reuse ;  /* 0x000000d1f6f67220 */ /* 0x080fe20000410000 */
[----:B------:R-:W-:Y:S01]  /*2190*/  PRMT R210, RZ, 0x5410, R201 ;  /* 0x00005410ffd27816 */ /* 0x000fe200000000c9 */
[----:B------:R-:W-:Y:S02]  /*21a0*/  FMUL.FTZ R244, R244, R200 ;  /* 0x000000c8f4f47220 */ /* 0x000fe40000410000 */
[----:B------:R-:W-:Y:S01]  /*21b0*/  FADD.FTZ R56, R56, R209 ;  /* 0x000000d138387221 */ /* 0x000fe20000010000 */
[----:B------:R0:W-:Y:S01]  /*21c0*/  STL [R1+0x64], R246 ;  /* 0x000064f601007387 */ /* 0x0001e20000100800 */
[----:B------:R-:W-:-:S03]  /*21d0*/  FFMA.FTZ R168, R225, R209, R168 ;  /* 0x000000d1e1a87223 */ /* 0x000fc600000100a8 */
[----:B------:R-:W2:Y:S01]  /*21e0*/  LDL R209, [R1+0x158] ;  /* 0x0001580001d17983 */ /* 0x000ea20000100800 */
[----:B------:R-:W-:-:S03]  /*21f0*/  FMUL.FTZ R211, R2, R195 ;  /* 0x000000c302d37220 */ /* 0x000fc60000410000 */
[----:B------:R1:W-:Y:S01]  /*2200*/  STL [R1+0x50], R244 ;  /* 0x000050f401007387 */ /* 0x0003e20000100800 */
[----:B------:R-:W-:-:S03]  /*2210*/  PRMT R201, RZ, 0x7610, R201 ;  /* 0x00007610ffc97816 */ /* 0x000fc600000000c9 */
[----:B------:R-:W3:Y:S01]  /*2220*/  LDL R195, [R1+0x154] ;  /* 0x0001540001c37983 */ /* 0x000ee20000100800 */
[C---:B------:R-:W-:Y:S02]  /*2230*/  FMUL.FTZ R213, R2.reuse, R193 ;  /* 0x000000c102d57220 */ /* 0x040fe40000410000 */
[----:B------:R-:W-:Y:S02]  /*2240*/  FMUL.FTZ R243, R243, R210 ;  /* 0x000000d2f3f37220 */ /* 0x000fe40000410000 */
[----:B------:R-:W-:-:S03]  /*2250*/  FMUL.FTZ R212, R2, R194 ;  /* 0x000000c202d47220 */ /* 0x000fc60000410000 */
[----:B------:R0:W-:Y:S04]  /*2260*/  STL [R1+0x3c], R243 ;  /* 0x00003cf301007387 */ /* 0x0001e80000100800 */
[----:B------:R-:W3:Y:S01]  /*2270*/  LDL R193, [R1+0x150] ;  /* 0x0001500001c17983 */ /* 0x000ee20000100800 */
[----:B----4-:R-:W-:-:S03]  /*2280*/  FMUL.FTZ R194, R192, R201 ;  /* 0x000000c9c0c27220 */ /* 0x010fc60000410000 */
[----:B------:R-:W4:Y:S01]  /*2290*/  LDL R192, [R1+0x14c] ;  /* 0x00014c0001c07983 */ /* 0x000f220000100800 */
[----:B------:R-:W-:Y:S02]  /*22a0*/  FADD.FTZ R216, R216, R246 ;  /* 0x000000f6d8d87221 */ /* 0x000fe40000010000 */
[----:B------:R-:W-:Y:S02]  /*22b0*/  FFMA.FTZ R215, R225, R246, R215 ;  /* 0x000000f6e1d77223 */ /* 0x000fe400000100d7 */
[----:B------:R-:W-:Y:S02]  /*22c0*/  FADD.FTZ R216, R216, R244 ;  /* 0x000000f4d8d87221 */ /* 0x000fe40000010000 */
[----:B------:R-:W-:Y:S01]  /*22d0*/  FFMA.FTZ R215, R213, R244, R215 ;  /* 0x000000f4d5d77223 */ /* 0x000fe200000100d7 */
[----:B------:R-:W-:Y:S01]  /*22e0*/  PRMT R248, RZ, 0x5410, R202 ;  /* 0x00005410fff87816 */ /* 0x000fe200000000ca */
[----:B------:R-:W-:Y:S02]  /*22f0*/  FADD.FTZ R58, R58, R210 ;  /* 0x000000d23a3a7221 */ /* 0x000fe40000010000 */
[----:B------:R-:W-:Y:S01]  /*2300*/  FFMA.FTZ R170, R212, R210, R170 ;  /* 0x000000d2d4aa7223 */ /* 0x000fe200000100aa */
[----:B------:R0:W-:Y:S01]  /*2310*/  STL [R1+0x28], R194 ;  /* 0x000028c201007387 */ /* 0x0001e20000100800 */
        /* <DEDUP_REMOVED lines=8> */
[----:B--2---:R-:W-:Y:S01]  /*23a0*/  FMUL.FTZ R248, R209, R248 ;  /* 0x000000f8d1f87220 */ /* 0x004fe20000410000 */
[----:B------:R-:W-:Y:S01]  /*23b0*/  PRMT R245, RZ, 0x5410, R203 ;  /* 0x00005410fff57816 */ /* 0x000fe200000000cb */
[C---:B0-----:R-:W-:Y:S02]  /*23c0*/  FMUL.FTZ R246, R2.reuse, R198 ;  /* 0x000000c602f67220 */ /* 0x041fe40000410000 */
[----:B------:R-:W-:Y:S02]  /*23d0*/  FMUL.FTZ R209, R2, R197 ;  /* 0x000000c502d17220 */ /* 0x000fe40000410000 */
[----:B------:R-:W-:Y:S02]  /*23e0*/  FADD.FTZ R216, R216, R248 ;  /* 0x000000f8d8d87221 */ /* 0x000fe40000010000 */
[----:B---3--:R-:W-:Y:S02]  /*23f0*/  FMUL.FTZ R247, R195, R202 ;  /* 0x000000cac3f77220 */ /* 0x008fe40000410000 */
[----:B------:R-:W-:Y:S01]  /*2400*/  FFMA.FTZ R215, R210, R248, R215 ;  /* 0x000000f8d2d77223 */ /* 0x000fe200000100d7 */
[----:B------:R-:W-:Y:S01]  /*2410*/  PRMT R203, RZ, 0x7610, R203 ;  /* 0x00007610ffcb7816 */ /* 0x000fe200000000cb */
[----:B------:R-:W-:-:S02]  /*2420*/  FADD.FTZ R174, R174, R245 ;  /* 0x000000f5aeae7221 */ /* 0x000fc40000010000 */
[----:B------:R-:W-:Y:S02]  /*2430*/  FFMA.FTZ R94, R246, R245, R94 ;  /* 0x000000f5f65e7223 */ /* 0x000fe4000001005e */
[----:B------:R-:W-:Y:S02]  /*2440*/  FADD.FTZ R216, R216, R247 ;  /* 0x000000f7d8d87221 */ /* 0x000fe40000010000 */
[----:B------:R-:W-:Y:S02]  /*2450*/  FFMA.FTZ R215, R209, R247, R215 ;  /* 0x000000f7d1d77223 */ /* 0x000fe400000100d7 */
[----:B------:R-:W-:Y:S02]  /*2460*/  FMUL.FTZ R245, R193, R245 ;  /* 0x000000f5c1f57220 */ /* 0x000fe40000410000 */
[----:B-1----:R-:W-:Y:S02]  /*2470*/  FMUL.FTZ R244, R2, R199 ;  /* 0x000000c702f47220 */ /* 0x002fe40000410000 */
[----:B------:R-:W-:-:S02]  /*2480*/  FADD.FTZ R216, R216, R245 ;  /* 0x000000f5d8d87221 */ /* 0x000fc40000010000 */
[----:B------:R-:W-:Y:S01]  /*2490*/  FFMA.FTZ R215, R246, R245, R215 ;  /* 0x000000f5f6d77223 */ /* 0x000fe200000100d7 */
[----:B------:R-:W-:Y:S01]  /*24a0*/  IADD3 R214, R214, 0x20, RZ ;  /* 0x00000020d6d67810 */ /* 0x000fe20007ffe0ff */
        /* <DEDUP_REMOVED lines=8> */
[----:B----4-:R-:W-:-:S04]  /*2530*/  FMUL.FTZ R243, R192, R203 ;  /* 0x000000cbc0f37220 */ /* 0x010fc80000410000 */
[----:B------:R-:W-:Y:S02]  /*2540*/  FADD.FTZ R216, R216, R243 ;  /* 0x000000f3d8d87221 */ /* 0x000fe40000010000 */
[----:B------:R-:W-:Y:S02]  /*2550*/  FFMA.FTZ R215, R244, R243, R215 ;  /* 0x000000f3f4d77223 */ /* 0x000fe400000100d7 */
.L_x_5798:
[----:B------:R-:W-:Y:S05]  /*2560*/  BSYNC B1 ;  /* 0x0000000000017941 */ /* 0x000fea0003800000 */
.L_x_5797:
        /* <DEDUP_REMOVED lines=10> */
[----:B------:R-:W-:-:S03]  /*2610*/  IMAD.WIDE.U32 R200, R214, R200, c[0x0][0x208] ;  /* 0x00008200d6c87625 */ /* 0x000fc600078e00c8 */
[----:B------:R-:W-:-:S03]  /*2620*/  ISETP.NE.AND.EX P4, PT, RZ, c[0x0][0x21c], PT, P4 ;  /* 0x00008700ff007a0c */ /* 0x000fc60003f85340 */
[----:B------:R-:W2:Y:S04]  /*2630*/  LDG.E.128 R200, [R200.64] ;  /* 0x00000004c8c87981 */ /* 0x000ea8000c1e1d00 */
[----:B-1----:R-:W2:Y:S06]  /*2640*/  LDG.E.128 R196, [R196.64+0x10] ;  /* 0x00001004c4c47981 */ /* 0x002eac000c1e1d00 */
        /* <DEDUP_REMOVED lines=21> */
[----:B------:R-:W-:-:S03]  /*27a0*/  PRMT R200, RZ, 0x7610, R200 ;  /* 0x00007610ffc87816 */ /* 0x000fc600000000c8 */
[----:B------:R-:W-:Y:S02]  /*27b0*/  FMUL.FTZ R238, R238, R4 ;  /* 0x00000004eeee7220 */ /* 0x000fe40000410000 */
[----:B------:R-:W-:Y:S01]  /*27c0*/  FMUL.FTZ R208, R2, R193 ;  /* 0x000000c102d07220 */ /* 0x000fe20000410000 */
[----:B------:R-:W-:Y:S02]  /*27d0*/  PRMT R195, RZ, 0x5410, R201 ;  /* 0x00005410ffc37816 */ /* 0x000fe400000000c9 */
[----:B------:R0:W-:Y:S01]  /*27e0*/  STL [R1+0x60], R238 ;  /* 0x000060ee01007387 */ /* 0x0001e20000100800 */
[----:B------:R-:W-:-:S03]  /*27f0*/  FADD.FTZ R97, R97, R200 ;  /* 0x000000c861617221 */ /* 0x000fc60000010000 */
[----:B------:R-:W2:Y:S01]  /*2800*/  LDL R240, [R1+0x138] ;  /* 0x0001380001f07983 */ /* 0x000ea20000100800 */
[-C--:B------:R-:W-:Y:S02]  /*2810*/  FFMA.FTZ R61, R208, R200.reuse, R61 ;  /* 0x000000c8d03d7223 */ /* 0x080fe4000001003d */
[----:B---3--:R-:W-:Y:S01]  /*2820*/  FMUL.FTZ R237, R237, R200 ;  /* 0x000000c8eded7220 */ /* 0x008fe20000410000 */
[----:B------:R-:W-:Y:S01]  /*2830*/  PRMT R201, RZ, 0x7610, R201 ;  /* 0x00007610ffc97816 */ /* 0x000fe200000000c9 */
[----:B------:R-:W-:-:S03]  /*2840*/  FMUL.FTZ R197, R241, R195 ;  /* 0x000000c3f1c57220 */ /* 0x000fc60000410000 */
[----:B------:R1:W-:Y:S04]  /*2850*/  STL [R1+0x4c], R237 ;  /* 0x00004ced01007387 */ /* 0x0003e80000100800 */
[----:B------:R-:W3:Y:S01]  /*2860*/  LDL R200, [R1+0x134] ;  /* 0x0001340001c87983 */ /* 0x000ee20000100800 */
[----:B------:R-:W-:-:S03]  /*2870*/  FMUL.FTZ R206, R2, R194 ;  /* 0x000000c202ce7220 */ /* 0x000fc60000410000 */
[----:B------:R-:W3:Y:S04]  /*2880*/  LDL R193, [R1+0x130] ;  /* 0x0001300001c17983 */ /* 0x000ee80000100800 */
[----:B------:R0:W-:Y:S01]  /*2890*/  STL [R1+0x38], R197 ;  /* 0x000038c501007387 */ /* 0x0001e20000100800 */
[----:B----4-:R-:W-:-:S03]  /*28a0*/  FMUL.FTZ R194, R192, R201 ;  /* 0x000000c9c0c27220 */ /* 0x010fc60000410000 */
[----:B------:R-:W1:Y:S01]  /*28b0*/  LDL R192, [R1+0x12c] ;  /* 0x00012c0001c07983 */ /* 0x000e620000100800 */
        /* <DEDUP_REMOVED lines=16> */
[----:B--2---:R-:W-:Y:S02]  /*29c0*/  FMUL.FTZ R242, R240, R242 ;  /* 0x000000f2f0f27220 */ /* 0x004fe40000410000 */
[----:B------:R-:W-:Y:S01]  /*29d0*/  FFMA.FTZ R215, R15, R194, R215 ;  /* 0x000000c20fd77223 */ /* 0x000fe200000100d7 */
[----:B------:R-:W-:Y:S01]  /*29e0*/  PRMT R239, RZ, 0x5410, R203 ;  /* 0x00005410ffef7816 */ /* 0x000fe200000000cb */
[C---:B------:R-:W-:Y:S02]  /*29f0*/  FMUL.FTZ R240, R2.reuse, R198 ;  /* 0x000000c602f07220 */ /* 0x040fe40000410000 */
[----:B------:R-:W-:Y:S02]  /*2a00*/  FMUL.FTZ R5, R2, R5 ;  /* 0x0000000502057220 */ /* 0x000fe40000410000 */
[----:B------:R-:W-:Y:S02]  /*2a10*/  FADD.FTZ R216, R216, R242 ;  /* 0x000000f2d8d87221 */ /* 0x000fe40000010000 */
[----:B------:R-:W-:Y:S01]  /*2a20*/  FFMA.FTZ R215, R4, R242, R215 ;  /* 0x000000f204d77223 */ /* 0x000fe200000100d7 */
[----:B------:R-:W-:Y:S01]  /*2a30*/  PRMT R203, RZ, 0x7610, R203 ;  /* 0x00007610ffcb7816 */ /* 0x000fe200000000cb */
[----:B---3--:R-:W-:-:S02]  /*2a40*/  FMUL.FTZ R241, R200, R202 ;  /* 0x000000cac8f17220 */ /* 0x008fc40000410000 */
[----:B------:R-:W-:Y:S02]  /*2a50*/  FADD.FTZ R102, R102, R239 ;  /* 0x000000ef66667221 */ /* 0x000fe40000010000 */
[-C--:B------:R-:W-:Y:S02]  /*2a60*/  FFMA.FTZ R66, R240, R239.reuse, R66 ;  /* 0x000000eff0427223 */ /* 0x080fe40000010042 */
[----:B------:R-:W-:Y:S02]  /*2a70*/  FMUL.FTZ R239, R193, R239 ;  /* 0x000000efc1ef7220 */ /* 0x000fe40000410000 */
[----:B------:R-:W-:Y:S02]  /*2a80*/  FADD.FTZ R216, R216, R241 ;  /* 0x000000f1d8d87221 */ /* 0x000fe40000010000 */
[----:B------:R-:W-:Y:S02]  /*2a90*/  FFMA.FTZ R215, R5, R241, R215 ;  /* 0x000000f105d77223 */ /* 0x000fe400000100d7 */
[----:B0-----:R-:W-:-:S02]  /*2aa0*/  FMUL.FTZ R238, R2, R199 ;  /* 0x000000c702ee7220 */ /* 0x001fc40000410000 */
[----:B------:R-:W-:Y:S02]  /*2ab0*/  FADD.FTZ R216, R216, R239 ;  /* 0x000000efd8d87221 */ /* 0x000fe40000010000 */
[----:B------:R-:W-:Y:S01]  /*2ac0*/  FFMA.FTZ R215, R240, R239, R215 ;  /* 0x000000eff0d77223 */ /* 0x000fe200000100d7 */
        /* <DEDUP_REMOVED lines=9> */
[----:B-1----:R-:W-:-:S04]  /*2b60*/  FMUL.FTZ R237, R192, R203 ;  /* 0x000000cbc0ed7220 */ /* 0x002fc80000410000 */
[----:B------:R-:W-:Y:S02]  /*2b70*/  FADD.FTZ R216, R216, R237 ;  /* 0x000000edd8d87221 */ /* 0x000fe40000010000 */
[----:B------:R-:W-:Y:S02]  /*2b80*/  FFMA.FTZ R215, R238, R237, R215 ;  /* 0x000000edeed77223 */ /* 0x000fe400000100d7 */
.L_x_5800:
[----:B----4-:R-:W-:Y:S05]  /*2b90*/  BSYNC B1 ;  /* 0x0000000000017941 */ /* 0x010fea0003800000 */
.L_x_5799:
[----:B------:R-:W-:Y:S01]  /*2ba0*/  ISETP.GE.U32.AND P4, PT, R6, 0xa0, PT ;  /* 0x000000a00600780c */ /* 0x000fe20003f86070 */
[----:B------:R-:W-:-:S12]  /*2bb0*/  BSSY B1, `(.L_x_5801) ;  /* 0x0000061000017945 */ /* 0x000fd80003800000 */
[----:B------:R-:W-:Y:S05]  /*2bc0*/  @!P4 BRA `(.L_x_5802) ;  /* 0x000005f00000c947 */ /* 0x000fea0003800000 */
[----:B------:R-:W-:Y:S01]  /*2bd0*/  HFMA2.MMA R196, -RZ, RZ, 0, 9.5367431640625e-07 ;  /* 0x00000010ffc47435 */ /* 0x000fe200000001ff */
[C---:B------:R-:W-:Y:S01]  /*2be0*/  LEA R192, P4, R214.reuse, c[0x0][0x188], 0x5 ;  /* 0x00006200d6c07a11 */ /* 0x040fe200078828ff */
[----:B------:R-:W2:Y:S03]  /*2bf0*/  LDL R203, [R1+0x128] ;  /* 0x0001280001cb7983 */ /* 0x000ea60000100800 */
[C---:B------:R-:W-:Y:S01]  /*2c00*/  LEA.HI.X R193, R214.reuse, c[0x0][0x18c], RZ, 0x5, P4 ;  /* 0x00006300d6c17a11 */ /* 0x040fe200020f2cff */
[----:B------:R-:W3:Y:S04]  /*2c10*/  LDL R232, [R1+0x124] ;  /* 0x0001240001e87983 */ /* 0x000ee80000100800 */
[----:B------:R-:W-:Y:S01]  /*2c20*/  IMAD.WIDE.U32 R196, R214, R196, c[0x0][0x208] ;  /* 0x00008200d6c47625 */ /* 0x000fe200078e00c4 */
[----:B------:R0:W4:Y:S01]  /*2c30*/  LDG.E.128 R8, [R192.64] ;  /* 0x00000004c0087981 */ /* 0x000122000c1e1d00 */
[----:B------:R-:W1:Y:S03]  /*2c40*/  LDC.U8 R202, c[0x0][0x1f0] ;  /* 0x00007c00ffca7b82 */ /* 0x000e660000000000 */
[----:B------:R-:W2:Y:S04]  /*2c50*/  LDL R231, [R1+0x118] ;  /* 0x0001180001e77983 */ /* 0x000ea80000100800 */
[----:B------:R-:W2:Y:S04]  /*2c60*/  LDG.E.128 R196, [R196.64] ;  /* 0x00000004c4c47981 */ /* 0x000ea8000c1e1d00 */
[----:B0-----:R-:W3:Y:S01]  /*2c70*/  LDG.E.128 R192, [R192.64+0x10] ;  /* 0x00001004c0c07981 */ /* 0x001ee2000c1e1d00 */
[----:B------:R-:W-:-:S04]  /*2c80*/  ISETP.NE.U32.AND P4, PT, RZ, c[0x0][0x218], PT ;  /* 0x00008600ff007a0c */ /* 0x000fc80003f85070 */
[----:B------:R-:W-:-:S13]  /*2c90*/  ISETP.NE.AND.EX P4, PT, RZ, c[0x0][0x21c], PT, P4 ;  /* 0x00008700ff007a0c */ /* 0x000fda0003f85340 */
[----:B------:R-:W-:-:S04]  /*2ca0*/  @P4 LEA R200, P5, R214, c[0x0][0x218], 0x5 ;  /* 0x00008600d6c84a11 */ /* 0x000fc800078a28ff */
[----:B------:R-:W-:-:S05]  /*2cb0*/  @P4 LEA.HI.X R201, R214, c[0x0][0x21c], RZ, 0x5, P5 ;  /* 0x00008700d6c94a11 */ /* 0x000fca00028f2cff */
[----:B------:R0:W5:Y:S04]  /*2cc0*/  @P4 LDG.E.128 R184, [R200.64] ;  /* 0x00000004c8b84981 */ /* 0x000168000c1e1d00 */
[----:B------:R0:W5:Y:S01]  /*2cd0*/  @P4 LDG.E.128 R188, [R200.64+0x10] ;  /* 0x00001004c8bc4981 */ /* 0x000162000c1e1d00 */
[----:B------:R-:W-:-:S04]  /*2ce0*/  LEA R204, P4, R214, c[0x0][0x190], 0x3 ;  /* 0x00006400d6cc7a11 */ /* 0x000fc800078818ff */
[----:B------:R-:W-:Y:S02]  /*2cf0*/  LEA.HI.X R205, R214, c[0x0][0x194], RZ, 0x3, P4 ;  /* 0x00006500d6cd7a11 */ /* 0x000fe400020f1cff */
[----:B-1----:R-:W-:Y:S02]  /*2d00*/  ISETP.NE.AND P4, PT, R202, RZ, PT ;  /* 0x000000ffca00720c */ /* 0x002fe40003f85270 */
[----:B------:R-:W3:Y:S04]  /*2d10*/  LDL R202, [R1+0x120] ;  /* 0x0001200001ca7983 */ /* 0x000ee80000100800 */
[----:B0-----:R-:W3:Y:S01]  /*2d20*/  LDL R201, [R1+0x11c] ;  /* 0x00011c0001c97983 */ /* 0x001ee20000100800 */
[----:B-----5:R-:W-:-:S03]  /*2d30*/  FSEL R207, R207, RZ, !P4 ;  /* 0x000000ffcfcf7208 */ /* 0x020fc60006000000 */
[----:B------:R-:W5:Y:S02]  /*2d40*/  LDG.E.64 R204, [R204.64] ;  /* 0x00000004cccc7981 */ /* 0x000f64000c1e1b00 */
[C---:B----4-:R-:W-:Y:S02]  /*2d50*/  FADD.FTZ R8, -R207.reuse, R8 ;  /* 0x00000008cf087221 */ /* 0x050fe40000010100 */
[C---:B------:R-:W-:Y:S02]  /*2d60*/  FADD.FTZ R7, -R207.reuse, R9 ;  /* 0x00000009cf077221 */ /* 0x040fe40000010100 */
[C---:B------:R-:W-:Y:S01]  /*2d70*/  FADD.FTZ R9, -R207.reuse, R11 ;  /* 0x0000000bcf097221 */ /* 0x040fe20000010100 */
[--C-:B--2---:R-:W-:Y:S02]  /*2d80*/  PRMT R200, RZ, 0x5410, R196.reuse ;  /* 0x00005410ffc87816 */ /* 0x104fe400000000c4 */
[----:B------:R-:W-:Y:S01]  /*2d90*/  PRMT R196, RZ, 0x7610, R196 ;  /* 0x00007610ffc47816 */ /* 0x000fe200000000c4 */
[----:B------:R-:W-:-:S02]  /*2da0*/  FADD.FTZ R10, -R207, R10 ;  /* 0x0000000acf0a7221 */ /* 0x000fc40000010100 */
[C---:B---3--:R-:W-:Y:S02]  /*2db0*/  FADD.FTZ R192, -R207.reuse, R192 ;  /* 0x000000c0cfc07221 */ /* 0x048fe40000010100 */
[C---:B------:R-:W-:Y:S02]  /*2dc0*/  FADD.FTZ R11, -R207.reuse, R193 ;  /* 0x000000c1cf0b7221 */ /* 0x040fe40000010100 */
[C---:B------:R-:W-:Y:S02]  /*2dd0*/  FADD.FTZ R194, -R207.reuse, R194 ;  /* 0x000000c2cfc27221 */ /* 0x040fe40000010100 */
[----:B------:R-:W-:Y:S02]  /*2de0*/  FADD.FTZ R195, -R207, R195 ;  /* 0x000000c3cfc37221 */ /* 0x000fe40000010100 */
[----:B------:R-:W-:Y:S02]  /*2df0*/  FMUL.FTZ R214, R203, R200 ;  /* 0x000000c8cbd67220 */ /* 0x000fe40000410000 */
[----:B------:R-:W-:Y:S01]  /*2e00*/  FMUL.FTZ R207, R232, R196 ;  /* 0x000000c4e8cf7220 */ /* 0x000fe20000410000 */
[----:B------:R-:W2:Y:S01]  /*2e10*/  LDL R203, [R1+0x114] ;  /* 0x0001140001cb7983 */ /* 0x000ea20000100800 */
[----:B------:R-:W-:-:S02]  /*2e20*/  FMUL.FTZ R223, R2, R8 ;  /* 0x0000000802df7220 */ /* 0x000fc40000410000 */
[----:B------:R-:W-:Y:S01]  /*2e30*/  FADD.FTZ R104, R104, R200 ;  /* 0x000000c868687221 */ /* 0x000fe20000010000 */
[----:B------:R0:W-:Y:S01]  /*2e40*/  STL [R1+0x5c], R214 ;  /* 0x00005cd601007387 */ /* 0x0001e20000100800 */
[----:B------:R-:W-:Y:S02]  /*2e50*/  FMUL.FTZ R7, R2, R7 ;  /* 0x0000000702077220 */ /* 0x000fe40000410000 */
[----:B------:R-:W-:Y:S01]  /*2e60*/  FFMA.FTZ R68, R223, R200, R68 ;  /* 0x000000c8df447223 */ /* 0x000fe20000010044 */
[----:B------:R0:W-:Y:S01]  /*2e70*/  STL [R1+0x48], R207 ;  /* 0x000048cf01007387 */ /* 0x0001e20000100800 */
[----:B------:R-:W-:-:S03]  /*2e80*/  FADD.FTZ R105, R105, R196 ;  /* 0x000000c469697221 */ /* 0x000fc60000010000 */
[----:B------:R-:W3:Y:S01]  /*2e90*/  LDL R200, [R1+0x110] ;  /* 0x0001100001c87983 */ /* 0x000ee20000100800 */
[----:B------:R-:W-:-:S03]  /*2ea0*/  FFMA.FTZ R69, R7, R196, R69 ;  /* 0x000000c407457223 */ /* 0x000fc60000010045 */
[----:B------:R-:W4:Y:S01]  /*2eb0*/  LDL R196, [R1+0x10c] ;  /* 0x00010c0001c47983 */ /* 0x000f220000100800 */
[--C-:B------:R-:W-:Y:S02]  /*2ec0*/  PRMT R193, RZ, 0x5410, R197.reuse ;  /* 0x00005410ffc17816 */ /* 0x100fe400000000c5 */
[----:B------:R-:W-:Y:S01]  /*2ed0*/  PRMT R197, RZ, 0x7610, R197 ;  /* 0x00007610ffc57816 */ /* 0x000fe200000000c5 */
[----:B------:R-:W-:Y:S02]  /*2ee0*/  FADD.FTZ R216, R216, R214 ;  /* 0x000000d6d8d87221 */ /* 0x000fe40000010000 */
[----:B------:R-:W-:Y:S02]  /*2ef0*/  FFMA.FTZ R215, R223, R214, R215 ;  /* 0x000000d6dfd77223 */ /* 0x000fe400000100d7 */
[----:B------:R-:W-:Y:S02]  /*2f00*/  FMUL.FTZ R8, R2, R10 ;  /* 0x0000000a02087220 */ /* 0x000fe40000410000 */
[----:B------:R-:W-:-:S02]  /*2f10*/  FADD.FTZ R216, R216, R207 ;  /* 0x000000cfd8d87221 */ /* 0x000fc40000010000 */
[----:B------:R-:W-:Y:S02]  /*2f20*/  FMUL.FTZ R202, R202, R193 ;  /* 0x000000c1caca7220 */ /* 0x000fe40000410000 */
[----:B------:R-:W-:Y:S02]  /*2f30*/  FFMA.FTZ R215, R7, R207, R215 ;  /* 0x000000cf07d77223 */ /* 0x000fe400000100d7 */
[----:B------:R-:W-:Y:S01]  /*2f40*/  FMUL.FTZ R201, R201, R197 ;  /* 0x000000c5c9c97220 */ /* 0x000fe20000410000 */
[----:B------:R-:W-:Y:S01]  /*2f50*/  PRMT R236, RZ, 0x5410, R198 ;  /* 0x00005410ffec7816 */ /* 0x000fe200000000c6 */
[----:B------:R0:W-:Y:S01]  /*2f60*/  STL [R1+0x34], R202 ;  /* 0x000034ca01007387 */ /* 0x0001e20000100800 */
[C---:B------:R-:W-:Y:S02]  /*2f70*/  FMUL.FTZ R10, R2.reuse, R192 ;  /* 0x000000c0020a7220 */ /* 0x040fe40000410000 */
[----:B------:R-:W-:Y:S01]  /*2f80*/  FMUL.FTZ R9, R2, R9 ;  /* 0x0000000902097220 */ /* 0x000fe20000410000 */
[----:B------:R0:W-:Y:S01]  /*2f90*/  STL [R1+0x20], R201 ;  /* 0x000020c901007387 */ /* 0x0001e20000100800 */
        /* <DEDUP_REMOVED lines=25> */
[----:B--2---:R-:W-:-:S04]  /*3130*/  FMUL.FTZ R235, R203, R198 ;  /* 0x000000c6cbeb7220 */ /* 0x004fc80000410000 */
[----:B------:R-:W-:Y:S02]  /*3140*/  FADD.FTZ R216, R216, R235 ;  /* 0x000000ebd8d87221 */ /* 0x000fe40000010000 */
[----:B------:R-:W-:Y:S02]  /*3150*/  FFMA.FTZ R215, R11, R235, R215 ;  /* 0x000000eb0bd77223 */ /* 0x000fe400000100d7 */
[----:B---3--:R-:W-:Y:S02]  /*3160*/  FMUL.FTZ R233, R200, R233 ;  /* 0x000000e9c8e97220 */ /* 0x008fe40000410000 */
[----:B----4-:R-:W-:Y:S02]  /*3170*/  FMUL.FTZ R231, R196, R199 ;  /* 0x000000c7c4e77220 */ /* 0x010fe40000410000 */
[----:B------:R-:W-:Y:S02]  /*3180*/  FADD.FTZ R216, R216, R233 ;  /* 0x000000e9d8d87221 */ /* 0x000fe40000010000 */
[----:B------:R-:W-:-:S02]  /*3190*/  FFMA.FTZ R215, R234, R233, R215 ;  /* 0x000000e9ead77223 */ /* 0x000fc400000100d7 */
[----:B------:R-:W-:Y:S02]  /*31a0*/  FADD.FTZ R216, R216, R231 ;  /* 0x000000e7d8d87221 */ /* 0x000fe40000010000 */
[----:B------:R-:W-:Y:S02]  /*31b0*/  FFMA.FTZ R215, R232, R231, R215 ;  /* 0x000000e7e8d77223 */ /* 0x000fe400000100d7 */
.L_x_5802:
[----:B0-----:R-:W-:Y:S05]  /*31c0*/  BSYNC B1 ;  /* 0x0000000000017941 */ /* 0x001fea0003800000 */
.L_x_5801:
[----:B------:R-:W-:Y:S05]  /*31d0*/  BRA.DIV ~URZ, `(.L_x_5803) ;  /* 0x00004f527f007947 */ /* 0x000fea000b800000 */
[----:B------:R0:W1:Y:S02]  /*31e0*/  SHFL.BFLY PT, R195, R216, 0x1, 0x1f ;  /* 0x0c201f00d8c37f89 */ /* 0x00006400000e0000 */
.L_x_5834:
        /* <DEDUP_REMOVED lines=18> */
.L_x_5835:
[----:B--2---:R-:W-:Y:S01]  /*3310*/  FADD.FTZ R195, R195, R216 ;  /* 0x000000d8c3c37221 */ /* 0x004fe20000010000 */
[----:B------:R-:W-:Y:S01]  /*3320*/  BSSY B1, `(.L_x_5805) ;  /* 0x000009f000017945 */ /* 0x000fe20003800000 */
[----:B-1----:R-:W1:Y:S01]  /*3330*/  LDC.U8 R216, c[0x0][0x1f0] ;  /* 0x00007c00ffd87b82 */ /* 0x002e620000000000 */
[----:B0-----:R-:W-:Y:S02]  /*3340*/  FADD.FTZ R192, R192, R215 ;  /* 0x000000d7c0c07221 */ /* 0x001fe40000010000 */
[----:B------:R-:W-:Y:S02]  /*3350*/  FMUL.FTZ R196, R195, c[0x0][0x1e0] ;  /* 0x00007800c3c47a20 */ /* 0x000fe40000410000 */
[----:B------:R-:W-:Y:S01]  /*3360*/  FMUL.FTZ R197, R192, c[0x0][0x1e0] ;  /* 0x00007800c0c57a20 */ /* 0x000fe20000410000 */
[----:B------:R-:W-:Y:S05]  /*3370*/  @!P0 BRA `(.L_x_5806) ;  /* 0x0000099000008947 */ /* 0x000fea0003800000 */
[----:B------:R-:W-:Y:S01]  /*3380*/  HFMA2.MMA R214, -RZ, RZ, 0, 9.5367431640625e-07 ;  /* 0x00000010ffd67435 */ /* 0x000fe200000001ff */
[----:B-----5:R-:W2:Y:S04]  /*3390*/  LDL R207, [R1+0x108] ;  /* 0x0001080001cf7983 */ /* 0x020ea80000100800 */
[----:B------:R-:W3:Y:S04]  /*33a0*/  LDL R203, [R1+0x58] ;  /* 0x0000580001cb7983 */ /* 0x000ee80000100800 */
[----:B------:R-:W4:Y:S01]  /*33b0*/  LDL R215, [R1+0x104] ;  /* 0x0001040001d77983 */ /* 0x000f220000100800 */
[----:B------:R-:W-:Y:S01]  /*33c0*/  IMAD.WIDE.U32 R192, R12, R214, c[0x0][0x170] ;  /* 0x00005c000cc07625 */ /* 0x000fe200078e00d6 */
[----:B-1----:R-:W-:-:S02]  /*33d0*/  ISETP.NE.AND P4, PT, R216, RZ, PT ;  /* 0x000000ffd800720c */ /* 0x002fc40003f85270 */
[----:B------:R-:W-:Y:S01]  /*33e0*/  ISETP.NE.U32.AND P5, PT, RZ, c[0x0][0x218], PT ;  /* 0x00008600ff007a0c */ /* 0x000fe20003fa5070 */
[----:B------:R-:W-:Y:S01]  /*33f0*/  HFMA2.MMA R199, -RZ, RZ, 0, 0 ;  /* 0x00000000ffc77435 */ /* 0x000fe200000001ff */
[----:B------:R-:W2:Y:S04]  /*3400*/  LDL R214, [R1+0x100] ;  /* 0x0001000001d67983 */ /* 0x000ea80000100800 */
[----:B------:R-:W2:Y:S01]  /*3410*/  LDG.E.128 R192, [R192.64] ;  /* 0x00000004c0c07981 */ /* 0x000ea2000c1e1d00 */
[----:B------:R-:W-:Y:S02]  /*3420*/  FSEL R200, R196, RZ, !P4 ;  /* 0x000000ffc4c87208 */ /* 0x000fe40006000000 */
[----:B------:R-:W-:-:S03]  /*3430*/  ISETP.NE.AND.EX P5, PT, RZ, c[0x0][0x21c], PT, P5 ;  /* 0x00008700ff007a0c */ /* 0x000fc60003fa5350 */
[----:B------:R-:W-:-:S04]  /*3440*/  FFMA.FTZ R198, R13, R197, R200 ;  /* 0x000000c50dc67223 */ /* 0x000fc800000100c8 */
[----:B------:R-:W-:-:S04]  /*3450*/  FADD.FTZ R198, R14, -R198 ;  /* 0x800000c60ec67221 */ /* 0x000fc80000010000 */
[----:B------:R-:W-:Y:S01]  /*3460*/  FMUL.FTZ R202, R2, R198 ;  /* 0x000000c602ca7220 */ /* 0x000fe20000410000 */
[----:B------:R-:W-:-:S03]  /*3470*/  MOV R198, R16 ;  /* 0x0000001000c67202 */ /* 0x000fc60000000f00 */
[----:B------:R-:W-:Y:S01]  /*3480*/  @P5 FADD.FTZ R202, R152, R202 ;  /* 0x000000ca98ca5221 */ /* 0x000fe20000010000 */
[----:B------:R-:W-:-:S03]  /*3490*/  LOP3.LUT P4, RZ, R198, 0xff, RZ, 0xc0, !PT ;  /* 0x000000ffc6ff7812 */ /* 0x000fc6000788c0ff */
[----:B------:R-:W-:-:S04]  /*34a0*/  FMUL.FTZ R201, R202, R3 ;  /* 0x00000003cac97220 */ /* 0x000fc80000410000 */
[----:B------:R-:W-:-:S06]  /*34b0*/  FMUL.FTZ R201, R201, c[0x0][0x1e8] ;  /* 0x00007a00c9c97a20 */ /* 0x000fcc0000410000 */
[----:B--2---:R-:W-:-:S05]  /*34c0*/  @P4 PRMT R198, RZ, 0x5410, R192 ;  /* 0x00005410ffc64816 */ /* 0x004fca00000000c0 */
[----:B------:R-:W-:Y:S01]  /*34d0*/  @P4 FMUL.FTZ R199, R201, R198 ;  /* 0x000000c6c9c74220 */ /* 0x000fe20000410000 */
[----:B------:R-:W-:Y:S01]  /*34e0*/  MOV R198, RZ ;  /* 0x000000ff00c67202 */ /* 0x000fe20000000f00 */
[----:B------:R-:W-:Y:S02]  /*34f0*/  @P4 FMUL.FTZ R198, R207, R201 ;  /* 0x000000c9cfc64220 */ /* 0x000fe40000410000 */
[----:B------:R-:W2:Y:S01]  /*3500*/  LDL R207, [R1+0x44] ;  /* 0x0000440001cf7983 */ /* 0x000ea20000100800 */
[----:B------:R-:W-:-:S04]  /*3510*/  FFMA.FTZ R201, R230, R197, R200 ;  /* 0x000000c5e6c97223 */ /* 0x000fc800000100c8 */
[----:B---3--:R-:W-:Y:S01]  /*3520*/  FADD.FTZ R201, R203, -R201 ;  /* 0x800000c9cbc97221 */ /* 0x008fe20000010000 */
[----:B------:R-:W-:-:S03]  /*3530*/  ISETP.NE.U32.AND P4, PT, RZ, c[0x0][0x258], PT ;  /* 0x00009600ff007a0c */ /* 0x000fc60003f85070 */
[----:B------:R-:W-:Y:S01]  /*3540*/  FMUL.FTZ R201, R2, R201 ;  /* 0x000000c902c97220 */ /* 0x000fe20000410000 */
[----:B------:R-:W-:-:S03]  /*3550*/  ISETP.NE.AND.EX P4, PT, RZ, c[0x0][0x25c], PT, P4 ;  /* 0x00009700ff007a0c */ /* 0x000fc60003f85340 */
[----:B------:R-:W-:Y:S01]  /*3560*/  @P5 FADD.FTZ R201, R153, R201 ;  /* 0x000000c999c95221 */ /* 0x000fe20000010000 */
[----:B------:R-:W-:-:S03]  /*3570*/  SEL R52, R202, R52, P4 ;  /* 0x00000034ca347207 */ /* 0x000fc60002000000 */
[C---:B------:R-:W-:Y:S01]  /*3580*/  FMUL.FTZ R202, R201.reuse, R3 ;  /* 0x00000003c9ca7220 */ /* 0x040fe20000410000 */
[----:B------:R-:W-:Y:S01]  /*3590*/  SEL R53, R201, R53, P4 ;  /* 0x00000035c9357207 */ /* 0x000fe20002000000 */
[----:B------:R-:W-:Y:S01]  /*35a0*/  FFMA.FTZ R201, R229, R197, R200 ;  /* 0x000000c5e5c97223 */ /* 0x000fe200000100c8 */
[----:B------:R-:W-:Y:S01]  /*35b0*/  LOP3.LUT P6, RZ, R16, 0xff00, RZ, 0xc0, !PT ;  /* 0x0000ff0010ff7812 */ /* 0x000fe200078cc0ff */
[----:B------:R-:W-:Y:S01]  /*35c0*/  HFMA2.MMA R203, -RZ, RZ, 0, 0 ;  /* 0x00000000ffcb7435 */ /* 0x000fe200000001ff */
[----:B------:R-:W-:-:S11]  /*35d0*/  FMUL.FTZ R202, R202, c[0x0][0x1e8] ;  /* 0x00007a00caca7a20 */ /* 0x000fd60000410000 */
[----:B------:R-:W-:-:S05]  /*35e0*/  @P6 PRMT R192, RZ, 0x7610, R192 ;  /* 0x00007610ffc06816 */ /* 0x000fca00000000c0 */
[----:B------:R-:W-:Y:S01]  /*35f0*/  @P6 FMUL.FTZ R203, R202, R192 ;  /* 0x000000c0cacb6220 */ /* 0x000fe20000410000 */
[----:B------:R-:W-:Y:S01]  /*3600*/  MOV R192, RZ ;  /* 0x000000ff00c07202 */ /* 0x000fe20000000f00 */
[----:B----4-:R-:W-:Y:S01]  /*3610*/  @P6 FMUL.FTZ R192, R215, R202 ;  /* 0x000000cad7c06220 */ /* 0x010fe20000410000 */
[----:B------:R-:W-:Y:S01]  /*3620*/  LOP3.LUT P6, RZ, R16, 0xff0000, RZ, 0xc0, !PT ;  /* 0x00ff000010ff7812 */ /* 0x000fe200078cc0ff */
[----:B--2---:R-:W-:Y:S01]  /*3630*/  FADD.FTZ R201, R207, -R201 ;  /* 0x800000c9cfc97221 */ /* 0x004fe20000010000 */
[----:B------:R-:W2:Y:S04]  /*3640*/  LDL R215, [R1+0xfc] ;  /* 0x0000fc0001d77983 */ /* 0x000ea80000100800 */
[----:B------:R-:W3:Y:S01]  /*3650*/  LDL R207, [R1+0x30] ;  /* 0x0000300001cf7983 */ /* 0x000ee20000100800 */
[----:B------:R-:W-:-:S04]  /*3660*/  FMUL.FTZ R201, R2, R201 ;  /* 0x000000c902c97220 */ /* 0x000fc80000410000 */
[----:B------:R-:W-:Y:S02]  /*3670*/  @P5 FADD.FTZ R201, R154, R201 ;  /* 0x000000c99ac95221 */ /* 0x000fe40000010000 */
[----:B------:R-:W-:Y:S02]  /*3680*/  FADD.FTZ R113, R113, R203 ;  /* 0x000000cb71717221 */ /* 0x000fe40000010000 */
[----:B------:R-:W-:Y:S01]  /*3690*/  FMUL.FTZ R203, R201, R3 ;  /* 0x00000003c9cb7220 */ /* 0x000fe20000410000 */
[----:B------:R-:W-:Y:S01]  /*36a0*/  HFMA2.MMA R202, -RZ, RZ, 0, 0 ;  /* 0x00000000ffca7435 */ /* 0x000fe200000001ff */
[----:B------:R-:W-:Y:S01]  /*36b0*/  FADD.FTZ R112, R112, R199 ;  /* 0x000000c770707221 */ /* 0x000fe20000010000 */
[----:B------:R-:W-:Y:S01]  /*36c0*/  @P6 PRMT R199, RZ, 0x5410, R193 ;  /* 0x00005410ffc76816 */ /* 0x000fe200000000c1 */
[----:B------:R-:W-:-:S04]  /*36d0*/  FMUL.FTZ R203, R203, c[0x0][0x1e8] ;  /* 0x00007a00cbcb7a20 */ /* 0x000fc80000410000 */
[----:B------:R-:W-:Y:S01]  /*36e0*/  @P6 FMUL.FTZ R202, R203, R199 ;  /* 0x000000c7cbca6220 */ /* 0x000fe20000410000 */
[----:B------:R-:W-:Y:S01]  /*36f0*/  MOV R199, RZ ;  /* 0x000000ff00c77202 */ /* 0x000fe20000000f00 */
[----:B------:R-:W-:Y:S02]  /*3700*/  @P6 FMUL.FTZ R199, R214, R203 ;  /* 0x000000cbd6c76220 */ /* 0x000fe40000410000 */
[----:B------:R-:W4:Y:S01]  /*3710*/  LDL R214, [R1+0x1c] ;  /* 0x00001c0001d67983 */ /* 0x000f220000100800 */
[----:B------:R-:W-:Y:S01]  /*3720*/  SEL R54, R201, R54, P4 ;  /* 0x00000036c9367207 */ /* 0x000fe20002000000 */
[----:B------:R-:W-:Y:S01]  /*3730*/  FFMA.FTZ R201, R228, R197, R200 ;  /* 0x000000c5e4c97223 */ /* 0x000fe200000100c8 */
[----:B------:R-:W-:Y:S01]  /*3740*/  LOP3.LUT P6, RZ, R16, 0xff000000, RZ, 0xc0, !PT ;  /* 0xff00000010ff7812 */ /* 0x000fe200078cc0ff */
[----:B------:R-:W-:Y:S01]  /*3750*/  FADD.FTZ R114, R114, R202 ;  /* 0x000000ca72727221 */ /* 0x000fe20000010000 */
[----:B------:R-:W-:Y:S01]  /*3760*/  HFMA2.MMA R203, -RZ, RZ, 0, 0 ;  /* 0x00000000ffcb7435 */ /* 0x000fe200000001ff */
[----:B---3--:R-:W-:-:S02]  /*3770*/  FADD.FTZ R201, R207, -R201 ;  /* 0x800000c9cfc97221 */ /* 0x008fc40000010000 */
[----:B------:R-:W3:Y:S02]  /*3780*/  LDL R207, [R1+0xf8] ;  /* 0x0000f80001cf7983 */ /* 0x000ee40000100800 */
[----:B------:R-:W-:-:S04]  /*3790*/  FMUL.FTZ R201, R2, R201 ;  /* 0x000000c902c97220 */ /* 0x000fc80000410000 */
[----:B------:R-:W-:-:S04]  /*37a0*/  @P5 FADD.FTZ R201, R155, R201 ;  /* 0x000000c99bc95221 */ /* 0x000fc80000010000 */
[C---:B------:R-:W-:Y:S01]  /*37b0*/  FMUL.FTZ R202, R201.reuse, R3 ;  /* 0x00000003c9ca7220 */ /* 0x040fe20000410000 */
[----:B------:R-:W-:Y:S01]  /*37c0*/  SEL R55, R201, R55, P4 ;  /* 0x00000037c9377207 */ /* 0x000fe20002000000 */
[----:B------:R-:W-:Y:S01]  /*37d0*/  FFMA.FTZ R201, R227, R197, R200 ;  /* 0x000000c5e3c97223 */ /* 0x000fe200000100c8 */
[----:B------:R-:W-:Y:S01]  /*37e0*/  @P6 PRMT R193, RZ, 0x7610, R193 ;  /* 0x00007610ffc16816 */ /* 0x000fe200000000c1 */
[----:B------:R-:W-:Y:S02]  /*37f0*/  FMUL.FTZ R202, R202, c[0x0][0x1e8] ;  /* 0x00007a00caca7a20 */ /* 0x000fe40000410000 */
[----:B----4-:R-:W-:Y:S02]  /*3800*/  FADD.FTZ R201, R214, -R201 ;  /* 0x800000c9d6c97221 */ /* 0x010fe40000010000 */
[----:B------:R-:W-:Y:S01]  /*3810*/  @P6 FMUL.FTZ R203, R202, R193 ;  /* 0x000000c1cacb6220 */ /* 0x000fe20000410000 */
[----:B------:R-:W-:Y:S01]  /*3820*/  MOV R193, RZ ;  /* 0x000000ff00c17202 */ /* 0x000fe20000000f00 */
[----:B------:R-:W-:Y:S01]  /*3830*/  FMUL.FTZ R201, R2, R201 ;  /* 0x000000c902c97220 */ /* 0x000fe20000410000 */
[----:B------:R-:W4:Y:S01]  /*3840*/  LDL R214, [R1+0xf4] ;  /* 0x0000f40001d67983 */ /* 0x000f220000100800 */
[----:B--2---:R-:W-:Y:S01]  /*3850*/  @P6 FMUL.FTZ R193, R215, R202 ;  /* 0x000000cad7c16220 */ /* 0x004fe20000410000 */
[----:B------:R-:W-:Y:S01]  /*3860*/  LOP3.LUT P6, RZ, R17, 0xff, RZ, 0xc0, !PT ;  /* 0x000000ff11ff7812 */ /* 0x000fe200078cc0ff */
[----:B------:R-:W-:Y:S01]  /*3870*/  @P5 FADD.FTZ R201, R156, R201 ;  /* 0x000000c99cc95221 */ /* 0x000fe20000010000 */
[----:B------:R-:W2:Y:S04]  /*3880*/  LDL R215, [R1+0xc] ;  /* 0x00000c0001d77983 */ /* 0x000ea80000100800 */
[C---:B------:R-:W-:Y:S01]  /*3890*/  SEL R48, R201.reuse, R48, P4 ;  /* 0x00000030c9307207 */ /* 0x040fe20002000000 */
[----:B------:R-:W-:-:S02]  /*38a0*/  FMUL.FTZ R201, R201, R3 ;  /* 0x00000003c9c97220 */ /* 0x000fc40000410000 */
[----:B------:R-:W-:Y:S02]  /*38b0*/  FADD.FTZ R115, R115, R203 ;  /* 0x000000cb73737221 */ /* 0x000fe40000010000 */
[----:B------:R-:W-:Y:S01]  /*38c0*/  FMUL.FTZ R203, R201, c[0x0][0x1e8] ;  /* 0x00007a00c9cb7a20 */ /* 0x000fe20000410000 */
[----:B------:R-:W-:Y:S01]  /*38d0*/  HFMA2.MMA R201, -RZ, RZ, 0, 0 ;  /* 0x00000000ffc97435 */ /* 0x000fe200000001ff */
[----:B------:R-:W-:-:S05]  /*38e0*/  @P6 PRMT R202, RZ, 0x5410, R194 ;  /* 0x00005410ffca6816 */ /* 0x000fca00000000c2 */
[----:B------:R-:W-:Y:S01]  /*38f0*/  @P6 FMUL.FTZ R201, R203, R202 ;  /* 0x000000cacbc96220 */ /* 0x000fe20000410000 */
[----:B------:R-:W-:Y:S01]  /*3900*/  MOV R202, RZ ;  /* 0x000000ff00ca7202 */ /* 0x000fe20000000f00 */
[----:B---3--:R-:W-:Y:S02]  /*3910*/  @P6 FMUL.FTZ R202, R207, R203 ;  /* 0x000000cbcfca6220 */ /* 0x008fe40000410000 */
[----:B------:R-:W3:Y:S01]  /*3920*/  LDL R203, [R1+0x14] ;  /* 0x0000140001cb7983 */ /* 0x000ee20000100800 */
[----:B------:R-:W-:Y:S02]  /*3930*/  FADD.FTZ R116, R116, R201 ;  /* 0x000000c974747221 */ /* 0x000fe40000010000 */
[----:B------:R-:W-:Y:S01]  /*3940*/  FFMA.FTZ R201, R222, R197, R200 ;  /* 0x000000c5dec97223 */ /* 0x000fe200000100c8 */
[----:B------:R-:W-:Y:S01]  /*3950*/  LOP3.LUT P6, RZ, R17, 0xff00, RZ, 0xc0, !PT ;  /* 0x0000ff0011ff7812 */ /* 0x000fe200078cc0ff */
[----:B------:R-:W2:-:S12]  /*3960*/  LDL R207, [R1+0x4] ;  /* 0x0000040001cf7983 */ /* 0x000e980000100800 */
[----:B------:R-:W-:Y:S01]  /*3970*/  @P6 PRMT R194, RZ, 0x7610, R194 ;  /* 0x00007610ffc26816 */ /* 0x000fe200000000c2 */
[----:B---3--:R-:W-:-:S04]  /*3980*/  FADD.FTZ R201, R203, -R201 ;  /* 0x800000c9cbc97221 */ /* 0x008fc80000010000 */
[----:B------:R-:W-:-:S04]  /*3990*/  FMUL.FTZ R201, R2, R201 ;  /* 0x000000c902c97220 */ /* 0x000fc80000410000 */
[----:B------:R-:W-:-:S05]  /*39a0*/  @P5 FADD.FTZ R201, R157, R201 ;  /* 0x000000c99dc95221 */ /* 0x000fca0000010000 */
[C---:B------:R-:W-:Y:S01]  /*39b0*/  SEL R49, R201.reuse, R49, P4 ;  /* 0x00000031c9317207 */ /* 0x040fe20002000000 */
[----:B------:R-:W-:-:S04]  /*39c0*/  FMUL.FTZ R201, R201, R3 ;  /* 0x00000003c9c97220 */ /* 0x000fc80000410000 */
[----:B------:R-:W-:Y:S01]  /*39d0*/  FMUL.FTZ R203, R201, c[0x0][0x1e8] ;  /* 0x00007a00c9cb7a20 */ /* 0x000fe20000410000 */
[----:B------:R-:W-:-:S06]  /*39e0*/  HFMA2.MMA R201, -RZ, RZ, 0, 0 ;  /* 0x00000000ffc97435 */ /* 0x000fcc00000001ff */
[----:B------:R-:W-:Y:S01]  /*39f0*/  @P6 FMUL.FTZ R201, R203, R194 ;  /* 0x000000c2cbc96220 */ /* 0x000fe20000410000 */
[----:B------:R-:W-:Y:S01]  /*3a00*/  MOV R194, RZ ;  /* 0x000000ff00c27202 */ /* 0x000fe20000000f00 */
[----:B----4-:R-:W-:Y:S02]  /*3a10*/  @P6 FMUL.FTZ R194, R214, R203 ;  /* 0x000000cbd6c26220 */ /* 0x010fe40000410000 */
[----:B------:R-:W-:Y:S01]  /*3a20*/  FADD.FTZ R117, R117, R201 ;  /* 0x000000c975757221 */ /* 0x000fe20000010000 */
[----:B------:R-:W3:Y:S04]  /*3a30*/  LDL R203, [R1+0x8] ;  /* 0x0000080001cb7983 */ /* 0x000ee80000100800 */
[----:B------:R-:W4:Y:S02]  /*3a40*/  LDL R201, [R1+0x10] ;  /* 0x0000100001c97983 */ /* 0x000f240000100800 */
[----:B----4-:R-:W-:-:S02]  /*3a50*/  FFMA.FTZ R201, R201, R197, R200 ;  /* 0x000000c5c9c97223 */ /* 0x010fc400000100c8 */
[----:B---3--:R-:W-:Y:S02]  /*3a60*/  FFMA.FTZ R200, R203, R197, R200 ;  /* 0x000000c5cbc87223 */ /* 0x008fe400000100c8 */
[----:B--2---:R-:W-:Y:S02]  /*3a70*/  FADD.FTZ R201, R215, -R201 ;  /* 0x800000c9d7c97221 */ /* 0x004fe40000010000 */
[----:B------:R-:W-:Y:S01]  /*3a80*/  FADD.FTZ R200, R207, -R200 ;  /* 0x800000c8cfc87221 */ /* 0x000fe20000010000 */
[----:B------:R-:W2:Y:S01]  /*3a90*/  LDL R215, [R1+0xec] ;  /* 0x0000ec0001d77983 */ /* 0x000ea20000100800 */
[C---:B------:R-:W-:Y:S02]  /*3aa0*/  FMUL.FTZ R201, R2.reuse, R201 ;  /* 0x000000c902c97220 */ /* 0x040fe40000410000 */
[----:B------:R-:W-:Y:S02]  /*3ab0*/  FMUL.FTZ R200, R2, R200 ;  /* 0x000000c802c87220 */ /* 0x000fe40000410000 */
[----:B------:R-:W-:-:S02]  /*3ac0*/  @P5 FADD.FTZ R201, R158, R201 ;  /* 0x000000c99ec95221 */ /* 0x000fc40000010000 */
[----:B------:R-:W-:Y:S01]  /*3ad0*/  @P5 FADD.FTZ R200, R159, R200 ;  /* 0x000000c89fc85221 */ /* 0x000fe20000010000 */
[----:B------:R-:W-:Y:S02]  /*3ae0*/  LOP3.LUT P5, RZ, R17, 0xff0000, RZ, 0xc0, !PT ;  /* 0x00ff000011ff7812 */ /* 0x000fe400078ac0ff */
[C---:B------:R-:W-:Y:S01]  /*3af0*/  SEL R50, R201.reuse, R50, P4 ;  /* 0x00000032c9327207 */ /* 0x040fe20002000000 */
[----:B------:R-:W-:-:S04]  /*3b00*/  FMUL.FTZ R201, R201, R3 ;  /* 0x00000003c9c97220 */ /* 0x000fc80000410000 */
[----:B------:R-:W-:Y:S01]  /*3b10*/  FMUL.FTZ R207, R201, c[0x0][0x1e8] ;  /* 0x00007a00c9cf7a20 */ /* 0x000fe20000410000 */
[----:B------:R-:W-:-:S05]  /*3b20*/  MOV R201, RZ ;  /* 0x000000ff00c97202 */ /* 0x000fca0000000f00 */
[----:B------:R-:W-:-:S05]  /*3b30*/  @P5 PRMT R203, RZ, 0x5410, R195 ;  /* 0x00005410ffcb5816 */ /* 0x000fca00000000c3 */
[----:B------:R-:W-:-:S04]  /*3b40*/  @P5 FMUL.FTZ R201, R207, R203 ;  /* 0x000000cbcfc95220 */ /* 0x000fc80000410000 */
[----:B------:R-:W-:Y:S02]  /*3b50*/  FADD.FTZ R118, R118, R201 ;  /* 0x000000c976767221 */ /* 0x000fe40000010000 */
[----:B------:R-:W3:Y:S01]  /*3b60*/  LDL R201, [R1+0xf0] ;  /* 0x0000f00001c97983 */ /* 0x000ee20000100800 */
[----:B------:R-:W-:Y:S01]  /*3b70*/  HFMA2.MMA R203, -RZ, RZ, 0, 0 ;  /* 0x00000000ffcb7435 */ /* 0x000fe200000001ff */
[C---:B------:R-:W-:Y:S02]  /*3b80*/  SEL R51, R200.reuse, R51, P4 ;  /* 0x00000033c8337207 */ /* 0x040fe40002000000 */
[----:B------:R-:W-:Y:S01]  /*3b90*/  ISETP.NE.U32.AND P4, PT, RZ, c[0x0][0x258], PT ;  /* 0x00009600ff007a0c */ /* 0x000fe20003f85070 */
[----:B------:R-:W-:-:S03]  /*3ba0*/  FMUL.FTZ R200, R200, R3 ;  /* 0x00000003c8c87220 */ /* 0x000fc60000410000 */
[----:B------:R-:W-:Y:S01]  /*3bb0*/  ISETP.NE.AND.EX P4, PT, RZ, c[0x0][0x25c], PT, P4 ;  /* 0x00009700ff007a0c */ /* 0x000fe20003f85340 */
[----:B------:R-:W-:Y:S01]  /*3bc0*/  HFMA2.MMA R214, -RZ, RZ, 0, 9.5367431640625e-07 ;  /* 0x00000010ffd67435 */ /* 0x000fe200000001ff */
[----:B------:R-:W-:Y:S02]  /*3bd0*/  F2FP.BF16.PACK_AB R193, R193, R199 ;  /* 0x000000c7c1c1723e */ /* 0x000fe400000010ff */
[----:B------:R-:W-:Y:S02]  /*3be0*/  F2FP.BF16.PACK_AB R192, R192, R198 ;  /* 0x000000c6c0c0723e */ /* 0x000fe400000010ff */
[----:B------:R-:W-:-:S05]  /*3bf0*/  F2FP.BF16.PACK_AB R194, R194, R202 ;  /* 0x000000cac2c2723e */ /* 0x000fca00000010ff */
[----:B------:R-:W-:-:S04]  /*3c00*/  IMAD.WIDE.U32 R198, R12, R214, c[0x0][0x248] ;  /* 0x000092000cc67625 */ /* 0x000fc800078e00d6 */
[----:B---3--:R-:W-:Y:S01]  /*3c10*/  @P5 FMUL.FTZ R203, R201, R207 ;  /* 0x000000cfc9cb5220 */ /* 0x008fe20000410000 */
[----:B------:R-:W-:Y:S01]  /*3c20*/  LOP3.LUT P5, RZ, R17, 0xff000000, RZ, 0xc0, !PT ;  /* 0xff00000011ff7812 */ /* 0x000fe200078ac0ff */
[----:B------:R-:W-:Y:S01]  /*3c30*/  FMUL.FTZ R201, R200, c[0x0][0x1e8] ;  /* 0x00007a00c8c97a20 */ /* 0x000fe20000410000 */
[----:B------:R-:W-:-:S11]  /*3c40*/  MOV R200, RZ ;  /* 0x000000ff00c87202 */ /* 0x000fd60000000f00 */
[----:B------:R-:W-:-:S05]  /*3c50*/  @P5 PRMT R195, RZ, 0x7610, R195 ;  /* 0x00007610ffc35816 */ /* 0x000fca00000000c3 */
[----:B------:R-:W-:Y:S01]  /*3c60*/  @P5 FMUL.FTZ R200, R201, R195 ;  /* 0x000000c3c9c85220 */ /* 0x000fe20000410000 */
[----:B------:R-:W-:-:S03]  /*3c70*/  HFMA2.MMA R195, -RZ, RZ, 0, 0 ;  /* 0x00000000ffc37435 */ /* 0x000fc600000001ff */
[----:B------:R-:W-:Y:S01]  /*3c80*/  FADD.FTZ R119, R119, R200 ;  /* 0x000000c877777221 */ /* 0x000fe20000010000 */
[----:B------:R-:W-:Y:S02]  /*3c90*/  @P4 MOV R200, 0x20 ;  /* 0x0000002000c84802 */ /* 0x000fe40000000f00 */
[----:B--2---:R-:W-:-:S03]  /*3ca0*/  @P5 FMUL.FTZ R195, R215, R201 ;  /* 0x000000c9d7c35220 */ /* 0x004fc60000410000 */
[----:B------:R-:W-:Y:S02]  /*3cb0*/  @P4 IMAD.WIDE.U32 R200, R12, R200, c[0x0][0x258] ;  /* 0x000096000cc84625 */ /* 0x000fe400078e00c8 */
[----:B------:R-:W-:-:S03]  /*3cc0*/  F2FP.BF16.PACK_AB R195, R195, R203 ;  /* 0x000000cbc3c3723e */ /* 0x000fc600000010ff */
[----:B------:R0:W-:Y:S04]  /*3cd0*/  @P4 STG.E.128 [R200.64], R52 ;  /* 0x00000034c8004986 */ /* 0x0001e8000c101d04 */
[----:B------:R0:W-:Y:S04]  /*3ce0*/  @P4 STG.E.128 [R200.64+0x10], R48 ;  /* 0x00001030c8004986 */ /* 0x0001e8000c101d04 */
[----:B------:R0:W-:Y:S01]  /*3cf0*/  STG.E.128 [R198.64], R192 ;  /* 0x000000c0c6007986 */ /* 0x0001e2000c101d04 */
[----:B------:R-:W-:-:S03]  /*3d00*/  IADD3 R12, R12, 0x20, RZ ;  /* 0x000000200c0c7810 */ /* 0x000fc60007ffe0ff */
.L_x_5806:
[----:B------:R-:W-:Y:S05]  /*3d10*/  BSYNC B1 ;  /* 0x0000000000017941 */ /* 0x000fea0003800000 */
.L_x_5805:
[----:B------:R-:W-:Y:S01]  /*3d20*/  BSSY B1, `(.L_x_5807) ;  /* 0x0000098000017945 */ /* 0x000fe20003800000 */
[----:B------:R-:W-:Y:S05]  /*3d30*/  @!P1 BRA `(.L_x_5808) ;  /* 0x0000096000009947 */ /* 0x000fea0003800000 */
[----:B0-----:R-:W2:Y:S01]  /*3d40*/  LDL R199, [R1+0x68] ;  /* 0x0000680001c77983 */ /* 0x001ea20000100800 */
[----:B------:R-:W-:-:S03]  /*3d50*/  HFMA2.MMA R192, -RZ, RZ, 0, 9.5367431640625e-07 ;  /* 0x00000010ffc07435 */ /* 0x000fc600000001ff */
[----:B------:R-:W3:Y:S04]  /*3d60*/  LDL R214, [R1+0xe8] ;  /* 0x0000e80001d67983 */ /* 0x000ee80000100800 */
[----:B------:R-:W4:Y:S03]  /*3d70*/  LDL R203, [R1+0x54] ;  /* 0x0000540001cb7983 */ /* 0x000f260000100800 */
[----:B------:R-:W-:Y:S01]  /*3d80*/  IMAD.WIDE.U32 R192, R12, R192, c[0x0][0x170] ;  /* 0x00005c000cc07625 */ /* 0x000fe200078e00c0 */
[----:B-----5:R-:W3:Y:S01]  /*3d90*/  LDL R207, [R1+0xe4] ;  /* 0x0000e40001cf7983 */ /* 0x020ee20000100800 */
[----:B-1----:R-:W-:Y:S02]  /*3da0*/  ISETP.NE.AND P4, PT, R216, RZ, PT ;  /* 0x000000ffd800720c */ /* 0x002fe40003f85270 */
[----:B------:R-:W-:Y:S01]  /*3db0*/  ISETP.NE.U32.AND P5, PT, RZ, c[0x0][0x218], PT ;  /* 0x00008600ff007a0c */ /* 0x000fe20003fa5070 */
[----:B------:R-:W3:Y:S04]  /*3dc0*/  LDL R215, [R1+0x2c] ;  /* 0x00002c0001d77983 */ /* 0x000ee80000100800 */
[----:B------:R-:W3:Y:S01]  /*3dd0*/  LDG.E.128 R192, [R192.64] ;  /* 0x00000004c0c07981 */ /* 0x000ee2000c1e1d00 */
[----:B------:R-:W-:-:S02]  /*3de0*/  FSEL R200, R196, RZ, !P4 ;  /* 0x000000ffc4c87208 */ /* 0x000fc40006000000 */
[----:B------:R-:W-:-:S03]  /*3df0*/  ISETP.NE.AND.EX P5, PT, RZ, c[0x0][0x21c], PT, P5 ;  /* 0x00008700ff007a0c */ /* 0x000fc60003fa5350 */
[----:B------:R-:W-:Y:S01]  /*3e00*/  FFMA.FTZ R198, R226, R197, R200 ;  /* 0x000000c5e2c67223 */ /* 0x000fe200000100c8 */
[----:B------:R-:W-:-:S03]  /*3e10*/  LOP3.LUT P6, RZ, R18, 0xff00, RZ, 0xc0, !PT ;  /* 0x0000ff0012ff7812 */ /* 0x000fc600078cc0ff */
[----:B--2---:R-:W-:-:S04]  /*3e20*/  FADD.FTZ R198, R199, -R198 ;  /* 0x800000c6c7c67221 */ /* 0x004fc80000010000 */
[----:B------:R-:W-:Y:S01]  /*3e30*/  FMUL.FTZ R202, R2, R198 ;  /* 0x000000c602ca7220 */ /* 0x000fe20000410000 */
[----:B------:R-:W-:-:S04]  /*3e40*/  MOV R198, R18 ;  /* 0x0000001200c67202 */ /* 0x000fc80000000f00 */
[----:B------:R-:W-:Y:S01]  /*3e50*/  LOP3.LUT P4, RZ, R198, 0xff, RZ, 0xc0, !PT ;  /* 0x000000ffc6ff7812 */ /* 0x000fe2000788c0ff */
[----:B------:R-:W-:Y:S01]  /*3e60*/  @P5 FADD.FTZ R202, R160, R202 ;  /* 0x000000caa0ca5221 */ /* 0x000fe20000010000 */
[----:B------:R-:W-:-:S03]  /*3e70*/  HFMA2.MMA R199, -RZ, RZ, 0, 0 ;  /* 0x00000000ffc77435 */ /* 0x000fc600000001ff */
[----:B------:R-:W-:-:S04]  /*3e80*/  FMUL.FTZ R201, R202, R3 ;  /* 0x00000003cac97220 */ /* 0x000fc80000410000 */
[----:B------:R-:W-:-:S04]  /*3e90*/  FMUL.FTZ R201, R201, c[0x0][0x1e8] ;  /* 0x00007a00c9c97a20 */ /* 0x000fc80000410000 */
[----:B---3--:R-:W-:-:S05]  /*3ea0*/  @P4 PRMT R198, RZ, 0x5410, R192 ;  /* 0x00005410ffc64816 */ /* 0x008fca00000000c0 */
[----:B------:R-:W-:Y:S01]  /*3eb0*/  @P4 FMUL.FTZ R199, R201, R198 ;  /* 0x000000c6c9c74220 */ /* 0x000fe20000410000 */
[----:B------:R-:W-:Y:S01]  /*3ec0*/  MOV R198, RZ ;  /* 0x000000ff00c67202 */ /* 0x000fe20000000f00 */
[----:B------:R-:W-:Y:S02]  /*3ed0*/  @P4 FMUL.FTZ R198, R214, R201 ;  /* 0x000000c9d6c64220 */ /* 0x000fe40000410000 */
[----:B------:R-:W2:Y:S01]  /*3ee0*/  LDL R214, [R1+0x40] ;  /* 0x0000400001d67983 */ /* 0x000ea20000100800 */
[----:B------:R-:W-:Y:S01]  /*3ef0*/  FFMA.FTZ R201, R221, R197, R200 ;  /* 0x000000c5ddc97223 */ /* 0x000fe200000100c8 */
[----:B------:R-:W-:-:S03]  /*3f00*/  ISETP.NE.U32.AND P4, PT, RZ, c[0x0][0x258], PT ;  /* 0x00009600ff007a0c */ /* 0x000fc60003f85070 */
[----:B----4-:R-:W-:Y:S01]  /*3f10*/  FADD.FTZ R201, R203, -R201 ;  /* 0x800000c9cbc97221 */ /* 0x010fe20000010000 */
[----:B------:R-:W-:-:S03]  /*3f20*/  ISETP.NE.AND.EX P4, PT, RZ, c[0x0][0x25c], PT, P4 ;  /* 0x00009700ff007a0c */ /* 0x000fc60003f85340 */
[----:B------:R-:W-:Y:S01]  /*3f30*/  FMUL.FTZ R201, R2, R201 ;  /* 0x000000c902c97220 */ /* 0x000fe20000410000 */
[----:B------:R-:W-:-:S03]  /*3f40*/  SEL R52, R202, R52, P4 ;  /* 0x00000034ca347207 */ /* 0x000fc60002000000 */
[----:B------:R-:W-:Y:S01]  /*3f50*/  @P5 FADD.FTZ R201, R161, R201 ;  /* 0x000000c9a1c95221 */ /* 0x000fe20000010000 */
[----:B------:R-:W-:-:S03]  /*3f60*/  HFMA2.MMA R203, -RZ, RZ, 0, 0 ;  /* 0x00000000ffcb7435 */ /* 0x000fc600000001ff */
[----:B------:R-:W-:Y:S01]  /*3f70*/  FMUL.FTZ R202, R201, R3 ;  /* 0x00000003c9ca7220 */ /* 0x000fe20000410000 */
[----:B------:R-:W-:-:S03]  /*3f80*/  @P6 PRMT R192, RZ, 0x7610, R192 ;  /* 0x00007610ffc06816 */ /* 0x000fc600000000c0 */
[----:B------:R-:W-:-:S04]  /*3f90*/  FMUL.FTZ R202, R202, c[0x0][0x1e8] ;  /* 0x00007a00caca7a20 */ /* 0x000fc80000410000 */
[----:B------:R-:W-:Y:S01]  /*3fa0*/  @P6 FMUL.FTZ R203, R202, R192 ;  /* 0x000000c0cacb6220 */ /* 0x000fe20000410000 */
[----:B------:R-:W-:Y:S01]  /*3fb0*/  MOV R192, RZ ;  /* 0x000000ff00c07202 */ /* 0x000fe20000000f00 */
[----:B------:R-:W-:Y:S02]  /*3fc0*/  @P6 FMUL.FTZ R192, R207, R202 ;  /* 0x000000cacfc06220 */ /* 0x000fe40000410000 */
[----:B------:R-:W3:Y:S01]  /*3fd0*/  LDL R207, [R1+0xe0] ;  /* 0x0000e00001cf7983 */ /* 0x000ee20000100800 */
[----:B------:R-:W-:Y:S01]  /*3fe0*/  SEL R53, R201, R53, P4 ;  /* 0x00000035c9357207 */ /* 0x000fe20002000000 */
[----:B------:R-:W-:Y:S01]  /*3ff0*/  FFMA.FTZ R201, R220, R197, R200 ;  /* 0x000000c5dcc97223 */ /* 0x000fe200000100c8 */
[----:B------:R-:W-:Y:S01]  /*4000*/  LOP3.LUT P6, RZ, R18, 0xff0000, RZ, 0xc0, !PT ;  /* 0x00ff000012ff7812 */ /* 0x000fe200078cc0ff */
[----:B------:R-:W-:Y:S01]  /*4010*/  FADD.FTZ R121, R121, R203 ;  /* 0x000000cb79797221 */ /* 0x000fe20000010000 */
[----:B------:R-:W-:Y:S01]  /*4020*/  HFMA2.MMA R202, -RZ, RZ, 0, 0 ;  /* 0x00000000ffca7435 */ /* 0x000fe200000001ff */
[----:B------:R-:W-:-:S10]  /*4030*/  FADD.FTZ R120, R120, R199 ;  /* 0x000000c778787221 */ /* 0x000fd40000010000 */
[----:B------:R-:W-:Y:S01]  /*4040*/  @P6 PRMT R199, RZ, 0x5410, R193 ;  /* 0x00005410ffc76816 */ /* 0x000fe200000000c1 */
[----:B--2---:R-:W-:Y:S02]  /*4050*/  FADD.FTZ R201, R214, -R201 ;  /* 0x800000c9d6c97221 */ /* 0x004fe40000010000 */
[----:B------:R-:W2:Y:S02]  /*4060*/  LDL R214, [R1+0xdc] ;  /* 0x0000dc0001d67983 */ /* 0x000ea40000100800 */
[----:B------:R-:W-:-:S04]  /*4070*/  FMUL.FTZ R201, R2, R201 ;  /* 0x000000c902c97220 */ /* 0x000fc80000410000 */
[----:B------:R-:W-:-:S04]  /*4080*/  @P5 FADD.FTZ R201, R162, R201 ;  /* 0x000000c9a2c95221 */ /* 0x000fc80000010000 */
[----:B------:R-:W-:-:S04]  /*4090*/  FMUL.FTZ R203, R201, R3 ;  /* 0x00000003c9cb7220 */ /* 0x000fc80000410000 */
[----:B------:R-:W-:-:S04]  /*40a0*/  FMUL.FTZ R203, R203, c[0x0][0x1e8] ;  /* 0x00007a00cbcb7a20 */ /* 0x000fc80000410000 */
[----:B------:R-:W-:Y:S01]  /*40b0*/  @P6 FMUL.FTZ R202, R203, R199 ;  /* 0x000000c7cbca6220 */ /* 0x000fe20000410000 */
[----:B------:R-:W-:Y:S01]  /*40c0*/  MOV R199, RZ ;  /* 0x000000ff00c77202 */ /* 0x000fe20000000f00 */
[----:B---3--:R-:W-:Y:S02]  /*40d0*/  @P6 FMUL.FTZ R199, R207, R203 ;  /* 0x000000cbcfc76220 */ /* 0x008fe40000410000 */
[----:B------:R-:W3:Y:S01]  /*40e0*/  LDL R207, [R1+0x18] ;  /* 0x0000180001cf7983 */ /* 0x000ee20000100800 */
[----:B------:R-:W-:Y:S01]  /*40f0*/  SEL R54, R201, R54, P4 ;  /* 0x00000036c9367207 */ /* 0x000fe20002000000 */
[----:B------:R-:W-:Y:S01]  /*4100*/  FFMA.FTZ R201, R219, R197, R200 ;  /* 0x000000c5dbc97223 */ /* 0x000fe200000100c8 */
[----:B------:R-:W-:-:S03]  /*4110*/  LOP3.LUT P6, RZ, R18, 0xff000000, RZ, 0xc0, !PT ;  /* 0xff00000012ff7812 */ /* 0x000fc600078cc0ff */
[----:B------:R-:W-:Y:S02]  /*4120*/  FADD.FTZ R201, R215, -R201 ;  /* 0x800000c9d7c97221 */ /* 0x000fe40000010000 */
[----:B------:R-:W4:Y:S02]  /*4130*/  LDL R215, [R1+0xd8] ;  /* 0x0000d80001d77983 */ /* 0x000f240000100800 */
[----:B------:R-:W-:-:S04]  /*4140*/  FMUL.FTZ R201, R2, R201 ;  /* 0x000000c902c97220 */ /* 0x000fc80000410000 */
[----:B------:R-:W-:Y:S02]  /*4150*/  @P5 FADD.FTZ R201, R163, R201 ;  /* 0x000000c9a3c95221 */ /* 0x000fe40000010000 */
[----:B------:R-:W-:Y:S02]  /*4160*/  FADD.FTZ R122, R122, R202 ;  /* 0x000000ca7a7a7221 */ /* 0x000fe40000010000 */
[----:B------:R-:W-:Y:S01]  /*4170*/  FMUL.FTZ R202, R201, R3 ;  /* 0x00000003c9ca7220 */ /* 0x000fe20000410000 */
[----:B------:R-:W-:Y:S01]  /*4180*/  HFMA2.MMA R203, -RZ, RZ, 0, 0 ;  /* 0x00000000ffcb7435 */ /* 0x000fe200000001ff */
[----:B------:R-:W-:Y:S02]  /*4190*/  @P6 PRMT R193, RZ, 0x7610, R193 ;  /* 0x00007610ffc16816 */ /* 0x000fe400000000c1 */
[----:B------:R-:W-:-:S04]  /*41a0*/  FMUL.FTZ R202, R202, c[0x0][0x1e8] ;  /* 0x00007a00caca7a20 */ /* 0x000fc80000410000 */
[----:B------:R-:W-:Y:S01]  /*41b0*/  @P6 FMUL.FTZ R203, R202, R193 ;  /* 0x000000c1cacb6220 */ /* 0x000fe20000410000 */
[----:B------:R-:W-:Y:S01]  /*41c0*/  MOV R193, RZ ;  /* 0x000000ff00c17202 */ /* 0x000fe20000000f00 */
[----:B--2---:R-:W-:Y:S02]  /*41d0*/  @P6 FMUL.FTZ R193, R214, R202 ;  /* 0x000000cad6c16220 */ /* 0x004fe40000410000 */
[----:B------:R-:W2:Y:S01]  /*41e0*/  LDL R214, [R1] ;  /* 0x0000000001d67983 */ /* 0x000ea20000100800 */
[----:B------:R-:W-:Y:S01]  /*41f0*/  SEL R55, R201, R55, P4 ;  /* 0x00000037c9377207 */ /* 0x000fe20002000000 */
[----:B------:R-:W-:Y:S01]  /*4200*/  FFMA.FTZ R201, R218, R197, R200 ;  /* 0x000000c5dac97223 */ /* 0x000fe200000100c8 */
[----:B------:R-:W-:Y:S01]  /*4210*/  LOP3.LUT P6, RZ, R19, 0xff, RZ, 0xc0, !PT ;  /* 0x000000ff13ff7812 */ /* 0x000fe200078cc0ff */
[----:B------:R-:W-:Y:S02]  /*4220*/  FADD.FTZ R123, R123, R203 ;  /* 0x000000cb7b7b7221 */ /* 0x000fe40000010000 */
[----:B---3--:R-:W-:-:S02]  /*4230*/  FADD.FTZ R201, R207, -R201 ;  /* 0x800000c9cfc97221 */ /* 0x008fc40000010000 */
[----:B------:R-:W3:Y:S02]  /*4240*/  LDL R207, [R1+0xd4] ;  /* 0x0000d40001cf7983 */ /* 0x000ee40000100800 */
[----:B------:R-:W-:-:S04]  /*4250*/  FMUL.FTZ R201, R2, R201 ;  /* 0x000000c902c97220 */ /* 0x000fc80000410000 */
[----:B------:R-:W-:-:S05]  /*4260*/  @P5 FADD.FTZ R201, R164, R201 ;  /* 0x000000c9a4c95221 */ /* 0x000fca0000010000 */
[C---:B------:R-:W-:Y:S01]  /*4270*/  SEL R48, R201.reuse, R48, P4 ;  /* 0x00000030c9307207 */ /* 0x040fe20002000000 */
[----:B------:R-:W-:Y:S01]  /*4280*/  FMUL.FTZ R201, R201, R3 ;  /* 0x00000003c9c97220 */ /* 0x000fe20000410000 */
[----:B------:R-:W-:-:S03]  /*4290*/  @P6 PRMT R202, RZ, 0x5410, R194 ;  /* 0x00005410ffca6816 */ /* 0x000fc600000000c2 */
[----:B------:R-:W-:Y:S01]  /*42a0*/  FMUL.FTZ R203, R201, c[0x0][0x1e8] ;  /* 0x00007a00c9cb7a20 */ /* 0x000fe20000410000 */
[----:B------:R-:W-:-:S06]  /*42b0*/  HFMA2.MMA R201, -RZ, RZ, 0, 0 ;  /* 0x00000000ffc97435 */ /* 0x000fcc00000001ff */
[----:B------:R-:W-:Y:S01]  /*42c0*/  @P6 FMUL.FTZ R201, R203, R202 ;  /* 0x000000cacbc96220 */ /* 0x000fe20000410000 */
[----:B------:R-:W-:Y:S01]  /*42d0*/  MOV R202, RZ ;  /* 0x000000ff00ca7202 */ /* 0x000fe20000000f00 */
[----:B----4-:R-:W-:Y:S02]  /*42e0*/  @P6 FMUL.FTZ R202, R215, R203 ;  /* 0x000000cbd7ca6220 */ /* 0x010fe40000410000 */
[----:B------:R-:W4:Y:S01]  /*42f0*/  LDL R215, [R1+0xd0] ;  /* 0x0000d00001d77983 */ /* 0x000f220000100800 */
[----:B------:R-:W-:Y:S02]  /*4300*/  FADD.FTZ R124, R124, R201 ;  /* 0x000000c97c7c7221 */ /* 0x000fe40000010000 */
[----:B------:R-:W-:Y:S01]  /*4310*/  FFMA.FTZ R201, R217, R197, R200 ;  /* 0x000000c5d9c97223 */ /* 0x000fe200000100c8 */
[----:B------:R-:W-:-:S03]  /*4320*/  LOP3.LUT P6, RZ, R19, 0xff00, RZ, 0xc0, !PT ;  /* 0x0000ff0013ff7812 */ /* 0x000fc600078cc0ff */
[----:B--2---:R-:W-:Y:S02]  /*4330*/  FADD.FTZ R201, R214, -R201 ;  /* 0x800000c9d6c97221 */ /* 0x004fe40000010000 */
[----:B------:R-:W2:Y:S02]  /*4340*/  LDL R214, [R1+0xcc] ;  /* 0x0000cc0001d67983 */ /* 0x000ea40000100800 */
[----:B------:R-:W-:-:S04]  /*4350*/  FMUL.FTZ R201, R2, R201 ;  /* 0x000000c902c97220 */ /* 0x000fc80000410000 */
[----:B------:R-:W-:-:S05]  /*4360*/  @P5 FADD.FTZ R201, R165, R201 ;  /* 0x000000c9a5c95221 */ /* 0x000fca0000010000 */
[C---:B------:R-:W-:Y:S01]  /*4370*/  SEL R49, R201.reuse, R49, P4 ;  /* 0x00000031c9317207 */ /* 0x040fe20002000000 */
[----:B------:R-:W-:Y:S01]  /*4380*/  FMUL.FTZ R201, R201, R3 ;  /* 0x00000003c9c97220 */ /* 0x000fe20000410000 */
[----:B------:R-:W-:-:S03]  /*4390*/  @P6 PRMT R194, RZ, 0x7610, R194 ;  /* 0x00007610ffc26816 */ /* 0x000fc600000000c2 */
[----:B------:R-:W-:Y:S01]  /*43a0*/  FMUL.FTZ R203, R201, c[0x0][0x1e8] ;  /* 0x00007a00c9cb7a20 */ /* 0x000fe20000410000 */
[----:B------:R-:W-:-:S06]  /*43b0*/  HFMA2.MMA R201, -RZ, RZ, 0, 0 ;  /* 0x00000000ffc97435 */ /* 0x000fcc00000001ff */
[----:B------:R-:W-:-:S04]  /*43c0*/  @P6 FMUL.FTZ R201, R203, R194 ;  /* 0x000000c2cbc96220 */ /* 0x000fc80000410000 */
[----:B------:R-:W-:Y:S02]  /*43d0*/  FADD.FTZ R125, R125, R201 ;  /* 0x000000c97d7d7221 */ /* 0x000fe40000010000 */
[-CC-:B------:R-:W-:Y:S02]  /*43e0*/  FFMA.FTZ R201, R252, R197.reuse, R200.reuse ;  /* 0x000000c5fcc97223 */ /* 0x180fe400000100c8 */
[----:B------:R-:W-:Y:S02]  /*43f0*/  FFMA.FTZ R200, R250, R197, R200 ;  /* 0x000000c5fac87223 */ /* 0x000fe400000100c8 */
[----:B------:R-:W-:Y:S02]  /*4400*/  FADD.FTZ R201, R251, -R201 ;  /* 0x800000c9fbc97221 */ /* 0x000fe40000010000 */
[----:B------:R-:W-:Y:S02]  /*4410*/  FADD.FTZ R200, R249, -R200 ;  /* 0x800000c8f9c87221 */ /* 0x000fe40000010000 */
[----:B------:R-:W-:-:S02]  /*4420*/  FMUL.FTZ R201, R2, R201 ;  /* 0x000000c902c97220 */ /* 0x000fc40000410000 */
[----:B------:R-:W-:Y:S02]  /*4430*/  FMUL.FTZ R200, R2, R200 ;  /* 0x000000c802c87220 */ /* 0x000fe40000410000 */
[----:B------:R-:W-:Y:S02]  /*4440*/  @P5 FADD.FTZ R201, R166, R201 ;  /* 0x000000c9a6c95221 */ /* 0x000fe40000010000 */
[----:B------:R-:W-:Y:S01]  /*4450*/  @P5 FADD.FTZ R200, R167, R200 ;  /* 0x000000c8a7c85221 */ /* 0x000fe20000010000 */
[----:B------:R-:W-:Y:S02]  /*4460*/  LOP3.LUT P5, RZ, R19, 0xff0000, RZ, 0xc0, !PT ;  /* 0x00ff000013ff7812 */ /* 0x000fe400078ac0ff */
[C---:B------:R-:W-:Y:S01]  /*4470*/  SEL R50, R201.reuse, R50, P4 ;  /* 0x00000032c9327207 */ /* 0x040fe20002000000 */
[----:B------:R-:W-:Y:S01]  /*4480*/  FMUL.FTZ R201, R201, R3 ;  /* 0x00000003c9c97220 */ /* 0x000fe20000410000 */
[----:B------:R-:W-:Y:S01]  /*4490*/  MOV R194, RZ ;  /* 0x000000ff00c27202 */ /* 0x000fe20000000f00 */
[----:B---3--:R-:W-:-:S02]  /*44a0*/  @P6 FMUL.FTZ R194, R207, R203 ;  /* 0x000000cbcfc26220 */ /* 0x008fc40000410000 */
[----:B------:R-:W-:Y:S01]  /*44b0*/  FMUL.FTZ R207, R201, c[0x0][0x1e8] ;  /* 0x00007a00c9cf7a20 */ /* 0x000fe20000410000 */
[----:B------:R-:W-:-:S05]  /*44c0*/  HFMA2.MMA R201, -RZ, RZ, 0, 0 ;  /* 0x00000000ffc97435 */ /* 0x000fca00000001ff */
[----:B------:R-:W-:-:S05]  /*44d0*/  @P5 PRMT R203, RZ, 0x5410, R195 ;  /* 0x00005410ffcb5816 */ /* 0x000fca00000000c3 */
[----:B------:R-:W-:Y:S01]  /*44e0*/  @P5 FMUL.FTZ R201, R207, R203 ;  /* 0x000000cbcfc95220 */ /* 0x000fe20000410000 */
[----:B------:R-:W-:Y:S01]  /*44f0*/  MOV R203, RZ ;  /* 0x000000ff00cb7202 */ /* 0x000fe20000000f00 */
[----:B----4-:R-:W-:Y:S01]  /*4500*/  @P5 FMUL.FTZ R203, R215, R207 ;  /* 0x000000cfd7cb5220 */ /* 0x010fe20000410000 */
[----:B------:R-:W-:Y:S02]  /*4510*/  LOP3.LUT P5, RZ, R19, 0xff000000, RZ, 0xc0, !PT ;  /* 0xff00000013ff7812 */ /* 0x000fe400078ac0ff */
[C---:B------:R-:W-:Y:S01]  /*4520*/  SEL R51, R200.reuse, R51, P4 ;  /* 0x00000033c8337207 */ /* 0x040fe20002000000 */
[----:B------:R-:W-:Y:S01]  /*4530*/  FMUL.FTZ R200, R200, R3 ;  /* 0x00000003c8c87220 */ /* 0x000fe20000410000 */
[----:B------:R-:W-:Y:S01]  /*4540*/  ISETP.NE.U32.AND P4, PT, RZ, c[0x0][0x258], PT ;  /* 0x00009600ff007a0c */ /* 0x000fe20003f85070 */
[----:B------:R-:W-:Y:S02]  /*4550*/  FADD.FTZ R126, R126, R201 ;  /* 0x000000c97e7e7221 */ /* 0x000fe40000010000 */
[----:B------:R-:W-:Y:S01]  /*4560*/  FMUL.FTZ R201, R200, c[0x0][0x1e8] ;  /* 0x00007a00c8c97a20 */ /* 0x000fe20000410000 */
[----:B------:R-:W-:Y:S01]  /*4570*/  ISETP.NE.AND.EX P4, PT, RZ, c[0x0][0x25c], PT, P4 ;  /* 0x00009700ff007a0c */ /* 0x000fe20003f85340 */
[----:B------:R-:W-:-:S04]  /*4580*/  HFMA2.MMA R200, -RZ, RZ, 0, 0 ;  /* 0x00000000ffc87435 */ /* 0x000fc800000001ff */
[----:B------:R-:W-:-:S05]  /*4590*/  @P5 PRMT R195, RZ, 0x7610, R195 ;  /* 0x00007610ffc35816 */ /* 0x000fca00000000c3 */
[----:B------:R-:W-:Y:S01]  /*45a0*/  @P5 FMUL.FTZ R200, R201, R195 ;  /* 0x000000c3c9c85220 */ /* 0x000fe20000410000 */
[----:B------:R-:W-:-:S03]  /*45b0*/  MOV R195, RZ ;  /* 0x000000ff00c37202 */ /* 0x000fc60000000f00 */
[----:B------:R-:W-:Y:S01]  /*45c0*/  FADD.FTZ R127, R127, R200 ;  /* 0x000000c87f7f7221 */ /* 0x000fe20000010000 */
[----:B------:R-:W-:Y:S02]  /*45d0*/  F2FP.BF16.PACK_AB R192, R192, R198 ;  /* 0x000000c6c0c0723e */ /* 0x000fe400000010ff */
[----:B------:R-:W-:Y:S02]  /*45e0*/  F2FP.BF16.PACK_AB R193, R193, R199 ;  /* 0x000000c7c1c1723e */ /* 0x000fe400000010ff */
[----:B------:R-:W-:Y:S01]  /*45f0*/  F2FP.BF16.PACK_AB R194, R194, R202 ;  /* 0x000000cac2c2723e */ /* 0x000fe200000010ff */
[----:B--2---:R-:W-:Y:S01]  /*4600*/  @P5 FMUL.FTZ R195, R214, R201 ;  /* 0x000000c9d6c35220 */ /* 0x004fe20000410000 */
[----:B------:R-:W-:-:S04]  /*4610*/  @P4 LEA R200, P5, R12, c[0x0][0x258], 0x5 ;  /* 0x000096000cc84a11 */ /* 0x000fc800078a28ff */
[----:B------:R-:W-:-:S05]  /*4620*/  @P4 LEA.HI.X R201, R12, c[0x0][0x25c], RZ, 0x5, P5 ;  /* 0x000097000cc94a11 */ /* 0x000fca00028f2cff */
[----:B------:R0:W-:Y:S04]  /*4630*/  @P4 STG.E.128 [R200.64], R52 ;  /* 0x00000034c8004986 */ /* 0x0001e8000c101d04 */
[----:B------:R0:W-:Y:S01]  /*4640*/  @P4 STG.E.128 [R200.64+0x10], R48 ;  /* 0x00001030c8004986 */ /* 0x0001e2000c101d04 */
[C---:B------:R-:W-:Y:S02]  /*4650*/  LEA R198, P4, R12.reuse, c[0x0][0x248], 0x4 ;  /* 0x000092000cc67a11 */ /* 0x040fe400078820ff */
[----:B------:R-:W-:Y:S02]  /*4660*/  F2FP.BF16.PACK_AB R195, R195, R203 ;  /* 0x000000cbc3c3723e */ /* 0x000fe400000010ff */
[----:B------:R-:W-:-:S05]  /*4670*/  LEA.HI.X R199, R12, c[0x0][0x24c], RZ, 0x4, P4 ;  /* 0x000093000cc77a11 */ /* 0x000fca00020f24ff */
[----:B------:R0:W-:Y:S01]  /*4680*/  STG.E.128 [R198.64], R192 ;  /* 0x000000c0c6007986 */ /* 0x0001e2000c101d04 */
[----:B------:R-:W-:-:S03]  /*4690*/  IADD3 R12, R12, 0x20, RZ ;  /* 0x000000200c0c7810 */ /* 0x000fc60007ffe0ff */
.L_x_5808:
[----:B------:R-:W-:Y:S05]  /*46a0*/  BSYNC B1 ;  /* 0x0000000000017941 */ /* 0x000fea0003800000 */
.L_x_5807:
        /* <DEDUP_REMOVED lines=59> */
[----:B--2---:R-:W-:Y:S02]  /*4a60*/  @P6 FMUL.FTZ R199, R214, R203 ;  /* 0x000000cbd6c76220 */ /* 0x004fe40000410000 */
[----:B------:R-:W2:Y:S01]  /*4a70*/  LDL R214, [R1+0xb8] ;  /* 0x0000b80001d67983 */ /* 0x000ea20000100800 */
        /* <DEDUP_REMOVED lines=8> */
[----:B------:R-:W-:Y:S02]  /*4b00*/  @P5 FADD.FTZ R201, R31, R201 ;  /* 0x000000c91fc95221 */ /* 0x000fe40000010000 */
[----:B------:R-:W-:Y:S02]  /*4b10*/  @P6 PRMT R193, RZ, 0x7610, R193 ;  /* 0x00007610ffc16816 */ /* 0x000fe400000000c1 */
[C---:B------:R-:W-:Y:S01]  /*4b20*/  FMUL.FTZ R202, R201.reuse, R3 ;  /* 0x00000003c9ca7220 */ /* 0x040fe20000410000 */
[----:B------:R-:W-:Y:S01]  /*4b30*/  SEL R55, R201, R55, P4 ;  /* 0x00000037c9377207 */ /* 0x000fe20002000000 */
[----:B------:R-:W-:Y:S02]  /*4b40*/  FFMA.FTZ R201, R210, R197, R200 ;  /* 0x000000c5d2c97223 */ /* 0x000fe400000100c8 */
[----:B------:R-:W-:Y:S02]  /*4b50*/  FMUL.FTZ R202, R202, c[0x0][0x1e8] ;  /* 0x00007a00caca7a20 */ /* 0x000fe40000410000 */
[----:B------:R-:W-:-:S02]  /*4b60*/  FADD.FTZ R201, R248, -R201 ;  /* 0x800000c9f8c97221 */ /* 0x000fc40000010000 */
[----:B------:R-:W-:Y:S01]  /*4b70*/  @P6 FMUL.FTZ R203, R202, R193 ;  /* 0x000000c1cacb6220 */ /* 0x000fe20000410000 */
[----:B------:R-:W-:Y:S01]  /*4b80*/  MOV R193, RZ ;  /* 0x000000ff00c17202 */ /* 0x000fe20000000f00 */
[----:B----4-:R-:W-:Y:S02]  /*4b90*/  @P6 FMUL.FTZ R193, R215, R202 ;  /* 0x000000cad7c16220 */ /* 0x010fe40000410000 */
[----:B------:R-:W-:Y:S01]  /*4ba0*/  FMUL.FTZ R201, R2, R201 ;  /* 0x000000c902c97220 */ /* 0x000fe20000410000 */
[----:B------:R-:W4:Y:S01]  /*4bb0*/  LDL R215, [R1+0xb0] ;  /* 0x0000b00001d77983 */ /* 0x000f220000100800 */
[----:B------:R-:W-:Y:S02]  /*4bc0*/  LOP3.LUT P6, RZ, R21, 0xff, RZ, 0xc0, !PT ;  /* 0x000000ff15ff7812 */ /* 0x000fe400078cc0ff */
[----:B------:R-:W-:-:S05]  /*4bd0*/  @P5 FADD.FTZ R201, R24, R201 ;  /* 0x000000c918c95221 */ /* 0x000fca0000010000 */
[C---:B------:R-:W-:Y:S01]  /*4be0*/  SEL R48, R201.reuse, R48, P4 ;  /* 0x00000030c9307207 */ /* 0x040fe20002000000 */
[----:B------:R-:W-:Y:S02]  /*4bf0*/  FMUL.FTZ R201, R201, R3 ;  /* 0x00000003c9c97220 */ /* 0x000fe40000410000 */
[----:B------:R-:W-:Y:S02]  /*4c00*/  FADD.FTZ R131, R131, R203 ;  /* 0x000000cb83837221 */ /* 0x000fe40000010000 */
[----:B------:R-:W-:Y:S01]  /*4c10*/  FMUL.FTZ R203, R201, c[0x0][0x1e8] ;  /* 0x00007a00c9cb7a20 */ /* 0x000fe20000410000 */
[----:B------:R-:W-:Y:S01]  /*4c20*/  HFMA2.MMA R201, -RZ, RZ, 0, 0 ;  /* 0x00000000ffc97435 */ /* 0x000fe200000001ff */
[----:B------:R-:W-:-:S05]  /*4c30*/  @P6 PRMT R202, RZ, 0x5410, R194 ;  /* 0x00005410ffca6816 */ /* 0x000fca00000000c2 */
[----:B------:R-:W-:Y:S01]  /*4c40*/  @P6 FMUL.FTZ R201, R203, R202 ;  /* 0x000000cacbc96220 */ /* 0x000fe20000410000 */
[----:B------:R-:W-:-:S03]  /*4c50*/  MOV R202, RZ ;  /* 0x000000ff00ca7202 */ /* 0x000fc60000000f00 */
[----:B------:R-:W-:Y:S02]  /*4c60*/  FADD.FTZ R132, R132, R201 ;  /* 0x000000c984847221 */ /* 0x000fe40000010000 */
[----:B------:R-:W-:-:S04]  /*4c70*/  FFMA.FTZ R201, R209, R197, R200 ;  /* 0x000000c5d1c97223 */ /* 0x000fc800000100c8 */
[----:B------:R-:W-:Y:S02]  /*4c80*/  FADD.FTZ R201, R247, -R201 ;  /* 0x800000c9f7c97221 */ /* 0x000fe40000010000 */
[----:B--2---:R-:W-:Y:S02]  /*4c90*/  @P6 FMUL.FTZ R202, R214, R203 ;  /* 0x000000cbd6ca6220 */ /* 0x004fe40000410000 */
[----:B------:R-:W2:Y:S01]  /*4ca0*/  LDL R214, [R1+0xac] ;  /* 0x0000ac0001d67983 */ /* 0x000ea20000100800 */
[----:B------:R-:W-:Y:S01]  /*4cb0*/  FMUL.FTZ R201, R2, R201 ;  /* 0x000000c902c97220 */ /* 0x000fe20000410000 */
[----:B------:R-:W-:-:S03]  /*4cc0*/  LOP3.LUT P6, RZ, R21, 0xff00, RZ, 0xc0, !PT ;  /* 0x0000ff0015ff7812 */ /* 0x000fc600078cc0ff */
[----:B------:R-:W-:-:S05]  /*4cd0*/  @P5 FADD.FTZ R201, R25, R201 ;  /* 0x000000c919c95221 */ /* 0x000fca0000010000 */
[C---:B------:R-:W-:Y:S01]  /*4ce0*/  SEL R49, R201.reuse, R49, P4 ;  /* 0x00000031c9317207 */ /* 0x040fe20002000000 */
[----:B------:R-:W-:-:S04]  /*4cf0*/  FMUL.FTZ R201, R201, R3 ;  /* 0x00000003c9c97220 */ /* 0x000fc80000410000 */
[----:B------:R-:W-:Y:S01]  /*4d00*/  FMUL.FTZ R203, R201, c[0x0][0x1e8] ;  /* 0x00007a00c9cb7a20 */ /* 0x000fe20000410000 */
[----:B------:R-:W-:Y:S01]  /*4d10*/  HFMA2.MMA R201, -RZ, RZ, 0, 0 ;  /* 0x00000000ffc97435 */ /* 0x000fe200000001ff */
[----:B------:R-:W-:-:S05]  /*4d20*/  @P6 PRMT R194, RZ, 0x7610, R194 ;  /* 0x00007610ffc26816 */ /* 0x000fca00000000c2 */
        /* <DEDUP_REMOVED lines=46> */
.L_x_5810:
[----:B------:R-:W-:Y:S05]  /*5010*/  BSYNC B1 ;  /* 0x0000000000017941 */ /* 0x000fea0003800000 */
.L_x_5809:
        /* <DEDUP_REMOVED lines=150> */
.L_x_5812:
[----:B------:R-:W-:Y:S05]  /*5980*/  BSYNC B1 ;  /* 0x0000000000017941 */ /* 0x000fea0003800000 */
.L_x_5811:
[----:B------:R-:W-:Y:S01]  /*5990*/  ISETP.GE.U32.AND P4, PT, R6, 0xa0, PT ;  /* 0x000000a00600780c */ /* 0x000fe20003f86070 */
[----:B------:R-:W-:-:S12]  /*59a0*/  BSSY B1, `(.L_x_5813) ;  /* 0x0000094000017945 */ /* 0x000fd80003800000 */
[----:B------:R-:W-:Y:S05]  /*59b0*/  @!P4 BRA `(.L_x_5814) ;  /* 0x000009200000c947 */ /* 0x000fea0003800000 */
[----:B0-----:R-:W2:Y:S01]  /*59c0*/  LDL R199, [R1+0x5c] ;  /* 0x00005c0001c77983 */ /* 0x001ea20000100800 */
[----:B------:R-:W-:-:S03]  /*59d0*/  HFMA2.MMA R192, -RZ, RZ, 0, 9.5367431640625e-07 ;  /* 0x00000010ffc07435 */ /* 0x000fc600000001ff */
[----:B------:R-:W3:Y:S04]  /*59e0*/  LDL R203, [R1+0x88] ;  /* 0x0000880001cb7983 */ /* 0x000ee80000100800 */
[----:B------:R-:W4:Y:S03]  /*59f0*/  LDL R202, [R1+0x48] ;  /* 0x0000480001ca7983 */ /* 0x000f260000100800 */
[----:B------:R-:W-:Y:S01]  /*5a00*/  IMAD.WIDE.U32 R192, R12, R192, c[0x0][0x170] ;  /* 0x00005c000cc07625 */ /* 0x000fe200078e00c0 */
[----:B------:R-:W3:Y:S04]  /*5a10*/  LDL R214, [R1+0x34] ;  /* 0x0000340001d67983 */ /* 0x000ee80000100800 */
[----:B------:R-:W3:Y:S04]  /*5a20*/  LDL R215, [R1+0x84] ;  /* 0x0000840001d77983 */ /* 0x000ee80000100800 */
[----:B------:R-:W3:Y:S01]  /*5a30*/  LDG.E.128 R192, [R192.64] ;  /* 0x00000004c0c07981 */ /* 0x000ee2000c1e1d00 */
[----:B-1----:R-:W-:-:S03]  /*5a40*/  ISETP.NE.AND P4, PT, R216, RZ, PT ;  /* 0x000000ffd800720c */ /* 0x002fc60003f85270 */
[----:B-----5:R-:W4:Y:S01]  /*5a50*/  LDL R207, [R1+0x80] ;  /* 0x0000800001cf7983 */ /* 0x020f220000100800 */
[----:B------:R-:W-:Y:S02]  /*5a60*/  FSEL R196, R196, RZ, !P4 ;  /* 0x000000ffc4c47208 */ /* 0x000fe40006000000 */
[----:B------:R-:W-:-:S03]  /*5a70*/  ISETP.NE.U32.AND P5, PT, RZ, c[0x0][0x218], PT ;  /* 0x00008600ff007a0c */ /* 0x000fc60003fa5070 */
[----:B------:R-:W-:Y:S01]  /*5a80*/  FFMA.FTZ R198, R223, R197, R196 ;  /* 0x000000c5dfc67223 */ /* 0x000fe200000100c4 */
[----:B------:R-:W-:Y:S01]  /*5a90*/  ISETP.NE.AND.EX P5, PT, RZ, c[0x0][0x21c], PT, P5 ;  /* 0x00008700ff007a0c */ /* 0x000fe20003fa5350 */
[----:B------:R-:W-:Y:S01]  /*5aa0*/  HFMA2.MMA R200, -RZ, RZ, 0, 0 ;  /* 0x00000000ffc87435 */ /* 0x000fe200000001ff */
[----:B------:R-:W-:Y:S01]  /*5ab0*/  LOP3.LUT P6, RZ, R204, 0xff00, RZ, 0xc0, !PT ;  /* 0x0000ff00ccff7812 */ /* 0x000fe200078cc0ff */
[----:B--2---:R-:W-:-:S04]  /*5ac0*/  FADD.FTZ R198, R199, -R198 ;  /* 0x800000c6c7c67221 */ /* 0x004fc80000010000 */
[----:B------:R-:W-:Y:S01]  /*5ad0*/  FMUL.FTZ R201, R2, R198 ;  /* 0x000000c602c97220 */ /* 0x000fe20000410000 */
[----:B------:R-:W-:-:S04]  /*5ae0*/  MOV R198, R204 ;  /* 0x000000cc00c67202 */ /* 0x000fc80000000f00 */
[----:B------:R-:W-:Y:S01]  /*5af0*/  LOP3.LUT P4, RZ, R198, 0xff, RZ, 0xc0, !PT ;  /* 0x000000ffc6ff7812 */ /* 0x000fe2000788c0ff */
[----:B------:R-:W-:-:S04]  /*5b00*/  @P5 FADD.FTZ R201, R184, R201 ;  /* 0x000000c9b8c95221 */ /* 0x000fc80000010000 */
[----:B------:R-:W-:-:S04]  /*5b10*/  FMUL.FTZ R199, R201, R3 ;  /* 0x00000003c9c77220 */ /* 0x000fc80000410000 */
[----:B------:R-:W-:-:S04]  /*5b20*/  FMUL.FTZ R199, R199, c[0x0][0x1e8] ;  /* 0x00007a00c7c77a20 */ /* 0x000fc80000410000 */
[----:B---3--:R-:W-:-:S05]  /*5b30*/  @P4 PRMT R198, RZ, 0x5410, R192 ;  /* 0x00005410ffc64816 */ /* 0x008fca00000000c0 */
[----:B------:R-:W-:Y:S01]  /*5b40*/  @P4 FMUL.FTZ R200, R199, R198 ;  /* 0x000000c6c7c84220 */ /* 0x000fe20000410000 */
[----:B------:R-:W-:Y:S01]  /*5b50*/  MOV R198, RZ ;  /* 0x000000ff00c67202 */ /* 0x000fe20000000f00 */
[----:B------:R-:W-:Y:S02]  /*5b60*/  @P4 FMUL.FTZ R198, R203, R199 ;  /* 0x000000c7cbc64220 */ /* 0x000fe40000410000 */
[----:B------:R-:W-:Y:S01]  /*5b70*/  FFMA.FTZ R199, R7, R197, R196 ;  /* 0x000000c507c77223 */ /* 0x000fe200000100c4 */
[----:B------:R-:W2:Y:S03]  /*5b80*/  LDL R203, [R1+0x20] ;  /* 0x0000200001cb7983 */ /* 0x000ea60000100800 */
[----:B----4-:R-:W-:Y:S01]  /*5b90*/  FADD.FTZ R199, R202, -R199 ;  /* 0x800000c7cac77221 */ /* 0x010fe20000010000 */
[----:B------:R-:W-:Y:S01]  /*5ba0*/  ISETP.NE.U32.AND P4, PT, RZ, c[0x0][0x258], PT ;  /* 0x00009600ff007a0c */ /* 0x000fe20003f85070 */
[----:B------:R-:W-:Y:S01]  /*5bb0*/  FADD.FTZ R144, R144, R200 ;  /* 0x000000c890907221 */ /* 0x000fe20000010000 */
[----:B------:R-:W-:Y:S01]  /*5bc0*/  @P6 PRMT R192, RZ, 0x7610, R192 ;  /* 0x00007610ffc06816 */ /* 0x000fe200000000c0 */
[----:B------:R-:W-:Y:S01]  /*5bd0*/  FMUL.FTZ R199, R2, R199 ;  /* 0x000000c702c77220 */ /* 0x000fe20000410000 */
[----:B------:R-:W-:Y:S01]  /*5be0*/  ISETP.NE.AND.EX P4, PT, RZ, c[0x0][0x25c], PT, P4 ;  /* 0x00009700ff007a0c */ /* 0x000fe20003f85340 */
[----:B------:R-:W3:Y:S02]  /*5bf0*/  LDL R202, [R1+0x7c] ;  /* 0x00007c0001ca7983 */ /* 0x000ee40000100800 */
[----:B------:R-:W-:Y:S01]  /*5c00*/  @P5 FADD.FTZ R199, R185, R199 ;  /* 0x000000c7b9c75221 */ /* 0x000fe20000010000 */
[----:B------:R-:W-:Y:S01]  /*5c10*/  SEL R52, R201, R52, P4 ;  /* 0x00000034c9347207 */ /* 0x000fe20002000000 */
[----:B------:R-:W-:-:S02]  /*5c20*/  HFMA2.MMA R201, -RZ, RZ, 0, 0 ;  /* 0x00000000ffc97435 */ /* 0x000fc400000001ff */
[C---:B------:R-:W-:Y:S01]  /*5c30*/  FMUL.FTZ R200, R199.reuse, R3 ;  /* 0x00000003c7c87220 */ /* 0x040fe20000410000 */
[----:B------:R-:W-:Y:S01]  /*5c40*/  SEL R53, R199, R53, P4 ;  /* 0x00000035c7357207 */ /* 0x000fe20002000000 */
[----:B------:R-:W-:Y:S02]  /*5c50*/  FFMA.FTZ R199, R8, R197, R196 ;  /* 0x000000c508c77223 */ /* 0x000fe400000100c4 */
[----:B------:R-:W-:Y:S02]  /*5c60*/  FMUL.FTZ R200, R200, c[0x0][0x1e8] ;  /* 0x00007a00c8c87a20 */ /* 0x000fe40000410000 */
[----:B------:R-:W-:Y:S02]  /*5c70*/  FADD.FTZ R199, R214, -R199 ;  /* 0x800000c7d6c77221 */ /* 0x000fe40000010000 */
[----:B------:R-:W-:Y:S01]  /*5c80*/  @P6 FMUL.FTZ R201, R200, R192 ;  /* 0x000000c0c8c96220 */ /* 0x000fe20000410000 */
[----:B------:R-:W-:Y:S01]  /*5c90*/  MOV R192, RZ ;  /* 0x000000ff00c07202 */ /* 0x000fe20000000f00 */
[----:B------:R-:W-:Y:S01]  /*5ca0*/  FMUL.FTZ R199, R2, R199 ;  /* 0x000000c702c77220 */ /* 0x000fe20000410000 */
[----:B------:R-:W4:Y:S01]  /*5cb0*/  LDL R214, [R1+0x70] ;  /* 0x0000700001d67983 */ /* 0x000f220000100800 */
[----:B------:R-:W-:Y:S01]  /*5cc0*/  @P6 FMUL.FTZ R192, R215, R200 ;  /* 0x000000c8d7c06220 */ /* 0x000fe20000410000 */
[----:B------:R-:W-:Y:S01]  /*5cd0*/  LOP3.LUT P6, RZ, R204, 0xff0000, RZ, 0xc0, !PT ;  /* 0x00ff0000ccff7812 */ /* 0x000fe200078cc0ff */
[----:B------:R-:W-:Y:S01]  /*5ce0*/  @P5 FADD.FTZ R199, R186, R199 ;  /* 0x000000c7bac75221 */ /* 0x000fe20000010000 */
[----:B------:R-:W3:Y:S04]  /*5cf0*/  LDL R215, [R1+0x74] ;  /* 0x0000740001d77983 */ /* 0x000ee80000100800 */
[C---:B------:R-:W-:Y:S01]  /*5d00*/  SEL R54, R199.reuse, R54, P4 ;  /* 0x00000036c7367207 */ /* 0x040fe20002000000 */
[----:B------:R-:W-:Y:S01]  /*5d10*/  FMUL.FTZ R199, R199, R3 ;  /* 0x00000003c7c77220 */ /* 0x000fe20000410000 */
[----:B------:R-:W-:Y:S01]  /*5d20*/  HFMA2.MMA R200, -RZ, RZ, 0, 0 ;  /* 0x00000000ffc87435 */ /* 0x000fe200000001ff */
[----:B------:R-:W-:-:S02]  /*5d30*/  FADD.FTZ R145, R145, R201 ;  /* 0x000000c991917221 */ /* 0x000fc40000010000 */
[----:B------:R-:W-:Y:S02]  /*5d40*/  FMUL.FTZ R201, R199, c[0x0][0x1e8] ;  /* 0x00007a00c7c97a20 */ /* 0x000fe40000410000 */
[----:B------:R-:W-:-:S05]  /*5d50*/  @P6 PRMT R199, RZ, 0x5410, R193 ;  /* 0x00005410ffc76816 */ /* 0x000fca00000000c1 */
[----:B------:R-:W-:Y:S01]  /*5d60*/  @P6 FMUL.FTZ R200, R201, R199 ;  /* 0x000000c7c9c86220 */ /* 0x000fe20000410000 */
[----:B------:R-:W-:Y:S01]  /*5d70*/  MOV R199, RZ ;  /* 0x000000ff00c77202 */ /* 0x000fe20000000f00 */
[----:B------:R-:W-:Y:S02]  /*5d80*/  @P6 FMUL.FTZ R199, R207, R201 ;  /* 0x000000c9cfc76220 */ /* 0x000fe40000410000 */
[----:B------:R-:W4:Y:S01]  /*5d90*/  LDL R207, [R1+0x78] ;  /* 0x0000780001cf7983 */ /* 0x000f220000100800 */
[----:B------:R-:W-:Y:S02]  /*5da0*/  FADD.FTZ R146, R146, R200 ;  /* 0x000000c892927221 */ /* 0x000fe40000010000 */
[----:B------:R-:W-:Y:S01]  /*5db0*/  FFMA.FTZ R200, R9, R197, R196 ;  /* 0x000000c509c87223 */ /* 0x000fe200000100c4 */
[----:B------:R-:W-:-:S13]  /*5dc0*/  LOP3.LUT P6, RZ, R204, 0xff000000, RZ, 0xc0, !PT ;  /* 0xff000000ccff7812 */ /* 0x000fda00078cc0ff */
[----:B------:R-:W-:Y:S01]  /*5dd0*/  @P6 PRMT R193, RZ, 0x7610, R193 ;  /* 0x00007610ffc16816 */ /* 0x000fe200000000c1 */
[----:B--2---:R-:W-:-:S04]  /*5de0*/  FADD.FTZ R200, R203, -R200 ;  /* 0x800000c8cbc87221 */ /* 0x004fc80000010000 */
[----:B------:R-:W-:-:S04]  /*5df0*/  FMUL.FTZ R200, R2, R200 ;  /* 0x000000c802c87220 */ /* 0x000fc80000410000 */
[----:B------:R-:W-:-:S04]  /*5e00*/  @P5 FADD.FTZ R200, R187, R200 ;  /* 0x000000c8bbc85221 */ /* 0x000fc80000010000 */
[C---:B------:R-:W-:Y:S01]  /*5e10*/  FMUL.FTZ R201, R200.reuse, R3 ;  /* 0x00000003c8c97220 */ /* 0x040fe20000410000 */
[----:B------:R-:W-:Y:S01]  /*5e20*/  SEL R55, R200, R55, P4 ;  /* 0x00000037c8377207 */ /* 0x000fe20002000000 */
[----:B------:R-:W-:Y:S02]  /*5e30*/  HFMA2.MMA R200, -RZ, RZ, 0, 0 ;  /* 0x00000000ffc87435 */ /* 0x000fe400000001ff */
[----:B------:R-:W-:-:S04]  /*5e40*/  FMUL.FTZ R201, R201, c[0x0][0x1e8] ;  /* 0x00007a00c9c97a20 */ /* 0x000fc80000410000 */
[----:B------:R-:W-:-:S04]  /*5e50*/  @P6 FMUL.FTZ R200, R201, R193 ;  /* 0x000000c1c9c86220 */ /* 0x000fc80000410000 */
[----:B------:R-:W-:Y:S02]  /*5e60*/  FADD.FTZ R147, R147, R200 ;  /* 0x000000c893937221 */ /* 0x000fe40000010000 */
[----:B------:R-:W-:-:S04]  /*5e70*/  FFMA.FTZ R200, R10, R197, R196 ;  /* 0x000000c50ac87223 */ /* 0x000fc800000100c4 */
[----:B------:R-:W-:Y:S01]  /*5e80*/  FADD.FTZ R200, R236, -R200 ;  /* 0x800000c8ecc87221 */ /* 0x000fe20000010000 */
[----:B------:R-:W-:Y:S01]  /*5e90*/  MOV R193, RZ ;  /* 0x000000ff00c17202 */ /* 0x000fe20000000f00 */
[----:B---3--:R-:W-:Y:S02]  /*5ea0*/  @P6 FMUL.FTZ R193, R202, R201 ;  /* 0x000000c9cac16220 */ /* 0x008fe40000410000 */
[----:B------:R-:W-:Y:S01]  /*5eb0*/  FMUL.FTZ R200, R2, R200 ;  /* 0x000000c802c87220 */ /* 0x000fe20000410000 */
[----:B------:R-:W-:-:S03]  /*5ec0*/  LOP3.LUT P6, RZ, R205, 0xff, RZ, 0xc0, !PT ;  /* 0x000000ffcdff7812 */ /* 0x000fc600078cc0ff */
[----:B------:R-:W-:-:S04]  /*5ed0*/  @P5 FADD.FTZ R200, R188, R200 ;  /* 0x000000c8bcc85221 */ /* 0x000fc80000010000 */
[----:B------:R-:W-:Y:S01]  /*5ee0*/  FMUL.FTZ R203, R200, R3 ;  /* 0x00000003c8cb7220 */ /* 0x000fe20000410000 */
[----:B------:R-:W-:-:S03]  /*5ef0*/  MOV R202, RZ ;  /* 0x000000ff00ca7202 */ /* 0x000fc60000000f00 */
[----:B------:R-:W-:-:S04]  /*5f00*/  FMUL.FTZ R203, R203, c[0x0][0x1e8] ;  /* 0x00007a00cbcb7a20 */ /* 0x000fc80000410000 */
[----:B----4-:R-:W-:Y:S02]  /*5f10*/  @P6 FMUL.FTZ R202, R207, R203 ;  /* 0x000000cbcfca6220 */ /* 0x010fe40000410000 */
[----:B------:R-:W2:Y:S01]  /*5f20*/  LDL R207, [R1+0x6c] ;  /* 0x00006c0001cf7983 */ /* 0x000ea20000100800 */
[----:B------:R-:W-:Y:S01]  /*5f30*/  SEL R48, R200, R48, P4 ;  /* 0x00000030c8307207 */ /* 0x000fe20002000000 */
[----:B------:R-:W-:Y:S01]  /*5f40*/  HFMA2.MMA R200, -RZ, RZ, 0, 0 ;  /* 0x00000000ffc87435 */ /* 0x000fe200000001ff */
[----:B------:R-:W-:-:S05]  /*5f50*/  @P6 PRMT R201, RZ, 0x5410, R194 ;  /* 0x00005410ffc96816 */ /* 0x000fca00000000c2 */
[----:B------:R-:W-:-:S04]  /*5f60*/  @P6 FMUL.FTZ R200, R203, R201 ;  /* 0x000000c9cbc86220 */ /* 0x000fc80000410000 */
[----:B------:R-:W-:Y:S02]  /*5f70*/  FADD.FTZ R148, R148, R200 ;  /* 0x000000c894947221 */ /* 0x000fe40000010000 */
[----:B------:R-:W-:-:S04]  /*5f80*/  FFMA.FTZ R200, R11, R197, R196 ;  /* 0x000000c50bc87223 */ /* 0x000fc800000100c4 */
[----:B------:R-:W-:Y:S01]  /*5f90*/  FADD.FTZ R200, R235, -R200 ;  /* 0x800000c8ebc87221 */ /* 0x000fe20000010000 */
[----:B------:R-:W-:-:S03]  /*5fa0*/  LOP3.LUT P6, RZ, R205, 0xff00, RZ, 0xc0, !PT ;  /* 0x0000ff00cdff7812 */ /* 0x000fc600078cc0ff */
        /* <DEDUP_REMOVED lines=17> */
[----:B------:R-:W-:Y:S01]  /*60c0*/  LOP3.LUT P5, RZ, R205, 0xff0000, RZ, 0xc0, !PT ;  /* 0x00ff0000cdff7812 */ /* 0x000fe200078ac0ff */
[-C--:B------:R-:W-:Y:S02]  /*60d0*/  FMUL.FTZ R196, R200, R3.reuse ;  /* 0x00000003c8c47220 */ /* 0x080fe40000410000 */
[C---:B------:R-:W-:Y:S01]  /*60e0*/  FMUL.FTZ R3, R2.reuse, R3 ;  /* 0x0000000302037220 */ /* 0x040fe20000410000 */
[----:B------:R-:W-:Y:S01]  /*60f0*/  SEL R51, R2, R51, P4 ;  /* 0x0000003302337207 */ /* 0x000fe20002000000 */
[----:B------:R-:W-:Y:S01]  /*6100*/  FMUL.FTZ R196, R196, c[0x0][0x1e8] ;  /* 0x00007a00c4c47a20 */ /* 0x000fe20000410000 */
[----:B------:R-:W-:Y:S01]  /*6110*/  MOV R194, RZ ;  /* 0x000000ff00c27202 */ /* 0x000fe20000000f00 */
[----:B------:R-:W-:Y:S01]  /*6120*/  @P6 FMUL.FTZ R194, R215, R201 ;  /* 0x000000c9d7c26220 */ /* 0x000fe20000410000 */
[----:B------:R-:W-:-:S02]  /*6130*/  SEL R50, R200, R50, P4 ;  /* 0x00000032c8327207 */ /* 0x000fc40002000000 */
[----:B------:R-:W-:-:S03]  /*6140*/  CS2R R200, SRZ ;  /* 0x0000000000c87805 */ /* 0x000fc6000001ff00 */
[----:B------:R-:W-:-:S05]  /*6150*/  @P5 PRMT R2, RZ, 0x5410, R195 ;  /* 0x00005410ff025816 */ /* 0x000fca00000000c3 */
[----:B------:R-:W-:Y:S01]  /*6160*/  @P5 FMUL.FTZ R200, R196, R2 ;  /* 0x00000002c4c85220 */ /* 0x000fe20000410000 */
[----:B------:R-:W-:Y:S01]  /*6170*/  HFMA2.MMA R2, -RZ, RZ, 0, 0 ;  /* 0x00000000ff027435 */ /* 0x000fe200000001ff */
[----:B------:R-:W-:-:S05]  /*6180*/  ISETP.NE.U32.AND P4, PT, RZ, c[0x0][0x258], PT ;  /* 0x00009600ff007a0c */ /* 0x000fca0003f85070 */
[----:B------:R-:W-:Y:S01]  /*6190*/  @P5 FMUL.FTZ R2, R214, R196 ;  /* 0x000000c4d6025220 */ /* 0x000fe20000410000 */
[----:B------:R-:W-:Y:S02]  /*61a0*/  LOP3.LUT P5, RZ, R205, 0xff000000, RZ, 0xc0, !PT ;  /* 0xff000000cdff7812 */ /* 0x000fe400078ac0ff */
[----:B------:R-:W-:Y:S01]  /*61b0*/  ISETP.NE.AND.EX P4, PT, RZ, c[0x0][0x25c], PT, P4 ;  /* 0x00009700ff007a0c */ /* 0x000fe20003f85340 */
[----:B------:R-:W-:-:S10]  /*61c0*/  FMUL.FTZ R3, R3, c[0x0][0x1e8] ;  /* 0x00007a0003037a20 */ /* 0x000fd40000410000 */
[----:B------:R-:W-:-:S05]  /*61d0*/  @P5 PRMT R195, RZ, 0x7610, R195 ;  /* 0x00007610ffc35816 */ /* 0x000fca00000000c3 */
[----:B------:R-:W-:Y:S01]  /*61e0*/  @P5 FMUL.FTZ R201, R3, R195 ;  /* 0x000000c303c95220 */ /* 0x000fe20000410000 */
[----:B------:R-:W-:Y:S02]  /*61f0*/  MOV R195, RZ ;  /* 0x000000ff00c37202 */ /* 0x000fe40000000f00 */
[----:B------:R-:W-:Y:S02]  /*6200*/  F2FP.BF16.PACK_AB R194, R194, R202 ;  /* 0x000000cac2c2723e */ /* 0x000fe400000010ff */
[----:B------:R-:W-:Y:S02]  /*6210*/  F2FP.BF16.PACK_AB R193, R193, R199 ;  /* 0x000000c7c1c1723e */ /* 0x000fe400000010ff */
[----:B------:R-:W-:Y:S01]  /*6220*/  F2FP.BF16.PACK_AB R192, R192, R198 ;  /* 0x000000c6c0c0723e */ /* 0x000fe200000010ff */
[----:B------:R-:W-:Y:S02]  /*6230*/  FADD.FTZ R150, R150, R200 ;  /* 0x000000c896967221 */ /* 0x000fe40000010000 */
[----:B------:R-:W-:-:S02]  /*6240*/  FADD.FTZ R151, R151, R201 ;  /* 0x000000c997977221 */ /* 0x000fc40000010000 */
[----:B--2---:R-:W-:Y:S01]  /*6250*/  @P5 FMUL.FTZ R195, R207, R3 ;  /* 0x00000003cfc35220 */ /* 0x004fe20000410000 */
[----:B------:R-:W-:-:S04]  /*6260*/  @P4 LEA R196, P5, R12, c[0x0][0x258], 0x5 ;  /* 0x000096000cc44a11 */ /* 0x000fc800078a28ff */
[----:B------:R-:W-:Y:S02]  /*6270*/  @P4 LEA.HI.X R197, R12, c[0x0][0x25c], RZ, 0x5, P5 ;  /* 0x000097000cc54a11 */ /* 0x000fe400028f2cff */
[----:B------:R-:W-:-:S03]  /*6280*/  F2FP.BF16.PACK_AB R195, R195, R2 ;  /* 0x00000002c3c3723e */ /* 0x000fc600000010ff */
[----:B------:R0:W-:Y:S04]  /*6290*/  @P4 STG.E.128 [R196.64], R52 ;  /* 0x00000034c4004986 */ /* 0x0001e8000c101d04 */
[----:B------:R0:W-:Y:S01]  /*62a0*/  @P4 STG.E.128 [R196.64+0x10], R48 ;  /* 0x00001030c4004986 */ /* 0x0001e2000c101d04 */
[----:B------:R-:W-:-:S04]  /*62b0*/  LEA R2, P4, R12, c[0x0][0x248], 0x4 ;  /* 0x000092000c027a11 */ /* 0x000fc800078820ff */
[----:B------:R-:W-:-:S05]  /*62c0*/  LEA.HI.X R3, R12, c[0x0][0x24c], RZ, 0x4, P4 ;  /* 0x000093000c037a11 */ /* 0x000fca00020f24ff */
[----:B------:R0:W-:Y:S04]  /*62d0*/  STG.E.128 [R2.64], R192 ;  /* 0x000000c002007986 */ /* 0x0001e8000c101d04 */
.L_x_5814:
[----:B------:R-:W-:Y:S05]  /*62e0*/  BSYNC B1 ;  /* 0x0000000000017941 */ /* 0x000fea0003800000 */
.L_x_5813:
[----:B0----5:R-:W-:-:S04]  /*62f0*/  MOV R2, c[0x0][0x160] ;  /* 0x0000580000027a02 */ /* 0x021fc80000000f00 */
[----:B------:R-:W-:-:S04]  /*6300*/  LEA R0, R2, R0, 0x2 ;  /* 0x0000000002007211 */ /* 0x000fc800078e10ff */
[----:B------:R-:W-:-:S13]  /*6310*/  ISETP.GE.AND P4, PT, R0, c[0x0][0x164], PT ;  /* 0x0000590000007a0c */ /* 0x000fda0003f86270 */
[----:B-1----:R-:W-:Y:S01]  /*6320*/  @P4 CALL.REL.NOINC `(.L_x_5792) ;  /* 0x0000001000004944 */ /* 0x002fe20003c00000 */
[----:B------:R-:W-:Y:S05]  /*6330*/  BRA `(.L_x_5815) ;  /* 0xffffadb000007947 */ /* 0x000fea000383ffff */
.L_x_5792:
[----:B------:R-:W-:Y:S05]  /*6340*/  BSYNC B0 ;  /* 0x0000000000007941 */ /* 0x000fea0003800000 */
.L_x_5791:
        /* <DEDUP_REMOVED lines=203> */
.L_x_5817:
[----:B------:R-:W-:Y:S05]  /*7000*/  BSYNC B0 ;  /* 0x0000000000007941 */ /* 0x000fea0003800000 */
.L_x_5816:
        /* <DEDUP_REMOVED lines=18> */
.L_x_5819:
[----:B------:R-:W-:Y:S05]  /*7130*/  BSYNC B0 ;  /* 0x0000000000007941 */ /* 0x000fea0003800000 */
.L_x_5818:
        /* <DEDUP_REMOVED lines=18> */
.L_x_5821:
[----:B------:R-:W-:Y:S05]  /*7260*/  BSYNC B0 ;  /* 0x0000000000007941 */ /* 0x000fea0003800000 */
.L_x_5820:
        /* <DEDUP_REMOVED lines=53> */
[----:B------:R-:W-:-:S02]  /*75c0*/  FADD.FTZ R60, R41, R60 ;  /* 0x0000003c293c7221 */ /* 0x000fc40000010000 */
[----:B------:R-:W-:Y:S01]  /*75d0*/  FADD.FTZ R38, RZ, R38 ;  /* 0x00000026ff267221 */ /* 0x000fe20000010000 */
        /* <DEDUP_REMOVED lines=73> */
.L_x_5823:
[----:B01234-:R-:W-:Y:S05]  /*7a70*/  BSYNC B0 ;  /* 0x0000000000007941 */ /* 0x01ffea0003800000 */
.L_x_5822:
        /* <DEDUP_REMOVED lines=18> */
.L_x_5825:
[----:B------:R-:W-:Y:S05]  /*7ba0*/  BSYNC B0 ;  /* 0x0000000000007941 */ /* 0x000fea0003800000 */
.L_x_5824:
        /* <DEDUP_REMOVED lines=18> */
.L_x_5827:
[----:B------:R-:W-:Y:S05]  /*7cd0*/  BSYNC B0 ;  /* 0x0000000000007941 */ /* 0x000fea0003800000 */
.L_x_5826:
        /* <DEDUP_REMOVED lines=18> */
.L_x_5829:
[----:B------:R-:W-:Y:S05]  /*7e00*/  BSYNC B0 ;  /* 0x0000000000007941 */ /* 0x000fea0003800000 */
.L_x_5828:
        /* <DEDUP_REMOVED lines=18> */
.L_x_5831:
[----:B------:R-:W-:Y:S05]  /*7f30*/  BSYNC B0 ;  /* 0x0000000000007941 */ /* 0x000fea0003800000 */
.L_x_5830:
        /* <DEDUP_REMOVED lines=18> */
.L_x_5833:
[----:B------:R-:W-:Y:S05]  /*8060*/  BSYNC B0 ;  /* 0x0000000000007941 */ /* 0x000fea0003800000 */
.L_x_5832:
        /* <DEDUP_REMOVED lines=12> */
.L_x_5803:
[----:B------:R-:W-:Y:S01]  /*8130*/  HFMA2.MMA R194, -RZ, RZ, 0, 5.9604644775390625e-08 ;  /* 0x00000001ffc27435 */ /* 0x000fe200000001ff */
[----:B------:R-:W-:Y:S02]  /*8140*/  MOV R193, R216 ;  /* 0x000000d800c17202 */ /* 0x000fe40000000f00 */
[----:B------:R-:W-:Y:S02]  /*8150*/  MOV R197, 0x1f ;  /* 0x0000001f00c57802 */ /* 0x000fe40000000f00 */
[----:B------:R-:W-:-:S02]  /*8160*/  MOV R196, 0xffffffff ;  /* 0xffffffff00c47802 */ /* 0x000fc40000000f00 */
[----:B------:R-:W-:Y:S02]  /*8170*/  MOV R192, 0x8190 ;  /* 0x0000819000c07802 */ /* 0x000fe40000000f00 */
[----:B-----5:R-:W-:Y:S05]  /*8180*/  CALL.REL.NOINC `($__internal_74_$__cuda_sm70_shflsync_bfly_p) ;  /* 0x0000046000007944 */ /* 0x020fea0003c00000 */
[----:B-1----:R-:W-:Y:S01]  /*8190*/  MOV R195, R194 ;  /* 0x000000c200c37202 */ /* 0x002fe20000000f00 */
[----:B------:R-:W-:Y:S05]  /*81a0*/  BRA `(.L_x_5834) ;  /* 0xffffb04000007947 */ /* 0x000fea000383ffff */
.L_x_5804:
[----:B------:R-:W-:Y:S01]  /*81b0*/  HFMA2.MMA R194, -RZ, RZ, 0, 5.9604644775390625e-08 ;  /* 0x00000001ffc27435 */ /* 0x000fe200000001ff */
[----:B------:R-:W-:Y:S02]  /*81c0*/  MOV R193, R215 ;  /* 0x000000d700c17202 */ /* 0x000fe40000000f00 */
[----:B------:R-:W-:Y:S02]  /*81d0*/  MOV R197, 0x1f ;  /* 0x0000001f00c57802 */ /* 0x000fe40000000f00 */
[----:B------:R-:W-:Y:S02]  /*81e0*/  MOV R196, 0xffffffff ;  /* 0xffffffff00c47802 */ /* 0x000fe40000000f00 */
[----:B------:R-:W-:Y:S02]  /*81f0*/  MOV R192, 0x8210 ;  /* 0x0000821000c07802 */ /* 0x000fe40000000f00 */
[----:B01---5:R-:W-:Y:S05]  /*8200*/  CALL.REL.NOINC `($__internal_74_$__cuda_sm70_shflsync_bfly_p) ;  /* 0x000003e000007944 */ /* 0x023fea0003c00000 */
[----:B------:R-:W-:Y:S01]  /*8210*/  FADD.FTZ R216, R195, R216 ;  /* 0x000000d8c3d87221 */ /* 0x000fe20000010000 */
[----:B------:R-:W-:Y:S01]  /*8220*/  MOV R197, 0x1f ;  /* 0x0000001f00c57802 */ /* 0x000fe20000000f00 */
[----:B-1----:R-:W-:Y:S01]  /*8230*/  FADD.FTZ R215, R215, R194 ;  /* 0x000000c2d7d77221 */ /* 0x002fe20000010000 */
[----:B------:R-:W-:Y:S01]  /*8240*/  HFMA2.MMA R194, -RZ, RZ, 0, 1.1920928955078125e-07 ;  /* 0x00000002ffc27435 */ /* 0x000fe200000001ff */
[----:B------:R-:W-:-:S02]  /*8250*/  MOV R196, 0xffffffff ;  /* 0xffffffff00c47802 */ /* 0x000fc40000000f00 */
[----:B------:R-:W-:Y:S02]  /*8260*/  MOV R193, R216 ;  /* 0x000000d800c17202 */ /* 0x000fe40000000f00 */
[----:B------:R-:W-:Y:S02]  /*8270*/  MOV R192, 0x8290 ;  /* 0x0000829000c07802 */ /* 0x000fe40000000f00 */
[----:B------:R-:W-:Y:S05]  /*8280*/  CALL.REL.NOINC `($__internal_74_$__cuda_sm70_shflsync_bfly_p) ;  /* 0x0000036000007944 */ /* 0x000fea0003c00000 */
[----:B-1----:R-:W-:Y:S01]  /*8290*/  MOV R195, R194 ;  /* 0x000000c200c37202 */ /* 0x002fe20000000f00 */
[----:B------:R-:W-:Y:S01]  /*82a0*/  HFMA2.MMA R194, -RZ, RZ, 0, 1.1920928955078125e-07 ;  /* 0x00000002ffc27435 */ /* 0x000fe200000001ff */
[----:B------:R-:W-:Y:S02]  /*82b0*/  MOV R193, R215 ;  /* 0x000000d700c17202 */ /* 0x000fe40000000f00 */
[----:B------:R-:W-:Y:S02]  /*82c0*/  MOV R197, 0x1f ;  /* 0x0000001f00c57802 */ /* 0x000fe40000000f00 */
[----:B------:R-:W-:Y:S02]  /*82d0*/  MOV R196, 0xffffffff ;  /* 0xffffffff00c47802 */ /* 0x000fe40000000f00 */
[----:B------:R-:W-:-:S02]  /*82e0*/  MOV R192, 0x8300 ;  /* 0x0000830000c07802 */ /* 0x000fc40000000f00 */
[----:B------:R-:W-:Y:S05]  /*82f0*/  CALL.REL.NOINC `($__internal_74_$__cuda_sm70_shflsync_bfly_p) ;  /* 0x000002f000007944 */ /* 0x000fea0003c00000 */
[----:B------:R-:W-:Y:S01]  /*8300*/  FADD.FTZ R216, R195, R216 ;  /* 0x000000d8c3d87221 */ /* 0x000fe20000010000 */
[----:B------:R-:W-:Y:S01]  /*8310*/  MOV R197, 0x1f ;  /* 0x0000001f00c57802 */ /* 0x000fe20000000f00 */
[----:B-1----:R-:W-:Y:S01]  /*8320*/  FADD.FTZ R215, R215, R194 ;  /* 0x000000c2d7d77221 */ /* 0x002fe20000010000 */
[----:B------:R-:W-:Y:S01]  /*8330*/  HFMA2.MMA R194, -RZ, RZ, 0, 2.384185791015625e-07 ;  /* 0x00000004ffc27435 */ /* 0x000fe200000001ff */
[----:B------:R-:W-:-:S02]  /*8340*/  MOV R196, 0xffffffff ;  /* 0xffffffff00c47802 */ /* 0x000fc40000000f00 */
[----:B------:R-:W-:Y:S02]  /*8350*/  MOV R193, R216 ;  /* 0x000000d800c17202 */ /* 0x000fe40000000f00 */
[----:B------:R-:W-:Y:S02]  /*8360*/  MOV R192, 0x8380 ;  /* 0x0000838000c07802 */ /* 0x000fe40000000f00 */
[----:B------:R-:W-:Y:S05]  /*8370*/  CALL.REL.NOINC `($__internal_74_$__cuda_sm70_shflsync_bfly_p) ;  /* 0x0000027000007944 */ /* 0x000fea0003c00000 */
[----:B-1----:R-:W-:Y:S01]  /*8380*/  MOV R195, R194 ;  /* 0x000000c200c37202 */ /* 0x002fe20000000f00 */
[----:B------:R-:W-:Y:S01]  /*8390*/  HFMA2.MMA R194, -RZ, RZ, 0, 2.384185791015625e-07 ;  /* 0x00000004ffc27435 */ /* 0x000fe200000001ff */
        /* <DEDUP_REMOVED lines=8> */
[----:B------:R-:W-:Y:S01]  /*8420*/  HFMA2.MMA R194, -RZ, RZ, 0, 4.76837158203125e-07 ;  /* 0x00000008ffc27435 */ /* 0x000fe200000001ff */
[----:B------:R-:W-:-:S02]  /*8430*/  MOV R196, 0xffffffff ;  /* 0xffffffff00c47802 */ /* 0x000fc40000000f00 */
[----:B------:R-:W-:Y:S02]  /*8440*/  MOV R193, R216 ;  /* 0x000000d800c17202 */ /* 0x000fe40000000f00 */
[----:B------:R-:W-:Y:S02]  /*8450*/  MOV R192, 0x8470 ;  /* 0x0000847000c07802 */ /* 0x000fe40000000f00 */
[----:B------:R-:W-:Y:S05]  /*8460*/  CALL.REL.NOINC `($__internal_74_$__cuda_sm70_shflsync_bfly_p) ;  /* 0x0000018000007944 */ /* 0x000fea0003c00000 */
[----:B-1----:R-:W-:Y:S01]  /*8470*/  MOV R195, R194 ;  /* 0x000000c200c37202 */ /* 0x002fe20000000f00 */
[----:B------:R-:W-:Y:S01]  /*8480*/  HFMA2.MMA R194, -RZ, RZ, 0, 4.76837158203125e-07 ;  /* 0x00000008ffc27435 */ /* 0x000fe200000001ff */
        /* <DEDUP_REMOVED lines=8> */
[----:B------:R-:W-:Y:S01]  /*8510*/  HFMA2.MMA R194, -RZ, RZ, 0, 9.5367431640625e-07 ;  /* 0x00000010ffc27435 */ /* 0x000fe200000001ff */
[----:B------:R-:W-:-:S02]  /*8520*/  MOV R196, 0xffffffff ;  /* 0xffffffff00c47802 */ /* 0x000fc40000000f00 */
[----:B------:R-:W-:Y:S02]  /*8530*/  MOV R193, R216 ;  /* 0x000000d800c17202 */ /* 0x000fe40000000f00 */
[----:B------:R-:W-:Y:S02]  /*8540*/  MOV R192, 0x8560 ;  /* 0x0000856000c07802 */ /* 0x000fe40000000f00 */
[----:B------:R-:W-:Y:S05]  /*8550*/  CALL.REL.NOINC `($__internal_74_$__cuda_sm70_shflsync_bfly_p) ;  /* 0x0000009000007944 */ /* 0x000fea0003c00000 */
[----:B-1----:R-:W-:Y:S01]  /*8560*/  MOV R195, R194 ;  /* 0x000000c200c37202 */ /* 0x002fe20000000f00 */
[----:B------:R-:W-:Y:S01]  /*8570*/  HFMA2.MMA R194, -RZ, RZ, 0, 9.5367431640625e-07 ;  /* 0x00000010ffc27435 */ /* 0x000fe200000001ff */
[----:B------:R-:W-:Y:S02]  /*8580*/  MOV R193, R215 ;  /* 0x000000d700c17202 */ /* 0x000fe40000000f00 */
[----:B------:R-:W-:Y:S02]  /*8590*/  MOV R197, 0x1f ;  /* 0x0000001f00c57802 */ /* 0x000fe40000000f00 */
[----:B------:R-:W-:Y:S02]  /*85a0*/  MOV R196, 0xffffffff ;  /* 0xffffffff00c47802 */ /* 0x000fe40000000f00 */
[----:B------:R-:W-:-:S02]  /*85b0*/  MOV R192, 0x85d0 ;  /* 0x000085d000c07802 */ /* 0x000fc40000000f00 */
[----:B------:R-:W-:Y:S05]  /*85c0*/  CALL.REL.NOINC `($__internal_74_$__cuda_sm70_shflsync_bfly_p) ;  /* 0x0000002000007944 */ /* 0x000fea0003c00000 */
[----:B-1----:R-:W-:Y:S01]  /*85d0*/  MOV R192, R194 ;  /* 0x000000c200c07202 */ /* 0x002fe20000000f00 */
[----:B------:R-:W-:Y:S05]  /*85e0*/  BRA `(.L_x_5835) ;  /* 0xffffad2000007947 */ /* 0x000fea000383ffff */
        .weak           $__internal_74_$__cuda_sm70_shflsync_bfly_p
        .type           $__internal_74_$__cuda_sm70_shflsync_bfly_p,@function
        .size           $__internal_74_$__cuda_sm70_shflsync_bfly_p,(.L_x_14956 - $__internal_74_$__cuda_sm70_shflsync_bfly_p)
$__internal_74_$__cuda_sm70_shflsync_bfly_p:
[----:B------:R-:W-:Y:S04]  /*85f0*/  WARPSYNC R196 ;  /* 0x000000c400007348 */ /* 0x000fe80003800000 */
[----:B------:R0:W1:Y:S02]  /*8600*/  SHFL.BFLY PT, R194, R193, R194, R197 ;  /* 0x0c0000c2c1c27389 */ /* 0x00006400000e00c5 */
[----:B0-----:R-:W-:-:S06]  /*8610*/  HFMA2.MMA R193, -RZ, RZ, 0, 0 ;  /* 0x00000000ffc17435 */ /* 0x001fcc00000001ff */
[----:B------:R-:W-:Y:S05]  /*8620*/  RET.REL.NODEC R192 `(_ZN10layer_norm13ln_bwd_kernelINS_13Kernel_traitsI13__nv_bfloat16S2_fS2_fjLj1280ELj1ELj4ELj1ELj16ENS_18Kernel_traits_baseILj1280ES2_S2_fS2_fjLj128EEEEELb1ELb1ELb0ELb0EEEvNS_9BwdParamsE) ;  /* 0xffff79d0c0007950 */ /* 0x000fea0003c3ffff */
.L_x_5836:
        /* <DEDUP_REMOVED lines=13> */
.L_x_14956:


//--------------------- .text._ZN10layer_norm13ln_bwd_kernelINS_13Kernel_traitsI13__nv_bfloat16S2_fS2_fjLj1280ELj1ELj4ELj1ELj16ENS_18Kernel_traits_baseILj1280ES2_S2_fS2_fjLj128EEEEELb1ELb1ELb0ELb1EEEvNS_9BwdParamsE --------------------------
	.section	.text._ZN10layer_norm13ln_bwd_kernelINS_13Kernel_traitsI13__nv_bfloat16S2_fS2_fjLj1280ELj1ELj4ELj1ELj16ENS_18Kernel_traits_baseILj1280ES2_S2_fS2_fjLj128EEEEELb1ELb1ELb0ELb1EEEvNS_9BwdParamsE,"ax",@progbits
	.sectioninfo	@"SHI_REGISTERS=255"
	.align	128
        .global         _ZN10layer_norm13ln_bwd_kernelINS_13Kernel_traitsI13__nv_bfloat16S2_fS2_fjLj1280ELj1ELj4ELj1ELj16ENS_18Kernel_traits_baseILj1280ES2_S2_fS2_fjLj128EEEEELb1ELb1ELb0ELb1EEEvNS_9BwdParamsE
        .type           _ZN10layer_norm13ln_bwd_kernelINS_13Kernel_traitsI13__nv_bfloat16S2_fS2_fjLj1280ELj1ELj4ELj1ELj16ENS_18Kernel_traits_baseILj1280ES2_S2_fS2_fjLj128EEEEELb1ELb1ELb0ELb1EEEvNS_9BwdParamsE,@function
        .size           _ZN10layer_norm13ln_bwd_kernelINS_13Kernel_traitsI13__nv_bfloat16S2_fS2_fjLj1280ELj1ELj4ELj1ELj16ENS_18Kernel_traits_baseILj1280ES2_S2_fS2_fjLj128EEEEELb1ELb1ELb0ELb1EEEvNS_9BwdParamsE,(.L_x_14957 - _ZN10layer_norm13ln_bwd_kernelINS_13Kernel_traitsI13__nv_bfloat16S2_fS2_fjLj1280ELj1ELj4ELj1ELj16ENS_18Kernel_traits_baseILj1280ES2_S2_fS2_fjLj128EEEEELb1ELb1ELb0ELb1EEEvNS_9BwdParamsE)
        .other          _ZN10layer_norm13ln_bwd_kernelINS_13Kernel_traitsI13__nv_bfloat16S2_fS2_fjLj1280ELj1ELj4ELj1ELj16ENS_18Kernel_traits_baseILj1280ES2_S2_fS2_fjLj128EEEEELb1ELb1ELb0ELb1EEEvNS_9BwdParamsE,@"STO_CUDA_ENTRY STV_DEFAULT"
_ZN10layer_norm13ln_bwd_kernelINS_13Kernel_traitsI13__nv_bfloat16S2_fS2_fjLj1280ELj1ELj4ELj1ELj16ENS_18Kernel_traits_baseILj1280ES2_S2_fS2_fjLj128EEEEELb1ELb1ELb0ELb1EEEvNS_9BwdParamsE:
.text._ZN10layer_norm13ln_bwd_kernelINS_13Kernel_traitsI13__nv_bfloat16S2_fS2_fjLj1280ELj1ELj4ELj1ELj16ENS_18Kernel_traits_baseILj1280ES2_S2_fS2_fjLj128EEEEELb1ELb1ELb0ELb1EEEvNS_9BwdParamsE:
        /* <DEDUP_REMOVED lines=81> */
.L_x_5838:
        /* <DEDUP_REMOVED lines=107> */
[----:B------:R-:W-:Y:S04]  /*0bc0*/  STL [R1+0xd4], RZ ;  /* 0x0000d4ff01007387 */ /* 0x000fe80000100800 */
[----:B------:R1:W-:Y:S01]  /*0bd0*/  STL [R1+0xf8], R0 ;  /* 0x0000f80001007387 */ /* 0x0003e20000100800 */
[----:B0-----:R-:W-:-:S03]  /*0be0*/  PRMT R2, RZ, 0x5410, R52 ;  /* 0x00005410ff027816 */ /* 0x001fc60000000034 */
[----:B------:R-:W-:Y:S04]  /*0bf0*/  STL [R1+0xd0], RZ ;  /* 0x0000d0ff01007387 */ /* 0x000fe80000100800 */
[----:B------:R-:W-:Y:S01]  /*0c00*/  STL [R1+0xcc], RZ ;  /* 0x0000ccff01007387 */ /* 0x000fe20000100800 */
[----:B-1----:R-:W-:-:S03]  /*0c10*/  PRMT R0, RZ, 0x7610, R52 ;  /* 0x00007610ff007816 */ /* 0x002fc60000000034 */
        /* <DEDUP_REMOVED lines=64> */
.L_x_5844:
[----:B------:R-:W0:Y:S01]  /*1020*/  S2R R102, SR_TID.X ;  /* 0x0000000000667919 */ /* 0x000e220000002100 */
[----:B------:R-:W-:Y:S01]  /*1030*/  ISETP.NE.U32.AND P0, PT, RZ, c[0x0][0x1c0], PT ;  /* 0x00007000ff007a0c */ /* 0x000fe20003f05070 */
[----:B--2---:R-:W-:Y:S01]  /*1040*/  IMAD R0, R170, c[0x0][0x168], RZ ;  /* 0x00005a00aa007a24 */ /* 0x004fe200078e02ff */
[----:B------:R-:W-:Y:S01]  /*1050*/  SHF.R.S32.HI R103, RZ, 0x1f, R170 ;  /* 0x0000001fff677819 */ /* 0x000fe200000114aa */
[----:B------:R-:W2:Y:S01]  /*1060*/  LDL R212, [R1+0x168] ;  /* 0x0001680001d47983 */ /* 0x000ea20000100800 */
[----:B------:R-:W-:Y:S02]  /*1070*/  ISETP.NE.AND.EX P0, PT, RZ, c[0x0][0x1c4], PT, P0 ;  /* 0x00007100ff007a0c */ /* 0x000fe40003f05300 */
[----:B------:R-:W-:Y:S01]  /*1080*/  SHF.R.S32.HI R3, RZ, 0x1f, R0 ;  /* 0x0000001fff037819 */ /* 0x000fe20000011400 */
[----:B------:R-:W3:Y:S01]  /*1090*/  LDL R208, [R1+0x158] ;  /* 0x0001580001d07983 */ /* 0x000ee20000100800 */
[----:B------:R-:W-:-:S02]  /*10a0*/  MOV R176, 0x4 ;  /* 0x0000000400b07802 */ /* 0x000fc40000000f00 */
[----:B------:R-:W-:Y:S02]  /*10b0*/  LEA.HI R3, R3, R0, RZ, 0x3 ;  /* 0x0000000003037211 */ /* 0x000fe400078f18ff */
[----:B------:R-:W-:Y:S01]  /*10c0*/  MOV R188, 0x20 ;  /* 0x0000002000bc7802 */ /* 0x000fe20000000f00 */
[----:B------:R-:W-:-:S04]  /*10d0*/  IMAD.WIDE R100, R170, R176, c[0x0][0x1a0] ;  /* 0x00006800aa647625 */ /* 0x000fc800078e02b0 */
[----:B------:R-:W-:Y:S01]  /*10e0*/  @P0 LEA R2, P1, R170, c[0x0][0x1c0], 0x1 ;  /* 0x00007000aa020a11 */ /* 0x000fe200078208ff */
[----:B------:R1:W4:Y:S01]  /*10f0*/  LDG.E R187, [R100.64] ;  /* 0x0000000464bb7981 */ /* 0x000322000c1e1900 */
[----:B0-----:R-:W-:-:S04]  /*1100*/  LOP3.LUT R102, R102, 0x1f, RZ, 0xc0, !PT ;  /* 0x0000001f66667812 */ /* 0x001fc800078ec0ff */
[----:B------:R-:W-:Y:S02]  /*1110*/  LEA.HI.SX32 R172, R3, R102, 0x1d ;  /* 0x0000006603ac7211 */ /* 0x000fe400078feaff */
[----:B------:R-:W-:Y:S02]  /*1120*/  @P0 LEA.HI.X R3, R170, c[0x0][0x1c4], R103, 0x1, P1 ;  /* 0x00007100aa030a11 */ /* 0x000fe400008f0c67 */
[----:B------:R-:W-:-:S03]  /*1130*/  IADD3 R174, R172, 0x20, RZ ;  /* 0x00000020acae7810 */ /* 0x000fc60007ffe0ff */
[----:B------:R0:W2:Y:S01]  /*1140*/  @P0 LDG.E.U16 R175, [R2.64] ;  /* 0x0000000402af0981 */ /* 0x0000a2000c1e1500 */
[----:B------:R-:W-:Y:S01]  /*1150*/  IADD3 R173, R172, 0x40, RZ ;  /* 0x00000040acad7810 */ /* 0x000fe20007ffe0ff */
[----:B------:R-:W-:Y:S01]  /*1160*/  IMAD.WIDE.U32 R116, R174, R188, c[0x0][0x188] ;  /* 0x00006200ae747625 */ /* 0x000fe200078e00bc */
[----:B0-----:R-:W-:-:S04]  /*1170*/  IADD3 R3, R172, 0x80, RZ ;  /* 0x00000080ac037810 */ /* 0x001fc80007ffe0ff */
[----:B------:R0:W2:Y:S01]  /*1180*/  LDG.E.128 R112, [R116.64] ;  /* 0x0000000474707981 */ /* 0x0000a2000c1e1d00 */
[----:B------:R-:W-:-:S04]  /*1190*/  IMAD.WIDE.U32 R124, R173, R188, c[0x0][0x188] ;  /* 0x00006200ad7c7625 */ /* 0x000fc800078e00bc */
[-C--:B------:R-:W-:Y:S01]  /*11a0*/  IMAD.WIDE.U32 R140, R3, R188.reuse, c[0x0][0x188] ;  /* 0x00006200038c7625 */ /* 0x080fe200078e00bc */
[----:B------:R1:W2:Y:S04]  /*11b0*/  LDG.E.128 R120, [R124.64] ;  /* 0x000000047c787981 */ /* 0x0002a8000c1e1d00 */
[----:B0-----:R-:W2:Y:S04]  /*11c0*/  LDG.E.128 R116, [R116.64+0x10] ;  /* 0x0000100474747981 */ /* 0x001ea8000c1e1d00 */
[----:B------:R0:W3:Y:S04]  /*11d0*/  LDG.E.128 R136, [R140.64] ;  /* 0x000000048c887981 */ /* 0x0000e8000c1e1d00 */
[----:B-1----:R-:W3:Y:S04]  /*11e0*/  LDG.E.128 R124, [R124.64+0x10] ;  /* 0x000010047c7c7981 */ /* 0x002ee8000c1e1d00 */
[----:B0-----:R-:W3:Y:S01]  /*11f0*/  LDG.E.128 R140, [R140.64+0x10] ;  /* 0x000010048c8c7981 */ /* 0x001ee2000c1e1d00 */
[----:B------:R-:W0:Y:S01]  /*1200*/  LDC.U8 R0, c[0x0][0x1f0] ;  /* 0x00007c00ff007b82 */ /* 0x000e220000000000 */
[----:B------:R-:W-:Y:S01]  /*1210*/  MOV R156, 0x10 ;  /* 0x00000010009c7802 */ /* 0x000fe20000000f00 */
[C---:B------:R-:W-:Y:S01]  /*1220*/  IMAD.WIDE.U32 R108, R172.reuse, R188, c[0x0][0x188] ;  /* 0x00006200ac6c7625 */ /* 0x040fe200078e00bc */
[----:B------:R-:W-:-:S03]  /*1230*/  IADD3 R171, R172, 0x60, RZ ;  /* 0x00000060acab7810 */ /* 0x000fc60007ffe0ff */
[----:B------:R-:W-:Y:S01]  /*1240*/  IMAD.WIDE.U32 R104, R172, R156, c[0x0][0x208] ;  /* 0x00008200ac687625 */ /* 0x000fe200078e009c */
[----:B------:R1:W3:Y:S03]  /*1250*/  LDG.E.128 R100, [R108.64] ;  /* 0x000000046c647981 */ /* 0x0002e6000c1e1d00 */
[----:B------:R-:W-:Y:S02]  /*1260*/  IMAD.WIDE R176, R170, R176, c[0x0][0x1a8] ;  /* 0x00006a00aab07625 */ /* 0x000fe400078e02b0 */
[----:B------:R-:W3:Y:S02]  /*1270*/  LDG.E.128 R104, [R104.64] ;  /* 0x0000000468687981 */ /* 0x000ee4000c1e1d00 */
[----:B------:R-:W-:Y:S02]  /*1280*/  IMAD.WIDE.U32 R132, R171, R188, c[0x0][0x188] ;  /* 0x00006200ab847625 */ /* 0x000fe400078e00bc */
[----:B------:R-:W3:Y:S04]  /*1290*/  LDG.E R2, [R176.64] ;  /* 0x00000004b0027981 */ /* 0x000ee8000c1e1900 */
[----:B-1----:R-:W3:Y:S01]  /*12a0*/  LDG.E.128 R108, [R108.64+0x10] ;  /* 0x000010046c6c7981 */ /* 0x002ee2000c1e1d00 */
[----:B------:R-:W-:Y:S01]  /*12b0*/  IMAD.WIDE.U32 R144, R174, R156, c[0x0][0x208] ;  /* 0x00008200ae907625 */ /* 0x000fe200078e009c */
[----:B0-----:R-:W-:-:S03]  /*12c0*/  ISETP.NE.AND P1, PT, R0, RZ, PT ;  /* 0x000000ff0000720c */ /* 0x001fc60003f25270 */
[-C--:B------:R-:W-:Y:S01]  /*12d0*/  IMAD.WIDE.U32 R148, R173, R156.reuse, c[0x0][0x208] ;  /* 0x00008200ad947625 */ /* 0x080fe200078e009c */
[----:B------:R0:W3:Y:S03]  /*12e0*/  LDG.E.128 R128, [R132.64] ;  /* 0x0000000484807981 */ /* 0x0000e6000c1e1d00 */
[-C--:B------:R-:W-:Y:S01]  /*12f0*/  IMAD.WIDE.U32 R152, R171, R156.reuse, c[0x0][0x208] ;  /* 0x00008200ab987625 */ /* 0x080fe200078e009c */
[----:B------:R-:W3:Y:S03]  /*1300*/  LDG.E.128 R144, [R144.64] ;  /* 0x0000000490907981 */ /* 0x000ee6000c1e1d00 */
[----:B------:R-:W-:Y:S01]  /*1310*/  IMAD.WIDE.U32 R156, R3, R156, c[0x0][0x208] ;  /* 0x00008200039c7625 */ /* 0x000fe200078e009c */
[----:B------:R-:W3:Y:S04]  /*1320*/  LDG.E.128 R148, [R148.64] ;  /* 0x0000000494947981 */ /* 0x000ee8000c1e1d00 */
[----:B0-----:R-:W3:Y:S04]  /*1330*/  LDG.E.128 R132, [R132.64+0x10] ;  /* 0x0000100484847981 */ /* 0x001ee8000c1e1d00 */
[----:B------:R-:W3:Y:S04]  /*1340*/  LDG.E.128 R152, [R152.64] ;  /* 0x0000000498987981 */ /* 0x000ee8000c1e1d00 */
[----:B------:R-:W3:Y:S01]  /*1350*/  LDG.E.128 R156, [R156.64] ;  /* 0x000000049c9c7981 */ /* 0x000ee2000c1e1d00 */
[----:B----4-:R-:W-:-:S05]  /*1360*/  FSEL R187, R187, RZ, !P1 ;  /* 0x000000ffbbbb7208 */ /* 0x010fca0004800000 */
[C---:B--2---:R-:W-:Y:S02]  /*1370*/  FADD.FTZ R198, -R187.reuse, R119 ;  /* 0x00000077bbc67221 */ /* 0x044fe40000010100 */
[C---:B---3--:R-:W-:Y:S02]  /*1380*/  FADD.FTZ R119, -R187.reuse, R137 ;  /* 0x00000089bb777221 */ /* 0x048fe40000010100 */
[----:B------:R-:W2:Y:S01]  /*1390*/  LDL R137, [R1+0x170] ;  /* 0x0001700001897983 */ /* 0x000ea20000100800 */
[C---:B------:R-:W-:Y:S02]  /*13a0*/  FADD.FTZ R215, -R187.reuse, R126 ;  /* 0x0000007ebbd77221 */ /* 0x040fe40000010100 */
[C---:B------:R-:W-:Y:S02]  /*13b0*/  FADD.FTZ R126, -R187.reuse, R140 ;  /* 0x0000008cbb7e7221 */ /* 0x040fe40000010100 */
[----:B------:R-:W3:Y:S01]  /*13c0*/  LDL R140, [R1+0x160] ;  /* 0x00016000018c7983 */ /* 0x000ee20000100800 */
[----:B------:R-:W-:-:S02]  /*13d0*/  FADD.FTZ R196, -R187, R118 ;  /* 0x00000076bbc47221 */ /* 0x000fc40000010100 */
[C---:B------:R-:W-:Y:S02]  /*13e0*/  FADD.FTZ R118, -R187.reuse, R136 ;  /* 0x00000088bb767221 */ /* 0x040fe40000010100 */
[----:B------:R-:W4:Y:S01]  /*13f0*/  LDL R136, [R1+0x16c] ;  /* 0x00016c0001887983 */ /* 0x000f220000100800 */
[C---:B------:R-:W-:Y:S02]  /*1400*/  FADD.FTZ R185, -R187.reuse, R120 ;  /* 0x00000078bbb97221 */ /* 0x040fe40000010100 */
[----:B------:R-:W-:Y:S02]  /*1410*/  FADD.FTZ R120, -R187, R138 ;  /* 0x0000008abb787221 */ /* 0x000fe40000010100 */
[----:B------:R-:W4:Y:S01]  /*1420*/  LDL R138, [R1+0x164] ;  /* 0x00016400018a7983 */ /* 0x000f220000100800 */
[----:B------:R-:W-:Y:S02]  /*1430*/  MOV R0, 0x3f800000 ;  /* 0x3f80000000007802 */ /* 0x000fe40000000f00 */
[----:B------:R-:W-:-:S02]  /*1440*/  @P0 PRMT R0, RZ, 0x5410, R175 ;  /* 0x00005410ff000816 */ /* 0x000fc400000000af */
[----:B------:R-:W-:-:S04]  /*1450*/  ISETP.NE.U32.AND P0, PT, RZ, c[0x0][0x218], PT ;  /* 0x00008600ff007a0c */ /* 0x000fc80003f05070 */
[----:B------:R-:W-:Y:S01]  /*1460*/  ISETP.NE.AND.EX P0, PT, RZ, c[0x0][0x21c], PT, P0 ;  /* 0x00008700ff007a0c */ /* 0x000fe20003f05300 */
[C---:B------:R-:W-:Y:S02]  /*1470*/  FADD.FTZ R182, -R187.reuse, R102 ;  /* 0x00000066bbb67221 */ /* 0x040fe40000010100 */
[C---:B------:R-:W-:Y:S02]  /*1480*/  FADD.FTZ R183, -R187.reuse, R103 ;  /* 0x00000067bbb77221 */ /* 0x040fe40000010100 */
[C---:B------:R-:W-:Y:S02]  /*1490*/  FADD.FTZ R178, -R187.reuse, R110 ;  /* 0x0000006ebbb27221 */ /* 0x040fe40000010100 */
[----:B------:R-:W-:Y:S01]  /*14a0*/  FADD.FTZ R175, -R187, R111 ;  /* 0x0000006fbbaf7221 */ /* 0x000fe20000010100 */
[----:B------:R-:W-:-:S05]  /*14b0*/  PRMT R211, RZ, 0x5410, R105 ;  /* 0x00005410ffd37816 */ /* 0x000fca0000000069 */
[----:B------:R-:W-:-:S04]  /*14c0*/  @P0 IMAD.WIDE.U32 R102, R172, R188, c[0x0][0x218] ;  /* 0x00008600ac660625 */ /* 0x000fc800078e00bc */
[----:B------:R-:W-:Y:S01]  /*14d0*/  @P0 IMAD.WIDE.U32 R110, R3, R188, c[0x0][0x218] ;  /* 0x00008600036e0625 */ /* 0x000fe200078e00bc */
[----:B-----5:R0:W5:Y:S01]  /*14e0*/  @P0 LDG.E.128 R52, [R102.64] ;  /* 0x0000000466340981 */ /* 0x020162000c1e1d00 */
[----:B------:R-:W-:-:S03]  /*14f0*/  PRMT R105, RZ, 0x7610, R105 ;  /* 0x00007610ff697816 */ /* 0x000fc60000000069 */
[----:B------:R0:W5:Y:S01]  /*1500*/  @P0 LDG.E.128 R56, [R102.64+0x10] ;  /* 0x0000100466380981 */ /* 0x000162000c1e1d00 */
[----:B------:R-:W-:-:S03]  /*1510*/  FADD.FTZ R181, -R187, R101 ;  /* 0x00000065bbb57221 */ /* 0x000fc60000010100 */
[----:B------:R1:W5:Y:S04]  /*1520*/  @P0 LDG.E.128 R84, [R110.64] ;  /* 0x000000046e540981 */ /* 0x000368000c1e1d00 */
[----:B------:R1:W5:Y:S01]  /*1530*/  @P0 LDG.E.128 R88, [R110.64+0x10] ;  /* 0x000010046e580981 */ /* 0x000362000c1e1d00 */
[----:B0-----:R-:W-:Y:S01]  /*1540*/  @P0 IMAD.WIDE.U32 R102, R173, R188, c[0x0][0x218] ;  /* 0x00008600ad660625 */ /* 0x001fe200078e00bc */
[----:B------:R-:W-:-:S03]  /*1550*/  PRMT R210, RZ, 0x7610, R104 ;  /* 0x00007610ffd27816 */ /* 0x000fc60000000068 */
[----:B------:R-:W-:Y:S01]  /*1560*/  FADD.FTZ R180, -R187, R100 ;  /* 0x00000064bbb47221 */ /* 0x000fe20000010100 */
[----:B------:R0:W5:Y:S01]  /*1570*/  @P0 LDG.E.128 R68, [R102.64] ;  /* 0x0000000466440981 */ /* 0x000162000c1e1d00 */
[----:B-1----:R-:W-:-:S03]  /*1580*/  FMUL.FTZ R111, R2, R183 ;  /* 0x000000b7026f7220 */ /* 0x002fc60000410000 */
[----:B------:R0:W5:Y:S01]  /*1590*/  @P0 LDG.E.128 R72, [R102.64+0x10] ;  /* 0x0000100466480981 */ /* 0x000162000c1e1d00 */
[C---:B------:R-:W-:Y:S02]  /*15a0*/  FADD.FTZ R192, -R187.reuse, R124 ;  /* 0x0000007cbbc07221 */ /* 0x040fe40000010100 */
[C---:B------:R-:W-:Y:S02]  /*15b0*/  FADD.FTZ R216, -R187.reuse, R125 ;  /* 0x0000007dbbd87221 */ /* 0x040fe40000010100 */
[C---:B------:R-:W-:Y:S02]  /*15c0*/  FADD.FTZ R186, -R187.reuse, R121 ;  /* 0x00000079bbba7221 */ /* 0x040fe40000010100 */
[C---:B------:R-:W-:Y:S02]  /*15d0*/  FADD.FTZ R124, -R187.reuse, R128 ;  /* 0x00000080bb7c7221 */ /* 0x040fe40000010100 */
[C---:B------:R-:W-:Y:S02]  /*15e0*/  FADD.FTZ R125, -R187.reuse, R130 ;  /* 0x00000082bb7d7221 */ /* 0x040fe40000010100 */
[----:B------:R-:W-:-:S02]  /*15f0*/  FADD.FTZ R100, -R187, R132 ;  /* 0x00000084bb647221 */ /* 0x000fc40000010100 */
[----:B------:R-:W-:Y:S02]  /*1600*/  FADD.FTZ R229, R105, R229 ;  /* 0x000000e569e57221 */ /* 0x000fe40000010000 */
[-C--:B------:R-:W-:Y:S02]  /*1610*/  FFMA.FTZ R6, R111, R105.reuse, R6 ;  /* 0x000000696f067223 */ /* 0x080fe40000010006 */
[----:B------:R-:W-:Y:S01]  /*1620*/  FMUL.FTZ R212, R212, R105 ;  /* 0x00000069d4d47220 */ /* 0x000fe20000410000 */
[----:B------:R-:W-:Y:S01]  /*1630*/  PRMT R203, RZ, 0x5410, R144 ;  /* 0x00005410ffcb7816 */ /* 0x000fe20000000090 */
[C---:B------:R-:W-:Y:S01]  /*1640*/  FADD.FTZ R184, -R187.reuse, R108 ;  /* 0x0000006cbbb87221 */ /* 0x040fe20000010100 */
[----:B------:R-:W4:Y:S01]  /*1650*/  LDL R105, [R1+0x134] ;  /* 0x0001340001697983 */ /* 0x000f220000100800 */
        /* <DEDUP_REMOVED lines=24> */
[----:B0-----:R-:W-:Y:S01]  /*17e0*/  FMUL.FTZ R103, R2, R181 ;  /* 0x000000b502677220 */ /* 0x001fe20000410000 */
[----:B------:R-:W-:Y:S01]  /*17f0*/  PRMT R191, RZ, 0x5410, R149 ;  /* 0x00005410ffbf7816 */ /* 0x000fe20000000095 */
[----:B------:R-:W-:Y:S01]  /*1800*/  FADD.FTZ R225, R210, R225 ;  /* 0x000000e1d2e17221 */ /* 0x000fe20000010000 */
[----:B------:R-:W-:Y:S02]  /*1810*/  PRMT R146, RZ, 0x7610, R149 ;  /* 0x00007610ff927816 */ /* 0x000fe40000000095 */
[----:B------:R-:W-:Y:S02]  /*1820*/  PRMT R209, RZ, 0x5410, R104 ;  /* 0x00005410ffd17816 */ /* 0x000fe40000000068 */
[----:B------:R-:W-:-:S02]  /*1830*/  PRMT R218, RZ, 0x5410, R158 ;  /* 0x00005410ffda7816 */ /* 0x000fc4000000009e */
[----:B------:R-:W-:Y:S01]  /*1840*/  PRMT R217, RZ, 0x7610, R158 ;  /* 0x00007610ffd97816 */ /* 0x000fe2000000009e */
[----:B------:R-:W-:Y:S01]  /*1850*/  FMUL.FTZ R110, R2, R182 ;  /* 0x000000b6026e7220 */ /* 0x000fe20000410000 */
[--C-:B------:R-:W-:Y:S02]  /*1860*/  PRMT R145, RZ, 0x5410, R150.reuse ;  /* 0x00005410ff917816 */ /* 0x100fe40000000096 */
[----:B------:R-:W-:Y:S01]  /*1870*/  PRMT R144, RZ, 0x7610, R150 ;  /* 0x00007610ff907816 */ /* 0x000fe20000000096 */
[----:B------:R-:W-:Y:S01]  /*1880*/  FFMA.FTZ R4, R103, R210, R4 ;  /* 0x000000d267047223 */ /* 0x000fe20000010004 */
[--C-:B------:R-:W-:Y:S01]  /*1890*/  PRMT R149, RZ, 0x5410, R153.reuse ;  /* 0x00005410ff957816 */ /* 0x100fe20000000099 */
[----:B------:R-:W4:Y:S01]  /*18a0*/  LDL R158, [R1+0x148] ;  /* 0x00014800019e7983 */ /* 0x000f220000100800 */
[----:B------:R-:W-:Y:S02]  /*18b0*/  PRMT R150, RZ, 0x7610, R153 ;  /* 0x00007610ff967816 */ /* 0x000fe40000000099 */
[--C-:B------:R-:W-:Y:S01]  /*18c0*/  PRMT R104, RZ, 0x5410, R106.reuse ;  /* 0x00005410ff687816 */ /* 0x100fe2000000006a */
[----:B------:R-:W4:Y:S01]  /*18d0*/  LDL R153, [R1+0x14c] ;  /* 0x00014c0001997983 */ /* 0x000f220000100800 */
[----:B------:R-:W-:Y:S01]  /*18e0*/  PRMT R106, RZ, 0x7610, R106 ;  /* 0x00007610ff6a7816 */ /* 0x000fe2000000006a */
[----:B------:R-:W-:-:S02]  /*18f0*/  @P0 IMAD.WIDE.U32 R108, R174, R188, c[0x0][0x218] ;  /* 0x00008600ae6c0625 */ /* 0x000fc400078e00bc */
[----:B------:R-:W4:Y:S02]  /*1900*/  LDL R139, [R1+0x174] ;  /* 0x00017400018b7983 */ /* 0x000f240000100800 */
[----:B------:R-:W-:Y:S02]  /*1910*/  FADD.FTZ R231, R106, R231 ;  /* 0x000000e76ae77221 */ /* 0x000fe40000010000 */
[----:B------:R-:W-:Y:S01]  /*1920*/  FADD.FTZ R230, R211, R230 ;  /* 0x000000e6d3e67221 */ /* 0x000fe20000010000 */
[----:B------:R0:W5:Y:S01]  /*1930*/  @P0 LDG.E.128 R60, [R108.64] ;  /* 0x000000046c3c0981 */ /* 0x000162000c1e1d00 */
[----:B--2---:R-:W-:-:S03]  /*1940*/  FMUL.FTZ R210, R137, R210 ;  /* 0x000000d289d27220 */ /* 0x004fc60000410000 */
[----:B------:R0:W5:Y:S01]  /*1950*/  @P0 LDG.E.128 R64, [R108.64+0x10] ;  /* 0x000010046c400981 */ /* 0x000162000c1e1d00 */
[----:B------:R-:W-:-:S04]  /*1960*/  FMUL.FTZ R137, R2, R179 ;  /* 0x000000b302897220 */ /* 0x000fc80000410000 */
[-C--:B------:R-:W-:Y:S02]  /*1970*/  FFMA.FTZ R8, R137, R106.reuse, R8 ;  /* 0x0000006a89087223 */ /* 0x080fe40000010008 */
[----:B---3--:R-:W-:Y:S02]  /*1980*/  FMUL.FTZ R140, R140, R106 ;  /* 0x0000006a8c8c7220 */ /* 0x008fe40000410000 */
[----:B------:R-:W2:Y:S01]  /*1990*/  LDL R106, [R1+0x12c] ;  /* 0x00012c00016a7983 */ /* 0x000ea20000100800 */
[-C--:B------:R-:W-:Y:S02]  /*19a0*/  FFMA.FTZ R7, R110, R211.reuse, R7 ;  /* 0x000000d36e077223 */ /* 0x080fe40000010007 */
[----:B----4-:R-:W-:Y:S02]  /*19b0*/  FMUL.FTZ R211, R136, R211 ;  /* 0x000000d388d37220 */ /* 0x010fe40000410000 */
[----:B------:R-:W-:Y:S02]  /*19c0*/  FMUL.FTZ R136, R2, R184 ;  /* 0x000000b802887220 */ /* 0x000fe40000410000 */
[----:B0-----:R-:W-:-:S02]  /*19d0*/  @P0 IMAD.WIDE.U32 R108, R171, R188, c[0x0][0x218] ;  /* 0x00008600ab6c0625 */ /* 0x001fc400078e00bc */
[----:B------:R-:W3:Y:S02]  /*19e0*/  LDL R188, [R1+0x15c] ;  /* 0x00015c0001bc7983 */ /* 0x000ee40000100800 */
[----:B------:R-:W-:Y:S02]  /*19f0*/  FADD.FTZ R232, R104, R232 ;  /* 0x000000e868e87221 */ /* 0x000fe40000010000 */
[-C--:B------:R-:W-:Y:S01]  /*1a00*/  FFMA.FTZ R9, R136, R104.reuse, R9 ;  /* 0x0000006888097223 */ /* 0x080fe20000010009 */
[----:B------:R-:W-:Y:S01]  /*1a10*/  PRMT R189, RZ, 0x5410, R148 ;  /* 0x00005410ffbd7816 */ /* 0x000fe20000000094 */
[----:B------:R-:W-:Y:S02]  /*1a20*/  FMUL.FTZ R138, R138, R104 ;  /* 0x000000688a8a7220 */ /* 0x000fe40000410000 */
[C---:B------:R-:W-:Y:S01]  /*1a30*/  FMUL.FTZ R185, R2.reuse, R185 ;  /* 0x000000b902b97220 */ /* 0x040fe20000410000 */
[----:B------:R-:W4:Y:S01]  /*1a40*/  LDL R104, [R1+0x144] ;  /* 0x0001440001687983 */ /* 0x000f220000100800 */
[--C-:B------:R-:W-:Y:S01]  /*1a50*/  PRMT R101, RZ, 0x5410, R107.reuse ;  /* 0x00005410ff657816 */ /* 0x100fe2000000006b */
[C---:B------:R-:W-:Y:S01]  /*1a60*/  FMUL.FTZ R205, R2.reuse, R205 ;  /* 0x000000cd02cd7220 */ /* 0x040fe20000410000 */
[----:B------:R-:W-:Y:S01]  /*1a70*/  PRMT R107, RZ, 0x7610, R107 ;  /* 0x00007610ff6b7816 */ /* 0x000fe2000000006b */
[----:B------:R-:W-:Y:S01]  /*1a80*/  FADD.FTZ R244, R189, R244 ;  /* 0x000000f4bdf47221 */ /* 0x000fe20000010000 */
[----:B------:R-:W-:Y:S01]  /*1a90*/  PRMT R228, RZ, 0x5410, R155 ;  /* 0x00005410ffe47816 */ /* 0x000fe2000000009b */
[----:B------:R-:W-:Y:S01]  /*1aa0*/  FFMA.FTZ R21, R185, R189, R21 ;  /* 0x000000bdb9157223 */ /* 0x000fe20000010015 */
[----:B------:R-:W-:Y:S01]  /*1ab0*/  PRMT R227, RZ, 0x7610, R155 ;  /* 0x00007610ffe37816 */ /* 0x000fe2000000009b */
[C---:B------:R-:W-:Y:S01]  /*1ac0*/  FMUL.FTZ R141, R2.reuse, R175 ;  /* 0x000000af028d7220 */ /* 0x040fe20000410000 */
[----:B------:R-:W4:Y:S01]  /*1ad0*/  LDL R155, [R1+0x154] ;  /* 0x00015400019b7983 */ /* 0x000f220000100800 */
[----:B------:R-:W-:-:S02]  /*1ae0*/  FMUL.FTZ R204, R2, R204 ;  /* 0x000000cc02cc7220 */ /* 0x000fc40000410000 */
[----:B------:R-:W-:Y:S01]  /*1af0*/  FADD.FTZ R238, R201, R238 ;  /* 0x000000eec9ee7221 */ /* 0x000fe20000010000 */
[--C-:B------:R-:W-:Y:S01]  /*1b00*/  PRMT R221, RZ, 0x5410, R156.reuse ;  /* 0x00005410ffdd7816 */ /* 0x100fe2000000009c */
[----:B------:R-:W-:Y:S01]  /*1b10*/  FFMA.FTZ R15, R205, R201, R15 ;  /* 0x000000c9cd0f7223 */ /* 0x000fe2000001000f */
[----:B------:R-:W-:Y:S01]  /*1b20*/  PRMT R222, RZ, 0x7610, R156 ;  /* 0x00007610ffde7816 */ /* 0x000fe2000000009c */
[----:B------:R-:W-:Y:S01]  /*1b30*/  FADD.FTZ R233, R107, R233 ;  /* 0x000000e96be97221 */ /* 0x000fe20000010000 */
[----:B------:R-:W4:Y:S01]  /*1b40*/  LDL R156, [R1+0x13c] ;  /* 0x00013c00019c7983 */ /* 0x000f220000100800 */
[-C--:B------:R-:W-:Y:S02]  /*1b50*/  FFMA.FTZ R10, R141, R107.reuse, R10 ;  /* 0x0000006b8d0a7223 */ /* 0x080fe4000001000a */
[----:B------:R-:W-:Y:S02]  /*1b60*/  FMUL.FTZ R208, R208, R107 ;  /* 0x0000006bd0d07220 */ /* 0x000fe40000410000 */
[----:B------:R-:W-:Y:S01]  /*1b70*/  FMUL.FTZ R102, R2, R180 ;  /* 0x000000b402667220 */ /* 0x000fe20000410000 */
[----:B------:R-:W4:Y:S01]  /*1b80*/  LDL R107, [R1+0x120] ;  /* 0x00012000016b7983 */ /* 0x000f220000100800 */
[----:B------:R-:W-:-:S02]  /*1b90*/  FADD.FTZ R237, R187, R237 ;  /* 0x000000edbbed7221 */ /* 0x000fc40000010000 */
[----:B------:R-:W-:Y:S02]  /*1ba0*/  FFMA.FTZ R14, R204, R187, R14 ;  /* 0x000000bbcc0e7223 */ /* 0x000fe4000001000e */
[C---:B------:R-:W-:Y:S01]  /*1bb0*/  FMUL.FTZ R193, R2.reuse, R193 ;  /* 0x000000c102c17220 */ /* 0x040fe20000410000 */
[--C-:B------:R-:W-:Y:S01]  /*1bc0*/  PRMT R219, RZ, 0x5410, R157.reuse ;  /* 0x00005410ffdb7816 */ /* 0x100fe2000000009d */
[----:B------:R-:W-:Y:S01]  /*1bd0*/  FADD.FTZ R246, R191, R246 ;  /* 0x000000f6bff67221 */ /* 0x000fe20000010000 */
[----:B------:R-:W-:Y:S01]  /*1be0*/  PRMT R220, RZ, 0x7610, R157 ;  /* 0x00007610ffdc7816 */ /* 0x000fe2000000009d */
[----:B------:R-:W-:Y:S01]  /*1bf0*/  FADD.FTZ R226, R209, R226 ;  /* 0x000000e2d1e27221 */ /* 0x000fe20000010000 */
[----:B------:R-:W4:Y:S01]  /*1c00*/  LDL R157, [R1+0x140] ;  /* 0x00014000019d7983 */ /* 0x000f220000100800 */
[----:B------:R-:W-:Y:S01]  /*1c10*/  FADD.FTZ R240, R195, R240 ;  /* 0x000000f0c3f07221 */ /* 0x000fe20000010000 */
[----:B------:R-:W-:Y:S01]  /*1c20*/  PRMT R143, RZ, 0x5410, R151 ;  /* 0x00005410ff8f7816 */ /* 0x000fe20000000097 */
[C---:B------:R-:W-:Y:S01]  /*1c30*/  FMUL.FTZ R207, R2.reuse, R207 ;  /* 0x000000cf02cf7220 */ /* 0x040fe20000410000 */
[----:B------:R-:W-:Y:S01]  /*1c40*/  PRMT R190, RZ, 0x7610, R148 ;  /* 0x00007610ffbe7816 */ /* 0x000fe20000000094 */
[----:B------:R-:W-:Y:S01]  /*1c50*/  FADD.FTZ R236, R203, R236 ;  /* 0x000000eccbec7221 */ /* 0x000fe20000010000 */
[--C-:B------:R-:W-:Y:S01]  /*1c60*/  PRMT R214, RZ, 0x5410, R159.reuse ;  /* 0x00005410ffd67816 */ /* 0x100fe2000000009f */
[C---:B------:R-:W-:Y:S01]  /*1c70*/  FMUL.FTZ R186, R2.reuse, R186 ;  /* 0x000000ba02ba7220 */ /* 0x040fe20000410000 */
[----:B------:R-:W-:Y:S01]  /*1c80*/  PRMT R213, RZ, 0x7610, R159 ;  /* 0x00007610ffd57816 */ /* 0x000fe2000000009f */
[C---:B------:R-:W-:Y:S01]  /*1c90*/  FMUL.FTZ R196, R2.reuse, R196 ;  /* 0x000000c402c47220 */ /* 0x040fe20000410000 */
[----:B------:R-:W4:Y:S01]  /*1ca0*/  LDL R159, [R1+0x150] ;  /* 0x00015000019f7983 */ /* 0x000f220000100800 */
[----:B------:R-:W-:Y:S01]  /*1cb0*/  PRMT R199, RZ, 0x5410, R147 ;  /* 0x00005410ffc77816 */ /* 0x000fe20000000093 */
[----:B------:R-:W-:-:S02]  /*1cc0*/  FMUL.FTZ R194, R2, R194 ;  /* 0x000000c202c27220 */ /* 0x000fc40000410000 */
[----:B------:R-:W-:Y:S02]  /*1cd0*/  FADD.FTZ R239, R197, R239 ;  /* 0x000000efc5ef7221 */ /* 0x000fe40000010000 */
[C---:B------:R-:W-:Y:S01]  /*1ce0*/  FMUL.FTZ R206, R2.reuse, R206 ;  /* 0x000000ce02ce7220 */ /* 0x040fe20000410000 */
[----:B------:R-:W-:Y:S01]  /*1cf0*/  PRMT R200, RZ, 0x7610, R147 ;  /* 0x00007610ffc87816 */ /* 0x000fe20000000093 */
[----:B------:R-:W-:Y:S02]  /*1d00*/  FMUL.FTZ R182, R2, R215 ;  /* 0x000000d702b67220 */ /* 0x000fe40000410000 */
[----:B------:R-:W-:Y:S02]  /*1d10*/  FADD.FTZ R235, R202, R235 ;  /* 0x000000ebcaeb7221 */ /* 0x000fe40000010000 */
[----:B------:R-:W-:Y:S01]  /*1d20*/  FMUL.FTZ R198, R2, R198 ;  /* 0x000000c602c67220 */ /* 0x000fe20000410000 */
[----:B------:R-:W-:Y:S01]  /*1d30*/  MOV R116, 0x8 ;  /* 0x0000000800747802 */ /* 0x000fe20000000f00 */
[----:B------:R-:W-:Y:S01]  /*1d40*/  FADD.FTZ R248, R145, R248 ;  /* 0x000000f891f87221 */ /* 0x000fe20000010000 */
[----:B------:R0:W5:Y:S01]  /*1d50*/  @P0 LDG.E.128 R76, [R108.64] ;  /* 0x000000046c4c0981 */ /* 0x000162000c1e1d00 */
[----:B------:R-:W-:-:S03]  /*1d60*/  FMUL.FTZ R189, R105, R189 ;  /* 0x000000bd69bd7220 */ /* 0x000fc60000410000 */
[----:B------:R-:W4:Y:S01]  /*1d70*/  LDL R105, [R1+0x11c] ;  /* 0x00011c0001697983 */ /* 0x000f220000100800 */
[----:B------:R-:W-:Y:S02]  /*1d80*/  FMUL.FTZ R184, R2, R127 ;  /* 0x0000007f02b87220 */ /* 0x000fe40000410000 */
[----:B------:R-:W-:Y:S01]  /*1d90*/  FADD.FTZ R245, R146, R245 ;  /* 0x000000f592f57221 */ /* 0x000fe20000010000 */
[----:B------:R0:W5:Y:S01]  /*1da0*/  @P0 LDG.E.128 R80, [R108.64+0x10] ;  /* 0x000010046c500981 */ /* 0x000162000c1e1d00 */
[----:B------:R-:W-:Y:S02]  /*1db0*/  FMUL.FTZ R175, R158, R187 ;  /* 0x000000bb9eaf7220 */ /* 0x000fe40000410000 */
[----:B------:R-:W-:Y:S02]  /*1dc0*/  FMUL.FTZ R187, R2, R122 ;  /* 0x0000007a02bb7220 */ /* 0x000fe40000410000 */
[----:B------:R-:W-:Y:S02]  /*1dd0*/  FMUL.FTZ R201, R153, R201 ;  /* 0x000000c999c97220 */ /* 0x000fe40000410000 */
[----:B------:R-:W4:Y:S01]  /*1de0*/  LDL R153, [R1+0x130] ;  /* 0x0001300001997983 */ /* 0x000f220000100800 */
[----:B------:R-:W-:-:S02]  /*1df0*/  FFMA.FTZ R23, R187, R191, R23 ;  /* 0x000000bfbb177223 */ /* 0x000fc40000010017 */
[----:B--2---:R-:W-:Y:S02]  /*1e00*/  FMUL.FTZ R191, R106, R191 ;  /* 0x000000bf6abf7220 */ /* 0x004fe40000410000 */
[----:B------:R-:W2:Y:S01]  /*1e10*/  LDL R106, [R1+0x118] ;  /* 0x00011800016a7983 */ /* 0x000ea20000100800 */
[-C--:B------:R-:W-:Y:S02]  /*1e20*/  FFMA.FTZ R5, R102, R209.reuse, R5 ;  /* 0x000000d166057223 */ /* 0x080fe40000010005 */
[----:B------:R-:W-:Y:S02]  /*1e30*/  FMUL.FTZ R209, R139, R209 ;  /* 0x000000d18bd17220 */ /* 0x000fe40000410000 */
[----:B------:R-:W-:Y:S02]  /*1e40*/  FMUL.FTZ R139, R2, R178 ;  /* 0x000000b2028b7220 */ /* 0x000fe40000410000 */
[----:B------:R-:W-:Y:S02]  /*1e50*/  FFMA.FTZ R17, R193, R195, R17 ;  /* 0x000000c3c1117223 */ /* 0x000fe40000010011 */
[----:B------:R-:W-:-:S02]  /*1e60*/  FADD.FTZ R234, R101, R234 ;  /* 0x000000ea65ea7221 */ /* 0x000fc40000010000 */
[-C--:B------:R-:W-:Y:S02]  /*1e70*/  FFMA.FTZ R11, R139, R101.reuse, R11 ;  /* 0x000000658b0b7223 */ /* 0x080fe4000001000b */
[----:B---3--:R-:W-:Y:S02]  /*1e80*/  FMUL.FTZ R142, R188, R101 ;  /* 0x00000065bc8e7220 */ /* 0x008fe40000410000 */
[----:B------:R-:W3:Y:S01]  /*1e90*/  LDL R101, [R1+0x124] ;  /* 0x0001240001657983 */ /* 0x000ee20000100800 */
[----:B----4-:R-:W-:-:S03]  /*1ea0*/  FMUL.FTZ R195, R104, R195 ;  /* 0x000000c368c37220 */ /* 0x010fc60000410000 */
[----:B------:R-:W4:Y:S01]  /*1eb0*/  LDL R104, [R1+0x128] ;  /* 0x0001280001687983 */ /* 0x000f220000100800 */
[----:B------:R-:W-:Y:S02]  /*1ec0*/  FFMA.FTZ R13, R207, R203, R13 ;  /* 0x000000cbcf0d7223 */ /* 0x000fe4000001000d */
[----:B------:R-:W-:Y:S02]  /*1ed0*/  FMUL.FTZ R188, R2, R123 ;  /* 0x0000007b02bc7220 */ /* 0x000fe40000410000 */
[----:B------:R-:W4:Y:S01]  /*1ee0*/  LDL R123, [R1+0x114] ;  /* 0x00011400017b7983 */ /* 0x000f220000100800 */
[----:B------:R-:W-:-:S03]  /*1ef0*/  FMUL.FTZ R203, R155, R203 ;  /* 0x000000cb9bcb7220 */ /* 0x000fc60000410000 */
[----:B------:R-:W4:Y:S01]  /*1f00*/  LDL R155, [R1+0x138] ;  /* 0x00013800019b7983 */ /* 0x000f220000100800 */
[----:B------:R-:W-:Y:S02]  /*1f10*/  FADD.FTZ R243, R190, R243 ;  /* 0x000000f3bef37221 */ /* 0x000fe40000010000 */
[----:B------:R-:W-:Y:S01]  /*1f20*/  FFMA.FTZ R20, R186, R190, R20 ;  /* 0x000000beba147223 */ /* 0x000fe20000010014 */
[----:B------:R-:W-:Y:S01]  /*1f30*/  PRMT R151, RZ, 0x7610, R151 ;  /* 0x00007610ff977816 */ /* 0x000fe20000000097 */
[----:B------:R-:W-:Y:S02]  /*1f40*/  FADD.FTZ R242, R199, R242 ;  /* 0x000000f2c7f27221 */ /* 0x000fe40000010000 */
[-C--:B------:R-:W-:Y:S02]  /*1f50*/  FFMA.FTZ R19, R196, R199.reuse, R19 ;  /* 0x000000c7c4137223 */ /* 0x080fe40000010013 */
[----:B------:R-:W-:Y:S02]  /*1f60*/  FMUL.FTZ R181, R107, R144 ;  /* 0x000000906bb57220 */ /* 0x000fe40000410000 */
[----:B------:R-:W-:-:S02]  /*1f70*/  FMUL.FTZ R199, R156, R199 ;  /* 0x000000c79cc77220 */ /* 0x000fc40000410000 */
[----:B------:R-:W-:Y:S02]  /*1f80*/  FMUL.FTZ R183, R105, R143 ;  /* 0x0000008f69b77220 */ /* 0x000fe40000410000 */
[----:B------:R-:W4:Y:S04]  /*1f90*/  LDL R105, [R1+0x110] ;  /* 0x0001100001697983 */ /* 0x000f280000100800 */
[----:B------:R-:W4:Y:S01]  /*1fa0*/  LDL.LU R122, [R1+0x4] ;  /* 0x00000400017a7983 */ /* 0x000f220000300800 */
[----:B------:R-:W-:-:S03]  /*1fb0*/  FMUL.FTZ R190, R153, R190 ;  /* 0x000000be99be7220 */ /* 0x000fc60000410000 */
[----:B------:R-:W4:Y:S04]  /*1fc0*/  LDL R153, [R1+0x10c] ;  /* 0x00010c0001997983 */ /* 0x000f280000100800 */
[----:B------:R-:W4:Y:S01]  /*1fd0*/  LDL.LU R107, [R1] ;  /* 0x00000000016b7983 */ /* 0x000f220000300800 */
[----:B--2---:R-:W-:-:S03]  /*1fe0*/  FMUL.FTZ R156, R106, R151 ;  /* 0x000000976a9c7220 */ /* 0x004fc60000410000 */
[----:B------:R-:W2:Y:S01]  /*1ff0*/  LDL R106, [R1+0x108] ;  /* 0x00010800016a7983 */ /* 0x000ea20000100800 */
[-C--:B------:R-:W-:Y:S02]  /*2000*/  FFMA.FTZ R16, R194, R197.reuse, R16 ;  /* 0x000000c5c2107223 */ /* 0x080fe40000010010 */
[----:B------:R-:W-:Y:S01]  /*2010*/  FMUL.FTZ R197, R157, R197 ;  /* 0x000000c59dc57220 */ /* 0x000fe20000410000 */
[----:B------:R-:W-:Y:S01]  /*2020*/  PRMT R147, RZ, 0x5410, R152 ;  /* 0x00005410ff937816 */ /* 0x000fe20000000098 */
[----:B------:R-:W-:Y:S01]  /*2030*/  FMUL.FTZ R157, R2, R192 ;  /* 0x000000c0029d7220 */ /* 0x000fe20000410000 */
[----:B------:R-:W2:Y:S01]  /*2040*/  LDL.LU R127, [R1+0xc] ;  /* 0x00000c00017f7983 */ /* 0x000ea20000300800 */
[----:B---3--:R-:W-:Y:S02]  /*2050*/  FMUL.FTZ R179, R101, R145 ;  /* 0x0000009165b37220 */ /* 0x008fe40000410000 */
[----:B------:R-:W-:Y:S02]  /*2060*/  FFMA.FTZ R101, R102, R209, RZ ;  /* 0x000000d166657223 */ /* 0x000fe400000100ff */
[----:B----4-:R-:W-:-:S02]  /*2070*/  FMUL.FTZ R192, R104, R146 ;  /* 0x0000009268c07220 */ /* 0x010fc40000410000 */
[----:B------:R-:W-:Y:S02]  /*2080*/  FADD.FTZ R104, RZ, R209 ;  /* 0x000000d1ff687221 */ /* 0x000fe40000010000 */
        /* <DEDUP_REMOVED lines=24> */
[----:B------:R-:W-:Y:S01]  /*2210*/  FADD.FTZ R252, R147, R252 ;  /* 0x000000fc93fc7221 */ /* 0x000fe20000010000 */
[----:B------:R-:W3:Y:S01]  /*2220*/  LDL R125, [R1+0x104] ;  /* 0x00010400017d7983 */ /* 0x000ee20000100800 */
[-C--:B------:R-:W-:Y:S01]  /*2230*/  FFMA.FTZ R29, R143, R147.reuse, R29 ;  /* 0x000000938f1d7223 */ /* 0x080fe2000001001d */
[----:B------:R-:W-:Y:S01]  /*2240*/  PRMT R148, RZ, 0x7610, R152 ;  /* 0x00007610ff947816 */ /* 0x000fe20000000098 */
[----:B------:R-:W-:Y:S01]  /*2250*/  FADD.FTZ R104, R104, R202 ;  /* 0x000000ca68687221 */ /* 0x000fe20000010000 */
[----:B------:R-:W4:Y:S01]  /*2260*/  LDL.LU R124, [R1+0x8] ;  /* 0x00000800017c7983 */ /* 0x000f220000300800 */
[----:B------:R-:W-:Y:S02]  /*2270*/  FFMA.FTZ R101, R206, R202, R101 ;  /* 0x000000cace657223 */ /* 0x000fe40000010065 */
[----:B------:R-:W-:-:S02]  /*2280*/  FMUL.FTZ R147, R123, R147 ;  /* 0x000000937b937220 */ /* 0x000fc40000410000 */
[----:B------:R-:W-:Y:S01]  /*2290*/  FADD.FTZ R122, R149, R122 ;  /* 0x0000007a957a7221 */ /* 0x000fe20000010000 */
[----:B------:R-:W3:Y:S01]  /*22a0*/  LDL R123, [R1+0x100] ;  /* 0x00010000017b7983 */ /* 0x000ee20000100800 */
[----:B------:R-:W-:Y:S02]  /*22b0*/  FFMA.FTZ R22, R188, R146, R22 ;  /* 0x00000092bc167223 */ /* 0x000fe40000010016 */
[----:B------:R-:W-:Y:S01]  /*22c0*/  FADD.FTZ R247, R144, R247 ;  /* 0x000000f790f77221 */ /* 0x000fe20000010000 */
[----:B------:R1:W-:Y:S01]  /*22d0*/  STL [R1+0x4], R122 ;  /* 0x0000047a01007387 */ /* 0x0003e20000100800 */
[----:B------:R-:W-:Y:S02]  /*22e0*/  FFMA.FTZ R24, R180, R144, R24 ;  /* 0x00000090b4187223 */ /* 0x000fe40000010018 */
[C---:B------:R-:W-:Y:S02]  /*22f0*/  FMUL.FTZ R144, R2.reuse, R129 ;  /* 0x0000008102907220 */ /* 0x040fe40000410000 */
[----:B------:R-:W-:-:S02]  /*2300*/  FMUL.FTZ R146, R2, R131 ;  /* 0x0000008302927220 */ /* 0x000fc40000410000 */
[----:B------:R-:W-:Y:S02]  /*2310*/  FADD.FTZ R104, R104, R201 ;  /* 0x000000c968687221 */ /* 0x000fe40000010000 */
[----:B------:R-:W-:Y:S01]  /*2320*/  FFMA.FTZ R101, R205, R201, R101 ;  /* 0x000000c9cd657223 */ /* 0x000fe20000010065 */
[----:B-1----:R-:W3:Y:S01]  /*2330*/  LDL.LU R122, [R1+0x14] ;  /* 0x00001400017a7983 */ /* 0x002ee20000300800 */
[----:B------:R-:W-:Y:S02]  /*2340*/  FADD.FTZ R251, R148, R251 ;  /* 0x000000fb94fb7221 */ /* 0x000fe40000010000 */
[----:B------:R-:W-:Y:S02]  /*2350*/  FFMA.FTZ R28, R144, R148, R28 ;  /* 0x00000094901c7223 */ /* 0x000fe4000001001c */
[----:B------:R-:W-:Y:S02]  /*2360*/  FFMA.FTZ R30, R146, R150, R30 ;  /* 0x00000096921e7223 */ /* 0x000fe4000001001e */
[----:B------:R-:W-:-:S02]  /*2370*/  FMUL.FTZ R148, R105, R148 ;  /* 0x0000009469947220 */ /* 0x000fc40000410000 */
[----:B------:R-:W-:Y:S02]  /*2380*/  FADD.FTZ R104, R104, R175 ;  /* 0x000000af68687221 */ /* 0x000fe40000010000 */
[----:B------:R-:W-:Y:S02]  /*2390*/  FFMA.FTZ R105, R204, R175, R101 ;  /* 0x000000afcc697223 */ /* 0x000fe40000010065 */
[----:B------:R-:W-:Y:S02]  /*23a0*/  FADD.FTZ R101, R104, R195 ;  /* 0x000000c368657221 */ /* 0x000fe40000010000 */
[----:B------:R-:W-:Y:S02]  /*23b0*/  FFMA.FTZ R104, R193, R195, R105 ;  /* 0x000000c3c1687223 */ /* 0x000fe40000010069 */
[----:B------:R-:W-:-:S05]  /*23c0*/  FADD.FTZ R107, R150, R107 ;  /* 0x0000006b966b7221 */ /* 0x000fca0000010000 */
[----:B------:R1:W-:Y:S04]  /*23d0*/  STL [R1], R107 ;  /* 0x0000006b01007387 */ /* 0x0003e80000100800 */
[----:B-1----:R-:W3:Y:S01]  /*23e0*/  LDL R107, [R1+0xfc] ;  /* 0x0000fc00016b7983 */ /* 0x002ee20000100800 */
[----:B--2---:R-:W-:-:S03]  /*23f0*/  FMUL.FTZ R150, R106, R150 ;  /* 0x000000966a967220 */ /* 0x004fc60000410000 */
[----:B------:R-:W2:Y:S04]  /*2400*/  LDL.LU R106, [R1+0x10] ;  /* 0x00001000016a7983 */ /* 0x000ea80000300800 */
[----:B------:R-:W2:Y:S01]  /*2410*/  LDL R105, [R1+0xf8] ;  /* 0x0000f80001697983 */ /* 0x000ea20000100800 */
[--C-:B------:R-:W-:Y:S02]  /*2420*/  PRMT R152, RZ, 0x5410, R154.reuse ;  /* 0x00005410ff987816 */ /* 0x100fe4000000009a */
[----:B------:R-:W-:Y:S01]  /*2430*/  PRMT R154, RZ, 0x7610, R154 ;  /* 0x00007610ff9a7816 */ /* 0x000fe2000000009a */
[----:B------:R-:W-:Y:S02]  /*2440*/  FADD.FTZ R249, R151, R249 ;  /* 0x000000f997f97221 */ /* 0x000fe40000010000 */
[----:B------:R-:W-:-:S02]  /*2450*/  FFMA.FTZ R26, R184, R151, R26 ;  /* 0x00000097b81a7223 */ /* 0x000fc4000001001a */
[----:B------:R-:W-:Y:S02]  /*2460*/  FADD.FTZ R127, R152, R127 ;  /* 0x0000007f987f7221 */ /* 0x000fe40000010000 */
[C---:B------:R-:W-:Y:S02]  /*2470*/  FMUL.FTZ R151, R2.reuse, R100 ;  /* 0x0000006402977220 */ /* 0x040fe40000410000 */
[-C--:B------:R-:W-:Y:S01]  /*2480*/  FFMA.FTZ R31, R145, R149.reuse, R31 ;  /* 0x00000095911f7223 */ /* 0x080fe2000001001f */
[----:B------:R-:W-:Y:S01]  /*2490*/  STL [R1+0xc], R127 ;  /* 0x00000c7f01007387 */ /* 0x000fe20000100800 */
[----:B------:R-:W-:Y:S02]  /*24a0*/  FMUL.FTZ R149, R153, R149 ;  /* 0x0000009599957220 */ /* 0x000fe40000410000 */
[----:B------:R-:W-:Y:S02]  /*24b0*/  FFMA.FTZ R161, R151, R152, R161 ;  /* 0x0000009897a17223 */ /* 0x000fe400000100a1 */
[----:B------:R-:W-:-:S04]  /*24c0*/  FMUL.FTZ R153, R2, R133 ;  /* 0x0000008502997220 */ /* 0x000fc80000410000 */
[----:B------:R-:W-:Y:S02]  /*24d0*/  FFMA.FTZ R160, R153, R154, R160 ;  /* 0x0000009a99a07223 */ /* 0x000fe400000100a0 */
[----:B------:R-:W-:Y:S02]  /*24e0*/  FFMA.FTZ R104, R194, R197, R104 ;  /* 0x000000c5c2687223 */ /* 0x000fe40000010068 */
[----:B------:R-:W-:Y:S02]  /*24f0*/  FADD.FTZ R241, R200, R241 ;  /* 0x000000f1c8f17221 */ /* 0x000fe40000010000 */
[-C--:B------:R-:W-:Y:S02]  /*2500*/  FFMA.FTZ R18, R198, R200.reuse, R18 ;  /* 0x000000c8c6127223 */ /* 0x080fe40000010012 */
[----:B------:R-:W-:Y:S02]  /*2510*/  FFMA.FTZ R104, R196, R199, R104 ;  /* 0x000000c7c4687223 */ /* 0x000fe40000010068 */
[----:B------:R-:W-:-:S02]  /*2520*/  FMUL.FTZ R200, R155, R200 ;  /* 0x000000c89bc87220 */ /* 0x000fc40000410000 */
[----:B----4-:R-:W-:Y:S02]  /*2530*/  FADD.FTZ R124, R154, R124 ;  /* 0x0000007c9a7c7221 */ /* 0x010fe40000010000 */
[----:B---3--:R-:W-:-:S03]  /*2540*/  FMUL.FTZ R152, R125, R152 ;  /* 0x000000987d987220 */ /* 0x008fc60000410000 */
[----:B------:R-:W-:Y:S04]  /*2550*/  STL [R1+0x8], R124 ;  /* 0x0000087c01007387 */ /* 0x000fe80000100800 */
[----:B------:R-:W3:Y:S01]  /*2560*/  LDL.LU R125, [R1+0x1c] ;  /* 0x00001c00017d7983 */ /* 0x000ee20000300800 */
[----:B------:R-:W-:Y:S02]  /*2570*/  FMUL.FTZ R154, R123, R154 ;  /* 0x0000009a7b9a7220 */ /* 0x000fe40000410000 */
[----:B------:R-:W-:-:S05]  /*2580*/  FADD.FTZ R122, R228, R122 ;  /* 0x0000007ae47a7221 */ /* 0x000fca0000010000 */
[----:B------:R1:W-:Y:S04]  /*2590*/  STL [R1+0x14], R122 ;  /* 0x0000147a01007387 */ /* 0x0003e80000100800 */
[----:B-1----:R-:W4:Y:S04]  /*25a0*/  LDL R122, [R1+0xf4] ;  /* 0x0000f400017a7983 */ /* 0x002f280000100800 */
[----:B------:R-:W4:Y:S04]  /*25b0*/  LDL.LU R124, [R1+0x18] ;  /* 0x00001800017c7983 */ /* 0x000f280000300800 */
[----:B------:R-:W4:Y:S01]  /*25c0*/  LDL R123, [R1+0xf0] ;  /* 0x0000f000017b7983 */ /* 0x000f220000100800 */
[----:B------:R-:W-:-:S02]  /*25d0*/  FFMA.FTZ R100, R198, R200, R104 ;  /* 0x000000c8c6647223 */ /* 0x000fc40000010068 */
[----:B------:R-:W-:Y:S02]  /*25e0*/  FMUL.FTZ R158, R107, R228 ;  /* 0x000000e46b9e7220 */ /* 0x000fe40000410000 */
[----:B------:R-:W4:Y:S01]  /*25f0*/  LDL.LU R107, [R1+0x24] ;  /* 0x00002400016b7983 */ /* 0x000f220000300800 */
[----:B--2---:R-:W-:Y:S02]  /*2600*/  FADD.FTZ R106, R227, R106 ;  /* 0x0000006ae36a7221 */ /* 0x004fe40000010000 */
[----:B------:R-:W-:-:S03]  /*2610*/  FMUL.FTZ R178, R105, R227 ;  /* 0x000000e369b27220 */ /* 0x000fc60000410000 */
[----:B------:R1:W-:Y:S04]  /*2620*/  STL [R1+0x10], R106 ;  /* 0x0000106a01007387 */ /* 0x0003e80000100800 */
[----:B-1----:R-:W2:Y:S04]  /*2630*/  LDL R106, [R1+0xec] ;  /* 0x0000ec00016a7983 */ /* 0x002ea80000100800 */
[----:B------:R-:W2:Y:S04]  /*2640*/  LDL.LU R105, [R1+0x20] ;  /* 0x0000200001697983 */ /* 0x000ea80000300800 */
[----:B------:R-:W2:Y:S01]  /*2650*/  LDL R104, [R1+0xe8] ;  /* 0x0000e80001687983 */ /* 0x000ea20000100800 */
[----:B0-----:R-:W-:-:S04]  /*2660*/  IMAD.WIDE.U32 R108, R172, R116, c[0x0][0x190] ;  /* 0x00006400ac6c7625 */ /* 0x001fc800078e0074 */
        /* <DEDUP_REMOVED lines=9> */
[----:B---3--:R-:W-:-:S05]  /*2700*/  FADD.FTZ R125, R221, R125 ;  /* 0x0000007ddd7d7221 */ /* 0x008fca0000010000 */
[----:B------:R-:W-:Y:S04]  /*2710*/  STL [R1+0x1c], R125 ;  /* 0x00001c7d01007387 */ /* 0x000fe80000100800 */
[----:B------:R-:W3:Y:S04]  /*2720*/  LDL.LU R133, [R1+0x2c] ;  /* 0x00002c0001857983 */ /* 0x000ee80000300800 */
[----:B------:R-:W3:Y:S04]  /*2730*/  LDL R127, [R1+0xe4] ;  /* 0x0000e400017f7983 */ /* 0x000ee80000100800 */
[----:B------:R-:W3:Y:S01]  /*2740*/  LDL.LU R131, [R1+0x28] ;  /* 0x0000280001837983 */ /* 0x000ee20000300800 */
[----:B----4-:R-:W-:-:S05]  /*2750*/  FADD.FTZ R124, R222, R124 ;  /* 0x0000007cde7c7221 */ /* 0x010fca0000010000 */
[----:B------:R-:W-:Y:S04]  /*2760*/  STL [R1+0x18], R124 ;  /* 0x0000187c01007387 */ /* 0x000fe80000100800 */
[----:B------:R-:W4:Y:S01]  /*2770*/  LDL R129, [R1+0xe0] ;  /* 0x0000e00001817983 */ /* 0x000f220000100800 */
[----:B------:R-:W-:-:S05]  /*2780*/  FADD.FTZ R107, R219, R107 ;  /* 0x0000006bdb6b7221 */ /* 0x000fca0000010000 */
[----:B------:R0:W-:Y:S04]  /*2790*/  STL [R1+0x24], R107 ;  /* 0x0000246b01007387 */ /* 0x0001e80000100800 */
[----:B0-----:R-:W4:Y:S01]  /*27a0*/  LDL.LU R107, [R1+0x34] ;  /* 0x00003400016b7983 */ /* 0x001f220000300800 */
[----:B--2---:R-:W-:-:S03]  /*27b0*/  FMUL.FTZ R124, R106, R219 ;  /* 0x000000db6a7c7220 */ /* 0x004fc60000410000 */
[----:B------:R-:W2:Y:S01]  /*27c0*/  LDL R106, [R1+0xdc] ;  /* 0x0000dc00016a7983 */ /* 0x000ea20000100800 */
[----:B------:R-:W-:-:S05]  /*27d0*/  FADD.FTZ R105, R220, R105 ;  /* 0x00000069dc697221 */ /* 0x000fca0000010000 */
[----:B------:R0:W-:Y:S04]  /*27e0*/  STL [R1+0x20], R105 ;  /* 0x0000206901007387 */ /* 0x0001e80000100800 */
[----:B0-----:R-:W2:Y:S01]  /*27f0*/  LDL.LU R105, [R1+0x30] ;  /* 0x0000300001697983 */ /* 0x001ea20000300800 */
[----:B------:R-:W-:-:S03]  /*2800*/  FMUL.FTZ R125, R104, R220 ;  /* 0x000000dc687d7220 */ /* 0x000fc60000410000 */
[----:B------:R-:W2:Y:S01]  /*2810*/  LDL R104, [R1+0xd8] ;  /* 0x0000d80001687983 */ /* 0x000ea20000100800 */
[----:B------:R-:W-:-:S04]  /*2820*/  FADD.FTZ R101, R101, R197 ;  /* 0x000000c565657221 */ /* 0x000fc80000010000 */
[----:B------:R-:W-:-:S04]  /*2830*/  FADD.FTZ R101, R101, R199 ;  /* 0x000000c765657221 */ /* 0x000fc80000010000 */
        /* <DEDUP_REMOVED lines=27> */
[----:B------:R-:W-:Y:S02]  /*29f0*/  FMUL.FTZ R155, R2, R134 ;  /* 0x00000086029b7220 */ /* 0x000fe40000410000 */
[----:B------:R-:W-:Y:S02]  /*2a00*/  FADD.FTZ R101, R101, R154 ;  /* 0x0000009a65657221 */ /* 0x000fe40000010000 */
[----:B------:R-:W-:-:S02]  /*2a10*/  FFMA.FTZ R100, R153, R154, R100 ;  /* 0x0000009a99647223 */ /* 0x000fc40000010064 */
[C---:B------:R-:W-:Y:S02]  /*2a20*/  FMUL.FTZ R159, R2.reuse, R135 ;  /* 0x00000087029f7220 */ /* 0x040fe40000410000 */
        /* <DEDUP_REMOVED lines=8> */
[----:B---3--:R-:W-:Y:S02]  /*2ab0*/  FADD.FTZ R133, R218, R133 ;  /* 0x00000085da857221 */ /* 0x008fe40000010000 */
[----:B------:R-:W-:Y:S02]  /*2ac0*/  FADD.FTZ R101, R101, R122 ;  /* 0x0000007a65657221 */ /* 0x000fe40000010000 */
[----:B------:R-:W-:-:S02]  /*2ad0*/  FFMA.FTZ R100, R118, R122, R100 ;  /* 0x0000007a76647223 */ /* 0x000fc40000010064 */
[----:B------:R-:W-:Y:S01]  /*2ae0*/  FADD.FTZ R131, R217, R131 ;  /* 0x00000083d9837221 */ /* 0x000fe20000010000 */
[----:B------:R-:W-:Y:S01]  /*2af0*/  STL [R1+0x2c], R133 ;  /* 0x00002c8501007387 */ /* 0x000fe20000100800 */
[C---:B------:R-:W-:Y:S02]  /*2b00*/  FMUL.FTZ R120, R2.reuse, R120 ;  /* 0x0000007802787220 */ /* 0x040fe40000410000 */
[----:B------:R-:W-:Y:S02]  /*2b10*/  FADD.FTZ R101, R101, R123 ;  /* 0x0000007b65657221 */ /* 0x000fe40000010000 */
[----:B------:R-:W-:Y:S01]  /*2b20*/  FFMA.FTZ R100, R119, R123, R100 ;  /* 0x0000007b77647223 */ /* 0x000fe20000010064 */
[----:B------:R2:W-:Y:S01]  /*2b30*/  STL [R1+0x28], R131 ;  /* 0x0000288301007387 */ /* 0x0005e20000100800 */
[----:B------:R-:W-:Y:S02]  /*2b40*/  FMUL.FTZ R121, R2, R121 ;  /* 0x0000007902797220 */ /* 0x000fe40000410000 */
[----:B------:R-:W-:-:S02]  /*2b50*/  FADD.FTZ R101, R101, R124 ;  /* 0x0000007c65657221 */ /* 0x000fc40000010000 */
[----:B------:R-:W-:Y:S02]  /*2b60*/  FFMA.FTZ R100, R120, R124, R100 ;  /* 0x0000007c78647223 */ /* 0x000fe40000010064 */
[C---:B------:R-:W-:Y:S02]  /*2b70*/  FMUL.FTZ R126, R2.reuse, R126 ;  /* 0x0000007e027e7220 */ /* 0x040fe40000410000 */
[----:B------:R-:W-:Y:S02]  /*2b80*/  FMUL.FTZ R127, R127, R218 ;  /* 0x000000da7f7f7220 */ /* 0x000fe40000410000 */
[----:B------:R-:W-:Y:S02]  /*2b90*/  FADD.FTZ R101, R101, R125 ;  /* 0x0000007d65657221 */ /* 0x000fe40000010000 */
[----:B------:R-:W-:Y:S02]  /*2ba0*/  FFMA.FTZ R100, R121, R125, R100 ;  /* 0x0000007d79647223 */ /* 0x000fe40000010064 */
[----:B------:R-:W-:-:S02]  /*2bb0*/  FMUL.FTZ R128, R2, R128 ;  /* 0x0000008002807220 */ /* 0x000fc40000410000 */
[----:B----4-:R-:W-:Y:S02]  /*2bc0*/  FMUL.FTZ R129, R129, R217 ;  /* 0x000000d981817220 */ /* 0x010fe40000410000 */
[----:B------:R-:W-:Y:S02]  /*2bd0*/  FADD.FTZ R101, R101, R127 ;  /* 0x0000007f65657221 */ /* 0x000fe40000010000 */
[----:B------:R-:W-:-:S05]  /*2be0*/  FADD.FTZ R107, R214, R107 ;  /* 0x0000006bd66b7221 */ /* 0x000fca0000010000 */
[----:B------:R0:W-:Y:S01]  /*2bf0*/  STL [R1+0x34], R107 ;  /* 0x0000346b01007387 */ /* 0x0001e20000100800 */
[----:B------:R-:W-:Y:S02]  /*2c00*/  FFMA.FTZ R100, R126, R127, R100 ;  /* 0x0000007f7e647223 */ /* 0x000fe40000010064 */
[----:B------:R-:W-:Y:S02]  /*2c10*/  FMUL.FTZ R130, R2, R130 ;  /* 0x0000008202827220 */ /* 0x000fe40000410000 */
[----:B------:R-:W-:Y:S02]  /*2c20*/  FADD.FTZ R101, R101, R129 ;  /* 0x0000008165657221 */ /* 0x000fe40000010000 */
[----:B------:R-:W-:Y:S02]  /*2c30*/  FFMA.FTZ R100, R128, R129, R100 ;  /* 0x0000008180647223 */ /* 0x000fe40000010064 */
[----:B------:R-:W-:Y:S02]  /*2c40*/  FMUL.FTZ R132, R2, R132 ;  /* 0x0000008402847220 */ /* 0x000fe40000410000 */
[----:B------:R-:W-:-:S02]  /*2c50*/  FFMA.FTZ R163, R155, R228, R163 ;  /* 0x000000e49ba37223 */ /* 0x000fc400000100a3 */
[----:B------:R-:W-:Y:S02]  /*2c60*/  FFMA.FTZ R162, R159, R227, R162 ;  /* 0x000000e39fa27223 */ /* 0x000fe400000100a2 */
[----:B------:R-:W-:Y:S02]  /*2c70*/  FFMA.FTZ R165, R118, R221, R165 ;  /* 0x000000dd76a57223 */ /* 0x000fe400000100a5 */
[----:B------:R-:W-:Y:S02]  /*2c80*/  FFMA.FTZ R164, R119, R222, R164 ;  /* 0x000000de77a47223 */ /* 0x000fe400000100a4 */
[----:B------:R-:W-:Y:S02]  /*2c90*/  FFMA.FTZ R167, R120, R219, R167 ;  /* 0x000000db78a77223 */ /* 0x000fe400000100a7 */
[----:B------:R-:W-:Y:S02]  /*2ca0*/  FFMA.FTZ R166, R121, R220, R166 ;  /* 0x000000dc79a67223 */ /* 0x000fe400000100a6 */
[----:B------:R-:W-:-:S02]  /*2cb0*/  FFMA.FTZ R169, R126, R218, R169 ;  /* 0x000000da7ea97223 */ /* 0x000fc400000100a9 */
[----:B------:R-:W-:Y:S02]  /*2cc0*/  FFMA.FTZ R168, R128, R217, R168 ;  /* 0x000000d980a87223 */ /* 0x000fe400000100a8 */
[-C--:B------:R-:W-:Y:S02]  /*2cd0*/  FFMA.FTZ R224, R130, R214.reuse, R224 ;  /* 0x000000d682e07223 */ /* 0x080fe400000100e0 */
[----:B------:R-:W-:Y:S02]  /*2ce0*/  FFMA.FTZ R223, R132, R213, R223 ;  /* 0x000000d584df7223 */ /* 0x000fe400000100df */
[----:B--2---:R-:W-:Y:S02]  /*2cf0*/  FMUL.FTZ R131, R106, R214 ;  /* 0x000000d66a837220 */ /* 0x004fe40000410000 */
[----:B------:R-:W-:-:S05]  /*2d00*/  FADD.FTZ R105, R213, R105 ;  /* 0x00000069d5697221 */ /* 0x000fca0000010000 */
[----:B------:R0:W-:Y:S01]  /*2d10*/  STL [R1+0x30], R105 ;  /* 0x0000306901007387 */ /* 0x0001e20000100800 */
[----:B------:R-:W-:Y:S02]  /*2d20*/  FMUL.FTZ R133, R104, R213 ;  /* 0x000000d568857220 */ /* 0x000fe40000410000 */
[----:B------:R-:W-:Y:S02]  /*2d30*/  FADD.FTZ R101, R101, R131 ;  /* 0x0000008365657221 */ /* 0x000fe40000010000 */
[----:B------:R-:W-:Y:S02]  /*2d40*/  FFMA.FTZ R100, R130, R131, R100 ;  /* 0x0000008382647223 */ /* 0x000fe40000010064 */
[----:B------:R-:W-:Y:S02]  /*2d50*/  FADD.FTZ R134, R101, R133 ;  /* 0x0000008565867221 */ /* 0x000fe40000010000 */
[----:B------:R-:W-:Y:S01]  /*2d60*/  FFMA.FTZ R135, R132, R133, R100 ;  /* 0x0000008584877223 */ /* 0x000fe20000010064 */
[----:B------:R-:W-:Y:S05]  /*2d70*/  BRA.DIV ~URZ, `(.L_x_5841) ;  /* 0x00004c327f007947 */ /* 0x000fea000b800000 */
[----:B0-----:R0:W1:Y:S02]  /*2d80*/  SHFL.BFLY PT, R105, R134, 0x1, 0x1f ;  /* 0x0c201f0086697f89 */ /* 0x00106400000e0000 */
.L_x_5845:
        /* <DEDUP_REMOVED lines=18> */
.L_x_5846:
[----:B--2---:R-:W-:Y:S01]  /*2eb0*/  HFMA2.MMA R214, -RZ, RZ, 0, 9.5367431640625e-07 ;  /* 0x00000010ffd67435 */ /* 0x004fe200000001ff */
[----:B------:R-:W2:Y:S01]  /*2ec0*/  LDL.LU R228, [R1+0xb8] ;  /* 0x0000b80001e47983 */ /* 0x000ea20000300800 */
[----:B------:R-:W-:Y:S02]  /*2ed0*/  FADD.FTZ R213, R213, R134 ;  /* 0x00000086d5d57221 */ /* 0x000fe40000010000 */
[----:B01----:R-:W-:Y:S01]  /*2ee0*/  FADD.FTZ R135, R100, R135 ;  /* 0x0000008764877221 */ /* 0x003fe20000010000 */
[----:B------:R-:W-:-:S05]  /*2ef0*/  ISETP.NE.U32.AND P0, PT, RZ, c[0x0][0x218], PT ;  /* 0x00008600ff007a0c */ /* 0x000fca0003f05070 */
[----:B------:R-:W-:Y:S01]  /*2f00*/  IMAD.WIDE.U32 R104, R172, R214, c[0x0][0x170] ;  /* 0x00005c00ac687625 */ /* 0x000fe200078e00d6 */
[----:B------:R-:W-:Y:S01]  /*2f10*/  ISETP.NE.U32.AND P2, PT, RZ, c[0x0][0x258], PT ;  /* 0x00009600ff007a0c */ /* 0x000fe20003f45070 */
[----:B------:R-:W3:Y:S04]  /*2f20*/  LDL.LU R227, [R1+0xc4] ;  /* 0x0000c40001e37983 */ /* 0x000ee80000300800 */
[----:B------:R-:W4:Y:S01]  /*2f30*/  LDG.E.128 R104, [R104.64] ;  /* 0x0000000468687981 */ /* 0x000f22000c1e1d00 */
[----:B------:R-:W-:Y:S02]  /*2f40*/  FMUL.FTZ R134, R213, c[0x0][0x1e0] ;  /* 0x00007800d5867a20 */ /* 0x000fe40000410000 */
[----:B------:R-:W-:Y:S01]  /*2f50*/  FMUL.FTZ R135, R135, c[0x0][0x1e0] ;  /* 0x0000780087877a20 */ /* 0x000fe20000410000 */
[----:B------:R-:W-:Y:S01]  /*2f60*/  ISETP.NE.AND.EX P0, PT, RZ, c[0x0][0x21c], PT, P0 ;  /* 0x00008700ff007a0c */ /* 0x000fe20003f05300 */
[----:B------:R-:W2:Y:S01]  /*2f70*/  LDL.LU R219, [R1+0xc0] ;  /* 0x0000c00001db7983 */ /* 0x000ea20000300800 */
[----:B------:R-:W-:-:S02]  /*2f80*/  FSEL R134, R134, RZ, !P1 ;  /* 0x000000ff86867208 */ /* 0x000fc40004800000 */
[----:B------:R-:W-:Y:S01]  /*2f90*/  ISETP.NE.U32.AND P1, PT, RZ, c[0x0][0x258], PT ;  /* 0x00009600ff007a0c */ /* 0x000fe20003f25070 */
[----:B------:R-:W2:Y:S02]  /*2fa0*/  LDL.LU R218, [R1+0xcc] ;  /* 0x0000cc0001da7983 */ /* 0x000ea40000300800 */
[-CC-:B------:R-:W-:Y:S01]  /*2fb0*/  FFMA.FTZ R102, R102, R135.reuse, R134.reuse ;  /* 0x0000008766667223 */ /* 0x180fe20000010086 */
[----:B------:R-:W-:Y:S01]  /*2fc0*/  ISETP.NE.AND.EX P1, PT, RZ, c[0x0][0x25c], PT, P1 ;  /* 0x00009700ff007a0c */ /* 0x000fe20003f25310 */
[-C--:B------:R-:W-:Y:S01]  /*2fd0*/  FFMA.FTZ R103, R103, R135.reuse, R134 ;  /* 0x0000008767677223 */ /* 0x080fe20000010086 */
[----:B------:R-:W-:Y:S01]  /*2fe0*/  ISETP.NE.AND.EX P2, PT, RZ, c[0x0][0x25c], PT, P2 ;  /* 0x00009700ff007a0c */ /* 0x000fe20003f45320 */
[----:B------:R-:W-:Y:S01]  /*2ff0*/  FADD.FTZ R102, R209, -R102 ;  /* 0x80000066d1667221 */ /* 0x000fe20000010000 */
[C---:B-----5:R-:W-:Y:S01]  /*3000*/  LOP3.LUT P4, RZ, R109.reuse, 0xff, RZ, 0xc0, !PT ;  /* 0x000000ff6dff7812 */ /* 0x060fe2000788c0ff */
[-CC-:B------:R-:W-:Y:S01]  /*3010*/  FFMA.FTZ R110, R110, R135.reuse, R134.reuse ;  /* 0x000000876e6e7223 */ /* 0x180fe20000010086 */
[----:B------:R-:W-:Y:S01]  /*3020*/  LOP3.LUT P5, RZ, R109, 0xff00, RZ, 0xc0, !PT ;  /* 0x0000ff006dff7812 */ /* 0x000fe200078ac0ff */
[----:B------:R-:W-:Y:S01]  /*3030*/  FFMA.FTZ R209, R111, R135, R134 ;  /* 0x000000876fd17223 */ /* 0x000fe20000010086 */
[----:B------:R-:W-:Y:S01]  /*3040*/  LOP3.LUT P6, RZ, R109, 0xff0000, RZ, 0xc0, !PT ;  /* 0x00ff00006dff7812 */ /* 0x000fe200078cc0ff */
[----:B------:R-:W-:Y:S01]  /*3050*/  FADD.FTZ R103, R210, -R103 ;  /* 0x80000067d2677221 */ /* 0x000fe20000010000 */
[----:B------:R-:W2:Y:S01]  /*3060*/  LDL.LU R217, [R1+0xc8] ;  /* 0x0000c80001d97983 */ /* 0x000ea20000300800 */
[----:B------:R-:W-:-:S02]  /*3070*/  FADD.FTZ R110, R211, -R110 ;  /* 0x8000006ed36e7221 */ /* 0x000fc40000010000 */
[----:B------:R-:W-:Y:S01]  /*3080*/  FADD.FTZ R209, R212, -R209 ;  /* 0x800000d1d4d17221 */ /* 0x000fe20000010000 */
[----:B------:R-:W2:Y:S01]  /*3090*/  LDL.LU R216, [R1+0xd4] ;  /* 0x0000d40001d87983 */ /* 0x000ea20000300800 */
[-CC-:B------:R-:W-:Y:S02]  /*30a0*/  FFMA.FTZ R136, R136, R135.reuse, R134.reuse ;  /* 0x0000008788887223 */ /* 0x180fe40000010086 */
[-CC-:B------:R-:W-:Y:S01]  /*30b0*/  FFMA.FTZ R137, R137, R135.reuse, R134.reuse ;  /* 0x0000008789897223 */ /* 0x180fe20000010086 */
[----:B------:R-:W2:Y:S01]  /*30c0*/  LDL.LU R215, [R1+0xd0] ;  /* 0x0000d00001d77983 */ /* 0x000ea20000300800 */
[-CC-:B------:R-:W-:Y:S02]  /*30d0*/  FFMA.FTZ R139, R139, R135.reuse, R134.reuse ;  /* 0x000000878b8b7223 */ /* 0x180fe40000010086 */
[----:B------:R-:W-:Y:S01]  /*30e0*/  FFMA.FTZ R141, R141, R135, R134 ;  /* 0x000000878d8d7223 */ /* 0x000fe20000010086 */
[----:B------:R-:W2:Y:S01]  /*30f0*/  LDL.LU R213, [R1+0xbc] ;  /* 0x0000bc0001d57983 */ /* 0x000ea20000300800 */
[----:B------:R-:W-:-:S02]  /*3100*/  FMUL.FTZ R212, R2, R102 ;  /* 0x0000006602d47220 */ /* 0x000fc40000410000 */
[C---:B------:R-:W-:Y:S02]  /*3110*/  FMUL.FTZ R211, R2.reuse, R103 ;  /* 0x0000006702d37220 */ /* 0x040fe40000410000 */
[C---:B------:R-:W-:Y:S02]  /*3120*/  FMUL.FTZ R210, R2.reuse, R110 ;  /* 0x0000006e02d27220 */ /* 0x040fe40000410000 */
[----:B------:R-:W-:Y:S02]  /*3130*/  FMUL.FTZ R209, R2, R209 ;  /* 0x000000d102d17220 */ /* 0x000fe40000410000 */
[----:B------:R-:W-:Y:S02]  /*3140*/  FADD.FTZ R136, R138, -R136 ;  /* 0x800000888a887221 */ /* 0x000fe40000010000 */
[----:B------:R-:W-:Y:S02]  /*3150*/  FADD.FTZ R137, R140, -R137 ;  /* 0x800000898c897221 */ /* 0x000fe40000010000 */
[----:B------:R-:W-:-:S02]  /*3160*/  FADD.FTZ R142, R142, -R139 ;  /* 0x8000008b8e8e7221 */ /* 0x000fc40000010000 */
[----:B------:R-:W-:Y:S01]  /*3170*/  FADD.FTZ R208, R208, -R141 ;  /* 0x8000008dd0d07221 */ /* 0x000fe20000010000 */
[----:B------:R-:W-:Y:S01]  /*3180*/  @P1 MOV R110, 0x20 ;  /* 0x00000020006e1802 */ /* 0x000fe20000000f00 */
[----:B------:R-:W-:Y:S02]  /*3190*/  @P0 FADD.FTZ R212, R52, R212 ;  /* 0x000000d434d40221 */ /* 0x000fe40000010000 */
[----:B------:R-:W-:Y:S02]  /*31a0*/  @P0 FADD.FTZ R211, R53, R211 ;  /* 0x000000d335d30221 */ /* 0x000fe40000010000 */
[----:B------:R-:W-:Y:S02]  /*31b0*/  @P0 FADD.FTZ R210, R54, R210 ;  /* 0x000000d236d20221 */ /* 0x000fe40000010000 */
[----:B------:R-:W-:Y:S02]  /*31c0*/  @P0 FADD.FTZ R209, R55, R209 ;  /* 0x000000d137d10221 */ /* 0x000fe40000010000 */
[----:B------:R-:W-:-:S02]  /*31d0*/  FMUL.FTZ R140, R2, R136 ;  /* 0x00000088028c7220 */ /* 0x000fc40000410000 */
[C---:B------:R-:W-:Y:S02]  /*31e0*/  FMUL.FTZ R141, R2.reuse, R137 ;  /* 0x00000089028d7220 */ /* 0x040fe40000410000 */
[C---:B------:R-:W-:Y:S02]  /*31f0*/  FMUL.FTZ R142, R2.reuse, R142 ;  /* 0x0000008e028e7220 */ /* 0x040fe40000410000 */
[----:B------:R-:W-:Y:S01]  /*3200*/  FMUL.FTZ R208, R2, R208 ;  /* 0x000000d002d07220 */ /* 0x000fe20000410000 */
[----:B------:R-:W-:Y:S01]  /*3210*/  SEL R100, R212, R92, P2 ;  /* 0x0000005cd4647207 */ /* 0x000fe20001000000 */
[----:B------:R-:W-:Y:S01]  /*3220*/  @P1 IMAD.WIDE.U32 R110, R172, R110, c[0x0][0x258] ;  /* 0x00009600ac6e1625 */ /* 0x000fe200078e006e */
[----:B------:R-:W-:Y:S02]  /*3230*/  SEL R101, R211, R93, P2 ;  /* 0x0000005dd3657207 */ /* 0x000fe40001000000 */
[----:B------:R-:W-:Y:S01]  /*3240*/  SEL R102, R210, R94, P2 ;  /* 0x0000005ed2667207 */ /* 0x000fe20001000000 */
[----:B------:R-:W-:Y:S01]  /*3250*/  @P0 FADD.FTZ R140, R56, R140 ;  /* 0x0000008c388c0221 */ /* 0x000fe20000010000 */
[----:B------:R-:W-:Y:S01]  /*3260*/  SEL R103, R209, R95, P2 ;  /* 0x0000005fd1677207 */ /* 0x000fe20001000000 */
[----:B------:R-:W-:-:S02]  /*3270*/  @P0 FADD.FTZ R141, R57, R141 ;  /* 0x0000008d398d0221 */ /* 0x000fc40000010000 */
[----:B------:R-:W-:Y:S02]  /*3280*/  @P0 FADD.FTZ R142, R58, R142 ;  /* 0x0000008e3a8e0221 */ /* 0x000fe40000010000 */
[----:B------:R-:W-:Y:S01]  /*3290*/  @P0 FADD.FTZ R208, R59, R208 ;  /* 0x000000d03bd00221 */ /* 0x000fe20000010000 */
[----:B------:R0:W-:Y:S02]  /*32a0*/  @P1 STG.E.128 [R110.64], R100 ;  /* 0x000000646e001986 */ /* 0x0001e4000c101d04 */
[----:B0-----:R-:W-:Y:S02]  /*32b0*/  SEL R100, R140, R96, P2 ;  /* 0x000000608c647207 */ /* 0x001fe40001000000 */
[----:B------:R-:W-:Y:S02]  /*32c0*/  SEL R101, R141, R97, P2 ;  /* 0x000000618d657207 */ /* 0x000fe40001000000 */
[----:B------:R-:W-:Y:S02]  /*32d0*/  SEL R102, R142, R98, P2 ;  /* 0x000000628e667207 */ /* 0x000fe40001000000 */
[----:B------:R-:W-:-:S05]  /*32e0*/  SEL R103, R208, R99, P2 ;  /* 0x00000063d0677207 */ /* 0x000fca0001000000 */
[----:B------:R0:W-:Y:S02]  /*32f0*/  @P1 STG.E.128 [R110.64+0x10], R100 ;  /* 0x000010646e001986 */ /* 0x0001e4000c101d04 */
[----:B0-----:R-:W-:-:S04]  /*3300*/  MOV R100, R108 ;  /* 0x0000006c00647202 */ /* 0x001fc80000000f00 */
[----:B------:R-:W-:Y:S01]  /*3310*/  LOP3.LUT P3, RZ, R100, 0xff, RZ, 0xc0, !PT ;  /* 0x000000ff64ff7812 */ /* 0x000fe2000786c0ff */
[----:B------:R-:W-:Y:S01]  /*3320*/  FMUL.FTZ R101, R212, R0 ;  /* 0x00000000d4657220 */ /* 0x000fe20000410000 */
[----:B------:R-:W-:Y:S01]  /*3330*/  HFMA2.MMA R100, -RZ, RZ, 0, 0 ;  /* 0x00000000ff647435 */ /* 0x000fe200000001ff */
[----:B------:R-:W-:Y:S01]  /*3340*/  CS2R R136, SRZ ;  /* 0x0000000000887805 */ /* 0x000fe2000001ff00 */
[----:B------:R-:W-:Y:S01]  /*3350*/  CS2R R138, SRZ ;  /* 0x00000000008a7805 */ /* 0x000fe2000001ff00 */
[----:B------:R-:W-:Y:S01]  /*3360*/  FMUL.FTZ R101, R101, c[0x0][0x1e8] ;  /* 0x00007a0065657a20 */ /* 0x000fe20000410000 */
[----:B------:R-:W2:Y:S07]  /*3370*/  LDL.LU R212, [R1+0xb0] ;  /* 0x0000b00001d47983 */ /* 0x000eae0000300800 */
[----:B------:R-:W-:-:S05]  /*3380*/  @P3 PRMT R102, RZ, 0x5410, R48 ;  /* 0x00005410ff663816 */ /* 0x000fca0000000030 */
[----:B------:R-:W-:Y:S01]  /*3390*/  @P3 FMUL.FTZ R100, R101, R102 ;  /* 0x0000006665643220 */ /* 0x000fe20000410000 */
[----:B----4-:R-:W-:-:S05]  /*33a0*/  @P3 PRMT R102, RZ, 0x5410, R104 ;  /* 0x00005410ff663816 */ /* 0x010fca0000000068 */
[----:B------:R-:W-:Y:S01]  /*33b0*/  @P3 FMUL.FTZ R136, R101, R102 ;  /* 0x0000006665883220 */ /* 0x000fe20000410000 */
[----:B------:R-:W-:Y:S01]  /*33c0*/  LOP3.LUT P3, RZ, R108, 0xff00, RZ, 0xc0, !PT ;  /* 0x0000ff006cff7812 */ /* 0x000fe2000786c0ff */
[----:B------:R-:W-:Y:S01]  /*33d0*/  FMUL.FTZ R102, R211, R0 ;  /* 0x00000000d3667220 */ /* 0x000fe20000410000 */
[----:B------:R-:W-:Y:S01]  /*33e0*/  MOV R101, RZ ;  /* 0x000000ff00657202 */ /* 0x000fe20000000f00 */
[----:B------:R-:W-:Y:S01]  /*33f0*/  FFMA.FTZ R207, R207, R135, R134 ;  /* 0x00000087cfcf7223 */ /* 0x000fe20000010086 */
[----:B------:R-:W4:Y:S01]  /*3400*/  LDL.LU R211, [R1+0xb4] ;  /* 0x0000b40001d37983 */ /* 0x000f220000300800 */
[----:B------:R-:W-:-:S08]  /*3410*/  FMUL.FTZ R102, R102, c[0x0][0x1e8] ;  /* 0x00007a0066667a20 */ /* 0x000fd00000410000 */
[----:B------:R-:W-:Y:S02]  /*3420*/  @P3 PRMT R104, RZ, 0x7610, R104 ;  /* 0x00007610ff683816 */ /* 0x000fe40000000068 */
[----:B------:R-:W-:-:S03]  /*3430*/  @P3 PRMT R103, RZ, 0x7610, R48 ;  /* 0x00007610ff673816 */ /* 0x000fc60000000030 */
[C---:B------:R-:W-:Y:S02]  /*3440*/  @P3 FMUL.FTZ R137, R102.reuse, R104 ;  /* 0x0000006866893220 */ /* 0x040fe40000410000 */
[----:B------:R-:W-:Y:S01]  /*3450*/  @P3 FMUL.FTZ R101, R102, R103 ;  /* 0x0000006766653220 */ /* 0x000fe20000410000 */
[----:B------:R-:W-:Y:S01]  /*3460*/  LOP3.LUT P3, RZ, R108, 0xff0000, RZ, 0xc0, !PT ;  /* 0x00ff00006cff7812 */ /* 0x000fe2000786c0ff */
[----:B------:R-:W-:Y:S02]  /*3470*/  FMUL.FTZ R103, R210, R0 ;  /* 0x00000000d2677220 */ /* 0x000fe40000410000 */
[----:B------:R-:W-:Y:S01]  /*3480*/  FFMA.FTZ R206, R206, R135, R134 ;  /* 0x00000087cece7223 */ /* 0x000fe20000010086 */
[----:B------:R-:W-:Y:S01]  /*3490*/  F2FP.BF16.PACK_AB R100, R101, R100 ;  /* 0x000000646564723e */ /* 0x000fe200000010ff */
[----:B------:R-:W-:Y:S01]  /*34a0*/  FMUL.FTZ R103, R103, c[0x0][0x1e8] ;  /* 0x00007a0067677a20 */ /* 0x000fe20000410000 */
[----:B------:R-:W2:Y:S07]  /*34b0*/  LDL.LU R210, [R1+0xa8] ;  /* 0x0000a80001d27983 */ /* 0x000eae0000300800 */
[----:B------:R-:W-:-:S02]  /*34c0*/  @P3 PRMT R102, RZ, 0x5410, R105 ;  /* 0x00005410ff663816 */ /* 0x000fc40000000069 */
[----:B------:R-:W-:-:S03]  /*34d0*/  @P3 PRMT R104, RZ, 0x5410, R49 ;  /* 0x00005410ff683816 */ /* 0x000fc60000000031 */
[----:B------:R-:W-:Y:S01]  /*34e0*/  @P3 FMUL.FTZ R138, R103, R102 ;  /* 0x00000066678a3220 */ /* 0x000fe20000410000 */
[----:B------:R-:W-:-:S06]  /*34f0*/  HFMA2.MMA R102, -RZ, RZ, 0, 0 ;  /* 0x00000000ff667435 */ /* 0x000fcc00000001ff */
[----:B------:R-:W-:Y:S01]  /*3500*/  @P3 FMUL.FTZ R102, R103, R104 ;  /* 0x0000006867663220 */ /* 0x000fe20000410000 */
[----:B------:R-:W-:Y:S01]  /*3510*/  LOP3.LUT P3, RZ, R108, 0xff000000, RZ, 0xc0, !PT ;  /* 0xff0000006cff7812 */ /* 0x000fe2000786c0ff */
[----:B------:R-:W-:Y:S01]  /*3520*/  FMUL.FTZ R104, R209, R0 ;  /* 0x00000000d1687220 */ /* 0x000fe20000410000 */
[----:B------:R-:W-:Y:S01]  /*3530*/  MOV R103, RZ ;  /* 0x000000ff00677202 */ /* 0x000fe20000000f00 */
[----:B------:R-:W-:Y:S01]  /*3540*/  FFMA.FTZ R205, R205, R135, R134 ;  /* 0x00000087cdcd7223 */ /* 0x000fe20000010086 */
[----:B------:R-:W-:Y:S01]  /*3550*/  @P4 PRMT R108, RZ, 0x5410, R50 ;  /* 0x00005410ff6c4816 */ /* 0x000fe20000000032 */
[----:B------:R-:W-:Y:S01]  /*3560*/  FMUL.FTZ R104, R104, c[0x0][0x1e8] ;  /* 0x00007a0068687a20 */ /* 0x000fe20000410000 */
[----:B------:R-:W2:Y:S07]  /*3570*/  LDL.LU R209, [R1+0xac] ;  /* 0x0000ac0001d17983 */ /* 0x000eae0000300800 */
[----:B------:R-:W-:-:S05]  /*3580*/  @P3 PRMT R105, RZ, 0x7610, R105 ;  /* 0x00007610ff693816 */ /* 0x000fca0000000069 */
[----:B------:R-:W-:Y:S01]  /*3590*/  @P3 FMUL.FTZ R139, R104, R105 ;  /* 0x00000069688b3220 */ /* 0x000fe20000410000 */
[----:B------:R-:W-:-:S05]  /*35a0*/  @P3 PRMT R105, RZ, 0x7610, R49 ;  /* 0x00007610ff693816 */ /* 0x000fca0000000031 */
[----:B------:R-:W-:Y:S02]  /*35b0*/  @P3 FMUL.FTZ R103, R104, R105 ;  /* 0x0000006968673220 */ /* 0x000fe40000410000 */
[----:B------:R-:W-:Y:S01]  /*35c0*/  FMUL.FTZ R105, R140, R0 ;  /* 0x000000008c697220 */ /* 0x000fe20000410000 */
[----:B------:R-:W-:Y:S01]  /*35d0*/  HFMA2.MMA R140, -RZ, RZ, 0, 0 ;  /* 0x00000000ff8c7435 */ /* 0x000fe200000001ff */
[----:B------:R-:W-:Y:S02]  /*35e0*/  @P4 PRMT R104, RZ, 0x5410, R106 ;  /* 0x00005410ff684816 */ /* 0x000fe4000000006a */
[----:B------:R-:W-:-:S04]  /*35f0*/  FMUL.FTZ R105, R105, c[0x0][0x1e8] ;  /* 0x00007a0069697a20 */ /* 0x000fc80000410000 */
[C---:B------:R-:W-:Y:S01]  /*3600*/  @P4 FMUL.FTZ R140, R105.reuse, R104 ;  /* 0x00000068698c4220 */ /* 0x040fe20000410000 */
[----:B------:R-:W-:Y:S01]  /*3610*/  MOV R104, RZ ;  /* 0x000000ff00687202 */ /* 0x000fe20000000f00 */
[----:B------:R-:W-:Y:S02]  /*3620*/  @P4 FMUL.FTZ R104, R105, R108 ;  /* 0x0000006c69684220 */ /* 0x000fe40000410000 */
[----:B------:R-:W-:Y:S01]  /*3630*/  FMUL.FTZ R108, R141, R0 ;  /* 0x000000008d6c7220 */ /* 0x000fe20000410000 */
[----:B------:R-:W-:Y:S01]  /*3640*/  HFMA2.MMA R141, -RZ, RZ, 0, 0 ;  /* 0x00000000ff8d7435 */ /* 0x000fe200000001ff */
[----:B------:R-:W-:Y:S02]  /*3650*/  @P5 PRMT R106, RZ, 0x7610, R106 ;  /* 0x00007610ff6a5816 */ /* 0x000fe4000000006a */
[----:B------:R-:W-:-:S04]  /*3660*/  FMUL.FTZ R108, R108, c[0x0][0x1e8] ;  /* 0x00007a006c6c7a20 */ /* 0x000fc80000410000 */
[----:B------:R-:W-:Y:S01]  /*3670*/  @P5 FMUL.FTZ R141, R108, R106 ;  /* 0x0000006a6c8d5220 */ /* 0x000fe20000410000 */
[----:B------:R-:W-:Y:S02]  /*3680*/  @P5 PRMT R106, RZ, 0x7610, R50 ;  /* 0x00007610ff6a5816 */ /* 0x000fe40000000032 */
[----:B------:R-:W-:-:S03]  /*3690*/  MOV R105, RZ ;  /* 0x000000ff00697202 */ /* 0x000fc60000000f00 */
[----:B------:R-:W-:Y:S01]  /*36a0*/  @P5 FMUL.FTZ R105, R108, R106 ;  /* 0x0000006a6c695220 */ /* 0x000fe20000410000 */
[----:B------:R-:W-:Y:S01]  /*36b0*/  LOP3.LUT P3, RZ, R109, 0xff000000, RZ, 0xc0, !PT ;  /* 0xff0000006dff7812 */ /* 0x000fe2000786c0ff */
[----:B------:R-:W-:Y:S01]  /*36c0*/  FMUL.FTZ R106, R142, R0 ;  /* 0x000000008e6a7220 */ /* 0x000fe20000410000 */
[----:B------:R-:W-:Y:S01]  /*36d0*/  HFMA2.MMA R142, -RZ, RZ, 0, 0 ;  /* 0x00000000ff8e7435 */ /* 0x000fe200000001ff */
[----:B------:R-:W-:Y:S02]  /*36e0*/  @P6 PRMT R108, RZ, 0x5410, R107 ;  /* 0x00005410ff6c6816 */ /* 0x000fe4000000006b */
[----:B------:R-:W-:Y:S01]  /*36f0*/  FMUL.FTZ R106, R106, c[0x0][0x1e8] ;  /* 0x00007a006a6a7a20 */ /* 0x000fe20000410000 */
[----:B------:R-:W-:-:S03]  /*3700*/  @P6 PRMT R109, RZ, 0x5410, R51 ;  /* 0x00005410ff6d6816 */ /* 0x000fc60000000033 */
[C---:B------:R-:W-:Y:S01]  /*3710*/  @P6 FMUL.FTZ R142, R106.reuse, R108 ;  /* 0x0000006c6a8e6220 */ /* 0x040fe20000410000 */
[----:B------:R-:W-:Y:S01]  /*3720*/  MOV R108, RZ ;  /* 0x000000ff006c7202 */ /* 0x000fe20000000f00 */
[----:B------:R-:W-:Y:S02]  /*3730*/  @P6 FMUL.FTZ R108, R106, R109 ;  /* 0x0000006d6a6c6220 */ /* 0x000fe40000410000 */
[----:B------:R-:W-:Y:S01]  /*3740*/  FMUL.FTZ R106, R208, R0 ;  /* 0x00000000d06a7220 */ /* 0x000fe20000410000 */
[----:B------:R-:W-:Y:S01]  /*3750*/  HFMA2.MMA R109, -RZ, RZ, 0, 0 ;  /* 0x00000000ff6d7435 */ /* 0x000fe200000001ff */
[----:B------:R-:W-:Y:S01]  /*3760*/  @P3 PRMT R110, RZ, 0x7610, R51 ;  /* 0x00007610ff6e3816 */ /* 0x000fe20000000033 */
[-CC-:B------:R-:W-:Y:S01]  /*3770*/  FFMA.FTZ R204, R204, R135.reuse, R134.reuse ;  /* 0x00000087cccc7223 */ /* 0x180fe20000010086 */
[----:B------:R-:W-:Y:S01]  /*3780*/  F2FP.BF16.PACK_AB R101, R103, R102 ;  /* 0x000000666765723e */ /* 0x000fe200000010ff */
[----:B------:R-:W-:Y:S02]  /*3790*/  FMUL.FTZ R106, R106, c[0x0][0x1e8] ;  /* 0x00007a006a6a7a20 */ /* 0x000fe40000410000 */
[----:B------:R-:W-:-:S02]  /*37a0*/  FFMA.FTZ R194, R194, R135, R134 ;  /* 0x00000087c2c27223 */ /* 0x000fc40000010086 */
[----:B------:R-:W-:Y:S02]  /*37b0*/  FADD.FTZ R203, R203, -R207 ;  /* 0x800000cfcbcb7221 */ /* 0x000fe40000010000 */
[----:B------:R-:W-:Y:S02]  /*37c0*/  FADD.FTZ R202, R202, -R206 ;  /* 0x800000cecaca7221 */ /* 0x000fe40000010000 */
[----:B------:R-:W-:Y:S02]  /*37d0*/  FADD.FTZ R201, R201, -R205 ;  /* 0x800000cdc9c97221 */ /* 0x000fe40000010000 */
[-CC-:B------:R-:W-:Y:S02]  /*37e0*/  FFMA.FTZ R193, R193, R135.reuse, R134.reuse ;  /* 0x00000087c1c17223 */ /* 0x180fe40000010086 */
[----:B------:R-:W-:Y:S01]  /*37f0*/  FFMA.FTZ R198, R198, R135, R134 ;  /* 0x00000087c6c67223 */ /* 0x000fe20000010086 */
[----:B------:R-:W-:Y:S01]  /*3800*/  @P3 PRMT R107, RZ, 0x7610, R107 ;  /* 0x00007610ff6b3816 */ /* 0x000fe2000000006b */
[----:B------:R-:W-:Y:S01]  /*3810*/  @P3 FMUL.FTZ R109, R106, R110 ;  /* 0x0000006e6a6d3220 */ /* 0x000fe20000410000 */
[----:B------:R-:W-:Y:S01]  /*3820*/  F2FP.BF16.PACK_AB R102, R105, R104 ;  /* 0x000000686966723e */ /* 0x000fe200000010ff */
[----:B------:R-:W-:Y:S01]  /*3830*/  IMAD.WIDE.U32 R104, R172, R214, c[0x0][0x248] ;  /* 0x00009200ac687625 */ /* 0x000fe200078e00d6 */
[----:B------:R-:W-:Y:S01]  /*3840*/  LOP3.LUT P5, RZ, R177, 0xff0000, RZ, 0xc0, !PT ;  /* 0x00ff0000b1ff7812 */ /* 0x000fe200078ac0ff */
[----:B------:R-:W2:Y:S01]  /*3850*/  LDL.LU R208, [R1+0xa0] ;  /* 0x0000a00001d07983 */ /* 0x000ea20000300800 */
[----:B------:R-:W-:Y:S01]  /*3860*/  F2FP.BF16.PACK_AB R103, R109, R108 ;  /* 0x0000006c6d67723e */ /* 0x000fe200000010ff */
[----:B------:R-:W-:-:S02]  /*3870*/  FADD.FTZ R204, R175, -R204 ;  /* 0x800000ccafcc7221 */ /* 0x000fc40000010000 */
[----:B------:R-:W-:Y:S01]  /*3880*/  FADD.FTZ R194, R197, -R194 ;  /* 0x800000c2c5c27221 */ /* 0x000fe20000010000 */
[----:B------:R-:W2:Y:S04]  /*3890*/  LDL.LU R207, [R1+0xa4] ;  /* 0x0000a40001cf7983 */ /* 0x000ea80000300800 */
[----:B------:R0:W-:Y:S01]  /*38a0*/  STG.E.128 [R104.64], R100 ;  /* 0x0000006468007986 */ /* 0x0001e2000c101d04 */
[----:B------:R-:W-:Y:S02]  /*38b0*/  FFMA.FTZ R197, R196, R135, R134 ;  /* 0x00000087c4c57223 */ /* 0x000fe40000010086 */
[C---:B------:R-:W-:Y:S02]  /*38c0*/  FMUL.FTZ R203, R2.reuse, R203 ;  /* 0x000000cb02cb7220 */ /* 0x040fe40000410000 */
[----:B------:R-:W-:-:S02]  /*38d0*/  FMUL.FTZ R202, R2, R202 ;  /* 0x000000ca02ca7220 */ /* 0x000fc40000410000 */
[----:B------:R-:W-:Y:S02]  /*38e0*/  FMUL.FTZ R201, R2, R201 ;  /* 0x000000c902c97220 */ /* 0x000fe40000410000 */
[----:B------:R-:W-:Y:S02]  /*38f0*/  FADD.FTZ R193, R195, -R193 ;  /* 0x800000c1c3c17221 */ /* 0x000fe40000010000 */
[----:B------:R-:W-:Y:S01]  /*3900*/  FADD.FTZ R198, R200, -R198 ;  /* 0x800000c6c8c67221 */ /* 0x000fe20000010000 */
[----:B------:R-:W-:Y:S01]  /*3910*/  @P1 MOV R175, 0x20 ;  /* 0x0000002000af1802 */ /* 0x000fe20000000f00 */
[----:B------:R-:W-:Y:S01]  /*3920*/  FFMA.FTZ R185, R185, R135, R134 ;  /* 0x00000087b9b97223 */ /* 0x000fe20000010086 */
[----:B------:R-:W2:Y:S01]  /*3930*/  LDL.LU R206, [R1+0x98] ;  /* 0x0000980001ce7983 */ /* 0x000ea20000300800 */
[----:B0-----:R-:W-:Y:S01]  /*3940*/  IADD3 R104, R172, 0x20, RZ ;  /* 0x00000020ac687810 */ /* 0x001fe20007ffe0ff */
[----:B------:R-:W-:Y:S02]  /*3950*/  FMUL.FTZ R105, R2, R204 ;  /* 0x000000cc02697220 */ /* 0x000fe40000410000 */
[----:B------:R-:W2:Y:S02]  /*3960*/  LDL.LU R205, [R1+0x9c] ;  /* 0x00009c0001cd7983 */ /* 0x000ea40000300800 */
[----:B------:R-:W-:-:S02]  /*3970*/  IMAD.WIDE.U32 R100, R104, R214, c[0x0][0x170] ;  /* 0x00005c0068647625 */ /* 0x000fc400078e00d6 */
[----:B------:R-:W2:Y:S02]  /*3980*/  LDL.LU R204, [R1+0x90] ;  /* 0x0000900001cc7983 */ /* 0x000ea40000300800 */
[----:B------:R-:W-:Y:S02]  /*3990*/  FADD.FTZ R197, R199, -R197 ;  /* 0x800000c5c7c57221 */ /* 0x000fe40000010000 */
[----:B------:R-:W2:Y:S04]  /*39a0*/  LDL.LU R200, [R1+0x94] ;  /* 0x0000940001c87983 */ /* 0x000ea80000300800 */
[----:B------:R-:W2:Y:S01]  /*39b0*/  LDG.E.128 R100, [R100.64] ;  /* 0x0000000464647981 */ /* 0x000ea2000c1e1d00 */
[----:B------:R-:W-:Y:S02]  /*39c0*/  @P0 FADD.FTZ R203, R60, R203 ;  /* 0x000000cb3ccb0221 */ /* 0x000fe40000010000 */
[----:B------:R-:W-:-:S02]  /*39d0*/  @P0 FADD.FTZ R202, R61, R202 ;  /* 0x000000ca3dca0221 */ /* 0x000fc40000010000 */
[----:B------:R-:W-:Y:S02]  /*39e0*/  @P0 FADD.FTZ R201, R62, R201 ;  /* 0x000000c93ec90221 */ /* 0x000fe40000010000 */
[----:B------:R-:W-:Y:S02]  /*39f0*/  @P0 FADD.FTZ R105, R63, R105 ;  /* 0x000000693f690221 */ /* 0x000fe40000010000 */
[C---:B------:R-:W-:Y:S02]  /*3a00*/  FMUL.FTZ R195, R2.reuse, R193 ;  /* 0x000000c102c37220 */ /* 0x040fe40000410000 */
[C---:B------:R-:W-:Y:S02]  /*3a10*/  FMUL.FTZ R196, R2.reuse, R194 ;  /* 0x000000c202c47220 */ /* 0x040fe40000410000 */
[C---:B------:R-:W-:Y:S02]  /*3a20*/  FMUL.FTZ R197, R2.reuse, R197 ;  /* 0x000000c502c57220 */ /* 0x040fe40000410000 */
[----:B------:R-:W-:Y:S01]  /*3a30*/  FMUL.FTZ R198, R2, R198 ;  /* 0x000000c602c67220 */ /* 0x000fe20000410000 */
[----:B------:R-:W-:Y:S01]  /*3a40*/  SEL R108, R203, R92, P2 ;  /* 0x0000005ccb6c7207 */ /* 0x000fe20001000000 */
[----:B------:R-:W-:Y:S01]  /*3a50*/  @P1 IMAD.WIDE.U32 R174, R174, R175, c[0x0][0x258] ;  /* 0x00009600aeae1625 */ /* 0x000fe200078e00af */
[----:B------:R-:W-:-:S02]  /*3a60*/  SEL R109, R202, R93, P2 ;  /* 0x0000005dca6d7207 */ /* 0x000fc40001000000 */
[----:B------:R-:W-:Y:S01]  /*3a70*/  SEL R110, R201, R94, P2 ;  /* 0x0000005ec96e7207 */ /* 0x000fe20001000000 */
[----:B------:R-:W-:Y:S01]  /*3a80*/  @P0 FADD.FTZ R195, R64, R195 ;  /* 0x000000c340c30221 */ /* 0x000fe20000010000 */
[----:B------:R-:W-:Y:S01]  /*3a90*/  SEL R111, R105, R95, P2 ;  /* 0x0000005f696f7207 */ /* 0x000fe20001000000 */
[----:B------:R-:W-:Y:S02]  /*3aa0*/  @P0 FADD.FTZ R196, R65, R196 ;  /* 0x000000c441c40221 */ /* 0x000fe40000010000 */
[----:B------:R-:W-:Y:S02]  /*3ab0*/  @P0 FADD.FTZ R197, R66, R197 ;  /* 0x000000c542c50221 */ /* 0x000fe40000010000 */
[----:B------:R-:W-:Y:S01]  /*3ac0*/  @P0 FADD.FTZ R198, R67, R198 ;  /* 0x000000c643c60221 */ /* 0x000fe20000010000 */
[----:B------:R0:W-:Y:S02]  /*3ad0*/  @P1 STG.E.128 [R174.64], R108 ;  /* 0x0000006cae001986 */ /* 0x0001e4000c101d04 */
[----:B0-----:R-:W-:-:S02]  /*3ae0*/  SEL R108, R195, R96, P2 ;  /* 0x00000060c36c7207 */ /* 0x001fc40001000000 */
[----:B------:R-:W-:Y:S02]  /*3af0*/  SEL R109, R196, R97, P2 ;  /* 0x00000061c46d7207 */ /* 0x000fe40001000000 */
[----:B------:R-:W-:Y:S02]  /*3b00*/  SEL R110, R197, R98, P2 ;  /* 0x00000062c56e7207 */ /* 0x000fe40001000000 */
[----:B------:R-:W-:-:S05]  /*3b10*/  SEL R111, R198, R99, P2 ;  /* 0x00000063c66f7207 */ /* 0x000fca0001000000 */
[----:B------:R0:W-:Y:S02]  /*3b20*/  @P1 STG.E.128 [R174.64+0x10], R108 ;  /* 0x0000106cae001986 */ /* 0x0001e4000c101d04 */
[----:B0-----:R-:W-:-:S04]  /*3b30*/  MOV R108, R176 ;  /* 0x000000b0006c7202 */ /* 0x001fc80000000f00 */
[----:B------:R-:W-:Y:S01]  /*3b40*/  LOP3.LUT P4, RZ, R108, 0xff, RZ, 0xc0, !PT ;  /* 0x000000ff6cff7812 */ /* 0x000fe2000788c0ff */
[----:B------:R-:W-:Y:S02]  /*3b50*/  CS2R R174, SRZ ;  /* 0x0000000000ae7805 */ /* 0x000fe4000001ff00 */
[----:B------:R-:W-:Y:S02]  /*3b60*/  @P3 FMUL.FTZ R174, R106, R107 ;  /* 0x0000006b6aae3220 */ /* 0x000fe40000410000 */
[-C--:B------:R-:W-:Y:S01]  /*3b70*/  FMUL.FTZ R107, R203, R0.reuse ;  /* 0x00000000cb6b7220 */ /* 0x080fe20000410000 */
[----:B------:R-:W-:Y:S01]  /*3b80*/  HFMA2.MMA R106, -RZ, RZ, 0, 0 ;  /* 0x00000000ff6a7435 */ /* 0x000fe200000001ff */
[----:B------:R-:W-:Y:S02]  /*3b90*/  LOP3.LUT P3, RZ, R176, 0xff00, RZ, 0xc0, !PT ;  /* 0x0000ff00b0ff7812 */ /* 0x000fe4000786c0ff */
[----:B------:R-:W-:Y:S01]  /*3ba0*/  MOV R193, RZ ;  /* 0x000000ff00c17202 */ /* 0x000fe20000000f00 */
[----:B------:R-:W-:Y:S01]  /*3bb0*/  FMUL.FTZ R107, R107, c[0x0][0x1e8] ;  /* 0x00007a006b6b7a20 */ /* 0x000fe20000410000 */
[----:B------:R-:W-:Y:S01]  /*3bc0*/  MOV R199, RZ ;  /* 0x000000ff00c77202 */ /* 0x000fe20000000f00 */
[----:B------:R-:W-:Y:S01]  /*3bd0*/  HFMA2.MMA R194, -RZ, RZ, 0, 0 ;  /* 0x00000000ffc27435 */ /* 0x000fe200000001ff */
[----:B------:R-:W-:Y:S01]  /*3be0*/  @P4 PRMT R108, RZ, 0x5410, R44 ;  /* 0x00005410ff6c4816 */ /* 0x000fe2000000002c */
[----:B------:R-:W-:Y:S01]  /*3bf0*/  FMUL.FTZ R110, R197, R0 ;  /* 0x00000000c56e7220 */ /* 0x000fe20000410000 */
[----:B------:R-:W3:Y:S03]  /*3c00*/  LDL.LU R203, [R1+0x88] ;  /* 0x0000880001cb7983 */ /* 0x000ee60000300800 */
[----:B------:R-:W-:-:S02]  /*3c10*/  @P4 FMUL.FTZ R106, R107, R108 ;  /* 0x0000006c6b6a4220 */ /* 0x000fc40000410000 */
[----:B------:R-:W-:Y:S01]  /*3c20*/  @P3 PRMT R109, RZ, 0x7610, R44 ;  /* 0x00007610ff6d3816 */ /* 0x000fe2000000002c */
[----:B------:R-:W-:Y:S02]  /*3c30*/  FMUL.FTZ R110, R110, c[0x0][0x1e8] ;  /* 0x00007a006e6e7a20 */ /* 0x000fe40000410000 */
[----:B------:R-:W-:-:S04]  /*3c40*/  FMUL.FTZ R111, R198, R0 ;  /* 0x00000000c66f7220 */ /* 0x000fc80000410000 */
[----:B------:R-:W-:Y:S01]  /*3c50*/  FMUL.FTZ R111, R111, c[0x0][0x1e8] ;  /* 0x00007a006f6f7a20 */ /* 0x000fe20000410000 */
[----:B--2---:R-:W-:-:S05]  /*3c60*/  @P4 PRMT R108, RZ, 0x5410, R100 ;  /* 0x00005410ff6c4816 */ /* 0x004fca0000000064 */
[----:B------:R-:W-:Y:S02]  /*3c70*/  @P4 FMUL.FTZ R193, R107, R108 ;  /* 0x0000006c6bc14220 */ /* 0x000fe40000410000 */
[----:B------:R-:W-:Y:S01]  /*3c80*/  FMUL.FTZ R108, R202, R0 ;  /* 0x00000000ca6c7220 */ /* 0x000fe20000410000 */
[----:B------:R-:W-:Y:S01]  /*3c90*/  HFMA2.MMA R107, -RZ, RZ, 0, 0 ;  /* 0x00000000ff6b7435 */ /* 0x000fe200000001ff */
[----:B------:R-:W-:Y:S01]  /*3ca0*/  @P3 PRMT R100, RZ, 0x7610, R100 ;  /* 0x00007610ff643816 */ /* 0x000fe20000000064 */
[----:B------:R-:W-:Y:S01]  /*3cb0*/  FADD.FTZ R185, R189, -R185 ;  /* 0x800000b9bdb97221 */ /* 0x000fe20000010000 */
[----:B------:R-:W-:Y:S01]  /*3cc0*/  LOP3.LUT P4, RZ, R177, 0xff00, RZ, 0xc0, !PT ;  /* 0x0000ff00b1ff7812 */ /* 0x000fe2000788c0ff */
[----:B------:R-:W-:Y:S01]  /*3cd0*/  FMUL.FTZ R108, R108, c[0x0][0x1e8] ;  /* 0x00007a006c6c7a20 */ /* 0x000fe20000410000 */
[----:B------:R-:W2:Y:S03]  /*3ce0*/  LDL.LU R202, [R1+0x8c] ;  /* 0x00008c0001ca7983 */ /* 0x000ea60000300800 */
[----:B------:R-:W-:-:S02]  /*3cf0*/  @P3 FMUL.FTZ R107, R108, R109 ;  /* 0x0000006d6c6b3220 */ /* 0x000fc40000410000 */
[----:B------:R-:W-:Y:S01]  /*3d00*/  @P3 FMUL.FTZ R175, R108, R100 ;  /* 0x000000646caf3220 */ /* 0x000fe20000410000 */
[----:B------:R-:W-:Y:S01]  /*3d10*/  LOP3.LUT P3, RZ, R176, 0xff0000, RZ, 0xc0, !PT ;  /* 0x00ff0000b0ff7812 */ /* 0x000fe2000786c0ff */
[-C--:B------:R-:W-:Y:S02]  /*3d20*/  FMUL.FTZ R100, R201, R0.reuse ;  /* 0x00000000c9647220 */ /* 0x080fe40000410000 */
[----:B------:R-:W-:Y:S01]  /*3d30*/  FMUL.FTZ R109, R196, R0 ;  /* 0x00000000c46d7220 */ /* 0x000fe20000410000 */
[----:B------:R-:W2:Y:S01]  /*3d40*/  LDL.LU R201, [R1+0x80] ;  /* 0x0000800001c97983 */ /* 0x000ea20000300800 */
[----:B------:R-:W-:-:S08]  /*3d50*/  FMUL.FTZ R100, R100, c[0x0][0x1e8] ;  /* 0x00007a0064647a20 */ /* 0x000fd00000410000 */
[----:B------:R-:W-:Y:S01]  /*3d60*/  @P3 PRMT R108, RZ, 0x5410, R45 ;  /* 0x00005410ff6c3816 */ /* 0x000fe2000000002d */
[----:B------:R-:W-:Y:S01]  /*3d70*/  FMUL.FTZ R109, R109, c[0x0][0x1e8] ;  /* 0x00007a006d6d7a20 */ /* 0x000fe20000410000 */
[----:B------:R-:W-:Y:S01]  /*3d80*/  CS2R R196, SRZ ;  /* 0x0000000000c47805 */ /* 0x000fe2000001ff00 */
[----:B------:R-:W-:Y:S01]  /*3d90*/  FFMA.FTZ R157, R157, R135, R134 ;  /* 0x000000879d9d7223 */ /* 0x000fe20000010086 */
[----:B------:R-:W2:Y:S01]  /*3da0*/  LDL.LU R198, [R1+0x84] ;  /* 0x0000840001c67983 */ /* 0x000ea20000300800 */
[----:B------:R-:W-:Y:S01]  /*3db0*/  @P3 FMUL.FTZ R199, R100, R108 ;  /* 0x0000006c64c73220 */ /* 0x000fe20000410000 */
[----:B------:R-:W-:-:S05]  /*3dc0*/  @P3 PRMT R108, RZ, 0x5410, R101 ;  /* 0x00005410ff6c3816 */ /* 0x000fca0000000065 */
[----:B------:R-:W-:Y:S01]  /*3dd0*/  @P3 FMUL.FTZ R194, R100, R108 ;  /* 0x0000006c64c23220 */ /* 0x000fe20000410000 */
[----:B------:R-:W-:Y:S01]  /*3de0*/  LOP3.LUT P3, RZ, R176, 0xff000000, RZ, 0xc0, !PT ;  /* 0xff000000b0ff7812 */ /* 0x000fe2000786c0ff */
[----:B------:R-:W-:Y:S01]  /*3df0*/  FMUL.FTZ R100, R105, R0 ;  /* 0x0000000069647220 */ /* 0x000fe20000410000 */
[----:B------:R-:W-:-:S03]  /*3e00*/  HFMA2.MMA R176, -RZ, RZ, 0, 0 ;  /* 0x00000000ffb07435 */ /* 0x000fc600000001ff */
[----:B------:R-:W-:Y:S01]  /*3e10*/  FMUL.FTZ R100, R100, c[0x0][0x1e8] ;  /* 0x00007a0064647a20 */ /* 0x000fe20000410000 */
[----:B------:R-:W-:-:S07]  /*3e20*/  MOV R105, RZ ;  /* 0x000000ff00697202 */ /* 0x000fce0000000f00 */
[----:B------:R-:W-:Y:S02]  /*3e30*/  @P3 PRMT R108, RZ, 0x7610, R45 ;  /* 0x00007610ff6c3816 */ /* 0x000fe4000000002d */
[----:B------:R-:W-:-:S03]  /*3e40*/  @P3 PRMT R101, RZ, 0x7610, R101 ;  /* 0x00007610ff653816 */ /* 0x000fc60000000065 */
[C---:B------:R-:W-:Y:S02]  /*3e50*/  @P3 FMUL.FTZ R105, R100.reuse, R108 ;  /* 0x0000006c64693220 */ /* 0x040fe40000410000 */
[----:B------:R-:W-:Y:S01]  /*3e60*/  @P3 FMUL.FTZ R176, R100, R101 ;  /* 0x0000006564b03220 */ /* 0x000fe20000410000 */
[----:B------:R-:W-:Y:S02]  /*3e70*/  LOP3.LUT P3, RZ, R177, 0xff, RZ, 0xc0, !PT ;  /* 0x000000ffb1ff7812 */ /* 0x000fe4000786c0ff */
[----:B------:R-:W-:Y:S01]  /*3e80*/  LEA R100, P6, R104, c[0x0][0x248], 0x4 ;  /* 0x0000920068647a11 */ /* 0x000fe200078c20ff */
[----:B------:R-:W-:-:S03]  /*3e90*/  FMUL.FTZ R108, R195, R0 ;  /* 0x00000000c36c7220 */ /* 0x000fc60000410000 */
[----:B------:R-:W-:Y:S01]  /*3ea0*/  LEA.HI.X R101, R104, c[0x0][0x24c], RZ, 0x4, P6 ;  /* 0x0000930068657a11 */ /* 0x000fe200030f24ff */
[----:B------:R-:W-:Y:S01]  /*3eb0*/  FMUL.FTZ R108, R108, c[0x0][0x1e8] ;  /* 0x00007a006c6c7a20 */ /* 0x000fe20000410000 */
[----:B------:R-:W-:-:S05]  /*3ec0*/  LOP3.LUT P6, RZ, R177, 0xff000000, RZ, 0xc0, !PT ;  /* 0xff000000b1ff7812 */ /* 0x000fca00078cc0ff */
[----:B------:R-:W-:Y:S01]  /*3ed0*/  @P3 PRMT R104, RZ, 0x5410, R46 ;  /* 0x00005410ff683816 */ /* 0x000fe2000000002e */
[----:B------:R-:W-:Y:S01]  /*3ee0*/  HFMA2.MMA R195, -RZ, RZ, 0, 0 ;  /* 0x00000000ffc37435 */ /* 0x000fe200000001ff */
[----:B------:R-:W-:-:S03]  /*3ef0*/  MOV R177, RZ ;  /* 0x000000ff00b17202 */ /* 0x000fc60000000f00 */
[----:B------:R-:W-:Y:S01]  /*3f00*/  @P3 FMUL.FTZ R177, R108, R104 ;  /* 0x000000686cb13220 */ /* 0x000fe20000410000 */
[----:B------:R-:W-:-:S05]  /*3f10*/  @P4 PRMT R104, RZ, 0x7610, R46 ;  /* 0x00007610ff684816 */ /* 0x000fca000000002e */
[----:B------:R-:W-:Y:S01]  /*3f20*/  @P4 FMUL.FTZ R195, R109, R104 ;  /* 0x000000686dc34220 */ /* 0x000fe20000410000 */
[----:B------:R-:W-:-:S05]  /*3f30*/  @P5 PRMT R104, RZ, 0x5410, R47 ;  /* 0x00005410ff685816 */ /* 0x000fca000000002f */
[----:B------:R-:W-:Y:S01]  /*3f40*/  @P5 FMUL.FTZ R196, R110, R104 ;  /* 0x000000686ec45220 */ /* 0x000fe20000410000 */
[----:B------:R-:W-:-:S05]  /*3f50*/  @P6 PRMT R104, RZ, 0x7610, R47 ;  /* 0x00007610ff686816 */ /* 0x000fca000000002f */
[----:B------:R-:W-:Y:S01]  /*3f60*/  @P6 FMUL.FTZ R197, R111, R104 ;  /* 0x000000686fc56220 */ /* 0x000fe20000410000 */
[----:B------:R-:W-:Y:S02]  /*3f70*/  F2FP.BF16.PACK_AB R104, R107, R106 ;  /* 0x0000006a6b68723e */ /* 0x000fe400000010ff */
[----:B------:R-:W-:Y:S02]  /*3f80*/  F2FP.BF16.PACK_AB R105, R105, R199 ;  /* 0x000000c76969723e */ /* 0x000fe400000010ff */
[----:B------:R-:W-:Y:S02]  /*3f90*/  F2FP.BF16.PACK_AB R106, R195, R177 ;  /* 0x000000b1c36a723e */ /* 0x000fe400000010ff */
[----:B------:R-:W-:Y:S01]  /*3fa0*/  F2FP.BF16.PACK_AB R107, R197, R196 ;  /* 0x000000c4c56b723e */ /* 0x000fe200000010ff */
[----:B------:R-:W-:Y:S01]  /*3fb0*/  FFMA.FTZ R180, R180, R135, R134 ;  /* 0x00000087b4b47223 */ /* 0x000fe20000010086 */
[----:B------:R-:W2:Y:S04]  /*3fc0*/  LDL.LU R199, [R1+0x78] ;  /* 0x0000780001c77983 */ /* 0x000ea80000300800 */
[----:B------:R0:W-:Y:S01]  /*3fd0*/  STG.E.128 [R100.64], R104 ;  /* 0x0000006864007986 */ /* 0x0001e2000c101d04 */
[----:B------:R-:W-:Y:S01]  /*3fe0*/  HFMA2.MMA R177, -RZ, RZ, 0, 0 ;  /* 0x00000000ffb17435 */ /* 0x000fe200000001ff */
[----:B------:R-:W-:-:S02]  /*3ff0*/  MOV R195, RZ ;  /* 0x000000ff00c37202 */ /* 0x000fc40000000f00 */
[----:B------:R-:W-:Y:S01]  /*4000*/  MOV R196, RZ ;  /* 0x000000ff00c47202 */ /* 0x000fe20000000f00 */
[----:B------:R-:W-:Y:S01]  /*4010*/  FADD.FTZ R157, R179, -R157 ;  /* 0x8000009db39d7221 */ /* 0x000fe20000010000 */
[----:B------:R-:W2:Y:S01]  /*4020*/  LDL.LU R197, [R1+0x7c] ;  /* 0x00007c0001c57983 */ /* 0x000ea20000300800 */
[----:B0-----:R-:W-:-:S05]  /*4030*/  IADD3 R100, R172, 0x40, RZ ;  /* 0x00000040ac647810 */ /* 0x001fca0007ffe0ff */
[----:B------:R-:W-:-:S06]  /*4040*/  IMAD.WIDE.U32 R104, R100, R214, c[0x0][0x170] ;  /* 0x00005c0064687625 */ /* 0x000fcc00078e00d6 */
[----:B------:R-:W2:Y:S01]  /*4050*/  LDG.E.128 R104, [R104.64] ;  /* 0x0000000468687981 */ /* 0x000ea2000c1e1d00 */
[--C-:B------:R-:W-:Y:S02]  /*4060*/  @P3 PRMT R101, RZ, 0x5410, R102.reuse ;  /* 0x00005410ff653816 */ /* 0x100fe40000000066 */
[----:B------:R-:W-:-:S03]  /*4070*/  @P4 PRMT R102, RZ, 0x7610, R102 ;  /* 0x00007610ff664816 */ /* 0x000fc60000000066 */
[----:B------:R-:W-:Y:S01]  /*4080*/  @P3 FMUL.FTZ R195, R108, R101 ;  /* 0x000000656cc33220 */ /* 0x000fe20000410000 */
[----:B------:R-:W-:Y:S01]  /*4090*/  @P5 PRMT R101, RZ, 0x5410, R103 ;  /* 0x00005410ff655816 */ /* 0x000fe20000000067 */
[----:B------:R-:W-:Y:S01]  /*40a0*/  @P4 FMUL.FTZ R177, R109, R102 ;  /* 0x000000666db14220 */ /* 0x000fe20000410000 */
[----:B------:R-:W-:-:S03]  /*40b0*/  MOV R102, R114 ;  /* 0x0000007200667202 */ /* 0x000fc60000000f00 */
[----:B------:R-:W-:Y:S01]  /*40c0*/  @P5 FMUL.FTZ R196, R110, R101 ;  /* 0x000000656ec45220 */ /* 0x000fe20000410000 */
[----:B------:R-:W-:Y:S01]  /*40d0*/  LOP3.LUT P3, RZ, R102, 0xff, RZ, 0xc0, !PT ;  /* 0x000000ff66ff7812 */ /* 0x000fe2000786c0ff */
[----:B------:R-:W-:Y:S01]  /*40e0*/  FMUL.FTZ R101, R2, R185 ;  /* 0x000000b902657220 */ /* 0x000fe20000410000 */
[----:B------:R-:W-:Y:S01]  /*40f0*/  HFMA2.MMA R185, -RZ, RZ, 0, 0 ;  /* 0x00000000ffb97435 */ /* 0x000fe200000001ff */
[----:B------:R-:W-:Y:S02]  /*4100*/  @P6 PRMT R103, RZ, 0x7610, R103 ;  /* 0x00007610ff676816 */ /* 0x000fe40000000067 */
[----:B------:R-:W-:-:S04]  /*4110*/  @P0 FADD.FTZ R101, R68, R101 ;  /* 0x0000006544650221 */ /* 0x000fc80000010000 */
[----:B------:R-:W-:Y:S02]  /*4120*/  FMUL.FTZ R109, R101, R0 ;  /* 0x00000000656d7220 */ /* 0x000fe40000410000 */
[----:B------:R-:W-:Y:S02]  /*4130*/  @P6 FMUL.FTZ R185, R111, R103 ;  /* 0x000000676fb96220 */ /* 0x000fe40000410000 */
[----:B------:R-:W-:Y:S01]  /*4140*/  @P3 PRMT R103, RZ, 0x5410, R40 ;  /* 0x00005410ff673816 */ /* 0x000fe20000000028 */
[----:B------:R-:W-:Y:S01]  /*4150*/  FMUL.FTZ R109, R109, c[0x0][0x1e8] ;  /* 0x00007a006d6d7a20 */ /* 0x000fe20000410000 */
[----:B------:R-:W-:Y:S01]  /*4160*/  MOV R108, RZ ;  /* 0x000000ff006c7202 */ /* 0x000fe20000000f00 */
[----:B------:R-:W-:Y:S01]  /*4170*/  FFMA.FTZ R102, R186, R135, R134 ;  /* 0x00000087ba667223 */ /* 0x000fe20000010086 */
[----:B------:R-:W-:Y:S01]  /*4180*/  HFMA2.MMA R186, -RZ, RZ, 0, 0 ;  /* 0x00000000ffba7435 */ /* 0x000fe200000001ff */
[----:B------:R-:W-:Y:S02]  /*4190*/  @P3 FMUL.FTZ R108, R109, R103 ;  /* 0x000000676d6c3220 */ /* 0x000fe40000410000 */
[----:B------:R-:W-:-:S04]  /*41a0*/  FADD.FTZ R102, R190, -R102 ;  /* 0x80000066be667221 */ /* 0x000fc80000010000 */
[----:B------:R-:W-:-:S04]  /*41b0*/  FMUL.FTZ R102, R2, R102 ;  /* 0x0000006602667220 */ /* 0x000fc80000410000 */
[----:B------:R-:W-:-:S04]  /*41c0*/  @P0 FADD.FTZ R102, R69, R102 ;  /* 0x0000006645660221 */ /* 0x000fc80000010000 */
[----:B------:R-:W-:-:S04]  /*41d0*/  FMUL.FTZ R110, R102, R0 ;  /* 0x00000000666e7220 */ /* 0x000fc80000410000 */
[----:B------:R-:W-:Y:S02]  /*41e0*/  FMUL.FTZ R110, R110, c[0x0][0x1e8] ;  /* 0x00007a006e6e7a20 */ /* 0x000fe40000410000 */
[----:B------:R-:W-:Y:S02]  /*41f0*/  FFMA.FTZ R190, R188, R135, R134 ;  /* 0x00000087bcbe7223 */ /* 0x000fe40000010086 */
[----:B------:R-:W-:Y:S02]  /*4200*/  CS2R R188, SRZ ;  /* 0x0000000000bc7805 */ /* 0x000fe4000001ff00 */
[----:B------:R-:W-:Y:S02]  /*4210*/  FADD.FTZ R190, R192, -R190 ;  /* 0x800000bec0be7221 */ /* 0x000fe40000010000 */
[----:B------:R-:W-:Y:S01]  /*4220*/  FADD.FTZ R181, R181, -R180 ;  /* 0x800000b4b5b57221 */ /* 0x000fe20000010000 */
[----:B------:R-:W-:Y:S01]  /*4230*/  LOP3.LUT P6, RZ, R115, 0xff, RZ, 0xc0, !PT ;  /* 0x000000ff73ff7812 */ /* 0x000fe200078cc0ff */
[----:B------:R-:W-:-:S02]  /*4240*/  FMUL.FTZ R190, R2, R190 ;  /* 0x000000be02be7220 */ /* 0x000fc40000410000 */
[-C--:B------:R-:W-:Y:S01]  /*4250*/  FFMA.FTZ R179, R184, R135.reuse, R134 ;  /* 0x00000087b8b37223 */ /* 0x080fe20000010086 */
[----:B------:R-:W-:Y:S01]  /*4260*/  LOP3.LUT P4, RZ, R115, 0xff0000, RZ, 0xc0, !PT ;  /* 0x00ff000073ff7812 */ /* 0x000fe2000788c0ff */
[----:B------:R-:W-:Y:S01]  /*4270*/  @P0 FADD.FTZ R190, R71, R190 ;  /* 0x000000be47be0221 */ /* 0x000fe20000010000 */
[----:B------:R-:W3:Y:S01]  /*4280*/  LDL.LU R192, [R1+0x70] ;  /* 0x0000700001c07983 */ /* 0x000ee20000300800 */
[----:B------:R-:W-:Y:S02]  /*4290*/  FFMA.FTZ R182, R182, R135, R134 ;  /* 0x00000087b6b67223 */ /* 0x000fe40000010086 */
[C---:B------:R-:W-:Y:S02]  /*42a0*/  FMUL.FTZ R180, R2.reuse, R157 ;  /* 0x0000009d02b47220 */ /* 0x040fe40000410000 */
[----:B------:R-:W-:Y:S02]  /*42b0*/  FMUL.FTZ R184, R2, R181 ;  /* 0x000000b502b87220 */ /* 0x000fe40000410000 */
[----:B------:R-:W-:-:S02]  /*42c0*/  FADD.FTZ R183, R183, -R182 ;  /* 0x800000b6b7b77221 */ /* 0x000fc40000010000 */
[----:B------:R-:W-:Y:S02]  /*42d0*/  @P0 FADD.FTZ R180, R72, R180 ;  /* 0x000000b448b40221 */ /* 0x000fe40000010000 */
[----:B------:R-:W-:Y:S02]  /*42e0*/  @P0 FADD.FTZ R184, R73, R184 ;  /* 0x000000b849b80221 */ /* 0x000fe40000010000 */
[----:B------:R-:W-:Y:S01]  /*42f0*/  FADD.FTZ R179, R156, -R179 ;  /* 0x800000b39cb37221 */ /* 0x000fe20000010000 */
[----:B------:R-:W-:Y:S01]  /*4300*/  HFMA2.MMA R157, -RZ, RZ, 0, 0 ;  /* 0x00000000ff9d7435 */ /* 0x000fe200000001ff */
[----:B------:R-:W-:Y:S02]  /*4310*/  @P6 PRMT R156, RZ, 0x5410, R42 ;  /* 0x00005410ff9c6816 */ /* 0x000fe4000000002a */
[----:B--2---:R-:W-:-:S05]  /*4320*/  @P3 PRMT R103, RZ, 0x5410, R104 ;  /* 0x00005410ff673816 */ /* 0x004fca0000000068 */
[----:B------:R-:W-:Y:S01]  /*4330*/  @P3 FMUL.FTZ R186, R109, R103 ;  /* 0x000000676dba3220 */ /* 0x000fe20000410000 */
[----:B------:R-:W-:Y:S01]  /*4340*/  LOP3.LUT P3, RZ, R114, 0xff00, RZ, 0xc0, !PT ;  /* 0x0000ff0072ff7812 */ /* 0x000fe2000786c0ff */
[----:B------:R-:W-:Y:S01]  /*4350*/  FFMA.FTZ R103, R187, R135, R134 ;  /* 0x00000087bb677223 */ /* 0x000fe20000010086 */
[----:B------:R-:W-:Y:S01]  /*4360*/  HFMA2.MMA R187, -RZ, RZ, 0, 0 ;  /* 0x00000000ffbb7435 */ /* 0x000fe200000001ff */
[----:B------:R-:W-:Y:S02]  /*4370*/  MOV R109, RZ ;  /* 0x000000ff006d7202 */ /* 0x000fe40000000f00 */
[----:B------:R-:W-:-:S08]  /*4380*/  FADD.FTZ R103, R191, -R103 ;  /* 0x80000067bf677221 */ /* 0x000fd00000010000 */
[----:B------:R-:W-:Y:S02]  /*4390*/  @P3 PRMT R111, RZ, 0x7610, R40 ;  /* 0x00007610ff6f3816 */ /* 0x000fe40000000028 */
[----:B------:R-:W-:-:S03]  /*43a0*/  @P3 PRMT R104, RZ, 0x7610, R104 ;  /* 0x00007610ff683816 */ /* 0x000fc60000000068 */
[C---:B------:R-:W-:Y:S02]  /*43b0*/  @P3 FMUL.FTZ R109, R110.reuse, R111 ;  /* 0x0000006f6e6d3220 */ /* 0x040fe40000410000 */
[----:B------:R-:W-:Y:S01]  /*43c0*/  @P3 FMUL.FTZ R187, R110, R104 ;  /* 0x000000686ebb3220 */ /* 0x000fe20000410000 */
[----:B------:R-:W-:Y:S01]  /*43d0*/  LOP3.LUT P3, RZ, R114, 0xff0000, RZ, 0xc0, !PT ;  /* 0x00ff000072ff7812 */ /* 0x000fe2000786c0ff */
[----:B------:R-:W-:-:S04]  /*43e0*/  FMUL.FTZ R103, R2, R103 ;  /* 0x0000006702677220 */ /* 0x000fc80000410000 */
[----:B------:R-:W-:-:S04]  /*43f0*/  @P0 FADD.FTZ R103, R70, R103 ;  /* 0x0000006746670221 */ /* 0x000fc80000010000 */
[----:B------:R-:W-:-:S04]  /*4400*/  FMUL.FTZ R104, R103, R0 ;  /* 0x0000000067687220 */ /* 0x000fc80000410000 */
[----:B------:R-:W-:Y:S01]  /*4410*/  @P3 PRMT R111, RZ, 0x5410, R41 ;  /* 0x00005410ff6f3816 */ /* 0x000fe20000000029 */
[----:B------:R-:W-:Y:S01]  /*4420*/  FMUL.FTZ R104, R104, c[0x0][0x1e8] ;  /* 0x00007a0068687a20 */ /* 0x000fe20000410000 */
[----:B------:R-:W-:-:S03]  /*4430*/  MOV R110, RZ ;  /* 0x000000ff006e7202 */ /* 0x000fc60000000f00 */
[----:B------:R-:W-:Y:S01]  /*4440*/  @P3 FMUL.FTZ R110, R104, R111 ;  /* 0x0000006f686e3220 */ /* 0x000fe20000410000 */
[----:B------:R-:W-:-:S05]  /*4450*/  @P3 PRMT R111, RZ, 0x5410, R105 ;  /* 0x00005410ff6f3816 */ /* 0x000fca0000000069 */
[----:B------:R-:W-:Y:S01]  /*4460*/  @P3 FMUL.FTZ R188, R104, R111 ;  /* 0x0000006f68bc3220 */ /* 0x000fe20000410000 */
[----:B------:R-:W-:Y:S01]  /*4470*/  LOP3.LUT P3, RZ, R114, 0xff000000, RZ, 0xc0, !PT ;  /* 0xff00000072ff7812 */ /* 0x000fe2000786c0ff */
[----:B------:R-:W-:Y:S01]  /*4480*/  FMUL.FTZ R104, R190, R0 ;  /* 0x00000000be687220 */ /* 0x000fe20000410000 */
[----:B------:R-:W-:-:S03]  /*4490*/  HFMA2.MMA R111, -RZ, RZ, 0, 0 ;  /* 0x00000000ff6f7435 */ /* 0x000fc600000001ff */
[----:B------:R-:W-:-:S08]  /*44a0*/  FMUL.FTZ R104, R104, c[0x0][0x1e8] ;  /* 0x00007a0068687a20 */ /* 0x000fd00000410000 */
[----:B------:R-:W-:Y:S02]  /*44b0*/  @P3 PRMT R114, RZ, 0x7610, R41 ;  /* 0x00007610ff723816 */ /* 0x000fe40000000029 */
[----:B------:R-:W-:-:S03]  /*44c0*/  @P3 PRMT R105, RZ, 0x7610, R105 ;  /* 0x00007610ff693816 */ /* 0x000fc60000000069 */
[C---:B------:R-:W-:Y:S02]  /*44d0*/  @P3 FMUL.FTZ R111, R104.reuse, R114 ;  /* 0x00000072686f3220 */ /* 0x040fe40000410000 */
[----:B------:R-:W-:Y:S01]  /*44e0*/  @P3 FMUL.FTZ R189, R104, R105 ;  /* 0x0000006968bd3220 */ /* 0x000fe20000410000 */
[C---:B------:R-:W-:Y:S02]  /*44f0*/  LEA R104, P5, R100.reuse, c[0x0][0x248], 0x4 ;  /* 0x0000920064687a11 */ /* 0x040fe400078a20ff */
[----:B------:R-:W-:Y:S02]  /*4500*/  @P1 MOV R114, 0x20 ;  /* 0x0000002000721802 */ /* 0x000fe40000000f00 */
[----:B------:R-:W-:Y:S02]  /*4510*/  LEA.HI.X R105, R100, c[0x0][0x24c], RZ, 0x4, P5 ;  /* 0x0000930064697a11 */ /* 0x000fe400028f24ff */
[----:B------:R-:W-:Y:S02]  /*4520*/  SEL R100, R101, R92, P2 ;  /* 0x0000005c65647207 */ /* 0x000fe40001000000 */
[----:B------:R-:W-:-:S02]  /*4530*/  LOP3.LUT P3, RZ, R115, 0xff00, RZ, 0xc0, !PT ;  /* 0x0000ff0073ff7812 */ /* 0x000fc4000786c0ff */
[----:B------:R-:W-:Y:S02]  /*4540*/  SEL R101, R102, R93, P2 ;  /* 0x0000005d66657207 */ /* 0x000fe40001000000 */
[----:B------:R-:W-:Y:S01]  /*4550*/  LOP3.LUT P5, RZ, R115, 0xff000000, RZ, 0xc0, !PT ;  /* 0xff00000073ff7812 */ /* 0x000fe200078ac0ff */
[----:B------:R-:W-:Y:S01]  /*4560*/  @P1 IMAD.WIDE.U32 R114, R173, R114, c[0x0][0x258] ;  /* 0x00009600ad721625 */ /* 0x000fe200078e0072 */
[----:B------:R-:W-:Y:S02]  /*4570*/  SEL R102, R103, R94, P2 ;  /* 0x0000005e67667207 */ /* 0x000fe40001000000 */
[----:B------:R-:W-:Y:S01]  /*4580*/  SEL R103, R190, R95, P2 ;  /* 0x0000005fbe677207 */ /* 0x000fe20001000000 */
[----:B------:R-:W-:-:S04]  /*4590*/  FMUL.FTZ R173, R180, R0 ;  /* 0x00000000b4ad7220 */ /* 0x000fc80000410000 */
[----:B------:R0:W-:Y:S01]  /*45a0*/  @P1 STG.E.128 [R114.64], R100 ;  /* 0x0000006472001986 */ /* 0x0001e2000c101d04 */
[----:B------:R-:W-:-:S04]  /*45b0*/  FMUL.FTZ R173, R173, c[0x0][0x1e8] ;  /* 0x00007a00adad7a20 */ /* 0x000fc80000410000 */
[----:B------:R-:W-:Y:S01]  /*45c0*/  @P6 FMUL.FTZ R157, R173, R156 ;  /* 0x0000009cad9d6220 */ /* 0x000fe20000410000 */
[----:B------:R-:W-:Y:S01]  /*45d0*/  MOV R156, RZ ;  /* 0x000000ff009c7202 */ /* 0x000fe20000000f00 */
[----:B0-----:R-:W-:Y:S02]  /*45e0*/  FMUL.FTZ R100, R184, R0 ;  /* 0x00000000b8647220 */ /* 0x001fe40000410000 */
[C---:B------:R-:W-:Y:S02]  /*45f0*/  FMUL.FTZ R102, R2.reuse, R183 ;  /* 0x000000b702667220 */ /* 0x040fe40000410000 */
[----:B------:R-:W-:Y:S02]  /*4600*/  FMUL.FTZ R103, R2, R179 ;  /* 0x000000b302677220 */ /* 0x000fe40000410000 */
[----:B------:R-:W-:Y:S01]  /*4610*/  FMUL.FTZ R179, R100, c[0x0][0x1e8] ;  /* 0x00007a0064b37a20 */ /* 0x000fe20000410000 */
[----:B------:R-:W-:Y:S01]  /*4620*/  @P3 PRMT R100, RZ, 0x7610, R42 ;  /* 0x00007610ff643816 */ /* 0x000fe2000000002a */
[----:B------:R-:W-:-:S02]  /*4630*/  @P0 FADD.FTZ R102, R74, R102 ;  /* 0x000000664a660221 */ /* 0x000fc40000010000 */
[----:B------:R-:W-:Y:S02]  /*4640*/  @P0 FADD.FTZ R103, R75, R103 ;  /* 0x000000674b670221 */ /* 0x000fe40000010000 */
[----:B------:R-:W-:Y:S02]  /*4650*/  FMUL.FTZ R181, R102, R0 ;  /* 0x0000000066b57220 */ /* 0x000fe40000410000 */
[----:B------:R-:W-:Y:S01]  /*4660*/  @P3 FMUL.FTZ R156, R179, R100 ;  /* 0x00000064b39c3220 */ /* 0x000fe20000410000 */
[--C-:B------:R-:W-:Y:S01]  /*4670*/  @P4 PRMT R100, RZ, 0x5410, R43.reuse ;  /* 0x00005410ff644816 */ /* 0x100fe2000000002b */
[----:B------:R-:W-:Y:S01]  /*4680*/  FMUL.FTZ R181, R181, c[0x0][0x1e8] ;  /* 0x00007a00b5b57a20 */ /* 0x000fe20000410000 */
[----:B------:R-:W-:Y:S01]  /*4690*/  CS2R R190, SRZ ;  /* 0x0000000000be7805 */ /* 0x000fe2000001ff00 */
[----:B------:R-:W-:Y:S02]  /*46a0*/  FMUL.FTZ R182, R103, R0 ;  /* 0x0000000067b67220 */ /* 0x000fe40000410000 */
[----:B------:R-:W-:Y:S01]  /*46b0*/  @P4 FMUL.FTZ R190, R181, R100 ;  /* 0x00000064b5be4220 */ /* 0x000fe20000410000 */
[----:B------:R-:W-:Y:S01]  /*46c0*/  @P5 PRMT R100, RZ, 0x7610, R43 ;  /* 0x00007610ff645816 */ /* 0x000fe2000000002b */
[----:B------:R-:W-:Y:S01]  /*46d0*/  FMUL.FTZ R182, R182, c[0x0][0x1e8] ;  /* 0x00007a00b6b67a20 */ /* 0x000fe20000410000 */
[----:B------:R-:W-:-:S03]  /*46e0*/  IADD3 R183, R172, 0x60, RZ ;  /* 0x00000060acb77810 */ /* 0x000fc60007ffe0ff */
[----:B------:R-:W-:Y:S01]  /*46f0*/  @P5 FMUL.FTZ R191, R182, R100 ;  /* 0x00000064b6bf5220 */ /* 0x000fe20000410000 */
[----:B------:R-:W-:Y:S02]  /*4700*/  F2FP.BF16.PACK_AB R108, R109, R108 ;  /* 0x0000006c6d6c723e */ /* 0x000fe400000010ff */
[----:B------:R-:W-:Y:S02]  /*4710*/  F2FP.BF16.PACK_AB R109, R111, R110 ;  /* 0x0000006e6f6d723e */ /* 0x000fe400000010ff */
[----:B------:R-:W-:Y:S02]  /*4720*/  SEL R100, R180, R96, P2 ;  /* 0x00000060b4647207 */ /* 0x000fe40001000000 */
[----:B------:R-:W-:Y:S01]  /*4730*/  SEL R101, R184, R97, P2 ;  /* 0x00000061b8657207 */ /* 0x000fe20001000000 */
[-CC-:B------:R-:W-:Y:S01]  /*4740*/  FFMA.FTZ R153, R153, R135.reuse, R134.reuse ;  /* 0x0000008799997223 */ /* 0x180fe20000010086 */
[----:B------:R-:W-:Y:S01]  /*4750*/  SEL R102, R102, R98, P2 ;  /* 0x0000006266667207 */ /* 0x000fe20001000000 */
[--C-:B------:R-:W-:Y:S01]  /*4760*/  FFMA.FTZ R155, R155, R135, R134.reuse ;  /* 0x000000879b9b7223 */ /* 0x100fe20000010086 */
[----:B------:R-:W-:Y:S01]  /*4770*/  SEL R103, R103, R99, P2 ;  /* 0x0000006367677207 */ /* 0x000fe20001000000 */
[----:B------:R-:W-:Y:S01]  /*4780*/  FFMA.FTZ R159, R159, R135, R134 ;  /* 0x000000879f9f7223 */ /* 0x000fe20000010086 */
[----:B------:R-:W-:Y:S01]  /*4790*/  F2FP.BF16.PACK_AB R110, R156, R157 ;  /* 0x0000009d9c6e723e */ /* 0x000fe200000010ff */
[----:B------:R-:W-:Y:S01]  /*47a0*/  IMAD.WIDE.U32 R156, R183, R214, c[0x0][0x170] ;  /* 0x00005c00b79c7625 */ /* 0x000fe200078e00d6 */
[----:B------:R-:W-:Y:S01]  /*47b0*/  F2FP.BF16.PACK_AB R111, R191, R190 ;  /* 0x000000bebf6f723e */ /* 0x000fe200000010ff */
[----:B------:R0:W-:Y:S04]  /*47c0*/  @P1 STG.E.128 [R114.64+0x10], R100 ;  /* 0x0000106472001986 */ /* 0x0001e8000c101d04 */
[----:B------:R1:W-:Y:S01]  /*47d0*/  STG.E.128 [R104.64], R108 ;  /* 0x0000006c68007986 */ /* 0x0003e2000c101d04 */
[----:B------:R-:W-:-:S03]  /*47e0*/  IADD3 R172, R172, 0x80, RZ ;  /* 0x00000080acac7810 */ /* 0x000fc60007ffe0ff */
[----:B------:R-:W2:Y:S01]  /*47f0*/  LDL.LU R180, [R1+0x74] ;  /* 0x0000740001b47983 */ /* 0x000ea20000300800 */
[----:B------:R-:W-:Y:S02]  /*4800*/  FADD.FTZ R153, R154, -R153 ;  /* 0x800000999a997221 */ /* 0x000fe40000010000 */
[----:B------:R-:W-:Y:S01]  /*4810*/  FADD.FTZ R158, R158, -R155 ;  /* 0x8000009b9e9e7221 */ /* 0x000fe20000010000 */
[----:B------:R-:W2:Y:S01]  /*4820*/  LDL.LU R184, [R1+0x68] ;  /* 0x0000680001b87983 */ /* 0x000ea20000300800 */
[----:B------:R-:W-:-:S03]  /*4830*/  FADD.FTZ R159, R178, -R159 ;  /* 0x8000009fb29f7221 */ /* 0x000fc60000010000 */
[----:B0-----:R0:W2:Y:S01]  /*4840*/  LDG.E.128 R100, [R156.64] ;  /* 0x000000049c647981 */ /* 0x0010a2000c1e1d00 */
[-C--:B-1----:R-:W-:Y:S01]  /*4850*/  FFMA.FTZ R104, R143, R135.reuse, R134 ;  /* 0x000000878f687223 */ /* 0x082fe20000010086 */
[----:B------:R-:W-:Y:S01]  /*4860*/  HFMA2.MMA R143, -RZ, RZ, 0, 0 ;  /* 0x00000000ff8f7435 */ /* 0x000fe200000001ff */
[----:B------:R-:W-:Y:S01]  /*4870*/  @P6 PRMT R108, RZ, 0x5410, R106 ;  /* 0x00005410ff6c6816 */ /* 0x000fe2000000006a */
[----:B------:R-:W-:Y:S01]  /*4880*/  FFMA.FTZ R109, R144, R135, R134 ;  /* 0x00000087906d7223 */ /* 0x000fe20000010086 */
[----:B------:R-:W-:Y:S01]  /*4890*/  MOV R105, R112 ;  /* 0x0000007000697202 */ /* 0x000fe20000000f00 */
[----:B------:R-:W-:Y:S01]  /*48a0*/  FADD.FTZ R104, R147, -R104 ;  /* 0x8000006893687221 */ /* 0x000fe20000010000 */
[----:B------:R-:W3:Y:S01]  /*48b0*/  LDL.LU R190, [R1+0x60] ;  /* 0x0000600001be7983 */ /* 0x000ee20000300800 */
[----:B------:R-:W-:Y:S01]  /*48c0*/  @P6 FMUL.FTZ R143, R173, R108 ;  /* 0x0000006cad8f6220 */ /* 0x000fe20000410000 */
[----:B------:R-:W-:Y:S01]  /*48d0*/  LOP3.LUT P6, RZ, R105, 0xff, RZ, 0xc0, !PT ;  /* 0x000000ff69ff7812 */ /* 0x000fe200078cc0ff */
[----:B------:R-:W-:-:S02]  /*48e0*/  FMUL.FTZ R104, R2, R104 ;  /* 0x0000006802687220 */ /* 0x000fc40000410000 */
[-CC-:B------:R-:W-:Y:S02]  /*48f0*/  FFMA.FTZ R110, R145, R135.reuse, R134.reuse ;  /* 0x00000087916e7223 */ /* 0x180fe40000010086 */
[----:B------:R-:W-:Y:S01]  /*4900*/  FFMA.FTZ R111, R146, R135, R134 ;  /* 0x00000087926f7223 */ /* 0x000fe20000010086 */
[----:B0-----:R-:W-:Y:S01]  /*4910*/  CS2R R156, SRZ ;  /* 0x00000000009c7805 */ /* 0x001fe2000001ff00 */
[----:B------:R-:W-:Y:S01]  /*4920*/  @P0 FADD.FTZ R104, R76, R104 ;  /* 0x000000684c680221 */ /* 0x000fe20000010000 */
[----:B------:R-:W-:Y:S01]  /*4930*/  HFMA2.MMA R105, -RZ, RZ, 0, 0 ;  /* 0x00000000ff697435 */ /* 0x000fe200000001ff */
[----:B------:R-:W-:Y:S01]  /*4940*/  FADD.FTZ R109, R148, -R109 ;  /* 0x8000006d946d7221 */ /* 0x000fe20000010000 */
[----:B------:R-:W3:Y:S01]  /*4950*/  LDL.LU R191, [R1+0x6c] ;  /* 0x00006c0001bf7983 */ /* 0x000ee20000300800 */
[----:B------:R-:W-:Y:S02]  /*4960*/  FMUL.FTZ R114, R104, R0 ;  /* 0x0000000068727220 */ /* 0x000fe40000410000 */
[----:B------:R-:W-:-:S02]  /*4970*/  @P6 PRMT R115, RZ, 0x5410, R36 ;  /* 0x00005410ff736816 */ /* 0x000fc40000000024 */
[----:B------:R-:W-:-:S04]  /*4980*/  FMUL.FTZ R114, R114, c[0x0][0x1e8] ;  /* 0x00007a0072727a20 */ /* 0x000fc80000410000 */
[----:B------:R-:W-:Y:S01]  /*4990*/  @P6 FMUL.FTZ R105, R114, R115 ;  /* 0x0000007372696220 */ /* 0x000fe20000410000 */
[----:B------:R-:W-:Y:S01]  /*49a0*/  @P3 PRMT R115, RZ, 0x7610, R106 ;  /* 0x00007610ff733816 */ /* 0x000fe2000000006a */
[----:B------:R-:W-:Y:S01]  /*49b0*/  FADD.FTZ R110, R149, -R110 ;  /* 0x8000006e956e7221 */ /* 0x000fe20000010000 */
[--C-:B------:R-:W-:Y:S01]  /*49c0*/  @P4 PRMT R106, RZ, 0x5410, R107.reuse ;  /* 0x00005410ff6a4816 */ /* 0x100fe2000000006b */
[----:B------:R-:W-:Y:S02]  /*49d0*/  CS2R R148, SRZ ;  /* 0x0000000000947805 */ /* 0x000fe4000001ff00 */
[----:B------:R-:W-:Y:S01]  /*49e0*/  @P3 FMUL.FTZ R149, R179, R115 ;  /* 0x00000073b3953220 */ /* 0x000fe20000410000 */
[----:B------:R-:W-:Y:S01]  /*49f0*/  LOP3.LUT P3, RZ, R112, 0xff00, RZ, 0xc0, !PT ;  /* 0x0000ff0070ff7812 */ /* 0x000fe2000786c0ff */
[----:B------:R-:W-:Y:S01]  /*4a00*/  @P4 FMUL.FTZ R148, R181, R106 ;  /* 0x0000006ab5944220 */ /* 0x000fe20000410000 */
[----:B------:R-:W-:Y:S01]  /*4a10*/  @P5 PRMT R107, RZ, 0x7610, R107 ;  /* 0x00007610ff6b5816 */ /* 0x000fe2000000006b */
[----:B------:R-:W-:-:S02]  /*4a20*/  FMUL.FTZ R106, R2, R109 ;  /* 0x0000006d026a7220 */ /* 0x000fc40000410000 */
[----:B------:R-:W-:Y:S02]  /*4a30*/  FFMA.FTZ R108, R151, R135, R134 ;  /* 0x00000087976c7223 */ /* 0x000fe40000010086 */
[----:B------:R-:W-:Y:S02]  /*4a40*/  FADD.FTZ R111, R150, -R111 ;  /* 0x8000006f966f7221 */ /* 0x000fe40000010000 */
[----:B------:R-:W-:Y:S01]  /*4a50*/  FMUL.FTZ R173, R2, R153 ;  /* 0x0000009902ad7220 */ /* 0x000fe20000410000 */
[----:B------:R-:W-:Y:S01]  /*4a60*/  CS2R R150, SRZ ;  /* 0x0000000000967805 */ /* 0x000fe2000001ff00 */
[----:B------:R-:W-:Y:S01]  /*4a70*/  @P0 FADD.FTZ R106, R77, R106 ;  /* 0x0000006a4d6a0221 */ /* 0x000fe20000010000 */
[----:B------:R-:W-:Y:S01]  /*4a80*/  LOP3.LUT P4, RZ, R112, 0xff0000, RZ, 0xc0, !PT ;  /* 0x00ff000070ff7812 */ /* 0x000fe2000788c0ff */
[----:B------:R-:W-:Y:S02]  /*4a90*/  @P5 FMUL.FTZ R150, R182, R107 ;  /* 0x0000006bb6965220 */ /* 0x000fe40000410000 */
[----:B------:R-:W-:-:S02]  /*4aa0*/  FMUL.FTZ R178, R2, R158 ;  /* 0x0000009e02b27220 */ /* 0x000fc40000410000 */
[C---:B------:R-:W-:Y:S01]  /*4ab0*/  FMUL.FTZ R159, R2.reuse, R159 ;  /* 0x0000009f029f7220 */ /* 0x040fe20000410000 */
[----:B------:R-:W-:Y:S01]  /*4ac0*/  CS2R R146, SRZ ;  /* 0x0000000000927805 */ /* 0x000fe2000001ff00 */
[----:B------:R-:W-:Y:S01]  /*4ad0*/  FMUL.FTZ R109, R2, R110 ;  /* 0x0000006e026d7220 */ /* 0x000fe20000410000 */
[----:B------:R-:W-:Y:S01]  /*4ae0*/  LOP3.LUT P5, RZ, R112, 0xff000000, RZ, 0xc0, !PT ;  /* 0xff00000070ff7812 */ /* 0x000fe200078ac0ff */
[----:B------:R-:W-:Y:S01]  /*4af0*/  FMUL.FTZ R144, R106, R0 ;  /* 0x000000006a907220 */ /* 0x000fe20000410000 */
[----:B------:R-:W-:Y:S01]  /*4b00*/  SEL R104, R104, R92, P2 ;  /* 0x0000005c68687207 */ /* 0x000fe20001000000 */
[----:B------:R-:W-:Y:S01]  /*4b10*/  FADD.FTZ R108, R152, -R108 ;  /* 0x8000006c986c7221 */ /* 0x000fe20000010000 */
[----:B------:R-:W-:Y:S01]  /*4b20*/  HFMA2.MMA R152, -RZ, RZ, 0, 0 ;  /* 0x00000000ff987435 */ /* 0x000fe200000001ff */
[----:B------:R-:W-:Y:S01]  /*4b30*/  @P0 FADD.FTZ R109, R78, R109 ;  /* 0x0000006d4e6d0221 */ /* 0x000fe20000010000 */
[----:B------:R-:W-:Y:S01]  /*4b40*/  @P3 PRMT R110, RZ, 0x7610, R36 ;  /* 0x00007610ff6e3816 */ /* 0x000fe20000000024 */
[----:B------:R-:W-:Y:S01]  /*4b50*/  FMUL.FTZ R144, R144, c[0x0][0x1e8] ;  /* 0x00007a0090907a20 */ /* 0x000fe20000410000 */
[----:B------:R-:W-:Y:S01]  /*4b60*/  MOV R112, RZ ;  /* 0x000000ff00707202 */ /* 0x000fe20000000f00 */
[----:B------:R-:W-:Y:S01]  /*4b70*/  FMUL.FTZ R115, R109, R0 ;  /* 0x000000006d737220 */ /* 0x000fe20000410000 */
[----:B------:R-:W-:Y:S01]  /*4b80*/  @P4 PRMT R145, RZ, 0x5410, R37 ;  /* 0x00005410ff914816 */ /* 0x000fe20000000025 */
[----:B------:R-:W-:Y:S01]  /*4b90*/  @P3 FMUL.FTZ R112, R144, R110 ;  /* 0x0000006e90703220 */ /* 0x000fe20000410000 */
[----:B------:R-:W3:Y:S01]  /*4ba0*/  LDL.LU R179, [R1+0x64] ;  /* 0x0000640001b37983 */ /* 0x000ee20000300800 */
[----:B------:R-:W-:-:S02]  /*4bb0*/  FMUL.FTZ R115, R115, c[0x0][0x1e8] ;  /* 0x00007a0073737a20 */ /* 0x000fc40000410000 */
[----:B------:R-:W-:Y:S02]  /*4bc0*/  FMUL.FTZ R108, R2, R108 ;  /* 0x0000006c026c7220 */ /* 0x000fe40000410000 */
[----:B------:R-:W-:Y:S02]  /*4bd0*/  @P0 FADD.FTZ R173, R81, R173 ;  /* 0x000000ad51ad0221 */ /* 0x000fe40000010000 */
[----:B------:R-:W-:Y:S02]  /*4be0*/  @P0 FADD.FTZ R178, R82, R178 ;  /* 0x000000b252b20221 */ /* 0x000fe40000010000 */
[----:B------:R-:W-:Y:S01]  /*4bf0*/  @P0 FADD.FTZ R159, R83, R159 ;  /* 0x0000009f539f0221 */ /* 0x000fe20000010000 */
[----:B------:R-:W-:Y:S01]  /*4c00*/  F2FP.BF16.PACK_AB R112, R112, R105 ;  /* 0x000000697070723e */ /* 0x000fe200000010ff */
[----:B------:R-:W-:Y:S01]  /*4c10*/  @P0 FADD.FTZ R108, R80, R108 ;  /* 0x0000006c506c0221 */ /* 0x000fe20000010000 */
[----:B------:R-:W3:Y:S03]  /*4c20*/  LDL.LU R181, [R1+0x58] ;  /* 0x0000580001b57983 */ /* 0x000ee60000300800 */
[----:B------:R-:W-:-:S02]  /*4c30*/  FMUL.FTZ R155, R108, R0 ;  /* 0x000000006c9b7220 */ /* 0x000fc40000410000 */
[-C--:B------:R-:W-:Y:S02]  /*4c40*/  FMUL.FTZ R158, R173, R0.reuse ;  /* 0x00000000ad9e7220 */ /* 0x080fe40000410000 */
[-C--:B------:R-:W-:Y:S02]  /*4c50*/  FMUL.FTZ R153, R178, R0.reuse ;  /* 0x00000000b2997220 */ /* 0x080fe40000410000 */
[----:B------:R-:W-:Y:S01]  /*4c60*/  FMUL.FTZ R154, R159, R0 ;  /* 0x000000009f9a7220 */ /* 0x000fe20000410000 */
[----:B------:R-:W-:Y:S01]  /*4c70*/  SEL R105, R106, R93, P2 ;  /* 0x0000005d6a697207 */ /* 0x000fe20001000000 */
[----:B------:R-:W-:Y:S01]  /*4c80*/  FMUL.FTZ R155, R155, c[0x0][0x1e8] ;  /* 0x00007a009b9b7a20 */ /* 0x000fe20000410000 */
[----:B------:R-:W3:Y:S01]  /*4c90*/  LDL.LU R182, [R1+0x5c] ;  /* 0x00005c0001b67983 */ /* 0x000ee20000300800 */
[----:B------:R-:W-:Y:S02]  /*4ca0*/  FMUL.FTZ R158, R158, c[0x0][0x1e8] ;  /* 0x00007a009e9e7a20 */ /* 0x000fe40000410000 */
[----:B------:R-:W-:-:S02]  /*4cb0*/  FMUL.FTZ R153, R153, c[0x0][0x1e8] ;  /* 0x00007a0099997a20 */ /* 0x000fc40000410000 */
[----:B------:R-:W-:Y:S01]  /*4cc0*/  FMUL.FTZ R154, R154, c[0x0][0x1e8] ;  /* 0x00007a009a9a7a20 */ /* 0x000fe20000410000 */
[----:B------:R-:W-:Y:S02]  /*4cd0*/  SEL R106, R109, R94, P2 ;  /* 0x0000005e6d6a7207 */ /* 0x000fe40001000000 */
[----:B------:R-:W-:Y:S02]  /*4ce0*/  SEL R108, R108, R96, P2 ;  /* 0x000000606c6c7207 */ /* 0x000fe40001000000 */
[----:B------:R-:W-:Y:S02]  /*4cf0*/  SEL R109, R173, R97, P2 ;  /* 0x00000061ad6d7207 */ /* 0x000fe40001000000 */
[--C-:B--2---:R-:W-:Y:S02]  /*4d00*/  @P6 PRMT R107, RZ, 0x5410, R100.reuse ;  /* 0x00005410ff6b6816 */ /* 0x104fe40000000064 */
[----:B------:R-:W-:-:S03]  /*4d10*/  @P3 PRMT R100, RZ, 0x7610, R100 ;  /* 0x00007610ff643816 */ /* 0x000fc60000000064 */
[----:B------:R-:W-:Y:S02]  /*4d20*/  @P6 FMUL.FTZ R151, R114, R107 ;  /* 0x0000006b72976220 */ /* 0x000fe40000410000 */
[----:B------:R-:W-:Y:S02]  /*4d30*/  FMUL.FTZ R107, R2, R111 ;  /* 0x0000006f026b7220 */ /* 0x000fe40000410000 */
[----:B------:R-:W-:Y:S02]  /*4d40*/  @P3 FMUL.FTZ R152, R144, R100 ;  /* 0x0000006490983220 */ /* 0x000fe40000410000 */
[----:B------:R-:W-:Y:S01]  /*4d50*/  @P0 FADD.FTZ R107, R79, R107 ;  /* 0x0000006b4f6b0221 */ /* 0x000fe20000010000 */
[--C-:B------:R-:W-:Y:S02]  /*4d60*/  @P4 PRMT R100, RZ, 0x5410, R101.reuse ;  /* 0x00005410ff644816 */ /* 0x100fe40000000065 */
[----:B------:R-:W-:Y:S01]  /*4d70*/  LOP3.LUT P3, RZ, R113, 0xff, RZ, 0xc0, !PT ;  /* 0x000000ff71ff7812 */ /* 0x000fe2000786c0ff */
[----:B------:R-:W-:Y:S01]  /*4d80*/  FMUL.FTZ R114, R107, R0 ;  /* 0x000000006b727220 */ /* 0x000fe20000410000 */
[----:B------:R-:W-:Y:S01]  /*4d90*/  CS2R R110, SRZ ;  /* 0x00000000006e7805 */ /* 0x000fe2000001ff00 */
[C---:B------:R-:W-:Y:S01]  /*4da0*/  @P4 FMUL.FTZ R156, R115.reuse, R100 ;  /* 0x00000064739c4220 */ /* 0x040fe20000410000 */
[----:B------:R-:W-:Y:S01]  /*4db0*/  @P5 PRMT R101, RZ, 0x7610, R101 ;  /* 0x00007610ff655816 */ /* 0x000fe20000000065 */
[----:B------:R-:W-:Y:S01]  /*4dc0*/  @P4 FMUL.FTZ R110, R115, R145 ;  /* 0x00000091736e4220 */ /* 0x000fe20000410000 */
[----:B------:R-:W-:Y:S01]  /*4dd0*/  @P5 PRMT R145, RZ, 0x7610, R37 ;  /* 0x00007610ff915816 */ /* 0x000fe20000000025 */
[----:B------:R-:W-:Y:S01]  /*4de0*/  FMUL.FTZ R114, R114, c[0x0][0x1e8] ;  /* 0x00007a0072727a20 */ /* 0x000fe20000410000 */
[----:B------:R-:W-:-:S02]  /*4df0*/  LOP3.LUT P4, RZ, R113, 0xff00, RZ, 0xc0, !PT ;  /* 0x0000ff0071ff7812 */ /* 0x000fc4000788c0ff */
[C---:B------:R-:W-:Y:S01]  /*4e00*/  LEA R100, P6, R183.reuse, c[0x0][0x248], 0x4 ;  /* 0x00009200b7647a11 */ /* 0x040fe200078c20ff */
[C---:B------:R-:W-:Y:S02]  /*4e10*/  @P5 FMUL.FTZ R157, R114.reuse, R101 ;  /* 0x00000065729d5220 */ /* 0x040fe40000410000 */
[----:B------:R-:W-:Y:S01]  /*4e20*/  @P5 FMUL.FTZ R111, R114, R145 ;  /* 0x00000091726f5220 */ /* 0x000fe20000410000 */
[----:B------:R-:W-:Y:S02]  /*4e30*/  LEA.HI.X R101, R183, c[0x0][0x24c], RZ, 0x4, P6 ;  /* 0x00009300b7657a11 */ /* 0x000fe400030f24ff */
[C---:B------:R-:W-:Y:S01]  /*4e40*/  LOP3.LUT P5, RZ, R113.reuse, 0xff0000, RZ, 0xc0, !PT ;  /* 0x00ff000071ff7812 */ /* 0x040fe200078ac0ff */
[----:B------:R-:W-:Y:S01]  /*4e50*/  CS2R R114, SRZ ;  /* 0x0000000000727805 */ /* 0x000fe2000001ff00 */
[----:B------:R-:W-:Y:S01]  /*4e60*/  LOP3.LUT P6, RZ, R113, 0xff000000, RZ, 0xc0, !PT ;  /* 0xff00000071ff7812 */ /* 0x000fe200078cc0ff */
[----:B------:R-:W2:Y:S01]  /*4e70*/  LDL.LU R183, [R1+0x50] ;  /* 0x0000500001b77983 */ /* 0x000ea20000300800 */
[----:B------:R-:W-:-:S05]  /*4e80*/  @P3 PRMT R113, RZ, 0x5410, R38 ;  /* 0x00005410ff713816 */ /* 0x000fca0000000026 */
[----:B------:R-:W-:Y:S01]  /*4e90*/  @P3 FMUL.FTZ R114, R155, R113 ;  /* 0x000000719b723220 */ /* 0x000fe20000410000 */
[----:B------:R-:W-:-:S05]  /*4ea0*/  @P4 PRMT R113, RZ, 0x7610, R38 ;  /* 0x00007610ff714816 */ /* 0x000fca0000000026 */
[----:B------:R-:W-:Y:S01]  /*4eb0*/  @P4 FMUL.FTZ R147, R158, R113 ;  /* 0x000000719e934220 */ /* 0x000fe20000410000 */
[----:B------:R-:W-:-:S05]  /*4ec0*/  @P5 PRMT R113, RZ, 0x5410, R39 ;  /* 0x00005410ff715816 */ /* 0x000fca0000000027 */
[----:B------:R-:W-:Y:S01]  /*4ed0*/  @P5 FMUL.FTZ R115, R153, R113 ;  /* 0x0000007199735220 */ /* 0x000fe20000410000 */
[----:B------:R-:W-:Y:S02]  /*4ee0*/  @P6 PRMT R113, RZ, 0x7610, R39 ;  /* 0x00007610ff716816 */ /* 0x000fe40000000027 */
[----:B------:R-:W-:-:S03]  /*4ef0*/  @P1 MOV R144, 0x20 ;  /* 0x0000002000901802 */ /* 0x000fc60000000f00 */
[----:B------:R-:W-:Y:S01]  /*4f00*/  @P6 FMUL.FTZ R146, R154, R113 ;  /* 0x000000719a926220 */ /* 0x000fe20000410000 */
[----:B------:R-:W-:Y:S01]  /*4f10*/  F2FP.BF16.PACK_AB R113, R111, R110 ;  /* 0x0000006e6f71723e */ /* 0x000fe200000010ff */
[----:B------:R-:W-:Y:S01]  /*4f20*/  @P1 IMAD.WIDE.U32 R144, R171, R144, c[0x0][0x258] ;  /* 0x00009600ab901625 */ /* 0x000fe200078e0090 */
[----:B------:R-:W-:Y:S01]  /*4f30*/  SEL R107, R107, R95, P2 ;  /* 0x0000005f6b6b7207 */ /* 0x000fe20001000000 */
[----:B------:R-:W2:Y:S01]  /*4f40*/  LDL.LU R171, [R1+0x54] ;  /* 0x0000540001ab7983 */ /* 0x000ea20000300800 */
[----:B------:R-:W-:Y:S02]  /*4f50*/  SEL R110, R178, R98, P2 ;  /* 0x00000062b26e7207 */ /* 0x000fe40001000000 */
[----:B------:R-:W-:Y:S02]  /*4f60*/  SEL R111, R159, R99, P2 ;  /* 0x000000639f6f7207 */ /* 0x000fe40001000000 */
[----:B------:R-:W-:Y:S02]  /*4f70*/  F2FP.BF16.PACK_AB R114, R147, R114 ;  /* 0x000000729372723e */ /* 0x000fe400000010ff */
[----:B------:R-:W-:Y:S01]  /*4f80*/  F2FP.BF16.PACK_AB R115, R146, R115 ;  /* 0x000000739273723e */ /* 0x000fe200000010ff */
[----:B------:R-:W-:Y:S01]  /*4f90*/  IMAD.WIDE.U32 R146, R172, R214, c[0x0][0x170] ;  /* 0x00005c00ac927625 */ /* 0x000fe200078e00d6 */
[----:B------:R0:W-:Y:S04]  /*4fa0*/  @P1 STG.E.128 [R144.64], R104 ;  /* 0x0000006890001986 */ /* 0x0001e8000c101d04 */
[----:B------:R1:W-:Y:S04]  /*4fb0*/  @P1 STG.E.128 [R144.64+0x10], R108 ;  /* 0x0000106c90001986 */ /* 0x0003e8000c101d04 */
[----:B------:R1:W-:Y:S04]  /*4fc0*/  STG.E.128 [R100.64], R112 ;  /* 0x0000007064007986 */ /* 0x0003e8000c101d04 */
[----:B------:R-:W2:Y:S04]  /*4fd0*/  LDL.LU R173, [R1+0x48] ;  /* 0x0000480001ad7983 */ /* 0x000ea80000300800 */
[----:B------:R-:W2:Y:S04]  /*4fe0*/  LDL.LU R178, [R1+0x4c] ;  /* 0x00004c0001b27983 */ /* 0x000ea80000300800 */
[----:B0-----:R-:W2:Y:S04]  /*4ff0*/  LDG.E.128 R104, [R146.64] ;  /* 0x0000000492687981 */ /* 0x001ea8000c1e1d00 */
[----:B------:R-:W2:Y:S04]  /*5000*/  LDL.LU R159, [R1+0x40] ;  /* 0x00004000019f7983 */ /* 0x000ea80000300800 */
[----:B------:R-:W2:Y:S04]  /*5010*/  LDL.LU R214, [R1+0x44] ;  /* 0x0000440001d67983 */ /* 0x000ea80000300800 */
[----:B-1----:R-:W2:Y:S04]  /*5020*/  LDL.LU R144, [R1+0x3c] ;  /* 0x00003c0001907983 */ /* 0x002ea80000300800 */
[----:B------:R-:W2:Y:S01]  /*5030*/  LDL.LU R145, [R1+0x38] ;  /* 0x0000380001917983 */ /* 0x000ea20000300800 */
[----:B------:R-:W-:Y:S01]  /*5040*/  HFMA2.MMA R100, -RZ, RZ, 0, 0 ;  /* 0x00000000ff647435 */ /* 0x000fe200000001ff */
[----:B------:R-:W-:Y:S01]  /*5050*/  @P3 PRMT R108, RZ, 0x5410, R102 ;  /* 0x00005410ff6c3816 */ /* 0x000fe20000000066 */
[----:B------:R-:W-:Y:S01]  /*5060*/  FFMA.FTZ R118, R118, R135, R134 ;  /* 0x0000008776767223 */ /* 0x000fe20000010086 */
[----:B------:R-:W-:-:S03]  /*5070*/  MOV R101, R116 ;  /* 0x0000007400657202 */ /* 0x000fc60000000f00 */
[----:B------:R-:W-:Y:S02]  /*5080*/  FADD.FTZ R118, R122, -R118 ;  /* 0x800000767a767221 */ /* 0x000fe40000010000 */
[----:B------:R-:W-:Y:S01]  /*5090*/  @P3 FMUL.FTZ R100, R155, R108 ;  /* 0x0000006c9b643220 */ /* 0x000fe20000410000 */
[----:B------:R-:W-:Y:S01]  /*50a0*/  LOP3.LUT P3, RZ, R101, 0xff, RZ, 0xc0, !PT ;  /* 0x000000ff65ff7812 */ /* 0x000fe2000786c0ff */
[----:B------:R-:W-:Y:S02]  /*50b0*/  FMUL.FTZ R118, R2, R118 ;  /* 0x0000007602767220 */ /* 0x000fe40000410000 */
[-CC-:B------:R-:W-:Y:S02]  /*50c0*/  FFMA.FTZ R119, R119, R135.reuse, R134.reuse ;  /* 0x0000008777777223 */ /* 0x180fe40000010086 */
[-CC-:B------:R-:W-:Y:S02]  /*50d0*/  FFMA.FTZ R120, R120, R135.reuse, R134.reuse ;  /* 0x0000008778787223 */ /* 0x180fe40000010086 */
[----:B------:R-:W-:-:S02]  /*50e0*/  FFMA.FTZ R121, R121, R135, R134 ;  /* 0x0000008779797223 */ /* 0x000fc40000010086 */
[-CC-:B------:R-:W-:Y:S02]  /*50f0*/  FFMA.FTZ R126, R126, R135.reuse, R134.reuse ;  /* 0x000000877e7e7223 */ /* 0x180fe40000010086 */
[-CC-:B------:R-:W-:Y:S02]  /*5100*/  FFMA.FTZ R128, R128, R135.reuse, R134.reuse ;  /* 0x0000008780807223 */ /* 0x180fe40000010086 */
[-CC-:B------:R-:W-:Y:S02]  /*5110*/  FFMA.FTZ R130, R130, R135.reuse, R134.reuse ;  /* 0x0000008782827223 */ /* 0x180fe40000010086 */
[----:B------:R-:W-:Y:S02]  /*5120*/  FFMA.FTZ R132, R132, R135, R134 ;  /* 0x0000008784847223 */ /* 0x000fe40000010086 */
[----:B------:R-:W-:Y:S02]  /*5130*/  @P0 FADD.FTZ R118, R84, R118 ;  /* 0x0000007654760221 */ /* 0x000fe40000010000 */
[----:B------:R-:W-:-:S02]  /*5140*/  FADD.FTZ R119, R123, -R119 ;  /* 0x800000777b777221 */ /* 0x000fc40000010000 */
[----:B------:R-:W-:Y:S02]  /*5150*/  FADD.FTZ R120, R124, -R120 ;  /* 0x800000787c787221 */ /* 0x000fe40000010000 */
[----:B------:R-:W-:Y:S02]  /*5160*/  FADD.FTZ R121, R125, -R121 ;  /* 0x800000797d797221 */ /* 0x000fe40000010000 */
[----:B------:R-:W-:Y:S02]  /*5170*/  FADD.FTZ R126, R127, -R126 ;  /* 0x8000007e7f7e7221 */ /* 0x000fe40000010000 */
[----:B------:R-:W-:Y:S02]  /*5180*/  FADD.FTZ R128, R129, -R128 ;  /* 0x8000008081807221 */ /* 0x000fe40000010000 */
[----:B------:R-:W-:Y:S02]  /*5190*/  FADD.FTZ R130, R131, -R130 ;  /* 0x8000008283827221 */ /* 0x000fe40000010000 */
[----:B------:R-:W-:-:S02]  /*51a0*/  FADD.FTZ R132, R133, -R132 ;  /* 0x8000008485847221 */ /* 0x000fc40000010000 */
[----:B------:R-:W-:Y:S02]  /*51b0*/  FMUL.FTZ R101, R118, R0 ;  /* 0x0000000076657220 */ /* 0x000fe40000410000 */
[C---:B------:R-:W-:Y:S02]  /*51c0*/  FMUL.FTZ R119, R2.reuse, R119 ;  /* 0x0000007702777220 */ /* 0x040fe40000410000 */
[C---:B------:R-:W-:Y:S02]  /*51d0*/  FMUL.FTZ R120, R2.reuse, R120 ;  /* 0x0000007802787220 */ /* 0x040fe40000410000 */
[C---:B------:R-:W-:Y:S02]  /*51e0*/  FMUL.FTZ R121, R2.reuse, R121 ;  /* 0x0000007902797220 */ /* 0x040fe40000410000 */
[C---:B------:R-:W-:Y:S02]  /*51f0*/  FMUL.FTZ R126, R2.reuse, R126 ;  /* 0x0000007e027e7220 */ /* 0x040fe40000410000 */
[----:B------:R-:W-:-:S02]  /*5200*/  FMUL.FTZ R128, R2, R128 ;  /* 0x0000008002807220 */ /* 0x000fc40000410000 */
[C---:B------:R-:W-:Y:S02]  /*5210*/  FMUL.FTZ R130, R2.reuse, R130 ;  /* 0x0000008202827220 */ /* 0x040fe40000410000 */
[----:B------:R-:W-:Y:S01]  /*5220*/  FMUL.FTZ R132, R2, R132 ;  /* 0x0000008402847220 */ /* 0x000fe20000410000 */
[----:B------:R-:W-:Y:S01]  /*5230*/  @P3 PRMT R2, RZ, 0x5410, R32 ;  /* 0x00005410ff023816 */ /* 0x000fe20000000020 */
[----:B------:R-:W-:Y:S01]  /*5240*/  FMUL.FTZ R101, R101, c[0x0][0x1e8] ;  /* 0x00007a0065657a20 */ /* 0x000fe20000410000 */
[----:B------:R-:W-:Y:S01]  /*5250*/  CS2R R108, SRZ ;  /* 0x00000000006c7805 */ /* 0x000fe2000001ff00 */
[----:B------:R-:W-:Y:S02]  /*5260*/  @P0 FADD.FTZ R119, R85, R119 ;  /* 0x0000007755770221 */ /* 0x000fe40000010000 */
[----:B------:R-:W-:Y:S01]  /*5270*/  @P3 FMUL.FTZ R108, R101, R2 ;  /* 0x00000002656c3220 */ /* 0x000fe20000410000 */
[----:B------:R-:W-:Y:S01]  /*5280*/  @P1 MOV R2, 0x20 ;  /* 0x0000002000021802 */ /* 0x000fe20000000f00 */
[----:B------:R-:W-:-:S02]  /*5290*/  @P0 FADD.FTZ R120, R86, R120 ;  /* 0x0000007856780221 */ /* 0x000fc40000010000 */
[----:B------:R-:W-:Y:S02]  /*52a0*/  @P0 FADD.FTZ R121, R87, R121 ;  /* 0x0000007957790221 */ /* 0x000fe40000010000 */
[----:B------:R-:W-:Y:S02]  /*52b0*/  @P0 FADD.FTZ R126, R88, R126 ;  /* 0x0000007e587e0221 */ /* 0x000fe40000010000 */
[----:B------:R-:W-:Y:S02]  /*52c0*/  @P0 FADD.FTZ R128, R89, R128 ;  /* 0x0000008059800221 */ /* 0x000fe40000010000 */
[----:B------:R-:W-:Y:S02]  /*52d0*/  @P0 FADD.FTZ R130, R90, R130 ;  /* 0x000000825a820221 */ /* 0x000fe40000010000 */
[----:B------:R-:W-:Y:S01]  /*52e0*/  @P0 FADD.FTZ R132, R91, R132 ;  /* 0x000000845b840221 */ /* 0x000fe20000010000 */
[----:B------:R-:W-:Y:S01]  /*52f0*/  @P4 PRMT R110, RZ, 0x7610, R102 ;  /* 0x00007610ff6e4816 */ /* 0x000fe20000000066 */
[----:B------:R-:W-:Y:S01]  /*5300*/  @P1 IMAD.WIDE.U32 R2, R3, R2, c[0x0][0x258] ;  /* 0x0000960003021625 */ /* 0x000fe200078e0002 */
[----:B------:R-:W-:-:S02]  /*5310*/  SEL R92, R118, R92, P2 ;  /* 0x0000005c765c7207 */ /* 0x000fc40001000000 */
[----:B------:R-:W-:Y:S02]  /*5320*/  SEL R93, R119, R93, P2 ;  /* 0x0000005d775d7207 */ /* 0x000fe40001000000 */
[----:B------:R-:W-:Y:S02]  /*5330*/  SEL R94, R120, R94, P2 ;  /* 0x0000005e785e7207 */ /* 0x000fe40001000000 */
[----:B------:R-:W-:Y:S02]  /*5340*/  SEL R95, R121, R95, P2 ;  /* 0x0000005f795f7207 */ /* 0x000fe40001000000 */
[----:B------:R-:W-:Y:S02]  /*5350*/  SEL R96, R126, R96, P2 ;  /* 0x000000607e607207 */ /* 0x000fe40001000000 */
[----:B------:R-:W-:Y:S02]  /*5360*/  SEL R97, R128, R97, P2 ;  /* 0x0000006180617207 */ /* 0x000fe40001000000 */
[----:B------:R-:W-:-:S02]  /*5370*/  SEL R98, R130, R98, P2 ;  /* 0x0000006282627207 */ /* 0x000fc40001000000 */
[----:B------:R-:W-:Y:S02]  /*5380*/  SEL R99, R132, R99, P2 ;  /* 0x0000006384637207 */ /* 0x000fe40001000000 */
[--C-:B------:R-:W-:Y:S01]  /*5390*/  @P5 PRMT R102, RZ, 0x5410, R103.reuse ;  /* 0x00005410ff665816 */ /* 0x100fe20000000067 */
[----:B------:R-:W-:Y:S01]  /*53a0*/  @P4 FMUL.FTZ R109, R158, R110 ;  /* 0x0000006e9e6d4220 */ /* 0x000fe20000410000 */
[----:B------:R-:W-:Y:S01]  /*53b0*/  @P1 STG.E.128 [R2.64], R92 ;  /* 0x0000005c02001986 */ /* 0x000fe2000c101d04 */
[----:B------:R-:W-:Y:S01]  /*53c0*/  CS2R R110, SRZ ;  /* 0x00000000006e7805 */ /* 0x000fe2000001ff00 */
[C---:B------:R-:W-:Y:S01]  /*53d0*/  LOP3.LUT P4, RZ, R116.reuse, 0xff0000, RZ, 0xc0, !PT ;  /* 0x00ff000074ff7812 */ /* 0x040fe2000788c0ff */
[----:B------:R-:W-:Y:S01]  /*53e0*/  @P5 FMUL.FTZ R111, R153, R102 ;  /* 0x00000066996f5220 */ /* 0x000fe20000410000 */
[----:B------:R0:W-:Y:S01]  /*53f0*/  @P1 STG.E.128 [R2.64+0x10], R96 ;  /* 0x0000106002001986 */ /* 0x0001e2000c101d04 */
[----:B------:R-:W-:Y:S02]  /*5400*/  @P6 PRMT R103, RZ, 0x7610, R103 ;  /* 0x00007610ff676816 */ /* 0x000fe40000000067 */
[----:B------:R-:W-:Y:S01]  /*5410*/  LOP3.LUT P5, RZ, R116, 0xff00, RZ, 0xc0, !PT ;  /* 0x0000ff0074ff7812 */ /* 0x000fe200078ac0ff */
[----:B------:R-:W-:-:S02]  /*5420*/  CS2R R112, SRZ ;  /* 0x0000000000707805 */ /* 0x000fc4000001ff00 */
[----:B------:R-:W-:Y:S01]  /*5430*/  @P6 FMUL.FTZ R112, R154, R103 ;  /* 0x000000679a706220 */ /* 0x000fe20000410000 */
[----:B------:R-:W-:Y:S01]  /*5440*/  LOP3.LUT P2, RZ, R117, 0xff, RZ, 0xc0, !PT ;  /* 0x000000ff75ff7812 */ /* 0x000fe2000784c0ff */
[-C--:B------:R-:W-:Y:S01]  /*5450*/  FMUL.FTZ R114, R119, R0.reuse ;  /* 0x0000000077727220 */ /* 0x080fe20000410000 */
[----:B------:R-:W-:Y:S01]  /*5460*/  LOP3.LUT P1, RZ, R117, 0xff00, RZ, 0xc0, !PT ;  /* 0x0000ff0075ff7812 */ /* 0x000fe2000782c0ff */
[-C--:B------:R-:W-:Y:S01]  /*5470*/  FMUL.FTZ R121, R121, R0.reuse ;  /* 0x0000000079797220 */ /* 0x080fe20000410000 */
[----:B------:R-:W-:Y:S01]  /*5480*/  LOP3.LUT P0, RZ, R117, 0xff0000, RZ, 0xc0, !PT ;  /* 0x00ff000075ff7812 */ /* 0x000fe2000780c0ff */
[-C--:B------:R-:W-:Y:S01]  /*5490*/  FMUL.FTZ R115, R126, R0.reuse ;  /* 0x000000007e737220 */ /* 0x080fe20000410000 */
[----:B------:R-:W-:Y:S01]  /*54a0*/  @P4 PRMT R102, RZ, 0x5410, R33 ;  /* 0x00005410ff664816 */ /* 0x000fe20000000021 */
[-C--:B------:R-:W-:Y:S02]  /*54b0*/  FMUL.FTZ R118, R130, R0.reuse ;  /* 0x0000000082767220 */ /* 0x080fe40000410000 */
[----:B------:R-:W-:-:S02]  /*54c0*/  FMUL.FTZ R119, R132, R0 ;  /* 0x0000000084777220 */ /* 0x000fc40000410000 */
[----:B------:R-:W-:Y:S02]  /*54d0*/  FMUL.FTZ R114, R114, c[0x0][0x1e8] ;  /* 0x00007a0072727a20 */ /* 0x000fe40000410000 */
[----:B---3--:R-:W-:Y:S01]  /*54e0*/  FADD.FTZ R182, R193, R182 ;  /* 0x000000b6c1b67221 */ /* 0x008fe20000010000 */
[----:B------:R-:W-:Y:S01]  /*54f0*/  @P2 PRMT R103, RZ, 0x5410, R34 ;  /* 0x00005410ff672816 */ /* 0x000fe20000000022 */
[----:B------:R-:W-:Y:S02]  /*5500*/  FADD.FTZ R181, R175, R181 ;  /* 0x000000b5afb57221 */ /* 0x000fe40000010000 */
[----:B------:R-:W-:Y:S02]  /*5510*/  FADD.FTZ R179, R194, R179 ;  /* 0x000000b3c2b37221 */ /* 0x000fe40000010000 */
[----:B------:R-:W-:Y:S02]  /*5520*/  FMUL.FTZ R115, R115, c[0x0][0x1e8] ;  /* 0x00007a0073737a20 */ /* 0x000fe40000410000 */
[----:B------:R-:W-:-:S02]  /*5530*/  FADD.FTZ R190, R176, R190 ;  /* 0x000000beb0be7221 */ /* 0x000fc40000010000 */
[----:B------:R-:W-:Y:S02]  /*5540*/  FADD.FTZ R191, R195, R191 ;  /* 0x000000bfc3bf7221 */ /* 0x000fe40000010000 */
[----:B------:R-:W-:Y:S02]  /*5550*/  FADD.FTZ R184, R177, R184 ;  /* 0x000000b8b1b87221 */ /* 0x000fe40000010000 */
[----:B------:R-:W-:Y:S02]  /*5560*/  FADD.FTZ R180, R196, R180 ;  /* 0x000000b4c4b47221 */ /* 0x000fe40000010000 */
[----:B------:R-:W-:Y:S02]  /*5570*/  FADD.FTZ R192, R185, R192 ;  /* 0x000000c0b9c07221 */ /* 0x000fe40000010000 */
[----:B------:R-:W-:Y:S02]  /*5580*/  FADD.FTZ R197, R186, R197 ;  /* 0x000000c5bac57221 */ /* 0x000fe40000010000 */
[----:B------:R-:W-:-:S02]  /*5590*/  FADD.FTZ R199, R187, R199 ;  /* 0x000000c7bbc77221 */ /* 0x000fc40000010000 */
[----:B----4-:R-:W-:Y:S02]  /*55a0*/  FADD.FTZ R211, R111, R211 ;  /* 0x000000d36fd37221 */ /* 0x010fe40000010000 */
[----:B------:R-:W-:Y:S02]  /*55b0*/  FADD.FTZ R198, R188, R198 ;  /* 0x000000c6bcc67221 */ /* 0x000fe40000010000 */
[----:B------:R-:W-:Y:S02]  /*55c0*/  FADD.FTZ R201, R189, R201 ;  /* 0x000000c9bdc97221 */ /* 0x000fe40000010000 */
[----:B------:R-:W-:Y:S02]  /*55d0*/  FADD.FTZ R202, R143, R202 ;  /* 0x000000ca8fca7221 */ /* 0x000fe40000010000 */
[----:B------:R-:W-:Y:S02]  /*55e0*/  FADD.FTZ R209, R100, R209 ;  /* 0x000000d164d17221 */ /* 0x000fe40000010000 */
[----:B------:R-:W-:-:S02]  /*55f0*/  FADD.FTZ R203, R149, R203 ;  /* 0x000000cb95cb7221 */ /* 0x000fc40000010000 */
[----:B------:R-:W-:Y:S01]  /*5600*/  FADD.FTZ R210, R109, R210 ;  /* 0x000000d26dd27221 */ /* 0x000fe20000010000 */
[----:B------:R-:W-:Y:S01]  /*5610*/  @P0 PRMT R123, RZ, 0x5410, R35 ;  /* 0x00005410ff7b0816 */ /* 0x000fe20000000023 */
[----:B------:R-:W-:Y:S02]  /*5620*/  FADD.FTZ R200, R148, R200 ;  /* 0x000000c894c87221 */ /* 0x000fe40000010000 */
[----:B------:R-:W-:Y:S02]  /*5630*/  FADD.FTZ R204, R150, R204 ;  /* 0x000000cc96cc7221 */ /* 0x000fe40000010000 */
[----:B------:R-:W-:Y:S02]  /*5640*/  FMUL.FTZ R118, R118, c[0x0][0x1e8] ;  /* 0x00007a0076767a20 */ /* 0x000fe40000410000 */
[----:B------:R-:W-:Y:S02]  /*5650*/  FADD.FTZ R205, R151, R205 ;  /* 0x000000cd97cd7221 */ /* 0x000fe40000010000 */
[----:B------:R-:W-:-:S02]  /*5660*/  FADD.FTZ R206, R152, R206 ;  /* 0x000000ce98ce7221 */ /* 0x000fc40000010000 */
[----:B------:R-:W-:Y:S02]  /*5670*/  FADD.FTZ R207, R156, R207 ;  /* 0x000000cf9ccf7221 */ /* 0x000fe40000010000 */
[----:B------:R-:W-:Y:S02]  /*5680*/  FADD.FTZ R212, R112, R212 ;  /* 0x000000d470d47221 */ /* 0x000fe40000010000 */
[----:B------:R-:W-:Y:S02]  /*5690*/  FADD.FTZ R208, R157, R208 ;  /* 0x000000d09dd07221 */ /* 0x000fe40000010000 */
[----:B------:R-:W-:Y:S01]  /*56a0*/  FMUL.FTZ R119, R119, c[0x0][0x1e8] ;  /* 0x00007a0077777a20 */ /* 0x000fe20000410000 */
[----:B------:R-:W-:Y:S01]  /*56b0*/  MOV R122, RZ ;  /* 0x000000ff007a7202 */ /* 0x000fe20000000f00 */
[----:B--2---:R-:W-:Y:S02]  /*56c0*/  FADD.FTZ R183, R174, R183 ;  /* 0x000000b7aeb77221 */ /* 0x004fe40000010000 */
[----:B------:R-:W-:Y:S01]  /*56d0*/  FADD.FTZ R171, R142, R171 ;  /* 0x000000ab8eab7221 */ /* 0x000fe20000010000 */
[----:B0-----:R-:W-:-:S05]  /*56e0*/  @P3 PRMT R2, RZ, 0x5410, R104 ;  /* 0x00005410ff023816 */ /* 0x001fca0000000068 */
[----:B------:R-:W-:Y:S01]  /*56f0*/  @P3 FMUL.FTZ R110, R101, R2 ;  /* 0x00000002656e3220 */ /* 0x000fe20000410000 */
[----:B------:R-:W-:Y:S02]  /*5700*/  LOP3.LUT P3, RZ, R116, 0xff000000, RZ, 0xc0, !PT ;  /* 0xff00000074ff7812 */ /* 0x000fe4000786c0ff */
[----:B------:R-:W-:Y:S02]  /*5710*/  LEA R2, P6, R172, c[0x0][0x248], 0x4 ;  /* 0x00009200ac027a11 */ /* 0x000fe400078c20ff */
[----:B------:R-:W-:Y:S01]  /*5720*/  MOV R101, c[0x0][0x160] ;  /* 0x0000580000657a02 */ /* 0x000fe20000000f00 */
[----:B------:R-:W-:Y:S01]  /*5730*/  FMUL.FTZ R116, R120, R0 ;  /* 0x0000000078747220 */ /* 0x000fe20000410000 */
[----:B------:R-:W-:Y:S02]  /*5740*/  LEA.HI.X R3, R172, c[0x0][0x24c], RZ, 0x4, P6 ;  /* 0x00009300ac037a11 */ /* 0x000fe400030f24ff */
[----:B------:R-:W-:Y:S01]  /*5750*/  LEA R170, R101, R170, 0x2 ;  /* 0x000000aa65aa7211 */ /* 0x000fe200078e10ff */
[----:B------:R-:W-:Y:S01]  /*5760*/  HFMA2.MMA R101, -RZ, RZ, 0, 0 ;  /* 0x00000000ff657435 */ /* 0x000fe200000001ff */
[----:B------:R-:W-:Y:S01]  /*5770*/  LOP3.LUT P6, RZ, R117, 0xff000000, RZ, 0xc0, !PT ;  /* 0xff00000075ff7812 */ /* 0x000fe200078cc0ff */
[----:B------:R-:W-:Y:S01]  /*5780*/  FMUL.FTZ R117, R128, R0 ;  /* 0x0000000080757220 */ /* 0x000fe20000410000 */
[----:B------:R-:W-:Y:S01]  /*5790*/  @P5 PRMT R0, RZ, 0x7610, R32 ;  /* 0x00007610ff005816 */ /* 0x000fe20000000020 */
[----:B------:R-:W-:-:S02]  /*57a0*/  FMUL.FTZ R116, R116, c[0x0][0x1e8] ;  /* 0x00007a0074747a20 */ /* 0x000fc40000410000 */
[----:B------:R-:W-:Y:S02]  /*57b0*/  FADD.FTZ R144, R136, R144 ;  /* 0x0000009088907221 */ /* 0x000fe40000010000 */
[----:B------:R-:W-:Y:S02]  /*57c0*/  FADD.FTZ R145, R137, R145 ;  /* 0x0000009189917221 */ /* 0x000fe40000010000 */
[----:B------:R-:W-:Y:S01]  /*57d0*/  @P4 FMUL.FTZ R101, R116, R102 ;  /* 0x0000006674654220 */ /* 0x000fe20000410000 */
[----:B------:R-:W-:Y:S01]  /*57e0*/  @P3 PRMT R102, RZ, 0x7610, R33 ;  /* 0x00007610ff663816 */ /* 0x000fe20000000021 */
[----:B------:R-:W-:Y:S02]  /*57f0*/  FADD.FTZ R214, R138, R214 ;  /* 0x000000d68ad67221 */ /* 0x000fe40000010000 */
[----:B------:R-:W-:Y:S02]  /*5800*/  @P5 FMUL.FTZ R113, R114, R0 ;  /* 0x0000000072715220 */ /* 0x000fe40000410000 */
[----:B------:R-:W-:Y:S01]  /*5810*/  FADD.FTZ R159, R139, R159 ;  /* 0x0000009f8b9f7221 */ /* 0x000fe20000010000 */
[----:B------:R0:W-:Y:S01]  /*5820*/  STL [R1+0x3c], R144 ;  /* 0x00003c9001007387 */ /* 0x0001e20000100800 */
[----:B------:R-:W-:-:S02]  /*5830*/  FMUL.FTZ R0, R121, c[0x0][0x1e8] ;  /* 0x00007a0079007a20 */ /* 0x000fc40000410000 */
[----:B------:R-:W-:Y:S01]  /*5840*/  FADD.FTZ R178, R140, R178 ;  /* 0x000000b28cb27221 */ /* 0x000fe20000010000 */
[----:B------:R0:W-:Y:S01]  /*5850*/  STL [R1+0x38], R145 ;  /* 0x0000389101007387 */ /* 0x0001e20000100800 */
[----:B------:R-:W-:Y:S01]  /*5860*/  FADD.FTZ R173, R141, R173 ;  /* 0x000000ad8dad7221 */ /* 0x000fe20000010000 */
[----:B------:R-:W-:Y:S01]  /*5870*/  MOV R120, RZ ;  /* 0x000000ff00787202 */ /* 0x000fe20000000f00 */
[----:B------:R-:W-:Y:S01]  /*5880*/  @P3 FMUL.FTZ R120, R0, R102 ;  /* 0x0000006600783220 */ /* 0x000fe20000410000 */
[----:B------:R0:W-:Y:S01]  /*5890*/  STL [R1+0x44], R214 ;  /* 0x000044d601007387 */ /* 0x0001e20000100800 */
[----:B------:R-:W-:-:S03]  /*58a0*/  HFMA2.MMA R102, -RZ, RZ, 0, 0 ;  /* 0x00000000ff667435 */ /* 0x000fc600000001ff */
[----:B------:R0:W-:Y:S04]  /*58b0*/  STL [R1+0x40], R159 ;  /* 0x0000409f01007387 */ /* 0x0001e80000100800 */
[----:B------:R0:W-:Y:S04]  /*58c0*/  STL [R1+0x4c], R178 ;  /* 0x00004cb201007387 */ /* 0x0001e80000100800 */
[----:B------:R0:W-:Y:S04]  /*58d0*/  STL [R1+0x48], R173 ;  /* 0x000048ad01007387 */ /* 0x0001e80000100800 */
[----:B------:R0:W-:Y:S01]  /*58e0*/  STL [R1+0x54], R171 ;  /* 0x000054ab01007387 */ /* 0x0001e20000100800 */
[----:B------:R-:W-:-:S03]  /*58f0*/  @P2 FMUL.FTZ R102, R115, R103 ;  /* 0x0000006773662220 */ /* 0x000fc60000410000 */
[----:B------:R0:W-:Y:S01]  /*5900*/  STL [R1+0x50], R183 ;  /* 0x000050b701007387 */ /* 0x0001e20000100800 */
[----:B------:R-:W-:-:S03]  /*5910*/  @P1 PRMT R103, RZ, 0x7610, R34 ;  /* 0x00007610ff671816 */ /* 0x000fc60000000022 */
[----:B------:R0:W-:Y:S01]  /*5920*/  STL [R1+0x5c], R182 ;  /* 0x00005cb601007387 */ /* 0x0001e20000100800 */
[----:B------:R-:W-:-:S03]  /*5930*/  FMUL.FTZ R117, R117, c[0x0][0x1e8] ;  /* 0x00007a0075757a20 */ /* 0x000fc60000410000 */
[----:B------:R0:W-:Y:S01]  /*5940*/  STL [R1+0x58], R181 ;  /* 0x000058b501007387 */ /* 0x0001e20000100800 */
[----:B------:R-:W-:-:S03]  /*5950*/  @P5 PRMT R111, RZ, 0x7610, R104 ;  /* 0x00007610ff6f5816 */ /* 0x000fc60000000068 */
[----:B------:R0:W-:Y:S01]  /*5960*/  STL [R1+0x64], R179 ;  /* 0x000064b301007387 */ /* 0x0001e20000100800 */
[----:B------:R-:W-:-:S03]  /*5970*/  @P4 PRMT R104, RZ, 0x5410, R105 ;  /* 0x00005410ff684816 */ /* 0x000fc60000000069 */
[----:B------:R0:W-:Y:S01]  /*5980*/  STL [R1+0x60], R190 ;  /* 0x000060be01007387 */ /* 0x0001e20000100800 */
[----:B------:R-:W-:-:S03]  /*5990*/  MOV R121, RZ ;  /* 0x000000ff00797202 */ /* 0x000fc60000000f00 */
[----:B------:R0:W-:Y:S01]  /*59a0*/  STL [R1+0x6c], R191 ;  /* 0x00006cbf01007387 */ /* 0x0001e20000100800 */
[----:B------:R-:W-:-:S03]  /*59b0*/  @P1 FMUL.FTZ R121, R117, R103 ;  /* 0x0000006775791220 */ /* 0x000fc60000410000 */
[----:B------:R0:W-:Y:S01]  /*59c0*/  STL [R1+0x68], R184 ;  /* 0x000068b801007387 */ /* 0x0001e20000100800 */
[----:B------:R-:W-:-:S03]  /*59d0*/  F2FP.BF16.PACK_AB R100, R113, R108 ;  /* 0x0000006c7164723e */ /* 0x000fc600000010ff */
[----:B------:R0:W-:Y:S01]  /*59e0*/  STL [R1+0x74], R180 ;  /* 0x000074b401007387 */ /* 0x0001e20000100800 */
[----:B------:R-:W-:Y:S01]  /*59f0*/  HFMA2.MMA R103, -RZ, RZ, 0, 0 ;  /* 0x00000000ff677435 */ /* 0x000fe200000001ff */
[----:B------:R-:W-:Y:S02]  /*5a00*/  CS2R R108, SRZ ;  /* 0x00000000006c7805 */ /* 0x000fe4000001ff00 */
[----:B------:R0:W-:Y:S01]  /*5a10*/  STL [R1+0x70], R192 ;  /* 0x000070c001007387 */ /* 0x0001e20000100800 */
[----:B------:R-:W-:-:S03]  /*5a20*/  @P4 FMUL.FTZ R108, R116, R104 ;  /* 0x00000068746c4220 */ /* 0x000fc60000410000 */
[----:B------:R0:W-:Y:S01]  /*5a30*/  STL [R1+0x7c], R197 ;  /* 0x00007cc501007387 */ /* 0x0001e20000100800 */
[----:B------:R-:W-:-:S03]  /*5a40*/  HFMA2.MMA R104, -RZ, RZ, 0, 0 ;  /* 0x00000000ff687435 */ /* 0x000fc600000001ff */
[----:B------:R0:W-:Y:S01]  /*5a50*/  STL [R1+0x78], R199 ;  /* 0x000078c701007387 */ /* 0x0001e20000100800 */
[----:B------:R-:W-:-:S03]  /*5a60*/  F2FP.BF16.PACK_AB R101, R120, R101 ;  /* 0x000000657865723e */ /* 0x000fc600000010ff */
[----:B------:R0:W-:Y:S01]  /*5a70*/  STL [R1+0x84], R198 ;  /* 0x000084c601007387 */ /* 0x0001e20000100800 */
[----:B------:R-:W-:-:S03]  /*5a80*/  @P3 PRMT R105, RZ, 0x7610, R105 ;  /* 0x00007610ff693816 */ /* 0x000fc60000000069 */
[----:B------:R0:W-:Y:S01]  /*5a90*/  STL [R1+0x80], R201 ;  /* 0x000080c901007387 */ /* 0x0001e20000100800 */
[----:B------:R-:W-:Y:S01]  /*5aa0*/  @P2 PRMT R112, RZ, 0x5410, R106 ;  /* 0x00005410ff702816 */ /* 0x000fe2000000006a */
[----:B------:R-:W-:Y:S02]  /*5ab0*/  @P5 FMUL.FTZ R109, R114, R111 ;  /* 0x0000006f726d5220 */ /* 0x000fe40000410000 */
[----:B------:R0:W-:Y:S01]  /*5ac0*/  STL [R1+0x8c], R202 ;  /* 0x00008cca01007387 */ /* 0x0001e20000100800 */
[--C-:B------:R-:W-:Y:S01]  /*5ad0*/  @P0 PRMT R113, RZ, 0x5410, R107.reuse ;  /* 0x00005410ff710816 */ /* 0x100fe2000000006b */
[----:B------:R-:W-:Y:S02]  /*5ae0*/  HFMA2.MMA R120, -RZ, RZ, 0, 0 ;  /* 0x00000000ff787435 */ /* 0x000fe400000001ff */
[----:B------:R0:W-:Y:S01]  /*5af0*/  STL [R1+0x88], R203 ;  /* 0x000088cb01007387 */ /* 0x0001e20000100800 */
[----:B------:R-:W-:Y:S01]  /*5b00*/  @P0 FMUL.FTZ R103, R118, R123 ;  /* 0x0000007b76670220 */ /* 0x000fe20000410000 */
[----:B------:R-:W-:Y:S01]  /*5b10*/  @P6 PRMT R107, RZ, 0x7610, R107 ;  /* 0x00007610ff6b6816 */ /* 0x000fe2000000006b */
[----:B------:R-:W-:Y:S01]  /*5b20*/  HFMA2.MMA R114, -RZ, RZ, 0, 0 ;  /* 0x00000000ff727435 */ /* 0x000fe200000001ff */
[----:B------:R0:W-:Y:S01]  /*5b30*/  STL [R1+0x94], R200 ;  /* 0x000094c801007387 */ /* 0x0001e20000100800 */
[----:B------:R-:W-:-:S02]  /*5b40*/  @P6 PRMT R123, RZ, 0x7610, R35 ;  /* 0x00007610ff7b6816 */ /* 0x000fc40000000023 */
[----:B------:R-:W-:Y:S01]  /*5b50*/  @P1 PRMT R106, RZ, 0x7610, R106 ;  /* 0x00007610ff6a1816 */ /* 0x000fe2000000006a */
        /* <DEDUP_REMOVED lines=21> */
[----:B------:R-:W-:-:S03]  /*5cb0*/  FADD.FTZ R215, R120, R215 ;  /* 0x000000d778d77221 */ /* 0x000fc60000010000 */
[----:B------:R0:W-:Y:S01]  /*5cc0*/  STL [R1+0xb0], R212 ;  /* 0x0000b0d401007387 */ /* 0x0001e20000100800 */
[----:B------:R-:W-:Y:S01]  /*5cd0*/  FADD.FTZ R217, R114, R217 ;  /* 0x000000d972d97221 */ /* 0x000fe20000010000 */
[----:B------:R-:W-:Y:S02]  /*5ce0*/  F2FP.BF16.PACK_AB R103, R122, R103 ;  /* 0x000000677a67723e */ /* 0x000fe400000010ff */
[----:B------:R0:W-:Y:S01]  /*5cf0*/  STL [R1+0xbc], R213 ;  /* 0x0000bcd501007387 */ /* 0x0001e20000100800 */
[----:B------:R-:W-:Y:S01]  /*5d00*/  F2FP.BF16.PACK_AB R102, R121, R102 ;  /* 0x000000667966723e */ /* 0x000fe200000010ff */
[----:B------:R-:W-:Y:S02]  /*5d10*/  FADD.FTZ R216, R116, R216 ;  /* 0x000000d874d87221 */ /* 0x000fe40000010000 */
        /* <DEDUP_REMOVED lines=11> */
.L_x_5843:
[----:B------:R-:W-:Y:S05]  /*5dd0*/  BSYNC B1 ;  /* 0x0000000000017941 */ /* 0x000fea0003800000 */
.L_x_5840:
[----:B------:R0:W5:Y:S01]  /*5de0*/  LDL.LU R62, [R1+0x4] ;  /* 0x00000400013e7983 */ /* 0x0001620000300800 */
[----:B------:R-:W-:Y:S02]  /*5df0*/  MOV R32, R5 ;  /* 0x0000000500207202 */ /* 0x000fe40000000f00 */
        /* <DEDUP_REMOVED lines=117> */
.L_x_5839:
[----:B0-----:R-:W-:Y:S05]  /*6550*/  BSYNC B0 ;  /* 0x0000000000007941 */ /* 0x001fea0003800000 */
.L_x_5837:
        /* <DEDUP_REMOVED lines=13> */
[----:B-----5:R-:W-:Y:S04]  /*6630*/  STS.128 [R2+0xc00], R60 ;  /* 0x000c003c02007388 */ /* 0x020fe80000000c00 */
        /* <DEDUP_REMOVED lines=80> */
[----:B------:R-:W-:-:S02]  /*6b40*/  FADD.FTZ R63, R40, R63 ;  /* 0x0000003f283f7221 */ /* 0x000fc40000010000 */
[----:B------:R-:W0:Y:S04]  /*6b50*/  S2R R40, SR_CTAID.X ;  /* 0x0000000000287919 */ /* 0x000e280000002500 */
[----:B------:R-:W-:Y:S01]  /*6b60*/  STS.128 [R2], R32 ;  /* 0x0000002002007388 */ /* 0x000fe20000000c00 */
[----:B-1----:R-:W-:-:S03]  /*6b70*/  FADD.FTZ R65, R36, R65 ;  /* 0x0000004124417221 */ /* 0x002fc60000010000 */
[----:B------:R-:W-:Y:S01]  /*6b80*/  STS.128 [R2+0x10], R4 ;  /* 0x0000100402007388 */ /* 0x000fe20000000c00 */
[----:B--2---:R-:W-:-:S03]  /*6b90*/  FADD.FTZ R37, R37, R72 ;  /* 0x0000004825257221 */ /* 0x004fc60000010000 */
[----:B------:R1:W-:Y:S01]  /*6ba0*/  STS.128 [R2+0x400], R8 ;  /* 0x0004000802007388 */ /* 0x0003e20000000c00 */
[----:B---3--:R-:W-:-:S03]  /*6bb0*/  FADD.FTZ R67, R38, R67 ;  /* 0x0000004326437221 */ /* 0x008fc60000010000 */
[----:B------:R-:W-:Y:S04]  /*6bc0*/  STS.128 [R2+0x410], R12 ;  /* 0x0004100c02007388 */ /* 0x000fe80000000c00 */
[----:B------:R-:W-:Y:S04]  /*6bd0*/  STS.128 [R2+0x800], R16 ;  /* 0x0008001002007388 */ /* 0x000fe80000000c00 */
[----:B------:R-:W-:Y:S04]  /*6be0*/  STS.128 [R2+0x810], R20 ;  /* 0x0008101402007388 */ /* 0x000fe80000000c00 */
[----:B------:R-:W-:Y:S01]  /*6bf0*/  STS.128 [R2+0xc00], R24 ;  /* 0x000c001802007388 */ /* 0x000fe20000000c00 */
[----:B-1----:R-:W-:-:S03]  /*6c00*/  FADD.FTZ R9, R3, R66 ;  /* 0x0000004203097221 */ /* 0x002fc60000010000 */
        /* <DEDUP_REMOVED lines=8> */
[----:B------:R-:W0:Y:S04]  /*6c90*/  LDS R8, [R0.X4+0x800] ;  /* 0x0008000000087984 */ /* 0x000e280000004800 */
        /* <DEDUP_REMOVED lines=12> */
[----:B----4-:R-:W-:Y:S02]  /*6d60*/  FADD.FTZ R7, RZ, R7 ;  /* 0x00000007ff077221 */ /* 0x010fe40000010000 */
[----:B0-----:R-:W-:Y:S01]  /*6d70*/  FADD.FTZ R8, RZ, R8 ;  /* 0x00000008ff087221 */ /* 0x001fe20000010000 */
        /* <DEDUP_REMOVED lines=36> */
[----:B--2---:R-:W-:Y:S02]  /*6fc0*/  FADD.FTZ R12, R12, R17 ;  /* 0x000000110c0c7221 */ /* 0x004fe40000010000 */
[----:B------:R-:W-:Y:S01]  /*6fd0*/  IMAD R17, R40, c[0x0][0x168], RZ ;  /* 0x00005a0028117a24 */ /* 0x000fe200078e02ff */
        /* <DEDUP_REMOVED lines=69> */
[----:B------:R-:W-:Y:S01]  /*7430*/  STG.E [R2.64], R13 ;  /* 0x0000000d02007986 */ /* 0x000fe2000c101904 */
        /* <DEDUP_REMOVED lines=20> */
[----:B------:R-:W-:-:S03]  /*7580*/  FADD.FTZ R13, RZ, R13 ;  /* 0x0000000dff0d7221 */ /* 0x000fc60000010000 */
[----:B------:R-:W4:Y:S01]  /*7590*/  LDS R16, [R0.X4+0x1000] ;  /* 0x0010000000107984 */ /* 0x000f220000004800 */
[----:B------:R-:W-:-:S03]  /*75a0*/  FADD.FTZ R12, R12, R21 ;  /* 0x000000150c0c7221 */ /* 0x000fc60000010000 */
[----:B------:R-:W-:Y:S01]  /*75b0*/  STG.E [R6.64], R51 ;  /* 0x0000003306007986 */ /* 0x000fe2000c101904 */
[----:B------:R-:W-:-:S03]  /*75c0*/  FADD.FTZ R14, RZ, R14 ;  /* 0x0000000eff0e7221 */ /* 0x000fc60000010000 */
[----:B------:R-:W4:Y:S01]  /*75d0*/  LDS R23, [R0.X4+0x2200] ;  /* 0x0022000000177984 */ /* 0x000f220000004800 */
[----:B------:R-:W-:-:S03]  /*75e0*/  FADD.FTZ R13, R13, R20 ;  /* 0x000000140d0d7221 */ /* 0x000fc60000010000 */
[----:B------:R-:W4:Y:S01]  /*75f0*/  LDS R51, [R0.X4+0x3400] ;  /* 0x0034000000337984 */ /* 0x000f220000004800 */
[----:B0-----:R-:W-:-:S03]  /*7600*/  FADD.FTZ R12, R12, R49 ;  /* 0x000000310c0c7221 */ /* 0x001fc60000010000 */
[----:B------:R-:W-:Y:S01]  /*7610*/  STG.E [R2.64+0x200], R27 ;  /* 0x0002001b02007986 */ /* 0x000fe2000c101904 */
[----:B-1----:R-:W-:-:S03]  /*7620*/  FADD.FTZ R57, R10, R57 ;  /* 0x000000390a397221 */ /* 0x002fc60000010000 */
[----:B------:R-:W0:Y:S01]  /*7630*/  LDS R24, [R0.X4+0x4600] ;  /* 0x0046000000187984 */ /* 0x000e220000004800 */
[----:B--2---:R-:W-:-:S03]  /*7640*/  FADD.FTZ R8, RZ, R8 ;  /* 0x00000008ff087221 */ /* 0x004fc60000010000 */
[----:B------:R-:W1:Y:S01]  /*7650*/  LDS R18, [R0.X4+0x1200] ;  /* 0x0012000000127984 */ /* 0x000e620000004800 */
[----:B---3--:R-:W-:-:S03]  /*7660*/  FADD.FTZ R14, R14, R45 ;  /* 0x0000002d0e0e7221 */ /* 0x008fc60000010000 */
[----:B------:R-:W-:Y:S04]  /*7670*/  STG.E [R4.64+0x200], R41 ;  /* 0x0002002904007986 */ /* 0x000fe8000c101904 */
        /* <DEDUP_REMOVED lines=11> */
[----:B------:R-:W4:Y:S04]  /*7730*/  LDS R53, [R0.X4+0x3800] ;  /* 0x0038000000357984 */ /* 0x000f280000004800 */
[----:B------:R-:W4:Y:S01]  /*7740*/  LDS R71, [R0.X4+0x4a00] ;  /* 0x004a000000477984 */ /* 0x000f220000004800 */
[----:B0-----:R-:W-:-:S03]  /*7750*/  FADD.FTZ R13, R13, R24 ;  /* 0x000000180d0d7221 */ /* 0x001fc60000010000 */
[----:B------:R-:W-:Y:S01]  /*7760*/  STG.E [R4.64+0x400], R61 ;  /* 0x0004003d04007986 */ /* 0x000fe2000c101904 */
[----:B-1----:R-:W-:-:S03]  /*7770*/  FADD.FTZ R18, RZ, R18 ;  /* 0x00000012ff127221 */ /* 0x002fc60000010000 */
[----:B------:R-:W0:Y:S04]  /*7780*/  LDS R25, [R0.X4+0x3a00] ;  /* 0x003a000000197984 */ /* 0x000e280000004800 */
[----:B------:R-:W1:Y:S01]  /*7790*/  LDS R61, [R0.X4+0x4c00] ;  /* 0x004c0000003d7984 */ /* 0x000e620000004800 */
[----:B--2---:R-:W-:-:S03]  /*77a0*/  FADD.FTZ R16, R16, R27 ;  /* 0x0000001b10107221 */ /* 0x004fc60000010000 */
[----:B------:R-:W2:Y:S04]  /*77b0*/  LDS R47, [R0.X4+0x4e00] ;  /* 0x004e0000002f7984 */ /* 0x000ea80000004800 */
        /* <DEDUP_REMOVED lines=31> */
.L_x_5841:
[----:B0-----:R-:W-:Y:S01]  /*79b0*/  HFMA2.MMA R104, -RZ, RZ, 0, 5.9604644775390625e-08 ;  /* 0x00000001ff687435 */ /* 0x001fe200000001ff */
[----:B------:R-:W-:-:S02]  /*79c0*/  MOV R101, R134 ;  /* 0x0000008600657202 */ /* 0x000fc40000000f00 */
[----:B------:R-:W-:Y:S02]  /*79d0*/  MOV R107, 0x1f ;  /* 0x0000001f006b7802 */ /* 0x000fe40000000f00 */
[----:B------:R-:W-:Y:S02]  /*79e0*/  MOV R106, 0xffffffff ;  /* 0xffffffff006a7802 */ /* 0x000fe40000000f00 */
[----:B------:R-:W-:Y:S02]  /*79f0*/  MOV R100, 0x7a10 ;  /* 0x00007a1000647802 */ /* 0x000fe40000000f00 */
[----:B-----5:R-:W-:Y:S05]  /*7a00*/  CALL.REL.NOINC `($__internal_75_$__cuda_sm70_shflsync_bfly_p) ;  /* 0x0000046000007944 */ /* 0x020fea0003c00000 */
[----:B-1----:R-:W-:Y:S01]  /*7a10*/  MOV R105, R104 ;  /* 0x0000006800697202 */ /* 0x002fe20000000f00 */
[----:B------:R-:W-:Y:S05]  /*7a20*/  BRA `(.L_x_5845) ;  /* 0xffffb36000007947 */ /* 0x000fea000383ffff */
.L_x_5842:
[----:B------:R-:W-:Y:S01]  /*7a30*/  HFMA2.MMA R104, -RZ, RZ, 0, 5.9604644775390625e-08 ;  /* 0x00000001ff687435 */ /* 0x000fe200000001ff */
[----:B------:R-:W-:Y:S02]  /*7a40*/  MOV R101, R135 ;  /* 0x0000008700657202 */ /* 0x000fe40000000f00 */
[----:B------:R-:W-:Y:S02]  /*7a50*/  MOV R107, 0x1f ;  /* 0x0000001f006b7802 */ /* 0x000fe40000000f00 */
[----:B------:R-:W-:-:S02]  /*7a60*/  MOV R106, 0xffffffff ;  /* 0xffffffff006a7802 */ /* 0x000fc40000000f00 */
[----:B------:R-:W-:Y:S02]  /*7a70*/  MOV R100, 0x7a90 ;  /* 0x00007a9000647802 */ /* 0x000fe40000000f00 */
[----:B01---5:R-:W-:Y:S05]  /*7a80*/  CALL.REL.NOINC `($__internal_75_$__cuda_sm70_shflsync_bfly_p) ;  /* 0x000003e000007944 */ /* 0x023fea0003c00000 */
[----:B------:R-:W-:Y:S01]  /*7a90*/  FADD.FTZ R134, R134, R105 ;  /* 0x0000006986867221 */ /* 0x000fe20000010000 */
[----:B------:R-:W-:Y:S01]  /*7aa0*/  MOV R107, 0x1f ;  /* 0x0000001f006b7802 */ /* 0x000fe20000000f00 */
[----:B-1----:R-:W-:Y:S01]  /*7ab0*/  FADD.FTZ R135, R135, R104 ;  /* 0x0000006887877221 */ /* 0x002fe20000010000 */
[----:B------:R-:W-:Y:S01]  /*7ac0*/  HFMA2.MMA R104, -RZ, RZ, 0, 1.1920928955078125e-07 ;  /* 0x00000002ff687435 */ /* 0x000fe200000001ff */
[----:B------:R-:W-:Y:S02]  /*7ad0*/  MOV R106, 0xffffffff ;  /* 0xffffffff006a7802 */ /* 0x000fe40000000f00 */
[----:B------:R-:W-:Y:S02]  /*7ae0*/  MOV R101, R134 ;  /* 0x0000008600657202 */ /* 0x000fe40000000f00 */
[----:B------:R-:W-:Y:S02]  /*7af0*/  MOV R100, 0x7b10 ;  /* 0x00007b1000647802 */ /* 0x000fe40000000f00 */
[----:B------:R-:W-:Y:S05]  /*7b00*/  CALL.REL.NOINC `($__internal_75_$__cuda_sm70_shflsync_bfly_p) ;  /* 0x0000036000007944 */ /* 0x000fea0003c00000 */
[----:B-1----:R-:W-:Y:S01]  /*7b10*/  MOV R105, R104 ;  /* 0x0000006800697202 */ /* 0x002fe20000000f00 */
[----:B------:R-:W-:Y:S01]  /*7b20*/  HFMA2.MMA R104, -RZ, RZ, 0, 1.1920928955078125e-07 ;  /* 0x00000002ff687435 */ /* 0x000fe200000001ff */
[----:B------:R-:W-:-:S02]  /*7b30*/  MOV R101, R135 ;  /* 0x0000008700657202 */ /* 0x000fc40000000f00 */
[----:B------:R-:W-:Y:S02]  /*7b40*/  MOV R107, 0x1f ;  /* 0x0000001f006b7802 */ /* 0x000fe40000000f00 */
[----:B------:R-:W-:Y:S02]  /*7b50*/  MOV R106, 0xffffffff ;  /* 0xffffffff006a7802 */ /* 0x000fe40000000f00 */
[----:B------:R-:W-:Y:S02]  /*7b60*/  MOV R100, 0x7b80 ;  /* 0x00007b8000647802 */ /* 0x000fe40000000f00 */
[----:B------:R-:W-:Y:S05]  /*7b70*/  CALL.REL.NOINC `($__internal_75_$__cuda_sm70_shflsync_bfly_p) ;  /* 0x000002f000007944 */ /* 0x000fea0003c00000 */
[----:B------:R-:W-:Y:S01]  /*7b80*/  FADD.FTZ R134, R105, R134 ;  /* 0x0000008669867221 */ /* 0x000fe20000010000 */
[----:B------:R-:W-:Y:S01]  /*7b90*/  MOV R107, 0x1f ;  /* 0x0000001f006b7802 */ /* 0x000fe20000000f00 */
[----:B-1----:R-:W-:Y:S01]  /*7ba0*/  FADD.FTZ R135, R135, R104 ;  /* 0x0000006887877221 */ /* 0x002fe20000010000 */
[----:B------:R-:W-:Y:S01]  /*7bb0*/  HFMA2.MMA R104, -RZ, RZ, 0, 2.384185791015625e-07 ;  /* 0x00000004ff687435 */ /* 0x000fe200000001ff */
[----:B------:R-:W-:Y:S02]  /*7bc0*/  MOV R106, 0xffffffff ;  /* 0xffffffff006a7802 */ /* 0x000fe40000000f00 */
[----:B------:R-:W-:-:S02]  /*7bd0*/  MOV R101, R134 ;  /* 0x0000008600657202 */ /* 0x000fc40000000f00 */
[----:B------:R-:W-:Y:S02]  /*7be0*/  MOV R100, 0x7c00 ;  /* 0x00007c0000647802 */ /* 0x000fe40000000f00 */
[----:B------:R-:W-:Y:S05]  /*7bf0*/  CALL.REL.NOINC `($__internal_75_$__cuda_sm70_shflsync_bfly_p) ;  /* 0x0000027000007944 */ /* 0x000fea0003c00000 */
[----:B-1----:R-:W-:Y:S01]  /*7c00*/  MOV R105, R104 ;  /* 0x0000006800697202 */ /* 0x002fe20000000f00 */
[----:B------:R-:W-:Y:S01]  /*7c10*/  HFMA2.MMA R104, -RZ, RZ, 0, 2.384185791015625e-07 ;  /* 0x00000004ff687435 */ /* 0x000fe200000001ff */
[----:B------:R-:W-:Y:S02]  /*7c20*/  MOV R101, R135 ;  /* 0x0000008700657202 */ /* 0x000fe40000000f00 */
[----:B------:R-:W-:Y:S02]  /*7c30*/  MOV R107, 0x1f ;  /* 0x0000001f006b7802 */ /* 0x000fe40000000f00 */
[----:B------:R-:W-:Y:S02]  /*7c40*/  MOV R106, 0xffffffff ;  /* 0xffffffff006a7802 */ /* 0x000fe40000000f00 */
[----:B------:R-:W-:Y:S02]  /*7c50*/  MOV R100, 0x7c70 ;  /* 0x00007c7000647802 */ /* 0x000fe40000000f00 */
[----:B------:R-:W-:Y:S05]  /*7c60*/  CALL.REL.NOINC `($__internal_75_$__cuda_sm70_shflsync_bfly_p) ;  /* 0x0000020000007944 */ /* 0x000fea0003c00000 */
[----:B------:R-:W-:Y:S01]  /*7c70*/  FADD.FTZ R134, R105, R134 ;  /* 0x0000008669867221 */ /* 0x000fe20000010000 */
[----:B------:R-:W-:Y:S01]  /*7c80*/  MOV R107, 0x1f ;  /* 0x0000001f006b7802 */ /* 0x000fe20000000f00 */
[----:B-1----:R-:W-:Y:S01]  /*7c90*/  FADD.FTZ R135, R135, R104 ;  /* 0x0000006887877221 */ /* 0x002fe20000010000 */
[----:B------:R-:W-:Y:S01]  /*7ca0*/  HFMA2.MMA R104, -RZ, RZ, 0, 4.76837158203125e-07 ;  /* 0x00000008ff687435 */ /* 0x000fe200000001ff */
[----:B------:R-:W-:-:S02]  /*7cb0*/  MOV R106, 0xffffffff ;  /* 0xffffffff006a7802 */ /* 0x000fc40000000f00 */
[----:B------:R-:W-:Y:S02]  /*7cc0*/  MOV R101, R134 ;  /* 0x0000008600657202 */ /* 0x000fe40000000f00 */
[----:B------:R-:W-:Y:S02]  /*7cd0*/  MOV R100, 0x7cf0 ;  /* 0x00007cf000647802 */ /* 0x000fe40000000f00 */
[----:B------:R-:W-:Y:S05]  /*7ce0*/  CALL.REL.NOINC `($__internal_75_$__cuda_sm70_shflsync_bfly_p) ;  /* 0x0000018000007944 */ /* 0x000fea0003c00000 */
[----:B-1----:R-:W-:Y:S01]  /*7cf0*/  MOV R105, R104 ;  /* 0x0000006800697202 */ /* 0x002fe20000000f00 */
[----:B------:R-:W-:Y:S01]  /*7d00*/  HFMA2.MMA R104, -RZ, RZ, 0, 4.76837158203125e-07 ;  /* 0x00000008ff687435 */ /* 0x000fe200000001ff */
[----:B------:R-:W-:Y:S02]  /*7d10*/  MOV R101, R135 ;  /* 0x0000008700657202 */ /* 0x000fe40000000f00 */
[----:B------:R-:W-:Y:S02]  /*7d20*/  MOV R107, 0x1f ;  /* 0x0000001f006b7802 */ /* 0x000fe40000000f00 */
[----:B------:R-:W-:Y:S02]  /*7d30*/  MOV R106, 0xffffffff ;  /* 0xffffffff006a7802 */ /* 0x000fe40000000f00 */
[----:B------:R-:W-:-:S02]  /*7d40*/  MOV R100, 0x7d60 ;  /* 0x00007d6000647802 */ /* 0x000fc40000000f00 */
[----:B------:R-:W-:Y:S05]  /*7d50*/  CALL.REL.NOINC `($__internal_75_$__cuda_sm70_shflsync_bfly_p) ;  /* 0x0000011000007944 */ /* 0x000fea0003c00000 */
[----:B------:R-:W-:Y:S01]  /*7d60*/  FADD.FTZ R134, R105, R134 ;  /* 0x0000008669867221 */ /* 0x000fe20000010000 */
[----:B------:R-:W-:Y:S01]  /*7d70*/  MOV R107, 0x1f ;  /* 0x0000001f006b7802 */ /* 0x000fe20000000f00 */
[----:B-1----:R-:W-:Y:S01]  /*7d80*/  FADD.FTZ R135, R135, R104 ;  /* 0x0000006887877221 */ /* 0x002fe20000010000 */
[----:B------:R-:W-:Y:S01]  /*7d90*/  HFMA2.MMA R104, -RZ, RZ, 0, 9.5367431640625e-07 ;  /* 0x00000010ff687435 */ /* 0x000fe200000001ff */
[----:B------:R-:W-:-:S02]  /*7da0*/  MOV R106, 0xffffffff ;  /* 0xffffffff006a7802 */ /* 0x000fc40000000f00 */
[----:B------:R-:W-:Y:S02]  /*7db0*/  MOV R101, R134 ;  /* 0x0000008600657202 */ /* 0x000fe40000000f00 */
[----:B------:R-:W-:Y:S02]  /*7dc0*/  MOV R100, 0x7de0 ;  /* 0x00007de000647802 */ /* 0x000fe40000000f00 */
[----:B------:R-:W-:Y:S05]  /*7dd0*/  CALL.REL.NOINC `($__internal_75_$__cuda_sm70_shflsync_bfly_p) ;  /* 0x0000009000007944 */ /* 0x000fea0003c00000 */
[----:B-1----:R-:W-:Y:S01]  /*7de0*/  MOV R213, R104 ;  /* 0x0000006800d57202 */ /* 0x002fe20000000f00 */
[----:B------:R-:W-:Y:S01]  /*7df0*/  HFMA2.MMA R104, -RZ, RZ, 0, 9.5367431640625e-07 ;  /* 0x00000010ff687435 */ /* 0x000fe200000001ff */
[----:B------:R-:W-:Y:S02]  /*7e00*/  MOV R101, R135 ;  /* 0x0000008700657202 */ /* 0x000fe40000000f00 */
[----:B------:R-:W-:Y:S02]  /*7e10*/  MOV R107, 0x1f ;  /* 0x0000001f006b7802 */ /* 0x000fe40000000f00 */
[----:B------:R-:W-:Y:S02]  /*7e20*/  MOV R106, 0xffffffff ;  /* 0xffffffff006a7802 */ /* 0x000fe40000000f00 */
[----:B------:R-:W-:-:S02]  /*7e30*/  MOV R100, 0x7e50 ;  /* 0x00007e5000647802 */ /* 0x000fc40000000f00 */
[----:B------:R-:W-:Y:S05]  /*7e40*/  CALL.REL.NOINC `($__internal_75_$__cuda_sm70_shflsync_bfly_p) ;  /* 0x0000002000007944 */ /* 0x000fea0003c00000 */
[----:B-1----:R-:W-:Y:S01]  /*7e50*/  MOV R100, R104 ;  /* 0x0000006800647202 */ /* 0x002fe20000000f00 */
[----:B------:R-:W-:Y:S05]  /*7e60*/  BRA `(.L_x_5846) ;  /* 0xffffb04000007947 */ /* 0x000fea000383ffff */
        .weak           $__internal_75_$__cuda_sm70_shflsync_bfly_p
        .type           $__internal_75_$__cuda_sm70_shflsync_bfly_p,@function
        .size           $__internal_75_$__cuda_sm70_shflsync_bfly_p,(.L_x_14957 - $__internal_75_$__cuda_sm70_shflsync_bfly_p)
$__internal_75_$__cuda_sm70_shflsync_bfly_p:
[----:B------:R-:W-:Y:S04]  /*7e70*/  WARPSYNC R106 ;  /* 0x0000006a00007348 */ /* 0x000fe80003800000 */
[----:B------:R0:W1:Y:S02]  /*7e80*/  SHFL.BFLY PT, R104, R101, R104, R107 ;  /* 0x0c00006865687389 */ /* 0x00006400000e006b */
[----:B0-----:R-:W-:-:S06]  /*7e90*/  HFMA2.MMA R101, -RZ, RZ, 0, 0 ;  /* 0x00000000ff657435 */ /* 0x001fcc00000001ff */
[----:B------:R-:W-:Y:S05]  /*7ea0*/  RET.REL.NODEC R100 `(_ZN10layer_norm13ln_bwd_kernelINS_13Kernel_traitsI13__nv_bfloat16S2_fS2_fjLj1280ELj1ELj4ELj1ELj16ENS_18Kernel_traits_baseILj1280ES2_S2_fS2_fjLj128EEEEELb1ELb1ELb0ELb1EEEvNS_9BwdParamsE) ;  /* 0xffff815064007950 */ /* 0x000fea0003c3ffff */
.L_x_5847:
        /* <DEDUP_REMOVED lines=13> */
.L_x_14957:


//--------------------- .text._ZN10layer_norm22ln_bwd_finalize_kernelINS_22Kernel_traits_finalizeILj1280E13__nv_bfloat16S2_fS2_fjLb1ELj1024ELj4ENS_18Kernel_traits_baseILj1280ES2_S2_fS2_fjLj1024EEEEELb1ELb0EEEvNS_9BwdParamsE --------------------------
	.section	.text._ZN10layer_norm22ln_bwd_finalize_kernelINS_22Kernel_traits_finalizeILj1280E13__nv_bfloat16S2_fS2_fjLb1ELj1024ELj4ENS_18Kernel_traits_baseILj1280ES2_S2_fS2_fjLj1024EEEEELb1ELb0EEEvNS_9BwdParamsE,"ax",@progbits
	.sectioninfo	@"SHI_REGISTERS=32"
	.align	128
        .global         _ZN10layer_norm22ln_bwd_finalize_kernelINS_22Kernel_traits_finalizeILj1280E13__nv_bfloat16S2_fS2_fjLb1ELj1024ELj4ENS_18Kernel_traits_baseILj1280ES2_S2_fS2_fjLj1024EEEEELb1ELb0EEEvNS_9BwdParamsE
        .type           _ZN10layer_norm22ln_bwd_finalize_kernelINS_22Kernel_traits_finalizeILj1280E13__nv_bfloat16S2_fS2_fjLb1ELj1024ELj4ENS_18Kernel_traits_baseILj1280ES2_S2_fS2_fjLj1024EEEEELb1ELb0EEEvNS_9BwdParamsE,@function
        .size           _ZN10layer_norm22ln_bwd_finalize_kernelINS_22Kernel_traits_finalizeILj1280E13__nv_bfloat16S2_fS2_fjLb1ELj1024ELj4ENS_18Kernel_traits_baseILj1280ES2_S2_fS2_fjLj1024EEEEELb1ELb0EEEvNS_9BwdParamsE,(.L_x_14958 - _ZN10layer_norm22ln_bwd_finalize_kernelINS_22Kernel_traits_finalizeILj1280E13__nv_bfloat16S2_fS2_fjLb1ELj1024ELj4ENS_18Kernel_traits_baseILj1280ES2_S2_fS2_fjLj1024EEEEELb1ELb0EEEvNS_9BwdParamsE)
        .other          _ZN10layer_norm22ln_bwd_finalize_kernelINS_22Kernel_traits_finalizeILj1280E13__nv_bfloat16S2_fS2_fjLb1ELj1024ELj4ENS_18Kernel_traits_baseILj1280ES2_S2_fS2_fjLj1024EEEEELb1ELb0EEEvNS_9BwdParamsE,@"STO_CUDA_ENTRY STV_DEFAULT"
_ZN10layer_norm22ln_bwd_finalize_kernelINS_22Kernel_traits_finalizeILj1280E13__nv_bfloat16S2_fS2_fjLb1ELj1024ELj4ENS_18Kernel_traits_baseILj1280ES2_S2_fS2_fjLj1024EEEEELb1ELb0EEEvNS_9BwdParamsE:
.text._ZN10layer_norm22ln_bwd_finalize_kernelINS_22Kernel_traits_finalizeILj1280E13__nv_bfloat16S2_fS2_fjLb1ELj1024ELj4ENS_18Kernel_traits_baseILj1280ES2_S2_fS2_fjLj1024EEEEELb1ELb0EEEvNS_9BwdParamsE:
        /* <DEDUP_REMOVED lines=19> */
.L_x_5861:
        /* <DEDUP_REMOVED lines=33> */
.L_x_5852:
        /* <DEDUP_REMOVED lines=47> */
.L_x_5851:
[----:B------:R-:W-:Y:S05]  /*0630*/  BSYNC B1 ;  /* 0x0000000000017941 */ /* 0x000fea0003800000 */
.L_x_5850:
        /* <DEDUP_REMOVED lines=29> */
.L_x_5854:
[----:B------:R-:W-:Y:S05]  /*0810*/  BSYNC B1 ;  /* 0x0000000000017941 */ /* 0x000fea0003800000 */
.L_x_5853:
        /* <DEDUP_REMOVED lines=14> */
.L_x_5855:
[----:B------:R-:W-:Y:S05]  /*0900*/  BSYNC B1 ;  /* 0x0000000000017941 */ /* 0x000fea0003800000 */
.L_x_5849:
[----:B------:R-:W-:Y:S05]  /*0910*/  BSYNC B0 ;  /* 0x0000000000007941 */ /* 0x000fea0003800000 */
.L_x_5848:
        /* <DEDUP_REMOVED lines=12> */
.L_x_5862:
        /* <DEDUP_REMOVED lines=27> */
.L_x_5863:
        /* <DEDUP_REMOVED lines=9> */
.L_x_5856:
        /* <DEDUP_REMOVED lines=21> */
.L_x_5860:
[----:B------:R-:W-:Y:S05]  /*0d70*/  BSYNC B0 ;  /* 0x0000000000007941 */ /* 0x000fea0003800000 */
.L_x_5859:
[C---:B------:R-:W-:Y:S02]  /*0d80*/  ISETP.GT.U32.AND P1, PT, R4.reuse, -0x501, PT ;  /* 0xfffffaff0400780c */ /* 0x040fe40003f24070 */
[----:B------:R-:W-:-:S02]  /*0d90*/  IADD3 R4, R4, 0x500, RZ ;  /* 0x0000050004047810 */ /* 0x000fc40007ffe0ff */
[----:B------:R-:W-:-:S09]  /*0da0*/  IADD3 R5, R5, 0x280, RZ ;  /* 0x0000028005057810 */ /* 0x000fd20007ffe0ff */
[----:B01----:R-:W-:Y:S05]  /*0db0*/  @P1 BRA `(.L_x_5861) ;  /* 0xfffff37000001947 */ /* 0x003fea000383ffff */
[----:B------:R-:W-:Y:S05]  /*0dc0*/  EXIT ;  /* 0x000000000000794d */ /* 0x000fea0003800000 */
.L_x_5857:
[----:B------:R-:W-:Y:S01]  /*0dd0*/  HFMA2.MMA R17, -RZ, RZ, 0, 5.9604644775390625e-08 ;  /* 0x00000001ff117435 */ /* 0x000fe200000001ff */
[----:B---3--:R-:W-:Y:S01]  /*0de0*/  MOV R18, R10 ;  /* 0x0000000a00127202 */ /* 0x008fe20000000f00 */
[----:B------:R-:W-:Y:S01]  /*0df0*/  IMAD.MOV.U32 R14, RZ, RZ, 0x1f ;  /* 0x0000001fff0e7424 */ /* 0x000fe200078e00ff */
[----:B------:R-:W-:Y:S02]  /*0e00*/  MOV R19, 0xffffffff ;  /* 0xffffffff00137802 */ /* 0x000fe40000000f00 */
[----:B------:R-:W-:Y:S02]  /*0e10*/  MOV R8, 0xe30 ;  /* 0x00000e3000087802 */ /* 0x000fe40000000f00 */
[----:B012---:R-:W-:Y:S05]  /*0e20*/  CALL.REL.NOINC `($__internal_76_$__cuda_sm70_shflsync_bfly_p) ;  /* 0x0000059000007944 */ /* 0x007fea0003c00000 */
[----:B01----:R-:W-:Y:S05]  /*0e30*/  BRA `(.L_x_5862) ;  /* 0xfffffba000007947 */ /* 0x003fea000383ffff */
.L_x_5858:
[----:B------:R-:W-:Y:S01]  /*0e40*/  HFMA2.MMA R17, -RZ, RZ, 0, 1.1920928955078125e-07 ;  /* 0x00000002ff117435 */ /* 0x000fe200000001ff */
[----:B------:R-:W-:Y:S01]  /*0e50*/  IMAD.MOV.U32 R14, RZ, RZ, 0x1f ;  /* 0x0000001fff0e7424 */ /* 0x000fe200078e00ff */
[----:B------:R-:W-:Y:S02]  /*0e60*/  MOV R19, 0xffffffff ;  /* 0xffffffff00137802 */ /* 0x000fe40000000f00 */
[----:B------:R-:W-:Y:S02]  /*0e70*/  MOV R8, 0xe90 ;  /* 0x00000e9000087802 */ /* 0x000fe40000000f00 */
[----:B0123--:R-:W-:Y:S05]  /*0e80*/  CALL.REL.NOINC `($__internal_76_$__cuda_sm70_shflsync_bfly_p) ;  /* 0x0000053000007944 */ /* 0x00ffea0003c00000 */
[----:B0-----:R-:W-:Y:S01]  /*0e90*/  HFMA2.MMA R17, -RZ, RZ, 0, 2.384185791015625e-07 ;  /* 0x00000004ff117435 */ /* 0x001fe200000001ff */
[----:B-1----:R-:W-:Y:S01]  /*0ea0*/  FADD.FTZ R18, R18, R14 ;  /* 0x0000000e12127221 */ /* 0x002fe20000010000 */
[----:B------:R-:W-:Y:S01]  /*0eb0*/  MOV R19, 0xffffffff ;  /* 0xffffffff00137802 */ /* 0x000fe20000000f00 */
[----:B------:R-:W-:Y:S01]  /*0ec0*/  IMAD.MOV.U32 R14, RZ, RZ, 0x1f ;  /* 0x0000001fff0e7424 */ /* 0x000fe200078e00ff */
[----:B------:R-:W-:-:S02]  /*0ed0*/  MOV R8, 0xef0 ;  /* 0x00000ef000087802 */ /* 0x000fc40000000f00 */
[----:B------:R-:W-:Y:S05]  /*0ee0*/  CALL.REL.NOINC `($__internal_76_$__cuda_sm70_shflsync_bfly_p) ;  /* 0x000004d000007944 */ /* 0x000fea0003c00000 */
[----:B0-----:R-:W-:Y:S01]  /*0ef0*/  HFMA2.MMA R17, -RZ, RZ, 0, 4.76837158203125e-07 ;  /* 0x00000008ff117435 */ /* 0x001fe200000001ff */
[----:B-1----:R-:W-:Y:S01]  /*0f00*/  FADD.FTZ R18, R18, R14 ;  /* 0x0000000e12127221 */ /* 0x002fe20000010000 */
[----:B------:R-:W-:Y:S01]  /*0f10*/  MOV R19, 0xffffffff ;  /* 0xffffffff00137802 */ /* 0x000fe20000000f00 */
[----:B------:R-:W-:Y:S01]  /*0f20*/  IMAD.MOV.U32 R14, RZ, RZ, 0x1f ;  /* 0x0000001fff0e7424 */ /* 0x000fe200078e00ff */
[----:B------:R-:W-:-:S02]  /*0f30*/  MOV R8, 0xf50 ;  /* 0x00000f5000087802 */ /* 0x000fc40000000f00 */
[----:B------:R-:W-:Y:S05]  /*0f40*/  CALL.REL.NOINC `($__internal_76_$__cuda_sm70_shflsync_bfly_p) ;  /* 0x0000047000007944 */ /* 0x000fea0003c00000 */
[----:B-1----:R-:W-:Y:S01]  /*0f50*/  FADD.FTZ R10, R18, R14 ;  /* 0x0000000e120a7221 */ /* 0x002fe20000010000 */
[----:B0-----:R-:W-:Y:S01]  /*0f60*/  HFMA2.MMA R17, -RZ, RZ, 0, 9.5367431640625e-07 ;  /* 0x00000010ff117435 */ /* 0x001fe200000001ff */
[----:B------:R-:W-:Y:S01]  /*0f70*/  IMAD.MOV.U32 R14, RZ, RZ, 0x1f ;  /* 0x0000001fff0e7424 */ /* 0x000fe200078e00ff */
[----:B------:R-:W-:-:S02]  /*0f80*/  MOV R19, 0xffffffff ;  /* 0xffffffff00137802 */ /* 0x000fc40000000f00 */
[----:B------:R-:W-:Y:S02]  /*0f90*/  MOV R18, R10 ;  /* 0x0000000a00127202 */ /* 0x000fe40000000f00 */
[----:B------:R-:W-:Y:S02]  /*0fa0*/  MOV R8, 0xfc0 ;  /* 0x00000fc000087802 */ /* 0x000fe40000000f00 */
[----:B------:R-:W-:Y:S05]  /*0fb0*/  CALL.REL.NOINC `($__internal_76_$__cuda_sm70_shflsync_bfly_p) ;  /* 0x0000040000007944 */ /* 0x000fea0003c00000 */
[----:B0-----:R-:W-:Y:S01]  /*0fc0*/  HFMA2.MMA R17, -RZ, RZ, 0, 5.9604644775390625e-08 ;  /* 0x00000001ff117435 */ /* 0x001fe200000001ff */
[----:B-1----:R-:W-:Y:S01]  /*0fd0*/  IMAD.MOV.U32 R13, RZ, RZ, R14 ;  /* 0x000000ffff0d7224 */ /* 0x002fe200078e000e */
[----:B------:R-:W-:Y:S01]  /*0fe0*/  MOV R18, R15 ;  /* 0x0000000f00127202 */ /* 0x000fe20000000f00 */
[----:B------:R-:W-:Y:S01]  /*0ff0*/  IMAD.MOV.U32 R14, RZ, RZ, 0x1f ;  /* 0x0000001fff0e7424 */ /* 0x000fe200078e00ff */
[----:B------:R-:W-:Y:S02]  /*1000*/  MOV R19, 0xffffffff ;  /* 0xffffffff00137802 */ /* 0x000fe40000000f00 */
[----:B------:R-:W-:Y:S02]  /*1010*/  MOV R8, 0x1030 ;  /* 0x0000103000087802 */ /* 0x000fe40000000f00 */
[----:B------:R-:W-:Y:S05]  /*1020*/  CALL.REL.NOINC `($__internal_76_$__cuda_sm70_shflsync_bfly_p) ;  /* 0x0000039000007944 */ /* 0x000fea0003c00000 */
[----:B0-----:R-:W-:Y:S01]  /*1030*/  HFMA2.MMA R17, -RZ, RZ, 0, 1.1920928955078125e-07 ;  /* 0x00000002ff117435 */ /* 0x001fe200000001ff */
[----:B-1----:R-:W-:Y:S01]  /*1040*/  FADD.FTZ R18, R15, R14 ;  /* 0x0000000e0f127221 */ /* 0x002fe20000010000 */
[----:B------:R-:W-:Y:S01]  /*1050*/  MOV R19, 0xffffffff ;  /* 0xffffffff00137802 */ /* 0x000fe20000000f00 */
[----:B------:R-:W-:Y:S01]  /*1060*/  IMAD.MOV.U32 R14, RZ, RZ, 0x1f ;  /* 0x0000001fff0e7424 */ /* 0x000fe200078e00ff */
[----:B------:R-:W-:-:S02]  /*1070*/  MOV R8, 0x1090 ;  /* 0x0000109000087802 */ /* 0x000fc40000000f00 */
[----:B------:R-:W-:Y:S05]  /*1080*/  CALL.REL.NOINC `($__internal_76_$__cuda_sm70_shflsync_bfly_p) ;  /* 0x0000033000007944 */ /* 0x000fea0003c00000 */
        /* <DEDUP_REMOVED lines=35> */
[----:B------:R-:W-:Y:S01]  /*12c0*/  IMAD.MOV.U32 R19, RZ, RZ, -0x1 ;  /* 0xffffffffff137424 */ /* 0x000fe200078e00ff */
[----:B------:R-:W-:-:S02]  /*12d0*/  MOV R8, 0x12f0 ;  /* 0x000012f000087802 */ /* 0x000fc40000000f00 */
[----:B------:R-:W-:Y:S05]  /*12e0*/  CALL.REL.NOINC `($__internal_76_$__cuda_sm70_shflsync_bfly_p) ;  /* 0x000000d000007944 */ /* 0x000fea0003c00000 */
[----:B0-----:R-:W-:Y:S01]  /*12f0*/  HFMA2.MMA R17, -RZ, RZ, 0, 4.76837158203125e-07 ;  /* 0x00000008ff117435 */ /* 0x001fe200000001ff */
[----:B-1----:R-:W-:Y:S01]  /*1300*/  FADD.FTZ R18, R18, R14 ;  /* 0x0000000e12127221 */ /* 0x002fe20000010000 */
[----:B------:R-:W-:-:S02]  /*1310*/  MOV R14, 0x1f ;  /* 0x0000001f000e7802 */ /* 0x000fc40000000f00 */
[----:B------:R-:W-:Y:S02]  /*1320*/  MOV R19, 0xffffffff ;  /* 0xffffffff00137802 */ /* 0x000fe40000000f00 */
[----:B------:R-:W-:Y:S02]  /*1330*/  MOV R8, 0x1350 ;  /* 0x0000135000087802 */ /* 0x000fe40000000f00 */
[----:B------:R-:W-:Y:S05]  /*1340*/  CALL.REL.NOINC `($__internal_76_$__cuda_sm70_shflsync_bfly_p) ;  /* 0x0000007000007944 */ /* 0x000fea0003c00000 */
[----:B01----:R-:W-:Y:S01]  /*1350*/  FADD.FTZ R18, R18, R14 ;  /* 0x0000000e12127221 */ /* 0x003fe20000010000 */
[----:B------:R-:W-:Y:S01]  /*1360*/  HFMA2.MMA R14, -RZ, RZ, 0, 1.847743988037109375e-06 ;  /* 0x0000001fff0e7435 */ /* 0x000fe200000001ff */
[----:B------:R-:W-:Y:S01]  /*1370*/  IMAD.MOV.U32 R17, RZ, RZ, 0x10 ;  /* 0x00000010ff117424 */ /* 0x000fe200078e00ff */
[----:B------:R-:W-:Y:S02]  /*1380*/  MOV R19, 0xffffffff ;  /* 0xffffffff00137802 */ /* 0x000fe40000000f00 */
[----:B------:R-:W-:Y:S02]  /*1390*/  MOV R8, 0x13b0 ;  /* 0x000013b000087802 */ /* 0x000fe40000000f00 */
[----:B------:R-:W-:Y:S05]  /*13a0*/  CALL.REL.NOINC `($__internal_76_$__cuda_sm70_shflsync_bfly_p) ;  /* 0x0000001000007944 */ /* 0x000fea0003c00000 */
[----:B01----:R-:W-:Y:S05]  /*13b0*/  BRA `(.L_x_5863) ;  /* 0xfffff7d000007947 */ /* 0x003fea000383ffff */
        .weak           $__internal_76_$__cuda_sm70_shflsync_bfly_p
        .type           $__internal_76_$__cuda_sm70_shflsync_bfly_p,@function
        .size           $__internal_76_$__cuda_sm70_shflsync_bfly_p,(.L_x_14958 - $__internal_76_$__cuda_sm70_shflsync_bfly_p)
$__internal_76_$__cuda_sm70_shflsync_bfly_p:
[----:B------:R-:W-:Y:S01]  /*13c0*/  HFMA2.MMA R9, -RZ, RZ, 0, 0 ;  /* 0x00000000ff097435 */ /* 0x000fe200000001ff */
[----:B------:R-:W-:Y:S04]  /*13d0*/  WARPSYNC R19 ;  /* 0x0000001300007348 */ /* 0x000fe80003800000 */
[----:B------:R0:W1:Y:S01]  /*13e0*/  SHFL.BFLY PT, R14, R18, R17, R14 ;  /* 0x0c000011120e7389 */ /* 0x00006200000e000e */
[----:B------:R-:W-:Y:S05]  /*13f0*/  RET.REL.NODEC R8 `(_ZN10layer_norm22ln_bwd_finalize_kernelINS_22Kernel_traits_finalizeILj1280E13__nv_bfloat16S2_fS2_fjLb1ELj1024ELj4ENS_18Kernel_traits_baseILj1280ES2_S2_fS2_fjLj1024EEEEELb1ELb0EEEvNS_9BwdParamsE) ;  /* 0xffffec0008007950 */ /* 0x000fea0003c3ffff */
.L_x_5864:
        /* <DEDUP_REMOVED lines=16> */
.L_x_14958:


//--------------------- .text._ZN10layer_norm13ln_bwd_kernelINS_13Kernel_traitsI13__nv_bfloat16S2_fS2_fjLj1280ELj1ELj4ELj1ELj16ENS_18Kernel_traits_baseILj1280ES2_S2_fS2_fjLj128EEEEELb1ELb1ELb1ELb0EEEvNS_9BwdParamsE --------------------------
	.section	.text._ZN10layer_norm13ln_bwd_kernelINS_13Kernel_traitsI13__nv_bfloat16S2_fS2_fjLj1280ELj1ELj4ELj1ELj16ENS_18Kernel_traits_baseILj1280ES2_S2_fS2_fjLj128EEEEELb1ELb1ELb1ELb0EEEvNS_9BwdParamsE,"ax",@progbits
	.sectioninfo	@"SHI_REGISTERS=32"
	.align	128
        .global         _ZN10layer_norm13ln_bwd_kernelINS_13Kernel_traitsI13__nv_bfloat16S2_fS2_fjLj1280ELj1ELj4ELj1ELj16ENS_18Kernel_traits_baseILj1280ES2_S2_fS2_fjLj128EEEEELb1ELb1ELb1ELb0EEEvNS_9BwdParamsE
        .type           _ZN10layer_norm13ln_bwd_kernelINS_13Kernel_traitsI13__nv_bfloat16S2_fS2_fjLj1280ELj1ELj4ELj1ELj16ENS_18Kernel_traits_baseILj1280ES2_S2_fS2_fjLj128EEEEELb1ELb1ELb1ELb0EEEvNS_9BwdParamsE,@function
        .size           _ZN10layer_norm13ln_bwd_kernelINS_13Kernel_traitsI13__nv_bfloat16S2_fS2_fjLj1280ELj1ELj4ELj1ELj16ENS_18Kernel_traits_baseILj1280ES2_S2_fS2_fjLj128EEEEELb1ELb1ELb1ELb0EEEvNS_9BwdParamsE,(.L_x_14959 - _ZN10layer_norm13ln_bwd_kernelINS_13Kernel_traitsI13__nv_bfloat16S2_fS2_fjLj1280ELj1ELj4ELj1ELj16ENS_18Kernel_traits_baseILj1280ES2_S2_fS2_fjLj128EEEEELb1ELb1ELb1ELb0EEEvNS_9BwdParamsE)
        .other          _ZN10layer_norm13ln_bwd_kernelINS_13Kernel_traitsI13__nv_bfloat16S2_fS2_fjLj1280ELj1ELj4ELj1ELj16ENS_18Kernel_traits_baseILj1280ES2_S2_fS2_fjLj128EEEEELb1ELb1ELb1ELb0EEEvNS_9BwdParamsE,@"STO_CUDA_ENTRY STV_DEFAULT"
_ZN10layer_norm13ln_bwd_kernelINS_13Kernel_traitsI13__nv_bfloat16S2_fS2_fjLj1280ELj1ELj4ELj1ELj16ENS_18Kernel_traits_baseILj1280ES2_S2_fS2_fjLj128EEEEELb1ELb1ELb1ELb0EEEvNS_9BwdParamsE:
.text._ZN10layer_norm13ln_bwd_kernelINS_13Kernel_traitsI13__nv_bfloat16S2_fS2_fjLj1280ELj1ELj4ELj1ELj16ENS_18Kernel_traits_baseILj1280ES2_S2_fS2_fjLj128EEEEELb1ELb1ELb1ELb0EEEvNS_9BwdParamsE:
[----:B------:R-:W-:Y:S02]  /*0000*/  MOV R1, c[0x0][0x28] ;  /* 0x00000a0000017a02 */ /* 0x000fe40000000f00 */
[----:B------:R-:W0:Y:S01]  /*0010*/  S2R R28, SR_TID.X ;  /* 0x00000000001c7919 */ /* 0x000e220000002100 */
[----:B------:R-:W-:Y:S01]  /*0020*/  IMAD.MOV.U32 R0, RZ, RZ, c[0x0][0x168] ;  /* 0x00005a00ff007624 */ /* 0x000fe200078e00ff */
[----:B------:R-:W-:-:S04]  /*0030*/  IADD3 R1, R1, -0x690, RZ ;  /* 0xfffff97001017810 */ /* 0x000fc80007ffe0ff */
[----:B------:R-:W-:Y:S01]  /*0040*/  SHF.R.S32.HI R0, RZ, 0x1f, R0 ;  /* 0x0000001fff007819 */ /* 0x000fe20000011400 */
[----:B------:R1:W-:Y:S03]  /*0050*/  STL.64 [R1+0x5b8], R6 ;  /* 0x0005b80601007387 */ /* 0x0003e60000100a00 */
[----:B------:R-:W-:Y:S01]  /*0060*/  LEA.HI R0, R0, c[0x0][0x168], RZ, 0x3 ;  /* 0x00005a0000007a11 */ /* 0x000fe200078f18ff */
[----:B------:R-:W-:Y:S04]  /*0070*/  STL.64 [R1+0x5b0], R10 ;  /* 0x0005b00a01007387 */ /* 0x000fe80000100a00 */
[----:B------:R-:W-:Y:S04]  /*0080*/  STL.64 [R1+0x5a8], R8 ;  /* 0x0005a80801007387 */ /* 0x000fe80000100a00 */
[----:B------:R-:W-:Y:S04]  /*0090*/  STL.64 [R1+0x5a0], R20 ;  /* 0x0005a01401007387 */ /* 0x000fe80000100a00 */
[----:B------:R-:W-:Y:S01]  /*00a0*/  STL.64 [R1+0x598], R14 ;  /* 0x0005980e01007387 */ /* 0x000fe20000100a00 */
[----:B0-----:R-:W-:-:S03]  /*00b0*/  LOP3.LUT R2, R28, 0x1f, RZ, 0xc, !PT ;  /* 0x0000001f1c027812 */ /* 0x001fc600078e0cff */
[----:B------:R-:W-:Y:S01]  /*00c0*/  STL.64 [R1+0x590], R12 ;  /* 0x0005900c01007387 */ /* 0x000fe20000100a00 */
[----:B------:R-:W-:Y:S02]  /*00d0*/  LEA.HI.SX32 R3, R0, R2, 0x1d ;  /* 0x0000000200037211 */ /* 0x000fe400078feaff */
[----:B------:R-:W-:Y:S01]  /*00e0*/  LOP3.LUT R0, R28, 0x1f, RZ, 0xc0, !PT ;  /* 0x0000001f1c007812 */ /* 0x000fe200078ec0ff */
[----:B------:R-:W-:Y:S01]  /*00f0*/  STL.64 [R1+0x588], R18 ;  /* 0x0005881201007387 */ /* 0x000fe20000100a00 */
[C---:B------:R-:W-:Y:S01]  /*0100*/  LOP3.LUT P4, RZ, R3.reuse, 0xffffffe0, RZ, 0xc0, !PT ;  /* 0xffffffe003ff7812 */ /* 0x040fe2000788c0ff */
[----:B------:R-:W-:Y:S01]  /*0110*/  ULDC.64 UR4, c[0x0][0x118] ;  /* 0x0000460000047ab9 */ /* 0x000fe20000000a00 */
[C---:B------:R-:W-:Y:S01]  /*0120*/  ISETP.GE.U32.AND P0, PT, R3.reuse, 0x40, PT ;  /* 0x000000400300780c */ /* 0x040fe20003f06070 */
[----:B------:R-:W-:Y:S01]  /*0130*/  STL.64 [R1+0x580], R16 ;  /* 0x0005801001007387 */ /* 0x000fe20000100a00 */
[C---:B------:R-:W-:Y:S02]  /*0140*/  ISETP.GE.U32.AND P3, PT, R3.reuse, 0xa0, PT ;  /* 0x000000a00300780c */ /* 0x040fe40003f66070 */
[C---:B------:R-:W-:Y:S01]  /*0150*/  ISETP.GE.U32.AND P1, PT, R3.reuse, 0x60, PT ;  /* 0x000000600300780c */ /* 0x040fe20003f26070 */
[----:B------:R-:W-:Y:S01]  /*0160*/  STL.64 [R1+0x578], R22 ;  /* 0x0005781601007387 */ /* 0x000fe20000100a00 */
[----:B------:R-:W-:-:S03]  /*0170*/  ISETP.GE.U32.AND P2, PT, R3, 0x80, PT ;  /* 0x000000800300780c */ /* 0x000fc60003f46070 */
[----:B------:R0:W-:Y:S02]  /*0180*/  STL.64 [R1+0x570], R24 ;  /* 0x0005701801007387 */ /* 0x0001e40000100a00 */
[----:B------:R-:W-:Y:S02]  /*0190*/  @P4 MOV R2, 0x10 ;  /* 0x0000001000024802 */ /* 0x000fe40000000f00 */
[----:B------:R-:W-:Y:S01]  /*01a0*/  STL.64 [R1+0x568], R26 ;  /* 0x0005681a01007387 */ /* 0x000fe20000100a00 */
[----:B------:R-:W-:Y:S02]  /*01b0*/  @P0 IMAD.MOV.U32 R28, RZ, RZ, 0x10 ;  /* 0x00000010ff1c0424 */ /* 0x000fe400078e00ff */
[CC--:B-1----:R-:W-:Y:S01]  /*01c0*/  @P4 IMAD.WIDE.U32 R6, R0.reuse, R2.reuse, c[0x0][0x1c8] ;  /* 0x0000720000064625 */ /* 0x0c2fe200078e0002 */
[----:B------:R-:W-:Y:S04]  /*01d0*/  STL [R1+0x68], R3 ;  /* 0x0000680301007387 */ /* 0x000fe80000100800 */
[----:B------:R1:W-:Y:S01]  /*01e0*/  STL.64 [R1+0x5c8], R6 ;  /* 0x0005c80601007387 */ /* 0x0003e20000100a00 */
[----:B0-----:R-:W-:-:S03]  /*01f0*/  @P4 IMAD.WIDE.U32 R24, R0, R2, c[0x0][0x1b0] ;  /* 0x00006c0000184625 */ /* 0x001fc600078e0002 */
[----:B------:R0:W-:Y:S04]  /*0200*/  STL.64 [R1+0x5c0], R4 ;  /* 0x0005c00401007387 */ /* 0x0001e80000100a00 */
[----:B------:R2:W3:Y:S04]  /*0210*/  LDL.64 R8, [R1+0x20] ;  /* 0x0000200001087983 */ /* 0x0004e80000100a00 */
[----:B-1----:R2:W4:Y:S04]  /*0220*/  LDL.64 R6, [R1+0x38] ;  /* 0x0000380001067983 */ /* 0x0025280000100a00 */
[----:B0-----:R2:W4:Y:S04]  /*0230*/  LDL.64 R4, [R1+0x30] ;  /* 0x0000300001047983 */ /* 0x0015280000100a00 */
[----:B------:R2:W3:Y:S04]  /*0240*/  LDL.64 R10, [R1+0x28] ;  /* 0x00002800010a7983 */ /* 0x0004e80000100a00 */
[----:B------:R2:W2:Y:S04]  /*0250*/  LDL.64 R12, [R1+0x10] ;  /* 0x00001000010c7983 */ /* 0x0004a80000100a00 */
[----:B------:R0:W2:Y:S04]  /*0260*/  LDL.64 R14, [R1+0x18] ;  /* 0x00001800010e7983 */ /* 0x0000a80000100a00 */
[----:B------:R0:W2:Y:S04]  /*0270*/  LDL.64 R16, [R1] ;  /* 0x0000000001107983 */ /* 0x0000a80000100a00 */
[----:B------:R0:W2:Y:S04]  /*0280*/  LDL.64 R18, [R1+0x8] ;  /* 0x0000080001127983 */ /* 0x0000a80000100a00 */
[----:B----4-:R-:W4:Y:S01]  /*0290*/  @P4 LDG.E.128 R4, [R24.64] ;  /* 0x0000000418044981 */ /* 0x010f22000c1e1d00 */
[----:B------:R-:W-:-:S03]  /*02a0*/  @P4 LOP3.LUT R0, R0, 0x20, RZ, 0xfc, !PT ;  /* 0x0000002000004812 */ /* 0x000fc600078efcff */
[----:B----4-:R-:W-:Y:S04]  /*02b0*/  @P4 STL.64 [R1+0x30], R4 ;  /* 0x0000300401004387 */ /* 0x010fe80000100a00 */
[----:B------:R1:W-:Y:S04]  /*02c0*/  @P4 STL.64 [R1+0x38], R6 ;  /* 0x0000380601004387 */ /* 0x0003e80000100a00 */
[----:B-1----:R-:W3:Y:S01]  /*02d0*/  LDL.LU.64 R6, [R1+0x5c8] ;  /* 0x0005c80001067983 */ /* 0x002ee20000300a00 */
[----:B------:R-:W-:Y:S01]  /*02e0*/  @P0 IMAD.WIDE.U32 R20, R0, R28, c[0x0][0x1b0] ;  /* 0x00006c0000140625 */ /* 0x000fe200078e001c */
[----:B------:R-:W-:-:S02]  /*02f0*/  @P3 MOV R27, 0x10 ;  /* 0x00000010001b3802 */ /* 0x000fc40000000f00 */
[----:B------:R0:W4:Y:S01]  /*0300*/  LDL.LU.64 R4, [R1+0x5c0] ;  /* 0x0005c00001047983 */ /* 0x0001220000300a00 */
[----:B------:R-:W-:-:S03]  /*0310*/  @P0 IMAD.WIDE.U32 R28, R0, R28, c[0x0][0x1c8] ;  /* 0x00007200001c0625 */ /* 0x000fc600078e001c */
[----:B--2---:R1:W2:Y:S04]  /*0320*/  @P0 LDG.E.128 R12, [R20.64] ;  /* 0x00000004140c0981 */ /* 0x0042a8000c1e1d00 */
[----:B------:R-:W2:Y:S04]  /*0330*/  @P0 LDG.E.128 R16, [R28.64] ;  /* 0x000000041c100981 */ /* 0x000ea8000c1e1d00 */
[----:B---3--:R3:W2:Y:S04]  /*0340*/  @P4 LDG.E.128 R8, [R6.64] ;  /* 0x0000000406084981 */ /* 0x0086a8000c1e1d00 */
[----:B------:R-:W-:Y:S04]  /*0350*/  @P3 STL [R1+0x70], R27 ;  /* 0x0000701b01003387 */ /* 0x000fe80000100800 */
[----:B---3--:R0:W4:Y:S04]  /*0360*/  LDL.LU.64 R6, [R1+0x5b8] ;  /* 0x0005b80001067983 */ /* 0x0081280000300a00 */
[----:B--2---:R-:W-:Y:S04]  /*0370*/  @P4 STL.64 [R1+0x20], R8 ;  /* 0x0000200801004387 */ /* 0x004fe80000100a00 */
[----:B------:R2:W-:Y:S04]  /*0380*/  @P4 STL.64 [R1+0x28], R10 ;  /* 0x0000280a01004387 */ /* 0x0005e80000100a00 */
[----:B--2---:R0:W2:Y:S04]  /*0390*/  LDL.LU.64 R10, [R1+0x5b0] ;  /* 0x0005b000010a7983 */ /* 0x0040a80000300a00 */
[----:B------:R0:W2:Y:S04]  /*03a0*/  LDL.LU.64 R8, [R1+0x5a8] ;  /* 0x0005a80001087983 */ /* 0x0000a80000300a00 */
[----:B-1----:R0:W3:Y:S04]  /*03b0*/  LDL.LU.64 R20, [R1+0x5a0] ;  /* 0x0005a00001147983 */ /* 0x0020e80000300a00 */
[----:B------:R-:W-:Y:S04]  /*03c0*/  @P0 STL.64 [R1+0x10], R12 ;  /* 0x0000100c01000387 */ /* 0x000fe80000100a00 */
[----:B------:R1:W-:Y:S04]  /*03d0*/  @P0 STL.64 [R1+0x18], R14 ;  /* 0x0000180e01000387 */ /* 0x0003e80000100a00 */
[----:B-1----:R0:W3:Y:S04]  /*03e0*/  LDL.LU.64 R14, [R1+0x598] ;  /* 0x00059800010e7983 */ /* 0x0020e80000300a00 */
[----:B------:R0:W3:Y:S04]  /*03f0*/  LDL.LU.64 R12, [R1+0x590] ;  /* 0x00059000010c7983 */ /* 0x0000e80000300a00 */
[----:B------:R-:W-:Y:S04]  /*0400*/  @P0 STL.64 [R1], R16 ;  /* 0x0000001001000387 */ /* 0x000fe80000100a00 */
[----:B------:R1:W-:Y:S04]  /*0410*/  @P0 STL.64 [R1+0x8], R18 ;  /* 0x0000081201000387 */ /* 0x0003e80000100a00 */
[----:B-1----:R0:W3:Y:S04]  /*0420*/  LDL.LU.64 R18, [R1+0x588] ;  /* 0x0005880001127983 */ /* 0x0020e80000300a00 */
[----:B------:R0:W3:Y:S01]  /*0430*/  LDL.LU.64 R16, [R1+0x580] ;  /* 0x0005800001107983 */ /* 0x0000e20000300a00 */
[----:B------:R-:W-:-:S02]  /*0440*/  @P1 MOV R22, 0x10 ;  /* 0x0000001000161802 */ /* 0x000fc40000000f00 */
[----:B------:R-:W-:Y:S01]  /*0450*/  @P0 IADD3 R0, R0, 0x20, RZ ;  /* 0x0000002000000810 */ /* 0x000fe20007ffe0ff */
[----:B------:R-:W-:-:S04]  /*0460*/  @P2 IMAD.MOV.U32 R26, RZ, RZ, 0x10 ;  /* 0x00000010ff1a2424 */ /* 0x000fc800078e00ff */
[----:B------:R-:W-:-:S04]  /*0470*/  @P1 IMAD.WIDE.U32 R2, R0, R22, c[0x0][0x1b0] ;  /* 0x00006c0000021625 */ /* 0x000fc800078e0016 */
[C---:B------:R-:W-:Y:S01]  /*0480*/  @P1 IMAD.WIDE.U32 R22, R0.reuse, R22, c[0x0][0x1c8] ;  /* 0x0000720000161625 */ /* 0x040fe200078e0016 */
[----:B------:R-:W-:Y:S01]  /*0490*/  @P1 IADD3 R0, R0, 0x20, RZ ;  /* 0x0000002000001810 */ /* 0x000fe20007ffe0ff */
[----:B----4-:R1:W5:Y:S04]  /*04a0*/  @P1 LDG.E.128 R4, [R2.64] ;  /* 0x0000000402041981 */ /* 0x010368000c1e1d00 */
[----:B------:R-:W-:-:S04]  /*04b0*/  @P2 IMAD.WIDE.U32 R24, R0, R26, c[0x0][0x1b0] ;  /* 0x00006c0000182625 */ /* 0x000fc800078e001a */
[C---:B------:R-:W-:Y:S01]  /*04c0*/  @P2 IMAD.WIDE.U32 R26, R0.reuse, R26, c[0x0][0x1c8] ;  /* 0x00007200001a2625 */ /* 0x040fe200078e001a */
[----:B-1----:R-:W4:Y:S04]  /*04d0*/  LDL.LU R3, [R1+0x70] ;  /* 0x0000700001037983 */ /* 0x002f280000300800 */
[----:B--2---:R1:W5:Y:S04]  /*04e0*/  @P1 LDG.E.128 R8, [R22.64] ;  /* 0x0000000416081981 */ /* 0x004368000c1e1d00 */
[----:B-1----:R0:W2:Y:S04]  /*04f0*/  LDL.LU.64 R22, [R1+0x578] ;  /* 0x0005780001167983 */ /* 0x0020a80000300a00 */
[----:B---3--:R1:W5:Y:S04]  /*0500*/  @P2 LDG.E.128 R12, [R24.64] ;  /* 0x00000004180c2981 */ /* 0x008368000c1e1d00 */
[----:B-1----:R0:W3:Y:S04]  /*0510*/  LDL.LU.64 R24, [R1+0x570] ;  /* 0x0005700001187983 */ /* 0x0020e80000300a00 */
[----:B------:R1:W5:Y:S04]  /*0520*/  @P2 LDG.E.128 R16, [R26.64] ;  /* 0x000000041a102981 */ /* 0x000368000c1e1d00 */
[----:B-1----:R0:W3:Y:S04]  /*0530*/  LDL.LU.64 R26, [R1+0x568] ;  /* 0x00056800011a7983 */ /* 0x0020e80000300a00 */
        /* <DEDUP_REMOVED lines=79> */
[----:B------:R0:W-:Y:S01]  /*0a30*/  STL [R1+0x1c8], RZ ;  /* 0x0001c8ff01007387 */ /* 0x0001e20000100800 */
[----:B------:R-:W-:-:S03]  /*0a40*/  @P2 IADD3 R0, R0, 0x20, RZ ;  /* 0x0000002000002810 */ /* 0x000fc60007ffe0ff */
[----:B------:R0:W-:Y:S04]  /*0a50*/  STL [R1+0x1b4], RZ ;  /* 0x0001b4ff01007387 */ /* 0x0001e80000100800 */
[----:B------:R0:W-:Y:S04]  /*0a60*/  STL [R1+0x1b0], RZ ;  /* 0x0001b0ff01007387 */ /* 0x0001e80000100800 */
[----:B------:R0:W-:Y:S04]  /*0a70*/  STL [R1+0x1bc], RZ ;  /* 0x0001bcff01007387 */ /* 0x0001e80000100800 */
[----:B------:R0:W-:Y:S04]  /*0a80*/  STL [R1+0x1b8], RZ ;  /* 0x0001b8ff01007387 */ /* 0x0001e80000100800 */
[----:B------:R0:W-:Y:S01]  /*0a90*/  STL [R1+0x1a4], RZ ;  /* 0x0001a4ff01007387 */ /* 0x0001e20000100800 */
[----:B----4-:R-:W-:-:S03]  /*0aa0*/  @P3 IMAD.WIDE.U32 R28, R0, R3, c[0x0][0x1b0] ;  /* 0x00006c00001c3625 */ /* 0x010fc600078e0003 */
[----:B------:R0:W-:Y:S01]  /*0ab0*/  STL [R1+0x1a0], RZ ;  /* 0x0001a0ff01007387 */ /* 0x0001e20000100800 */
[----:B------:R-:W-:-:S03]  /*0ac0*/  @P3 IMAD.WIDE.U32 R2, R0, R3, c[0x0][0x1c8] ;  /* 0x0000720000023625 */ /* 0x000fc600078e0003 */
[----:B------:R0:W-:Y:S04]  /*0ad0*/  STL [R1+0x1ac], RZ ;  /* 0x0001acff01007387 */ /* 0x0001e80000100800 */
[----:B------:R0:W-:Y:S04]  /*0ae0*/  STL [R1+0x1a8], RZ ;  /* 0x0001a8ff01007387 */ /* 0x0001e80000100800 */
[----:B------:R0:W-:Y:S04]  /*0af0*/  STL [R1+0x194], RZ ;  /* 0x000194ff01007387 */ /* 0x0001e80000100800 */
[----:B------:R0:W-:Y:S04]  /*0b00*/  STL [R1+0x190], RZ ;  /* 0x000190ff01007387 */ /* 0x0001e80000100800 */
[----:B------:R-:W1:Y:S04]  /*0b10*/  S2R R0, SR_TID.X ;  /* 0x0000000000007919 */ /* 0x000e680000002100 */
[----:B------:R0:W-:Y:S04]  /*0b20*/  STL [R1+0x19c], RZ ;  /* 0x00019cff01007387 */ /* 0x0001e80000100800 */
[----:B------:R0:W-:Y:S04]  /*0b30*/  STL [R1+0x198], RZ ;  /* 0x000198ff01007387 */ /* 0x0001e80000100800 */
[----:B------:R0:W-:Y:S04]  /*0b40*/  STL [R1+0x184], RZ ;  /* 0x000184ff01007387 */ /* 0x0001e80000100800 */
[----:B------:R0:W-:Y:S04]  /*0b50*/  STL [R1+0x180], RZ ;  /* 0x000180ff01007387 */ /* 0x0001e80000100800 */
[----:B---3--:R3:W5:Y:S04]  /*0b60*/  @P3 LDG.E.128 R24, [R2.64] ;  /* 0x0000000402183981 */ /* 0x008768000c1e1d00 */
[----:B------:R0:W-:Y:S04]  /*0b70*/  STL [R1+0x18c], RZ ;  /* 0x00018cff01007387 */ /* 0x0001e80000100800 */
[----:B------:R0:W-:Y:S04]  /*0b80*/  STL [R1+0x188], RZ ;  /* 0x000188ff01007387 */ /* 0x0001e80000100800 */
[----:B---3--:R-:W3:Y:S04]  /*0b90*/  S2R R2, SR_CTAID.X ;  /* 0x0000000000027919 */ /* 0x008ee80000002500 */
        /* <DEDUP_REMOVED lines=15> */
[----:B-1----:R-:W-:-:S03]  /*0c90*/  SHF.R.U32.HI R0, RZ, 0x5, R0 ;  /* 0x00000005ff007819 */ /* 0x002fc60000011600 */
[----:B------:R0:W-:Y:S04]  /*0ca0*/  STL [R1+0x148], RZ ;  /* 0x000148ff01007387 */ /* 0x0001e80000100800 */
[----:B------:R0:W-:Y:S04]  /*0cb0*/  STL [R1+0x134], RZ ;  /* 0x000134ff01007387 */ /* 0x0001e80000100800 */
[----:B------:R0:W-:Y:S04]  /*0cc0*/  STL [R1+0x130], RZ ;  /* 0x000130ff01007387 */ /* 0x0001e80000100800 */
[----:B------:R0:W-:Y:S04]  /*0cd0*/  STL [R1+0x13c], RZ ;  /* 0x00013cff01007387 */ /* 0x0001e80000100800 */
[----:B------:R0:W-:Y:S01]  /*0ce0*/  STL [R1+0x138], RZ ;  /* 0x000138ff01007387 */ /* 0x0001e20000100800 */
[----:B---3--:R-:W-:-:S03]  /*0cf0*/  IMAD R0, R2, 0x4, R0 ;  /* 0x0000000402007824 */ /* 0x008fc600078e0200 */
[----:B------:R0:W-:Y:S04]  /*0d00*/  STL [R1+0x124], RZ ;  /* 0x000124ff01007387 */ /* 0x0001e80000100800 */
[----:B------:R0:W-:Y:S04]  /*0d10*/  STL [R1+0x120], RZ ;  /* 0x000120ff01007387 */ /* 0x0001e80000100800 */
[----:B------:R0:W-:Y:S04]  /*0d20*/  STL [R1+0x12c], RZ ;  /* 0x00012cff01007387 */ /* 0x0001e80000100800 */
[----:B------:R0:W-:Y:S04]  /*0d30*/  STL [R1+0x128], RZ ;  /* 0x000128ff01007387 */ /* 0x0001e80000100800 */
[----:B--2---:R0:W5:Y:S01]  /*0d40*/  @P3 LDG.E.128 R20, [R28.64] ;  /* 0x000000041c143981 */ /* 0x004162000c1e1d00 */
[----:B------:R-:W-:Y:S01]  /*0d50*/  ISETP.GE.AND P3, PT, R0, c[0x0][0x164], PT ;  /* 0x0000590000007a0c */ /* 0x000fe20003f66270 */
[----:B------:R-:W-:-:S12]  /*0d60*/  BSSY B0, `(.L_x_5865) ;  /* 0x0000bfd000007945 */ /* 0x000fd80003800000 */
[----:B------:R-:W-:Y:S05]  /*0d70*/  @P3 BRA `(.L_x_5866) ;  /* 0x0000bfb000003947 */ /* 0x000fea0003800000 */
[----:B0-----:R-:W-:Y:S04]  /*0d80*/  STL [R1+0x578], R0 ;  /* 0x0005780001007387 */ /* 0x001fe80000100800 */
[----:B-----5:R0:W-:Y:S04]  /*0d90*/  STL [R1+0x574], R24 ;  /* 0x0005741801007387 */ /* 0x0201e80000100800 */
[----:B0-----:R-:W2:Y:S04]  /*0da0*/  LDL.LU R24, [R1+0x30] ;  /* 0x0000300001187983 */ /* 0x001ea80000300800 */
[----:B------:R0:W-:Y:S04]  /*0db0*/  STL [R1+0x570], R25 ;  /* 0x0005701901007387 */ /* 0x0001e80000100800 */
[----:B0-----:R-:W3:Y:S04]  /*0dc0*/  LDL.LU R25, [R1+0x34] ;  /* 0x0000340001197983 */ /* 0x001ee80000300800 */
[----:B------:R0:W-:Y:S04]  /*0dd0*/  STL [R1+0x56c], R26 ;  /* 0x00056c1a01007387 */ /* 0x0001e80000100800 */
[----:B0-----:R-:W4:Y:S04]  /*0de0*/  LDL.LU R26, [R1+0x38] ;  /* 0x00003800011a7983 */ /* 0x001f280000300800 */
[----:B------:R-:W4:Y:S04]  /*0df0*/  LDL.LU R2, [R1+0x10] ;  /* 0x0000100001027983 */ /* 0x000f280000300800 */
[----:B------:R-:W4:Y:S04]  /*0e00*/  LDL.LU R3, [R1+0x14] ;  /* 0x0000140001037983 */ /* 0x000f280000300800 */
[----:B------:R-:W4:Y:S04]  /*0e10*/  LDL.LU R28, [R1+0x18] ;  /* 0x00001800011c7983 */ /* 0x000f280000300800 */
[----:B------:R-:W4:Y:S04]  /*0e20*/  LDL.LU R29, [R1+0x1c] ;  /* 0x00001c00011d7983 */ /* 0x000f280000300800 */
[----:B------:R0:W-:Y:S04]  /*0e30*/  STL [R1+0x568], R27 ;  /* 0x0005681b01007387 */ /* 0x0001e80000100800 */
[----:B0-----:R-:W4:Y:S01]  /*0e40*/  LDL.LU R27, [R1+0x3c] ;  /* 0x00003c00011b7983 */ /* 0x001f220000300800 */
[----:B--2---:R-:W-:-:S02]  /*0e50*/  PRMT R0, RZ, 0x5410, R24 ;  /* 0x00005410ff007816 */ /* 0x004fc40000000018 */
[----:B------:R-:W-:-:S03]  /*0e60*/  PRMT R24, RZ, 0x7610, R24 ;  /* 0x00007610ff187816 */ /* 0x000fc60000000018 */
[----:B------:R0:W-:Y:S04]  /*0e70*/  STL [R1+0x564], R0 ;  /* 0x0005640001007387 */ /* 0x0001e80000100800 */
[----:B0-----:R-:W2:Y:S04]  /*0e80*/  LDL.LU R0, [R1+0x578] ;  /* 0x0005780001007983 */ /* 0x001ea80000300800 */
[----:B------:R3:W-:Y:S02]  /*0e90*/  STL [R1+0x560], R24 ;  /* 0x0005601801007387 */ /* 0x0007e40000100800 */
[----:B---3--:R-:W-:-:S02]  /*0ea0*/  PRMT R24, RZ, 0x5410, R25 ;  /* 0x00005410ff187816 */ /* 0x008fc40000000019 */
[----:B------:R-:W-:-:S03]  /*0eb0*/  PRMT R25, RZ, 0x7610, R25 ;  /* 0x00007610ff197816 */ /* 0x000fc60000000019 */
[----:B------:R0:W-:Y:S04]  /*0ec0*/  STL [R1+0x55c], R24 ;  /* 0x00055c1801007387 */ /* 0x0001e80000100800 */
[----:B0-----:R-:W3:Y:S04]  /*0ed0*/  LDL.LU R24, [R1+0x574] ;  /* 0x0005740001187983 */ /* 0x001ee80000300800 */
[----:B------:R4:W-:Y:S02]  /*0ee0*/  STL [R1+0x558], R25 ;  /* 0x0005581901007387 */ /* 0x0009e40000100800 */
[----:B----4-:R-:W-:-:S02]  /*0ef0*/  PRMT R25, RZ, 0x5410, R26 ;  /* 0x00005410ff197816 */ /* 0x010fc4000000001a */
[----:B------:R-:W-:-:S03]  /*0f00*/  PRMT R26, RZ, 0x7610, R26 ;  /* 0x00007610ff1a7816 */ /* 0x000fc6000000001a */
[----:B------:R0:W-:Y:S04]  /*0f10*/  STL [R1+0x554], R25 ;  /* 0x0005541901007387 */ /* 0x0001e80000100800 */
[----:B0-----:R-:W4:Y:S04]  /*0f20*/  LDL.LU R25, [R1+0x570] ;  /* 0x0005700001197983 */ /* 0x001f280000300800 */
[----:B------:R0:W-:Y:S02]  /*0f30*/  STL [R1+0x550], R26 ;  /* 0x0005501a01007387 */ /* 0x0001e40000100800 */
[----:B0-----:R-:W-:-:S02]  /*0f40*/  PRMT R26, RZ, 0x5410, R27 ;  /* 0x00005410ff1a7816 */ /* 0x001fc4000000001b */
[----:B------:R-:W-:-:S03]  /*0f50*/  PRMT R27, RZ, 0x7610, R27 ;  /* 0x00007610ff1b7816 */ /* 0x000fc6000000001b */
[----:B------:R0:W-:Y:S04]  /*0f60*/  STL [R1+0x54c], R26 ;  /* 0x00054c1a01007387 */ /* 0x0001e80000100800 */
[----:B0-----:R-:W2:Y:S04]  /*0f70*/  LDL.LU R26, [R1+0x56c] ;  /* 0x00056c00011a7983 */ /* 0x001ea80000300800 */
[----:B------:R0:W-:Y:S02]  /*0f80*/  STL [R1+0x548], R27 ;  /* 0x0005481b01007387 */ /* 0x0001e40000100800 */
[----:B0-----:R-:W-:-:S05]  /*0f90*/  PRMT R27, RZ, 0x5410, R2 ;  /* 0x00005410ff1b7816 */ /* 0x001fca0000000002 */
[----:B------:R0:W-:Y:S02]  /*0fa0*/  STL [R1+0x544], R27 ;  /* 0x0005441b01007387 */ /* 0x0001e40000100800 */
[----:B0-----:R-:W-:Y:S02]  /*0fb0*/  PRMT R27, RZ, 0x7610, R2 ;  /* 0x00007610ff1b7816 */ /* 0x001fe40000000002 */
[----:B------:R-:W-:-:S03]  /*0fc0*/  PRMT R2, RZ, 0x5410, R3 ;  /* 0x00005410ff027816 */ /* 0x000fc60000000003 */
[----:B------:R0:W-:Y:S04]  /*0fd0*/  STL [R1+0x540], R27 ;  /* 0x0005401b01007387 */ /* 0x0001e80000100800 */
[----:B------:R1:W-:Y:S01]  /*0fe0*/  STL [R1+0x53c], R2 ;  /* 0x00053c0201007387 */ /* 0x0003e20000100800 */
        /* <DEDUP_REMOVED lines=8> */
[----:B------:R-:W-:Y:S01]  /*1070*/  STL [R1+0x52c], R27 ;  /* 0x00052c1b01007387 */ /* 0x000fe20000100800 */
[----:B------:R-:W-:-:S03]  /*1080*/  PRMT R2, RZ, 0x5410, R4 ;  /* 0x00005410ff027816 */ /* 0x000fc60000000004 */
[----:B------:R0:W-:Y:S01]  /*1090*/  STL [R1+0x528], R3 ;  /* 0x0005280301007387 */ /* 0x0001e20000100800 */
[----:B------:R-:W-:-:S03]  /*10a0*/  PRMT R4, RZ, 0x7610, R4 ;  /* 0x00007610ff047816 */ /* 0x000fc60000000004 */
[----:B------:R1:W-:Y:S04]  /*10b0*/  STL [R1+0x524], R2 ;  /* 0x0005240201007387 */ /* 0x0003e80000100800 */
[----:B------:R1:W-:Y:S01]  /*10c0*/  STL [R1+0x520], R4 ;  /* 0x0005200401007387 */ /* 0x0003e20000100800 */
[--C-:B0-----:R-:W-:Y:S02]  /*10d0*/  PRMT R3, RZ, 0x5410, R5.reuse ;  /* 0x00005410ff037816 */ /* 0x101fe40000000005 */
[----:B-1----:R-:W-:Y:S02]  /*10e0*/  PRMT R2, RZ, 0x7610, R5 ;  /* 0x00007610ff027816 */ /* 0x002fe40000000005 */
[----:B------:R-:W2:Y:S04]  /*10f0*/  LDL.LU R5, [R1+0x28] ;  /* 0x0000280001057983 */ /* 0x000ea80000300800 */
[----:B------:R0:W-:Y:S01]  /*1100*/  STL [R1+0x51c], R3 ;  /* 0x00051c0301007387 */ /* 0x0001e20000100800 */
[----:B------:R-:W-:-:S03]  /*1110*/  PRMT R27, RZ, 0x7610, R6 ;  /* 0x00007610ff1b7816 */ /* 0x000fc60000000006 */
[----:B------:R-:W2:Y:S01]  /*1120*/  LDL.LU R4, [R1+0x2c] ;  /* 0x00002c0001047983 */ /* 0x000ea20000300800 */
[----:B------:R-:W-:-:S03]  /*1130*/  PRMT R29, RZ, 0x5410, R7 ;  /* 0x00005410ff1d7816 */ /* 0x000fc60000000007 */
[----:B------:R1:W-:Y:S01]  /*1140*/  STL [R1+0x518], R2 ;  /* 0x0005180201007387 */ /* 0x0003e20000100800 */
[----:B0-----:R-:W-:-:S03]  /*1150*/  PRMT R3, RZ, 0x5410, R6 ;  /* 0x00005410ff037816 */ /* 0x001fc60000000006 */
[----:B-1----:R-:W2:Y:S04]  /*1160*/  LDL.LU R2, [R1] ;  /* 0x0000000001027983 */ /* 0x002ea80000300800 */
[----:B------:R0:W-:Y:S04]  /*1170*/  STL [R1+0x514], R3 ;  /* 0x0005140301007387 */ /* 0x0001e80000100800 */
[----:B------:R-:W2:Y:S04]  /*1180*/  LDL.LU R6, [R1+0x24] ;  /* 0x0000240001067983 */ /* 0x000ea80000300800 */
[----:B0-----:R-:W2:Y:S04]  /*1190*/  LDL.LU R3, [R1+0x4] ;  /* 0x0000040001037983 */ /* 0x001ea80000300800 */
[----:B------:R0:W-:Y:S04]  /*11a0*/  STL [R1+0x510], R27 ;  /* 0x0005101b01007387 */ /* 0x0001e80000100800 */
[----:B------:R-:W2:Y:S04]  /*11b0*/  LDL.LU R28, [R1+0x8] ;  /* 0x00000800011c7983 */ /* 0x000ea80000300800 */
[----:B------:R1:W-:Y:S01]  /*11c0*/  STL [R1+0x50c], R29 ;  /* 0x00050c1d01007387 */ /* 0x0003e20000100800 */
[----:B0-----:R-:W-:-:S03]  /*11d0*/  PRMT R27, RZ, 0x7610, R7 ;  /* 0x00007610ff1b7816 */ /* 0x001fc60000000007 */
[----:B------:R-:W2:Y:S04]  /*11e0*/  LDL.LU R7, [R1+0x20] ;  /* 0x0000200001077983 */ /* 0x000ea80000300800 */
[----:B-1----:R-:W3:Y:S04]  /*11f0*/  LDL.LU R29, [R1+0xc] ;  /* 0x00000c00011d7983 */ /* 0x002ee80000300800 */
[----:B------:R0:W-:Y:S02]  /*1200*/  STL [R1+0x508], R27 ;  /* 0x0005081b01007387 */ /* 0x0001e40000100800 */
[----:B0-----:R-:W-:-:S05]  /*1210*/  PRMT R27, RZ, 0x5410, R12 ;  /* 0x00005410ff1b7816 */ /* 0x001fca000000000c */
[----:B------:R0:W-:Y:S04]  /*1220*/  STL [R1+0x504], R27 ;  /* 0x0005041b01007387 */ /* 0x0001e80000100800 */
[----:B0-----:R-:W3:Y:S01]  /*1230*/  LDL.LU R27, [R1+0x568] ;  /* 0x00056800011b7983 */ /* 0x001ee20000300800 */
[----:B------:R-:W-:-:S05]  /*1240*/  PRMT R12, RZ, 0x7610, R12 ;  /* 0x00007610ff0c7816 */ /* 0x000fca000000000c */
[----:B------:R0:W-:Y:S02]  /*1250*/  STL [R1+0x500], R12 ;  /* 0x0005000c01007387 */ /* 0x0001e40000100800 */
[--C-:B0-----:R-:W-:Y:S02]  /*1260*/  PRMT R12, RZ, 0x5410, R13.reuse ;  /* 0x00005410ff0c7816 */ /* 0x101fe4000000000d */
[----:B------:R-:W-:-:S03]  /*1270*/  PRMT R13, RZ, 0x7610, R13 ;  /* 0x00007610ff0d7816 */ /* 0x000fc6000000000d */
        /* <DEDUP_REMOVED lines=25> */
[----:B------:R-:W-:Y:S01]  /*1410*/  STL [R1+0x4c8], R14 ;  /* 0x0004c80e01007387 */ /* 0x000fe20000100800 */
[--C-:B--2---:R-:W-:Y:S02]  /*1420*/  PRMT R12, RZ, 0x5410, R7.reuse ;  /* 0x00005410ff0c7816 */ /* 0x104fe40000000007 */
[----:B0-----:R-:W-:Y:S02]  /*1430*/  PRMT R13, RZ, 0x7610, R7 ;  /* 0x00007610ff0d7816 */ /* 0x001fe40000000007 */
[--C-:B------:R-:W-:Y:S01]  /*1440*/  PRMT R7, RZ, 0x5410, R6.reuse ;  /* 0x00005410ff077816 */ /* 0x100fe20000000006 */
[----:B------:R0:W-:Y:S04]  /*1450*/  STL [R1+0x4c4], R12 ;  /* 0x0004c40c01007387 */ /* 0x0001e80000100800 */
[----:B------:R-:W-:Y:S04]  /*1460*/  STL [R1+0x4c0], R13 ;  /* 0x0004c00d01007387 */ /* 0x000fe80000100800 */
[----:B------:R1:W-:Y:S01]  /*1470*/  STL [R1+0x4bc], R7 ;  /* 0x0004bc0701007387 */ /* 0x0003e20000100800 */
[----:B0-----:R-:W-:-:S02]  /*1480*/  PRMT R12, RZ, 0x7610, R6 ;  /* 0x00007610ff0c7816 */ /* 0x001fc40000000006 */
[----:B------:R-:W-:-:S03]  /*1490*/  PRMT R6, RZ, 0x5410, R5 ;  /* 0x00005410ff067816 */ /* 0x000fc60000000005 */
[----:B------:R-:W-:Y:S01]  /*14a0*/  STL [R1+0x4b8], R12 ;  /* 0x0004b80c01007387 */ /* 0x000fe20000100800 */
[----:B-1----:R-:W-:-:S03]  /*14b0*/  PRMT R7, RZ, 0x7610, R5 ;  /* 0x00007610ff077816 */ /* 0x002fc60000000005 */
[----:B------:R0:W-:Y:S01]  /*14c0*/  STL [R1+0x4b4], R6 ;  /* 0x0004b40601007387 */ /* 0x0001e20000100800 */
[----:B------:R-:W-:-:S03]  /*14d0*/  PRMT R5, RZ, 0x5410, R4 ;  /* 0x00005410ff057816 */ /* 0x000fc60000000004 */
[----:B------:R-:W-:Y:S04]  /*14e0*/  STL [R1+0x4b0], R7 ;  /* 0x0004b00701007387 */ /* 0x000fe80000100800 */
[----:B------:R1:W-:Y:S01]  /*14f0*/  STL [R1+0x4ac], R5 ;  /* 0x0004ac0501007387 */ /* 0x0003e20000100800 */
[----:B0-----:R-:W-:Y:S02]  /*1500*/  PRMT R6, RZ, 0x7610, R4 ;  /* 0x00007610ff067816 */ /* 0x001fe40000000004 */
        /* <DEDUP_REMOVED lines=13> */
[--C-:B---3--:R-:W-:Y:S02]  /*15e0*/  PRMT R4, RZ, 0x5410, R29.reuse ;  /* 0x00005410ff047816 */ /* 0x108fe4000000001d */
        /* <DEDUP_REMOVED lines=33> */
[----:B------:R4:W-:Y:S04]  /*1800*/  STL [R1+0x44c], R3 ;  /* 0x00044c0301007387 */ /* 0x0009e80000100800 */
[----:B------:R0:W-:Y:S04]  /*1810*/  STL [R1+0x54], R0 ;  /* 0x0000540001007387 */ /* 0x0001e80000100800 */
[----:B------:R1:W-:Y:S01]  /*1820*/  STL [R1+0x448], R2 ;  /* 0x0004480201007387 */ /* 0x0003e20000100800 */
[----:B----4-:R-:W-:-:S03]  /*1830*/  PRMT R3, RZ, 0x5410, R25 ;  /* 0x00005410ff037816 */ /* 0x010fc60000000019 */
[----:B------:R-:W-:Y:S01]  /*1840*/  STL [R1+0x114], RZ ;  /* 0x000114ff01007387 */ /* 0x000fe20000100800 */
[----:B0-----:R-:W-:Y:S02]  /*1850*/  PRMT R0, RZ, 0x5410, R24 ;  /* 0x00005410ff007816 */ /* 0x001fe40000000018 */
[----:B-1----:R-:W-:-:S03]  /*1860*/  PRMT R2, RZ, 0x7610, R25 ;  /* 0x00007610ff027816 */ /* 0x002fc60000000019 */
[----:B------:R0:W-:Y:S02]  /*1870*/  STL [R1+0x444], R0 ;  /* 0x0004440001007387 */ /* 0x0001e40000100800 */
[----:B0-----:R-:W-:-:S05]  /*1880*/  PRMT R0, RZ, 0x7610, R24 ;  /* 0x00007610ff007816 */ /* 0x001fca0000000018 */
[----:B------:R0:W-:Y:S04]  /*1890*/  STL [R1+0x440], R0 ;  /* 0x0004400001007387 */ /* 0x0001e80000100800 */
[----:B------:R1:W-:Y:S04]  /*18a0*/  STL [R1+0x43c], R3 ;  /* 0x00043c0301007387 */ /* 0x0003e80000100800 */
[----:B------:R2:W-:Y:S01]  /*18b0*/  STL [R1+0x438], R2 ;  /* 0x0004380201007387 */ /* 0x0005e20000100800 */
[--C-:B0-----:R-:W-:Y:S02]  /*18c0*/  PRMT R0, RZ, 0x5410, R26.reuse ;  /* 0x00005410ff007816 */ /* 0x101fe4000000001a */
[----:B-1----:R-:W-:-:S03]  /*18d0*/  PRMT R3, RZ, 0x7610, R26 ;  /* 0x00007610ff037816 */ /* 0x002fc6000000001a */
[----:B------:R0:W-:Y:S01]  /*18e0*/  STL [R1+0x434], R0 ;  /* 0x0004340001007387 */ /* 0x0001e20000100800 */
[----:B--2---:R-:W-:-:S03]  /*18f0*/  PRMT R2, RZ, 0x5410, R27 ;  /* 0x00005410ff027816 */ /* 0x004fc6000000001b */
[----:B------:R1:W-:Y:S01]  /*1900*/  STL [R1+0x430], R3 ;  /* 0x0004300301007387 */ /* 0x0003e20000100800 */
[----:B0-----:R-:W-:-:S05]  /*1910*/  PRMT R0, RZ, 0x7610, R27 ;  /* 0x00007610ff007816 */ /* 0x001fca000000001b */
[----:B------:R1:W-:Y:S04]  /*1920*/  STL [R1+0x428], R0 ;  /* 0x0004280001007387 */ /* 0x0003e80000100800 */
[----:B------:R1:W-:Y:S02]  /*1930*/  STL [R1+0x42c], R2 ;  /* 0x00042c0201007387 */ /* 0x0003e40000100800 */
.L_x_6068:
[----:B------:R-:W2:Y:S01]  /*1940*/  LDL R24, [R1+0x54] ;  /* 0x0000540001187983 */ /* 0x000ea20000100800 */
[----:B-1----:R-:W-:-:S03]  /*1950*/  HFMA2.MMA R0, -RZ, RZ, 0, 2.384185791015625e-07 ;  /* 0x00000004ff007435 */ /* 0x002fc600000001ff */
[----:B------:R-:W0:Y:S07]  /*1960*/  S2R R21, SR_TID.X ;  /* 0x0000000000157919 */ /* 0x000e2e0000002100 */
[----:B--2---:R-:W-:-:S05]  /*1970*/  IMAD.WIDE R2, R24, R0, c[0x0][0x1d8] ;  /* 0x0000760018027625 */ /* 0x004fca00078e0200 */
[----:B------:R1:W2:Y:S01]  /*1980*/  LDG.E R20, [R2.64] ;  /* 0x0000000402147981 */ /* 0x0002a2000c1e1900 */
[----:B------:R-:W-:-:S04]  /*1990*/  IMAD.WIDE R22, R24, R0, c[0x0][0x1a8] ;  /* 0x00006a0018167625 */ /* 0x000fc800078e0200 */
[----:B-1----:R-:W-:-:S05]  /*19a0*/  IMAD.WIDE R2, R24, R0, c[0x0][0x1a0] ;  /* 0x0000680018027625 */ /* 0x002fca00078e0200 */
[----:B------:R1:W3:Y:S02]  /*19b0*/  LDG.E R26, [R2.64] ;  /* 0x00000004021a7981 */ /* 0x0002e4000c1e1900 */
[C---:B-1----:R-:W-:Y:S02]  /*19c0*/  IMAD.WIDE R2, R24.reuse, R0, c[0x0][0x1d0] ;  /* 0x0000740018027625 */ /* 0x042fe400078e0200 */
[----:B------:R1:W5:Y:S04]  /*19d0*/  LDG.E R0, [R22.64] ;  /* 0x0000000416007981 */ /* 0x000368000c1e1900 */
[----:B-1----:R1:W4:Y:S01]  /*19e0*/  LDG.E R22, [R2.64] ;  /* 0x0000000402167981 */ /* 0x002322000c1e1900 */
[----:B0-----:R-:W-:Y:S01]  /*19f0*/  LOP3.LUT R23, R21, 0x1f, RZ, 0xc0, !PT ;  /* 0x0000001f15177812 */ /* 0x001fe200078ec0ff */
[----:B------:R-:W-:Y:S01]  /*1a00*/  IMAD.MOV.U32 R25, RZ, RZ, 0x20 ;  /* 0x00000020ff197424 */ /* 0x000fe200078e00ff */
[----:B------:R-:W-:Y:S01]  /*1a10*/  BSSY B1, `(.L_x_5867) ;  /* 0x00004c1000017945 */ /* 0x000fe20003800000 */
[----:B-1----:R-:W-:-:S05]  /*1a20*/  IMAD R2, R24, c[0x0][0x168], RZ ;  /* 0x00005a0018027a24 */ /* 0x002fca00078e02ff */
[----:B------:R-:W-:-:S04]  /*1a30*/  SHF.R.S32.HI R3, RZ, 0x1f, R2 ;  /* 0x0000001fff037819 */ /* 0x000fc80000011402 */
[----:B------:R-:W-:-:S04]  /*1a40*/  LEA.HI R3, R3, R2, RZ, 0x3 ;  /* 0x0000000203037211 */ /* 0x000fc800078f18ff */
[----:B------:R-:W-:-:S04]  /*1a50*/  LEA.HI.SX32 R24, R3, R23, 0x1d ;  /* 0x0000001703187211 */ /* 0x000fc800078feaff */
[----:B------:R-:W-:Y:S01]  /*1a60*/  MOV R27, R24 ;  /* 0x00000018001b7202 */ /* 0x000fe20000000f00 */
[----:B------:R0:W-:Y:S01]  /*1a70*/  STL [R1+0x10], R24 ;  /* 0x0000101801007387 */ /* 0x0001e20000100800 */
[----:B------:R-:W-:Y:S01]  /*1a80*/  IMAD.WIDE.U32 R2, R24, R25, c[0x0][0x218] ;  /* 0x0000860018027625 */ /* 0x000fe200078e0019 */
[----:B--2---:R-:W-:Y:S02]  /*1a90*/  ISETP.GT.AND P3, PT, R20, RZ, PT ;  /* 0x000000ff1400720c */ /* 0x004fe40003f64270 */
[----:B---3--:R0:W-:Y:S04]  /*1aa0*/  STL [R1+0x50], R26 ;  /* 0x0000501a01007387 */ /* 0x0081e80000100800 */
[----:B------:R0:W-:Y:S04]  /*1ab0*/  STL [R1+0x10], R27 ;  /* 0x0000101b01007387 */ /* 0x0001e80000100800 */
[----:B----4-:R0:W-:Y:S03]  /*1ac0*/  STL [R1+0x4c], R22 ;  /* 0x00004c1601007387 */ /* 0x0101e60000100800 */
[----:B------:R-:W-:Y:S05]  /*1ad0*/  @P3 BRA `(.L_x_5868) ;  /* 0x00000a0000003947 */ /* 0x000fea0003800000 */
[----:B------:R-:W-:Y:S01]  /*1ae0*/  ISETP.GE.AND P4, PT, R22, 0x1, PT ;  /* 0x000000011600780c */ /* 0x000fe20003f86270 */
[----:B------:R-:W-:Y:S01]  /*1af0*/  IMAD.MOV.U32 R28, RZ, RZ, c[0x0][0x168] ;  /* 0x00005a00ff1c7624 */ /* 0x000fe200078e00ff */
[----:B------:R-:W-:Y:S01]  /*1b00*/  LOP3.LUT R29, R21, 0x1f, RZ, 0xc, !PT ;  /* 0x0000001f151d7812 */ /* 0x000fe200078e0cff */
[----:B------:R-:W-:Y:S03]  /*1b10*/  BSSY B2, `(.L_x_5869) ;  /* 0x0000027000027945 */ /* 0x000fe60003800000 */
[----:B------:R-:W-:-:S04]  /*1b20*/  SHF.R.S32.HI R28, RZ, 0x1f, R28 ;  /* 0x0000001fff1c7819 */ /* 0x000fc8000001141c */
[----:B------:R-:W-:-:S03]  /*1b30*/  LEA.HI R28, R28, c[0x0][0x168], RZ, 0x3 ;  /* 0x00005a001c1c7a11 */ /* 0x000fc600078f18ff */
[----:B------:R-:W-:Y:S02]  /*1b40*/  @P4 IADD3 R20, R22, -0x1, RZ ;  /* 0xffffffff16144810 */ /* 0x000fe40007ffe0ff */
[----:B------:R-:W-:-:S03]  /*1b50*/  LEA.HI.SX32 R28, R28, R29, 0x1d ;  /* 0x0000001d1c1c7211 */ /* 0x000fc600078feaff */
[----:B------:R-:W-:Y:S01]  /*1b60*/  @P4 IMAD R20, R20, c[0x0][0x168], RZ ;  /* 0x00005a0014144a24 */ /* 0x000fe200078e02ff */
[----:B------:R-:W-:-:S04]  /*1b70*/  LOP3.LUT P5, RZ, R28, 0xffffffe0, RZ, 0xc0, !PT ;  /* 0xffffffe01cff7812 */ /* 0x000fc800078ac0ff */
[----:B------:R-:W-:-:S04]  /*1b80*/  @P4 SHF.R.S32.HI R21, RZ, 0x1f, R20 ;  /* 0x0000001fff154819 */ /* 0x000fc80000011414 */
[----:B------:R-:W-:Y:S02]  /*1b90*/  @P4 LEA.HI R20, R21, R20, RZ, 0x3 ;  /* 0x0000001415144211 */ /* 0x000fe400078f18ff */
[----:B------:R-:W-:Y:S02]  /*1ba0*/  MOV R21, RZ ;  /* 0x000000ff00157202 */ /* 0x000fe40000000f00 */
[----:B------:R-:W-:Y:S01]  /*1bb0*/  @P4 LEA.HI.SX32 R21, R20, R23, 0x1d ;  /* 0x0000001714154211 */ /* 0x000fe200078feaff */
[----:B------:R-:W-:Y:S01]  /*1bc0*/  IMAD.MOV.U32 R20, RZ, RZ, R27 ;  /* 0x000000ffff147224 */ /* 0x000fe200078e001b */
[----:B------:R-:W-:Y:S05]  /*1bd0*/  @!P5 BRA `(.L_x_5870) ;  /* 0x000001a00000d947 */ /* 0x000fea0003800000 */
[----:B------:R1:W-:Y:S04]  /*1be0*/  STL.64 [R1+0x580], R10 ;  /* 0x0005800a01007387 */ /* 0x0003e80000100a00 */
[----:B------:R2:W-:Y:S04]  /*1bf0*/  STL.64 [R1+0x578], R8 ;  /* 0x0005780801007387 */ /* 0x0005e80000100a00 */
[----:B-1----:R1:W3:Y:S04]  /*1c00*/  LDL.64 R10, [R1+0x108] ;  /* 0x00010800010a7983 */ /* 0x0022e80000100a00 */
[----:B--2---:R1:W3:Y:S04]  /*1c10*/  LDL.64 R8, [R1+0x100] ;  /* 0x0001000001087983 */ /* 0x0042e80000100a00 */
[----:B------:R2:W-:Y:S04]  /*1c20*/  STL.64 [R1+0x570], R6 ;  /* 0x0005700601007387 */ /* 0x0005e80000100a00 */
[----:B------:R4:W-:Y:S04]  /*1c30*/  STL.64 [R1+0x568], R4 ;  /* 0x0005680401007387 */ /* 0x0009e80000100a00 */
[----:B--2---:R1:W2:Y:S04]  /*1c40*/  LDL.64 R6, [R1+0xf8] ;  /* 0x0000f80001067983 */ /* 0x0042a80000100a00 */
[----:B----4-:R1:W2:Y:S01]  /*1c50*/  LDL.64 R4, [R1+0xf0] ;  /* 0x0000f00001047983 */ /* 0x0102a20000100a00 */
[----:B------:R-:W-:-:S04]  /*1c60*/  ISETP.NE.U32.AND P4, PT, RZ, c[0x0][0x218], PT ;  /* 0x00008600ff007a0c */ /* 0x000fc80003f85070 */
[----:B------:R-:W-:-:S13]  /*1c70*/  ISETP.NE.AND.EX P4, PT, RZ, c[0x0][0x21c], PT, P4 ;  /* 0x00008700ff007a0c */ /* 0x000fda0003f85340 */
[----:B---3--:R3:W4:Y:S04]  /*1c80*/  @P4 LDG.E.128 R8, [R2.64] ;  /* 0x0000000402084981 */ /* 0x008728000c1e1d00 */
[----:B--2---:R3:W2:Y:S02]  /*1c90*/  @P4 LDG.E.128 R4, [R2.64+0x10] ;  /* 0x0000100402044981 */ /* 0x0046a4000c1e1d00 */
[----:B---3--:R-:W-:-:S10]  /*1ca0*/  HFMA2.MMA R2, -RZ, RZ, 0, 4.76837158203125e-07 ;  /* 0x00000008ff027435 */ /* 0x008fd400000001ff */
[----:B------:R-:W-:-:S06]  /*1cb0*/  IMAD.WIDE.U32 R2, R21, R2, c[0x0][0x190] ;  /* 0x0000640015027625 */ /* 0x000fcc00078e0002 */
[----:B------:R-:W3:Y:S01]  /*1cc0*/  LDG.E.64 R2, [R2.64] ;  /* 0x0000000402027981 */ /* 0x000ee2000c1e1b00 */
[----:B------:R-:W-:Y:S02]  /*1cd0*/  IADD3 R21, R21, 0x20, RZ ;  /* 0x0000002015157810 */ /* 0x000fe40007ffe0ff */
[----:B------:R-:W-:Y:S01]  /*1ce0*/  IADD3 R20, R27, 0x20, RZ ;  /* 0x000000201b147810 */ /* 0x000fe20007ffe0ff */
[----:B----4-:R-:W-:Y:S04]  /*1cf0*/  @P4 STL.64 [R1+0x100], R8 ;  /* 0x0001000801004387 */ /* 0x010fe80000100a00 */
[----:B------:R4:W-:Y:S04]  /*1d00*/  @P4 STL.64 [R1+0x108], R10 ;  /* 0x0001080a01004387 */ /* 0x0009e80000100a00 */
[----:B----4-:R1:W5:Y:S04]  /*1d10*/  LDL.LU.64 R10, [R1+0x580] ;  /* 0x00058000010a7983 */ /* 0x0103680000300a00 */
[----:B------:R1:W5:Y:S04]  /*1d20*/  LDL.LU.64 R8, [R1+0x578] ;  /* 0x0005780001087983 */ /* 0x0003680000300a00 */
[----:B--2---:R-:W-:Y:S04]  /*1d30*/  @P4 STL.64 [R1+0xf0], R4 ;  /* 0x0000f00401004387 */ /* 0x004fe80000100a00 */
[----:B------:R2:W-:Y:S04]  /*1d40*/  @P4 STL.64 [R1+0xf8], R6 ;  /* 0x0000f80601004387 */ /* 0x0005e80000100a00 */
[----:B--2---:R1:W5:Y:S04]  /*1d50*/  LDL.LU.64 R6, [R1+0x570] ;  /* 0x0005700001067983 */ /* 0x0043680000300a00 */
[----:B------:R1:W5:Y:S04]  /*1d60*/  LDL.LU.64 R4, [R1+0x568] ;  /* 0x0005680001047983 */ /* 0x0003680000300a00 */
[----:B---3--:R1:W-:Y:S02]  /*1d70*/  STL.64 [R1+0x60], R2 ;  /* 0x0000600201007387 */ /* 0x0083e40000100a00 */
.L_x_5870:
[----:B------:R-:W-:Y:S05]  /*1d80*/  BSYNC B2 ;  /* 0x0000000000027941 */ /* 0x000fea0003800000 */
.L_x_5869:
[----:B------:R-:W-:Y:S01]  /*1d90*/  BSSY B2, `(.L_x_5871) ;  /* 0x000001d000027945 */ /* 0x000fe20003800000 */
[----:B------:R-:W-:Y:S05]  /*1da0*/  @!P0 BRA `(.L_x_5872) ;  /* 0x000001b000008947 */ /* 0x000fea0003800000 */
[----:B-----5:R2:W-:Y:S04]  /*1db0*/  STL.64 [R1+0x580], R10 ;  /* 0x0005800a01007387 */ /* 0x0205e80000100a00 */
[----:B------:R3:W-:Y:S04]  /*1dc0*/  STL.64 [R1+0x578], R8 ;  /* 0x0005780801007387 */ /* 0x0007e80000100a00 */
[----:B--2---:R2:W4:Y:S04]  /*1dd0*/  LDL.64 R10, [R1+0xe8] ;  /* 0x0000e800010a7983 */ /* 0x0045280000100a00 */
[----:B---3--:R2:W4:Y:S04]  /*1de0*/  LDL.64 R8, [R1+0xe0] ;  /* 0x0000e00001087983 */ /* 0x0085280000100a00 */
[----:B------:R3:W-:Y:S04]  /*1df0*/  STL.64 [R1+0x570], R6 ;  /* 0x0005700601007387 */ /* 0x0007e80000100a00 */
[----:B------:R0:W-:Y:S04]  /*1e00*/  STL.64 [R1+0x568], R4 ;  /* 0x0005680401007387 */ /* 0x0001e80000100a00 */
[----:B---3--:R2:W3:Y:S04]  /*1e10*/  LDL.64 R6, [R1+0xd8] ;  /* 0x0000d80001067983 */ /* 0x0084e80000100a00 */
[----:B0-----:R2:W3:Y:S01]  /*1e20*/  LDL.64 R4, [R1+0xd0] ;  /* 0x0000d00001047983 */ /* 0x0014e20000100a00 */
[----:B------:R-:W-:-:S04]  /*1e30*/  ISETP.NE.U32.AND P4, PT, RZ, c[0x0][0x218], PT ;  /* 0x00008600ff007a0c */ /* 0x000fc80003f85070 */
[----:B------:R-:W-:-:S13]  /*1e40*/  ISETP.NE.AND.EX P4, PT, RZ, c[0x0][0x21c], PT, P4 ;  /* 0x00008700ff007a0c */ /* 0x000fda0003f85340 */
[----:B-1----:R-:W-:-:S05]  /*1e50*/  @P4 IMAD.WIDE.U32 R2, R20, R25, c[0x0][0x218] ;  /* 0x0000860014024625 */ /* 0x002fca00078e0019 */
[----:B----4-:R0:W4:Y:S04]  /*1e60*/  @P4 LDG.E.128 R8, [R2.64] ;  /* 0x0000000402084981 */ /* 0x010128000c1e1d00 */
[----:B---3--:R0:W3:Y:S02]  /*1e70*/  @P4 LDG.E.128 R4, [R2.64+0x10] ;  /* 0x0000100402044981 */ /* 0x0080e4000c1e1d00 */
[----:B0-----:R-:W-:-:S04]  /*1e80*/  IMAD.MOV.U32 R2, RZ, RZ, 0x8 ;  /* 0x00000008ff027424 */ /* 0x001fc800078e00ff */
[----:B------:R-:W-:-:S06]  /*1e90*/  IMAD.WIDE.U32 R2, R21, R2, c[0x0][0x190] ;  /* 0x0000640015027625 */ /* 0x000fcc00078e0002 */
[----:B------:R-:W2:Y:S01]  /*1ea0*/  LDG.E.64 R2, [R2.64] ;  /* 0x0000000402027981 */ /* 0x000ea2000c1e1b00 */
[----:B------:R-:W-:Y:S02]  /*1eb0*/  IADD3 R21, R21, 0x20, RZ ;  /* 0x0000002015157810 */ /* 0x000fe40007ffe0ff */
[----:B------:R-:W-:Y:S01]  /*1ec0*/  IADD3 R20, R20, 0x20, RZ ;  /* 0x0000002014147810 */ /* 0x000fe20007ffe0ff */
[----:B----4-:R-:W-:Y:S04]  /*1ed0*/  @P4 STL.64 [R1+0xe0], R8 ;  /* 0x0000e00801004387 */ /* 0x010fe80000100a00 */
[----:B------:R0:W-:Y:S04]  /*1ee0*/  @P4 STL.64 [R1+0xe8], R10 ;  /* 0x0000e80a01004387 */ /* 0x0001e80000100a00 */
[----:B0-----:R0:W5:Y:S04]  /*1ef0*/  LDL.LU.64 R10, [R1+0x580] ;  /* 0x00058000010a7983 */ /* 0x0011680000300a00 */
[----:B------:R0:W5:Y:S04]  /*1f00*/  LDL.LU.64 R8, [R1+0x578] ;  /* 0x0005780001087983 */ /* 0x0001680000300a00 */
[----:B---3--:R-:W-:Y:S04]  /*1f10*/  @P4 STL.64 [R1+0xd0], R4 ;  /* 0x0000d00401004387 */ /* 0x008fe80000100a00 */
[----:B------:R1:W-:Y:S04]  /*1f20*/  @P4 STL.64 [R1+0xd8], R6 ;  /* 0x0000d80601004387 */ /* 0x0003e80000100a00 */
[----:B-1----:R0:W5:Y:S04]  /*1f30*/  LDL.LU.64 R6, [R1+0x570] ;  /* 0x0005700001067983 */ /* 0x0021680000300a00 */
[----:B------:R0:W5:Y:S04]  /*1f40*/  LDL.LU.64 R4, [R1+0x568] ;  /* 0x0005680001047983 */ /* 0x0001680000300a00 */
[----:B--2---:R0:W-:Y:S02]  /*1f50*/  STL.64 [R1+0x20], R2 ;  /* 0x0000200201007387 */ /* 0x0041e40000100a00 */
.L_x_5872:
[----:B------:R-:W-:Y:S05]  /*1f60*/  BSYNC B2 ;  /* 0x0000000000027941 */ /* 0x000fea0003800000 */
.L_x_5871:
        /* <DEDUP_REMOVED lines=15> */
[----:B0-----:R-:W-:-:S05]  /*2060*/  MOV R2, 0x8 ;  /* 0x0000000800027802 */ /* 0x001fca0000000f00 */
        /* <DEDUP_REMOVED lines=13> */
.L_x_5874:
[----:B------:R-:W-:Y:S05]  /*2140*/  BSYNC B2 ;  /* 0x0000000000027941 */ /* 0x000fea0003800000 */
.L_x_5873:
        /* <DEDUP_REMOVED lines=29> */
.L_x_5876:
[----:B------:R-:W-:Y:S05]  /*2320*/  BSYNC B2 ;  /* 0x0000000000027941 */ /* 0x000fea0003800000 */
.L_x_5875:
[----:B------:R2:W-:Y:S01]  /*2330*/  STL [R1+0x14], RZ ;  /* 0x000014ff01007387 */ /* 0x0005e20000100800 */
[----:B------:R-:W-:Y:S01]  /*2340*/  ISETP.GE.U32.AND P4, PT, R28, 0xa0, PT ;  /* 0x000000a01c00780c */ /* 0x000fe20003f86070 */
[----:B------:R-:W-:-:S12]  /*2350*/  HFMA2.MMA R29, -RZ, RZ, 0, 0 ;  /* 0x00000000ff1d7435 */ /* 0x000fd800000001ff */
[----:B------:R-:W-:Y:S05]  /*2360*/  @!P4 BRA `(.L_x_5877) ;  /* 0x000042b00000c947 */ /* 0x000fea0003800000 */
[----:B--2---:R-:W-:Y:S01]  /*2370*/  ISETP.NE.U32.AND P4, PT, RZ, c[0x0][0x218], PT ;  /* 0x00008600ff007a0c */ /* 0x004fe20003f85070 */
[----:B-----5:R2:W-:Y:S03]  /*2380*/  STL.64 [R1+0x570], R6 ;  /* 0x0005700601007387 */ /* 0x0205e60000100a00 */
[----:B------:R-:W-:Y:S01]  /*2390*/  ISETP.NE.AND.EX P4, PT, RZ, c[0x0][0x21c], PT, P4 ;  /* 0x00008700ff007a0c */ /* 0x000fe20003f85340 */
[----:B------:R3:W-:Y:S04]  /*23a0*/  STL.64 [R1+0x568], R4 ;  /* 0x0005680401007387 */ /* 0x0007e80000100a00 */
[----:B0-----:R0:W4:Y:S04]  /*23b0*/  LDL.64 R26, [R1+0x78] ;  /* 0x00007800011a7983 */ /* 0x0011280000100a00 */
[----:B--2---:R0:W2:Y:S04]  /*23c0*/  LDL.64 R6, [R1+0x88] ;  /* 0x0000880001067983 */ /* 0x0040a80000100a00 */
[----:B-1----:R-:W-:Y:S01]  /*23d0*/  @P4 IMAD.WIDE.U32 R2, R20, R25, c[0x0][0x218] ;  /* 0x0000860014024625 */ /* 0x002fe200078e0019 */
[----:B---3--:R0:W2:Y:S04]  /*23e0*/  LDL.64 R4, [R1+0x80] ;  /* 0x0000800001047983 */ /* 0x0080a80000100a00 */
[----:B------:R0:W4:Y:S04]  /*23f0*/  LDL.64 R24, [R1+0x70] ;  /* 0x0000700001187983 */ /* 0x0001280000100a00 */
[----:B--2---:R1:W2:Y:S04]  /*2400*/  @P4 LDG.E.128 R4, [R2.64] ;  /* 0x0000000402044981 */ /* 0x0042a8000c1e1d00 */
[----:B----4-:R1:W3:Y:S02]  /*2410*/  @P4 LDG.E.128 R24, [R2.64+0x10] ;  /* 0x0000100402184981 */ /* 0x0102e4000c1e1d00 */
[----:B-1----:R-:W-:-:S04]  /*2420*/  IMAD.MOV.U32 R2, RZ, RZ, 0x8 ;  /* 0x00000008ff027424 */ /* 0x002fc800078e00ff */
[----:B------:R-:W-:-:S06]  /*2430*/  IMAD.WIDE.U32 R2, R21, R2, c[0x0][0x190] ;  /* 0x0000640015027625 */ /* 0x000fcc00078e0002 */
[----:B------:R-:W4:Y:S01]  /*2440*/  LDG.E.64 R2, [R2.64] ;  /* 0x0000000402027981 */ /* 0x000f22000c1e1b00 */
[----:B------:R-:W-:-:S03]  /*2450*/  MOV R29, RZ ;  /* 0x000000ff001d7202 */ /* 0x000fc60000000f00 */
[----:B--2---:R-:W-:Y:S04]  /*2460*/  @P4 STL.64 [R1+0x80], R4 ;  /* 0x0000800401004387 */ /* 0x004fe80000100a00 */
[----:B------:R1:W-:Y:S04]  /*2470*/  @P4 STL.64 [R1+0x88], R6 ;  /* 0x0000880601004387 */ /* 0x0003e80000100a00 */
[----:B-1----:R0:W5:Y:S04]  /*2480*/  LDL.LU.64 R6, [R1+0x570] ;  /* 0x0005700001067983 */ /* 0x0021680000300a00 */
[----:B------:R0:W5:Y:S04]  /*2490*/  LDL.LU.64 R4, [R1+0x568] ;  /* 0x0005680001047983 */ /* 0x0001680000300a00 */
[----:B----4-:R0:W-:Y:S04]  /*24a0*/  STL.64 [R1+0x58], R2 ;  /* 0x0000580201007387 */ /* 0x0101e80000100a00 */
[----:B---3--:R0:W-:Y:S04]  /*24b0*/  @P4 STL.64 [R1+0x70], R24 ;  /* 0x0000701801004387 */ /* 0x0081e80000100a00 */
[----:B------:R0:W-:Y:S01]  /*24c0*/  @P4 STL.64 [R1+0x78], R26 ;  /* 0x0000781a01004387 */ /* 0x0001e20000100a00 */
[----:B------:R-:W-:Y:S05]  /*24d0*/  BRA `(.L_x_5877) ;  /* 0x0000414000007947 */ /* 0x000fea0003800000 */
.L_x_5868:
[----:B------:R-:W2:Y:S01]  /*24e0*/  LDL R28, [R1+0x68] ;  /* 0x00006800011c7983 */ /* 0x000ea20000100800 */
[----:B------:R-:W-:Y:S01]  /*24f0*/  IADD3 R21, R20, -0x1, RZ ;  /* 0xffffffff14157810 */ /* 0x000fe20007ffe0ff */
[----:B------:R-:W-:Y:S01]  /*2500*/  IMAD.MOV.U32 R29, RZ, RZ, RZ ;  /* 0x000000ffff1d7224 */ /* 0x000fe200078e00ff */
[----:B------:R-:W-:Y:S01]  /*2510*/  ISETP.GE.AND P4, PT, R22, 0x1, PT ;  /* 0x000000011600780c */ /* 0x000fe20003f86270 */
[----:B------:R-:W-:Y:S02]  /*2520*/  BSSY B2, `(.L_x_5878) ;  /* 0x00000d6000027945 */ /* 0x000fe40003800000 */
[----:B------:R-:W-:-:S05]  /*2530*/  IMAD R21, R21, c[0x0][0x168], RZ ;  /* 0x00005a0015157a24 */ /* 0x000fca00078e02ff */
[----:B------:R-:W-:-:S04]  /*2540*/  SHF.R.S32.HI R20, RZ, 0x1f, R21 ;  /* 0x0000001fff147819 */ /* 0x000fc80000011415 */
[----:B------:R-:W-:Y:S02]  /*2550*/  LEA.HI R21, R20, R21, RZ, 0x3 ;  /* 0x0000001514157211 */ /* 0x000fe400078f18ff */
[----:B------:R-:W-:Y:S02]  /*2560*/  @P4 IADD3 R20, R22, -0x1, RZ ;  /* 0xffffffff16144810 */ /* 0x000fe40007ffe0ff */
[----:B------:R-:W-:-:S03]  /*2570*/  LEA.HI.SX32 R21, R21, R23, 0x1d ;  /* 0x0000001715157211 */ /* 0x000fc600078feaff */
[----:B------:R-:W-:Y:S02]  /*2580*/  @P4 IMAD R20, R20, c[0x0][0x168], RZ ;  /* 0x00005a0014144a24 */ /* 0x000fe400078e02ff */
[----:B------:R-:W-:Y:S03]  /*2590*/  STL [R1+0x18], R21 ;  /* 0x0000181501007387 */ /* 0x000fe60000100800 */
[----:B0-----:R-:W-:Y:S01]  /*25a0*/  @P4 SHF.R.S32.HI R22, RZ, 0x1f, R20 ;  /* 0x0000001fff164819 */ /* 0x001fe20000011414 */
[----:B------:R-:W-:Y:S03]  /*25b0*/  STL [R1+0x14], RZ ;  /* 0x000014ff01007387 */ /* 0x000fe60000100800 */
[----:B------:R-:W-:-:S04]  /*25c0*/  @P4 LEA.HI R20, R22, R20, RZ, 0x3 ;  /* 0x0000001416144211 */ /* 0x000fc800078f18ff */
[----:B------:R-:W-:-:S05]  /*25d0*/  @P4 LEA.HI.SX32 R29, R20, R23, 0x1d ;  /* 0x00000017141d4211 */ /* 0x000fca00078feaff */
[----:B------:R0:W-:Y:S02]  /*25e0*/  STL [R1+0x1c], R29 ;  /* 0x00001c1d01007387 */ /* 0x0001e40000100800 */
[----:B0-----:R-:W-:Y:S02]  /*25f0*/  MOV R29, RZ ;  /* 0x000000ff001d7202 */ /* 0x001fe40000000f00 */
[----:B--2---:R-:W-:Y:S01]  /*2600*/  LOP3.LUT P5, RZ, R28, 0xffffffe0, RZ, 0xc0, !PT ;  /* 0xffffffe01cff7812 */ /* 0x004fe200078ac0ff */
[----:B------:R-:W-:-:S12]  /*2610*/  IMAD.MOV.U32 R28, RZ, RZ, R27 ;  /* 0x000000ffff1c7224 */ /* 0x000fd800078e001b */
[----:B------:R-:W-:Y:S05]  /*2620*/  @!P5 BRA `(.L_x_5879) ;  /* 0x00000c500000d947 */ /* 0x000fea0003800000 */
[----:B------:R-:W-:Y:S01]  /*2630*/  STL [R1+0x5a4], R19 ;  /* 0x0005a41301007387 */ /* 0x000fe20000100800 */
[----:B------:R-:W-:-:S03]  /*2640*/  MOV R28, R26 ;  /* 0x0000001a001c7202 */ /* 0x000fc60000000f00 */
[----:B------:R0:W-:Y:S04]  /*2650*/  STL [R1+0x5a0], R18 ;  /* 0x0005a01201007387 */ /* 0x0001e80000100800 */
[----:B------:R1:W-:Y:S04]  /*2660*/  STL [R1+0x59c], R17 ;  /* 0x00059c1101007387 */ /* 0x0003e80000100800 */
[----:B------:R2:W-:Y:S04]  /*2670*/  STL [R1+0x598], R16 ;  /* 0x0005981001007387 */ /* 0x0005e80000100800 */
[----:B0-----:R0:W3:Y:S04]  /*2680*/  LDL R18, [R1+0xf8] ;  /* 0x0000f80001127983 */ /* 0x0010e80000100800 */
[----:B-1----:R0:W3:Y:S04]  /*2690*/  LDL R17, [R1+0xf4] ;  /* 0x0000f40001117983 */ /* 0x0020e80000100800 */
[----:B--2---:R0:W3:Y:S04]  /*26a0*/  LDL R16, [R1+0xf0] ;  /* 0x0000f00001107983 */ /* 0x0040e80000100800 */
[----:B------:R0:W3:Y:S04]  /*26b0*/  LDL R19, [R1+0xfc] ;  /* 0x0000fc0001137983 */ /* 0x0000e80000100800 */
[----:B------:R-:W-:Y:S04]  /*26c0*/  STL [R1+0x594], R15 ;  /* 0x0005940f01007387 */ /* 0x000fe80000100800 */
[----:B------:R1:W-:Y:S04]  /*26d0*/  STL [R1+0x590], R14 ;  /* 0x0005900e01007387 */ /* 0x0003e80000100800 */
[----:B------:R2:W-:Y:S04]  /*26e0*/  STL [R1+0x58c], R13 ;  /* 0x00058c0d01007387 */ /* 0x0005e80000100800 */
[----:B------:R4:W-:Y:S04]  /*26f0*/  STL [R1+0x588], R12 ;  /* 0x0005880c01007387 */ /* 0x0009e80000100800 */
[----:B-1----:R0:W3:Y:S04]  /*2700*/  LDL R14, [R1+0x108] ;  /* 0x00010800010e7983 */ /* 0x0020e80000100800 */
[----:B--2---:R0:W2:Y:S04]  /*2710*/  LDL R13, [R1+0x104] ;  /* 0x00010400010d7983 */ /* 0x0040a80000100800 */
[----:B----4-:R0:W2:Y:S04]  /*2720*/  LDL R12, [R1+0x100] ;  /* 0x00010000010c7983 */ /* 0x0100a80000100800 */
[----:B------:R0:W2:Y:S01]  /*2730*/  LDL R15, [R1+0x10c] ;  /* 0x00010c00010f7983 */ /* 0x0000a20000100800 */
[----:B------:R-:W-:-:S03]  /*2740*/  IMAD.WIDE.U32 R20, R24, R25, c[0x0][0x188] ;  /* 0x0000620018147625 */ /* 0x000fc600078e0019 */
[----:B------:R-:W-:Y:S01]  /*2750*/  STL [R1+0x584], R11 ;  /* 0x0005840b01007387 */ /* 0x000fe20000100800 */
[----:B------:R-:W-:-:S03]  /*2760*/  ISETP.NE.U32.AND P4, PT, RZ, c[0x0][0x218], PT ;  /* 0x00008600ff007a0c */ /* 0x000fc60003f85070 */
[----:B------:R-:W-:Y:S04]  /*2770*/  STL [R1+0x580], R10 ;  /* 0x0005800a01007387 */ /* 0x000fe80000100800 */
[----:B------:R-:W-:Y:S04]  /*2780*/  STL [R1+0x57c], R9 ;  /* 0x00057c0901007387 */ /* 0x000fe80000100800 */
[----:B------:R-:W-:Y:S01]  /*2790*/  STL [R1+0x578], R8 ;  /* 0x0005780801007387 */ /* 0x000fe20000100800 */
[----:B------:R-:W-:-:S03]  /*27a0*/  ISETP.NE.AND.EX P4, PT, RZ, c[0x0][0x21c], PT, P4 ;  /* 0x00008700ff007a0c */ /* 0x000fc60003f85340 */
[----:B------:R-:W-:Y:S04]  /*27b0*/  STL [R1+0x574], R7 ;  /* 0x0005740701007387 */ /* 0x000fe80000100800 */
[----:B------:R-:W-:Y:S04]  /*27c0*/  STL [R1+0x570], R6 ;  /* 0x0005700601007387 */ /* 0x000fe80000100800 */
[----:B------:R1:W-:Y:S04]  /*27d0*/  STL [R1+0x56c], R5 ;  /* 0x00056c0501007387 */ /* 0x0003e80000100800 */
[----:B------:R-:W4:Y:S04]  /*27e0*/  LDG.E.128 R24, [R20.64] ;  /* 0x0000000414187981 */ /* 0x000f28000c1e1d00 */
[----:B-1----:R-:W4:Y:S04]  /*27f0*/  LDL.LU R5, [R1+0x18] ;  /* 0x0000180001057983 */ /* 0x002f280000300800 */
[----:B------:R1:W-:Y:S04]  /*2800*/  STL [R1+0x568], R4 ;  /* 0x0005680401007387 */ /* 0x0003e80000100800 */
[----:B-1----:R-:W4:Y:S01]  /*2810*/  LDL.LU R4, [R1+0x1c] ;  /* 0x00001c0001047983 */ /* 0x002f220000300800 */
[----:B------:R-:W-:-:S03]  /*2820*/  IMAD.MOV.U32 R22, RZ, RZ, 0x10 ;  /* 0x00000010ff167424 */ /* 0x000fc600078e00ff */
[----:B---3--:R1:W3:Y:S04]  /*2830*/  @P4 LDG.E.128 R16, [R2.64+0x10] ;  /* 0x0000100402104981 */ /* 0x0082e8000c1e1d00 */
[----:B--2---:R1:W2:Y:S02]  /*2840*/  @P4 LDG.E.128 R12, [R2.64] ;  /* 0x00000004020c4981 */ /* 0x0042a4000c1e1d00 */
[----:B-1----:R-:W-:Y:S01]  /*2850*/  HFMA2.MMA R2, -RZ, RZ, 0, 4.76837158203125e-07 ;  /* 0x00000008ff027435 */ /* 0x002fe200000001ff */
[----:B----4-:R-:W-:Y:S01]  /*2860*/  MOV R8, R24 ;  /* 0x0000001800087202 */ /* 0x010fe20000000f00 */
[----:B------:R-:W-:Y:S01]  /*2870*/  IMAD.MOV.U32 R7, RZ, RZ, R25 ;  /* 0x000000ffff077224 */ /* 0x000fe200078e0019 */
[----:B------:R-:W-:Y:S01]  /*2880*/  MOV R6, R26 ;  /* 0x0000001a00067202 */ /* 0x000fe20000000f00 */
[----:B------:R-:W-:Y:S01]  /*2890*/  IMAD.WIDE.U32 R22, R5, R22, c[0x0][0x208] ;  /* 0x0000820005167625 */ /* 0x000fe200078e0016 */
[----:B------:R1:W-:Y:S03]  /*28a0*/  STL [R1+0x5a8], R5 ;  /* 0x0005a80501007387 */ /* 0x0003e60000100800 */
[----:B-1----:R-:W-:-:S02]  /*28b0*/  IMAD.MOV.U32 R5, RZ, RZ, R27 ;  /* 0x000000ffff057224 */ /* 0x002fc400078e001b */
[----:B------:R1:W4:Y:S01]  /*28c0*/  LDG.E.128 R24, [R20.64+0x10] ;  /* 0x0000100414187981 */ /* 0x000322000c1e1d00 */
[----:B------:R-:W-:Y:S01]  /*28d0*/  IMAD.WIDE.U32 R2, R4, R2, c[0x0][0x190] ;  /* 0x0000640004027625 */ /* 0x000fe200078e0002 */
[----:B------:R-:W0:Y:S02]  /*28e0*/  LDC.U8 R9, c[0x0][0x1f0] ;  /* 0x00007c00ff097b82 */ /* 0x000e240000000000 */
[----:B-1----:R-:W4:Y:S04]  /*28f0*/  LDG.E.128 R20, [R22.64] ;  /* 0x0000000416147981 */ /* 0x002f28000c1e1d00 */
[----:B--2---:R1:W-:Y:S04]  /*2900*/  @P4 STL.64 [R1+0x100], R12 ;  /* 0x0001000c01004387 */ /* 0x0043e80000100a00 */
[----:B-1----:R1:W2:Y:S04]  /*2910*/  LDG.E.64 R12, [R2.64] ;  /* 0x00000004020c7981 */ /* 0x0022a8000c1e1b00 */
[----:B------:R1:W-:Y:S04]  /*2920*/  @P4 STL.64 [R1+0x108], R14 ;  /* 0x0001080e01004387 */ /* 0x0003e80000100a00 */
[----:B---3--:R-:W-:Y:S04]  /*2930*/  @P4 STL.64 [R1+0xf0], R16 ;  /* 0x0000f01001004387 */ /* 0x008fe80000100a00 */
[----:B------:R3:W-:Y:S01]  /*2940*/  @P4 STL.64 [R1+0xf8], R18 ;  /* 0x0000f81201004387 */ /* 0x0007e20000100a00 */
[----:B0-----:R-:W-:-:S04]  /*2950*/  ISETP.NE.AND P4, PT, R9, RZ, PT ;  /* 0x000000ff0900720c */ /* 0x001fc80003f85270 */
[----:B-1----:R-:W-:-:S05]  /*2960*/  FSEL R2, R28, RZ, !P4 ;  /* 0x000000ff1c027208 */ /* 0x002fca0006000000 */
[C---:B------:R-:W-:Y:S02]  /*2970*/  FADD.FTZ R9, -R2.reuse, R8 ;  /* 0x0000000802097221 */ /* 0x040fe40000010100 */
[C---:B------:R-:W-:Y:S02]  /*2980*/  FADD.FTZ R8, -R2.reuse, R7 ;  /* 0x0000000702087221 */ /* 0x040fe40000010100 */
[C---:B------:R-:W-:Y:S02]  /*2990*/  FADD.FTZ R7, -R2.reuse, R6 ;  /* 0x0000000602077221 */ /* 0x040fe40000010100 */
[----:B------:R-:W-:Y:S02]  /*29a0*/  FADD.FTZ R6, -R2, R5 ;  /* 0x0000000502067221 */ /* 0x000fe40000010100 */
[C---:B-----5:R-:W-:Y:S02]  /*29b0*/  FMUL.FTZ R9, R0.reuse, R9 ;  /* 0x0000000900097220 */ /* 0x060fe40000410000 */
[----:B------:R-:W-:-:S02]  /*29c0*/  FMUL.FTZ R14, R0, R7 ;  /* 0x00000007000e7220 */ /* 0x000fc40000410000 */
[----:B----4-:R-:W-:Y:S01]  /*29d0*/  FADD.FTZ R5, -R2, R24 ;  /* 0x0000001802057221 */ /* 0x010fe20000010100 */
[----:B------:R-:W-:Y:S03]  /*29e0*/  STL [R1+0x32c], R9 ;  /* 0x00032c0901007387 */ /* 0x000fe60000100800 */
[----:B------:R-:W-:Y:S02]  /*29f0*/  FMUL.FTZ R7, R0, R5 ;  /* 0x0000000500077220 */ /* 0x000fe40000410000 */
[----:B------:R-:W4:Y:S01]  /*2a00*/  LDL.LU R5, [R1+0x110] ;  /* 0x0001100001057983 */ /* 0x000f220000300800 */
[C---:B------:R-:W-:Y:S02]  /*2a10*/  FADD.FTZ R29, -R2.reuse, R25 ;  /* 0x00000019021d7221 */ /* 0x040fe40000010100 */
[C---:B------:R-:W-:Y:S01]  /*2a20*/  FADD.FTZ R28, -R2.reuse, R26 ;  /* 0x0000001a021c7221 */ /* 0x040fe20000010100 */
[----:B------:R-:W4:Y:S01]  /*2a30*/  LDL R10, [R1+0x564] ;  /* 0x00056400010a7983 */ /* 0x000f220000100800 */
[----:B------:R-:W-:-:S03]  /*2a40*/  FADD.FTZ R2, -R2, R27 ;  /* 0x0000001b02027221 */ /* 0x000fc60000010100 */
[----:B---3--:R-:W3:Y:S01]  /*2a50*/  LDL.LU R19, [R1+0x114] ;  /* 0x0001140001137983 */ /* 0x008ee20000300800 */
[----:B------:R-:W-:-:S03]  /*2a60*/  FMUL.FTZ R17, R0, R8 ;  /* 0x0000000800117220 */ /* 0x000fc60000410000 */
[----:B------:R-:W3:Y:S04]  /*2a70*/  LDL.LU R18, [R1+0x254] ;  /* 0x0002540001127983 */ /* 0x000ee80000300800 */
[----:B------:R-:W3:Y:S01]  /*2a80*/  LDL.LU R27, [R1+0x118] ;  /* 0x00011800011b7983 */ /* 0x000ee20000300800 */
[----:B------:R-:W-:-:S03]  /*2a90*/  FMUL.FTZ R11, R0, R6 ;  /* 0x00000006000b7220 */ /* 0x000fc60000410000 */
[----:B------:R-:W3:Y:S01]  /*2aa0*/  LDL.LU R16, [R1+0x258] ;  /* 0x0002580001107983 */ /* 0x000ee20000300800 */
[C---:B------:R-:W-:Y:S02]  /*2ab0*/  FMUL.FTZ R6, R0.reuse, R29 ;  /* 0x0000001d00067220 */ /* 0x040fe40000410000 */
[C---:B------:R-:W-:Y:S01]  /*2ac0*/  FMUL.FTZ R29, R0.reuse, R2 ;  /* 0x00000002001d7220 */ /* 0x040fe20000410000 */
[----:B--2---:R0:W-:Y:S04]  /*2ad0*/  STL.64 [R1+0x60], R12 ;  /* 0x0000600c01007387 */ /* 0x0041e80000100a00 */
[----:B------:R-:W2:Y:S04]  /*2ae0*/  LDL R15, [R1+0x55c] ;  /* 0x00055c00010f7983 */ /* 0x000ea80000100800 */
[----:B------:R-:W2:Y:S04]  /*2af0*/  LDL.LU R8, [R1+0x11c] ;  /* 0x00011c0001087983 */ /* 0x000ea80000300800 */
[----:B0-----:R-:W2:Y:S04]  /*2b00*/  LDL.LU R13, [R1+0x25c] ;  /* 0x00025c00010d7983 */ /* 0x001ea80000300800 */
[----:B------:R-:W2:Y:S04]  /*2b10*/  LDL R12, [R1+0x558] ;  /* 0x00055800010c7983 */ /* 0x000ea80000100800 */
[----:B------:R-:W-:Y:S04]  /*2b20*/  STL [R1+0x420], R17 ;  /* 0x0004201101007387 */ /* 0x000fe80000100800 */
[----:B------:R-:W-:Y:S04]  /*2b30*/  STL [R1+0x41c], R14 ;  /* 0x00041c0e01007387 */ /* 0x000fe80000100800 */
[----:B------:R-:W-:Y:S04]  /*2b40*/  STL [R1+0x408], R11 ;  /* 0x0004080b01007387 */ /* 0x000fe80000100800 */
[----:B------:R-:W2:Y:S01]  /*2b50*/  LDL.LU R2, [R1+0x250] ;  /* 0x0002500001027983 */ /* 0x000ea20000300800 */
[----:B------:R-:W-:Y:S01]  /*2b60*/  PRMT R26, RZ, 0x5410, R20 ;  /* 0x00005410ff1a7816 */ /* 0x000fe20000000014 */
[----:B------:R-:W-:-:S02]  /*2b70*/  FMUL.FTZ R28, R0, R28 ;  /* 0x0000001c001c7220 */ /* 0x000fc40000410000 */
[----:B------:R-:W-:Y:S02]  /*2b80*/  STL [R1+0x3f4], R7 ;  /* 0x0003f40701007387 */ /* 0x000fe40000100800 */
[----:B----4-:R-:W-:-:S05]  /*2b90*/  FFMA.FTZ R5, R9, R26, R5 ;  /* 0x0000001a09057223 */ /* 0x010fca0000010005 */
[----:B------:R0:W-:Y:S01]  /*2ba0*/  STL [R1+0x110], R5 ;  /* 0x0001100501007387 */ /* 0x0001e20000100800 */
[----:B------:R-:W-:-:S03]  /*2bb0*/  FMUL.FTZ R10, R10, R26 ;  /* 0x0000001a0a0a7220 */ /* 0x000fc60000410000 */
[----:B0-----:R-:W4:Y:S04]  /*2bc0*/  LDL.LU R5, [R1+0x5a8] ;  /* 0x0005a80001057983 */ /* 0x001f280000300800 */
[----:B------:R-:W-:Y:S04]  /*2bd0*/  STL [R1+0x3e0], R6 ;  /* 0x0003e00601007387 */ /* 0x000fe80000100800 */
[----:B------:R-:W-:Y:S01]  /*2be0*/  STL [R1+0x3cc], R28 ;  /* 0x0003cc1c01007387 */ /* 0x000fe20000100800 */
[----:B--2---:R-:W-:-:S03]  /*2bf0*/  FADD.FTZ R2, R2, R26 ;  /* 0x0000001a02027221 */ /* 0x004fc60000010000 */
[----:B------:R-:W2:Y:S01]  /*2c00*/  LDL R26, [R1+0x560] ;  /* 0x00056000011a7983 */ /* 0x000ea20000100800 */
[----:B------:R-:W-:Y:S02]  /*2c10*/  PRMT R25, RZ, 0x7610, R20 ;  /* 0x00007610ff197816 */ /* 0x000fe40000000014 */
[----:B------:R-:W-:Y:S01]  /*2c20*/  PRMT R24, RZ, 0x5410, R21 ;  /* 0x00005410ff187816 */ /* 0x000fe20000000015 */
[----:B------:R0:W-:Y:S02]  /*2c30*/  STL [R1+0x250], R2 ;  /* 0x0002500201007387 */ /* 0x0001e40000100800 */
[----:B---3--:R-:W-:Y:S02]  /*2c40*/  FFMA.FTZ R19, R17, R25, R19 ;  /* 0x0000001911137223 */ /* 0x008fe40000010013 */
[----:B------:R-:W-:Y:S01]  /*2c50*/  FADD.FTZ R18, R18, R25 ;  /* 0x0000001912127221 */ /* 0x000fe20000010000 */
[----:B------:R-:W-:Y:S01]  /*2c60*/  PRMT R3, RZ, 0x7610, R21 ;  /* 0x00007610ff037816 */ /* 0x000fe20000000015 */
[----:B0-----:R-:W3:Y:S04]  /*2c70*/  LDL.LU R2, [R1+0x240] ;  /* 0x0002400001027983 */ /* 0x001ee80000300800 */
[----:B------:R-:W-:Y:S01]  /*2c80*/  STL [R1+0x3b8], R29 ;  /* 0x0003b81d01007387 */ /* 0x000fe20000100800 */
[----:B------:R-:W-:-:S03]  /*2c90*/  FFMA.FTZ R27, R14, R24, R27 ;  /* 0x000000180e1b7223 */ /* 0x000fc6000001001b */
[----:B------:R0:W-:Y:S01]  /*2ca0*/  STL [R1+0x114], R19 ;  /* 0x0001141301007387 */ /* 0x0001e20000100800 */
[----:B------:R-:W-:Y:S02]  /*2cb0*/  FADD.FTZ R16, R16, R24 ;  /* 0x0000001810107221 */ /* 0x000fe40000010000 */
[----:B------:R-:W-:Y:S01]  /*2cc0*/  FFMA.FTZ R8, R11, R3, R8 ;  /* 0x000000030b087223 */ /* 0x000fe20000010008 */
[----:B0-----:R0:W5:Y:S04]  /*2cd0*/  LDL.LU R19, [R1+0x5a4] ;  /* 0x0005a40001137983 */ /* 0x0011680000300800 */
[----:B------:R1:W-:Y:S04]  /*2ce0*/  STL [R1+0x254], R18 ;  /* 0x0002541201007387 */ /* 0x0003e80000100800 */
[----:B-1----:R0:W5:Y:S04]  /*2cf0*/  LDL.LU R18, [R1+0x5a0] ;  /* 0x0005a00001127983 */ /* 0x0021680000300800 */
[----:B------:R-:W-:Y:S01]  /*2d00*/  STL [R1+0x6c], R10 ;  /* 0x00006c0a01007387 */ /* 0x000fe20000100800 */
[----:B--2---:R-:W-:-:S03]  /*2d10*/  FMUL.FTZ R26, R26, R25 ;  /* 0x000000191a1a7220 */ /* 0x004fc60000410000 */
[----:B------:R-:W2:Y:S04]  /*2d20*/  LDL.LU R25, [R1+0x2e0] ;  /* 0x0002e00001197983 */ /* 0x000ea80000300800 */
[----:B------:R-:W-:Y:S04]  /*2d30*/  STL [R1+0x394], R26 ;  /* 0x0003941a01007387 */ /* 0x000fe80000100800 */
[----:B------:R-:W-:Y:S04]  /*2d40*/  STL [R1+0x118], R27 ;  /* 0x0001181b01007387 */ /* 0x000fe80000100800 */
[----:B------:R-:W-:Y:S04]  /*2d50*/  STL [R1+0x258], R16 ;  /* 0x0002581001007387 */ /* 0x000fe80000100800 */
[----:B------:R1:W-:Y:S04]  /*2d60*/  STL [R1+0x11c], R8 ;  /* 0x00011c0801007387 */ /* 0x0003e80000100800 */
[----:B-1----:R-:W4:Y:S01]  /*2d70*/  LDL R8, [R1+0x554] ;  /* 0x0005540001087983 */ /* 0x002f220000100800 */
[----:B------:R-:W-:Y:S01]  /*2d80*/  PRMT R20, RZ, 0x5410, R22 ;  /* 0x00005410ff147816 */ /* 0x000fe20000000016 */
[----:B------:R-:W-:-:S02]  /*2d90*/  FMUL.FTZ R15, R15, R24 ;  /* 0x000000180f0f7220 */ /* 0x000fc40000410000 */
[----:B------:R-:W-:Y:S01]  /*2da0*/  FADD.FTZ R13, R13, R3 ;  /* 0x000000030d0d7221 */ /* 0x000fe20000010000 */
[----:B------:R-:W4:Y:S01]  /*2db0*/  LDL.LU R16, [R1+0x244] ;  /* 0x0002440001107983 */ /* 0x000f220000300800 */
[----:B---3--:R-:W-:Y:S02]  /*2dc0*/  FADD.FTZ R2, R2, R20 ;  /* 0x0000001402027221 */ /* 0x008fe40000010000 */
[----:B------:R-:W-:Y:S01]  /*2dd0*/  FMUL.FTZ R12, R12, R3 ;  /* 0x000000030c0c7220 */ /* 0x000fe20000410000 */
[----:B------:R-:W-:Y:S01]  /*2de0*/  STL [R1+0x380], R15 ;  /* 0x0003800f01007387 */ /* 0x000fe20000100800 */
[----:B------:R-:W-:-:S03]  /*2df0*/  FFMA.FTZ R3, R9, R10, RZ ;  /* 0x0000000a09037223 */ /* 0x000fc600000100ff */
[----:B------:R1:W-:Y:S01]  /*2e00*/  STL [R1+0x25c], R13 ;  /* 0x00025c0d01007387 */ /* 0x0003e20000100800 */
[----:B------:R-:W-:-:S03]  /*2e10*/  FFMA.FTZ R3, R17, R26, R3 ;  /* 0x0000001a11037223 */ /* 0x000fc60000010003 */
[----:B-1----:R-:W3:Y:S04]  /*2e20*/  LDL.LU R13, [R1+0x2e4] ;  /* 0x0002e400010d7983 */ /* 0x002ee80000300800 */
[----:B------:R-:W3:Y:S04]  /*2e30*/  LDL R27, [R1+0x10] ;  /* 0x00001000011b7983 */ /* 0x000ee80000100800 */
[----:B------:R1:W-:Y:S04]  /*2e40*/  STL [R1+0x240], R2 ;  /* 0x0002400201007387 */ /* 0x0003e80000100800 */
[----:B------:R-:W-:Y:S01]  /*2e50*/  STL [R1+0x36c], R12 ;  /* 0x00036c0c01007387 */ /* 0x000fe20000100800 */
[----:B-1----:R-:W-:-:S03]  /*2e60*/  FADD.FTZ R2, RZ, R10 ;  /* 0x0000000aff027221 */ /* 0x002fc60000010000 */
[----:B------:R-:W3:Y:S01]  /*2e70*/  LDL.LU R10, [R1+0x248] ;  /* 0x00024800010a7983 */ /* 0x000ee20000300800 */
[----:B------:R-:W-:-:S03]  /*2e80*/  FADD.FTZ R2, R2, R26 ;  /* 0x0000001a02027221 */ /* 0x000fc60000010000 */
[----:B------:R-:W3:Y:S04]  /*2e90*/  LDL.LU R9, [R1+0x2e8] ;  /* 0x0002e80001097983 */ /* 0x000ee80000300800 */
[----:B------:R0:W5:Y:S01]  /*2ea0*/  LDL.LU R17, [R1+0x59c] ;  /* 0x00059c0001117983 */ /* 0x0001620000300800 */
[----:B--2---:R-:W-:-:S05]  /*2eb0*/  FFMA.FTZ R25, R7, R20, R25 ;  /* 0x0000001407197223 */ /* 0x004fca0000010019 */
[----:B------:R1:W-:Y:S04]  /*2ec0*/  STL [R1+0x2e0], R25 ;  /* 0x0002e01901007387 */ /* 0x0003e80000100800 */
[----:B------:R-:W2:Y:S01]  /*2ed0*/  LDL.LU R26, [R1+0x24c] ;  /* 0x00024c00011a7983 */ /* 0x000ea20000300800 */
[----:B----4-:R-:W-:-:S03]  /*2ee0*/  FMUL.FTZ R8, R8, R20 ;  /* 0x0000001408087220 */ /* 0x010fc60000410000 */
[----:B------:R-:W4:Y:S01]  /*2ef0*/  LDL R20, [R1+0x550] ;  /* 0x0005500001147983 */ /* 0x000f220000100800 */
[----:B------:R-:W-:-:S03]  /*2f00*/  PRMT R22, RZ, 0x7610, R22 ;  /* 0x00007610ff167816 */ /* 0x000fc60000000016 */
[----:B-1----:R-:W2:Y:S02]  /*2f10*/  LDL.LU R25, [R1+0x2ec] ;  /* 0x0002ec0001197983 */ /* 0x002ea40000300800 */
[----:B------:R-:W-:Y:S02]  /*2f20*/  FADD.FTZ R16, R16, R22 ;  /* 0x0000001610107221 */ /* 0x000fe40000010000 */
[----:B------:R-:W2:Y:S01]  /*2f30*/  LDL R24, [R1+0x548] ;  /* 0x0005480001187983 */ /* 0x000ea20000100800 */
[----:B------:R-:W-:-:S03]  /*2f40*/  FADD.FTZ R2, R2, R15 ;  /* 0x0000000f02027221 */ /* 0x000fc60000010000 */
[----:B------:R1:W-:Y:S01]  /*2f50*/  STL [R1+0x244], R16 ;  /* 0x0002441001007387 */ /* 0x0003e20000100800 */
[----:B------:R-:W-:Y:S02]  /*2f60*/  FFMA.FTZ R3, R14, R15, R3 ;  /* 0x0000000f0e037223 */ /* 0x000fe40000010003 */
[-C--:B---3--:R-:W-:Y:S01]  /*2f70*/  FFMA.FTZ R13, R6, R22.reuse, R13 ;  /* 0x00000016060d7223 */ /* 0x088fe2000001000d */
[----:B-1----:R0:W5:Y:S04]  /*2f80*/  LDL.LU R16, [R1+0x598] ;  /* 0x0005980001107983 */ /* 0x0021680000300800 */
[----:B------:R-:W-:Y:S04]  /*2f90*/  STL [R1+0x338], R8 ;  /* 0x0003380801007387 */ /* 0x000fe80000100800 */
[----:B------:R0:W5:Y:S04]  /*2fa0*/  LDL.LU R15, [R1+0x594] ;  /* 0x00059400010f7983 */ /* 0x0001680000300800 */
[----:B------:R0:W5:Y:S04]  /*2fb0*/  LDL.LU R14, [R1+0x590] ;  /* 0x00059000010e7983 */ /* 0x0001680000300800 */
[----:B------:R1:W-:Y:S04]  /*2fc0*/  STL [R1+0x2e4], R13 ;  /* 0x0002e40d01007387 */ /* 0x0003e80000100800 */
[----:B-1----:R0:W5:Y:S01]  /*2fd0*/  LDL.LU R13, [R1+0x58c] ;  /* 0x00058c00010d7983 */ /* 0x0021620000300800 */
[----:B----4-:R-:W-:-:S03]  /*2fe0*/  FMUL.FTZ R20, R20, R22 ;  /* 0x0000001614147220 */ /* 0x010fc60000410000 */
[----:B------:R-:W3:Y:S01]  /*2ff0*/  LDL R22, [R1+0x54c] ;  /* 0x00054c0001167983 */ /* 0x000ee20000100800 */
[--C-:B------:R-:W-:Y:S01]  /*3000*/  PRMT R21, RZ, 0x5410, R23.reuse ;  /* 0x00005410ff157816 */ /* 0x100fe20000000017 */
[----:B------:R-:W-:Y:S01]  /*3010*/  FADD.FTZ R2, R2, R12 ;  /* 0x0000000c02027221 */ /* 0x000fe20000010000 */
[----:B------:R-:W-:Y:S01]  /*3020*/  PRMT R23, RZ, 0x7610, R23 ;  /* 0x00007610ff177816 */ /* 0x000fe20000000017 */
[----:B------:R-:W-:Y:S02]  /*3030*/  FFMA.FTZ R3, R11, R12, R3 ;  /* 0x0000000c0b037223 */ /* 0x000fe40000010003 */
[----:B------:R-:W-:Y:S01]  /*3040*/  FADD.FTZ R10, R10, R21 ;  /* 0x000000150a0a7221 */ /* 0x000fe20000010000 */
[----:B------:R0:W5:Y:S01]  /*3050*/  LDL.LU R12, [R1+0x588] ;  /* 0x00058800010c7983 */ /* 0x0001620000300800 */
[----:B------:R-:W-:Y:S02]  /*3060*/  FFMA.FTZ R9, R28, R21, R9 ;  /* 0x000000151c097223 */ /* 0x000fe40000010009 */
[----:B------:R-:W-:Y:S01]  /*3070*/  FADD.FTZ R2, R2, R8 ;  /* 0x0000000802027221 */ /* 0x000fe20000010000 */
[----:B------:R0:W5:Y:S01]  /*3080*/  LDL.LU R11, [R1+0x584] ;  /* 0x00058400010b7983 */ /* 0x0001620000300800 */
[----:B------:R-:W-:-:S03]  /*3090*/  FFMA.FTZ R3, R7, R8, R3 ;  /* 0x0000000807037223 */ /* 0x000fc60000010003 */
[----:B------:R1:W-:Y:S01]  /*30a0*/  STL [R1+0x248], R10 ;  /* 0x0002480a01007387 */ /* 0x0003e20000100800 */
[----:B--2---:R-:W-:Y:S02]  /*30b0*/  FADD.FTZ R26, R26, R23 ;  /* 0x000000171a1a7221 */ /* 0x004fe40000010000 */
[----:B------:R-:W-:Y:S01]  /*30c0*/  FADD.FTZ R2, R2, R20 ;  /* 0x0000001402027221 */ /* 0x000fe20000010000 */
[----:B------:R-:W-:Y:S01]  /*30d0*/  IADD3 R5, R5, 0x20, RZ ;  /* 0x0000002005057810 */ /* 0x000fe20007ffe0ff */
[----:B------:R-:W-:Y:S01]  /*30e0*/  FFMA.FTZ R25, R29, R23, R25 ;  /* 0x000000171d197223 */ /* 0x000fe20000010019 */
[----:B-1----:R0:W5:Y:S04]  /*30f0*/  LDL.LU R10, [R1+0x580] ;  /* 0x00058000010a7983 */ /* 0x0021680000300800 */
[----:B------:R1:W-:Y:S01]  /*3100*/  STL [R1+0x320], R20 ;  /* 0x0003201401007387 */ /* 0x0003e20000100800 */
[----:B------:R-:W-:-:S03]  /*3110*/  FFMA.FTZ R3, R6, R20, R3 ;  /* 0x0000001406037223 */ /* 0x000fc60000010003 */
[----:B------:R2:W-:Y:S01]  /*3120*/  STL [R1+0x2e8], R9 ;  /* 0x0002e80901007387 */ /* 0x0005e20000100800 */
[----:B------:R-:W-:Y:S01]  /*3130*/  IADD3 R4, R4, 0x20, RZ ;  /* 0x0000002004047810 */ /* 0x000fe20007ffe0ff */
[----:B-1----:R-:W-:Y:S02]  /*3140*/  FMUL.FTZ R20, R24, R23 ;  /* 0x0000001718147220 */ /* 0x002fe40000410000 */
[----:B--2---:R0:W5:Y:S04]  /*3150*/  LDL.LU R9, [R1+0x57c] ;  /* 0x00057c0001097983 */ /* 0x0041680000300800 */
[----:B------:R0:W5:Y:S04]  /*3160*/  LDL.LU R8, [R1+0x578] ;  /* 0x0005780001087983 */ /* 0x0001680000300800 */
[----:B------:R0:W5:Y:S04]  /*3170*/  LDL.LU R7, [R1+0x574] ;  /* 0x0005740001077983 */ /* 0x0001680000300800 */
[----:B------:R0:W5:Y:S04]  /*3180*/  LDL.LU R6, [R1+0x570] ;  /* 0x0005700001067983 */ /* 0x0001680000300800 */
[----:B------:R-:W-:Y:S01]  /*3190*/  STL [R1+0x24c], R26 ;  /* 0x00024c1a01007387 */ /* 0x000fe20000100800 */
[----:B---3--:R-:W-:-:S04]  /*31a0*/  FMUL.FTZ R21, R22, R21 ;  /* 0x0000001516157220 */ /* 0x008fc80000410000 */
[----:B------:R-:W-:Y:S01]  /*31b0*/  FADD.FTZ R2, R2, R21 ;  /* 0x0000001502027221 */ /* 0x000fe20000010000 */
[----:B------:R-:W-:Y:S03]  /*31c0*/  STL [R1+0x30c], R21 ;  /* 0x00030c1501007387 */ /* 0x000fe60000100800 */
[----:B------:R-:W-:Y:S01]  /*31d0*/  FADD.FTZ R2, R2, R20 ;  /* 0x0000001402027221 */ /* 0x000fe20000010000 */
[----:B------:R-:W-:Y:S04]  /*31e0*/  STL [R1+0x2ec], R25 ;  /* 0x0002ec1901007387 */ /* 0x000fe80000100800 */
[----:B------:R1:W-:Y:S04]  /*31f0*/  STL [R1+0x18], R5 ;  /* 0x0000180501007387 */ /* 0x0003e80000100800 */
[----:B-1----:R0:W5:Y:S04]  /*3200*/  LDL.LU R5, [R1+0x56c] ;  /* 0x00056c0001057983 */ /* 0x0021680000300800 */
[----:B------:R-:W-:Y:S04]  /*3210*/  STL [R1+0x2fc], R20 ;  /* 0x0002fc1401007387 */ /* 0x000fe80000100800 */
[----:B------:R1:W-:Y:S04]  /*3220*/  STL [R1+0x1c], R4 ;  /* 0x00001c0401007387 */ /* 0x0003e80000100800 */
[----:B-1----:R0:W5:Y:S04]  /*3230*/  LDL.LU R4, [R1+0x568] ;  /* 0x0005680001047983 */ /* 0x0021680000300800 */
[----:B------:R0:W-:Y:S01]  /*3240*/  STL [R1+0x14], R2 ;  /* 0x0000140201007387 */ /* 0x0001e20000100800 */
[----:B------:R-:W-:Y:S01]  /*3250*/  FFMA.FTZ R3, R28, R21, R3 ;  /* 0x000000151c037223 */ /* 0x000fe20000010003 */
[----:B------:R-:W-:-:S03]  /*3260*/  IADD3 R28, R27, 0x20, RZ ;  /* 0x000000201b1c7810 */ /* 0x000fc60007ffe0ff */
[----:B------:R-:W-:Y:S02]  /*3270*/  FFMA.FTZ R29, R29, R20, R3 ;  /* 0x000000141d1d7223 */ /* 0x000fe40000010003 */
.L_x_5879:
[----:B------:R-:W-:Y:S05]  /*3280*/  BSYNC B2 ;  /* 0x0000000000027941 */ /* 0x000fea0003800000 */
.L_x_5878:
[----:B------:R-:W-:Y:S01]  /*3290*/  BSSY B2, `(.L_x_5880) ;  /* 0x00000cd000027945 */ /* 0x000fe20003800000 */
[----:B------:R-:W-:Y:S05]  /*32a0*/  @!P0 BRA `(.L_x_5881) ;  /* 0x00000cb000008947 */ /* 0x000fea0003800000 */
[----:B------:R1:W-:Y:S04]  /*32b0*/  STL [R1+0x5a8], R29 ;  /* 0x0005a81d01007387 */ /* 0x0003e80000100800 */
[----:B-1----:R-:W2:Y:S04]  /*32c0*/  LDL.LU R29, [R1+0x18] ;  /* 0x00001800011d7983 */ /* 0x002ea80000300800 */
[----:B-----5:R1:W-:Y:S04]  /*32d0*/  STL [R1+0x5a4], R19 ;  /* 0x0005a41301007387 */ /* 0x0203e80000100800 */
[----:B-1----:R-:W3:Y:S04]  /*32e0*/  LDL R19, [R1+0x50] ;  /* 0x0000500001137983 */ /* 0x002ee80000100800 */
[----:B------:R-:W-:Y:S04]  /*32f0*/  STL [R1+0x5a0], R18 ;  /* 0x0005a01201007387 */ /* 0x000fe80000100800 */
[----:B------:R-:W-:Y:S04]  /*3300*/  STL [R1+0x59c], R17 ;  /* 0x00059c1101007387 */ /* 0x000fe80000100800 */
[----:B------:R1:W-:Y:S04]  /*3310*/  STL [R1+0x598], R16 ;  /* 0x0005981001007387 */ /* 0x0003e80000100800 */
[----:B---3--:R3:W-:Y:S04]  /*3320*/  STL [R1+0x5b0], R19 ;  /* 0x0005b01301007387 */ /* 0x0087e80000100800 */
[----:B-1----:R1:W4:Y:S04]  /*3330*/  LDL R16, [R1+0xe0] ;  /* 0x0000e00001107983 */ /* 0x0023280000100800 */
[----:B------:R1:W4:Y:S04]  /*3340*/  LDL R17, [R1+0xe4] ;  /* 0x0000e40001117983 */ /* 0x0003280000100800 */
[----:B------:R1:W4:Y:S04]  /*3350*/  LDL R18, [R1+0xe8] ;  /* 0x0000e80001127983 */ /* 0x0003280000100800 */
[----:B---3--:R1:W4:Y:S04]  /*3360*/  LDL R19, [R1+0xec] ;  /* 0x0000ec0001137983 */ /* 0x0083280000100800 */
[----:B------:R-:W-:Y:S04]  /*3370*/  STL [R1+0x594], R15 ;  /* 0x0005940f01007387 */ /* 0x000fe80000100800 */
[----:B------:R3:W-:Y:S04]  /*3380*/  STL [R1+0x590], R14 ;  /* 0x0005900e01007387 */ /* 0x0007e80000100800 */
[----:B------:R0:W-:Y:S04]  /*3390*/  STL [R1+0x58c], R13 ;  /* 0x00058c0d01007387 */ /* 0x0001e80000100800 */
[----:B------:R1:W-:Y:S04]  /*33a0*/  STL [R1+0x588], R12 ;  /* 0x0005880c01007387 */ /* 0x0003e80000100800 */
[----:B---3--:R3:W2:Y:S04]  /*33b0*/  LDL R14, [R1+0xd8] ;  /* 0x0000d800010e7983 */ /* 0x0086a80000100800 */
[----:B0-----:R3:W2:Y:S04]  /*33c0*/  LDL R13, [R1+0xd4] ;  /* 0x0000d400010d7983 */ /* 0x0016a80000100800 */
[----:B-1----:R3:W2:Y:S04]  /*33d0*/  LDL R12, [R1+0xd0] ;  /* 0x0000d000010c7983 */ /* 0x0026a80000100800 */
[----:B------:R3:W2:Y:S04]  /*33e0*/  LDL R15, [R1+0xdc] ;  /* 0x0000dc00010f7983 */ /* 0x0006a80000100800 */
[----:B------:R0:W-:Y:S02]  /*33f0*/  STL [R1+0x584], R11 ;  /* 0x0005840b01007387 */ /* 0x0001e40000100800 */
[----:B0-----:R-:W-:-:S04]  /*3400*/  IMAD.MOV.U32 R11, RZ, RZ, 0x20 ;  /* 0x00000020ff0b7424 */ /* 0x001fc800078e00ff */
[----:B------:R-:W-:-:S05]  /*3410*/  IMAD.WIDE.U32 R2, R28, R11, c[0x0][0x188] ;  /* 0x000062001c027625 */ /* 0x000fca00078e000b */
[----:B------:R-:W2:Y:S01]  /*3420*/  LDG.E.128 R24, [R2.64] ;  /* 0x0000000402187981 */ /* 0x000ea2000c1e1d00 */
[----:B------:R-:W-:-:S04]  /*3430*/  ISETP.NE.U32.AND P4, PT, RZ, c[0x0][0x218], PT ;  /* 0x00008600ff007a0c */ /* 0x000fc80003f85070 */
[----:B------:R-:W-:Y:S01]  /*3440*/  ISETP.NE.AND.EX P4, PT, RZ, c[0x0][0x21c], PT, P4 ;  /* 0x00008700ff007a0c */ /* 0x000fe20003f85340 */
[----:B------:R-:W-:Y:S04]  /*3450*/  STL [R1+0x580], R10 ;  /* 0x0005800a01007387 */ /* 0x000fe80000100800 */
[----:B------:R-:W-:Y:S04]  /*3460*/  STL [R1+0x57c], R9 ;  /* 0x00057c0901007387 */ /* 0x000fe80000100800 */
[----:B------:R-:W-:Y:S04]  /*3470*/  STL [R1+0x578], R8 ;  /* 0x0005780801007387 */ /* 0x000fe80000100800 */
[----:B------:R-:W-:Y:S04]  /*3480*/  STL [R1+0x574], R7 ;  /* 0x0005740701007387 */ /* 0x000fe80000100800 */
[----:B------:R-:W-:Y:S04]  /*3490*/  STL [R1+0x570], R6 ;  /* 0x0005700601007387 */ /* 0x000fe80000100800 */
[----:B------:R-:W-:Y:S04]  /*34a0*/  STL [R1+0x56c], R5 ;  /* 0x00056c0501007387 */ /* 0x000fe80000100800 */
[----:B------:R0:W-:Y:S04]  /*34b0*/  STL [R1+0x568], R4 ;  /* 0x0005680401007387 */ /* 0x0001e80000100800 */
[----:B0-----:R-:W3:Y:S01]  /*34c0*/  LDL.LU R4, [R1+0x1c] ;  /* 0x00001c0001047983 */ /* 0x001ee20000300800 */
[----:B--2---:R-:W-:Y:S01]  /*34d0*/  IMAD.MOV.U32 R8, RZ, RZ, R24 ;  /* 0x000000ffff087224 */ /* 0x004fe200078e0018 */
[----:B------:R-:W-:Y:S01]  /*34e0*/  MOV R7, R25 ;  /* 0x0000001900077202 */ /* 0x000fe20000000f00 */
[----:B------:R-:W-:Y:S01]  /*34f0*/  IMAD.MOV.U32 R6, RZ, RZ, R26 ;  /* 0x000000ffff067224 */ /* 0x000fe200078e001a */
[----:B------:R-:W-:-:S02]  /*3500*/  MOV R5, R27 ;  /* 0x0000001b00057202 */ /* 0x000fc40000000f00 */
[----:B------:R0:W2:Y:S02]  /*3510*/  LDG.E.128 R24, [R2.64+0x10] ;  /* 0x0000100402187981 */ /* 0x0000a4000c1e1d00 */
[----:B0-----:R-:W-:-:S05]  /*3520*/  @P4 IMAD.WIDE.U32 R2, R28, R11, c[0x0][0x218] ;  /* 0x000086001c024625 */ /* 0x001fca00078e000b */
[----:B----4-:R0:W4:Y:S04]  /*3530*/  @P4 LDG.E.128 R16, [R2.64] ;  /* 0x0000000402104981 */ /* 0x010128000c1e1d00 */
[----:B------:R0:W2:Y:S04]  /*3540*/  @P4 LDG.E.128 R12, [R2.64+0x10] ;  /* 0x00001004020c4981 */ /* 0x0000a8000c1e1d00 */
[----:B------:R-:W-:Y:S01]  /*3550*/  STL [R1+0x5ac], R28 ;  /* 0x0005ac1c01007387 */ /* 0x000fe20000100800 */
[----:B0-----:R-:W-:-:S04]  /*3560*/  IMAD.MOV.U32 R2, RZ, RZ, 0x8 ;  /* 0x00000008ff027424 */ /* 0x001fc800078e00ff */
[----:B---3--:R-:W-:Y:S01]  /*3570*/  IMAD.WIDE.U32 R2, R4, R2, c[0x0][0x190] ;  /* 0x0000640004027625 */ /* 0x008fe200078e0002 */
[----:B----4-:R-:W-:Y:S04]  /*3580*/  @P4 STL.64 [R1+0xe0], R16 ;  /* 0x0000e01001004387 */ /* 0x010fe80000100a00 */
[----:B------:R0:W-:Y:S04]  /*3590*/  @P4 STL.64 [R1+0xe8], R18 ;  /* 0x0000e81201004387 */ /* 0x0001e80000100a00 */
[----:B0-----:R-:W3:Y:S04]  /*35a0*/  LDL.LU R19, [R1+0x5b0] ;  /* 0x0005b00001137983 */ /* 0x001ee80000300800 */
[----:B--2---:R-:W-:Y:S04]  /*35b0*/  @P4 STL.64 [R1+0xd0], R12 ;  /* 0x0000d00c01004387 */ /* 0x004fe80000100a00 */
[----:B------:R0:W-:Y:S04]  /*35c0*/  @P4 STL.64 [R1+0xd8], R14 ;  /* 0x0000d80e01004387 */ /* 0x0001e80000100a00 */
[----:B0-----:R3:W2:Y:S01]  /*35d0*/  LDG.E.64 R14, [R2.64] ;  /* 0x00000004020e7981 */ /* 0x0016a2000c1e1b00 */
[----:B------:R-:W0:Y:S01]  /*35e0*/  LDC.U8 R18, c[0x0][0x1f0] ;  /* 0x00007c00ff127b82 */ /* 0x000e220000000000 */
[----:B------:R-:W-:-:S05]  /*35f0*/  MOV R20, 0x10 ;  /* 0x0000001000147802 */ /* 0x000fca0000000f00 */
[C---:B------:R-:W-:Y:S01]  /*3600*/  IMAD.WIDE.U32 R20, R29.reuse, R20, c[0x0][0x208] ;  /* 0x000082001d147625 */ /* 0x040fe200078e0014 */
[----:B------:R-:W-:-:S05]  /*3610*/  IADD3 R29, R29, 0x20, RZ ;  /* 0x000000201d1d7810 */ /* 0x000fca0007ffe0ff */
[----:B------:R-:W4:Y:S01]  /*3620*/  LDG.E.128 R20, [R20.64] ;  /* 0x0000000414147981 */ /* 0x000f22000c1e1d00 */
[----:B0-----:R-:W-:-:S03]  /*3630*/  ISETP.NE.AND P4, PT, R18, RZ, PT ;  /* 0x000000ff1200720c */ /* 0x001fc60003f85270 */
[----:B------:R0:W-:Y:S04]  /*3640*/  STL [R1+0x18], R29 ;  /* 0x0000181d01007387 */ /* 0x0001e80000100800 */
[----:B------:R-:W4:Y:S01]  /*3650*/  LDL.LU R12, [R1+0x14] ;  /* 0x00001400010c7983 */ /* 0x000f220000300800 */
[----:B---3--:R-:W-:-:S05]  /*3660*/  FSEL R2, R19, RZ, !P4 ;  /* 0x000000ff13027208 */ /* 0x008fca0006000000 */
[----:B------:R-:W-:-:S04]  /*3670*/  FADD.FTZ R8, -R2, R8 ;  /* 0x0000000802087221 */ /* 0x000fc80000010100 */
[----:B------:R-:W-:Y:S02]  /*3680*/  FMUL.FTZ R8, R0, R8 ;  /* 0x0000000800087220 */ /* 0x000fe40000410000 */
[----:B------:R-:W-:-:S03]  /*3690*/  FADD.FTZ R10, -R2, R7 ;  /* 0x00000007020a7221 */ /* 0x000fc60000010100 */
[----:B------:R-:W-:Y:S01]  /*36a0*/  STL [R1+0x418], R8 ;  /* 0x0004180801007387 */ /* 0x000fe20000100800 */
[----:B------:R-:W-:-:S03]  /*36b0*/  FMUL.FTZ R16, R0, R10 ;  /* 0x0000000a00107220 */ /* 0x000fc60000410000 */
[----:B------:R-:W3:Y:S01]  /*36c0*/  LDL.LU R28, [R1+0x2d0] ;  /* 0x0002d000011c7983 */ /* 0x000ee20000300800 */
[----:B------:R-:W-:-:S03]  /*36d0*/  FADD.FTZ R9, -R2, R6 ;  /* 0x0000000602097221 */ /* 0x000fc60000010100 */
[----:B0-----:R-:W3:Y:S01]  /*36e0*/  LDL.LU R29, [R1+0x230] ;  /* 0x00023000011d7983 */ /* 0x001ee20000300800 */
[----:B------:R-:W-:-:S03]  /*36f0*/  FMUL.FTZ R13, R0, R9 ;  /* 0x00000009000d7220 */ /* 0x000fc60000410000 */
[----:B------:R-:W-:Y:S04]  /*3700*/  STL [R1+0x404], R16 ;  /* 0x0004041001007387 */ /* 0x000fe80000100800 */
[----:B--2---:R0:W-:Y:S04]  /*3710*/  STL.64 [R1+0x20], R14 ;  /* 0x0000200e01007387 */ /* 0x0041e80000100a00 */
[----:B------:R-:W2:Y:S01]  /*3720*/  LDL R9, [R1+0x544] ;  /* 0x0005440001097983 */ /* 0x000ea20000100800 */
[C---:B------:R-:W-:Y:S02]  /*3730*/  FADD.FTZ R7, -R2.reuse, R5 ;  /* 0x0000000502077221 */ /* 0x040fe40000010100 */
[C---:B------:R-:W-:Y:S01]  /*3740*/  FADD.FTZ R5, -R2.reuse, R25 ;  /* 0x0000001902057221 */ /* 0x040fe20000010100 */
[----:B----4-:R-:W-:Y:S01]  /*3750*/  PRMT R25, RZ, 0x5410, R20 ;  /* 0x00005410ff197816 */ /* 0x010fe20000000014 */
[----:B------:R-:W-:Y:S01]  /*3760*/  FADD.FTZ R6, -R2, R24 ;  /* 0x0000001802067221 */ /* 0x000fe20000010100 */
[----:B------:R-:W4:Y:S01]  /*3770*/  LDL.LU R19, [R1+0x2d4] ;  /* 0x0002d40001137983 */ /* 0x000f220000300800 */
[----:B------:R-:W-:-:S03]  /*3780*/  FMUL.FTZ R10, R0, R7 ;  /* 0x00000007000a7220 */ /* 0x000fc60000410000 */
[----:B------:R-:W4:Y:S01]  /*3790*/  LDL.LU R18, [R1+0x234] ;  /* 0x0002340001127983 */ /* 0x000f220000300800 */
[----:B------:R-:W-:-:S03]  /*37a0*/  FMUL.FTZ R6, R0, R6 ;  /* 0x0000000600067220 */ /* 0x000fc60000410000 */
[----:B------:R-:W4:Y:S01]  /*37b0*/  LDL.LU R17, [R1+0x2d8] ;  /* 0x0002d80001117983 */ /* 0x000f220000300800 */
[----:B------:R-:W-:-:S03]  /*37c0*/  FADD.FTZ R26, -R2, R26 ;  /* 0x0000001a021a7221 */ /* 0x000fc60000010100 */
[----:B0-----:R-:W4:Y:S01]  /*37d0*/  LDL.LU R14, [R1+0x238] ;  /* 0x00023800010e7983 */ /* 0x001f220000300800 */
[----:B------:R-:W-:-:S03]  /*37e0*/  FMUL.FTZ R5, R0, R5 ;  /* 0x0000000500057220 */ /* 0x000fc60000410000 */
[----:B------:R-:W4:Y:S04]  /*37f0*/  LDL R7, [R1+0x53c] ;  /* 0x00053c0001077983 */ /* 0x000f280000100800 */
[----:B------:R-:W4:Y:S04]  /*3800*/  LDL.LU R15, [R1+0x23c] ;  /* 0x00023c00010f7983 */ /* 0x000f280000300800 */
[----:B------:R-:W4:Y:S01]  /*3810*/  LDL R11, [R1+0x538] ;  /* 0x00053800010b7983 */ /* 0x000f220000100800 */
[----:B------:R-:W-:-:S03]  /*3820*/  FMUL.FTZ R26, R0, R26 ;  /* 0x0000001a001a7220 */ /* 0x000fc60000410000 */
[----:B------:R-:W-:Y:S04]  /*3830*/  STL [R1+0x3f0], R13 ;  /* 0x0003f00d01007387 */ /* 0x000fe80000100800 */
[----:B------:R-:W-:Y:S04]  /*3840*/  STL [R1+0x3dc], R10 ;  /* 0x0003dc0a01007387 */ /* 0x000fe80000100800 */
[----:B------:R-:W-:Y:S01]  /*3850*/  STL [R1+0x3c8], R6 ;  /* 0x0003c80601007387 */ /* 0x000fe20000100800 */
[----:B---3--:R-:W-:Y:S02]  /*3860*/  FFMA.FTZ R28, R8, R25, R28 ;  /* 0x00000019081c7223 */ /* 0x008fe4000001001c */
[----:B------:R-:W-:-:S03]  /*3870*/  FADD.FTZ R29, R29, R25 ;  /* 0x000000191d1d7221 */ /* 0x000fc60000010000 */
[----:B------:R0:W-:Y:S04]  /*3880*/  STL [R1+0x2d0], R28 ;  /* 0x0002d01c01007387 */ /* 0x0001e80000100800 */
[----:B0-----:R-:W3:Y:S01]  /*3890*/  LDL.LU R28, [R1+0x5ac] ;  /* 0x0005ac00011c7983 */ /* 0x001ee20000300800 */
[----:B--2---:R-:W-:-:S03]  /*38a0*/  FMUL.FTZ R9, R9, R25 ;  /* 0x0000001909097220 */ /* 0x004fc60000410000 */
[----:B------:R-:W-:Y:S04]  /*38b0*/  STL [R1+0x3b4], R5 ;  /* 0x0003b40501007387 */ /* 0x000fe80000100800 */
[----:B------:R0:W-:Y:S04]  /*38c0*/  STL [R1+0x230], R29 ;  /* 0x0002301d01007387 */ /* 0x0001e80000100800 */
[----:B0-----:R-:W2:Y:S04]  /*38d0*/  LDL.LU R29, [R1+0x5a8] ;  /* 0x0005a800011d7983 */ /* 0x001ea80000300800 */
[----:B------:R-:W-:Y:S04]  /*38e0*/  STL [R1+0x3a4], R26 ;  /* 0x0003a41a01007387 */ /* 0x000fe80000100800 */
[----:B------:R-:W2:Y:S01]  /*38f0*/  LDL R25, [R1+0x540] ;  /* 0x0005400001197983 */ /* 0x000ea20000100800 */
[----:B------:R-:W-:Y:S01]  /*3900*/  FADD.FTZ R27, -R2, R27 ;  /* 0x0000001b021b7221 */ /* 0x000fe20000010100 */
[----:B------:R-:W-:-:S03]  /*3910*/  PRMT R2, RZ, 0x7610, R20 ;  /* 0x00007610ff027816 */ /* 0x000fc60000000014 */
[----:B------:R-:W-:Y:S02]  /*3920*/  FMUL.FTZ R27, R0, R27 ;  /* 0x0000001b001b7220 */ /* 0x000fe40000410000 */
[-C--:B----4-:R-:W-:Y:S02]  /*3930*/  FFMA.FTZ R19, R16, R2.reuse, R19 ;  /* 0x0000000210137223 */ /* 0x090fe40000010013 */
[----:B------:R-:W-:Y:S01]  /*3940*/  FADD.FTZ R18, R18, R2 ;  /* 0x0000000212127221 */ /* 0x000fe20000010000 */
[----:B------:R-:W-:Y:S04]  /*3950*/  STL [R1+0x390], R27 ;  /* 0x0003901b01007387 */ /* 0x000fe80000100800 */
[----:B------:R0:W-:Y:S04]  /*3960*/  STL [R1+0x2d4], R19 ;  /* 0x0002d41301007387 */ /* 0x0001e80000100800 */
[----:B0-----:R0:W5:Y:S04]  /*3970*/  LDL.LU R19, [R1+0x5a4] ;  /* 0x0005a40001137983 */ /* 0x0011680000300800 */
[----:B------:R1:W-:Y:S04]  /*3980*/  STL [R1+0x234], R18 ;  /* 0x0002341201007387 */ /* 0x0003e80000100800 */
[----:B-1----:R0:W5:Y:S04]  /*3990*/  LDL.LU R18, [R1+0x5a0] ;  /* 0x0005a00001127983 */ /* 0x0021680000300800 */
[----:B------:R-:W-:Y:S01]  /*39a0*/  STL [R1+0x37c], R9 ;  /* 0x00037c0901007387 */ /* 0x000fe20000100800 */
[----:B--2---:R-:W-:-:S03]  /*39b0*/  FMUL.FTZ R25, R25, R2 ;  /* 0x0000000219197220 */ /* 0x004fc60000410000 */
[----:B------:R-:W2:Y:S01]  /*39c0*/  LDL.LU R2, [R1+0x2dc] ;  /* 0x0002dc0001027983 */ /* 0x000ea20000300800 */
[--C-:B------:R-:W-:Y:S02]  /*39d0*/  PRMT R3, RZ, 0x5410, R21.reuse ;  /* 0x00005410ff037816 */ /* 0x100fe40000000015 */
[----:B------:R-:W-:-:S03]  /*39e0*/  PRMT R21, RZ, 0x7610, R21 ;  /* 0x00007610ff157816 */ /* 0x000fc60000000015 */
[----:B------:R-:W-:Y:S02]  /*39f0*/  FFMA.FTZ R17, R13, R3, R17 ;  /* 0x000000030d117223 */ /* 0x000fe40000010011 */
[----:B------:R-:W-:-:S03]  /*3a00*/  FADD.FTZ R14, R14, R3 ;  /* 0x000000030e0e7221 */ /* 0x000fc60000010000 */
[----:B------:R1:W-:Y:S01]  /*3a10*/  STL [R1+0x2d8], R17 ;  /* 0x0002d81101007387 */ /* 0x0003e20000100800 */
[----:B------:R-:W-:Y:S02]  /*3a20*/  FADD.FTZ R15, R15, R21 ;  /* 0x000000150f0f7221 */ /* 0x000fe40000010000 */
[----:B------:R-:W-:Y:S01]  /*3a30*/  FMUL.FTZ R11, R11, R21 ;  /* 0x000000150b0b7220 */ /* 0x000fe20000410000 */
[----:B-1----:R0:W5:Y:S04]  /*3a40*/  LDL.LU R17, [R1+0x59c] ;  /* 0x00059c0001117983 */ /* 0x0021680000300800 */
[----:B------:R1:W-:Y:S04]  /*3a50*/  STL [R1+0x238], R14 ;  /* 0x0002380e01007387 */ /* 0x0003e80000100800 */
[----:B------:R-:W-:Y:S01]  /*3a60*/  STL [R1+0x368], R25 ;  /* 0x0003681901007387 */ /* 0x000fe20000100800 */
[----:B-1----:R-:W-:-:S03]  /*3a70*/  FMUL.FTZ R14, R7, R3 ;  /* 0x00000003070e7220 */ /* 0x002fc60000410000 */
[----:B------:R-:W4:Y:S01]  /*3a80*/  LDL R7, [R1+0x534] ;  /* 0x0005340001077983 */ /* 0x000f220000100800 */
[----:B--2---:R-:W-:-:S03]  /*3a90*/  FFMA.FTZ R2, R10, R21, R2 ;  /* 0x000000150a027223 */ /* 0x004fc60000010002 */
[----:B------:R-:W2:Y:S04]  /*3aa0*/  LDL.LU R21, [R1+0x2c0] ;  /* 0x0002c00001157983 */ /* 0x000ea80000300800 */
[----:B------:R1:W-:Y:S04]  /*3ab0*/  STL [R1+0x2dc], R2 ;  /* 0x0002dc0201007387 */ /* 0x0003e80000100800 */
[----:B------:R0:W-:Y:S01]  /*3ac0*/  STL [R1+0x23c], R15 ;  /* 0x00023c0f01007387 */ /* 0x0001e20000100800 */
[----:B-1----:R-:W-:-:S03]  /*3ad0*/  FFMA.FTZ R2, R8, R9, R29 ;  /* 0x0000000908027223 */ /* 0x002fc6000001001d */
[----:B0-----:R-:W3:Y:S04]  /*3ae0*/  LDL.LU R15, [R1+0x224] ;  /* 0x00022400010f7983 */ /* 0x001ee80000300800 */
[----:B------:R-:W-:Y:S04]  /*3af0*/  STL [R1+0x358], R14 ;  /* 0x0003580e01007387 */ /* 0x000fe80000100800 */
[----:B------:R-:W3:Y:S01]  /*3b00*/  LDL.LU R29, [R1+0x220] ;  /* 0x00022000011d7983 */ /* 0x000ee20000300800 */
[----:B------:R-:W-:Y:S01]  /*3b10*/  PRMT R20, RZ, 0x5410, R22 ;  /* 0x00005410ff147816 */ /* 0x000fe20000000016 */
[----:B------:R-:W-:-:S02]  /*3b20*/  FADD.FTZ R3, R12, R9 ;  /* 0x000000090c037221 */ /* 0x000fc40000010000 */
[----:B------:R-:W3:Y:S01]  /*3b30*/  LDL.LU R12, [R1+0x2c4] ;  /* 0x0002c400010c7983 */ /* 0x000ee20000300800 */
[----:B------:R-:W-:-:S03]  /*3b40*/  FFMA.FTZ R2, R16, R25, R2 ;  /* 0x0000001910027223 */ /* 0x000fc60000010002 */
[----:B------:R-:W3:Y:S04]  /*3b50*/  LDL.LU R9, [R1+0x228] ;  /* 0x0002280001097983 */ /* 0x000ee80000300800 */
[----:B------:R-:W-:Y:S01]  /*3b60*/  STL [R1+0x348], R11 ;  /* 0x0003480b01007387 */ /* 0x000fe20000100800 */
[----:B----4-:R-:W-:-:S03]  /*3b70*/  FMUL.FTZ R7, R7, R20 ;  /* 0x0000001407077220 */ /* 0x010fc60000410000 */
[----:B------:R-:W4:Y:S01]  /*3b80*/  LDL.LU R8, [R1+0x2c8] ;  /* 0x0002c80001087983 */ /* 0x000f220000300800 */
[----:B--2---:R-:W-:Y:S02]  /*3b90*/  FFMA.FTZ R21, R6, R20, R21 ;  /* 0x0000001406157223 */ /* 0x004fe40000010015 */
[----:B---3--:R-:W-:-:S05]  /*3ba0*/  FADD.FTZ R29, R29, R20 ;  /* 0x000000141d1d7221 */ /* 0x008fca0000010000 */
[----:B------:R-:W-:Y:S04]  /*3bb0*/  STL [R1+0x220], R29 ;  /* 0x0002201d01007387 */ /* 0x000fe80000100800 */
[----:B------:R0:W5:Y:S04]  /*3bc0*/  LDL.LU R16, [R1+0x598] ;  /* 0x0005980001107983 */ /* 0x0001680000300800 */
[----:B------:R1:W-:Y:S04]  /*3bd0*/  STL [R1+0x2c0], R21 ;  /* 0x0002c01501007387 */ /* 0x0003e80000100800 */
[----:B------:R-:W2:Y:S01]  /*3be0*/  LDL R20, [R1+0x530] ;  /* 0x0005300001147983 */ /* 0x000ea20000100800 */
[----:B------:R-:W-:Y:S01]  /*3bf0*/  PRMT R22, RZ, 0x7610, R22 ;  /* 0x00007610ff167816 */ /* 0x000fe20000000016 */
[----:B------:R-:W-:-:S04]  /*3c00*/  FADD.FTZ R3, R3, R25 ;  /* 0x0000001903037221 */ /* 0x000fc80000010000 */
[----:B------:R-:W-:Y:S01]  /*3c10*/  FADD.FTZ R15, R15, R22 ;  /* 0x000000160f0f7221 */ /* 0x000fe20000010000 */
[----:B-1----:R-:W3:Y:S01]  /*3c20*/  LDL R21, [R1+0x52c] ;  /* 0x00052c0001157983 */ /* 0x002ee20000100800 */
[----:B------:R-:W-:-:S03]  /*3c30*/  FFMA.FTZ R12, R5, R22, R12 ;  /* 0x00000016050c7223 */ /* 0x000fc6000001000c */
[----:B------:R-:W3:Y:S01]  /*3c40*/  LDL.LU R29, [R1+0x2cc] ;  /* 0x0002cc00011d7983 */ /* 0x000ee20000300800 */
[----:B------:R-:W-:-:S03]  /*3c50*/  FADD.FTZ R3, R3, R14 ;  /* 0x0000000e03037221 */ /* 0x000fc60000010000 */
[----:B------:R-:W3:Y:S01]  /*3c60*/  LDL R25, [R1+0x528] ;  /* 0x0005280001197983 */ /* 0x000ee20000100800 */
[----:B------:R-:W-:-:S03]  /*3c70*/  FFMA.FTZ R2, R13, R14, R2 ;  /* 0x0000000e0d027223 */ /* 0x000fc60000010002 */
[----:B------:R1:W-:Y:S04]  /*3c80*/  STL [R1+0x224], R15 ;  /* 0x0002240f01007387 */ /* 0x0003e80000100800 */
[----:B-1----:R0:W5:Y:S04]  /*3c90*/  LDL.LU R15, [R1+0x594] ;  /* 0x00059400010f7983 */ /* 0x0021680000300800 */
[----:B------:R-:W-:Y:S04]  /*3ca0*/  STL [R1+0x334], R7 ;  /* 0x0003340701007387 */ /* 0x000fe80000100800 */
[----:B------:R0:W5:Y:S04]  /*3cb0*/  LDL.LU R14, [R1+0x590] ;  /* 0x00059000010e7983 */ /* 0x0001680000300800 */
[----:B------:R0:W5:Y:S04]  /*3cc0*/  LDL.LU R13, [R1+0x58c] ;  /* 0x00058c00010d7983 */ /* 0x0001680000300800 */
[----:B------:R1:W-:Y:S04]  /*3cd0*/  STL [R1+0x2c4], R12 ;  /* 0x0002c40c01007387 */ /* 0x0003e80000100800 */
[----:B-1----:R0:W5:Y:S01]  /*3ce0*/  LDL.LU R12, [R1+0x588] ;  /* 0x00058800010c7983 */ /* 0x0021620000300800 */
[----:B--2---:R-:W-:-:S03]  /*3cf0*/  FMUL.FTZ R20, R20, R22 ;  /* 0x0000001614147220 */ /* 0x004fc60000410000 */
[----:B------:R-:W2:Y:S01]  /*3d00*/  LDL.LU R22, [R1+0x22c] ;  /* 0x00022c0001167983 */ /* 0x000ea20000300800 */
[----:B------:R-:W-:Y:S01]  /*3d10*/  PRMT R24, RZ, 0x5410, R23 ;  /* 0x00005410ff187816 */ /* 0x000fe20000000017 */
[----:B------:R-:W-:Y:S02]  /*3d20*/  FADD.FTZ R3, R3, R11 ;  /* 0x0000000b03037221 */ /* 0x000fe40000010000 */
[----:B------:R-:W-:Y:S02]  /*3d30*/  FFMA.FTZ R2, R10, R11, R2 ;  /* 0x0000000b0a027223 */ /* 0x000fe40000010002 */
[----:B------:R-:W-:Y:S01]  /*3d40*/  FADD.FTZ R9, R9, R24 ;  /* 0x0000001809097221 */ /* 0x000fe20000010000 */
[----:B------:R-:W-:Y:S01]  /*3d50*/  PRMT R23, RZ, 0x7610, R23 ;  /* 0x00007610ff177816 */ /* 0x000fe20000000017 */
[----:B------:R-:W-:Y:S01]  /*3d60*/  FADD.FTZ R3, R3, R7 ;  /* 0x0000000703037221 */ /* 0x000fe20000010000 */
[----:B------:R0:W5:Y:S01]  /*3d70*/  LDL.LU R11, [R1+0x584] ;  /* 0x00058400010b7983 */ /* 0x0001620000300800 */
[----:B----4-:R-:W-:-:S02]  /*3d80*/  FFMA.FTZ R8, R26, R24, R8 ;  /* 0x000000181a087223 */ /* 0x010fc40000010008 */
[----:B------:R-:W-:Y:S01]  /*3d90*/  FFMA.FTZ R2, R6, R7, R2 ;  /* 0x0000000706027223 */ /* 0x000fe20000010002 */
[----:B------:R0:W5:Y:S01]  /*3da0*/  LDL.LU R10, [R1+0x580] ;  /* 0x00058000010a7983 */ /* 0x0001620000300800 */
[----:B---3--:R-:W-:Y:S02]  /*3db0*/  FMUL.FTZ R21, R21, R24 ;  /* 0x0000001815157220 */ /* 0x008fe40000410000 */
[----:B------:R-:W-:Y:S01]  /*3dc0*/  FADD.FTZ R3, R3, R20 ;  /* 0x0000001403037221 */ /* 0x000fe20000010000 */
[----:B------:R1:W-:Y:S01]  /*3dd0*/  STL [R1+0x228], R9 ;  /* 0x0002280901007387 */ /* 0x0003e20000100800 */
[----:B------:R-:W-:Y:S01]  /*3de0*/  FFMA.FTZ R2, R5, R20, R2 ;  /* 0x0000001405027223 */ /* 0x000fe20000010002 */
[----:B------:R-:W-:Y:S01]  /*3df0*/  IADD3 R4, R4, 0x20, RZ ;  /* 0x0000002004047810 */ /* 0x000fe20007ffe0ff */
[-C--:B------:R-:W-:Y:S02]  /*3e00*/  FFMA.FTZ R29, R27, R23.reuse, R29 ;  /* 0x000000171b1d7223 */ /* 0x080fe4000001001d */
[----:B------:R-:W-:Y:S01]  /*3e10*/  FADD.FTZ R3, R3, R21 ;  /* 0x0000001503037221 */ /* 0x000fe20000010000 */
[----:B-1----:R0:W5:Y:S04]  /*3e20*/  LDL.LU R9, [R1+0x57c] ;  /* 0x00057c0001097983 */ /* 0x0021680000300800 */
[----:B------:R1:W-:Y:S04]  /*3e30*/  STL [R1+0x31c], R20 ;  /* 0x00031c1401007387 */ /* 0x0003e80000100800 */
[----:B------:R3:W-:Y:S01]  /*3e40*/  STL [R1+0x2c8], R8 ;  /* 0x0002c80801007387 */ /* 0x0007e20000100800 */
[----:B-1----:R-:W-:-:S03]  /*3e50*/  FMUL.FTZ R20, R25, R23 ;  /* 0x0000001719147220 */ /* 0x002fc60000410000 */
[----:B---3--:R0:W5:Y:S04]  /*3e60*/  LDL.LU R8, [R1+0x578] ;  /* 0x0005780001087983 */ /* 0x0081680000300800 */
[----:B------:R0:W5:Y:S01]  /*3e70*/  LDL.LU R7, [R1+0x574] ;  /* 0x0005740001077983 */ /* 0x0001620000300800 */
[----:B------:R-:W-:-:S03]  /*3e80*/  FADD.FTZ R3, R3, R20 ;  /* 0x0000001403037221 */ /* 0x000fc60000010000 */
[----:B------:R0:W5:Y:S04]  /*3e90*/  LDL.LU R6, [R1+0x570] ;  /* 0x0005700001067983 */ /* 0x0001680000300800 */
[----:B------:R0:W5:Y:S01]  /*3ea0*/  LDL.LU R5, [R1+0x56c] ;  /* 0x00056c0001057983 */ /* 0x0001620000300800 */
[----:B------:R-:W-:Y:S01]  /*3eb0*/  FFMA.FTZ R2, R26, R21, R2 ;  /* 0x000000151a027223 */ /* 0x000fe20000010002 */
[----:B------:R-:W-:Y:S01]  /*3ec0*/  IADD3 R28, R28, 0x20, RZ ;  /* 0x000000201c1c7810 */ /* 0x000fe20007ffe0ff */
[----:B--2---:R-:W-:-:S05]  /*3ed0*/  FADD.FTZ R22, R22, R23 ;  /* 0x0000001716167221 */ /* 0x004fca0000010000 */
[----:B------:R-:W-:Y:S04]  /*3ee0*/  STL [R1+0x22c], R22 ;  /* 0x00022c1601007387 */ /* 0x000fe80000100800 */
[----:B------:R-:W-:Y:S04]  /*3ef0*/  STL [R1+0x308], R21 ;  /* 0x0003081501007387 */ /* 0x000fe80000100800 */
[----:B------:R-:W-:Y:S04]  /*3f00*/  STL [R1+0x2cc], R29 ;  /* 0x0002cc1d01007387 */ /* 0x000fe80000100800 */
[----:B------:R1:W-:Y:S04]  /*3f10*/  STL [R1+0x1c], R4 ;  /* 0x00001c0401007387 */ /* 0x0003e80000100800 */
[----:B-1----:R0:W5:Y:S04]  /*3f20*/  LDL.LU R4, [R1+0x568] ;  /* 0x0005680001047983 */ /* 0x0021680000300800 */
[----:B------:R0:W-:Y:S04]  /*3f30*/  STL [R1+0x2f8], R20 ;  /* 0x0002f81401007387 */ /* 0x0001e80000100800 */
[----:B------:R0:W-:Y:S01]  /*3f40*/  STL [R1+0x14], R3 ;  /* 0x0000140301007387 */ /* 0x0001e20000100800 */
[----:B------:R-:W-:-:S03]  /*3f50*/  FFMA.FTZ R29, R27, R20, R2 ;  /* 0x000000141b1d7223 */ /* 0x000fc60000010002 */
.L_x_5881:
[----:B------:R-:W-:Y:S05]  /*3f60*/  BSYNC B2 ;  /* 0x0000000000027941 */ /* 0x000fea0003800000 */
.L_x_5880:
        /* <DEDUP_REMOVED lines=23> */
[----:B0-----:R-:W-:-:S10]  /*40e0*/  HFMA2.MMA R11, -RZ, RZ, 0, 1.9073486328125e-06 ;  /* 0x00000020ff0b7435 */ /* 0x001fd400000001ff */
        /* <DEDUP_REMOVED lines=12> */
[----:B--2---:R-:W-:Y:S01]  /*41b0*/  MOV R8, R24 ;  /* 0x0000001800087202 */ /* 0x004fe20000000f00 */
[----:B------:R-:W-:Y:S01]  /*41c0*/  IMAD.MOV.U32 R7, RZ, RZ, R25 ;  /* 0x000000ffff077224 */ /* 0x000fe200078e0019 */
[----:B------:R-:W-:Y:S01]  /*41d0*/  MOV R6, R26 ;  /* 0x0000001a00067202 */ /* 0x000fe20000000f00 */
[----:B------:R-:W-:-:S02]  /*41e0*/  IMAD.MOV.U32 R5, RZ, RZ, R27 ;  /* 0x000000ffff057224 */ /* 0x000fc400078e001b */
[----:B------:R0:W2:Y:S02]  /*41f0*/  LDG.E.128 R24, [R2.64+0x10] ;  /* 0x0000100402187981 */ /* 0x0000a4000c1e1d00 */
[----:B0-----:R-:W-:-:S05]  /*4200*/  @P4 IMAD.WIDE.U32 R2, R28, R11, c[0x0][0x218] ;  /* 0x000086001c024625 */ /* 0x001fca00078e000b */
[----:B----4-:R0:W4:Y:S04]  /*4210*/  @P4 LDG.E.128 R16, [R2.64] ;  /* 0x0000000402104981 */ /* 0x010128000c1e1d00 */
[----:B------:R0:W2:Y:S04]  /*4220*/  @P4 LDG.E.128 R12, [R2.64+0x10] ;  /* 0x00001004020c4981 */ /* 0x0000a8000c1e1d00 */
[----:B------:R-:W-:Y:S01]  /*4230*/  STL [R1+0x5ac], R28 ;  /* 0x0005ac1c01007387 */ /* 0x000fe20000100800 */
[----:B0-----:R-:W-:-:S10]  /*4240*/  HFMA2.MMA R2, -RZ, RZ, 0, 4.76837158203125e-07 ;  /* 0x00000008ff027435 */ /* 0x001fd400000001ff */
        /* <DEDUP_REMOVED lines=8> */
[----:B------:R-:W-:-:S04]  /*42d0*/  IMAD.MOV.U32 R20, RZ, RZ, 0x10 ;  /* 0x00000010ff147424 */ /* 0x000fc800078e00ff */
        /* <DEDUP_REMOVED lines=150> */
.L_x_5883:
[----:B------:R-:W-:Y:S05]  /*4c40*/  BSYNC B2 ;  /* 0x0000000000027941 */ /* 0x000fea0003800000 */
.L_x_5882:
[----:B------:R-:W-:Y:S01]  /*4c50*/  BSSY B2, `(.L_x_5884) ;  /* 0x00000d1000027945 */ /* 0x000fe20003800000 */
[----:B------:R-:W-:Y:S05]  /*4c60*/  @!P2 BRA `(.L_x_5885) ;  /* 0x00000cf00000a947 */ /* 0x000fea0003800000 */
[----:B------:R1:W-:Y:S04]  /*4c70*/  STL [R1+0x5a8], R29 ;  /* 0x0005a81d01007387 */ /* 0x0003e80000100800 */
[----:B-1----:R-:W2:Y:S04]  /*4c80*/  LDL R29, [R1+0x50] ;  /* 0x00005000011d7983 */ /* 0x002ea80000100800 */
[----:B-----5:R1:W-:Y:S04]  /*4c90*/  STL [R1+0x5a4], R19 ;  /* 0x0005a41301007387 */ /* 0x0203e80000100800 */
[----:B-1----:R-:W3:Y:S04]  /*4ca0*/  LDL.LU R19, [R1+0x18] ;  /* 0x0000180001137983 */ /* 0x002ee80000300800 */
[----:B------:R-:W-:Y:S04]  /*4cb0*/  STL [R1+0x5a0], R18 ;  /* 0x0005a01201007387 */ /* 0x000fe80000100800 */
[----:B------:R-:W-:Y:S04]  /*4cc0*/  STL [R1+0x59c], R17 ;  /* 0x00059c1101007387 */ /* 0x000fe80000100800 */
[----:B------:R-:W-:Y:S04]  /*4cd0*/  STL [R1+0x598], R16 ;  /* 0x0005981001007387 */ /* 0x000fe80000100800 */
[----:B------:R-:W-:Y:S04]  /*4ce0*/  STL [R1+0x594], R15 ;  /* 0x0005940f01007387 */ /* 0x000fe80000100800 */
[----:B------:R1:W-:Y:S04]  /*4cf0*/  STL [R1+0x590], R14 ;  /* 0x0005900e01007387 */ /* 0x0003e80000100800 */
[----:B------:R-:W-:Y:S04]  /*4d00*/  STL [R1+0x58c], R13 ;  /* 0x00058c0d01007387 */ /* 0x000fe80000100800 */
[----:B------:R4:W-:Y:S04]  /*4d10*/  STL [R1+0x588], R12 ;  /* 0x0005880c01007387 */ /* 0x0009e80000100800 */
[----:B-1----:R-:W2:Y:S04]  /*4d20*/  LDL R14, [R1+0x98] ;  /* 0x00009800010e7983 */ /* 0x002ea80000100800 */
[----:B------:R-:W2:Y:S04]  /*4d30*/  LDL R15, [R1+0x9c] ;  /* 0x00009c00010f7983 */ /* 0x000ea80000100800 */
[----:B----4-:R-:W4:Y:S04]  /*4d40*/  LDL R12, [R1+0x90] ;  /* 0x00009000010c7983 */ /* 0x010f280000100800 */
[----:B------:R-:W4:Y:S01]  /*4d50*/  LDL R13, [R1+0x94] ;  /* 0x00009400010d7983 */ /* 0x000f220000100800 */
[----:B------:R-:W-:-:S04]  /*4d60*/  IMAD.MOV.U32 R18, RZ, RZ, 0x20 ;  /* 0x00000020ff127424 */ /* 0x000fc800078e00ff */
[----:B0-----:R-:W-:-:S05]  /*4d70*/  IMAD.WIDE.U32 R2, R28, R18, c[0x0][0x188] ;  /* 0x000062001c027625 */ /* 0x001fca00078e0012 */
[----:B------:R-:W3:Y:S01]  /*4d80*/  LDG.E.128 R20, [R2.64] ;  /* 0x0000000402147981 */ /* 0x000ee2000c1e1d00 */
[----:B------:R-:W-:-:S03]  /*4d90*/  ISETP.NE.U32.AND P4, PT, RZ, c[0x0][0x218], PT ;  /* 0x00008600ff007a0c */ /* 0x000fc60003f85070 */
[----:B--2---:R0:W-:Y:S04]  /*4da0*/  STL.64 [R1+0x5c0], R14 ;  /* 0x0005c00e01007387 */ /* 0x0041e80000100a00 */
[----:B----4-:R1:W-:Y:S04]  /*4db0*/  STL.64 [R1+0x5b8], R12 ;  /* 0x0005b80c01007387 */ /* 0x0103e80000100a00 */
[----:B0-----:R0:W2:Y:S04]  /*4dc0*/  LDL R14, [R1+0xa8] ;  /* 0x0000a800010e7983 */ /* 0x0010a80000100800 */
[----:B------:R0:W2:Y:S04]  /*4dd0*/  LDL R15, [R1+0xac] ;  /* 0x0000ac00010f7983 */ /* 0x0000a80000100800 */
[----:B-1----:R0:W2:Y:S04]  /*4de0*/  LDL R12, [R1+0xa0] ;  /* 0x0000a000010c7983 */ /* 0x0020a80000100800 */
[----:B------:R0:W2:Y:S01]  /*4df0*/  LDL R13, [R1+0xa4] ;  /* 0x0000a400010d7983 */ /* 0x0000a20000100800 */
[----:B------:R-:W-:-:S03]  /*4e00*/  ISETP.NE.AND.EX P4, PT, RZ, c[0x0][0x21c], PT, P4 ;  /* 0x00008700ff007a0c */ /* 0x000fc60003f85340 */
[----:B------:R-:W-:Y:S04]  /*4e10*/  STL [R1+0x584], R11 ;  /* 0x0005840b01007387 */ /* 0x000fe80000100800 */
[----:B------:R-:W-:Y:S04]  /*4e20*/  STL [R1+0x580], R10 ;  /* 0x0005800a01007387 */ /* 0x000fe80000100800 */
[----:B------:R-:W-:Y:S04]  /*4e30*/  STL [R1+0x57c], R9 ;  /* 0x00057c0901007387 */ /* 0x000fe80000100800 */
[----:B------:R3:W-:Y:S04]  /*4e40*/  STL [R1+0x578], R8 ;  /* 0x0005780801007387 */ /* 0x0007e80000100800 */
[----:B------:R1:W-:Y:S04]  /*4e50*/  STL [R1+0x574], R7 ;  /* 0x0005740701007387 */ /* 0x0003e80000100800 */
[----:B------:R4:W-:Y:S01]  /*4e60*/  STL [R1+0x570], R6 ;  /* 0x0005700601007387 */ /* 0x0009e20000100800 */
[----:B---3--:R-:W-:-:S03]  /*4e70*/  IMAD.MOV.U32 R8, RZ, RZ, R20 ;  /* 0x000000ffff087224 */ /* 0x008fc600078e0014 */
[----:B------:R3:W-:Y:S01]  /*4e80*/  STL [R1+0x56c], R5 ;  /* 0x00056c0501007387 */ /* 0x0007e20000100800 */
[----:B-1----:R-:W-:Y:S01]  /*4e90*/  MOV R7, R21 ;  /* 0x0000001500077202 */ /* 0x002fe20000000f00 */
[----:B----4-:R-:W-:Y:S01]  /*4ea0*/  IMAD.MOV.U32 R6, RZ, RZ, R22 ;  /* 0x000000ffff067224 */ /* 0x010fe200078e0016 */
[----:B---3--:R-:W-:Y:S02]  /*4eb0*/  MOV R5, R23 ;  /* 0x0000001700057202 */ /* 0x008fe40000000f00 */
[----:B------:R1:W3:Y:S02]  /*4ec0*/  LDG.E.128 R20, [R2.64+0x10] ;  /* 0x0000100402147981 */ /* 0x0002e4000c1e1d00 */
[----:B-1----:R-:W-:-:S05]  /*4ed0*/  @P4 IMAD.WIDE.U32 R2, R28, R18, c[0x0][0x218] ;  /* 0x000086001c024625 */ /* 0x002fca00078e0012 */
[----:B--2---:R-:W2:Y:S04]  /*4ee0*/  @P4 LDG.E.128 R12, [R2.64] ;  /* 0x00000004020c4981 */ /* 0x004ea8000c1e1d00 */
[----:B------:R1:W-:Y:S04]  /*4ef0*/  STL [R1+0x568], R4 ;  /* 0x0005680401007387 */ /* 0x0003e80000100800 */
[----:B-1----:R-:W4:Y:S04]  /*4f00*/  LDL.LU R4, [R1+0x1c] ;  /* 0x00001c0001047983 */ /* 0x002f280000300800 */
[----:B------:R-:W-:Y:S04]  /*4f10*/  STL [R1+0x5ac], R28 ;  /* 0x0005ac1c01007387 */ /* 0x000fe80000100800 */
[----:B--2---:R-:W-:Y:S04]  /*4f20*/  @P4 STL.64 [R1+0xa0], R12 ;  /* 0x0000a00c01004387 */ /* 0x004fe80000100a00 */
[----:B------:R1:W-:Y:S04]  /*4f30*/  @P4 STL.64 [R1+0xa8], R14 ;  /* 0x0000a80e01004387 */ /* 0x0003e80000100a00 */
[----:B-1----:R0:W2:Y:S04]  /*4f40*/  LDL.LU.64 R14, [R1+0x5c0] ;  /* 0x0005c000010e7983 */ /* 0x0020a80000300a00 */
[----:B------:R0:W2:Y:S01]  /*4f50*/  LDL.LU.64 R12, [R1+0x5b8] ;  /* 0x0005b800010c7983 */ /* 0x0000a20000300a00 */
[----:B------:R-:W-:-:S05]  /*4f60*/  MOV R24, 0x10 ;  /* 0x0000001000187802 */ /* 0x000fca0000000f00 */
[----:B------:R-:W-:Y:S01]  /*4f70*/  IMAD.WIDE.U32 R24, R19, R24, c[0x0][0x208] ;  /* 0x0000820013187625 */ /* 0x000fe200078e0018 */
[----:B----4-:R-:W-:Y:S05]  /*4f80*/  STL [R1+0x5b0], R4 ;  /* 0x0005b00401007387 */ /* 0x010fea0000100800 */
[----:B------:R-:W2:Y:S04]  /*4f90*/  LDG.E.128 R24, [R24.64] ;  /* 0x0000000418187981 */ /* 0x000ea8000c1e1d00 */
[----:B--2---:R1:W2:Y:S02]  /*4fa0*/  @P4 LDG.E.128 R12, [R2.64+0x10] ;  /* 0x00001004020c4981 */ /* 0x0042a4000c1e1d00 */
[----:B-1----:R-:W-:-:S04]  /*4fb0*/  IMAD.MOV.U32 R2, RZ, RZ, 0x8 ;  /* 0x00000008ff027424 */ /* 0x002fc800078e00ff */
[----:B------:R-:W-:Y:S01]  /*4fc0*/  IMAD.WIDE.U32 R2, R4, R2, c[0x0][0x190] ;  /* 0x0000640004027625 */ /* 0x000fe200078e0002 */
[----:B------:R-:W1:Y:S01]  /*4fd0*/  LDC.U8 R18, c[0x0][0x1f0] ;  /* 0x00007c00ff127b82 */ /* 0x000e620000000000 */
[----:B--2---:R-:W-:Y:S04]  /*4fe0*/  @P4 STL.64 [R1+0x90], R12 ;  /* 0x0000900c01004387 */ /* 0x004fe80000100a00 */
[----:B------:R2:W-:Y:S04]  /*4ff0*/  @P4 STL.64 [R1+0x98], R14 ;  /* 0x0000980e01004387 */ /* 0x0005e80000100a00 */
[----:B--2---:R2:W4:Y:S01]  /*5000*/  LDG.E.64 R14, [R2.64] ;  /* 0x00000004020e7981 */ /* 0x004522000c1e1b00 */
[----:B-1----:R-:W-:-:S02]  /*5010*/  ISETP.NE.AND P4, PT, R18, RZ, PT ;  /* 0x000000ff1200720c */ /* 0x002fc40003f85270 */
[----:B------:R-:W-:Y:S02]  /*5020*/  IADD3 R19, R19, 0x20, RZ ;  /* 0x0000002013137810 */ /* 0x000fe40007ffe0ff */
[----:B--2---:R-:W-:-:S05]  /*5030*/  FSEL R2, R29, RZ, !P4 ;  /* 0x000000ff1d027208 */ /* 0x004fca0006000000 */
[C---:B------:R-:W-:Y:S02]  /*5040*/  FADD.FTZ R8, -R2.reuse, R8 ;  /* 0x0000000802087221 */ /* 0x040fe40000010100 */
[C---:B------:R-:W-:Y:S02]  /*5050*/  FADD.FTZ R10, -R2.reuse, R7 ;  /* 0x00000007020a7221 */ /* 0x040fe40000010100 */
[C---:B------:R-:W-:Y:S02]  /*5060*/  FADD.FTZ R9, -R2.reuse, R6 ;  /* 0x0000000602097221 */ /* 0x040fe40000010100 */
[C---:B------:R-:W-:Y:S02]  /*5070*/  FADD.FTZ R6, -R2.reuse, R5 ;  /* 0x0000000502067221 */ /* 0x040fe40000010100 */
[C---:B---3--:R-:W-:Y:S02]  /*5080*/  FADD.FTZ R4, -R2.reuse, R20 ;  /* 0x0000001402047221 */ /* 0x048fe40000010100 */
[C---:B------:R-:W-:Y:S01]  /*5090*/  FADD.FTZ R5, -R2.reuse, R21 ;  /* 0x0000001502057221 */ /* 0x040fe20000010100 */
[----:B------:R-:W-:Y:S01]  /*50a0*/  PRMT R21, RZ, 0x5410, R26 ;  /* 0x00005410ff157816 */ /* 0x000fe2000000001a */
[----:B------:R-:W-:Y:S01]  /*50b0*/  FADD.FTZ R11, -R2, R22 ;  /* 0x00000016020b7221 */ /* 0x000fe20000010100 */
[----:B------:R-:W-:Y:S01]  /*50c0*/  PRMT R22, RZ, 0x7610, R26 ;  /* 0x00007610ff167816 */ /* 0x000fe2000000001a */
[C---:B------:R-:W-:Y:S01]  /*50d0*/  FMUL.FTZ R8, R0.reuse, R8 ;  /* 0x0000000800087220 */ /* 0x040fe20000410000 */
[----:B------:R1:W-:Y:S01]  /*50e0*/  STL [R1+0x18], R19 ;  /* 0x0000181301007387 */ /* 0x0003e20000100800 */
[----:B------:R-:W-:-:S02]  /*50f0*/  FMUL.FTZ R26, R0, R10 ;  /* 0x0000000a001a7220 */ /* 0x000fc40000410000 */
[C---:B------:R-:W-:Y:S01]  /*5100*/  FMUL.FTZ R10, R0.reuse, R6 ;  /* 0x00000006000a7220 */ /* 0x040fe20000410000 */
[----:B------:R-:W2:Y:S01]  /*5110*/  LDL.LU R12, [R1+0x14] ;  /* 0x00001400010c7983 */ /* 0x000ea20000300800 */
[----:B------:R-:W-:-:S03]  /*5120*/  FMUL.FTZ R6, R0, R4 ;  /* 0x0000000400067220 */ /* 0x000fc60000410000 */
[----:B------:R-:W-:Y:S01]  /*5130*/  STL [R1+0x40c], R8 ;  /* 0x00040c0801007387 */ /* 0x000fe20000100800 */
[----:B------:R-:W-:-:S03]  /*5140*/  FMUL.FTZ R13, R0, R9 ;  /* 0x00000009000d7220 */ /* 0x000fc60000410000 */
[----:B------:R-:W3:Y:S04]  /*5150*/  LDL.LU R4, [R1+0x290] ;  /* 0x0002900001047983 */ /* 0x000ee80000300800 */
[----:B------:R-:W-:Y:S04]  /*5160*/  STL [R1+0x3f8], R26 ;  /* 0x0003f81a01007387 */ /* 0x000fe80000100800 */
[----:B----4-:R4:W-:Y:S04]  /*5170*/  STL.64 [R1+0x40], R14 ;  /* 0x0000400e01007387 */ /* 0x0109e80000100a00 */
[----:B------:R-:W2:Y:S04]  /*5180*/  LDL.LU R28, [R1+0x1f0] ;  /* 0x0001f000011c7983 */ /* 0x000ea80000300800 */
[----:B------:R-:W2:Y:S04]  /*5190*/  LDL R9, [R1+0x504] ;  /* 0x0005040001097983 */ /* 0x000ea80000100800 */
[----:B------:R-:W-:Y:S04]  /*51a0*/  STL [R1+0x3e4], R13 ;  /* 0x0003e40d01007387 */ /* 0x000fe80000100800 */
[----:B-1----:R-:W2:Y:S04]  /*51b0*/  LDL.LU R19, [R1+0x294] ;  /* 0x0002940001137983 */ /* 0x002ea80000300800 */
[----:B------:R-:W2:Y:S04]  /*51c0*/  LDL.LU R17, [R1+0x1f4] ;  /* 0x0001f40001117983 */ /* 0x000ea80000300800 */
[----:B------:R-:W2:Y:S01]  /*51d0*/  LDL R16, [R1+0x500] ;  /* 0x0005000001107983 */ /* 0x000ea20000100800 */
[----:B------:R-:W-:Y:S01]  /*51e0*/  FADD.FTZ R7, -R2, R23 ;  /* 0x0000001702077221 */ /* 0x000fe20000010100 */
[----:B------:R-:W-:-:S02]  /*51f0*/  PRMT R29, RZ, 0x5410, R24 ;  /* 0x00005410ff1d7816 */ /* 0x000fc40000000018 */
[----:B------:R-:W-:Y:S01]  /*5200*/  STL [R1+0x3d0], R10 ;  /* 0x0003d00a01007387 */ /* 0x000fe20000100800 */
[----:B------:R-:W-:Y:S01]  /*5210*/  PRMT R2, RZ, 0x7610, R24 ;  /* 0x00007610ff027816 */ /* 0x000fe20000000018 */
[C---:B------:R-:W-:Y:S02]  /*5220*/  FMUL.FTZ R24, R0.reuse, R7 ;  /* 0x0000000700187220 */ /* 0x040fe40000410000 */
[----:B------:R-:W2:Y:S01]  /*5230*/  LDL.LU R18, [R1+0x298] ;  /* 0x0002980001127983 */ /* 0x000ea20000300800 */
[--C-:B------:R-:W-:Y:S01]  /*5240*/  PRMT R3, RZ, 0x5410, R25.reuse ;  /* 0x00005410ff037816 */ /* 0x100fe20000000019 */
[C---:B------:R-:W-:Y:S01]  /*5250*/  FMUL.FTZ R5, R0.reuse, R5 ;  /* 0x0000000500057220 */ /* 0x040fe20000410000 */
[----:B------:R-:W-:Y:S01]  /*5260*/  PRMT R20, RZ, 0x7610, R25 ;  /* 0x00007610ff147816 */ /* 0x000fe20000000019 */
[----:B----4-:R-:W4:Y:S01]  /*5270*/  LDL.LU R14, [R1+0x1f8] ;  /* 0x0001f800010e7983 */ /* 0x010f220000300800 */
[----:B------:R-:W-:-:S03]  /*5280*/  FMUL.FTZ R25, R0, R11 ;  /* 0x0000000b00197220 */ /* 0x000fc60000410000 */
[----:B------:R-:W4:Y:S01]  /*5290*/  LDL R7, [R1+0x4fc] ;  /* 0x0004fc0001077983 */ /* 0x000f220000100800 */
[----:B---3--:R-:W-:-:S03]  /*52a0*/  FFMA.FTZ R4, R8, R29, R4 ;  /* 0x0000001d08047223 */ /* 0x008fc60000010004 */
[----:B------:R-:W3:Y:S04]  /*52b0*/  LDL.LU R15, [R1+0x1fc] ;  /* 0x0001fc00010f7983 */ /* 0x000ee80000300800 */
[----:B------:R-:W3:Y:S04]  /*52c0*/  LDL R11, [R1+0x4f8] ;  /* 0x0004f800010b7983 */ /* 0x000ee80000100800 */
[----:B------:R-:W-:Y:S04]  /*52d0*/  STL [R1+0x3bc], R6 ;  /* 0x0003bc0601007387 */ /* 0x000fe80000100800 */
[----:B------:R1:W-:Y:S04]  /*52e0*/  STL [R1+0x290], R4 ;  /* 0x0002900401007387 */ /* 0x0003e80000100800 */
[----:B-1----:R-:W3:Y:S04]  /*52f0*/  LDL.LU R4, [R1+0x5b0] ;  /* 0x0005b00001047983 */ /* 0x002ee80000300800 */
[----:B------:R-:W-:Y:S01]  /*5300*/  STL [R1+0x3a8], R5 ;  /* 0x0003a80501007387 */ /* 0x000fe20000100800 */
[----:B--2---:R-:W-:-:S05]  /*5310*/  FADD.FTZ R28, R28, R29 ;  /* 0x0000001d1c1c7221 */ /* 0x004fca0000010000 */
[----:B------:R1:W-:Y:S01]  /*5320*/  STL [R1+0x1f0], R28 ;  /* 0x0001f01c01007387 */ /* 0x0003e20000100800 */
[----:B------:R-:W-:Y:S02]  /*5330*/  FMUL.FTZ R9, R9, R29 ;  /* 0x0000001d09097220 */ /* 0x000fe40000410000 */
[----:B------:R-:W-:Y:S01]  /*5340*/  FFMA.FTZ R19, R26, R2, R19 ;  /* 0x000000021a137223 */ /* 0x000fe20000010013 */
[----:B-1----:R-:W2:Y:S04]  /*5350*/  LDL.LU R28, [R1+0x5ac] ;  /* 0x0005ac00011c7983 */ /* 0x002ea80000300800 */
[----:B------:R-:W-:Y:S04]  /*5360*/  STL [R1+0x398], R25 ;  /* 0x0003981901007387 */ /* 0x000fe80000100800 */
[----:B------:R-:W2:Y:S01]  /*5370*/  LDL.LU R29, [R1+0x5a8] ;  /* 0x0005a800011d7983 */ /* 0x000ea20000300800 */
[----:B------:R-:W-:-:S03]  /*5380*/  FADD.FTZ R17, R17, R2 ;  /* 0x0000000211117221 */ /* 0x000fc60000010000 */
[----:B------:R-:W-:Y:S01]  /*5390*/  STL [R1+0x384], R24 ;  /* 0x0003841801007387 */ /* 0x000fe20000100800 */
[----:B------:R-:W-:-:S03]  /*53a0*/  FMUL.FTZ R16, R16, R2 ;  /* 0x0000000210107220 */ /* 0x000fc60000410000 */
[----:B------:R1:W-:Y:S04]  /*53b0*/  STL [R1+0x294], R19 ;  /* 0x0002941301007387 */ /* 0x0003e80000100800 */
[----:B-1----:R0:W5:Y:S04]  /*53c0*/  LDL.LU R19, [R1+0x5a4] ;  /* 0x0005a40001137983 */ /* 0x0021680000300800 */
[----:B------:R-:W-:Y:S04]  /*53d0*/  STL [R1+0x374], R9 ;  /* 0x0003740901007387 */ /* 0x000fe80000100800 */
[----:B------:R-:W2:Y:S01]  /*53e0*/  LDL.LU R2, [R1+0x29c] ;  /* 0x00029c0001027983 */ /* 0x000ea20000300800 */
[----:B------:R-:W-:-:S02]  /*53f0*/  FFMA.FTZ R18, R13, R3, R18 ;  /* 0x000000030d127223 */ /* 0x000fc40000010012 */
[----:B----4-:R-:W-:Y:S01]  /*5400*/  FADD.FTZ R14, R14, R3 ;  /* 0x000000030e0e7221 */ /* 0x010fe20000010000 */
[----:B------:R1:W-:Y:S01]  /*5410*/  STL [R1+0x1f4], R17 ;  /* 0x0001f41101007387 */ /* 0x0003e20000100800 */
[----:B---3--:R-:W-:Y:S02]  /*5420*/  FADD.FTZ R15, R15, R20 ;  /* 0x000000140f0f7221 */ /* 0x008fe40000010000 */
[----:B------:R-:W-:Y:S01]  /*5430*/  FMUL.FTZ R11, R11, R20 ;  /* 0x000000140b0b7220 */ /* 0x000fe20000410000 */
[----:B-1----:R-:W3:Y:S04]  /*5440*/  LDL.LU R17, [R1+0x1e0] ;  /* 0x0001e00001117983 */ /* 0x002ee80000300800 */
[----:B------:R1:W-:Y:S04]  /*5450*/  STL [R1+0x298], R18 ;  /* 0x0002981201007387 */ /* 0x0003e80000100800 */
[----:B-1----:R0:W5:Y:S04]  /*5460*/  LDL.LU R18, [R1+0x5a0] ;  /* 0x0005a00001127983 */ /* 0x0021680000300800 */
[----:B------:R1:W-:Y:S04]  /*5470*/  STL [R1+0x1f8], R14 ;  /* 0x0001f80e01007387 */ /* 0x0003e80000100800 */
[----:B------:R-:W-:Y:S01]  /*5480*/  STL [R1+0x360], R16 ;  /* 0x0003601001007387 */ /* 0x000fe20000100800 */
[----:B-1----:R-:W-:-:S03]  /*5490*/  FMUL.FTZ R14, R7, R3 ;  /* 0x00000003070e7220 */ /* 0x002fc60000410000 */
[----:B------:R-:W4:Y:S01]  /*54a0*/  LDL R7, [R1+0x4f4] ;  /* 0x0004f40001077983 */ /* 0x000f220000100800 */
[----:B------:R-:W-:Y:S02]  /*54b0*/  FADD.FTZ R3, R12, R9 ;  /* 0x000000090c037221 */ /* 0x000fe40000010000 */
[----:B--2---:R-:W-:Y:S02]  /*54c0*/  FFMA.FTZ R2, R10, R20, R2 ;  /* 0x000000140a027223 */ /* 0x004fe40000010002 */
[----:B------:R-:W2:Y:S04]  /*54d0*/  LDL.LU R20, [R1+0x280] ;  /* 0x0002800001147983 */ /* 0x000ea80000300800 */
[----:B------:R-:W-:Y:S04]  /*54e0*/  STL [R1+0x29c], R2 ;  /* 0x00029c0201007387 */ /* 0x000fe80000100800 */
[----:B------:R1:W-:Y:S04]  /*54f0*/  STL [R1+0x1fc], R15 ;  /* 0x0001fc0f01007387 */ /* 0x0003e80000100800 */
[----:B-1----:R-:W2:Y:S04]  /*5500*/  LDL.LU R15, [R1+0x1e4] ;  /* 0x0001e400010f7983 */ /* 0x002ea80000300800 */
[----:B------:R-:W-:Y:S04]  /*5510*/  STL [R1+0x350], R14 ;  /* 0x0003500e01007387 */ /* 0x000fe80000100800 */
[----:B------:R-:W2:Y:S01]  /*5520*/  LDL.LU R12, [R1+0x284] ;  /* 0x00028400010c7983 */ /* 0x000ea20000300800 */
[----:B------:R-:W-:-:S03]  /*5530*/  FFMA.FTZ R2, R8, R9, R29 ;  /* 0x0000000908027223 */ /* 0x000fc6000001001d */
[----:B------:R-:W2:Y:S01]  /*5540*/  LDL R29, [R1+0x4f0] ;  /* 0x0004f000011d7983 */ /* 0x000ea20000100800 */
[----:B---3--:R-:W-:-:S03]  /*5550*/  FADD.FTZ R17, R17, R21 ;  /* 0x0000001511117221 */ /* 0x008fc60000010000 */
[----:B------:R-:W3:Y:S01]  /*5560*/  LDL.LU R9, [R1+0x1e8] ;  /* 0x0001e80001097983 */ /* 0x000ee20000300800 */
[----:B------:R-:W-:-:S03]  /*5570*/  FADD.FTZ R3, R3, R16 ;  /* 0x0000001003037221 */ /* 0x000fc60000010000 */
[----:B------:R-:W-:Y:S01]  /*5580*/  STL [R1+0x340], R11 ;  /* 0x0003400b01007387 */ /* 0x000fe20000100800 */
[----:B------:R-:W-:-:S03]  /*5590*/  FFMA.FTZ R2, R26, R16, R2 ;  /* 0x000000101a027223 */ /* 0x000fc60000010002 */
[----:B------:R-:W3:Y:S01]  /*55a0*/  LDL.LU R8, [R1+0x288] ;  /* 0x0002880001087983 */ /* 0x000ee20000300800 */
[----:B----4-:R-:W-:-:S03]  /*55b0*/  FMUL.FTZ R7, R7, R21 ;  /* 0x0000001507077220 */ /* 0x010fc60000410000 */
[----:B------:R1:W-:Y:S01]  /*55c0*/  STL [R1+0x1e0], R17 ;  /* 0x0001e01101007387 */ /* 0x0003e20000100800 */
[----:B------:R-:W-:-:S03]  /*55d0*/  FADD.FTZ R3, R3, R14 ;  /* 0x0000000e03037221 */ /* 0x000fc60000010000 */
[----:B-1----:R0:W5:Y:S04]  /*55e0*/  LDL.LU R17, [R1+0x59c] ;  /* 0x00059c0001117983 */ /* 0x0021680000300800 */
[----:B------:R0:W5:Y:S01]  /*55f0*/  LDL.LU R16, [R1+0x598] ;  /* 0x0005980001107983 */ /* 0x0001620000300800 */
[----:B------:R-:W-:Y:S02]  /*5600*/  FFMA.FTZ R2, R13, R14, R2 ;  /* 0x0000000e0d027223 */ /* 0x000fe40000010002 */
[----:B--2---:R-:W-:-:S05]  /*5610*/  FFMA.FTZ R20, R6, R21, R20 ;  /* 0x0000001506147223 */ /* 0x004fca0000010014 */
[----:B------:R1:W-:Y:S04]  /*5620*/  STL [R1+0x280], R20 ;  /* 0x0002801401007387 */ /* 0x0003e80000100800 */
[----:B------:R-:W2:Y:S04]  /*5630*/  LDL R21, [R1+0x4ec] ;  /* 0x0004ec0001157983 */ /* 0x000ea80000100800 */
[----:B------:R-:W4:Y:S04]  /*5640*/  LDL.LU R26, [R1+0x28c] ;  /* 0x00028c00011a7983 */ /* 0x000f280000300800 */
[----:B-1----:R-:W4:Y:S01]  /*5650*/  LDL R20, [R1+0x4e8] ;  /* 0x0004e80001147983 */ /* 0x002f220000100800 */
[----:B------:R-:W-:-:S03]  /*5660*/  FADD.FTZ R15, R15, R22 ;  /* 0x000000160f0f7221 */ /* 0x000fc60000010000 */
[----:B------:R-:W-:Y:S04]  /*5670*/  STL [R1+0x328], R7 ;  /* 0x0003280701007387 */ /* 0x000fe80000100800 */
[----:B------:R1:W-:Y:S01]  /*5680*/  STL [R1+0x1e4], R15 ;  /* 0x0001e40f01007387 */ /* 0x0003e20000100800 */
[-C--:B------:R-:W-:Y:S02]  /*5690*/  FFMA.FTZ R12, R5, R22.reuse, R12 ;  /* 0x00000016050c7223 */ /* 0x080fe4000001000c */
[----:B------:R-:W-:Y:S01]  /*56a0*/  FMUL.FTZ R29, R29, R22 ;  /* 0x000000161d1d7220 */ /* 0x000fe20000410000 */
[----:B-1----:R0:W5:Y:S04]  /*56b0*/  LDL.LU R15, [R1+0x594] ;  /* 0x00059400010f7983 */ /* 0x0021680000300800 */
[----:B------:R0:W5:Y:S04]  /*56c0*/  LDL.LU R14, [R1+0x590] ;  /* 0x00059000010e7983 */ /* 0x0001680000300800 */
[----:B------:R0:W5:Y:S04]  /*56d0*/  LDL.LU R13, [R1+0x58c] ;  /* 0x00058c00010d7983 */ /* 0x0001680000300800 */
[----:B------:R1:W-:Y:S04]  /*56e0*/  STL [R1+0x284], R12 ;  /* 0x0002840c01007387 */ /* 0x0003e80000100800 */
[----:B-1----:R0:W5:Y:S04]  /*56f0*/  LDL.LU R12, [R1+0x588] ;  /* 0x00058800010c7983 */ /* 0x0021680000300800 */
[----:B------:R-:W4:Y:S01]  /*5700*/  LDL.LU R22, [R1+0x1ec] ;  /* 0x0001ec0001167983 */ /* 0x000f220000300800 */
[----:B------:R-:W-:Y:S01]  /*5710*/  PRMT R23, RZ, 0x5410, R27 ;  /* 0x00005410ff177816 */ /* 0x000fe2000000001b */
[----:B------:R-:W-:Y:S01]  /*5720*/  FADD.FTZ R3, R3, R11 ;  /* 0x0000000b03037221 */ /* 0x000fe20000010000 */
[----:B------:R-:W-:Y:S01]  /*5730*/  PRMT R27, RZ, 0x7610, R27 ;  /* 0x00007610ff1b7816 */ /* 0x000fe2000000001b */
[----:B------:R-:W-:-:S02]  /*5740*/  FFMA.FTZ R2, R10, R11, R2 ;  /* 0x0000000b0a027223 */ /* 0x000fc40000010002 */
[----:B---3--:R-:W-:Y:S01]  /*5750*/  FADD.FTZ R9, R9, R23 ;  /* 0x0000001709097221 */ /* 0x008fe20000010000 */
[----:B------:R0:W5:Y:S01]  /*5760*/  LDL.LU R11, [R1+0x584] ;  /* 0x00058400010b7983 */ /* 0x0001620000300800 */
[----:B------:R-:W-:Y:S02]  /*5770*/  FADD.FTZ R3, R3, R7 ;  /* 0x0000000703037221 */ /* 0x000fe40000010000 */
[----:B------:R-:W-:Y:S01]  /*5780*/  FFMA.FTZ R8, R25, R23, R8 ;  /* 0x0000001719087223 */ /* 0x000fe20000010008 */
[----:B------:R0:W5:Y:S01]  /*5790*/  LDL.LU R10, [R1+0x580] ;  /* 0x00058000010a7983 */ /* 0x0001620000300800 */
[----:B------:R-:W-:-:S03]  /*57a0*/  FADD.FTZ R3, R3, R29 ;  /* 0x0000001d03037221 */ /* 0x000fc60000010000 */
[----:B------:R1:W-:Y:S01]  /*57b0*/  STL [R1+0x1e8], R9 ;  /* 0x0001e80901007387 */ /* 0x0003e20000100800 */
[----:B------:R-:W-:Y:S01]  /*57c0*/  FFMA.FTZ R2, R6, R7, R2 ;  /* 0x0000000706027223 */ /* 0x000fe20000010002 */
[----:B------:R-:W-:-:S03]  /*57d0*/  IADD3 R4, R4, 0x20, RZ ;  /* 0x0000002004047810 */ /* 0x000fc60007ffe0ff */
[----:B------:R-:W-:Y:S01]  /*57e0*/  FFMA.FTZ R2, R5, R29, R2 ;  /* 0x0000001d05027223 */ /* 0x000fe20000010002 */
[----:B-1----:R0:W5:Y:S04]  /*57f0*/  LDL.LU R9, [R1+0x57c] ;  /* 0x00057c0001097983 */ /* 0x0021680000300800 */
[----:B------:R-:W-:Y:S04]  /*5800*/  STL [R1+0x314], R29 ;  /* 0x0003141d01007387 */ /* 0x000fe80000100800 */
[----:B------:R1:W-:Y:S04]  /*5810*/  STL [R1+0x288], R8 ;  /* 0x0002880801007387 */ /* 0x0003e80000100800 */
[----:B-1----:R0:W5:Y:S04]  /*5820*/  LDL.LU R8, [R1+0x578] ;  /* 0x0005780001087983 */ /* 0x0021680000300800 */
[----:B------:R0:W5:Y:S04]  /*5830*/  LDL.LU R7, [R1+0x574] ;  /* 0x0005740001077983 */ /* 0x0001680000300800 */
[----:B------:R0:W5:Y:S04]  /*5840*/  LDL.LU R6, [R1+0x570] ;  /* 0x0005700001067983 */ /* 0x0001680000300800 */
[----:B------:R0:W5:Y:S01]  /*5850*/  LDL.LU R5, [R1+0x56c] ;  /* 0x00056c0001057983 */ /* 0x0001620000300800 */
[----:B------:R-:W-:Y:S01]  /*5860*/  IADD3 R28, R28, 0x20, RZ ;  /* 0x000000201c1c7810 */ /* 0x000fe20007ffe0ff */
[----:B--2---:R-:W-:-:S02]  /*5870*/  FMUL.FTZ R21, R21, R23 ;  /* 0x0000001715157220 */ /* 0x004fc40000410000 */
[-C--:B----4-:R-:W-:Y:S02]  /*5880*/  FFMA.FTZ R26, R24, R27.reuse, R26 ;  /* 0x0000001b181a7223 */ /* 0x090fe4000001001a */
[----:B------:R-:W-:Y:S02]  /*5890*/  FADD.FTZ R3, R3, R21 ;  /* 0x0000001503037221 */ /* 0x000fe40000010000 */
[----:B------:R-:W-:-:S04]  /*58a0*/  FMUL.FTZ R20, R20, R27 ;  /* 0x0000001b14147220 */ /* 0x000fc80000410000 */
[----:B------:R-:W-:Y:S02]  /*58b0*/  FADD.FTZ R3, R3, R20 ;  /* 0x0000001403037221 */ /* 0x000fe40000010000 */
[----:B------:R-:W-:-:S04]  /*58c0*/  FFMA.FTZ R2, R25, R21, R2 ;  /* 0x0000001519027223 */ /* 0x000fc80000010002 */
[----:B------:R-:W-:Y:S02]  /*58d0*/  FFMA.FTZ R29, R24, R20, R2 ;  /* 0x00000014181d7223 */ /* 0x000fe40000010002 */
[----:B------:R-:W-:-:S05]  /*58e0*/  FADD.FTZ R22, R22, R27 ;  /* 0x0000001b16167221 */ /* 0x000fca0000010000 */
[----:B------:R-:W-:Y:S04]  /*58f0*/  STL [R1+0x1ec], R22 ;  /* 0x0001ec1601007387 */ /* 0x000fe80000100800 */
[----:B------:R-:W-:Y:S04]  /*5900*/  STL [R1+0x48], R21 ;  /* 0x0000481501007387 */ /* 0x000fe80000100800 */
[----:B------:R-:W-:Y:S04]  /*5910*/  STL [R1+0x28c], R26 ;  /* 0x00028c1a01007387 */ /* 0x000fe80000100800 */
[----:B------:R1:W-:Y:S04]  /*5920*/  STL [R1+0x1c], R4 ;  /* 0x00001c0401007387 */ /* 0x0003e80000100800 */
[----:B-1----:R0:W5:Y:S04]  /*5930*/  LDL.LU R4, [R1+0x568] ;  /* 0x0005680001047983 */ /* 0x0021680000300800 */
[----:B------:R0:W-:Y:S04]  /*5940*/  STL [R1+0x3c], R20 ;  /* 0x00003c1401007387 */ /* 0x0001e80000100800 */
[----:B------:R0:W-:Y:S02]  /*5950*/  STL [R1+0x14], R3 ;  /* 0x0000140301007387 */ /* 0x0001e40000100800 */
.L_x_5885:
[----:B------:R-:W-:Y:S05]  /*5960*/  BSYNC B2 ;  /* 0x0000000000027941 */ /* 0x000fea0003800000 */
.L_x_5884:
[----:B0-----:R-:W0:Y:S02]  /*5970*/  S2R R2, SR_TID.X ;  /* 0x0000000000027919 */ /* 0x001e240000002100 */
[----:B0-----:R-:W-:-:S02]  /*5980*/  LOP3.LUT R3, R2, 0x1f, RZ, 0xc, !PT ;  /* 0x0000001f02037812 */ /* 0x001fc400078e0cff */
[----:B------:R-:W-:-:S04]  /*5990*/  MOV R2, c[0x0][0x168] ;  /* 0x00005a0000027a02 */ /* 0x000fc80000000f00 */
[----:B------:R-:W-:-:S04]  /*59a0*/  SHF.R.S32.HI R2, RZ, 0x1f, R2 ;  /* 0x0000001fff027819 */ /* 0x000fc80000011402 */
[----:B------:R-:W-:-:S04]  /*59b0*/  LEA.HI R2, R2, c[0x0][0x168], RZ, 0x3 ;  /* 0x00005a0002027a11 */ /* 0x000fc800078f18ff */
[----:B------:R-:W-:-:S04]  /*59c0*/  LEA.HI.SX32 R2, R2, R3, 0x1d ;  /* 0x0000000302027211 */ /* 0x000fc800078feaff */
[----:B------:R-:W-:-:S13]  /*59d0*/  ISETP.GE.U32.AND P4, PT, R2, 0xa0, PT ;  /* 0x000000a00200780c */ /* 0x000fda0003f86070 */
[----:B------:R-:W-:Y:S05]  /*59e0*/  @!P4 BRA `(.L_x_5877) ;  /* 0x00000c300000c947 */ /* 0x000fea0003800000 */
[----:B------:R-:W2:Y:S04]  /*59f0*/  LDL.LU R2, [R1+0x1c] ;  /* 0x00001c0001027983 */ /* 0x000ea80000300800 */
[----:B------:R-:W3:Y:S04]  /*5a00*/  LDL.LU R21, [R1+0x18] ;  /* 0x0000180001157983 */ /* 0x000ee80000300800 */
[----:B------:R-:W-:Y:S04]  /*5a10*/  STL [R1+0x5a8], R29 ;  /* 0x0005a81d01007387 */ /* 0x000fe80000100800 */
[----:B-----5:R-:W-:Y:S04]  /*5a20*/  STL [R1+0x5a4], R19 ;  /* 0x0005a41301007387 */ /* 0x020fe80000100800 */
[----:B------:R0:W-:Y:S04]  /*5a30*/  STL [R1+0x5a0], R18 ;  /* 0x0005a01201007387 */ /* 0x0001e80000100800 */
[----:B------:R1:W-:Y:S04]  /*5a40*/  STL [R1+0x59c], R17 ;  /* 0x00059c1101007387 */ /* 0x0003e80000100800 */
[----:B------:R4:W-:Y:S04]  /*5a50*/  STL [R1+0x598], R16 ;  /* 0x0005981001007387 */ /* 0x0009e80000100800 */
[----:B0-----:R0:W3:Y:S04]  /*5a60*/  LDL R18, [R1+0x78] ;  /* 0x0000780001127983 */ /* 0x0010e80000100800 */
[----:B-1----:R0:W3:Y:S04]  /*5a70*/  LDL R17, [R1+0x74] ;  /* 0x0000740001117983 */ /* 0x0020e80000100800 */
[----:B----4-:R0:W4:Y:S04]  /*5a80*/  LDL R16, [R1+0x70] ;  /* 0x0000700001107983 */ /* 0x0101280000100800 */
[----:B------:R0:W4:Y:S04]  /*5a90*/  LDL R19, [R1+0x7c] ;  /* 0x00007c0001137983 */ /* 0x0001280000100800 */
[----:B------:R-:W-:Y:S04]  /*5aa0*/  STL [R1+0x594], R15 ;  /* 0x0005940f01007387 */ /* 0x000fe80000100800 */
[----:B------:R1:W-:Y:S04]  /*5ab0*/  STL [R1+0x590], R14 ;  /* 0x0005900e01007387 */ /* 0x0003e80000100800 */
[----:B------:R0:W-:Y:S04]  /*5ac0*/  STL [R1+0x58c], R13 ;  /* 0x00058c0d01007387 */ /* 0x0001e80000100800 */
[----:B------:R0:W-:Y:S04]  /*5ad0*/  STL [R1+0x588], R12 ;  /* 0x0005880c01007387 */ /* 0x0001e80000100800 */
[----:B-1----:R1:W4:Y:S04]  /*5ae0*/  LDL R14, [R1+0x88] ;  /* 0x00008800010e7983 */ /* 0x0023280000100800 */
[----:B0-----:R1:W4:Y:S04]  /*5af0*/  LDL R13, [R1+0x84] ;  /* 0x00008400010d7983 */ /* 0x0013280000100800 */
[----:B------:R1:W4:Y:S04]  /*5b00*/  LDL R12, [R1+0x80] ;  /* 0x00008000010c7983 */ /* 0x0003280000100800 */
[----:B------:R1:W4:Y:S04]  /*5b10*/  LDL R15, [R1+0x8c] ;  /* 0x00008c00010f7983 */ /* 0x0003280000100800 */
[----:B------:R0:W-:Y:S04]  /*5b20*/  STL [R1+0x584], R11 ;  /* 0x0005840b01007387 */ /* 0x0001e80000100800 */
[----:B------:R1:W-:Y:S01]  /*5b30*/  STL [R1+0x580], R10 ;  /* 0x0005800a01007387 */ /* 0x0003e20000100800 */
[----:B0-----:R-:W-:-:S03]  /*5b40*/  HFMA2.MMA R11, -RZ, RZ, 0, 1.9073486328125e-06 ;  /* 0x00000020ff0b7435 */ /* 0x001fc600000001ff */
[----:B-1----:R-:W4:Y:S01]  /*5b50*/  LDL.LU R10, [R1+0x50] ;  /* 0x00005000010a7983 */ /* 0x002f220000300800 */
[----:B--2---:R-:W-:-:S06]  /*5b60*/  IMAD.MOV.U32 R29, RZ, RZ, R2 ;  /* 0x000000ffff1d7224 */ /* 0x004fcc00078e0002 */
[----:B------:R-:W-:-:S05]  /*5b70*/  IMAD.WIDE.U32 R2, R28, R11, c[0x0][0x188] ;  /* 0x000062001c027625 */ /* 0x000fca00078e000b */
[----:B------:R-:W2:Y:S04]  /*5b80*/  LDG.E.128 R24, [R2.64] ;  /* 0x0000000402187981 */ /* 0x000ea8000c1e1d00 */
[----:B------:R0:W-:Y:S02]  /*5b90*/  STL [R1+0x57c], R9 ;  /* 0x00057c0901007387 */ /* 0x0001e40000100800 */
[----:B0-----:R-:W0:Y:S02]  /*5ba0*/  LDC.U8 R9, c[0x0][0x1f0] ;  /* 0x00007c00ff097b82 */ /* 0x001e240000000000 */
[----:B------:R-:W-:Y:S04]  /*5bb0*/  STL [R1+0x578], R8 ;  /* 0x0005780801007387 */ /* 0x000fe80000100800 */
[----:B------:R2:W-:Y:S01]  /*5bc0*/  STL [R1+0x574], R7 ;  /* 0x0005740701007387 */ /* 0x0005e20000100800 */
[----:B0-----:R-:W-:-:S03]  /*5bd0*/  ISETP.NE.AND P4, PT, R9, RZ, PT ;  /* 0x000000ff0900720c */ /* 0x001fc60003f85270 */
[----:B------:R0:W-:Y:S01]  /*5be0*/  STL [R1+0x570], R6 ;  /* 0x0005700601007387 */ /* 0x0001e20000100800 */
[----:B------:R-:W-:-:S03]  /*5bf0*/  IMAD.MOV.U32 R20, RZ, RZ, 0x10 ;  /* 0x00000010ff147424 */ /* 0x000fc600078e00ff */
[----:B------:R1:W-:Y:S04]  /*5c00*/  STL [R1+0x56c], R5 ;  /* 0x00056c0501007387 */ /* 0x0003e80000100800 */
[----:B------:R0:W-:Y:S01]  /*5c10*/  STL [R1+0x568], R4 ;  /* 0x0005680401007387 */ /* 0x0001e20000100800 */
[----:B---3--:R-:W-:-:S06]  /*5c20*/  IMAD.WIDE.U32 R20, R21, R20, c[0x0][0x208] ;  /* 0x0000820015147625 */ /* 0x008fcc00078e0014 */
[----:B------:R-:W3:Y:S01]  /*5c30*/  LDG.E.128 R20, [R20.64] ;  /* 0x0000000414147981 */ /* 0x000ee2000c1e1d00 */
[----:B----4-:R-:W-:Y:S02]  /*5c40*/  FSEL R10, R10, RZ, !P4 ;  /* 0x000000ff0a0a7208 */ /* 0x010fe40006000000 */
[----:B------:R-:W-:-:S04]  /*5c50*/  ISETP.NE.U32.AND P4, PT, RZ, c[0x0][0x218], PT ;  /* 0x00008600ff007a0c */ /* 0x000fc80003f85070 */
[----:B------:R-:W-:Y:S02]  /*5c60*/  ISETP.NE.AND.EX P4, PT, RZ, c[0x0][0x21c], PT, P4 ;  /* 0x00008700ff007a0c */ /* 0x000fe40003f85340 */
[----:B--2---:R-:W-:Y:S01]  /*5c70*/  MOV R7, R24 ;  /* 0x0000001800077202 */ /* 0x004fe20000000f00 */
[----:B0-----:R-:W-:Y:S01]  /*5c80*/  IMAD.MOV.U32 R6, RZ, RZ, R25 ;  /* 0x000000ffff067224 */ /* 0x001fe200078e0019 */
[----:B-1----:R-:W-:Y:S01]  /*5c90*/  MOV R5, R26 ;  /* 0x0000001a00057202 */ /* 0x002fe20000000f00 */
[----:B------:R-:W-:Y:S02]  /*5ca0*/  IMAD.MOV.U32 R4, RZ, RZ, R27 ;  /* 0x000000ffff047224 */ /* 0x000fe400078e001b */
[----:B------:R0:W2:Y:S06]  /*5cb0*/  LDG.E.128 R24, [R2.64+0x10] ;  /* 0x0000100402187981 */ /* 0x0000ac000c1e1d00 */
[----:B0-----:R-:W-:-:S05]  /*5cc0*/  @P4 IMAD.WIDE.U32 R2, R28, R11, c[0x0][0x218] ;  /* 0x000086001c024625 */ /* 0x001fca00078e000b */
[----:B------:R0:W4:Y:S04]  /*5cd0*/  @P4 LDG.E.128 R12, [R2.64] ;  /* 0x00000004020c4981 */ /* 0x000128000c1e1d00 */
[----:B------:R0:W4:Y:S01]  /*5ce0*/  @P4 LDG.E.128 R16, [R2.64+0x10] ;  /* 0x0000100402104981 */ /* 0x000122000c1e1d00 */
[C---:B------:R-:W-:Y:S01]  /*5cf0*/  FADD.FTZ R7, -R10.reuse, R7 ;  /* 0x000000070a077221 */ /* 0x040fe20000010100 */
[----:B0-----:R-:W-:Y:S01]  /*5d00*/  HFMA2.MMA R2, -RZ, RZ, 0, 4.76837158203125e-07 ;  /* 0x00000008ff027435 */ /* 0x001fe200000001ff */
[----:B------:R-:W-:Y:S02]  /*5d10*/  FADD.FTZ R9, -R10, R6 ;  /* 0x000000060a097221 */ /* 0x000fe40000010100 */
[----:B------:R-:W-:Y:S02]  /*5d20*/  FMUL.FTZ R7, R0, R7 ;  /* 0x0000000700077220 */ /* 0x000fe40000410000 */
[----:B------:R-:W-:-:S05]  /*5d30*/  FADD.FTZ R8, -R10, R5 ;  /* 0x000000050a087221 */ /* 0x000fca0000010100 */
[----:B------:R-:W-:-:S04]  /*5d40*/  IMAD.WIDE.U32 R2, R29, R2, c[0x0][0x190] ;  /* 0x000064001d027625 */ /* 0x000fc800078e0002 */
[C---:B------:R-:W-:Y:S02]  /*5d50*/  FADD.FTZ R6, -R10.reuse, R4 ;  /* 0x000000040a067221 */ /* 0x040fe40000010100 */
[----:B--2---:R-:W-:Y:S01]  /*5d60*/  FADD.FTZ R5, -R10, R24 ;  /* 0x000000180a057221 */ /* 0x004fe20000010100 */
[----:B---3--:R-:W-:Y:S01]  /*5d70*/  PRMT R24, RZ, 0x5410, R21 ;  /* 0x00005410ff187816 */ /* 0x008fe20000000015 */
[----:B----4-:R0:W-:Y:S04]  /*5d80*/  @P4 STL.64 [R1+0x80], R12 ;  /* 0x0000800c01004387 */ /* 0x0101e80000100a00 */
[----:B------:R1:W-:Y:S01]  /*5d90*/  @P4 STL.64 [R1+0x88], R14 ;  /* 0x0000880e01004387 */ /* 0x0003e20000100a00 */
[----:B0-----:R-:W-:-:S03]  /*5da0*/  FMUL.FTZ R13, R0, R9 ;  /* 0x00000009000d7220 */ /* 0x001fc60000410000 */
[----:B-1----:R0:W2:Y:S02]  /*5db0*/  LDG.E.64 R14, [R2.64] ;  /* 0x00000004020e7981 */ /* 0x0020a4000c1e1b00 */
[----:B0-----:R-:W-:Y:S02]  /*5dc0*/  PRMT R2, RZ, 0x7610, R21 ;  /* 0x00007610ff027816 */ /* 0x001fe40000000015 */
[----:B------:R-:W3:Y:S04]  /*5dd0*/  LDL.LU R21, [R1+0x14] ;  /* 0x0000140001157983 */ /* 0x000ee80000300800 */
[----:B------:R-:W-:Y:S04]  /*5de0*/  STL [R1+0x414], R7 ;  /* 0x0004140701007387 */ /* 0x000fe80000100800 */
[----:B------:R-:W4:Y:S04]  /*5df0*/  LDL.LU R29, [R1+0x270] ;  /* 0x00027000011d7983 */ /* 0x000f280000300800 */
[----:B------:R-:W-:Y:S04]  /*5e00*/  STL [R1+0x400], R13 ;  /* 0x0004000d01007387 */ /* 0x000fe80000100800 */
[----:B------:R-:W-:Y:S04]  /*5e10*/  @P4 STL.64 [R1+0x70], R16 ;  /* 0x0000701001004387 */ /* 0x000fe80000100a00 */
[----:B------:R0:W-:Y:S01]  /*5e20*/  @P4 STL.64 [R1+0x78], R18 ;  /* 0x0000781201004387 */ /* 0x0001e20000100a00 */
[----:B------:R-:W-:-:S02]  /*5e30*/  FADD.FTZ R4, -R10, R25 ;  /* 0x000000190a047221 */ /* 0x000fc40000010100 */
[C---:B------:R-:W-:Y:S02]  /*5e40*/  FADD.FTZ R28, -R10.reuse, R26 ;  /* 0x0000001a0a1c7221 */ /* 0x040fe40000010100 */
[----:B------:R-:W-:Y:S01]  /*5e50*/  FADD.FTZ R27, -R10, R27 ;  /* 0x0000001b0a1b7221 */ /* 0x000fe20000010100 */
[----:B0-----:R-:W3:Y:S04]  /*5e60*/  LDL.LU R19, [R1+0x1d0] ;  /* 0x0001d00001137983 */ /* 0x001ee80000300800 */
[----:B------:R-:W3:Y:S01]  /*5e70*/  LDL R10, [R1+0x4e4] ;  /* 0x0004e400010a7983 */ /* 0x000ee20000100800 */
[C---:B------:R-:W-:Y:S01]  /*5e80*/  FMUL.FTZ R11, R0.reuse, R8 ;  /* 0x00000008000b7220 */ /* 0x040fe20000410000 */
[----:B------:R-:W-:Y:S02]  /*5e90*/  PRMT R26, RZ, 0x5410, R20 ;  /* 0x00005410ff1a7816 */ /* 0x000fe40000000014 */
[----:B------:R-:W3:Y:S01]  /*5ea0*/  LDL.LU R18, [R1+0x274] ;  /* 0x0002740001127983 */ /* 0x000ee20000300800 */
[----:B------:R-:W-:-:S03]  /*5eb0*/  FMUL.FTZ R8, R0, R6 ;  /* 0x0000000600087220 */ /* 0x000fc60000410000 */
[----:B------:R-:W3:Y:S01]  /*5ec0*/  LDL.LU R17, [R1+0x1d4] ;  /* 0x0001d40001117983 */ /* 0x000ee20000300800 */
[C---:B------:R-:W-:Y:S02]  /*5ed0*/  FMUL.FTZ R5, R0.reuse, R5 ;  /* 0x0000000500057220 */ /* 0x040fe40000410000 */
[C---:B------:R-:W-:Y:S02]  /*5ee0*/  FMUL.FTZ R4, R0.reuse, R4 ;  /* 0x0000000400047220 */ /* 0x040fe40000410000 */
[----:B------:R-:W-:Y:S01]  /*5ef0*/  FMUL.FTZ R28, R0, R28 ;  /* 0x0000001c001c7220 */ /* 0x000fe20000410000 */
[----:B--2---:R0:W-:Y:S04]  /*5f00*/  STL.64 [R1+0x58], R14 ;  /* 0x0000580e01007387 */ /* 0x0041e80000100a00 */
[----:B------:R-:W2:Y:S04]  /*5f10*/  LDL R6, [R1+0x4e0] ;  /* 0x0004e00001067983 */ /* 0x000ea80000100800 */
[----:B------:R-:W2:Y:S04]  /*5f20*/  LDL.LU R16, [R1+0x278] ;  /* 0x0002780001107983 */ /* 0x000ea80000300800 */
[----:B0-----:R-:W2:Y:S04]  /*5f30*/  LDL.LU R15, [R1+0x1d8] ;  /* 0x0001d800010f7983 */ /* 0x001ea80000300800 */
[----:B------:R-:W2:Y:S04]  /*5f40*/  LDL R12, [R1+0x4dc] ;  /* 0x0004dc00010c7983 */ /* 0x000ea80000100800 */
[----:B------:R-:W2:Y:S01]  /*5f50*/  LDL.LU R14, [R1+0x27c] ;  /* 0x00027c00010e7983 */ /* 0x000ea20000300800 */
[----:B----4-:R-:W-:-:S03]  /*5f60*/  FFMA.FTZ R29, R7, R26, R29 ;  /* 0x0000001a071d7223 */ /* 0x010fc6000001001d */
[----:B------:R-:W4:Y:S04]  /*5f70*/  LDL R9, [R1+0x4d8] ;  /* 0x0004d80001097983 */ /* 0x000f280000100800 */
[----:B------:R-:W-:Y:S04]  /*5f80*/  STL [R1+0x3ec], R11 ;  /* 0x0003ec0b01007387 */ /* 0x000fe80000100800 */
[----:B------:R-:W-:Y:S04]  /*5f90*/  STL [R1+0x3d8], R8 ;  /* 0x0003d80801007387 */ /* 0x000fe80000100800 */
[----:B------:R-:W-:Y:S04]  /*5fa0*/  STL [R1+0x3c4], R5 ;  /* 0x0003c40501007387 */ /* 0x000fe80000100800 */
[----:B------:R0:W-:Y:S01]  /*5fb0*/  STL [R1+0x270], R29 ;  /* 0x0002701d01007387 */ /* 0x0001e20000100800 */
[----:B---3--:R-:W-:-:S03]  /*5fc0*/  FADD.FTZ R19, R19, R26 ;  /* 0x0000001a13137221 */ /* 0x008fc60000010000 */
[----:B0-----:R-:W3:Y:S01]  /*5fd0*/  LDL.LU R29, [R1+0x5a8] ;  /* 0x0005a800011d7983 */ /* 0x001ee20000300800 */
[----:B------:R-:W-:-:S03]  /*5fe0*/  FMUL.FTZ R10, R10, R26 ;  /* 0x0000001a0a0a7220 */ /* 0x000fc60000410000 */
[----:B------:R-:W-:Y:S04]  /*5ff0*/  STL [R1+0x3b0], R4 ;  /* 0x0003b00401007387 */ /* 0x000fe80000100800 */
[----:B------:R0:W-:Y:S04]  /*6000*/  STL [R1+0x1d0], R19 ;  /* 0x0001d01301007387 */ /* 0x0001e80000100800 */
[----:B0-----:R0:W5:Y:S04]  /*6010*/  LDL.LU R19, [R1+0x5a4] ;  /* 0x0005a40001137983 */ /* 0x0011680000300800 */
[----:B------:R-:W-:Y:S04]  /*6020*/  STL [R1+0x3a0], R28 ;  /* 0x0003a01c01007387 */ /* 0x000fe80000100800 */
[----:B------:R-:W3:Y:S01]  /*6030*/  LDL.LU R26, [R1+0x1dc] ;  /* 0x0001dc00011a7983 */ /* 0x000ee20000300800 */
[----:B------:R-:W-:Y:S01]  /*6040*/  PRMT R25, RZ, 0x7610, R20 ;  /* 0x00007610ff197816 */ /* 0x000fe20000000014 */
[----:B------:R-:W-:-:S04]  /*6050*/  FMUL.FTZ R27, R0, R27 ;  /* 0x0000001b001b7220 */ /* 0x000fc80000410000 */
[-C--:B------:R-:W-:Y:S02]  /*6060*/  FFMA.FTZ R18, R13, R25.reuse, R18 ;  /* 0x000000190d127223 */ /* 0x080fe40000010012 */
[----:B------:R-:W-:Y:S01]  /*6070*/  FADD.FTZ R17, R17, R25 ;  /* 0x0000001911117221 */ /* 0x000fe20000010000 */
[----:B------:R-:W-:Y:S04]  /*6080*/  STL [R1+0x38c], R27 ;  /* 0x00038c1b01007387 */ /* 0x000fe80000100800 */
[----:B------:R1:W-:Y:S04]  /*6090*/  STL [R1+0x274], R18 ;  /* 0x0002741201007387 */ /* 0x0003e80000100800 */
[----:B-1----:R0:W5:Y:S04]  /*60a0*/  LDL.LU R18, [R1+0x5a0] ;  /* 0x0005a00001127983 */ /* 0x0021680000300800 */
[----:B------:R1:W-:Y:S04]  /*60b0*/  STL [R1+0x1d4], R17 ;  /* 0x0001d41101007387 */ /* 0x0003e80000100800 */
[----:B-1----:R0:W5:Y:S04]  /*60c0*/  LDL.LU R17, [R1+0x59c] ;  /* 0x00059c0001117983 */ /* 0x0021680000300800 */
[----:B------:R-:W-:Y:S01]  /*60d0*/  STL [R1+0x370], R10 ;  /* 0x0003700a01007387 */ /* 0x000fe20000100800 */
[----:B--2---:R-:W-:-:S03]  /*60e0*/  FMUL.FTZ R25, R6, R25 ;  /* 0x0000001906197220 */ /* 0x004fc60000410000 */
[----:B------:R-:W2:Y:S01]  /*60f0*/  LDL R6, [R1+0x4d4] ;  /* 0x0004d40001067983 */ /* 0x000ea20000100800 */
[----:B------:R-:W-:Y:S02]  /*6100*/  FFMA.FTZ R16, R11, R24, R16 ;  /* 0x000000180b107223 */ /* 0x000fe40000010010 */
[----:B------:R-:W-:-:S03]  /*6110*/  FADD.FTZ R15, R15, R24 ;  /* 0x000000180f0f7221 */ /* 0x000fc60000010000 */
[----:B------:R1:W-:Y:S01]  /*6120*/  STL [R1+0x278], R16 ;  /* 0x0002781001007387 */ /* 0x0003e20000100800 */
[----:B------:R-:W-:Y:S02]  /*6130*/  FMUL.FTZ R12, R12, R24 ;  /* 0x000000180c0c7220 */ /* 0x000fe40000410000 */
[-C--:B------:R-:W-:Y:S01]  /*6140*/  FFMA.FTZ R14, R8, R2.reuse, R14 ;  /* 0x00000002080e7223 */ /* 0x080fe2000001000e */
[----:B-1----:R0:W5:Y:S04]  /*6150*/  LDL.LU R16, [R1+0x598] ;  /* 0x0005980001107983 */ /* 0x0021680000300800 */
[----:B------:R1:W-:Y:S01]  /*6160*/  STL [R1+0x1d8], R15 ;  /* 0x0001d80f01007387 */ /* 0x0003e20000100800 */
[----:B----4-:R-:W-:-:S03]  /*6170*/  FMUL.FTZ R9, R9, R2 ;  /* 0x0000000209097220 */ /* 0x010fc60000410000 */
[----:B-1----:R0:W5:Y:S04]  /*6180*/  LDL.LU R15, [R1+0x594] ;  /* 0x00059400010f7983 */ /* 0x0021680000300800 */
[----:B------:R-:W-:Y:S04]  /*6190*/  STL [R1+0x35c], R25 ;  /* 0x00035c1901007387 */ /* 0x000fe80000100800 */
[----:B------:R-:W4:Y:S04]  /*61a0*/  LDL.LU R24, [R1+0x260] ;  /* 0x0002600001187983 */ /* 0x000f280000300800 */
[----:B------:R1:W-:Y:S04]  /*61b0*/  STL [R1+0x27c], R14 ;  /* 0x00027c0e01007387 */ /* 0x0003e80000100800 */
[----:B-1----:R0:W5:Y:S04]  /*61c0*/  LDL.LU R14, [R1+0x590] ;  /* 0x00059000010e7983 */ /* 0x0021680000300800 */
[----:B------:R-:W-:Y:S01]  /*61d0*/  STL [R1+0x34c], R12 ;  /* 0x00034c0c01007387 */ /* 0x000fe20000100800 */
[----:B---3--:R-:W-:-:S02]  /*61e0*/  FADD.FTZ R26, R26, R2 ;  /* 0x000000021a1a7221 */ /* 0x008fc40000010000 */
[----:B------:R-:W-:Y:S02]  /*61f0*/  FADD.FTZ R2, R21, R10 ;  /* 0x0000000a15027221 */ /* 0x000fe40000010000 */
[----:B------:R-:W-:Y:S01]  /*6200*/  FFMA.FTZ R21, R7, R10, R29 ;  /* 0x0000000a07157223 */ /* 0x000fe2000001001d */
[----:B------:R1:W-:Y:S04]  /*6210*/  STL [R1+0x1dc], R26 ;  /* 0x0001dc1a01007387 */ /* 0x0003e80000100800 */
[----:B------:R-:W3:Y:S01]  /*6220*/  LDL.LU R29, [R1+0x1c0] ;  /* 0x0001c000011d7983 */ /* 0x000ee20000300800 */
[----:B------:R-:W-:-:S03]  /*6230*/  PRMT R3, RZ, 0x5410, R22 ;  /* 0x00005410ff037816 */ /* 0x000fc60000000016 */
[----:B------:R-:W3:Y:S01]  /*6240*/  LDL.LU R10, [R1+0x264] ;  /* 0x00026400010a7983 */ /* 0x000ee20000300800 */
[----:B------:R-:W-:-:S03]  /*6250*/  FFMA.FTZ R21, R13, R25, R21 ;  /* 0x000000190d157223 */ /* 0x000fc60000010015 */
[----:B-1----:R-:W3:Y:S04]  /*6260*/  LDL R26, [R1+0x4d0] ;  /* 0x0004d000011a7983 */ /* 0x002ee80000100800 */
[----:B------:R-:W3:Y:S04]  /*6270*/  LDL.LU R7, [R1+0x1c8] ;  /* 0x0001c80001077983 */ /* 0x000ee80000300800 */
[----:B------:R-:W-:Y:S01]  /*6280*/  STL [R1+0x33c], R9 ;  /* 0x00033c0901007387 */ /* 0x000fe20000100800 */
[-C--:B--2---:R-:W-:Y:S02]  /*6290*/  FMUL.FTZ R6, R6, R3.reuse ;  /* 0x0000000306067220 */ /* 0x084fe40000410000 */
[----:B----4-:R-:W-:-:S02]  /*62a0*/  FFMA.FTZ R24, R5, R3, R24 ;  /* 0x0000000305187223 */ /* 0x010fc40000010018 */
[----:B---3--:R-:W-:-:S05]  /*62b0*/  FADD.FTZ R29, R29, R3 ;  /* 0x000000031d1d7221 */ /* 0x008fca0000010000 */
[----:B------:R1:W-:Y:S04]  /*62c0*/  STL [R1+0x1c0], R29 ;  /* 0x0001c01d01007387 */ /* 0x0003e80000100800 */
[----:B------:R0:W5:Y:S04]  /*62d0*/  LDL.LU R13, [R1+0x58c] ;  /* 0x00058c00010d7983 */ /* 0x0001680000300800 */
[----:B------:R2:W-:Y:S04]  /*62e0*/  STL [R1+0x260], R24 ;  /* 0x0002601801007387 */ /* 0x0005e80000100800 */
[----:B-1----:R-:W3:Y:S04]  /*62f0*/  LDL.LU R29, [R1+0x1cc] ;  /* 0x0001cc00011d7983 */ /* 0x002ee80000300800 */
[----:B------:R-:W4:Y:S01]  /*6300*/  LDL.LU R3, [R1+0x1c4] ;  /* 0x0001c40001037983 */ /* 0x000f220000300800 */
[----:B------:R-:W-:Y:S01]  /*6310*/  PRMT R22, RZ, 0x7610, R22 ;  /* 0x00007610ff167816 */ /* 0x000fe20000000016 */
[----:B------:R-:W-:-:S02]  /*6320*/  FADD.FTZ R2, R2, R25 ;  /* 0x0000001902027221 */ /* 0x000fc40000010000 */
[----:B------:R-:W3:Y:S02]  /*6330*/  LDL.LU R25, [R1+0x26c] ;  /* 0x00026c0001197983 */ /* 0x000ee40000300800 */
[----:B------:R-:W-:Y:S02]  /*6340*/  FFMA.FTZ R10, R4, R22, R10 ;  /* 0x00000016040a7223 */ /* 0x000fe4000001000a */
[----:B--2---:R-:W2:Y:S01]  /*6350*/  LDL R24, [R1+0x4c8] ;  /* 0x0004c80001187983 */ /* 0x004ea20000100800 */
[----:B------:R-:W-:-:S03]  /*6360*/  FADD.FTZ R2, R2, R12 ;  /* 0x0000000c02027221 */ /* 0x000fc60000010000 */
[----:B------:R-:W-:Y:S01]  /*6370*/  STL [R1+0x324], R6 ;  /* 0x0003240601007387 */ /* 0x000fe20000100800 */
[----:B------:R-:W-:Y:S02]  /*6380*/  FMUL.FTZ R26, R26, R22 ;  /* 0x000000161a1a7220 */ /* 0x000fe40000410000 */
[----:B----4-:R-:W-:-:S05]  /*6390*/  FADD.FTZ R3, R3, R22 ;  /* 0x0000001603037221 */ /* 0x010fca0000010000 */
[----:B------:R1:W-:Y:S02]  /*63a0*/  STL [R1+0x1c4], R3 ;  /* 0x0001c40301007387 */ /* 0x0003e40000100800 */
[----:B-1----:R-:W-:Y:S02]  /*63b0*/  FFMA.FTZ R3, R11, R12, R21 ;  /* 0x0000000c0b037223 */ /* 0x002fe40000010015 */
[----:B------:R0:W5:Y:S04]  /*63c0*/  LDL.LU R12, [R1+0x588] ;  /* 0x00058800010c7983 */ /* 0x0001680000300800 */
[----:B------:R0:W5:Y:S04]  /*63d0*/  LDL.LU R11, [R1+0x584] ;  /* 0x00058400010b7983 */ /* 0x0001680000300800 */
[----:B------:R-:W4:Y:S04]  /*63e0*/  LDL R21, [R1+0x4cc] ;  /* 0x0004cc0001157983 */ /* 0x000f280000100800 */
[----:B------:R1:W-:Y:S04]  /*63f0*/  STL [R1+0x264], R10 ;  /* 0x0002640a01007387 */ /* 0x0003e80000100800 */
[----:B-1----:R0:W5:Y:S04]  /*6400*/  LDL.LU R10, [R1+0x580] ;  /* 0x00058000010a7983 */ /* 0x0021680000300800 */
[----:B------:R-:W2:Y:S01]  /*6410*/  LDL.LU R22, [R1+0x268] ;  /* 0x0002680001167983 */ /* 0x000ea20000300800 */
[----:B------:R-:W-:Y:S01]  /*6420*/  PRMT R20, RZ, 0x5410, R23 ;  /* 0x00005410ff147816 */ /* 0x000fe20000000017 */
[----:B------:R-:W-:Y:S01]  /*6430*/  FADD.FTZ R2, R2, R9 ;  /* 0x0000000902027221 */ /* 0x000fe20000010000 */
[----:B------:R-:W-:-:S03]  /*6440*/  PRMT R23, RZ, 0x7610, R23 ;  /* 0x00007610ff177816 */ /* 0x000fc60000000017 */
[----:B------:R-:W-:Y:S02]  /*6450*/  FADD.FTZ R2, R2, R6 ;  /* 0x0000000602027221 */ /* 0x000fe40000010000 */
[----:B------:R-:W-:Y:S02]  /*6460*/  FADD.FTZ R7, R7, R20 ;  /* 0x0000001407077221 */ /* 0x000fe40000010000 */
[----:B------:R-:W-:Y:S02]  /*6470*/  FFMA.FTZ R3, R8, R9, R3 ;  /* 0x0000000908037223 */ /* 0x000fe40000010003 */
[----:B------:R0:W5:Y:S01]  /*6480*/  LDL.LU R9, [R1+0x57c] ;  /* 0x00057c0001097983 */ /* 0x0001620000300800 */
[----:B------:R-:W-:-:S03]  /*6490*/  FADD.FTZ R2, R2, R26 ;  /* 0x0000001a02027221 */ /* 0x000fc60000010000 */
[----:B------:R0:W5:Y:S01]  /*64a0*/  LDL.LU R8, [R1+0x578] ;  /* 0x0005780001087983 */ /* 0x0001620000300800 */
[----:B------:R-:W-:-:S03]  /*64b0*/  FFMA.FTZ R3, R5, R6, R3 ;  /* 0x0000000605037223 */ /* 0x000fc60000010003 */
[----:B------:R1:W-:Y:S01]  /*64c0*/  STL [R1+0x1c8], R7 ;  /* 0x0001c80701007387 */ /* 0x0003e20000100800 */
[----:B---3--:R-:W-:Y:S02]  /*64d0*/  FADD.FTZ R29, R29, R23 ;  /* 0x000000171d1d7221 */ /* 0x008fe40000010000 */
[----:B------:R-:W-:Y:S02]  /*64e0*/  FFMA.FTZ R25, R27, R23, R25 ;  /* 0x000000171b197223 */ /* 0x000fe40000010019 */
[----:B------:R-:W-:Y:S01]  /*64f0*/  FFMA.FTZ R3, R4, R26, R3 ;  /* 0x0000001a04037223 */ /* 0x000fe20000010003 */
[----:B-1----:R0:W5:Y:S04]  /*6500*/  LDL.LU R7, [R1+0x574] ;  /* 0x0005740001077983 */ /* 0x0021680000300800 */
[----:B------:R-:W-:Y:S04]  /*6510*/  STL [R1+0x310], R26 ;  /* 0x0003101a01007387 */ /* 0x000fe80000100800 */
[----:B------:R0:W5:Y:S01]  /*6520*/  LDL.LU R6, [R1+0x570] ;  /* 0x0005700001067983 */ /* 0x0001620000300800 */
[----:B----4-:R-:W-:-:S04]  /*6530*/  FMUL.FTZ R21, R21, R20 ;  /* 0x0000001415157220 */ /* 0x010fc80000410000 */
[----:B------:R-:W-:Y:S02]  /*6540*/  FADD.FTZ R2, R2, R21 ;  /* 0x0000001502027221 */ /* 0x000fe40000010000 */
[----:B--2---:R-:W-:Y:S02]  /*6550*/  FFMA.FTZ R22, R28, R20, R22 ;  /* 0x000000141c167223 */ /* 0x004fe40000010016 */
[----:B------:R-:W-:-:S03]  /*6560*/  FMUL.FTZ R20, R24, R23 ;  /* 0x0000001718147220 */ /* 0x000fc60000410000 */
[----:B------:R-:W-:Y:S01]  /*6570*/  STL [R1+0x268], R22 ;  /* 0x0002681601007387 */ /* 0x000fe20000100800 */
[----:B------:R-:W-:-:S03]  /*6580*/  FADD.FTZ R2, R2, R20 ;  /* 0x0000001402027221 */ /* 0x000fc60000010000 */
[----:B------:R0:W5:Y:S04]  /*6590*/  LDL.LU R5, [R1+0x56c] ;  /* 0x00056c0001057983 */ /* 0x0001680000300800 */
[----:B------:R0:W5:Y:S04]  /*65a0*/  LDL.LU R4, [R1+0x568] ;  /* 0x0005680001047983 */ /* 0x0001680000300800 */
[----:B------:R1:W-:Y:S04]  /*65b0*/  STL [R1+0x1cc], R29 ;  /* 0x0001cc1d01007387 */ /* 0x0003e80000100800 */
[----:B------:R0:W-:Y:S04]  /*65c0*/  STL [R1+0x300], R21 ;  /* 0x0003001501007387 */ /* 0x0001e80000100800 */
[----:B------:R0:W-:Y:S04]  /*65d0*/  STL [R1+0x26c], R25 ;  /* 0x00026c1901007387 */ /* 0x0001e80000100800 */
[----:B------:R0:W-:Y:S04]  /*65e0*/  STL [R1+0x2f0], R20 ;  /* 0x0002f01401007387 */ /* 0x0001e80000100800 */
[----:B------:R0:W-:Y:S01]  /*65f0*/  STL [R1+0x14], R2 ;  /* 0x0000140201007387 */ /* 0x0001e20000100800 */
[----:B------:R-:W-:-:S04]  /*6600*/  FFMA.FTZ R3, R28, R21, R3 ;  /* 0x000000151c037223 */ /* 0x000fc80000010003 */
[----:B-1----:R-:W-:Y:S02]  /*6610*/  FFMA.FTZ R29, R27, R20, R3 ;  /* 0x000000141b1d7223 */ /* 0x002fe40000010003 */
.L_x_5877:
[----:B--2---:R-:W-:Y:S05]  /*6620*/  BSYNC B1 ;  /* 0x0000000000017941 */ /* 0x004fea0003800000 */
.L_x_5867:
[----:B------:R-:W-:Y:S05]  /*6630*/  BRA.DIV ~URZ, `(.L_x_5886) ;  /* 0x00009b027f007947 */ /* 0x000fea000b800000 */
[----:B01----:R-:W2:Y:S04]  /*6640*/  LDL R2, [R1+0x14] ;  /* 0x0000140001027983 */ /* 0x003ea80000100800 */
[----:B--2---:R0:W1:Y:S02]  /*6650*/  SHFL.BFLY PT, R21, R2, 0x1, 0x1f ;  /* 0x0c201f0002157f89 */ /* 0x00406400000e0000 */
.L_x_6087:
[----:B------:R-:W-:Y:S05]  /*6660*/  BRA.DIV ~URZ, `(.L_x_5887) ;  /* 0x00009b527f007947 */ /* 0x000fea000b800000 */
[----:B------:R-:W2:Y:S02]  /*6670*/  LDL.LU R3, [R1+0x14] ;  /* 0x0000140001037983 */ /* 0x000ea40000300800 */
[----:B012---:R-:W-:Y:S02]  /*6680*/  FADD.FTZ R2, R21, R3 ;  /* 0x0000000315027221 */ /* 0x007fe40000010000 */
[----:B------:R-:W0:Y:S04]  /*6690*/  SHFL.BFLY PT, R3, R29, 0x1, 0x1f ;  /* 0x0c201f001d037f89 */ /* 0x000e2800000e0000 */
[----:B------:R-:W1:Y:S01]  /*66a0*/  SHFL.BFLY PT, R20, R2, 0x2, 0x1f ;  /* 0x0c401f0002147f89 */ /* 0x000e6200000e0000 */
[----:B0-----:R-:W-:-:S02]  /*66b0*/  FADD.FTZ R3, R3, R29 ;  /* 0x0000001d03037221 */ /* 0x001fc40000010000 */
[----:B-1----:R-:W-:-:S03]  /*66c0*/  FADD.FTZ R2, R20, R2 ;  /* 0x0000000214027221 */ /* 0x002fc60000010000 */
[----:B------:R-:W0:Y:S02]  /*66d0*/  SHFL.BFLY PT, R20, R3, 0x2, 0x1f ;  /* 0x0c401f0003147f89 */ /* 0x000e2400000e0000 */
[----:B0-----:R-:W-:Y:S02]  /*66e0*/  FADD.FTZ R3, R3, R20 ;  /* 0x0000001403037221 */ /* 0x001fe40000010000 */
[----:B------:R-:W0:Y:S02]  /*66f0*/  SHFL.BFLY PT, R20, R2, 0x4, 0x1f ;  /* 0x0c801f0002147f89 */ /* 0x000e2400000e0000 */
[----:B0-----:R-:W-:Y:S02]  /*6700*/  FADD.FTZ R2, R2, R20 ;  /* 0x0000001402027221 */ /* 0x001fe40000010000 */
[----:B------:R-:W0:Y:S04]  /*6710*/  SHFL.BFLY PT, R20, R3, 0x4, 0x1f ;  /* 0x0c801f0003147f89 */ /* 0x000e2800000e0000 */
[----:B------:R-:W1:Y:S01]  /*6720*/  SHFL.BFLY PT, R21, R2, 0x8, 0x1f ;  /* 0x0d001f0002157f89 */ /* 0x000e6200000e0000 */
[----:B0-----:R-:W-:-:S02]  /*6730*/  FADD.FTZ R3, R3, R20 ;  /* 0x0000001403037221 */ /* 0x001fc40000010000 */
[----:B-1----:R-:W-:-:S03]  /*6740*/  FADD.FTZ R21, R2, R21 ;  /* 0x0000001502157221 */ /* 0x002fc60000010000 */
[----:B------:R-:W0:Y:S04]  /*6750*/  SHFL.BFLY PT, R2, R3, 0x8, 0x1f ;  /* 0x0d001f0003027f89 */ /* 0x000e2800000e0000 */
[----:B------:R1:W2:Y:S01]  /*6760*/  SHFL.BFLY PT, R23, R21, 0x10, 0x1f ;  /* 0x0e001f0015177f89 */ /* 0x0002a200000e0000 */
[----:B0-----:R-:W-:-:S05]  /*6770*/  FADD.FTZ R22, R3, R2 ;  /* 0x0000000203167221 */ /* 0x001fca0000010000 */
[----:B------:R1:W0:Y:S02]  /*6780*/  SHFL.BFLY PT, R2, R22, 0x10, 0x1f ;  /* 0x0e001f0016027f89 */ /* 0x00022400000e0000 */
.L_x_6088:
[----:B--2---:R-:W2:Y:S01]  /*6790*/  LDL.LU R20, [R1+0x4c] ;  /* 0x00004c0001147983 */ /* 0x004ea20000300800 */
[----:B------:R-:W-:Y:S01]  /*67a0*/  IMAD.MOV.U32 R24, RZ, RZ, c[0x0][0x168] ;  /* 0x00005a00ff187624 */ /* 0x000fe200078e00ff */
[----:B------:R-:W-:Y:S01]  /*67b0*/  BSSY B1, `(.L_x_5888) ;  /* 0x0000152000017945 */ /* 0x000fe20003800000 */
[----:B01----:R-:W-:Y:S01]  /*67c0*/  FADD.FTZ R22, R2, R22 ;  /* 0x0000001602167221 */ /* 0x003fe20000010000 */
[----:B------:R-:W0:Y:S01]  /*67d0*/  S2R R26, SR_TID.X ;  /* 0x00000000001a7919 */ /* 0x000e220000002100 */
[----:B------:R-:W-:Y:S01]  /*67e0*/  FADD.FTZ R3, R23, R21 ;  /* 0x0000001517037221 */ /* 0x000fe20000010000 */
[----:B------:R-:W-:-:S04]  /*67f0*/  SHF.R.S32.HI R24, RZ, 0x1f, R24 ;  /* 0x0000001fff187819 */ /* 0x000fc80000011418 */
[----:B------:R-:W-:Y:S02]  /*6800*/  LEA.HI R24, R24, c[0x0][0x168], RZ, 0x3 ;  /* 0x00005a0018187a11 */ /* 0x000fe400078f18ff */
[----:B0-----:R-:W-:-:S04]  /*6810*/  LOP3.LUT R25, R26, 0x1f, RZ, 0xc, !PT ;  /* 0x0000001f1a197812 */ /* 0x001fc800078e0cff */
[----:B------:R-:W-:-:S04]  /*6820*/  LEA.HI.SX32 R24, R24, R25, 0x1d ;  /* 0x0000001918187211 */ /* 0x000fc800078feaff */
[----:B------:R-:W-:Y:S02]  /*6830*/  LOP3.LUT P5, RZ, R24, 0xffffffe0, RZ, 0xc0, !PT ;  /* 0xffffffe018ff7812 */ /* 0x000fe400078ac0ff */
[----:B--2---:R-:W-:-:S13]  /*6840*/  ISETP.GE.AND P4, PT, R20, 0x1, PT ;  /* 0x000000011400780c */ /* 0x004fda0003f86270 */
[----:B------:R-:W-:Y:S02]  /*6850*/  @P4 IADD3 R2, R20, -0x1, RZ ;  /* 0xffffffff14024810 */ /* 0x000fe40007ffe0ff */
[----:B------:R-:W-:-:S03]  /*6860*/  @P4 LOP3.LUT R21, R26, 0x1f, RZ, 0xc0, !PT ;  /* 0x0000001f1a154812 */ /* 0x000fc600078ec0ff */
[----:B------:R-:W-:-:S05]  /*6870*/  @P4 IMAD R2, R2, c[0x0][0x168], RZ ;  /* 0x00005a0002024a24 */ /* 0x000fca00078e02ff */
[----:B------:R-:W-:-:S04]  /*6880*/  @P4 SHF.R.S32.HI R20, RZ, 0x1f, R2 ;  /* 0x0000001fff144819 */ /* 0x000fc80000011402 */
        /* <DEDUP_REMOVED lines=8> */
[----:B-----5:R-:W-:-:S04]  /*6910*/  IMAD.MOV.U32 R4, RZ, RZ, 0x10 ;  /* 0x00000010ff047424 */ /* 0x020fc800078e00ff */
[----:B------:R-:W-:-:S06]  /*6920*/  IMAD.WIDE.U32 R4, R20, R4, c[0x0][0x170] ;  /* 0x00005c0014047625 */ /* 0x000fcc00078e0004 */
[----:B------:R-:W5:Y:S02]  /*6930*/  LDG.E.128 R4, [R4.64] ;  /* 0x0000000404047981 */ /* 0x000f64000c1e1d00 */
.L_x_5891:
[----:B------:R-:W-:Y:S05]  /*6940*/  BSYNC B2 ;  /* 0x0000000000027941 */ /* 0x000fea0003800000 */
.L_x_5890:
[----:B------:R-:W2:Y:S01]  /*6950*/  LDL R22, [R1+0x100] ;  /* 0x0001000001167983 */ /* 0x000ea20000100800 */
[----:B------:R-:W-:Y:S01]  /*6960*/  @!P3 ISETP.NE.U32.AND P5, PT, RZ, c[0x0][0x218], PT ;  /* 0x00008600ff00ba0c */ /* 0x000fe20003fa5070 */
[----:B------:R-:W-:Y:S03]  /*6970*/  BSSY B2, `(.L_x_5892) ;  /* 0x000000f000027945 */ /* 0x000fe60003800000 */
[----:B------:R-:W-:-:S04]  /*6980*/  @!P3 ISETP.NE.AND.EX P5, PT, RZ, c[0x0][0x21c], PT, P5 ;  /* 0x00008700ff00ba0c */ /* 0x000fc80003fa5350 */
[----:B--2---:R-:W-:Y:S01]  /*6990*/  @!P3 FSEL R21, R22, RZ, P5 ;  /* 0x000000ff1615b208 */ /* 0x004fe20002800000 */
[----:B------:R-:W-:Y:S05]  /*69a0*/  @!P3 BRA `(.L_x_5893) ;  /* 0x000000b00000b947 */ /* 0x000fea0003800000 */
[----:B------:R-:W2:Y:S01]  /*69b0*/  LDL R25, [R1+0x32c] ;  /* 0x00032c0001197983 */ /* 0x000ea20000100800 */
[----:B------:R-:W0:Y:S03]  /*69c0*/  LDC.U8 R26, c[0x0][0x1f0] ;  /* 0x00007c00ff1a7b82 */ /* 0x000e260000000000 */
[----:B------:R-:W3:Y:S01]  /*69d0*/  LDL R23, [R1+0x6c] ;  /* 0x00006c0001177983 */ /* 0x000ee20000100800 */
[----:B0-----:R-:W-:-:S04]  /*69e0*/  ISETP.NE.AND P5, PT, R26, RZ, PT ;  /* 0x000000ff1a00720c */ /* 0x001fc80003fa5270 */
[----:B------:R-:W-:Y:S02]  /*69f0*/  FSEL R21, R2, RZ, !P5 ;  /* 0x000000ff02157208 */ /* 0x000fe40006800000 */
[----:B------:R-:W-:-:S04]  /*6a00*/  ISETP.NE.U32.AND P5, PT, RZ, c[0x0][0x218], PT ;  /* 0x00008600ff007a0c */ /* 0x000fc80003fa5070 */
[----:B------:R-:W-:Y:S01]  /*6a10*/  ISETP.NE.AND.EX P5, PT, RZ, c[0x0][0x21c], PT, P5 ;  /* 0x00008700ff007a0c */ /* 0x000fe20003fa5350 */
[----:B--2---:R-:W-:-:S04]  /*6a20*/  FFMA.FTZ R21, R25, R3, R21 ;  /* 0x0000000319157223 */ /* 0x004fc80000010015 */
[----:B---3--:R-:W-:-:S04]  /*6a30*/  FADD.FTZ R21, R23, -R21 ;  /* 0x8000001517157221 */ /* 0x008fc80000010000 */
[----:B-----5:R-:W-:-:S04]  /*6a40*/  FMUL.FTZ R21, R0, R21 ;  /* 0x0000001500157220 */ /* 0x020fc80000410000 */
[----:B------:R-:W-:Y:S02]  /*6a50*/  @P5 FADD.FTZ R21, R22, R21 ;  /* 0x0000001516155221 */ /* 0x000fe40000010000 */
.L_x_5893:
[----:B------:R-:W-:Y:S05]  /*6a60*/  BSYNC B2 ;  /* 0x0000000000027941 */ /* 0x000fea0003800000 */
.L_x_5892:
[----:B------:R-:W-:Y:S01]  /*6a70*/  ISETP.NE.U32.AND P5, PT, RZ, c[0x0][0x258], PT ;  /* 0x00009600ff007a0c */ /* 0x000fe20003fa5070 */
[----:B------:R-:W-:Y:S03]  /*6a80*/  BSSY B2, `(.L_x_5894) ;  /* 0x0000013000027945 */ /* 0x000fe60003800000 */
[----:B------:R-:W-:-:S04]  /*6a90*/  ISETP.NE.AND.EX P5, PT, RZ, c[0x0][0x25c], PT, P5 ;  /* 0x00009700ff007a0c */ /* 0x000fc80003fa5350 */
[----:B-----5:R-:W-:Y:S01]  /*6aa0*/  SEL R8, R21, R8, P5 ;  /* 0x0000000815087207 */ /* 0x020fe20002800000 */
[----:B------:R-:W-:Y:S05]  /*6ab0*/  @!P4 BRA `(.L_x_5895) ;  /* 0x000000f00000c947 */ /* 0x000fea0003800000 */
[----:B------:R-:W2:Y:S04]  /*6ac0*/  LDL R23, [R1+0x60] ;  /* 0x0000600001177983 */ /* 0x000ea80000100800 */
[----:B------:R-:W3:Y:S04]  /*6ad0*/  LDL.LU R26, [R1+0x1b0] ;  /* 0x0001b000011a7983 */ /* 0x000ee80000300800 */
[----:B------:R-:W4:Y:S01]  /*6ae0*/  LDL R25, [R1+0x4c4] ;  /* 0x0004c40001197983 */ /* 0x000f220000100800 */
[----:B------:R-:W-:Y:S01]  /*6af0*/  FMUL.FTZ R21, R21, c[0x0][0x1ec] ;  /* 0x00007b0015157a20 */ /* 0x000fe20000410000 */
[----:B------:R-:W-:-:S03]  /*6b00*/  HFMA2.MMA R22, -RZ, RZ, 0, 0 ;  /* 0x00000000ff167435 */ /* 0x000fc600000001ff */
[----:B------:R-:W-:Y:S01]  /*6b10*/  FMUL.FTZ R21, R21, c[0x0][0x1e8] ;  /* 0x00007a0015157a20 */ /* 0x000fe20000410000 */
[----:B--2---:R-:W-:-:S13]  /*6b20*/  LOP3.LUT P6, RZ, R23, 0xff, RZ, 0xc0, !PT ;  /* 0x000000ff17ff7812 */ /* 0x004fda00078cc0ff */
[----:B------:R-:W-:-:S05]  /*6b30*/  @P6 PRMT R23, RZ, 0x5410, R4 ;  /* 0x00005410ff176816 */ /* 0x000fca0000000004 */
[----:B------:R-:W-:-:S04]  /*6b40*/  @P6 FMUL.FTZ R22, R21, R23 ;  /* 0x0000001715166220 */ /* 0x000fc80000410000 */
[----:B---3--:R-:W-:Y:S02]  /*6b50*/  FADD.FTZ R26, R26, R22 ;  /* 0x000000161a1a7221 */ /* 0x008fe40000010000 */
[----:B------:R-:W-:Y:S02]  /*6b60*/  IMAD.MOV.U32 R22, RZ, RZ, RZ ;  /* 0x000000ffff167224 */ /* 0x000fe400078e00ff */
[----:B----4-:R-:W-:Y:S01]  /*6b70*/  @P6 FMUL.FTZ R22, R25, R21 ;  /* 0x0000001519166220 */ /* 0x010fe20000410000 */
[----:B------:R0:W-:Y:S04]  /*6b80*/  STL [R1+0x1b0], R26 ;  /* 0x0001b01a01007387 */ /* 0x0001e80000100800 */
[----:B------:R-:W-:-:S04]  /*6b90*/  F2FP.BF16.PACK_AB R22, RZ, R22 ;  /* 0x00000016ff16723e */ /* 0x000fc800000010ff */
[----:B------:R-:W-:Y:S02]  /*6ba0*/  PRMT R12, R22, 0x7610, R12 ;  /* 0x00007610160c7816 */ /* 0x000fe4000000000c */
.L_x_5895:
[----:B------:R-:W-:Y:S05]  /*6bb0*/  BSYNC B2 ;  /* 0x0000000000027941 */ /* 0x000fea0003800000 */
.L_x_5894:
[----:B------:R-:W2:Y:S01]  /*6bc0*/  LDL R22, [R1+0x104] ;  /* 0x0001040001167983 */ /* 0x000ea20000100800 */
[----:B------:R-:W-:Y:S01]  /*6bd0*/  @!P3 ISETP.NE.U32.AND P6, PT, RZ, c[0x0][0x218], PT ;  /* 0x00008600ff00ba0c */ /* 0x000fe20003fc5070 */
[----:B------:R-:W-:Y:S03]  /*6be0*/  BSSY B2, `(.L_x_5896) ;  /* 0x000000f000027945 */ /* 0x000fe60003800000 */
[----:B------:R-:W-:-:S04]  /*6bf0*/  @!P3 ISETP.NE.AND.EX P6, PT, RZ, c[0x0][0x21c], PT, P6 ;  /* 0x00008700ff00ba0c */ /* 0x000fc80003fc5360 */
[----:B--2---:R-:W-:Y:S01]  /*6c00*/  @!P3 FSEL R21, R22, RZ, P6 ;  /* 0x000000ff1615b208 */ /* 0x004fe20003000000 */
[----:B------:R-:W-:Y:S05]  /*6c10*/  @!P3 BRA `(.L_x_5897) ;  /* 0x000000b00000b947 */ /* 0x000fea0003800000 */
[----:B------:R-:W2:Y:S01]  /*6c20*/  LDL R25, [R1+0x420] ;  /* 0x0004200001197983 */ /* 0x000ea20000100800 */
[----:B0-----:R-:W0:Y:S03]  /*6c30*/  LDC.U8 R26, c[0x0][0x1f0] ;  /* 0x00007c00ff1a7b82 */ /* 0x001e260000000000 */
[----:B------:R-:W3:Y:S01]  /*6c40*/  LDL R23, [R1+0x394] ;  /* 0x0003940001177983 */ /* 0x000ee20000100800 */
[----:B0-----:R-:W-:-:S04]  /*6c50*/  ISETP.NE.AND P6, PT, R26, RZ, PT ;  /* 0x000000ff1a00720c */ /* 0x001fc80003fc5270 */
[----:B------:R-:W-:Y:S02]  /*6c60*/  FSEL R21, R2, RZ, !P6 ;  /* 0x000000ff02157208 */ /* 0x000fe40007000000 */
[----:B------:R-:W-:-:S04]  /*6c70*/  ISETP.NE.U32.AND P6, PT, RZ, c[0x0][0x218], PT ;  /* 0x00008600ff007a0c */ /* 0x000fc80003fc5070 */
[----:B------:R-:W-:Y:S01]  /*6c80*/  ISETP.NE.AND.EX P6, PT, RZ, c[0x0][0x21c], PT, P6 ;  /* 0x00008700ff007a0c */ /* 0x000fe20003fc5360 */
[----:B--2---:R-:W-:-:S04]  /*6c90*/  FFMA.FTZ R21, R25, R3, R21 ;  /* 0x0000000319157223 */ /* 0x004fc80000010015 */
[----:B---3--:R-:W-:-:S04]  /*6ca0*/  FADD.FTZ R21, R23, -R21 ;  /* 0x8000001517157221 */ /* 0x008fc80000010000 */
[----:B------:R-:W-:-:S04]  /*6cb0*/  FMUL.FTZ R21, R0, R21 ;  /* 0x0000001500157220 */ /* 0x000fc80000410000 */
[----:B------:R-:W-:Y:S02]  /*6cc0*/  @P6 FADD.FTZ R21, R22, R21 ;  /* 0x0000001516156221 */ /* 0x000fe40000010000 */
.L_x_5897:
[----:B------:R-:W-:Y:S05]  /*6cd0*/  BSYNC B2 ;  /* 0x0000000000027941 */ /* 0x000fea0003800000 */
.L_x_5896:
[----:B------:R-:W-:Y:S01]  /*6ce0*/  BSSY B2, `(.L_x_5898) ;  /* 0x0000012000027945 */ /* 0x000fe20003800000 */
[----:B------:R-:W-:Y:S01]  /*6cf0*/  SEL R9, R21, R9, P5 ;  /* 0x0000000915097207 */ /* 0x000fe20002800000 */
[----:B------:R-:W-:Y:S05]  /*6d00*/  @!P4 BRA `(.L_x_5899) ;  /* 0x000000f00000c947 */ /* 0x000fea0003800000 */
[----:B------:R-:W2:Y:S04]  /*6d10*/  LDL R23, [R1+0x60] ;  /* 0x0000600001177983 */ /* 0x000ea80000100800 */
[----:B0-----:R-:W3:Y:S04]  /*6d20*/  LDL.LU R26, [R1+0x1b4] ;  /* 0x0001b400011a7983 */ /* 0x001ee80000300800 */
        /* <DEDUP_REMOVED lines=13> */
.L_x_5899:
[----:B------:R-:W-:Y:S05]  /*6e00*/  BSYNC B2 ;  /* 0x0000000000027941 */ /* 0x000fea0003800000 */
.L_x_5898:
        /* <DEDUP_REMOVED lines=17> */
.L_x_5901:
[----:B------:R-:W-:Y:S05]  /*6f20*/  BSYNC B2 ;  /* 0x0000000000027941 */ /* 0x000fea0003800000 */
.L_x_5900:
        /* <DEDUP_REMOVED lines=18> */
.L_x_5903:
[----:B------:R-:W-:Y:S05]  /*7050*/  BSYNC B2 ;  /* 0x0000000000027941 */ /* 0x000fea0003800000 */
.L_x_5902:
        /* <DEDUP_REMOVED lines=17> */
.L_x_5905:
[----:B------:R-:W-:Y:S05]  /*7170*/  BSYNC B2 ;  /* 0x0000000000027941 */ /* 0x000fea0003800000 */
.L_x_5904:
        /* <DEDUP_REMOVED lines=18> */
.L_x_5907:
[----:B------:R-:W-:Y:S05]  /*72a0*/  BSYNC B2 ;  /* 0x0000000000027941 */ /* 0x000fea0003800000 */
.L_x_5906:
        /* <DEDUP_REMOVED lines=17> */
.L_x_5909:
[----:B------:R-:W-:Y:S05]  /*73c0*/  BSYNC B2 ;  /* 0x0000000000027941 */ /* 0x000fea0003800000 */
.L_x_5908:
        /* <DEDUP_REMOVED lines=18> */
.L_x_5911:
[----:B------:R-:W-:Y:S05]  /*74f0*/  BSYNC B2 ;  /* 0x0000000000027941 */ /* 0x000fea0003800000 */
.L_x_5910:
        /* <DEDUP_REMOVED lines=17> */
.L_x_5913:
[----:B------:R-:W-:Y:S05]  /*7610*/  BSYNC B2 ;  /* 0x0000000000027941 */ /* 0x000fea0003800000 */
.L_x_5912:
        /* <DEDUP_REMOVED lines=18> */
.L_x_5915:
[----:B------:R-:W-:Y:S05]  /*7740*/  BSYNC B2 ;  /* 0x0000000000027941 */ /* 0x000fea0003800000 */
.L_x_5914:
        /* <DEDUP_REMOVED lines=17> */
.L_x_5917:
[----:B------:R-:W-:Y:S05]  /*7860*/  BSYNC B2 ;  /* 0x0000000000027941 */ /* 0x000fea0003800000 */
.L_x_5916:
        /* <DEDUP_REMOVED lines=18> */
.L_x_5919:
[----:B------:R-:W-:Y:S05]  /*7990*/  BSYNC B2 ;  /* 0x0000000000027941 */ /* 0x000fea0003800000 */
.L_x_5918:
        /* <DEDUP_REMOVED lines=17> */
.L_x_5921:
[----:B------:R-:W-:Y:S05]  /*7ab0*/  BSYNC B2 ;  /* 0x0000000000027941 */ /* 0x000fea0003800000 */
.L_x_5920:
        /* <DEDUP_REMOVED lines=18> */
.L_x_5923:
[----:B------:R-:W-:Y:S05]  /*7be0*/  BSYNC B2 ;  /* 0x0000000000027941 */ /* 0x000fea0003800000 */
.L_x_5922:
[----:B------:R-:W2:Y:S04]  /*7bf0*/  LDL R23, [R1+0x10] ;  /* 0x0000100001177983 */ /* 0x000ea80000100800 */
[----:B------:R-:W3:Y:S01]  /*7c00*/  LDL.LU R21, [R1+0x10] ;  /* 0x0000100001157983 */ /* 0x000ee20000300800 */
[----:B------:R-:W-:-:S04]  /*7c10*/  ISETP.NE.U32.AND P5, PT, RZ, c[0x0][0x258], PT ;  /* 0x00009600ff007a0c */ /* 0x000fc80003fa5070 */
[----:B------:R-:W-:-:S13]  /*7c20*/  ISETP.NE.AND.EX P5, PT, RZ, c[0x0][0x25c], PT, P5 ;  /* 0x00009700ff007a0c */ /* 0x000fda0003fa5350 */
[----:B------:R-:W-:-:S05]  /*7c30*/  @P5 MOV R22, 0x20 ;  /* 0x0000002000165802 */ /* 0x000fca0000000f00 */
[----:B--2---:R-:W-:Y:S01]  /*7c40*/  @P5 IMAD.WIDE.U32 R22, R23, R22, c[0x0][0x258] ;  /* 0x0000960017165625 */ /* 0x004fe200078e0016 */
[----:B---3--:R-:W-:-:S04]  /*7c50*/  IADD3 R21, R21, 0x20, RZ ;  /* 0x0000002015157810 */ /* 0x008fc80007ffe0ff */
[----:B------:R-:W-:Y:S04]  /*7c60*/  @P5 STG.E.128 [R22.64], R8 ;  /* 0x0000000816005986 */ /* 0x000fe8000c101d04 */
[----:B------:R1:W-:Y:S04]  /*7c70*/  @P5 STG.E.128 [R22.64+0x10], R16 ;  /* 0x0000101016005986 */ /* 0x0003e8000c101d04 */
[----:B------:R2:W-:Y:S01]  /*7c80*/  STL [R1+0x10], R21 ;  /* 0x0000101501007387 */ /* 0x0005e20000100800 */
[----:B-1----:R-:W-:-:S04]  /*7c90*/  @P4 IMAD.MOV.U32 R22, RZ, RZ, 0x10 ;  /* 0x00000010ff164424 */ /* 0x002fc800078e00ff */
[C---:B------:R-:W-:Y:S01]  /*7ca0*/  @P4 IMAD.WIDE.U32 R22, R20.reuse, R22, c[0x0][0x248] ;  /* 0x0000920014164625 */ /* 0x040fe200078e0016 */
[----:B------:R-:W-:-:S04]  /*7cb0*/  IADD3 R20, R20, 0x20, RZ ;  /* 0x0000002014147810 */ /* 0x000fc80007ffe0ff */
[----:B------:R2:W-:Y:S03]  /*7cc0*/  @P4 STG.E.128 [R22.64], R12 ;  /* 0x0000000c16004986 */ /* 0x0005e6000c101d04 */
.L_x_5889:
[----:B------:R-:W-:Y:S05]  /*7cd0*/  BSYNC B1 ;  /* 0x0000000000017941 */ /* 0x000fea0003800000 */
.L_x_5888:
[----:B------:R-:W-:Y:S01]  /*7ce0*/  BSSY B1, `(.L_x_5924) ;  /* 0x000013f000017945 */ /* 0x000fe20003800000 */
[----:B------:R-:W-:Y:S05]  /*7cf0*/  @!P0 BRA `(.L_x_5925) ;  /* 0x000013d000008947 */ /* 0x000fea0003800000 */
[----:B------:R-:W-:Y:S01]  /*7d00*/  BSSY B2, `(.L_x_5926) ;  /* 0x0000005000027945 */ /* 0x000fe20003800000 */
[----:B------:R-:W-:Y:S05]  /*7d10*/  @!P4 BRA `(.L_x_5927) ;  /* 0x000000300000c947 */ /* 0x000fea0003800000 */
[----:B-----5:R-:W-:-:S10]  /*7d20*/  HFMA2.MMA R4, -RZ, RZ, 0, 9.5367431640625e-07 ;  /* 0x00000010ff047435 */ /* 0x020fd400000001ff */
[----:B------:R-:W-:-:S06]  /*7d30*/  IMAD.WIDE.U32 R4, R20, R4, c[0x0][0x170] ;  /* 0x00005c0014047625 */ /* 0x000fcc00078e0004 */
[----:B------:R-:W5:Y:S02]  /*7d40*/  LDG.E.128 R4, [R4.64] ;  /* 0x0000000404047981 */ /* 0x000f64000c1e1d00 */
.L_x_5927:
[----:B------:R-:W-:Y:S05]  /*7d50*/  BSYNC B2 ;  /* 0x0000000000027941 */ /* 0x000fea0003800000 */
.L_x_5926:
[----:B--2---:R-:W2:Y:S01]  /*7d60*/  LDL R22, [R1+0xe0] ;  /* 0x0000e00001167983 */ /* 0x004ea20000100800 */
        /* <DEDUP_REMOVED lines=16> */
.L_x_5929:
[----:B------:R-:W-:Y:S05]  /*7e70*/  BSYNC B2 ;  /* 0x0000000000027941 */ /* 0x000fea0003800000 */
.L_x_5928:
[----:B------:R-:W-:Y:S01]  /*7e80*/  ISETP.NE.U32.AND P5, PT, RZ, c[0x0][0x258], PT ;  /* 0x00009600ff007a0c */ /* 0x000fe20003fa5070 */
[----:B------:R-:W-:Y:S03]  /*7e90*/  BSSY B2, `(.L_x_5930) ;  /* 0x0000013000027945 */ /* 0x000fe60003800000 */
[----:B------:R-:W-:-:S04]  /*7ea0*/  ISETP.NE.AND.EX P5, PT, RZ, c[0x0][0x25c], PT, P5 ;  /* 0x00009700ff007a0c */ /* 0x000fc80003fa5350 */
[----:B-----5:R-:W-:Y:S01]  /*7eb0*/  SEL R8, R21, R8, P5 ;  /* 0x0000000815087207 */ /* 0x020fe20002800000 */
[----:B------:R-:W-:Y:S05]  /*7ec0*/  @!P4 BRA `(.L_x_5931) ;  /* 0x000000f00000c947 */ /* 0x000fea0003800000 */
[----:B------:R-:W2:Y:S04]  /*7ed0*/  LDL R23, [R1+0x20] ;  /* 0x0000200001177983 */ /* 0x000ea80000100800 */
[----:B0-----:R-:W3:Y:S04]  /*7ee0*/  LDL.LU R26, [R1+0x190] ;  /* 0x00019000011a7983 */ /* 0x001ee80000300800 */
[----:B------:R-:W4:Y:S01]  /*7ef0*/  LDL R25, [R1+0x4a4] ;  /* 0x0004a40001197983 */ /* 0x000f220000100800 */
[----:B------:R-:W-:-:S02]  /*7f00*/  FMUL.FTZ R21, R21, c[0x0][0x1ec] ;  /* 0x00007b0015157a20 */ /* 0x000fc40000410000 */
[----:B------:R-:W-:Y:S02]  /*7f10*/  IMAD.MOV.U32 R22, RZ, RZ, RZ ;  /* 0x000000ffff167224 */ /* 0x000fe400078e00ff */
[----:B------:R-:W-:Y:S01]  /*7f20*/  FMUL.FTZ R21, R21, c[0x0][0x1e8] ;  /* 0x00007a0015157a20 */ /* 0x000fe20000410000 */
[----:B--2---:R-:W-:-:S13]  /*7f30*/  LOP3.LUT P6, RZ, R23, 0xff, RZ, 0xc0, !PT ;  /* 0x000000ff17ff7812 */ /* 0x004fda00078cc0ff */
[----:B------:R-:W-:-:S05]  /*7f40*/  @P6 PRMT R23, RZ, 0x5410, R4 ;  /* 0x00005410ff176816 */ /* 0x000fca0000000004 */
[----:B------:R-:W-:-:S04]  /*7f50*/  @P6 FMUL.FTZ R22, R23, R21 ;  /* 0x0000001517166220 */ /* 0x000fc80000410000 */
[----:B---3--:R-:W-:Y:S01]  /*7f60*/  FADD.FTZ R26, R26, R22 ;  /* 0x000000161a1a7221 */ /* 0x008fe20000010000 */
[----:B------:R-:W-:-:S04]  /*7f70*/  HFMA2.MMA R22, -RZ, RZ, 0, 0 ;  /* 0x00000000ff167435 */ /* 0x000fc800000001ff */
[----:B------:R0:W-:Y:S02]  /*7f80*/  STL [R1+0x190], R26 ;  /* 0x0001901a01007387 */ /* 0x0001e40000100800 */
[----:B----4-:R-:W-:-:S05]  /*7f90*/  @P6 FMUL.FTZ R22, R25, R21 ;  /* 0x0000001519166220 */ /* 0x010fca0000410000 */
[----:B------:R-:W-:-:S04]  /*7fa0*/  F2FP.BF16.PACK_AB R22, RZ, R22 ;  /* 0x00000016ff16723e */ /* 0x000fc800000010ff */
[----:B------:R-:W-:Y:S02]  /*7fb0*/  PRMT R12, R22, 0x7610, R12 ;  /* 0x00007610160c7816 */ /* 0x000fe4000000000c */
.L_x_5931:
[----:B0-----:R-:W-:Y:S05]  /*7fc0*/  BSYNC B2 ;  /* 0x0000000000027941 */ /* 0x001fea0003800000 */
.L_x_5930:
        /* <DEDUP_REMOVED lines=17> */
.L_x_5933:
[----:B------:R-:W-:Y:S05]  /*80e0*/  BSYNC B2 ;  /* 0x0000000000027941 */ /* 0x000fea0003800000 */
.L_x_5932:
[----:B------:R-:W-:Y:S01]  /*80f0*/  BSSY B2, `(.L_x_5934) ;  /* 0x0000012000027945 */ /* 0x000fe20003800000 */
[----:B------:R-:W-:Y:S01]  /*8100*/  SEL R9, R21, R9, P5 ;  /* 0x0000000915097207 */ /* 0x000fe20002800000 */
[----:B------:R-:W-:Y:S05]  /*8110*/  @!P4 BRA `(.L_x_5935) ;  /* 0x000000f00000c947 */ /* 0x000fea0003800000 */
[----:B------:R-:W2:Y:S04]  /*8120*/  LDL R23, [R1+0x20] ;  /* 0x0000200001177983 */ /* 0x000ea80000100800 */
[----:B------:R-:W3:Y:S04]  /*8130*/  LDL.LU R26, [R1+0x194] ;  /* 0x00019400011a7983 */ /* 0x000ee80000300800 */
        /* <DEDUP_REMOVED lines=13> */
.L_x_5935:
[----:B0-----:R-:W-:Y:S05]  /*8210*/  BSYNC B2 ;  /* 0x0000000000027941 */ /* 0x001fea0003800000 */
.L_x_5934:
        /* <DEDUP_REMOVED lines=17> */
.L_x_5937:
[----:B------:R-:W-:Y:S05]  /*8330*/  BSYNC B2 ;  /* 0x0000000000027941 */ /* 0x000fea0003800000 */
.L_x_5936:
        /* <DEDUP_REMOVED lines=18> */
.L_x_5939:
[----:B0-----:R-:W-:Y:S05]  /*8460*/  BSYNC B2 ;  /* 0x0000000000027941 */ /* 0x001fea0003800000 */
.L_x_5938:
        /* <DEDUP_REMOVED lines=17> */
.L_x_5941:
[----:B------:R-:W-:Y:S05]  /*8580*/  BSYNC B2 ;  /* 0x0000000000027941 */ /* 0x000fea0003800000 */
.L_x_5940:
        /* <DEDUP_REMOVED lines=18> */
.L_x_5943:
[----:B0-----:R-:W-:Y:S05]  /*86b0*/  BSYNC B2 ;  /* 0x0000000000027941 */ /* 0x001fea0003800000 */
.L_x_5942:
        /* <DEDUP_REMOVED lines=17> */
.L_x_5945:
[----:B------:R-:W-:Y:S05]  /*87d0*/  BSYNC B2 ;  /* 0x0000000000027941 */ /* 0x000fea0003800000 */
.L_x_5944:
        /* <DEDUP_REMOVED lines=18> */
.L_x_5947:
[----:B0-----:R-:W-:Y:S05]  /*8900*/  BSYNC B2 ;  /* 0x0000000000027941 */ /* 0x001fea0003800000 */
.L_x_5946:
        /* <DEDUP_REMOVED lines=17> */
.L_x_5949:
[----:B------:R-:W-:Y:S05]  /*8a20*/  BSYNC B2 ;  /* 0x0000000000027941 */ /* 0x000fea0003800000 */
.L_x_5948:
        /* <DEDUP_REMOVED lines=18> */
.L_x_5951:
[----:B0-----:R-:W-:Y:S05]  /*8b50*/  BSYNC B2 ;  /* 0x0000000000027941 */ /* 0x001fea0003800000 */
.L_x_5950:
        /* <DEDUP_REMOVED lines=17> */
.L_x_5953:
[----:B------:R-:W-:Y:S05]  /*8c70*/  BSYNC B2 ;  /* 0x0000000000027941 */ /* 0x000fea0003800000 */
.L_x_5952:
        /* <DEDUP_REMOVED lines=18> */
.L_x_5955:
[----:B0-----:R-:W-:Y:S05]  /*8da0*/  BSYNC B2 ;  /* 0x0000000000027941 */ /* 0x001fea0003800000 */
.L_x_5954:
        /* <DEDUP_REMOVED lines=17> */
.L_x_5957:
[----:B------:R-:W-:Y:S05]  /*8ec0*/  BSYNC B2 ;  /* 0x0000000000027941 */ /* 0x000fea0003800000 */
.L_x_5956:
        /* <DEDUP_REMOVED lines=18> */
.L_x_5959:
[----:B0-----:R-:W-:Y:S05]  /*8ff0*/  BSYNC B2 ;  /* 0x0000000000027941 */ /* 0x001fea0003800000 */
.L_x_5958:
[----:B------:R-:W2:Y:S01]  /*9000*/  LDL.LU R21, [R1+0x10] ;  /* 0x0000100001157983 */ /* 0x000ea20000300800 */
[----:B------:R-:W-:-:S04]  /*9010*/  ISETP.NE.U32.AND P5, PT, RZ, c[0x0][0x258], PT ;  /* 0x00009600ff007a0c */ /* 0x000fc80003fa5070 */
[----:B------:R-:W-:-:S13]  /*9020*/  ISETP.NE.AND.EX P5, PT, RZ, c[0x0][0x25c], PT, P5 ;  /* 0x00009700ff007a0c */ /* 0x000fda0003fa5350 */
[----:B------:R-:W-:-:S04]  /*9030*/  @P5 IMAD.MOV.U32 R22, RZ, RZ, 0x20 ;  /* 0x00000020ff165424 */ /* 0x000fc800078e00ff */
[C---:B--2---:R-:W-:Y:S01]  /*9040*/  @P5 IMAD.WIDE.U32 R22, R21.reuse, R22, c[0x0][0x258] ;  /* 0x0000960015165625 */ /* 0x044fe200078e0016 */
[----:B------:R-:W-:-:S04]  /*9050*/  IADD3 R21, R21, 0x20, RZ ;  /* 0x0000002015157810 */ /* 0x000fc80007ffe0ff */
[----:B------:R-:W-:Y:S04]  /*9060*/  @P5 STG.E.128 [R22.64], R8 ;  /* 0x0000000816005986 */ /* 0x000fe8000c101d04 */
[----:B------:R0:W-:Y:S04]  /*9070*/  @P5 STG.E.128 [R22.64+0x10], R16 ;  /* 0x0000101016005986 */ /* 0x0001e8000c101d04 */
[----:B------:R1:W-:Y:S01]  /*9080*/  STL [R1+0x10], R21 ;  /* 0x0000101501007387 */ /* 0x0003e20000100800 */
[----:B0-----:R-:W-:-:S05]  /*9090*/  @P4 MOV R22, 0x10 ;  /* 0x0000001000164802 */ /* 0x001fca0000000f00 */
[C---:B------:R-:W-:Y:S01]  /*90a0*/  @P4 IMAD.WIDE.U32 R22, R20.reuse, R22, c[0x0][0x248] ;  /* 0x0000920014164625 */ /* 0x040fe200078e0016 */
[----:B------:R-:W-:-:S04]  /*90b0*/  IADD3 R20, R20, 0x20, RZ ;  /* 0x0000002014147810 */ /* 0x000fc80007ffe0ff */
[----:B------:R1:W-:Y:S03]  /*90c0*/  @P4 STG.E.128 [R22.64], R12 ;  /* 0x0000000c16004986 */ /* 0x0003e6000c101d04 */
.L_x_5925:
[----:B------:R-:W-:Y:S05]  /*90d0*/  BSYNC B1 ;  /* 0x0000000000017941 */ /* 0x000fea0003800000 */
.L_x_5924:
[----:B------:R-:W-:Y:S01]  /*90e0*/  BSSY B1, `(.L_x_5960) ;  /* 0x000013f000017945 */ /* 0x000fe20003800000 */
[----:B------:R-:W-:Y:S05]  /*90f0*/  @!P1 BRA `(.L_x_5961) ;  /* 0x000013d000009947 */ /* 0x000fea0003800000 */
[----:B------:R-:W-:Y:S01]  /*9100*/  BSSY B2, `(.L_x_5962) ;  /* 0x0000005000027945 */ /* 0x000fe20003800000 */
[----:B------:R-:W-:Y:S05]  /*9110*/  @!P4 BRA `(.L_x_5963) ;  /* 0x000000300000c947 */ /* 0x000fea0003800000 */
[----:B-----5:R-:W-:-:S04]  /*9120*/  IMAD.MOV.U32 R4, RZ, RZ, 0x10 ;  /* 0x00000010ff047424 */ /* 0x020fc800078e00ff */
[----:B------:R-:W-:-:S06]  /*9130*/  IMAD.WIDE.U32 R4, R20, R4, c[0x0][0x170] ;  /* 0x00005c0014047625 */ /* 0x000fcc00078e0004 */
[----:B------:R-:W5:Y:S02]  /*9140*/  LDG.E.128 R4, [R4.64] ;  /* 0x0000000404047981 */ /* 0x000f64000c1e1d00 */
.L_x_5963:
[----:B------:R-:W-:Y:S05]  /*9150*/  BSYNC B2 ;  /* 0x0000000000027941 */ /* 0x000fea0003800000 */
.L_x_5962:
[----:B-12---:R-:W2:Y:S01]  /*9160*/  LDL R22, [R1+0xc0] ;  /* 0x0000c00001167983 */ /* 0x006ea20000100800 */
        /* <DEDUP_REMOVED lines=16> */
.L_x_5965:
[----:B------:R-:W-:Y:S05]  /*9270*/  BSYNC B2 ;  /* 0x0000000000027941 */ /* 0x000fea0003800000 */
.L_x_5964:
        /* <DEDUP_REMOVED lines=20> */
.L_x_5967:
[----:B------:R-:W-:Y:S05]  /*93c0*/  BSYNC B2 ;  /* 0x0000000000027941 */ /* 0x000fea0003800000 */
.L_x_5966:
        /* <DEDUP_REMOVED lines=17> */
.L_x_5969:
[----:B------:R-:W-:Y:S05]  /*94e0*/  BSYNC B2 ;  /* 0x0000000000027941 */ /* 0x000fea0003800000 */
.L_x_5968:
        /* <DEDUP_REMOVED lines=18> */
.L_x_5971:
[----:B------:R-:W-:Y:S05]  /*9610*/  BSYNC B2 ;  /* 0x0000000000027941 */ /* 0x000fea0003800000 */
.L_x_5970:
        /* <DEDUP_REMOVED lines=17> */
.L_x_5973:
[----:B------:R-:W-:Y:S05]  /*9730*/  BSYNC B2 ;  /* 0x0000000000027941 */ /* 0x000fea0003800000 */
.L_x_5972:
        /* <DEDUP_REMOVED lines=18> */
.L_x_5975:
[----:B------:R-:W-:Y:S05]  /*9860*/  BSYNC B2 ;  /* 0x0000000000027941 */ /* 0x000fea0003800000 */
.L_x_5974:
        /* <DEDUP_REMOVED lines=17> */
.L_x_5977:
[----:B------:R-:W-:Y:S05]  /*9980*/  BSYNC B2 ;  /* 0x0000000000027941 */ /* 0x000fea0003800000 */
.L_x_5976:
        /* <DEDUP_REMOVED lines=18> */
.L_x_5979:
[----:B------:R-:W-:Y:S05]  /*9ab0*/  BSYNC B2 ;  /* 0x0000000000027941 */ /* 0x000fea0003800000 */
.L_x_5978:
        /* <DEDUP_REMOVED lines=17> */
.L_x_5981:
[----:B------:R-:W-:Y:S05]  /*9bd0*/  BSYNC B2 ;  /* 0x0000000000027941 */ /* 0x000fea0003800000 */
.L_x_5980:
        /* <DEDUP_REMOVED lines=18> */
.L_x_5983:
[----:B------:R-:W-:Y:S05]  /*9d00*/  BSYNC B2 ;  /* 0x0000000000027941 */ /* 0x000fea0003800000 */
.L_x_5982:
        /* <DEDUP_REMOVED lines=17> */
.L_x_5985:
[----:B------:R-:W-:Y:S05]  /*9e20*/  BSYNC B2 ;  /* 0x0000000000027941 */ /* 0x000fea0003800000 */
.L_x_5984:
        /* <DEDUP_REMOVED lines=18> */
.L_x_5987:
[----:B------:R-:W-:Y:S05]  /*9f50*/  BSYNC B2 ;  /* 0x0000000000027941 */ /* 0x000fea0003800000 */
.L_x_5986:
        /* <DEDUP_REMOVED lines=17> */
.L_x_5989:
[----:B------:R-:W-:Y:S05]  /*a070*/  BSYNC B2 ;  /* 0x0000000000027941 */ /* 0x000fea0003800000 */
.L_x_5988:
        /* <DEDUP_REMOVED lines=18> */
.L_x_5991:
[----:B------:R-:W-:Y:S05]  /*a1a0*/  BSYNC B2 ;  /* 0x0000000000027941 */ /* 0x000fea0003800000 */
.L_x_5990:
        /* <DEDUP_REMOVED lines=17> */
.L_x_5993:
[----:B------:R-:W-:Y:S05]  /*a2c0*/  BSYNC B2 ;  /* 0x0000000000027941 */ /* 0x000fea0003800000 */
.L_x_5992:
        /* <DEDUP_REMOVED lines=18> */
.L_x_5995:
[----:B------:R-:W-:Y:S05]  /*a3f0*/  BSYNC B2 ;  /* 0x0000000000027941 */ /* 0x000fea0003800000 */
.L_x_5994:
[----:B------:R-:W2:Y:S01]  /*a400*/  LDL.LU R21, [R1+0x10] ;  /* 0x0000100001157983 */ /* 0x000ea20000300800 */
[----:B------:R-:W-:-:S04]  /*a410*/  ISETP.NE.U32.AND P5, PT, RZ, c[0x0][0x258], PT ;  /* 0x00009600ff007a0c */ /* 0x000fc80003fa5070 */
[----:B------:R-:W-:-:S13]  /*a420*/  ISETP.NE.AND.EX P5, PT, RZ, c[0x0][0x25c], PT, P5 ;  /* 0x00009700ff007a0c */ /* 0x000fda0003fa5350 */
[----:B------:R-:W-:-:S05]  /*a430*/  @P5 MOV R22, 0x20 ;  /* 0x0000002000165802 */ /* 0x000fca0000000f00 */
[C---:B--2---:R-:W-:Y:S01]  /*a440*/  @P5 IMAD.WIDE.U32 R22, R21.reuse, R22, c[0x0][0x258] ;  /* 0x0000960015165625 */ /* 0x044fe200078e0016 */
[----:B------:R-:W-:-:S04]  /*a450*/  IADD3 R21, R21, 0x20, RZ ;  /* 0x0000002015157810 */ /* 0x000fc80007ffe0ff */
[----:B------:R-:W-:Y:S04]  /*a460*/  @P5 STG.E.128 [R22.64], R8 ;  /* 0x0000000816005986 */ /* 0x000fe8000c101d04 */
[----:B------:R1:W-:Y:S04]  /*a470*/  @P5 STG.E.128 [R22.64+0x10], R16 ;  /* 0x0000101016005986 */ /* 0x0003e8000c101d04 */
[----:B------:R2:W-:Y:S01]  /*a480*/  STL [R1+0x10], R21 ;  /* 0x0000101501007387 */ /* 0x0005e20000100800 */
[----:B-1----:R-:W-:-:S04]  /*a490*/  @P4 IMAD.MOV.U32 R22, RZ, RZ, 0x10 ;  /* 0x00000010ff164424 */ /* 0x002fc800078e00ff */
[C---:B------:R-:W-:Y:S01]  /*a4a0*/  @P4 IMAD.WIDE.U32 R22, R20.reuse, R22, c[0x0][0x248] ;  /* 0x0000920014164625 */ /* 0x040fe200078e0016 */
[----:B------:R-:W-:-:S04]  /*a4b0*/  IADD3 R20, R20, 0x20, RZ ;  /* 0x0000002014147810 */ /* 0x000fc80007ffe0ff */
[----:B------:R2:W-:Y:S03]  /*a4c0*/  @P4 STG.E.128 [R22.64], R12 ;  /* 0x0000000c16004986 */ /* 0x0005e6000c101d04 */
.L_x_5961:
[----:B------:R-:W-:Y:S05]  /*a4d0*/  BSYNC B1 ;  /* 0x0000000000017941 */ /* 0x000fea0003800000 */
.L_x_5960:
[----:B------:R-:W-:Y:S01]  /*a4e0*/  BSSY B1, `(.L_x_5996) ;  /* 0x000013f000017945 */ /* 0x000fe20003800000 */
[----:B------:R-:W-:Y:S05]  /*a4f0*/  @!P2 BRA `(.L_x_5997) ;  /* 0x000013d00000a947 */ /* 0x000fea0003800000 */
[----:B------:R-:W-:Y:S01]  /*a500*/  BSSY B2, `(.L_x_5998) ;  /* 0x0000005000027945 */ /* 0x000fe20003800000 */
[----:B------:R-:W-:Y:S05]  /*a510*/  @!P4 BRA `(.L_x_5999) ;  /* 0x000000300000c947 */ /* 0x000fea0003800000 */
[----:B-----5:R-:W-:-:S10]  /*a520*/  HFMA2.MMA R4, -RZ, RZ, 0, 9.5367431640625e-07 ;  /* 0x00000010ff047435 */ /* 0x020fd400000001ff */
[----:B------:R-:W-:-:S06]  /*a530*/  IMAD.WIDE.U32 R4, R20, R4, c[0x0][0x170] ;  /* 0x00005c0014047625 */ /* 0x000fcc00078e0004 */
[----:B------:R-:W5:Y:S02]  /*a540*/  LDG.E.128 R4, [R4.64] ;  /* 0x0000000404047981 */ /* 0x000f64000c1e1d00 */
.L_x_5999:
[----:B------:R-:W-:Y:S05]  /*a550*/  BSYNC B2 ;  /* 0x0000000000027941 */ /* 0x000fea0003800000 */
.L_x_5998:
        /* <DEDUP_REMOVED lines=17> */
.L_x_6001:
[----:B------:R-:W-:Y:S05]  /*a670*/  BSYNC B2 ;  /* 0x0000000000027941 */ /* 0x000fea0003800000 */
.L_x_6000:
        /* <DEDUP_REMOVED lines=20> */
.L_x_6003:
[----:B0-----:R-:W-:Y:S05]  /*a7c0*/  BSYNC B2 ;  /* 0x0000000000027941 */ /* 0x001fea0003800000 */
.L_x_6002:
        /* <DEDUP_REMOVED lines=17> */
.L_x_6005:
[----:B------:R-:W-:Y:S05]  /*a8e0*/  BSYNC B2 ;  /* 0x0000000000027941 */ /* 0x000fea0003800000 */
.L_x_6004:
        /* <DEDUP_REMOVED lines=18> */
.L_x_6007:
[----:B0-----:R-:W-:Y:S05]  /*aa10*/  BSYNC B2 ;  /* 0x0000000000027941 */ /* 0x001fea0003800000 */
.L_x_6006:
        /* <DEDUP_REMOVED lines=17> */
.L_x_6009:
[----:B------:R-:W-:Y:S05]  /*ab30*/  BSYNC B2 ;  /* 0x0000000000027941 */ /* 0x000fea0003800000 */
.L_x_6008:
        /* <DEDUP_REMOVED lines=18> */
.L_x_6011:
[----:B0-----:R-:W-:Y:S05]  /*ac60*/  BSYNC B2 ;  /* 0x0000000000027941 */ /* 0x001fea0003800000 */
.L_x_6010:
        /* <DEDUP_REMOVED lines=17> */
.L_x_6013:
[----:B------:R-:W-:Y:S05]  /*ad80*/  BSYNC B2 ;  /* 0x0000000000027941 */ /* 0x000fea0003800000 */
.L_x_6012:
        /* <DEDUP_REMOVED lines=18> */
.L_x_6015:
[----:B0-----:R-:W-:Y:S05]  /*aeb0*/  BSYNC B2 ;  /* 0x0000000000027941 */ /* 0x001fea0003800000 */
.L_x_6014:
        /* <DEDUP_REMOVED lines=17> */
.L_x_6017:
[----:B------:R-:W-:Y:S05]  /*afd0*/  BSYNC B2 ;  /* 0x0000000000027941 */ /* 0x000fea0003800000 */
.L_x_6016:
        /* <DEDUP_REMOVED lines=18> */
.L_x_6019:
[----:B0-----:R-:W-:Y:S05]  /*b100*/  BSYNC B2 ;  /* 0x0000000000027941 */ /* 0x001fea0003800000 */
.L_x_6018:
        /* <DEDUP_REMOVED lines=17> */
.L_x_6021:
[----:B------:R-:W-:Y:S05]  /*b220*/  BSYNC B2 ;  /* 0x0000000000027941 */ /* 0x000fea0003800000 */
.L_x_6020:
        /* <DEDUP_REMOVED lines=18> */
.L_x_6023:
[----:B0-----:R-:W-:Y:S05]  /*b350*/  BSYNC B2 ;  /* 0x0000000000027941 */ /* 0x001fea0003800000 */
.L_x_6022:
        /* <DEDUP_REMOVED lines=17> */
.L_x_6025:
[----:B------:R-:W-:Y:S05]  /*b470*/  BSYNC B2 ;  /* 0x0000000000027941 */ /* 0x000fea0003800000 */
.L_x_6024:
        /* <DEDUP_REMOVED lines=18> */
.L_x_6027:
[----:B0-----:R-:W-:Y:S05]  /*b5a0*/  BSYNC B2 ;  /* 0x0000000000027941 */ /* 0x001fea0003800000 */
.L_x_6026:
        /* <DEDUP_REMOVED lines=17> */
.L_x_6029:
[----:B------:R-:W-:Y:S05]  /*b6c0*/  BSYNC B2 ;  /* 0x0000000000027941 */ /* 0x000fea0003800000 */
.L_x_6028:
        /* <DEDUP_REMOVED lines=18> */
.L_x_6031:
[----:B0-----:R-:W-:Y:S05]  /*b7f0*/  BSYNC B2 ;  /* 0x0000000000027941 */ /* 0x001fea0003800000 */
.L_x_6030:
        /* <DEDUP_REMOVED lines=13> */
.L_x_5997:
[----:B------:R-:W-:Y:S05]  /*b8d0*/  BSYNC B1 ;  /* 0x0000000000017941 */ /* 0x000fea0003800000 */
.L_x_5996:
        /* <DEDUP_REMOVED lines=8> */
.L_x_6035:
[----:B------:R-:W-:Y:S05]  /*b960*/  BSYNC B2 ;  /* 0x0000000000027941 */ /* 0x000fea0003800000 */
.L_x_6034:
[----:B-12---:R-:W2:Y:S01]  /*b970*/  LDL R22, [R1+0x80] ;  /* 0x0000800001167983 */ /* 0x006ea20000100800 */
[----:B------:R-:W-:Y:S01]  /*b980*/  @!P3 ISETP.NE.U32.AND P5, PT, RZ, c[0x0][0x218], PT ;  /* 0x00008600ff00ba0c */ /* 0x000fe20003fa5070 */
[----:B------:R-:W-:Y:S03]  /*b990*/  BSSY B2, `(.L_x_6036) ;  /* 0x000000f000027945 */ /* 0x000fe60003800000 */
[----:B------:R-:W-:-:S04]  /*b9a0*/  @!P3 ISETP.NE.AND.EX P5, PT, RZ, c[0x0][0x21c], PT, P5 ;  /* 0x00008700ff00ba0c */ /* 0x000fc80003fa5350 */
[----:B--2---:R-:W-:Y:S01]  /*b9b0*/  @!P3 FSEL R21, R22, RZ, P5 ;  /* 0x000000ff1615b208 */ /* 0x004fe20002800000 */
[----:B------:R-:W-:Y:S05]  /*b9c0*/  @!P3 BRA `(.L_x_6037) ;  /* 0x000000b00000b947 */ /* 0x000fea0003800000 */
[----:B------:R-:W2:Y:S01]  /*b9d0*/  LDL R24, [R1+0x414] ;  /* 0x0004140001187983 */ /* 0x000ea20000100800 */
[----:B------:R-:W1:Y:S03]  /*b9e0*/  LDC.U8 R25, c[0x0][0x1f0] ;  /* 0x00007c00ff197b82 */ /* 0x000e660000000000 */
[----:B------:R-:W3:Y:S01]  /*b9f0*/  LDL R23, [R1+0x370] ;  /* 0x0003700001177983 */ /* 0x000ee20000100800 */
[----:B-1----:R-:W-:-:S04]  /*ba00*/  ISETP.NE.AND P5, PT, R25, RZ, PT ;  /* 0x000000ff1900720c */ /* 0x002fc80003fa5270 */
[----:B------:R-:W-:Y:S02]  /*ba10*/  FSEL R21, R2, RZ, !P5 ;  /* 0x000000ff02157208 */ /* 0x000fe40006800000 */
[----:B------:R-:W-:-:S04]  /*ba20*/  ISETP.NE.U32.AND P5, PT, RZ, c[0x0][0x218], PT ;  /* 0x00008600ff007a0c */ /* 0x000fc80003fa5070 */
[----:B------:R-:W-:Y:S01]  /*ba30*/  ISETP.NE.AND.EX P5, PT, RZ, c[0x0][0x21c], PT, P5 ;  /* 0x00008700ff007a0c */ /* 0x000fe20003fa5350 */
[----:B--2---:R-:W-:-:S04]  /*ba40*/  FFMA.FTZ R21, R24, R3, R21 ;  /* 0x0000000318157223 */ /* 0x004fc80000010015 */
[----:B---3--:R-:W-:-:S04]  /*ba50*/  FADD.FTZ R21, R23, -R21 ;  /* 0x8000001517157221 */ /* 0x008fc80000010000 */
[----:B-----5:R-:W-:-:S04]  /*ba60*/  FMUL.FTZ R21, R0, R21 ;  /* 0x0000001500157220 */ /* 0x020fc80000410000 */
[----:B------:R-:W-:Y:S02]  /*ba70*/  @P5 FADD.FTZ R21, R22, R21 ;  /* 0x0000001516155221 */ /* 0x000fe40000010000 */
.L_x_6037:
[----:B------:R-:W-:Y:S05]  /*ba80*/  BSYNC B2 ;  /* 0x0000000000027941 */ /* 0x000fea0003800000 */
.L_x_6036:
        /* <DEDUP_REMOVED lines=20> */
.L_x_6039:
[----:B------:R-:W-:Y:S05]  /*bbd0*/  BSYNC B2 ;  /* 0x0000000000027941 */ /* 0x000fea0003800000 */
.L_x_6038:
[----:B------:R-:W2:Y:S01]  /*bbe0*/  LDL R22, [R1+0x84] ;  /* 0x0000840001167983 */ /* 0x000ea20000100800 */
[----:B------:R-:W-:Y:S01]  /*bbf0*/  @!P3 ISETP.NE.U32.AND P6, PT, RZ, c[0x0][0x218], PT ;  /* 0x00008600ff00ba0c */ /* 0x000fe20003fc5070 */
[----:B------:R-:W-:Y:S03]  /*bc00*/  BSSY B2, `(.L_x_6040) ;  /* 0x000000f000027945 */ /* 0x000fe60003800000 */
[----:B------:R-:W-:-:S04]  /*bc10*/  @!P3 ISETP.NE.AND.EX P6, PT, RZ, c[0x0][0x21c], PT, P6 ;  /* 0x00008700ff00ba0c */ /* 0x000fc80003fc5360 */
[----:B--2---:R-:W-:Y:S01]  /*bc20*/  @!P3 FSEL R21, R22, RZ, P6 ;  /* 0x000000ff1615b208 */ /* 0x004fe20003000000 */
[----:B------:R-:W-:Y:S05]  /*bc30*/  @!P3 BRA `(.L_x_6041) ;  /* 0x000000b00000b947 */ /* 0x000fea0003800000 */
[----:B------:R-:W2:Y:S01]  /*bc40*/  LDL R24, [R1+0x400] ;  /* 0x0004000001187983 */ /* 0x000ea20000100800 */
[----:B-1----:R-:W1:Y:S03]  /*bc50*/  LDC.U8 R25, c[0x0][0x1f0] ;  /* 0x00007c00ff197b82 */ /* 0x002e660000000000 */
[----:B------:R-:W3:Y:S01]  /*bc60*/  LDL R23, [R1+0x35c] ;  /* 0x00035c0001177983 */ /* 0x000ee20000100800 */
[----:B-1----:R-:W-:-:S04]  /*bc70*/  ISETP.NE.AND P6, PT, R25, RZ, PT ;  /* 0x000000ff1900720c */ /* 0x002fc80003fc5270 */
[----:B------:R-:W-:Y:S02]  /*bc80*/  FSEL R21, R2, RZ, !P6 ;  /* 0x000000ff02157208 */ /* 0x000fe40007000000 */
[----:B------:R-:W-:-:S04]  /*bc90*/  ISETP.NE.U32.AND P6, PT, RZ, c[0x0][0x218], PT ;  /* 0x00008600ff007a0c */ /* 0x000fc80003fc5070 */
[----:B------:R-:W-:Y:S01]  /*bca0*/  ISETP.NE.AND.EX P6, PT, RZ, c[0x0][0x21c], PT, P6 ;  /* 0x00008700ff007a0c */ /* 0x000fe20003fc5360 */
[----:B--2---:R-:W-:-:S04]  /*bcb0*/  FFMA.FTZ R21, R24, R3, R21 ;  /* 0x0000000318157223 */ /* 0x004fc80000010015 */
[----:B---3--:R-:W-:-:S04]  /*bcc0*/  FADD.FTZ R21, R23, -R21 ;  /* 0x8000001517157221 */ /* 0x008fc80000010000 */
[----:B------:R-:W-:-:S04]  /*bcd0*/  FMUL.FTZ R21, R0, R21 ;  /* 0x0000001500157220 */ /* 0x000fc80000410000 */
[----:B------:R-:W-:Y:S02]  /*bce0*/  @P6 FADD.FTZ R21, R22, R21 ;  /* 0x0000001516156221 */ /* 0x000fe40000010000 */
.L_x_6041:
[----:B------:R-:W-:Y:S05]  /*bcf0*/  BSYNC B2 ;  /* 0x0000000000027941 */ /* 0x000fea0003800000 */
.L_x_6040:
[----:B------:R-:W-:Y:S01]  /*bd00*/  BSSY B2, `(.L_x_6042) ;  /* 0x0000012000027945 */ /* 0x000fe20003800000 */
[----:B------:R-:W-:Y:S01]  /*bd10*/  SEL R9, R21, R9, P5 ;  /* 0x0000000915097207 */ /* 0x000fe20002800000 */
[----:B------:R-:W-:Y:S05]  /*bd20*/  @!P4 BRA `(.L_x_6043) ;  /* 0x000000f00000c947 */ /* 0x000fea0003800000 */
[----:B------:R-:W2:Y:S04]  /*bd30*/  LDL R23, [R1+0x58] ;  /* 0x0000580001177983 */ /* 0x000ea80000100800 */
[----:B-1----:R-:W3:Y:S04]  /*bd40*/  LDL.LU R25, [R1+0x134] ;  /* 0x0001340001197983 */ /* 0x002ee80000300800 */
        /* <DEDUP_REMOVED lines=13> */
.L_x_6043:
[----:B------:R-:W-:Y:S05]  /*be20*/  BSYNC B2 ;  /* 0x0000000000027941 */ /* 0x000fea0003800000 */
.L_x_6042:
        /* <DEDUP_REMOVED lines=17> */
.L_x_6045:
[----:B------:R-:W-:Y:S05]  /*bf40*/  BSYNC B2 ;  /* 0x0000000000027941 */ /* 0x000fea0003800000 */
.L_x_6044:
        /* <DEDUP_REMOVED lines=18> */
.L_x_6047:
[----:B------:R-:W-:Y:S05]  /*c070*/  BSYNC B2 ;  /* 0x0000000000027941 */ /* 0x000fea0003800000 */
.L_x_6046:
        /* <DEDUP_REMOVED lines=17> */
.L_x_6049:
[----:B------:R-:W-:Y:S05]  /*c190*/  BSYNC B2 ;  /* 0x0000000000027941 */ /* 0x000fea0003800000 */
.L_x_6048:
        /* <DEDUP_REMOVED lines=18> */
.L_x_6051:
[----:B------:R-:W-:Y:S05]  /*c2c0*/  BSYNC B2 ;  /* 0x0000000000027941 */ /* 0x000fea0003800000 */
.L_x_6050:
        /* <DEDUP_REMOVED lines=17> */
.L_x_6053:
[----:B------:R-:W-:Y:S05]  /*c3e0*/  BSYNC B2 ;  /* 0x0000000000027941 */ /* 0x000fea0003800000 */
.L_x_6052:
        /* <DEDUP_REMOVED lines=18> */
.L_x_6055:
[----:B------:R-:W-:Y:S05]  /*c510*/  BSYNC B2 ;  /* 0x0000000000027941 */ /* 0x000fea0003800000 */
.L_x_6054:
        /* <DEDUP_REMOVED lines=17> */
.L_x_6057:
[----:B------:R-:W-:Y:S05]  /*c630*/  BSYNC B2 ;  /* 0x0000000000027941 */ /* 0x000fea0003800000 */
.L_x_6056:
        /* <DEDUP_REMOVED lines=18> */
.L_x_6059:
[----:B------:R-:W-:Y:S05]  /*c760*/  BSYNC B2 ;  /* 0x0000000000027941 */ /* 0x000fea0003800000 */
.L_x_6058:
        /* <DEDUP_REMOVED lines=17> */
.L_x_6061:
[----:B------:R-:W-:Y:S05]  /*c880*/  BSYNC B2 ;  /* 0x0000000000027941 */ /* 0x000fea0003800000 */
.L_x_6060:
        /* <DEDUP_REMOVED lines=18> */
.L_x_6063:
[----:B------:R-:W-:Y:S05]  /*c9b0*/  BSYNC B2 ;  /* 0x0000000000027941 */ /* 0x000fea0003800000 */
.L_x_6062:
        /* <DEDUP_REMOVED lines=17> */
.L_x_6065:
[----:B------:R-:W-:Y:S05]  /*cad0*/  BSYNC B2 ;  /* 0x0000000000027941 */ /* 0x000fea0003800000 */
.L_x_6064:
[----:B------:R-:W2:Y:S01]  /*cae0*/  LDL.LU R0, [R1+0x10] ;  /* 0x0000100001007983 */ /* 0x000ea20000300800 */
[----:B------:R-:W-:Y:S01]  /*caf0*/  ISETP.NE.U32.AND P3, PT, RZ, c[0x0][0x258], PT ;  /* 0x00009600ff007a0c */ /* 0x000fe20003f65070 */
[----:B------:R-:W-:Y:S01]  /*cb00*/  BSSY B2, `(.L_x_6066) ;  /* 0x0000019000027945 */ /* 0x000fe20003800000 */
[----:B------:R-:W-:Y:S02]  /*cb10*/  SEL R19, R21, R19, P5 ;  /* 0x0000001315137207 */ /* 0x000fe40002800000 */
[----:B------:R-:W-:-:S13]  /*cb20*/  ISETP.NE.AND.EX P3, PT, RZ, c[0x0][0x25c], PT, P3 ;  /* 0x00009700ff007a0c */ /* 0x000fda0003f65330 */
[----:B------:R-:W-:-:S05]  /*cb30*/  @P3 MOV R2, 0x20 ;  /* 0x0000002000023802 */ /* 0x000fca0000000f00 */
[----:B--2---:R-:W-:-:S05]  /*cb40*/  @P3 IMAD.WIDE.U32 R2, R0, R2, c[0x0][0x258] ;  /* 0x0000960000023625 */ /* 0x004fca00078e0002 */
[----:B------:R-:W-:Y:S04]  /*cb50*/  @P3 STG.E.128 [R2.64], R8 ;  /* 0x0000000802003986 */ /* 0x000fe8000c101d04 */
[----:B------:R2:W-:Y:S02]  /*cb60*/  @P3 STG.E.128 [R2.64+0x10], R16 ;  /* 0x0000101002003986 */ /* 0x0005e4000c101d04 */
[----:B--2---:R-:W-:-:S05]  /*cb70*/  @P4 MOV R2, 0x10 ;  /* 0x0000001000024802 */ /* 0x004fca0000000f00 */
[----:B------:R-:W-:Y:S01]  /*cb80*/  @P4 IMAD.WIDE.U32 R2, R20, R2, c[0x0][0x248] ;  /* 0x0000920014024625 */ /* 0x000fe200078e0002 */
[----:B------:R-:W-:Y:S05]  /*cb90*/  @!P4 BRA `(.L_x_6067) ;  /* 0x000000f00000c947 */ /* 0x000fea0003800000 */
[----:B------:R-:W2:Y:S04]  /*cba0*/  LDL R0, [R1+0x5c] ;  /* 0x00005c0001007983 */ /* 0x000ea80000100800 */
[----:B------:R-:W3:Y:S04]  /*cbb0*/  LDL.LU R23, [R1+0x12c] ;  /* 0x00012c0001177983 */ /* 0x000ee80000300800 */
[----:B------:R-:W4:Y:S01]  /*cbc0*/  LDL R22, [R1+0x428] ;  /* 0x0004280001167983 */ /* 0x000f220000100800 */
[----:B------:R-:W-:Y:S01]  /*cbd0*/  IMAD.MOV.U32 R20, RZ, RZ, RZ ;  /* 0x000000ffff147224 */ /* 0x000fe200078e00ff */
[----:B--2---:R-:W-:Y:S01]  /*cbe0*/  LOP3.LUT P3, RZ, R0, 0xff000000, RZ, 0xc0, !PT ;  /* 0xff00000000ff7812 */ /* 0x004fe2000786c0ff */
[----:B------:R-:W-:-:S04]  /*cbf0*/  FMUL.FTZ R0, R21, c[0x0][0x1ec] ;  /* 0x00007b0015007a20 */ /* 0x000fc80000410000 */
[----:B------:R-:W-:-:S08]  /*cc00*/  FMUL.FTZ R0, R0, c[0x0][0x1e8] ;  /* 0x00007a0000007a20 */ /* 0x000fd00000410000 */
        /* <DEDUP_REMOVED lines=8> */
.L_x_6067:
[----:B--2---:R-:W-:Y:S05]  /*cc90*/  BSYNC B2 ;  /* 0x0000000000027941 */ /* 0x004fea0003800000 */
.L_x_6066:
[----:B------:R2:W-:Y:S02]  /*cca0*/  @P4 STG.E.128 [R2.64], R12 ;  /* 0x0000000c02004986 */ /* 0x0005e4000c101d04 */
.L_x_6033:
[----:B------:R-:W-:Y:S05]  /*ccb0*/  BSYNC B1 ;  /* 0x0000000000017941 */ /* 0x000fea0003800000 */
.L_x_6032:
[----:B--2---:R-:W2:Y:S01]  /*ccc0*/  LDL.LU R2, [R1+0x54] ;  /* 0x0000540001027983 */ /* 0x004ea20000300800 */
[----:B-----5:R-:W-:-:S05]  /*ccd0*/  MOV R0, c[0x0][0x160] ;  /* 0x0000580000007a02 */ /* 0x020fca0000000f00 */
[----:B--2---:R-:W-:-:S05]  /*cce0*/  IMAD R2, R0, 0x4, R2 ;  /* 0x0000000400027824 */ /* 0x004fca00078e0202 */
[----:B------:R2:W-:Y:S01]  /*ccf0*/  STL [R1+0x54], R2 ;  /* 0x0000540201007387 */ /* 0x0005e20000100800 */
[----:B------:R-:W-:-:S13]  /*cd00*/  ISETP.GE.AND P3, PT, R2, c[0x0][0x164], PT ;  /* 0x0000590002007a0c */ /* 0x000fda0003f66270 */
[----:B012---:R-:W-:Y:S01]  /*cd10*/  @P3 CALL.REL.NOINC `(.L_x_5866) ;  /* 0x0000001000003944 */ /* 0x007fe20003c00000 */
[----:B------:R-:W-:Y:S05]  /*cd20*/  BRA `(.L_x_6068) ;  /* 0xffff4c1000007947 */ /* 0x000fea000383ffff */
.L_x_5866:
[----:B0-----:R-:W-:Y:S05]  /*cd30*/  BSYNC B0 ;  /* 0x0000000000007941 */ /* 0x001fea0003800000 */
.L_x_5865:
[----:B-----5:R-:W2:Y:S04]  /*cd40*/  LDL.LU.64 R4, [R1+0x210] ;  /* 0x0002100001047983 */ /* 0x020ea80000300a00 */
[----:B------:R-:W3:Y:S04]  /*cd50*/  LDL.LU.64 R6, [R1+0x218] ;  /* 0x0002180001067983 */ /* 0x000ee80000300a00 */
[----:B---3--:R-:W-:Y:S04]  /*cd60*/  STL.64 [R1+0x658], R6 ;  /* 0x0006580601007387 */ /* 0x008fe80000100a00 */
[----:B--2---:R0:W-:Y:S04]  /*cd70*/  STL.64 [R1+0x650], R4 ;  /* 0x0006500401007387 */ /* 0x0041e80000100a00 */
[----:B0-----:R-:W2:Y:S04]  /*cd80*/  LDL.LU.64 R4, [R1+0x220] ;  /* 0x0002200001047983 */ /* 0x001ea80000300a00 */
        /* <DEDUP_REMOVED lines=9> */
[----:B------:R-:W0:Y:S04]  /*ce20*/  S2R R3, SR_TID.X ;  /* 0x0000000000037919 */ /* 0x000e280000002100 */
[----:B---3--:R-:W-:Y:S04]  /*ce30*/  STL.64 [R1+0x688], R6 ;  /* 0x0006880601007387 */ /* 0x008fe80000100a00 */
[----:B--2---:R1:W-:Y:S04]  /*ce40*/  STL.64 [R1+0x680], R4 ;  /* 0x0006800401007387 */ /* 0x0043e80000100a00 */
[----:B-1----:R-:W2:Y:S04]  /*ce50*/  LDL.LU.64 R4, [R1+0x250] ;  /* 0x0002500001047983 */ /* 0x002ea80000300a00 */
[----:B------:R-:W2:Y:S01]  /*ce60*/  LDL.LU.64 R6, [R1+0x258] ;  /* 0x0002580001067983 */ /* 0x000ea20000300a00 */
[----:B0-----:R-:W-:-:S02]  /*ce70*/  SHF.R.U32.HI R2, RZ, 0x5, R3 ;  /* 0x00000005ff027819 */ /* 0x001fc40000011603 */
[----:B------:R-:W-:Y:S01]  /*ce80*/  LOP3.LUT R0, R3, 0x1f, RZ, 0xc0, !PT ;  /* 0x0000001f03007812 */ /* 0x000fe200078ec0ff */
[----:B------:R-:W3:Y:S04]  /*ce90*/  LDL.LU.64 R8, [R1+0x200] ;  /* 0x0002000001087983 */ /* 0x000ee80000300a00 */
[----:B------:R-:W-:Y:S01]  /*cea0*/  IMAD R0, R2, 0xa0, R0 ;  /* 0x000000a002007824 */ /* 0x000fe200078e0200 */
[----:B------:R-:W3:Y:S04]  /*ceb0*/  LDL.LU.64 R10, [R1+0x208] ;  /* 0x00020800010a7983 */ /* 0x000ee80000300a00 */
[----:B------:R-:W4:Y:S01]  /*cec0*/  LDL.LU.64 R12, [R1+0x1f0] ;  /* 0x0001f000010c7983 */ /* 0x000f220000300a00 */
[----:B------:R-:W-:-:S03]  /*ced0*/  SHF.L.U32 R0, R0, 0x5, RZ ;  /* 0x0000000500007819 */ /* 0x000fc600000006ff */
[----:B------:R-:W4:Y:S04]  /*cee0*/  LDL.LU.64 R14, [R1+0x1f8] ;  /* 0x0001f800010e7983 */ /* 0x000f280000300a00 */
[----:B------:R-:W3:Y:S04]  /*cef0*/  LDL.LU.64 R16, [R1+0x1e0] ;  /* 0x0001e00001107983 */ /* 0x000ee80000300a00 */
[----:B------:R-:W3:Y:S04]  /*cf00*/  LDL.LU.64 R18, [R1+0x1e8] ;  /* 0x0001e80001127983 */ /* 0x000ee80000300a00 */
[----:B------:R-:W3:Y:S04]  /*cf10*/  LDL.LU.64 R24, [R1+0x1d0] ;  /* 0x0001d00001187983 */ /* 0x000ee80000300a00 */
[----:B------:R-:W3:Y:S04]  /*cf20*/  LDL.LU.64 R26, [R1+0x1d8] ;  /* 0x0001d800011a7983 */ /* 0x000ee80000300a00 */
[----:B------:R-:W3:Y:S04]  /*cf30*/  LDL.LU.64 R20, [R1+0x1c0] ;  /* 0x0001c00001147983 */ /* 0x000ee80000300a00 */
[----:B------:R-:W3:Y:S04]  /*cf40*/  LDL.LU.64 R22, [R1+0x1c8] ;  /* 0x0001c80001167983 */ /* 0x000ee80000300a00 */
[----:B--2---:R0:W-:Y:S04]  /*cf50*/  STS.128 [R0], R4 ;  /* 0x0000000400007388 */ /* 0x0041e80000000c00 */
[----:B0-----:R-:W2:Y:S04]  /*cf60*/  LDL.LU.64 R6, [R1+0x688] ;  /* 0x0006880001067983 */ /* 0x001ea80000300a00 */
[----:B------:R-:W2:Y:S04]  /*cf70*/  LDL.LU.64 R4, [R1+0x680] ;  /* 0x0006800001047983 */ /* 0x000ea80000300a00 */
[----:B--2---:R0:W-:Y:S04]  /*cf80*/  STS.128 [R0+0x10], R4 ;  /* 0x0000100400007388 */ /* 0x0041e80000000c00 */
[----:B0-----:R-:W2:Y:S04]  /*cf90*/  LDL.LU.64 R6, [R1+0x678] ;  /* 0x0006780001067983 */ /* 0x001ea80000300a00 */
[----:B------:R-:W2:Y:S04]  /*cfa0*/  LDL.LU.64 R4, [R1+0x670] ;  /* 0x0006700001047983 */ /* 0x000ea80000300a00 */
[----:B--2---:R0:W-:Y:S04]  /*cfb0*/  STS.128 [R0+0x400], R4 ;  /* 0x0004000400007388 */ /* 0x0041e80000000c00 */
[----:B0-----:R-:W2:Y:S04]  /*cfc0*/  LDL.LU.64 R6, [R1+0x668] ;  /* 0x0006680001067983 */ /* 0x001ea80000300a00 */
[----:B------:R-:W2:Y:S04]  /*cfd0*/  LDL.LU.64 R4, [R1+0x660] ;  /* 0x0006600001047983 */ /* 0x000ea80000300a00 */
[----:B--2---:R0:W-:Y:S04]  /*cfe0*/  STS.128 [R0+0x410], R4 ;  /* 0x0004100400007388 */ /* 0x0041e80000000c00 */
[----:B0-----:R-:W2:Y:S04]  /*cff0*/  LDL.LU.64 R6, [R1+0x658] ;  /* 0x0006580001067983 */ /* 0x001ea80000300a00 */
[----:B------:R-:W2:Y:S01]  /*d000*/  LDL.LU.64 R4, [R1+0x650] ;  /* 0x0006500001047983 */ /* 0x000ea20000300a00 */
[----:B------:R-:W-:Y:S03]  /*d010*/  WARPSYNC 0xffffffff ;  /* 0xffffffff00007948 */ /* 0x000fe60003800000 */
[----:B---3--:R-:W-:Y:S04]  /*d020*/  STS.128 [R0+0x810], R8 ;  /* 0x0008100800007388 */ /* 0x008fe80000000c00 */
[----:B----4-:R-:W-:Y:S04]  /*d030*/  STS.128 [R0+0xc00], R12 ;  /* 0x000c000c00007388 */ /* 0x010fe80000000c00 */
[----:B------:R-:W-:Y:S04]  /*d040*/  STS.128 [R0+0xc10], R16 ;  /* 0x000c101000007388 */ /* 0x000fe80000000c00 */
[----:B------:R-:W-:Y:S04]  /*d050*/  STS.128 [R0+0x1000], R24 ;  /* 0x0010001800007388 */ /* 0x000fe80000000c00 */
[----:B------:R-:W-:Y:S04]  /*d060*/  STS.128 [R0+0x1010], R20 ;  /* 0x0010101400007388 */ /* 0x000fe80000000c00 */
[----:B--2---:R-:W-:Y:S04]  /*d070*/  STS.128 [R0+0x800], R4 ;  /* 0x0008000400007388 */ /* 0x004fe80000000c00 */
[----:B------:R-:W-:Y:S06]  /*d080*/  BAR.SYNC.DEFER_BLOCKING 0x0 ;  /* 0x0000000000007b1d */ /* 0x000fec0000010000 */
[----:B------:R-:W-:Y:S04]  /*d090*/  LDS R14, [R3.X4] ;  /* 0x00000000030e7984 */ /* 0x000fe80000004800 */
        /* <DEDUP_REMOVED lines=9> */
[----:B0-----:R-:W-:Y:S04]  /*d130*/  STL.64 [R1+0x600], R14 ;  /* 0x0006000e01007387 */ /* 0x001fe80000100a00 */
[----:B-1----:R-:W-:Y:S04]  /*d140*/  STL [R1], R2 ;  /* 0x0000000201007387 */ /* 0x002fe80000100800 */
[----:B------:R-:W0:Y:S04]  /*d150*/  LDS R2, [R3.X4+0x1600] ;  /* 0x0016000003027984 */ /* 0x000e280000004800 */
[----:B--2---:R-:W-:Y:S04]  /*d160*/  STL [R1+0x570], R21 ;  /* 0x0005701501007387 */ /* 0x004fe80000100800 */
[----:B0-----:R-:W-:Y:S04]  /*d170*/  STL [R1+0x4], R2 ;  /* 0x0000040201007387 */ /* 0x001fe80000100800 */
[----:B------:R-:W0:Y:S04]  /*d180*/  LDS R2, [R3.X4+0x1a00] ;  /* 0x001a000003027984 */ /* 0x000e280000004800 */
[----:B------:R-:W-:Y:S04]  /*d190*/  STL [R1+0x568], R29 ;  /* 0x0005681d01007387 */ /* 0x000fe80000100800 */
[----:B------:R-:W-:Y:S04]  /*d1a0*/  STL [R1+0x4c], R4 ;  /* 0x00004c0401007387 */ /* 0x000fe80000100800 */
[----:B------:R-:W1:Y:S04]  /*d1b0*/  LDS R4, [R3.X4+0x1c00] ;  /* 0x001c000003047984 */ /* 0x000e680000004800 */
[----:B------:R-:W-:Y:S04]  /*d1c0*/  LDS R29, [R3.X4+0x4400] ;  /* 0x00440000031d7984 */ /* 0x000fe80000004800 */
[----:B0-----:R-:W-:Y:S04]  /*d1d0*/  STL [R1+0x28], R2 ;  /* 0x0000280201007387 */ /* 0x001fe80000100800 */
[----:B------:R-:W0:Y:S04]  /*d1e0*/  LDS R2, [R3.X4+0xa00] ;  /* 0x000a000003027984 */ /* 0x000e280000004800 */
[----:B------:R-:W-:Y:S04]  /*d1f0*/  STL [R1+0x40], R5 ;  /* 0x0000400501007387 */ /* 0x000fe80000100800 */
[----:B------:R-:W2:Y:S04]  /*d200*/  LDS R5, [R3.X4+0x1e00] ;  /* 0x001e000003057984 */ /* 0x000ea80000004800 */
[----:B-1----:R-:W-:Y:S04]  /*d210*/  STL [R1+0x50], R4 ;  /* 0x0000500401007387 */ /* 0x002fe80000100800 */
[----:B------:R-:W1:Y:S04]  /*d220*/  LDS R4, [R3.X4+0xc00] ;  /* 0x000c000003047984 */ /* 0x000e680000004800 */
[----:B0-----:R-:W-:Y:S04]  /*d230*/  STL [R1+0x38], R2 ;  /* 0x0000380201007387 */ /* 0x001fe80000100800 */
[----:B------:R-:W0:Y:S04]  /*d240*/  LDS R2, [R3.X4+0x2000] ;  /* 0x0020000003027984 */ /* 0x000e280000004800 */
[----:B--2---:R-:W-:Y:S04]  /*d250*/  STL [R1+0x54], R5 ;  /* 0x0000540501007387 */ /* 0x004fe80000100800 */
        /* <DEDUP_REMOVED lines=12> */
[----:B------:R-:W-:Y:S04]  /*d320*/  LDS R5, [R3.X4+0x3200] ;  /* 0x0032000003057984 */ /* 0x000fe80000004800 */
[----:B-1----:R-:W-:Y:S04]  /*d330*/  STL [R1+0x70], R4 ;  /* 0x0000700401007387 */ /* 0x002fe80000100800 */
[----:B------:R-:W1:Y:S04]  /*d340*/  LDS R4, [R3.X4+0x2e00] ;  /* 0x002e000003047984 */ /* 0x000e680000004800 */
[----:B------:R-:W-:Y:S04]  /*d350*/  STL [R1+0x56c], R28 ;  /* 0x00056c1c01007387 */ /* 0x000fe80000100800 */
[----:B------:R-:W-:Y:S04]  /*d360*/  LDS R28, [R3.X4+0x4600] ;  /* 0x00460000031c7984 */ /* 0x000fe80000004800 */
[----:B0-----:R-:W-:Y:S04]  /*d370*/  STL [R1+0x80], R2 ;  /* 0x0000800201007387 */ /* 0x001fe80000100800 */
[----:B------:R-:W0:Y:S04]  /*d380*/  LDS R2, [R3.X4+0x3000] ;  /* 0x0030000003027984 */ /* 0x000e280000004800 */
[----:B------:R-:W-:Y:S04]  /*d390*/  STL.64 [R1+0x608], R26 ;  /* 0x0006081a01007387 */ /* 0x000fe80000100a00 */
[----:B-1----:R-:W-:Y:S04]  /*d3a0*/  STL [R1+0x84], R4 ;  /* 0x0000840401007387 */ /* 0x002fe80000100800 */
[----:B------:R-:W1:Y:S04]  /*d3b0*/  LDS R4, [R3.X4+0x3400] ;  /* 0x0034000003047984 */ /* 0x000e680000004800 */
        /* <DEDUP_REMOVED lines=15> */
[----:B------:R-:W2:Y:S04]  /*d4b0*/  LDL.LU.64 R24, [R1+0x2b0] ;  /* 0x0002b00001187983 */ /* 0x000ea80000300a00 */
[----:B-1----:R-:W-:Y:S04]  /*d4c0*/  STL [R1+0x1c], R4 ;  /* 0x00001c0401007387 */ /* 0x002fe80000100800 */
[----:B------:R-:W3:Y:S04]  /*d4d0*/  LDL.LU.64 R26, [R1+0x2b8] ;  /* 0x0002b800011a7983 */ /* 0x000ee80000300a00 */
[----:B0-----:R-:W-:Y:S04]  /*d4e0*/  STL [R1+0xa0], R2 ;  /* 0x0000a00201007387 */ /* 0x001fe80000100800 */
[----:B------:R-:W0:Y:S04]  /*d4f0*/  LDS R2, [R3.X4+0x4800] ;  /* 0x0048000003027984 */ /* 0x000e280000004800 */
[----:B---3--:R-:W-:Y:S04]  /*d500*/  STL.64 [R1+0x618], R26 ;  /* 0x0006181a01007387 */ /* 0x008fe80000100a00 */
[----:B--2---:R1:W-:Y:S04]  /*d510*/  STL.64 [R1+0x610], R24 ;  /* 0x0006101801007387 */ /* 0x0043e80000100a00 */
[----:B-1----:R-:W2:Y:S04]  /*d520*/  LDL.LU.64 R24, [R1+0x2c0] ;  /* 0x0002c00001187983 */ /* 0x002ea80000300a00 */
[----:B------:R-:W3:Y:S04]  /*d530*/  LDL.LU.64 R26, [R1+0x2c8] ;  /* 0x0002c800011a7983 */ /* 0x000ee80000300a00 */
        /* <DEDUP_REMOVED lines=11> */
[----:B------:R-:W2:Y:S04]  /*d5f0*/  LDL.LU.64 R26, [R1+0x118] ;  /* 0x00011800011a7983 */ /* 0x000ea80000300a00 */
[----:B------:R-:W3:Y:S04]  /*d600*/  LDL.LU.64 R12, [R1+0x2a0] ;  /* 0x0002a000010c7983 */ /* 0x000ee80000300a00 */
[----:B------:R-:W3:Y:S04]  /*d610*/  LDL.LU.64 R14, [R1+0x2a8] ;  /* 0x0002a800010e7983 */ /* 0x000ee80000300a00 */
[----:B------:R-:W4:Y:S04]  /*d620*/  LDL.LU.64 R20, [R1+0x290] ;  /* 0x0002900001147983 */ /* 0x000f280000300a00 */
[----:B------:R-:W4:Y:S04]  /*d630*/  LDL.LU.64 R22, [R1+0x298] ;  /* 0x0002980001167983 */ /* 0x000f280000300a00 */
[----:B------:R-:W3:Y:S04]  /*d640*/  LDL.LU.64 R16, [R1+0x280] ;  /* 0x0002800001107983 */ /* 0x000ee80000300a00 */
[----:B------:R-:W3:Y:S04]  /*d650*/  LDL.LU.64 R18, [R1+0x288] ;  /* 0x0002880001127983 */ /* 0x000ee80000300a00 */
[----:B------:R-:W3:Y:S04]  /*d660*/  LDL.LU.64 R8, [R1+0x270] ;  /* 0x0002700001087983 */ /* 0x000ee80000300a00 */
[----:B------:R-:W3:Y:S04]  /*d670*/  LDL.LU.64 R10, [R1+0x278] ;  /* 0x00027800010a7983 */ /* 0x000ee80000300a00 */
[----:B------:R-:W3:Y:S04]  /*d680*/  LDL.LU.64 R4, [R1+0x260] ;  /* 0x0002600001047983 */ /* 0x000ee80000300a00 */
[----:B------:R-:W3:Y:S04]  /*d690*/  LDL.LU.64 R6, [R1+0x268] ;  /* 0x0002680001067983 */ /* 0x000ee80000300a00 */
[----:B------:R-:W-:Y:S04]  /*d6a0*/  STL [R1+0xa4], R29 ;  /* 0x0000a41d01007387 */ /* 0x000fe80000100800 */
[----:B------:R-:W1:Y:S04]  /*d6b0*/  LDS R29, [R3.X4+0x4a00] ;  /* 0x004a0000031d7984 */ /* 0x000e680000004800 */
[----:B------:R-:W-:Y:S04]  /*d6c0*/  STL [R1+0xa8], R28 ;  /* 0x0000a81c01007387 */ /* 0x000fe80000100800 */
[----:B------:R-:W1:Y:S04]  /*d6d0*/  LDS R28, [R3.X4+0x4c00] ;  /* 0x004c0000031c7984 */ /* 0x000e680000004800 */
[----:B0-----:R-:W-:Y:S04]  /*d6e0*/  STL [R1+0xac], R2 ;  /* 0x0000ac0201007387 */ /* 0x001fe80000100800 */
[----:B------:R-:W0:Y:S04]  /*d6f0*/  LDS R2, [R3.X4+0x4e00] ;  /* 0x004e000003027984 */ /* 0x000e280000004800 */
[----:B------:R-:W-:Y:S06]  /*d700*/  BAR.SYNC.DEFER_BLOCKING 0x0 ;  /* 0x0000000000007b1d */ /* 0x000fec0000010000 */
[----:B-1----:R-:W-:Y:S04]  /*d710*/  STL [R1+0xb0], R29 ;  /* 0x0000b01d01007387 */ /* 0x002fe80000100800 */
[----:B------:R-:W-:Y:S04]  /*d720*/  STL [R1+0xb4], R28 ;  /* 0x0000b41c01007387 */ /* 0x000fe80000100800 */
[----:B0-----:R-:W-:Y:S04]  /*d730*/  STL [R1+0xb8], R2 ;  /* 0x0000b80201007387 */ /* 0x001fe80000100800 */
        /* <DEDUP_REMOVED lines=12> */
[----:B---3--:R-:W-:Y:S04]  /*d800*/  STS.128 [R0+0x810], R12 ;  /* 0x0008100c00007388 */ /* 0x008fe80000000c00 */
[----:B----4-:R-:W-:Y:S04]  /*d810*/  STS.128 [R0+0xc00], R20 ;  /* 0x000c001400007388 */ /* 0x010fe80000000c00 */
[----:B------:R-:W-:Y:S04]  /*d820*/  STS.128 [R0+0xc10], R16 ;  /* 0x000c101000007388 */ /* 0x000fe80000000c00 */
[----:B------:R-:W-:Y:S04]  /*d830*/  STS.128 [R0+0x1000], R8 ;  /* 0x0010000800007388 */ /* 0x000fe80000000c00 */
[----:B------:R-:W-:Y:S04]  /*d840*/  STS.128 [R0+0x1010], R4 ;  /* 0x0010100400007388 */ /* 0x000fe80000000c00 */
[----:B--2---:R0:W-:Y:S04]  /*d850*/  STS.128 [R0+0x800], R24 ;  /* 0x0008001800007388 */ /* 0x0041e80000000c00 */
[----:B0-----:R-:W2:Y:S04]  /*d860*/  LDL.LU.64 R26, [R1+0x608] ;  /* 0x00060800011a7983 */ /* 0x001ea80000300a00 */
[----:B------:R-:W3:Y:S04]  /*d870*/  LDL.LU.64 R14, [R1+0x600] ;  /* 0x00060000010e7983 */ /* 0x000ee80000300a00 */
[----:B------:R0:W-:Y:S04]  /*d880*/  STL [R1+0x5f8], R0 ;  /* 0x0005f80001007387 */ /* 0x0001e80000100800 */
[----:B0-----:R-:W0:Y:S04]  /*d890*/  S2R R0, SR_TID.X ;  /* 0x0000000000007919 */ /* 0x001e280000002100 */
[----:B------:R-:W-:Y:S06]  /*d8a0*/  BAR.SYNC.DEFER_BLOCKING 0x0 ;  /* 0x0000000000007b1d */ /* 0x000fec0000010000 */
[----:B0-----:R-:W-:Y:S04]  /*d8b0*/  LDS R13, [R0.X4] ;  /* 0x00000000000d7984 */ /* 0x001fe80000004800 */
[----:B------:R-:W0:Y:S04]  /*d8c0*/  LDS R12, [R0.X4+0x200] ;  /* 0x00020000000c7984 */ /* 0x000e280000004800 */
[----:B------:R-:W-:Y:S04]  /*d8d0*/  LDS R10, [R0.X4+0x1400] ;  /* 0x00140000000a7984 */ /* 0x000fe80000004800 */
[----:B------:R-:W1:Y:S04]  /*d8e0*/  LDS R11, [R0.X4+0x400] ;  /* 0x00040000000b7984 */ /* 0x000e680000004800 */
[----:B------:R-:W-:Y:S04]  /*d8f0*/  LDS R9, [R0.X4+0x1600] ;  /* 0x0016000000097984 */ /* 0x000fe80000004800 */
[----:B------:R-:W4:Y:S04]  /*d900*/  LDS R8, [R0.X4+0x1800] ;  /* 0x0018000000087984 */ /* 0x000f280000004800 */
[----:B------:R-:W0:Y:S04]  /*d910*/  LDS R2, [R0.X4+0x600] ;  /* 0x0006000000027984 */ /* 0x000e280000004800 */
[----:B------:R-:W0:Y:S04]  /*d920*/  LDS R3, [R0.X4+0x1a00] ;  /* 0x001a000000037984 */ /* 0x000e280000004800 */
[----:B------:R-:W-:Y:S04]  /*d930*/  LDS R25, [R0.X4+0x800] ;  /* 0x0008000000197984 */ /* 0x000fe80000004800 */
[----:B------:R-:W-:Y:S04]  /*d940*/  LDS R24, [R0.X4+0xa00] ;  /* 0x000a000000187984 */ /* 0x000fe80000004800 */
[----:B------:R-:W-:Y:S04]  /*d950*/  LDS R4, [R0.X4+0x1e00] ;  /* 0x001e000000047984 */ /* 0x000fe80000004800 */
[----:B------:R-:W-:Y:S04]  /*d960*/  LDS R7, [R0.X4+0x2800] ;  /* 0x0028000000077984 */ /* 0x000fe80000004800 */
[----:B------:R-:W-:Y:S04]  /*d970*/  LDS R6, [R0.X4+0x2a00] ;  /* 0x002a000000067984 */ /* 0x000fe80000004800 */
[----:B------:R-:W-:Y:S04]  /*d980*/  LDS R5, [R0.X4+0x2c00] ;  /* 0x002c000000057984 */ /* 0x000fe80000004800 */
[----:B---3--:R-:W-:Y:S04]  /*d990*/  STL.64 [R1+0x580], R14 ;  /* 0x0005800e01007387 */ /* 0x008fe80000100a00 */
[----:B0-----:R-:W-:Y:S04]  /*d9a0*/  STL.64 [R1+0x578], R12 ;  /* 0x0005780c01007387 */ /* 0x001fe80000100a00 */
[----:B-1----:R-:W-:Y:S04]  /*d9b0*/  STL.64 [R1+0x590], R10 ;  /* 0x0005900a01007387 */ /* 0x002fe80000100a00 */
[----:B----4-:R-:W-:Y:S04]  /*d9c0*/  STL.64 [R1+0x588], R8 ;  /* 0x0005880801007387 */ /* 0x010fe80000100a00 */
[----:B------:R-:W-:Y:S04]  /*d9d0*/  STL [R1+0xc], R2 ;  /* 0x00000c0201007387 */ /* 0x000fe80000100800 */
[----:B------:R-:W0:Y:S04]  /*d9e0*/  LDS R2, [R0.X4+0x1c00] ;  /* 0x001c000000027984 */ /* 0x000e280000004800 */
[----:B------:R-:W-:Y:S04]  /*d9f0*/  STL [R1+0x20], R3 ;  /* 0x0000200301007387 */ /* 0x000fe80000100800 */
[----:B--2---:R-:W-:Y:S04]  /*da00*/  STL.64 [R1+0x5a0], R26 ;  /* 0x0005a01a01007387 */ /* 0x004fe80000100a00 */
[----:B------:R-:W1:Y:S04]  /*da10*/  LDS R3, [R0.X4+0xc00] ;  /* 0x000c000000037984 */ /* 0x000e680000004800 */
[----:B0-----:R-:W-:Y:S04]  /*da20*/  STL [R1+0x18], R2 ;  /* 0x0000180201007387 */ /* 0x001fe80000100800 */
[----:B------:R-:W0:Y:S04]  /*da30*/  LDS R2, [R0.X4+0x2000] ;  /* 0x0020000000027984 */ /* 0x000e280000004800 */
[----:B------:R-:W-:Y:S04]  /*da40*/  STL.64 [R1+0x598], R24 ;  /* 0x0005981801007387 */ /* 0x000fe80000100a00 */
        /* <DEDUP_REMOVED lines=13> */
[----:B------:R-:W2:Y:S04]  /*db20*/  LDL.LU R16, [R1+0x120] ;  /* 0x0001200001107983 */ /* 0x000ea80000300800 */
[----:B-1----:R-:W-:Y:S04]  /*db30*/  STL [R1+0x2c], R3 ;  /* 0x00002c0301007387 */ /* 0x002fe80000100800 */
[----:B------:R-:W-:Y:S04]  /*db40*/  LDS R4, [R0.X4+0x3000] ;  /* 0x0030000000047984 */ /* 0x000fe80000004800 */
[----:B------:R-:W-:Y:S04]  /*db50*/  LDS R3, [R0.X4+0x3200] ;  /* 0x0032000000037984 */ /* 0x000fe80000004800 */
[----:B0-----:R-:W-:Y:S04]  /*db60*/  STL [R1+0x58], R2 ;  /* 0x0000580201007387 */ /* 0x001fe80000100800 */
[----:B------:R-:W2:Y:S04]  /*db70*/  LDL.LU R17, [R1+0x124] ;  /* 0x0001240001117983 */ /* 0x000ea80000300800 */
[----:B------:R-:W3:Y:S04]  /*db80*/  LDL.LU R18, [R1+0x128] ;  /* 0x0001280001127983 */ /* 0x000ee80000300800 */
[----:B------:R-:W3:Y:S04]  /*db90*/  LDL.LU R19, [R1+0x12c] ;  /* 0x00012c0001137983 */ /* 0x000ee80000300800 */
[----:B------:R-:W0:Y:S04]  /*dba0*/  LDS R2, [R0.X4+0x2e00] ;  /* 0x002e000000027984 */ /* 0x000e280000004800 */
[----:B---3--:R-:W-:Y:S04]  /*dbb0*/  STL.64 [R1+0x5b0], R18 ;  /* 0x0005b01201007387 */ /* 0x008fe80000100a00 */
[----:B--2---:R1:W-:Y:S04]  /*dbc0*/  STL.64 [R1+0x5a8], R16 ;  /* 0x0005a81001007387 */ /* 0x0043e80000100a00 */
[----:B------:R-:W2:Y:S04]  /*dbd0*/  LDL.LU R20, [R1+0x130] ;  /* 0x0001300001147983 */ /* 0x000ea80000300800 */
[----:B------:R-:W2:Y:S04]  /*dbe0*/  LDL.LU R21, [R1+0x134] ;  /* 0x0001340001157983 */ /* 0x000ea80000300800 */
[----:B------:R-:W3:Y:S04]  /*dbf0*/  LDL.LU R22, [R1+0x138] ;  /* 0x0001380001167983 */ /* 0x000ee80000300800 */
[----:B------:R-:W3:Y:S04]  /*dc00*/  LDL.LU R23, [R1+0x13c] ;  /* 0x00013c0001177983 */ /* 0x000ee80000300800 */
[----:B---3--:R-:W-:Y:S04]  /*dc10*/  STL.64 [R1+0x5c0], R22 ;  /* 0x0005c01601007387 */ /* 0x008fe80000100a00 */
[----:B--2---:R-:W-:Y:S04]  /*dc20*/  STL.64 [R1+0x5b8], R20 ;  /* 0x0005b81401007387 */ /* 0x004fe80000100a00 */
[----:B------:R-:W2:Y:S04]  /*dc30*/  LDL.LU R8, [R1+0x150] ;  /* 0x0001500001087983 */ /* 0x000ea80000300800 */
[----:B------:R-:W2:Y:S04]  /*dc40*/  LDL.LU R9, [R1+0x154] ;  /* 0x0001540001097983 */ /* 0x000ea80000300800 */
[----:B------:R-:W3:Y:S04]  /*dc50*/  LDL.LU R10, [R1+0x158] ;  /* 0x00015800010a7983 */ /* 0x000ee80000300800 */
[----:B------:R-:W3:Y:S04]  /*dc60*/  LDL.LU R11, [R1+0x15c] ;  /* 0x00015c00010b7983 */ /* 0x000ee80000300800 */
[----:B---3--:R-:W-:Y:S04]  /*dc70*/  STL.64 [R1+0x5d0], R10 ;  /* 0x0005d00a01007387 */ /* 0x008fe80000100a00 */
[----:B--2---:R2:W-:Y:S04]  /*dc80*/  STL.64 [R1+0x5c8], R8 ;  /* 0x0005c80801007387 */ /* 0x0045e80000100a00 */
[----:B------:R-:W3:Y:S04]  /*dc90*/  LDL.LU R24, [R1+0x160] ;  /* 0x0001600001187983 */ /* 0x000ee80000300800 */
[----:B------:R-:W3:Y:S04]  /*dca0*/  LDL.LU R25, [R1+0x164] ;  /* 0x0001640001197983 */ /* 0x000ee80000300800 */
[----:B------:R-:W4:Y:S04]  /*dcb0*/  LDL.LU R26, [R1+0x168] ;  /* 0x00016800011a7983 */ /* 0x000f280000300800 */
[----:B------:R-:W4:Y:S04]  /*dcc0*/  LDL.LU R27, [R1+0x16c] ;  /* 0x00016c00011b7983 */ /* 0x000f280000300800 */
[----:B----4-:R-:W-:Y:S04]  /*dcd0*/  STL.64 [R1+0x5e0], R26 ;  /* 0x0005e01a01007387 */ /* 0x010fe80000100a00 */
[----:B---3--:R3:W-:Y:S04]  /*dce0*/  STL.64 [R1+0x5d8], R24 ;  /* 0x0005d81801007387 */ /* 0x0087e80000100a00 */
[----:B-1----:R-:W4:Y:S04]  /*dcf0*/  LDL.LU R16, [R1+0x170] ;  /* 0x0001700001107983 */ /* 0x002f280000300800 */
[----:B------:R-:W4:Y:S04]  /*dd00*/  LDL.LU R17, [R1+0x174] ;  /* 0x0001740001117983 */ /* 0x000f280000300800 */
[----:B------:R-:W2:Y:S04]  /*dd10*/  LDL.LU R18, [R1+0x178] ;  /* 0x0001780001127983 */ /* 0x000ea80000300800 */
[----:B------:R-:W2:Y:S04]  /*dd20*/  LDL.LU R19, [R1+0x17c] ;  /* 0x00017c0001137983 */ /* 0x000ea80000300800 */
[----:B--2---:R-:W-:Y:S04]  /*dd30*/  STL.64 [R1+0x5f0], R18 ;  /* 0x0005f01201007387 */ /* 0x004fe80000100a00 */
[----:B----4-:R1:W-:Y:S04]  /*dd40*/  STL.64 [R1+0x5e8], R16 ;  /* 0x0005e81001007387 */ /* 0x0103e80000100a00 */
[----:B------:R-:W2:Y:S04]  /*dd50*/  LDL.LU R8, [R1+0x190] ;  /* 0x0001900001087983 */ /* 0x000ea80000300800 */
[----:B--2---:R-:W-:Y:S04]  /*dd60*/  STL [R1+0x5fc], R8 ;  /* 0x0005fc0801007387 */ /* 0x004fe80000100800 */
[----:B------:R-:W2:Y:S04]  /*dd70*/  LDL.LU R9, [R1+0x194] ;  /* 0x0001940001097983 */ /* 0x000ea80000300800 */
[----:B------:R-:W2:Y:S04]  /*dd80*/  LDL.LU R10, [R1+0x198] ;  /* 0x00019800010a7983 */ /* 0x000ea80000300800 */
[----:B------:R-:W2:Y:S04]  /*dd90*/  LDL.LU R11, [R1+0x19c] ;  /* 0x00019c00010b7983 */ /* 0x000ea80000300800 */
[----:B---3--:R-:W3:Y:S04]  /*dda0*/  LDL.LU R24, [R1+0x1a0] ;  /* 0x0001a00001187983 */ /* 0x008ee80000300800 */
[----:B------:R-:W3:Y:S04]  /*ddb0*/  LDL.LU R25, [R1+0x1a4] ;  /* 0x0001a40001197983 */ /* 0x000ee80000300800 */
[----:B------:R-:W3:Y:S04]  /*ddc0*/  LDL.LU R26, [R1+0x1a8] ;  /* 0x0001a800011a7983 */ /* 0x000ee80000300800 */
[----:B------:R-:W3:Y:S04]  /*ddd0*/  LDL.LU R27, [R1+0x1ac] ;  /* 0x0001ac00011b7983 */ /* 0x000ee80000300800 */
[----:B-1----:R-:W4:Y:S04]  /*dde0*/  LDL.LU R16, [R1+0x1b0] ;  /* 0x0001b00001107983 */ /* 0x002f280000300800 */
[----:B------:R-:W4:Y:S04]  /*ddf0*/  LDL.LU R17, [R1+0x1b4] ;  /* 0x0001b40001117983 */ /* 0x000f280000300800 */
[----:B------:R-:W4:Y:S04]  /*de00*/  LDL.LU R18, [R1+0x1b8] ;  /* 0x0001b80001127983 */ /* 0x000f280000300800 */
[----:B------:R-:W4:Y:S04]  /*de10*/  LDL.LU R19, [R1+0x1bc] ;  /* 0x0001bc0001137983 */ /* 0x000f280000300800 */
        /* <DEDUP_REMOVED lines=8> */
[----:B0-----:R-:W-:Y:S04]  /*dea0*/  STL [R1+0x5c], R2 ;  /* 0x00005c0201007387 */ /* 0x001fe80000100800 */
[----:B------:R-:W0:Y:S04]  /*deb0*/  LDS R2, [R0.X4+0x3400] ;  /* 0x0034000000027984 */ /* 0x000e280000004800 */
[----:B------:R-:W-:Y:S04]  /*dec0*/  STL [R1+0x60], R4 ;  /* 0x0000600401007387 */ /* 0x000fe80000100800 */
[----:B------:R-:W1:Y:S04]  /*ded0*/  LDS R4, [R0.X4+0x3600] ;  /* 0x0036000000047984 */ /* 0x000e680000004800 */
[----:B------:R-:W-:Y:S04]  /*dee0*/  STL [R1+0xbc], R3 ;  /* 0x0000bc0301007387 */ /* 0x000fe80000100800 */
[----:B------:R-:W1:Y:S04]  /*def0*/  LDS R3, [R0.X4+0x3800] ;  /* 0x0038000000037984 */ /* 0x000e680000004800 */
[----:B------:R-:W-:Y:S04]  /*df00*/  LDS R8, [R0.X4+0x4200] ;  /* 0x0042000000087984 */ /* 0x000fe80000004800 */
[----:B0-----:R-:W-:Y:S04]  /*df10*/  STL [R1+0xc0], R2 ;  /* 0x0000c00201007387 */ /* 0x001fe80000100800 */
[----:B------:R-:W0:Y:S04]  /*df20*/  LDS R2, [R0.X4+0x3a00] ;  /* 0x003a000000027984 */ /* 0x000e280000004800 */
[----:B-1----:R-:W-:Y:S04]  /*df30*/  STL [R1+0xc4], R4 ;  /* 0x0000c40401007387 */ /* 0x002fe80000100800 */
[----:B------:R-:W-:Y:S04]  /*df40*/  LDS R4, [R0.X4+0x3c00] ;  /* 0x003c000000047984 */ /* 0x000fe80000004800 */
[----:B------:R-:W-:Y:S04]  /*df50*/  STL [R1+0xc8], R3 ;  /* 0x0000c80301007387 */ /* 0x000fe80000100800 */
[----:B------:R-:W-:Y:S04]  /*df60*/  LDS R3, [R0.X4+0x3e00] ;  /* 0x003e000000037984 */ /* 0x000fe80000004800 */
[----:B0-----:R-:W-:Y:S04]  /*df70*/  STL [R1+0xcc], R2 ;  /* 0x0000cc0201007387 */ /* 0x001fe80000100800 */
[----:B------:R-:W2:Y:S04]  /*df80*/  LDL.LU R28, [R1] ;  /* 0x00000000011c7983 */ /* 0x000ea80000300800 */
[----:B------:R-:W2:Y:S04]  /*df90*/  LDL.LU R29, [R1+0x4] ;  /* 0x00000400011d7983 */ /* 0x000ea80000300800 */
[----:B------:R-:W-:Y:S04]  /*dfa0*/  STL [R1+0xd0], R8 ;  /* 0x0000d00801007387 */ /* 0x000fe80000100800 */
[----:B------:R-:W0:Y:S04]  /*dfb0*/  LDS R8, [R0.X4+0x4400] ;  /* 0x0044000000087984 */ /* 0x000e280000004800 */
[----:B------:R-:W-:Y:S04]  /*dfc0*/  LDS R2, [R0.X4+0x4000] ;  /* 0x0040000000027984 */ /* 0x000fe80000004800 */
[----:B0-----:R-:W-:Y:S04]  /*dfd0*/  STL [R1+0xd4], R8 ;  /* 0x0000d40801007387 */ /* 0x001fe80000100800 */
[----:B------:R-:W0:Y:S04]  /*dfe0*/  LDS R8, [R0.X4+0x4600] ;  /* 0x0046000000087984 */ /* 0x000e280000004800 */
[----:B0-----:R-:W-:Y:S04]  /*dff0*/  STL [R1+0xd8], R8 ;  /* 0x0000d80801007387 */ /* 0x001fe80000100800 */
[----:B------:R-:W0:Y:S04]  /*e000*/  LDS R8, [R0.X4+0x4800] ;  /* 0x0048000000087984 */ /* 0x000e280000004800 */
[----:B0-----:R-:W-:Y:S04]  /*e010*/  STL [R1+0xdc], R8 ;  /* 0x0000dc0801007387 */ /* 0x001fe80000100800 */
[----:B------:R-:W0:Y:S04]  /*e020*/  LDS R8, [R0.X4+0x4a00] ;  /* 0x004a000000087984 */ /* 0x000e280000004800 */
[----:B0-----:R-:W-:Y:S04]  /*e030*/  STL [R1+0xe0], R8 ;  /* 0x0000e00801007387 */ /* 0x001fe80000100800 */
[----:B------:R-:W0:Y:S04]  /*e040*/  LDS R8, [R0.X4+0x4c00] ;  /* 0x004c000000087984 */ /* 0x000e280000004800 */
[----:B------:R-:W1:Y:S04]  /*e050*/  LDS R0, [R0.X4+0x4e00] ;  /* 0x004e000000007984 */ /* 0x000e680000004800 */
[----:B0-----:R0:W-:Y:S04]  /*e060*/  STL [R1+0xe4], R8 ;  /* 0x0000e40801007387 */ /* 0x0011e80000100800 */
[----:B0-----:R-:W2:Y:S04]  /*e070*/  LDL.LU R8, [R1+0x5fc] ;  /* 0x0005fc0001087983 */ /* 0x001ea80000300800 */
[----:B-1----:R0:W-:Y:S04]  /*e080*/  STL [R1+0xe8], R0 ;  /* 0x0000e80001007387 */ /* 0x0021e80000100800 */
[----:B0-----:R-:W4:Y:S04]  /*e090*/  LDL.LU R0, [R1+0x5f8] ;  /* 0x0005f80001007983 */ /* 0x001f280000300800 */
[----:B------:R-:W-:Y:S06]  /*e0a0*/  BAR.SYNC.DEFER_BLOCKING 0x0 ;  /* 0x0000000000007b1d */ /* 0x000fec0000010000 */
[----:B----4-:R0:W-:Y:S04]  /*e0b0*/  STS.128 [R0], R16 ;  /* 0x0000001000007388 */ /* 0x0101e80000000c00 */
[----:B---3--:R1:W-:Y:S04]  /*e0c0*/  STS.128 [R0+0x10], R24 ;  /* 0x0000101800007388 */ /* 0x0083e80000000c00 */
[----:B--2---:R2:W-:Y:S04]  /*e0d0*/  STS.128 [R0+0x400], R8 ;  /* 0x0004000800007388 */ /* 0x0045e80000000c00 */
[----:B0-----:R-:W3:Y:S04]  /*e0e0*/  LDL.LU.64 R18, [R1+0x5f0] ;  /* 0x0005f00001127983 */ /* 0x001ee80000300a00 */
[----:B------:R-:W3:Y:S04]  /*e0f0*/  LDL.LU.64 R16, [R1+0x5e8] ;  /* 0x0005e80001107983 */ /* 0x000ee80000300a00 */
[----:B-1----:R-:W4:Y:S04]  /*e100*/  LDL.LU.64 R26, [R1+0x5e0] ;  /* 0x0005e000011a7983 */ /* 0x002f280000300a00 */
[----:B------:R-:W4:Y:S04]  /*e110*/  LDL.LU.64 R24, [R1+0x5d8] ;  /* 0x0005d80001187983 */ /* 0x000f280000300a00 */
[----:B--2---:R-:W2:Y:S04]  /*e120*/  LDL.LU.64 R10, [R1+0x5d0] ;  /* 0x0005d000010a7983 */ /* 0x004ea80000300a00 */
[----:B------:R-:W2:Y:S04]  /*e130*/  LDL.LU.64 R8, [R1+0x5c8] ;  /* 0x0005c80001087983 */ /* 0x000ea80000300a00 */
[----:B------:R0:W-:Y:S04]  /*e140*/  STS.128 [R0+0x410], R20 ;  /* 0x0004101400007388 */ /* 0x0001e80000000c00 */
[----:B------:R-:W-:Y:S04]  /*e150*/  STS.128 [R0+0xc10], R12 ;  /* 0x000c100c00007388 */ /* 0x000fe80000000c00 */
[----:B0-----:R-:W2:Y:S04]  /*e160*/  LDL.LU.64 R22, [R1+0x5c0] ;  /* 0x0005c00001167983 */ /* 0x001ea80000300a00 */
[----:B------:R-:W2:Y:S04]  /*e170*/  LDL.LU.64 R20, [R1+0x5b8] ;  /* 0x0005b80001147983 */ /* 0x000ea80000300a00 */
[----:B---3--:R0:W-:Y:S04]  /*e180*/  STS.128 [R0+0x800], R16 ;  /* 0x0008001000007388 */ /* 0x0081e80000000c00 */
[----:B----4-:R1:W-:Y:S04]  /*e190*/  STS.128 [R0+0x810], R24 ;  /* 0x0008101800007388 */ /* 0x0103e80000000c00 */
[----:B0-----:R-:W3:Y:S04]  /*e1a0*/  LDL.LU.64 R18, [R1+0x5b0] ;  /* 0x0005b00001127983 */ /* 0x001ee80000300a00 */
[----:B------:R-:W3:Y:S04]  /*e1b0*/  LDL.LU.64 R16, [R1+0x5a8] ;  /* 0x0005a80001107983 */ /* 0x000ee80000300a00 */
[----:B-1----:R-:W4:Y:S04]  /*e1c0*/  LDL.LU.64 R26, [R1+0x5a0] ;  /* 0x0005a000011a7983 */ /* 0x002f280000300a00 */
[----:B------:R0:W5:Y:S04]  /*e1d0*/  LDL.LU.64 R24, [R1+0x598] ;  /* 0x0005980001187983 */ /* 0x0001680000300a00 */
[----:B--2---:R1:W-:Y:S04]  /*e1e0*/  STS.128 [R0+0xc00], R8 ;  /* 0x000c000800007388 */ /* 0x0043e80000000c00 */
[----:B-1----:R-:W2:Y:S04]  /*e1f0*/  LDL.LU.64 R10, [R1+0x590] ;  /* 0x00059000010a7983 */ /* 0x002ea80000300a00 */
[----:B------:R-:W2:Y:S04]  /*e200*/  LDL.LU.64 R8, [R1+0x588] ;  /* 0x0005880001087983 */ /* 0x000ea80000300a00 */
[----:B------:R-:W2:Y:S04]  /*e210*/  LDL.LU.64 R14, [R1+0x580] ;  /* 0x00058000010e7983 */ /* 0x000ea80000300a00 */
[----:B------:R-:W3:Y:S04]  /*e220*/  LDL.LU.64 R12, [R1+0x578] ;  /* 0x00057800010c7983 */ /* 0x000ee80000300a00 */
[----:B------:R1:W-:Y:S04]  /*e230*/  STS.128 [R0+0x1000], R20 ;  /* 0x0010001400007388 */ /* 0x0003e80000000c00 */
[----:B-1----:R-:W3:Y:S01]  /*e240*/  LDL.LU R21, [R1+0x570] ;  /* 0x0005700001157983 */ /* 0x002ee20000300800 */
[----:B--2---:R-:W-:-:S02]  /*e250*/  FADD.FTZ R14, RZ, R14 ;  /* 0x0000000eff0e7221 */ /* 0x004fc40000010000 */
[----:B------:R-:W-:Y:S02]  /*e260*/  FADD.FTZ R15, RZ, R15 ;  /* 0x0000000fff0f7221 */ /* 0x000fe40000010000 */
[----:B------:R-:W-:Y:S02]  /*e270*/  FADD.FTZ R14, R14, R28 ;  /* 0x0000001c0e0e7221 */ /* 0x000fe40000010000 */
[----:B------:R-:W-:Y:S01]  /*e280*/  FADD.FTZ R15, R15, R29 ;  /* 0x0000001d0f0f7221 */ /* 0x000fe20000010000 */
[----:B------:R-:W2:Y:S03]  /*e290*/  LDL.LU R28, [R1+0x56c] ;  /* 0x00056c00011c7983 */ /* 0x000ea60000300800 */
[----:B----4-:R-:W-:Y:S01]  /*e2a0*/  FADD.FTZ R15, R15, R27 ;  /* 0x0000001b0f0f7221 */ /* 0x010fe20000010000 */
[----:B------:R-:W4:Y:S04]  /*e2b0*/  LDL.LU R29, [R1+0x568] ;  /* 0x00056800011d7983 */ /* 0x000f280000300800 */
[----:B------:R-:W4:Y:S01]  /*e2c0*/  LDL.LU R27, [R1+0x8] ;  /* 0x00000800011b7983 */ /* 0x000f220000300800 */
[----:B------:R-:W-:-:S04]  /*e2d0*/  FADD.FTZ R11, RZ, R11 ;  /* 0x0000000bff0b7221 */ /* 0x000fc80000010000 */
[----:B------:R-:W-:Y:S01]  /*e2e0*/  FADD.FTZ R11, R11, R8 ;  /* 0x000000080b0b7221 */ /* 0x000fe20000010000 */
[----:B---3--:R1:W-:Y:S04]  /*e2f0*/  STS.128 [R0+0x1010], R16 ;  /* 0x0010101000007388 */ /* 0x0083e80000000c00 */
[----:B-1----:R-:W1:Y:S04]  /*e300*/  S2R R0, SR_TID.X ;  /* 0x0000000000007919 */ /* 0x002e680000002100 */
[----:B------:R-:W-:Y:S01]  /*e310*/  BAR.SYNC.DEFER_BLOCKING 0x0 ;  /* 0x0000000000007b1d */ /* 0x000fe20000010000 */
[----:B------:R-:W-:-:S05]  /*e320*/  FADD.FTZ R21, RZ, R21 ;  /* 0x00000015ff157221 */ /* 0x000fca0000010000 */
[----:B-1----:R-:W1:Y:S04]  /*e330*/  LDS R20, [R0.X4] ;  /* 0x0000000000147984 */ /* 0x002e680000004800 */
[----:B------:R-:W3:Y:S04]  /*e340*/  LDS R16, [R0.X4+0x200] ;  /* 0x0002000000107984 */ /* 0x000ee80000004800 */
[----:B------:R-:W0:Y:S04]  /*e350*/  LDS R17, [R0.X4+0x1400] ;  /* 0x0014000000117984 */ /* 0x000e280000004800 */
[----:B------:R-:W0:Y:S04]  /*e360*/  LDS R19, [R0.X4+0x1600] ;  /* 0x0016000000137984 */ /* 0x000e280000004800 */
[----:B------:R-:W0:Y:S04]  /*e370*/  LDS R18, [R0.X4+0x400] ;  /* 0x0004000000127984 */ /* 0x000e280000004800 */
[----:B------:R-:W0:Y:S04]  /*e380*/  LDS R22, [R0.X4+0x1800] ;  /* 0x0018000000167984 */ /* 0x000e280000004800 */
[----:B------:R-:W-:Y:S04]  /*e390*/  LDS R23, [R0.X4+0x2800] ;  /* 0x0028000000177984 */ /* 0x000fe80000004800 */
[----:B------:R-:W-:Y:S01]  /*e3a0*/  LDS R0, [R0.X4+0x2a00] ;  /* 0x002a000000007984 */ /* 0x000fe20000004800 */
[----:B--2---:R-:W-:-:S04]  /*e3b0*/  FADD.FTZ R14, R14, R28 ;  /* 0x0000001c0e0e7221 */ /* 0x004fc80000010000 */
[----:B----4-:R-:W-:Y:S02]  /*e3c0*/  FADD.FTZ R14, R14, R27 ;  /* 0x0000001b0e0e7221 */ /* 0x010fe40000010000 */
[----:B------:R-:W-:-:S04]  /*e3d0*/  FADD.FTZ R27, RZ, R13 ;  /* 0x0000000dff1b7221 */ /* 0x000fc80000010000 */
[----:B------:R-:W-:Y:S02]  /*e3e0*/  FADD.FTZ R27, R27, R10 ;  /* 0x0000000a1b1b7221 */ /* 0x000fe40000010000 */
[----:B------:R-:W2:Y:S04]  /*e3f0*/  LDL.LU R10, [R1+0x14] ;  /* 0x00001400010a7983 */ /* 0x000ea80000300800 */
[----:B------:R-:W4:Y:S04]  /*e400*/  LDL.LU R8, [R1+0x1c] ;  /* 0x00001c0001087983 */ /* 0x000f280000300800 */
[----:B------:R-:W0:Y:S01]  /*e410*/  S2R R28, SR_TID.X ;  /* 0x00000000001c7919 */ /* 0x000e220000002100 */
[----:B------:R-:W-:-:S03]  /*e420*/  FADD.FTZ R21, R21, R29 ;  /* 0x0000001d15157221 */ /* 0x000fc60000010000 */
[----:B------:R-:W1:Y:S01]  /*e430*/  S2R R29, SR_CTAID.X ;  /* 0x00000000001d7919 */ /* 0x000e620000002500 */
[----:B------:R-:W-:Y:S02]  /*e440*/  FADD.FTZ R26, R21, R26 ;  /* 0x0000001a151a7221 */ /* 0x000fe40000010000 */
[----:B------:R-:W-:-:S04]  /*e450*/  FADD.FTZ R21, RZ, R12 ;  /* 0x0000000cff157221 */ /* 0x000fc80000010000 */
[----:B------:R-:W-:Y:S02]  /*e460*/  FADD.FTZ R9, R21, R9 ;  /* 0x0000000915097221 */ /* 0x000fe40000010000 */
[----:B------:R-:W-:Y:S01]  /*e470*/  FADD.FTZ R21, R27, R7 ;  /* 0x000000071b157221 */ /* 0x000fe20000010000 */
[----:B0-----:R-:W0:Y:S04]  /*e480*/  LDS R12, [R28.X4+0x2c00] ;  /* 0x002c00001c0c7984 */ /* 0x001e280000004800 */
[----:B------:R-:W2:Y:S04]  /*e490*/  LDS R13, [R28.X4+0x3c00] ;  /* 0x003c00001c0d7984 */ /* 0x000ea80000004800 */
[----:B------:R0:W2:Y:S01]  /*e4a0*/  LDS R7, [R28.X4+0x4000] ;  /* 0x004000001c077984 */ /* 0x0000a20000004800 */
[----:B------:R-:W-:-:S02]  /*e4b0*/  FADD.FTZ R9, R9, R6 ;  /* 0x0000000609097221 */ /* 0x000fc40000010000 */
[----:B------:R-:W-:Y:S02]  /*e4c0*/  FADD.FTZ R21, R21, R4 ;  /* 0x0000000415157221 */ /* 0x000fe40000010000 */
[----:B------:R-:W-:Y:S01]  /*e4d0*/  FADD.FTZ R5, R11, R5 ;  /* 0x000000050b057221 */ /* 0x000fe20000010000 */
[----:B------:R-:W-:Y:S01]  /*e4e0*/  IADD3 R11, -R28, 0x7f, RZ ;  /* 0x0000007f1c0b7810 */ /* 0x000fe20007ffe1ff */
[----:B-1----:R-:W-:Y:S02]  /*e4f0*/  IMAD R4, R29, c[0x0][0x168], RZ ;  /* 0x00005a001d047a24 */ /* 0x002fe400078e02ff */
[----:B------:R-:W-:Y:S02]  /*e500*/  FADD.FTZ R9, R9, R3 ;  /* 0x0000000309097221 */ /* 0x000fe40000010000 */
[----:B------:R-:W-:Y:S01]  /*e510*/  FADD.FTZ R3, RZ, R20 ;  /* 0x00000014ff037221 */ /* 0x000fe20000010000 */
[----:B------:R-:W-:Y:S01]  /*e520*/  IADD3 R11, R11, c[0x0][0x168], RZ ;  /* 0x00005a000b0b7a10 */ /* 0x000fe20007ffe0ff */
[----:B------:R-:W-:Y:S01]  /*e530*/  FADD.FTZ R20, R5, R2 ;  /* 0x0000000205147221 */ /* 0x000fe20000010000 */
[----:B------:R-:W-:Y:S01]  /*e540*/  IADD3 R2, P0, R4, R28, RZ ;  /* 0x0000001c04027210 */ /* 0x000fe20007f1e0ff */
[----:B---3--:R-:W-:Y:S01]  /*e550*/  FADD.FTZ R16, RZ, R16 ;  /* 0x00000010ff107221 */ /* 0x008fe20000010000 */
[----:B------:R-:W-:Y:S01]  /*e560*/  LOP3.LUT P4, RZ, R11, 0xffffff80, RZ, 0xc0, !PT ;  /* 0xffffff800bff7812 */ /* 0x000fe2000788c0ff */
[----:B------:R-:W-:Y:S01]  /*e570*/  FADD.FTZ R3, R3, R17 ;  /* 0x0000001103037221 */ /* 0x000fe20000010000 */
[----:B------:R-:W-:Y:S01]  /*e580*/  IADD3.X R6, RZ, RZ, RZ, P0, !PT ;  /* 0x000000ffff067210 */ /* 0x000fe200007fe4ff */
[----:B------:R-:W-:-:S02]  /*e590*/  FADD.FTZ R16, R16, R19 ;  /* 0x0000001310107221 */ /* 0x000fc40000010000 */
[C---:B------:R-:W-:Y:S01]  /*e5a0*/  IMAD.SHL.U32 R4, R2.reuse, 0x4, RZ ;  /* 0x0000000402047824 */ /* 0x040fe200078e00ff */
[----:B------:R-:W-:Y:S01]  /*e5b0*/  SHF.L.U64.HI R6, R2, 0x2, R6 ;  /* 0x0000000202067819 */ /* 0x000fe20000010206 */
[----:B------:R-:W-:Y:S01]  /*e5c0*/  FADD.FTZ R18, RZ, R18 ;  /* 0x00000012ff127221 */ /* 0x000fe20000010000 */
[----:B------:R-:W-:Y:S02]  /*e5d0*/  BSSY B0, `(.L_x_6069) ;  /* 0x0000023000007945 */ /* 0x000fe40003800000 */
[----:B------:R-:W-:Y:S01]  /*e5e0*/  IADD3 R2, P5, R4, c[0x0][0x220], RZ ;  /* 0x0000880004027a10 */ /* 0x000fe20007fbe0ff */
[----:B------:R-:W-:Y:S01]  /*e5f0*/  FADD.FTZ R22, R18, R22 ;  /* 0x0000001612167221 */ /* 0x000fe20000010000 */
[C---:B------:R-:W-:Y:S02]  /*e600*/  ISETP.GE.U32.AND P2, PT, R11.reuse, 0x100, PT ;  /* 0x000001000b00780c */ /* 0x040fe40003f46070 */
[----:B------:R-:W-:Y:S02]  /*e610*/  IADD3.X R5, R6, c[0x0][0x224], RZ, P5, !PT ;  /* 0x0000890006057a10 */ /* 0x000fe40002ffe4ff */
[C---:B------:R-:W-:Y:S01]  /*e620*/  ISETP.GE.U32.AND P3, PT, R11.reuse, 0x180, PT ;  /* 0x000001800b00780c */ /* 0x040fe20003f66070 */
[----:B0-----:R-:W-:Y:S01]  /*e630*/  FADD.FTZ R22, R22, R12 ;  /* 0x0000000c16167221 */ /* 0x001fe20000010000 */
[----:B------:R-:W-:-:S02]  /*e640*/  ISETP.GE.U32.AND P0, PT, R11, 0x200, PT ;  /* 0x000002000b00780c */ /* 0x000fc40003f06070 */
[----:B------:R-:W-:Y:S01]  /*e650*/  ISETP.GE.U32.AND P1, PT, R11, 0x280, PT ;  /* 0x000002800b00780c */ /* 0x000fe20003f26070 */
[----:B--2---:R-:W-:Y:S02]  /*e660*/  FADD.FTZ R10, R15, R10 ;  /* 0x0000000a0f0a7221 */ /* 0x004fe40000010000 */
[----:B------:R0:W1:Y:S01]  /*e670*/  LDS R15, [R28.X4+0x3e00] ;  /* 0x003e00001c0f7984 */ /* 0x0000620000004800 */
[----:B----4-:R-:W-:Y:S02]  /*e680*/  FADD.FTZ R8, R26, R8 ;  /* 0x000000081a087221 */ /* 0x010fe40000010000 */
[----:B------:R-:W-:Y:S02]  /*e690*/  FADD.FTZ R26, R3, R23 ;  /* 0x00000017031a7221 */ /* 0x000fe40000010000 */
[----:B------:R-:W-:Y:S01]  /*e6a0*/  FADD.FTZ R23, R16, R0 ;  /* 0x0000000010177221 */ /* 0x000fe20000010000 */
[----:B------:R-:W-:-:S04]  /*e6b0*/  IADD3 R0, P6, R4, c[0x0][0x228], RZ ;  /* 0x00008a0004007a10 */ /* 0x000fc80007fde0ff */
[----:B------:R-:W-:Y:S02]  /*e6c0*/  IADD3.X R3, R6, c[0x0][0x22c], RZ, P6, !PT ;  /* 0x00008b0006037a10 */ /* 0x000fe400037fe4ff */
[----:B------:R-:W-:Y:S01]  /*e6d0*/  IADD3 R4, P6, R4, c[0x0][0x240], RZ ;  /* 0x0000900004047a10 */ /* 0x000fe20007fde0ff */
[----:B------:R-:W-:-:S03]  /*e6e0*/  FADD.FTZ R26, R26, R13 ;  /* 0x0000000d1a1a7221 */ /* 0x000fc60000010000 */
[----:B------:R-:W-:Y:S01]  /*e6f0*/  IADD3.X R6, R6, c[0x0][0x244], RZ, P6, !PT ;  /* 0x0000910006067a10 */ /* 0x000fe200037fe4ff */
[----:B------:R-:W-:Y:S05]  /*e700*/  @!P4 BRA `(.L_x_6070) ;  /* 0x000000f00000c947 */ /* 0x000fea0003800000 */
[----:B0-----:R-:W-:Y:S01]  /*e710*/  MOV R12, R0 ;  /* 0x00000000000c7202 */ /* 0x001fe20000000f00 */
[----:B------:R-:W-:Y:S01]  /*e720*/  IMAD.MOV.U32 R16, RZ, RZ, R2 ;  /* 0x000000ffff107224 */ /* 0x000fe200078e0002 */
[----:B------:R-:W-:Y:S01]  /*e730*/  MOV R13, R3 ;  /* 0x00000003000d7202 */ /* 0x000fe20000000f00 */
[--C-:B------:R-:W-:Y:S01]  /*e740*/  IMAD.MOV.U32 R19, RZ, RZ, R6.reuse ;  /* 0x000000ffff137224 */ /* 0x100fe200078e0006 */
        /* <DEDUP_REMOVED lines=11> */
.L_x_6070:
[----:B0-----:R-:W-:Y:S05]  /*e800*/  BSYNC B0 ;  /* 0x0000000000007941 */ /* 0x001fea0003800000 */
.L_x_6069:
[----:B------:R-:W-:Y:S01]  /*e810*/  BSSY B0, `(.L_x_6071) ;  /* 0x0000012000007945 */ /* 0x000fe20003800000 */
[----:B-1----:R-:W-:Y:S01]  /*e820*/  FADD.FTZ R23, R23, R15 ;  /* 0x0000000f17177221 */ /* 0x002fe20000010000 */
[----:B------:R-:W-:Y:S05]  /*e830*/  @!P2 BRA `(.L_x_6072) ;  /* 0x000000f00000a947 */ /* 0x000fea0003800000 */
[----:B------:R-:W-:Y:S01]  /*e840*/  MOV R12, R0 ;  /* 0x00000000000c7202 */ /* 0x000fe20000000f00 */
        /* <DEDUP_REMOVED lines=14> */
.L_x_6072:
[----:B------:R-:W-:Y:S05]  /*e930*/  BSYNC B0 ;  /* 0x0000000000007941 */ /* 0x000fea0003800000 */
.L_x_6071:
        /* <DEDUP_REMOVED lines=18> */
.L_x_6074:
[----:B------:R-:W-:Y:S05]  /*ea60*/  BSYNC B0 ;  /* 0x0000000000007941 */ /* 0x000fea0003800000 */
.L_x_6073:
[----:B0-----:R-:W2:Y:S04]  /*ea70*/  LDL.LU R13, [R1+0x4c] ;  /* 0x00004c00010d7983 */ /* 0x001ea80000300800 */
[----:B------:R-:W3:Y:S04]  /*ea80*/  LDL.LU R12, [R1+0x40] ;  /* 0x00004000010c7983 */ /* 0x000ee80000300800 */
[----:B------:R-:W4:Y:S04]  /*ea90*/  LDL.LU R7, [R1+0x38] ;  /* 0x0000380001077983 */ /* 0x000f280000300800 */
        /* <DEDUP_REMOVED lines=9> */
[----:B------:R-:W4:Y:S01]  /*eb30*/  LDL.LU R20, [R1+0x7c] ;  /* 0x00007c0001147983 */ /* 0x000f220000300800 */
[----:B------:R-:W-:-:S02]  /*eb40*/  ISETP.GE.U32.AND P2, PT, R11, 0x300, PT ;  /* 0x000003000b00780c */ /* 0x000fc40003f46070 */
[C---:B------:R-:W-:Y:S01]  /*eb50*/  ISETP.GE.U32.AND P3, PT, R11.reuse, 0x380, PT ;  /* 0x000003800b00780c */ /* 0x040fe20003f66070 */
[----:B-----5:R-:W-:Y:S01]  /*eb60*/  STL [R1+0x5b4], R25 ;  /* 0x0005b41901007387 */ /* 0x020fe20000100800 */
[C---:B------:R-:W-:Y:S02]  /*eb70*/  ISETP.GE.U32.AND P4, PT, R11.reuse, 0x400, PT ;  /* 0x000004000b00780c */ /* 0x040fe40003f86070 */
[C---:B------:R-:W-:Y:S01]  /*eb80*/  ISETP.GE.U32.AND P5, PT, R11.reuse, 0x480, PT ;  /* 0x000004800b00780c */ /* 0x040fe20003fa6070 */
[----:B------:R-:W-:Y:S04]  /*eb90*/  STL [R1+0x5b0], R24 ;  /* 0x0005b01801007387 */ /* 0x000fe80000100800 */
[----:B------:R-:W-:Y:S04]  /*eba0*/  STL [R1+0x57c], R6 ;  /* 0x00057c0601007387 */ /* 0x000fe80000100800 */
[----:B------:R-:W-:Y:S04]  /*ebb0*/  STL [R1+0x578], R5 ;  /* 0x0005780501007387 */ /* 0x000fe80000100800 */
[----:B------:R-:W-:Y:S04]  /*ebc0*/  STL [R1+0x574], R4 ;  /* 0x0005740401007387 */ /* 0x000fe80000100800 */
[----:B------:R-:W-:Y:S04]  /*ebd0*/  STL [R1+0x570], R3 ;  /* 0x0005700301007387 */ /* 0x000fe80000100800 */
[----:B------:R-:W-:Y:S01]  /*ebe0*/  STL [R1+0x56c], R2 ;  /* 0x00056c0201007387 */ /* 0x000fe20000100800 */
[----:B------:R-:W-:-:S03]  /*ebf0*/  ISETP.GE.U32.AND P6, PT, R11, 0x500, PT ;  /* 0x000005000b00780c */ /* 0x000fc60003fc6070 */
[----:B------:R-:W-:Y:S04]  /*ec00*/  STL [R1+0x568], R0 ;  /* 0x0005680001007387 */ /* 0x000fe80000100800 */
[----:B------:R-:W4:Y:S04]  /*ec10*/  LDL.LU R19, [R1+0x80] ;  /* 0x0000800001137983 */ /* 0x000f280000300800 */
[----:B------:R-:W4:Y:S01]  /*ec20*/  LDL.LU R18, [R1+0x84] ;  /* 0x0000840001127983 */ /* 0x000f220000300800 */
[----:B--2---:R-:W-:Y:S02]  /*ec30*/  FADD.FTZ R13, RZ, R13 ;  /* 0x0000000dff0d7221 */ /* 0x004fe40000010000 */
[----:B---3--:R-:W-:-:S02]  /*ec40*/  FADD.FTZ R12, RZ, R12 ;  /* 0x0000000cff0c7221 */ /* 0x008fc40000010000 */
[----:B----4-:R-:W-:Y:S02]  /*ec50*/  FADD.FTZ R7, RZ, R7 ;  /* 0x00000007ff077221 */ /* 0x010fe40000010000 */
[----:B------:R-:W-:Y:S02]  /*ec60*/  FADD.FTZ R13, R13, R17 ;  /* 0x000000110d0d7221 */ /* 0x000fe40000010000 */
[----:B------:R-:W2:Y:S01]  /*ec70*/  LDL.LU R17, [R1+0x88] ;  /* 0x0000880001117983 */ /* 0x000ea20000300800 */
[----:B------:R-:W-:-:S03]  /*ec80*/  FADD.FTZ R12, R12, R16 ;  /* 0x000000100c0c7221 */ /* 0x000fc60000010000 */
[----:B------:R-:W3:Y:S01]  /*ec90*/  LDL.LU R16, [R1+0x8c] ;  /* 0x00008c0001107983 */ /* 0x000ee20000300800 */
[----:B------:R-:W-:-:S03]  /*eca0*/  FADD.FTZ R11, R7, R15 ;  /* 0x0000000f070b7221 */ /* 0x000fc60000010000 */
[----:B------:R-:W4:Y:S01]  /*ecb0*/  LDL.LU R15, [R1+0x94] ;  /* 0x00009400010f7983 */ /* 0x000f220000300800 */
[----:B------:R-:W-:Y:S02]  /*ecc0*/  FADD.FTZ R10, RZ, R10 ;  /* 0x0000000aff0a7221 */ /* 0x000fe40000010000 */
[----:B------:R-:W-:Y:S02]  /*ecd0*/  FADD.FTZ R9, RZ, R9 ;  /* 0x00000009ff097221 */ /* 0x000fe40000010000 */
[----:B------:R-:W-:Y:S01]  /*ece0*/  FADD.FTZ R7, RZ, R14 ;  /* 0x0000000eff077221 */ /* 0x000fe20000010000 */
[----:B----4-:R0:W-:Y:S04]  /*ecf0*/  STL [R1+0x5b8], R15 ;  /* 0x0005b80f01007387 */ /* 0x0101e80000100800 */
[----:B0-----:R-:W4:Y:S04]  /*ed00*/  LDL.LU R15, [R1+0x90] ;  /* 0x00009000010f7983 */ /* 0x001f280000300800 */
        /* <DEDUP_REMOVED lines=8> */
[----:B------:R-:W-:-:S03]  /*ed90*/  FADD.FTZ R8, RZ, R8 ;  /* 0x00000008ff087221 */ /* 0x000fc60000010000 */
[----:B------:R-:W4:Y:S04]  /*eda0*/  LDL.LU R6, [R1+0xc] ;  /* 0x00000c0001067983 */ /* 0x000f280000300800 */
[----:B------:R-:W4:Y:S01]  /*edb0*/  LDL.LU R29, [R1+0xb8] ;  /* 0x0000b800011d7983 */ /* 0x000f220000300800 */
[----:B------:R-:W-:-:S03]  /*edc0*/  FADD.FTZ R10, R10, R22 ;  /* 0x000000160a0a7221 */ /* 0x000fc60000010000 */
        /* <DEDUP_REMOVED lines=9> */
[----:B--2---:R-:W-:-:S03]  /*ee60*/  FADD.FTZ R12, R12, R17 ;  /* 0x000000110c0c7221 */ /* 0x004fc60000010000 */
[----:B------:R-:W2:Y:S01]  /*ee70*/  LDL.LU R21, [R1+0x30] ;  /* 0x0000300001157983 */ /* 0x000ea20000300800 */
[----:B---3--:R-:W-:-:S03]  /*ee80*/  FADD.FTZ R11, R11, R16 ;  /* 0x000000100b0b7221 */ /* 0x008fc60000010000 */
[----:B------:R-:W3:Y:S04]  /*ee90*/  LDL.LU R20, [R1+0x2c] ;  /* 0x00002c0001147983 */ /* 0x000ee80000300800 */
[----:B------:R-:W2:Y:S04]  /*eea0*/  LDL.LU R19, [R1+0x24] ;  /* 0x0000240001137983 */ /* 0x000ea80000300800 */
[----:B------:R-:W2:Y:S04]  /*eeb0*/  LDL.LU R18, [R1+0x44] ;  /* 0x0000440001127983 */ /* 0x000ea80000300800 */
[----:B------:R-:W2:Y:S04]  /*eec0*/  LDL.LU R17, [R1+0x48] ;  /* 0x0000480001117983 */ /* 0x000ea80000300800 */
[----:B------:R-:W2:Y:S01]  /*eed0*/  LDL.LU R16, [R1+0x58] ;  /* 0x0000580001107983 */ /* 0x000ea20000300800 */
[----:B----4-:R-:W-:-:S03]  /*eee0*/  FADD.FTZ R10, R10, R15 ;  /* 0x0000000f0a0a7221 */ /* 0x010fc60000010000 */
[----:B------:R-:W4:Y:S01]  /*eef0*/  LDL.LU R15, [R1+0x5b8] ;  /* 0x0005b800010f7983 */ /* 0x000f220000300800 */
[----:B------:R-:W-:Y:S02]  /*ef00*/  FADD.FTZ R8, R8, R25 ;  /* 0x0000001908087221 */ /* 0x000fe40000010000 */
[----:B------:R-:W-:Y:S02]  /*ef10*/  FADD.FTZ R7, R7, R24 ;  /* 0x0000001807077221 */ /* 0x000fe40000010000 */
[----:B------:R-:W-:Y:S02]  /*ef20*/  FADD.FTZ R0, R13, R0 ;  /* 0x000000000d007221 */ /* 0x000fe40000010000 */
[----:B----4-:R-:W-:Y:S02]  /*ef30*/  FADD.FTZ R9, R9, R15 ;  /* 0x0000000f09097221 */ /* 0x010fe40000010000 */
[----:B------:R-:W4:Y:S04]  /*ef40*/  LDL.LU R15, [R1+0x5c] ;  /* 0x00005c00010f7983 */ /* 0x000f280000300800 */
[----:B------:R-:W4:Y:S04]  /*ef50*/  LDL.LU R25, [R1+0x5b4] ;  /* 0x0005b40001197983 */ /* 0x000f280000300800 */
[----:B------:R-:W4:Y:S01]  /*ef60*/  LDL.LU R24, [R1+0x5b0] ;  /* 0x0005b00001187983 */ /* 0x000f220000300800 */
[----:B------:R-:W-:-:S02]  /*ef70*/  FADD.FTZ R12, R12, R2 ;  /* 0x000000020c0c7221 */ /* 0x000fc40000010000 */
[----:B------:R-:W-:Y:S01]  /*ef80*/  FADD.FTZ R2, R11, R3 ;  /* 0x000000030b027221 */ /* 0x000fe20000010000 */
[----:B------:R0:W-:Y:S04]  /*ef90*/  STL [R1+0x1c], R0 ;  /* 0x00001c0001007387 */ /* 0x0001e80000100800 */
[----:B------:R-:W-:Y:S01]  /*efa0*/  STL [R1+0x28], R12 ;  /* 0x0000280c01007387 */ /* 0x000fe20000100800 */
[----:B0-----:R-:W-:-:S03]  /*efb0*/  FADD.FTZ R0, R10, R14 ;  /* 0x0000000e0a007221 */ /* 0x001fc60000010000 */
[----:B------:R-:W4:Y:S04]  /*efc0*/  LDL.LU R14, [R1+0x60] ;  /* 0x00006000010e7983 */ /* 0x000f280000300800 */
[----:B------:R0:W-:Y:S04]  /*efd0*/  STL [R1+0x38], R2 ;  /* 0x0000380201007387 */ /* 0x0001e80000100800 */
[----:B------:R1:W-:Y:S01]  /*efe0*/  STL [R1+0x40], R0 ;  /* 0x0000400001007387 */ /* 0x0003e20000100800 */
[----:B0-----:R-:W-:Y:S02]  /*eff0*/  FADD.FTZ R2, R9, R4 ;  /* 0x0000000409027221 */ /* 0x001fe40000010000 */
[----:B-1----:R-:W-:-:S03]  /*f000*/  FADD.FTZ R0, R8, R5 ;  /* 0x0000000508007221 */ /* 0x002fc60000010000 */
[----:B------:R-:W-:Y:S04]  /*f010*/  STL [R1+0x50], R2 ;  /* 0x0000500201007387 */ /* 0x000fe80000100800 */
[----:B------:R0:W-:Y:S02]  /*f020*/  STL [R1+0x54], R0 ;  /* 0x0000540001007387 */ /* 0x0001e40000100800 */
[----:B0-----:R-:W-:-:S05]  /*f030*/  FADD.FTZ R0, R7, R29 ;  /* 0x0000001d07007221 */ /* 0x001fca0000010000 */
[----:B------:R-:W-:Y:S01]  /*f040*/  STL [R1+0x4c], R0 ;  /* 0x00004c0001007387 */ /* 0x000fe20000100800 */
[----:B------:R-:W-:Y:S02]  /*f050*/  FADD.FTZ R8, RZ, R6 ;  /* 0x00000006ff087221 */ /* 0x000fe40000010000 */
[----:B--2---:R-:W-:Y:S02]  /*f060*/  FADD.FTZ R29, RZ, R21 ;  /* 0x00000015ff1d7221 */ /* 0x004fe40000010000 */
[----:B------:R-:W-:Y:S02]  /*f070*/  FADD.FTZ R8, R8, R28 ;  /* 0x0000001c08087221 */ /* 0x000fe40000010000 */
[----:B------:R-:W-:Y:S02]  /*f080*/  FADD.FTZ R28, RZ, R22 ;  /* 0x00000016ff1c7221 */ /* 0x000fe40000010000 */
[----:B---3--:R-:W-:Y:S02]  /*f090*/  FADD.FTZ R7, RZ, R20 ;  /* 0x00000014ff077221 */ /* 0x008fe40000010000 */
[----:B------:R-:W-:-:S02]  /*f0a0*/  FADD.FTZ R28, R28, R18 ;  /* 0x000000121c1c7221 */ /* 0x000fc40000010000 */
[----:B------:R-:W-:Y:S02]  /*f0b0*/  FADD.FTZ R29, R29, R17 ;  /* 0x000000111d1d7221 */ /* 0x000fe40000010000 */
[----:B------:R-:W-:Y:S02]  /*f0c0*/  FADD.FTZ R7, R7, R16 ;  /* 0x0000001007077221 */ /* 0x000fe40000010000 */
[----:B----4-:R-:W-:-:S04]  /*f0d0*/  FADD.FTZ R24, RZ, R24 ;  /* 0x00000018ff187221 */ /* 0x010fc80000010000 */
[----:B------:R-:W-:-:S05]  /*f0e0*/  FADD.FTZ R26, R24, R26 ;  /* 0x0000001a181a7221 */ /* 0x000fca0000010000 */
[----:B------:R0:W-:Y:S04]  /*f0f0*/  STL [R1+0x5a8], R26 ;  /* 0x0005a81a01007387 */ /* 0x0001e80000100800 */
[----:B0-----:R-:W0:Y:S01]  /*f100*/  S2R R26, SR_TID.X ;  /* 0x00000000001a7919 */ /* 0x001e220000002100 */
[----:B------:R-:W-:-:S03]  /*f110*/  FADD.FTZ R9, RZ, R25 ;  /* 0x00000019ff097221 */ /* 0x000fc60000010000 */
[----:B0-----:R-:W0:Y:S04]  /*f120*/  LDS R6, [R26.X4+0x800] ;  /* 0x000800001a067984 */ /* 0x001e280000004800 */
[----:B------:R-:W1:Y:S04]  /*f130*/  LDS R0, [R26.X4+0x600] ;  /* 0x000600001a007984 */ /* 0x000e680000004800 */
[----:B------:R-:W2:Y:S01]  /*f140*/  LDS R5, [R26.X4+0xa00] ;  /* 0x000a00001a057984 */ /* 0x000ea20000004800 */
[----:B------:R-:W-:Y:S02]  /*f150*/  FADD.FTZ R9, R9, R27 ;  /* 0x0000001b09097221 */ /* 0x000fe40000010000 */
[----:B------:R-:W-:Y:S01]  /*f160*/  FADD.FTZ R27, RZ, R23 ;  /* 0x00000017ff1b7221 */ /* 0x000fe20000010000 */
[----:B------:R-:W-:Y:S03]  /*f170*/  LDS R10, [R26.X4+0x1a00] ;  /* 0x001a00001a0a7984 */ /* 0x000fe60000004800 */
[----:B------:R-:W-:Y:S01]  /*f180*/  FADD.FTZ R27, R27, R19 ;  /* 0x000000131b1b7221 */ /* 0x000fe20000010000 */
[----:B------:R-:W-:Y:S01]  /*f190*/  LDS R11, [R26.X4+0x1c00] ;  /* 0x001c00001a0b7984 */ /* 0x000fe20000004800 */
[----:B------:R-:W-:-:S03]  /*f1a0*/  FADD.FTZ R8, R8, R15 ;  /* 0x0000000f08087221 */ /* 0x000fc60000010000 */
[----:B------:R3:W-:Y:S04]  /*f1b0*/  STL [R1+0x5a4], R27 ;  /* 0x0005a41b01007387 */ /* 0x0007e80000100800 */
[----:B------:R4:W-:Y:S04]  /*f1c0*/  STL [R1+0x5a0], R28 ;  /* 0x0005a01c01007387 */ /* 0x0009e80000100800 */
[----:B------:R0:W-:Y:S04]  /*f1d0*/  STL [R1+0x59c], R29 ;  /* 0x00059c1d01007387 */ /* 0x0001e80000100800 */
[----:B------:R1:W-:Y:S04]  /*f1e0*/  STL [R1+0x598], R7 ;  /* 0x0005980701007387 */ /* 0x0003e80000100800 */
[----:B------:R2:W-:Y:S04]  /*f1f0*/  STL [R1+0x594], R8 ;  /* 0x0005940801007387 */ /* 0x0005e80000100800 */
[----:B0-----:R-:W-:Y:S04]  /*f200*/  STL [R1+0x580], R6 ;  /* 0x0005800601007387 */ /* 0x001fe80000100800 */
[----:B-1----:R-:W-:Y:S04]  /*f210*/  STL [R1+0xc], R0 ;  /* 0x00000c0001007387 */ /* 0x002fe80000100800 */
[----:B--2---:R-:W-:Y:S04]  /*f220*/  STL [R1+0x584], R5 ;  /* 0x0005840501007387 */ /* 0x004fe80000100800 */
[----:B---3--:R-:W2:Y:S01]  /*f230*/  LDL.LU R27, [R1+0xbc] ;  /* 0x0000bc00011b7983 */ /* 0x008ea20000300800 */
[----:B------:R-:W-:-:S03]  /*f240*/  FADD.FTZ R9, R9, R14 ;  /* 0x0000000e09097221 */ /* 0x000fc60000010000 */
[----:B------:R-:W-:Y:S04]  /*f250*/  LDS R12, [R26.X4+0x1e00] ;  /* 0x001e00001a0c7984 */ /* 0x000fe80000004800 */
        /* <DEDUP_REMOVED lines=16> */
[----:B--2---:R-:W-:Y:S04]  /*f360*/  STL [R1+0x5ac], R27 ;  /* 0x0005ac1b01007387 */ /* 0x004fe80000100800 */
[----:B----4-:R-:W2:Y:S04]  /*f370*/  LDL.LU R28, [R1+0xc0] ;  /* 0x0000c000011c7983 */ /* 0x010ea80000300800 */
[----:B------:R-:W3:Y:S04]  /*f380*/  LDL.LU R29, [R1+0xc4] ;  /* 0x0000c400011d7983 */ /* 0x000ee80000300800 */
[----:B------:R-:W4:Y:S04]  /*f390*/  LDL.LU R7, [R1+0xc8] ;  /* 0x0000c80001077983 */ /* 0x000f280000300800 */
[----:B------:R-:W2:Y:S04]  /*f3a0*/  LDL.LU R8, [R1+0xcc] ;  /* 0x0000cc0001087983 */ /* 0x000ea80000300800 */
[----:B------:R0:W-:Y:S04]  /*f3b0*/  STL [R1+0x590], R9 ;  /* 0x0005900901007387 */ /* 0x0001e80000100800 */
[----:B------:R-:W1:Y:S04]  /*f3c0*/  LDS R27, [R26.X4+0x4400] ;  /* 0x004400001a1b7984 */ /* 0x000e680000004800 */
[----:B0-----:R-:W2:Y:S04]  /*f3d0*/  LDL.LU R9, [R1+0xd0] ;  /* 0x0000d00001097983 */ /* 0x001ea80000300800 */
[----:B------:R-:W2:Y:S04]  /*f3e0*/  LDL.LU R5, [R1+0xdc] ;  /* 0x0000dc0001057983 */ /* 0x000ea80000300800 */
[----:B--2---:R0:W-:Y:S04]  /*f3f0*/  STL [R1+0x588], R5 ;  /* 0x0005880501007387 */ /* 0x0041e80000100800 */
[----:B0-----:R-:W2:Y:S04]  /*f400*/  LDL.LU R5, [R1+0xd8] ;  /* 0x0000d80001057983 */ /* 0x001ea80000300800 */
[----:B--2---:R0:W-:Y:S04]  /*f410*/  STL [R1+0x58c], R5 ;  /* 0x00058c0501007387 */ /* 0x0041e80000100800 */
[----:B0-----:R-:W2:Y:S04]  /*f420*/  LDL.LU R5, [R1+0xd4] ;  /* 0x0000d40001057983 */ /* 0x001ea80000300800 */
[----:B------:R-:W2:Y:S04]  /*f430*/  LDL.LU R6, [R1+0xe0] ;  /* 0x0000e00001067983 */ /* 0x000ea80000300800 */
[----:B------:R-:W2:Y:S04]  /*f440*/  LDL.LU R4, [R1+0xe8] ;  /* 0x0000e80001047983 */ /* 0x000ea80000300800 */
[----:B-1----:R-:W-:Y:S04]  /*f450*/  STL [R1+0x18], R27 ;  /* 0x0000181b01007387 */ /* 0x002fe80000100800 */
        /* <DEDUP_REMOVED lines=11> */
[----:B0-----:R-:W2:Y:S02]  /*f510*/  LDL.LU R26, [R1+0x5a8] ;  /* 0x0005a800011a7983 */ /* 0x001ea40000300800 */
[----:B--2---:R-:W-:-:S02]  /*f520*/  FADD.FTZ R26, R26, R27 ;  /* 0x0000001b1a1a7221 */ /* 0x004fc40000010000 */
[----:B------:R-:W2:Y:S02]  /*f530*/  LDL.LU R27, [R1+0x5a4] ;  /* 0x0005a400011b7983 */ /* 0x000ea40000300800 */
[----:B--2---:R-:W-:Y:S02]  /*f540*/  FADD.FTZ R27, R27, R28 ;  /* 0x0000001c1b1b7221 */ /* 0x004fe40000010000 */
[----:B------:R-:W3:Y:S02]  /*f550*/  LDL.LU R28, [R1+0x5a0] ;  /* 0x0005a000011c7983 */ /* 0x000ee40000300800 */
[----:B---3--:R-:W-:Y:S02]  /*f560*/  FADD.FTZ R28, R28, R29 ;  /* 0x0000001d1c1c7221 */ /* 0x008fe40000010000 */
[----:B------:R-:W4:Y:S02]  /*f570*/  LDL.LU R29, [R1+0x59c] ;  /* 0x00059c00011d7983 */ /* 0x000f240000300800 */
[----:B----4-:R-:W-:-:S02]  /*f580*/  FADD.FTZ R29, R29, R7 ;  /* 0x000000071d1d7221 */ /* 0x010fc40000010000 */
[----:B------:R-:W2:Y:S02]  /*f590*/  LDL.LU R7, [R1+0x598] ;  /* 0x0005980001077983 */ /* 0x000ea40000300800 */
[----:B--2---:R-:W-:Y:S02]  /*f5a0*/  FADD.FTZ R7, R7, R8 ;  /* 0x0000000807077221 */ /* 0x004fe40000010000 */
[----:B------:R-:W2:Y:S02]  /*f5b0*/  LDL.LU R8, [R1+0x594] ;  /* 0x0005940001087983 */ /* 0x000ea40000300800 */
[----:B--2---:R-:W-:Y:S02]  /*f5c0*/  FADD.FTZ R8, R8, R9 ;  /* 0x0000000908087221 */ /* 0x004fe40000010000 */
[----:B------:R-:W2:Y:S02]  /*f5d0*/  LDL.LU R9, [R1+0x590] ;  /* 0x0005900001097983 */ /* 0x000ea40000300800 */
[----:B--2---:R-:W-:-:S02]  /*f5e0*/  FADD.FTZ R9, R9, R5 ;  /* 0x0000000509097221 */ /* 0x004fc40000010000 */
[----:B------:R-:W2:Y:S02]  /*f5f0*/  LDL.LU R5, [R1+0x58c] ;  /* 0x00058c0001057983 */ /* 0x000ea40000300800 */
[----:B--2---:R-:W-:Y:S02]  /*f600*/  FADD.FTZ R26, R26, R5 ;  /* 0x000000051a1a7221 */ /* 0x004fe40000010000 */
[----:B------:R-:W2:Y:S04]  /*f610*/  LDL.LU R5, [R1+0x588] ;  /* 0x0005880001057983 */ /* 0x000ea80000300800 */
[----:B------:R0:W-:Y:S01]  /*f620*/  STL [R1+0x20], R26 ;  /* 0x0000201a01007387 */ /* 0x0001e20000100800 */
[----:B------:R-:W-:-:S03]  /*f630*/  FADD.FTZ R28, R28, R6 ;  /* 0x000000061c1c7221 */ /* 0x000fc60000010000 */
[----:B0-----:R-:W3:Y:S01]  /*f640*/  LDL.LU R26, [R1+0xc] ;  /* 0x00000c00011a7983 */ /* 0x001ee20000300800 */
[----:B--2---:R-:W-:-:S03]  /*f650*/  FADD.FTZ R27, R27, R5 ;  /* 0x000000051b1b7221 */ /* 0x004fc60000010000 */
[----:B------:R-:W2:Y:S04]  /*f660*/  LDL.LU R5, [R1+0x584] ;  /* 0x0005840001057983 */ /* 0x000ea80000300800 */
[----:B------:R0:W-:Y:S04]  /*f670*/  STL [R1+0x30], R27 ;  /* 0x0000301b01007387 */ /* 0x0001e80000100800 */
[----:B0-----:R-:W4:Y:S04]  /*f680*/  LDL.LU R27, [R1+0xe4] ;  /* 0x0000e400011b7983 */ /* 0x001f280000300800 */
[----:B------:R-:W4:Y:S01]  /*f690*/  LDL.LU R6, [R1+0x580] ;  /* 0x0005800001067983 */ /* 0x000f220000300800 */
[----:B---3--:R-:W-:-:S03]  /*f6a0*/  FADD.FTZ R26, RZ, R26 ;  /* 0x0000001aff1a7221 */ /* 0x008fc60000010000 */
[----:B------:R2:W-:Y:S01]  /*f6b0*/  STL [R1+0x2c], R28 ;  /* 0x00002c1c01007387 */ /* 0x0005e20000100800 */
[----:B------:R-:W-:Y:S02]  /*f6c0*/  FADD.FTZ R7, R7, R4 ;  /* 0x0000000407077221 */ /* 0x000fe40000010000 */
[----:B------:R-:W-:Y:S02]  /*f6d0*/  FADD.FTZ R10, R26, R10 ;  /* 0x0000000a1a0a7221 */ /* 0x000fe40000010000 */
[----:B------:R-:W-:Y:S02]  /*f6e0*/  FADD.FTZ R26, RZ, R3 ;  /* 0x00000003ff1a7221 */ /* 0x000fe40000010000 */
[----:B--2---:R-:W-:-:S04]  /*f6f0*/  FADD.FTZ R28, RZ, R5 ;  /* 0x00000005ff1c7221 */ /* 0x004fc80000010000 */
[----:B------:R-:W-:Y:S02]  /*f700*/  FADD.FTZ R12, R28, R12 ;  /* 0x0000000c1c0c7221 */ /* 0x000fe40000010000 */
[----:B------:R-:W-:Y:S02]  /*f710*/  FADD.FTZ R28, RZ, R0 ;  /* 0x00000000ff1c7221 */ /* 0x000fe40000010000 */
[----:B----4-:R-:W-:Y:S02]  /*f720*/  FADD.FTZ R29, R29, R27 ;  /* 0x0000001b1d1d7221 */ /* 0x010fe40000010000 */
[----:B------:R-:W-:Y:S02]  /*f730*/  FADD.FTZ R27, RZ, R6 ;  /* 0x00000006ff1b7221 */ /* 0x000fe40000010000 */
[----:B------:R0:W5:Y:S02]  /*f740*/  LDL.LU R6, [R1+0x57c] ;  /* 0x00057c0001067983 */ /* 0x0001640000300800 */
[----:B------:R-:W-:-:S02]  /*f750*/  FADD.FTZ R11, R27, R11 ;  /* 0x0000000b1b0b7221 */ /* 0x000fc40000010000 */
[----:B------:R0:W5:Y:S01]  /*f760*/  LDL.LU R5, [R1+0x578] ;  /* 0x0005780001057983 */ /* 0x0001620000300800 */
[----:B------:R-:W-:-:S03]  /*f770*/  FADD.FTZ R27, RZ, R2 ;  /* 0x00000002ff1b7221 */ /* 0x000fc60000010000 */
[----:B------:R0:W5:Y:S04]  /*f780*/  LDL.LU R4, [R1+0x574] ;  /* 0x0005740001047983 */ /* 0x0001680000300800 */
[----:B------:R0:W5:Y:S04]  /*f790*/  LDL.LU R3, [R1+0x570] ;  /* 0x0005700001037983 */ /* 0x0001680000300800 */
[----:B------:R0:W5:Y:S04]  /*f7a0*/  LDL.LU R2, [R1+0x56c] ;  /* 0x00056c0001027983 */ /* 0x0001680000300800 */
[----:B------:R0:W5:Y:S01]  /*f7b0*/  LDL.LU R0, [R1+0x568] ;  /* 0x0005680001007983 */ /* 0x0001620000300800 */
[----:B------:R-:W-:Y:S01]  /*f7c0*/  FADD.FTZ R13, RZ, R13 ;  /* 0x0000000dff0d7221 */ /* 0x000fe20000010000 */
[----:B------:R-:W-:Y:S01]  /*f7d0*/  BSSY B0, `(.L_x_6075) ;  /* 0x000001e000007945 */ /* 0x000fe20003800000 */
        /* <DEDUP_REMOVED lines=11> */
[----:B------:R-:W-:Y:S01]  /*f890*/  FADD.FTZ R10, R10, R25 ;  /* 0x000000190a0a7221 */ /* 0x000fe20000010000 */
[----:B------:R-:W-:Y:S05]  /*f8a0*/  @!P0 BRA `(.L_x_6076) ;  /* 0x0000010000008947 */ /* 0x000fea0003800000 */
[----:B0-----:R-:W2:Y:S01]  /*f8b0*/  LDL.LU R26, [R1+0x1c] ;  /* 0x00001c00011a7983 */ /* 0x001ea20000300800 */
[----:B-----5:R-:W-:Y:S01]  /*f8c0*/  MOV R14, R0 ;  /* 0x00000000000e7202 */ /* 0x020fe20000000f00 */
[----:B------:R-:W-:Y:S01]  /*f8d0*/  IMAD.MOV.U32 R16, RZ, RZ, R2 ;  /* 0x000000ffff107224 */ /* 0x000fe200078e0002 */
[----:B------:R-:W-:Y:S01]  /*f8e0*/  MOV R15, R3 ;  /* 0x00000003000f7202 */ /* 0x000fe20000000f00 */
[----:B------:R-:W-:Y:S01]  /*f8f0*/  IMAD.MOV.U32 R19, RZ, RZ, R6 ;  /* 0x000000ffff137224 */ /* 0x000fe200078e0006 */
[----:B------:R-:W-:-:S02]  /*f900*/  MOV R17, R5 ;  /* 0x0000000500117202 */ /* 0x000fc40000000f00 */
[----:B------:R-:W-:Y:S01]  /*f910*/  MOV R18, R4 ;  /* 0x0000000400127202 */ /* 0x000fe20000000f00 */
[----:B------:R0:W-:Y:S01]  /*f920*/  STG.E [R14.64], R8 ;  /* 0x000000080e007986 */ /* 0x0001e2000c101904 */
[----:B------:R-:W-:-:S04]  /*f930*/  IADD3 R0, P0, R0, 0x200, RZ ;  /* 0x0000020000007810 */ /* 0x000fc80007f1e0ff */
[----:B------:R-:W-:Y:S02]  /*f940*/  IADD3.X R3, RZ, R3, RZ, P0, !PT ;  /* 0x00000003ff037210 */ /* 0x000fe400007fe4ff */
[----:B------:R-:W-:-:S04]  /*f950*/  IADD3 R2, P0, R2, 0x200, RZ ;  /* 0x0000020002027810 */ /* 0x000fc80007f1e0ff */
[----:B------:R-:W-:Y:S02]  /*f960*/  IADD3.X R5, RZ, R5, RZ, P0, !PT ;  /* 0x00000005ff057210 */ /* 0x000fe400007fe4ff */
[----:B------:R-:W-:-:S05]  /*f970*/  IADD3 R4, P0, R4, 0x200, RZ ;  /* 0x0000020004047810 */ /* 0x000fca0007f1e0ff */
[----:B------:R-:W-:Y:S01]  /*f980*/  IMAD.X R6, RZ, RZ, R6, P0 ;  /* 0x000000ffff067224 */ /* 0x000fe200000e0606 */
[----:B--2---:R0:W-:Y:S04]  /*f990*/  STG.E [R16.64], R26 ;  /* 0x0000001a10007986 */ /* 0x0041e8000c101904 */
[----:B------:R0:W-:Y:S03]  /*f9a0*/  STG.E [R18.64], R10 ;  /* 0x0000000a12007986 */ /* 0x0001e6000c101904 */
.L_x_6076:
[----:B0-----:R-:W-:Y:S05]  /*f9b0*/  BSYNC B0 ;  /* 0x0000000000007941 */ /* 0x001fea0003800000 */
.L_x_6075:
[----:B------:R-:W2:Y:S01]  /*f9c0*/  LDL.LU R8, [R1+0x18] ;  /* 0x0000180001087983 */ /* 0x000ea20000300800 */
[----:B------:R-:W-:Y:S01]  /*f9d0*/  BSSY B0, `(.L_x_6077) ;  /* 0x0000013000007945 */ /* 0x000fe20003800000 */
[----:B--2---:R-:W-:Y:S01]  /*f9e0*/  FADD.FTZ R8, R11, R8 ;  /* 0x000000080b087221 */ /* 0x004fe20000010000 */
[----:B------:R-:W-:Y:S05]  /*f9f0*/  @!P1 BRA `(.L_x_6078) ;  /* 0x0000010000009947 */ /* 0x000fea0003800000 */
[----:B------:R-:W2:Y:S01]  /*fa00*/  LDL.LU R18, [R1+0x28] ;  /* 0x0000280001127983 */ /* 0x000ea20000300800 */
[----:B-----5:R-:W-:Y:S01]  /*fa10*/  MOV R10, R0 ;  /* 0x00000000000a7202 */ /* 0x020fe20000000f00 */
[----:B------:R-:W-:Y:S01]  /*fa20*/  IMAD.MOV.U32 R14, RZ, RZ, R2 ;  /* 0x000000ffff0e7224 */ /* 0x000fe200078e0002 */
[----:B------:R-:W-:Y:S01]  /*fa30*/  MOV R11, R3 ;  /* 0x00000003000b7202 */ /* 0x000fe20000000f00 */
[----:B------:R-:W-:Y:S01]  /*fa40*/  IMAD.MOV.U32 R17, RZ, RZ, R6 ;  /* 0x000000ffff117224 */ /* 0x000fe200078e0006 */
[----:B------:R-:W-:-:S02]  /*fa50*/  MOV R15, R5 ;  /* 0x00000005000f7202 */ /* 0x000fc40000000f00 */
[----:B------:R-:W-:Y:S01]  /*fa60*/  MOV R16, R4 ;  /* 0x0000000400107202 */ /* 0x000fe20000000f00 */
[----:B------:R0:W-:Y:S01]  /*fa70*/  STG.E [R10.64], R9 ;  /* 0x000000090a007986 */ /* 0x0001e2000c101904 */
[----:B------:R-:W-:Y:S02]  /*fa80*/  IADD3 R0, P1, R0, 0x200, RZ ;  /* 0x0000020000007810 */ /* 0x000fe40007f3e0ff */
[----:B------:R-:W-:Y:S02]  /*fa90*/  IADD3 R2, P0, R2, 0x200, RZ ;  /* 0x0000020002027810 */ /* 0x000fe40007f1e0ff */
[----:B------:R-:W-:Y:S02]  /*faa0*/  IADD3.X R3, RZ, R3, RZ, P1, !PT ;  /* 0x00000003ff037210 */ /* 0x000fe40000ffe4ff */
[----:B------:R-:W-:Y:S02]  /*fab0*/  IADD3 R4, P1, R4, 0x200, RZ ;  /* 0x0000020004047810 */ /* 0x000fe40007f3e0ff */
[----:B------:R-:W-:-:S03]  /*fac0*/  IADD3.X R5, RZ, R5, RZ, P0, !PT ;  /* 0x00000005ff057210 */ /* 0x000fc600007fe4ff */
[----:B------:R-:W-:Y:S01]  /*fad0*/  IMAD.X R6, RZ, RZ, R6, P1 ;  /* 0x000000ffff067224 */ /* 0x000fe200008e0606 */
[----:B--2---:R0:W-:Y:S04]  /*fae0*/  STG.E [R14.64], R18 ;  /* 0x000000120e007986 */ /* 0x0041e8000c101904 */
[----:B------:R0:W-:Y:S03]  /*faf0*/  STG.E [R16.64], R8 ;  /* 0x0000000810007986 */ /* 0x0001e6000c101904 */
.L_x_6078:
[----:B------:R-:W-:Y:S05]  /*fb00*/  BSYNC B0 ;  /* 0x0000000000007941 */ /* 0x000fea0003800000 */
.L_x_6077:
[----:B0-----:R-:W2:Y:S01]  /*fb10*/  LDL.LU R8, [R1+0x24] ;  /* 0x0000240001087983 */ /* 0x001ea20000300800 */
[----:B------:R-:W-:Y:S01]  /*fb20*/  BSSY B0, `(.L_x_6079) ;  /* 0x0000014000007945 */ /* 0x000fe20003800000 */
[----:B--2---:R-:W-:Y:S01]  /*fb30*/  FADD.FTZ R12, R12, R8 ;  /* 0x000000080c0c7221 */ /* 0x004fe20000010000 */
[----:B------:R-:W-:Y:S05]  /*fb40*/  @!P2 BRA `(.L_x_6080) ;  /* 0x000001100000a947 */ /* 0x000fea0003800000 */
[----:B------:R-:W2:Y:S04]  /*fb50*/  LDL.LU R17, [R1+0x20] ;  /* 0x0000200001117983 */ /* 0x000ea80000300800 */
[----:B------:R-:W3:Y:S01]  /*fb60*/  LDL.LU R16, [R1+0x38] ;  /* 0x0000380001107983 */ /* 0x000ee20000300800 */
[----:B-----5:R-:W-:Y:S01]  /*fb70*/  MOV R8, R0 ;  /* 0x0000000000087202 */ /* 0x020fe20000000f00 */
[----:B------:R-:W-:Y:S01]  /*fb80*/  IMAD.MOV.U32 R10, RZ, RZ, R2 ;  /* 0x000000ffff0a7224 */ /* 0x000fe200078e0002 */
[----:B------:R-:W-:Y:S01]  /*fb90*/  MOV R9, R3 ;  /* 0x0000000300097202 */ /* 0x000fe20000000f00 */
[----:B------:R-:W-:Y:S01]  /*fba0*/  IMAD.MOV.U32 R15, RZ, RZ, R6 ;  /* 0x000000ffff0f7224 */ /* 0x000fe200078e0006 */
[----:B------:R-:W-:-:S02]  /*fbb0*/  MOV R11, R5 ;  /* 0x00000005000b7202 */ /* 0x000fc40000000f00 */
[----:B------:R-:W-:Y:S02]  /*fbc0*/  MOV R14, R4 ;  /* 0x00000004000e7202 */ /* 0x000fe40000000f00 */
[----:B------:R-:W-:Y:S02]  /*fbd0*/  IADD3 R4, P2, R4, 0x200, RZ ;  /* 0x0000020004047810 */ /* 0x000fe40007f5e0ff */
[----:B------:R-:W-:Y:S02]  /*fbe0*/  IADD3 R0, P0, R0, 0x200, RZ ;  /* 0x0000020000007810 */ /* 0x000fe40007f1e0ff */
[----:B------:R-:W-:Y:S01]  /*fbf0*/  IADD3 R2, P1, R2, 0x200, RZ ;  /* 0x0000020002027810 */ /* 0x000fe20007f3e0ff */
[----:B------:R-:W-:Y:S01]  /*fc00*/  IMAD.X R6, RZ, RZ, R6, P2 ;  /* 0x000000ffff067224 */ /* 0x000fe200010e0606 */
[----:B------:R-:W-:Y:S02]  /*fc10*/  IADD3.X R3, RZ, R3, RZ, P0, !PT ;  /* 0x00000003ff037210 */ /* 0x000fe400007fe4ff */
[----:B------:R-:W-:Y:S01]  /*fc20*/  IADD3.X R5, RZ, R5, RZ, P1, !PT ;  /* 0x00000005ff057210 */ /* 0x000fe20000ffe4ff */
[----:B--2---:R0:W-:Y:S04]  /*fc30*/  STG.E [R8.64], R17 ;  /* 0x0000001108007986 */ /* 0x0041e8000c101904 */
[----:B---3--:R0:W-:Y:S04]  /*fc40*/  STG.E [R10.64], R16 ;  /* 0x000000100a007986 */ /* 0x0081e8000c101904 */
[----:B------:R0:W-:Y:S02]  /*fc50*/  STG.E [R14.64], R12 ;  /* 0x0000000c0e007986 */ /* 0x0001e4000c101904 */
.L_x_6080:
[----:B------:R-:W-:Y:S05]  /*fc60*/  BSYNC B0 ;  /* 0x0000000000007941 */ /* 0x000fea0003800000 */
.L_x_6079:
        /* <DEDUP_REMOVED lines=21> */
.L_x_6082:
[----:B------:R-:W-:Y:S05]  /*fdc0*/  BSYNC B0 ;  /* 0x0000000000007941 */ /* 0x000fea0003800000 */
.L_x_6081:
        /* <DEDUP_REMOVED lines=21> */
.L_x_6084:
[----:B------:R-:W-:Y:S05]  /*ff20*/  BSYNC B0 ;  /* 0x0000000000007941 */ /* 0x000fea0003800000 */
.L_x_6083:
[----:B0-----:R-:W2:Y:S01]  /*ff30*/  LDL.LU R8, [R1+0x48] ;  /* 0x0000480001087983 */ /* 0x001ea20000300800 */
        /* <DEDUP_REMOVED lines=13> */
[----:B------:R-:W-:Y:S01]  /*10010*/  IADD3 R2, P1, R2, 0x200, RZ ;  /* 0x0000020002027810 */ /* 0x000fe20007f3e0ff */
[----:B------:R-:W-:Y:S01]  /*10020*/  IMAD.X R6, RZ, RZ, R6, P2 ;  /* 0x000000ffff067224 */ /* 0x000fe200010e0606 */
[----:B------:R-:W-:Y:S02]  /*10030*/  IADD3.X R3, RZ, R3, RZ, P0, !PT ;  /* 0x00000003ff037210 */ /* 0x000fe400007fe4ff */
[----:B------:R-:W-:Y:S01]  /*10040*/  IADD3.X R5, RZ, R5, RZ, P1, !PT ;  /* 0x00000005ff057210 */ /* 0x000fe20000ffe4ff */
[----:B--2---:R0:W-:Y:S04]  /*10050*/  STG.E [R10.64], R12 ;  /* 0x0000000c0a007986 */ /* 0x0041e8000c101904 */
[----:B------:R0:W-:Y:S04]  /*10060*/  STG.E [R14.64], R23 ;  /* 0x000000170e007986 */ /* 0x0001e8000c101904 */
.L_x_6086:
[----:B------:R-:W-:Y:S05]  /*10070*/  BSYNC B0 ;  /* 0x0000000000007941 */ /* 0x000fea0003800000 */
.L_x_6085:
[----:B0-----:R-:W2:Y:S01]  /*10080*/  LDL.LU R8, [R1+0x44] ;  /* 0x0000440001087983 */ /* 0x001ea20000300800 */
[----:B-----5:R-:W-:Y:S01]  /*10090*/  MOV R9, R3 ;  /* 0x0000000300097202 */ /* 0x020fe20000000f00 */
[----:B--2---:R-:W-:Y:S01]  /*100a0*/  FADD.FTZ R13, R13, R8 ;  /* 0x000000080d0d7221 */ /* 0x004fe20000010000 */
[----:B------:R-:W-:Y:S01]  /*100b0*/  MOV R8, R0 ;  /* 0x0000000000087202 */ /* 0x000fe20000000f00 */
[----:B------:R-:W-:Y:S06]  /*100c0*/  @!P6 EXIT ;  /* 0x000000000000e94d */ /* 0x000fec0003800000 */
[----:B------:R-:W2:Y:S01]  /*100d0*/  LDL.LU R10, [R1+0x4c] ;  /* 0x00004c00010a7983 */ /* 0x000ea20000300800 */
[----:B------:R-:W-:Y:S01]  /*100e0*/  IMAD.MOV.U32 R3, RZ, RZ, R5 ;  /* 0x000000ffff037224 */ /* 0x000fe200078e0005 */
[----:B------:R-:W-:-:S02]  /*100f0*/  MOV R5, R6 ;  /* 0x0000000600057202 */ /* 0x000fc40000000f00 */
[----:B------:R-:W-:Y:S04]  /*10100*/  STG.E [R8.64], R7 ;  /* 0x0000000708007986 */ /* 0x000fe8000c101904 */
[----:B--2---:R-:W-:Y:S04]  /*10110*/  STG.E [R2.64], R10 ;  /* 0x0000000a02007986 */ /* 0x004fe8000c101904 */
[----:B------:R-:W-:Y:S01]  /*10120*/  STG.E [R4.64], R13 ;  /* 0x0000000d04007986 */ /* 0x000fe2000c101904 */
[----:B------:R-:W-:Y:S05]  /*10130*/  EXIT ;  /* 0x000000000000794d */ /* 0x000fea0003800000 */
.L_x_5886:
[----:B0-----:R0:W5:Y:S01]  /*10140*/  LDL R20, [R1+0x14] ;  /* 0x0000140001147983 */ /* 0x0011620000100800 */
[----:B-1----:R-:W-:Y:S01]  /*10150*/  HFMA2.MMA R3, -RZ, RZ, 0, 5.9604644775390625e-08 ;  /* 0x00000001ff037435 */ /* 0x002fe200000001ff */
[----:B------:R-:W-:Y:S01]  /*10160*/  IMAD.MOV.U32 R25, RZ, RZ, 0x1f ;  /* 0x0000001fff197424 */ /* 0x000fe200078e00ff */
[----:B------:R-:W-:-:S02]  /*10170*/  MOV R24, 0xffffffff ;  /* 0xffffffff00187802 */ /* 0x000fc40000000f00 */
[----:B------:R-:W-:Y:S02]  /*10180*/  MOV R2, 0x101a0 ;  /* 0x000101a000027802 */ /* 0x000fe40000000f00 */
[----:B0----5:R-:W-:Y:S05]  /*10190*/  CALL.REL.NOINC `($__internal_77_$__cuda_sm70_shflsync_bfly_p) ;  /* 0x0000047000007944 */ /* 0x021fea0003c00000 */
[----:B-1----:R-:W-:Y:S01]  /*101a0*/  MOV R21, R20 ;  /* 0x0000001400157202 */ /* 0x002fe20000000f00 */
[----:B------:R-:W-:Y:S05]  /*101b0*/  BRA `(.L_x_6087) ;  /* 0xffff64a000007947 */ /* 0x000fea000383ffff */
.L_x_5887:
[----:B------:R-:W-:Y:S01]  /*101c0*/  HFMA2.MMA R3, -RZ, RZ, 0, 5.9604644775390625e-08 ;  /* 0x00000001ff037435 */ /* 0x000fe200000001ff */
[----:B------:R-:W-:Y:S01]  /*101d0*/  IMAD.MOV.U32 R20, RZ, RZ, R29 ;  /* 0x000000ffff147224 */ /* 0x000fe200078e001d */
[----:B------:R-:W-:Y:S01]  /*101e0*/  MOV R25, 0x1f ;  /* 0x0000001f00197802 */ /* 0x000fe20000000f00 */
[----:B------:R-:W-:Y:S01]  /*101f0*/  IMAD.MOV.U32 R24, RZ, RZ, -0x1 ;  /* 0xffffffffff187424 */ /* 0x000fe200078e00ff */
[----:B0-----:R-:W-:Y:S02]  /*10200*/  MOV R2, 0x10220 ;  /* 0x0001022000027802 */ /* 0x001fe40000000f00 */
[----:B-1---5:R-:W-:Y:S05]  /*10210*/  CALL.REL.NOINC `($__internal_77_$__cuda_sm70_shflsync_bfly_p) ;  /* 0x000003f000007944 */ /* 0x022fea0003c00000 */
[----:B------:R-:W2:Y:S01]  /*10220*/  LDL.LU R2, [R1+0x14] ;  /* 0x0000140001027983 */ /* 0x000ea20000300800 */
[----:B------:R-:W-:Y:S01]  /*10230*/  HFMA2.MMA R3, -RZ, RZ, 0, 1.1920928955078125e-07 ;  /* 0x00000002ff037435 */ /* 0x000fe200000001ff */
[----:B-1----:R-:W-:Y:S01]  /*10240*/  FADD.FTZ R22, R29, R20 ;  /* 0x000000141d167221 */ /* 0x002fe20000010000 */
[----:B------:R-:W-:Y:S01]  /*10250*/  MOV R25, 0x1f ;  /* 0x0000001f00197802 */ /* 0x000fe20000000f00 */
[----:B------:R-:W-:Y:S02]  /*10260*/  IMAD.MOV.U32 R24, RZ, RZ, -0x1 ;  /* 0xffffffffff187424 */ /* 0x000fe400078e00ff */
[----:B--2---:R-:W-:Y:S01]  /*10270*/  FADD.FTZ R21, R21, R2 ;  /* 0x0000000215157221 */ /* 0x004fe20000010000 */
[----:B------:R-:W-:-:S04]  /*10280*/  MOV R2, 0x102b0 ;  /* 0x000102b000027802 */ /* 0x000fc80000000f00 */
[----:B------:R-:W-:Y:S02]  /*10290*/  MOV R20, R21 ;  /* 0x0000001500147202 */ /* 0x000fe40000000f00 */
[----:B------:R-:W-:Y:S05]  /*102a0*/  CALL.REL.NOINC `($__internal_77_$__cuda_sm70_shflsync_bfly_p) ;  /* 0x0000036000007944 */ /* 0x000fea0003c00000 */
[----:B------:R-:W-:Y:S01]  /*102b0*/  HFMA2.MMA R3, -RZ, RZ, 0, 1.1920928955078125e-07 ;  /* 0x00000002ff037435 */ /* 0x000fe200000001ff */
[----:B-1----:R-:W-:Y:S01]  /*102c0*/  MOV R23, R20 ;  /* 0x0000001400177202 */ /* 0x002fe20000000f00 */
[----:B------:R-:W-:Y:S01]  /*102d0*/  IMAD.MOV.U32 R20, RZ, RZ, R22 ;  /* 0x000000ffff147224 */ /* 0x000fe200078e0016 */
[----:B------:R-:W-:Y:S01]  /*102e0*/  MOV R25, 0x1f ;  /* 0x0000001f00197802 */ /* 0x000fe20000000f00 */
[----:B------:R-:W-:Y:S01]  /*102f0*/  IMAD.MOV.U32 R24, RZ, RZ, -0x1 ;  /* 0xffffffffff187424 */ /* 0x000fe200078e00ff */
[----:B------:R-:W-:Y:S02]  /*10300*/  MOV R2, 0x10320 ;  /* 0x0001032000027802 */ /* 0x000fe40000000f00 */
[----:B------:R-:W-:Y:S05]  /*10310*/  CALL.REL.NOINC `($__internal_77_$__cuda_sm70_shflsync_bfly_p) ;  /* 0x000002f000007944 */ /* 0x000fea0003c00000 */
[----:B------:R-:W-:Y:S01]  /*10320*/  FADD.FTZ R21, R23, R21 ;  /* 0x0000001517157221 */ /* 0x000fe20000010000 */
[----:B------:R-:W-:Y:S01]  /*10330*/  HFMA2.MMA R3, -RZ, RZ, 0, 2.384185791015625e-07 ;  /* 0x00000004ff037435 */ /* 0x000fe200000001ff */
[----:B-1----:R-:W-:Y:S01]  /*10340*/  FADD.FTZ R22, R22, R20 ;  /* 0x0000001416167221 */ /* 0x002fe20000010000 */
[----:B------:R-:W-:Y:S01]  /*10350*/  MOV R25, 0x1f ;  /* 0x0000001f00197802 */ /* 0x000fe20000000f00 */
[----:B------:R-:W-:Y:S01]  /*10360*/  IMAD.MOV.U32 R24, RZ, RZ, -0x1 ;  /* 0xffffffffff187424 */ /* 0x000fe200078e00ff */
[----:B------:R-:W-:-:S02]  /*10370*/  MOV R20, R21 ;  /* 0x0000001500147202 */ /* 0x000fc40000000f00 */
[----:B------:R-:W-:Y:S02]  /*10380*/  MOV R2, 0x103a0 ;  /* 0x000103a000027802 */ /* 0x000fe40000000f00 */
[----:B------:R-:W-:Y:S05]  /*10390*/  CALL.REL.NOINC `($__internal_77_$__cuda_sm70_shflsync_bfly_p) ;  /* 0x0000027000007944 */ /* 0x000fea0003c00000 */
[----:B------:R-:W-:Y:S01]  /*103a0*/  HFMA2.MMA R3, -RZ, RZ, 0, 2.384185791015625e-07 ;  /* 0x00000004ff037435 */ /* 0x000fe200000001ff */
[----:B-1----:R-:W-:Y:S01]  /*103b0*/  MOV R23, R20 ;  /* 0x0000001400177202 */ /* 0x002fe20000000f00 */
[----:B------:R-:W-:Y:S01]  /*103c0*/  IMAD.MOV.U32 R20, RZ, RZ, R22 ;  /* 0x000000ffff147224 */ /* 0x000fe200078e0016 */
[----:B------:R-:W-:Y:S01]  /*103d0*/  MOV R25, 0x1f ;  /* 0x0000001f00197802 */ /* 0x000fe20000000f00 */
[----:B------:R-:W-:Y:S01]  /*103e0*/  IMAD.MOV.U32 R24, RZ, RZ, -0x1 ;  /* 0xffffffffff187424 */ /* 0x000fe200078e00ff */
[----:B------:R-:W-:Y:S02]  /*103f0*/  MOV R2, 0x10410 ;  /* 0x0001041000027802 */ /* 0x000fe40000000f00 */
[----:B------:R-:W-:Y:S05]  /*10400*/  CALL.REL.NOINC `($__internal_77_$__cuda_sm70_shflsync_bfly_p) ;  /* 0x0000020000007944 */ /* 0x000fea0003c00000 */
[----:B------:R-:W-:Y:S01]  /*10410*/  FADD.FTZ R21, R23, R21 ;  /* 0x0000001517157221 */ /* 0x000fe20000010000 */
[----:B------:R-:W-:Y:S01]  /*10420*/  HFMA2.MMA R3, -RZ, RZ, 0, 4.76837158203125e-07 ;  /* 0x00000008ff037435 */ /* 0x000fe200000001ff */
[----:B-1----:R-:W-:Y:S01]  /*10430*/  FADD.FTZ R22, R22, R20 ;  /* 0x0000001416167221 */ /* 0x002fe20000010000 */
[----:B------:R-:W-:Y:S01]  /*10440*/  MOV R25, 0x1f ;  /* 0x0000001f00197802 */ /* 0x000fe20000000f00 */
[----:B------:R-:W-:Y:S01]  /*10450*/  IMAD.MOV.U32 R24, RZ, RZ, -0x1 ;  /* 0xffffffffff187424 */ /* 0x000fe200078e00ff */
[----:B------:R-:W-:-:S02]  /*10460*/  MOV R20, R21 ;  /* 0x0000001500147202 */ /* 0x000fc40000000f00 */
[----:B------:R-:W-:Y:S02]  /*10470*/  MOV R2, 0x10490 ;  /* 0x0001049000027802 */ /* 0x000fe40000000f00 */
[----:B------:R-:W-:Y:S05]  /*10480*/  CALL.REL.NOINC `($__internal_77_$__cuda_sm70_shflsync_bfly_p) ;  /* 0x0000018000007944 */ /* 0x000fea0003c00000 */
[----:B------:R-:W-:Y:S01]  /*10490*/  HFMA2.MMA R3, -RZ, RZ, 0, 4.76837158203125e-07 ;  /* 0x00000008ff037435 */ /* 0x000fe200000001ff */
[----:B-1----:R-:W-:Y:S01]  /*104a0*/  MOV R23, R20 ;  /* 0x0000001400177202 */ /* 0x002fe20000000f00 */
[----:B------:R-:W-:Y:S01]  /*104b0*/  IMAD.MOV.U32 R20, RZ, RZ, R22 ;  /* 0x000000ffff147224 */ /* 0x000fe200078e0016 */
[----:B------:R-:W-:Y:S01]  /*104c0*/  MOV R25, 0x1f ;  /* 0x0000001f00197802 */ /* 0x000fe20000000f00 */
[----:B------:R-:W-:Y:S01]  /*104d0*/  IMAD.MOV.U32 R24, RZ, RZ, -0x1 ;  /* 0xffffffffff187424 */ /* 0x000fe200078e00ff */
[----:B------:R-:W-:Y:S02]  /*104e0*/  MOV R2, 0x10500 ;  /* 0x0001050000027802 */ /* 0x000fe40000000f00 */
[----:B------:R-:W-:Y:S05]  /*104f0*/  CALL.REL.NOINC `($__internal_77_$__cuda_sm70_shflsync_bfly_p) ;  /* 0x0000011000007944 */ /* 0x000fea0003c00000 */
[----:B------:R-:W-:Y:S01]  /*10500*/  FADD.FTZ R21, R23, R21 ;  /* 0x0000001517157221 */ /* 0x000fe20000010000 */
[----:B------:R-:W-:Y:S01]  /*10510*/  HFMA2.MMA R3, -RZ, RZ, 0, 9.5367431640625e-07 ;  /* 0x00000010ff037435 */ /* 0x000fe200000001ff */
[----:B-1----:R-:W-:Y:S01]  /*10520*/  FADD.FTZ R22, R22, R20 ;  /* 0x0000001416167221 */ /* 0x002fe20000010000 */
[----:B------:R-:W-:Y:S01]  /*10530*/  MOV R25, 0x1f ;  /* 0x0000001f00197802 */ /* 0x000fe20000000f00 */
[----:B------:R-:W-:Y:S01]  /*10540*/  IMAD.MOV.U32 R24, RZ, RZ, -0x1 ;  /* 0xffffffffff187424 */ /* 0x000fe200078e00ff */
[----:B------:R-:W-:-:S02]  /*10550*/  MOV R20, R21 ;  /* 0x0000001500147202 */ /* 0x000fc40000000f00 */
[----:B------:R-:W-:Y:S02]  /*10560*/  MOV R2, 0x10580 ;  /* 0x0001058000027802 */ /* 0x000fe40000000f00 */
[----:B------:R-:W-:Y:S05]  /*10570*/  CALL.REL.NOINC `($__internal_77_$__cuda_sm70_shflsync_bfly_p) ;  /* 0x0000009000007944 */ /* 0x000fea0003c00000 */
[----:B------:R-:W-:Y:S01]  /*10580*/  HFMA2.MMA R3, -RZ, RZ, 0, 9.5367431640625e-07 ;  /* 0x00000010ff037435 */ /* 0x000fe200000001ff */
[----:B-1----:R-:W-:Y:S01]  /*10590*/  MOV R23, R20 ;  /* 0x0000001400177202 */ /* 0x002fe20000000f00 */
[----:B------:R-:W-:Y:S01]  /*105a0*/  IMAD.MOV.U32 R20, RZ, RZ, R22 ;  /* 0x000000ffff147224 */ /* 0x000fe200078e0016 */
[----:B------:R-:W-:Y:S01]  /*105b0*/  MOV R25, 0x1f ;  /* 0x0000001f00197802 */ /* 0x000fe20000000f00 */
[----:B------:R-:W-:Y:S01]  /*105c0*/  IMAD.MOV.U32 R24, RZ, RZ, -0x1 ;  /* 0xffffffffff187424 */ /* 0x000fe200078e00ff */
[----:B------:R-:W-:Y:S02]  /*105d0*/  MOV R2, 0x105f0 ;  /* 0x000105f000027802 */ /* 0x000fe40000000f00 */
[----:B------:R-:W-:Y:S05]  /*105e0*/  CALL.REL.NOINC `($__internal_77_$__cuda_sm70_shflsync_bfly_p) ;  /* 0x0000002000007944 */ /* 0x000fea0003c00000 */
[----:B-1----:R-:W-:Y:S01]  /*105f0*/  MOV R2, R20 ;  /* 0x0000001400027202 */ /* 0x002fe20000000f00 */
[----:B------:R-:W-:Y:S05]  /*10600*/  BRA `(.L_x_6088) ;  /* 0xffff618000007947 */ /* 0x000fea000383ffff */
        .weak           $__internal_77_$__cuda_sm70_shflsync_bfly_p
        .type           $__internal_77_$__cuda_sm70_shflsync_bfly_p,@function
        .size           $__internal_77_$__cuda_sm70_shflsync_bfly_p,(.L_x_14959 - $__internal_77_$__cuda_sm70_shflsync_bfly_p)
$__internal_77_$__cuda_sm70_shflsync_bfly_p:
[----:B------:R-:W-:Y:S04]  /*10610*/  WARPSYNC R24 ;  /* 0x0000001800007348 */ /* 0x000fe80003800000 */
[----:B------:R0:W1:Y:S02]  /*10620*/  SHFL.BFLY PT, R20, R20, R3, R25 ;  /* 0x0c00000314147389 */ /* 0x00006400000e0019 */
[----:B0-----:R-:W-:-:S06]  /*10630*/  HFMA2.MMA R3, -RZ, RZ, 0, 0 ;  /* 0x00000000ff037435 */ /* 0x001fcc00000001ff */
[----:B------:R-:W-:Y:S05]  /*10640*/  RET.REL.NODEC R2 `(_ZN10layer_norm13ln_bwd_kernelINS_13Kernel_traitsI13__nv_bfloat16S2_fS2_fjLj1280ELj1ELj4ELj1ELj16ENS_18Kernel_traits_baseILj1280ES2_S2_fS2_fjLj128EEEEELb1ELb1ELb1ELb0EEEvNS_9BwdParamsE) ;  /* 0xfffef9b002007950 */ /* 0x000fea0003c3ffff */
.L_x_6089:
        /* <DEDUP_REMOVED lines=11> */
.L_x_14959:


//--------------------- .text._ZN10layer_norm22ln_bwd_finalize_kernelINS_22Kernel_traits_finalizeILj1280E13__nv_bfloat16S2_fS2_fjLb1ELj1024ELj4ENS_18Kernel_traits_baseILj1280ES2_S2_fS2_fjLj1024EEEEELb1ELb1EEEvNS_9BwdParamsE --------------------------
	.section	.text._ZN10layer_norm22ln_bwd_finalize_kernelINS_22Kernel_traits_finalizeILj1280E13__nv_bfloat16S2_fS2_fjLb1ELj1024ELj4ENS_18Kernel_traits_baseILj1280ES2_S2_fS2_fjLj1024EEEEELb1ELb1EEEvNS_9BwdParamsE,"ax",@progbits
	.sectioninfo	@"SHI_REGISTERS=32"
	.align	128
        .global         _ZN10layer_norm22ln_bwd_finalize_kernelINS_22Kernel_traits_finalizeILj1280E13__nv_bfloat16S2_fS2_fjLb1ELj1024ELj4ENS_18Kernel_traits_baseILj1280ES2_S2_fS2_fjLj1024EEEEELb1ELb1EEEvNS_9BwdParamsE
        .type           _ZN10layer_norm22ln_bwd_finalize_kernelINS_22Kernel_traits_finalizeILj1280E13__nv_bfloat16S2_fS2_fjLb1ELj1024ELj4ENS_18Kernel_traits_baseILj1280ES2_S2_fS2_fjLj1024EEEEELb1ELb1EEEvNS_9BwdParamsE,@function
        .size           _ZN10layer_norm22ln_bwd_finalize_kernelINS_22Kernel_traits_finalizeILj1280E13__nv_bfloat16S2_fS2_fjLb1ELj1024ELj4ENS_18Kernel_traits_baseILj1280ES2_S2_fS2_fjLj1024EEEEELb1ELb1EEEvNS_9BwdParamsE,(.L_x_14960 - _ZN10layer_norm22ln_bwd_finalize_kernelINS_22Kernel_traits_finalizeILj1280E13__nv_bfloat16S2_fS2_fjLb1ELj1024ELj4ENS_18Kernel_traits_baseILj1280ES2_S2_fS2_fjLj1024EEEEELb1ELb1EEEvNS_9BwdParamsE)
        .other          _ZN10layer_norm22ln_bwd_finalize_kernelINS_22Kernel_traits_finalizeILj1280E13__nv_bfloat16S2_fS2_fjLb1ELj1024ELj4ENS_18Kernel_traits_baseILj1280ES2_S2_fS2_fjLj1024EEEEELb1ELb1EEEvNS_9BwdParamsE,@"STO_CUDA_ENTRY STV_DEFAULT"
_ZN10layer_norm22ln_bwd_finalize_kernelINS_22Kernel_traits_finalizeILj1280E13__nv_bfloat16S2_fS2_fjLb1ELj1024ELj4ENS_18Kernel_traits_baseILj1280ES2_S2_fS2_fjLj1024EEEEELb1ELb1EEEvNS_9BwdParamsE:
.text._ZN10layer_norm22ln_bwd_finalize_kernelINS_22Kernel_traits_finalizeILj1280E13__nv_bfloat16S2_fS2_fjLb1ELj1024ELj4ENS_18Kernel_traits_baseILj1280ES2_S2_fS2_fjLj1024EEEEELb1ELb1EEEvNS_9BwdParamsE:
        /* <DEDUP_REMOVED lines=19> */
.L_x_6102:
        /* <DEDUP_REMOVED lines=32> */
.L_x_6094:
        /* <DEDUP_REMOVED lines=47> */
.L_x_6093:
[----:B------:R-:W-:Y:S05]  /*0620*/  BSYNC B1 ;  /* 0x0000000000017941 */ /* 0x000fea0003800000 */
.L_x_6092:
        /* <DEDUP_REMOVED lines=29> */
.L_x_6096:
[----:B------:R-:W-:Y:S05]  /*0800*/  BSYNC B1 ;  /* 0x0000000000017941 */ /* 0x000fea0003800000 */
.L_x_6095:
        /* <DEDUP_REMOVED lines=13> */
.L_x_6091:
[----:B------:R-:W-:Y:S05]  /*08e0*/  BSYNC B0 ;  /* 0x0000000000007941 */ /* 0x000fea0003800000 */
.L_x_6090:
        /* <DEDUP_REMOVED lines=12> */
.L_x_6103:
        /* <DEDUP_REMOVED lines=27> */
.L_x_6104:
        /* <DEDUP_REMOVED lines=9> */
.L_x_6097:
        /* <DEDUP_REMOVED lines=19> */
.L_x_6101:
[----:B------:R-:W-:Y:S05]  /*0d20*/  BSYNC B0 ;  /* 0x0000000000007941 */ /* 0x000fea0003800000 */
.L_x_6100:
[C---:B------:R-:W-:Y:S02]  /*0d30*/  ISETP.GT.U32.AND P1, PT, R4.reuse, -0x501, PT ;  /* 0xfffffaff0400780c */ /* 0x040fe40003f24070 */
[----:B------:R-:W-:-:S02]  /*0d40*/  IADD3 R4, R4, 0x500, RZ ;  /* 0x0000050004047810 */ /* 0x000fc40007ffe0ff */
[----:B------:R-:W-:-:S09]  /*0d50*/  IADD3 R5, R5, 0x280, RZ ;  /* 0x0000028005057810 */ /* 0x000fd20007ffe0ff */
[----:B012---:R-:W-:Y:S05]  /*0d60*/  @P1 BRA `(.L_x_6102) ;  /* 0xfffff3c000001947 */ /* 0x007fea000383ffff */
[----:B------:R-:W-:Y:S05]  /*0d70*/  EXIT ;  /* 0x000000000000794d */ /* 0x000fea0003800000 */
.L_x_6098:
[----:B------:R-:W-:Y:S01]  /*0d80*/  HFMA2.MMA R14, -RZ, RZ, 0, 1.847743988037109375e-06 ;  /* 0x0000001fff0e7435 */ /* 0x000fe200000001ff */
[----:B---3--:R-:W-:Y:S01]  /*0d90*/  IMAD.MOV.U32 R18, RZ, RZ, R10 ;  /* 0x000000ffff127224 */ /* 0x008fe200078e000a */
[----:B------:R-:W-:Y:S01]  /*0da0*/  MOV R17, 0x1 ;  /* 0x0000000100117802 */ /* 0x000fe20000000f00 */
[----:B------:R-:W-:Y:S01]  /*0db0*/  IMAD.MOV.U32 R19, RZ, RZ, -0x1 ;  /* 0xffffffffff137424 */ /* 0x000fe200078e00ff */
[----:B------:R-:W-:Y:S02]  /*0dc0*/  MOV R8, 0xde0 ;  /* 0x00000de000087802 */ /* 0x000fe40000000f00 */
[----:B012---:R-:W-:Y:S05]  /*0dd0*/  CALL.REL.NOINC `($__internal_78_$__cuda_sm70_shflsync_bfly_p) ;  /* 0x0000059000007944 */ /* 0x007fea0003c00000 */
[----:B01----:R-:W-:Y:S05]  /*0de0*/  BRA `(.L_x_6103) ;  /* 0xfffffbc000007947 */ /* 0x003fea000383ffff */
.L_x_6099:
[----:B------:R-:W-:Y:S01]  /*0df0*/  HFMA2.MMA R14, -RZ, RZ, 0, 1.847743988037109375e-06 ;  /* 0x0000001fff0e7435 */ /* 0x000fe200000001ff */
[----:B------:R-:W-:Y:S01]  /*0e00*/  MOV R17, 0x2 ;  /* 0x0000000200117802 */ /* 0x000fe20000000f00 */
[----:B------:R-:W-:Y:S01]  /*0e10*/  IMAD.MOV.U32 R19, RZ, RZ, -0x1 ;  /* 0xffffffffff137424 */ /* 0x000fe200078e00ff */
[----:B------:R-:W-:-:S03]  /*0e20*/  MOV R8, 0xe40 ;  /* 0x00000e4000087802 */ /* 0x000fc60000000f00 */
[----:B0123--:R-:W-:Y:S05]  /*0e30*/  CALL.REL.NOINC `($__internal_78_$__cuda_sm70_shflsync_bfly_p) ;  /* 0x0000053000007944 */ /* 0x00ffea0003c00000 */
[----:B01----:R-:W-:Y:S01]  /*0e40*/  FADD.FTZ R18, R18, R14 ;  /* 0x0000000e12127221 */ /* 0x003fe20000010000 */
[----:B------:R-:W-:Y:S01]  /*0e50*/  HFMA2.MMA R14, -RZ, RZ, 0, 1.847743988037109375e-06 ;  /* 0x0000001fff0e7435 */ /* 0x000fe200000001ff */
[----:B------:R-:W-:Y:S01]  /*0e60*/  MOV R17, 0x4 ;  /* 0x0000000400117802 */ /* 0x000fe20000000f00 */
[----:B------:R-:W-:Y:S01]  /*0e70*/  IMAD.MOV.U32 R19, RZ, RZ, -0x1 ;  /* 0xffffffffff137424 */ /* 0x000fe200078e00ff */
[----:B------:R-:W-:-:S03]  /*0e80*/  MOV R8, 0xea0 ;  /* 0x00000ea000087802 */ /* 0x000fc60000000f00 */
[----:B------:R-:W-:Y:S05]  /*0e90*/  CALL.REL.NOINC `($__internal_78_$__cuda_sm70_shflsync_bfly_p) ;  /* 0x000004d000007944 */ /* 0x000fea0003c00000 */
[----:B01----:R-:W-:Y:S01]  /*0ea0*/  FADD.FTZ R18, R18, R14 ;  /* 0x0000000e12127221 */ /* 0x003fe20000010000 */
[----:B------:R-:W-:Y:S01]  /*0eb0*/  HFMA2.MMA R14, -RZ, RZ, 0, 1.847743988037109375e-06 ;  /* 0x0000001fff0e7435 */ /* 0x000fe200000001ff */
[----:B------:R-:W-:Y:S01]  /*0ec0*/  MOV R17, 0x8 ;  /* 0x0000000800117802 */ /* 0x000fe20000000f00 */
[----:B------:R-:W-:Y:S01]  /*0ed0*/  IMAD.MOV.U32 R19, RZ, RZ, -0x1 ;  /* 0xffffffffff137424 */ /* 0x000fe200078e00ff */
[----:B------:R-:W-:-:S03]  /*0ee0*/  MOV R8, 0xf00 ;  /* 0x00000f0000087802 */ /* 0x000fc60000000f00 */
[----:B------:R-:W-:Y:S05]  /*0ef0*/  CALL.REL.NOINC `($__internal_78_$__cuda_sm70_shflsync_bfly_p) ;  /* 0x0000047000007944 */ /* 0x000fea0003c00000 */
[----:B-1----:R-:W-:Y:S01]  /*0f00*/  FADD.FTZ R10, R18, R14 ;  /* 0x0000000e120a7221 */ /* 0x002fe20000010000 */
[----:B------:R-:W-:Y:S01]  /*0f10*/  HFMA2.MMA R14, -RZ, RZ, 0, 1.847743988037109375e-06 ;  /* 0x0000001fff0e7435 */ /* 0x000fe200000001ff */
[----:B0-----:R-:W-:Y:S01]  /*0f20*/  MOV R17, 0x10 ;  /* 0x0000001000117802 */ /* 0x001fe20000000f00 */
[----:B------:R-:W-:Y:S01]  /*0f30*/  IMAD.MOV.U32 R19, RZ, RZ, -0x1 ;  /* 0xffffffffff137424 */ /* 0x000fe200078e00ff */
[----:B------:R-:W-:-:S02]  /*0f40*/  MOV R8, 0xf70 ;  /* 0x00000f7000087802 */ /* 0x000fc40000000f00 */
[----:B------:R-:W-:Y:S02]  /*0f50*/  MOV R18, R10 ;  /* 0x0000000a00127202 */ /* 0x000fe40000000f00 */
[----:B------:R-:W-:Y:S05]  /*0f60*/  CALL.REL.NOINC `($__internal_78_$__cuda_sm70_shflsync_bfly_p) ;  /* 0x0000040000007944 */ /* 0x000fea0003c00000 */
[----:B0-----:R-:W-:Y:S01]  /*0f70*/  HFMA2.MMA R17, -RZ, RZ, 0, 5.9604644775390625e-08 ;  /* 0x00000001ff117435 */ /* 0x001fe200000001ff */
[----:B-1----:R-:W-:Y:S01]  /*0f80*/  MOV R13, R14 ;  /* 0x0000000e000d7202 */ /* 0x002fe20000000f00 */
[----:B------:R-:W-:Y:S01]  /*0f90*/  IMAD.MOV.U32 R18, RZ, RZ, R15 ;  /* 0x000000ffff127224 */ /* 0x000fe200078e000f */
[----:B------:R-:W-:Y:S01]  /*0fa0*/  MOV R14, 0x1f ;  /* 0x0000001f000e7802 */ /* 0x000fe20000000f00 */
[----:B------:R-:W-:Y:S01]  /*0fb0*/  IMAD.MOV.U32 R19, RZ, RZ, -0x1 ;  /* 0xffffffffff137424 */ /* 0x000fe200078e00ff */
[----:B------:R-:W-:Y:S02]  /*0fc0*/  MOV R8, 0xfe0 ;  /* 0x00000fe000087802 */ /* 0x000fe40000000f00 */
[----:B------:R-:W-:Y:S05]  /*0fd0*/  CALL.REL.NOINC `($__internal_78_$__cuda_sm70_shflsync_bfly_p) ;  /* 0x0000039000007944 */ /* 0x000fea0003c00000 */
[----:B0-----:R-:W-:Y:S01]  /*0fe0*/  HFMA2.MMA R17, -RZ, RZ, 0, 1.1920928955078125e-07 ;  /* 0x00000002ff117435 */ /* 0x001fe200000001ff */
[----:B-1----:R-:W-:Y:S01]  /*0ff0*/  FADD.FTZ R18, R15, R14 ;  /* 0x0000000e0f127221 */ /* 0x002fe20000010000 */
[----:B------:R-:W-:Y:S01]  /*1000*/  MOV R14, 0x1f ;  /* 0x0000001f000e7802 */ /* 0x000fe20000000f00 */
[----:B------:R-:W-:Y:S01]  /*1010*/  IMAD.MOV.U32 R19, RZ, RZ, -0x1 ;  /* 0xffffffffff137424 */ /* 0x000fe200078e00ff */
[----:B------:R-:W-:Y:S02]  /*1020*/  MOV R8, 0x1040 ;  /* 0x0000104000087802 */ /* 0x000fe40000000f00 */
[----:B------:R-:W-:Y:S05]  /*1030*/  CALL.REL.NOINC `($__internal_78_$__cuda_sm70_shflsync_bfly_p) ;  /* 0x0000033000007944 */ /* 0x000fea0003c00000 */
[----:B0-----:R-:W-:Y:S01]  /*1040*/  HFMA2.MMA R17, -RZ, RZ, 0, 2.384185791015625e-07 ;  /* 0x00000004ff117435 */ /* 0x001fe200000001ff */
[----:B-1----:R-:W-:Y:S01]  /*1050*/  FADD.FTZ R18, R18, R14 ;  /* 0x0000000e12127221 */ /* 0x002fe20000010000 */
[----:B------:R-:W-:Y:S01]  /*1060*/  MOV R14, 0x1f ;  /* 0x0000001f000e7802 */ /* 0x000fe20000000f00 */
[----:B------:R-:W-:Y:S01]  /*1070*/  IMAD.MOV.U32 R19, RZ, RZ, -0x1 ;  /* 0xffffffffff137424 */ /* 0x000fe200078e00ff */
[----:B------:R-:W-:-:S02]  /*1080*/  MOV R8, 0x10a0 ;  /* 0x000010a000087802 */ /* 0x000fc40000000f00 */
[----:B------:R-:W-:Y:S05]  /*1090*/  CALL.REL.NOINC `($__internal_78_$__cuda_sm70_shflsync_bfly_p) ;  /* 0x000002d000007944 */ /* 0x000fea0003c00000 */
[----:B0-----:R-:W-:Y:S01]  /*10a0*/  HFMA2.MMA R17, -RZ, RZ, 0, 4.76837158203125e-07 ;  /* 0x00000008ff117435 */ /* 0x001fe200000001ff */
[----:B-1----:R-:W-:Y:S01]  /*10b0*/  FADD.FTZ R18, R18, R14 ;  /* 0x0000000e12127221 */ /* 0x002fe20000010000 */
[----:B------:R-:W-:Y:S01]  /*10c0*/  MOV R14, 0x1f ;  /* 0x0000001f000e7802 */ /* 0x000fe20000000f00 */
[----:B------:R-:W-:Y:S01]  /*10d0*/  IMAD.MOV.U32 R19, RZ, RZ, -0x1 ;  /* 0xffffffffff137424 */ /* 0x000fe200078e00ff */
[----:B------:R-:W-:-:S02]  /*10e0*/  MOV R8, 0x1100 ;  /* 0x0000110000087802 */ /* 0x000fc40000000f00 */
[----:B------:R-:W-:Y:S05]  /*10f0*/  CALL.REL.NOINC `($__internal_78_$__cuda_sm70_shflsync_bfly_p) ;  /* 0x0000027000007944 */ /* 0x000fea0003c00000 */
[----:B-1----:R-:W-:Y:S01]  /*1100*/  FADD.FTZ R12, R18, R14 ;  /* 0x0000000e120c7221 */ /* 0x002fe20000010000 */
[----:B0-----:R-:W-:Y:S01]  /*1110*/  HFMA2.MMA R17, -RZ, RZ, 0, 9.5367431640625e-07 ;  /* 0x00000010ff117435 */ /* 0x001fe200000001ff */
[----:B------:R-:W-:Y:S01]  /*1120*/  MOV R14, 0x1f ;  /* 0x0000001f000e7802 */ /* 0x000fe20000000f00 */
[----:B------:R-:W-:Y:S01]  /*1130*/  IMAD.MOV.U32 R19, RZ, RZ, -0x1 ;  /* 0xffffffffff137424 */ /* 0x000fe200078e00ff */
[----:B------:R-:W-:-:S02]  /*1140*/  MOV R8, 0x1170 ;  /* 0x0000117000087802 */ /* 0x000fc40000000f00 */
[----:B------:R-:W-:Y:S02]  /*1150*/  MOV R18, R12 ;  /* 0x0000000c00127202 */ /* 0x000fe40000000f00 */
[----:B------:R-:W-:Y:S05]  /*1160*/  CALL.REL.NOINC `($__internal_78_$__cuda_sm70_shflsync_bfly_p) ;  /* 0x0000020000007944 */ /* 0x000fea0003c00000 */
[----:B-1----:R-:W-:Y:S01]  /*1170*/  MOV R15, R14 ;  /* 0x0000000e000f7202 */ /* 0x002fe20000000f00 */
[----:B------:R-:W-:Y:S01]  /*1180*/  HFMA2.MMA R14, -RZ, RZ, 0, 1.847743988037109375e-06 ;  /* 0x0000001fff0e7435 */ /* 0x000fe200000001ff */
[----:B0-----:R-:W-:Y:S01]  /*1190*/  MOV R18, R11 ;  /* 0x0000000b00127202 */ /* 0x001fe20000000f00 */
[----:B------:R-:W-:Y:S01]  /*11a0*/  IMAD.MOV.U32 R17, RZ, RZ, 0x1 ;  /* 0x00000001ff117424 */ /* 0x000fe200078e00ff */
[----:B------:R-:W-:Y:S02]  /*11b0*/  MOV R19, 0xffffffff ;  /* 0xffffffff00137802 */ /* 0x000fe40000000f00 */
[----:B------:R-:W-:Y:S02]  /*11c0*/  MOV R8, 0x11e0 ;  /* 0x000011e000087802 */ /* 0x000fe40000000f00 */
[----:B------:R-:W-:Y:S05]  /*11d0*/  CALL.REL.NOINC `($__internal_78_$__cuda_sm70_shflsync_bfly_p) ;  /* 0x0000019000007944 */ /* 0x000fea0003c00000 */
[----:B0-----:R-:W-:Y:S01]  /*11e0*/  HFMA2.MMA R17, -RZ, RZ, 0, 1.1920928955078125e-07 ;  /* 0x00000002ff117435 */ /* 0x001fe200000001ff */
[----:B-1----:R-:W-:Y:S01]  /*11f0*/  FADD.FTZ R18, R11, R14 ;  /* 0x0000000e0b127221 */ /* 0x002fe20000010000 */
[----:B------:R-:W-:Y:S01]  /*1200*/  MOV R19, 0xffffffff ;  /* 0xffffffff00137802 */ /* 0x000fe20000000f00 */
[----:B------:R-:W-:Y:S01]  /*1210*/  IMAD.MOV.U32 R14, RZ, RZ, 0x1f ;  /* 0x0000001fff0e7424 */ /* 0x000fe200078e00ff */
[----:B------:R-:W-:-:S02]  /*1220*/  MOV R8, 0x1240 ;  /* 0x0000124000087802 */ /* 0x000fc40000000f00 */
        /* <DEDUP_REMOVED lines=9> */
[----:B------:R-:W-:-:S02]  /*12c0*/  MOV R14, 0x1f ;  /* 0x0000001f000e7802 */ /* 0x000fc40000000f00 */
[----:B------:R-:W-:Y:S02]  /*12d0*/  MOV R19, 0xffffffff ;  /* 0xffffffff00137802 */ /* 0x000fe40000000f00 */
[----:B------:R-:W-:Y:S02]  /*12e0*/  MOV R8, 0x1300 ;  /* 0x0000130000087802 */ /* 0x000fe40000000f00 */
[----:B------:R-:W-:Y:S05]  /*12f0*/  CALL.REL.NOINC `($__internal_78_$__cuda_sm70_shflsync_bfly_p) ;  /* 0x0000007000007944 */ /* 0x000fea0003c00000 */
[----:B01----:R-:W-:Y:S01]  /*1300*/  FADD.FTZ R18, R18, R14 ;  /* 0x0000000e12127221 */ /* 0x003fe20000010000 */
[----:B------:R-:W-:Y:S01]  /*1310*/  HFMA2.MMA R14, -RZ, RZ, 0, 1.847743988037109375e-06 ;  /* 0x0000001fff0e7435 */ /* 0x000fe200000001ff */
[----:B------:R-:W-:Y:S01]  /*1320*/  IMAD.MOV.U32 R17, RZ, RZ, 0x10 ;  /* 0x00000010ff117424 */ /* 0x000fe200078e00ff */
[----:B------:R-:W-:Y:S02]  /*1330*/  MOV R19, 0xffffffff ;  /* 0xffffffff00137802 */ /* 0x000fe40000000f00 */
[----:B------:R-:W-:Y:S02]  /*1340*/  MOV R8, 0x1360 ;  /* 0x0000136000087802 */ /* 0x000fe40000000f00 */
[----:B------:R-:W-:Y:S05]  /*1350*/  CALL.REL.NOINC `($__internal_78_$__cuda_sm70_shflsync_bfly_p) ;  /* 0x0000001000007944 */ /* 0x000fea0003c00000 */
[----:B01----:R-:W-:Y:S05]  /*1360*/  BRA `(.L_x_6104) ;  /* 0xfffff7f000007947 */ /* 0x003fea000383ffff */
        .weak           $__internal_78_$__cuda_sm70_shflsync_bfly_p
        .type           $__internal_78_$__cuda_sm70_shflsync_bfly_p,@function
        .size           $__internal_78_$__cuda_sm70_shflsync_bfly_p,(.L_x_14960 - $__internal_78_$__cuda_sm70_shflsync_bfly_p)
$__internal_78_$__cuda_sm70_shflsync_bfly_p:
[----:B------:R-:W-:Y:S01]  /*1370*/  HFMA2.MMA R9, -RZ, RZ, 0, 0 ;  /* 0x00000000ff097435 */ /* 0x000fe200000001ff */
[----:B------:R-:W-:Y:S04]  /*1380*/  WARPSYNC R19 ;  /* 0x0000001300007348 */ /* 0x000fe80003800000 */
[----:B------:R0:W1:Y:S01]  /*1390*/  SHFL.BFLY PT, R14, R18, R17, R14 ;  /* 0x0c000011120e7389 */ /* 0x00006200000e000e */
[----:B------:R-:W-:Y:S05]  /*13a0*/  RET.REL.NODEC R8 `(_ZN10layer_norm22ln_bwd_finalize_kernelINS_22Kernel_traits_finalizeILj1280E13__nv_bfloat16S2_fS2_fjLb1ELj1024ELj4ENS_18Kernel_traits_baseILj1280ES2_S2_fS2_fjLj1024EEEEELb1ELb1EEEvNS_9BwdParamsE) ;  /* 0xffffec5008007950 */ /* 0x000fea0003c3ffff */
.L_x_6105:
        /* <DEDUP_REMOVED lines=13> */
.L_x_14960:


//--------------------- .text._ZN10layer_norm13ln_bwd_kernelINS_13Kernel_traitsI13__nv_bfloat16S2_fS2_fjLj1280ELj1ELj4ELj1ELj16ENS_18Kernel_traits_baseILj1280ES2_S2_fS2_fjLj128EEEEELb1ELb1ELb1ELb1EEEvNS_9BwdParamsE --------------------------
	.section	.text._ZN10layer_norm13ln_bwd_kernelINS_13Kernel_traitsI13__nv_bfloat16S2_fS2_fjLj1280ELj1ELj4ELj1ELj16ENS_18Kernel_traits_baseILj1280ES2_S2_fS2_fjLj128EEEEELb1ELb1ELb1ELb1EEEvNS_9BwdParamsE,"ax",@progbits
	.sectioninfo	@"SHI_REGISTERS=255"
	.align	128
        .global         _ZN10layer_norm13ln_bwd_kernelINS_13Kernel_traitsI13__nv_bfloat16S2_fS2_fjLj1280ELj1ELj4ELj1ELj16ENS_18Kernel_traits_baseILj1280ES2_S2_fS2_fjLj128EEEEELb1ELb1ELb1ELb1EEEvNS_9BwdParamsE
        .type           _ZN10layer_norm13ln_bwd_kernelINS_13Kernel_traitsI13__nv_bfloat16S2_fS2_fjLj1280ELj1ELj4ELj1ELj16ENS_18Kernel_traits_baseILj1280ES2_S2_fS2_fjLj128EEEEELb1ELb1ELb1ELb1EEEvNS_9BwdParamsE,@function
        .size           _ZN10layer_norm13ln_bwd_kernelINS_13Kernel_traitsI13__nv_bfloat16S2_fS2_fjLj1280ELj1ELj4ELj1ELj16ENS_18Kernel_traits_baseILj1280ES2_S2_fS2_fjLj128EEEEELb1ELb1ELb1ELb1EEEvNS_9BwdParamsE,(.L_x_14961 - _ZN10layer_norm13ln_bwd_kernelINS_13Kernel_traitsI13__nv_bfloat16S2_fS2_fjLj1280ELj1ELj4ELj1ELj16ENS_18Kernel_traits_baseILj1280ES2_S2_fS2_fjLj128EEEEELb1ELb1ELb1ELb1EEEvNS_9BwdParamsE)
        .other          _ZN10layer_norm13ln_bwd_kernelINS_13Kernel_traitsI13__nv_bfloat16S2_fS2_fjLj1280ELj1ELj4ELj1ELj16ENS_18Kernel_traits_baseILj1280ES2_S2_fS2_fjLj128EEEEELb1ELb1ELb1ELb1EEEvNS_9BwdParamsE,@"STO_CUDA_ENTRY STV_DEFAULT"
_ZN10layer_norm13ln_bwd_kernelINS_13Kernel_traitsI13__nv_bfloat16S2_fS2_fjLj1280ELj1ELj4ELj1ELj16ENS_18Kernel_traits_baseILj1280ES2_S2_fS2_fjLj128EEEEELb1ELb1ELb1ELb1EEEvNS_9BwdParamsE:
.text._ZN10layer_norm13ln_bwd_kernelINS_13Kernel_traitsI13__nv_bfloat16S2_fS2_fjLj1280ELj1ELj4ELj1ELj16ENS_18Kernel_traits_baseILj1280ES2_S2_fS2_fjLj128EEEEELb1ELb1ELb1ELb1EEEvNS_9BwdParamsE:
        /* <DEDUP_REMOVED lines=81> */
.L_x_6107:
        /* <DEDUP_REMOVED lines=147> */
.L_x_6282:
[----:B------:R-:W-:-:S10]  /*0e40*/  HFMA2.MMA R203, -RZ, RZ, 0, 2.384185791015625e-07 ;  /* 0x00000004ffcb7435 */ /* 0x000fd400000001ff */
[----:B------:R-:W-:-:S05]  /*0e50*/  IMAD.WIDE R200, R252, R203, c[0x0][0x1d8] ;  /* 0x00007600fcc87625 */ /* 0x000fca00078e02cb */
[----:B------:R0:W3:Y:S02]  /*0e60*/  LDG.E R202, [R200.64] ;  /* 0x00000004c8ca7981 */ /* 0x0000e4000c1e1900 */
[----:B0-----:R-:W-:-:S05]  /*0e70*/  IMAD.WIDE R200, R252, R203, c[0x0][0x1a8] ;  /* 0x00006a00fcc87625 */ /* 0x001fca00078e02cb */
[----:B--2--5:R0:W5:Y:S02]  /*0e80*/  LDG.E R0, [R200.64] ;  /* 0x00000004c8007981 */ /* 0x024164000c1e1900 */
[----:B0-----:R-:W-:-:S05]  /*0e90*/  IMAD.WIDE R200, R252, R203, c[0x0][0x1d0] ;  /* 0x00007400fcc87625 */ /* 0x001fca00078e02cb */
[----:B------:R0:W2:Y:S01]  /*0ea0*/  LDG.E R217, [R200.64] ;  /* 0x00000004c8d97981 */ /* 0x0000a2000c1e1900 */
[----:B------:R-:W-:Y:S01]  /*0eb0*/  IMAD R3, R252, c[0x0][0x168], RZ ;  /* 0x00005a00fc037a24 */ /* 0x000fe200078e02ff */
[----:B------:R-:W-:Y:S01]  /*0ec0*/  BSSY B1, `(.L_x_6109) ;  /* 0x00002a9000017945 */ /* 0x000fe20003800000 */
[----:B------:R-:W-:Y:S01]  /*0ed0*/  IMAD.MOV.U32 R205, RZ, RZ, 0x20 ;  /* 0x00000020ffcd7424 */ /* 0x000fe200078e00ff */
[----:B------:R-:W1:Y:S02]  /*0ee0*/  S2R R204, SR_TID.X ;  /* 0x0000000000cc7919 */ /* 0x000e640000002100 */
[----:B0-----:R-:W-:-:S04]  /*0ef0*/  SHF.R.S32.HI R200, RZ, 0x1f, R3 ;  /* 0x0000001fffc87819 */ /* 0x001fc80000011403 */
[----:B------:R-:W-:Y:S01]  /*0f00*/  LEA.HI R3, R200, R3, RZ, 0x3 ;  /* 0x00000003c8037211 */ /* 0x000fe200078f18ff */
[----:B------:R-:W-:Y:S01]  /*0f10*/  IMAD.WIDE R200, R252, R203, c[0x0][0x1a0] ;  /* 0x00006800fcc87625 */ /* 0x000fe200078e02cb */
[----:B-1----:R-:W-:-:S04]  /*0f20*/  LOP3.LUT R204, R204, 0x1f, RZ, 0xc0, !PT ;  /* 0x0000001fcccc7812 */ /* 0x002fc800078ec0ff */
[----:B------:R-:W-:-:S04]  /*0f30*/  LEA.HI.SX32 R3, R3, R204, 0x1d ;  /* 0x000000cc03037211 */ /* 0x000fc800078feaff */
[C---:B------:R-:W-:Y:S01]  /*0f40*/  IADD3 R216, R3.reuse, 0x40, RZ ;  /* 0x0000004003d87810 */ /* 0x040fe20007ffe0ff */
[CC--:B------:R-:W-:Y:S01]  /*0f50*/  IMAD.WIDE.U32 R208, R3.reuse, R205.reuse, c[0x0][0x218] ;  /* 0x0000860003d07625 */ /* 0x0c0fe200078e00cd */
[C---:B------:R-:W-:Y:S02]  /*0f60*/  IADD3 R251, R3.reuse, 0x20, RZ ;  /* 0x0000002003fb7810 */ /* 0x040fe40007ffe0ff */
[----:B------:R-:W-:Y:S01]  /*0f70*/  IADD3 R248, R3, 0x60, RZ ;  /* 0x0000006003f87810 */ /* 0x000fe20007ffe0ff */
[-C--:B------:R-:W-:Y:S02]  /*0f80*/  IMAD.WIDE.U32 R206, R216, R205.reuse, c[0x0][0x218] ;  /* 0x00008600d8ce7625 */ /* 0x080fe400078e00cd */
[----:B------:R0:W-:Y:S02]  /*0f90*/  STL [R1+0x44], R251 ;  /* 0x000044fb01007387 */ /* 0x0001e40000100800 */
[-C--:B------:R-:W-:Y:S02]  /*0fa0*/  IMAD.WIDE.U32 R222, R251, R205.reuse, c[0x0][0x218] ;  /* 0x00008600fbde7625 */ /* 0x080fe400078e00cd */
[----:B------:R0:W-:Y:S02]  /*0fb0*/  STL [R1+0x4c], R216 ;  /* 0x00004cd801007387 */ /* 0x0001e40000100800 */
[----:B------:R-:W-:-:S02]  /*0fc0*/  IMAD.WIDE.U32 R246, R248, R205, c[0x0][0x218] ;  /* 0x00008600f8f67625 */ /* 0x000fc400078e00cd */
[----:B------:R0:W-:Y:S04]  /*0fd0*/  STL [R1+0x54], R248 ;  /* 0x000054f801007387 */ /* 0x0001e80000100800 */
[----:B------:R0:W-:Y:S04]  /*0fe0*/  STL.64 [R1+0x30], R208 ;  /* 0x000030d001007387 */ /* 0x0001e80000100a00 */
[----:B------:R0:W-:Y:S01]  /*0ff0*/  STL.64 [R1+0x28], R206 ;  /* 0x000028ce01007387 */ /* 0x0001e20000100a00 */
[----:B---3--:R-:W-:-:S03]  /*1000*/  ISETP.GT.AND P5, PT, R202, RZ, PT ;  /* 0x000000ffca00720c */ /* 0x008fc60003fa4270 */
[----:B--2---:R0:W-:Y:S10]  /*1010*/  STL [R1+0x38], R217 ;  /* 0x000038d901007387 */ /* 0x0041f40000100800 */
[----:B------:R-:W-:Y:S05]  /*1020*/  @P5 BRA `(.L_x_6110) ;  /* 0x0000026000005947 */ /* 0x000fea0003800000 */
[----:B------:R-:W-:Y:S02]  /*1030*/  ISETP.GE.AND P1, PT, R217, 0x1, PT ;  /* 0x00000001d900780c */ /* 0x000fe40003f26270 */
[----:B------:R-:W-:-:S04]  /*1040*/  ISETP.NE.U32.AND P0, PT, RZ, c[0x0][0x218], PT ;  /* 0x00008600ff007a0c */ /* 0x000fc80003f05070 */
[----:B------:R-:W-:-:S07]  /*1050*/  ISETP.NE.AND.EX P0, PT, RZ, c[0x0][0x21c], PT, P0 ;  /* 0x00008700ff007a0c */ /* 0x000fce0003f05300 */
[----:B------:R-:W-:-:S05]  /*1060*/  @P1 IADD3 R202, R217, -0x1, RZ ;  /* 0xffffffffd9ca1810 */ /* 0x000fca0007ffe0ff */
[----:B------:R-:W-:Y:S01]  /*1070*/  @P1 IMAD R202, R202, c[0x0][0x168], RZ ;  /* 0x00005a00caca1a24 */ /* 0x000fe200078e02ff */
[----:B------:R-:W-:Y:S01]  /*1080*/  @P0 IADD3 R200, R3, 0x80, RZ ;  /* 0x0000008003c80810 */ /* 0x000fe20007ffe0ff */
[----:B------:R1:W5:Y:S03]  /*1090*/  @P0 LDG.E.128 R144, [R208.64] ;  /* 0x00000004d0900981 */ /* 0x000366000c1e1d00 */
[----:B------:R-:W-:Y:S01]  /*10a0*/  @P1 SHF.R.S32.HI R201, RZ, 0x1f, R202 ;  /* 0x0000001fffc91819 */ /* 0x000fe200000114ca */
[----:B------:R1:W5:Y:S03]  /*10b0*/  @P0 LDG.E.128 R148, [R208.64+0x10] ;  /* 0x00001004d0940981 */ /* 0x000366000c1e1d00 */
[----:B------:R-:W-:Y:S01]  /*10c0*/  @P1 LEA.HI R202, R201, R202, RZ, 0x3 ;  /* 0x000000cac9ca1211 */ /* 0x000fe200078f18ff */
[----:B------:R-:W-:Y:S01]  /*10d0*/  @P0 IMAD.WIDE.U32 R200, R200, R205, c[0x0][0x218] ;  /* 0x00008600c8c80625 */ /* 0x000fe200078e00cd */
[----:B------:R2:W5:Y:S04]  /*10e0*/  @P0 LDG.E.128 R160, [R206.64] ;  /* 0x00000004cea00981 */ /* 0x000568000c1e1d00 */
[----:B------:R2:W5:Y:S01]  /*10f0*/  @P0 LDG.E.128 R164, [R206.64+0x10] ;  /* 0x00001004cea40981 */ /* 0x000562000c1e1d00 */
[----:B01----:R-:W-:-:S02]  /*1100*/  MOV R208, RZ ;  /* 0x000000ff00d07202 */ /* 0x003fc40000000f00 */
[----:B------:R-:W-:Y:S01]  /*1110*/  @P1 LEA.HI.SX32 R208, R202, R204, 0x1d ;  /* 0x000000cccad01211 */ /* 0x000fe200078feaff */
[----:B------:R0:W5:Y:S03]  /*1120*/  @P0 LDG.E.128 R176, [R200.64] ;  /* 0x00000004c8b00981 */ /* 0x000166000c1e1d00 */
[C---:B------:R-:W-:Y:S01]  /*1130*/  IADD3 R204, R208.reuse, 0x40, RZ ;  /* 0x00000040d0cc7810 */ /* 0x040fe20007ffe0ff */
[----:B------:R0:W5:Y:S01]  /*1140*/  @P0 LDG.E.128 R180, [R200.64+0x10] ;  /* 0x00001004c8b40981 */ /* 0x000162000c1e1d00 */
[C---:B------:R-:W-:Y:S02]  /*1150*/  IADD3 R202, R208.reuse, 0x60, RZ ;  /* 0x00000060d0ca7810 */ /* 0x040fe40007ffe0ff */
[----:B--2---:R-:W-:Y:S01]  /*1160*/  IADD3 R206, R208, 0x20, RZ ;  /* 0x00000020d0ce7810 */ /* 0x004fe20007ffe0ff */
[----:B------:R1:W5:Y:S04]  /*1170*/  @P0 LDG.E.128 R152, [R222.64] ;  /* 0x00000004de980981 */ /* 0x000368000c1e1d00 */
[----:B------:R1:W5:Y:S01]  /*1180*/  @P0 LDG.E.128 R156, [R222.64+0x10] ;  /* 0x00001004de9c0981 */ /* 0x000362000c1e1d00 */
[----:B0-----:R-:W-:-:S02]  /*1190*/  MOV R201, 0x8 ;  /* 0x0000000800c97802 */ /* 0x001fc40000000f00 */
[C---:B------:R-:W-:Y:S01]  /*11a0*/  IADD3 R200, R208.reuse, 0x80, RZ ;  /* 0x00000080d0c87810 */ /* 0x040fe20007ffe0ff */
[----:B------:R1:W5:Y:S02]  /*11b0*/  @P0 LDG.E.128 R168, [R246.64] ;  /* 0x00000004f6a80981 */ /* 0x000364000c1e1d00 */
[-C--:B------:R-:W-:Y:S02]  /*11c0*/  IMAD.WIDE.U32 R208, R208, R201.reuse, c[0x0][0x190] ;  /* 0x00006400d0d07625 */ /* 0x080fe400078e00c9 */
[----:B------:R1:W5:Y:S02]  /*11d0*/  @P0 LDG.E.128 R172, [R246.64+0x10] ;  /* 0x00001004f6ac0981 */ /* 0x000364000c1e1d00 */
[-C--:B------:R-:W-:Y:S02]  /*11e0*/  IMAD.WIDE.U32 R206, R206, R201.reuse, c[0x0][0x190] ;  /* 0x00006400cece7625 */ /* 0x080fe400078e00c9 */
[----:B------:R-:W5:Y:S02]  /*11f0*/  LDG.E.64 R208, [R208.64] ;  /* 0x00000004d0d07981 */ /* 0x000f64000c1e1b00 */
[----:B------:R-:W-:-:S02]  /*1200*/  IMAD.WIDE.U32 R204, R204, R201, c[0x0][0x190] ;  /* 0x00006400cccc7625 */ /* 0x000fc400078e00c9 */
[----:B------:R-:W5:Y:S02]  /*1210*/  LDG.E.64 R206, [R206.64] ;  /* 0x00000004cece7981 */ /* 0x000f64000c1e1b00 */
[-C--:B------:R-:W-:Y:S02]  /*1220*/  IMAD.WIDE.U32 R202, R202, R201.reuse, c[0x0][0x190] ;  /* 0x00006400caca7625 */ /* 0x080fe400078e00c9 */
[----:B------:R-:W5:Y:S02]  /*1230*/  LDG.E.64 R204, [R204.64] ;  /* 0x00000004cccc7981 */ /* 0x000f64000c1e1b00 */
[----:B------:R-:W-:Y:S02]  /*1240*/  IMAD.WIDE.U32 R200, R200, R201, c[0x0][0x190] ;  /* 0x00006400c8c87625 */ /* 0x000fe400078e00c9 */
[----:B------:R-:W5:Y:S04]  /*1250*/  LDG.E.64 R202, [R202.64] ;  /* 0x00000004caca7981 */ /* 0x000f68000c1e1b00 */
[----:B------:R-:W5:Y:S01]  /*1260*/  LDG.E.64 R200, [R200.64] ;  /* 0x00000004c8c87981 */ /* 0x000f62000c1e1b00 */
[----:B------:R-:W-:Y:S01]  /*1270*/  CS2R R218, SRZ ;  /* 0x0000000000da7805 */ /* 0x000fe2000001ff00 */
[----:B------:R-:W-:Y:S05]  /*1280*/  BRA `(.L_x_6111) ;  /* 0x000026c000007947 */ /* 0x000fea0003800000 */
.L_x_6110:
[----:B------:R-:W2:Y:S04]  /*1290*/  LDL.LU.64 R220, [R1+0x28] ;  /* 0x0000280001dc7983 */ /* 0x000ea80000300a00 */
[----:B------:R-:W3:Y:S01]  /*12a0*/  LDL.LU.64 R226, [R1+0x30] ;  /* 0x0000300001e27983 */ /* 0x000ee20000300a00 */
[----:B------:R-:W-:-:S03]  /*12b0*/  IADD3 R2, R202, -0x1, RZ ;  /* 0xffffffffca027810 */ /* 0x000fc60007ffe0ff */
[----:B------:R1:W-:Y:S02]  /*12c0*/  STL [R1+0x260], R136 ;  /* 0x0002608801007387 */ /* 0x0003e40000100800 */
[----:B------:R-:W-:Y:S02]  /*12d0*/  IMAD R2, R2, c[0x0][0x168], RZ ;  /* 0x00005a0002027a24 */ /* 0x000fe400078e02ff */
[----:B------:R-:W-:Y:S03]  /*12e0*/  STL [R1+0x25c], R135 ;  /* 0x00025c8701007387 */ /* 0x000fe60000100800 */
[----:B------:R-:W-:Y:S01]  /*12f0*/  SHF.R.S32.HI R202, RZ, 0x1f, R2 ;  /* 0x0000001fffca7819 */ /* 0x000fe20000011402 */
[----:B------:R-:W-:Y:S03]  /*1300*/  STL [R1+0x258], R134 ;  /* 0x0002588601007387 */ /* 0x000fe60000100800 */
[----:B------:R-:W-:Y:S01]  /*1310*/  LEA.HI R2, R202, R2, RZ, 0x3 ;  /* 0x00000002ca027211 */ /* 0x000fe200078f18ff */
[----:B------:R-:W-:Y:S04]  /*1320*/  STL [R1+0x254], R133 ;  /* 0x0002548501007387 */ /* 0x000fe80000100800 */
[----:B------:R-:W-:Y:S04]  /*1330*/  STL [R1+0x250], R132 ;  /* 0x0002508401007387 */ /* 0x000fe80000100800 */
[----:B------:R-:W-:Y:S04]  /*1340*/  STL [R1+0x24c], R131 ;  /* 0x00024c8301007387 */ /* 0x000fe80000100800 */
[----:B------:R-:W-:Y:S04]  /*1350*/  STL [R1+0x248], R130 ;  /* 0x0002488201007387 */ /* 0x000fe80000100800 */
[----:B------:R-:W-:Y:S04]  /*1360*/  STL [R1+0x244], R129 ;  /* 0x0002448101007387 */ /* 0x000fe80000100800 */
[----:B------:R4:W-:Y:S04]  /*1370*/  STL [R1+0x240], R128 ;  /* 0x0002408001007387 */ /* 0x0009e80000100800 */
[----:B-1----:R-:W1:Y:S04]  /*1380*/  S2R R136, SR_TID.X ;  /* 0x0000000000887919 */ /* 0x002e680000002100 */
[----:B------:R-:W-:Y:S01]  /*1390*/  STL [R1+0x23c], R127 ;  /* 0x00023c7f01007387 */ /* 0x000fe20000100800 */
[----:B----4-:R-:W-:-:S03]  /*13a0*/  MOV R128, 0x20 ;  /* 0x0000002000807802 */ /* 0x010fc60000000f00 */
[----:B------:R-:W-:Y:S02]  /*13b0*/  STL [R1+0x238], R126 ;  /* 0x0002387e01007387 */ /* 0x000fe40000100800 */
[----:B------:R-:W-:Y:S02]  /*13c0*/  IMAD.WIDE.U32 R204, R3, R128, c[0x0][0x188] ;  /* 0x0000620003cc7625 */ /* 0x000fe400078e0080 */
[----:B------:R4:W-:Y:S04]  /*13d0*/  STL [R1+0x234], R125 ;  /* 0x0002347d01007387 */ /* 0x0009e80000100800 */
[----:B0-----:R-:W2:Y:S04]  /*13e0*/  LDG.E.128 R208, [R204.64] ;  /* 0x00000004ccd07981 */ /* 0x001ea8000c1e1d00 */
[----:B------:R-:W-:Y:S04]  /*13f0*/  STL [R1+0x230], R124 ;  /* 0x0002307c01007387 */ /* 0x000fe80000100800 */
[----:B------:R-:W-:Y:S01]  /*1400*/  STL [R1+0x22c], R111 ;  /* 0x00022c6f01007387 */ /* 0x000fe20000100800 */
[----:B-1----:R-:W-:-:S03]  /*1410*/  LOP3.LUT R136, R136, 0x1f, RZ, 0xc0, !PT ;  /* 0x0000001f88887812 */ /* 0x002fc600078ec0ff */
        /* <DEDUP_REMOVED lines=14> */
[----:B------:R0:W3:Y:S04]  /*1500*/  LDG.E R129, [R200.64] ;  /* 0x00000004c8817981 */ /* 0x0000e8000c1e1900 */
[----:B------:R-:W-:Y:S01]  /*1510*/  STL [R1+0x1f0], R96 ;  /* 0x0001f06001007387 */ /* 0x000fe20000100800 */
[----:B------:R-:W-:-:S03]  /*1520*/  LEA.HI.SX32 R2, R2, R136, 0x1d ;  /* 0x0000008802027211 */ /* 0x000fc600078feaff */
[----:B------:R-:W-:Y:S01]  /*1530*/  STL [R1+0x1ec], R95 ;  /* 0x0001ec5f01007387 */ /* 0x000fe20000100800 */
[----:B------:R-:W-:-:S03]  /*1540*/  MOV R249, 0x10 ;  /* 0x0000001000f97802 */ /* 0x000fc60000000f00 */
[----:B------:R-:W-:Y:S04]  /*1550*/  STL [R1+0x1e8], R94 ;  /* 0x0001e85e01007387 */ /* 0x000fe80000100800 */
[----:B------:R-:W-:Y:S04]  /*1560*/  STL [R1+0x1e4], R93 ;  /* 0x0001e45d01007387 */ /* 0x000fe80000100800 */
[----:B------:R-:W-:Y:S01]  /*1570*/  STL [R1+0x1e0], R92 ;  /* 0x0001e05c01007387 */ /* 0x000fe20000100800 */
[----:B------:R-:W-:-:S03]  /*1580*/  IADD3 R240, R2, 0x40, RZ ;  /* 0x0000004002f07810 */ /* 0x000fc60007ffe0ff */
[----:B------:R-:W-:Y:S04]  /*1590*/  STL [R1+0x1dc], R91 ;  /* 0x0001dc5b01007387 */ /* 0x000fe80000100800 */
[----:B------:R-:W-:Y:S01]  /*15a0*/  STL [R1+0x1d8], R90 ;  /* 0x0001d85a01007387 */ /* 0x000fe20000100800 */
[----:B0-----:R-:W-:-:S03]  /*15b0*/  IMAD.WIDE.U32 R200, R2, R249, c[0x0][0x208] ;  /* 0x0000820002c87625 */ /* 0x001fc600078e00f9 */
[----:B------:R-:W-:Y:S01]  /*15c0*/  STL [R1+0x1d4], R89 ;  /* 0x0001d45901007387 */ /* 0x000fe20000100800 */
[----:B----4-:R-:W-:-:S03]  /*15d0*/  MOV R125, R217 ;  /* 0x000000d9007d7202 */ /* 0x010fc60000000f00 */
[----:B------:R-:W-:Y:S01]  /*15e0*/  STL [R1+0x1d0], R88 ;  /* 0x0001d05801007387 */ /* 0x000fe20000100800 */
[----:B------:R-:W-:-:S03]  /*15f0*/  IMAD.WIDE.U32 R216, R216, R128, c[0x0][0x188] ;  /* 0x00006200d8d87625 */ /* 0x000fc600078e0080 */
[----:B------:R-:W-:Y:S01]  /*1600*/  STL [R1+0x1cc], R87 ;  /* 0x0001cc5701007387 */ /* 0x000fe20000100800 */
[----:B------:R-:W-:-:S03]  /*1610*/  IMAD.WIDE.U32 R240, R240, R249, c[0x0][0x208] ;  /* 0x00008200f0f07625 */ /* 0x000fc600078e00f9 */
[----:B------:R-:W-:Y:S04]  /*1620*/  STL [R1+0x1c8], R86 ;  /* 0x0001c85601007387 */ /* 0x000fe80000100800 */
[----:B------:R-:W-:Y:S04]  /*1630*/  STL [R1+0x1c4], R85 ;  /* 0x0001c45501007387 */ /* 0x000fe80000100800 */
[----:B------:R0:W-:Y:S04]  /*1640*/  STL [R1+0x1c0], R84 ;  /* 0x0001c05401007387 */ /* 0x0001e80000100800 */
[----:B------:R-:W-:Y:S04]  /*1650*/  STL [R1+0x1bc], R83 ;  /* 0x0001bc5301007387 */ /* 0x000fe80000100800 */
[----:B------:R1:W-:Y:S04]  /*1660*/  STL [R1+0x1b8], R82 ;  /* 0x0001b85201007387 */ /* 0x0003e80000100800 */
[----:B0-----:R0:W4:Y:S04]  /*1670*/  LDG.E.128 R84, [R204.64+0x10] ;  /* 0x00001004cc547981 */ /* 0x001128000c1e1d00 */
[----:B------:R2:W-:Y:S04]  /*1680*/  STL [R1+0x1b4], R81 ;  /* 0x0001b45101007387 */ /* 0x0005e80000100800 */
[----:B------:R0:W-:Y:S04]  /*1690*/  STL [R1+0x1b0], R80 ;  /* 0x0001b05001007387 */ /* 0x0001e80000100800 */
[----:B------:R-:W4:Y:S04]  /*16a0*/  LDG.E.128 R200, [R200.64] ;  /* 0x00000004c8c87981 */ /* 0x000f28000c1e1d00 */
[----:B------:R0:W4:Y:S04]  /*16b0*/  LDG.E.128 R212, [R216.64] ;  /* 0x00000004d8d47981 */ /* 0x000128000c1e1d00 */
[----:B------:R-:W4:Y:S04]  /*16c0*/  LDG.E.128 R240, [R240.64] ;  /* 0x00000004f0f07981 */ /* 0x000f28000c1e1d00 */
[----:B------:R-:W-:Y:S04]  /*16d0*/  STL [R1+0x1ac], R79 ;  /* 0x0001ac4f01007387 */ /* 0x000fe80000100800 */
[----:B0-----:R-:W4:Y:S04]  /*16e0*/  LDG.E.128 R216, [R216.64+0x10] ;  /* 0x00001004d8d87981 */ /* 0x001f28000c1e1d00 */
[----:B------:R0:W-:Y:S01]  /*16f0*/  STL [R1+0x1a8], R78 ;  /* 0x0001a84e01007387 */ /* 0x0001e20000100800 */
[----:B------:R-:W-:-:S02]  /*1700*/  IADD3 R244, R2, 0x60, RZ ;  /* 0x0000006002f47810 */ /* 0x000fc40007ffe0ff */
[----:B------:R-:W-:Y:S02]  /*1710*/  MOV R132, R246 ;  /* 0x000000f600847202 */ /* 0x000fe40000000f00 */
[----:B------:R-:W-:Y:S01]  /*1720*/  MOV R133, R247 ;  /* 0x000000f700857202 */ /* 0x000fe20000000f00 */
[----:B------:R-:W-:Y:S01]  /*1730*/  IMAD.WIDE.U32 R244, R244, R249, c[0x0][0x208] ;  /* 0x00008200f4f47625 */ /* 0x000fe200078e00f9 */
[----:B------:R-:W-:Y:S01]  /*1740*/  ISETP.GE.AND P1, PT, R125, 0x1, PT ;  /* 0x000000017d00780c */ /* 0x000fe20003f26270 */
[----:B-1----:R-:W1:Y:S01]  /*1750*/  LDC.U8 R82, c[0x0][0x1f0] ;  /* 0x00007c00ff527b82 */ /* 0x002e620000000000 */
[----:B------:R-:W-:Y:S01]  /*1760*/  IADD3 R236, R2, 0x20, RZ ;  /* 0x0000002002ec7810 */ /* 0x000fe20007ffe0ff */
[----:B------:R-:W-:Y:S01]  /*1770*/  IMAD.WIDE.U32 R224, R248, R128, c[0x0][0x188] ;  /* 0x00006200f8e07625 */ /* 0x000fe200078e0080 */
[----:B------:R-:W-:Y:S04]  /*1780*/  STL [R1+0x1a4], R77 ;  /* 0x0001a44d01007387 */ /* 0x000fe80000100800 */
[----:B------:R-:W4:Y:S01]  /*1790*/  LDG.E.128 R244, [R244.64] ;  /* 0x00000004f4f47981 */ /* 0x000f22000c1e1d00 */
[----:B--2---:R-:W-:-:S02]  /*17a0*/  MOV R81, R208 ;  /* 0x000000d000517202 */ /* 0x004fc40000000f00 */
[----:B------:R-:W-:Y:S01]  /*17b0*/  MOV R80, R209 ;  /* 0x000000d100507202 */ /* 0x000fe20000000f00 */
[----:B------:R-:W-:Y:S01]  /*17c0*/  IMAD.WIDE.U32 R208, R251, R128, c[0x0][0x188] ;  /* 0x00006200fbd07625 */ /* 0x000fe200078e0080 */
[----:B0-----:R-:W-:Y:S01]  /*17d0*/  MOV R78, R211 ;  /* 0x000000d3004e7202 */ /* 0x001fe20000000f00 */
[----:B------:R-:W-:Y:S04]  /*17e0*/  STL [R1+0x1a0], R76 ;  /* 0x0001a04c01007387 */ /* 0x000fe80000100800 */
[----:B------:R0:W2:Y:S01]  /*17f0*/  LDG.E.128 R204, [R208.64] ;  /* 0x00000004d0cc7981 */ /* 0x0000a2000c1e1d00 */
[----:B------:R-:W-:Y:S01]  /*1800*/  IMAD.MOV.U32 R79, RZ, RZ, R210 ;  /* 0x000000ffff4f7224 */ /* 0x000fe200078e00d2 */
[----:B------:R-:W-:Y:S02]  /*1810*/  IADD3 R248, R2, 0x80, RZ ;  /* 0x0000008002f87810 */ /* 0x000fe40007ffe0ff */
[----:B------:R-:W-:Y:S04]  /*1820*/  STL [R1+0x19c], R75 ;  /* 0x00019c4b01007387 */ /* 0x000fe80000100800 */
[----:B0-----:R-:W2:Y:S01]  /*1830*/  LDG.E.128 R208, [R208.64+0x10] ;  /* 0x00001004d0d07981 */ /* 0x001ea2000c1e1d00 */
[----:B------:R-:W-:-:S03]  /*1840*/  @P1 IADD3 R2, R125, -0x1, RZ ;  /* 0xffffffff7d021810 */ /* 0x000fc60007ffe0ff */
[----:B------:R-:W-:Y:S02]  /*1850*/  STL [R1+0x198], R74 ;  /* 0x0001984a01007387 */ /* 0x000fe40000100800 */
[----:B------:R-:W-:Y:S02]  /*1860*/  @P1 IMAD R2, R2, c[0x0][0x168], RZ ;  /* 0x00005a0002021a24 */ /* 0x000fe400078e02ff */
[----:B------:R-:W-:Y:S01]  /*1870*/  STL [R1+0x194], R73 ;  /* 0x0001944901007387 */ /* 0x000fe20000100800 */
[----:B-1----:R-:W-:-:S03]  /*1880*/  ISETP.NE.AND P0, PT, R82, RZ, PT ;  /* 0x000000ff5200720c */ /* 0x002fc60003f05270 */
[----:B------:R0:W-:Y:S02]  /*1890*/  STL [R1+0x190], R72 ;  /* 0x0001904801007387 */ /* 0x0001e40000100800 */
[----:B0-----:R-:W-:-:S04]  /*18a0*/  @P1 SHF.R.S32.HI R72, RZ, 0x1f, R2 ;  /* 0x0000001fff481819 */ /* 0x001fc80000011402 */
[----:B------:R-:W-:Y:S01]  /*18b0*/  @P1 LEA.HI R82, R72, R2, RZ, 0x3 ;  /* 0x0000000248521211 */ /* 0x000fe200078f18ff */
[----:B---3--:R-:W-:Y:S01]  /*18c0*/  IMAD.MOV.U32 R126, RZ, RZ, R226 ;  /* 0x000000ffff7e7224 */ /* 0x008fe200078e00e2 */
[----:B------:R-:W-:Y:S02]  /*18d0*/  MOV R127, R227 ;  /* 0x000000e3007f7202 */ /* 0x000fe40000000f00 */
[----:B------:R-:W-:Y:S02]  /*18e0*/  IADD3 R73, R3, 0x80, RZ ;  /* 0x0000008003497810 */ /* 0x000fe40007ffe0ff */
[----:B------:R-:W-:Y:S02]  /*18f0*/  MOV R134, R220 ;  /* 0x000000dc00867202 */ /* 0x000fe40000000f00 */
[----:B------:R-:W-:Y:S02]  /*1900*/  MOV R135, R221 ;  /* 0x000000dd00877202 */ /* 0x000fe40000000f00 */
[----:B------:R-:W-:-:S02]  /*1910*/  FSEL R2, R129, RZ, !P0 ;  /* 0x000000ff81027208 */ /* 0x000fc40004000000 */
[----:B------:R-:W-:-:S04]  /*1920*/  ISETP.NE.U32.AND P0, PT, RZ, c[0x0][0x218], PT ;  /* 0x00008600ff007a0c */ /* 0x000fc80003f05070 */
[----:B------:R-:W-:Y:S01]  /*1930*/  ISETP.NE.AND.EX P0, PT, RZ, c[0x0][0x21c], PT, P0 ;  /* 0x00008700ff007a0c */ /* 0x000fe20003f05300 */
[----:B------:R-:W-:Y:S01]  /*1940*/  IMAD.MOV.U32 R131, RZ, RZ, R223 ;  /* 0x000000ffff837224 */ /* 0x000fe200078e00df */
[----:B------:R-:W-:Y:S01]  /*1950*/  MOV R72, RZ ;  /* 0x000000ff00487202 */ /* 0x000fe20000000f00 */
[----:B------:R-:W-:Y:S01]  /*1960*/  IMAD.WIDE.U32 R232, R73, R128, c[0x0][0x188] ;  /* 0x0000620049e87625 */ /* 0x000fe200078e0080 */
[----:B------:R-:W-:Y:S02]  /*1970*/  MOV R108, R126 ;  /* 0x0000007e006c7202 */ /* 0x000fe40000000f00 */
[----:B------:R-:W-:Y:S01]  /*1980*/  MOV R109, R127 ;  /* 0x0000007f006d7202 */ /* 0x000fe20000000f00 */
[----:B------:R-:W-:Y:S01]  /*1990*/  FADD.FTZ R106, -R2, R81 ;  /* 0x00000051026a7221 */ /* 0x000fe20000010100 */
[----:B------:R-:W-:Y:S01]  /*19a0*/  MOV R130, R222 ;  /* 0x000000de00827202 */ /* 0x000fe20000000f00 */
[----:B------:R-:W-:Y:S01]  /*19b0*/  IMAD.MOV.U32 R127, RZ, RZ, R133 ;  /* 0x000000ffff7f7224 */ /* 0x000fe200078e0085 */
[----:B------:R-:W-:Y:S01]  /*19c0*/  @P1 LEA.HI.SX32 R72, R82, R136, 0x1d ;  /* 0x0000008852481211 */ /* 0x000fe200078feaff */
[C---:B------:R-:W-:Y:S01]  /*19d0*/  FADD.FTZ R105, -R2.reuse, R80 ;  /* 0x0000005002697221 */ /* 0x040fe20000010100 */
[----:B------:R-:W-:Y:S01]  /*19e0*/  MOV R126, R132 ;  /* 0x00000084007e7202 */ /* 0x000fe20000000f00 */
[----:B------:R-:W-:Y:S01]  /*19f0*/  FADD.FTZ R104, -R2, R79 ;  /* 0x0000004f02687221 */ /* 0x000fe20000010100 */
[----:B------:R-:W-:-:S02]  /*1a00*/  MOV R124, R134 ;  /* 0x00000086007c7202 */ /* 0x000fc40000000f00 */
[----:B------:R-:W-:Y:S01]  /*1a10*/  MOV R125, R135 ;  /* 0x00000087007d7202 */ /* 0x000fe20000000f00 */
[----:B------:R-:W-:Y:S01]  /*1a20*/  FADD.FTZ R102, -R2, R78 ;  /* 0x0000004e02667221 */ /* 0x000fe20000010100 */
[----:B------:R-:W-:Y:S01]  /*1a30*/  MOV R110, R130 ;  /* 0x00000082006e7202 */ /* 0x000fe20000000f00 */
[----:B------:R0:W3:Y:S01]  /*1a40*/  LDG.E.128 R220, [R224.64] ;  /* 0x00000004e0dc7981 */ /* 0x0000e2000c1e1d00 */
[----:B------:R-:W-:-:S03]  /*1a50*/  MOV R111, R131 ;  /* 0x00000083006f7202 */ /* 0x000fc60000000f00 */
[----:B------:R1:W3:Y:S04]  /*1a60*/  LDG.E.128 R228, [R232.64] ;  /* 0x00000004e8e47981 */ /* 0x0002e8000c1e1d00 */
[----:B------:R0:W5:Y:S04]  /*1a70*/  @P0 LDG.E.128 R168, [R126.64] ;  /* 0x000000047ea80981 */ /* 0x000168000c1e1d00 */
[----:B------:R0:W5:Y:S04]  /*1a80*/  @P0 LDG.E.128 R172, [R126.64+0x10] ;  /* 0x000010047eac0981 */ /* 0x000168000c1e1d00 */
[----:B-1----:R-:W3:Y:S04]  /*1a90*/  LDG.E.128 R232, [R232.64+0x10] ;  /* 0x00001004e8e87981 */ /* 0x002ee8000c1e1d00 */
[----:B------:R1:W5:Y:S02]  /*1aa0*/  @P0 LDG.E.128 R160, [R124.64] ;  /* 0x000000047ca00981 */ /* 0x000364000c1e1d00 */
[----:B0----5:R-:W-:-:S02]  /*1ab0*/  FMUL.FTZ R126, R0, R104 ;  /* 0x00000068007e7220 */ /* 0x021fc40000410000 */
[----:B------:R1:W5:Y:S04]  /*1ac0*/  @P0 LDG.E.128 R164, [R124.64+0x10] ;  /* 0x000010047ca40981 */ /* 0x000368000c1e1d00 */
[----:B------:R-:W3:Y:S04]  /*1ad0*/  LDG.E.128 R224, [R224.64+0x10] ;  /* 0x00001004e0e07981 */ /* 0x000ee8000c1e1d00 */
[----:B------:R0:W5:Y:S04]  /*1ae0*/  @P0 LDG.E.128 R152, [R110.64] ;  /* 0x000000046e980981 */ /* 0x000168000c1e1d00 */
[----:B------:R0:W5:Y:S01]  /*1af0*/  @P0 LDG.E.128 R156, [R110.64+0x10] ;  /* 0x000010046e9c0981 */ /* 0x000162000c1e1d00 */
[----:B----4-:R-:W-:-:S03]  /*1b00*/  MOV R77, R84 ;  /* 0x00000054004d7202 */ /* 0x010fc60000000f00 */
[----:B------:R4:W5:Y:S01]  /*1b10*/  @P0 LDG.E.128 R144, [R108.64] ;  /* 0x000000046c900981 */ /* 0x000962000c1e1d00 */
[----:B------:R-:W-:Y:S02]  /*1b20*/  MOV R75, R86 ;  /* 0x00000056004b7202 */ /* 0x000fe40000000f00 */
[----:B------:R-:W-:Y:S02]  /*1b30*/  MOV R76, R85 ;  /* 0x00000055004c7202 */ /* 0x000fe40000000f00 */
[----:B------:R-:W-:Y:S01]  /*1b40*/  MOV R74, R87 ;  /* 0x00000057004a7202 */ /* 0x000fe20000000f00 */
[C---:B------:R-:W-:Y:S01]  /*1b50*/  FADD.FTZ R101, -R2.reuse, R77 ;  /* 0x0000004d02657221 */ /* 0x040fe20000010100 */
[----:B------:R4:W5:Y:S01]  /*1b60*/  @P0 LDG.E.128 R148, [R108.64+0x10] ;  /* 0x000010046c940981 */ /* 0x000962000c1e1d00 */
[----:B------:R-:W-:Y:S01]  /*1b70*/  FADD.FTZ R97, -R2, R75 ;  /* 0x0000004b02617221 */ /* 0x000fe20000010100 */
[--C-:B------:R-:W-:Y:S02]  /*1b80*/  PRMT R136, RZ, 0x5410, R200.reuse ;  /* 0x00005410ff887816 */ /* 0x100fe400000000c8 */
[----:B------:R-:W-:-:S02]  /*1b90*/  PRMT R135, RZ, 0x7610, R200 ;  /* 0x00007610ff877816 */ /* 0x000fc400000000c8 */
[--C-:B------:R-:W-:Y:S01]  /*1ba0*/  PRMT R134, RZ, 0x5410, R201.reuse ;  /* 0x00005410ff867816 */ /* 0x100fe200000000c9 */
[----:B------:R-:W-:Y:S01]  /*1bb0*/  FADD.FTZ R79, -R2, R214 ;  /* 0x000000d6024f7221 */ /* 0x000fe20000010100 */
[----:B------:R-:W-:Y:S01]  /*1bc0*/  PRMT R133, RZ, 0x7610, R201 ;  /* 0x00007610ff857816 */ /* 0x000fe200000000c9 */
[----:B------:R-:W-:-:S04]  /*1bd0*/  @P0 IMAD.WIDE.U32 R200, R73, R128, c[0x0][0x218] ;  /* 0x0000860049c80625 */ /* 0x000fc800078e0080 */
[----:B------:R-:W-:Y:S02]  /*1be0*/  FMUL.FTZ R128, R0, R106 ;  /* 0x0000006a00807220 */ /* 0x000fe40000410000 */
        /* <DEDUP_REMOVED lines=14> */
[----:B------:R-:W-:-:S02]  /*1cd0*/  FADD.FTZ R96, -R2, R74 ;  /* 0x0000004a02607221 */ /* 0x000fc40000010100 */
[C---:B--2---:R-:W-:Y:S02]  /*1ce0*/  FADD.FTZ R94, -R2.reuse, R204 ;  /* 0x000000cc025e7221 */ /* 0x044fe40000010100 */
[C---:B------:R-:W-:Y:S02]  /*1cf0*/  FADD.FTZ R92, -R2.reuse, R205 ;  /* 0x000000cd025c7221 */ /* 0x040fe40000010100 */
[C---:B------:R-:W-:Y:S02]  /*1d00*/  FADD.FTZ R91, -R2.reuse, R206 ;  /* 0x000000ce025b7221 */ /* 0x040fe40000010100 */
[C---:B------:R-:W-:Y:S02]  /*1d10*/  FADD.FTZ R89, -R2.reuse, R207 ;  /* 0x000000cf02597221 */ /* 0x040fe40000010100 */
[C---:B------:R-:W-:Y:S02]  /*1d20*/  FADD.FTZ R88, -R2.reuse, R208 ;  /* 0x000000d002587221 */ /* 0x040fe40000010100 */
[----:B------:R-:W-:-:S02]  /*1d30*/  FADD.FTZ R84, -R2, R211 ;  /* 0x000000d302547221 */ /* 0x000fc40000010100 */
[----:B------:R-:W-:Y:S01]  /*1d40*/  FADD.FTZ R78, -R2, R215 ;  /* 0x000000d7024e7221 */ /* 0x000fe20000010100 */
[----:B------:R-:W-:Y:S01]  /*1d50*/  PRMT R103, RZ, 0x7610, R243 ;  /* 0x00007610ff677816 */ /* 0x000fe200000000f3 */
[C---:B------:R-:W-:Y:S01]  /*1d60*/  FMUL.FTZ R241, R0.reuse, R102 ;  /* 0x0000006600f17220 */ /* 0x040fe20000410000 */
[----:B------:R2:W-:Y:S01]  /*1d70*/  STL [R1+0xa4], R128 ;  /* 0x0000a48001007387 */ /* 0x0005e20000100800 */
[C---:B-1----:R-:W-:Y:S02]  /*1d80*/  FMUL.FTZ R125, R0.reuse, R101 ;  /* 0x00000065007d7220 */ /* 0x042fe40000410000 */
[C---:B------:R-:W-:Y:S01]  /*1d90*/  FMUL.FTZ R124, R0.reuse, R99 ;  /* 0x00000063007c7220 */ /* 0x040fe20000410000 */
[----:B------:R-:W-:Y:S01]  /*1da0*/  STL [R1+0xec], R242 ;  /* 0x0000ecf201007387 */ /* 0x000fe20000100800 */
[C---:B0-----:R-:W-:Y:S02]  /*1db0*/  FMUL.FTZ R111, R0.reuse, R97 ;  /* 0x00000061006f7220 */ /* 0x041fe40000410000 */
[C---:B------:R-:W-:Y:S01]  /*1dc0*/  FMUL.FTZ R110, R0.reuse, R96 ;  /* 0x00000060006e7220 */ /* 0x040fe20000410000 */
[----:B------:R-:W-:Y:S01]  /*1dd0*/  STL [R1+0xe8], R126 ;  /* 0x0000e87e01007387 */ /* 0x000fe20000100800 */
[----:B----4-:R-:W-:-:S02]  /*1de0*/  FMUL.FTZ R109, R0, R94 ;  /* 0x0000005e006d7220 */ /* 0x010fc40000410000 */
[----:B------:R-:W-:Y:S01]  /*1df0*/  FADD.FTZ R87, -R2, R209 ;  /* 0x000000d102577221 */ /* 0x000fe20000010100 */
[----:B------:R-:W-:Y:S01]  /*1e00*/  STL [R1+0xe4], R241 ;  /* 0x0000e4f101007387 */ /* 0x000fe20000100800 */
[----:B------:R-:W-:Y:S02]  /*1e10*/  FMUL.FTZ R108, R0, R92 ;  /* 0x0000005c006c7220 */ /* 0x000fe40000410000 */
[----:B------:R-:W-:Y:S01]  /*1e20*/  FADD.FTZ R85, -R2, R210 ;  /* 0x000000d202557221 */ /* 0x000fe20000010100 */
[----:B------:R-:W-:Y:S01]  /*1e30*/  STL [R1+0xe0], R125 ;  /* 0x0000e07d01007387 */ /* 0x000fe20000100800 */
[C---:B------:R-:W-:Y:S02]  /*1e40*/  FMUL.FTZ R107, R0.reuse, R91 ;  /* 0x0000005b006b7220 */ /* 0x040fe40000410000 */
        /* <DEDUP_REMOVED lines=17> */
[----:B------:R-:W-:Y:S04]  /*1f60*/  STL [R1+0xb8], R102 ;  /* 0x0000b86601007387 */ /* 0x000fe80000100800 */
[----:B------:R-:W-:Y:S04]  /*1f70*/  STL [R1+0xb4], R101 ;  /* 0x0000b46501007387 */ /* 0x000fe80000100800 */
[----:B------:R-:W-:Y:S04]  /*1f80*/  STL [R1+0xb0], R99 ;  /* 0x0000b06301007387 */ /* 0x000fe80000100800 */
[----:B------:R-:W-:Y:S04]  /*1f90*/  STL [R1+0xac], R97 ;  /* 0x0000ac6101007387 */ /* 0x000fe80000100800 */
[----:B------:R-:W-:Y:S04]  /*1fa0*/  STL [R1+0xa8], R96 ;  /* 0x0000a86001007387 */ /* 0x000fe80000100800 */
[----:B------:R-:W4:Y:S01]  /*1fb0*/  LDL R245, [R1+0x18c] ;  /* 0x00018c0001f57983 */ /* 0x000f220000100800 */
[----:B------:R-:W-:-:S02]  /*1fc0*/  FMUL.FTZ R94, R0, R78 ;  /* 0x0000004e005e7220 */ /* 0x000fc40000410000 */
[----:B---3--:R-:W-:Y:S01]  /*1fd0*/  FADD.FTZ R220, -R2, R220 ;  /* 0x000000dc02dc7221 */ /* 0x008fe20000010100 */
[--C-:B------:R-:W-:Y:S01]  /*1fe0*/  PRMT R100, RZ, 0x5410, R244.reuse ;  /* 0x00005410ff647816 */ /* 0x100fe200000000f4 */
[----:B------:R-:W-:Y:S01]  /*1ff0*/  FMUL.FTZ R92, R0, R77 ;  /* 0x0000004d005c7220 */ /* 0x000fe20000410000 */
[----:B------:R-:W-:Y:S01]  /*2000*/  PRMT R98, RZ, 0x7610, R244 ;  /* 0x00007610ff627816 */ /* 0x000fe200000000f4 */
[C---:B------:R-:W-:Y:S01]  /*2010*/  FADD.FTZ R221, -R2.reuse, R221 ;  /* 0x000000dd02dd7221 */ /* 0x040fe20000010100 */
[----:B------:R-:W3:Y:S01]  /*2020*/  LDL R127, [R1+0x188] ;  /* 0x00018800017f7983 */ /* 0x000ee20000100800 */
[----:B------:R-:W-:Y:S01]  /*2030*/  FADD.FTZ R215, -R2, R235 ;  /* 0x000000eb02d77221 */ /* 0x000fe20000010100 */
[----:B------:R-:W-:Y:S01]  /*2040*/  PRMT R235, RZ, 0x5410, R243 ;  /* 0x00005410ffeb7816 */ /* 0x000fe200000000f3 */
[----:B------:R-:W-:Y:S01]  /*2050*/  FMUL.FTZ R91, R0, R75 ;  /* 0x0000004b005b7220 */ /* 0x000fe20000410000 */
[----:B------:R-:W2:Y:S01]  /*2060*/  LDL R244, [R1+0x184] ;  /* 0x0001840001f47983 */ /* 0x000ea20000100800 */
[----:B------:R-:W-:-:S02]  /*2070*/  FADD.FTZ R222, -R2, R222 ;  /* 0x000000de02de7221 */ /* 0x000fc40000010100 */
[----:B------:R-:W-:Y:S01]  /*2080*/  FMUL.FTZ R89, R0, R73 ;  /* 0x0000004900597220 */ /* 0x000fe20000410000 */
[----:B------:R-:W2:Y:S01]  /*2090*/  LDL R243, [R1+0x180] ;  /* 0x0001800001f37983 */ /* 0x000ea20000100800 */
[----:B------:R-:W-:Y:S02]  /*20a0*/  FADD.FTZ R223, -R2, R223 ;  /* 0x000000df02df7221 */ /* 0x000fe40000010100 */
[----:B------:R-:W-:Y:S01]  /*20b0*/  FMUL.FTZ R88, R0, R214 ;  /* 0x000000d600587220 */ /* 0x000fe20000410000 */
[----:B------:R-:W-:Y:S01]  /*20c0*/  STL [R1+0xa0], R94 ;  /* 0x0000a05e01007387 */ /* 0x000fe20000100800 */
[----:B------:R-:W-:Y:S02]  /*20d0*/  FADD.FTZ R224, -R2, R224 ;  /* 0x000000e002e07221 */ /* 0x000fe40000010100 */
[----:B------:R-:W-:Y:S01]  /*20e0*/  FMUL.FTZ R87, R0, R220 ;  /* 0x000000dc00577220 */ /* 0x000fe20000410000 */
[----:B------:R-:W-:Y:S01]  /*20f0*/  STL [R1+0x9c], R92 ;  /* 0x00009c5c01007387 */ /* 0x000fe20000100800 */
[----:B------:R-:W-:-:S02]  /*2100*/  FADD.FTZ R225, -R2, R225 ;  /* 0x000000e102e17221 */ /* 0x000fc40000010100 */
[----:B------:R-:W-:Y:S01]  /*2110*/  FMUL.FTZ R85, R0, R221 ;  /* 0x000000dd00557220 */ /* 0x000fe20000410000 */
[----:B------:R-:W-:Y:S01]  /*2120*/  STL [R1+0x98], R91 ;  /* 0x0000985b01007387 */ /* 0x000fe20000100800 */
        /* <DEDUP_REMOVED lines=25> */
[C---:B------:R-:W-:Y:S01]  /*22c0*/  FMUL.FTZ R75, R0.reuse, R230 ;  /* 0x000000e6004b7220 */ /* 0x040fe20000410000 */
[----:B------:R-:W-:Y:S01]  /*22d0*/  STL [R1+0x74], R220 ;  /* 0x000074dc01007387 */ /* 0x000fe20000100800 */
[C---:B------:R-:W-:Y:S02]  /*22e0*/  FMUL.FTZ R73, R0.reuse, R231 ;  /* 0x000000e700497220 */ /* 0x040fe40000410000 */
[C---:B------:R-:W-:Y:S01]  /*22f0*/  FMUL.FTZ R223, R0.reuse, R232 ;  /* 0x000000e800df7220 */ /* 0x040fe20000410000 */
[----:B------:R-:W-:Y:S01]  /*2300*/  STL [R1+0x70], R79 ;  /* 0x0000704f01007387 */ /* 0x000fe20000100800 */
[C---:B------:R-:W-:Y:S02]  /*2310*/  FMUL.FTZ R222, R0.reuse, R233 ;  /* 0x000000e900de7220 */ /* 0x040fe40000410000 */
[----:B------:R-:W-:Y:S01]  /*2320*/  FMUL.FTZ R221, R0, R234 ;  /* 0x000000ea00dd7220 */ /* 0x000fe20000410000 */
[----:B------:R-:W-:Y:S04]  /*2330*/  STL [R1+0x6c], R78 ;  /* 0x00006c4e01007387 */ /* 0x000fe80000100800 */
[----:B------:R-:W-:Y:S04]  /*2340*/  STL [R1+0x68], R77 ;  /* 0x0000684d01007387 */ /* 0x000fe80000100800 */
[----:B------:R-:W-:Y:S01]  /*2350*/  STL [R1+0x64], R75 ;  /* 0x0000644b01007387 */ /* 0x000fe20000100800 */
[----:B------:R-:W-:-:S03]  /*2360*/  FFMA.FTZ R4, R128, R136, R4 ;  /* 0x0000008880047223 */ /* 0x000fc60000010004 */
[----:B------:R-:W-:Y:S01]  /*2370*/  STL [R1+0x60], R73 ;  /* 0x0000604901007387 */ /* 0x000fe20000100800 */
[----:B------:R-:W-:-:S03]  /*2380*/  FADD.FTZ R44, R44, R136 ;  /* 0x000000882c2c7221 */ /* 0x000fc60000010000 */
[----:B------:R-:W-:Y:S04]  /*2390*/  STL [R1+0x5c], R223 ;  /* 0x00005cdf01007387 */ /* 0x000fe80000100800 */
[----:B------:R-:W-:Y:S04]  /*23a0*/  STL [R1+0x58], R222 ;  /* 0x000058de01007387 */ /* 0x000fe80000100800 */
[----:B------:R-:W-:Y:S01]  /*23b0*/  STL [R1+0x50], R221 ;  /* 0x000050dd01007387 */ /* 0x000fe20000100800 */
[----:B------:R-:W-:Y:S02]  /*23c0*/  FADD.FTZ R45, R45, R135 ;  /* 0x000000872d2d7221 */ /* 0x000fe40000010000 */
[----:B------:R-:W-:Y:S01]  /*23d0*/  IMAD.WIDE.U32 R236, R236, R249, c[0x0][0x208] ;  /* 0x00008200ecec7625 */ /* 0x000fe200078e00f9 */
[----:B------:R-:W-:Y:S01]  /*23e0*/  PRMT R132, RZ, 0x5410, R202 ;  /* 0x00005410ff847816 */ /* 0x000fe200000000ca */
[----:B------:R0:W5:Y:S02]  /*23f0*/  @P0 LDG.E.128 R176, [R200.64] ;  /* 0x00000004c8b00981 */ /* 0x000164000c1e1d00 */
[----:B------:R-:W-:-:S02]  /*2400*/  FFMA.FTZ R5, R242, R135, R5 ;  /* 0x00000087f2057223 */ /* 0x000fc40000010005 */
[----:B------:R-:W-:Y:S01]  /*2410*/  FFMA.FTZ R6, R126, R134, R6 ;  /* 0x000000867e067223 */ /* 0x000fe20000010006 */
[----:B------:R-:W2:Y:S01]  /*2420*/  LDG.E.128 R236, [R236.64] ;  /* 0x00000004ecec7981 */ /* 0x000ea2000c1e1d00 */
[----:B------:R-:W-:Y:S02]  /*2430*/  FADD.FTZ R46, R46, R134 ;  /* 0x000000862e2e7221 */ /* 0x000fe40000010000 */
[----:B------:R-:W-:Y:S01]  /*2440*/  FADD.FTZ R47, R47, R133 ;  /* 0x000000852f2f7221 */ /* 0x000fe20000010000 */
[----:B------:R-:W-:Y:S01]  /*2450*/  PRMT R131, RZ, 0x7610, R202 ;  /* 0x00007610ff837816 */ /* 0x000fe200000000ca */
[----:B------:R0:W5:Y:S01]  /*2460*/  @P0 LDG.E.128 R180, [R200.64+0x10] ;  /* 0x00001004c8b40981 */ /* 0x000162000c1e1d00 */
[----:B----4-:R-:W-:-:S03]  /*2470*/  FMUL.FTZ R214, R245, R136 ;  /* 0x00000088f5d67220 */ /* 0x010fc60000410000 */
[----:B------:R1:W5:Y:S04]  /*2480*/  LDL.LU R136, [R1+0x260] ;  /* 0x0002600001887983 */ /* 0x0003680000300800 */
[----:B------:R-:W4:Y:S01]  /*2490*/  LDL R227, [R1+0x17c] ;  /* 0x00017c0001e37983 */ /* 0x000f220000100800 */
[----:B---3--:R-:W-:-:S03]  /*24a0*/  FMUL.FTZ R127, R127, R135 ;  /* 0x000000877f7f7220 */ /* 0x008fc60000410000 */
[----:B------:R1:W5:Y:S01]  /*24b0*/  LDL.LU R135, [R1+0x25c] ;  /* 0x00025c0001877983 */ /* 0x0003620000300800 */
[----:B--2---:R-:W-:-:S03]  /*24c0*/  FMUL.FTZ R229, R244, R134 ;  /* 0x00000086f4e57220 */ /* 0x004fc60000410000 */
[----:B------:R-:W2:Y:S01]  /*24d0*/  LDL R226, [R1+0x178] ;  /* 0x0001780001e27983 */ /* 0x000ea20000100800 */
[----:B------:R-:W-:-:S03]  /*24e0*/  FFMA.FTZ R7, R241, R133, R7 ;  /* 0x00000085f1077223 */ /* 0x000fc60000010007 */
[----:B------:R1:W5:Y:S01]  /*24f0*/  LDL.LU R134, [R1+0x258] ;  /* 0x0002580001867983 */ /* 0x0003620000300800 */
[----:B------:R-:W-:-:S03]  /*2500*/  FMUL.FTZ R233, R243, R133 ;  /* 0x00000085f3e97220 */ /* 0x000fc60000410000 */
[----:B------:R-:W3:Y:S04]  /*2510*/  LDL R225, [R1+0x174] ;  /* 0x0001740001e17983 */ /* 0x000ee80000100800 */
[----:B------:R0:W-:Y:S04]  /*2520*/  STL [R1+0x48], R127 ;  /* 0x0000487f01007387 */ /* 0x0001e80000100800 */
[----:B------:R1:W5:Y:S01]  /*2530*/  LDL.LU R133, [R1+0x254] ;  /* 0x0002540001857983 */ /* 0x0003620000300800 */
[----:B------:R-:W-:-:S03]  /*2540*/  FADD.FTZ R48, R48, R132 ;  /* 0x0000008430307221 */ /* 0x000fc60000010000 */
[----:B------:R-:W3:Y:S01]  /*2550*/  LDL R228, [R1+0x170] ;  /* 0x0001700001e47983 */ /* 0x000ee20000100800 */
[----:B------:R-:W-:-:S03]  /*2560*/  FFMA.FTZ R8, R125, R132, R8 ;  /* 0x000000847d087223 */ /* 0x000fc60000010008 */
[----:B------:R0:W-:Y:S01]  /*2570*/  STL [R1+0x40], R229 ;  /* 0x000040e501007387 */ /* 0x0001e20000100800 */
[----:B----4-:R-:W-:-:S03]  /*2580*/  FMUL.FTZ R232, R227, R132 ;  /* 0x00000084e3e87220 */ /* 0x010fc60000410000 */
[----:B------:R1:W5:Y:S04]  /*2590*/  LDL.LU R132, [R1+0x250] ;  /* 0x0002500001847983 */ /* 0x0003680000300800 */
[----:B------:R-:W4:Y:S01]  /*25a0*/  LDL R227, [R1+0x16c] ;  /* 0x00016c0001e37983 */ /* 0x000f220000100800 */
[----:B------:R-:W-:Y:S01]  /*25b0*/  PRMT R130, RZ, 0x5410, R203 ;  /* 0x00005410ff827816 */ /* 0x000fe200000000cb */
[----:B------:R-:W-:Y:S01]  /*25c0*/  FADD.FTZ R49, R49, R131 ;  /* 0x0000008331317221 */ /* 0x000fe20000010000 */
[----:B------:R-:W-:Y:S01]  /*25d0*/  PRMT R129, RZ, 0x7610, R203 ;  /* 0x00007610ff817816 */ /* 0x000fe200000000cb */
[----:B------:R0:W-:Y:S01]  /*25e0*/  STL [R1+0x3c], R233 ;  /* 0x00003ce901007387 */ /* 0x0001e20000100800 */
[-C--:B------:R-:W-:Y:S02]  /*25f0*/  FFMA.FTZ R9, R124, R131.reuse, R9 ;  /* 0x000000837c097223 */ /* 0x080fe40000010009 */
[----:B--2---:R-:W-:-:S02]  /*2600*/  FMUL.FTZ R231, R226, R131 ;  /* 0x00000083e2e77220 */ /* 0x004fc40000410000 */
[----:B------:R1:W5:Y:S01]  /*2610*/  LDL.LU R131, [R1+0x24c] ;  /* 0x00024c0001837983 */ /* 0x0003620000300800 */
[----:B------:R-:W-:-:S03]  /*2620*/  IMAD.WIDE.U32 R248, R248, R249, c[0x0][0x208] ;  /* 0x00008200f8f87625 */ /* 0x000fc600078e00f9 */
[----:B------:R-:W2:Y:S01]  /*2630*/  LDL R226, [R1+0x168] ;  /* 0x0001680001e27983 */ /* 0x000ea20000100800 */
[----:B------:R-:W-:Y:S02]  /*2640*/  FADD.FTZ R50, R50, R130 ;  /* 0x0000008232327221 */ /* 0x000fe40000010000 */
[-C--:B------:R-:W-:Y:S01]  /*2650*/  FFMA.FTZ R10, R111, R130.reuse, R10 ;  /* 0x000000826f0a7223 */ /* 0x080fe2000001000a */
[----:B------:R0:W-:Y:S01]  /*2660*/  STL [R1+0x18], R232 ;  /* 0x000018e801007387 */ /* 0x0001e20000100800 */
[----:B---3--:R-:W-:Y:S01]  /*2670*/  FMUL.FTZ R230, R225, R130 ;  /* 0x00000082e1e67220 */ /* 0x008fe20000410000 */
[----:B------:R-:W-:Y:S02]  /*2680*/  PRMT R213, RZ, 0x5410, R236 ;  /* 0x00005410ffd57816 */ /* 0x000fe400000000ec */
[----:B------:R1:W5:Y:S01]  /*2690*/  LDL.LU R130, [R1+0x248] ;  /* 0x0002480001827983 */ /* 0x0003620000300800 */
[----:B------:R-:W-:Y:S02]  /*26a0*/  FADD.FTZ R51, R51, R129 ;  /* 0x0000008133337221 */ /* 0x000fe40000010000 */
[-C--:B------:R-:W-:Y:S01]  /*26b0*/  FFMA.FTZ R11, R110, R129.reuse, R11 ;  /* 0x000000816e0b7223 */ /* 0x080fe2000001000b */
[----:B------:R-:W3:Y:S01]  /*26c0*/  LDL R225, [R1+0x164] ;  /* 0x0001640001e17983 */ /* 0x000ee20000100800 */
[----:B------:R-:W-:-:S03]  /*26d0*/  FMUL.FTZ R228, R228, R129 ;  /* 0x00000081e4e47220 */ /* 0x000fc60000410000 */
[----:B------:R0:W-:Y:S04]  /*26e0*/  STL [R1+0x14], R231 ;  /* 0x000014e701007387 */ /* 0x0001e80000100800 */
[----:B------:R1:W5:Y:S01]  /*26f0*/  LDL.LU R129, [R1+0x244] ;  /* 0x0002440001817983 */ /* 0x0003620000300800 */
[----:B------:R-:W-:-:S03]  /*2700*/  FFMA.FTZ R12, R109, R213, R12 ;  /* 0x000000d56d0c7223 */ /* 0x000fc6000001000c */
[----:B------:R-:W3:Y:S01]  /*2710*/  LDL R234, [R1+0x160] ;  /* 0x0001600001ea7983 */ /* 0x000ee20000100800 */
[----:B------:R-:W-:-:S03]  /*2720*/  FADD.FTZ R52, R52, R213 ;  /* 0x000000d534347221 */ /* 0x000fc60000010000 */
[----:B------:R-:W3:Y:S04]  /*2730*/  LDG.E.128 R248, [R248.64] ;  /* 0x00000004f8f87981 */ /* 0x000ee8000c1e1d00 */
[----:B------:R0:W-:Y:S04]  /*2740*/  STL [R1+0x10], R230 ;  /* 0x000010e601007387 */ /* 0x0001e80000100800 */
[----:B------:R-:W3:Y:S04]  /*2750*/  LDL R244, [R1+0x15c] ;  /* 0x00015c0001f47983 */ /* 0x000ee80000100800 */
[----:B------:R0:W-:Y:S01]  /*2760*/  STL [R1+0xc], R228 ;  /* 0x00000ce401007387 */ /* 0x0001e20000100800 */
[----:B------:R-:W-:-:S03]  /*2770*/  PRMT R236, RZ, 0x7610, R236 ;  /* 0x00007610ffec7816 */ /* 0x000fc600000000ec */
[----:B------:R-:W3:Y:S01]  /*2780*/  LDL R243, [R1+0x154] ;  /* 0x0001540001f37983 */ /* 0x000ee20000100800 */
[----:B----4-:R-:W-:-:S03]  /*2790*/  FMUL.FTZ R227, R227, R213 ;  /* 0x000000d5e3e37220 */ /* 0x010fc60000410000 */
[----:B------:R-:W4:Y:S01]  /*27a0*/  LDL R213, [R1+0x158] ;  /* 0x0001580001d57983 */ /* 0x000f220000100800 */
[--C-:B------:R-:W-:Y:S02]  /*27b0*/  PRMT R212, RZ, 0x5410, R237.reuse ;  /* 0x00005410ffd47816 */ /* 0x100fe400000000ed */
[----:B------:R-:W-:Y:S02]  /*27c0*/  PRMT R237, RZ, 0x7610, R237 ;  /* 0x00007610ffed7816 */ /* 0x000fe400000000ed */
[--C-:B------:R-:W-:Y:S02]  /*27d0*/  PRMT R211, RZ, 0x5410, R238.reuse ;  /* 0x00005410ffd37816 */ /* 0x100fe400000000ee */
[----:B------:R-:W-:Y:S01]  /*27e0*/  PRMT R238, RZ, 0x7610, R238 ;  /* 0x00007610ffee7816 */ /* 0x000fe200000000ee */
[----:B--2---:R-:W-:Y:S01]  /*27f0*/  FMUL.FTZ R226, R226, R236 ;  /* 0x000000ece2e27220 */ /* 0x004fe20000410000 */
[----:B------:R2:W-:Y:S04]  /*2800*/  STL [R1+0x8], R227 ;  /* 0x000008e301007387 */ /* 0x0005e80000100800 */
[----:B------:R0:W-:Y:S01]  /*2810*/  STL [R1+0x4], R226 ;  /* 0x000004e201007387 */ /* 0x0001e20000100800 */
[----:B---3--:R-:W-:Y:S01]  /*2820*/  FMUL.FTZ R225, R225, R212 ;  /* 0x000000d4e1e17220 */ /* 0x008fe20000410000 */
[----:B------:R-:W-:-:S02]  /*2830*/  PRMT R76, RZ, 0x5410, R250 ;  /* 0x00005410ff4c7816 */ /* 0x000fc400000000fa */
[----:B------:R-:W-:Y:S01]  /*2840*/  PRMT R74, RZ, 0x7610, R250 ;  /* 0x00007610ff4a7816 */ /* 0x000fe200000000fa */
[----:B------:R-:W-:Y:S02]  /*2850*/  FMUL.FTZ R250, R234, R237 ;  /* 0x000000edeafa7220 */ /* 0x000fe40000410000 */
[----:B------:R-:W3:Y:S01]  /*2860*/  LDL R234, [R1+0x150] ;  /* 0x0001500001ea7983 */ /* 0x000ee20000100800 */
[----:B------:R-:W-:-:S03]  /*2870*/  FMUL.FTZ R245, R244, R211 ;  /* 0x000000d3f4f57220 */ /* 0x000fc60000410000 */
[----:B------:R0:W-:Y:S01]  /*2880*/  STL [R1], R225 ;  /* 0x000000e101007387 */ /* 0x0001e20000100800 */
[----:B----4-:R-:W-:-:S03]  /*2890*/  FMUL.FTZ R244, R213, R238 ;  /* 0x000000eed5f47220 */ /* 0x010fc60000410000 */
[----:B------:R-:W4:Y:S01]  /*28a0*/  LDL R213, [R1+0x14c] ;  /* 0x00014c0001d57983 */ /* 0x000f220000100800 */
[----:B------:R-:W-:-:S05]  /*28b0*/  PRMT R210, RZ, 0x5410, R239 ;  /* 0x00005410ffd27816 */ /* 0x000fca00000000ef */
[----:B------:R-:W-:Y:S02]  /*28c0*/  FADD.FTZ R58, R58, R210 ;  /* 0x000000d23a3a7221 */ /* 0x000fe40000010000 */
[-C--:B------:R-:W-:Y:S02]  /*28d0*/  FFMA.FTZ R18, R102, R210.reuse, R18 ;  /* 0x000000d266127223 */ /* 0x080fe40000010012 */
[----:B------:R-:W-:Y:S02]  /*28e0*/  FMUL.FTZ R243, R243, R210 ;  /* 0x000000d2f3f37220 */ /* 0x000fe40000410000 */
[----:B------:R-:W-:Y:S02]  /*28f0*/  FFMA.FTZ R210, R128, R214, RZ ;  /* 0x000000d680d27223 */ /* 0x000fe400000100ff */
[----:B------:R-:W-:Y:S01]  /*2900*/  FFMA.FTZ R14, R107, R212, R14 ;  /* 0x000000d46b0e7223 */ /* 0x000fe2000001000e */
[----:B------:R1:W5:Y:S01]  /*2910*/  LDL.LU R128, [R1+0x240] ;  /* 0x0002400001807983 */ /* 0x0003620000300800 */
[----:B------:R-:W-:-:S02]  /*2920*/  FFMA.FTZ R210, R242, R127, R210 ;  /* 0x0000007ff2d27223 */ /* 0x000fc400000100d2 */
[----:B------:R-:W-:Y:S02]  /*2930*/  FADD.FTZ R54, R54, R212 ;  /* 0x000000d436367221 */ /* 0x000fe40000010000 */
[----:B------:R-:W-:Y:S01]  /*2940*/  FADD.FTZ R56, R56, R211 ;  /* 0x000000d338387221 */ /* 0x000fe20000010000 */
[----:B------:R-:W2:Y:S01]  /*2950*/  LDL R212, [R1+0x148] ;  /* 0x0001480001d47983 */ /* 0x000ea20000100800 */
[----:B------:R-:W-:Y:S01]  /*2960*/  FFMA.FTZ R16, R105, R211, R16 ;  /* 0x000000d369107223 */ /* 0x000fe20000010010 */
[----:B------:R-:W-:Y:S01]  /*2970*/  PRMT R2, RZ, 0x5410, R240 ;  /* 0x00005410ff027816 */ /* 0x000fe200000000f0 */
[----:B------:R-:W-:Y:S02]  /*2980*/  FADD.FTZ R211, RZ, R214 ;  /* 0x000000d6ffd37221 */ /* 0x000fe40000010000 */
[----:B------:R-:W-:Y:S02]  /*2990*/  FFMA.FTZ R210, R126, R229, R210 ;  /* 0x000000e57ed27223 */ /* 0x000fe400000100d2 */
[----:B------:R-:W-:-:S02]  /*29a0*/  FADD.FTZ R211, R211, R127 ;  /* 0x0000007fd3d37221 */ /* 0x000fc40000010000 */
[----:B0-----:R1:W5:Y:S01]  /*29b0*/  LDL.LU R127, [R1+0x23c] ;  /* 0x00023c00017f7983 */ /* 0x0013620000300800 */
[----:B------:R-:W-:-:S03]  /*29c0*/  FFMA.FTZ R210, R241, R233, R210 ;  /* 0x000000e9f1d27223 */ /* 0x000fc600000100d2 */
[----:B------:R1:W5:Y:S01]  /*29d0*/  LDL.LU R126, [R1+0x238] ;  /* 0x00023800017e7983 */ /* 0x0003620000300800 */
[----:B----4-:R-:W-:-:S03]  /*29e0*/  FMUL.FTZ R241, R213, R2 ;  /* 0x00000002d5f17220 */ /* 0x010fc60000410000 */
[----:B------:R-:W4:Y:S01]  /*29f0*/  LDL R213, [R1+0x140] ;  /* 0x0001400001d57983 */ /* 0x000f220000100800 */
[----:B------:R-:W-:Y:S02]  /*2a00*/  FADD.FTZ R211, R211, R229 ;  /* 0x000000e5d3d37221 */ /* 0x000fe40000010000 */
[----:B------:R-:W-:Y:S01]  /*2a10*/  FFMA.FTZ R20, R99, R2, R20 ;  /* 0x0000000263147223 */ /* 0x000fe20000010014 */
[----:B------:R-:W-:Y:S01]  /*2a20*/  PRMT R240, RZ, 0x7610, R240 ;  /* 0x00007610fff07816 */ /* 0x000fe200000000f0 */
[----:B------:R-:W-:Y:S01]  /*2a30*/  FADD.FTZ R211, R211, R233 ;  /* 0x000000e9d3d37221 */ /* 0x000fe20000010000 */
[----:B------:R-:W3:Y:S01]  /*2a40*/  LDL R229, [R1+0x144] ;  /* 0x0001440001e57983 */ /* 0x000ee20000100800 */
[----:B------:R-:W-:Y:S02]  /*2a50*/  FADD.FTZ R60, R60, R2 ;  /* 0x000000023c3c7221 */ /* 0x000fe40000010000 */
[----:B------:R-:W-:Y:S02]  /*2a60*/  FADD.FTZ R2, R211, R232 ;  /* 0x000000e8d3027221 */ /* 0x000fe40000010000 */
[----:B------:R-:W-:-:S02]  /*2a70*/  FFMA.FTZ R210, R125, R232, R210 ;  /* 0x000000e87dd27223 */ /* 0x000fc400000100d2 */
[----:B------:R-:W-:Y:S01]  /*2a80*/  FADD.FTZ R2, R2, R231 ;  /* 0x000000e702027221 */ /* 0x000fe20000010000 */
[----:B------:R1:W5:Y:S01]  /*2a90*/  LDL.LU R125, [R1+0x234] ;  /* 0x00023400017d7983 */ /* 0x0003620000300800 */
[----:B------:R-:W-:Y:S02]  /*2aa0*/  FFMA.FTZ R211, R124, R231, R210 ;  /* 0x000000e77cd37223 */ /* 0x000fe400000100d2 */
[----:B------:R-:W-:Y:S01]  /*2ab0*/  FADD.FTZ R210, R2, R230 ;  /* 0x000000e602d27221 */ /* 0x000fe20000010000 */
[----:B------:R1:W5:Y:S01]  /*2ac0*/  LDL.LU R124, [R1+0x230] ;  /* 0x00023000017c7983 */ /* 0x0003620000300800 */
[----:B------:R-:W-:Y:S02]  /*2ad0*/  FFMA.FTZ R2, R111, R230, R211 ;  /* 0x000000e66f027223 */ /* 0x000fe400000100d3 */
[----:B------:R-:W-:Y:S02]  /*2ae0*/  FFMA.FTZ R21, R97, R240, R21 ;  /* 0x000000f061157223 */ /* 0x000fe40000010015 */
[----:B------:R-:W-:-:S02]  /*2af0*/  FADD.FTZ R61, R61, R240 ;  /* 0x000000f03d3d7221 */ /* 0x000fc40000010000 */
[----:B--2---:R-:W-:Y:S02]  /*2b00*/  FMUL.FTZ R240, R212, R240 ;  /* 0x000000f0d4f07220 */ /* 0x004fe40000410000 */
[----:B------:R-:W2:Y:S01]  /*2b10*/  LDL R212, [R1+0x13c] ;  /* 0x00013c0001d47983 */ /* 0x000ea20000100800 */
[----:B------:R-:W-:-:S03]  /*2b20*/  FFMA.FTZ R2, R110, R228, R2 ;  /* 0x000000e46e027223 */ /* 0x000fc60000010002 */
[----:B------:R1:W5:Y:S01]  /*2b30*/  LDL.LU R111, [R1+0x22c] ;  /* 0x00022c00016f7983 */ /* 0x0003620000300800 */
[----:B------:R-:W-:-:S03]  /*2b40*/  FFMA.FTZ R2, R109, R227, R2 ;  /* 0x000000e36d027223 */ /* 0x000fc60000010002 */
[----:B------:R1:W5:Y:S01]  /*2b50*/  LDL.LU R110, [R1+0x228] ;  /* 0x00022800016e7983 */ /* 0x0003620000300800 */
[----:B------:R-:W-:-:S03]  /*2b60*/  FADD.FTZ R57, R57, R238 ;  /* 0x000000ee39397221 */ /* 0x000fc60000010000 */
[----:B------:R-:W3:Y:S01]  /*2b70*/  LDL R211, [R1+0x138] ;  /* 0x0001380001d37983 */ /* 0x000ee20000100800 */
[----:B------:R-:W-:Y:S02]  /*2b80*/  FFMA.FTZ R17, R104, R238, R17 ;  /* 0x000000ee68117223 */ /* 0x000fe40000010011 */
[----:B------:R-:W-:Y:S01]  /*2b90*/  FFMA.FTZ R23, R94, R216, R23 ;  /* 0x000000d85e177223 */ /* 0x000fe20000010017 */
[----:B------:R1:W5:Y:S01]  /*2ba0*/  LDL.LU R109, [R1+0x224] ;  /* 0x00022400016d7983 */ /* 0x0003620000300800 */
[----:B------:R-:W-:Y:S02]  /*2bb0*/  FADD.FTZ R63, R63, R216 ;  /* 0x000000d83f3f7221 */ /* 0x000fe40000010000 */
[C---:B------:R-:W-:Y:S02]  /*2bc0*/  FFMA.FTZ R13, R108.reuse, R236, R13 ;  /* 0x000000ec6c0d7223 */ /* 0x040fe4000001000d */
[----:B------:R-:W-:Y:S02]  /*2bd0*/  FFMA.FTZ R2, R108, R226, R2 ;  /* 0x000000e26c027223 */ /* 0x000fe40000010002 */
[----:B----4-:R-:W-:-:S02]  /*2be0*/  FMUL.FTZ R238, R213, R216 ;  /* 0x000000d8d5ee7220 */ /* 0x010fc40000410000 */
[----:B------:R-:W4:Y:S04]  /*2bf0*/  LDL R216, [R1+0x134] ;  /* 0x0001340001d87983 */ /* 0x000f280000100800 */
[----:B------:R1:W5:Y:S04]  /*2c00*/  LDL.LU R108, [R1+0x220] ;  /* 0x00022000016c7983 */ /* 0x0003680000300800 */
[----:B------:R-:W4:Y:S01]  /*2c10*/  LDL R213, [R1+0x130] ;  /* 0x0001300001d57983 */ /* 0x000f220000100800 */
[----:B------:R-:W-:-:S04]  /*2c20*/  FADD.FTZ R210, R210, R228 ;  /* 0x000000e4d2d27221 */ /* 0x000fc80000010000 */
[----:B------:R-:W-:Y:S02]  /*2c30*/  FADD.FTZ R210, R210, R227 ;  /* 0x000000e3d2d27221 */ /* 0x000fe40000010000 */
[----:B------:R-:W-:Y:S02]  /*2c40*/  FFMA.FTZ R2, R107, R225, R2 ;  /* 0x000000e16b027223 */ /* 0x000fe40000010002 */
[----:B------:R-:W-:Y:S01]  /*2c50*/  FADD.FTZ R210, R210, R226 ;  /* 0x000000e2d2d27221 */ /* 0x000fe20000010000 */
[----:B------:R1:W5:Y:S01]  /*2c60*/  LDL.LU R107, [R1+0x21c] ;  /* 0x00021c00016b7983 */ /* 0x0003620000300800 */
[C---:B------:R-:W-:Y:S02]  /*2c70*/  FFMA.FTZ R15, R106.reuse, R237, R15 ;  /* 0x000000ed6a0f7223 */ /* 0x040fe4000001000f */
[----:B------:R-:W-:Y:S02]  /*2c80*/  FADD.FTZ R55, R55, R237 ;  /* 0x000000ed37377221 */ /* 0x000fe40000010000 */
[----:B------:R-:W-:-:S02]  /*2c90*/  FFMA.FTZ R2, R106, R250, R2 ;  /* 0x000000fa6a027223 */ /* 0x000fc40000010002 */
[----:B--2---:R-:W-:Y:S02]  /*2ca0*/  FMUL.FTZ R237, R212, R219 ;  /* 0x000000dbd4ed7220 */ /* 0x004fe40000410000 */
[----:B------:R-:W2:Y:S01]  /*2cb0*/  LDL R212, [R1+0x12c] ;  /* 0x00012c0001d47983 */ /* 0x000ea20000100800 */
[----:B------:R-:W-:Y:S01]  /*2cc0*/  FADD.FTZ R210, R210, R225 ;  /* 0x000000e1d2d27221 */ /* 0x000fe20000010000 */
[----:B------:R-:W-:Y:S01]  /*2cd0*/  PRMT R239, RZ, 0x7610, R239 ;  /* 0x00007610ffef7816 */ /* 0x000fe200000000ef */
[----:B------:R-:W-:Y:S02]  /*2ce0*/  FADD.FTZ R53, R53, R236 ;  /* 0x000000ec35357221 */ /* 0x000fe40000010000 */
[----:B------:R-:W-:Y:S02]  /*2cf0*/  FADD.FTZ R65, R65, R218 ;  /* 0x000000da41417221 */ /* 0x000fe40000010000 */
[-C--:B------:R-:W-:Y:S02]  /*2d00*/  FFMA.FTZ R25, R91, R218.reuse, R25 ;  /* 0x000000da5b197223 */ /* 0x080fe40000010019 */
[----:B---3--:R-:W-:-:S02]  /*2d10*/  FMUL.FTZ R236, R211, R218 ;  /* 0x000000dad3ec7220 */ /* 0x008fc40000410000 */
[----:B------:R-:W-:Y:S01]  /*2d20*/  FFMA.FTZ R218, R105, R245, R2 ;  /* 0x000000f569da7223 */ /* 0x000fe20000010002 */
[----:B------:R-:W3:Y:S01]  /*2d30*/  LDL R211, [R1+0x128] ;  /* 0x0001280001d37983 */ /* 0x000ee20000100800 */
[----:B------:R-:W-:Y:S02]  /*2d40*/  FADD.FTZ R210, R210, R250 ;  /* 0x000000fad2d27221 */ /* 0x000fe40000010000 */
[----:B------:R-:W-:Y:S01]  /*2d50*/  FMUL.FTZ R242, R234, R239 ;  /* 0x000000efeaf27220 */ /* 0x000fe20000410000 */
[----:B------:R1:W5:Y:S01]  /*2d60*/  LDL.LU R106, [R1+0x218] ;  /* 0x00021800016a7983 */ /* 0x0003620000300800 */
[----:B------:R-:W-:Y:S02]  /*2d70*/  FFMA.FTZ R218, R104, R244, R218 ;  /* 0x000000f468da7223 */ /* 0x000fe400000100da */
[----:B------:R-:W-:Y:S01]  /*2d80*/  FADD.FTZ R64, R64, R219 ;  /* 0x000000db40407221 */ /* 0x000fe20000010000 */
[----:B------:R1:W5:Y:S01]  /*2d90*/  LDL.LU R105, [R1+0x214] ;  /* 0x0002140001697983 */ /* 0x0003620000300800 */
[----:B------:R-:W-:-:S02]  /*2da0*/  FFMA.FTZ R24, R92, R219, R24 ;  /* 0x000000db5c187223 */ /* 0x000fc40000010018 */
[----:B------:R-:W-:Y:S01]  /*2db0*/  FADD.FTZ R67, R67, R103 ;  /* 0x0000006743437221 */ /* 0x000fe20000010000 */
[----:B------:R1:W5:Y:S01]  /*2dc0*/  LDL.LU R104, [R1+0x210] ;  /* 0x0002100001687983 */ /* 0x0003620000300800 */
[-C--:B------:R-:W-:Y:S02]  /*2dd0*/  FFMA.FTZ R27, R88, R103.reuse, R27 ;  /* 0x00000067581b7223 */ /* 0x080fe4000001001b */
[----:B------:R-:W-:Y:S02]  /*2de0*/  FADD.FTZ R219, R210, R245 ;  /* 0x000000f5d2db7221 */ /* 0x000fe40000010000 */
[----:B----4-:R-:W-:Y:S02]  /*2df0*/  FMUL.FTZ R234, R213, R103 ;  /* 0x00000067d5ea7220 */ /* 0x010fe40000410000 */
[----:B------:R1:W5:Y:S04]  /*2e00*/  LDL.LU R103, [R1+0x20c] ;  /* 0x00020c0001677983 */ /* 0x0003680000300800 */
[----:B------:R-:W4:Y:S01]  /*2e10*/  LDL R210, [R1+0x124] ;  /* 0x0001240001d27983 */ /* 0x000f220000100800 */
[----:B------:R-:W-:-:S02]  /*2e20*/  FFMA.FTZ R218, R102, R243, R218 ;  /* 0x000000f366da7223 */ /* 0x000fc400000100da */
[C---:B------:R-:W-:Y:S01]  /*2e30*/  FFMA.FTZ R19, R101.reuse, R239, R19 ;  /* 0x000000ef65137223 */ /* 0x040fe20000010013 */
[----:B------:R1:W5:Y:S01]  /*2e40*/  LDL.LU R102, [R1+0x208] ;  /* 0x0002080001667983 */ /* 0x0003620000300800 */
[----:B------:R-:W-:Y:S02]  /*2e50*/  FFMA.FTZ R218, R101, R242, R218 ;  /* 0x000000f265da7223 */ /* 0x000fe400000100da */
[-C--:B------:R-:W-:Y:S01]  /*2e60*/  FFMA.FTZ R28, R87, R100.reuse, R28 ;  /* 0x00000064571c7223 */ /* 0x080fe2000001001c */
[----:B------:R1:W5:Y:S01]  /*2e70*/  LDL.LU R101, [R1+0x204] ;  /* 0x0002040001657983 */ /* 0x0003620000300800 */
[----:B------:R-:W-:Y:S02]  /*2e80*/  FADD.FTZ R68, R68, R100 ;  /* 0x0000006444447221 */ /* 0x000fe40000010000 */
[----:B------:R-:W-:Y:S02]  /*2e90*/  FFMA.FTZ R218, R99, R241, R218 ;  /* 0x000000f163da7223 */ /* 0x000fe400000100da */
[----:B--2---:R-:W-:-:S02]  /*2ea0*/  FMUL.FTZ R233, R212, R100 ;  /* 0x00000064d4e97220 */ /* 0x004fc40000410000 */
[----:B------:R1:W5:Y:S01]  /*2eb0*/  LDL.LU R100, [R1+0x200] ;  /* 0x0002000001647983 */ /* 0x0003620000300800 */
[----:B------:R-:W-:-:S03]  /*2ec0*/  FADD.FTZ R59, R59, R239 ;  /* 0x000000ef3b3b7221 */ /* 0x000fc60000010000 */
[----:B------:R-:W2:Y:S01]  /*2ed0*/  LDL R2, [R1+0x120] ;  /* 0x0001200001027983 */ /* 0x000ea20000100800 */
[-C--:B------:R-:W-:Y:S02]  /*2ee0*/  FMUL.FTZ R239, R229, R217.reuse ;  /* 0x000000d9e5ef7220 */ /* 0x080fe40000410000 */
[-C--:B------:R-:W-:Y:S01]  /*2ef0*/  FFMA.FTZ R29, R85, R98.reuse, R29 ;  /* 0x00000062551d7223 */ /* 0x080fe2000001001d */
[----:B------:R1:W5:Y:S01]  /*2f00*/  LDL.LU R99, [R1+0x1fc] ;  /* 0x0001fc0001637983 */ /* 0x0003620000300800 */
[----:B------:R-:W-:Y:S02]  /*2f10*/  FADD.FTZ R69, R69, R98 ;  /* 0x0000006245457221 */ /* 0x000fe40000010000 */
[----:B---3--:R-:W-:Y:S02]  /*2f20*/  FMUL.FTZ R232, R211, R98 ;  /* 0x00000062d3e87220 */ /* 0x008fe40000410000 */
[----:B------:R-:W-:Y:S01]  /*2f30*/  FFMA.FTZ R218, R97, R240, R218 ;  /* 0x000000f061da7223 */ /* 0x000fe200000100da */
[----:B------:R1:W5:Y:S01]  /*2f40*/  LDL.LU R98, [R1+0x1f8] ;  /* 0x0001f80001627983 */ /* 0x0003620000300800 */
[----:B------:R-:W-:-:S03]  /*2f50*/  FFMA.FTZ R22, R96, R217, R22 ;  /* 0x000000d960167223 */ /* 0x000fc60000010016 */
[----:B------:R1:W5:Y:S01]  /*2f60*/  LDL.LU R97, [R1+0x1f4] ;  /* 0x0001f40001617983 */ /* 0x0003620000300800 */
[----:B------:R-:W-:-:S03]  /*2f70*/  FFMA.FTZ R218, R96, R239, R218 ;  /* 0x000000ef60da7223 */ /* 0x000fc600000100da */
[----:B------:R-:W3:Y:S01]  /*2f80*/  LDL R211, [R1+0x11c] ;  /* 0x00011c0001d37983 */ /* 0x000ee20000100800 */
[-C--:B------:R-:W-:Y:S02]  /*2f90*/  FFMA.FTZ R30, R84, R95.reuse, R30 ;  /* 0x0000005f541e7223 */ /* 0x080fe4000001001e */
[----:B------:R-:W-:Y:S01]  /*2fa0*/  FADD.FTZ R70, R70, R95 ;  /* 0x0000005f46467221 */ /* 0x000fe20000010000 */
[----:B------:R1:W5:Y:S01]  /*2fb0*/  LDL.LU R96, [R1+0x1f0] ;  /* 0x0001f00001607983 */ /* 0x0003620000300800 */
[----:B----4-:R-:W-:-:S03]  /*2fc0*/  FMUL.FTZ R231, R210, R95 ;  /* 0x0000005fd2e77220 */ /* 0x010fc60000410000 */
[----:B------:R1:W5:Y:S04]  /*2fd0*/  LDL.LU R95, [R1+0x1ec] ;  /* 0x0001ec00015f7983 */ /* 0x0003680000300800 */
[----:B------:R-:W4:Y:S01]  /*2fe0*/  LDL R210, [R1+0x118] ;  /* 0x0001180001d27983 */ /* 0x000f220000100800 */
[----:B------:R-:W-:Y:S02]  /*2ff0*/  FFMA.FTZ R218, R94, R238, R218 ;  /* 0x000000ee5eda7223 */ /* 0x000fe400000100da */
[----:B------:R-:W-:Y:S01]  /*3000*/  FFMA.FTZ R31, R83, R93, R31 ;  /* 0x0000005d531f7223 */ /* 0x000fe2000001001f */
[----:B------:R1:W5:Y:S01]  /*3010*/  LDL.LU R94, [R1+0x1e8] ;  /* 0x0001e800015e7983 */ /* 0x0003620000300800 */
[----:B------:R-:W-:Y:S02]  /*3020*/  FFMA.FTZ R218, R92, R237, R218 ;  /* 0x000000ed5cda7223 */ /* 0x000fe400000100da */
[----:B------:R-:W-:Y:S01]  /*3030*/  FADD.FTZ R71, R71, R93 ;  /* 0x0000005d47477221 */ /* 0x000fe20000010000 */
[----:B------:R-:W-:Y:S01]  /*3040*/  PRMT R90, RZ, 0x5410, R246 ;  /* 0x00005410ff5a7816 */ /* 0x000fe200000000f6 */
[----:B------:R-:W-:-:S02]  /*3050*/  FADD.FTZ R66, R66, R235 ;  /* 0x000000eb42427221 */ /* 0x000fc40000010000 */
[----:B------:R-:W-:Y:S02]  /*3060*/  FFMA.FTZ R26, R89, R235, R26 ;  /* 0x000000eb591a7223 */ /* 0x000fe4000001001a */
[----:B--2---:R-:W-:Y:S02]  /*3070*/  FMUL.FTZ R230, R2, R93 ;  /* 0x0000005d02e67220 */ /* 0x004fe40000410000 */
[----:B------:R1:W5:Y:S01]  /*3080*/  LDL.LU R93, [R1+0x1e4] ;  /* 0x0001e400015d7983 */ /* 0x0003620000300800 */
[----:B------:R-:W-:Y:S02]  /*3090*/  FMUL.FTZ R235, R216, R235 ;  /* 0x000000ebd8eb7220 */ /* 0x000fe40000410000 */
[----:B------:R-:W-:Y:S01]  /*30a0*/  FFMA.FTZ R218, R91, R236, R218 ;  /* 0x000000ec5bda7223 */ /* 0x000fe200000100da */
[----:B------:R1:W5:Y:S01]  /*30b0*/  LDL.LU R92, [R1+0x1e0] ;  /* 0x0001e000015c7983 */ /* 0x0003620000300800 */
[----:B------:R-:W-:-:S03]  /*30c0*/  PRMT R246, RZ, 0x7610, R246 ;  /* 0x00007610fff67816 */ /* 0x000fc600000000f6 */
[----:B------:R-:W2:Y:S01]  /*30d0*/  LDL R2, [R1+0x114] ;  /* 0x0001140001027983 */ /* 0x000ea20000100800 */
[----:B------:R-:W-:Y:S02]  /*30e0*/  FFMA.FTZ R218, R89, R235, R218 ;  /* 0x000000eb59da7223 */ /* 0x000fe400000100da */
[----:B------:R-:W-:Y:S01]  /*30f0*/  FADD.FTZ R120, R120, R90 ;  /* 0x0000005a78787221 */ /* 0x000fe20000010000 */
[----:B------:R1:W5:Y:S01]  /*3100*/  LDL.LU R91, [R1+0x1dc] ;  /* 0x0001dc00015b7983 */ /* 0x0003620000300800 */
[-C--:B------:R-:W-:Y:S02]  /*3110*/  FFMA.FTZ R32, R224, R90.reuse, R32 ;  /* 0x0000005ae0207223 */ /* 0x080fe40000010020 */
[----:B---3--:R-:W-:Y:S02]  /*3120*/  FMUL.FTZ R229, R211, R90 ;  /* 0x0000005ad3e57220 */ /* 0x008fe40000410000 */
[----:B------:R1:W5:Y:S01]  /*3130*/  LDL.LU R90, [R1+0x1d8] ;  /* 0x0001d800015a7983 */ /* 0x0003620000300800 */
[----:B------:R-:W-:-:S03]  /*3140*/  FFMA.FTZ R218, R88, R234, R218 ;  /* 0x000000ea58da7223 */ /* 0x000fc600000100da */
[----:B------:R-:W3:Y:S04]  /*3150*/  LDL R211, [R1+0x110] ;  /* 0x0001100001d37983 */ /* 0x000ee80000100800 */
[----:B------:R1:W5:Y:S04]  /*3160*/  LDL.LU R89, [R1+0x1d4] ;  /* 0x0001d40001597983 */ /* 0x0003680000300800 */
[----:B------:R1:W5:Y:S01]  /*3170*/  LDL.LU R88, [R1+0x1d0] ;  /* 0x0001d00001587983 */ /* 0x0003620000300800 */
[----:B----4-:R-:W-:-:S03]  /*3180*/  FMUL.FTZ R228, R210, R246 ;  /* 0x000000f6d2e47220 */ /* 0x010fc60000410000 */
[----:B------:R-:W4:Y:S01]  /*3190*/  LDL R210, [R1+0x10c] ;  /* 0x00010c0001d27983 */ /* 0x000f220000100800 */
[--C-:B------:R-:W-:Y:S01]  /*31a0*/  PRMT R86, RZ, 0x5410, R247.reuse ;  /* 0x00005410ff567816 */ /* 0x100fe200000000f7 */
[----:B------:R-:W-:Y:S01]  /*31b0*/  FFMA.FTZ R218, R87, R233, R218 ;  /* 0x000000e957da7223 */ /* 0x000fe200000100da */
[----:B------:R-:W-:Y:S01]  /*31c0*/  PRMT R247, RZ, 0x7610, R247 ;  /* 0x00007610fff77816 */ /* 0x000fe200000000f7 */
[----:B------:R1:W5:Y:S02]  /*31d0*/  LDL.LU R87, [R1+0x1cc] ;  /* 0x0001cc0001577983 */ /* 0x0003640000300800 */
[----:B------:R-:W-:Y:S02]  /*31e0*/  FADD.FTZ R122, R122, R86 ;  /* 0x000000567a7a7221 */ /* 0x000fe40000010000 */
[----:B------:R-:W-:Y:S02]  /*31f0*/  FFMA.FTZ R34, R220, R86, R34 ;  /* 0x00000056dc227223 */ /* 0x000fe40000010022 */
[----:B------:R-:W-:Y:S01]  /*3200*/  FFMA.FTZ R218, R85, R232, R218 ;  /* 0x000000e855da7223 */ /* 0x000fe200000100da */
[----:B------:R-:W-:-:S03]  /*3210*/  PRMT R82, RZ, 0x5410, R248 ;  /* 0x00005410ff527816 */ /* 0x000fc600000000f8 */
[----:B------:R-:W-:Y:S02]  /*3220*/  FFMA.FTZ R218, R84, R231, R218 ;  /* 0x000000e754da7223 */ /* 0x000fe400000100da */
[----:B--2---:R-:W-:Y:S02]  /*3230*/  FMUL.FTZ R227, R2, R86 ;  /* 0x0000005602e37220 */ /* 0x004fe40000410000 */
[----:B------:R1:W5:Y:S04]  /*3240*/  LDL.LU R86, [R1+0x1c8] ;  /* 0x0001c80001567983 */ /* 0x0003680000300800 */
[----:B------:R-:W2:Y:S01]  /*3250*/  LDL R2, [R1+0x108] ;  /* 0x0001080001027983 */ /* 0x000ea20000100800 */
[----:B------:R-:W-:-:S03]  /*3260*/  FFMA.FTZ R218, R83, R230, R218 ;  /* 0x000000e653da7223 */ /* 0x000fc600000100da */
[----:B------:R1:W5:Y:S01]  /*3270*/  LDL.LU R85, [R1+0x1c4] ;  /* 0x0001c40001557983 */ /* 0x0003620000300800 */
[----:B------:R-:W-:Y:S02]  /*3280*/  FFMA.FTZ R36, R78, R82, R36 ;  /* 0x000000524e247223 */ /* 0x000fe40000010024 */
[----:B---3--:R-:W-:Y:S01]  /*3290*/  FMUL.FTZ R226, R211, R247 ;  /* 0x000000f7d3e27220 */ /* 0x008fe20000410000 */
[----:B------:R1:W5:Y:S01]  /*32a0*/  LDL.LU R84, [R1+0x1c0] ;  /* 0x0001c00001547983 */ /* 0x0003620000300800 */
[----:B------:R-:W-:-:S03]  /*32b0*/  FADD.FTZ R116, R116, R82 ;  /* 0x0000005274747221 */ /* 0x000fc60000010000 */
[----:B------:R-:W3:Y:S04]  /*32c0*/  LDL R211, [R1+0x104] ;  /* 0x0001040001d37983 */ /* 0x000ee80000100800 */
[----:B------:R1:W5:Y:S01]  /*32d0*/  LDL.LU R83, [R1+0x1bc] ;  /* 0x0001bc0001537983 */ /* 0x0003620000300800 */
[----:B----4-:R-:W-:-:S03]  /*32e0*/  FMUL.FTZ R225, R210, R82 ;  /* 0x00000052d2e17220 */ /* 0x010fc60000410000 */
[----:B------:R1:W5:Y:S04]  /*32f0*/  LDL.LU R82, [R1+0x1b8] ;  /* 0x0001b80001527983 */ /* 0x0003680000300800 */
[----:B------:R-:W4:Y:S01]  /*3300*/  LDL R210, [R1+0x100] ;  /* 0x0001000001d27983 */ /* 0x000f220000100800 */
[----:B------:R-:W-:Y:S01]  /*3310*/  FFMA.FTZ R218, R224, R229, R218 ;  /* 0x000000e5e0da7223 */ /* 0x000fe200000100da */
[----:B------:R-:W-:-:S03]  /*3320*/  PRMT R248, RZ, 0x7610, R248 ;  /* 0x00007610fff87816 */ /* 0x000fc600000000f8 */
[C---:B------:R-:W-:Y:S01]  /*3330*/  FFMA.FTZ R218, R81.reuse, R228, R218 ;  /* 0x000000e451da7223 */ /* 0x040fe200000100da */
[----:B------:R-:W-:Y:S01]  /*3340*/  PRMT R80, RZ, 0x5410, R249 ;  /* 0x00005410ff507816 */ /* 0x000fe200000000f9 */
[----:B------:R-:W-:Y:S02]  /*3350*/  FFMA.FTZ R33, R81, R246, R33 ;  /* 0x000000f651217223 */ /* 0x000fe40000010021 */
[----:B------:R1:W5:Y:S01]  /*3360*/  LDL.LU R81, [R1+0x1b4] ;  /* 0x0001b40001517983 */ /* 0x0003620000300800 */
[----:B------:R-:W-:Y:S01]  /*3370*/  FFMA.FTZ R218, R220, R227, R218 ;  /* 0x000000e3dcda7223 */ /* 0x000fe200000100da */
[----:B------:R-:W-:Y:S01]  /*3380*/  PRMT R249, RZ, 0x7610, R249 ;  /* 0x00007610fff97816 */ /* 0x000fe200000000f9 */
[----:B------:R-:W-:Y:S02]  /*3390*/  FFMA.FTZ R38, R75, R80, R38 ;  /* 0x000000504b267223 */ /* 0x000fe40000010026 */
[----:B------:R-:W-:Y:S02]  /*33a0*/  FFMA.FTZ R218, R79, R226, R218 ;  /* 0x000000e24fda7223 */ /* 0x000fe400000100da */
[----:B------:R-:W-:-:S02]  /*33b0*/  FADD.FTZ R118, R118, R80 ;  /* 0x0000005076767221 */ /* 0x000fc40000010000 */
[----:B--2---:R-:W-:Y:S02]  /*33c0*/  FMUL.FTZ R224, R2, R248 ;  /* 0x000000f802e07220 */ /* 0x004fe40000410000 */
[----:B------:R-:W2:Y:S01]  /*33d0*/  LDL R2, [R1+0xfc] ;  /* 0x0000fc0001027983 */ /* 0x000ea20000100800 */
[----:B------:R-:W-:Y:S02]  /*33e0*/  FFMA.FTZ R35, R79, R247, R35 ;  /* 0x000000f74f237223 */ /* 0x000fe40000010023 */
[----:B------:R-:W-:Y:S02]  /*33f0*/  FFMA.FTZ R218, R78, R225, R218 ;  /* 0x000000e14eda7223 */ /* 0x000fe400000100da */
[----:B---3--:R-:W-:Y:S02]  /*3400*/  FMUL.FTZ R220, R211, R80 ;  /* 0x00000050d3dc7220 */ /* 0x008fe40000410000 */
[----:B------:R1:W5:Y:S04]  /*3410*/  LDL.LU R80, [R1+0x1b0] ;  /* 0x0001b00001507983 */ /* 0x0003680000300800 */
[----:B------:R-:W3:Y:S04]  /*3420*/  LDL R211, [R1+0xf8] ;  /* 0x0000f80001d37983 */ /* 0x000ee80000100800 */
[----:B------:R1:W5:Y:S04]  /*3430*/  LDL.LU R79, [R1+0x1ac] ;  /* 0x0001ac00014f7983 */ /* 0x0003680000300800 */
[----:B------:R1:W5:Y:S01]  /*3440*/  LDL.LU R78, [R1+0x1a8] ;  /* 0x0001a800014e7983 */ /* 0x0003620000300800 */
[----:B----4-:R-:W-:-:S03]  /*3450*/  FMUL.FTZ R213, R210, R249 ;  /* 0x000000f9d2d57220 */ /* 0x010fc60000410000 */
[----:B------:R-:W4:Y:S01]  /*3460*/  LDL R210, [R1+0xf4] ;  /* 0x0000f40001d27983 */ /* 0x000f220000100800 */
[----:B------:R-:W-:Y:S01]  /*3470*/  MOV R201, 0x8 ;  /* 0x0000000800c97802 */ /* 0x000fe20000000f00 */
[C---:B------:R-:W-:Y:S01]  /*3480*/  FFMA.FTZ R37, R77.reuse, R248, R37 ;  /* 0x000000f84d257223 */ /* 0x040fe20000010025 */
[C---:B------:R-:W-:Y:S01]  /*3490*/  IADD3 R206, R72.reuse, 0x20, RZ ;  /* 0x0000002048ce7810 */ /* 0x040fe20007ffe0ff */
[----:B------:R-:W-:Y:S01]  /*34a0*/  FFMA.FTZ R218, R77, R224, R218 ;  /* 0x000000e04dda7223 */ /* 0x000fe200000100da */
[C---:B------:R-:W-:Y:S02]  /*34b0*/  IADD3 R204, R72.reuse, 0x40, RZ ;  /* 0x0000004048cc7810 */ /* 0x040fe40007ffe0ff */
[----:B------:R-:W-:Y:S01]  /*34c0*/  IADD3 R202, R72, 0x60, RZ ;  /* 0x0000006048ca7810 */ /* 0x000fe20007ffe0ff */
[----:B------:R-:W-:Y:S01]  /*34d0*/  FADD.FTZ R112, R112, R76 ;  /* 0x0000004c70707221 */ /* 0x000fe20000010000 */
[C---:B------:R-:W-:Y:S01]  /*34e0*/  IADD3 R200, R72.reuse, 0x80, RZ ;  /* 0x0000008048c87810 */ /* 0x040fe20007ffe0ff */
[----:B------:R-:W-:Y:S01]  /*34f0*/  FFMA.FTZ R40, R223, R76, R40 ;  /* 0x0000004cdf287223 */ /* 0x000fe20000010028 */
[----:B------:R1:W5:Y:S01]  /*3500*/  LDL.LU R77, [R1+0x1a4] ;  /* 0x0001a400014d7983 */ /* 0x0003620000300800 */
[----:B------:R-:W-:Y:S01]  /*3510*/  IMAD.WIDE.U32 R208, R72, R201, c[0x0][0x190] ;  /* 0x0000640048d07625 */ /* 0x000fe200078e00c9 */
[----:B------:R-:W-:-:S03]  /*3520*/  PRMT R72, RZ, 0x5410, R251 ;  /* 0x00005410ff487816 */ /* 0x000fc600000000fb */
[-C--:B------:R-:W-:Y:S02]  /*3530*/  IMAD.WIDE.U32 R206, R206, R201.reuse, c[0x0][0x190] ;  /* 0x00006400cece7625 */ /* 0x080fe400078e00c9 */
[----:B------:R-:W5:Y:S02]  /*3540*/  LDG.E.64 R208, [R208.64] ;  /* 0x00000004d0d07981 */ /* 0x000f64000c1e1b00 */
[----:B--2---:R-:W-:Y:S02]  /*3550*/  FMUL.FTZ R212, R2, R76 ;  /* 0x0000004c02d47220 */ /* 0x004fe40000410000 */
[----:B------:R-:W5:Y:S01]  /*3560*/  LDG.E.64 R206, [R206.64] ;  /* 0x00000004cece7981 */ /* 0x000f62000c1e1b00 */
[----:B------:R-:W-:-:S03]  /*3570*/  IMAD.WIDE.U32 R204, R204, R201, c[0x0][0x190] ;  /* 0x00006400cccc7625 */ /* 0x000fc600078e00c9 */
[----:B------:R1:W5:Y:S01]  /*3580*/  LDL.LU R76, [R1+0x1a0] ;  /* 0x0001a000014c7983 */ /* 0x0003620000300800 */
[----:B------:R-:W-:-:S03]  /*3590*/  IMAD.WIDE.U32 R202, R202, R201, c[0x0][0x190] ;  /* 0x00006400caca7625 */ /* 0x000fc600078e00c9 */
[----:B------:R-:W2:Y:S01]  /*35a0*/  LDL R2, [R1+0xf0] ;  /* 0x0000f00001027983 */ /* 0x000ea20000100800 */
[----:B------:R-:W-:-:S03]  /*35b0*/  IMAD.WIDE.U32 R200, R200, R201, c[0x0][0x190] ;  /* 0x00006400c8c87625 */ /* 0x000fc600078e00c9 */
[----:B------:R-:W5:Y:S01]  /*35c0*/  LDG.E.64 R204, [R204.64] ;  /* 0x00000004cccc7981 */ /* 0x000f62000c1e1b00 */
[----:B------:R-:W-:Y:S02]  /*35d0*/  FFMA.FTZ R218, R75, R220, R218 ;  /* 0x000000dc4bda7223 */ /* 0x000fe400000100da */
[----:B------:R-:W-:Y:S01]  /*35e0*/  FADD.FTZ R113, R113, R74 ;  /* 0x0000004a71717221 */ /* 0x000fe20000010000 */
[----:B------:R1:W5:Y:S01]  /*35f0*/  LDL.LU R75, [R1+0x19c] ;  /* 0x00019c00014b7983 */ /* 0x0003620000300800 */
[-C--:B------:R-:W-:Y:S02]  /*3600*/  FFMA.FTZ R41, R222, R74.reuse, R41 ;  /* 0x0000004ade297223 */ /* 0x080fe40000010029 */
[----:B---3--:R-:W-:Y:S01]  /*3610*/  FMUL.FTZ R211, R211, R74 ;  /* 0x0000004ad3d37220 */ /* 0x008fe20000410000 */
[----:B------:R-:W5:Y:S01]  /*3620*/  LDG.E.64 R202, [R202.64] ;  /* 0x00000004caca7981 */ /* 0x000f62000c1e1b00 */
[C---:B------:R-:W-:Y:S02]  /*3630*/  FFMA.FTZ R39, R73.reuse, R249, R39 ;  /* 0x000000f949277223 */ /* 0x040fe40000010027 */
[----:B------:R-:W-:Y:S01]  /*3640*/  FFMA.FTZ R218, R73, R213, R218 ;  /* 0x000000d549da7223 */ /* 0x000fe200000100da */
[----:B------:R1:W5:Y:S01]  /*3650*/  LDL.LU R74, [R1+0x198] ;  /* 0x00019800014a7983 */ /* 0x0003620000300800 */
[----:B------:R-:W-:-:S02]  /*3660*/  FADD.FTZ R114, R114, R72 ;  /* 0x0000004872727221 */ /* 0x000fc40000010000 */
[----:B------:R-:W-:Y:S01]  /*3670*/  FFMA.FTZ R42, R221, R72, R42 ;  /* 0x00000048dd2a7223 */ /* 0x000fe2000001002a */
[----:B------:R1:W5:Y:S04]  /*3680*/  LDL.LU R73, [R1+0x194] ;  /* 0x0001940001497983 */ /* 0x0003680000300800 */
[----:B------:R-:W5:Y:S01]  /*3690*/  LDG.E.64 R200, [R200.64] ;  /* 0x00000004c8c87981 */ /* 0x000f62000c1e1b00 */
[----:B------:R-:W-:-:S04]  /*36a0*/  FADD.FTZ R219, R219, R244 ;  /* 0x000000f4dbdb7221 */ /* 0x000fc80000010000 */
[----:B------:R-:W-:-:S04]  /*36b0*/  FADD.FTZ R219, R219, R243 ;  /* 0x000000f3dbdb7221 */ /* 0x000fc80000010000 */
[----:B------:R-:W-:-:S04]  /*36c0*/  FADD.FTZ R219, R219, R242 ;  /* 0x000000f2dbdb7221 */ /* 0x000fc80000010000 */
[----:B------:R-:W-:-:S04]  /*36d0*/  FADD.FTZ R219, R219, R241 ;  /* 0x000000f1dbdb7221 */ /* 0x000fc80000010000 */
[----:B------:R-:W-:-:S04]  /*36e0*/  FADD.FTZ R219, R219, R240 ;  /* 0x000000f0dbdb7221 */ /* 0x000fc80000010000 */
[----:B------:R-:W-:-:S04]  /*36f0*/  FADD.FTZ R219, R219, R239 ;  /* 0x000000efdbdb7221 */ /* 0x000fc80000010000 */
[----:B------:R-:W-:Y:S02]  /*3700*/  FADD.FTZ R219, R219, R238 ;  /* 0x000000eedbdb7221 */ /* 0x000fe40000010000 */
[----:B----4-:R-:W-:Y:S02]  /*3710*/  FMUL.FTZ R210, R210, R72 ;  /* 0x00000048d2d27220 */ /* 0x010fe40000410000 */
        /* <DEDUP_REMOVED lines=17> */
[----:B------:R-:W-:Y:S02]  /*3830*/  FFMA.FTZ R218, R223, R212, R218 ;  /* 0x000000d4dfda7223 */ /* 0x000fe400000100da */
[----:B------:R-:W-:Y:S01]  /*3840*/  FADD.FTZ R219, R219, R212 ;  /* 0x000000d4dbdb7221 */ /* 0x000fe20000010000 */
[----:B------:R-:W-:Y:S01]  /*3850*/  PRMT R251, RZ, 0x7610, R251 ;  /* 0x00007610fffb7816 */ /* 0x000fe200000000fb */
[----:B------:R-:W-:Y:S02]  /*3860*/  FFMA.FTZ R218, R222, R211, R218 ;  /* 0x000000d3deda7223 */ /* 0x000fe400000100da */
[----:B------:R-:W-:Y:S02]  /*3870*/  FADD.FTZ R219, R219, R211 ;  /* 0x000000d3dbdb7221 */ /* 0x000fe40000010000 */
[----:B------:R-:W-:-:S02]  /*3880*/  FMUL.FTZ R215, R0, R215 ;  /* 0x000000d700d77220 */ /* 0x000fc40000410000 */
[----:B--2---:R-:W-:Y:S02]  /*3890*/  FMUL.FTZ R2, R2, R251 ;  /* 0x000000fb02027220 */ /* 0x004fe40000410000 */
[----:B------:R-:W-:Y:S02]  /*38a0*/  FADD.FTZ R219, R219, R210 ;  /* 0x000000d2dbdb7221 */ /* 0x000fe40000010000 */
[----:B------:R-:W-:Y:S02]  /*38b0*/  FFMA.FTZ R218, R221, R210, R218 ;  /* 0x000000d2ddda7223 */ /* 0x000fe400000100da */
[----:B------:R-:W-:Y:S02]  /*38c0*/  FADD.FTZ R62, R62, R217 ;  /* 0x000000d93e3e7221 */ /* 0x000fe40000010000 */
[----:B------:R-:W-:Y:S02]  /*38d0*/  FADD.FTZ R121, R121, R246 ;  /* 0x000000f679797221 */ /* 0x000fe40000010000 */
[----:B------:R-:W-:-:S02]  /*38e0*/  FADD.FTZ R123, R123, R247 ;  /* 0x000000f77b7b7221 */ /* 0x000fc40000010000 */
[----:B------:R-:W-:Y:S02]  /*38f0*/  FADD.FTZ R117, R117, R248 ;  /* 0x000000f875757221 */ /* 0x000fe40000010000 */
[----:B------:R-:W-:Y:S02]  /*3900*/  FADD.FTZ R119, R119, R249 ;  /* 0x000000f977777221 */ /* 0x000fe40000010000 */
[----:B------:R-:W-:Y:S02]  /*3910*/  FADD.FTZ R115, R115, R251 ;  /* 0x000000fb73737221 */ /* 0x000fe40000010000 */
[----:B------:R-:W-:Y:S02]  /*3920*/  FFMA.FTZ R43, R215, R251, R43 ;  /* 0x000000fbd72b7223 */ /* 0x000fe4000001002b */
[----:B------:R-:W-:Y:S02]  /*3930*/  FADD.FTZ R219, R219, R2 ;  /* 0x00000002dbdb7221 */ /* 0x000fe40000010000 */
[----:B------:R-:W-:-:S02]  /*3940*/  FFMA.FTZ R218, R215, R2, R218 ;  /* 0x00000002d7da7223 */ /* 0x000fc400000100da */
.L_x_6111:
[----:B-1----:R-:W-:Y:S05]  /*3950*/  BSYNC B1 ;  /* 0x0000000000017941 */ /* 0x002fea0003800000 */
.L_x_6109:
[----:B-----5:R-:W-:Y:S02]  /*3960*/  MOV R217, R206 ;  /* 0x000000ce00d97202 */ /* 0x020fe40000000f00 */
[----:B------:R-:W-:-:S02]  /*3970*/  MOV R216, R208 ;  /* 0x000000d000d87202 */ /* 0x000fc40000000f00 */
[----:B------:R-:W-:Y:S01]  /*3980*/  PRMT R221, R217, 0x7610, R221 ;  /* 0x00007610d9dd7816 */ /* 0x000fe200000000dd */
[----:B------:R-:W-:Y:S01]  /*3990*/  IMAD.MOV.U32 R217, RZ, RZ, R202 ;  /* 0x000000ffffd97224 */ /* 0x000fe200078e00ca */
[----:B------:R-:W-:Y:S02]  /*39a0*/  PRMT R246, R216, 0x7610, R246 ;  /* 0x00007610d8f67816 */ /* 0x000fe400000000f6 */
[----:B------:R-:W-:Y:S01]  /*39b0*/  MOV R216, R204 ;  /* 0x000000cc00d87202 */ /* 0x000fe20000000f00 */
[----:B------:R0:W-:Y:S03]  /*39c0*/  STL.S16 [R1+0x1c], R221 ;  /* 0x00001cdd01007387 */ /* 0x0001e60000100600 */
[----:B------:R-:W-:-:S05]  /*39d0*/  PRMT R222, R216, 0x7610, R222 ;  /* 0x00007610d8de7816 */ /* 0x000fca00000000de */
[----:B------:R1:W-:Y:S01]  /*39e0*/  STL.S16 [R1+0x20], R222 ;  /* 0x000020de01007387 */ /* 0x0003e20000100600 */
[----:B0-----:R-:W-:-:S04]  /*39f0*/  MOV R221, R200 ;  /* 0x000000c800dd7202 */ /* 0x001fc80000000f00 */
[----:B------:R-:W-:-:S05]  /*3a00*/  PRMT R216, R221, 0x7610, R216 ;  /* 0x00007610ddd87816 */ /* 0x000fca00000000d8 */
[----:B------:R1:W-:Y:S04]  /*3a10*/  STL.S16 [R1+0x2c], R216 ;  /* 0x00002cd801007387 */ /* 0x0003e80000100600 */
[----:B------:R1:W-:Y:S01]  /*3a20*/  STL.S16 [R1+0x28], R217 ;  /* 0x000028d901007387 */ /* 0x0003e20000100600 */
[----:B------:R-:W-:Y:S05]  /*3a30*/  BRA.DIV ~URZ, `(.L_x_6112) ;  /* 0x00006c827f007947 */ /* 0x000fea000b800000 */
[----:B-1----:R0:W1:Y:S02]  /*3a40*/  SHFL.BFLY PT, R222, R219, 0x1, 0x1f ;  /* 0x0c201f00dbde7f89 */ /* 0x00206400000e0000 */
.L_x_6283:
        /* <DEDUP_REMOVED lines=18> */
.L_x_6284:
[----:B--2---:R-:W2:Y:S01]  /*3b70*/  LDL.LU R216, [R1+0x38] ;  /* 0x0000380001d87983 */ /* 0x004ea20000300800 */
[----:B------:R-:W-:-:S03]  /*3b80*/  HFMA2.MMA R221, -RZ, RZ, 0, 0 ;  /* 0x00000000ffdd7435 */ /* 0x000fc600000001ff */
[----:B------:R-:W3:Y:S01]  /*3b90*/  S2R R247, SR_TID.X ;  /* 0x0000000000f77919 */ /* 0x000ee20000002100 */
[----:B------:R-:W-:Y:S01]  /*3ba0*/  @!P5 ISETP.NE.U32.AND P3, PT, RZ, c[0x0][0x218], PT ;  /* 0x00008600ff00da0c */ /* 0x000fe20003f65070 */
[----:B------:R-:W-:Y:S01]  /*3bb0*/  FADD.FTZ R222, R222, R218 ;  /* 0x000000dadede7221 */ /* 0x000fe20000010000 */
[----:B------:R-:W-:Y:S01]  /*3bc0*/  BSSY B1, `(.L_x_6114) ;  /* 0x000001e000017945 */ /* 0x000fe20003800000 */
[----:B0-----:R-:W-:Y:S01]  /*3bd0*/  FADD.FTZ R223, R223, R219 ;  /* 0x000000dbdfdf7221 */ /* 0x001fe20000010000 */
[----:B------:R-:W-:Y:S01]  /*3be0*/  @!P5 ISETP.NE.AND.EX P3, PT, RZ, c[0x0][0x21c], PT, P3 ;  /* 0x00008700ff00da0c */ /* 0x000fe20003f65330 */
[----:B------:R-:W-:Y:S01]  /*3bf0*/  FMUL.FTZ R222, R222, c[0x0][0x1e0] ;  /* 0x00007800dede7a20 */ /* 0x000fe20000410000 */
[----:B------:R-:W-:Y:S01]  /*3c00*/  @!P5 ISETP.NE.U32.AND P1, PT, RZ, c[0x0][0x218], PT ;  /* 0x00008600ff00da0c */ /* 0x000fe20003f25070 */
[----:B------:R-:W-:Y:S01]  /*3c10*/  FMUL.FTZ R223, R223, c[0x0][0x1e0] ;  /* 0x00007800dfdf7a20 */ /* 0x000fe20000410000 */
[----:B------:R-:W-:Y:S02]  /*3c20*/  @!P5 ISETP.NE.U32.AND P0, PT, RZ, c[0x0][0x218], PT ;  /* 0x00008600ff00da0c */ /* 0x000fe40003f05070 */
[----:B---3--:R-:W-:-:S02]  /*3c30*/  LOP3.LUT R247, R247, 0x1f, RZ, 0xc0, !PT ;  /* 0x0000001ff7f77812 */ /* 0x008fc400078ec0ff */
[----:B------:R-:W-:Y:S02]  /*3c40*/  @!P5 ISETP.NE.U32.AND P2, PT, RZ, c[0x0][0x218], PT ;  /* 0x00008600ff00da0c */ /* 0x000fe40003f45070 */
        /* <DEDUP_REMOVED lines=21> */
.L_x_6115:
[----:B------:R-:W-:Y:S05]  /*3da0*/  BSYNC B1 ;  /* 0x0000000000017941 */ /* 0x000fea0003800000 */
.L_x_6114:
[----:B------:R-:W-:Y:S01]  /*3db0*/  BSSY B1, `(.L_x_6116) ;  /* 0x0000010000017945 */ /* 0x000fe20003800000 */
[----:B------:R-:W-:Y:S02]  /*3dc0*/  @!P5 ISETP.NE.U32.AND P3, PT, RZ, c[0x0][0x218], PT ;  /* 0x00008600ff00da0c */ /* 0x000fe40003f65070 */
[----:B------:R-:W-:Y:S01]  /*3dd0*/  @!P5 ISETP.NE.AND.EX P1, PT, RZ, c[0x0][0x21c], PT, P1 ;  /* 0x00008700ff00da0c */ /* 0x000fe20003f25310 */
[----:B------:R-:W-:Y:S07]  /*3de0*/  @!P4 BRA `(.L_x_6117) ;  /* 0x000000c00000c947 */ /* 0x000fee0003800000 */
[----:B------:R-:W-:Y:S01]  /*3df0*/  LOP3.LUT P6, RZ, R246, 0xff, RZ, 0xc0, !PT ;  /* 0x000000fff6ff7812 */ /* 0x000fe200078cc0ff */
[----:B------:R-:W-:Y:S01]  /*3e00*/  FMUL.FTZ R217, R216, c[0x0][0x1ec] ;  /* 0x00007b00d8d97a20 */ /* 0x000fe20000410000 */
[----:B-1----:R-:W-:-:S03]  /*3e10*/  HFMA2.MMA R218, -RZ, RZ, 0, 0 ;  /* 0x00000000ffda7435 */ /* 0x002fc600000001ff */
        /* <DEDUP_REMOVED lines=9> */
.L_x_6117:
[----:B------:R-:W-:Y:S05]  /*3eb0*/  BSYNC B1 ;  /* 0x0000000000017941 */ /* 0x000fea0003800000 */
.L_x_6116:
[----:B------:R-:W-:Y:S01]  /*3ec0*/  BSSY B1, `(.L_x_6118) ;  /* 0x000000e000017945 */ /* 0x000fe20003800000 */
[----:B------:R-:W-:Y:S01]  /*3ed0*/  @!P5 FSEL R217, R145, RZ, P1 ;  /* 0x000000ff91d9d208 */ /* 0x000fe20000800000 */
[----:B------:R-:W-:Y:S05]  /*3ee0*/  @!P5 BRA `(.L_x_6119) ;  /* 0x000000b00000d947 */ /* 0x000fea0003800000 */
[----:B-1----:R-:W2:Y:S01]  /*3ef0*/  LDL R219, [R1+0xec] ;  /* 0x0000ec0001db7983 */ /* 0x002ea20000100800 */
[----:B------:R-:W0:Y:S03]  /*3f00*/  LDC.U8 R246, c[0x0][0x1f0] ;  /* 0x00007c00fff67b82 */ /* 0x000e260000000000 */
[----:B------:R-:W3:Y:S01]  /*3f10*/  LDL R218, [R1+0x48] ;  /* 0x0000480001da7983 */ /* 0x000ee20000100800 */
[----:B------:R-:W-:-:S04]  /*3f20*/  ISETP.NE.U32.AND P1, PT, RZ, c[0x0][0x218], PT ;  /* 0x00008600ff007a0c */ /* 0x000fc80003f25070 */
[----:B------:R-:W-:Y:S02]  /*3f30*/  ISETP.NE.AND.EX P1, PT, RZ, c[0x0][0x21c], PT, P1 ;  /* 0x00008700ff007a0c */ /* 0x000fe40003f25310 */
[----:B0-----:R-:W-:-:S04]  /*3f40*/  ISETP.NE.AND P6, PT, R246, RZ, PT ;  /* 0x000000fff600720c */ /* 0x001fc80003fc5270 */
[----:B------:R-:W-:-:S05]  /*3f50*/  FSEL R217, R222, RZ, !P6 ;  /* 0x000000ffded97208 */ /* 0x000fca0007000000 */
[----:B--2---:R-:W-:-:S04]  /*3f60*/  FFMA.FTZ R217, R219, R223, R217 ;  /* 0x000000dfdbd97223 */ /* 0x004fc800000100d9 */
[----:B---3--:R-:W-:-:S04]  /*3f70*/  FADD.FTZ R217, R218, -R217 ;  /* 0x800000d9dad97221 */ /* 0x008fc80000010000 */
[----:B------:R-:W-:-:S04]  /*3f80*/  FMUL.FTZ R217, R0, R217 ;  /* 0x000000d900d97220 */ /* 0x000fc80000410000 */
[----:B------:R-:W-:Y:S02]  /*3f90*/  @P1 FADD.FTZ R217, R145, R217 ;  /* 0x000000d991d91221 */ /* 0x000fe40000010000 */
.L_x_6119:
[----:B------:R-:W-:Y:S05]  /*3fa0*/  BSYNC B1 ;  /* 0x0000000000017941 */ /* 0x000fea0003800000 */
.L_x_6118:
[----:B------:R-:W-:Y:S01]  /*3fb0*/  BSSY B1, `(.L_x_6120) ;  /* 0x0000010000017945 */ /* 0x000fe20003800000 */
[----:B------:R-:W-:Y:S02]  /*3fc0*/  @!P5 ISETP.NE.U32.AND P1, PT, RZ, c[0x0][0x218], PT ;  /* 0x00008600ff00da0c */ /* 0x000fe40003f25070 */
[----:B------:R-:W-:Y:S01]  /*3fd0*/  @!P5 ISETP.NE.AND.EX P0, PT, RZ, c[0x0][0x21c], PT, P0 ;  /* 0x00008700ff00da0c */ /* 0x000fe20003f05300 */
[----:B------:R-:W-:Y:S07]  /*3fe0*/  @!P4 BRA `(.L_x_6121) ;  /* 0x000000c00000c947 */ /* 0x000fee0003800000 */
[----:B------:R-:W-:Y:S01]  /*3ff0*/  LOP3.LUT P6, RZ, R208, 0xff00, RZ, 0xc0, !PT ;  /* 0x0000ff00d0ff7812 */ /* 0x000fe200078cc0ff */
[----:B-1----:R-:W-:Y:S01]  /*4000*/  FMUL.FTZ R218, R217, c[0x0][0x1ec] ;  /* 0x00007b00d9da7a20 */ /* 0x002fe20000410000 */
[----:B------:R-:W-:-:S03]  /*4010*/  HFMA2.MMA R219, -RZ, RZ, 0, 0 ;  /* 0x00000000ffdb7435 */ /* 0x000fc600000001ff */
[----:B------:R-:W-:-:S08]  /*4020*/  FMUL.FTZ R218, R218, c[0x0][0x1e8] ;  /* 0x00007a00dada7a20 */ /* 0x000fd00000410000 */
        /* <DEDUP_REMOVED lines=8> */
.L_x_6121:
[----:B------:R-:W-:Y:S05]  /*40b0*/  BSYNC B1 ;  /* 0x0000000000017941 */ /* 0x000fea0003800000 */
.L_x_6120:
[----:B------:R-:W-:Y:S01]  /*40c0*/  BSSY B1, `(.L_x_6122) ;  /* 0x000000e000017945 */ /* 0x000fe20003800000 */
[----:B-1----:R-:W-:Y:S01]  /*40d0*/  @!P5 FSEL R218, R146, RZ, P0 ;  /* 0x000000ff92dad208 */ /* 0x002fe20000000000 */
[----:B------:R-:W-:Y:S05]  /*40e0*/  @!P5 BRA `(.L_x_6123) ;  /* 0x000000b00000d947 */ /* 0x000fea0003800000 */
[----:B------:R-:W2:Y:S01]  /*40f0*/  LDL R246, [R1+0xe8] ;  /* 0x0000e80001f67983 */ /* 0x000ea20000100800 */
        /* <DEDUP_REMOVED lines=10> */
.L_x_6123:
[----:B------:R-:W-:Y:S05]  /*41a0*/  BSYNC B1 ;  /* 0x0000000000017941 */ /* 0x000fea0003800000 */
.L_x_6122:
[----:B------:R-:W-:Y:S01]  /*41b0*/  BSSY B1, `(.L_x_6124) ;  /* 0x0000010000017945 */ /* 0x000fe20003800000 */
[----:B------:R-:W-:Y:S02]  /*41c0*/  @!P5 ISETP.NE.U32.AND P0, PT, RZ, c[0x0][0x218], PT ;  /* 0x00008600ff00da0c */ /* 0x000fe40003f05070 */
[----:B------:R-:W-:Y:S01]  /*41d0*/  @!P5 ISETP.NE.AND.EX P2, PT, RZ, c[0x0][0x21c], PT, P2 ;  /* 0x00008700ff00da0c */ /* 0x000fe20003f45320 */
[----:B------:R-:W-:Y:S07]  /*41e0*/  @!P4 BRA `(.L_x_6125) ;  /* 0x000000c00000c947 */ /* 0x000fee0003800000 */
        /* <DEDUP_REMOVED lines=12> */
.L_x_6125:
[----:B------:R-:W-:Y:S05]  /*42b0*/  BSYNC B1 ;  /* 0x0000000000017941 */ /* 0x000fea0003800000 */
.L_x_6124:
[----:B------:R-:W-:Y:S01]  /*42c0*/  BSSY B1, `(.L_x_6126) ;  /* 0x000000e000017945 */ /* 0x000fe20003800000 */
[----:B------:R-:W-:Y:S01]  /*42d0*/  @!P5 FSEL R219, R147, RZ, P2 ;  /* 0x000000ff93dbd208 */ /* 0x000fe20001000000 */
        /* <DEDUP_REMOVED lines=12> */
.L_x_6127:
[----:B------:R-:W-:Y:S05]  /*43a0*/  BSYNC B1 ;  /* 0x0000000000017941 */ /* 0x000fea0003800000 */
.L_x_6126:
[----:B------:R-:W-:Y:S01]  /*43b0*/  @!P5 ISETP.NE.U32.AND P2, PT, RZ, c[0x0][0x218], PT ;  /* 0x00008600ff00da0c */ /* 0x000fe20003f45070 */
[----:B------:R-:W-:Y:S01]  /*43c0*/  BSSY B1, `(.L_x_6128) ;  /* 0x0000012000017945 */ /* 0x000fe20003800000 */
[----:B------:R-:W-:Y:S02]  /*43d0*/  @!P5 ISETP.NE.AND.EX P3, PT, RZ, c[0x0][0x21c], PT, P3 ;  /* 0x00008700ff00da0c */ /* 0x000fe40003f65330 */
[----:B------:R-:W-:Y:S02]  /*43e0*/  @!P5 ISETP.NE.AND.EX P1, PT, RZ, c[0x0][0x21c], PT, P1 ;  /* 0x00008700ff00da0c */ /* 0x000fe40003f25310 */
[----:B------:R-:W-:Y:S02]  /*43f0*/  @!P5 ISETP.NE.AND.EX P0, PT, RZ, c[0x0][0x21c], PT, P0 ;  /* 0x00008700ff00da0c */ /* 0x000fe40003f05300 */
        /* <DEDUP_REMOVED lines=14> */
.L_x_6129:
[----:B------:R-:W-:Y:S05]  /*44e0*/  BSYNC B1 ;  /* 0x0000000000017941 */ /* 0x000fea0003800000 */
.L_x_6128:
        /* <DEDUP_REMOVED lines=14> */
.L_x_6131:
[----:B------:R-:W-:Y:S05]  /*45d0*/  BSYNC B1 ;  /* 0x0000000000017941 */ /* 0x000fea0003800000 */
.L_x_6130:
[----:B------:R-:W-:Y:S01]  /*45e0*/  BSSY B1, `(.L_x_6132) ;  /* 0x000000e000017945 */ /* 0x000fe20003800000 */
        /* <DEDUP_REMOVED lines=13> */
.L_x_6133:
[----:B------:R-:W-:Y:S05]  /*46c0*/  BSYNC B1 ;  /* 0x0000000000017941 */ /* 0x000fea0003800000 */
.L_x_6132:
        /* <DEDUP_REMOVED lines=14> */
.L_x_6135:
[----:B------:R-:W-:Y:S05]  /*47b0*/  BSYNC B1 ;  /* 0x0000000000017941 */ /* 0x000fea0003800000 */
.L_x_6134:
[----:B------:R-:W-:Y:S01]  /*47c0*/  BSSY B1, `(.L_x_6136) ;  /* 0x000000e000017945 */ /* 0x000fe20003800000 */
        /* <DEDUP_REMOVED lines=13> */
.L_x_6137:
[----:B------:R-:W-:Y:S05]  /*48a0*/  BSYNC B1 ;  /* 0x0000000000017941 */ /* 0x000fea0003800000 */
.L_x_6136:
        /* <DEDUP_REMOVED lines=14> */
.L_x_6139:
[----:B------:R-:W-:Y:S05]  /*4990*/  BSYNC B1 ;  /* 0x0000000000017941 */ /* 0x000fea0003800000 */
.L_x_6138:
[----:B------:R-:W-:Y:S01]  /*49a0*/  BSSY B1, `(.L_x_6140) ;  /* 0x0000010000017945 */ /* 0x000fe20003800000 */
[----:B------:R-:W-:Y:S05]  /*49b0*/  @!P4 BRA `(.L_x_6141) ;  /* 0x000000e00000c947 */ /* 0x000fea0003800000 */
[----:B------:R-:W-:Y:S01]  /*49c0*/  LOP3.LUT P0, RZ, R209, 0xff0000, RZ, 0xc0, !PT ;  /* 0x00ff0000d1ff7812 */ /* 0x000fe2000780c0ff */
[----:B------:R-:W-:Y:S01]  /*49d0*/  FMUL.FTZ R246, R247, c[0x0][0x1ec] ;  /* 0x00007b00f7f67a20 */ /* 0x000fe20000410000 */
[----:B------:R0:W-:Y:S01]  /*49e0*/  STL [R1+0x190], R0 ;  /* 0x0001900001007387 */ /* 0x0001e20000100800 */
[----:B------:R-:W-:Y:S02]  /*49f0*/  HFMA2.MMA R251, -RZ, RZ, 0, 0 ;  /* 0x00000000fffb7435 */ /* 0x000fe400000001ff */
[----:B------:R-:W-:-:S08]  /*4a00*/  FMUL.FTZ R246, R246, c[0x0][0x1e8] ;  /* 0x00007a00f6f67a20 */ /* 0x000fd00000410000 */
[----:B0----5:R-:W-:-:S05]  /*4a10*/  @P0 PRMT R0, RZ, 0x5410, R187 ;  /* 0x00005410ff000816 */ /* 0x021fca00000000bb */
[----:B------:R-:W-:Y:S01]  /*4a20*/  @P0 FMUL.FTZ R251, R246, R0 ;  /* 0x00000000f6fb0220 */ /* 0x000fe20000410000 */
[----:B------:R-:W-:-:S03]  /*4a30*/  @P0 PRMT R0, RZ, 0x5410, R143 ;  /* 0x00005410ff000816 */ /* 0x000fc6000000008f */
[----:B------:R-:W-:Y:S01]  /*4a40*/  FADD.FTZ R106, R106, R251 ;  /* 0x000000fb6a6a7221 */ /* 0x000fe20000010000 */
[----:B------:R-:W-:Y:S01]  /*4a50*/  MOV R251, RZ ;  /* 0x000000ff00fb7202 */ /* 0x000fe20000000f00 */
[----:B------:R-:W-:Y:S02]  /*4a60*/  @P0 FMUL.FTZ R251, R246, R0 ;  /* 0x00000000f6fb0220 */ /* 0x000fe40000410000 */
[----:B------:R0:W5:Y:S03]  /*4a70*/  LDL.LU R0, [R1+0x190] ;  /* 0x0001900001007983 */ /* 0x0001660000300800 */
[----:B------:R-:W-:-:S04]  /*4a80*/  F2FP.BF16.PACK_AB R251, RZ, R251 ;  /* 0x000000fbfffb723e */ /* 0x000fc800000010ff */
[----:B------:R-:W-:Y:S02]  /*4a90*/  PRMT R191, R251, 0x7610, R191 ;  /* 0x00007610fbbf7816 */ /* 0x000fe400000000bf */
.L_x_6141:
[----:B------:R-:W-:Y:S05]  /*4aa0*/  BSYNC B1 ;  /* 0x0000000000017941 */ /* 0x000fea0003800000 */
.L_x_6140:
[----:B------:R-:W-:Y:S01]  /*4ab0*/  BSSY B1, `(.L_x_6142) ;  /* 0x0000010000017945 */ /* 0x000fe20003800000 */
[----:B------:R-:W-:Y:S01]  /*4ac0*/  @!P5 FSEL R246, R151, RZ, P2 ;  /* 0x000000ff97f6d208 */ /* 0x000fe20001000000 */
[----:B------:R-:W-:Y:S05]  /*4ad0*/  @!P5 BRA `(.L_x_6143) ;  /* 0x000000d00000d947 */ /* 0x000fea0003800000 */
[----:B------:R1:W-:Y:S01]  /*4ae0*/  STL [R1+0x190], R2 ;  /* 0x0001900201007387 */ /* 0x0003e20000100800 */
[----:B------:R-:W2:Y:S03]  /*4af0*/  LDC.U8 R246, c[0x0][0x1f0] ;  /* 0x00007c00fff67b82 */ /* 0x000ea60000000000 */
[----:B------:R-:W3:Y:S04]  /*4b00*/  LDL R251, [R1+0xc] ;  /* 0x00000c0001fb7983 */ /* 0x000ee80000100800 */
[----:B-1----:R-:W4:Y:S01]  /*4b10*/  LDL R2, [R1+0xd4] ;  /* 0x0000d40001027983 */ /* 0x002f220000100800 */
[----:B--2---:R-:W-:-:S04]  /*4b20*/  ISETP.NE.AND P1, PT, R246, RZ, PT ;  /* 0x000000fff600720c */ /* 0x004fc80003f25270 */
[----:B------:R-:W-:-:S05]  /*4b30*/  FSEL R246, R222, RZ, !P1 ;  /* 0x000000ffdef67208 */ /* 0x000fca0004800000 */
[----:B----4-:R-:W-:Y:S02]  /*4b40*/  FFMA.FTZ R246, R2, R223, R246 ;  /* 0x000000df02f67223 */ /* 0x010fe400000100f6 */
[----:B------:R1:W5:Y:S01]  /*4b50*/  LDL.LU R2, [R1+0x190] ;  /* 0x0001900001027983 */ /* 0x0003620000300800 */
[----:B------:R-:W-:-:S04]  /*4b60*/  ISETP.NE.U32.AND P0, PT, RZ, c[0x0][0x218], PT ;  /* 0x00008600ff007a0c */ /* 0x000fc80003f05070 */
[----:B------:R-:W-:Y:S01]  /*4b70*/  ISETP.NE.AND.EX P0, PT, RZ, c[0x0][0x21c], PT, P0 ;  /* 0x00008700ff007a0c */ /* 0x000fe20003f05300 */
[----:B---3--:R-:W-:-:S04]  /*4b80*/  FADD.FTZ R246, R251, -R246 ;  /* 0x800000f6fbf67221 */ /* 0x008fc80000010000 */
[----:B-----5:R-:W-:-:S08]  /*4b90*/  FMUL.FTZ R246, R0, R246 ;  /* 0x000000f600f67220 */ /* 0x020fd00000410000 */
[----:B------:R-:W-:Y:S02]  /*4ba0*/  @P0 FADD.FTZ R246, R151, R246 ;  /* 0x000000f697f60221 */ /* 0x000fe40000010000 */
.L_x_6143:
[----:B-1----:R-:W-:Y:S05]  /*4bb0*/  BSYNC B1 ;  /* 0x0000000000017941 */ /* 0x002fea0003800000 */
.L_x_6142:
        /* <DEDUP_REMOVED lines=14> */
.L_x_6145:
[----:B------:R-:W-:Y:S05]  /*4ca0*/  BSYNC B1 ;  /* 0x0000000000017941 */ /* 0x000fea0003800000 */
.L_x_6144:
[----:B------:R-:W-:Y:S01]  /*4cb0*/  ISETP.NE.U32.AND P1, PT, RZ, c[0x0][0x258], PT ;  /* 0x00009600ff007a0c */ /* 0x000fe20003f25070 */
[----:B------:R-:W-:Y:S01]  /*4cc0*/  BSSY B1, `(.L_x_6146) ;  /* 0x000001b000017945 */ /* 0x000fe20003800000 */
[----:B------:R-:W-:Y:S02]  /*4cd0*/  ISETP.NE.U32.AND P0, PT, RZ, c[0x0][0x258], PT ;  /* 0x00009600ff007a0c */ /* 0x000fe40003f05070 */
[----:B------:R-:W-:Y:S02]  /*4ce0*/  ISETP.NE.AND.EX P1, PT, RZ, c[0x0][0x25c], PT, P1 ;  /* 0x00009700ff007a0c */ /* 0x000fe40003f25310 */
[----:B------:R-:W-:Y:S02]  /*4cf0*/  ISETP.NE.AND.EX P0, PT, RZ, c[0x0][0x25c], PT, P0 ;  /* 0x00009700ff007a0c */ /* 0x000fe40003f05300 */
[----:B------:R-:W-:Y:S02]  /*4d00*/  @!P5 ISETP.NE.U32.AND P3, PT, RZ, c[0x0][0x218], PT ;  /* 0x00008600ff00da0c */ /* 0x000fe40003f65070 */
[----:B------:R-:W-:-:S02]  /*4d10*/  SEL R216, R216, R192, P0 ;  /* 0x000000c0d8d87207 */ /* 0x000fc40000000000 */
[----:B------:R-:W-:Y:S02]  /*4d20*/  SEL R217, R217, R193, P0 ;  /* 0x000000c1d9d97207 */ /* 0x000fe40000000000 */
[----:B------:R-:W-:Y:S02]  /*4d30*/  SEL R218, R218, R194, P0 ;  /* 0x000000c2dada7207 */ /* 0x000fe40000000000 */
[----:B------:R-:W-:Y:S02]  /*4d40*/  SEL R219, R219, R195, P0 ;  /* 0x000000c3dbdb7207 */ /* 0x000fe40000000000 */
[----:B------:R-:W-:Y:S02]  /*4d50*/  @P1 MOV R208, 0x20 ;  /* 0x0000002000d01802 */ /* 0x000fe40000000f00 */
[----:B------:R-:W-:Y:S02]  /*4d60*/  @!P5 ISETP.NE.U32.AND P2, PT, RZ, c[0x0][0x218], PT ;  /* 0x00008600ff00da0c */ /* 0x000fe40003f45070 */
[----:B------:R-:W-:Y:S01]  /*4d70*/  @!P5 ISETP.NE.AND.EX P3, PT, RZ, c[0x0][0x21c], PT, P3 ;  /* 0x00008700ff00da0c */ /* 0x000fe20003f65330 */
[----:B------:R-:W-:-:S05]  /*4d80*/  @P1 IMAD.WIDE.U32 R208, R3, R208, c[0x0][0x258] ;  /* 0x0000960003d01625 */ /* 0x000fca00078e00d0 */
[----:B------:R1:W-:Y:S02]  /*4d90*/  @P1 STG.E.128 [R208.64], R216 ;  /* 0x000000d8d0001986 */ /* 0x0003e4000c101d04 */
[----:B-1----:R-:W-:Y:S02]  /*4da0*/  SEL R216, R249, R196, P0 ;  /* 0x000000c4f9d87207 */ /* 0x002fe40000000000 */
[----:B------:R-:W-:Y:S02]  /*4db0*/  SEL R217, R248, R197, P0 ;  /* 0x000000c5f8d97207 */ /* 0x000fe40000000000 */
[----:B------:R-:W-:Y:S02]  /*4dc0*/  SEL R218, R247, R198, P0 ;  /* 0x000000c6f7da7207 */ /* 0x000fe40000000000 */
[----:B------:R-:W-:-:S05]  /*4dd0*/  SEL R219, R246, R199, P0 ;  /* 0x000000c7f6db7207 */ /* 0x000fca0000000000 */
[----:B------:R1:W-:Y:S02]  /*4de0*/  @P1 STG.E.128 [R208.64+0x10], R216 ;  /* 0x000010d8d0001986 */ /* 0x0003e4000c101d04 */
[----:B-1----:R-:W-:-:S04]  /*4df0*/  @P4 IMAD.MOV.U32 R208, RZ, RZ, 0x10 ;  /* 0x00000010ffd04424 */ /* 0x002fc800078e00ff */
[----:B------:R-:W-:-:S05]  /*4e00*/  @P4 IMAD.WIDE.U32 R208, R221, R208, c[0x0][0x248] ;  /* 0x00009200ddd04625 */ /* 0x000fca00078e00d0 */
[----:B------:R1:W-:Y:S01]  /*4e10*/  @P4 STG.E.128 [R208.64], R188 ;  /* 0x000000bcd0004986 */ /* 0x0003e2000c101d04 */
[----:B------:R-:W-:Y:S05]  /*4e20*/  @!P4 BRA `(.L_x_6147) ;  /* 0x000000400000c947 */ /* 0x000fea0003800000 */
[----:B-----5:R-:W-:Y:S01]  /*4e30*/  HFMA2.MMA R185, -RZ, RZ, 0, 9.5367431640625e-07 ;  /* 0x00000010ffb97435 */ /* 0x020fe200000001ff */
[----:B------:R-:W-:-:S09]  /*4e40*/  IADD3 R184, R221, 0x20, RZ ;  /* 0x00000020ddb87810 */ /* 0x000fd20007ffe0ff */
[----:B------:R-:W-:-:S06]  /*4e50*/  IMAD.WIDE.U32 R184, R184, R185, c[0x0][0x170] ;  /* 0x00005c00b8b87625 */ /* 0x000fcc00078e00b9 */
[----:B------:R-:W5:Y:S02]  /*4e60*/  LDG.E.128 R184, [R184.64] ;  /* 0x00000004b8b87981 */ /* 0x000f64000c1e1d00 */
.L_x_6147:
[----:B------:R-:W-:Y:S05]  /*4e70*/  BSYNC B1 ;  /* 0x0000000000017941 */ /* 0x000fea0003800000 */
.L_x_6146:
[----:B------:R-:W-:Y:S01]  /*4e80*/  BSSY B1, `(.L_x_6148) ;  /* 0x000000e000017945 */ /* 0x000fe20003800000 */
[----:B------:R-:W-:Y:S01]  /*4e90*/  @!P5 FSEL R216, R152, RZ, P3 ;  /* 0x000000ff98d8d208 */ /* 0x000fe20001800000 */
[----:B------:R-:W-:Y:S05]  /*4ea0*/  @!P5 BRA `(.L_x_6149) ;  /* 0x000000b00000d947 */ /* 0x000fea0003800000 */
[----:B------:R-:W2:Y:S01]  /*4eb0*/  LDL R217, [R1+0xd0] ;  /* 0x0000d00001d97983 */ /* 0x000ea20000100800 */
[----:B-1----:R-:W1:Y:S03]  /*4ec0*/  LDC.U8 R208, c[0x0][0x1f0] ;  /* 0x00007c00ffd07b82 */ /* 0x002e660000000000 */
[----:B------:R-:W3:Y:S01]  /*4ed0*/  LDL R209, [R1+0x8] ;  /* 0x0000080001d17983 */ /* 0x000ee20000100800 */
[----:B------:R-:W-:-:S04]  /*4ee0*/  ISETP.NE.U32.AND P3, PT, RZ, c[0x0][0x218], PT ;  /* 0x00008600ff007a0c */ /* 0x000fc80003f65070 */
[----:B------:R-:W-:Y:S02]  /*4ef0*/  ISETP.NE.AND.EX P3, PT, RZ, c[0x0][0x21c], PT, P3 ;  /* 0x00008700ff007a0c */ /* 0x000fe40003f65330 */
[----:B-1----:R-:W-:-:S04]  /*4f00*/  ISETP.NE.AND P6, PT, R208, RZ, PT ;  /* 0x000000ffd000720c */ /* 0x002fc80003fc5270 */
[----:B------:R-:W-:-:S05]  /*4f10*/  FSEL R208, R222, RZ, !P6 ;  /* 0x000000ffded07208 */ /* 0x000fca0007000000 */
[----:B--2---:R-:W-:-:S04]  /*4f20*/  FFMA.FTZ R208, R217, R223, R208 ;  /* 0x000000dfd9d07223 */ /* 0x004fc800000100d0 */
[----:B---3--:R-:W-:-:S04]  /*4f30*/  FADD.FTZ R208, R209, -R208 ;  /* 0x800000d0d1d07221 */ /* 0x008fc80000010000 */
[----:B-----5:R-:W-:-:S04]  /*4f40*/  FMUL.FTZ R216, R0, R208 ;  /* 0x000000d000d87220 */ /* 0x020fc80000410000 */
[----:B------:R-:W-:Y:S02]  /*4f50*/  @P3 FADD.FTZ R216, R152, R216 ;  /* 0x000000d898d83221 */ /* 0x000fe40000010000 */
.L_x_6149:
[----:B------:R-:W-:Y:S05]  /*4f60*/  BSYNC B1 ;  /* 0x0000000000017941 */ /* 0x000fea0003800000 */
.L_x_6148:
[----:B------:R-:W-:Y:S01]  /*4f70*/  BSSY B1, `(.L_x_6150) ;  /* 0x0000011000017945 */ /* 0x000fe20003800000 */
[----:B------:R-:W-:Y:S02]  /*4f80*/  @!P5 ISETP.NE.U32.AND P3, PT, RZ, c[0x0][0x218], PT ;  /* 0x00008600ff00da0c */ /* 0x000fe40003f65070 */
[----:B------:R-:W-:Y:S01]  /*4f90*/  @!P5 ISETP.NE.AND.EX P2, PT, RZ, c[0x0][0x21c], PT, P2 ;  /* 0x00008700ff00da0c */ /* 0x000fe20003f45320 */
[----:B------:R-:W-:Y:S07]  /*4fa0*/  @!P4 BRA `(.L_x_6151) ;  /* 0x000000d00000c947 */ /* 0x000fee0003800000 */
[----:B-1----:R-:W2:Y:S01]  /*4fb0*/  LDL.LU R208, [R1+0x1c] ;  /* 0x00001c0001d07983 */ /* 0x002ea20000300800 */
[----:B------:R-:W-:Y:S01]  /*4fc0*/  HFMA2.MMA R209, -RZ, RZ, 0, 0 ;  /* 0x00000000ffd17435 */ /* 0x000fe200000001ff */
[----:B--2---:R-:W-:Y:S01]  /*4fd0*/  LOP3.LUT P6, RZ, R208, 0xff, RZ, 0xc0, !PT ;  /* 0x000000ffd0ff7812 */ /* 0x004fe200078cc0ff */
        /* <DEDUP_REMOVED lines=10> */
.L_x_6151:
[----:B------:R-:W-:Y:S05]  /*5080*/  BSYNC B1 ;  /* 0x0000000000017941 */ /* 0x000fea0003800000 */
.L_x_6150:
        /* <DEDUP_REMOVED lines=14> */
.L_x_6153:
[----:B------:R-:W-:Y:S05]  /*5170*/  BSYNC B1 ;  /* 0x0000000000017941 */ /* 0x000fea0003800000 */
.L_x_6152:
[----:B-1----:R-:W2:Y:S01]  /*5180*/  LDL.LU R209, [R1+0x44] ;  /* 0x0000440001d17983 */ /* 0x002ea20000300800 */
[----:B------:R-:W-:Y:S01]  /*5190*/  @P1 MOV R208, 0x20 ;  /* 0x0000002000d01802 */ /* 0x000fe20000000f00 */
[----:B------:R-:W-:Y:S01]  /*51a0*/  BSSY B1, `(.L_x_6154) ;  /* 0x0000013000017945 */ /* 0x000fe20003800000 */
[----:B------:R-:W-:Y:S02]  /*51b0*/  @!P5 ISETP.NE.U32.AND P2, PT, RZ, c[0x0][0x218], PT ;  /* 0x00008600ff00da0c */ /* 0x000fe40003f45070 */
[----:B------:R-:W-:Y:S02]  /*51c0*/  @!P5 ISETP.NE.AND.EX P3, PT, RZ, c[0x0][0x21c], PT, P3 ;  /* 0x00008700ff00da0c */ /* 0x000fe40003f65330 */
[----:B------:R-:W-:Y:S02]  /*51d0*/  @!P5 ISETP.NE.AND.EX P2, PT, RZ, c[0x0][0x21c], PT, P2 ;  /* 0x00008700ff00da0c */ /* 0x000fe40003f45320 */
[----:B------:R-:W-:Y:S01]  /*51e0*/  SEL R216, R216, R192, P0 ;  /* 0x000000c0d8d87207 */ /* 0x000fe20000000000 */
[----:B--2---:R-:W-:Y:S01]  /*51f0*/  @P1 IMAD.WIDE.U32 R208, R209, R208, c[0x0][0x258] ;  /* 0x00009600d1d01625 */ /* 0x004fe200078e00d0 */
        /* <DEDUP_REMOVED lines=13> */
.L_x_6155:
[----:B------:R-:W-:Y:S05]  /*52d0*/  BSYNC B1 ;  /* 0x0000000000017941 */ /* 0x000fea0003800000 */
.L_x_6154:
[----:B------:R-:W-:Y:S01]  /*52e0*/  BSSY B1, `(.L_x_6156) ;  /* 0x000000f000017945 */ /* 0x000fe20003800000 */
[----:B------:R-:W-:Y:S02]  /*52f0*/  SEL R217, R217, R193, P0 ;  /* 0x000000c1d9d97207 */ /* 0x000fe40000000000 */
[----:B------:R-:W-:Y:S01]  /*5300*/  @!P5 FSEL R218, R154, RZ, P3 ;  /* 0x000000ff9adad208 */ /* 0x000fe20001800000 */
[----:B------:R-:W-:Y:S05]  /*5310*/  @!P5 BRA `(.L_x_6157) ;  /* 0x000000b00000d947 */ /* 0x000fea0003800000 */
[----:B------:R-:W2:Y:S01]  /*5320*/  LDL R246, [R1+0xc8] ;  /* 0x0000c80001f67983 */ /* 0x000ea20000100800 */
[----:B------:R-:W1:Y:S03]  /*5330*/  LDC.U8 R247, c[0x0][0x1f0] ;  /* 0x00007c00fff77b82 */ /* 0x000e660000000000 */
[----:B------:R-:W3:Y:S01]  /*5340*/  LDL R219, [R1] ;  /* 0x0000000001db7983 */ /* 0x000ee20000100800 */
        /* <DEDUP_REMOVED lines=8> */
.L_x_6157:
[----:B------:R-:W-:Y:S05]  /*53d0*/  BSYNC B1 ;  /* 0x0000000000017941 */ /* 0x000fea0003800000 */
.L_x_6156:
        /* <DEDUP_REMOVED lines=14> */
.L_x_6159:
[----:B------:R-:W-:Y:S05]  /*54c0*/  BSYNC B1 ;  /* 0x0000000000017941 */ /* 0x000fea0003800000 */
.L_x_6158:
[----:B------:R-:W-:Y:S01]  /*54d0*/  BSSY B1, `(.L_x_6160) ;  /* 0x000000e000017945 */ /* 0x000fe20003800000 */
[----:B------:R-:W-:Y:S02]  /*54e0*/  SEL R218, R218, R194, P0 ;  /* 0x000000c2dada7207 */ /* 0x000fe40000000000 */
[----:B------:R-:W-:Y:S01]  /*54f0*/  @!P5 FSEL R219, R155, RZ, P2 ;  /* 0x000000ff9bdbd208 */ /* 0x000fe20001000000 */
[----:B------:R-:W-:Y:S05]  /*5500*/  @!P5 BRA `(.L_x_6161) ;  /* 0x000000a00000d947 */ /* 0x000fea0003800000 */
[----:B------:R-:W2:Y:S01]  /*5510*/  LDL R246, [R1+0xc4] ;  /* 0x0000c40001f67983 */ /* 0x000ea20000100800 */
[----:B------:R-:W1:Y:S01]  /*5520*/  LDC.U8 R247, c[0x0][0x1f0] ;  /* 0x00007c00fff77b82 */ /* 0x000e620000000000 */
[----:B------:R-:W-:-:S04]  /*5530*/  ISETP.NE.U32.AND P2, PT, RZ, c[0x0][0x218], PT ;  /* 0x00008600ff007a0c */ /* 0x000fc80003f45070 */
[----:B------:R-:W-:Y:S02]  /*5540*/  ISETP.NE.AND.EX P2, PT, RZ, c[0x0][0x21c], PT, P2 ;  /* 0x00008700ff007a0c */ /* 0x000fe40003f45320 */
[----:B-1----:R-:W-:-:S04]  /*5550*/  ISETP.NE.AND P3, PT, R247, RZ, PT ;  /* 0x000000fff700720c */ /* 0x002fc80003f65270 */
[----:B------:R-:W-:-:S05]  /*5560*/  FSEL R219, R222, RZ, !P3 ;  /* 0x000000ffdedb7208 */ /* 0x000fca0005800000 */
[----:B--2---:R-:W-:-:S04]  /*5570*/  FFMA.FTZ R219, R246, R223, R219 ;  /* 0x000000dff6db7223 */ /* 0x004fc800000100db */
[----:B------:R-:W-:-:S04]  /*5580*/  FADD.FTZ R219, R250, -R219 ;  /* 0x800000dbfadb7221 */ /* 0x000fc80000010000 */
[----:B-----5:R-:W-:-:S04]  /*5590*/  FMUL.FTZ R219, R0, R219 ;  /* 0x000000db00db7220 */ /* 0x020fc80000410000 */
[----:B------:R-:W-:Y:S02]  /*55a0*/  @P2 FADD.FTZ R219, R155, R219 ;  /* 0x000000db9bdb2221 */ /* 0x000fe40000010000 */
.L_x_6161:
[----:B------:R-:W-:Y:S05]  /*55b0*/  BSYNC B1 ;  /* 0x0000000000017941 */ /* 0x000fea0003800000 */
.L_x_6160:
        /* <DEDUP_REMOVED lines=14> */
.L_x_6163:
[----:B------:R-:W-:Y:S05]  /*56a0*/  BSYNC B1 ;  /* 0x0000000000017941 */ /* 0x000fea0003800000 */
.L_x_6162:
[----:B------:R-:W-:Y:S01]  /*56b0*/  @!P5 ISETP.NE.U32.AND P3, PT, RZ, c[0x0][0x218], PT ;  /* 0x00008600ff00da0c */ /* 0x000fe20003f65070 */
[----:B------:R-:W-:Y:S01]  /*56c0*/  BSSY B1, `(.L_x_6164) ;  /* 0x0000011000017945 */ /* 0x000fe20003800000 */
[----:B------:R-:W-:Y:S02]  /*56d0*/  SEL R219, R219, R195, P0 ;  /* 0x000000c3dbdb7207 */ /* 0x000fe40000000000 */
[----:B------:R-:W-:Y:S02]  /*56e0*/  @!P5 ISETP.NE.AND.EX P3, PT, RZ, c[0x0][0x21c], PT, P3 ;  /* 0x00008700ff00da0c */ /* 0x000fe40003f65330 */
[----:B------:R-:W-:Y:S01]  /*56f0*/  @!P5 ISETP.NE.U32.AND P2, PT, RZ, c[0x0][0x218], PT ;  /* 0x00008600ff00da0c */ /* 0x000fe20003f45070 */
[----:B------:R1:W-:Y:S02]  /*5700*/  @P1 STG.E.128 [R208.64], R216 ;  /* 0x000000d8d0001986 */ /* 0x0003e4000c101d04 */
[----:B-1----:R-:W-:Y:S01]  /*5710*/  @!P5 FSEL R216, R156, RZ, P3 ;  /* 0x000000ff9cd8d208 */ /* 0x002fe20001800000 */
        /* <DEDUP_REMOVED lines=11> */
.L_x_6165:
[----:B------:R-:W-:Y:S05]  /*57d0*/  BSYNC B1 ;  /* 0x0000000000017941 */ /* 0x000fea0003800000 */
.L_x_6164:
        /* <DEDUP_REMOVED lines=16> */
.L_x_6167:
[----:B------:R-:W-:Y:S05]  /*58e0*/  BSYNC B1 ;  /* 0x0000000000017941 */ /* 0x000fea0003800000 */
.L_x_6166:
[----:B------:R-:W-:Y:S01]  /*58f0*/  BSSY B1, `(.L_x_6168) ;  /* 0x000000d000017945 */ /* 0x000fe20003800000 */
        /* <DEDUP_REMOVED lines=12> */
.L_x_6169:
[----:B------:R-:W-:Y:S05]  /*59c0*/  BSYNC B1 ;  /* 0x0000000000017941 */ /* 0x000fea0003800000 */
.L_x_6168:
[----:B------:R-:W-:Y:S01]  /*59d0*/  @!P5 ISETP.NE.U32.AND P2, PT, RZ, c[0x0][0x218], PT ;  /* 0x00008600ff00da0c */ /* 0x000fe20003f45070 */
[----:B------:R-:W-:Y:S01]  /*59e0*/  BSSY B1, `(.L_x_6170) ;  /* 0x0000010000017945 */ /* 0x000fe20003800000 */
        /* <DEDUP_REMOVED lines=15> */
.L_x_6171:
[----:B------:R-:W-:Y:S05]  /*5ae0*/  BSYNC B1 ;  /* 0x0000000000017941 */ /* 0x000fea0003800000 */
.L_x_6170:
        /* <DEDUP_REMOVED lines=13> */
.L_x_6173:
[----:B------:R-:W-:Y:S05]  /*5bc0*/  BSYNC B1 ;  /* 0x0000000000017941 */ /* 0x000fea0003800000 */
.L_x_6172:
        /* <DEDUP_REMOVED lines=14> */
.L_x_6175:
[----:B------:R-:W-:Y:S05]  /*5cb0*/  BSYNC B1 ;  /* 0x0000000000017941 */ /* 0x000fea0003800000 */
.L_x_6174:
        /* <DEDUP_REMOVED lines=13> */
.L_x_6177:
[----:B------:R-:W-:Y:S05]  /*5d90*/  BSYNC B1 ;  /* 0x0000000000017941 */ /* 0x000fea0003800000 */
.L_x_6176:
        /* <DEDUP_REMOVED lines=14> */
.L_x_6179:
[----:B------:R-:W-:Y:S05]  /*5e80*/  BSYNC B1 ;  /* 0x0000000000017941 */ /* 0x000fea0003800000 */
.L_x_6178:
[----:B------:R-:W-:Y:S01]  /*5e90*/  @P4 MOV R206, 0x10 ;  /* 0x0000001000ce4802 */ /* 0x000fe20000000f00 */
[----:B------:R-:W-:Y:S01]  /*5ea0*/  BSSY B1, `(.L_x_6180) ;  /* 0x0000011000017945 */ /* 0x000fe20003800000 */
[----:B------:R-:W-:Y:S02]  /*5eb0*/  @P4 IADD3 R207, R221, 0x20, RZ ;  /* 0x00000020ddcf4810 */ /* 0x000fe40007ffe0ff */
[----:B------:R-:W-:Y:S02]  /*5ec0*/  SEL R216, R216, R196, P0 ;  /* 0x000000c4d8d87207 */ /* 0x000fe40000000000 */
[----:B------:R-:W-:Y:S01]  /*5ed0*/  SEL R217, R217, R197, P0 ;  /* 0x000000c5d9d97207 */ /* 0x000fe20000000000 */
[----:B------:R-:W-:Y:S01]  /*5ee0*/  @P4 IMAD.WIDE.U32 R206, R207, R206, c[0x0][0x248] ;  /* 0x00009200cfce4625 */ /* 0x000fe200078e00ce */
[----:B------:R-:W-:Y:S02]  /*5ef0*/  SEL R218, R218, R198, P0 ;  /* 0x000000c6dada7207 */ /* 0x000fe40000000000 */
[----:B------:R-:W-:-:S02]  /*5f00*/  SEL R219, R219, R199, P0 ;  /* 0x000000c7dbdb7207 */ /* 0x000fc40000000000 */
[----:B------:R-:W-:Y:S02]  /*5f10*/  @!P5 ISETP.NE.U32.AND P3, PT, RZ, c[0x0][0x218], PT ;  /* 0x00008600ff00da0c */ /* 0x000fe40003f65070 */
[----:B------:R-:W-:Y:S01]  /*5f20*/  @!P5 ISETP.NE.U32.AND P2, PT, RZ, c[0x0][0x218], PT ;  /* 0x00008600ff00da0c */ /* 0x000fe20003f45070 */
[----:B------:R1:W-:Y:S01]  /*5f30*/  @P1 STG.E.128 [R208.64+0x10], R216 ;  /* 0x000010d8d0001986 */ /* 0x0003e2000c101d04 */
[----:B------:R-:W-:Y:S02]  /*5f40*/  @!P5 ISETP.NE.AND.EX P3, PT, RZ, c[0x0][0x21c], PT, P3 ;  /* 0x00008700ff00da0c */ /* 0x000fe40003f65330 */
[----:B------:R-:W-:Y:S01]  /*5f50*/  IADD3 R246, R221, 0x40, RZ ;  /* 0x00000040ddf67810 */ /* 0x000fe20007ffe0ff */
[----:B------:R1:W-:Y:S01]  /*5f60*/  @P4 STG.E.128 [R206.64], R188 ;  /* 0x000000bcce004986 */ /* 0x0003e2000c101d04 */
[----:B------:R-:W-:Y:S05]  /*5f70*/  @!P4 BRA `(.L_x_6181) ;  /* 0x000000300000c947 */ /* 0x000fea0003800000 */
[----:B-----5:R-:W-:-:S10]  /*5f80*/  HFMA2.MMA R184, -RZ, RZ, 0, 9.5367431640625e-07 ;  /* 0x00000010ffb87435 */ /* 0x020fd400000001ff */
[----:B------:R-:W-:-:S06]  /*5f90*/  IMAD.WIDE.U32 R184, R246, R184, c[0x0][0x170] ;  /* 0x00005c00f6b87625 */ /* 0x000fcc00078e00b8 */
[----:B------:R-:W5:Y:S02]  /*5fa0*/  LDG.E.128 R184, [R184.64] ;  /* 0x00000004b8b87981 */ /* 0x000f64000c1e1d00 */
.L_x_6181:
[----:B------:R-:W-:Y:S05]  /*5fb0*/  BSYNC B1 ;  /* 0x0000000000017941 */ /* 0x000fea0003800000 */
.L_x_6180:
[----:B------:R-:W-:Y:S01]  /*5fc0*/  BSSY B1, `(.L_x_6182) ;  /* 0x000000d000017945 */ /* 0x000fe20003800000 */
        /* <DEDUP_REMOVED lines=12> */
.L_x_6183:
[----:B------:R-:W-:Y:S05]  /*6090*/  BSYNC B1 ;  /* 0x0000000000017941 */ /* 0x000fea0003800000 */
.L_x_6182:
[----:B------:R-:W-:Y:S01]  /*60a0*/  BSSY B1, `(.L_x_6184) ;  /* 0x0000011000017945 */ /* 0x000fe20003800000 */
[----:B------:R-:W-:Y:S02]  /*60b0*/  @!P5 ISETP.NE.U32.AND P3, PT, RZ, c[0x0][0x218], PT ;  /* 0x00008600ff00da0c */ /* 0x000fe40003f65070 */
[----:B------:R-:W-:Y:S01]  /*60c0*/  @!P5 ISETP.NE.AND.EX P2, PT, RZ, c[0x0][0x21c], PT, P2 ;  /* 0x00008700ff00da0c */ /* 0x000fe20003f45320 */
[----:B------:R-:W-:Y:S07]  /*60d0*/  @!P4 BRA `(.L_x_6185) ;  /* 0x000000d00000c947 */ /* 0x000fee0003800000 */
[----:B------:R-:W2:Y:S01]  /*60e0*/  LDL.LU R206, [R1+0x20] ;  /* 0x0000200001ce7983 */ /* 0x000ea20000300800 */
[----:B------:R-:W-:Y:S01]  /*60f0*/  IMAD.MOV.U32 R207, RZ, RZ, RZ ;  /* 0x000000ffffcf7224 */ /* 0x000fe200078e00ff */
[----:B--2---:R-:W-:Y:S01]  /*6100*/  LOP3.LUT P6, RZ, R206, 0xff, RZ, 0xc0, !PT ;  /* 0x000000ffceff7812 */ /* 0x004fe200078cc0ff */
[----:B------:R-:W-:-:S04]  /*6110*/  FMUL.FTZ R206, R216, c[0x0][0x1ec] ;  /* 0x00007b00d8ce7a20 */ /* 0x000fc80000410000 */
        /* <DEDUP_REMOVED lines=9> */
.L_x_6185:
[----:B------:R-:W-:Y:S05]  /*61b0*/  BSYNC B1 ;  /* 0x0000000000017941 */ /* 0x000fea0003800000 */
.L_x_6184:
        /* <DEDUP_REMOVED lines=13> */
.L_x_6187:
[----:B------:R-:W-:Y:S05]  /*6290*/  BSYNC B1 ;  /* 0x0000000000017941 */ /* 0x000fea0003800000 */
.L_x_6186:
[----:B------:R-:W2:Y:S01]  /*62a0*/  LDL.LU R206, [R1+0x4c] ;  /* 0x00004c0001ce7983 */ /* 0x000ea20000300800 */
        /* <DEDUP_REMOVED lines=20> */
.L_x_6189:
[----:B------:R-:W-:Y:S05]  /*63f0*/  BSYNC B1 ;  /* 0x0000000000017941 */ /* 0x000fea0003800000 */
.L_x_6188:
        /* <DEDUP_REMOVED lines=14> */
.L_x_6191:
[----:B------:R-:W-:Y:S05]  /*64e0*/  BSYNC B1 ;  /* 0x0000000000017941 */ /* 0x000fea0003800000 */
.L_x_6190:
        /* <DEDUP_REMOVED lines=14> */
.L_x_6193:
[----:B------:R-:W-:Y:S05]  /*65d0*/  BSYNC B1 ;  /* 0x0000000000017941 */ /* 0x000fea0003800000 */
.L_x_6192:
        /* <DEDUP_REMOVED lines=14> */
.L_x_6195:
[----:B------:R-:W-:Y:S05]  /*66c0*/  BSYNC B1 ;  /* 0x0000000000017941 */ /* 0x000fea0003800000 */
.L_x_6194:
        /* <DEDUP_REMOVED lines=14> */
.L_x_6197:
[----:B------:R-:W-:Y:S05]  /*67b0*/  BSYNC B1 ;  /* 0x0000000000017941 */ /* 0x000fea0003800000 */
.L_x_6196:
        /* <DEDUP_REMOVED lines=18> */
.L_x_6199:
[----:B------:R-:W-:Y:S05]  /*68e0*/  BSYNC B1 ;  /* 0x0000000000017941 */ /* 0x000fea0003800000 */
.L_x_6198:
        /* <DEDUP_REMOVED lines=16> */
.L_x_6201:
[----:B------:R-:W-:Y:S05]  /*69f0*/  BSYNC B1 ;  /* 0x0000000000017941 */ /* 0x000fea0003800000 */
.L_x_6200:
        /* <DEDUP_REMOVED lines=13> */
.L_x_6203:
[----:B------:R-:W-:Y:S05]  /*6ad0*/  BSYNC B1 ;  /* 0x0000000000017941 */ /* 0x000fea0003800000 */
.L_x_6202:
        /* <DEDUP_REMOVED lines=17> */
.L_x_6205:
[----:B------:R-:W-:Y:S05]  /*6bf0*/  BSYNC B1 ;  /* 0x0000000000017941 */ /* 0x000fea0003800000 */
.L_x_6204:
        /* <DEDUP_REMOVED lines=13> */
.L_x_6207:
[----:B------:R-:W-:Y:S05]  /*6cd0*/  BSYNC B1 ;  /* 0x0000000000017941 */ /* 0x000fea0003800000 */
.L_x_6206:
        /* <DEDUP_REMOVED lines=14> */
.L_x_6209:
[----:B------:R-:W-:Y:S05]  /*6dc0*/  BSYNC B1 ;  /* 0x0000000000017941 */ /* 0x000fea0003800000 */
.L_x_6208:
        /* <DEDUP_REMOVED lines=13> */
.L_x_6211:
[----:B------:R-:W-:Y:S05]  /*6ea0*/  BSYNC B1 ;  /* 0x0000000000017941 */ /* 0x000fea0003800000 */
.L_x_6210:
        /* <DEDUP_REMOVED lines=14> */
.L_x_6213:
[----:B------:R-:W-:Y:S05]  /*6f90*/  BSYNC B1 ;  /* 0x0000000000017941 */ /* 0x000fea0003800000 */
.L_x_6212:
[----:B------:R-:W-:Y:S01]  /*6fa0*/  SEL R204, R217, R196, P0 ;  /* 0x000000c4d9cc7207 */ /* 0x000fe20000000000 */
[----:B------:R-:W-:Y:S01]  /*6fb0*/  BSSY B1, `(.L_x_6214) ;  /* 0x0000010000017945 */ /* 0x000fe20003800000 */
[----:B------:R-:W-:Y:S02]  /*6fc0*/  SEL R205, R216, R197, P0 ;  /* 0x000000c5d8cd7207 */ /* 0x000fe40000000000 */
[----:B------:R-:W-:Y:S02]  /*6fd0*/  SEL R206, R206, R198, P0 ;  /* 0x000000c6cece7207 */ /* 0x000fe40000000000 */
[----:B------:R-:W-:Y:S02]  /*6fe0*/  SEL R207, R207, R199, P0 ;  /* 0x000000c7cfcf7207 */ /* 0x000fe40000000000 */
[----:B------:R-:W-:Y:S02]  /*6ff0*/  @!P5 ISETP.NE.U32.AND P3, PT, RZ, c[0x0][0x218], PT ;  /* 0x00008600ff00da0c */ /* 0x000fe40003f65070 */
[----:B------:R-:W-:Y:S01]  /*7000*/  @!P5 ISETP.NE.U32.AND P2, PT, RZ, c[0x0][0x218], PT ;  /* 0x00008600ff00da0c */ /* 0x000fe20003f45070 */
[----:B------:R1:W-:Y:S01]  /*7010*/  @P1 STG.E.128 [R208.64+0x10], R204 ;  /* 0x000010ccd0001986 */ /* 0x0003e2000c101d04 */
[----:B------:R-:W-:-:S02]  /*7020*/  @!P5 ISETP.NE.AND.EX P3, PT, RZ, c[0x0][0x21c], PT, P3 ;  /* 0x00008700ff00da0c */ /* 0x000fc40003f65330 */
[----:B------:R-:W-:Y:S02]  /*7030*/  IADD3 R216, R221, 0x60, RZ ;  /* 0x00000060ddd87810 */ /* 0x000fe40007ffe0ff */
[----:B-1----:R-:W-:-:S05]  /*7040*/  @P4 MOV R204, 0x10 ;  /* 0x0000001000cc4802 */ /* 0x002fca0000000f00 */
[----:B------:R-:W-:-:S05]  /*7050*/  @P4 IMAD.WIDE.U32 R204, R246, R204, c[0x0][0x248] ;  /* 0x00009200f6cc4625 */ /* 0x000fca00078e00cc */
[----:B------:R1:W-:Y:S01]  /*7060*/  @P4 STG.E.128 [R204.64], R188 ;  /* 0x000000bccc004986 */ /* 0x0003e2000c101d04 */
[----:B------:R-:W-:Y:S05]  /*7070*/  @!P4 BRA `(.L_x_6215) ;  /* 0x000000300000c947 */ /* 0x000fea0003800000 */
[----:B-----5:R-:W-:-:S10]  /*7080*/  HFMA2.MMA R184, -RZ, RZ, 0, 9.5367431640625e-07 ;  /* 0x00000010ffb87435 */ /* 0x020fd400000001ff */
[----:B------:R-:W-:-:S06]  /*7090*/  IMAD.WIDE.U32 R184, R216, R184, c[0x0][0x170] ;  /* 0x00005c00d8b87625 */ /* 0x000fcc00078e00b8 */
[----:B------:R-:W5:Y:S02]  /*70a0*/  LDG.E.128 R184, [R184.64] ;  /* 0x00000004b8b87981 */ /* 0x000f64000c1e1d00 */
.L_x_6215:
[----:B------:R-:W-:Y:S05]  /*70b0*/  BSYNC B1 ;  /* 0x0000000000017941 */ /* 0x000fea0003800000 */
.L_x_6214:
        /* <DEDUP_REMOVED lines=13> */
.L_x_6217:
[----:B------:R-:W-:Y:S05]  /*7190*/  BSYNC B1 ;  /* 0x0000000000017941 */ /* 0x000fea0003800000 */
.L_x_6216:
[----:B------:R-:W-:Y:S01]  /*71a0*/  BSSY B1, `(.L_x_6218) ;  /* 0x0000011000017945 */ /* 0x000fe20003800000 */
[----:B------:R-:W-:Y:S02]  /*71b0*/  @!P5 ISETP.NE.U32.AND P3, PT, RZ, c[0x0][0x218], PT ;  /* 0x00008600ff00da0c */ /* 0x000fe40003f65070 */
[----:B------:R-:W-:Y:S01]  /*71c0*/  @!P5 ISETP.NE.AND.EX P2, PT, RZ, c[0x0][0x21c], PT, P2 ;  /* 0x00008700ff00da0c */ /* 0x000fe20003f45320 */
[----:B------:R-:W-:Y:S07]  /*71d0*/  @!P4 BRA `(.L_x_6219) ;  /* 0x000000d00000c947 */ /* 0x000fee0003800000 */
[----:B------:R-:W2:Y:S01]  /*71e0*/  LDL.LU R205, [R1+0x28] ;  /* 0x0000280001cd7983 */ /* 0x000ea20000300800 */
        /* <DEDUP_REMOVED lines=12> */
.L_x_6219:
[----:B------:R-:W-:Y:S05]  /*72b0*/  BSYNC B1 ;  /* 0x0000000000017941 */ /* 0x000fea0003800000 */
.L_x_6218:
        /* <DEDUP_REMOVED lines=13> */
.L_x_6221:
[----:B------:R-:W-:Y:S05]  /*7390*/  BSYNC B1 ;  /* 0x0000000000017941 */ /* 0x000fea0003800000 */
.L_x_6220:
[----:B------:R-:W2:Y:S01]  /*73a0*/  LDL.LU R206, [R1+0x54] ;  /* 0x0000540001ce7983 */ /* 0x000ea20000300800 */
[----:B------:R-:W-:Y:S01]  /*73b0*/  @!P5 ISETP.NE.U32.AND P2, PT, RZ, c[0x0][0x218], PT ;  /* 0x00008600ff00da0c */ /* 0x000fe20003f45070 */
[----:B------:R-:W-:Y:S01]  /*73c0*/  @P1 IMAD.MOV.U32 R208, RZ, RZ, 0x20 ;  /* 0x00000020ffd01424 */ /* 0x000fe200078e00ff */
[----:B------:R-:W-:Y:S01]  /*73d0*/  BSSY B1, `(.L_x_6222) ;  /* 0x0000012000017945 */ /* 0x000fe20003800000 */
        /* <DEDUP_REMOVED lines=17> */
.L_x_6223:
[----:B------:R-:W-:Y:S05]  /*74f0*/  BSYNC B1 ;  /* 0x0000000000017941 */ /* 0x000fea0003800000 */
.L_x_6222:
        /* <DEDUP_REMOVED lines=14> */
.L_x_6225:
[----:B------:R-:W-:Y:S05]  /*75e0*/  BSYNC B1 ;  /* 0x0000000000017941 */ /* 0x000fea0003800000 */
.L_x_6224:
        /* <DEDUP_REMOVED lines=14> */
.L_x_6227:
[----:B------:R-:W-:Y:S05]  /*76d0*/  BSYNC B1 ;  /* 0x0000000000017941 */ /* 0x000fea0003800000 */
.L_x_6226:
        /* <DEDUP_REMOVED lines=14> */
.L_x_6229:
[----:B------:R-:W-:Y:S05]  /*77c0*/  BSYNC B1 ;  /* 0x0000000000017941 */ /* 0x000fea0003800000 */
.L_x_6228:
        /* <DEDUP_REMOVED lines=14> */
.L_x_6231:
[----:B------:R-:W-:Y:S05]  /*78b0*/  BSYNC B1 ;  /* 0x0000000000017941 */ /* 0x000fea0003800000 */
.L_x_6230:
        /* <DEDUP_REMOVED lines=18> */
.L_x_6233:
[----:B------:R-:W-:Y:S05]  /*79e0*/  BSYNC B1 ;  /* 0x0000000000017941 */ /* 0x000fea0003800000 */
.L_x_6232:
[----:B------:R-:W-:Y:S01]  /*79f0*/  BSSY B1, `(.L_x_6234) ;  /* 0x0000010000017945 */ /* 0x000fe20003800000 */
[----:B------:R-:W-:Y:S02]  /*7a00*/  @!P5 ISETP.NE.U32.AND P3, PT, RZ, c[0x0][0x218], PT ;  /* 0x00008600ff00da0c */ /* 0x000fe40003f65070 */
[----:B------:R-:W-:Y:S01]  /*7a10*/  @!P5 ISETP.NE.AND.EX P2, PT, RZ, c[0x0][0x21c], PT, P2 ;  /* 0x00008700ff00da0c */ /* 0x000fe20003f45320 */
[----:B------:R-:W-:Y:S07]  /*7a20*/  @!P4 BRA `(.L_x_6235) ;  /* 0x000000c00000c947 */ /* 0x000fee0003800000 */
        /* <DEDUP_REMOVED lines=12> */
.L_x_6235:
[----:B------:R-:W-:Y:S05]  /*7af0*/  BSYNC B1 ;  /* 0x0000000000017941 */ /* 0x000fea0003800000 */
.L_x_6234:
        /* <DEDUP_REMOVED lines=13> */
.L_x_6237:
[----:B------:R-:W-:Y:S05]  /*7bd0*/  BSYNC B1 ;  /* 0x0000000000017941 */ /* 0x000fea0003800000 */
.L_x_6236:
        /* <DEDUP_REMOVED lines=17> */
.L_x_6239:
[----:B------:R-:W-:Y:S05]  /*7cf0*/  BSYNC B1 ;  /* 0x0000000000017941 */ /* 0x000fea0003800000 */
.L_x_6238:
        /* <DEDUP_REMOVED lines=13> */
.L_x_6241:
[----:B------:R-:W-:Y:S05]  /*7dd0*/  BSYNC B1 ;  /* 0x0000000000017941 */ /* 0x000fea0003800000 */
.L_x_6240:
        /* <DEDUP_REMOVED lines=14> */
.L_x_6243:
[----:B------:R-:W-:Y:S05]  /*7ec0*/  BSYNC B1 ;  /* 0x0000000000017941 */ /* 0x000fea0003800000 */
.L_x_6242:
        /* <DEDUP_REMOVED lines=13> */
.L_x_6245:
[----:B------:R-:W-:Y:S05]  /*7fa0*/  BSYNC B1 ;  /* 0x0000000000017941 */ /* 0x000fea0003800000 */
.L_x_6244:
        /* <DEDUP_REMOVED lines=14> */
.L_x_6247:
[----:B------:R-:W-:Y:S05]  /*8090*/  BSYNC B1 ;  /* 0x0000000000017941 */ /* 0x000fea0003800000 */
.L_x_6246:
[----:B------:R-:W-:Y:S01]  /*80a0*/  @P4 IMAD.MOV.U32 R202, RZ, RZ, 0x10 ;  /* 0x00000010ffca4424 */ /* 0x000fe200078e00ff */
[----:B------:R-:W-:Y:S01]  /*80b0*/  SEL R204, R204, R196, P0 ;  /* 0x000000c4cccc7207 */ /* 0x000fe20000000000 */
[----:B------:R-:W-:Y:S01]  /*80c0*/  BSSY B1, `(.L_x_6248) ;  /* 0x000000f000017945 */ /* 0x000fe20003800000 */
[----:B------:R-:W-:Y:S01]  /*80d0*/  SEL R205, R205, R197, P0 ;  /* 0x000000c5cdcd7207 */ /* 0x000fe20000000000 */
[----:B------:R-:W-:Y:S01]  /*80e0*/  @P4 IMAD.WIDE.U32 R202, R216, R202, c[0x0][0x248] ;  /* 0x00009200d8ca4625 */ /* 0x000fe200078e00ca */
[----:B------:R-:W-:Y:S02]  /*80f0*/  SEL R206, R206, R198, P0 ;  /* 0x000000c6cece7207 */ /* 0x000fe40000000000 */
[----:B------:R-:W-:Y:S02]  /*8100*/  SEL R207, R207, R199, P0 ;  /* 0x000000c7cfcf7207 */ /* 0x000fe40000000000 */
[----:B------:R-:W-:Y:S02]  /*8110*/  @!P5 ISETP.NE.U32.AND P3, PT, RZ, c[0x0][0x218], PT ;  /* 0x00008600ff00da0c */ /* 0x000fe40003f65070 */
[----:B------:R-:W-:Y:S01]  /*8120*/  @!P5 ISETP.NE.U32.AND P2, PT, RZ, c[0x0][0x218], PT ;  /* 0x00008600ff00da0c */ /* 0x000fe20003f45070 */
[----:B------:R1:W-:Y:S01]  /*8130*/  @P1 STG.E.128 [R208.64+0x10], R204 ;  /* 0x000010ccd0001986 */ /* 0x0003e2000c101d04 */
[----:B------:R-:W-:-:S02]  /*8140*/  @!P5 ISETP.NE.AND.EX P3, PT, RZ, c[0x0][0x21c], PT, P3 ;  /* 0x00008700ff00da0c */ /* 0x000fc40003f65330 */
[----:B------:R-:W-:Y:S01]  /*8150*/  IADD3 R221, R221, 0x80, RZ ;  /* 0x00000080dddd7810 */ /* 0x000fe20007ffe0ff */
[----:B------:R1:W-:Y:S01]  /*8160*/  @P4 STG.E.128 [R202.64], R188 ;  /* 0x000000bcca004986 */ /* 0x0003e2000c101d04 */
[----:B------:R-:W-:Y:S05]  /*8170*/  @!P4 BRA `(.L_x_6249) ;  /* 0x000000300000c947 */ /* 0x000fea0003800000 */
[----:B-----5:R-:W-:-:S10]  /*8180*/  HFMA2.MMA R184, -RZ, RZ, 0, 9.5367431640625e-07 ;  /* 0x00000010ffb87435 */ /* 0x020fd400000001ff */
[----:B------:R-:W-:-:S06]  /*8190*/  IMAD.WIDE.U32 R184, R221, R184, c[0x0][0x170] ;  /* 0x00005c00ddb87625 */ /* 0x000fcc00078e00b8 */
[----:B------:R-:W5:Y:S02]  /*81a0*/  LDG.E.128 R184, [R184.64] ;  /* 0x00000004b8b87981 */ /* 0x000f64000c1e1d00 */
.L_x_6249:
[----:B------:R-:W-:Y:S05]  /*81b0*/  BSYNC B1 ;  /* 0x0000000000017941 */ /* 0x000fea0003800000 */
.L_x_6248:
        /* <DEDUP_REMOVED lines=13> */
.L_x_6251:
[----:B------:R-:W-:Y:S05]  /*8290*/  BSYNC B1 ;  /* 0x0000000000017941 */ /* 0x000fea0003800000 */
.L_x_6250:
        /* <DEDUP_REMOVED lines=17> */
.L_x_6253:
[----:B------:R-:W-:Y:S05]  /*83b0*/  BSYNC B1 ;  /* 0x0000000000017941 */ /* 0x000fea0003800000 */
.L_x_6252:
        /* <DEDUP_REMOVED lines=13> */
.L_x_6255:
[----:B------:R-:W-:Y:S05]  /*8490*/  BSYNC B1 ;  /* 0x0000000000017941 */ /* 0x000fea0003800000 */
.L_x_6254:
        /* <DEDUP_REMOVED lines=16> */
.L_x_6257:
[----:B------:R-:W-:Y:S05]  /*85a0*/  BSYNC B1 ;  /* 0x0000000000017941 */ /* 0x000fea0003800000 */
.L_x_6256:
        /* <DEDUP_REMOVED lines=13> */
.L_x_6259:
[----:B------:R-:W-:Y:S05]  /*8680*/  BSYNC B1 ;  /* 0x0000000000017941 */ /* 0x000fea0003800000 */
.L_x_6258:
        /* <DEDUP_REMOVED lines=16> */
.L_x_6261:
[----:B------:R-:W-:Y:S05]  /*8790*/  BSYNC B1 ;  /* 0x0000000000017941 */ /* 0x000fea0003800000 */
.L_x_6260:
        /* <DEDUP_REMOVED lines=13> */
.L_x_6263:
[----:B------:R-:W-:Y:S05]  /*8870*/  BSYNC B1 ;  /* 0x0000000000017941 */ /* 0x000fea0003800000 */
.L_x_6262:
        /* <DEDUP_REMOVED lines=16> */
.L_x_6265:
[----:B------:R-:W-:Y:S05]  /*8980*/  BSYNC B1 ;  /* 0x0000000000017941 */ /* 0x000fea0003800000 */
.L_x_6264:
        /* <DEDUP_REMOVED lines=13> */
.L_x_6267:
[----:B------:R-:W-:Y:S05]  /*8a60*/  BSYNC B1 ;  /* 0x0000000000017941 */ /* 0x000fea0003800000 */
.L_x_6266:
        /* <DEDUP_REMOVED lines=16> */
.L_x_6269:
[----:B------:R-:W-:Y:S05]  /*8b70*/  BSYNC B1 ;  /* 0x0000000000017941 */ /* 0x000fea0003800000 */
.L_x_6268:
        /* <DEDUP_REMOVED lines=13> */
.L_x_6271:
[----:B------:R-:W-:Y:S05]  /*8c50*/  BSYNC B1 ;  /* 0x0000000000017941 */ /* 0x000fea0003800000 */
.L_x_6270:
        /* <DEDUP_REMOVED lines=17> */
.L_x_6273:
[----:B------:R-:W-:Y:S05]  /*8d70*/  BSYNC B1 ;  /* 0x0000000000017941 */ /* 0x000fea0003800000 */
.L_x_6272:
        /* <DEDUP_REMOVED lines=13> */
.L_x_6275:
[----:B------:R-:W-:Y:S05]  /*8e50*/  BSYNC B1 ;  /* 0x0000000000017941 */ /* 0x000fea0003800000 */
.L_x_6274:
        /* <DEDUP_REMOVED lines=14> */
.L_x_6277:
[----:B------:R-:W-:Y:S05]  /*8f40*/  BSYNC B1 ;  /* 0x0000000000017941 */ /* 0x000fea0003800000 */
.L_x_6276:
[----:B------:R-:W-:Y:S01]  /*8f50*/  BSSY B1, `(.L_x_6278) ;  /* 0x000000c000017945 */ /* 0x000fe20003800000 */
[----:B------:R-:W-:Y:S01]  /*8f60*/  @!P5 FSEL R209, R183, RZ, P2 ;  /* 0x000000ffb7d1d208 */ /* 0x000fe20001000000 */
[----:B------:R-:W-:Y:S05]  /*8f70*/  @!P5 BRA `(.L_x_6279) ;  /* 0x000000900000d947 */ /* 0x000fea0003800000 */
[----:B------:R-:W1:Y:S02]  /*8f80*/  LDC.U8 R216, c[0x0][0x1f0] ;  /* 0x00007c00ffd87b82 */ /* 0x000e640000000000 */
[----:B-1----:R-:W-:-:S04]  /*8f90*/  ISETP.NE.AND P2, PT, R216, RZ, PT ;  /* 0x000000ffd800720c */ /* 0x002fc80003f45270 */
[----:B------:R-:W-:Y:S02]  /*8fa0*/  FSEL R222, R222, RZ, !P2 ;  /* 0x000000ffdede7208 */ /* 0x000fe40005000000 */
[----:B------:R-:W-:-:S03]  /*8fb0*/  ISETP.NE.U32.AND P2, PT, RZ, c[0x0][0x218], PT ;  /* 0x00008600ff007a0c */ /* 0x000fc60003f45070 */
[----:B------:R-:W-:Y:S01]  /*8fc0*/  FFMA.FTZ R222, R215, R223, R222 ;  /* 0x000000dfd7de7223 */ /* 0x000fe200000100de */
[----:B------:R-:W-:-:S03]  /*8fd0*/  ISETP.NE.AND.EX P2, PT, RZ, c[0x0][0x21c], PT, P2 ;  /* 0x00008700ff007a0c */ /* 0x000fc60003f45320 */
[----:B------:R-:W-:-:S04]  /*8fe0*/  FADD.FTZ R222, R2, -R222 ;  /* 0x800000de02de7221 */ /* 0x000fc80000010000 */
[----:B-----5:R-:W-:-:S06]  /*8ff0*/  FMUL.FTZ R209, R0, R222 ;  /* 0x000000de00d17220 */ /* 0x020fcc0000410000 */
[----:B------:R-:W-:Y:S02]  /*9000*/  @P2 FADD.FTZ R209, R183, R209 ;  /* 0x000000d1b7d12221 */ /* 0x000fe40000010000 */
.L_x_6279:
[----:B------:R-:W-:Y:S05]  /*9010*/  BSYNC B1 ;  /* 0x0000000000017941 */ /* 0x000fea0003800000 */
.L_x_6278:
[----:B------:R-:W-:Y:S01]  /*9020*/  BSSY B1, `(.L_x_6280) ;  /* 0x0000016000017945 */ /* 0x000fe20003800000 */
[----:B------:R-:W-:Y:S02]  /*9030*/  SEL R192, R203, R192, P0 ;  /* 0x000000c0cbc07207 */ /* 0x000fe40000000000 */
[----:B------:R-:W-:Y:S02]  /*9040*/  SEL R193, R204, R193, P0 ;  /* 0x000000c1ccc17207 */ /* 0x000fe40000000000 */
[----:B------:R-:W-:Y:S02]  /*9050*/  SEL R194, R205, R194, P0 ;  /* 0x000000c2cdc27207 */ /* 0x000fe40000000000 */
[----:B------:R-:W-:Y:S02]  /*9060*/  SEL R195, R206, R195, P0 ;  /* 0x000000c3cec37207 */ /* 0x000fe40000000000 */
[----:B------:R-:W-:Y:S02]  /*9070*/  SEL R196, R207, R196, P0 ;  /* 0x000000c4cfc47207 */ /* 0x000fe40000000000 */
[----:B------:R-:W-:-:S02]  /*9080*/  SEL R197, R208, R197, P0 ;  /* 0x000000c5d0c57207 */ /* 0x000fc40000000000 */
[----:B------:R-:W-:Y:S02]  /*9090*/  SEL R198, R202, R198, P0 ;  /* 0x000000c6cac67207 */ /* 0x000fe40000000000 */
[----:B------:R-:W-:Y:S01]  /*90a0*/  SEL R199, R209, R199, P0 ;  /* 0x000000c7d1c77207 */ /* 0x000fe20000000000 */
[----:B------:R-:W-:Y:S05]  /*90b0*/  @!P4 BRA `(.L_x_6281) ;  /* 0x000000c00000c947 */ /* 0x000fea0003800000 */
[----:B------:R-:W-:Y:S01]  /*90c0*/  LOP3.LUT P0, RZ, R201, 0xff000000, RZ, 0xc0, !PT ;  /* 0xff000000c9ff7812 */ /* 0x000fe2000780c0ff */
[----:B-----5:R-:W-:Y:S02]  /*90d0*/  FMUL.FTZ R0, R209, c[0x0][0x1ec] ;  /* 0x00007b00d1007a20 */ /* 0x020fe40000410000 */
[----:B------:R-:W-:Y:S02]  /*90e0*/  IMAD.MOV.U32 R200, RZ, RZ, RZ ;  /* 0x000000ffffc87224 */ /* 0x000fe400078e00ff */
[----:B------:R-:W-:-:S08]  /*90f0*/  FMUL.FTZ R0, R0, c[0x0][0x1e8] ;  /* 0x00007a0000007a20 */ /* 0x000fd00000410000 */
[----:B------:R-:W-:-:S05]  /*9100*/  @P0 PRMT R201, RZ, 0x7610, R187 ;  /* 0x00007610ffc90816 */ /* 0x000fca00000000bb */
[----:B------:R-:W-:Y:S01]  /*9110*/  @P0 FMUL.FTZ R200, R201, R0 ;  /* 0x00000000c9c80220 */ /* 0x000fe20000410000 */
[----:B------:R-:W-:-:S03]  /*9120*/  @P0 PRMT R201, RZ, 0x7610, R127 ;  /* 0x00007610ffc90816 */ /* 0x000fc6000000007f */
[----:B------:R-:W-:Y:S01]  /*9130*/  FADD.FTZ R75, R75, R200 ;  /* 0x000000c84b4b7221 */ /* 0x000fe20000010000 */
[----:B------:R-:W-:-:S06]  /*9140*/  HFMA2.MMA R200, -RZ, RZ, 0, 0 ;  /* 0x00000000ffc87435 */ /* 0x000fcc00000001ff */
[----:B------:R-:W-:-:S05]  /*9150*/  @P0 FMUL.FTZ R200, R0, R201 ;  /* 0x000000c900c80220 */ /* 0x000fca0000410000 */
[----:B------:R-:W-:-:S04]  /*9160*/  F2FP.BF16.PACK_AB R200, RZ, R200 ;  /* 0x000000c8ffc8723e */ /* 0x000fc800000010ff */
[----:B------:R-:W-:Y:S02]  /*9170*/  PRMT R191, R191, 0x5410, R200 ;  /* 0x00005410bfbf7816 */ /* 0x000fe400000000c8 */
.L_x_6281:
[----:B------:R-:W-:Y:S05]  /*9180*/  BSYNC B1 ;  /* 0x0000000000017941 */ /* 0x000fea0003800000 */
.L_x_6280:
[----:B------:R-:W-:Y:S02]  /*9190*/  @P1 IADD3 R200, R3, 0x80, RZ ;  /* 0x0000008003c81810 */ /* 0x000fe40007ffe0ff */
[----:B------:R-:W-:Y:S02]  /*91a0*/  @P1 MOV R201, 0x20 ;  /* 0x0000002000c91802 */ /* 0x000fe40000000f00 */
[----:B-----5:R-:W-:-:S03]  /*91b0*/  MOV R0, c[0x0][0x160] ;  /* 0x0000580000007a02 */ /* 0x020fc60000000f00 */
[----:B------:R-:W-:Y:S01]  /*91c0*/  @P1 IMAD.WIDE.U32 R200, R200, R201, c[0x0][0x258] ;  /* 0x00009600c8c81625 */ /* 0x000fe200078e00c9 */
[----:B------:R-:W-:-:S04]  /*91d0*/  LEA R252, R0, R252, 0x2 ;  /* 0x000000fc00fc7211 */ /* 0x000fc800078e10ff */
[----:B------:R-:W-:Y:S01]  /*91e0*/  @P1 STG.E.128 [R200.64], R192 ;  /* 0x000000c0c8001986 */ /* 0x000fe2000c101d04 */
[----:B------:R-:W-:-:S03]  /*91f0*/  ISETP.GE.AND P0, PT, R252, c[0x0][0x164], PT ;  /* 0x00005900fc007a0c */ /* 0x000fc60003f06270 */
[----:B------:R1:W-:Y:S02]  /*9200*/  @P1 STG.E.128 [R200.64+0x10], R196 ;  /* 0x000010c4c8001986 */ /* 0x0003e4000c101d04 */
[----:B-1----:R-:W-:-:S05]  /*9210*/  @P4 MOV R200, 0x10 ;  /* 0x0000001000c84802 */ /* 0x002fca0000000f00 */
[----:B------:R-:W-:-:S05]  /*9220*/  @P4 IMAD.WIDE.U32 R200, R221, R200, c[0x0][0x248] ;  /* 0x00009200ddc84625 */ /* 0x000fca00078e00c8 */
[----:B------:R1:W-:Y:S02]  /*9230*/  @P4 STG.E.128 [R200.64], R188 ;  /* 0x000000bcc8004986 */ /* 0x0003e4000c101d04 */
[----:B01----:R-:W-:Y:S01]  /*9240*/  @P0 CALL.REL.NOINC `(.L_x_6108) ;  /* 0x0000001000000944 */ /* 0x003fe20003c00000 */
[----:B------:R-:W-:Y:S05]  /*9250*/  BRA `(.L_x_6282) ;  /* 0xffff7be000007947 */ /* 0x000fea000383ffff */
.L_x_6108:
[----:B------:R-:W-:Y:S05]  /*9260*/  BSYNC B0 ;  /* 0x0000000000007941 */ /* 0x000fea0003800000 */
.L_x_6106:
        /* <DEDUP_REMOVED lines=190> */
[C---:B------:R-:W-:Y:S01]  /*9e50*/  SHF.L.U64.HI R7, R6.reuse, 0x2, R7 ;  /* 0x0000000206077819 */ /* 0x040fe20000010207 */
[----:B------:R-:W-:Y:S02]  /*9e60*/  IMAD.SHL.U32 R6, R6, 0x4, RZ ;  /* 0x0000000406067824 */ /* 0x000fe400078e00ff */
        /* <DEDUP_REMOVED lines=133> */
.L_x_6112:
[----:B------:R-:W-:Y:S01]  /*a6c0*/  HFMA2.MMA R221, -RZ, RZ, 0, 5.9604644775390625e-08 ;  /* 0x00000001ffdd7435 */ /* 0x000fe200000001ff */
[----:B-1----:R-:W-:-:S02]  /*a6d0*/  MOV R217, R219 ;  /* 0x000000db00d97202 */ /* 0x002fc40000000f00 */
[----:B------:R-:W-:Y:S02]  /*a6e0*/  MOV R248, 0x1f ;  /* 0x0000001f00f87802 */ /* 0x000fe40000000f00 */
[----:B------:R-:W-:Y:S02]  /*a6f0*/  MOV R223, 0xffffffff ;  /* 0xffffffff00df7802 */ /* 0x000fe40000000f00 */
[----:B------:R-:W-:Y:S02]  /*a700*/  MOV R216, 0xa720 ;  /* 0x0000a72000d87802 */ /* 0x000fe40000000f00 */
[----:B------:R-:W-:Y:S05]  /*a710*/  CALL.REL.NOINC `($__internal_79_$__cuda_sm70_shflsync_bfly_p) ;  /* 0x0000046000007944 */ /* 0x000fea0003c00000 */
[----:B-1----:R-:W-:Y:S01]  /*a720*/  MOV R222, R221 ;  /* 0x000000dd00de7202 */ /* 0x002fe20000000f00 */
[----:B------:R-:W-:Y:S05]  /*a730*/  BRA `(.L_x_6283) ;  /* 0xffff931000007947 */ /* 0x000fea000383ffff */
.L_x_6113:
[----:B------:R-:W-:Y:S01]  /*a740*/  HFMA2.MMA R221, -RZ, RZ, 0, 5.9604644775390625e-08 ;  /* 0x00000001ffdd7435 */ /* 0x000fe200000001ff */
[----:B------:R-:W-:Y:S01]  /*a750*/  MOV R217, R218 ;  /* 0x000000da00d97202 */ /* 0x000fe20000000f00 */
[----:B------:R-:W-:Y:S01]  /*a760*/  IMAD.MOV.U32 R248, RZ, RZ, 0x1f ;  /* 0x0000001ffff87424 */ /* 0x000fe200078e00ff */
[----:B------:R-:W-:Y:S02]  /*a770*/  MOV R223, 0xffffffff ;  /* 0xffffffff00df7802 */ /* 0x000fe40000000f00 */
[----:B------:R-:W-:-:S02]  /*a780*/  MOV R216, 0xa7a0 ;  /* 0x0000a7a000d87802 */ /* 0x000fc40000000f00 */
[----:B01----:R-:W-:Y:S05]  /*a790*/  CALL.REL.NOINC `($__internal_79_$__cuda_sm70_shflsync_bfly_p) ;  /* 0x000003e000007944 */ /* 0x003fea0003c00000 */
[----:B------:R-:W-:Y:S01]  /*a7a0*/  FADD.FTZ R219, R222, R219 ;  /* 0x000000dbdedb7221 */ /* 0x000fe20000010000 */
[----:B------:R-:W-:Y:S01]  /*a7b0*/  MOV R248, 0x1f ;  /* 0x0000001f00f87802 */ /* 0x000fe20000000f00 */
[----:B-1----:R-:W-:Y:S01]  /*a7c0*/  FADD.FTZ R218, R218, R221 ;  /* 0x000000dddada7221 */ /* 0x002fe20000010000 */
[----:B------:R-:W-:Y:S01]  /*a7d0*/  HFMA2.MMA R221, -RZ, RZ, 0, 1.1920928955078125e-07 ;  /* 0x00000002ffdd7435 */ /* 0x000fe200000001ff */
[----:B------:R-:W-:-:S02]  /*a7e0*/  MOV R223, 0xffffffff ;  /* 0xffffffff00df7802 */ /* 0x000fc40000000f00 */
[----:B------:R-:W-:Y:S02]  /*a7f0*/  MOV R217, R219 ;  /* 0x000000db00d97202 */ /* 0x000fe40000000f00 */
[----:B------:R-:W-:Y:S02]  /*a800*/  MOV R216, 0xa820 ;  /* 0x0000a82000d87802 */ /* 0x000fe40000000f00 */
[----:B------:R-:W-:Y:S05]  /*a810*/  CALL.REL.NOINC `($__internal_79_$__cuda_sm70_shflsync_bfly_p) ;  /* 0x0000036000007944 */ /* 0x000fea0003c00000 */
[----:B------:R-:W-:Y:S01]  /*a820*/  HFMA2.MMA R248, -RZ, RZ, 0, 1.847743988037109375e-06 ;  /* 0x0000001ffff87435 */ /* 0x000fe200000001ff */
[----:B-1----:R-:W-:Y:S01]  /*a830*/  MOV R222, R221 ;  /* 0x000000dd00de7202 */ /* 0x002fe20000000f00 */
[----:B------:R-:W-:Y:S01]  /*a840*/  IMAD.MOV.U32 R221, RZ, RZ, 0x2 ;  /* 0x00000002ffdd7424 */ /* 0x000fe200078e00ff */
[----:B------:R-:W-:Y:S02]  /*a850*/  MOV R217, R218 ;  /* 0x000000da00d97202 */ /* 0x000fe40000000f00 */
[----:B------:R-:W-:Y:S02]  /*a860*/  MOV R223, 0xffffffff ;  /* 0xffffffff00df7802 */ /* 0x000fe40000000f00 */
[----:B------:R-:W-:Y:S02]  /*a870*/  MOV R216, 0xa890 ;  /* 0x0000a89000d87802 */ /* 0x000fe40000000f00 */
[----:B------:R-:W-:Y:S05]  /*a880*/  CALL.REL.NOINC `($__internal_79_$__cuda_sm70_shflsync_bfly_p) ;  /* 0x000002f000007944 */ /* 0x000fea0003c00000 */
[----:B------:R-:W-:Y:S01]  /*a890*/  FADD.FTZ R219, R222, R219 ;  /* 0x000000dbdedb7221 */ /* 0x000fe20000010000 */
[----:B------:R-:W-:Y:S01]  /*a8a0*/  MOV R248, 0x1f ;  /* 0x0000001f00f87802 */ /* 0x000fe20000000f00 */
[----:B-1----:R-:W-:Y:S01]  /*a8b0*/  FADD.FTZ R218, R218, R221 ;  /* 0x000000dddada7221 */ /* 0x002fe20000010000 */
[----:B------:R-:W-:Y:S01]  /*a8c0*/  HFMA2.MMA R221, -RZ, RZ, 0, 2.384185791015625e-07 ;  /* 0x00000004ffdd7435 */ /* 0x000fe200000001ff */
[----:B------:R-:W-:-:S02]  /*a8d0*/  MOV R223, 0xffffffff ;  /* 0xffffffff00df7802 */ /* 0x000fc40000000f00 */
[----:B------:R-:W-:Y:S02]  /*a8e0*/  MOV R217, R219 ;  /* 0x000000db00d97202 */ /* 0x000fe40000000f00 */
[----:B------:R-:W-:Y:S02]  /*a8f0*/  MOV R216, 0xa910 ;  /* 0x0000a91000d87802 */ /* 0x000fe40000000f00 */
[----:B------:R-:W-:Y:S05]  /*a900*/  CALL.REL.NOINC `($__internal_79_$__cuda_sm70_shflsync_bfly_p) ;  /* 0x0000027000007944 */ /* 0x000fea0003c00000 */
[----:B-1----:R-:W-:Y:S01]  /*a910*/  MOV R222, R221 ;  /* 0x000000dd00de7202 */ /* 0x002fe20000000f00 */
[----:B------:R-:W-:Y:S01]  /*a920*/  HFMA2.MMA R221, -RZ, RZ, 0, 2.384185791015625e-07 ;  /* 0x00000004ffdd7435 */ /* 0x000fe200000001ff */
[----:B------:R-:W-:Y:S01]  /*a930*/  IMAD.MOV.U32 R217, RZ, RZ, R218 ;  /* 0x000000ffffd97224 */ /* 0x000fe200078e00da */
[----:B------:R-:W-:Y:S02]  /*a940*/  MOV R248, 0x1f ;  /* 0x0000001f00f87802 */ /* 0x000fe40000000f00 */
[----:B------:R-:W-:Y:S02]  /*a950*/  MOV R223, 0xffffffff ;  /* 0xffffffff00df7802 */ /* 0x000fe40000000f00 */
[----:B------:R-:W-:Y:S02]  /*a960*/  MOV R216, 0xa980 ;  /* 0x0000a98000d87802 */ /* 0x000fe40000000f00 */
[----:B------:R-:W-:Y:S05]  /*a970*/  CALL.REL.NOINC `($__internal_79_$__cuda_sm70_shflsync_bfly_p) ;  /* 0x0000020000007944 */ /* 0x000fea0003c00000 */
[----:B------:R-:W-:Y:S01]  /*a980*/  FADD.FTZ R219, R222, R219 ;  /* 0x000000dbdedb7221 */ /* 0x000fe20000010000 */
[----:B------:R-:W-:Y:S01]  /*a990*/  MOV R248, 0x1f ;  /* 0x0000001f00f87802 */ /* 0x000fe20000000f00 */
[----:B-1----:R-:W-:Y:S01]  /*a9a0*/  FADD.FTZ R222, R218, R221 ;  /* 0x000000dddade7221 */ /* 0x002fe20000010000 */
[----:B------:R-:W-:Y:S01]  /*a9b0*/  HFMA2.MMA R221, -RZ, RZ, 0, 4.76837158203125e-07 ;  /* 0x00000008ffdd7435 */ /* 0x000fe200000001ff */
[----:B------:R-:W-:-:S02]  /*a9c0*/  MOV R223, 0xffffffff ;  /* 0xffffffff00df7802 */ /* 0x000fc40000000f00 */
[----:B------:R-:W-:Y:S02]  /*a9d0*/  MOV R217, R219 ;  /* 0x000000db00d97202 */ /* 0x000fe40000000f00 */
[----:B------:R-:W-:Y:S02]  /*a9e0*/  MOV R216, 0xaa00 ;  /* 0x0000aa0000d87802 */ /* 0x000fe40000000f00 */
[----:B------:R-:W-:Y:S05]  /*a9f0*/  CALL.REL.NOINC `($__internal_79_$__cuda_sm70_shflsync_bfly_p) ;  /* 0x0000018000007944 */ /* 0x000fea0003c00000 */
[----:B-1----:R-:W-:Y:S01]  /*aa00*/  IMAD.MOV.U32 R218, RZ, RZ, R221 ;  /* 0x000000ffffda7224 */ /* 0x002fe200078e00dd */
[----:B------:R-:W-:Y:S01]  /*aa10*/  HFMA2.MMA R221, -RZ, RZ, 0, 4.76837158203125e-07 ;  /* 0x00000008ffdd7435 */ /* 0x000fe200000001ff */
[----:B------:R-:W-:Y:S02]  /*aa20*/  MOV R217, R222 ;  /* 0x000000de00d97202 */ /* 0x000fe40000000f00 */
[----:B------:R-:W-:Y:S02]  /*aa30*/  MOV R248, 0x1f ;  /* 0x0000001f00f87802 */ /* 0x000fe40000000f00 */
[----:B------:R-:W-:Y:S02]  /*aa40*/  MOV R223, 0xffffffff ;  /* 0xffffffff00df7802 */ /* 0x000fe40000000f00 */
[----:B------:R-:W-:-:S02]  /*aa50*/  MOV R216, 0xaa70 ;  /* 0x0000aa7000d87802 */ /* 0x000fc40000000f00 */
[----:B------:R-:W-:Y:S05]  /*aa60*/  CALL.REL.NOINC `($__internal_79_$__cuda_sm70_shflsync_bfly_p) ;  /* 0x0000011000007944 */ /* 0x000fea0003c00000 */
[----:B------:R-:W-:Y:S01]  /*aa70*/  FADD.FTZ R218, R218, R219 ;  /* 0x000000dbdada7221 */ /* 0x000fe20000010000 */
[----:B------:R-:W-:Y:S01]  /*aa80*/  MOV R248, 0x1f ;  /* 0x0000001f00f87802 */ /* 0x000fe20000000f00 */
[----:B-1----:R-:W-:Y:S01]  /*aa90*/  FADD.FTZ R219, R222, R221 ;  /* 0x000000dddedb7221 */ /* 0x002fe20000010000 */
[----:B------:R-:W-:Y:S01]  /*aaa0*/  HFMA2.MMA R221, -RZ, RZ, 0, 9.5367431640625e-07 ;  /* 0x00000010ffdd7435 */ /* 0x000fe200000001ff */
[----:B------:R-:W-:Y:S01]  /*aab0*/  MOV R223, 0xffffffff ;  /* 0xffffffff00df7802 */ /* 0x000fe20000000f00 */
[----:B------:R-:W-:Y:S01]  /*aac0*/  IMAD.MOV.U32 R217, RZ, RZ, R218 ;  /* 0x000000ffffd97224 */ /* 0x000fe200078e00da */
[----:B------:R-:W-:-:S03]  /*aad0*/  MOV R216, 0xaaf0 ;  /* 0x0000aaf000d87802 */ /* 0x000fc60000000f00 */
[----:B------:R-:W-:Y:S05]  /*aae0*/  CALL.REL.NOINC `($__internal_79_$__cuda_sm70_shflsync_bfly_p) ;  /* 0x0000009000007944 */ /* 0x000fea0003c00000 */
[----:B-1----:R-:W-:Y:S01]  /*aaf0*/  MOV R222, R221 ;  /* 0x000000dd00de7202 */ /* 0x002fe20000000f00 */
[----:B------:R-:W-:Y:S01]  /*ab00*/  HFMA2.MMA R221, -RZ, RZ, 0, 9.5367431640625e-07 ;  /* 0x00000010ffdd7435 */ /* 0x000fe200000001ff */
[----:B------:R-:W-:-:S02]  /*ab10*/  MOV R217, R219 ;  /* 0x000000db00d97202 */ /* 0x000fc40000000f00 */
[----:B------:R-:W-:Y:S02]  /*ab20*/  MOV R248, 0x1f ;  /* 0x0000001f00f87802 */ /* 0x000fe40000000f00 */
[----:B------:R-:W-:Y:S02]  /*ab30*/  MOV R223, 0xffffffff ;  /* 0xffffffff00df7802 */ /* 0x000fe40000000f00 */
[----:B------:R-:W-:Y:S02]  /*ab40*/  MOV R216, 0xab60 ;  /* 0x0000ab6000d87802 */ /* 0x000fe40000000f00 */
[----:B------:R-:W-:Y:S05]  /*ab50*/  CALL.REL.NOINC `($__internal_79_$__cuda_sm70_shflsync_bfly_p) ;  /* 0x0000002000007944 */ /* 0x000fea0003c00000 */
[----:B-1----:R-:W-:Y:S01]  /*ab60*/  MOV R223, R221 ;  /* 0x000000dd00df7202 */ /* 0x002fe20000000f00 */
[----:B------:R-:W-:Y:S05]  /*ab70*/  BRA `(.L_x_6284) ;  /* 0xffff8ff000007947 */ /* 0x000fea000383ffff */
        .weak           $__internal_79_$__cuda_sm70_shflsync_bfly_p
        .type           $__internal_79_$__cuda_sm70_shflsync_bfly_p,@function
        .size           $__internal_79_$__cuda_sm70_shflsync_bfly_p,(.L_x_14961 - $__internal_79_$__cuda_sm70_shflsync_bfly_p)
$__internal_79_$__cuda_sm70_shflsync_bfly_p:
[----:B------:R-:W-:Y:S04]  /*ab80*/  WARPSYNC R223 ;  /* 0x000000df00007348 */ /* 0x000fe80003800000 */
[----:B------:R0:W1:Y:S02]  /*ab90*/  SHFL.BFLY PT, R221, R217, R221, R248 ;  /* 0x0c0000ddd9dd7389 */ /* 0x00006400000e00f8 */
[----:B0-----:R-:W-:-:S06]  /*aba0*/  HFMA2.MMA R217, -RZ, RZ, 0, 0 ;  /* 0x00000000ffd97435 */ /* 0x001fcc00000001ff */
[----:B------:R-:W-:Y:S05]  /*abb0*/  RET.REL.NODEC R216 `(_ZN10layer_norm13ln_bwd_kernelINS_13Kernel_traitsI13__nv_bfloat16S2_fS2_fjLj1280ELj1ELj4ELj1ELj16ENS_18Kernel_traits_baseILj1280ES2_S2_fS2_fjLj128EEEEELb1ELb1ELb1ELb1EEEvNS_9BwdParamsE) ;  /* 0xffff5440d8007950 */ /* 0x000fea0003c3ffff */
.L_x_6285:
        /* <DEDUP_REMOVED lines=12> */
.L_x_14961:


//--------------------- .text._ZN10layer_norm13ln_bwd_kernelINS_13Kernel_traitsIf13__nv_bfloat16fS2_fjLj1280ELj1ELj4ELj1ELj16ENS_18Kernel_traits_baseILj1280EfS2_fS2_fjLj128EEEEELb0ELb0ELb0ELb0EEEvNS_9BwdParamsE --------------------------
	.section	.text._ZN10layer_norm13ln_bwd_kernelINS_13Kernel_traitsIf13__nv_bfloat16fS2_fjLj1280ELj1ELj4ELj1ELj16ENS_18Kernel_traits_baseILj1280EfS2_fS2_fjLj128EEEEELb0ELb0ELb0ELb0EEEvNS_9BwdParamsE,"ax",@progbits
	.sectioninfo	@"SHI_REGISTERS=255"
	.align	128
        .global         _ZN10layer_norm13ln_bwd_kernelINS_13Kernel_traitsIf13__nv_bfloat16fS2_fjLj1280ELj1ELj4ELj1ELj16ENS_18Kernel_traits_baseILj1280EfS2_fS2_fjLj128EEEEELb0ELb0ELb0ELb0EEEvNS_9BwdParamsE
        .type           _ZN10layer_norm13ln_bwd_kernelINS_13Kernel_traitsIf13__nv_bfloat16fS2_fjLj1280ELj1ELj4ELj1ELj16ENS_18Kernel_traits_baseILj1280EfS2_fS2_fjLj128EEEEELb0ELb0ELb0ELb0EEEvNS_9BwdParamsE,@function
        .size           _ZN10layer_norm13ln_bwd_kernelINS_13Kernel_traitsIf13__nv_bfloat16fS2_fjLj1280ELj1ELj4ELj1ELj16ENS_18Kernel_traits_baseILj1280EfS2_fS2_fjLj128EEEEELb0ELb0ELb0ELb0EEEvNS_9BwdParamsE,(.L_x_14962 - _ZN10layer_norm13ln_bwd_kernelINS_13Kernel_traitsIf13__nv_bfloat16fS2_fjLj1280ELj1ELj4ELj1ELj16ENS_18Kernel_traits_baseILj1280EfS2_fS2_fjLj128EEEEELb0ELb0ELb0ELb0EEEvNS_9BwdParamsE)
        .other          _ZN10layer_norm13ln_bwd_kernelINS_13Kernel_traitsIf13__nv_bfloat16fS2_fjLj1280ELj1ELj4ELj1ELj16ENS_18Kernel_traits_baseILj1280EfS2_fS2_fjLj128EEEEELb0ELb0ELb0ELb0EEEvNS_9BwdParamsE,@"STO_CUDA_ENTRY STV_DEFAULT"
_ZN10layer_norm13ln_bwd_kernelINS_13Kernel_traitsIf13__nv_bfloat16fS2_fjLj1280ELj1ELj4ELj1ELj16ENS_18Kernel_traits_baseILj1280EfS2_fS2_fjLj128EEEEELb0ELb0ELb0ELb0EEEvNS_9BwdParamsE:
.text._ZN10layer_norm13ln_bwd_kernelINS_13Kernel_traitsIf13__nv_bfloat16fS2_fjLj1280ELj1ELj4ELj1ELj16ENS_18Kernel_traits_baseILj1280EfS2_fS2_fjLj128EEEEELb0ELb0ELb0ELb0EEEvNS_9BwdParamsE:
        /* <DEDUP_REMOVED lines=27> */
[----:B------:R-:W-:-:S04]  /*01b0*/  @P2 IADD3 R4, R4, 0x20, RZ ;  /* 0x0000002004042810 */ /* 0x000fc80007ffe0ff */
[----:B------:R0:W5:Y:S01]  /*01c0*/  @P2 LDG.E.128 R28, [R6.64] ;  /* 0x00000004061c2981 */ /* 0x000162000c1e1d00 */
[C---:B------:R-:W-:Y:S01]  /*01d0*/  @P3 IMAD.WIDE.U32 R8, R4.reuse, R9, c[0x0][0x1b0] ;  /* 0x00006c0004083625 */ /* 0x040fe200078e0009 */
[----:B------:R-:W-:Y:S02]  /*01e0*/  @P3 IADD3 R4, R4, 0x20, RZ ;  /* 0x0000002004043810 */ /* 0x000fe40007ffe0ff */
[----:B------:R0:W5:Y:S03]  /*01f0*/  @P2 LDG.E.128 R32, [R6.64+0x10] ;  /* 0x0000100406202981 */ /* 0x000166000c1e1d00 */
[C---:B------:R-:W-:Y:S01]  /*0200*/  @P4 IMAD.WIDE.U32 R10, R4.reuse, R11, c[0x0][0x1b0] ;  /* 0x00006c00040a4625 */ /* 0x040fe200078e000b */
[----:B------:R-:W-:Y:S01]  /*0210*/  @P4 IADD3 R4, R4, 0x20, RZ ;  /* 0x0000002004044810 */ /* 0x000fe20007ffe0ff */
[----:B------:R0:W5:Y:S04]  /*0220*/  @P3 LDG.E.128 R36, [R8.64] ;  /* 0x0000000408243981 */ /* 0x000168000c1e1d00 */
[----:B------:R-:W-:Y:S01]  /*0230*/  @P5 IMAD.WIDE.U32 R4, R4, R5, c[0x0][0x1b0] ;  /* 0x00006c0004045625 */ /* 0x000fe200078e0005 */
[----:B------:R0:W5:Y:S04]  /*0240*/  @P3 LDG.E.128 R40, [R8.64+0x10] ;  /* 0x0000100408283981 */ /* 0x000168000c1e1d00 */
[----:B------:R0:W5:Y:S04]  /*0250*/  @P4 LDG.E.128 R44, [R10.64] ;  /* 0x000000040a2c4981 */ /* 0x000168000c1e1d00 */
[----:B------:R0:W5:Y:S04]  /*0260*/  @P4 LDG.E.128 R48, [R10.64+0x10] ;  /* 0x000010040a304981 */ /* 0x000168000c1e1d00 */
[----:B------:R0:W5:Y:S04]  /*0270*/  @P5 LDG.E.128 R52, [R4.64] ;  /* 0x0000000404345981 */ /* 0x000168000c1e1d00 */
[----:B------:R0:W5:Y:S04]  /*0280*/  @P5 LDG.E.128 R56, [R4.64+0x10] ;  /* 0x0000100404385981 */ /* 0x000168000c1e1d00 */
[----:B--2---:R-:W2:Y:S04]  /*0290*/  @P1 LDG.E.128 R20, [R2.64] ;  /* 0x0000000402141981 */ /* 0x004ea8000c1e1d00 */
[----:B---3--:R-:W3:Y:S04]  /*02a0*/  @P1 LDG.E.128 R16, [R2.64+0x10] ;  /* 0x0000100402101981 */ /* 0x008ee8000c1e1d00 */
        /* <DEDUP_REMOVED lines=47> */
[----:B---3--:R0:W-:Y:S04]  /*05a0*/  @P1 STL.64 [R1+0x20], R16 ;  /* 0x0000201001001387 */ /* 0x0081e80000100a00 */
[----:B------:R0:W-:Y:S01]  /*05b0*/  @P1 STL.64 [R1+0x28], R18 ;  /* 0x0000281201001387 */ /* 0x0001e20000100a00 */
[----:B------:R-:W-:Y:S05]  /*05c0*/  @P0 BRA `(.L_x_6287) ;  /* 0x0000335000000947 */ /* 0x000fea0003800000 */
[----:B------:R-:W-:Y:S02]  /*05d0*/  HFMA2.MMA R61, -RZ, RZ, 0, 0 ;  /* 0x00000000ff3d7435 */ /* 0x000fe400000001ff */
.L_x_6310:
[----:B------:R-:W-:Y:S02]  /*05e0*/  ISETP.NE.U32.AND P0, PT, RZ, c[0x0][0x1c0], PT ;  /* 0x00007000ff007a0c */ /* 0x000fe40003f05070 */
[----:B------:R-:W-:-:S02]  /*05f0*/  SHF.R.S32.HI R2, RZ, 0x1f, R0 ;  /* 0x0000001fff027819 */ /* 0x000fc40000011400 */
[----:B------:R-:W-:-:S13]  /*0600*/  ISETP.NE.AND.EX P0, PT, RZ, c[0x0][0x1c4], PT, P0 ;  /* 0x00007100ff007a0c */ /* 0x000fda0003f05300 */
[----:B0-----:R-:W-:-:S04]  /*0610*/  @P0 LEA R10, P6, R0, c[0x0][0x1c0], 0x1 ;  /* 0x00007000000a0a11 */ /* 0x001fc800078c08ff */
[----:B------:R-:W-:-:S05]  /*0620*/  @P0 LEA.HI.X R11, R0, c[0x0][0x1c4], R2, 0x1, P6 ;  /* 0x00007100000b0a11 */ /* 0x000fca00030f0c02 */
[----:B------:R0:W2:Y:S01]  /*0630*/  @P0 LDG.E.U16 R2, [R10.64] ;  /* 0x000000040a020981 */ /* 0x0000a2000c1e1500 */
[----:B------:R-:W-:-:S05]  /*0640*/  MOV R181, 0x4 ;  /* 0x0000000400b57802 */ /* 0x000fca0000000f00 */
[----:B0-----:R-:W-:-:S05]  /*0650*/  IMAD.WIDE R10, R0, R181, c[0x0][0x1a0] ;  /* 0x00006800000a7625 */ /* 0x001fca00078e02b5 */
[----:B------:R0:W3:Y:S04]  /*0660*/  LDG.E R180, [R10.64] ;  /* 0x000000040ab47981 */ /* 0x0000e8000c1e1900 */
[----:B------:R-:W1:Y:S01]  /*0670*/  S2R R182, SR_TID.X ;  /* 0x0000000000b67919 */ /* 0x000e620000002100 */
[----:B------:R-:W4:Y:S01]  /*0680*/  LDC.U8 R183, c[0x0][0x1f0] ;  /* 0x00007c00ffb77b82 */ /* 0x000f220000000000 */
[----:B0-----:R-:W-:-:S06]  /*0690*/  IMAD.WIDE R10, R0, R181, c[0x0][0x1a8] ;  /* 0x00006a00000a7625 */ /* 0x001fcc00078e02b5 */
[----:B-----5:R0:W5:Y:S01]  /*06a0*/  LDG.E R10, [R10.64] ;  /* 0x000000040a0a7981 */ /* 0x020162000c1e1900 */
[----:B------:R-:W-:Y:S01]  /*06b0*/  BSSY B1, `(.L_x_6288) ;  /* 0x000006b000017945 */ /* 0x000fe20003800000 */
[----:B------:R-:W-:Y:S02]  /*06c0*/  MOV R216, RZ ;  /* 0x000000ff00d87202 */ /* 0x000fe40000000f00 */
[----:B------:R-:W-:Y:S02]  /*06d0*/  MOV R215, RZ ;  /* 0x000000ff00d77202 */ /* 0x000fe40000000f00 */
[----:B0-----:R-:W-:Y:S02]  /*06e0*/  MOV R11, 0x3f800000 ;  /* 0x3f800000000b7802 */ /* 0x001fe40000000f00 */
[----:B----4-:R-:W-:Y:S02]  /*06f0*/  ISETP.NE.AND P6, PT, R183, RZ, PT ;  /* 0x000000ffb700720c */ /* 0x010fe40003fc5270 */
[----:B--2---:R-:W-:Y:S01]  /*0700*/  @P0 PRMT R11, RZ, 0x5410, R2 ;  /* 0x00005410ff0b0816 */ /* 0x004fe20000000002 */
[----:B------:R-:W-:-:S05]  /*0710*/  IMAD R2, R0, c[0x0][0x168], RZ ;  /* 0x00005a0000027a24 */ /* 0x000fca00078e02ff */
[----:B------:R-:W-:-:S04]  /*0720*/  SHF.R.S32.HI R181, RZ, 0x1f, R2 ;  /* 0x0000001fffb57819 */ /* 0x000fc80000011402 */
[----:B------:R-:W-:Y:S02]  /*0730*/  LEA.HI R2, R181, R2, RZ, 0x3 ;  /* 0x00000002b5027211 */ /* 0x000fe400078f18ff */
[----:B-1----:R-:W-:Y:S02]  /*0740*/  LOP3.LUT R181, R182, 0x1f, RZ, 0xc0, !PT ;  /* 0x0000001fb6b57812 */ /* 0x002fe400078ec0ff */
[----:B---3--:R-:W-:Y:S02]  /*0750*/  FSEL R204, R180, RZ, !P6 ;  /* 0x000000ffb4cc7208 */ /* 0x008fe40007000000 */
[----:B------:R-:W-:-:S04]  /*0760*/  LEA.HI.SX32 R2, R2, R181, 0x1d ;  /* 0x000000b502027211 */ /* 0x000fc800078feaff */
[----:B------:R-:W-:Y:S01]  /*0770*/  MOV R219, R2 ;  /* 0x0000000200db7202 */ /* 0x000fe20000000f00 */
[----:B------:R-:W-:Y:S05]  /*0780*/  @!P1 BRA `(.L_x_6289) ;  /* 0x000005d000009947 */ /* 0x000fea0003800000 */
[----:B------:R-:W-:Y:S01]  /*0790*/  MOV R183, 0x10 ;  /* 0x0000001000b77802 */ /* 0x000fe20000000f00 */
[----:B------:R-:W2:Y:S01]  /*07a0*/  LDL R210, [R1+0x34] ;  /* 0x0000340001d27983 */ /* 0x000ea20000100800 */
[----:B------:R-:W-:-:S03]  /*07b0*/  LEA R180, P0, R2, c[0x0][0x188], 0x5 ;  /* 0x0000620002b47a11 */ /* 0x000fc600078028ff */
[C---:B------:R-:W-:Y:S01]  /*07c0*/  IMAD.WIDE.U32 R182, R2.reuse, R183, c[0x0][0x208] ;  /* 0x0000820002b67625 */ /* 0x040fe200078e00b7 */
[----:B------:R-:W-:Y:S01]  /*07d0*/  LEA.HI.X R181, R2, c[0x0][0x18c], RZ, 0x5, P0 ;  /* 0x0000630002b57a11 */ /* 0x000fe200000f2cff */
[----:B------:R-:W3:Y:S04]  /*07e0*/  LDL R209, [R1+0x38] ;  /* 0x0000380001d17983 */ /* 0x000ee80000100800 */
[----:B------:R0:W4:Y:S04]  /*07f0*/  LDG.E.128 R188, [R182.64] ;  /* 0x00000004b6bc7981 */ /* 0x000128000c1e1d00 */
[----:B------:R0:W2:Y:S04]  /*0800*/  LDG.E.128 R184, [R180.64] ;  /* 0x00000004b4b87981 */ /* 0x0000a8000c1e1d00 */
[----:B------:R-:W3:Y:S01]  /*0810*/  LDL R211, [R1+0x30] ;  /* 0x0000300001d37983 */ /* 0x000ee20000100800 */
[----:B------:R-:W-:-:S03]  /*0820*/  ISETP.NE.U32.AND P0, PT, RZ, c[0x0][0x218], PT ;  /* 0x00008600ff007a0c */ /* 0x000fc60003f05070 */
[----:B------:R-:W3:Y:S01]  /*0830*/  LDL R208, [R1+0x20] ;  /* 0x0000200001d07983 */ /* 0x000ee20000100800 */
[----:B------:R-:W-:-:S03]  /*0840*/  ISETP.NE.AND.EX P0, PT, RZ, c[0x0][0x21c], PT, P0 ;  /* 0x00008700ff007a0c */ /* 0x000fc60003f05300 */
[----:B0-----:R-:W3:Y:S04]  /*0850*/  LDG.E.128 R180, [R180.64+0x10] ;  /* 0x00001004b4b47981 */ /* 0x001ee8000c1e1d00 */
[----:B------:R-:W3:Y:S06]  /*0860*/  LDL R219, [R1+0x24] ;  /* 0x0000240001db7983 */ /* 0x000eec0000100800 */
[----:B------:R-:W-:-:S04]  /*0870*/  @P0 LEA R12, P6, R2, c[0x0][0x218], 0x5 ;  /* 0x00008600020c0a11 */ /* 0x000fc800078c28ff */
[----:B------:R-:W-:-:S05]  /*0880*/  @P0 LEA.HI.X R13, R2, c[0x0][0x21c], RZ, 0x5, P6 ;  /* 0x00008700020d0a11 */ /* 0x000fca00030f2cff */
[----:B------:R2:W5:Y:S04]  /*0890*/  @P0 LDG.E.128 R136, [R12.64] ;  /* 0x000000040c880981 */ /* 0x000568000c1e1d00 */
[----:B------:R2:W5:Y:S01]  /*08a0*/  @P0 LDG.E.128 R140, [R12.64+0x10] ;  /* 0x000010040c8c0981 */ /* 0x000562000c1e1d00 */
[--C-:B----4-:R-:W-:Y:S02]  /*08b0*/  PRMT R207, RZ, 0x5410, R188.reuse ;  /* 0x00005410ffcf7816 */ /* 0x110fe400000000bc */
[----:B------:R-:W-:Y:S01]  /*08c0*/  PRMT R188, RZ, 0x7610, R188 ;  /* 0x00007610ffbc7816 */ /* 0x000fe200000000bc */
[C---:B--2---:R-:W-:Y:S02]  /*08d0*/  FADD.FTZ R12, -R204.reuse, R184 ;  /* 0x000000b8cc0c7221 */ /* 0x044fe40000010100 */
[C---:B------:R-:W-:Y:S01]  /*08e0*/  FADD.FTZ R206, -R204.reuse, R186 ;  /* 0x000000baccce7221 */ /* 0x040fe20000010100 */
[----:B------:R-:W-:Y:S01]  /*08f0*/  PRMT R186, RZ, 0x5410, R189 ;  /* 0x00005410ffba7816 */ /* 0x000fe200000000bd */
[----:B------:R-:W-:-:S02]  /*0900*/  FADD.FTZ R13, -R204, R185 ;  /* 0x000000b9cc0d7221 */ /* 0x000fc40000010100 */
[----:B-----5:R-:W-:Y:S02]  /*0910*/  FMUL.FTZ R12, R10, R12 ;  /* 0x0000000c0a0c7220 */ /* 0x020fe40000410000 */
[----:B------:R-:W-:Y:S02]  /*0920*/  FMUL.FTZ R216, R210, R188 ;  /* 0x000000bcd2d87220 */ /* 0x000fe40000410000 */
[----:B------:R-:W-:Y:S02]  /*0930*/  FMUL.FTZ R222, R10, R13 ;  /* 0x0000000d0ade7220 */ /* 0x000fe40000410000 */
[----:B---3--:R-:W-:Y:S02]  /*0940*/  FMUL.FTZ R215, R209, R186 ;  /* 0x000000bad1d77220 */ /* 0x008fe40000410000 */
[----:B------:R-:W-:Y:S02]  /*0950*/  FMUL.FTZ R13, R211, R207 ;  /* 0x000000cfd30d7220 */ /* 0x000fe40000410000 */
[----:B------:R-:W-:-:S02]  /*0960*/  FADD.FTZ R100, R100, R207 ;  /* 0x000000cf64647221 */ /* 0x000fc40000010000 */
[----:B------:R-:W-:Y:S02]  /*0970*/  FFMA.FTZ R60, R12, R207, R60 ;  /* 0x000000cf0c3c7223 */ /* 0x000fe4000001003c */
[----:B------:R-:W-:Y:S01]  /*0980*/  FMUL.FTZ R211, R10, R206 ;  /* 0x000000ce0ad37220 */ /* 0x000fe20000410000 */
[----:B------:R-:W2:Y:S01]  /*0990*/  LDL R207, [R1+0x3c] ;  /* 0x00003c0001cf7983 */ /* 0x000ea20000100800 */
[----:B------:R-:W-:Y:S02]  /*09a0*/  FADD.FTZ R101, R101, R188 ;  /* 0x000000bc65657221 */ /* 0x000fe40000010000 */
[----:B------:R-:W-:Y:S01]  /*09b0*/  FFMA.FTZ R61, R222, R188, R61 ;  /* 0x000000bcde3d7223 */ /* 0x000fe2000001003d */
[----:B------:R-:W-:Y:S01]  /*09c0*/  STL [R1+0x1c], R216 ;  /* 0x00001cd801007387 */ /* 0x000fe20000100800 */
[----:B------:R-:W-:Y:S02]  /*09d0*/  FADD.FTZ R102, R102, R186 ;  /* 0x000000ba66667221 */ /* 0x000fe40000010000 */
[----:B------:R-:W-:Y:S01]  /*09e0*/  FFMA.FTZ R62, R211, R186, R62 ;  /* 0x000000bad33e7223 */ /* 0x000fe2000001003e */
[----:B------:R-:W-:Y:S04]  /*09f0*/  STL [R1+0x18], R215 ;  /* 0x000018d701007387 */ /* 0x000fe80000100800 */
[----:B------:R-:W3:Y:S04]  /*0a00*/  LDL R188, [R1+0x28] ;  /* 0x0000280001bc7983 */ /* 0x000ee80000100800 */
[----:B------:R-:W4:Y:S01]  /*0a10*/  LDL R186, [R1+0x2c] ;  /* 0x00002c0001ba7983 */ /* 0x000f220000100800 */
        /* <DEDUP_REMOVED lines=8> */
[----:B------:R-:W-:Y:S01]  /*0aa0*/  FMUL.FTZ R209, R10, R180 ;  /* 0x000000b40ad17220 */ /* 0x000fe20000410000 */
[----:B------:R-:W-:Y:S01]  /*0ab0*/  PRMT R191, RZ, 0x7610, R191 ;  /* 0x00007610ffbf7816 */ /* 0x000fe200000000bf */
[----:B------:R-:W-:-:S02]  /*0ac0*/  FADD.FTZ R182, -R204, R182 ;  /* 0x000000b6ccb67221 */ /* 0x000fc40000010100 */
[----:B------:R-:W-:Y:S02]  /*0ad0*/  FMUL.FTZ R187, R208, R184 ;  /* 0x000000b8d0bb7220 */ /* 0x000fe40000410000 */
[----:B------:R-:W-:Y:S02]  /*0ae0*/  FMUL.FTZ R208, R10, R181 ;  /* 0x000000b50ad07220 */ /* 0x000fe40000410000 */
[----:B------:R-:W-:Y:S02]  /*0af0*/  FADD.FTZ R103, R103, R185 ;  /* 0x000000b967677221 */ /* 0x000fe40000010000 */
[----:B------:R-:W-:Y:S02]  /*0b00*/  FFMA.FTZ R63, R210, R185, R63 ;  /* 0x000000b9d23f7223 */ /* 0x000fe4000001003f */
[----:B------:R-:W-:Y:S02]  /*0b10*/  FADD.FTZ R181, RZ, R13 ;  /* 0x0000000dffb57221 */ /* 0x000fe40000010000 */
[----:B------:R-:W-:-:S02]  /*0b20*/  FFMA.FTZ R180, R12, R13, RZ ;  /* 0x0000000d0cb47223 */ /* 0x000fc400000100ff */
[----:B------:R-:W-:Y:S02]  /*0b30*/  FADD.FTZ R104, R104, R184 ;  /* 0x000000b868687221 */ /* 0x000fe40000010000 */
[----:B------:R-:W-:Y:S02]  /*0b40*/  FFMA.FTZ R64, R209, R184, R64 ;  /* 0x000000b8d1407223 */ /* 0x000fe40000010040 */
[----:B------:R-:W-:Y:S02]  /*0b50*/  FADD.FTZ R181, R181, R216 ;  /* 0x000000d8b5b57221 */ /* 0x000fe40000010000 */
[----:B------:R-:W-:Y:S02]  /*0b60*/  FFMA.FTZ R180, R222, R216, R180 ;  /* 0x000000d8deb47223 */ /* 0x000fe400000100b4 */
[----:B------:R-:W-:Y:S02]  /*0b70*/  FADD.FTZ R181, R181, R215 ;  /* 0x000000d7b5b57221 */ /* 0x000fe40000010000 */
[----:B------:R-:W-:-:S02]  /*0b80*/  FFMA.FTZ R180, R211, R215, R180 ;  /* 0x000000d7d3b47223 */ /* 0x000fc400000100b4 */
[----:B------:R-:W-:Y:S02]  /*0b90*/  FADD.FTZ R183, -R204, R183 ;  /* 0x000000b7ccb77221 */ /* 0x000fe40000010100 */
[----:B------:R-:W-:Y:S02]  /*0ba0*/  FADD.FTZ R105, R105, R190 ;  /* 0x000000be69697221 */ /* 0x000fe40000010000 */
[----:B------:R-:W-:Y:S02]  /*0bb0*/  FFMA.FTZ R65, R208, R190, R65 ;  /* 0x000000bed0417223 */ /* 0x000fe40000010041 */
[----:B------:R-:W-:Y:S02]  /*0bc0*/  FADD.FTZ R106, R106, R189 ;  /* 0x000000bd6a6a7221 */ /* 0x000fe40000010000 */
[----:B------:R-:W-:Y:S02]  /*0bd0*/  FADD.FTZ R107, R107, R191 ;  /* 0x000000bf6b6b7221 */ /* 0x000fe40000010000 */
[----:B--2---:R-:W-:-:S02]  /*0be0*/  FMUL.FTZ R206, R207, R185 ;  /* 0x000000b9cfce7220 */ /* 0x004fc40000410000 */
[----:B------:R-:W-:Y:S02]  /*0bf0*/  FMUL.FTZ R185, R219, R190 ;  /* 0x000000bedbb97220 */ /* 0x000fe40000410000 */
[----:B------:R-:W-:Y:S01]  /*0c00*/  FMUL.FTZ R207, R10, R182 ;  /* 0x000000b60acf7220 */ /* 0x000fe20000410000 */
[----:B------:R0:W-:Y:S04]  /*0c10*/  STL [R1+0x14], R206 ;  /* 0x000014ce01007387 */ /* 0x0001e80000100800 */
[----:B------:R1:W-:Y:S01]  /*0c20*/  STL [R1+0x10], R187 ;  /* 0x000010bb01007387 */ /* 0x0003e20000100800 */
[----:B---3--:R-:W-:-:S03]  /*0c30*/  FMUL.FTZ R184, R188, R189 ;  /* 0x000000bdbcb87220 */ /* 0x008fc60000410000 */
[----:B------:R1:W-:Y:S01]  /*0c40*/  STL [R1+0xc], R185 ;  /* 0x00000cb901007387 */ /* 0x0003e20000100800 */
        /* <DEDUP_REMOVED lines=9> */
[----:B0-----:R-:W-:Y:S02]  /*0ce0*/  FMUL.FTZ R206, R10, R183 ;  /* 0x000000b70ace7220 */ /* 0x001fe40000410000 */
[----:B------:R-:W-:Y:S02]  /*0cf0*/  FADD.FTZ R181, R181, R184 ;  /* 0x000000b8b5b57221 */ /* 0x000fe40000010000 */
[C---:B------:R-:W-:Y:S01]  /*0d00*/  FFMA.FTZ R180, R207.reuse, R184, R180 ;  /* 0x000000b8cfb47223 */ /* 0x040fe200000100b4 */
[----:B------:R-:W-:Y:S01]  /*0d10*/  IADD3 R219, R2, 0x20, RZ ;  /* 0x0000002002db7810 */ /* 0x000fe20007ffe0ff */
[----:B------:R-:W-:-:S02]  /*0d20*/  FFMA.FTZ R66, R207, R189, R66 ;  /* 0x000000bdcf427223 */ /* 0x000fc40000010042 */
[C---:B------:R-:W-:Y:S02]  /*0d30*/  FFMA.FTZ R67, R206.reuse, R191, R67 ;  /* 0x000000bfce437223 */ /* 0x040fe40000010043 */
[----:B------:R-:W-:Y:S02]  /*0d40*/  FADD.FTZ R216, R181, R182 ;  /* 0x000000b6b5d87221 */ /* 0x000fe40000010000 */
[----:B------:R-:W-:Y:S02]  /*0d50*/  FFMA.FTZ R215, R206, R182, R180 ;  /* 0x000000b6ced77223 */ /* 0x000fe400000100b4 */
.L_x_6289:
[----:B-1----:R-:W-:Y:S05]  /*0d60*/  BSYNC B1 ;  /* 0x0000000000017941 */ /* 0x002fea0003800000 */
.L_x_6288:
        /* <DEDUP_REMOVED lines=16> */
[C---:B--2---:R-:W-:Y:S01]  /*0e70*/  FADD.FTZ R180, -R204.reuse, R180 ;  /* 0x000000b4ccb47221 */ /* 0x044fe20000010100 */
[----:B---3--:R-:W-:Y:S01]  /*0e80*/  PRMT R200, RZ, 0x5410, R184 ;  /* 0x00005410ffc87816 */ /* 0x008fe200000000b8 */
[C---:B------:R-:W-:Y:S01]  /*0e90*/  FADD.FTZ R182, -R204.reuse, R182 ;  /* 0x000000b6ccb67221 */ /* 0x040fe20000010100 */
[----:B------:R-:W-:Y:S01]  /*0ea0*/  PRMT R202, RZ, 0x5410, R187 ;  /* 0x00005410ffca7816 */ /* 0x000fe200000000bb */
[C---:B------:R-:W-:Y:S01]  /*0eb0*/  FADD.FTZ R183, -R204.reuse, R183 ;  /* 0x000000b7ccb77221 */ /* 0x040fe20000010100 */
[----:B------:R-:W-:Y:S01]  /*0ec0*/  PRMT R193, RZ, 0x7610, R184 ;  /* 0x00007610ffc17816 */ /* 0x000fe200000000b8 */
[----:B------:R-:W-:Y:S01]  /*0ed0*/  FADD.FTZ R199, -R204, R181 ;  /* 0x000000b5ccc77221 */ /* 0x000fe20000010100 */
[--C-:B------:R-:W-:Y:S01]  /*0ee0*/  PRMT R201, RZ, 0x5410, R185.reuse ;  /* 0x00005410ffc97816 */ /* 0x100fe200000000b9 */
[----:B-----5:R-:W-:Y:S01]  /*0ef0*/  FMUL.FTZ R217, R10, R180 ;  /* 0x000000b40ad97220 */ /* 0x020fe20000410000 */
[----:B------:R-:W-:Y:S01]  /*0f00*/  PRMT R246, RZ, 0x7610, R185 ;  /* 0x00007610fff67816 */ /* 0x000fe200000000b9 */
[----:B------:R-:W-:-:S02]  /*0f10*/  FMUL.FTZ R248, R28, R200 ;  /* 0x000000c81cf87220 */ /* 0x000fc40000410000 */
[----:B----4-:R-:W-:Y:S01]  /*0f20*/  FADD.FTZ R185, -R204, R188 ;  /* 0x000000bcccb97221 */ /* 0x010fe20000010100 */
[----:B------:R-:W-:Y:S01]  /*0f30*/  MOV R188, R202 ;  /* 0x000000ca00bc7202 */ /* 0x000fe20000000f00 */
[C---:B------:R-:W-:Y:S02]  /*0f40*/  FMUL.FTZ R203, R10.reuse, R182 ;  /* 0x000000b60acb7220 */ /* 0x040fe40000410000 */
[C---:B------:R-:W-:Y:S02]  /*0f50*/  FMUL.FTZ R202, R10.reuse, R183 ;  /* 0x000000b70aca7220 */ /* 0x040fe40000410000 */
[----:B------:R-:W-:Y:S02]  /*0f60*/  FMUL.FTZ R205, R10, R199 ;  /* 0x000000c70acd7220 */ /* 0x000fe40000410000 */
[----:B------:R-:W-:Y:S02]  /*0f70*/  FMUL.FTZ R252, R29, R193 ;  /* 0x000000c11dfc7220 */ /* 0x000fe40000410000 */
[----:B------:R-:W-:-:S02]  /*0f80*/  FADD.FTZ R182, R216, R248 ;  /* 0x000000f8d8b67221 */ /* 0x000fc40000010000 */
[----:B------:R-:W-:Y:S02]  /*0f90*/  FFMA.FTZ R183, R217, R248, R215 ;  /* 0x000000f8d9b77223 */ /* 0x000fe400000100d7 */
[----:B------:R-:W-:Y:S02]  /*0fa0*/  FMUL.FTZ R251, R30, R201 ;  /* 0x000000c91efb7220 */ /* 0x000fe40000410000 */
[----:B------:R-:W-:Y:S02]  /*0fb0*/  FADD.FTZ R182, R182, R252 ;  /* 0x000000fcb6b67221 */ /* 0x000fe40000010000 */
[----:B------:R-:W-:Y:S01]  /*0fc0*/  FFMA.FTZ R183, R205, R252, R183 ;  /* 0x000000fccdb77223 */ /* 0x000fe200000100b7 */
[----:B------:R-:W-:Y:S01]  /*0fd0*/  PRMT R247, RZ, 0x5410, R186 ;  /* 0x00005410fff77816 */ /* 0x000fe200000000ba */
[----:B------:R-:W-:Y:S02]  /*0fe0*/  FMUL.FTZ R250, R31, R246 ;  /* 0x000000f61ffa7220 */ /* 0x000fe40000410000 */
[----:B------:R-:W-:-:S02]  /*0ff0*/  FADD.FTZ R182, R182, R251 ;  /* 0x000000fbb6b67221 */ /* 0x000fc40000010000 */
[C---:B------:R-:W-:Y:S01]  /*1000*/  FFMA.FTZ R183, R203.reuse, R251, R183 ;  /* 0x000000fbcbb77223 */ /* 0x040fe200000100b7 */
[----:B------:R-:W-:Y:S01]  /*1010*/  PRMT R186, RZ, 0x7610, R186 ;  /* 0x00007610ffba7816 */ /* 0x000fe200000000ba */
[----:B------:R-:W-:Y:S02]  /*1020*/  FADD.FTZ R110, R110, R201 ;  /* 0x000000c96e6e7221 */ /* 0x000fe40000010000 */
[----:B------:R-:W-:Y:S02]  /*1030*/  FFMA.FTZ R70, R203, R201, R70 ;  /* 0x000000c9cb467223 */ /* 0x000fe40000010046 */
[----:B------:R-:W-:Y:S02]  /*1040*/  FADD.FTZ R184, -R204, R189 ;  /* 0x000000bdccb87221 */ /* 0x000fe40000010100 */
[----:B------:R-:W-:Y:S02]  /*1050*/  FMUL.FTZ R201, R10, R185 ;  /* 0x000000b90ac97220 */ /* 0x000fe40000410000 */
[----:B------:R-:W-:-:S02]  /*1060*/  FMUL.FTZ R249, R32, R247 ;  /* 0x000000f720f97220 */ /* 0x000fc40000410000 */
[----:B------:R-:W-:Y:S02]  /*1070*/  FADD.FTZ R182, R182, R250 ;  /* 0x000000fab6b67221 */ /* 0x000fe40000010000 */
[----:B------:R-:W-:Y:S01]  /*1080*/  FFMA.FTZ R183, R202, R250, R183 ;  /* 0x000000facab77223 */ /* 0x000fe200000100b7 */
[----:B------:R0:W-:Y:S01]  /*1090*/  STL [R1], R248 ;  /* 0x000000f801007387 */ /* 0x0001e20000100800 */
[----:B------:R-:W-:Y:S02]  /*10a0*/  FADD.FTZ R108, R108, R200 ;  /* 0x000000c86c6c7221 */ /* 0x000fe40000010000 */
[----:B------:R-:W-:Y:S02]  /*10b0*/  FFMA.FTZ R68, R217, R200, R68 ;  /* 0x000000c8d9447223 */ /* 0x000fe40000010044 */
[----:B------:R-:W-:Y:S02]  /*10c0*/  FADD.FTZ R181, -R204, R190 ;  /* 0x000000beccb57221 */ /* 0x000fe40000010100 */
[----:B------:R-:W-:-:S02]  /*10d0*/  FMUL.FTZ R200, R10, R184 ;  /* 0x000000b80ac87220 */ /* 0x000fc40000410000 */
[----:B------:R-:W-:Y:S02]  /*10e0*/  FADD.FTZ R182, R182, R249 ;  /* 0x000000f9b6b67221 */ /* 0x000fe40000010000 */
[----:B0-----:R-:W-:Y:S02]  /*10f0*/  FMUL.FTZ R248, R33, R186 ;  /* 0x000000ba21f87220 */ /* 0x001fe40000410000 */
[C---:B------:R-:W-:Y:S01]  /*1100*/  FFMA.FTZ R183, R201.reuse, R249, R183 ;  /* 0x000000f9c9b77223 */ /* 0x040fe200000100b7 */
[----:B------:R-:W-:Y:S01]  /*1110*/  PRMT R187, RZ, 0x7610, R187 ;  /* 0x00007610ffbb7816 */ /* 0x000fe200000000bb */
[----:B------:R-:W-:Y:S02]  /*1120*/  FADD.FTZ R112, R112, R247 ;  /* 0x000000f770707221 */ /* 0x000fe40000010000 */
[----:B------:R-:W-:Y:S02]  /*1130*/  FFMA.FTZ R72, R201, R247, R72 ;  /* 0x000000f7c9487223 */ /* 0x000fe40000010048 */
[----:B------:R-:W-:-:S02]  /*1140*/  FADD.FTZ R180, -R204, R191 ;  /* 0x000000bfccb47221 */ /* 0x000fc40000010100 */
        /* <DEDUP_REMOVED lines=20> */
.L_x_6291:
[----:B------:R-:W-:Y:S05]  /*1290*/  BSYNC B1 ;  /* 0x0000000000017941 */ /* 0x000fea0003800000 */
.L_x_6290:
        /* <DEDUP_REMOVED lines=16> */
[C---:B--2---:R-:W-:Y:S02]  /*13a0*/  FADD.FTZ R14, -R204.reuse, R17 ;  /* 0x00000011cc0e7221 */ /* 0x044fe40000010100 */
[----:B------:R-:W-:Y:S01]  /*13b0*/  FADD.FTZ R189, -R204, R16 ;  /* 0x00000010ccbd7221 */ /* 0x000fe20000010100 */
[--C-:B---3--:R-:W-:Y:S01]  /*13c0*/  PRMT R188, RZ, 0x5410, R180.reuse ;  /* 0x00005410ffbc7816 */ /* 0x108fe200000000b4 */
[----:B-----5:R-:W-:Y:S01]  /*13d0*/  FMUL.FTZ R14, R10, R14 ;  /* 0x0000000e0a0e7220 */ /* 0x020fe20000410000 */
[----:B------:R-:W-:-:S02]  /*13e0*/  PRMT R17, RZ, 0x7610, R180 ;  /* 0x00007610ff117816 */ /* 0x000fc400000000b4 */
[--C-:B------:R-:W-:Y:S02]  /*13f0*/  PRMT R190, RZ, 0x5410, R181.reuse ;  /* 0x00005410ffbe7816 */ /* 0x100fe400000000b5 */
[----:B------:R-:W-:Y:S01]  /*1400*/  PRMT R191, RZ, 0x7610, R181 ;  /* 0x00007610ffbf7816 */ /* 0x000fe200000000b5 */
[----:B----4-:R-:W-:Y:S02]  /*1410*/  FADD.FTZ R181, -R204, R184 ;  /* 0x000000b8ccb57221 */ /* 0x010fe40000010100 */
[----:B------:R-:W-:Y:S02]  /*1420*/  FMUL.FTZ R214, R10, R189 ;  /* 0x000000bd0ad67220 */ /* 0x000fe40000410000 */
[----:B------:R-:W-:Y:S02]  /*1430*/  FMUL.FTZ R245, R36, R188 ;  /* 0x000000bc24f57220 */ /* 0x000fe40000410000 */
[----:B------:R-:W-:Y:S02]  /*1440*/  FADD.FTZ R15, -R204, R18 ;  /* 0x00000012cc0f7221 */ /* 0x000fe40000010100 */
[----:B------:R-:W-:-:S02]  /*1450*/  FADD.FTZ R117, R117, R17 ;  /* 0x0000001175757221 */ /* 0x000fc40000010000 */
[-C--:B------:R-:W-:Y:S02]  /*1460*/  FFMA.FTZ R77, R14, R17.reuse, R77 ;  /* 0x000000110e4d7223 */ /* 0x080fe4000001004d */
[----:B------:R-:W-:Y:S02]  /*1470*/  FMUL.FTZ R244, R37, R17 ;  /* 0x0000001125f47220 */ /* 0x000fe40000410000 */
[----:B------:R-:W-:Y:S02]  /*1480*/  FADD.FTZ R18, -R204, R185 ;  /* 0x000000b9cc127221 */ /* 0x000fe40000010100 */
[----:B------:R-:W-:Y:S01]  /*1490*/  FMUL.FTZ R17, R10, R181 ;  /* 0x000000b50a117220 */ /* 0x000fe20000410000 */
[--C-:B------:R-:W-:Y:S01]  /*14a0*/  PRMT R192, RZ, 0x5410, R182.reuse ;  /* 0x00005410ffc07816 */ /* 0x100fe200000000b6 */
[----:B------:R-:W-:Y:S02]  /*14b0*/  FADD.FTZ R181, R216, R245 ;  /* 0x000000f5d8b57221 */ /* 0x000fe40000010000 */
[----:B------:R-:W-:Y:S01]  /*14c0*/  FFMA.FTZ R184, R214, R245, R215 ;  /* 0x000000f5d6b87223 */ /* 0x000fe200000100d7 */
[----:B------:R-:W-:Y:S01]  /*14d0*/  PRMT R182, RZ, 0x7610, R182 ;  /* 0x00007610ffb67816 */ /* 0x000fe200000000b6 */
[----:B------:R-:W-:-:S02]  /*14e0*/  FMUL.FTZ R18, R10, R18 ;  /* 0x000000120a127220 */ /* 0x000fc40000410000 */
[----:B------:R-:W-:Y:S02]  /*14f0*/  FADD.FTZ R16, -R204, R19 ;  /* 0x00000013cc107221 */ /* 0x000fe40000010100 */
[----:B------:R-:W-:Y:S02]  /*1500*/  FMUL.FTZ R15, R10, R15 ;  /* 0x0000000f0a0f7220 */ /* 0x000fe40000410000 */
[----:B------:R-:W-:Y:S02]  /*1510*/  FMUL.FTZ R243, R38, R190 ;  /* 0x000000be26f37220 */ /* 0x000fe40000410000 */
[----:B------:R-:W-:Y:S02]  /*1520*/  FADD.FTZ R181, R181, R244 ;  /* 0x000000f4b5b57221 */ /* 0x000fe40000010000 */
[----:B------:R-:W-:Y:S02]  /*1530*/  FFMA.FTZ R184, R14, R244, R184 ;  /* 0x000000f40eb87223 */ /* 0x000fe400000100b8 */
[----:B------:R-:W-:-:S02]  /*1540*/  FADD.FTZ R121, R121, R182 ;  /* 0x000000b679797221 */ /* 0x000fc40000010000 */
[-C--:B------:R-:W-:Y:S02]  /*1550*/  FFMA.FTZ R81, R18, R182.reuse, R81 ;  /* 0x000000b612517223 */ /* 0x080fe40000010051 */
[----:B------:R-:W-:Y:S02]  /*1560*/  FMUL.FTZ R240, R41, R182 ;  /* 0x000000b629f07220 */ /* 0x000fe40000410000 */
[----:B------:R-:W-:Y:S02]  /*1570*/  FMUL.FTZ R16, R10, R16 ;  /* 0x000000100a107220 */ /* 0x000fe40000410000 */
        /* <DEDUP_REMOVED lines=34> */
.L_x_6293:
[----:B------:R-:W-:Y:S05]  /*17a0*/  BSYNC B1 ;  /* 0x0000000000017941 */ /* 0x000fea0003800000 */
.L_x_6292:
[----:B------:R-:W-:Y:S01]  /*17b0*/  BSSY B1, `(.L_x_6294) ;  /* 0x0000050000017945 */ /* 0x000fe20003800000 */
[----:B------:R-:W-:Y:S05]  /*17c0*/  @!P4 BRA `(.L_x_6295) ;  /* 0x000004e00000c947 */ /* 0x000fea0003800000 */
[----:B------:R-:W-:Y:S02]  /*17d0*/  MOV R180, 0x10 ;  /* 0x0000001000b47802 */ /* 0x000fe40000000f00 */
[----:B------:R-:W-:-:S03]  /*17e0*/  LEA R184, P0, R219, c[0x0][0x188], 0x5 ;  /* 0x00006200dbb87a11 */ /* 0x000fc600078028ff */
[C---:B------:R-:W-:Y:S01]  /*17f0*/  IMAD.WIDE.U32 R180, R219.reuse, R180, c[0x0][0x208] ;  /* 0x00008200dbb47625 */ /* 0x040fe200078e00b4 */
[----:B------:R-:W-:Y:S02]  /*1800*/  LEA.HI.X R185, R219, c[0x0][0x18c], RZ, 0x5, P0 ;  /* 0x00006300dbb97a11 */ /* 0x000fe400000f2cff */
[----:B------:R-:W-:-:S03]  /*1810*/  ISETP.NE.U32.AND P0, PT, RZ, c[0x0][0x218], PT ;  /* 0x00008600ff007a0c */ /* 0x000fc60003f05070 */
        /* <DEDUP_REMOVED lines=9> */
[C---:B--2---:R-:W-:Y:S02]  /*18b0*/  FADD.FTZ R3, -R204.reuse, R5 ;  /* 0x00000005cc037221 */ /* 0x044fe40000010100 */
[C---:B0-----:R-:W-:Y:S02]  /*18c0*/  FADD.FTZ R9, -R204.reuse, R4 ;  /* 0x00000004cc097221 */ /* 0x041fe40000010100 */
[C---:B------:R-:W-:Y:S01]  /*18d0*/  FADD.FTZ R5, -R204.reuse, R7 ;  /* 0x00000007cc057221 */ /* 0x040fe20000010100 */
[----:B---3--:R-:W-:Y:S01]  /*18e0*/  PRMT R188, RZ, 0x5410, R180 ;  /* 0x00005410ffbc7816 */ /* 0x008fe200000000b4 */
[----:B------:R-:W-:Y:S01]  /*18f0*/  FADD.FTZ R4, -R204, R6 ;  /* 0x00000006cc047221 */ /* 0x000fe20000010100 */
[----:B------:R-:W-:Y:S01]  /*1900*/  PRMT R6, RZ, 0x7610, R180 ;  /* 0x00007610ff067816 */ /* 0x000fe200000000b4 */
[----:B-----5:R-:W-:Y:S01]  /*1910*/  FMUL.FTZ R3, R10, R3 ;  /* 0x000000030a037220 */ /* 0x020fe20000410000 */
[--C-:B------:R-:W-:Y:S01]  /*1920*/  PRMT R189, RZ, 0x5410, R181.reuse ;  /* 0x00005410ffbd7816 */ /* 0x100fe200000000b5 */
[----:B----4-:R-:W-:Y:S01]  /*1930*/  FADD.FTZ R180, -R204, R184 ;  /* 0x000000b8ccb47221 */ /* 0x010fe20000010100 */
[----:B------:R-:W-:Y:S01]  /*1940*/  PRMT R181, RZ, 0x7610, R181 ;  /* 0x00007610ffb57816 */ /* 0x000fe200000000b5 */
[----:B------:R-:W-:-:S02]  /*1950*/  FMUL.FTZ R5, R10, R5 ;  /* 0x000000050a057220 */ /* 0x000fc40000410000 */
[----:B------:R-:W-:Y:S02]  /*1960*/  FMUL.FTZ R213, R10, R9 ;  /* 0x000000090ad57220 */ /* 0x000fe40000410000 */
[----:B------:R-:W-:Y:S02]  /*1970*/  FMUL.FTZ R237, R44, R188 ;  /* 0x000000bc2ced7220 */ /* 0x000fe40000410000 */
[----:B------:R-:W-:Y:S02]  /*1980*/  FADD.FTZ R125, R125, R6 ;  /* 0x000000067d7d7221 */ /* 0x000fe40000010000 */
[-C--:B------:R-:W-:Y:S02]  /*1990*/  FFMA.FTZ R85, R3, R6.reuse, R85 ;  /* 0x0000000603557223 */ /* 0x080fe40000010055 */
[----:B------:R-:W-:Y:S02]  /*19a0*/  FMUL.FTZ R236, R45, R6 ;  /* 0x000000062dec7220 */ /* 0x000fe40000410000 */
[----:B------:R-:W-:-:S02]  /*19b0*/  FADD.FTZ R127, R127, R181 ;  /* 0x000000b57f7f7221 */ /* 0x000fc40000010000 */
[----:B------:R-:W-:Y:S02]  /*19c0*/  FMUL.FTZ R6, R10, R180 ;  /* 0x000000b40a067220 */ /* 0x000fe40000410000 */
        /* <DEDUP_REMOVED lines=8> */
[--C-:B------:R-:W-:Y:S01]  /*1a50*/  PRMT R190, RZ, 0x5410, R182.reuse ;  /* 0x00005410ffbe7816 */ /* 0x100fe200000000b6 */
[----:B------:R-:W-:Y:S02]  /*1a60*/  FADD.FTZ R180, R180, R235 ;  /* 0x000000ebb4b47221 */ /* 0x000fe40000010000 */
[----:B------:R-:W-:Y:S01]  /*1a70*/  FFMA.FTZ R181, R4, R235, R181 ;  /* 0x000000eb04b57223 */ /* 0x000fe200000100b5 */
[----:B------:R-:W-:Y:S01]  /*1a80*/  PRMT R182, RZ, 0x7610, R182 ;  /* 0x00007610ffb67816 */ /* 0x000fe200000000b6 */
        /* <DEDUP_REMOVED lines=34> */
.L_x_6295:
[----:B------:R-:W-:Y:S05]  /*1cb0*/  BSYNC B1 ;  /* 0x0000000000017941 */ /* 0x000fea0003800000 */
.L_x_6294:
        /* <DEDUP_REMOVED lines=15> */
[C---:B--2---:R-:W-:Y:S02]  /*1db0*/  FADD.FTZ R197, -R204.reuse, R180 ;  /* 0x000000b4ccc57221 */ /* 0x044fe40000010100 */
[C---:B0-----:R-:W-:Y:S02]  /*1dc0*/  FADD.FTZ R194, -R204.reuse, R181 ;  /* 0x000000b5ccc27221 */ /* 0x041fe40000010100 */
[C---:B------:R-:W-:Y:S02]  /*1dd0*/  FADD.FTZ R195, -R204.reuse, R182 ;  /* 0x000000b6ccc37221 */ /* 0x040fe40000010100 */
[----:B------:R-:W-:-:S02]  /*1de0*/  FADD.FTZ R196, -R204, R183 ;  /* 0x000000b7ccc47221 */ /* 0x000fc40000010100 */
[C---:B----4-:R-:W-:Y:S02]  /*1df0*/  FADD.FTZ R183, -R204.reuse, R184 ;  /* 0x000000b8ccb77221 */ /* 0x050fe40000010100 */
[C---:B------:R-:W-:Y:S02]  /*1e00*/  FADD.FTZ R182, -R204.reuse, R185 ;  /* 0x000000b9ccb67221 */ /* 0x040fe40000010100 */
[C---:B------:R-:W-:Y:S02]  /*1e10*/  FADD.FTZ R180, -R204.reuse, R186 ;  /* 0x000000baccb47221 */ /* 0x040fe40000010100 */
[----:B------:R-:W-:Y:S01]  /*1e20*/  FADD.FTZ R181, -R204, R187 ;  /* 0x000000bbccb57221 */ /* 0x000fe20000010100 */
[----:B---3--:R-:W-:Y:S01]  /*1e30*/  PRMT R204, RZ, 0x5410, R188 ;  /* 0x00005410ffcc7816 */ /* 0x008fe200000000bc */
[C---:B-----5:R-:W-:Y:S01]  /*1e40*/  FMUL.FTZ R212, R10.reuse, R197 ;  /* 0x000000c50ad47220 */ /* 0x060fe20000410000 */
[----:B------:R-:W-:Y:S01]  /*1e50*/  PRMT R186, RZ, 0x5410, R190 ;  /* 0x00005410ffba7816 */ /* 0x000fe200000000be */
[----:B------:R-:W-:Y:S01]  /*1e60*/  FMUL.FTZ R197, R10, R183 ;  /* 0x000000b70ac57220 */ /* 0x000fe20000410000 */
[----:B------:R-:W-:Y:S01]  /*1e70*/  PRMT R198, RZ, 0x7610, R188 ;  /* 0x00007610ffc67816 */ /* 0x000fe200000000bc */
[----:B------:R-:W-:Y:S01]  /*1e80*/  FMUL.FTZ R229, R52, R204 ;  /* 0x000000cc34e57220 */ /* 0x000fe20000410000 */
[----:B------:R-:W-:Y:S01]  /*1e90*/  PRMT R188, RZ, 0x5410, R189 ;  /* 0x00005410ffbc7816 */ /* 0x000fe200000000bd */
[----:B------:R-:W-:-:S02]  /*1ea0*/  FMUL.FTZ R194, R10, R194 ;  /* 0x000000c20ac27220 */ /* 0x000fc40000410000 */
[----:B------:R-:W-:Y:S02]  /*1eb0*/  FADD.FTZ R172, R172, R186 ;  /* 0x000000baacac7221 */ /* 0x000fe40000010000 */
        /* <DEDUP_REMOVED lines=21> */
[----:B------:R-:W-:-:S02]  /*2010*/  FMUL.FTZ R224, R57, R185 ;  /* 0x000000b939e07220 */ /* 0x000fc40000410000 */
[----:B------:R-:W-:Y:S02]  /*2020*/  FADD.FTZ R183, R183, R225 ;  /* 0x000000e1b7b77221 */ /* 0x000fe40000010000 */
[----:B------:R-:W-:Y:S01]  /*2030*/  FFMA.FTZ R182, R197, R225, R182 ;  /* 0x000000e1c5b67223 */ /* 0x000fe200000100b6 */
[----:B------:R-:W-:Y:S01]  /*2040*/  PRMT R191, RZ, 0x7610, R191 ;  /* 0x00007610ffbf7816 */ /* 0x000fe200000000bf */
        /* <DEDUP_REMOVED lines=22> */
.L_x_6297:
[----:B------:R-:W-:Y:S05]  /*21b0*/  BSYNC B1 ;  /* 0x0000000000017941 */ /* 0x000fea0003800000 */
.L_x_6296:
[----:B------:R-:W-:Y:S05]  /*21c0*/  BRA.DIV ~URZ, `(.L_x_6298) ;  /* 0x00002ab27f007947 */ /* 0x000fea000b800000 */
[----:B------:R0:W1:Y:S02]  /*21d0*/  SHFL.BFLY PT, R183, R216, 0x1, 0x1f ;  /* 0x0c201f00d8b77f89 */ /* 0x00006400000e0000 */
.L_x_6311:
        /* <DEDUP_REMOVED lines=18> */
.L_x_6312:
        /* <DEDUP_REMOVED lines=9> */
[----:B------:R-:W2:Y:S04]  /*2390*/  LDL R182, [R1+0x1c] ;  /* 0x00001c0001b67983 */ /* 0x000ea80000100800 */
[----:B------:R-:W3:Y:S04]  /*23a0*/  LDL R204, [R1+0x18] ;  /* 0x0000180001cc7983 */ /* 0x000ee80000100800 */
[----:B------:R-:W4:Y:S04]  /*23b0*/  LDL R191, [R1+0x14] ;  /* 0x0000140001bf7983 */ /* 0x000f280000100800 */
[----:B------:R-:W3:Y:S04]  /*23c0*/  LDL R190, [R1+0x10] ;  /* 0x0000100001be7983 */ /* 0x000ee80000100800 */
[----:B------:R-:W3:Y:S01]  /*23d0*/  LDL R189, [R1+0xc] ;  /* 0x00000c0001bd7983 */ /* 0x000ee20000100800 */
[----:B------:R-:W-:Y:S01]  /*23e0*/  ISETP.NE.U32.AND P0, PT, RZ, c[0x0][0x218], PT ;  /* 0x00008600ff007a0c */ /* 0x000fe20003f05070 */
[----:B------:R-:W-:-:S02]  /*23f0*/  FFMA.FTZ R181, R12, R186, R187 ;  /* 0x000000ba0cb57223 */ /* 0x000fc400000100bb */
[----:B------:R-:W3:Y:S01]  /*2400*/  LDL R188, [R1+0x8] ;  /* 0x0000080001bc7983 */ /* 0x000ee20000100800 */
        /* <DEDUP_REMOVED lines=10> */
[-CC-:B------:R-:W-:Y:S02]  /*24b0*/  FFMA.FTZ R183, R209, R186.reuse, R187.reuse ;  /* 0x000000bad1b77223 */ /* 0x180fe400000100bb */
[----:B------:R-:W-:Y:S02]  /*24c0*/  FFMA.FTZ R184, R207, R186, R187 ;  /* 0x000000bacfb87223 */ /* 0x000fe400000100bb */
[----:B--2---:R-:W-:-:S04]  /*24d0*/  FADD.FTZ R180, R182, -R180 ;  /* 0x800000b4b6b47221 */ /* 0x004fc80000010000 */
[----:B------:R-:W-:-:S04]  /*24e0*/  FMUL.FTZ R180, R10, R180 ;  /* 0x000000b40ab47220 */ /* 0x000fc80000410000 */
[----:B------:R-:W-:-:S04]  /*24f0*/  @P0 FADD.FTZ R180, R137, R180 ;  /* 0x000000b489b40221 */ /* 0x000fc80000010000 */
[C---:B------:R-:W-:Y:S01]  /*2500*/  FMUL.FTZ R182, R180.reuse, R11 ;  /* 0x0000000bb4b67220 */ /* 0x040fe20000410000 */
[----:B------:R-:W-:-:S04]  /*2510*/  SEL R177, R180, R177, P6 ;  /* 0x000000b1b4b17207 */ /* 0x000fc80003000000 */
[----:B------:R-:W-:Y:S01]  /*2520*/  F2FP.BF16.PACK_AB R180, R182, R181 ;  /* 0x000000b5b6b4723e */ /* 0x000fe200000010ff */
[-CC-:B------:R-:W-:Y:S02]  /*2530*/  FFMA.FTZ R182, R211, R186.reuse, R187.reuse ;  /* 0x000000bad3b67223 */ /* 0x180fe400000100bb */
[----:B------:R-:W-:Y:S02]  /*2540*/  FFMA.FTZ R181, R210, R186, R187 ;  /* 0x000000bad2b57223 */ /* 0x000fe400000100bb */
[----:B---3--:R-:W-:Y:S02]  /*2550*/  FADD.FTZ R182, R204, -R182 ;  /* 0x800000b6ccb67221 */ /* 0x008fe40000010000 */
[----:B----4-:R-:W-:Y:S02]  /*2560*/  FADD.FTZ R181, R191, -R181 ;  /* 0x800000b5bfb57221 */ /* 0x010fe40000010000 */
[C---:B------:R-:W-:Y:S02]  /*2570*/  FMUL.FTZ R182, R10.reuse, R182 ;  /* 0x000000b60ab67220 */ /* 0x040fe40000410000 */
[----:B------:R-:W-:-:S02]  /*2580*/  FMUL.FTZ R181, R10, R181 ;  /* 0x000000b50ab57220 */ /* 0x000fc40000410000 */
[----:B------:R-:W-:Y:S02]  /*2590*/  @P0 FADD.FTZ R182, R138, R182 ;  /* 0x000000b68ab60221 */ /* 0x000fe40000010000 */
[----:B------:R-:W-:-:S03]  /*25a0*/  @P0 FADD.FTZ R181, R139, R181 ;  /* 0x000000b58bb50221 */ /* 0x000fc60000010000 */
[C---:B------:R-:W-:Y:S01]  /*25b0*/  SEL R178, R182.reuse, R178, P6 ;  /* 0x000000b2b6b27207 */ /* 0x040fe20003000000 */
[----:B------:R-:W-:Y:S01]  /*25c0*/  FMUL.FTZ R182, R182, R11 ;  /* 0x0000000bb6b67220 */ /* 0x000fe20000410000 */
[C---:B------:R-:W-:Y:S01]  /*25d0*/  SEL R179, R181.reuse, R179, P6 ;  /* 0x000000b3b5b37207 */ /* 0x040fe20003000000 */
[----:B------:R-:W-:-:S05]  /*25e0*/  FMUL.FTZ R181, R181, R11 ;  /* 0x0000000bb5b57220 */ /* 0x000fca0000410000 */
[----:B------:R-:W-:Y:S01]  /*25f0*/  F2FP.BF16.PACK_AB R181, R181, R182 ;  /* 0x000000b6b5b5723e */ /* 0x000fe200000010ff */
[----:B------:R-:W-:Y:S02]  /*2600*/  FFMA.FTZ R182, R208, R186, R187 ;  /* 0x000000bad0b67223 */ /* 0x000fe400000100bb */
[----:B------:R-:W-:Y:S02]  /*2610*/  FADD.FTZ R183, R190, -R183 ;  /* 0x800000b7beb77221 */ /* 0x000fe40000010000 */
[----:B------:R-:W-:Y:S02]  /*2620*/  FADD.FTZ R182, R189, -R182 ;  /* 0x800000b6bdb67221 */ /* 0x000fe40000010000 */
[C---:B------:R-:W-:Y:S02]  /*2630*/  FMUL.FTZ R183, R10.reuse, R183 ;  /* 0x000000b70ab77220 */ /* 0x040fe40000410000 */
[----:B------:R-:W-:Y:S02]  /*2640*/  FMUL.FTZ R182, R10, R182 ;  /* 0x000000b60ab67220 */ /* 0x000fe40000410000 */
[----:B------:R-:W-:-:S02]  /*2650*/  @P0 FADD.FTZ R183, R140, R183 ;  /* 0x000000b78cb70221 */ /* 0x000fc40000010000 */
        /* <DEDUP_REMOVED lines=17> */
[----:B------:R-:W-:Y:S02]  /*2770*/  F2FP.BF16.PACK_AB R183, R183, R184 ;  /* 0x000000b8b7b7723e */ /* 0x000fe400000010ff */
[----:B------:R-:W-:-:S05]  /*2780*/  @P6 MOV R184, 0x20 ;  /* 0x0000002000b86802 */ /* 0x000fca0000000f00 */
[----:B------:R-:W-:-:S05]  /*2790*/  @P6 IMAD.WIDE.U32 R184, R2, R184, c[0x0][0x258] ;  /* 0x0000960002b86625 */ /* 0x000fca00078e00b8 */
[----:B------:R-:W-:Y:S04]  /*27a0*/  @P6 STG.E.128 [R184.64], R176 ;  /* 0x000000b0b8006986 */ /* 0x000fe8000c101d04 */
[----:B------:R1:W-:Y:S02]  /*27b0*/  @P6 STG.E.128 [R184.64+0x10], R92 ;  /* 0x0000105cb8006986 */ /* 0x0003e4000c101d04 */
[----:B-1----:R-:W-:-:S10]  /*27c0*/  HFMA2.MMA R184, -RZ, RZ, 0, 9.5367431640625e-07 ;  /* 0x00000010ffb87435 */ /* 0x002fd400000001ff */
[----:B------:R-:W-:-:S05]  /*27d0*/  IMAD.WIDE.U32 R184, R2, R184, c[0x0][0x248] ;  /* 0x0000920002b87625 */ /* 0x000fca00078e00b8 */
[----:B------:R1:W-:Y:S01]  /*27e0*/  STG.E.128 [R184.64], R180 ;  /* 0x000000b4b8007986 */ /* 0x0003e2000c101d04 */
[----:B------:R-:W-:-:S03]  /*27f0*/  IADD3 R2, R2, 0x20, RZ ;  /* 0x0000002002027810 */ /* 0x000fc60007ffe0ff */
.L_x_6301:
[----:B------:R-:W-:Y:S05]  /*2800*/  BSYNC B1 ;  /* 0x0000000000017941 */ /* 0x000fea0003800000 */
.L_x_6300:
[----:B------:R-:W-:Y:S01]  /*2810*/  BSSY B1, `(.L_x_6302) ;  /* 0x0000043000017945 */ /* 0x000fe20003800000 */
[----:B------:R-:W-:Y:S05]  /*2820*/  @!P2 BRA `(.L_x_6303) ;  /* 0x000004100000a947 */ /* 0x000fea0003800000 */
[----:B-1----:R-:W2:Y:S01]  /*2830*/  LDL R180, [R1] ;  /* 0x0000000001b47983 */ /* 0x002ea20000100800 */
[----:B------:R-:W-:Y:S01]  /*2840*/  ISETP.NE.U32.AND P0, PT, RZ, c[0x0][0x218], PT ;  /* 0x00008600ff007a0c */ /* 0x000fe20003f05070 */
[-CC-:B------:R-:W-:Y:S01]  /*2850*/  FFMA.FTZ R181, R217, R186.reuse, R187.reuse ;  /* 0x000000bad9b57223 */ /* 0x180fe200000100bb */
[----:B------:R-:W-:Y:S01]  /*2860*/  ISETP.NE.U32.AND P6, PT, RZ, c[0x0][0x258], PT ;  /* 0x00009600ff007a0c */ /* 0x000fe20003fc5070 */
[-CC-:B------:R-:W-:Y:S01]  /*2870*/  FFMA.FTZ R183, R201, R186.reuse, R187.reuse ;  /* 0x000000bac9b77223 */ /* 0x180fe200000100bb */
[----:B------:R-:W-:Y:S01]  /*2880*/  ISETP.NE.AND.EX P0, PT, RZ, c[0x0][0x21c], PT, P0 ;  /* 0x00008700ff007a0c */ /* 0x000fe20003f05300 */
[----:B------:R-:W-:Y:S01]  /*2890*/  FFMA.FTZ R184, R199, R186, R187 ;  /* 0x000000bac7b87223 */ /* 0x000fe200000100bb */
[----:B------:R-:W-:Y:S01]  /*28a0*/  ISETP.NE.AND.EX P6, PT, RZ, c[0x0][0x25c], PT, P6 ;  /* 0x00009700ff007a0c */ /* 0x000fe20003fc5360 */
[----:B------:R-:W-:-:S02]  /*28b0*/  FADD.FTZ R183, R249, -R183 ;  /* 0x800000b7f9b77221 */ /* 0x000fc40000010000 */
[----:B------:R-:W-:Y:S02]  /*28c0*/  FADD.FTZ R184, R247, -R184 ;  /* 0x800000b8f7b87221 */ /* 0x000fe40000010000 */
[C---:B-----5:R-:W-:Y:S02]  /*28d0*/  FMUL.FTZ R183, R10.reuse, R183 ;  /* 0x000000b70ab77220 */ /* 0x060fe40000410000 */
[----:B------:R-:W-:-:S04]  /*28e0*/  FMUL.FTZ R184, R10, R184 ;  /* 0x000000b80ab87220 */ /* 0x000fc80000410000 */
[----:B------:R-:W-:Y:S02]  /*28f0*/  @P0 FADD.FTZ R183, R148, R183 ;  /* 0x000000b794b70221 */ /* 0x000fe40000010000 */
[----:B------:R-:W-:-:S03]  /*2900*/  @P0 FADD.FTZ R184, R150, R184 ;  /* 0x000000b896b80221 */ /* 0x000fc60000010000 */
[C---:B------:R-:W-:Y:S01]  /*2910*/  SEL R92, R183.reuse, R92, P6 ;  /* 0x0000005cb75c7207 */ /* 0x040fe20003000000 */
[-C--:B------:R-:W-:Y:S01]  /*2920*/  FMUL.FTZ R183, R183, R11.reuse ;  /* 0x0000000bb7b77220 */ /* 0x080fe20000410000 */
[C---:B------:R-:W-:Y:S01]  /*2930*/  SEL R94, R184.reuse, R94, P6 ;  /* 0x0000005eb85e7207 */ /* 0x040fe20003000000 */
[----:B------:R-:W-:Y:S02]  /*2940*/  FMUL.FTZ R184, R184, R11 ;  /* 0x0000000bb8b87220 */ /* 0x000fe40000410000 */
[----:B--2---:R-:W-:Y:S02]  /*2950*/  FADD.FTZ R181, R180, -R181 ;  /* 0x800000b5b4b57221 */ /* 0x004fe40000010000 */
[----:B------:R-:W-:Y:S02]  /*2960*/  FFMA.FTZ R180, R205, R186, R187 ;  /* 0x000000bacdb47223 */ /* 0x000fe400000100bb */
[----:B------:R-:W-:Y:S02]  /*2970*/  FMUL.FTZ R181, R10, R181 ;  /* 0x000000b50ab57220 */ /* 0x000fe40000410000 */
[----:B------:R-:W-:-:S02]  /*2980*/  FADD.FTZ R180, R252, -R180 ;  /* 0x800000b4fcb47221 */ /* 0x000fc40000010000 */
[----:B------:R-:W-:Y:S02]  /*2990*/  @P0 FADD.FTZ R181, R144, R181 ;  /* 0x000000b590b50221 */ /* 0x000fe40000010000 */
[----:B------:R-:W-:-:S03]  /*29a0*/  FMUL.FTZ R180, R10, R180 ;  /* 0x000000b40ab47220 */ /* 0x000fc60000410000 */
[----:B------:R-:W-:Y:S01]  /*29b0*/  SEL R176, R181, R176, P6 ;  /* 0x000000b0b5b07207 */ /* 0x000fe20003000000 */
[----:B------:R-:W-:Y:S02]  /*29c0*/  @P0 FADD.FTZ R180, R145, R180 ;  /* 0x000000b491b40221 */ /* 0x000fe40000010000 */
[-C--:B------:R-:W-:Y:S02]  /*29d0*/  FMUL.FTZ R181, R181, R11.reuse ;  /* 0x0000000bb5b57220 */ /* 0x080fe40000410000 */
[C---:B------:R-:W-:Y:S01]  /*29e0*/  FMUL.FTZ R182, R180.reuse, R11 ;  /* 0x0000000bb4b67220 */ /* 0x040fe20000410000 */
[----:B------:R-:W-:-:S04]  /*29f0*/  SEL R177, R180, R177, P6 ;  /* 0x000000b1b4b17207 */ /* 0x000fc80003000000 */
        /* <DEDUP_REMOVED lines=33> */
[C---:B------:R-:W-:Y:S01]  /*2c10*/  IMAD.WIDE.U32 R184, R2.reuse, R184, c[0x0][0x248] ;  /* 0x0000920002b87625 */ /* 0x040fe200078e00b8 */
[----:B------:R-:W-:-:S04]  /*2c20*/  IADD3 R2, R2, 0x20, RZ ;  /* 0x0000002002027810 */ /* 0x000fc80007ffe0ff */
[----:B------:R1:W-:Y:S03]  /*2c30*/  STG.E.128 [R184.64], R180 ;  /* 0x000000b4b8007986 */ /* 0x0003e6000c101d04 */
.L_x_6303:
[----:B------:R-:W-:Y:S05]  /*2c40*/  BSYNC B1 ;  /* 0x0000000000017941 */ /* 0x000fea0003800000 */
.L_x_6302:
[----:B------:R-:W-:Y:S01]  /*2c50*/  BSSY B1, `(.L_x_6304) ;  /* 0x0000042000017945 */ /* 0x000fe20003800000 */
[----:B------:R-:W-:Y:S05]  /*2c60*/  @!P3 BRA `(.L_x_6305) ;  /* 0x000004000000b947 */ /* 0x000fea0003800000 */
[----:B------:R-:W-:Y:S01]  /*2c70*/  ISETP.NE.U32.AND P0, PT, RZ, c[0x0][0x218], PT ;  /* 0x00008600ff007a0c */ /* 0x000fe20003f05070 */
[-CC-:B-1----:R-:W-:Y:S01]  /*2c80*/  FFMA.FTZ R181, R214, R186.reuse, R187.reuse ;  /* 0x000000bad6b57223 */ /* 0x182fe200000100bb */
        /* <DEDUP_REMOVED lines=62> */
.L_x_6305:
[----:B------:R-:W-:Y:S05]  /*3070*/  BSYNC B1 ;  /* 0x0000000000017941 */ /* 0x000fea0003800000 */
.L_x_6304:
        /* <DEDUP_REMOVED lines=66> */
.L_x_6307:
[----:B------:R-:W-:Y:S05]  /*34a0*/  BSYNC B1 ;  /* 0x0000000000017941 */ /* 0x000fea0003800000 */
.L_x_6306:
        /* <DEDUP_REMOVED lines=32> */
[----:B------:R-:W-:-:S03]  /*36b0*/  @P0 FADD.FTZ R183, R20, R183 ;  /* 0x000000b714b70221 */ /* 0x000fc60000010000 */
[C---:B------:R-:W-:Y:S01]  /*36c0*/  SEL R179, R181.reuse, R179, P6 ;  /* 0x000000b3b5b37207 */ /* 0x040fe20003000000 */
[-C--:B------:R-:W-:Y:S01]  /*36d0*/  FMUL.FTZ R181, R181, R11.reuse ;  /* 0x0000000bb5b57220 */ /* 0x080fe20000410000 */
[C---:B------:R-:W-:Y:S01]  /*36e0*/  SEL R92, R183.reuse, R92, P6 ;  /* 0x0000005cb75c7207 */ /* 0x040fe20003000000 */
[----:B------:R-:W-:-:S03]  /*36f0*/  FMUL.FTZ R183, R183, R11 ;  /* 0x0000000bb7b77220 */ /* 0x000fc60000410000 */
        /* <DEDUP_REMOVED lines=27> */
[----:B------:R1:W-:Y:S02]  /*38b0*/  STG.E.128 [R10.64], R180 ;  /* 0x000000b40a007986 */ /* 0x0003e4000c101d04 */
.L_x_6309:
[----:B------:R-:W-:Y:S05]  /*38c0*/  BSYNC B1 ;  /* 0x0000000000017941 */ /* 0x000fea0003800000 */
.L_x_6308:
[----:B-1----:R-:W-:-:S04]  /*38d0*/  MOV R11, c[0x0][0x160] ;  /* 0x00005800000b7a02 */ /* 0x002fc80000000f00 */
[----:B------:R-:W-:-:S04]  /*38e0*/  LEA R0, R11, R0, 0x2 ;  /* 0x000000000b007211 */ /* 0x000fc800078e10ff */
[----:B------:R-:W-:-:S13]  /*38f0*/  ISETP.GE.AND P0, PT, R0, c[0x0][0x164], PT ;  /* 0x0000590000007a0c */ /* 0x000fda0003f06270 */
[----:B0----5:R-:W-:Y:S01]  /*3900*/  @P0 CALL.REL.NOINC `(.L_x_6287) ;  /* 0x0000001000000944 */ /* 0x021fe20003c00000 */
[----:B------:R-:W-:Y:S05]  /*3910*/  BRA `(.L_x_6310) ;  /* 0xffffccc000007947 */ /* 0x000fea000383ffff */
.L_x_6287:
[----:B------:R-:W-:Y:S05]  /*3920*/  BSYNC B0 ;  /* 0x0000000000007941 */ /* 0x000fea0003800000 */
.L_x_6286:
[----:B------:R-:W1:Y:S01]  /*3930*/  S2R R180, SR_TID.X ;  /* 0x0000000000b47919 */ /* 0x000e620000002100 */
[----:B------:R-:W-:Y:S03]  /*3940*/  WARPSYNC 0xffffffff ;  /* 0xffffffff00007948 */ /* 0x000fe60003800000 */
[----:B-----5:R-:W2:Y:S01]  /*3950*/  S2R R44, SR_CTAID.X ;  /* 0x00000000002c7919 */ /* 0x020ea20000002500 */
[----:B-1----:R-:W-:Y:S02]  /*3960*/  SHF.R.U32.HI R0, RZ, 0x5, R180 ;  /* 0x00000005ff007819 */ /* 0x002fe400000116b4 */
[----:B------:R-:W-:Y:S01]  /*3970*/  LOP3.LUT R3, R180, 0x1f, RZ, 0xc0, !PT ;  /* 0x0000001fb4037812 */ /* 0x000fe200078ec0ff */
        /* <DEDUP_REMOVED lines=16> */
[----:B0-----:R-:W0:Y:S04]  /*3a80*/  LDS R5, [R180.X4+0x1400] ;  /* 0x00140000b4057984 */ /* 0x001e280000004800 */
        /* <DEDUP_REMOVED lines=11> */
[----:B0-----:R-:W-:-:S03]  /*3b40*/  FADD.FTZ R2, R2, R5 ;  /* 0x0000000502027221 */ /* 0x001fc60000010000 */
[----:B------:R-:W0:Y:S01]  /*3b50*/  LDS R9, [R180.X4+0xc00] ;  /* 0x000c0000b4097984 */ /* 0x000e220000004800 */
        /* <DEDUP_REMOVED lines=24> */
[----:B-1----:R-:W-:-:S03]  /*3ce0*/  FADD.FTZ R8, R8, R17 ;  /* 0x0000001108087221 */ /* 0x002fc60000010000 */
[----:B------:R-:W1:Y:S01]  /*3cf0*/  LDS R25, [R180.X4+0x2c00] ;  /* 0x002c0000b4197984 */ /* 0x000e620000004800 */
[----:B0-----:R-:W-:-:S03]  /*3d00*/  FADD.FTZ R9, RZ, R9 ;  /* 0x00000009ff097221 */ /* 0x001fc60000010000 */
[----:B------:R-:W0:Y:S01]  /*3d10*/  LDS R27, [R180.X4+0x2e00] ;  /* 0x002e0000b41b7984 */ /* 0x000e220000004800 */
        /* <DEDUP_REMOVED lines=20> */
[----:B-1----:R-:W-:Y:S02]  /*3e60*/  FADD.FTZ R4, R4, R25 ;  /* 0x0000001904047221 */ /* 0x002fe40000010000 */
[----:B------:R-:W1:Y:S01]  /*3e70*/  LDS R39, [R180.X4+0x4200] ;  /* 0x00420000b4277984 */ /* 0x000e620000004800 */
[----:B------:R-:W-:Y:S01]  /*3e80*/  IADD3 R46, P1, R44, c[0x0][0x228], RZ ;  /* 0x00008a002c2e7a10 */ /* 0x000fe20007f3e0ff */
[----:B0-----:R-:W-:Y:S01]  /*3e90*/  FADD.FTZ R6, R6, R27 ;  /* 0x0000001b06067221 */ /* 0x001fe20000010000 */
[----:B------:R-:W-:Y:S01]  /*3ea0*/  IADD3 R44, P2, R44, c[0x0][0x220], RZ ;  /* 0x000088002c2c7a10 */ /* 0x000fe20007f5e0ff */
[----:B------:R-:W0:Y:S01]  /*3eb0*/  LDS R32, [R180.X4+0x4400] ;  /* 0x00440000b4207984 */ /* 0x000e220000004800 */
        /* <DEDUP_REMOVED lines=220> */
.L_x_6298:
[----:B------:R-:W-:Y:S01]  /*4c80*/  HFMA2.MMA R182, -RZ, RZ, 0, 5.9604644775390625e-08 ;  /* 0x00000001ffb67435 */ /* 0x000fe200000001ff */
[----:B------:R-:W-:-:S02]  /*4c90*/  MOV R181, R216 ;  /* 0x000000d800b57202 */ /* 0x000fc40000000f00 */
[----:B------:R-:W-:Y:S02]  /*4ca0*/  MOV R187, 0x1f ;  /* 0x0000001f00bb7802 */ /* 0x000fe40000000f00 */
[----:B------:R-:W-:Y:S02]  /*4cb0*/  MOV R186, 0xffffffff ;  /* 0xffffffff00ba7802 */ /* 0x000fe40000000f00 */
[----:B------:R-:W-:Y:S02]  /*4cc0*/  MOV R180, 0x4ce0 ;  /* 0x00004ce000b47802 */ /* 0x000fe40000000f00 */
[----:B-----5:R-:W-:Y:S05]  /*4cd0*/  CALL.REL.NOINC `($__internal_80_$__cuda_sm70_shflsync_bfly_p) ;  /* 0x0000046000007944 */ /* 0x020fea0003c00000 */
[----:B-1----:R-:W-:Y:S01]  /*4ce0*/  MOV R183, R182 ;  /* 0x000000b600b77202 */ /* 0x002fe20000000f00 */
[----:B------:R-:W-:Y:S05]  /*4cf0*/  BRA `(.L_x_6311) ;  /* 0xffffd4e000007947 */ /* 0x000fea000383ffff */
.L_x_6299:
[----:B------:R-:W-:Y:S01]  /*4d00*/  HFMA2.MMA R182, -RZ, RZ, 0, 5.9604644775390625e-08 ;  /* 0x00000001ffb67435 */ /* 0x000fe200000001ff */
[----:B------:R-:W-:Y:S02]  /*4d10*/  MOV R181, R215 ;  /* 0x000000d700b57202 */ /* 0x000fe40000000f00 */
[----:B------:R-:W-:Y:S02]  /*4d20*/  MOV R187, 0x1f ;  /* 0x0000001f00bb7802 */ /* 0x000fe40000000f00 */
[----:B------:R-:W-:-:S02]  /*4d30*/  MOV R186, 0xffffffff ;  /* 0xffffffff00ba7802 */ /* 0x000fc40000000f00 */
[----:B------:R-:W-:Y:S02]  /*4d40*/  MOV R180, 0x4d60 ;  /* 0x00004d6000b47802 */ /* 0x000fe40000000f00 */
[----:B01---5:R-:W-:Y:S05]  /*4d50*/  CALL.REL.NOINC `($__internal_80_$__cuda_sm70_shflsync_bfly_p) ;  /* 0x000003e000007944 */ /* 0x023fea0003c00000 */
[----:B------:R-:W-:Y:S01]  /*4d60*/  FADD.FTZ R183, R183, R216 ;  /* 0x000000d8b7b77221 */ /* 0x000fe20000010000 */
[----:B------:R-:W-:Y:S01]  /*4d70*/  MOV R187, 0x1f ;  /* 0x0000001f00bb7802 */ /* 0x000fe20000000f00 */
[----:B-1----:R-:W-:Y:S01]  /*4d80*/  FADD.FTZ R184, R215, R182 ;  /* 0x000000b6d7b87221 */ /* 0x002fe20000010000 */
[----:B------:R-:W-:Y:S01]  /*4d90*/  HFMA2.MMA R182, -RZ, RZ, 0, 1.1920928955078125e-07 ;  /* 0x00000002ffb67435 */ /* 0x000fe200000001ff */
[----:B------:R-:W-:Y:S02]  /*4da0*/  MOV R186, 0xffffffff ;  /* 0xffffffff00ba7802 */ /* 0x000fe40000000f00 */
[----:B------:R-:W-:Y:S02]  /*4db0*/  MOV R181, R183 ;  /* 0x000000b700b57202 */ /* 0x000fe40000000f00 */
[----:B------:R-:W-:Y:S02]  /*4dc0*/  MOV R180, 0x4de0 ;  /* 0x00004de000b47802 */ /* 0x000fe40000000f00 */
[----:B------:R-:W-:Y:S05]  /*4dd0*/  CALL.REL.NOINC `($__internal_80_$__cuda_sm70_shflsync_bfly_p) ;  /* 0x0000036000007944 */ /* 0x000fea0003c00000 */
[----:B-1----:R-:W-:Y:S01]  /*4de0*/  MOV R185, R182 ;  /* 0x000000b600b97202 */ /* 0x002fe20000000f00 */
[----:B------:R-:W-:Y:S01]  /*4df0*/  HFMA2.MMA R182, -RZ, RZ, 0, 1.1920928955078125e-07 ;  /* 0x00000002ffb67435 */ /* 0x000fe200000001ff */
[----:B------:R-:W-:-:S02]  /*4e00*/  MOV R181, R184 ;  /* 0x000000b800b57202 */ /* 0x000fc40000000f00 */
[----:B------:R-:W-:Y:S02]  /*4e10*/  MOV R187, 0x1f ;  /* 0x0000001f00bb7802 */ /* 0x000fe40000000f00 */
[----:B------:R-:W-:Y:S02]  /*4e20*/  MOV R186, 0xffffffff ;  /* 0xffffffff00ba7802 */ /* 0x000fe40000000f00 */
[----:B------:R-:W-:Y:S02]  /*4e30*/  MOV R180, 0x4e50 ;  /* 0x00004e5000b47802 */ /* 0x000fe40000000f00 */
[----:B------:R-:W-:Y:S05]  /*4e40*/  CALL.REL.NOINC `($__internal_80_$__cuda_sm70_shflsync_bfly_p) ;  /* 0x000002f000007944 */ /* 0x000fea0003c00000 */
[----:B------:R-:W-:Y:S01]  /*4e50*/  FADD.FTZ R183, R185, R183 ;  /* 0x000000b7b9b77221 */ /* 0x000fe20000010000 */
[----:B------:R-:W-:Y:S01]  /*4e60*/  MOV R187, 0x1f ;  /* 0x0000001f00bb7802 */ /* 0x000fe20000000f00 */
[----:B-1----:R-:W-:Y:S01]  /*4e70*/  FADD.FTZ R184, R184, R182 ;  /* 0x000000b6b8b87221 */ /* 0x002fe20000010000 */
[----:B------:R-:W-:Y:S01]  /*4e80*/  HFMA2.MMA R182, -RZ, RZ, 0, 2.384185791015625e-07 ;  /* 0x00000004ffb67435 */ /* 0x000fe200000001ff */
[----:B------:R-:W-:Y:S02]  /*4e90*/  MOV R186, 0xffffffff ;  /* 0xffffffff00ba7802 */ /* 0x000fe40000000f00 */
[----:B------:R-:W-:-:S02]  /*4ea0*/  MOV R181, R183 ;  /* 0x000000b700b57202 */ /* 0x000fc40000000f00 */
[----:B------:R-:W-:Y:S02]  /*4eb0*/  MOV R180, 0x4ed0 ;  /* 0x00004ed000b47802 */ /* 0x000fe40000000f00 */
[----:B------:R-:W-:Y:S05]  /*4ec0*/  CALL.REL.NOINC `($__internal_80_$__cuda_sm70_shflsync_bfly_p) ;  /* 0x0000027000007944 */ /* 0x000fea0003c00000 */
[----:B-1----:R-:W-:Y:S01]  /*4ed0*/  MOV R185, R182 ;  /* 0x000000b600b97202 */ /* 0x002fe20000000f00 */
[----:B------:R-:W-:Y:S01]  /*4ee0*/  HFMA2.MMA R182, -RZ, RZ, 0, 2.384185791015625e-07 ;  /* 0x00000004ffb67435 */ /* 0x000fe200000001ff */
[----:B------:R-:W-:Y:S02]  /*4ef0*/  MOV R181, R184 ;  /* 0x000000b800b57202 */ /* 0x000fe40000000f00 */
[----:B------:R-:W-:Y:S02]  /*4f00*/  MOV R187, 0x1f ;  /* 0x0000001f00bb7802 */ /* 0x000fe40000000f00 */
[----:B------:R-:W-:Y:S02]  /*4f10*/  MOV R186, 0xffffffff ;  /* 0xffffffff00ba7802 */ /* 0x000fe40000000f00 */
[----:B------:R-:W-:Y:S02]  /*4f20*/  MOV R180, 0x4f40 ;  /* 0x00004f4000b47802 */ /* 0x000fe40000000f00 */
[----:B------:R-:W-:Y:S05]  /*4f30*/  CALL.REL.NOINC `($__internal_80_$__cuda_sm70_shflsync_bfly_p) ;  /* 0x0000020000007944 */ /* 0x000fea0003c00000 */
[----:B------:R-:W-:Y:S01]  /*4f40*/  FADD.FTZ R183, R185, R183 ;  /* 0x000000b7b9b77221 */ /* 0x000fe20000010000 */
[----:B------:R-:W-:Y:S01]  /*4f50*/  MOV R187, 0x1f ;  /* 0x0000001f00bb7802 */ /* 0x000fe20000000f00 */
[----:B-1----:R-:W-:Y:S01]  /*4f60*/  FADD.FTZ R184, R184, R182 ;  /* 0x000000b6b8b87221 */ /* 0x002fe20000010000 */
[----:B------:R-:W-:Y:S01]  /*4f70*/  HFMA2.MMA R182, -RZ, RZ, 0, 4.76837158203125e-07 ;  /* 0x00000008ffb67435 */ /* 0x000fe200000001ff */
[----:B------:R-:W-:-:S02]  /*4f80*/  MOV R186, 0xffffffff ;  /* 0xffffffff00ba7802 */ /* 0x000fc40000000f00 */
[----:B------:R-:W-:Y:S02]  /*4f90*/  MOV R181, R183 ;  /* 0x000000b700b57202 */ /* 0x000fe40000000f00 */
[----:B------:R-:W-:Y:S02]  /*4fa0*/  MOV R180, 0x4fc0 ;  /* 0x00004fc000b47802 */ /* 0x000fe40000000f00 */
[----:B------:R-:W-:Y:S05]  /*4fb0*/  CALL.REL.NOINC `($__internal_80_$__cuda_sm70_shflsync_bfly_p) ;  /* 0x0000018000007944 */ /* 0x000fea0003c00000 */
[----:B-1----:R-:W-:Y:S01]  /*4fc0*/  MOV R185, R182 ;  /* 0x000000b600b97202 */ /* 0x002fe20000000f00 */
[----:B------:R-:W-:Y:S01]  /*4fd0*/  HFMA2.MMA R182, -RZ, RZ, 0, 4.76837158203125e-07 ;  /* 0x00000008ffb67435 */ /* 0x000fe200000001ff */
[----:B------:R-:W-:Y:S02]  /*4fe0*/  MOV R181, R184 ;  /* 0x000000b800b57202 */ /* 0x000fe40000000f00 */
[----:B------:R-:W-:Y:S02]  /*4ff0*/  MOV R187, 0x1f ;  /* 0x0000001f00bb7802 */ /* 0x000fe40000000f00 */
[----:B------:R-:W-:Y:S02]  /*5000*/  MOV R186, 0xffffffff ;  /* 0xffffffff00ba7802 */ /* 0x000fe40000000f00 */
[----:B------:R-:W-:-:S02]  /*5010*/  MOV R180, 0x5030 ;  /* 0x0000503000b47802 */ /* 0x000fc40000000f00 */
[----:B------:R-:W-:Y:S05]  /*5020*/  CALL.REL.NOINC `($__internal_80_$__cuda_sm70_shflsync_bfly_p) ;  /* 0x0000011000007944 */ /* 0x000fea0003c00000 */
[----:B------:R-:W-:Y:S01]  /*5030*/  FADD.FTZ R183, R185, R183 ;  /* 0x000000b7b9b77221 */ /* 0x000fe20000010000 */
[----:B------:R-:W-:Y:S01]  /*5040*/  MOV R187, 0x1f ;  /* 0x0000001f00bb7802 */ /* 0x000fe20000000f00 */
[----:B-1----:R-:W-:Y:S01]  /*5050*/  FADD.FTZ R184, R184, R182 ;  /* 0x000000b6b8b87221 */ /* 0x002fe20000010000 */
[----:B------:R-:W-:Y:S01]  /*5060*/  HFMA2.MMA R182, -RZ, RZ, 0, 9.5367431640625e-07 ;  /* 0x00000010ffb67435 */ /* 0x000fe200000001ff */
[----:B------:R-:W-:-:S02]  /*5070*/  MOV R186, 0xffffffff ;  /* 0xffffffff00ba7802 */ /* 0x000fc40000000f00 */
[----:B------:R-:W-:Y:S02]  /*5080*/  MOV R181, R183 ;  /* 0x000000b700b57202 */ /* 0x000fe40000000f00 */
[----:B------:R-:W-:Y:S02]  /*5090*/  MOV R180, 0x50b0 ;  /* 0x000050b000b47802 */ /* 0x000fe40000000f00 */
[----:B------:R-:W-:Y:S05]  /*50a0*/  CALL.REL.NOINC `($__internal_80_$__cuda_sm70_shflsync_bfly_p) ;  /* 0x0000009000007944 */ /* 0x000fea0003c00000 */
[----:B-1----:R-:W-:Y:S01]  /*50b0*/  MOV R185, R182 ;  /* 0x000000b600b97202 */ /* 0x002fe20000000f00 */
[----:B------:R-:W-:Y:S01]  /*50c0*/  HFMA2.MMA R182, -RZ, RZ, 0, 9.5367431640625e-07 ;  /* 0x00000010ffb67435 */ /* 0x000fe200000001ff */
[----:B------:R-:W-:Y:S02]  /*50d0*/  MOV R181, R184 ;  /* 0x000000b800b57202 */ /* 0x000fe40000000f00 */
[----:B------:R-:W-:Y:S02]  /*50e0*/  MOV R187, 0x1f ;  /* 0x0000001f00bb7802 */ /* 0x000fe40000000f00 */
[----:B------:R-:W-:Y:S02]  /*50f0*/  MOV R186, 0xffffffff ;  /* 0xffffffff00ba7802 */ /* 0x000fe40000000f00 */
[----:B------:R-:W-:-:S02]  /*5100*/  MOV R180, 0x5120 ;  /* 0x0000512000b47802 */ /* 0x000fc40000000f00 */
[----:B------:R-:W-:Y:S05]  /*5110*/  CALL.REL.NOINC `($__internal_80_$__cuda_sm70_shflsync_bfly_p) ;  /* 0x0000002000007944 */ /* 0x000fea0003c00000 */
[----:B-1----:R-:W-:Y:S01]  /*5120*/  MOV R180, R182 ;  /* 0x000000b600b47202 */ /* 0x002fe20000000f00 */
[----:B------:R-:W-:Y:S05]  /*5130*/  BRA `(.L_x_6312) ;  /* 0xffffd1c000007947 */ /* 0x000fea000383ffff */
        .weak           $__internal_80_$__cuda_sm70_shflsync_bfly_p
        .type           $__internal_80_$__cuda_sm70_shflsync_bfly_p,@function
        .size           $__internal_80_$__cuda_sm70_shflsync_bfly_p,(.L_x_14962 - $__internal_80_$__cuda_sm70_shflsync_bfly_p)
$__internal_80_$__cuda_sm70_shflsync_bfly_p:
[----:B------:R-:W-:Y:S04]  /*5140*/  WARPSYNC R186 ;  /* 0x000000ba00007348 */ /* 0x000fe80003800000 */
[----:B------:R0:W1:Y:S02]  /*5150*/  SHFL.BFLY PT, R182, R181, R182, R187 ;  /* 0x0c0000b6b5b67389 */ /* 0x00006400000e00bb */
[----:B0-----:R-:W-:-:S06]  /*5160*/  HFMA2.MMA R181, -RZ, RZ, 0, 0 ;  /* 0x00000000ffb57435 */ /* 0x001fcc00000001ff */
[----:B------:R-:W-:Y:S05]  /*5170*/  RET.REL.NODEC R180 `(_ZN10layer_norm13ln_bwd_kernelINS_13Kernel_traitsIf13__nv_bfloat16fS2_fjLj1280ELj1ELj4ELj1ELj16ENS_18Kernel_traits_baseILj1280EfS2_fS2_fjLj128EEEEELb0ELb0ELb0ELb0EEEvNS_9BwdParamsE) ;  /* 0xffffae80b4007950 */ /* 0x000fea0003c3ffff */
.L_x_6313:
        /* <DEDUP_REMOVED lines=16> */
.L_x_14962:


//--------------------- .text._ZN10layer_norm13ln_bwd_kernelINS_13Kernel_traitsIf13__nv_bfloat16fS2_fjLj1280ELj1ELj4ELj1ELj16ENS_18Kernel_traits_baseILj1280EfS2_fS2_fjLj128EEEEELb0ELb0ELb0ELb1EEEvNS_9BwdParamsE --------------------------
	.section	.text._ZN10layer_norm13ln_bwd_kernelINS_13Kernel_traitsIf13__nv_bfloat16fS2_fjLj1280ELj1ELj4ELj1ELj16ENS_18Kernel_traits_baseILj1280EfS2_fS2_fjLj128EEEEELb0ELb0ELb0ELb1EEEvNS_9BwdParamsE,"ax",@progbits
	.sectioninfo	@"SHI_REGISTERS=255"
	.align	128
        .global         _ZN10layer_norm13ln_bwd_kernelINS_13Kernel_traitsIf13__nv_bfloat16fS2_fjLj1280ELj1ELj4ELj1ELj16ENS_18Kernel_traits_baseILj1280EfS2_fS2_fjLj128EEEEELb0ELb0ELb0ELb1EEEvNS_9BwdParamsE
        .type           _ZN10layer_norm13ln_bwd_kernelINS_13Kernel_traitsIf13__nv_bfloat16fS2_fjLj1280ELj1ELj4ELj1ELj16ENS_18Kernel_traits_baseILj1280EfS2_fS2_fjLj128EEEEELb0ELb0ELb0ELb1EEEvNS_9BwdParamsE,@function
        .size           _ZN10layer_norm13ln_bwd_kernelINS_13Kernel_traitsIf13__nv_bfloat16fS2_fjLj1280ELj1ELj4ELj1ELj16ENS_18Kernel_traits_baseILj1280EfS2_fS2_fjLj128EEEEELb0ELb0ELb0ELb1EEEvNS_9BwdParamsE,(.L_x_14963 - _ZN10layer_norm13ln_bwd_kernelINS_13Kernel_traitsIf13__nv_bfloat16fS2_fjLj1280ELj1ELj4ELj1ELj16ENS_18Kernel_traits_baseILj1280EfS2_fS2_fjLj128EEEEELb0ELb0ELb0ELb1EEEvNS_9BwdParamsE)
        .other          _ZN10layer_norm13ln_bwd_kernelINS_13Kernel_traitsIf13__nv_bfloat16fS2_fjLj1280ELj1ELj4ELj1ELj16ENS_18Kernel_traits_baseILj1280EfS2_fS2_fjLj128EEEEELb0ELb0ELb0ELb1EEEvNS_9BwdParamsE,@"STO_CUDA_ENTRY STV_DEFAULT"
_ZN10layer_norm13ln_bwd_kernelINS_13Kernel_traitsIf13__nv_bfloat16fS2_fjLj1280ELj1ELj4ELj1ELj16ENS_18Kernel_traits_baseILj1280EfS2_fS2_fjLj128EEEEELb0ELb0ELb0ELb1EEEvNS_9BwdParamsE:
.text._ZN10layer_norm13ln_bwd_kernelINS_13Kernel_traitsIf13__nv_bfloat16fS2_fjLj1280ELj1ELj4ELj1ELj16ENS_18Kernel_traits_baseILj1280EfS2_fS2_fjLj128EEEEELb0ELb0ELb0ELb1EEEvNS_9BwdParamsE:
        /* <DEDUP_REMOVED lines=51> */
.L_x_6315:
[----:B------:R0:W-:Y:S01]  /*0330*/  STL [R1+0x24], RZ ;  /* 0x000024ff01007387 */ /* 0x0001e20000100800 */
[----:B------:R-:W-:-:S03]  /*0340*/  SHF.L.U32 R0, R2, 0x5, RZ ;  /* 0x0000000502007819 */ /* 0x000fc600000006ff */
[----:B------:R0:W-:Y:S01]  /*0350*/  STL [R1+0x20], RZ ;  /* 0x000020ff01007387 */ /* 0x0001e20000100800 */
[----:B------:R-:W-:-:S03]  /*0360*/  LOP3.LUT R0, R0, 0x3e0, RZ, 0xc0, !PT ;  /* 0x000003e000007812 */ /* 0x000fc600078ec0ff */
[----:B------:R0:W-:Y:S01]  /*0370*/  STL [R1+0x1c], RZ ;  /* 0x00001cff01007387 */ /* 0x0001e20000100800 */
[----:B------:R-:W-:-:S03]  /*0380*/  IADD3 R2, P0, R0, c[0x0][0x1b0], RZ ;  /* 0x00006c0000027a10 */ /* 0x000fc60007f1e0ff */
[----:B------:R0:W-:Y:S01]  /*0390*/  STL [R1+0x18], RZ ;  /* 0x000018ff01007387 */ /* 0x0001e20000100800 */
[----:B------:R-:W-:-:S03]  /*03a0*/  IADD3.X R3, RZ, c[0x0][0x1b4], RZ, P0, !PT ;  /* 0x00006d00ff037a10 */ /* 0x000fc600007fe4ff */
        /* <DEDUP_REMOVED lines=20> */
[----:B------:R-:W-:Y:S01]  /*04f0*/  MOV R206, RZ ;  /* 0x000000ff00ce7202 */ /* 0x000fe20000000f00 */
        /* <DEDUP_REMOVED lines=31> */
[----:B------:R-:W-:Y:S01]  /*06f0*/  MOV R0, RZ ;  /* 0x000000ff00007202 */ /* 0x000fe20000000f00 */
[----:B01----:R-:W-:-:S02]  /*0700*/  CS2R R2, SRZ ;  /* 0x0000000000027805 */ /* 0x003fc4000001ff00 */
.L_x_6321:
[----:B------:R-:W0:Y:S01]  /*0710*/  S2R R118, SR_TID.X ;  /* 0x0000000000767919 */ /* 0x000e220000002100 */
[----:B------:R-:W-:Y:S01]  /*0720*/  IMAD R116, R197, c[0x0][0x168], RZ ;  /* 0x00005a00c5747a24 */ /* 0x000fe200078e02ff */
[----:B------:R-:W-:-:S02]  /*0730*/  MOV R172, 0x10 ;  /* 0x0000001000ac7802 */ /* 0x000fc40000000f00 */
[----:B------:R-:W2:Y:S01]  /*0740*/  LDL.LU R244, [R1+0x4] ;  /* 0x0000040001f47983 */ /* 0x000ea20000300800 */
[----:B------:R-:W-:Y:S02]  /*0750*/  ISETP.NE.U32.AND P0, PT, RZ, c[0x0][0x1c0], PT ;  /* 0x00007000ff007a0c */ /* 0x000fe40003f05070 */
[----:B------:R-:W-:Y:S01]  /*0760*/  SHF.R.S32.HI R117, RZ, 0x1f, R116 ;  /* 0x0000001fff757819 */ /* 0x000fe20000011474 */
[----:B------:R-:W3:Y:S01]  /*0770*/  LDL.LU R245, [R1] ;  /* 0x0000000001f57983 */ /* 0x000ee20000300800 */
[----:B------:R-:W-:Y:S02]  /*0780*/  ISETP.NE.AND.EX P0, PT, RZ, c[0x0][0x1c4], PT, P0 ;  /* 0x00007100ff007a0c */ /* 0x000fe40003f05300 */
[----:B------:R-:W-:Y:S02]  /*0790*/  LEA.HI R117, R117, R116, RZ, 0x3 ;  /* 0x0000007475757211 */ /* 0x000fe400078f18ff */
[----:B------:R-:W-:Y:S02]  /*07a0*/  MOV R200, 0x4 ;  /* 0x0000000400c87802 */ /* 0x000fe40000000f00 */
[----:B------:R-:W-:-:S03]  /*07b0*/  MOV R233, 0x20 ;  /* 0x0000002000e97802 */ /* 0x000fc60000000f00 */
[----:B------:R-:W-:-:S04]  /*07c0*/  IMAD.WIDE R222, R197, R200, c[0x0][0x1a0] ;  /* 0x00006800c5de7625 */ /* 0x000fc800078e02c8 */
[----:B------:R-:W-:Y:S02]  /*07d0*/  @P0 LEA R116, P1, R197, c[0x0][0x1c0], 0x1 ;  /* 0x00007000c5740a11 */ /* 0x000fe400078208ff */
[----:B0-----:R-:W-:Y:S01]  /*07e0*/  LOP3.LUT R214, R118, 0x1f, RZ, 0xc0, !PT ;  /* 0x0000001f76d67812 */ /* 0x001fe200078ec0ff */
[----:B------:R0:W4:Y:S01]  /*07f0*/  LDG.E R222, [R222.64] ;  /* 0x00000004dede7981 */ /* 0x000122000c1e1900 */
[----:B------:R-:W-:Y:S02]  /*0800*/  SHF.R.S32.HI R118, RZ, 0x1f, R197 ;  /* 0x0000001fff767819 */ /* 0x000fe400000114c5 */
[----:B------:R-:W-:Y:S02]  /*0810*/  LEA.HI.SX32 R214, R117, R214, 0x1d ;  /* 0x000000d675d67211 */ /* 0x000fe400078feaff */
[----:B------:R-:W-:Y:S02]  /*0820*/  @P0 LEA.HI.X R117, R197, c[0x0][0x1c4], R118, 0x1, P1 ;  /* 0x00007100c5750a11 */ /* 0x000fe400008f0c76 */
[----:B------:R-:W-:-:S02]  /*0830*/  IADD3 R199, R214, 0x60, RZ ;  /* 0x00000060d6c77810 */ /* 0x000fc40007ffe0ff */
[C---:B------:R-:W-:Y:S02]  /*0840*/  IADD3 R215, R214.reuse, 0x20, RZ ;  /* 0x00000020d6d77810 */ /* 0x040fe40007ffe0ff */
[C---:B------:R-:W-:Y:S01]  /*0850*/  IADD3 R207, R214.reuse, 0x40, RZ ;  /* 0x00000040d6cf7810 */ /* 0x040fe20007ffe0ff */
[-C--:B------:R-:W-:Y:S01]  /*0860*/  IMAD.WIDE.U32 R168, R199, R172.reuse, c[0x0][0x208] ;  /* 0x00008200c7a87625 */ /* 0x080fe200078e00ac */
[C---:B------:R-:W-:Y:S01]  /*0870*/  IADD3 R198, R214.reuse, 0x80, RZ ;  /* 0x00000080d6c67810 */ /* 0x040fe20007ffe0ff */
[----:B0-----:R0:W2:Y:S04]  /*0880*/  @P0 LDG.E.U16 R223, [R116.64] ;  /* 0x0000000474df0981 */ /* 0x0010a8000c1e1500 */
[----:B------:R-:W2:Y:S01]  /*0890*/  LDG.E.128 R168, [R168.64] ;  /* 0x00000004a8a87981 */ /* 0x000ea2000c1e1d00 */
[----:B------:R-:W-:-:S04]  /*08a0*/  IMAD.WIDE.U32 R120, R214, R172, c[0x0][0x208] ;  /* 0x00008200d6787625 */ /* 0x000fc800078e00ac */
[-C--:B------:R-:W-:Y:S02]  /*08b0*/  IMAD.WIDE.U32 R132, R215, R172.reuse, c[0x0][0x208] ;  /* 0x00008200d7847625 */ /* 0x080fe400078e00ac */
[----:B------:R-:W3:Y:S02]  /*08c0*/  LDG.E.128 R120, [R120.64] ;  /* 0x0000000478787981 */ /* 0x000ee4000c1e1d00 */
[-C--:B------:R-:W-:Y:S02]  /*08d0*/  IMAD.WIDE.U32 R164, R207, R172.reuse, c[0x0][0x208] ;  /* 0x00008200cfa47625 */ /* 0x080fe400078e00ac */
[----:B------:R-:W3:Y:S02]  /*08e0*/  LDG.E.128 R132, [R132.64] ;  /* 0x0000000484847981 */ /* 0x000ee4000c1e1d00 */
[----:B------:R-:W-:Y:S02]  /*08f0*/  IMAD.WIDE.U32 R172, R198, R172, c[0x0][0x208] ;  /* 0x00008200c6ac7625 */ /* 0x000fe400078e00ac */
[----:B------:R-:W3:Y:S04]  /*0900*/  LDG.E.128 R164, [R164.64] ;  /* 0x00000004a4a47981 */ /* 0x000ee8000c1e1d00 */
[----:B------:R-:W3:Y:S01]  /*0910*/  LDG.E.128 R172, [R172.64] ;  /* 0x00000004acac7981 */ /* 0x000ee2000c1e1d00 */
[----:B--2---:R-:W-:-:S05]  /*0920*/  PRMT R235, RZ, 0x5410, R171 ;  /* 0x00005410ffeb7816 */ /* 0x004fca00000000ab */
[----:B------:R-:W-:-:S05]  /*0930*/  FADD.FTZ R244, R235, R244 ;  /* 0x000000f4ebf47221 */ /* 0x000fca0000010000 */
[----:B------:R1:W-:Y:S04]  /*0940*/  STL [R1+0x4], R244 ;  /* 0x000004f401007387 */ /* 0x0003e80000100800 */
[----:B-1----:R-:W2:Y:S01]  /*0950*/  LDL.LU R244, [R1+0xc] ;  /* 0x00000c0001f47983 */ /* 0x002ea20000300800 */
[----:B------:R-:W-:Y:S02]  /*0960*/  PRMT R171, RZ, 0x7610, R171 ;  /* 0x00007610ffab7816 */ /* 0x000fe400000000ab */
[----:B---3--:R-:W-:Y:S01]  /*0970*/  PRMT R236, RZ, 0x5410, R172 ;  /* 0x00005410ffec7816 */ /* 0x008fe200000000ac */
[----:B------:R-:W3:Y:S02]  /*0980*/  LDL.LU R246, [R1+0x8] ;  /* 0x0000080001f67983 */ /* 0x000ee40000300800 */
[----:B------:R-:W-:-:S05]  /*0990*/  FADD.FTZ R245, R171, R245 ;  /* 0x000000f5abf57221 */ /* 0x000fca0000010000 */
[----:B------:R1:W-:Y:S04]  /*09a0*/  STL [R1], R245 ;  /* 0x000000f501007387 */ /* 0x0003e80000100800 */
[----:B-1----:R-:W3:Y:S01]  /*09b0*/  LDL.LU R245, [R1+0x14] ;  /* 0x0000140001f57983 */ /* 0x002ee20000300800 */
[----:B------:R-:W-:-:S05]  /*09c0*/  IMAD.WIDE.U32 R124, R214, R233, c[0x0][0x188] ;  /* 0x00006200d67c7625 */ /* 0x000fca00078e00e9 */
[----:B0-----:R0:W3:Y:S01]  /*09d0*/  LDG.E.128 R116, [R124.64] ;  /* 0x000000047c747981 */ /* 0x0010e2000c1e1d00 */
[----:B------:R-:W-:-:S04]  /*09e0*/  IMAD.WIDE R200, R197, R200, c[0x0][0x1a8] ;  /* 0x00006a00c5c87625 */ /* 0x000fc800078e02c8 */
[-C--:B------:R-:W-:Y:S02]  /*09f0*/  IMAD.WIDE.U32 R144, R207, R233.reuse, c[0x0][0x188] ;  /* 0x00006200cf907625 */ /* 0x080fe400078e00e9 */
[----:B------:R1:W3:Y:S04]  /*0a00*/  LDG.E R201, [R200.64] ;  /* 0x00000004c8c97981 */ /* 0x0002e8000c1e1900 */
[----:B------:R1:W4:Y:S04]  /*0a10*/  LDG.E.128 R140, [R144.64] ;  /* 0x00000004908c7981 */ /* 0x000328000c1e1d00 */
[----:B0-----:R-:W4:Y:S01]  /*0a20*/  LDG.E.128 R124, [R124.64+0x10] ;  /* 0x000010047c7c7981 */ /* 0x001f22000c1e1d00 */
[----:B------:R-:W-:-:S05]  /*0a30*/  IMAD.WIDE.U32 R136, R215, R233, c[0x0][0x188] ;  /* 0x00006200d7887625 */ /* 0x000fca00078e00e9 */
[----:B------:R0:W4:Y:S01]  /*0a40*/  LDG.E.128 R128, [R136.64] ;  /* 0x0000000488807981 */ /* 0x000122000c1e1d00 */
[----:B------:R-:W-:-:S03]  /*0a50*/  IMAD.WIDE.U32 R160, R198, R233, c[0x0][0x188] ;  /* 0x00006200c6a07625 */ /* 0x000fc600078e00e9 */
[----:B-1----:R-:W4:Y:S04]  /*0a60*/  LDG.E.128 R144, [R144.64+0x10] ;  /* 0x0000100490907981 */ /* 0x002f28000c1e1d00 */
[----:B------:R1:W4:Y:S04]  /*0a70*/  LDG.E.128 R156, [R160.64] ;  /* 0x00000004a09c7981 */ /* 0x000328000c1e1d00 */
[----:B0-----:R-:W4:Y:S04]  /*0a80*/  LDG.E.128 R136, [R136.64+0x10] ;  /* 0x0000100488887981 */ /* 0x001f28000c1e1d00 */
[----:B-1----:R-:W4:Y:S01]  /*0a90*/  LDG.E.128 R160, [R160.64+0x10] ;  /* 0x00001004a0a07981 */ /* 0x002f22000c1e1d00 */
[----:B--2---:R-:W-:-:S05]  /*0aa0*/  FADD.FTZ R244, R236, R244 ;  /* 0x000000f4ecf47221 */ /* 0x004fca0000010000 */
[----:B------:R0:W-:Y:S04]  /*0ab0*/  STL [R1+0xc], R244 ;  /* 0x00000cf401007387 */ /* 0x0001e80000100800 */
[----:B0-----:R-:W2:Y:S01]  /*0ac0*/  LDL.LU R244, [R1+0x10] ;  /* 0x0000100001f47983 */ /* 0x001ea20000300800 */
[----:B------:R-:W-:Y:S01]  /*0ad0*/  IMAD.WIDE.U32 R152, R199, R233, c[0x0][0x188] ;  /* 0x00006200c7987625 */ /* 0x000fe200078e00e9 */
[----:B------:R-:W-:Y:S02]  /*0ae0*/  PRMT R172, RZ, 0x7610, R172 ;  /* 0x00007610ffac7816 */ /* 0x000fe400000000ac */
[--C-:B------:R-:W-:Y:S01]  /*0af0*/  PRMT R237, RZ, 0x5410, R173.reuse ;  /* 0x00005410ffed7816 */ /* 0x100fe200000000ad */
[----:B------:R-:W2:Y:S04]  /*0b00*/  LDL.LU R247, [R1+0x1c] ;  /* 0x00001c0001f77983 */ /* 0x000ea80000300800 */
[----:B------:R0:W2:Y:S04]  /*0b10*/  LDG.E.128 R148, [R152.64] ;  /* 0x0000000498947981 */ /* 0x0000a8000c1e1d00 */
[----:B0-----:R-:W2:Y:S01]  /*0b20*/  LDG.E.128 R152, [R152.64+0x10] ;  /* 0x0000100498987981 */ /* 0x001ea2000c1e1d00 */
[----:B------:R-:W-:Y:S01]  /*0b30*/  PRMT R173, RZ, 0x7610, R173 ;  /* 0x00007610ffad7816 */ /* 0x000fe200000000ad */
[----:B---3--:R-:W-:-:S02]  /*0b40*/  FADD.FTZ R246, R172, R246 ;  /* 0x000000f6acf67221 */ /* 0x008fc40000010000 */
[----:B------:R-:W-:-:S03]  /*0b50*/  FADD.FTZ R245, R237, R245 ;  /* 0x000000f5edf57221 */ /* 0x000fc60000010000 */
[----:B------:R0:W-:Y:S04]  /*0b60*/  STL [R1+0x8], R246 ;  /* 0x000008f601007387 */ /* 0x0001e80000100800 */
[----:B------:R1:W-:Y:S04]  /*0b70*/  STL [R1+0x14], R245 ;  /* 0x000014f501007387 */ /* 0x0003e80000100800 */
[----:B0-----:R-:W3:Y:S04]  /*0b80*/  LDL.LU R246, [R1+0x18] ;  /* 0x0000180001f67983 */ /* 0x001ee80000300800 */
[----:B-1----:R-:W3:Y:S01]  /*0b90*/  LDL.LU R245, [R1+0x24] ;  /* 0x0000240001f57983 */ /* 0x002ee20000300800 */
[----:B------:R-:W0:Y:S01]  /*0ba0*/  LDC.U8 R224, c[0x0][0x1f0] ;  /* 0x00007c00ffe07b82 */ /* 0x000e220000000000 */
[----:B------:R-:W-:-:S02]  /*0bb0*/  MOV R200, 0x3f800000 ;  /* 0x3f80000000c87802 */ /* 0x000fc40000000f00 */
[----:B------:R-:W-:Y:S02]  /*0bc0*/  @P0 PRMT R200, RZ, 0x5410, R223 ;  /* 0x00005410ffc80816 */ /* 0x000fe400000000df */
[----:B------:R-:W-:-:S04]  /*0bd0*/  ISETP.NE.U32.AND P0, PT, RZ, c[0x0][0x218], PT ;  /* 0x00008600ff007a0c */ /* 0x000fc80003f05070 */
[----:B------:R-:W-:Y:S02]  /*0be0*/  ISETP.NE.AND.EX P0, PT, RZ, c[0x0][0x21c], PT, P0 ;  /* 0x00008700ff007a0c */ /* 0x000fe40003f05300 */
[----:B0-----:R-:W-:-:S04]  /*0bf0*/  ISETP.NE.AND P1, PT, R224, RZ, PT ;  /* 0x000000ffe000720c */ /* 0x001fc80003f25270 */
[----:B----4-:R-:W-:-:S05]  /*0c00*/  FSEL R222, R222, RZ, !P1 ;  /* 0x000000ffdede7208 */ /* 0x010fca0004800000 */
[C---:B------:R-:W-:Y:S02]  /*0c10*/  FADD.FTZ R223, -R222.reuse, R116 ;  /* 0x00000074dedf7221 */ /* 0x040fe40000010100 */
[----:B------:R-:W-:Y:S02]  /*0c20*/  FADD.FTZ R224, -R222, R117 ;  /* 0x00000075dee07221 */ /* 0x000fe40000010100 */
[----:B------:R-:W-:-:S05]  /*0c30*/  @P0 IMAD.WIDE.U32 R116, R214, R233, c[0x0][0x218] ;  /* 0x00008600d6740625 */ /* 0x000fca00078e00e9 */
[----:B-----5:R0:W5:Y:S04]  /*0c40*/  @P0 LDG.E.128 R68, [R116.64] ;  /* 0x0000000474440981 */ /* 0x020168000c1e1d00 */
[----:B------:R0:W5:Y:S01]  /*0c50*/  @P0 LDG.E.128 R72, [R116.64+0x10] ;  /* 0x0000100474480981 */ /* 0x000162000c1e1d00 */
[----:B------:R-:W-:Y:S01]  /*0c60*/  PRMT R226, RZ, 0x5410, R120 ;  /* 0x00005410ffe27816 */ /* 0x000fe20000000078 */
[----:B0-----:R-:W-:-:S05]  /*0c70*/  @P0 IMAD.WIDE.U32 R116, R233, R199, c[0x0][0x218] ;  /* 0x00008600e9740625 */ /* 0x001fca00078e00c7 */
[----:B------:R0:W5:Y:S04]  /*0c80*/  @P0 LDG.E.128 R92, [R116.64] ;  /* 0x00000004745c0981 */ /* 0x000168000c1e1d00 */
[----:B------:R0:W5:Y:S01]  /*0c90*/  @P0 LDG.E.128 R96, [R116.64+0x10] ;  /* 0x0000100474600981 */ /* 0x000162000c1e1d00 */
[C---:B------:R-:W-:Y:S02]  /*0ca0*/  FADD.FTZ R140, -R222.reuse, R140 ;  /* 0x0000008cde8c7221 */ /* 0x040fe40000010100 */
[----:B------:R-:W-:Y:S02]  /*0cb0*/  FADD.FTZ R142, -R222, R142 ;  /* 0x0000008ede8e7221 */ /* 0x000fe40000010100 */
[----:B------:R-:W-:Y:S02]  /*0cc0*/  FMUL.FTZ R223, R201, R223 ;  /* 0x000000dfc9df7220 */ /* 0x000fe40000410000 */
[----:B0-----:R-:W-:Y:S01]  /*0cd0*/  @P0 IMAD.WIDE.U32 R116, R233, R198, c[0x0][0x218] ;  /* 0x00008600e9740625 */ /* 0x001fe200078e00c6 */
[----:B------:R-:W-:-:S04]  /*0ce0*/  PRMT R229, RZ, 0x7610, R120 ;  /* 0x00007610ffe57816 */ /* 0x000fc80000000078 */
[----:B------:R0:W5:Y:S01]  /*0cf0*/  @P0 LDG.E.128 R100, [R116.64] ;  /* 0x0000000474640981 */ /* 0x000162000c1e1d00 */
[----:B------:R-:W-:-:S03]  /*0d00*/  FADD.FTZ R225, -R222, R118 ;  /* 0x00000076dee17221 */ /* 0x000fc60000010100 */
[----:B------:R0:W5:Y:S01]  /*0d10*/  @P0 LDG.E.128 R104, [R116.64+0x10] ;  /* 0x0000100474680981 */ /* 0x000162000c1e1d00 */
[----:B------:R-:W-:Y:S02]  /*0d20*/  FMUL.FTZ R224, R201, R224 ;  /* 0x000000e0c9e07220 */ /* 0x000fe40000410000 */
[----:B------:R-:W-:Y:S02]  /*0d30*/  FADD.FTZ R190, R226, R190 ;  /* 0x000000bee2be7221 */ /* 0x000fe40000010000 */
[----:B------:R-:W-:Y:S02]  /*0d40*/  FFMA.FTZ R2, R223, R226, R2 ;  /* 0x000000e2df027223 */ /* 0x000fe40000010002 */
[----:B--2---:R-:W-:-:S05]  /*0d50*/  FADD.FTZ R244, R173, R244 ;  /* 0x000000f4adf47221 */ /* 0x004fca0000010000 */
[----:B------:R1:W-:Y:S04]  /*0d60*/  STL [R1+0x10], R244 ;  /* 0x000010f401007387 */ /* 0x0003e80000100800 */
[----:B-1----:R-:W2:Y:S01]  /*0d70*/  LDL.LU R244, [R1+0x20] ;  /* 0x0000200001f47983 */ /* 0x002ea20000300800 */
[----:B0-----:R-:W-:Y:S01]  /*0d80*/  PRMT R116, RZ, 0x5410, R164 ;  /* 0x00005410ff747816 */ /* 0x001fe200000000a4 */
[C---:B------:R-:W-:Y:S01]  /*0d90*/  FMUL.FTZ R140, R201.reuse, R140 ;  /* 0x0000008cc98c7220 */ /* 0x040fe20000410000 */
[----:B------:R-:W-:Y:S01]  /*0da0*/  PRMT R117, RZ, 0x5410, R165 ;  /* 0x00005410ff757816 */ /* 0x000fe200000000a5 */
[----:B------:R-:W-:Y:S02]  /*0db0*/  FMUL.FTZ R142, R201, R142 ;  /* 0x0000008ec98e7220 */ /* 0x000fe40000410000 */
[----:B------:R-:W-:Y:S01]  /*0dc0*/  FMUL.FTZ R226, R64, R226 ;  /* 0x000000e240e27220 */ /* 0x000fe20000410000 */
[----:B------:R-:W-:Y:S01]  /*0dd0*/  PRMT R228, RZ, 0x5410, R121 ;  /* 0x00005410ffe47816 */ /* 0x000fe20000000079 */
[----:B------:R-:W-:-:S02]  /*0de0*/  FADD.FTZ R227, -R222, R119 ;  /* 0x00000077dee37221 */ /* 0x000fc40000010100 */
[----:B------:R-:W-:Y:S02]  /*0df0*/  FMUL.FTZ R225, R201, R225 ;  /* 0x000000e1c9e17220 */ /* 0x000fe40000410000 */
[----:B------:R-:W-:Y:S02]  /*0e00*/  FADD.FTZ R189, R229, R189 ;  /* 0x000000bde5bd7221 */ /* 0x000fe40000010000 */
[----:B------:R-:W-:Y:S02]  /*0e10*/  FFMA.FTZ R0, R224, R229, R0 ;  /* 0x000000e5e0007223 */ /* 0x000fe40000010000 */
[----:B------:R-:W-:Y:S02]  /*0e20*/  FADD.FTZ R212, R116, R212 ;  /* 0x000000d474d47221 */ /* 0x000fe40000010000 */
[-C--:B------:R-:W-:Y:S02]  /*0e30*/  FFMA.FTZ R18, R140, R116.reuse, R18 ;  /* 0x000000748c127223 */ /* 0x080fe40000010012 */
[----:B------:R-:W-:-:S02]  /*0e40*/  FMUL.FTZ R240, R48, R116 ;  /* 0x0000007430f07220 */ /* 0x000fc40000410000 */
[----:B------:R-:W-:Y:S02]  /*0e50*/  FADD.FTZ R216, R117, R216 ;  /* 0x000000d875d87221 */ /* 0x000fe40000010000 */
[-C--:B------:R-:W-:Y:S02]  /*0e60*/  FFMA.FTZ R20, R142, R117.reuse, R20 ;  /* 0x000000758e147223 */ /* 0x080fe40000010014 */
[----:B------:R-:W-:Y:S02]  /*0e70*/  FMUL.FTZ R241, R50, R117 ;  /* 0x0000007532f17220 */ /* 0x000fe40000410000 */
[----:B------:R-:W-:Y:S02]  /*0e80*/  FMUL.FTZ R229, R65, R229 ;  /* 0x000000e541e57220 */ /* 0x000fe40000410000 */
[----:B------:R-:W-:Y:S02]  /*0e90*/  FADD.FTZ R117, RZ, R226 ;  /* 0x000000e2ff757221 */ /* 0x000fe40000010000 */
[----:B------:R-:W-:Y:S01]  /*0ea0*/  FFMA.FTZ R116, R223, R226, RZ ;  /* 0x000000e2df747223 */ /* 0x000fe200000100ff */
[----:B------:R-:W-:Y:S01]  /*0eb0*/  PRMT R231, RZ, 0x7610, R121 ;  /* 0x00007610ffe77816 */ /* 0x000fe20000000079 */
[----:B------:R-:W-:-:S02]  /*0ec0*/  FADD.FTZ R124, -R222, R124 ;  /* 0x0000007cde7c7221 */ /* 0x000fc40000010100 */
[----:B------:R-:W-:Y:S02]  /*0ed0*/  FMUL.FTZ R227, R201, R227 ;  /* 0x000000e3c9e37220 */ /* 0x000fe40000410000 */
[----:B------:R-:W-:Y:S02]  /*0ee0*/  FADD.FTZ R192, R228, R192 ;  /* 0x000000c0e4c07221 */ /* 0x000fe40000010000 */
[-C--:B------:R-:W-:Y:S02]  /*0ef0*/  FFMA.FTZ R4, R225, R228.reuse, R4 ;  /* 0x000000e4e1047223 */ /* 0x080fe40000010004 */
[----:B------:R-:W-:Y:S02]  /*0f00*/  FMUL.FTZ R228, R66, R228 ;  /* 0x000000e442e47220 */ /* 0x000fe40000410000 */
[----:B------:R-:W-:Y:S02]  /*0f10*/  FADD.FTZ R117, R117, R229 ;  /* 0x000000e575757221 */ /* 0x000fe40000010000 */
[----:B------:R-:W-:Y:S01]  /*0f20*/  FFMA.FTZ R116, R224, R229, R116 ;  /* 0x000000e5e0747223 */ /* 0x000fe20000010074 */
[----:B------:R-:W-:Y:S01]  /*0f30*/  PRMT R230, RZ, 0x5410, R122 ;  /* 0x00005410ffe67816 */ /* 0x000fe2000000007a */
[----:B------:R-:W-:-:S02]  /*0f40*/  FADD.FTZ R125, -R222, R125 ;  /* 0x0000007dde7d7221 */ /* 0x000fc40000010100 */
[----:B------:R-:W-:Y:S02]  /*0f50*/  FADD.FTZ R191, R231, R191 ;  /* 0x000000bfe7bf7221 */ /* 0x000fe40000010000 */
[----:B------:R-:W-:Y:S02]  /*0f60*/  FMUL.FTZ R124, R201, R124 ;  /* 0x0000007cc97c7220 */ /* 0x000fe40000410000 */
        /* <DEDUP_REMOVED lines=16> */
[----:B------:R-:W-:Y:S02]  /*1070*/  FFMA.FTZ R5, R125, R232, R5 ;  /* 0x000000e87d057223 */ /* 0x000fe40000010005 */
[----:B------:R-:W-:Y:S01]  /*1080*/  @P0 IMAD.WIDE.U32 R118, R233, R207, c[0x0][0x218] ;  /* 0x00008600e9760625 */ /* 0x000fe200078e00cf */
[----:B------:R-:W-:-:S03]  /*1090*/  PRMT R123, RZ, 0x7610, R123 ;  /* 0x00007610ff7b7816 */ /* 0x000fc6000000007b */
[----:B------:R-:W-:Y:S01]  /*10a0*/  FMUL.FTZ R232, R61, R232 ;  /* 0x000000e83de87220 */ /* 0x000fe20000410000 */
[----:B------:R0:W5:Y:S01]  /*10b0*/  @P0 LDG.E.128 R84, [R118.64] ;  /* 0x0000000476540981 */ /* 0x000162000c1e1d00 */
[----:B------:R-:W-:Y:S02]  /*10c0*/  FADD.FTZ R117, R117, R230 ;  /* 0x000000e675757221 */ /* 0x000fe40000010000 */
[----:B------:R-:W-:Y:S01]  /*10d0*/  FFMA.FTZ R116, R124, R230, R116 ;  /* 0x000000e67c747223 */ /* 0x000fe20000010074 */
[----:B------:R0:W5:Y:S01]  /*10e0*/  @P0 LDG.E.128 R88, [R118.64+0x10] ;  /* 0x0000100476580981 */ /* 0x000162000c1e1d00 */
[----:B------:R-:W-:Y:S02]  /*10f0*/  FADD.FTZ R128, -R222, R128 ;  /* 0x00000080de807221 */ /* 0x000fe40000010100 */
[----:B------:R-:W-:Y:S02]  /*1100*/  FADD.FTZ R196, R122, R196 ;  /* 0x000000c47ac47221 */ /* 0x000fe40000010000 */
[----:B------:R-:W-:-:S02]  /*1110*/  FMUL.FTZ R127, R201, R127 ;  /* 0x0000007fc97f7220 */ /* 0x000fc40000410000 */
[-C--:B------:R-:W-:Y:S02]  /*1120*/  FFMA.FTZ R8, R126, R122.reuse, R8 ;  /* 0x0000007a7e087223 */ /* 0x080fe40000010008 */
[----:B------:R-:W-:Y:S02]  /*1130*/  FMUL.FTZ R122, R62, R122 ;  /* 0x0000007a3e7a7220 */ /* 0x000fe40000410000 */
[----:B------:R-:W-:Y:S02]  /*1140*/  FADD.FTZ R117, R117, R232 ;  /* 0x000000e875757221 */ /* 0x000fe40000010000 */
[----:B------:R-:W-:Y:S01]  /*1150*/  FFMA.FTZ R116, R125, R232, R116 ;  /* 0x000000e87d747223 */ /* 0x000fe20000010074 */
[----:B0-----:R-:W-:Y:S01]  /*1160*/  PRMT R118, RZ, 0x5410, R132 ;  /* 0x00005410ff767816 */ /* 0x001fe20000000084 */
[----:B------:R-:W-:Y:S02]  /*1170*/  FADD.FTZ R129, -R222, R129 ;  /* 0x00000081de817221 */ /* 0x000fe40000010100 */
[----:B------:R-:W-:-:S02]  /*1180*/  FADD.FTZ R195, R123, R195 ;  /* 0x000000c37bc37221 */ /* 0x000fc40000010000 */
[-C--:B------:R-:W-:Y:S02]  /*1190*/  FFMA.FTZ R7, R127, R123.reuse, R7 ;  /* 0x0000007b7f077223 */ /* 0x080fe40000010007 */
[----:B------:R-:W-:Y:S02]  /*11a0*/  FMUL.FTZ R128, R201, R128 ;  /* 0x00000080c9807220 */ /* 0x000fe40000410000 */
[----:B------:R-:W-:Y:S02]  /*11b0*/  FMUL.FTZ R123, R63, R123 ;  /* 0x0000007b3f7b7220 */ /* 0x000fe40000410000 */
[----:B------:R-:W-:Y:S02]  /*11c0*/  FADD.FTZ R117, R117, R122 ;  /* 0x0000007a75757221 */ /* 0x000fe40000010000 */
[----:B------:R-:W-:Y:S01]  /*11d0*/  FFMA.FTZ R116, R126, R122, R116 ;  /* 0x0000007a7e747223 */ /* 0x000fe20000010074 */
        /* <DEDUP_REMOVED lines=10> */
[----:B------:R-:W-:Y:S02]  /*1280*/  FMUL.FTZ R130, R201, R130 ;  /* 0x00000082c9827220 */ /* 0x000fe40000410000 */
[----:B------:R-:W-:Y:S02]  /*1290*/  FADD.FTZ R202, R132, R202 ;  /* 0x000000ca84ca7221 */ /* 0x000fe40000010000 */
        /* <DEDUP_REMOVED lines=9> */
[----:B------:R-:W-:Y:S02]  /*1330*/  FMUL.FTZ R131, R201, R131 ;  /* 0x00000083c9837220 */ /* 0x000fe40000410000 */
[----:B------:R-:W-:-:S02]  /*1340*/  FADD.FTZ R205, R119, R205 ;  /* 0x000000cd77cd7221 */ /* 0x000fc40000010000 */
[-C--:B------:R-:W-:Y:S02]  /*1350*/  FFMA.FTZ R12, R130, R119.reuse, R12 ;  /* 0x00000077820c7223 */ /* 0x080fe4000001000c */
[----:B------:R-:W-:Y:S02]  /*1360*/  FMUL.FTZ R119, R58, R119 ;  /* 0x000000773a777220 */ /* 0x000fe40000410000 */
[----:B------:R-:W-:Y:S02]  /*1370*/  FADD.FTZ R117, R117, R132 ;  /* 0x0000008475757221 */ /* 0x000fe40000010000 */
[----:B------:R-:W-:Y:S01]  /*1380*/  FFMA.FTZ R116, R129, R132, R116 ;  /* 0x0000008481747223 */ /* 0x000fe20000010074 */
[----:B0-----:R-:W-:Y:S01]  /*1390*/  PRMT R120, RZ, 0x5410, R134 ;  /* 0x00005410ff787816 */ /* 0x001fe20000000086 */
[----:B------:R-:W-:Y:S02]  /*13a0*/  FADD.FTZ R137, -R222, R137 ;  /* 0x00000089de897221 */ /* 0x000fe40000010100 */
[----:B------:R-:W-:-:S02]  /*13b0*/  FADD.FTZ R204, R133, R204 ;  /* 0x000000cc85cc7221 */ /* 0x000fc40000010000 */
        /* <DEDUP_REMOVED lines=37> */
[----:B------:R-:W-:Y:S02]  /*1610*/  FFMA.FTZ R116, R139, R135, R116 ;  /* 0x000000878b747223 */ /* 0x000fe40000010074 */
[----:B------:R-:W-:Y:S02]  /*1620*/  FADD.FTZ R143, -R222, R143 ;  /* 0x0000008fde8f7221 */ /* 0x000fe40000010100 */
[----:B------:R-:W-:Y:S02]  /*1630*/  FADD.FTZ R211, R164, R211 ;  /* 0x000000d3a4d37221 */ /* 0x000fe40000010000 */
[-C--:B------:R-:W-:Y:S02]  /*1640*/  FFMA.FTZ R17, R141, R164.reuse, R17 ;  /* 0x000000a48d117223 */ /* 0x080fe40000010011 */
[----:B------:R-:W-:-:S02]  /*1650*/  FMUL.FTZ R164, R49, R164 ;  /* 0x000000a431a47220 */ /* 0x000fc40000410000 */
[----:B------:R-:W-:Y:S02]  /*1660*/  FADD.FTZ R117, R117, R240 ;  /* 0x000000f075757221 */ /* 0x000fe40000010000 */
[----:B------:R-:W-:Y:S01]  /*1670*/  FFMA.FTZ R116, R140, R240, R116 ;  /* 0x000000f08c747223 */ /* 0x000fe20000010074 */
[----:B------:R-:W-:Y:S01]  /*1680*/  PRMT R165, RZ, 0x7610, R165 ;  /* 0x00007610ffa57816 */ /* 0x000fe200000000a5 */
[----:B------:R-:W-:Y:S02]  /*1690*/  FADD.FTZ R144, -R222, R144 ;  /* 0x00000090de907221 */ /* 0x000fe40000010100 */
[----:B------:R-:W-:Y:S02]  /*16a0*/  FMUL.FTZ R143, R201, R143 ;  /* 0x0000008fc98f7220 */ /* 0x000fe40000410000 */
[----:B------:R-:W-:Y:S02]  /*16b0*/  FADD.FTZ R117, R117, R164 ;  /* 0x000000a475757221 */ /* 0x000fe40000010000 */
[----:B------:R-:W-:-:S02]  /*16c0*/  FFMA.FTZ R116, R141, R164, R116 ;  /* 0x000000a48d747223 */ /* 0x000fc40000010074 */
[C---:B------:R-:W-:Y:S01]  /*16d0*/  FADD.FTZ R242, -R222.reuse, R162 ;  /* 0x000000a2def27221 */ /* 0x040fe20000010100 */
[----:B------:R-:W-:Y:S01]  /*16e0*/  PRMT R162, RZ, 0x5410, R166 ;  /* 0x00005410ffa27816 */ /* 0x000fe200000000a6 */
[----:B------:R-:W-:Y:S02]  /*16f0*/  FADD.FTZ R145, -R222, R145 ;  /* 0x00000091de917221 */ /* 0x000fe40000010100 */
[----:B------:R-:W-:Y:S02]  /*1700*/  FADD.FTZ R213, R165, R213 ;  /* 0x000000d5a5d57221 */ /* 0x000fe40000010000 */
[----:B------:R-:W-:Y:S02]  /*1710*/  FMUL.FTZ R144, R201, R144 ;  /* 0x00000090c9907220 */ /* 0x000fe40000410000 */
[-C--:B------:R-:W-:Y:S02]  /*1720*/  FFMA.FTZ R19, R143, R165.reuse, R19 ;  /* 0x000000a58f137223 */ /* 0x080fe40000010013 */
[----:B------:R-:W-:-:S02]  /*1730*/  FMUL.FTZ R165, R51, R165 ;  /* 0x000000a533a57220 */ /* 0x000fc40000410000 */
[----:B------:R-:W-:Y:S02]  /*1740*/  FADD.FTZ R117, R117, R241 ;  /* 0x000000f175757221 */ /* 0x000fe40000010000 */
[----:B------:R-:W-:Y:S01]  /*1750*/  FFMA.FTZ R116, R142, R241, R116 ;  /* 0x000000f18e747223 */ /* 0x000fe20000010074 */
[----:B------:R-:W-:Y:S01]  /*1760*/  PRMT R166, RZ, 0x7610, R166 ;  /* 0x00007610ffa67816 */ /* 0x000fe200000000a6 */
[----:B------:R-:W-:Y:S02]  /*1770*/  FADD.FTZ R146, -R222, R146 ;  /* 0x00000092de927221 */ /* 0x000fe40000010100 */
[----:B------:R-:W-:Y:S02]  /*1780*/  FADD.FTZ R218, R162, R218 ;  /* 0x000000daa2da7221 */ /* 0x000fe40000010000 */
[----:B------:R-:W-:Y:S02]  /*1790*/  FFMA.FTZ R22, R144, R162, R22 ;  /* 0x000000a290167223 */ /* 0x000fe40000010016 */
[----:B------:R-:W-:-:S02]  /*17a0*/  FMUL.FTZ R145, R201, R145 ;  /* 0x00000091c9917220 */ /* 0x000fc40000410000 */
[----:B------:R-:W-:Y:S02]  /*17b0*/  FMUL.FTZ R162, R44, R162 ;  /* 0x000000a22ca27220 */ /* 0x000fe40000410000 */
[----:B------:R-:W-:Y:S02]  /*17c0*/  FADD.FTZ R117, R117, R165 ;  /* 0x000000a575757221 */ /* 0x000fe40000010000 */
[----:B------:R-:W-:Y:S02]  /*17d0*/  FFMA.FTZ R116, R143, R165, R116 ;  /* 0x000000a58f747223 */ /* 0x000fe40000010074 */
[C---:B------:R-:W-:Y:S01]  /*17e0*/  FADD.FTZ R243, -R222.reuse, R163 ;  /* 0x000000a3def37221 */ /* 0x040fe20000010100 */
[----:B------:R-:W-:Y:S01]  /*17f0*/  PRMT R163, RZ, 0x5410, R167 ;  /* 0x00005410ffa37816 */ /* 0x000fe200000000a7 */
[----:B------:R-:W-:Y:S02]  /*1800*/  FADD.FTZ R147, -R222, R147 ;  /* 0x00000093de937221 */ /* 0x000fe40000010100 */
[----:B------:R-:W-:-:S02]  /*1810*/  FADD.FTZ R217, R166, R217 ;  /* 0x000000d9a6d97221 */ /* 0x000fc40000010000 */
[----:B------:R-:W-:Y:S02]  /*1820*/  FFMA.FTZ R21, R145, R166, R21 ;  /* 0x000000a691157223 */ /* 0x000fe40000010015 */
[----:B------:R-:W-:Y:S02]  /*1830*/  FMUL.FTZ R146, R201, R146 ;  /* 0x00000092c9927220 */ /* 0x000fe40000410000 */
[----:B------:R-:W-:Y:S02]  /*1840*/  FMUL.FTZ R166, R45, R166 ;  /* 0x000000a62da67220 */ /* 0x000fe40000410000 */
[----:B------:R-:W-:Y:S02]  /*1850*/  FADD.FTZ R117, R117, R162 ;  /* 0x000000a275757221 */ /* 0x000fe40000010000 */
[----:B------:R-:W-:Y:S01]  /*1860*/  FFMA.FTZ R116, R144, R162, R116 ;  /* 0x000000a290747223 */ /* 0x000fe20000010074 */
[----:B------:R-:W-:Y:S01]  /*1870*/  PRMT R167, RZ, 0x7610, R167 ;  /* 0x00007610ffa77816 */ /* 0x000fe200000000a7 */
[----:B------:R-:W-:-:S02]  /*1880*/  FADD.FTZ R148, -R222, R148 ;  /* 0x00000094de947221 */ /* 0x000fc40000010100 */
[----:B------:R-:W-:Y:S02]  /*1890*/  FADD.FTZ R220, R163, R220 ;  /* 0x000000dca3dc7221 */ /* 0x000fe40000010000 */
[----:B------:R-:W-:Y:S02]  /*18a0*/  FFMA.FTZ R24, R146, R163, R24 ;  /* 0x000000a392187223 */ /* 0x000fe40000010018 */
[----:B------:R-:W-:Y:S02]  /*18b0*/  FMUL.FTZ R147, R201, R147 ;  /* 0x00000093c9937220 */ /* 0x000fe40000410000 */
[----:B------:R-:W-:Y:S02]  /*18c0*/  FMUL.FTZ R163, R46, R163 ;  /* 0x000000a32ea37220 */ /* 0x000fe40000410000 */
[----:B------:R-:W-:Y:S02]  /*18d0*/  FADD.FTZ R117, R117, R166 ;  /* 0x000000a675757221 */ /* 0x000fe40000010000 */
[----:B------:R-:W-:-:S02]  /*18e0*/  FFMA.FTZ R116, R145, R166, R116 ;  /* 0x000000a691747223 */ /* 0x000fc40000010074 */
        /* <DEDUP_REMOVED lines=12> */
[----:B------:R-:W-:Y:S01]  /*19b0*/  FADD.FTZ R161, -R222, R161 ;  /* 0x000000a1dea17221 */ /* 0x000fe20000010100 */
[----:B------:R-:W-:Y:S01]  /*19c0*/  PRMT R222, RZ, 0x5410, R168 ;  /* 0x00005410ffde7816 */ /* 0x000fe200000000a8 */
[----:B------:R-:W-:Y:S02]  /*19d0*/  FADD.FTZ R219, R167, R219 ;  /* 0x000000dba7db7221 */ /* 0x000fe40000010000 */
[-C--:B------:R-:W-:Y:S02]  /*19e0*/  FFMA.FTZ R23, R147, R167.reuse, R23 ;  /* 0x000000a793177223 */ /* 0x080fe40000010017 */
[----:B------:R-:W-:Y:S02]  /*19f0*/  FMUL.FTZ R148, R201, R148 ;  /* 0x00000094c9947220 */ /* 0x000fe40000410000 */
        /* <DEDUP_REMOVED lines=53> */
[----:B------:R-:W-:Y:S01]  /*1d50*/  FFMA.FTZ R116, R154, R235, R116 ;  /* 0x000000eb9a747223 */ /* 0x000fe20000010074 */
[--C-:B------:R-:W-:Y:S01]  /*1d60*/  PRMT R238, RZ, 0x5410, R174.reuse ;  /* 0x00005410ffee7816 */ /* 0x100fe200000000ae */
[----:B------:R-:W-:Y:S01]  /*1d70*/  FMUL.FTZ R157, R201, R157 ;  /* 0x0000009dc99d7220 */ /* 0x000fe20000410000 */
[----:B------:R-:W-:Y:S01]  /*1d80*/  PRMT R174, RZ, 0x7610, R174 ;  /* 0x00007610ffae7816 */ /* 0x000fe200000000ae */
[-C--:B------:R-:W-:Y:S01]  /*1d90*/  FFMA.FTZ R182, R156, R236.reuse, R182 ;  /* 0x000000ec9cb67223 */ /* 0x080fe200000100b6 */
[----:B------:R-:W-:Y:S01]  /*1da0*/  PRMT R239, RZ, 0x5410, R175 ;  /* 0x00005410ffef7816 */ /* 0x000fe200000000af */
[----:B------:R-:W-:-:S02]  /*1db0*/  FMUL.FTZ R236, R32, R236 ;  /* 0x000000ec20ec7220 */ /* 0x000fc40000410000 */
[----:B------:R-:W-:Y:S02]  /*1dc0*/  FADD.FTZ R117, R117, R171 ;  /* 0x000000ab75757221 */ /* 0x000fe40000010000 */
[----:B------:R-:W-:Y:S01]  /*1dd0*/  FFMA.FTZ R116, R155, R171, R116 ;  /* 0x000000ab9b747223 */ /* 0x000fe20000010074 */
[----:B------:R-:W-:Y:S01]  /*1de0*/  PRMT R175, RZ, 0x7610, R175 ;  /* 0x00007610ffaf7816 */ /* 0x000fe200000000af */
[----:B------:R-:W-:Y:S02]  /*1df0*/  FMUL.FTZ R158, R201, R158 ;  /* 0x0000009ec99e7220 */ /* 0x000fe40000410000 */
[-C--:B------:R-:W-:Y:S02]  /*1e00*/  FFMA.FTZ R181, R157, R172.reuse, R181 ;  /* 0x000000ac9db57223 */ /* 0x080fe400000100b5 */
[----:B------:R-:W-:Y:S02]  /*1e10*/  FMUL.FTZ R172, R33, R172 ;  /* 0x000000ac21ac7220 */ /* 0x000fe40000410000 */
[----:B------:R-:W-:-:S02]  /*1e20*/  FADD.FTZ R247, R238, R247 ;  /* 0x000000f7eef77221 */ /* 0x000fc40000010000 */
[----:B------:R-:W-:Y:S02]  /*1e30*/  FADD.FTZ R117, R117, R236 ;  /* 0x000000ec75757221 */ /* 0x000fe40000010000 */
[----:B------:R-:W-:Y:S02]  /*1e40*/  FFMA.FTZ R116, R156, R236, R116 ;  /* 0x000000ec9c747223 */ /* 0x000fe40000010074 */
[----:B---3--:R-:W-:Y:S02]  /*1e50*/  FADD.FTZ R246, R174, R246 ;  /* 0x000000f6aef67221 */ /* 0x008fe40000010000 */
[----:B------:R-:W-:Y:S02]  /*1e60*/  FADD.FTZ R245, R239, R245 ;  /* 0x000000f5eff57221 */ /* 0x000fe40000010000 */
[----:B------:R-:W-:Y:S02]  /*1e70*/  FMUL.FTZ R159, R201, R159 ;  /* 0x0000009fc99f7220 */ /* 0x000fe40000410000 */
[----:B------:R-:W-:-:S02]  /*1e80*/  FFMA.FTZ R184, R158, R237, R184 ;  /* 0x000000ed9eb87223 */ /* 0x000fc400000100b8 */
[----:B--2---:R-:W-:Y:S01]  /*1e90*/  FADD.FTZ R244, R175, R244 ;  /* 0x000000f4aff47221 */ /* 0x004fe20000010000 */
[----:B------:R-:W-:Y:S01]  /*1ea0*/  STL [R1+0x1c], R247 ;  /* 0x00001cf701007387 */ /* 0x000fe20000100800 */
[----:B------:R-:W-:Y:S02]  /*1eb0*/  FMUL.FTZ R237, R34, R237 ;  /* 0x000000ed22ed7220 */ /* 0x000fe40000410000 */
[----:B------:R-:W-:Y:S02]  /*1ec0*/  FADD.FTZ R117, R117, R172 ;  /* 0x000000ac75757221 */ /* 0x000fe40000010000 */
[----:B------:R-:W-:Y:S01]  /*1ed0*/  FFMA.FTZ R116, R157, R172, R116 ;  /* 0x000000ac9d747223 */ /* 0x000fe20000010074 */
[----:B------:R0:W-:Y:S01]  /*1ee0*/  STL [R1+0x18], R246 ;  /* 0x000018f601007387 */ /* 0x0001e20000100800 */
[-C--:B------:R-:W-:Y:S02]  /*1ef0*/  FFMA.FTZ R183, R159, R173.reuse, R183 ;  /* 0x000000ad9fb77223 */ /* 0x080fe400000100b7 */
[----:B------:R-:W-:Y:S01]  /*1f00*/  FMUL.FTZ R160, R201, R160 ;  /* 0x000000a0c9a07220 */ /* 0x000fe20000410000 */
[----:B------:R1:W-:Y:S01]  /*1f10*/  STL [R1+0x24], R245 ;  /* 0x000024f501007387 */ /* 0x0003e20000100800 */
[----:B------:R-:W-:-:S02]  /*1f20*/  FMUL.FTZ R173, R35, R173 ;  /* 0x000000ad23ad7220 */ /* 0x000fc40000410000 */
[----:B------:R-:W-:Y:S01]  /*1f30*/  FADD.FTZ R117, R117, R237 ;  /* 0x000000ed75757221 */ /* 0x000fe20000010000 */
[----:B------:R2:W-:Y:S01]  /*1f40*/  STL [R1+0x20], R244 ;  /* 0x000020f401007387 */ /* 0x0005e20000100800 */
        /* <DEDUP_REMOVED lines=18> */
[----:B------:R-:W-:Y:S02]  /*2070*/  FADD.FTZ R117, R117, R239 ;  /* 0x000000ef75757221 */ /* 0x000fe40000010000 */
[----:B------:R-:W-:Y:S02]  /*2080*/  FFMA.FTZ R116, R242, R239, R116 ;  /* 0x000000eff2747223 */ /* 0x000fe40000010074 */
[----:B0-----:R-:W-:Y:S02]  /*2090*/  FADD.FTZ R246, R117, R175 ;  /* 0x000000af75f67221 */ /* 0x001fe40000010000 */
[----:B-1----:R-:W-:Y:S01]  /*20a0*/  FFMA.FTZ R245, R243, R175, R116 ;  /* 0x000000aff3f57223 */ /* 0x002fe20000010074 */
[----:B------:R-:W-:Y:S05]  /*20b0*/  BRA.DIV ~URZ, `(.L_x_6318) ;  /* 0x000025d27f007947 */ /* 0x000fea000b800000 */
[----:B--2---:R0:W1:Y:S02]  /*20c0*/  SHFL.BFLY PT, R247, R246, 0x1, 0x1f ;  /* 0x0c201f00f6f77f89 */ /* 0x00406400000e0000 */
.L_x_6322:
        /* <DEDUP_REMOVED lines=18> */
.L_x_6323:
        /* <DEDUP_REMOVED lines=187> */
[-C--:B------:R-:W-:Y:S01]  /*2da0*/  FMUL.FTZ R117, R155, R200.reuse ;  /* 0x000000c89b757220 */ /* 0x080fe20000410000 */
[----:B---3--:R-:W-:Y:S01]  /*2db0*/  @P0 MOV R136, 0x20 ;  /* 0x0000002000880802 */ /* 0x008fe20000000f00 */
[C---:B------:R-:W-:Y:S01]  /*2dc0*/  FMUL.FTZ R118, R156.reuse, R200 ;  /* 0x000000c89c767220 */ /* 0x040fe20000410000 */
[----:B------:R-:W-:Y:S01]  /*2dd0*/  SEL R126, R159, R114, P2 ;  /* 0x000000729f7e7207 */ /* 0x000fe20001000000 */
[-C--:B------:R-:W-:Y:S01]  /*2de0*/  FMUL.FTZ R119, R157, R200.reuse ;  /* 0x000000c89d777220 */ /* 0x080fe20000410000 */
[----:B----4-:R-:W-:Y:S01]  /*2df0*/  SEL R123, R156, R111, P2 ;  /* 0x0000006f9c7b7207 */ /* 0x010fe20001000000 */
[-C--:B------:R-:W-:Y:S01]  /*2e00*/  FMUL.FTZ R120, R158, R200.reuse ;  /* 0x000000c89e787220 */ /* 0x080fe20000410000 */
[----:B------:R-:W-:Y:S01]  /*2e10*/  F2FP.BF16.PACK_AB R117, R118, R117 ;  /* 0x000000757675723e */ /* 0x000fe200000010ff */
[----:B------:R-:W-:Y:S01]  /*2e20*/  FADD.FTZ R149, R168, -R149 ;  /* 0x80000095a8957221 */ /* 0x000fe20000010000 */
[----:B------:R-:W-:Y:S01]  /*2e30*/  SEL R127, R160, R115, P2 ;  /* 0x00000073a07f7207 */ /* 0x000fe20001000000 */
[----:B------:R-:W-:Y:S01]  /*2e40*/  FADD.FTZ R234, R234, -R152 ;  /* 0x80000098eaea7221 */ /* 0x000fe20000010000 */
[----:B------:R-:W-:Y:S01]  /*2e50*/  F2FP.BF16.PACK_AB R118, R120, R119 ;  /* 0x000000777876723e */ /* 0x000fe200000010ff */
[----:B------:R-:W-:-:S02]  /*2e60*/  FMUL.FTZ R121, R159, R200 ;  /* 0x000000c89f797220 */ /* 0x000fc40000410000 */
[----:B------:R-:W-:Y:S02]  /*2e70*/  FMUL.FTZ R122, R160, R200 ;  /* 0x000000c8a07a7220 */ /* 0x000fe40000410000 */
[----:B------:R-:W-:Y:S02]  /*2e80*/  FADD.FTZ R150, R233, -R150 ;  /* 0x80000096e9967221 */ /* 0x000fe40000010000 */
[----:B------:R-:W-:Y:S01]  /*2e90*/  @P1 FADD.FTZ R153, R84, R153 ;  /* 0x0000009954991221 */ /* 0x000fe20000010000 */
[----:B------:R-:W-:Y:S01]  /*2ea0*/  F2FP.BF16.PACK_AB R119, R122, R121 ;  /* 0x000000797a77723e */ /* 0x000fe200000010ff */
[----:B------:R-:W-:Y:S01]  /*2eb0*/  @P1 FADD.FTZ R154, R85, R154 ;  /* 0x0000009a559a1221 */ /* 0x000fe20000010000 */
[----:B------:R-:W-:Y:S01]  /*2ec0*/  SEL R122, R155, R110, P2 ;  /* 0x0000006e9b7a7207 */ /* 0x000fe20001000000 */
[----:B------:R-:W-:Y:S01]  /*2ed0*/  FADD.FTZ R148, R222, -R148 ;  /* 0x80000094de947221 */ /* 0x000fe20000010000 */
[----:B------:R-:W-:Y:S01]  /*2ee0*/  SEL R120, R153, R108, P2 ;  /* 0x0000006c99787207 */ /* 0x000fe20001000000 */
[----:B------:R-:W-:Y:S01]  /*2ef0*/  FADD.FTZ R169, R169, -R151 ;  /* 0x80000097a9a97221 */ /* 0x000fe20000010000 */
[----:B------:R-:W-:Y:S01]  /*2f00*/  SEL R121, R154, R109, P2 ;  /* 0x0000006d9a797207 */ /* 0x000fe20001000000 */
[----:B------:R-:W-:-:S02]  /*2f10*/  FMUL.FTZ R151, R201, R149 ;  /* 0x00000095c9977220 */ /* 0x000fc40000410000 */
[C---:B------:R-:W-:Y:S02]  /*2f20*/  FMUL.FTZ R144, R201.reuse, R234 ;  /* 0x000000eac9907220 */ /* 0x040fe40000410000 */
[C---:B------:R-:W-:Y:S02]  /*2f30*/  FMUL.FTZ R142, R201.reuse, R170 ;  /* 0x000000aac98e7220 */ /* 0x040fe40000410000 */
[C---:B------:R-:W-:Y:S02]  /*2f40*/  FMUL.FTZ R149, R201.reuse, R150 ;  /* 0x00000096c9957220 */ /* 0x040fe40000410000 */
[C---:B------:R-:W-:Y:S02]  /*2f50*/  FMUL.FTZ R152, R201.reuse, R148 ;  /* 0x00000094c9987220 */ /* 0x040fe40000410000 */
[----:B------:R-:W-:Y:S02]  /*2f60*/  FMUL.FTZ R150, R201, R169 ;  /* 0x000000a9c9967220 */ /* 0x000fe40000410000 */
[----:B------:R-:W-:-:S02]  /*2f70*/  FMUL.FTZ R162, R153, R200 ;  /* 0x000000c899a27220 */ /* 0x000fc40000410000 */
[----:B------:R-:W-:Y:S02]  /*2f80*/  FMUL.FTZ R163, R154, R200 ;  /* 0x000000c89aa37220 */ /* 0x000fe40000410000 */
[----:B------:R-:W-:-:S03]  /*2f90*/  @P0 IMAD.WIDE.U32 R136, R207, R136, c[0x0][0x258] ;  /* 0x00009600cf880625 */ /* 0x000fc600078e0088 */
[----:B------:R-:W-:Y:S01]  /*2fa0*/  F2FP.BF16.PACK_AB R116, R163, R162 ;  /* 0x000000a2a374723e */ /* 0x000fe200000010ff */
[----:B------:R-:W-:Y:S01]  /*2fb0*/  @P1 FADD.FTZ R144, R96, R144 ;  /* 0x0000009060901221 */ /* 0x000fe20000010000 */
[----:B------:R0:W-:Y:S01]  /*2fc0*/  @P0 STG.E.128 [R136.64], R120 ;  /* 0x0000007888000986 */ /* 0x0001e2000c101d04 */
[----:B------:R-:W-:Y:S02]  /*2fd0*/  @P1 FADD.FTZ R142, R97, R142 ;  /* 0x0000008e618e1221 */ /* 0x000fe40000010000 */
[----:B------:R-:W-:Y:S01]  /*2fe0*/  FADD.FTZ R242, R239, -R242 ;  /* 0x800000f2eff27221 */ /* 0x000fe20000010000 */
[----:B------:R-:W-:Y:S01]  /*2ff0*/  @P0 STG.E.128 [R136.64+0x10], R124 ;  /* 0x0000107c88000986 */ /* 0x000fe2000c101d04 */
[----:B------:R-:W-:Y:S02]  /*3000*/  FADD.FTZ R243, R175, -R243 ;  /* 0x800000f3aff37221 */ /* 0x000fe40000010000 */
[C---:B------:R-:W-:Y:S02]  /*3010*/  FMUL.FTZ R140, R201.reuse, R235 ;  /* 0x000000ebc98c7220 */ /* 0x040fe40000410000 */
[----:B------:R-:W-:-:S02]  /*3020*/  FMUL.FTZ R138, R201, R171 ;  /* 0x000000abc98a7220 */ /* 0x000fc40000410000 */
[C---:B------:R-:W-:Y:S02]  /*3030*/  FMUL.FTZ R147, R201.reuse, R236 ;  /* 0x000000ecc9937220 */ /* 0x040fe40000410000 */
[C---:B------:R-:W-:Y:S02]  /*3040*/  FMUL.FTZ R148, R201.reuse, R172 ;  /* 0x000000acc9947220 */ /* 0x040fe40000410000 */
[C---:B------:R-:W-:Y:S02]  /*3050*/  FMUL.FTZ R145, R201.reuse, R237 ;  /* 0x000000edc9917220 */ /* 0x040fe40000410000 */
[C---:B------:R-:W-:Y:S02]  /*3060*/  FMUL.FTZ R146, R201.reuse, R173 ;  /* 0x000000adc9927220 */ /* 0x040fe40000410000 */
[----:B------:R-:W-:Y:S02]  /*3070*/  FMUL.FTZ R143, R201, R238 ;  /* 0x000000eec98f7220 */ /* 0x000fe40000410000 */
[----:B------:R-:W-:-:S02]  /*3080*/  @P1 FADD.FTZ R152, R92, R152 ;  /* 0x000000985c981221 */ /* 0x000fc40000010000 */
[----:B------:R-:W-:Y:S02]  /*3090*/  @P1 FADD.FTZ R151, R93, R151 ;  /* 0x000000975d971221 */ /* 0x000fe40000010000 */
[----:B------:R-:W-:Y:S01]  /*30a0*/  @P1 FADD.FTZ R149, R94, R149 ;  /* 0x000000955e951221 */ /* 0x000fe20000010000 */
[----:B------:R-:W-:Y:S01]  /*30b0*/  SEL R128, R152, R108, P2 ;  /* 0x0000006c98807207 */ /* 0x000fe20001000000 */
[----:B------:R-:W-:Y:S01]  /*30c0*/  @P1 FADD.FTZ R150, R95, R150 ;  /* 0x000000965f961221 */ /* 0x000fe20000010000 */
[----:B------:R-:W-:Y:S01]  /*30d0*/  SEL R129, R151, R109, P2 ;  /* 0x0000006d97817207 */ /* 0x000fe20001000000 */
[----:B------:R-:W-:Y:S01]  /*30e0*/  IMAD.WIDE.U32 R134, R207, R161, c[0x0][0x248] ;  /* 0x00009200cf867625 */ /* 0x000fe200078e00a1 */
[----:B------:R-:W-:Y:S02]  /*30f0*/  SEL R130, R149, R110, P2 ;  /* 0x0000006e95827207 */ /* 0x000fe40001000000 */
[----:B------:R-:W-:Y:S01]  /*3100*/  SEL R131, R150, R111, P2 ;  /* 0x0000006f96837207 */ /* 0x000fe20001000000 */
[-C--:B0-----:R-:W-:Y:S01]  /*3110*/  FMUL.FTZ R120, R144, R200.reuse ;  /* 0x000000c890787220 */ /* 0x081fe20000410000 */
[----:B------:R0:W-:Y:S01]  /*3120*/  STG.E.128 [R134.64], R116 ;  /* 0x0000007486007986 */ /* 0x0001e2000c101d04 */
[----:B------:R-:W-:-:S02]  /*3130*/  FMUL.FTZ R121, R142, R200 ;  /* 0x000000c88e797220 */ /* 0x000fc40000410000 */
[C---:B------:R-:W-:Y:S02]  /*3140*/  FMUL.FTZ R139, R201.reuse, R242 ;  /* 0x000000f2c98b7220 */ /* 0x040fe40000410000 */
[----:B------:R-:W-:Y:S02]  /*3150*/  FMUL.FTZ R201, R201, R243 ;  /* 0x000000f3c9c97220 */ /* 0x000fe40000410000 */
[----:B------:R-:W-:Y:S02]  /*3160*/  @P1 FADD.FTZ R140, R98, R140 ;  /* 0x0000008c628c1221 */ /* 0x000fe40000010000 */
[----:B------:R-:W-:Y:S02]  /*3170*/  @P1 FADD.FTZ R138, R99, R138 ;  /* 0x0000008a638a1221 */ /* 0x000fe40000010000 */
[----:B------:R-:W-:Y:S02]  /*3180*/  @P1 FADD.FTZ R147, R100, R147 ;  /* 0x0000009364931221 */ /* 0x000fe40000010000 */
[----:B------:R-:W-:-:S02]  /*3190*/  @P1 FADD.FTZ R148, R101, R148 ;  /* 0x0000009465941221 */ /* 0x000fc40000010000 */
[----:B------:R-:W-:Y:S01]  /*31a0*/  @P1 FADD.FTZ R145, R102, R145 ;  /* 0x0000009166911221 */ /* 0x000fe20000010000 */
[----:B------:R-:W-:Y:S01]  /*31b0*/  SEL R108, R147, R108, P2 ;  /* 0x0000006c936c7207 */ /* 0x000fe20001000000 */
[----:B------:R-:W-:Y:S01]  /*31c0*/  @P1 FADD.FTZ R146, R103, R146 ;  /* 0x0000009267921221 */ /* 0x000fe20000010000 */
[----:B0-----:R-:W-:Y:S01]  /*31d0*/  F2FP.BF16.PACK_AB R118, R121, R120 ;  /* 0x000000787976723e */ /* 0x001fe200000010ff */
[----:B------:R-:W-:Y:S01]  /*31e0*/  @P1 FADD.FTZ R143, R104, R143 ;  /* 0x0000008f688f1221 */ /* 0x000fe20000010000 */
[----:B------:R-:W-:Y:S01]  /*31f0*/  SEL R109, R148, R109, P2 ;  /* 0x0000006d946d7207 */ /* 0x000fe20001000000 */
[----:B------:R-:W-:Y:S01]  /*3200*/  @P1 FADD.FTZ R141, R105, R141 ;  /* 0x0000008d698d1221 */ /* 0x000fe20000010000 */
[----:B------:R-:W-:Y:S01]  /*3210*/  SEL R110, R145, R110, P2 ;  /* 0x0000006e916e7207 */ /* 0x000fe20001000000 */
        /* <DEDUP_REMOVED lines=48> */
.L_x_6320:
[----:B------:R-:W-:Y:S05]  /*3520*/  BSYNC B1 ;  /* 0x0000000000017941 */ /* 0x000fea0003800000 */
.L_x_6317:
        /* <DEDUP_REMOVED lines=57> */
.L_x_6316:
[----:B0-----:R-:W-:Y:S05]  /*38c0*/  BSYNC B0 ;  /* 0x0000000000007941 */ /* 0x001fea0003800000 */
.L_x_6314:
[----:B------:R-:W0:Y:S01]  /*38d0*/  S2R R68, SR_TID.X ;  /* 0x0000000000447919 */ /* 0x000e220000002100 */
[----:B------:R-:W-:Y:S03]  /*38e0*/  WARPSYNC 0xffffffff ;  /* 0xffffffff00007948 */ /* 0x000fe60003800000 */
[----:B------:R-:W1:Y:S01]  /*38f0*/  S2R R66, SR_CTAID.X ;  /* 0x0000000000427919 */ /* 0x000e620000002500 */
[----:B0-----:R-:W-:-:S02]  /*3900*/  SHF.R.U32.HI R0, RZ, 0x5, R68 ;  /* 0x00000005ff007819 */ /* 0x001fc40000011644 */
        /* <DEDUP_REMOVED lines=13> */
[----:B------:R-:W-:Y:S06]  /*39e0*/  BAR.SYNC.DEFER_BLOCKING 0x0 ;  /* 0x0000000000007b1d */ /* 0x000fec0000010000 */
[----:B------:R-:W0:Y:S04]  /*39f0*/  LDS R2, [R68.X4] ;  /* 0x0000000044027984 */ /* 0x000e280000004800 */
[----:B------:R-:W2:Y:S04]  /*3a00*/  LDS R3, [R68.X4+0x200] ;  /* 0x0002000044037984 */ /* 0x000ea80000004800 */
[----:B------:R-:W3:Y:S04]  /*3a10*/  LDS R28, [R68.X4+0x400] ;  /* 0x00040000441c7984 */ /* 0x000ee80000004800 */
[----:B------:R-:W4:Y:S04]  /*3a20*/  LDS R29, [R68.X4+0x1400] ;  /* 0x00140000441d7984 */ /* 0x000f280000004800 */
[----:B------:R-:W1:Y:S04]  /*3a30*/  LDS R30, [R68.X4+0x1600] ;  /* 0x00160000441e7984 */ /* 0x000e680000004800 */
        /* <DEDUP_REMOVED lines=13> */
[----:B-1----:R-:W-:-:S03]  /*3b10*/  FADD.FTZ R38, R3, R30 ;  /* 0x0000001e03267221 */ /* 0x002fc60000010000 */
[----:B------:R-:W1:Y:S01]  /*3b20*/  LDS R2, [R68.X4+0x600] ;  /* 0x0006000044027984 */ /* 0x000e620000004800 */
[----:B------:R-:W-:-:S03]  /*3b30*/  FADD.FTZ R39, R28, R31 ;  /* 0x0000001f1c277221 */ /* 0x000fc60000010000 */
        /* <DEDUP_REMOVED lines=10> */
[----:B--2---:R-:W-:-:S03]  /*3be0*/  FADD.FTZ R36, R36, R47 ;  /* 0x0000002f24247221 */ /* 0x004fc60000010000 */
[----:B------:R-:W2:Y:S01]  /*3bf0*/  LDS R50, [R68.X4+0x3000] ;  /* 0x0030000044327984 */ /* 0x000ea20000004800 */
[----:B-1----:R-:W-:-:S03]  /*3c00*/  FADD.FTZ R2, RZ, R2 ;  /* 0x00000002ff027221 */ /* 0x002fc60000010000 */
[----:B------:R-:W1:Y:S01]  /*3c10*/  LDS R53, [R68.X4+0x3200] ;  /* 0x0032000044357984 */ /* 0x000e620000004800 */
[----:B---3--:R-:W-:Y:S02]  /*3c20*/  FADD.FTZ R3, RZ, R3 ;  /* 0x00000003ff037221 */ /* 0x008fe40000010000 */
[----:B------:R-:W-:Y:S01]  /*3c30*/  FADD.FTZ R2, R2, R41 ;  /* 0x0000002902027221 */ /* 0x000fe20000010000 */
[----:B------:R-:W3:Y:S01]  /*3c40*/  LDS R52, [R68.X4+0x3400] ;  /* 0x0034000044347984 */ /* 0x000ee20000004800 */
[----:B------:R-:W-:Y:S02]  /*3c50*/  FADD.FTZ R3, R3, R40 ;  /* 0x0000002803037221 */ /* 0x000fe40000010000 */
[----:B----4-:R-:W-:Y:S01]  /*3c60*/  FADD.FTZ R28, RZ, R28 ;  /* 0x0000001cff1c7221 */ /* 0x010fe20000010000 */
[----:B------:R-:W4:Y:S01]  /*3c70*/  LDS R55, [R68.X4+0x3600] ;  /* 0x0036000044377984 */ /* 0x000f220000004800 */
[----:B------:R-:W-:Y:S02]  /*3c80*/  FADD.FTZ R29, RZ, R29 ;  /* 0x0000001dff1d7221 */ /* 0x000fe40000010000 */
[----:B------:R-:W-:Y:S01]  /*3c90*/  FADD.FTZ R28, R28, R43 ;  /* 0x0000002b1c1c7221 */ /* 0x000fe20000010000 */
[----:B------:R-:W4:Y:S01]  /*3ca0*/  LDS R54, [R68.X4+0x3800] ;  /* 0x0038000044367984 */ /* 0x000f220000004800 */
[----:B------:R-:W-:-:S02]  /*3cb0*/  FADD.FTZ R30, RZ, R30 ;  /* 0x0000001eff1e7221 */ /* 0x000fc40000010000 */
[----:B------:R-:W-:Y:S01]  /*3cc0*/  FADD.FTZ R29, R29, R42 ;  /* 0x0000002a1d1d7221 */ /* 0x000fe20000010000 */
[----:B------:R-:W4:Y:S01]  /*3cd0*/  LDS R57, [R68.X4+0x3a00] ;  /* 0x003a000044397984 */ /* 0x000f220000004800 */
[----:B------:R-:W-:Y:S02]  /*3ce0*/  FADD.FTZ R30, R30, R45 ;  /* 0x0000002d1e1e7221 */ /* 0x000fe40000010000 */
[----:B------:R-:W-:Y:S01]  /*3cf0*/  FADD.FTZ R31, RZ, R31 ;  /* 0x0000001fff1f7221 */ /* 0x000fe20000010000 */
[----:B------:R-:W4:Y:S01]  /*3d00*/  LDS R56, [R68.X4+0x3c00] ;  /* 0x003c000044387984 */ /* 0x000f220000004800 */
[----:B------:R-:W-:Y:S02]  /*3d10*/  FADD.FTZ R37, R37, R46 ;  /* 0x0000002e25257221 */ /* 0x000fe40000010000 */
[----:B------:R-:W-:Y:S01]  /*3d20*/  FADD.FTZ R31, R31, R44 ;  /* 0x0000002c1f1f7221 */ /* 0x000fe20000010000 */
[----:B------:R-:W4:Y:S01]  /*3d30*/  LDS R59, [R68.X4+0x3e00] ;  /* 0x003e0000443b7984 */ /* 0x000f220000004800 */
[----:B------:R-:W-:-:S03]  /*3d40*/  FADD.FTZ R38, R38, R49 ;  /* 0x0000003126267221 */ /* 0x000fc60000010000 */
[----:B------:R-:W4:Y:S01]  /*3d50*/  LDS R58, [R68.X4+0x4000] ;  /* 0x00400000443a7984 */ /* 0x000f220000004800 */
[----:B------:R-:W-:-:S03]  /*3d60*/  FADD.FTZ R39, R39, R48 ;  /* 0x0000003027277221 */ /* 0x000fc60000010000 */
[----:B------:R-:W4:Y:S01]  /*3d70*/  LDS R61, [R68.X4+0x4200] ;  /* 0x00420000443d7984 */ /* 0x000f220000004800 */
[----:B0-----:R-:W-:-:S03]  /*3d80*/  FADD.FTZ R2, R2, R51 ;  /* 0x0000003302027221 */ /* 0x001fc60000010000 */
[----:B------:R-:W-:Y:S01]  /*3d90*/  LDS R60, [R68.X4+0x4400] ;  /* 0x00440000443c7984 */ /* 0x000fe20000004800 */
[----:B--2---:R-:W-:-:S03]  /*3da0*/  FADD.FTZ R3, R3, R50 ;  /* 0x0000003203037221 */ /* 0x004fc60000010000 */
[----:B------:R-:W0:Y:S01]  /*3db0*/  LDS R63, [R68.X4+0x4600] ;  /* 0x00460000443f7984 */ /* 0x000e220000004800 */
[----:B-1----:R-:W-:-:S03]  /*3dc0*/  FADD.FTZ R28, R28, R53 ;  /* 0x000000351c1c7221 */ /* 0x002fc60000010000 */
[----:B------:R-:W1:Y:S01]  /*3dd0*/  LDS R62, [R68.X4+0x4800] ;  /* 0x00480000443e7984 */ /* 0x000e620000004800 */
[----:B---3--:R-:W-:-:S03]  /*3de0*/  FADD.FTZ R29, R29, R52 ;  /* 0x000000341d1d7221 */ /* 0x008fc60000010000 */
[----:B------:R-:W2:Y:S01]  /*3df0*/  LDS R65, [R68.X4+0x4a00] ;  /* 0x004a000044417984 */ /* 0x000ea20000004800 */
[----:B----4-:R-:W-:-:S03]  /*3e00*/  FADD.FTZ R30, R30, R55 ;  /* 0x000000371e1e7221 */ /* 0x010fc60000010000 */
[----:B------:R-:W3:Y:S01]  /*3e10*/  LDS R64, [R68.X4+0x4c00] ;  /* 0x004c000044407984 */ /* 0x000ee20000004800 */
[----:B------:R-:W-:-:S03]  /*3e20*/  FADD.FTZ R31, R31, R54 ;  /* 0x000000361f1f7221 */ /* 0x000fc60000010000 */
        /* <DEDUP_REMOVED lines=10> */
[----:B------:R0:W-:Y:S01]  /*3ed0*/  STS.128 [R0+0x10], R4 ;  /* 0x0000100400007388 */ /* 0x0001e20000000c00 */
[----:B--2---:R-:W-:-:S03]  /*3ee0*/  FADD.FTZ R65, R30, R65 ;  /* 0x000000411e417221 */ /* 0x004fc60000010000 */
        /* <DEDUP_REMOVED lines=39> */
[----:B------:R-:W-:Y:S01]  /*4160*/  FADD.FTZ R19, R4, R17 ;  /* 0x0000001104137221 */ /* 0x000fe20000010000 */
[----:B------:R-:W-:Y:S02]  /*4170*/  IADD3 R4, P0, R10, c[0x0][0x220], RZ ;  /* 0x000088000a047a10 */ /* 0x000fe40007f1e0ff */
[----:B------:R-:W3:Y:S01]  /*4180*/  LDS R17, [R68.X4+0x1a00] ;  /* 0x001a000044117984 */ /* 0x000ee20000004800 */
[----:B------:R-:W-:Y:S01]  /*4190*/  FADD.FTZ R13, R0, R13 ;  /* 0x0000000d000d7221 */ /* 0x000fe20000010000 */
[----:B------:R-:W-:Y:S02]  /*41a0*/  IADD3.X R5, R16, c[0x0][0x224], RZ, P0, !PT ;  /* 0x0000890010057a10 */ /* 0x000fe400007fe4ff */
[----:B------:R-:W4:Y:S01]  /*41b0*/  LDS R10, [R68.X4+0xa00] ;  /* 0x000a0000440a7984 */ /* 0x000f220000004800 */
[----:B------:R-:W-:-:S03]  /*41c0*/  FADD.FTZ R41, R13, R12 ;  /* 0x0000000c0d297221 */ /* 0x000fc60000010000 */
[----:B------:R-:W4:Y:S01]  /*41d0*/  LDS R0, [R68.X4+0xc00] ;  /* 0x000c000044007984 */ /* 0x000f220000004800 */
[----:B------:R-:W-:-:S03]  /*41e0*/  FADD.FTZ R6, RZ, R6 ;  /* 0x00000006ff067221 */ /* 0x000fc60000010000 */
[----:B------:R-:W-:Y:S01]  /*41f0*/  STG.E [R2.64], R19 ;  /* 0x0000001302007986 */ /* 0x000fe2000c101904 */
[----:B------:R-:W-:-:S03]  /*4200*/  FADD.FTZ R6, R6, R15 ;  /* 0x0000000f06067221 */ /* 0x000fc60000010000 */
[----:B------:R-:W4:Y:S01]  /*4210*/  LDS R19, [R68.X4+0x1e00] ;  /* 0x001e000044137984 */ /* 0x000f220000004800 */
        /* <DEDUP_REMOVED lines=15> */
[----:B------:R-:W-:-:S03]  /*4310*/  FADD.FTZ R0, RZ, R0 ;  /* 0x00000000ff007221 */ /* 0x000fc60000010000 */
[----:B------:R-:W4:Y:S04]  /*4320*/  LDS R13, [R68.X4+0x1200] ;  /* 0x00120000440d7984 */ /* 0x000f280000004800 */
[----:B------:R-:W4:Y:S01]  /*4330*/  LDS R26, [R68.X4+0x4400] ;  /* 0x00440000441a7984 */ /* 0x000f220000004800 */
        /* <DEDUP_REMOVED lines=18> */
[----:B------:R-:W-:-:S03]  /*4460*/  FADD.FTZ R13, RZ, R13 ;  /* 0x0000000dff0d7221 */ /* 0x000fc60000010000 */
[----:B------:R-:W-:Y:S01]  /*4470*/  STG.E [R4.64], R37 ;  /* 0x0000002504007986 */ /* 0x000fe2000c101904 */
[----:B------:R-:W-:-:S03]  /*4480*/  FADD.FTZ R9, R9, R26 ;  /* 0x0000001a09097221 */ /* 0x000fc60000010000 */
[----:B------:R-:W4:Y:S01]  /*4490*/  LDS R37, [R68.X4+0x4c00] ;  /* 0x004c000044257984 */ /* 0x000f220000004800 */
[----:B------:R-:W-:-:S03]  /*44a0*/  FADD.FTZ R0, R0, R35 ;  /* 0x0000002300007221 */ /* 0x000fc60000010000 */
[----:B------:R-:W4:Y:S01]  /*44b0*/  LDS R30, [R68.X4+0x4e00] ;  /* 0x004e0000441e7984 */ /* 0x000f220000004800 */
        /* <DEDUP_REMOVED lines=29> */
.L_x_6318:
[----:B--2---:R-:W-:Y:S01]  /*4690*/  HFMA2.MMA R244, -RZ, RZ, 0, 5.9604644775390625e-08 ;  /* 0x00000001fff47435 */ /* 0x004fe200000001ff */
[----:B------:R-:W-:-:S02]  /*46a0*/  MOV R117, R246 ;  /* 0x000000f600757202 */ /* 0x000fc40000000f00 */
[----:B------:R-:W-:-:S03]  /*46b0*/  MOV R116, 0x46d0 ;  /* 0x000046d000747802 */ /* 0x000fc60000000f00 */
[----:B-----5:R-:W-:Y:S05]  /*46c0*/  CALL.REL.NOINC `($__internal_81_$__cuda_sm70_shflsync_bfly_p) ;  /* 0x0000034000007944 */ /* 0x020fea0003c00000 */
[----:B-1----:R-:W-:Y:S01]  /*46d0*/  MOV R247, R244 ;  /* 0x000000f400f77202 */ /* 0x002fe20000000f00 */
[----:B0----5:R-:W-:Y:S05]  /*46e0*/  BRA `(.L_x_6322) ;  /* 0xffffd9e000007947 */ /* 0x021fea000383ffff */
.L_x_6319:
[----:B------:R-:W-:Y:S01]  /*46f0*/  HFMA2.MMA R244, -RZ, RZ, 0, 5.9604644775390625e-08 ;  /* 0x00000001fff47435 */ /* 0x000fe200000001ff */
[----:B------:R-:W-:Y:S02]  /*4700*/  MOV R117, R245 ;  /* 0x000000f500757202 */ /* 0x000fe40000000f00 */
[----:B------:R-:W-:-:S03]  /*4710*/  MOV R116, 0x4730 ;  /* 0x0000473000747802 */ /* 0x000fc60000000f00 */
[----:B01---5:R-:W-:Y:S05]  /*4720*/  CALL.REL.NOINC `($__internal_81_$__cuda_sm70_shflsync_bfly_p) ;  /* 0x000002e000007944 */ /* 0x023fea0003c00000 */
[----:B------:R-:W-:Y:S01]  /*4730*/  FADD.FTZ R246, R246, R247 ;  /* 0x000000f7f6f67221 */ /* 0x000fe20000010000 */
[----:B------:R-:W-:Y:S01]  /*4740*/  MOV R116, 0x4790 ;  /* 0x0000479000747802 */ /* 0x000fe20000000f00 */
[----:B-1----:R-:W-:Y:S01]  /*4750*/  FADD.FTZ R245, R245, R244 ;  /* 0x000000f4f5f57221 */ /* 0x002fe20000010000 */
[----:B------:R-:W-:Y:S02]  /*4760*/  MOV R244, 0x2 ;  /* 0x0000000200f47802 */ /* 0x000fe40000000f00 */
[----:B------:R-:W-:Y:S02]  /*4770*/  MOV R117, R246 ;  /* 0x000000f600757202 */ /* 0x000fe40000000f00 */
[----:B0----5:R-:W-:Y:S05]  /*4780*/  CALL.REL.NOINC `($__internal_81_$__cuda_sm70_shflsync_bfly_p) ;  /* 0x0000028000007944 */ /* 0x021fea0003c00000 */
[----:B-1----:R-:W-:Y:S01]  /*4790*/  MOV R247, R244 ;  /* 0x000000f400f77202 */ /* 0x002fe20000000f00 */
[----:B------:R-:W-:Y:S01]  /*47a0*/  HFMA2.MMA R244, -RZ, RZ, 0, 1.1920928955078125e-07 ;  /* 0x00000002fff47435 */ /* 0x000fe200000001ff */
[----:B------:R-:W-:-:S02]  /*47b0*/  MOV R117, R245 ;  /* 0x000000f500757202 */ /* 0x000fc40000000f00 */
[----:B------:R-:W-:-:S03]  /*47c0*/  MOV R116, 0x47e0 ;  /* 0x000047e000747802 */ /* 0x000fc60000000f00 */
[----:B0----5:R-:W-:Y:S05]  /*47d0*/  CALL.REL.NOINC `($__internal_81_$__cuda_sm70_shflsync_bfly_p) ;  /* 0x0000023000007944 */ /* 0x021fea0003c00000 */
[----:B------:R-:W-:Y:S01]  /*47e0*/  FADD.FTZ R246, R247, R246 ;  /* 0x000000f6f7f67221 */ /* 0x000fe20000010000 */
[----:B------:R-:W-:Y:S01]  /*47f0*/  MOV R116, 0x4840 ;  /* 0x0000484000747802 */ /* 0x000fe20000000f00 */
[----:B-1----:R-:W-:Y:S01]  /*4800*/  FADD.FTZ R245, R245, R244 ;  /* 0x000000f4f5f57221 */ /* 0x002fe20000010000 */
[----:B------:R-:W-:Y:S02]  /*4810*/  MOV R244, 0x4 ;  /* 0x0000000400f47802 */ /* 0x000fe40000000f00 */
[----:B------:R-:W-:Y:S02]  /*4820*/  MOV R117, R246 ;  /* 0x000000f600757202 */ /* 0x000fe40000000f00 */
[----:B0----5:R-:W-:Y:S05]  /*4830*/  CALL.REL.NOINC `($__internal_81_$__cuda_sm70_shflsync_bfly_p) ;  /* 0x000001d000007944 */ /* 0x021fea0003c00000 */
[----:B-1----:R-:W-:Y:S01]  /*4840*/  MOV R247, R244 ;  /* 0x000000f400f77202 */ /* 0x002fe20000000f00 */
[----:B------:R-:W-:Y:S01]  /*4850*/  HFMA2.MMA R244, -RZ, RZ, 0, 2.384185791015625e-07 ;  /* 0x00000004fff47435 */ /* 0x000fe200000001ff */
[----:B------:R-:W-:Y:S02]  /*4860*/  MOV R117, R245 ;  /* 0x000000f500757202 */ /* 0x000fe40000000f00 */
[----:B------:R-:W-:-:S03]  /*4870*/  MOV R116, 0x4890 ;  /* 0x0000489000747802 */ /* 0x000fc60000000f00 */
[----:B0----5:R-:W-:Y:S05]  /*4880*/  CALL.REL.NOINC `($__internal_81_$__cuda_sm70_shflsync_bfly_p) ;  /* 0x0000018000007944 */ /* 0x021fea0003c00000 */
[----:B------:R-:W-:Y:S01]  /*4890*/  FADD.FTZ R246, R247, R246 ;  /* 0x000000f6f7f67221 */ /* 0x000fe20000010000 */
[----:B------:R-:W-:Y:S01]  /*48a0*/  MOV R116, 0x48f0 ;  /* 0x000048f000747802 */ /* 0x000fe20000000f00 */
[----:B-1----:R-:W-:Y:S01]  /*48b0*/  FADD.FTZ R245, R245, R244 ;  /* 0x000000f4f5f57221 */ /* 0x002fe20000010000 */
[----:B------:R-:W-:-:S02]  /*48c0*/  MOV R244, 0x8 ;  /* 0x0000000800f47802 */ /* 0x000fc40000000f00 */
[----:B------:R-:W-:Y:S02]  /*48d0*/  MOV R117, R246 ;  /* 0x000000f600757202 */ /* 0x000fe40000000f00 */
[----:B0----5:R-:W-:Y:S05]  /*48e0*/  CALL.REL.NOINC `($__internal_81_$__cuda_sm70_shflsync_bfly_p) ;  /* 0x0000012000007944 */ /* 0x021fea0003c00000 */
[----:B-1----:R-:W-:Y:S01]  /*48f0*/  MOV R247, R244 ;  /* 0x000000f400f77202 */ /* 0x002fe20000000f00 */
[----:B------:R-:W-:Y:S01]  /*4900*/  HFMA2.MMA R244, -RZ, RZ, 0, 4.76837158203125e-07 ;  /* 0x00000008fff47435 */ /* 0x000fe200000001ff */
[----:B------:R-:W-:Y:S02]  /*4910*/  MOV R117, R245 ;  /* 0x000000f500757202 */ /* 0x000fe40000000f00 */
        /* <DEDUP_REMOVED lines=9> */
[----:B------:R-:W-:Y:S01]  /*49b0*/  HFMA2.MMA R244, -RZ, RZ, 0, 9.5367431640625e-07 ;  /* 0x00000010fff47435 */ /* 0x000fe200000001ff */
[----:B------:R-:W-:-:S02]  /*49c0*/  MOV R117, R245 ;  /* 0x000000f500757202 */ /* 0x000fc40000000f00 */
[----:B------:R-:W-:-:S03]  /*49d0*/  MOV R116, 0x49f0 ;  /* 0x000049f000747802 */ /* 0x000fc60000000f00 */
[----:B0----5:R-:W-:Y:S05]  /*49e0*/  CALL.REL.NOINC `($__internal_81_$__cuda_sm70_shflsync_bfly_p) ;  /* 0x0000002000007944 */ /* 0x021fea0003c00000 */
[----:B-1----:R-:W-:Y:S01]  /*49f0*/  MOV R116, R244 ;  /* 0x000000f400747202 */ /* 0x002fe20000000f00 */
[----:B0----5:R-:W-:Y:S05]  /*4a00*/  BRA `(.L_x_6323) ;  /* 0xffffd7e000007947 */ /* 0x021fea000383ffff */
        .weak           $__internal_81_$__cuda_sm70_shflsync_bfly_p
        .type           $__internal_81_$__cuda_sm70_shflsync_bfly_p,@function
        .size           $__internal_81_$__cuda_sm70_shflsync_bfly_p,(.L_x_14963 - $__internal_81_$__cuda_sm70_shflsync_bfly_p)
$__internal_81_$__cuda_sm70_shflsync_bfly_p:
        /* <DEDUP_REMOVED lines=9> */
[----:B------:R-:W-:Y:S05]  /*4aa0*/  RET.REL.NODEC R116 `(_ZN10layer_norm13ln_bwd_kernelINS_13Kernel_traitsIf13__nv_bfloat16fS2_fjLj1280ELj1ELj4ELj1ELj16ENS_18Kernel_traits_baseILj1280EfS2_fS2_fjLj128EEEEELb0ELb0ELb0ELb1EEEvNS_9BwdParamsE) ;  /* 0xffffb55074007950 */ /* 0x000fea0003c3ffff */
.L_x_6324:
        /* <DEDUP_REMOVED lines=13> */
.L_x_14963:


//--------------------- .text._ZN10layer_norm13ln_bwd_kernelINS_13Kernel_traitsIf13__nv_bfloat16fS2_fjLj1280ELj1ELj4ELj1ELj16ENS_18Kernel_traits_baseILj1280EfS2_fS2_fjLj128EEEEELb0ELb0ELb1ELb0EEEvNS_9BwdParamsE --------------------------
	.section	.text._ZN10layer_norm13ln_bwd_kernelINS_13Kernel_traitsIf13__nv_bfloat16fS2_fjLj1280ELj1ELj4ELj1ELj16ENS_18Kernel_traits_baseILj1280EfS2_fS2_fjLj128EEEEELb0ELb0ELb1ELb0EEEvNS_9BwdParamsE,"ax",@progbits
	.sectioninfo	@"SHI_REGISTERS=255"
	.align	128
        .global         _ZN10layer_norm13ln_bwd_kernelINS_13Kernel_traitsIf13__nv_bfloat16fS2_fjLj1280ELj1ELj4ELj1ELj16ENS_18Kernel_traits_baseILj1280EfS2_fS2_fjLj128EEEEELb0ELb0ELb1ELb0EEEvNS_9BwdParamsE
        .type           _ZN10layer_norm13ln_bwd_kernelINS_13Kernel_traitsIf13__nv_bfloat16fS2_fjLj1280ELj1ELj4ELj1ELj16ENS_18Kernel_traits_baseILj1280EfS2_fS2_fjLj128EEEEELb0ELb0ELb1ELb0EEEvNS_9BwdParamsE,@function
        .size           _ZN10layer_norm13ln_bwd_kernelINS_13Kernel_traitsIf13__nv_bfloat16fS2_fjLj1280ELj1ELj4ELj1ELj16ENS_18Kernel_traits_baseILj1280EfS2_fS2_fjLj128EEEEELb0ELb0ELb1ELb0EEEvNS_9BwdParamsE,(.L_x_14964 - _ZN10layer_norm13ln_bwd_kernelINS_13Kernel_traitsIf13__nv_bfloat16fS2_fjLj1280ELj1ELj4ELj1ELj16ENS_18Kernel_traits_baseILj1280EfS2_fS2_fjLj128EEEEELb0ELb0ELb1ELb0EEEvNS_9BwdParamsE)
        .other          _ZN10layer_norm13ln_bwd_kernelINS_13Kernel_traitsIf13__nv_bfloat16fS2_fjLj1280ELj1ELj4ELj1ELj16ENS_18Kernel_traits_baseILj1280EfS2_fS2_fjLj128EEEEELb0ELb0ELb1ELb0EEEvNS_9BwdParamsE,@"STO_CUDA_ENTRY STV_DEFAULT"
_ZN10layer_norm13ln_bwd_kernelINS_13Kernel_traitsIf13__nv_bfloat16fS2_fjLj1280ELj1ELj4ELj1ELj16ENS_18Kernel_traits_baseILj1280EfS2_fS2_fjLj128EEEEELb0ELb0ELb1ELb0EEEvNS_9BwdParamsE:
.text._ZN10layer_norm13ln_bwd_kernelINS_13Kernel_traitsIf13__nv_bfloat16fS2_fjLj1280ELj1ELj4ELj1ELj16ENS_18Kernel_traits_baseILj1280EfS2_fS2_fjLj128EEEEELb0ELb0ELb1ELb0EEEvNS_9BwdParamsE:
[----:B------:R-:W-:-:S04]  /*0000*/  MOV R1, c[0x0][0x28] ;  /* 0x00000a0000017a02 */ /* 0x000fc80000000f00 */
[----:B------:R-:W-:-:S05]  /*0010*/  IADD3 R1, R1, -0x68, RZ ;  /* 0xffffff9801017810 */ /* 0x000fca0007ffe0ff */
[----:B------:R0:W2:Y:S04]  /*0020*/  LDL.64 R24, [R1+0x50] ;  /* 0x0000500001187983 */ /* 0x0000a80000100a00 */
[----:B------:R0:W2:Y:S04]  /*0030*/  LDL.64 R26, [R1+0x58] ;  /* 0x00005800011a7983 */ /* 0x0000a80000100a00 */
[----:B------:R0:W3:Y:S04]  /*0040*/  LDL.64 R20, [R1+0x40] ;  /* 0x0000400001147983 */ /* 0x0000e80000100a00 */
[----:B------:R0:W3:Y:S04]  /*0050*/  LDL.64 R22, [R1+0x48] ;  /* 0x0000480001167983 */ /* 0x0000e80000100a00 */
[----:B------:R0:W4:Y:S04]  /*0060*/  LDL.64 R16, [R1+0x30] ;  /* 0x0000300001107983 */ /* 0x0001280000100a00 */
[----:B------:R0:W4:Y:S01]  /*0070*/  LDL.64 R18, [R1+0x38] ;  /* 0x0000380001127983 */ /* 0x0001220000100a00 */
        /* <DEDUP_REMOVED lines=23> */
[----:B------:R0:W5:Y:S01]  /*01f0*/  @P0 LDG.E.128 R28, [R8.64+0x10] ;  /* 0x00001004081c0981 */ /* 0x000162000c1e1d00 */
[C---:B------:R-:W-:Y:S01]  /*0200*/  @P1 IMAD.WIDE.U32 R10, R6.reuse, R11, c[0x0][0x1b0] ;  /* 0x00006c00060a1625 */ /* 0x040fe200078e000b */
[----:B------:R-:W-:-:S04]  /*0210*/  @P1 IADD3 R6, R6, 0x20, RZ ;  /* 0x0000002006061810 */ /* 0x000fc80007ffe0ff */
[----:B------:R0:W5:Y:S01]  /*0220*/  @P1 LDG.E.128 R32, [R10.64] ;  /* 0x000000040a201981 */ /* 0x000162000c1e1d00 */
[C---:B------:R-:W-:Y:S01]  /*0230*/  @P2 IMAD.WIDE.U32 R12, R6.reuse, R13, c[0x0][0x1b0] ;  /* 0x00006c00060c2625 */ /* 0x040fe200078e000d */
[----:B------:R-:W-:Y:S02]  /*0240*/  @P2 IADD3 R6, R6, 0x20, RZ ;  /* 0x0000002006062810 */ /* 0x000fe40007ffe0ff */
[----:B------:R0:W5:Y:S04]  /*0250*/  @P1 LDG.E.128 R36, [R10.64+0x10] ;  /* 0x000010040a241981 */ /* 0x000168000c1e1d00 */
[----:B------:R0:W5:Y:S04]  /*0260*/  @P2 LDG.E.128 R40, [R12.64] ;  /* 0x000000040c282981 */ /* 0x000168000c1e1d00 */
[----:B------:R0:W5:Y:S04]  /*0270*/  @P2 LDG.E.128 R44, [R12.64+0x10] ;  /* 0x000010040c2c2981 */ /* 0x000168000c1e1d00 */
[----:B--2---:R1:W2:Y:S04]  /*0280*/  @P4 LDG.E.128 R24, [R2.64] ;  /* 0x0000000402184981 */ /* 0x0042a8000c1e1d00 */
[----:B---3--:R1:W3:Y:S04]  /*0290*/  @P4 LDG.E.128 R20, [R2.64+0x10] ;  /* 0x0000100402144981 */ /* 0x0082e8000c1e1d00 */
[----:B----4-:R-:W4:Y:S01]  /*02a0*/  @P0 LDG.E.128 R16, [R8.64] ;  /* 0x0000000408100981 */ /* 0x010f22000c1e1d00 */
[----:B------:R-:W-:Y:S01]  /*02b0*/  SHF.R.U32.HI R0, RZ, 0x5, R14 ;  /* 0x00000005ff007819 */ /* 0x000fe2000001160e */
[----:B------:R-:W-:-:S03]  /*02c0*/  @P3 IMAD.WIDE.U32 R6, R6, R7, c[0x0][0x1b0] ;  /* 0x00006c0006063625 */ /* 0x000fc600078e0007 */
[----:B-1----:R-:W-:Y:S02]  /*02d0*/  LEA R3, R5, R0, 0x2 ;  /* 0x0000000005037211 */ /* 0x002fe400078e10ff */
        /* <DEDUP_REMOVED lines=47> */
[----:B------:R0:W-:Y:S04]  /*05d0*/  @P4 STL.64 [R1+0x48], R22 ;  /* 0x0000481601004387 */ /* 0x0001e80000100a00 */
[----:B----4-:R0:W-:Y:S04]  /*05e0*/  @P0 STL.64 [R1+0x30], R16 ;  /* 0x0000301001000387 */ /* 0x0101e80000100a00 */
[----:B------:R0:W-:Y:S01]  /*05f0*/  @P0 STL.64 [R1+0x38], R18 ;  /* 0x0000381201000387 */ /* 0x0001e20000100a00 */
[----:B------:R-:W-:Y:S05]  /*0600*/  @P3 BRA `(.L_x_6326) ;  /* 0x0000504000003947 */ /* 0x000fea0003800000 */
[----:B------:R-:W-:Y:S02]  /*0610*/  IMAD.MOV.U32 R57, RZ, RZ, RZ ;  /* 0x000000ffff397224 */ /* 0x000fe400078e00ff */
.L_x_6442:
[----:B0-----:R-:W-:-:S10]  /*0620*/  HFMA2.MMA R10, -RZ, RZ, 0, 2.384185791015625e-07 ;  /* 0x00000004ff0a7435 */ /* 0x001fd400000001ff */
[----:B------:R-:W-:-:S05]  /*0630*/  IMAD.WIDE R8, R3, R10, c[0x0][0x1d8] ;  /* 0x0000760003087625 */ /* 0x000fca00078e020a */
[----:B------:R0:W2:Y:S02]  /*0640*/  LDG.E R0, [R8.64] ;  /* 0x0000000408007981 */ /* 0x0000a4000c1e1900 */
[----:B0-----:R-:W-:-:S05]  /*0650*/  IMAD.WIDE R8, R3, R10, c[0x0][0x1a8] ;  /* 0x00006a0003087625 */ /* 0x001fca00078e020a */
[----:B-----5:R0:W5:Y:S02]  /*0660*/  LDG.E R2, [R8.64] ;  /* 0x0000000408027981 */ /* 0x020164000c1e1900 */
[----:B0-----:R-:W-:-:S05]  /*0670*/  IMAD.WIDE R8, R3, R10, c[0x0][0x1d0] ;  /* 0x0000740003087625 */ /* 0x001fca00078e020a */
[----:B------:R0:W3:Y:S01]  /*0680*/  LDG.E R181, [R8.64] ;  /* 0x0000000408b57981 */ /* 0x0000e2000c1e1900 */
[----:B------:R-:W-:Y:S01]  /*0690*/  IMAD R5, R3, c[0x0][0x168], RZ ;  /* 0x00005a0003057a24 */ /* 0x000fe200078e02ff */
[----:B------:R-:W-:Y:S01]  /*06a0*/  MOV R180, 0x20 ;  /* 0x0000002000b47802 */ /* 0x000fe20000000f00 */
[----:B------:R-:W-:Y:S01]  /*06b0*/  BSSY B1, `(.L_x_6327) ;  /* 0x00001f4000017945 */ /* 0x000fe20003800000 */
[----:B------:R-:W1:Y:S02]  /*06c0*/  S2R R11, SR_TID.X ;  /* 0x00000000000b7919 */ /* 0x000e640000002100 */
[----:B0-----:R-:W-:-:S04]  /*06d0*/  SHF.R.S32.HI R8, RZ, 0x1f, R5 ;  /* 0x0000001fff087819 */ /* 0x001fc80000011405 */
[----:B------:R-:W-:Y:S02]  /*06e0*/  LEA.HI R5, R8, R5, RZ, 0x3 ;  /* 0x0000000508057211 */ /* 0x000fe400078f18ff */
[----:B-1----:R-:W-:-:S04]  /*06f0*/  LOP3.LUT R9, R11, 0x1f, RZ, 0xc0, !PT ;  /* 0x0000001f0b097812 */ /* 0x002fc800078ec0ff */
[----:B------:R-:W-:-:S05]  /*0700*/  LEA.HI.SX32 R5, R5, R9, 0x1d ;  /* 0x0000000905057211 */ /* 0x000fca00078feaff */
[----:B------:R-:W-:Y:S01]  /*0710*/  IMAD.WIDE.U32 R210, R5, R180, c[0x0][0x218] ;  /* 0x0000860005d27625 */ /* 0x000fe200078e00b4 */
[----:B--2---:R-:W-:Y:S01]  /*0720*/  ISETP.GT.AND P3, PT, R0, RZ, PT ;  /* 0x000000ff0000720c */ /* 0x004fe20003f64270 */
[----:B---3--:R0:W-:-:S12]  /*0730*/  STL [R1+0x2c], R181 ;  /* 0x00002cb501007387 */ /* 0x0081d80000100800 */
[----:B------:R-:W-:Y:S05]  /*0740*/  @P3 BRA `(.L_x_6328) ;  /* 0x0000032000003947 */ /* 0x000fea0003800000 */
[----:B------:R-:W-:Y:S01]  /*0750*/  LOP3.LUT P4, RZ, R4, 0xffffffe0, RZ, 0xc0, !PT ;  /* 0xffffffe004ff7812 */ /* 0x000fe2000788c0ff */
[----:B------:R-:W-:Y:S01]  /*0760*/  BSSY B2, `(.L_x_6329) ;  /* 0x0000009000027945 */ /* 0x000fe20003800000 */
[----:B------:R-:W-:-:S11]  /*0770*/  MOV R0, R5 ;  /* 0x0000000500007202 */ /* 0x000fd60000000f00 */
[----:B------:R-:W-:Y:S05]  /*0780*/  @!P4 BRA `(.L_x_6330) ;  /* 0x000000600000c947 */ /* 0x000fea0003800000 */
[----:B------:R-:W-:-:S04]  /*0790*/  ISETP.NE.U32.AND P4, PT, RZ, c[0x0][0x218], PT ;  /* 0x00008600ff007a0c */ /* 0x000fc80003f85070 */
[----:B------:R-:W-:-:S13]  /*07a0*/  ISETP.NE.AND.EX P4, PT, RZ, c[0x0][0x21c], PT, P4 ;  /* 0x00008700ff007a0c */ /* 0x000fda0003f85340 */
[----:B------:R-:W-:Y:S05]  /*07b0*/  @!P4 BRA `(.L_x_6331) ;  /* 0x000000200000c947 */ /* 0x000fea0003800000 */
[----:B------:R1:W5:Y:S04]  /*07c0*/  LDG.E.128 R132, [R210.64] ;  /* 0x00000004d2847981 */ /* 0x000368000c1e1d00 */
[----:B------:R1:W5:Y:S02]  /*07d0*/  LDG.E.128 R136, [R210.64+0x10] ;  /* 0x00001004d2887981 */ /* 0x000364000c1e1d00 */
.L_x_6331:
[----:B------:R-:W-:Y:S02]  /*07e0*/  IADD3 R0, R5, 0x20, RZ ;  /* 0x0000002005007810 */ /* 0x000fe40007ffe0ff */
.L_x_6330:
[----:B------:R-:W-:Y:S05]  /*07f0*/  BSYNC B2 ;  /* 0x0000000000027941 */ /* 0x000fea0003800000 */
.L_x_6329:
[----:B------:R-:W-:Y:S01]  /*0800*/  BSSY B2, `(.L_x_6332) ;  /* 0x0000009000027945 */ /* 0x000fe20003800000 */
[----:B------:R-:W-:Y:S05]  /*0810*/  @!P0 BRA `(.L_x_6333) ;  /* 0x0000007000008947 */ /* 0x000fea0003800000 */
[----:B------:R-:W-:-:S04]  /*0820*/  ISETP.NE.U32.AND P4, PT, RZ, c[0x0][0x218], PT ;  /* 0x00008600ff007a0c */ /* 0x000fc80003f85070 */
[----:B------:R-:W-:-:S13]  /*0830*/  ISETP.NE.AND.EX P4, PT, RZ, c[0x0][0x21c], PT, P4 ;  /* 0x00008700ff007a0c */ /* 0x000fda0003f85340 */
[----:B------:R-:W-:Y:S05]  /*0840*/  @!P4 BRA `(.L_x_6334) ;  /* 0x000000300000c947 */ /* 0x000fea0003800000 */
[----:B------:R-:W-:-:S05]  /*0850*/  IMAD.WIDE.U32 R8, R0, R180, c[0x0][0x218] ;  /* 0x0000860000087625 */ /* 0x000fca00078e00b4 */
[----:B------:R2:W5:Y:S04]  /*0860*/  LDG.E.128 R140, [R8.64] ;  /* 0x00000004088c7981 */ /* 0x000568000c1e1d00 */
[----:B------:R2:W5:Y:S02]  /*0870*/  LDG.E.128 R144, [R8.64+0x10] ;  /* 0x0000100408907981 */ /* 0x000564000c1e1d00 */
.L_x_6334:
[----:B------:R-:W-:Y:S02]  /*0880*/  IADD3 R0, R0, 0x20, RZ ;  /* 0x0000002000007810 */ /* 0x000fe40007ffe0ff */
.L_x_6333:
[----:B------:R-:W-:Y:S05]  /*0890*/  BSYNC B2 ;  /* 0x0000000000027941 */ /* 0x000fea0003800000 */
.L_x_6332:
[----:B------:R-:W-:Y:S01]  /*08a0*/  BSSY B2, `(.L_x_6335) ;  /* 0x0000009000027945 */ /* 0x000fe20003800000 */
[----:B------:R-:W-:Y:S05]  /*08b0*/  @!P1 BRA `(.L_x_6336) ;  /* 0x0000007000009947 */ /* 0x000fea0003800000 */
[----:B------:R-:W-:-:S04]  /*08c0*/  ISETP.NE.U32.AND P4, PT, RZ, c[0x0][0x218], PT ;  /* 0x00008600ff007a0c */ /* 0x000fc80003f85070 */
[----:B------:R-:W-:-:S13]  /*08d0*/  ISETP.NE.AND.EX P4, PT, RZ, c[0x0][0x21c], PT, P4 ;  /* 0x00008700ff007a0c */ /* 0x000fda0003f85340 */
[----:B------:R-:W-:Y:S05]  /*08e0*/  @!P4 BRA `(.L_x_6337) ;  /* 0x000000300000c947 */ /* 0x000fea0003800000 */
[----:B--2---:R-:W-:-:S05]  /*08f0*/  IMAD.WIDE.U32 R8, R0, R180, c[0x0][0x218] ;  /* 0x0000860000087625 */ /* 0x004fca00078e00b4 */
[----:B------:R2:W5:Y:S04]  /*0900*/  LDG.E.128 R148, [R8.64] ;  /* 0x0000000408947981 */ /* 0x000568000c1e1d00 */
[----:B------:R2:W5:Y:S02]  /*0910*/  LDG.E.128 R152, [R8.64+0x10] ;  /* 0x0000100408987981 */ /* 0x000564000c1e1d00 */
.L_x_6337:
[----:B------:R-:W-:Y:S02]  /*0920*/  IADD3 R0, R0, 0x20, RZ ;  /* 0x0000002000007810 */ /* 0x000fe40007ffe0ff */
.L_x_6336:
[----:B------:R-:W-:Y:S05]  /*0930*/  BSYNC B2 ;  /* 0x0000000000027941 */ /* 0x000fea0003800000 */
.L_x_6335:
        /* <DEDUP_REMOVED lines=8> */
.L_x_6340:
[----:B------:R-:W-:Y:S02]  /*09c0*/  IADD3 R0, R0, 0x20, RZ ;  /* 0x0000002000007810 */ /* 0x000fe40007ffe0ff */
.L_x_6339:
[----:B------:R-:W-:Y:S05]  /*09d0*/  BSYNC B2 ;  /* 0x0000000000027941 */ /* 0x000fea0003800000 */
.L_x_6338:
[----:B------:R-:W-:Y:S01]  /*09e0*/  ISETP.NE.U32.AND P4, PT, RZ, c[0x0][0x218], PT ;  /* 0x00008600ff007a0c */ /* 0x000fe20003f85070 */
[----:B------:R-:W-:-:S03]  /*09f0*/  CS2R R10, SRZ ;  /* 0x00000000000a7805 */ /* 0x000fc6000001ff00 */
[----:B------:R-:W-:-:S04]  /*0a00*/  ISETP.NE.AND.EX P4, PT, RZ, c[0x0][0x21c], PT, P4 ;  /* 0x00008700ff007a0c */ /* 0x000fc80003f85340 */
[----:B------:R-:W-:-:S13]  /*0a10*/  ISETP.LT.U32.OR P4, PT, R4, 0xa0, !P4 ;  /* 0x000000a00400780c */ /* 0x000fda0006781470 */
[----:B------:R-:W-:Y:S05]  /*0a20*/  @P4 BRA `(.L_x_6341) ;  /* 0x00001bc000004947 */ /* 0x000fea0003800000 */
[----:B--2---:R-:W-:-:S05]  /*0a30*/  IMAD.WIDE.U32 R8, R0, R180, c[0x0][0x218] ;  /* 0x0000860000087625 */ /* 0x004fca00078e00b4 */
[----:B------:R2:W5:Y:S04]  /*0a40*/  LDG.E.128 R156, [R8.64] ;  /* 0x00000004089c7981 */ /* 0x000568000c1e1d00 */
[----:B------:R2:W5:Y:S01]  /*0a50*/  LDG.E.128 R160, [R8.64+0x10] ;  /* 0x0000100408a07981 */ /* 0x000562000c1e1d00 */
[----:B------:R-:W-:Y:S05]  /*0a60*/  BRA `(.L_x_6341) ;  /* 0x00001b8000007947 */ /* 0x000fea0003800000 */
.L_x_6328:
[----:B------:R-:W-:Y:S01]  /*0a70*/  IADD3 R0, R0, -0x1, RZ ;  /* 0xffffffff00007810 */ /* 0x000fe20007ffe0ff */
[----:B------:R-:W-:Y:S01]  /*0a80*/  IMAD.WIDE R10, R3, R10, c[0x0][0x1a0] ;  /* 0x00006800030a7625 */ /* 0x000fe200078e020a */
[----:B0-----:R-:W0:Y:S03]  /*0a90*/  LDC.U8 R181, c[0x0][0x1f0] ;  /* 0x00007c00ffb57b82 */ /* 0x001e260000000000 */
[----:B------:R-:W-:-:S05]  /*0aa0*/  IMAD R0, R0, c[0x0][0x168], RZ ;  /* 0x00005a0000007a24 */ /* 0x000fca00078e02ff */
[----:B------:R-:W-:-:S04]  /*0ab0*/  SHF.R.S32.HI R8, RZ, 0x1f, R0 ;  /* 0x0000001fff087819 */ /* 0x000fc80000011400 */
[----:B------:R-:W-:-:S04]  /*0ac0*/  LEA.HI R0, R8, R0, RZ, 0x3 ;  /* 0x0000000008007211 */ /* 0x000fc800078f18ff */
[----:B------:R-:W-:Y:S02]  /*0ad0*/  LEA.HI.SX32 R9, R0, R9, 0x1d ;  /* 0x0000000900097211 */ /* 0x000fe400078feaff */
[----:B------:R1:W2:Y:S01]  /*0ae0*/  LDG.E R0, [R10.64] ;  /* 0x000000040a007981 */ /* 0x0002a2000c1e1900 */
[----:B------:R-:W-:Y:S01]  /*0af0*/  LOP3.LUT P5, RZ, R4, 0xffffffe0, RZ, 0xc0, !PT ;  /* 0xffffffe004ff7812 */ /* 0x000fe200078ac0ff */
[----:B------:R-:W-:Y:S01]  /*0b00*/  BSSY B2, `(.L_x_6342) ;  /* 0x0000063000027945 */ /* 0x000fe20003800000 */
[----:B------:R-:W-:Y:S02]  /*0b10*/  MOV R8, R5 ;  /* 0x0000000500087202 */ /* 0x000fe40000000f00 */
[----:B0-----:R-:W-:Y:S01]  /*0b20*/  ISETP.NE.AND P4, PT, R181, RZ, PT ;  /* 0x000000ffb500720c */ /* 0x001fe20003f85270 */
[----:B-1----:R-:W-:-:S03]  /*0b30*/  CS2R R10, SRZ ;  /* 0x00000000000a7805 */ /* 0x002fc6000001ff00 */
[----:B--2---:R-:W-:-:S05]  /*0b40*/  FSEL R0, R0, RZ, !P4 ;  /* 0x000000ff00007208 */ /* 0x004fca0006000000 */
[----:B------:R-:W-:Y:S05]  /*0b50*/  @!P5 BRA `(.L_x_6343) ;  /* 0x000005d00000d947 */ /* 0x000fea0003800000 */
[----:B------:R-:W-:Y:S01]  /*0b60*/  HFMA2.MMA R10, -RZ, RZ, 0, 9.5367431640625e-07 ;  /* 0x00000010ff0a7435 */ /* 0x000fe200000001ff */
[----:B------:R-:W-:Y:S01]  /*0b70*/  IMAD.WIDE.U32 R6, R5, R180, c[0x0][0x188] ;  /* 0x0000620005067625 */ /* 0x000fe200078e00b4 */
[----:B------:R0:W-:Y:S04]  /*0b80*/  STL [R1+0x60], R3 ;  /* 0x0000600301007387 */ /* 0x0001e80000100800 */
[----:B------:R1:W2:Y:S04]  /*0b90*/  LDG.E.128 R188, [R6.64+0x10] ;  /* 0x0000100406bc7981 */ /* 0x0002a8000c1e1d00 */
[----:B------:R-:W-:Y:S01]  /*0ba0*/  IMAD.WIDE.U32 R10, R9, R10, c[0x0][0x208] ;  /* 0x00008200090a7625 */ /* 0x000fe200078e000a */
[----:B------:R-:W3:Y:S04]  /*0bb0*/  LDG.E.128 R180, [R6.64] ;  /* 0x0000000406b47981 */ /* 0x000ee8000c1e1d00 */
[----:B------:R-:W1:Y:S01]  /*0bc0*/  LDG.E.128 R184, [R10.64] ;  /* 0x000000040ab87981 */ /* 0x000e62000c1e1d00 */
[----:B------:R-:W-:-:S04]  /*0bd0*/  ISETP.NE.U32.AND P4, PT, RZ, c[0x0][0x218], PT ;  /* 0x00008600ff007a0c */ /* 0x000fc80003f85070 */
[----:B------:R-:W-:-:S13]  /*0be0*/  ISETP.NE.AND.EX P4, PT, RZ, c[0x0][0x21c], PT, P4 ;  /* 0x00008700ff007a0c */ /* 0x000fda0003f85340 */
[----:B------:R4:W5:Y:S04]  /*0bf0*/  @P4 LDG.E.128 R132, [R210.64] ;  /* 0x00000004d2844981 */ /* 0x000968000c1e1d00 */
[----:B------:R4:W5:Y:S01]  /*0c00*/  @P4 LDG.E.128 R136, [R210.64+0x10] ;  /* 0x00001004d2884981 */ /* 0x000962000c1e1d00 */
[C---:B---3--:R-:W-:Y:S01]  /*0c10*/  FADD.FTZ R182, -R0.reuse, R182 ;  /* 0x000000b600b67221 */ /* 0x048fe20000010100 */
[--C-:B-1----:R-:W-:Y:S02]  /*0c20*/  PRMT R6, RZ, 0x5410, R184.reuse ;  /* 0x00005410ff067816 */ /* 0x102fe400000000b8 */
[----:B------:R-:W-:Y:S01]  /*0c30*/  PRMT R11, RZ, 0x7610, R184 ;  /* 0x00007610ff0b7816 */ /* 0x000fe200000000b8 */
[C---:B--2---:R-:W-:Y:S02]  /*0c40*/  FADD.FTZ R184, -R0.reuse, R188 ;  /* 0x000000bc00b87221 */ /* 0x044fe40000010100 */
[----:B------:R-:W-:Y:S01]  /*0c50*/  FADD.FTZ R183, -R0, R183 ;  /* 0x000000b700b77221 */ /* 0x000fe20000010100 */
[--C-:B0-----:R-:W-:Y:S01]  /*0c60*/  PRMT R3, RZ, 0x5410, R187.reuse ;  /* 0x00005410ff037816 */ /* 0x101fe200000000bb */
[----:B-----5:R-:W-:Y:S01]  /*0c70*/  FMUL.FTZ R220, R2, R184 ;  /* 0x000000b802dc7220 */ /* 0x020fe20000410000 */
[----:B----4-:R-:W-:Y:S01]  /*0c80*/  PRMT R211, RZ, 0x7610, R187 ;  /* 0x00007610ffd37816 */ /* 0x010fe200000000bb */
[----:B------:R-:W2:Y:S01]  /*0c90*/  LDL R184, [R1+0x50] ;  /* 0x0000500001b87983 */ /* 0x000ea20000100800 */
[----:B------:R-:W-:-:S02]  /*0ca0*/  FADD.FTZ R187, -R0, R191 ;  /* 0x000000bf00bb7221 */ /* 0x000fc40000010100 */
[C---:B------:R-:W-:Y:S01]  /*0cb0*/  FMUL.FTZ R223, R2.reuse, R182 ;  /* 0x000000b602df7220 */ /* 0x040fe20000410000 */
[----:B------:R-:W3:Y:S01]  /*0cc0*/  LDL R191, [R1+0x58] ;  /* 0x0000580001bf7983 */ /* 0x000ee20000100800 */
[----:B------:R-:W-:-:S03]  /*0cd0*/  FMUL.FTZ R221, R2, R183 ;  /* 0x000000b702dd7220 */ /* 0x000fc60000410000 */
[----:B------:R-:W4:Y:S04]  /*0ce0*/  LDL R182, [R1+0x5c] ;  /* 0x00005c0001b67983 */ /* 0x000f280000100800 */
[----:B------:R-:W4:Y:S01]  /*0cf0*/  LDL R183, [R1+0x54] ;  /* 0x0000540001b77983 */ /* 0x000f220000100800 */
[C---:B------:R-:W-:Y:S01]  /*0d00*/  FADD.FTZ R181, -R0.reuse, R181 ;  /* 0x000000b500b57221 */ /* 0x040fe20000010100 */
[----:B------:R-:W-:Y:S01]  /*0d10*/  PRMT R210, RZ, 0x5410, R186 ;  /* 0x00005410ffd27816 */ /* 0x000fe200000000ba */
[----:B------:R-:W-:Y:S01]  /*0d20*/  FADD.FTZ R7, -R0, R180 ;  /* 0x000000b400077221 */ /* 0x000fe20000010100 */
[--C-:B------:R-:W-:Y:S01]  /*0d30*/  PRMT R8, RZ, 0x5410, R185.reuse ;  /* 0x00005410ff087816 */ /* 0x100fe200000000b9 */
[----:B------:R-:W-:Y:S01]  /*0d40*/  FMUL.FTZ R224, R2, R181 ;  /* 0x000000b502e07220 */ /* 0x000fe20000410000 */
[----:B------:R-:W-:Y:S01]  /*0d50*/  PRMT R10, RZ, 0x7610, R185 ;  /* 0x00007610ff0a7816 */ /* 0x000fe200000000b9 */
[----:B------:R-:W4:Y:S01]  /*0d60*/  LDL R181, [R1+0x40] ;  /* 0x0000400001b57983 */ /* 0x000f220000100800 */
[----:B------:R-:W-:Y:S01]  /*0d70*/  PRMT R180, RZ, 0x7610, R186 ;  /* 0x00007610ffb47816 */ /* 0x000fe200000000ba */
[----:B------:R-:W-:-:S02]  /*0d80*/  FADD.FTZ R186, -R0, R190 ;  /* 0x000000be00ba7221 */ /* 0x000fc40000010100 */
[----:B------:R-:W4:Y:S01]  /*0d90*/  LDL R190, [R1+0x44] ;  /* 0x0000440001be7983 */ /* 0x000f220000100800 */
[----:B------:R-:W-:-:S03]  /*0da0*/  FADD.FTZ R185, -R0, R189 ;  /* 0x000000bd00b97221 */ /* 0x000fc60000010100 */
[----:B------:R-:W4:Y:S04]  /*0db0*/  LDL R189, [R1+0x48] ;  /* 0x0000480001bd7983 */ /* 0x000f280000100800 */
[----:B------:R-:W4:Y:S01]  /*0dc0*/  LDL R188, [R1+0x4c] ;  /* 0x00004c0001bc7983 */ /* 0x000f220000100800 */
[----:B------:R-:W-:Y:S02]  /*0dd0*/  FMUL.FTZ R7, R2, R7 ;  /* 0x0000000702077220 */ /* 0x000fe40000410000 */
        /* <DEDUP_REMOVED lines=8> */
[----:B------:R-:W-:-:S02]  /*0e60*/  FMUL.FTZ R219, R2, R185 ;  /* 0x000000b902db7220 */ /* 0x000fc40000410000 */
[----:B------:R-:W-:Y:S02]  /*0e70*/  FMUL.FTZ R218, R2, R186 ;  /* 0x000000ba02da7220 */ /* 0x000fe40000410000 */
        /* <DEDUP_REMOVED lines=10> */
[----:B--2---:R-:W-:Y:S02]  /*0f20*/  FMUL.FTZ R6, R184, R6 ;  /* 0x00000006b8067220 */ /* 0x004fe40000410000 */
[----:B---3--:R-:W-:Y:S02]  /*0f30*/  FMUL.FTZ R191, R191, R8 ;  /* 0x00000008bfbf7220 */ /* 0x008fe40000410000 */
[----:B------:R-:W-:-:S02]  /*0f40*/  FADD.FTZ R8, RZ, R6 ;  /* 0x00000006ff087221 */ /* 0x000fc40000010000 */
[----:B----4-:R-:W-:Y:S02]  /*0f50*/  FMUL.FTZ R182, R182, R10 ;  /* 0x0000000ab6b67220 */ /* 0x010fe40000410000 */
[----:B------:R-:W-:Y:S02]  /*0f60*/  FFMA.FTZ R10, R7, R6, RZ ;  /* 0x00000006070a7223 */ /* 0x000fe400000100ff */
[----:B------:R-:W-:-:S04]  /*0f70*/  FMUL.FTZ R183, R183, R11 ;  /* 0x0000000bb7b77220 */ /* 0x000fc80000410000 */
[----:B------:R-:W-:Y:S02]  /*0f80*/  FADD.FTZ R8, R8, R183 ;  /* 0x000000b708087221 */ /* 0x000fe40000010000 */
[----:B------:R-:W-:Y:S02]  /*0f90*/  FFMA.FTZ R10, R224, R183, R10 ;  /* 0x000000b7e00a7223 */ /* 0x000fe4000001000a */
[----:B------:R-:W-:Y:S02]  /*0fa0*/  FADD.FTZ R8, R8, R191 ;  /* 0x000000bf08087221 */ /* 0x000fe40000010000 */
[----:B------:R-:W-:Y:S02]  /*0fb0*/  FFMA.FTZ R10, R223, R191, R10 ;  /* 0x000000bfdf0a7223 */ /* 0x000fe4000001000a */
[----:B------:R-:W-:Y:S01]  /*0fc0*/  FMUL.FTZ R11, R181, R210 ;  /* 0x000000d2b50b7220 */ /* 0x000fe20000410000 */
[----:B------:R-:W-:Y:S01]  /*0fd0*/  STL [R1+0x28], R183 ;  /* 0x000028b701007387 */ /* 0x000fe20000100800 */
[----:B------:R-:W-:-:S02]  /*0fe0*/  FADD.FTZ R8, R8, R182 ;  /* 0x000000b608087221 */ /* 0x000fc40000010000 */
[----:B------:R-:W-:Y:S01]  /*0ff0*/  FFMA.FTZ R10, R221, R182, R10 ;  /* 0x000000b6dd0a7223 */ /* 0x000fe2000001000a */
[----:B------:R-:W-:Y:S01]  /*1000*/  STL [R1+0x24], R191 ;  /* 0x000024bf01007387 */ /* 0x000fe20000100800 */
[----:B------:R-:W-:Y:S02]  /*1010*/  FMUL.FTZ R181, R190, R180 ;  /* 0x000000b4beb57220 */ /* 0x000fe40000410000 */
[----:B------:R-:W-:Y:S01]  /*1020*/  FADD.FTZ R8, R8, R11 ;  /* 0x0000000b08087221 */ /* 0x000fe20000010000 */
[----:B------:R-:W-:Y:S01]  /*1030*/  STL [R1+0x20], R182 ;  /* 0x000020b601007387 */ /* 0x000fe20000100800 */
[----:B------:R-:W-:-:S03]  /*1040*/  FFMA.FTZ R10, R220, R11, R10 ;  /* 0x0000000bdc0a7223 */ /* 0x000fc6000001000a */
[----:B------:R0:W-:Y:S01]  /*1050*/  STL [R1+0x1c], R11 ;  /* 0x00001c0b01007387 */ /* 0x0001e20000100800 */
[----:B------:R-:W-:-:S03]  /*1060*/  FMUL.FTZ R180, R188, R211 ;  /* 0x000000d3bcb47220 */ /* 0x000fc60000410000 */
[----:B------:R-:W-:Y:S01]  /*1070*/  STL [R1+0x18], R181 ;  /* 0x000018b501007387 */ /* 0x000fe20000100800 */
[----:B0-----:R-:W-:-:S03]  /*1080*/  FMUL.FTZ R11, R189, R3 ;  /* 0x00000003bd0b7220 */ /* 0x001fc60000410000 */
[----:B------:R0:W5:Y:S04]  /*1090*/  LDL.LU R3, [R1+0x60] ;  /* 0x0000600001037983 */ /* 0x0001680000300800 */
[----:B------:R1:W-:Y:S04]  /*10a0*/  STL [R1+0x14], R11 ;  /* 0x0000140b01007387 */ /* 0x0003e80000100800 */
[----:B------:R0:W-:Y:S01]  /*10b0*/  STL [R1+0x10], R180 ;  /* 0x000010b401007387 */ /* 0x0001e20000100800 */
[----:B------:R-:W-:Y:S02]  /*10c0*/  FADD.FTZ R8, R8, R181 ;  /* 0x000000b508087221 */ /* 0x000fe40000010000 */
[----:B------:R-:W-:-:S02]  /*10d0*/  FFMA.FTZ R10, R219, R181, R10 ;  /* 0x000000b5db0a7223 */ /* 0x000fc4000001000a */
[----:B------:R-:W-:Y:S02]  /*10e0*/  FADD.FTZ R8, R8, R11 ;  /* 0x0000000b08087221 */ /* 0x000fe40000010000 */
[----:B------:R-:W-:Y:S02]  /*10f0*/  FFMA.FTZ R10, R218, R11, R10 ;  /* 0x0000000bda0a7223 */ /* 0x000fe4000001000a */
[----:B-1----:R-:W-:Y:S01]  /*1100*/  FADD.FTZ R11, R8, R180 ;  /* 0x000000b4080b7221 */ /* 0x002fe20000010000 */
[----:B------:R-:W-:Y:S01]  /*1110*/  IADD3 R8, R5, 0x20, RZ ;  /* 0x0000002005087810 */ /* 0x000fe20007ffe0ff */
[----:B------:R-:W-:Y:S02]  /*1120*/  FFMA.FTZ R10, R217, R180, R10 ;  /* 0x000000b4d90a7223 */ /* 0x000fe4000001000a */
.L_x_6343:
[----:B0-----:R-:W-:Y:S05]  /*1130*/  BSYNC B2 ;  /* 0x0000000000027941 */ /* 0x001fea0003800000 */
.L_x_6342:
[----:B------:R-:W-:Y:S01]  /*1140*/  BSSY B2, `(.L_x_6344) ;  /* 0x0000059000027945 */ /* 0x000fe20003800000 */
[----:B------:R-:W-:Y:S05]  /*1150*/  @!P0 BRA `(.L_x_6345) ;  /* 0x0000057000008947 */ /* 0x000fea0003800000 */
[----:B------:R-:W-:Y:S01]  /*1160*/  HFMA2.MMA R184, -RZ, RZ, 0, 9.5367431640625e-07 ;  /* 0x00000010ffb87435 */ /* 0x000fe200000001ff */
[----:B------:R-:W-:Y:S01]  /*1170*/  MOV R210, 0x20 ;  /* 0x0000002000d27802 */ /* 0x000fe20000000f00 */
[----:B------:R-:W2:Y:S04]  /*1180*/  LDL R252, [R1+0x34] ;  /* 0x0000340001fc7983 */ /* 0x000ea80000100800 */
[----:B------:R-:W-:-:S04]  /*1190*/  IMAD.WIDE.U32 R188, R8, R210, c[0x0][0x188] ;  /* 0x0000620008bc7625 */ /* 0x000fc800078e00d2 */
[----:B------:R-:W-:Y:S01]  /*11a0*/  IMAD.WIDE.U32 R184, R9, R184, c[0x0][0x208] ;  /* 0x0000820009b87625 */ /* 0x000fe200078e00b8 */
[----:B------:R0:W3:Y:S05]  /*11b0*/  LDG.E.128 R180, [R188.64] ;  /* 0x00000004bcb47981 */ /* 0x0000ea000c1e1d00 */
[----:B------:R-:W4:Y:S04]  /*11c0*/  LDG.E.128 R184, [R184.64] ;  /* 0x00000004b8b87981 */ /* 0x000f28000c1e1d00 */
[----:B0-----:R-:W2:Y:S01]  /*11d0*/  LDG.E.128 R188, [R188.64+0x10] ;  /* 0x00001004bcbc7981 */ /* 0x001ea2000c1e1d00 */
[----:B------:R-:W-:-:S04]  /*11e0*/  ISETP.NE.U32.AND P4, PT, RZ, c[0x0][0x218], PT ;  /* 0x00008600ff007a0c */ /* 0x000fc80003f85070 */
[----:B------:R-:W-:-:S13]  /*11f0*/  ISETP.NE.AND.EX P4, PT, RZ, c[0x0][0x21c], PT, P4 ;  /* 0x00008700ff007a0c */ /* 0x000fda0003f85340 */
[----:B------:R-:W-:-:S05]  /*1200*/  @P4 IMAD.WIDE.U32 R192, R8, R210, c[0x0][0x218] ;  /* 0x0000860008c04625 */ /* 0x000fca00078e00d2 */
[----:B------:R0:W5:Y:S04]  /*1210*/  @P4 LDG.E.128 R140, [R192.64] ;  /* 0x00000004c08c4981 */ /* 0x000168000c1e1d00 */
[----:B------:R0:W5:Y:S01]  /*1220*/  @P4 LDG.E.128 R144, [R192.64+0x10] ;  /* 0x00001004c0904981 */ /* 0x000162000c1e1d00 */
[----:B------:R-:W-:Y:S01]  /*1230*/  IADD3 R9, R9, 0x20, RZ ;  /* 0x0000002009097810 */ /* 0x000fe20007ffe0ff */
[C---:B---3--:R-:W-:Y:S02]  /*1240*/  FADD.FTZ R182, -R0.reuse, R182 ;  /* 0x000000b600b67221 */ /* 0x048fe40000010100 */
[C---:B0-----:R-:W-:Y:S02]  /*1250*/  FADD.FTZ R192, -R0.reuse, R181 ;  /* 0x000000b500c07221 */ /* 0x041fe40000010100 */
[C---:B------:R-:W-:Y:S01]  /*1260*/  FADD.FTZ R193, -R0.reuse, R180 ;  /* 0x000000b400c17221 */ /* 0x040fe20000010100 */
[--C-:B----4-:R-:W-:Y:S01]  /*1270*/  PRMT R249, RZ, 0x5410, R186.reuse ;  /* 0x00005410fff97816 */ /* 0x110fe200000000ba */
[----:B------:R-:W-:Y:S01]  /*1280*/  FADD.FTZ R183, -R0, R183 ;  /* 0x000000b700b77221 */ /* 0x000fe20000010100 */
[----:B------:R-:W-:-:S02]  /*1290*/  PRMT R251, RZ, 0x7610, R186 ;  /* 0x00007610fffb7816 */ /* 0x000fc400000000ba */
[--C-:B------:R-:W-:Y:S01]  /*12a0*/  PRMT R211, RZ, 0x5410, R185.reuse ;  /* 0x00005410ffd37816 */ /* 0x100fe200000000b9 */
[C---:B--2---:R-:W-:Y:S01]  /*12b0*/  FADD.FTZ R186, -R0.reuse, R190 ;  /* 0x000000be00ba7221 */ /* 0x044fe20000010100 */
[----:B------:R-:W-:Y:S01]  /*12c0*/  PRMT R210, RZ, 0x7610, R185 ;  /* 0x00007610ffd27816 */ /* 0x000fe200000000b9 */
[----:B------:R-:W2:Y:S01]  /*12d0*/  LDL R190, [R1+0x30] ;  /* 0x0000300001be7983 */ /* 0x000ea20000100800 */
[----:B------:R-:W-:Y:S01]  /*12e0*/  PRMT R250, RZ, 0x5410, R187 ;  /* 0x00005410fffa7816 */ /* 0x000fe200000000bb */
[C---:B------:R-:W-:Y:S01]  /*12f0*/  FADD.FTZ R185, -R0.reuse, R189 ;  /* 0x000000bd00b97221 */ /* 0x040fe20000010100 */
[----:B------:R-:W-:Y:S01]  /*1300*/  PRMT R194, RZ, 0x7610, R187 ;  /* 0x00007610ffc27816 */ /* 0x000fe200000000bb */
[----:B------:R-:W3:Y:S01]  /*1310*/  LDL R189, [R1+0x38] ;  /* 0x0000380001bd7983 */ /* 0x000ee20000100800 */
[----:B------:R-:W-:Y:S01]  /*1320*/  FADD.FTZ R187, -R0, R191 ;  /* 0x000000bf00bb7221 */ /* 0x000fe20000010100 */
[--C-:B------:R-:W-:Y:S02]  /*1330*/  PRMT R181, RZ, 0x5410, R184.reuse ;  /* 0x00005410ffb57816 */ /* 0x100fe400000000b8 */
[----:B------:R-:W4:Y:S01]  /*1340*/  LDL R191, [R1+0x3c] ;  /* 0x00003c0001bf7983 */ /* 0x000f220000100800 */
[----:B------:R-:W-:Y:S01]  /*1350*/  PRMT R180, RZ, 0x7610, R184 ;  /* 0x00007610ffb47816 */ /* 0x000fe200000000b8 */
[----:B-----5:R-:W-:-:S02]  /*1360*/  FMUL.FTZ R216, R2, R193 ;  /* 0x000000c102d87220 */ /* 0x020fc40000410000 */
[----:B------:R-:W-:Y:S02]  /*1370*/  FMUL.FTZ R192, R2, R192 ;  /* 0x000000c002c07220 */ /* 0x000fe40000410000 */
[-C--:B------:R-:W-:Y:S02]  /*1380*/  FMUL.FTZ R252, R252, R180.reuse ;  /* 0x000000b4fcfc7220 */ /* 0x080fe40000410000 */
[----:B------:R-:W-:Y:S02]  /*1390*/  FFMA.FTZ R65, R192, R180, R65 ;  /* 0x000000b4c0417223 */ /* 0x000fe40000010041 */
[----:B------:R-:W-:Y:S02]  /*13a0*/  FADD.FTZ R101, R101, R180 ;  /* 0x000000b465657221 */ /* 0x000fe40000010000 */
[----:B------:R-:W-:Y:S02]  /*13b0*/  FMUL.FTZ R193, R2, R182 ;  /* 0x000000b602c17220 */ /* 0x000fe40000410000 */
[----:B------:R-:W-:-:S02]  /*13c0*/  FADD.FTZ R184, -R0, R188 ;  /* 0x000000bc00b87221 */ /* 0x000fc40000010100 */
[----:B------:R-:W-:Y:S02]  /*13d0*/  IMAD.MOV.U32 R188, RZ, RZ, R194 ;  /* 0x000000ffffbc7224 */ /* 0x000fe400078e00c2 */
[C---:B------:R-:W-:Y:S02]  /*13e0*/  FMUL.FTZ R194, R2.reuse, R183 ;  /* 0x000000b702c27220 */ /* 0x040fe40000410000 */
[C---:B------:R-:W-:Y:S02]  /*13f0*/  FMUL.FTZ R196, R2.reuse, R185 ;  /* 0x000000b902c47220 */ /* 0x040fe40000410000 */
[C---:B------:R-:W-:Y:S02]  /*1400*/  FMUL.FTZ R195, R2.reuse, R184 ;  /* 0x000000b802c37220 */ /* 0x040fe40000410000 */
[----:B------:R-:W-:Y:S02]  /*1410*/  FMUL.FTZ R197, R2, R186 ;  /* 0x000000ba02c57220 */ /* 0x000fe40000410000 */
[----:B------:R-:W-:-:S02]  /*1420*/  FADD.FTZ R105, R105, R251 ;  /* 0x000000fb69697221 */ /* 0x000fc40000010000 */
[-C--:B------:R-:W-:Y:S02]  /*1430*/  FFMA.FTZ R69, R196, R251.reuse, R69 ;  /* 0x000000fbc4457223 */ /* 0x080fe40000010045 */
[----:B------:R-:W-:Y:S02]  /*1440*/  FMUL.FTZ R251, R29, R251 ;  /* 0x000000fb1dfb7220 */ /* 0x000fe40000410000 */
[----:B------:R-:W-:Y:S02]  /*1450*/  FADD.FTZ R106, R106, R250 ;  /* 0x000000fa6a6a7221 */ /* 0x000fe40000010000 */
[-C--:B------:R-:W-:Y:S02]  /*1460*/  FFMA.FTZ R70, R197, R250.reuse, R70 ;  /* 0x000000fac5467223 */ /* 0x080fe40000010046 */
[----:B------:R-:W-:Y:S02]  /*1470*/  FMUL.FTZ R250, R30, R250 ;  /* 0x000000fa1efa7220 */ /* 0x000fe40000410000 */
[----:B------:R-:W-:-:S02]  /*1480*/  FADD.FTZ R104, R104, R249 ;  /* 0x000000f968687221 */ /* 0x000fc40000010000 */
[----:B------:R-:W-:Y:S02]  /*1490*/  FFMA.FTZ R68, R195, R249, R68 ;  /* 0x000000f9c3447223 */ /* 0x000fe40000010044 */
[----:B------:R-:W-:Y:S01]  /*14a0*/  FMUL.FTZ R198, R2, R187 ;  /* 0x000000bb02c67220 */ /* 0x000fe20000410000 */
[----:B------:R-:W-:Y:S01]  /*14b0*/  IADD3 R8, R8, 0x20, RZ ;  /* 0x0000002008087810 */ /* 0x000fe20007ffe0ff */
[----:B------:R-:W-:Y:S02]  /*14c0*/  FFMA.FTZ R64, R216, R181, R64 ;  /* 0x000000b5d8407223 */ /* 0x000fe40000010040 */
[----:B------:R-:W-:Y:S02]  /*14d0*/  FADD.FTZ R100, R100, R181 ;  /* 0x000000b564647221 */ /* 0x000fe40000010000 */
[----:B------:R-:W-:Y:S02]  /*14e0*/  FFMA.FTZ R66, R193, R211, R66 ;  /* 0x000000d3c1427223 */ /* 0x000fe40000010042 */
[----:B------:R-:W-:-:S02]  /*14f0*/  FADD.FTZ R102, R102, R211 ;  /* 0x000000d366667221 */ /* 0x000fc40000010000 */
[----:B------:R-:W-:Y:S02]  /*1500*/  FFMA.FTZ R67, R194, R210, R67 ;  /* 0x000000d2c2437223 */ /* 0x000fe40000010043 */
[----:B------:R-:W-:Y:S02]  /*1510*/  FADD.FTZ R103, R103, R210 ;  /* 0x000000d267677221 */ /* 0x000fe40000010000 */
[----:B------:R-:W-:Y:S02]  /*1520*/  FADD.FTZ R107, R107, R188 ;  /* 0x000000bc6b6b7221 */ /* 0x000fe40000010000 */
[----:B------:R-:W-:Y:S02]  /*1530*/  FFMA.FTZ R71, R198, R188, R71 ;  /* 0x000000bcc6477223 */ /* 0x000fe40000010047 */
[----:B--2---:R-:W-:-:S04]  /*1540*/  FMUL.FTZ R190, R190, R181 ;  /* 0x000000b5bebe7220 */ /* 0x004fc80000410000 */
[----:B------:R-:W-:Y:S02]  /*1550*/  FADD.FTZ R11, R11, R190 ;  /* 0x000000be0b0b7221 */ /* 0x000fe40000010000 */
[----:B------:R-:W-:Y:S02]  /*1560*/  FFMA.FTZ R10, R216, R190, R10 ;  /* 0x000000bed80a7223 */ /* 0x000fe4000001000a */
[----:B---3--:R-:W-:Y:S02]  /*1570*/  FMUL.FTZ R189, R189, R211 ;  /* 0x000000d3bdbd7220 */ /* 0x008fe40000410000 */
[----:B----4-:R-:W-:Y:S01]  /*1580*/  FMUL.FTZ R180, R191, R210 ;  /* 0x000000d2bfb47220 */ /* 0x010fe20000410000 */
[----:B------:R-:W-:Y:S01]  /*1590*/  STL [R1+0xc], R190 ;  /* 0x00000cbe01007387 */ /* 0x000fe20000100800 */
[----:B------:R-:W-:Y:S02]  /*15a0*/  FADD.FTZ R11, R11, R252 ;  /* 0x000000fc0b0b7221 */ /* 0x000fe40000010000 */
[----:B------:R-:W-:Y:S01]  /*15b0*/  FFMA.FTZ R10, R192, R252, R10 ;  /* 0x000000fcc00a7223 */ /* 0x000fe2000001000a */
[----:B------:R0:W-:Y:S01]  /*15c0*/  STL [R1+0x8], R252 ;  /* 0x000008fc01007387 */ /* 0x0001e20000100800 */
[----:B------:R-:W-:-:S02]  /*15d0*/  FADD.FTZ R11, R11, R189 ;  /* 0x000000bd0b0b7221 */ /* 0x000fc40000010000 */
[----:B------:R-:W-:Y:S01]  /*15e0*/  FFMA.FTZ R10, R193, R189, R10 ;  /* 0x000000bdc10a7223 */ /* 0x000fe2000001000a */
[----:B------:R1:W-:Y:S04]  /*15f0*/  STL [R1+0x4], R189 ;  /* 0x000004bd01007387 */ /* 0x0003e80000100800 */
[----:B------:R1:W-:Y:S01]  /*1600*/  STL [R1], R180 ;  /* 0x000000b401007387 */ /* 0x0003e20000100800 */
[----:B------:R-:W-:Y:S02]  /*1610*/  FADD.FTZ R11, R11, R180 ;  /* 0x000000b40b0b7221 */ /* 0x000fe40000010000 */
[----:B0-----:R-:W-:Y:S02]  /*1620*/  FMUL.FTZ R252, R28, R249 ;  /* 0x000000f91cfc7220 */ /* 0x001fe40000410000 */
        /* <DEDUP_REMOVED lines=10> */
.L_x_6345:
[----:B-1----:R-:W-:Y:S05]  /*16d0*/  BSYNC B2 ;  /* 0x0000000000027941 */ /* 0x002fea0003800000 */
.L_x_6344:
[----:B------:R-:W-:Y:S01]  /*16e0*/  BSSY B2, `(.L_x_6346) ;  /* 0x0000050000027945 */ /* 0x000fe20003800000 */
[----:B------:R-:W-:Y:S05]  /*16f0*/  @!P1 BRA `(.L_x_6347) ;  /* 0x000004e000009947 */ /* 0x000fea0003800000 */
[----:B------:R-:W-:Y:S01]  /*1700*/  HFMA2.MMA R16, -RZ, RZ, 0, 9.5367431640625e-07 ;  /* 0x00000010ff107435 */ /* 0x000fe200000001ff */
[----:B------:R-:W-:-:S05]  /*1710*/  MOV R184, 0x20 ;  /* 0x0000002000b87802 */ /* 0x000fca0000000f00 */
[----:B------:R-:W-:-:S04]  /*1720*/  IMAD.WIDE.U32 R180, R8, R184, c[0x0][0x188] ;  /* 0x0000620008b47625 */ /* 0x000fc800078e00b8 */
[----:B------:R-:W-:Y:S01]  /*1730*/  IMAD.WIDE.U32 R16, R9, R16, c[0x0][0x208] ;  /* 0x0000820009107625 */ /* 0x000fe200078e0010 */
[----:B------:R0:W2:Y:S05]  /*1740*/  LDG.E.128 R12, [R180.64] ;  /* 0x00000004b40c7981 */ /* 0x0000aa000c1e1d00 */
[----:B------:R-:W3:Y:S04]  /*1750*/  LDG.E.128 R16, [R16.64] ;  /* 0x0000000410107981 */ /* 0x000ee8000c1e1d00 */
[----:B0-----:R-:W4:Y:S01]  /*1760*/  LDG.E.128 R180, [R180.64+0x10] ;  /* 0x00001004b4b47981 */ /* 0x001f22000c1e1d00 */
[----:B------:R-:W-:-:S04]  /*1770*/  ISETP.NE.U32.AND P4, PT, RZ, c[0x0][0x218], PT ;  /* 0x00008600ff007a0c */ /* 0x000fc80003f85070 */
[----:B------:R-:W-:-:S13]  /*1780*/  ISETP.NE.AND.EX P4, PT, RZ, c[0x0][0x21c], PT, P4 ;  /* 0x00008700ff007a0c */ /* 0x000fda0003f85340 */
[----:B------:R-:W-:-:S05]  /*1790*/  @P4 IMAD.WIDE.U32 R184, R8, R184, c[0x0][0x218] ;  /* 0x0000860008b84625 */ /* 0x000fca00078e00b8 */
[----:B------:R3:W5:Y:S04]  /*17a0*/  @P4 LDG.E.128 R148, [R184.64] ;  /* 0x00000004b8944981 */ /* 0x000768000c1e1d00 */
[----:B------:R3:W5:Y:S01]  /*17b0*/  @P4 LDG.E.128 R152, [R184.64+0x10] ;  /* 0x00001004b8984981 */ /* 0x000762000c1e1d00 */
[----:B------:R-:W-:Y:S02]  /*17c0*/  IADD3 R9, R9, 0x20, RZ ;  /* 0x0000002009097810 */ /* 0x000fe40007ffe0ff */
[----:B------:R-:W-:Y:S01]  /*17d0*/  IADD3 R8, R8, 0x20, RZ ;  /* 0x0000002008087810 */ /* 0x000fe20007ffe0ff */
[C---:B--2---:R-:W-:Y:S02]  /*17e0*/  FADD.FTZ R12, -R0.reuse, R12 ;  /* 0x0000000c000c7221 */ /* 0x044fe40000010100 */
[----:B------:R-:W-:-:S02]  /*17f0*/  FADD.FTZ R13, -R0, R13 ;  /* 0x0000000d000d7221 */ /* 0x000fc40000010100 */
[----:B-----5:R-:W-:Y:S01]  /*1800*/  FMUL.FTZ R12, R2, R12 ;  /* 0x0000000c020c7220 */ /* 0x020fe20000410000 */
[----:B---3--:R-:W-:Y:S01]  /*1810*/  PRMT R185, RZ, 0x5410, R16 ;  /* 0x00005410ffb97816 */ /* 0x008fe20000000010 */
[----:B------:R-:W-:Y:S01]  /*1820*/  FADD.FTZ R14, -R0, R14 ;  /* 0x0000000e000e7221 */ /* 0x000fe20000010100 */
[----:B------:R-:W-:Y:S01]  /*1830*/  PRMT R184, RZ, 0x7610, R16 ;  /* 0x00007610ffb87816 */ /* 0x000fe20000000010 */
[----:B------:R-:W-:Y:S01]  /*1840*/  FMUL.FTZ R13, R2, R13 ;  /* 0x0000000d020d7220 */ /* 0x000fe20000410000 */
[--C-:B------:R-:W-:Y:S01]  /*1850*/  PRMT R187, RZ, 0x5410, R17.reuse ;  /* 0x00005410ffbb7816 */ /* 0x100fe20000000011 */
        /* <DEDUP_REMOVED lines=10> */
[----:B------:R-:W-:-:S02]  /*1900*/  FMUL.FTZ R14, R2, R14 ;  /* 0x0000000e020e7220 */ /* 0x000fc40000410000 */
[----:B------:R-:W-:Y:S02]  /*1910*/  FMUL.FTZ R246, R34, R187 ;  /* 0x000000bb22f67220 */ /* 0x000fe40000410000 */
[----:B------:R-:W-:Y:S02]  /*1920*/  FADD.FTZ R11, R11, R247 ;  /* 0x000000f70b0b7221 */ /* 0x000fe40000010000 */
[----:B------:R-:W-:Y:S02]  /*1930*/  FFMA.FTZ R10, R13, R247, R10 ;  /* 0x000000f70d0a7223 */ /* 0x000fe4000001000a */
[----:B----4-:R-:W-:Y:S02]  /*1940*/  FADD.FTZ R16, -R0, R180 ;  /* 0x000000b400107221 */ /* 0x010fe40000010100 */
[----:B------:R-:W-:Y:S02]  /*1950*/  FMUL.FTZ R15, R2, R15 ;  /* 0x0000000f020f7220 */ /* 0x000fe40000410000 */
[----:B------:R-:W-:-:S02]  /*1960*/  FMUL.FTZ R245, R35, R186 ;  /* 0x000000ba23f57220 */ /* 0x000fc40000410000 */
[----:B------:R-:W-:Y:S02]  /*1970*/  FADD.FTZ R11, R11, R246 ;  /* 0x000000f60b0b7221 */ /* 0x000fe40000010000 */
[----:B------:R-:W-:Y:S02]  /*1980*/  FFMA.FTZ R10, R14, R246, R10 ;  /* 0x000000f60e0a7223 */ /* 0x000fe4000001000a */
[----:B------:R-:W-:Y:S02]  /*1990*/  FADD.FTZ R17, -R0, R181 ;  /* 0x000000b500117221 */ /* 0x000fe40000010100 */
        /* <DEDUP_REMOVED lines=36> */
.L_x_6347:
[----:B------:R-:W-:Y:S05]  /*1be0*/  BSYNC B2 ;  /* 0x0000000000027941 */ /* 0x000fea0003800000 */
.L_x_6346:
        /* <DEDUP_REMOVED lines=18> */
[----:B------:R-:W-:Y:S01]  /*1d10*/  FADD.FTZ R182, -R0, R182 ;  /* 0x000000b600b67221 */ /* 0x000fe20000010100 */
[--C-:B---3--:R-:W-:Y:S01]  /*1d20*/  PRMT R181, RZ, 0x5410, R184.reuse ;  /* 0x00005410ffb57816 */ /* 0x108fe200000000b8 */
[C---:B-----5:R-:W-:Y:S01]  /*1d30*/  FMUL.FTZ R199, R2.reuse, R199 ;  /* 0x000000c702c77220 */ /* 0x060fe20000410000 */
        /* <DEDUP_REMOVED lines=17> */
[C---:B----4-:R-:W-:Y:S01]  /*1e50*/  FADD.FTZ R184, -R0.reuse, R188 ;  /* 0x000000bc00b87221 */ /* 0x050fe20000010100 */
[----:B------:R-:W-:Y:S01]  /*1e60*/  MOV R188, R202 ;  /* 0x000000ca00bc7202 */ /* 0x000fe20000000f00 */
[----:B------:R-:W-:Y:S02]  /*1e70*/  FADD.FTZ R185, -R0, R189 ;  /* 0x000000bd00b97221 */ /* 0x000fe40000010100 */
[----:B------:R-:W-:-:S02]  /*1e80*/  FMUL.FTZ R202, R2, R183 ;  /* 0x000000b702ca7220 */ /* 0x000fc40000410000 */
[----:B------:R-:W-:Y:S02]  /*1e90*/  FMUL.FTZ R237, R43, R210 ;  /* 0x000000d22bed7220 */ /* 0x000fe40000410000 */
[----:B------:R-:W-:Y:S02]  /*1ea0*/  FADD.FTZ R11, R11, R238 ;  /* 0x000000ee0b0b7221 */ /* 0x000fe40000010000 */
[----:B------:R-:W-:Y:S02]  /*1eb0*/  FFMA.FTZ R10, R201, R238, R10 ;  /* 0x000000eec90a7223 */ /* 0x000fe4000001000a */
[----:B------:R-:W-:Y:S02]  /*1ec0*/  FADD.FTZ R186, -R0, R190 ;  /* 0x000000be00ba7221 */ /* 0x000fe40000010100 */
[C---:B------:R-:W-:Y:S02]  /*1ed0*/  FMUL.FTZ R204, R2.reuse, R185 ;  /* 0x000000b902cc7220 */ /* 0x040fe40000410000 */
[----:B------:R-:W-:-:S02]  /*1ee0*/  FMUL.FTZ R203, R2, R184 ;  /* 0x000000b802cb7220 */ /* 0x000fc40000410000 */
        /* <DEDUP_REMOVED lines=30> */
[C---:B------:R-:W-:Y:S02]  /*20d0*/  FFMA.FTZ R123, R206.reuse, R188, R123 ;  /* 0x000000bcce7b7223 */ /* 0x040fe4000001007b */
[----:B------:R-:W-:Y:S02]  /*20e0*/  FADD.FTZ R11, R11, R233 ;  /* 0x000000e90b0b7221 */ /* 0x000fe40000010000 */
[----:B------:R-:W-:Y:S02]  /*20f0*/  FFMA.FTZ R10, R206, R233, R10 ;  /* 0x000000e9ce0a7223 */ /* 0x000fe4000001000a */
.L_x_6349:
[----:B------:R-:W-:Y:S05]  /*2100*/  BSYNC B2 ;  /* 0x0000000000027941 */ /* 0x000fea0003800000 */
.L_x_6348:
[----:B------:R-:W-:-:S13]  /*2110*/  ISETP.GE.U32.AND P4, PT, R4, 0xa0, PT ;  /* 0x000000a00400780c */ /* 0x000fda0003f86070 */
[----:B------:R-:W-:Y:S05]  /*2120*/  @!P4 BRA `(.L_x_6341) ;  /* 0x000004c00000c947 */ /* 0x000fea0003800000 */
[----:B------:R-:W-:Y:S01]  /*2130*/  HFMA2.MMA R210, -RZ, RZ, 0, 1.9073486328125e-06 ;  /* 0x00000020ffd27435 */ /* 0x000fe200000001ff */
[----:B------:R-:W-:-:S05]  /*2140*/  MOV R188, 0x10 ;  /* 0x0000001000bc7802 */ /* 0x000fca0000000f00 */
[----:B------:R-:W-:-:S04]  /*2150*/  IMAD.WIDE.U32 R188, R9, R188, c[0x0][0x208] ;  /* 0x0000820009bc7625 */ /* 0x000fc800078e00bc */
[----:B------:R-:W-:Y:S02]  /*2160*/  IMAD.WIDE.U32 R184, R8, R210, c[0x0][0x188] ;  /* 0x0000620008b87625 */ /* 0x000fe400078e00d2 */
[----:B------:R-:W2:Y:S04]  /*2170*/  LDG.E.128 R188, [R188.64] ;  /* 0x00000004bcbc7981 */ /* 0x000ea8000c1e1d00 */
[----:B------:R0:W3:Y:S04]  /*2180*/  LDG.E.128 R180, [R184.64] ;  /* 0x00000004b8b47981 */ /* 0x0000e8000c1e1d00 */
[----:B0-----:R-:W4:Y:S01]  /*2190*/  LDG.E.128 R184, [R184.64+0x10] ;  /* 0x00001004b8b87981 */ /* 0x001f22000c1e1d00 */
[----:B------:R-:W-:-:S04]  /*21a0*/  ISETP.NE.U32.AND P4, PT, RZ, c[0x0][0x218], PT ;  /* 0x00008600ff007a0c */ /* 0x000fc80003f85070 */
[----:B------:R-:W-:-:S13]  /*21b0*/  ISETP.NE.AND.EX P4, PT, RZ, c[0x0][0x21c], PT, P4 ;  /* 0x00008700ff007a0c */ /* 0x000fda0003f85340 */
[----:B------:R-:W-:-:S05]  /*21c0*/  @P4 IMAD.WIDE.U32 R8, R8, R210, c[0x0][0x218] ;  /* 0x0000860008084625 */ /* 0x000fca00078e00d2 */
[----:B------:R3:W5:Y:S04]  /*21d0*/  @P4 LDG.E.128 R156, [R8.64] ;  /* 0x00000004089c4981 */ /* 0x000768000c1e1d00 */
[----:B------:R3:W5:Y:S02]  /*21e0*/  @P4 LDG.E.128 R160, [R8.64+0x10] ;  /* 0x0000100408a04981 */ /* 0x000764000c1e1d00 */
[C---:B---3--:R-:W-:Y:S02]  /*21f0*/  FADD.FTZ R8, -R0.reuse, R180 ;  /* 0x000000b400087221 */ /* 0x048fe40000010100 */
[C---:B------:R-:W-:Y:S02]  /*2200*/  FADD.FTZ R9, -R0.reuse, R181 ;  /* 0x000000b500097221 */ /* 0x040fe40000010100 */
[----:B------:R-:W-:-:S02]  /*2210*/  FADD.FTZ R182, -R0, R182 ;  /* 0x000000b600b67221 */ /* 0x000fc40000010100 */
[C---:B------:R-:W-:Y:S02]  /*2220*/  FADD.FTZ R183, -R0.reuse, R183 ;  /* 0x000000b700b77221 */ /* 0x040fe40000010100 */
[C---:B----4-:R-:W-:Y:S01]  /*2230*/  FADD.FTZ R180, -R0.reuse, R184 ;  /* 0x000000b800b47221 */ /* 0x050fe20000010100 */
[----:B--2---:R-:W-:Y:S01]  /*2240*/  PRMT R184, RZ, 0x5410, R188 ;  /* 0x00005410ffb87816 */ /* 0x004fe200000000bc */
[C---:B------:R-:W-:Y:S02]  /*2250*/  FADD.FTZ R181, -R0.reuse, R185 ;  /* 0x000000b900b57221 */ /* 0x040fe40000010100 */
[C---:B------:R-:W-:Y:S02]  /*2260*/  FADD.FTZ R186, -R0.reuse, R186 ;  /* 0x000000ba00ba7221 */ /* 0x040fe40000010100 */
[----:B------:R-:W-:Y:S01]  /*2270*/  FADD.FTZ R187, -R0, R187 ;  /* 0x000000bb00bb7221 */ /* 0x000fe20000010100 */
[----:B------:R-:W-:Y:S01]  /*2280*/  PRMT R0, RZ, 0x7610, R188 ;  /* 0x00007610ff007816 */ /* 0x000fe200000000bc */
[----:B-----5:R-:W-:-:S02]  /*2290*/  FMUL.FTZ R208, R2, R9 ;  /* 0x0000000902d07220 */ /* 0x020fc40000410000 */
[----:B------:R-:W-:Y:S02]  /*22a0*/  FMUL.FTZ R207, R2, R8 ;  /* 0x0000000802cf7220 */ /* 0x000fe40000410000 */
[----:B------:R-:W-:Y:S01]  /*22b0*/  FMUL.FTZ R232, R48, R184 ;  /* 0x000000b830e87220 */ /* 0x000fe20000410000 */
[----:B------:R-:W-:Y:S01]  /*22c0*/  PRMT R188, RZ, 0x5410, R189 ;  /* 0x00005410ffbc7816 */ /* 0x000fe200000000bd */
[-C--:B------:R-:W-:Y:S02]  /*22d0*/  FFMA.FTZ R85, R208, R0.reuse, R85 ;  /* 0x00000000d0557223 */ /* 0x080fe40000010055 */
[----:B------:R-:W-:Y:S02]  /*22e0*/  FADD.FTZ R125, R125, R0 ;  /* 0x000000007d7d7221 */ /* 0x000fe40000010000 */
[----:B------:R-:W-:Y:S02]  /*22f0*/  FMUL.FTZ R231, R49, R0 ;  /* 0x0000000031e77220 */ /* 0x000fe40000410000 */
[----:B------:R-:W-:-:S02]  /*2300*/  FADD.FTZ R0, R11, R232 ;  /* 0x000000e80b007221 */ /* 0x000fc40000010000 */
[----:B------:R-:W-:Y:S01]  /*2310*/  FFMA.FTZ R8, R207, R232, R10 ;  /* 0x000000e8cf087223 */ /* 0x000fe2000001000a */
[----:B------:R-:W-:Y:S01]  /*2320*/  PRMT R185, RZ, 0x7610, R189 ;  /* 0x00007610ffb97816 */ /* 0x000fe200000000bd */
[----:B------:R-:W-:Y:S02]  /*2330*/  FMUL.FTZ R209, R2, R182 ;  /* 0x000000b602d17220 */ /* 0x000fe40000410000 */
        /* <DEDUP_REMOVED lines=9> */
[----:B------:R-:W-:Y:S02]  /*23d0*/  FMUL.FTZ R213, R2, R180 ;  /* 0x000000b402d57220 */ /* 0x000fe40000410000 */
[----:B------:R-:W-:Y:S02]  /*23e0*/  FMUL.FTZ R228, R52, R189 ;  /* 0x000000bd34e47220 */ /* 0x000fe40000410000 */
[----:B------:R-:W-:-:S02]  /*23f0*/  FADD.FTZ R0, R0, R229 ;  /* 0x000000e500007221 */ /* 0x000fc40000010000 */
[----:B------:R-:W-:Y:S01]  /*2400*/  FFMA.FTZ R8, R212, R229, R8 ;  /* 0x000000e5d4087223 */ /* 0x000fe20000010008 */
[--C-:B------:R-:W-:Y:S01]  /*2410*/  PRMT R210, RZ, 0x5410, R191.reuse ;  /* 0x00005410ffd27816 */ /* 0x100fe200000000bf */
        /* <DEDUP_REMOVED lines=29> */
.L_x_6341:
[----:B------:R-:W-:Y:S05]  /*25f0*/  BSYNC B1 ;  /* 0x0000000000017941 */ /* 0x000fea0003800000 */
.L_x_6327:
[----:B------:R-:W-:Y:S05]  /*2600*/  BRA.DIV ~URZ, `(.L_x_6350) ;  /* 0x000043a27f007947 */ /* 0x000fea000b800000 */
[----:B------:R3:W4:Y:S02]  /*2610*/  SHFL.BFLY PT, R180, R11, 0x1, 0x1f ;  /* 0x0c201f000bb47f89 */ /* 0x00072400000e0000 */
.L_x_6443:
[----:B------:R-:W-:Y:S05]  /*2620*/  BRA.DIV ~URZ, `(.L_x_6351) ;  /* 0x000044027f007947 */ /* 0x000fea000b800000 */
[----:B--2---:R-:W2:Y:S01]  /*2630*/  SHFL.BFLY PT, R8, R10, 0x1, 0x1f ;  /* 0x0c201f000a087f89 */ /* 0x004ea200000e0000 */
[----:B----4-:R-:W-:Y:S02]  /*2640*/  FADD.FTZ R0, R180, R11 ;  /* 0x0000000bb4007221 */ /* 0x010fe40000010000 */
[----:B--2---:R-:W-:-:S03]  /*2650*/  FADD.FTZ R10, R8, R10 ;  /* 0x0000000a080a7221 */ /* 0x004fc60000010000 */
[----:B------:R-:W2:Y:S02]  /*2660*/  SHFL.BFLY PT, R8, R0, 0x2, 0x1f ;  /* 0x0c401f0000087f89 */ /* 0x000ea400000e0000 */
[----:B--2---:R-:W-:Y:S02]  /*2670*/  FADD.FTZ R0, R8, R0 ;  /* 0x0000000008007221 */ /* 0x004fe40000010000 */
[----:B------:R-:W2:Y:S02]  /*2680*/  SHFL.BFLY PT, R8, R10, 0x2, 0x1f ;  /* 0x0c401f000a087f89 */ /* 0x000ea400000e0000 */
[----:B--2---:R-:W-:Y:S02]  /*2690*/  FADD.FTZ R10, R10, R8 ;  /* 0x000000080a0a7221 */ /* 0x004fe40000010000 */
[----:B------:R-:W2:Y:S02]  /*26a0*/  SHFL.BFLY PT, R8, R0, 0x4, 0x1f ;  /* 0x0c801f0000087f89 */ /* 0x000ea400000e0000 */
[----:B--2---:R-:W-:-:S02]  /*26b0*/  FADD.FTZ R0, R0, R8 ;  /* 0x0000000800007221 */ /* 0x004fc40000010000 */
[----:B------:R-:W2:Y:S04]  /*26c0*/  SHFL.BFLY PT, R8, R10, 0x4, 0x1f ;  /* 0x0c801f000a087f89 */ /* 0x000ea800000e0000 */
[----:B---3--:R-:W3:Y:S01]  /*26d0*/  SHFL.BFLY PT, R11, R0, 0x8, 0x1f ;  /* 0x0d001f00000b7f89 */ /* 0x008ee200000e0000 */
[----:B--2---:R-:W-:Y:S02]  /*26e0*/  FADD.FTZ R10, R10, R8 ;  /* 0x000000080a0a7221 */ /* 0x004fe40000010000 */
[----:B---3--:R-:W-:-:S03]  /*26f0*/  FADD.FTZ R11, R0, R11 ;  /* 0x0000000b000b7221 */ /* 0x008fc60000010000 */
[----:B------:R-:W2:Y:S04]  /*2700*/  SHFL.BFLY PT, R0, R10, 0x8, 0x1f ;  /* 0x0d001f000a007f89 */ /* 0x000ea800000e0000 */
[----:B------:R3:W4:Y:S01]  /*2710*/  SHFL.BFLY PT, R180, R11, 0x10, 0x1f ;  /* 0x0e001f000bb47f89 */ /* 0x00072200000e0000 */
[----:B--2---:R-:W-:-:S05]  /*2720*/  FADD.FTZ R10, R10, R0 ;  /* 0x000000000a0a7221 */ /* 0x004fca0000010000 */
[----:B------:R3:W2:Y:S02]  /*2730*/  SHFL.BFLY PT, R0, R10, 0x10, 0x1f ;  /* 0x0e001f000a007f89 */ /* 0x0006a400000e0000 */
.L_x_6444:
[----:B----4-:R-:W4:Y:S01]  /*2740*/  LDL.LU R9, [R1+0x2c] ;  /* 0x00002c0001097983 */ /* 0x010f220000300800 */
[----:B0-----:R-:W0:Y:S01]  /*2750*/  LDC.U8 R181, c[0x0][0x1f0] ;  /* 0x00007c00ffb57b82 */ /* 0x001e220000000000 */
[----:B--2---:R-:W-:Y:S01]  /*2760*/  FADD.FTZ R8, R0, R10 ;  /* 0x0000000a00087221 */ /* 0x004fe20000010000 */
[----:B------:R-:W-:Y:S01]  /*2770*/  LOP3.LUT P6, RZ, R4, 0xffffffe0, RZ, 0xc0, !PT ;  /* 0xffffffe004ff7812 */ /* 0x000fe200078cc0ff */
[----:B------:R-:W2:Y:S01]  /*2780*/  S2R R182, SR_TID.X ;  /* 0x0000000000b67919 */ /* 0x000ea20000002100 */
[----:B---3--:R-:W-:Y:S01]  /*2790*/  FADD.FTZ R11, R180, R11 ;  /* 0x0000000bb40b7221 */ /* 0x008fe20000010000 */
[----:B------:R-:W-:Y:S01]  /*27a0*/  BSSY B1, `(.L_x_6352) ;  /* 0x00000a2000017945 */ /* 0x000fe20003800000 */
[----:B0-----:R-:W-:Y:S02]  /*27b0*/  ISETP.NE.AND P5, PT, R181, RZ, PT ;  /* 0x000000ffb500720c */ /* 0x001fe40003fa5270 */
[----:B----4-:R-:W-:-:S13]  /*27c0*/  ISETP.GE.AND P4, PT, R9, 0x1, PT ;  /* 0x000000010900780c */ /* 0x010fda0003f86270 */
[----:B------:R-:W-:Y:S02]  /*27d0*/  @P4 IADD3 R0, R9, -0x1, RZ ;  /* 0xffffffff09004810 */ /* 0x000fe40007ffe0ff */
[----:B--2---:R-:W-:-:S03]  /*27e0*/  @P4 LOP3.LUT R10, R182, 0x1f, RZ, 0xc0, !PT ;  /* 0x0000001fb60a4812 */ /* 0x004fc600078ec0ff */
[----:B------:R-:W-:-:S05]  /*27f0*/  @P4 IMAD R0, R0, c[0x0][0x168], RZ ;  /* 0x00005a0000004a24 */ /* 0x000fca00078e02ff */
[----:B------:R-:W-:-:S04]  /*2800*/  @P4 SHF.R.S32.HI R9, RZ, 0x1f, R0 ;  /* 0x0000001fff094819 */ /* 0x000fc80000011400 */
[----:B------:R-:W-:Y:S01]  /*2810*/  @P4 LEA.HI R9, R9, R0, RZ, 0x3 ;  /* 0x0000000009094211 */ /* 0x000fe200078f18ff */
[----:B------:R-:W-:-:S03]  /*2820*/  IMAD.MOV.U32 R0, RZ, RZ, RZ ;  /* 0x000000ffff007224 */ /* 0x000fc600078e00ff */
[----:B------:R-:W-:Y:S01]  /*2830*/  @P4 LEA.HI.SX32 R0, R9, R10, 0x1d ;  /* 0x0000000a09004211 */ /* 0x000fe200078feaff */
[----:B------:R-:W-:Y:S02]  /*2840*/  FMUL.FTZ R10, R11, c[0x0][0x1e0] ;  /* 0x000078000b0a7a20 */ /* 0x000fe40000410000 */
[----:B------:R-:W-:-:S03]  /*2850*/  FMUL.FTZ R11, R8, c[0x0][0x1e0] ;  /* 0x00007800080b7a20 */ /* 0x000fc60000410000 */
        /* <DEDUP_REMOVED lines=13> */
.L_x_6355:
[----:B------:R-:W-:Y:S05]  /*2930*/  BSYNC B2 ;  /* 0x0000000000027941 */ /* 0x000fea0003800000 */
.L_x_6354:
        /* <DEDUP_REMOVED lines=11> */
[----:B------:R-:W2:Y:S01]  /*29f0*/  LDL R9, [R1+0x28] ;  /* 0x0000280001097983 */ /* 0x000ea20000100800 */
[----:B------:R-:W-:Y:S01]  /*2a00*/  ISETP.NE.U32.AND P6, PT, RZ, c[0x0][0x218], PT ;  /* 0x00008600ff007a0c */ /* 0x000fe20003fc5070 */
[----:B------:R-:W-:-:S03]  /*2a10*/  FFMA.FTZ R8, R224, R11, R10 ;  /* 0x0000000be0087223 */ /* 0x000fc6000001000a */
[----:B------:R-:W-:Y:S01]  /*2a20*/  ISETP.NE.AND.EX P6, PT, RZ, c[0x0][0x21c], PT, P6 ;  /* 0x00008700ff007a0c */ /* 0x000fe20003fc5360 */
[----:B--2---:R-:W-:-:S04]  /*2a30*/  FADD.FTZ R8, R9, -R8 ;  /* 0x8000000809087221 */ /* 0x004fc80000010000 */
[----:B------:R-:W-:-:S08]  /*2a40*/  FMUL.FTZ R8, R2, R8 ;  /* 0x0000000802087220 */ /* 0x000fd00000410000 */
[----:B------:R-:W-:Y:S02]  /*2a50*/  @P6 FADD.FTZ R8, R133, R8 ;  /* 0x0000000885086221 */ /* 0x000fe40000010000 */
.L_x_6357:
[----:B------:R-:W-:Y:S05]  /*2a60*/  BSYNC B2 ;  /* 0x0000000000027941 */ /* 0x000fea0003800000 */
.L_x_6356:
        /* <DEDUP_REMOVED lines=16> */
.L_x_6359:
[----:B------:R-:W-:Y:S05]  /*2b70*/  BSYNC B2 ;  /* 0x0000000000027941 */ /* 0x000fea0003800000 */
.L_x_6358:
        /* <DEDUP_REMOVED lines=16> */
.L_x_6361:
[----:B------:R-:W-:Y:S05]  /*2c80*/  BSYNC B2 ;  /* 0x0000000000027941 */ /* 0x000fea0003800000 */
.L_x_6360:
        /* <DEDUP_REMOVED lines=16> */
.L_x_6363:
[----:B------:R-:W-:Y:S05]  /*2d90*/  BSYNC B2 ;  /* 0x0000000000027941 */ /* 0x000fea0003800000 */
.L_x_6362:
        /* <DEDUP_REMOVED lines=16> */
.L_x_6365:
[----:B------:R-:W-:Y:S05]  /*2ea0*/  BSYNC B2 ;  /* 0x0000000000027941 */ /* 0x000fea0003800000 */
.L_x_6364:
        /* <DEDUP_REMOVED lines=16> */
.L_x_6367:
[----:B------:R-:W-:Y:S05]  /*2fb0*/  BSYNC B2 ;  /* 0x0000000000027941 */ /* 0x000fea0003800000 */
.L_x_6366:
        /* <DEDUP_REMOVED lines=16> */
.L_x_6369:
[----:B------:R-:W-:Y:S05]  /*30c0*/  BSYNC B2 ;  /* 0x0000000000027941 */ /* 0x000fea0003800000 */
.L_x_6368:
        /* <DEDUP_REMOVED lines=15> */
.L_x_6353:
[----:B------:R-:W-:Y:S05]  /*31c0*/  BSYNC B1 ;  /* 0x0000000000017941 */ /* 0x000fea0003800000 */
.L_x_6352:
[----:B------:R-:W-:Y:S01]  /*31d0*/  BSSY B1, `(.L_x_6370) ;  /* 0x0000093000017945 */ /* 0x000fe20003800000 */
[----:B------:R-:W-:Y:S05]  /*31e0*/  @!P0 BRA `(.L_x_6371) ;  /* 0x0000091000008947 */ /* 0x000fea0003800000 */
[----:B------:R-:W-:Y:S01]  /*31f0*/  @!P3 ISETP.NE.U32.AND P5, PT, RZ, c[0x0][0x218], PT ;  /* 0x00008600ff00ba0c */ /* 0x000fe20003fa5070 */
[----:B------:R-:W-:Y:S03]  /*3200*/  BSSY B2, `(.L_x_6372) ;  /* 0x000000b000027945 */ /* 0x000fe60003800000 */
[----:B------:R-:W-:-:S04]  /*3210*/  @!P3 ISETP.NE.AND.EX P5, PT, RZ, c[0x0][0x21c], PT, P5 ;  /* 0x00008700ff00ba0c */ /* 0x000fc80003fa5350 */
[----:B0----5:R-:W-:Y:S01]  /*3220*/  @!P3 FSEL R8, R140, RZ, P5 ;  /* 0x000000ff8c08b208 */ /* 0x021fe20002800000 */
        /* <DEDUP_REMOVED lines=8> */
.L_x_6373:
[----:B------:R-:W-:Y:S05]  /*32b0*/  BSYNC B2 ;  /* 0x0000000000027941 */ /* 0x000fea0003800000 */
.L_x_6372:
        /* <DEDUP_REMOVED lines=18> */
.L_x_6375:
[----:B------:R-:W-:Y:S05]  /*33e0*/  BSYNC B2 ;  /* 0x0000000000027941 */ /* 0x000fea0003800000 */
.L_x_6374:
        /* <DEDUP_REMOVED lines=16> */
.L_x_6377:
[----:B------:R-:W-:Y:S05]  /*34f0*/  BSYNC B2 ;  /* 0x0000000000027941 */ /* 0x000fea0003800000 */
.L_x_6376:
        /* <DEDUP_REMOVED lines=9> */
[----:B------:R-:W2:Y:S01]  /*3590*/  LDL R9, [R1] ;  /* 0x0000000001097983 */ /* 0x000ea20000100800 */
[----:B------:R-:W-:Y:S01]  /*35a0*/  ISETP.NE.U32.AND P6, PT, RZ, c[0x0][0x218], PT ;  /* 0x00008600ff007a0c */ /* 0x000fe20003fc5070 */
[----:B------:R-:W-:-:S03]  /*35b0*/  FFMA.FTZ R8, R194, R11, R10 ;  /* 0x0000000bc2087223 */ /* 0x000fc6000001000a */
[----:B------:R-:W-:Y:S01]  /*35c0*/  ISETP.NE.AND.EX P6, PT, RZ, c[0x0][0x21c], PT, P6 ;  /* 0x00008700ff007a0c */ /* 0x000fe20003fc5360 */
[----:B--2---:R-:W-:-:S04]  /*35d0*/  FADD.FTZ R8, R9, -R8 ;  /* 0x8000000809087221 */ /* 0x004fc80000010000 */
[----:B------:R-:W-:-:S08]  /*35e0*/  FMUL.FTZ R8, R2, R8 ;  /* 0x0000000802087220 */ /* 0x000fd00000410000 */
[----:B------:R-:W-:Y:S02]  /*35f0*/  @P6 FADD.FTZ R8, R143, R8 ;  /* 0x000000088f086221 */ /* 0x000fe40000010000 */
.L_x_6379:
[----:B------:R-:W-:Y:S05]  /*3600*/  BSYNC B2 ;  /* 0x0000000000027941 */ /* 0x000fea0003800000 */
.L_x_6378:
        /* <DEDUP_REMOVED lines=15> */
.L_x_6381:
[----:B------:R-:W-:Y:S05]  /*3700*/  BSYNC B2 ;  /* 0x0000000000027941 */ /* 0x000fea0003800000 */
.L_x_6380:
        /* <DEDUP_REMOVED lines=15> */
.L_x_6383:
[----:B------:R-:W-:Y:S05]  /*3800*/  BSYNC B2 ;  /* 0x0000000000027941 */ /* 0x000fea0003800000 */
.L_x_6382:
        /* <DEDUP_REMOVED lines=15> */
.L_x_6385:
[----:B------:R-:W-:Y:S05]  /*3900*/  BSYNC B2 ;  /* 0x0000000000027941 */ /* 0x000fea0003800000 */
.L_x_6384:
        /* <DEDUP_REMOVED lines=15> */
.L_x_6387:
[----:B------:R-:W-:Y:S05]  /*3a00*/  BSYNC B2 ;  /* 0x0000000000027941 */ /* 0x000fea0003800000 */
.L_x_6386:
        /* <DEDUP_REMOVED lines=15> */
.L_x_6371:
[----:B------:R-:W-:Y:S05]  /*3b00*/  BSYNC B1 ;  /* 0x0000000000017941 */ /* 0x000fea0003800000 */
.L_x_6370:
[----:B------:R-:W-:Y:S01]  /*3b10*/  BSSY B1, `(.L_x_6388) ;  /* 0x000008f000017945 */ /* 0x000fe20003800000 */
[----:B------:R-:W-:Y:S05]  /*3b20*/  @!P1 BRA `(.L_x_6389) ;  /* 0x000008d000009947 */ /* 0x000fea0003800000 */
[----:B------:R-:W-:Y:S01]  /*3b30*/  @!P3 ISETP.NE.U32.AND P5, PT, RZ, c[0x0][0x218], PT ;  /* 0x00008600ff00ba0c */ /* 0x000fe20003fa5070 */
[----:B------:R-:W-:Y:S03]  /*3b40*/  BSSY B2, `(.L_x_6390) ;  /* 0x000000a000027945 */ /* 0x000fe60003800000 */
[----:B------:R-:W-:-:S04]  /*3b50*/  @!P3 ISETP.NE.AND.EX P5, PT, RZ, c[0x0][0x21c], PT, P5 ;  /* 0x00008700ff00ba0c */ /* 0x000fc80003fa5350 */
[----:B0----5:R-:W-:Y:S01]  /*3b60*/  @!P3 FSEL R8, R148, RZ, P5 ;  /* 0x000000ff9408b208 */ /* 0x021fe20002800000 */
[----:B------:R-:W-:Y:S05]  /*3b70*/  @!P3 BRA `(.L_x_6391) ;  /* 0x000000600000b947 */ /* 0x000fea0003800000 */
[----:B------:R-:W-:Y:S01]  /*3b80*/  ISETP.NE.U32.AND P5, PT, RZ, c[0x0][0x218], PT ;  /* 0x00008600ff007a0c */ /* 0x000fe20003fa5070 */
[----:B------:R-:W-:-:S03]  /*3b90*/  FFMA.FTZ R8, R12, R11, R10 ;  /* 0x0000000b0c087223 */ /* 0x000fc6000001000a */
[----:B------:R-:W-:Y:S01]  /*3ba0*/  ISETP.NE.AND.EX P5, PT, RZ, c[0x0][0x21c], PT, P5 ;  /* 0x00008700ff007a0c */ /* 0x000fe20003fa5350 */
[----:B------:R-:W-:-:S04]  /*3bb0*/  FADD.FTZ R8, R248, -R8 ;  /* 0x80000008f8087221 */ /* 0x000fc80000010000 */
[----:B------:R-:W-:-:S08]  /*3bc0*/  FMUL.FTZ R8, R2, R8 ;  /* 0x0000000802087220 */ /* 0x000fd00000410000 */
[----:B------:R-:W-:Y:S02]  /*3bd0*/  @P5 FADD.FTZ R8, R148, R8 ;  /* 0x0000000894085221 */ /* 0x000fe40000010000 */
.L_x_6391:
[----:B------:R-:W-:Y:S05]  /*3be0*/  BSYNC B2 ;  /* 0x0000000000027941 */ /* 0x000fea0003800000 */
.L_x_6390:
        /* <DEDUP_REMOVED lines=17> */
.L_x_6393:
[----:B------:R-:W-:Y:S05]  /*3d00*/  BSYNC B2 ;  /* 0x0000000000027941 */ /* 0x000fea0003800000 */
.L_x_6392:
        /* <DEDUP_REMOVED lines=15> */
.L_x_6395:
[----:B------:R-:W-:Y:S05]  /*3e00*/  BSYNC B2 ;  /* 0x0000000000027941 */ /* 0x000fea0003800000 */
.L_x_6394:
        /* <DEDUP_REMOVED lines=15> */
.L_x_6397:
[----:B------:R-:W-:Y:S05]  /*3f00*/  BSYNC B2 ;  /* 0x0000000000027941 */ /* 0x000fea0003800000 */
.L_x_6396:
        /* <DEDUP_REMOVED lines=15> */
.L_x_6399:
[----:B------:R-:W-:Y:S05]  /*4000*/  BSYNC B2 ;  /* 0x0000000000027941 */ /* 0x000fea0003800000 */
.L_x_6398:
        /* <DEDUP_REMOVED lines=15> */
.L_x_6401:
[----:B------:R-:W-:Y:S05]  /*4100*/  BSYNC B2 ;  /* 0x0000000000027941 */ /* 0x000fea0003800000 */
.L_x_6400:
        /* <DEDUP_REMOVED lines=15> */
.L_x_6403:
[----:B------:R-:W-:Y:S05]  /*4200*/  BSYNC B2 ;  /* 0x0000000000027941 */ /* 0x000fea0003800000 */
.L_x_6402:
        /* <DEDUP_REMOVED lines=15> */
.L_x_6405:
[----:B------:R-:W-:Y:S05]  /*4300*/  BSYNC B2 ;  /* 0x0000000000027941 */ /* 0x000fea0003800000 */
.L_x_6404:
        /* <DEDUP_REMOVED lines=15> */
.L_x_6389:
[----:B------:R-:W-:Y:S05]  /*4400*/  BSYNC B1 ;  /* 0x0000000000017941 */ /* 0x000fea0003800000 */
.L_x_6388:
        /* <DEDUP_REMOVED lines=13> */
.L_x_6409:
[----:B------:R-:W-:Y:S05]  /*44e0*/  BSYNC B2 ;  /* 0x0000000000027941 */ /* 0x000fea0003800000 */
.L_x_6408:
        /* <DEDUP_REMOVED lines=17> */
.L_x_6411:
[----:B------:R-:W-:Y:S05]  /*4600*/  BSYNC B2 ;  /* 0x0000000000027941 */ /* 0x000fea0003800000 */
.L_x_6410:
        /* <DEDUP_REMOVED lines=15> */
.L_x_6413:
[----:B------:R-:W-:Y:S05]  /*4700*/  BSYNC B2 ;  /* 0x0000000000027941 */ /* 0x000fea0003800000 */
.L_x_6412:
        /* <DEDUP_REMOVED lines=15> */
.L_x_6415:
[----:B------:R-:W-:Y:S05]  /*4800*/  BSYNC B2 ;  /* 0x0000000000027941 */ /* 0x000fea0003800000 */
.L_x_6414:
        /* <DEDUP_REMOVED lines=15> */
.L_x_6417:
[----:B------:R-:W-:Y:S05]  /*4900*/  BSYNC B2 ;  /* 0x0000000000027941 */ /* 0x000fea0003800000 */
.L_x_6416:
        /* <DEDUP_REMOVED lines=15> */
.L_x_6419:
[----:B------:R-:W-:Y:S05]  /*4a00*/  BSYNC B2 ;  /* 0x0000000000027941 */ /* 0x000fea0003800000 */
.L_x_6418:
        /* <DEDUP_REMOVED lines=15> */
.L_x_6421:
[----:B------:R-:W-:Y:S05]  /*4b00*/  BSYNC B2 ;  /* 0x0000000000027941 */ /* 0x000fea0003800000 */
.L_x_6420:
        /* <DEDUP_REMOVED lines=15> */
.L_x_6423:
[----:B------:R-:W-:Y:S05]  /*4c00*/  BSYNC B2 ;  /* 0x0000000000027941 */ /* 0x000fea0003800000 */
.L_x_6422:
        /* <DEDUP_REMOVED lines=15> */
.L_x_6407:
[----:B------:R-:W-:Y:S05]  /*4d00*/  BSYNC B1 ;  /* 0x0000000000017941 */ /* 0x000fea0003800000 */
.L_x_6406:
[----:B------:R-:W-:Y:S01]  /*4d10*/  ISETP.GE.U32.AND P5, PT, R4, 0xa0, PT ;  /* 0x000000a00400780c */ /* 0x000fe20003fa6070 */
[----:B------:R-:W-:-:S12]  /*4d20*/  BSSY B1, `(.L_x_6424) ;  /* 0x000008d000017945 */ /* 0x000fd80003800000 */
        /* <DEDUP_REMOVED lines=12> */
.L_x_6427:
[----:B------:R-:W-:Y:S05]  /*4df0*/  BSYNC B2 ;  /* 0x0000000000027941 */ /* 0x000fea0003800000 */
.L_x_6426:
        /* <DEDUP_REMOVED lines=17> */
.L_x_6429:
[----:B------:R-:W-:Y:S05]  /*4f10*/  BSYNC B2 ;  /* 0x0000000000027941 */ /* 0x000fea0003800000 */
.L_x_6428:
        /* <DEDUP_REMOVED lines=15> */
.L_x_6431:
[----:B------:R-:W-:Y:S05]  /*5010*/  BSYNC B2 ;  /* 0x0000000000027941 */ /* 0x000fea0003800000 */
.L_x_6430:
        /* <DEDUP_REMOVED lines=15> */
.L_x_6433:
[----:B------:R-:W-:Y:S05]  /*5110*/  BSYNC B2 ;  /* 0x0000000000027941 */ /* 0x000fea0003800000 */
.L_x_6432:
        /* <DEDUP_REMOVED lines=15> */
.L_x_6435:
[----:B------:R-:W-:Y:S05]  /*5210*/  BSYNC B2 ;  /* 0x0000000000027941 */ /* 0x000fea0003800000 */
.L_x_6434:
        /* <DEDUP_REMOVED lines=15> */
.L_x_6437:
[----:B------:R-:W-:Y:S05]  /*5310*/  BSYNC B2 ;  /* 0x0000000000027941 */ /* 0x000fea0003800000 */
.L_x_6436:
        /* <DEDUP_REMOVED lines=15> */
.L_x_6439:
[----:B------:R-:W-:Y:S05]  /*5410*/  BSYNC B2 ;  /* 0x0000000000027941 */ /* 0x000fea0003800000 */
.L_x_6438:
        /* <DEDUP_REMOVED lines=15> */
.L_x_6441:
[----:B------:R-:W-:Y:S05]  /*5510*/  BSYNC B2 ;  /* 0x0000000000027941 */ /* 0x000fea0003800000 */
.L_x_6440:
[----:B------:R-:W-:Y:S01]  /*5520*/  ISETP.NE.U32.AND P3, PT, RZ, c[0x0][0x258], PT ;  /* 0x00009600ff007a0c */ /* 0x000fe20003f65070 */
[C---:B------:R-:W-:Y:S01]  /*5530*/  @P4 FMUL.FTZ R2, R8.reuse, c[0x0][0x1ec] ;  /* 0x00007b0008024a20 */ /* 0x040fe20000410000 */
[----:B------:R-:W-:Y:S02]  /*5540*/  SEL R167, R8, R167, P5 ;  /* 0x000000a708a77207 */ /* 0x000fe40002800000 */
[----:B------:R-:W-:Y:S02]  /*5550*/  ISETP.NE.AND.EX P3, PT, RZ, c[0x0][0x25c], PT, P3 ;  /* 0x00009700ff007a0c */ /* 0x000fe40003f65330 */
[----:B------:R-:W-:-:S04]  /*5560*/  @P4 F2FP.BF16.PACK_AB R2, RZ, R2 ;  /* 0x00000002ff02423e */ /* 0x000fc800000010ff */
[----:B------:R-:W-:-:S07]  /*5570*/  @P4 PRMT R175, R175, 0x5410, R2 ;  /* 0x00005410afaf4816 */ /* 0x000fce0000000002 */
[----:B------:R-:W-:-:S05]  /*5580*/  @P3 MOV R2, 0x20 ;  /* 0x0000002000023802 */ /* 0x000fca0000000f00 */
[----:B------:R-:W-:Y:S01]  /*5590*/  @P3 IMAD.WIDE.U32 R8, R5, R2, c[0x0][0x258] ;  /* 0x0000960005083625 */ /* 0x000fe200078e0002 */
[----:B------:R-:W-:-:S04]  /*55a0*/  @P4 MOV R2, 0x10 ;  /* 0x0000001000024802 */ /* 0x000fc80000000f00 */
[----:B------:R-:W-:Y:S04]  /*55b0*/  @P3 STG.E.128 [R8.64], R176 ;  /* 0x000000b008003986 */ /* 0x000fe8000c101d04 */
[----:B------:R0:W-:Y:S02]  /*55c0*/  @P3 STG.E.128 [R8.64+0x10], R164 ;  /* 0x000010a408003986 */ /* 0x0001e4000c101d04 */
[----:B0-----:R-:W-:-:S05]  /*55d0*/  @P4 IMAD.WIDE.U32 R8, R0, R2, c[0x0][0x248] ;  /* 0x0000920000084625 */ /* 0x001fca00078e0002 */
[----:B------:R0:W-:Y:S02]  /*55e0*/  @P4 STG.E.128 [R8.64], R172 ;  /* 0x000000ac08004986 */ /* 0x0001e4000c101d04 */
.L_x_6425:
[----:B------:R-:W-:Y:S05]  /*55f0*/  BSYNC B1 ;  /* 0x0000000000017941 */ /* 0x000fea0003800000 */
.L_x_6424:
[----:B------:R-:W-:-:S04]  /*5600*/  MOV R0, c[0x0][0x160] ;  /* 0x0000580000007a02 */ /* 0x000fc80000000f00 */
[----:B-----5:R-:W-:-:S04]  /*5610*/  LEA R3, R0, R3, 0x2 ;  /* 0x0000000300037211 */ /* 0x020fc800078e10ff */
[----:B------:R-:W-:-:S13]  /*5620*/  ISETP.GE.AND P3, PT, R3, c[0x0][0x164], PT ;  /* 0x0000590003007a0c */ /* 0x000fda0003f66270 */
[----:B01----:R-:W-:Y:S01]  /*5630*/  @P3 CALL.REL.NOINC `(.L_x_6326) ;  /* 0x0000001000003944 */ /* 0x003fe20003c00000 */
[----:B------:R-:W-:Y:S05]  /*5640*/  BRA `(.L_x_6442) ;  /* 0xffffafd000007947 */ /* 0x000fea000383ffff */
.L_x_6326:
[----:B------:R-:W-:Y:S05]  /*5650*/  BSYNC B0 ;  /* 0x0000000000007941 */ /* 0x000fea0003800000 */
.L_x_6325:
        /* <DEDUP_REMOVED lines=25> */
[----:B0-----:R-:W0:Y:S04]  /*57f0*/  LDS R13, [R180.X4+0x1800] ;  /* 0x00180000b40d7984 */ /* 0x001e280000004800 */
[----:B------:R-:W0:Y:S04]  /*5800*/  LDS R6, [R180.X4+0x600] ;  /* 0x00060000b4067984 */ /* 0x000e280000004800 */
[----:B------:R-:W0:Y:S04]  /*5810*/  LDS R15, [R180.X4+0x1a00] ;  /* 0x001a0000b40f7984 */ /* 0x000e280000004800 */
[----:B------:R-:W0:Y:S04]  /*5820*/  LDS R7, [R180.X4+0x800] ;  /* 0x00080000b4077984 */ /* 0x000e280000004800 */
[----:B------:R-:W0:Y:S04]  /*5830*/  LDS R16, [R180.X4+0x1c00] ;  /* 0x001c0000b4107984 */ /* 0x000e280000004800 */
[----:B------:R-:W0:Y:S01]  /*5840*/  LDS R8, [R180.X4+0xa00] ;  /* 0x000a0000b4087984 */ /* 0x000e220000004800 */
[----:B-1----:R-:W-:-:S03]  /*5850*/  FADD.FTZ R2, RZ, R2 ;  /* 0x00000002ff027221 */ /* 0x002fc60000010000 */
[----:B------:R-:W1:Y:S01]  /*5860*/  LDS R17, [R180.X4+0x1e00] ;  /* 0x001e0000b4117984 */ /* 0x000e620000004800 */
[----:B--2---:R-:W-:-:S03]  /*5870*/  FADD.FTZ R2, R2, R5 ;  /* 0x0000000502027221 */ /* 0x004fc60000010000 */
[----:B------:R-:W2:Y:S01]  /*5880*/  LDS R9, [R180.X4+0xc00] ;  /* 0x000c0000b4097984 */ /* 0x000ea20000004800 */
[----:B---3--:R-:W-:-:S03]  /*5890*/  FADD.FTZ R3, RZ, R3 ;  /* 0x00000003ff037221 */ /* 0x008fc60000010000 */
[----:B------:R-:W3:Y:S01]  /*58a0*/  LDS R18, [R180.X4+0x2000] ;  /* 0x00200000b4127984 */ /* 0x000ee20000004800 */
[----:B----4-:R-:W-:Y:S01]  /*58b0*/  FADD.FTZ R3, R3, R14 ;  /* 0x0000000e03037221 */ /* 0x010fe20000010000 */
[----:B------:R-:W-:Y:S02]  /*58c0*/  IADD3 R14, -R180, 0x7f, RZ ;  /* 0x0000007fb40e7810 */ /* 0x000fe40007ffe1ff */
[----:B------:R-:W4:Y:S01]  /*58d0*/  LDS R10, [R180.X4+0xe00] ;  /* 0x000e0000b40a7984 */ /* 0x000f220000004800 */
[----:B------:R-:W-:Y:S01]  /*58e0*/  FADD.FTZ R4, RZ, R4 ;  /* 0x00000004ff047221 */ /* 0x000fe20000010000 */
[----:B------:R-:W-:Y:S02]  /*58f0*/  IADD3 R14, R14, c[0x0][0x168], RZ ;  /* 0x00005a000e0e7a10 */ /* 0x000fe40007ffe0ff */
[----:B------:R-:W4:Y:S01]  /*5900*/  LDS R19, [R180.X4+0x2200] ;  /* 0x00220000b4137984 */ /* 0x000f220000004800 */
[----:B0-----:R-:W-:Y:S01]  /*5910*/  FADD.FTZ R4, R4, R13 ;  /* 0x0000000d04047221 */ /* 0x001fe20000010000 */
[----:B------:R-:W-:-:S02]  /*5920*/  IADD3.X R13, RZ, RZ, RZ, P0, !PT ;  /* 0x000000ffff0d7210 */ /* 0x000fc400007fe4ff */
[----:B------:R-:W0:Y:S01]  /*5930*/  LDS R11, [R180.X4+0x1000] ;  /* 0x00100000b40b7984 */ /* 0x000e220000004800 */
[C---:B------:R-:W-:Y:S01]  /*5940*/  LOP3.LUT P0, RZ, R14.reuse, 0xffffff80, RZ, 0xc0, !PT ;  /* 0xffffff800eff7812 */ /* 0x040fe2000780c0ff */
[----:B------:R-:W-:Y:S01]  /*5950*/  FADD.FTZ R6, RZ, R6 ;  /* 0x00000006ff067221 */ /* 0x000fe20000010000 */
[C---:B------:R-:W-:Y:S01]  /*5960*/  ISETP.GE.U32.AND P5, PT, R14.reuse, 0x180, PT ;  /* 0x000001800e00780c */ /* 0x040fe20003fa6070 */
[----:B------:R-:W0:Y:S01]  /*5970*/  LDS R20, [R180.X4+0x2400] ;  /* 0x00240000b4147984 */ /* 0x000e220000004800 */
[----:B------:R-:W-:Y:S01]  /*5980*/  ISETP.GE.U32.AND P4, PT, R14, 0x280, PT ;  /* 0x000002800e00780c */ /* 0x000fe20003f86070 */
[----:B------:R-:W-:Y:S02]  /*5990*/  FADD.FTZ R6, R6, R15 ;  /* 0x0000000f06067221 */ /* 0x000fe40000010000 */
[----:B------:R-:W0:Y:S01]  /*59a0*/  LDS R12, [R180.X4+0x1200] ;  /* 0x00120000b40c7984 */ /* 0x000e220000004800 */
[----:B------:R-:W-:-:S03]  /*59b0*/  FADD.FTZ R7, RZ, R7 ;  /* 0x00000007ff077221 */ /* 0x000fc60000010000 */
[----:B------:R-:W0:Y:S01]  /*59c0*/  LDS R21, [R180.X4+0x2600] ;  /* 0x00260000b4157984 */ /* 0x000e220000004800 */
[----:B------:R-:W-:-:S03]  /*59d0*/  FADD.FTZ R7, R7, R16 ;  /* 0x0000001007077221 */ /* 0x000fc60000010000 */
[----:B------:R-:W0:Y:S01]  /*59e0*/  LDS R23, [R180.X4+0x2800] ;  /* 0x00280000b4177984 */ /* 0x000e220000004800 */
[----:B------:R-:W-:-:S03]  /*59f0*/  FADD.FTZ R8, RZ, R8 ;  /* 0x00000008ff087221 */ /* 0x000fc60000010000 */
        /* <DEDUP_REMOVED lines=11> */
[----:B0-----:R-:W-:-:S03]  /*5ab0*/  FADD.FTZ R11, RZ, R11 ;  /* 0x0000000bff0b7221 */ /* 0x001fc60000010000 */
[----:B------:R-:W0:Y:S01]  /*5ac0*/  LDS R31, [R180.X4+0x3600] ;  /* 0x00360000b41f7984 */ /* 0x000e220000004800 */
[----:B------:R-:W-:-:S03]  /*5ad0*/  FADD.FTZ R11, R11, R20 ;  /* 0x000000140b0b7221 */ /* 0x000fc60000010000 */
[----:B------:R-:W0:Y:S01]  /*5ae0*/  LDS R28, [R180.X4+0x3800] ;  /* 0x00380000b41c7984 */ /* 0x000e220000004800 */
[----:B------:R-:W-:-:S03]  /*5af0*/  FADD.FTZ R12, RZ, R12 ;  /* 0x0000000cff0c7221 */ /* 0x000fc60000010000 */
[----:B------:R-:W0:Y:S01]  /*5b00*/  LDS R33, [R180.X4+0x3a00] ;  /* 0x003a0000b4217984 */ /* 0x000e220000004800 */
[----:B------:R-:W-:-:S03]  /*5b10*/  FADD.FTZ R12, R12, R21 ;  /* 0x000000150c0c7221 */ /* 0x000fc60000010000 */
[----:B------:R-:W0:Y:S01]  /*5b20*/  LDS R35, [R180.X4+0x3c00] ;  /* 0x003c0000b4237984 */ /* 0x000e220000004800 */
[----:B------:R-:W-:-:S03]  /*5b30*/  FADD.FTZ R2, R2, R23 ;  /* 0x0000001702027221 */ /* 0x000fc60000010000 */
[----:B------:R-:W0:Y:S01]  /*5b40*/  LDS R30, [R180.X4+0x3e00] ;  /* 0x003e0000b41e7984 */ /* 0x000e220000004800 */
[----:B------:R-:W-:Y:S01]  /*5b50*/  FADD.FTZ R3, R3, R22 ;  /* 0x0000001603037221 */ /* 0x000fe20000010000 */
[C---:B------:R-:W-:Y:S02]  /*5b60*/  SHF.L.U64.HI R22, R44.reuse, 0x2, R13 ;  /* 0x000000022c167819 */ /* 0x040fe4000001020d */
[----:B------:R-:W0:Y:S01]  /*5b70*/  LDS R37, [R180.X4+0x4000] ;  /* 0x00400000b4257984 */ /* 0x000e220000004800 */
[----:B------:R-:W-:Y:S01]  /*5b80*/  SHF.L.U32 R44, R44, 0x2, RZ ;  /* 0x000000022c2c7819 */ /* 0x000fe200000006ff */
[----:B-1----:R-:W-:Y:S02]  /*5b90*/  FADD.FTZ R4, R4, R25 ;  /* 0x0000001904047221 */ /* 0x002fe40000010000 */
[----:B------:R-:W1:Y:S01]  /*5ba0*/  LDS R39, [R180.X4+0x4200] ;  /* 0x00420000b4277984 */ /* 0x000e620000004800 */
[----:B------:R-:W-:Y:S01]  /*5bb0*/  IADD3 R46, P1, R44, c[0x0][0x228], RZ ;  /* 0x00008a002c2e7a10 */ /* 0x000fe20007f3e0ff */
[----:B--2---:R-:W-:Y:S01]  /*5bc0*/  FADD.FTZ R6, R6, R27 ;  /* 0x0000001b06067221 */ /* 0x004fe20000010000 */
[----:B------:R-:W-:Y:S01]  /*5bd0*/  IADD3 R44, P2, R44, c[0x0][0x220], RZ ;  /* 0x000088002c2c7a10 */ /* 0x000fe20007f5e0ff */
[----:B------:R-:W2:Y:S01]  /*5be0*/  LDS R32, [R180.X4+0x4400] ;  /* 0x00440000b4207984 */ /* 0x000ea20000004800 */
[----:B---3--:R-:W-:-:S03]  /*5bf0*/  FADD.FTZ R7, R7, R24 ;  /* 0x0000001807077221 */ /* 0x008fc60000010000 */
[----:B------:R-:W3:Y:S01]  /*5c00*/  LDS R41, [R180.X4+0x4600] ;  /* 0x00460000b4297984 */ /* 0x000ee20000004800 */
[----:B----4-:R-:W-:-:S03]  /*5c10*/  FADD.FTZ R8, R8, R29 ;  /* 0x0000001d08087221 */ /* 0x010fc60000010000 */
[----:B------:R-:W4:Y:S01]  /*5c20*/  LDS R34, [R180.X4+0x4800] ;  /* 0x00480000b4227984 */ /* 0x000f220000004800 */
[----:B------:R-:W-:-:S03]  /*5c30*/  FADD.FTZ R9, R9, R26 ;  /* 0x0000001a09097221 */ /* 0x000fc60000010000 */
[----:B------:R-:W4:Y:S01]  /*5c40*/  LDS R43, [R180.X4+0x4a00] ;  /* 0x004a0000b42b7984 */ /* 0x000f220000004800 */
[----:B0-----:R-:W-:-:S03]  /*5c50*/  FADD.FTZ R10, R10, R31 ;  /* 0x0000001f0a0a7221 */ /* 0x001fc60000010000 */
[----:B------:R-:W0:Y:S01]  /*5c60*/  LDS R36, [R180.X4+0x4c00] ;  /* 0x004c0000b4247984 */ /* 0x000e220000004800 */
[----:B------:R-:W-:-:S03]  /*5c70*/  FADD.FTZ R11, R11, R28 ;  /* 0x0000001c0b0b7221 */ /* 0x000fc60000010000 */
[----:B------:R-:W0:Y:S01]  /*5c80*/  LDS R45, [R180.X4+0x4e00] ;  /* 0x004e0000b42d7984 */ /* 0x000e220000004800 */
[----:B------:R-:W-:-:S03]  /*5c90*/  FADD.FTZ R12, R12, R33 ;  /* 0x000000210c0c7221 */ /* 0x000fc60000010000 */
[----:B------:R-:W-:Y:S01]  /*5ca0*/  BAR.SYNC.DEFER_BLOCKING 0x0 ;  /* 0x0000000000007b1d */ /* 0x000fe20000010000 */
[----:B------:R-:W-:Y:S02]  /*5cb0*/  FADD.FTZ R35, R2, R35 ;  /* 0x0000002302237221 */ /* 0x000fe40000010000 */
[----:B------:R-:W-:Y:S02]  /*5cc0*/  @P0 IMAD.MOV.U32 R2, RZ, RZ, R46 ;  /* 0x000000ffff020224 */ /* 0x000fe400078e002e */
[----:B------:R-:W-:Y:S02]  /*5cd0*/  FADD.FTZ R13, R3, R30 ;  /* 0x0000001e030d7221 */ /* 0x000fe40000010000 */
[----:B------:R-:W-:Y:S02]  /*5ce0*/  FADD.FTZ R37, R4, R37 ;  /* 0x0000002504257221 */ /* 0x000fe40000010000 */
[----:B-1----:R-:W-:Y:S02]  /*5cf0*/  FADD.FTZ R39, R6, R39 ;  /* 0x0000002706277221 */ /* 0x002fe40000010000 */
[----:B--2---:R-:W-:-:S02]  /*5d00*/  FADD.FTZ R7, R7, R32 ;  /* 0x0000002007077221 */ /* 0x004fc40000010000 */
[----:B---3--:R-:W-:Y:S01]  /*5d10*/  FADD.FTZ R41, R8, R41 ;  /* 0x0000002908297221 */ /* 0x008fe20000010000 */
[----:B------:R-:W-:Y:S01]  /*5d20*/  STS.128 [R0], R56 ;  /* 0x0000003800007388 */ /* 0x000fe20000000c00 */
[----:B----4-:R-:W-:-:S03]  /*5d30*/  FADD.FTZ R9, R9, R34 ;  /* 0x0000002209097221 */ /* 0x010fc60000010000 */
[----:B------:R-:W-:Y:S01]  /*5d40*/  STS.128 [R0+0x10], R60 ;  /* 0x0000103c00007388 */ /* 0x000fe20000000c00 */
[----:B------:R-:W-:-:S03]  /*5d50*/  FADD.FTZ R43, R10, R43 ;  /* 0x0000002b0a2b7221 */ /* 0x000fc60000010000 */
[----:B------:R-:W-:Y:S01]  /*5d60*/  STS.128 [R0+0x400], R64 ;  /* 0x0004004000007388 */ /* 0x000fe20000000c00 */
[----:B0-----:R-:W-:-:S03]  /*5d70*/  FADD.FTZ R11, R11, R36 ;  /* 0x000000240b0b7221 */ /* 0x001fc60000010000 */
        /* <DEDUP_REMOVED lines=60> */
[----:B------:R-:W-:Y:S01]  /*6140*/  LDS R27, [R180.X4+0x4600] ;  /* 0x00460000b41b7984 */ /* 0x000fe20000004800 */
[-C--:B------:R-:W-:Y:S02]  /*6150*/  @P1 MOV R3, R51.reuse ;  /* 0x0000003300031202 */ /* 0x080fe40000000f00 */
[----:B------:R-:W-:Y:S01]  /*6160*/  @P1 IADD3.X R51, RZ, R51, RZ, P0, !PT ;  /* 0x00000033ff331210 */ /* 0x000fe200007fe4ff */
[----:B------:R-:W1:Y:S01]  /*6170*/  LDS R15, [R180.X4+0xc00] ;  /* 0x000c0000b40f7984 */ /* 0x000e620000004800 */
[----:B------:R-:W-:-:S03]  /*6180*/  ISETP.GE.U32.AND P0, PT, R14, 0x200, PT ;  /* 0x000002000e00780c */ /* 0x000fc60003f06070 */
[----:B------:R2:W-:Y:S04]  /*6190*/  @P1 STG.E [R2.64], R57 ;  /* 0x0000003902001986 */ /* 0x0005e8000c101904 */
[----:B------:R-:W-:Y:S04]  /*61a0*/  @P1 STG.E [R4.64], R13 ;  /* 0x0000000d04001986 */ /* 0x000fe8000c101904 */
[----:B------:R-:W3:Y:S01]  /*61b0*/  LDS R13, [R180.X4+0x800] ;  /* 0x00080000b40d7984 */ /* 0x000ee20000004800 */
[----:B--2---:R-:W-:-:S03]  /*61c0*/  @P5 MOV R2, R46 ;  /* 0x0000002e00025202 */ /* 0x004fc60000000f00 */
[----:B------:R-:W2:Y:S01]  /*61d0*/  LDS R16, [R180.X4+0x2000] ;  /* 0x00200000b4107984 */ /* 0x000ea20000004800 */
[----:B------:R-:W-:Y:S02]  /*61e0*/  @P5 MOV R3, R51 ;  /* 0x0000003300035202 */ /* 0x000fe40000000f00 */
[----:B------:R-:W-:Y:S01]  /*61f0*/  @P5 IADD3 R46, P1, R46, 0x200, RZ ;  /* 0x000002002e2e5810 */ /* 0x000fe20007f3e0ff */
[----:B------:R-:W-:Y:S04]  /*6200*/  LDS R18, [R180.X4+0x3400] ;  /* 0x00340000b4127984 */ /* 0x000fe80000004800 */
[----:B------:R4:W-:Y:S01]  /*6210*/  @P5 STG.E [R2.64], R23 ;  /* 0x0000001702005986 */ /* 0x0009e2000c101904 */
[----:B------:R-:W-:Y:S01]  /*6220*/  @P5 IMAD.X R51, RZ, RZ, R51, P1 ;  /* 0x000000ffff335224 */ /* 0x000fe200008e0633 */
[----:B------:R-:W-:Y:S01]  /*6230*/  ISETP.GE.U32.AND P1, PT, R14, 0x400, PT ;  /* 0x000004000e00780c */ /* 0x000fe20003f26070 */
[----:B0-----:R-:W-:Y:S01]  /*6240*/  FADD.FTZ R0, RZ, R0 ;  /* 0x00000000ff007221 */ /* 0x001fe20000010000 */
[----:B------:R-:W0:Y:S04]  /*6250*/  LDS R23, [R180.X4+0x1a00] ;  /* 0x001a0000b4177984 */ /* 0x000e280000004800 */
[----:B------:R-:W0:Y:S01]  /*6260*/  LDS R10, [R180.X4+0x4800] ;  /* 0x00480000b40a7984 */ /* 0x000e220000004800 */
[----:B----4-:R-:W-:-:S03]  /*6270*/  @P5 MOV R2, R44 ;  /* 0x0000002c00025202 */ /* 0x010fc60000000f00 */
[----:B------:R-:W4:Y:S01]  /*6280*/  LDS R6, [R180.X4+0x1000] ;  /* 0x00100000b4067984 */ /* 0x000f220000004800 */
[-C--:B------:R-:W-:Y:S01]  /*6290*/  @P5 MOV R3, R47.reuse ;  /* 0x0000002f00035202 */ /* 0x080fe20000000f00 */
[----:B-1----:R-:W-:Y:S01]  /*62a0*/  FADD.FTZ R15, RZ, R15 ;  /* 0x0000000fff0f7221 */ /* 0x002fe20000010000 */
        /* <DEDUP_REMOVED lines=11> */
[----:B-1----:R-:W-:Y:S01]  /*6360*/  @P0 MOV R2, R46 ;  /* 0x0000002e00020202 */ /* 0x002fe20000000f00 */
[----:B------:R-:W1:Y:S01]  /*6370*/  LDS R8, [R180.X4+0x1200] ;  /* 0x00120000b4087984 */ /* 0x000e620000004800 */
        /* <DEDUP_REMOVED lines=24> */
[----:B---3--:R-:W-:Y:S01]  /*6500*/  @P4 IMAD.MOV.U32 R2, RZ, RZ, R46 ;  /* 0x000000ffff024224 */ /* 0x008fe200078e002e */
[----:B------:R-:W-:Y:S01]  /*6510*/  @P4 MOV R3, R51 ;  /* 0x0000003300034202 */ /* 0x000fe20000000f00 */
[----:B-1----:R-:W-:Y:S01]  /*6520*/  FADD.FTZ R8, RZ, R8 ;  /* 0x00000008ff087221 */ /* 0x002fe20000010000 */
[----:B------:R-:W-:-:S03]  /*6530*/  @P4 IADD3 R46, P0, R46, 0x200, RZ ;  /* 0x000002002e2e4810 */ /* 0x000fc60007f1e0ff */
[----:B------:R1:W-:Y:S01]  /*6540*/  @P4 STG.E [R2.64], R37 ;  /* 0x0000002502004986 */ /* 0x0003e2000c101904 */
[----:B------:R-:W-:Y:S01]  /*6550*/  @P4 IADD3.X R51, RZ, R51, RZ, P0, !PT ;  /* 0x00000033ff334210 */ /* 0x000fe200007fe4ff */
[----:B0-----:R-:W-:Y:S01]  /*6560*/  FADD.FTZ R14, RZ, R14 ;  /* 0x0000000eff0e7221 */ /* 0x001fe20000010000 */
[----:B-1----:R-:W-:-:S03]  /*6570*/  @P4 MOV R2, R44 ;  /* 0x0000002c00024202 */ /* 0x002fc60000000f00 */
        /* <DEDUP_REMOVED lines=38> */
[----:B------:R-:W-:Y:S01]  /*67e0*/  @P1 MOV R4, R44 ;  /* 0x0000002c00041202 */ /* 0x000fe20000000f00 */
[----:B------:R-:W-:Y:S01]  /*67f0*/  @P2 IMAD.X R47, RZ, RZ, R47, P3 ;  /* 0x000000ffff2f2224 */ /* 0x000fe200018e062f */
[----:B------:R-:W-:-:S04]  /*6800*/  @P1 IADD3 R44, P2, R44, 0x200, RZ ;  /* 0x000002002c2c1810 */ /* 0x000fc80007f5e0ff */
[-C--:B------:R-:W-:Y:S01]  /*6810*/  @P1 MOV R5, R47.reuse ;  /* 0x0000002f00051202 */ /* 0x080fe20000000f00 */
[----:B------:R-:W-:Y:S01]  /*6820*/  @P5 IMAD.MOV.U32 R6, RZ, RZ, R44 ;  /* 0x000000ffff065224 */ /* 0x000fe200078e002c */
[----:B------:R-:W-:Y:S02]  /*6830*/  @P1 IADD3.X R47, RZ, R47, RZ, P2, !PT ;  /* 0x0000002fff2f1210 */ /* 0x000fe400017fe4ff */
[----:B------:R-:W-:Y:S02]  /*6840*/  @P5 IADD3 R44, P2, R44, 0x200, RZ ;  /* 0x000002002c2c5810 */ /* 0x000fe40007f5e0ff */
[----:B0-----:R-:W-:Y:S02]  /*6850*/  @P1 MOV R2, R46 ;  /* 0x0000002e00021202 */ /* 0x001fe40000000f00 */
[----:B------:R-:W-:Y:S02]  /*6860*/  @P1 IADD3 R46, P0, R46, 0x200, RZ ;  /* 0x000002002e2e1810 */ /* 0x000fe40007f1e0ff */
[----:B------:R-:W-:-:S02]  /*6870*/  @P1 MOV R3, R51 ;  /* 0x0000003300031202 */ /* 0x000fc40000000f00 */
[----:B------:R-:W-:Y:S02]  /*6880*/  @P1 IADD3.X R51, RZ, R51, RZ, P0, !PT ;  /* 0x00000033ff331210 */ /* 0x000fe400007fe4ff */
        /* <DEDUP_REMOVED lines=12> */
[----:B0-----:R-:W-:-:S02]  /*6950*/  MOV R2, R46 ;  /* 0x0000002e00027202 */ /* 0x001fc40000000f00 */
[----:B------:R-:W-:Y:S01]  /*6960*/  MOV R3, R51 ;  /* 0x0000003300037202 */ /* 0x000fe20000000f00 */
[----:B------:R-:W-:Y:S06]  /*6970*/  @!P6 EXIT ;  /* 0x000000000000e94d */ /* 0x000fec0003800000 */
[----:B------:R-:W-:Y:S04]  /*6980*/  STG.E [R2.64], R33 ;  /* 0x0000002102007986 */ /* 0x000fe8000c101904 */
[----:B------:R-:W-:Y:S01]  /*6990*/  STG.E [R4.64], R45 ;  /* 0x0000002d04007986 */ /* 0x000fe2000c101904 */
[----:B------:R-:W-:Y:S05]  /*69a0*/  EXIT ;  /* 0x000000000000794d */ /* 0x000fea0003800000 */
.L_x_6350:
[----:B------:R-:W-:Y:S01]  /*69b0*/  HFMA2.MMA R182, -RZ, RZ, 0, 1.847743988037109375e-06 ;  /* 0x0000001fffb67435 */ /* 0x000fe200000001ff */
[----:B--2---:R-:W-:Y:S01]  /*69c0*/  MOV R9, R11 ;  /* 0x0000000b00097202 */ /* 0x004fe20000000f00 */
[----:B------:R-:W-:Y:S01]  /*69d0*/  IMAD.MOV.U32 R0, RZ, RZ, 0x1 ;  /* 0x00000001ff007424 */ /* 0x000fe200078e00ff */
[----:B0-----:R-:W-:Y:S02]  /*69e0*/  MOV R181, 0xffffffff ;  /* 0xffffffff00b57802 */ /* 0x001fe40000000f00 */
[----:B------:R-:W-:-:S02]  /*69f0*/  MOV R8, 0x6a10 ;  /* 0x00006a1000087802 */ /* 0x000fc40000000f00 */
[----:B-1---5:R-:W-:Y:S05]  /*6a00*/  CALL.REL.NOINC `($__internal_82_$__cuda_sm70_shflsync_bfly_p) ;  /* 0x0000045000007944 */ /* 0x022fea0003c00000 */
[----:B-1----:R-:W-:Y:S01]  /*6a10*/  MOV R180, R0 ;  /* 0x0000000000b47202 */ /* 0x002fe20000000f00 */
[----:B------:R-:W-:Y:S05]  /*6a20*/  BRA `(.L_x_6443) ;  /* 0xffffbbf000007947 */ /* 0x000fea000383ffff */
.L_x_6351:
[----:B------:R-:W-:Y:S01]  /*6a30*/  HFMA2.MMA R0, -RZ, RZ, 0, 5.9604644775390625e-08 ;  /* 0x00000001ff007435 */ /* 0x000fe200000001ff */
[----:B--2---:R-:W-:-:S02]  /*6a40*/  MOV R9, R10 ;  /* 0x0000000a00097202 */ /* 0x004fc40000000f00 */
[----:B------:R-:W-:Y:S02]  /*6a50*/  MOV R182, 0x1f ;  /* 0x0000001f00b67802 */ /* 0x000fe40000000f00 */
[----:B0-----:R-:W-:Y:S02]  /*6a60*/  MOV R181, 0xffffffff ;  /* 0xffffffff00b57802 */ /* 0x001fe40000000f00 */
[----:B------:R-:W-:Y:S02]  /*6a70*/  MOV R8, 0x6a90 ;  /* 0x00006a9000087802 */ /* 0x000fe40000000f00 */
[----:B-1-345:R-:W-:Y:S05]  /*6a80*/  CALL.REL.NOINC `($__internal_82_$__cuda_sm70_shflsync_bfly_p) ;  /* 0x000003d000007944 */ /* 0x03afea0003c00000 */
[----:B------:R-:W-:Y:S01]  /*6a90*/  FADD.FTZ R11, R180, R11 ;  /* 0x0000000bb40b7221 */ /* 0x000fe20000010000 */
[----:B------:R-:W-:Y:S01]  /*6aa0*/  MOV R181, 0xffffffff ;  /* 0xffffffff00b57802 */ /* 0x000fe20000000f00 */
[----:B-1----:R-:W-:Y:S01]  /*6ab0*/  FADD.FTZ R10, R10, R0 ;  /* 0x000000000a0a7221 */ /* 0x002fe20000010000 */
[----:B------:R-:W-:Y:S01]  /*6ac0*/  HFMA2.MMA R0, -RZ, RZ, 0, 1.1920928955078125e-07 ;  /* 0x00000002ff007435 */ /* 0x000fe200000001ff */
[----:B------:R-:W-:Y:S01]  /*6ad0*/  IMAD.MOV.U32 R182, RZ, RZ, 0x1f ;  /* 0x0000001fffb67424 */ /* 0x000fe200078e00ff */
[----:B------:R-:W-:Y:S02]  /*6ae0*/  MOV R9, R11 ;  /* 0x0000000b00097202 */ /* 0x000fe40000000f00 */
[----:B------:R-:W-:-:S02]  /*6af0*/  MOV R8, 0x6b10 ;  /* 0x00006b1000087802 */ /* 0x000fc40000000f00 */
[----:B------:R-:W-:Y:S05]  /*6b00*/  CALL.REL.NOINC `($__internal_82_$__cuda_sm70_shflsync_bfly_p) ;  /* 0x0000035000007944 */ /* 0x000fea0003c00000 */
[----:B-1----:R-:W-:Y:S01]  /*6b10*/  MOV R180, R0 ;  /* 0x0000000000b47202 */ /* 0x002fe20000000f00 */
[----:B------:R-:W-:Y:S01]  /*6b20*/  HFMA2.MMA R0, -RZ, RZ, 0, 1.1920928955078125e-07 ;  /* 0x00000002ff007435 */ /* 0x000fe200000001ff */
[----:B------:R-:W-:-:S02]  /*6b30*/  MOV R9, R10 ;  /* 0x0000000a00097202 */ /* 0x000fc40000000f00 */
[----:B------:R-:W-:Y:S02]  /*6b40*/  MOV R182, 0x1f ;  /* 0x0000001f00b67802 */ /* 0x000fe40000000f00 */
[----:B------:R-:W-:Y:S02]  /*6b50*/  MOV R181, 0xffffffff ;  /* 0xffffffff00b57802 */ /* 0x000fe40000000f00 */
[----:B------:R-:W-:Y:S02]  /*6b60*/  MOV R8, 0x6b80 ;  /* 0x00006b8000087802 */ /* 0x000fe40000000f00 */
[----:B------:R-:W-:Y:S05]  /*6b70*/  CALL.REL.NOINC `($__internal_82_$__cuda_sm70_shflsync_bfly_p) ;  /* 0x000002e000007944 */ /* 0x000fea0003c00000 */
[----:B------:R-:W-:Y:S01]  /*6b80*/  FADD.FTZ R11, R180, R11 ;  /* 0x0000000bb40b7221 */ /* 0x000fe20000010000 */
[----:B------:R-:W-:Y:S01]  /*6b90*/  MOV R181, 0xffffffff ;  /* 0xffffffff00b57802 */ /* 0x000fe20000000f00 */
[----:B-1----:R-:W-:Y:S01]  /*6ba0*/  FADD.FTZ R10, R10, R0 ;  /* 0x000000000a0a7221 */ /* 0x002fe20000010000 */
[----:B------:R-:W-:Y:S01]  /*6bb0*/  HFMA2.MMA R0, -RZ, RZ, 0, 2.384185791015625e-07 ;  /* 0x00000004ff007435 */ /* 0x000fe200000001ff */
[----:B------:R-:W-:Y:S01]  /*6bc0*/  IMAD.MOV.U32 R182, RZ, RZ, 0x1f ;  /* 0x0000001fffb67424 */ /* 0x000fe200078e00ff */
[----:B------:R-:W-:Y:S02]  /*6bd0*/  MOV R9, R11 ;  /* 0x0000000b00097202 */ /* 0x000fe40000000f00 */
[----:B------:R-:W-:-:S02]  /*6be0*/  MOV R8, 0x6c00 ;  /* 0x00006c0000087802 */ /* 0x000fc40000000f00 */
[----:B------:R-:W-:Y:S05]  /*6bf0*/  CALL.REL.NOINC `($__internal_82_$__cuda_sm70_shflsync_bfly_p) ;  /* 0x0000026000007944 */ /* 0x000fea0003c00000 */
[----:B-1----:R-:W-:Y:S01]  /*6c00*/  MOV R180, R0 ;  /* 0x0000000000b47202 */ /* 0x002fe20000000f00 */
[----:B------:R-:W-:Y:S01]  /*6c10*/  HFMA2.MMA R0, -RZ, RZ, 0, 2.384185791015625e-07 ;  /* 0x00000004ff007435 */ /* 0x000fe200000001ff */
        /* <DEDUP_REMOVED lines=8> */
[----:B------:R-:W-:Y:S01]  /*6ca0*/  HFMA2.MMA R0, -RZ, RZ, 0, 4.76837158203125e-07 ;  /* 0x00000008ff007435 */ /* 0x000fe200000001ff */
[----:B------:R-:W-:Y:S01]  /*6cb0*/  IMAD.MOV.U32 R182, RZ, RZ, 0x1f ;  /* 0x0000001fffb67424 */ /* 0x000fe200078e00ff */
[----:B------:R-:W-:Y:S02]  /*6cc0*/  MOV R9, R11 ;  /* 0x0000000b00097202 */ /* 0x000fe40000000f00 */
[----:B------:R-:W-:-:S02]  /*6cd0*/  MOV R8, 0x6cf0 ;  /* 0x00006cf000087802 */ /* 0x000fc40000000f00 */
[----:B------:R-:W-:Y:S05]  /*6ce0*/  CALL.REL.NOINC `($__internal_82_$__cuda_sm70_shflsync_bfly_p) ;  /* 0x0000017000007944 */ /* 0x000fea0003c00000 */
[----:B-1----:R-:W-:Y:S01]  /*6cf0*/  MOV R180, R0 ;  /* 0x0000000000b47202 */ /* 0x002fe20000000f00 */
[----:B------:R-:W-:Y:S01]  /*6d00*/  HFMA2.MMA R0, -RZ, RZ, 0, 4.76837158203125e-07 ;  /* 0x00000008ff007435 */ /* 0x000fe200000001ff */
        /* <DEDUP_REMOVED lines=8> */
[----:B------:R-:W-:Y:S01]  /*6d90*/  HFMA2.MMA R0, -RZ, RZ, 0, 9.5367431640625e-07 ;  /* 0x00000010ff007435 */ /* 0x000fe200000001ff */
[----:B------:R-:W-:Y:S01]  /*6da0*/  IMAD.MOV.U32 R182, RZ, RZ, 0x1f ;  /* 0x0000001fffb67424 */ /* 0x000fe200078e00ff */
[----:B------:R-:W-:Y:S02]  /*6db0*/  MOV R9, R11 ;  /* 0x0000000b00097202 */ /* 0x000fe40000000f00 */
[----:B------:R-:W-:-:S02]  /*6dc0*/  MOV R8, 0x6de0 ;  /* 0x00006de000087802 */ /* 0x000fc40000000f00 */
[----:B------:R-:W-:Y:S05]  /*6dd0*/  CALL.REL.NOINC `($__internal_82_$__cuda_sm70_shflsync_bfly_p) ;  /* 0x0000008000007944 */ /* 0x000fea0003c00000 */
[----:B-1----:R-:W-:Y:S01]  /*6de0*/  MOV R180, R0 ;  /* 0x0000000000b47202 */ /* 0x002fe20000000f00 */
[----:B------:R-:W-:Y:S01]  /*6df0*/  HFMA2.MMA R0, -RZ, RZ, 0, 9.5367431640625e-07 ;  /* 0x00000010ff007435 */ /* 0x000fe200000001ff */
[----:B------:R-:W-:-:S02]  /*6e00*/  MOV R9, R10 ;  /* 0x0000000a00097202 */ /* 0x000fc40000000f00 */
[----:B------:R-:W-:Y:S02]  /*6e10*/  MOV R182, 0x1f ;  /* 0x0000001f00b67802 */ /* 0x000fe40000000f00 */
[----:B------:R-:W-:Y:S02]  /*6e20*/  MOV R181, 0xffffffff ;  /* 0xffffffff00b57802 */ /* 0x000fe40000000f00 */
[----:B------:R-:W-:Y:S02]  /*6e30*/  MOV R8, 0x6e50 ;  /* 0x00006e5000087802 */ /* 0x000fe40000000f00 */
[----:B------:R-:W-:Y:S05]  /*6e40*/  CALL.REL.NOINC `($__internal_82_$__cuda_sm70_shflsync_bfly_p) ;  /* 0x0000001000007944 */ /* 0x000fea0003c00000 */
[----:B-1----:R-:W-:Y:S05]  /*6e50*/  BRA `(.L_x_6444) ;  /* 0xffffb8e000007947 */ /* 0x002fea000383ffff */
        .weak           $__internal_82_$__cuda_sm70_shflsync_bfly_p
        .type           $__internal_82_$__cuda_sm70_shflsync_bfly_p,@function
        .size           $__internal_82_$__cuda_sm70_shflsync_bfly_p,(.L_x_14964 - $__internal_82_$__cuda_sm70_shflsync_bfly_p)
$__internal_82_$__cuda_sm70_shflsync_bfly_p:
[----:B------:R-:W-:Y:S04]  /*6e60*/  WARPSYNC R181 ;  /* 0x000000b500007348 */ /* 0x000fe80003800000 */
[----:B------:R0:W1:Y:S02]  /*6e70*/  SHFL.BFLY PT, R0, R9, R0, R182 ;  /* 0x0c00000009007389 */ /* 0x00006400000e00b6 */
[----:B0-----:R-:W-:-:S06]  /*6e80*/  HFMA2.MMA R9, -RZ, RZ, 0, 0 ;  /* 0x00000000ff097435 */ /* 0x001fcc00000001ff */
[----:B------:R-:W-:Y:S05]  /*6e90*/  RET.REL.NODEC R8 `(_ZN10layer_norm13ln_bwd_kernelINS_13Kernel_traitsIf13__nv_bfloat16fS2_fjLj1280ELj1ELj4ELj1ELj16ENS_18Kernel_traits_baseILj1280EfS2_fS2_fjLj128EEEEELb0ELb0ELb1ELb0EEEvNS_9BwdParamsE) ;  /* 0xffff916008007950 */ /* 0x000fea0003c3ffff */
.L_x_6445:
        /* <DEDUP_REMOVED lines=14> */
.L_x_14964:


//--------------------- .text._ZN10layer_norm13ln_bwd_kernelINS_13Kernel_traitsIf13__nv_bfloat16fS2_fjLj1280ELj1ELj4ELj1ELj16ENS_18Kernel_traits_baseILj1280EfS2_fS2_fjLj128EEEEELb0ELb0ELb1ELb1EEEvNS_9BwdParamsE --------------------------
	.section	.text._ZN10layer_norm13ln_bwd_kernelINS_13Kernel_traitsIf13__nv_bfloat16fS2_fjLj1280ELj1ELj4ELj1ELj16ENS_18Kernel_traits_baseILj1280EfS2_fS2_fjLj128EEEEELb0ELb0ELb1ELb1EEEvNS_9BwdParamsE,"ax",@progbits
	.sectioninfo	@"SHI_REGISTERS=255"
	.align	128
        .global         _ZN10layer_norm13ln_bwd_kernelINS_13Kernel_traitsIf13__nv_bfloat16fS2_fjLj1280ELj1ELj4ELj1ELj16ENS_18Kernel_traits_baseILj1280EfS2_fS2_fjLj128EEEEELb0ELb0ELb1ELb1EEEvNS_9BwdParamsE
        .type           _ZN10layer_norm13ln_bwd_kernelINS_13Kernel_traitsIf13__nv_bfloat16fS2_fjLj1280ELj1ELj4ELj1ELj16ENS_18Kernel_traits_baseILj1280EfS2_fS2_fjLj128EEEEELb0ELb0ELb1ELb1EEEvNS_9BwdParamsE,@function
        .size           _ZN10layer_norm13ln_bwd_kernelINS_13Kernel_traitsIf13__nv_bfloat16fS2_fjLj1280ELj1ELj4ELj1ELj16ENS_18Kernel_traits_baseILj1280EfS2_fS2_fjLj128EEEEELb0ELb0ELb1ELb1EEEvNS_9BwdParamsE,(.L_x_14965 - _ZN10layer_norm13ln_bwd_kernelINS_13Kernel_traitsIf13__nv_bfloat16fS2_fjLj1280ELj1ELj4ELj1ELj16ENS_18Kernel_traits_baseILj1280EfS2_fS2_fjLj128EEEEELb0ELb0ELb1ELb1EEEvNS_9BwdParamsE)
        .other          _ZN10layer_norm13ln_bwd_kernelINS_13Kernel_traitsIf13__nv_bfloat16fS2_fjLj1280ELj1ELj4ELj1ELj16ENS_18Kernel_traits_baseILj1280EfS2_fS2_fjLj128EEEEELb0ELb0ELb1ELb1EEEvNS_9BwdParamsE,@"STO_CUDA_ENTRY STV_DEFAULT"
_ZN10layer_norm13ln_bwd_kernelINS_13Kernel_traitsIf13__nv_bfloat16fS2_fjLj1280ELj1ELj4ELj1ELj16ENS_18Kernel_traits_baseILj1280EfS2_fS2_fjLj128EEEEELb0ELb0ELb1ELb1EEEvNS_9BwdParamsE:
.text._ZN10layer_norm13ln_bwd_kernelINS_13Kernel_traitsIf13__nv_bfloat16fS2_fjLj1280ELj1ELj4ELj1ELj16ENS_18Kernel_traits_baseILj1280EfS2_fS2_fjLj128EEEEELb0ELb0ELb1ELb1EEEvNS_9BwdParamsE:
        /* <DEDUP_REMOVED lines=51> */
.L_x_6447:
[----:B------:R-:W-:-:S04]  /*0330*/  SHF.L.U32 R2, R2, 0x5, RZ ;  /* 0x0000000502027819 */ /* 0x000fc800000006ff */
[----:B------:R-:W-:-:S04]  /*0340*/  LOP3.LUT R2, R2, 0x3e0, RZ, 0xc0, !PT ;  /* 0x000003e002027812 */ /* 0x000fc800078ec0ff */
[----:B------:R-:W-:-:S04]  /*0350*/  IADD3 R2, P0, R2, c[0x0][0x1b0], RZ ;  /* 0x00006c0002027a10 */ /* 0x000fc80007f1e0ff */
[----:B------:R-:W-:-:S05]  /*0360*/  IADD3.X R3, RZ, c[0x0][0x1b4], RZ, P0, !PT ;  /* 0x00006d00ff037a10 */ /* 0x000fca00007fe4ff */
[----:B------:R-:W2:Y:S04]  /*0370*/  LDG.E.128 R16, [R2.64] ;  /* 0x0000000402107981 */ /* 0x000ea8000c1e1d00 */
[----:B------:R-:W3:Y:S04]  /*0380*/  LDG.E.128 R12, [R2.64+0x10] ;  /* 0x00001004020c7981 */ /* 0x000ee8000c1e1d00 */
[----:B------:R-:W4:Y:S04]  /*0390*/  LDG.E.128 R8, [R2.64+0x400] ;  /* 0x0004000402087981 */ /* 0x000f28000c1e1d00 */
[----:B------:R-:W4:Y:S04]  /*03a0*/  LDG.E.128 R4, [R2.64+0x410] ;  /* 0x0004100402047981 */ /* 0x000f28000c1e1d00 */
        /* <DEDUP_REMOVED lines=49> */
[----:B------:R0:W-:Y:S04]  /*06c0*/  STL.64 [R1+0x30], R14 ;  /* 0x0000300e01007387 */ /* 0x0001e80000100a00 */
[----:B----4-:R0:W-:Y:S04]  /*06d0*/  STL.64 [R1+0x18], R8 ;  /* 0x0000180801007387 */ /* 0x0101e80000100a00 */
[----:B------:R0:W-:Y:S04]  /*06e0*/  STL.64 [R1+0x20], R10 ;  /* 0x0000200a01007387 */ /* 0x0001e80000100a00 */
[----:B------:R0:W-:Y:S04]  /*06f0*/  STL.64 [R1+0x8], R4 ;  /* 0x0000080401007387 */ /* 0x0001e80000100a00 */
[----:B------:R0:W-:Y:S02]  /*0700*/  STL.64 [R1+0x10], R6 ;  /* 0x0000100601007387 */ /* 0x0001e40000100a00 */
.L_x_6534:
[----:B------:R-:W-:-:S10]  /*0710*/  HFMA2.MMA R218, -RZ, RZ, 0, 2.384185791015625e-07 ;  /* 0x00000004ffda7435 */ /* 0x000fd400000001ff */
[----:B0-----:R-:W-:-:S05]  /*0720*/  IMAD.WIDE R2, R0, R218, c[0x0][0x1d8] ;  /* 0x0000760000027625 */ /* 0x001fca00078e02da */
[----:B------:R0:W2:Y:S04]  /*0730*/  LDG.E R216, [R2.64] ;  /* 0x0000000402d87981 */ /* 0x0000a8000c1e1900 */
[----:B------:R-:W1:Y:S01]  /*0740*/  S2R R182, SR_TID.X ;  /* 0x0000000000b67919 */ /* 0x000e620000002100 */
[----:B0-----:R-:W-:-:S04]  /*0750*/  IMAD.WIDE R2, R0, R218, c[0x0][0x1a8] ;  /* 0x00006a0000027625 */ /* 0x001fc800078e02da */
[C---:B------:R-:W-:Y:S02]  /*0760*/  IMAD.WIDE R180, R0.reuse, R218, c[0x0][0x1d0] ;  /* 0x0000740000b47625 */ /* 0x040fe400078e02da */
[----:B-----5:R0:W5:Y:S04]  /*0770*/  LDG.E R2, [R2.64] ;  /* 0x0000000402027981 */ /* 0x020168000c1e1900 */
[----:B------:R3:W5:Y:S01]  /*0780*/  LDG.E R250, [R180.64] ;  /* 0x00000004b4fa7981 */ /* 0x000762000c1e1900 */
[----:B------:R-:W-:Y:S01]  /*0790*/  MOV R251, 0x20 ;  /* 0x0000002000fb7802 */ /* 0x000fe20000000f00 */
[----:B------:R-:W-:Y:S01]  /*07a0*/  BSSY B1, `(.L_x_6449) ;  /* 0x00001be000017945 */ /* 0x000fe20003800000 */
[----:B0-----:R-:W-:Y:S01]  /*07b0*/  IMAD R3, R0, c[0x0][0x168], RZ ;  /* 0x00005a0000037a24 */ /* 0x001fe200078e02ff */
[----:B-1----:R-:W-:-:S04]  /*07c0*/  LOP3.LUT R217, R182, 0x1f, RZ, 0xc0, !PT ;  /* 0x0000001fb6d97812 */ /* 0x002fc800078ec0ff */
[----:B---3--:R-:W-:-:S04]  /*07d0*/  SHF.R.S32.HI R180, RZ, 0x1f, R3 ;  /* 0x0000001fffb47819 */ /* 0x008fc80000011403 */
[----:B------:R-:W-:-:S04]  /*07e0*/  LEA.HI R3, R180, R3, RZ, 0x3 ;  /* 0x00000003b4037211 */ /* 0x000fc800078f18ff */
[----:B------:R-:W-:-:S04]  /*07f0*/  LEA.HI.SX32 R3, R3, R217, 0x1d ;  /* 0x000000d903037211 */ /* 0x000fc800078feaff */
[C---:B------:R-:W-:Y:S01]  /*0800*/  IADD3 R236, R3.reuse, 0x20, RZ ;  /* 0x0000002003ec7810 */ /* 0x040fe20007ffe0ff */
[C---:B------:R-:W-:Y:S01]  /*0810*/  IMAD.WIDE.U32 R204, R3.reuse, R251, c[0x0][0x218] ;  /* 0x0000860003cc7625 */ /* 0x040fe200078e00fb */
[----:B------:R-:W-:-:S03]  /*0820*/  IADD3 R226, R3, 0x40, RZ ;  /* 0x0000004003e27810 */ /* 0x000fc60007ffe0ff */
[----:B------:R-:W-:-:S04]  /*0830*/  IMAD.WIDE.U32 R182, R236, R251, c[0x0][0x218] ;  /* 0x00008600ecb67625 */ /* 0x000fc800078e00fb */
[----:B------:R-:W-:Y:S01]  /*0840*/  IMAD.WIDE.U32 R180, R226, R251, c[0x0][0x218] ;  /* 0x00008600e2b47625 */ /* 0x000fe200078e00fb */
[----:B--2---:R-:W-:-:S13]  /*0850*/  ISETP.GT.AND P4, PT, R216, RZ, PT ;  /* 0x000000ffd800720c */ /* 0x004fda0003f84270 */
        /* <DEDUP_REMOVED lines=12> */
[----:B------:R1:W5:Y:S04]  /*0920*/  LDG.E.128 R40, [R34.64+0x10] ;  /* 0x0000100422287981 */ /* 0x000368000c1e1d00 */
[----:B------:R1:W5:Y:S04]  /*0930*/  LDG.E.128 R36, [R32.64] ;  /* 0x0000000420247981 */ /* 0x000368000c1e1d00 */
[----:B------:R0:W5:Y:S04]  /*0940*/  LDG.E.128 R60, [R182.64] ;  /* 0x00000004b63c7981 */ /* 0x000168000c1e1d00 */
[----:B------:R0:W5:Y:S04]  /*0950*/  LDG.E.128 R56, [R182.64+0x10] ;  /* 0x00001004b6387981 */ /* 0x000168000c1e1d00 */
[----:B------:R0:W5:Y:S04]  /*0960*/  LDG.E.128 R52, [R180.64] ;  /* 0x00000004b4347981 */ /* 0x000168000c1e1d00 */
[----:B------:R0:W5:Y:S04]  /*0970*/  LDG.E.128 R48, [R180.64+0x10] ;  /* 0x00001004b4307981 */ /* 0x000168000c1e1d00 */
[----:B-1----:R-:W5:Y:S01]  /*0980*/  LDG.E.128 R32, [R32.64+0x10] ;  /* 0x0000100420207981 */ /* 0x002f62000c1e1d00 */
[----:B------:R-:W-:Y:S01]  /*0990*/  CS2R R216, SRZ ;  /* 0x0000000000d87805 */ /* 0x000fe2000001ff00 */
[----:B------:R-:W-:Y:S05]  /*09a0*/  BRA `(.L_x_6451) ;  /* 0x000019d000007947 */ /* 0x000fea0003800000 */
.L_x_6450:
[----:B------:R-:W-:Y:S01]  /*09b0*/  IADD3 R216, R216, -0x1, RZ ;  /* 0xffffffffd8d87810 */ /* 0x000fe20007ffe0ff */
[CC--:B------:R-:W-:Y:S01]  /*09c0*/  IMAD.WIDE.U32 R196, R3.reuse, R251.reuse, c[0x0][0x188] ;  /* 0x0000620003c47625 */ /* 0x0c0fe200078e00fb */
[----:B------:R-:W-:Y:S03]  /*09d0*/  STL [R1+0x64], R31 ;  /* 0x0000641f01007387 */ /* 0x000fe60000100800 */
[----:B------:R-:W-:Y:S01]  /*09e0*/  IMAD R216, R216, c[0x0][0x168], RZ ;  /* 0x00005a00d8d87a24 */ /* 0x000fe200078e02ff */
[----:B------:R-:W-:Y:S01]  /*09f0*/  MOV R224, 0x10 ;  /* 0x0000001000e07802 */ /* 0x000fe20000000f00 */
[----:B------:R-:W-:Y:S01]  /*0a00*/  IMAD.WIDE.U32 R220, R226, R251, c[0x0][0x188] ;  /* 0x00006200e2dc7625 */ /* 0x000fe200078e00fb */
[----:B------:R-:W-:Y:S01]  /*0a10*/  IADD3 R233, R3, 0x60, RZ ;  /* 0x0000006003e97810 */ /* 0x000fe20007ffe0ff */
[----:B------:R0:W2:Y:S01]  /*0a20*/  LDG.E.128 R12, [R196.64+0x10] ;  /* 0x00001004c40c7981 */ /* 0x0000a2000c1e1d00 */
[----:B------:R-:W-:Y:S01]  /*0a30*/  SHF.R.S32.HI R5, RZ, 0x1f, R216 ;  /* 0x0000001fff057819 */ /* 0x000fe200000114d8 */
[----:B------:R-:W-:-:S02]  /*0a40*/  IMAD.WIDE R206, R0, R218, c[0x0][0x1a0] ;  /* 0x0000680000ce7625 */ /* 0x000fc400078e02da */
[----:B------:R1:W3:Y:S01]  /*0a50*/  LDG.E.128 R188, [R220.64] ;  /* 0x00000004dcbc7981 */ /* 0x0002e2000c1e1d00 */
[----:B------:R-:W-:-:S03]  /*0a60*/  LEA.HI R216, R5, R216, RZ, 0x3 ;  /* 0x000000d805d87211 */ /* 0x000fc600078f18ff */
[----:B------:R1:W3:Y:S01]  /*0a70*/  LDG.E.128 R192, [R220.64+0x10] ;  /* 0x00001004dcc07981 */ /* 0x0002e2000c1e1d00 */
[----:B------:R-:W-:Y:S01]  /*0a80*/  LEA.HI.SX32 R223, R216, R217, 0x1d ;  /* 0x000000d9d8df7211 */ /* 0x000fe200078feaff */
[----:B------:R-:W-:Y:S02]  /*0a90*/  IMAD.WIDE.U32 R228, R233, R251, c[0x0][0x188] ;  /* 0x00006200e9e47625 */ /* 0x000fe400078e00fb */
[----:B------:R0:W2:Y:S01]  /*0aa0*/  LDG.E.128 R4, [R196.64] ;  /* 0x00000004c4047981 */ /* 0x0000a2000c1e1d00 */
[C---:B------:R-:W-:Y:S02]  /*0ab0*/  IADD3 R225, R223.reuse, 0x60, RZ ;  /* 0x00000060dfe17810 */ /* 0x040fe40007ffe0ff */
[C---:B------:R-:W-:Y:S01]  /*0ac0*/  IADD3 R21, R223.reuse, 0x20, RZ ;  /* 0x00000020df157810 */ /* 0x040fe20007ffe0ff */
[----:B------:R0:W2:Y:S01]  /*0ad0*/  LDG.E R206, [R206.64] ;  /* 0x00000004cece7981 */ /* 0x0000a2000c1e1900 */
[----:B------:R-:W-:Y:S01]  /*0ae0*/  IADD3 R217, R223, 0x40, RZ ;  /* 0x00000040dfd97810 */ /* 0x000fe20007ffe0ff */
[-C--:B-1----:R-:W-:Y:S01]  /*0af0*/  IMAD.WIDE.U32 R220, R225, R224.reuse, c[0x0][0x208] ;  /* 0x00008200e1dc7625 */ /* 0x082fe200078e00e0 */
[C---:B------:R-:W-:Y:S01]  /*0b00*/  IADD3 R225, R223.reuse, 0x80, RZ ;  /* 0x00000080dfe17810 */ /* 0x040fe20007ffe0ff */
[----:B------:R1:W2:Y:S02]  /*0b10*/  LDG.E.128 R200, [R228.64+0x10] ;  /* 0x00001004e4c87981 */ /* 0x0002a4000c1e1d00 */
[----:B------:R-:W-:-:S02]  /*0b20*/  IMAD.WIDE.U32 R8, R223, R224, c[0x0][0x208] ;  /* 0x00008200df087625 */ /* 0x000fc400078e00e0 */
[----:B0-----:R1:W2:Y:S02]  /*0b30*/  LDG.E.128 R196, [R228.64] ;  /* 0x00000004e4c47981 */ /* 0x0012a4000c1e1d00 */
[-C--:B------:R-:W-:Y:S02]  /*0b40*/  IMAD.WIDE.U32 R20, R21, R224.reuse, c[0x0][0x208] ;  /* 0x0000820015147625 */ /* 0x080fe400078e00e0 */
[----:B------:R-:W2:Y:S02]  /*0b50*/  LDG.E.128 R8, [R8.64] ;  /* 0x0000000408087981 */ /* 0x000ea4000c1e1d00 */
[-C--:B------:R-:W-:Y:S01]  /*0b60*/  IMAD.WIDE.U32 R216, R217, R224.reuse, c[0x0][0x208] ;  /* 0x00008200d9d87625 */ /* 0x080fe200078e00e0 */
[----:B------:R-:W-:Y:S01]  /*0b70*/  IADD3 R207, R3, 0x80, RZ ;  /* 0x0000008003cf7810 */ /* 0x000fe20007ffe0ff */
[----:B------:R-:W-:Y:S02]  /*0b80*/  STL [R1+0x60], R30 ;  /* 0x0000601e01007387 */ /* 0x000fe40000100800 */
[----:B------:R-:W-:-:S02]  /*0b90*/  IMAD.WIDE.U32 R224, R225, R224, c[0x0][0x208] ;  /* 0x00008200e1e07625 */ /* 0x000fc400078e00e0 */
[----:B------:R0:W-:Y:S04]  /*0ba0*/  STL [R1+0x5c], R29 ;  /* 0x00005c1d01007387 */ /* 0x0001e80000100800 */
[----:B-1----:R-:W0:Y:S01]  /*0bb0*/  LDG.E.128 R228, [R224.64] ;  /* 0x00000004e0e47981 */ /* 0x002e22000c1e1d00 */
[----:B------:R-:W-:-:S03]  /*0bc0*/  IMAD.WIDE.U32 R214, R236, R251, c[0x0][0x188] ;  /* 0x00006200ecd67625 */ /* 0x000fc600078e00fb */
[----:B------:R1:W-:Y:S01]  /*0bd0*/  STL [R1+0x58], R28 ;  /* 0x0000581c01007387 */ /* 0x0003e20000100800 */
[----:B------:R-:W-:-:S03]  /*0be0*/  IMAD.WIDE.U32 R212, R207, R251, c[0x0][0x188] ;  /* 0x00006200cfd47625 */ /* 0x000fc600078e00fb */
[----:B------:R-:W-:Y:S04]  /*0bf0*/  STL [R1+0x54], R27 ;  /* 0x0000541b01007387 */ /* 0x000fe80000100800 */
[----:B------:R-:W-:Y:S04]  /*0c00*/  STL [R1+0x50], R26 ;  /* 0x0000501a01007387 */ /* 0x000fe80000100800 */
[----:B------:R0:W-:Y:S04]  /*0c10*/  STL [R1+0x4c], R25 ;  /* 0x00004c1901007387 */ /* 0x0001e80000100800 */
[----:B------:R-:W3:Y:S04]  /*0c20*/  LDG.E.128 R20, [R20.64] ;  /* 0x0000000414147981 */ /* 0x000ee8000c1e1d00 */
[----:B------:R0:W-:Y:S04]  /*0c30*/  STL [R1+0x48], R24 ;  /* 0x0000481801007387 */ /* 0x0001e80000100800 */
[----:B------:R0:W3:Y:S04]  /*0c40*/  LDG.E.128 R184, [R214.64+0x10] ;  /* 0x00001004d6b87981 */ /* 0x0000e8000c1e1d00 */
[----:B------:R0:W3:Y:S04]  /*0c50*/  LDG.E.128 R208, [R212.64] ;  /* 0x00000004d4d07981 */ /* 0x0000e8000c1e1d00 */
[----:B------:R0:W3:Y:S01]  /*0c60*/  LDG.E.128 R16, [R214.64] ;  /* 0x00000004d6107981 */ /* 0x0000e2000c1e1d00 */
[----:B------:R-:W0:Y:S01]  /*0c70*/  LDC.U8 R252, c[0x0][0x1f0] ;  /* 0x00007c00fffc7b82 */ /* 0x000e220000000000 */
[----:B------:R-:W-:-:S02]  /*0c80*/  ISETP.NE.U32.AND P0, PT, RZ, c[0x0][0x218], PT ;  /* 0x00008600ff007a0c */ /* 0x000fc40003f05070 */
[----:B------:R-:W3:Y:S04]  /*0c90*/  LDL R249, [R1+0x40] ;  /* 0x0000400001f97983 */ /* 0x000ee80000100800 */
[----:B------:R-:W3:Y:S04]  /*0ca0*/  LDG.E.128 R216, [R216.64] ;  /* 0x00000004d8d87981 */ /* 0x000ee8000c1e1d00 */
[----:B------:R-:W3:Y:S01]  /*0cb0*/  LDG.E.128 R220, [R220.64] ;  /* 0x00000004dcdc7981 */ /* 0x000ee2000c1e1d00 */
[----:B0-----:R-:W-:-:S03]  /*0cc0*/  PRMT R29, RZ, 0x5410, R229 ;  /* 0x00005410ff1d7816 */ /* 0x001fc600000000e5 */
[----:B------:R-:W4:Y:S01]  /*0cd0*/  LDL R248, [R1+0x44] ;  /* 0x0000440001f87983 */ /* 0x000f220000100800 */
[----:B-1----:R-:W-:-:S03]  /*0ce0*/  PRMT R28, RZ, 0x7610, R229 ;  /* 0x00007610ff1c7816 */ /* 0x002fc600000000e5 */
[----:B------:R-:W4:Y:S01]  /*0cf0*/  LDL R229, [R1+0x3c] ;  /* 0x00003c0001e57983 */ /* 0x000f220000100800 */
[----:B------:R-:W-:Y:S02]  /*0d00*/  ISETP.NE.AND.EX P0, PT, RZ, c[0x0][0x21c], PT, P0 ;  /* 0x00008700ff007a0c */ /* 0x000fe40003f05300 */
[----:B------:R-:W-:Y:S01]  /*0d10*/  ISETP.NE.AND P1, PT, R252, RZ, PT ;  /* 0x000000fffc00720c */ /* 0x000fe20003f25270 */
[----:B------:R-:W4:Y:S01]  /*0d20*/  LDG.E.128 R212, [R212.64+0x10] ;  /* 0x00001004d4d47981 */ /* 0x000f22000c1e1d00 */
[--C-:B--2---:R-:W-:Y:S02]  /*0d30*/  PRMT R241, RZ, 0x5410, R8.reuse ;  /* 0x00005410fff17816 */ /* 0x104fe40000000008 */
[----:B------:R-:W-:Y:S02]  /*0d40*/  PRMT R240, RZ, 0x7610, R8 ;  /* 0x00007610fff07816 */ /* 0x000fe40000000008 */
[--C-:B------:R-:W-:Y:S02]  /*0d50*/  PRMT R243, RZ, 0x5410, R9.reuse ;  /* 0x00005410fff37816 */ /* 0x100fe40000000009 */
[----:B------:R-:W-:-:S03]  /*0d60*/  PRMT R242, RZ, 0x7610, R9 ;  /* 0x00007610fff27816 */ /* 0x000fc60000000009 */
[----:B------:R-:W-:Y:S01]  /*0d70*/  @P0 IMAD.WIDE.U32 R8, R233, R251, c[0x0][0x218] ;  /* 0x00008600e9080625 */ /* 0x000fe200078e00fb */
[----:B------:R-:W-:Y:S01]  /*0d80*/  FSEL R206, R206, RZ, !P1 ;  /* 0x000000ffcece7208 */ /* 0x000fe20004800000 */
[----:B------:R0:W5:Y:S01]  /*0d90*/  @P0 LDG.E.128 R60, [R182.64] ;  /* 0x00000004b63c0981 */ /* 0x000162000c1e1d00 */
[----:B---3--:R-:W-:-:S03]  /*0da0*/  PRMT R25, RZ, 0x5410, R23 ;  /* 0x00005410ff197816 */ /* 0x008fc60000000017 */
[----:B------:R1:W5:Y:S01]  /*0db0*/  @P0 LDG.E.128 R44, [R8.64] ;  /* 0x00000004082c0981 */ /* 0x000362000c1e1d00 */
[C---:B------:R-:W-:Y:S01]  /*0dc0*/  FADD.FTZ R232, -R206.reuse, R4 ;  /* 0x00000004cee87221 */ /* 0x040fe20000010100 */
[----:B------:R-:W-:Y:S02]  /*0dd0*/  PRMT R24, RZ, 0x7610, R23 ;  /* 0x00007610ff187816 */ /* 0x000fe40000000017 */
[----:B------:R1:W5:Y:S01]  /*0de0*/  @P0 LDG.E.128 R40, [R8.64+0x10] ;  /* 0x0000100408280981 */ /* 0x000362000c1e1d00 */
[C---:B------:R-:W-:Y:S02]  /*0df0*/  FADD.FTZ R227, -R206.reuse, R5 ;  /* 0x00000005cee37221 */ /* 0x040fe40000010100 */
[C---:B------:R-:W-:Y:S01]  /*0e00*/  FADD.FTZ R225, -R206.reuse, R6 ;  /* 0x00000006cee17221 */ /* 0x040fe20000010100 */
[----:B------:R0:W5:Y:S01]  /*0e10*/  @P0 LDG.E.128 R56, [R182.64+0x10] ;  /* 0x00001004b6380981 */ /* 0x000162000c1e1d00 */
[----:B------:R-:W-:-:S03]  /*0e20*/  FADD.FTZ R224, -R206, R7 ;  /* 0x00000007cee07221 */ /* 0x000fc60000010100 */
[----:B------:R2:W5:Y:S01]  /*0e30*/  @P0 LDG.E.128 R52, [R180.64] ;  /* 0x00000004b4340981 */ /* 0x000562000c1e1d00 */
[----:B-1----:R-:W-:-:S03]  /*0e40*/  @P0 IMAD.WIDE.U32 R8, R207, R251, c[0x0][0x218] ;  /* 0x00008600cf080625 */ /* 0x002fc600078e00fb */
[----:B------:R2:W5:Y:S01]  /*0e50*/  @P0 LDG.E.128 R48, [R180.64+0x10] ;  /* 0x00001004b4300981 */ /* 0x000562000c1e1d00 */
[C---:B0-----:R-:W-:Y:S02]  /*0e60*/  FADD.FTZ R182, -R206.reuse, R191 ;  /* 0x000000bfceb67221 */ /* 0x041fe40000010100 */
[C---:B------:R-:W-:Y:S01]  /*0e70*/  FADD.FTZ R183, -R206.reuse, R192 ;  /* 0x000000c0ceb77221 */ /* 0x040fe20000010100 */
[----:B------:R-:W-:Y:S01]  /*0e80*/  PRMT R234, RZ, 0x5410, R20 ;  /* 0x00005410ffea7816 */ /* 0x000fe20000000014 */
[C---:B------:R-:W-:Y:S01]  /*0e90*/  FADD.FTZ R5, -R206.reuse, R14 ;  /* 0x0000000ece057221 */ /* 0x040fe20000010100 */
[----:B------:R-:W-:Y:S01]  /*0ea0*/  PRMT R233, RZ, 0x7610, R20 ;  /* 0x00007610ffe97816 */ /* 0x000fe20000000014 */
[----:B------:R0:W5:Y:S01]  /*0eb0*/  @P0 LDG.E.128 R36, [R8.64] ;  /* 0x0000000408240981 */ /* 0x000162000c1e1d00 */
[C---:B--2---:R-:W-:Y:S01]  /*0ec0*/  FADD.FTZ R181, -R206.reuse, R190 ;  /* 0x000000beceb57221 */ /* 0x044fe20000010100 */
[----:B------:R-:W-:Y:S01]  /*0ed0*/  PRMT R237, RZ, 0x5410, R21 ;  /* 0x00005410ffed7816 */ /* 0x000fe20000000015 */
[C---:B------:R-:W-:Y:S01]  /*0ee0*/  FADD.FTZ R190, -R206.reuse, R195 ;  /* 0x000000c3cebe7221 */ /* 0x040fe20000010100 */
[----:B------:R-:W-:Y:S01]  /*0ef0*/  PRMT R235, RZ, 0x7610, R21 ;  /* 0x00007610ffeb7816 */ /* 0x000fe20000000015 */
[C---:B------:R-:W-:Y:S01]  /*0f00*/  FADD.FTZ R195, -R206.reuse, R200 ;  /* 0x000000c8cec37221 */ /* 0x040fe20000010100 */
[--C-:B------:R-:W-:Y:S01]  /*0f10*/  PRMT R239, RZ, 0x5410, R22.reuse ;  /* 0x00005410ffef7816 */ /* 0x100fe20000000016 */
[----:B------:R0:W5:Y:S01]  /*0f20*/  @P0 LDG.E.128 R32, [R8.64+0x10] ;  /* 0x0000100408200981 */ /* 0x000162000c1e1d00 */
        /* <DEDUP_REMOVED lines=10> */
[--C-:B------:R-:W-:Y:S01]  /*0fd0*/  PRMT R247, RZ, 0x5410, R10.reuse ;  /* 0x00005410fff77816 */ /* 0x100fe2000000000a */
[----:B------:R-:W2:Y:S01]  /*0fe0*/  LDL R209, [R1+0x38] ;  /* 0x0000380001d17983 */ /* 0x000ea20000100800 */
[----:B------:R-:W-:Y:S01]  /*0ff0*/  PRMT R246, RZ, 0x7610, R10 ;  /* 0x00007610fff67816 */ /* 0x000fe2000000000a */
[C---:B-----5:R-:W-:Y:S01]  /*1000*/  FMUL.FTZ R7, R2.reuse, R232 ;  /* 0x000000e802077220 */ /* 0x060fe20000410000 */
[----:B------:R-:W-:Y:S01]  /*1010*/  MOV R230, R25 ;  /* 0x0000001900e67202 */ /* 0x000fe20000000f00 */
[C---:B0-----:R-:W-:Y:S01]  /*1020*/  FMUL.FTZ R8, R2.reuse, R227 ;  /* 0x000000e302087220 */ /* 0x041fe20000410000 */
[----:B------:R-:W-:Y:S01]  /*1030*/  MOV R228, R24 ;  /* 0x0000001800e47202 */ /* 0x000fe20000000f00 */
[C---:B------:R-:W-:Y:S01]  /*1040*/  FMUL.FTZ R9, R2.reuse, R225 ;  /* 0x000000e102097220 */ /* 0x040fe20000410000 */
[--C-:B------:R-:W-:Y:S01]  /*1050*/  PRMT R25, RZ, 0x5410, R231.reuse ;  /* 0x00005410ff197816 */ /* 0x100fe200000000e7 */
[C---:B------:R-:W-:Y:S01]  /*1060*/  FMUL.FTZ R10, R2.reuse, R224 ;  /* 0x000000e0020a7220 */ /* 0x040fe20000410000 */
[----:B------:R-:W-:Y:S01]  /*1070*/  PRMT R24, RZ, 0x7610, R231 ;  /* 0x00007610ff187816 */ /* 0x000fe200000000e7 */
[C---:B------:R-:W-:Y:S01]  /*1080*/  FMUL.FTZ R185, R2.reuse, R181 ;  /* 0x000000b502b97220 */ /* 0x040fe20000410000 */
[----:B------:R-:W3:Y:S01]  /*1090*/  LDL R231, [R1+0x24] ;  /* 0x0000240001e77983 */ /* 0x000ee20000100800 */
[----:B------:R-:W-:-:S02]  /*10a0*/  FMUL.FTZ R186, R2, R182 ;  /* 0x000000b602ba7220 */ /* 0x000fc40000410000 */
[C---:B------:R-:W-:Y:S01]  /*10b0*/  FMUL.FTZ R187, R2.reuse, R183 ;  /* 0x000000b702bb7220 */ /* 0x040fe20000410000 */
[----:B------:R-:W3:Y:S01]  /*10c0*/  LDL R232, [R1+0x20] ;  /* 0x0000200001e87983 */ /* 0x000ee20000100800 */
[----:B------:R-:W-:Y:S01]  /*10d0*/  FMUL.FTZ R13, R2, R5 ;  /* 0x00000005020d7220 */ /* 0x000fe20000410000 */
[--C-:B------:R-:W-:Y:S02]  /*10e0*/  PRMT R245, RZ, 0x5410, R11.reuse ;  /* 0x00005410fff57816 */ /* 0x100fe4000000000b */
[----:B------:R-:W3:Y:S01]  /*10f0*/  LDL R227, [R1+0x1c] ;  /* 0x00001c0001e37983 */ /* 0x000ee20000100800 */
[----:B------:R-:W-:-:S03]  /*1100*/  PRMT R244, RZ, 0x7610, R11 ;  /* 0x00007610fff47816 */ /* 0x000fc6000000000b */
[----:B------:R-:W3:Y:S01]  /*1110*/  LDL R225, [R1+0x18] ;  /* 0x0000180001e17983 */ /* 0x000ee20000100800 */
[----:B------:R-:W-:-:S03]  /*1120*/  FADD.FTZ R11, -R206, R12 ;  /* 0x0000000cce0b7221 */ /* 0x000fc60000010100 */
[----:B------:R-:W3:Y:S04]  /*1130*/  LDL R224, [R1+0x34] ;  /* 0x0000340001e07983 */ /* 0x000ee80000100800 */
[----:B------:R-:W3:Y:S04]  /*1140*/  LDL R181, [R1+0x30] ;  /* 0x0000300001b57983 */ /* 0x000ee80000100800 */
[----:B------:R-:W3:Y:S04]  /*1150*/  LDL R182, [R1+0x2c] ;  /* 0x00002c0001b67983 */ /* 0x000ee80000100800 */
[----:B------:R-:W3:Y:S01]  /*1160*/  LDL R183, [R1+0x28] ;  /* 0x0000280001b77983 */ /* 0x000ee20000100800 */
[----:B------:R-:W-:-:S02]  /*1170*/  FMUL.FTZ R12, R2, R4 ;  /* 0x00000004020c7220 */ /* 0x000fc40000410000 */
[C---:B------:R-:W-:Y:S01]  /*1180*/  FADD.FTZ R6, -R206.reuse, R15 ;  /* 0x0000000fce067221 */ /* 0x040fe20000010100 */
[----:B------:R0:W5:Y:S01]  /*1190*/  @P0 LDG.E.128 R68, [R204.64] ;  /* 0x00000004cc440981 */ /* 0x000162000c1e1d00 */
[C---:B------:R-:W-:Y:S02]  /*11a0*/  FADD.FTZ R15, -R206.reuse, R16 ;  /* 0x00000010ce0f7221 */ /* 0x040fe40000010100 */
[C---:B------:R-:W-:Y:S01]  /*11b0*/  FADD.FTZ R180, -R206.reuse, R189 ;  /* 0x000000bdceb47221 */ /* 0x040fe20000010100 */
[----:B------:R0:W5:Y:S01]  /*11c0*/  @P0 LDG.E.128 R64, [R204.64+0x10] ;  /* 0x00001004cc400981 */ /* 0x000162000c1e1d00 */
[C---:B------:R-:W-:Y:S02]  /*11d0*/  FADD.FTZ R16, -R206.reuse, R17 ;  /* 0x00000011ce107221 */ /* 0x040fe40000010100 */
[C---:B------:R-:W-:Y:S02]  /*11e0*/  FADD.FTZ R17, -R206.reuse, R18 ;  /* 0x00000012ce117221 */ /* 0x040fe40000010100 */
[----:B------:R-:W-:-:S02]  /*11f0*/  FADD.FTZ R18, -R206, R19 ;  /* 0x00000013ce127221 */ /* 0x000fc40000010100 */
[----:B------:R-:W-:Y:S02]  /*1200*/  FADD.FTZ R19, -R206, R184 ;  /* 0x000000b8ce137221 */ /* 0x000fe40000010100 */
[C---:B------:R-:W-:Y:S02]  /*1210*/  FMUL.FTZ R184, R2.reuse, R180 ;  /* 0x000000b402b87220 */ /* 0x040fe40000410000 */
[----:B------:R-:W-:Y:S02]  /*1220*/  FMUL.FTZ R14, R2, R6 ;  /* 0x00000006020e7220 */ /* 0x000fe40000410000 */
[----:B----4-:R-:W-:-:S05]  /*1230*/  FMUL.FTZ R229, R229, R240 ;  /* 0x000000f0e5e57220 */ /* 0x010fca0000410000 */
[----:B------:R1:W-:Y:S04]  /*1240*/  STL [R1], R229 ;  /* 0x000000e501007387 */ /* 0x0003e80000100800 */
[----:B------:R-:W4:Y:S04]  /*1250*/  LDL R5, [R1+0xc] ;  /* 0x00000c0001057983 */ /* 0x000f280000100800 */
[----:B------:R-:W4:Y:S04]  /*1260*/  LDL R4, [R1+0x10] ;  /* 0x0000100001047983 */ /* 0x000f280000100800 */
[----:B------:R-:W4:Y:S04]  /*1270*/  LDL R180, [R1+0x8] ;  /* 0x0000080001b47983 */ /* 0x000f280000100800 */
[----:B------:R-:W4:Y:S01]  /*1280*/  LDL R6, [R1+0x14] ;  /* 0x0000140001067983 */ /* 0x000f220000100800 */
        /* <DEDUP_REMOVED lines=8> */
[----:B------:R-:W-:Y:S02]  /*1310*/  FMUL.FTZ R249, R249, R243 ;  /* 0x000000f3f9f97220 */ /* 0x000fe40000410000 */
[----:B------:R-:W-:Y:S02]  /*1320*/  FMUL.FTZ R11, R2, R11 ;  /* 0x0000000b020b7220 */ /* 0x000fe40000410000 */
[----:B------:R-:W-:Y:S02]  /*1330*/  FMUL.FTZ R248, R248, R242 ;  /* 0x000000f2f8f87220 */ /* 0x000fe40000410000 */
[----:B------:R-:W-:Y:S02]  /*1340*/  FADD.FTZ R140, R140, R247 ;  /* 0x000000f78c8c7221 */ /* 0x000fe40000010000 */
[----:B------:R-:W-:-:S02]  /*1350*/  FFMA.FTZ R100, R11, R247, R100 ;  /* 0x000000f70b647223 */ /* 0x000fc40000010064 */
[----:B--2---:R-:W-:Y:S02]  /*1360*/  FMUL.FTZ R209, R209, R241 ;  /* 0x000000f1d1d17220 */ /* 0x004fe40000410000 */
[----:B---3--:R-:W-:Y:S02]  /*1370*/  FMUL.FTZ R241, R232, R237 ;  /* 0x000000ede8f17220 */ /* 0x008fe40000410000 */
        /* <DEDUP_REMOVED lines=8> */
[----:B------:R-:W-:Y:S02]  /*1400*/  FMUL.FTZ R247, R183, R247 ;  /* 0x000000f7b7f77220 */ /* 0x000fe40000410000 */
[----:B------:R-:W-:-:S02]  /*1410*/  FMUL.FTZ R244, R224, R244 ;  /* 0x000000f4e0f47220 */ /* 0x000fc40000410000 */
[----:B------:R-:W-:Y:S02]  /*1420*/  FFMA.FTZ R98, R9, R243, R98 ;  /* 0x000000f309627223 */ /* 0x000fe40000010062 */
[----:B------:R-:W-:Y:S02]  /*1430*/  FADD.FTZ R138, R138, R243 ;  /* 0x000000f38a8a7221 */ /* 0x000fe40000010000 */
[----:B------:R-:W-:Y:S02]  /*1440*/  FMUL.FTZ R15, R2, R15 ;  /* 0x0000000f020f7220 */ /* 0x000fe40000410000 */
[----:B------:R-:W-:Y:S02]  /*1450*/  FMUL.FTZ R243, R225, R234 ;  /* 0x000000eae1f37220 */ /* 0x000fe40000410000 */
[----:B------:R-:W-:Y:S02]  /*1460*/  FFMA.FTZ R99, R10, R242, R99 ;  /* 0x000000f20a637223 */ /* 0x000fe40000010063 */
[----:B------:R-:W-:-:S02]  /*1470*/  FADD.FTZ R139, R139, R242 ;  /* 0x000000f28b8b7221 */ /* 0x000fc40000010000 */
[C---:B------:R-:W-:Y:S02]  /*1480*/  FMUL.FTZ R16, R2.reuse, R16 ;  /* 0x0000001002107220 */ /* 0x040fe40000410000 */
[----:B------:R-:W-:Y:S02]  /*1490*/  FMUL.FTZ R242, R227, R233 ;  /* 0x000000e9e3f27220 */ /* 0x000fe40000410000 */
[----:B------:R-:W-:Y:S02]  /*14a0*/  FMUL.FTZ R19, R2, R19 ;  /* 0x0000001302137220 */ /* 0x000fe40000410000 */
[----:B------:R-:W-:Y:S02]  /*14b0*/  FFMA.FTZ R97, R8, R240, R97 ;  /* 0x000000f008617223 */ /* 0x000fe40000010061 */
[----:B------:R-:W-:Y:S02]  /*14c0*/  FADD.FTZ R137, R137, R240 ;  /* 0x000000f089897221 */ /* 0x000fe40000010000 */
[----:B------:R-:W-:-:S02]  /*14d0*/  FMUL.FTZ R18, R2, R18 ;  /* 0x0000001202127220 */ /* 0x000fc40000410000 */
[----:B------:R-:W-:Y:S02]  /*14e0*/  FMUL.FTZ R240, R231, R235 ;  /* 0x000000ebe7f07220 */ /* 0x000fe40000410000 */
[----:B------:R-:W-:Y:S02]  /*14f0*/  FADD.FTZ R148, R148, R239 ;  /* 0x000000ef94947221 */ /* 0x000fe40000010000 */
[----:B------:R-:W-:Y:S02]  /*1500*/  FFMA.FTZ R108, R19, R239, R108 ;  /* 0x000000ef136c7223 */ /* 0x000fe4000001006c */
[----:B------:R-:W-:Y:S02]  /*1510*/  FADD.FTZ R192, -R206, R197 ;  /* 0x000000c5cec07221 */ /* 0x000fe40000010100 */
[----:B------:R-:W-:Y:S02]  /*1520*/  FMUL.FTZ R21, R2, R21 ;  /* 0x0000001502157220 */ /* 0x000fe40000410000 */
[----:B------:R-:W-:-:S02]  /*1530*/  FADD.FTZ R197, -R206, R202 ;  /* 0x000000cacec57221 */ /* 0x000fc40000010100 */
[----:B------:R-:W-:Y:S01]  /*1540*/  FADD.FTZ R202, -R206, R211 ;  /* 0x000000d3ceca7221 */ /* 0x000fe20000010100 */
[----:B------:R-:W-:Y:S01]  /*1550*/  PRMT R211, RZ, 0x5410, R216 ;  /* 0x00005410ffd37816 */ /* 0x000fe200000000d8 */
[----:B------:R-:W-:Y:S02]  /*1560*/  FFMA.FTZ R107, R18, R235, R107 ;  /* 0x000000eb126b7223 */ /* 0x000fe4000001006b */
[----:B------:R-:W-:Y:S02]  /*1570*/  FADD.FTZ R147, R147, R235 ;  /* 0x000000eb93937221 */ /* 0x000fe40000010000 */
[C---:B------:R-:W-:Y:S02]  /*1580*/  FADD.FTZ R23, -R206.reuse, R188 ;  /* 0x000000bcce177221 */ /* 0x040fe40000010100 */
[----:B------:R-:W-:Y:S02]  /*1590*/  FADD.FTZ R191, -R206, R196 ;  /* 0x000000c4cebf7221 */ /* 0x000fe40000010100 */
[----:B------:R-:W-:-:S02]  /*15a0*/  FMUL.FTZ R22, R2, R22 ;  /* 0x0000001602167220 */ /* 0x000fc40000410000 */
[C---:B------:R-:W-:Y:S02]  /*15b0*/  FADD.FTZ R196, -R206.reuse, R201 ;  /* 0x000000c9cec47221 */ /* 0x040fe40000010100 */
[----:B------:R-:W-:Y:S01]  /*15c0*/  FADD.FTZ R201, -R206, R210 ;  /* 0x000000d2cec97221 */ /* 0x000fe20000010100 */
[----:B------:R-:W-:Y:S01]  /*15d0*/  PRMT R210, RZ, 0x7610, R216 ;  /* 0x00007610ffd27816 */ /* 0x000fe200000000d8 */
[----:B------:R-:W-:Y:S02]  /*15e0*/  FFMA.FTZ R104, R15, R234, R104 ;  /* 0x000000ea0f687223 */ /* 0x000fe40000010068 */
[----:B------:R-:W-:Y:S02]  /*15f0*/  FADD.FTZ R144, R144, R234 ;  /* 0x000000ea90907221 */ /* 0x000fe40000010000 */
[----:B------:R-:W-:Y:S02]  /*1600*/  FMUL.FTZ R23, R2, R23 ;  /* 0x0000001702177220 */ /* 0x000fe40000410000 */
[----:B------:R-:W-:-:S02]  /*1610*/  FMUL.FTZ R234, R92, R211 ;  /* 0x000000d35cea7220 */ /* 0x000fc40000410000 */
[C---:B0-----:R-:W-:Y:S01]  /*1620*/  FADD.FTZ R204, -R206.reuse, R213 ;  /* 0x000000d5cecc7221 */ /* 0x041fe20000010100 */
[----:B------:R-:W-:Y:S01]  /*1630*/  PRMT R213, RZ, 0x5410, R217 ;  /* 0x00005410ffd57816 */ /* 0x000fe200000000d9 */
[----:B------:R-:W-:Y:S02]  /*1640*/  FADD.FTZ R188, -R206, R193 ;  /* 0x000000c1cebc7221 */ /* 0x000fe40000010100 */
[----:B------:R-:W-:Y:S02]  /*1650*/  FFMA.FTZ R105, R16, R233, R105 ;  /* 0x000000e910697223 */ /* 0x000fe40000010069 */
[----:B------:R-:W-:Y:S02]  /*1660*/  FADD.FTZ R145, R145, R233 ;  /* 0x000000e991917221 */ /* 0x000fe40000010000 */
[----:B------:R-:W-:Y:S02]  /*1670*/  FADD.FTZ R193, -R206, R198 ;  /* 0x000000c6cec17221 */ /* 0x000fe40000010100 */
[----:B------:R-:W-:-:S02]  /*1680*/  FMUL.FTZ R233, R93, R210 ;  /* 0x000000d25de97220 */ /* 0x000fc40000410000 */
[C---:B------:R-:W-:Y:S02]  /*1690*/  FADD.FTZ R198, -R206.reuse, R203 ;  /* 0x000000cbcec67221 */ /* 0x040fe40000010100 */
[----:B------:R-:W-:Y:S01]  /*16a0*/  FADD.FTZ R203, -R206, R212 ;  /* 0x000000d4cecb7221 */ /* 0x000fe20000010100 */
[----:B------:R-:W-:Y:S01]  /*16b0*/  PRMT R212, RZ, 0x7610, R217 ;  /* 0x00007610ffd47816 */ /* 0x000fe200000000d9 */
[----:B------:R-:W-:Y:S02]  /*16c0*/  FMUL.FTZ R232, R94, R213 ;  /* 0x000000d55ee87220 */ /* 0x000fe40000410000 */
[C---:B------:R-:W-:Y:S01]  /*16d0*/  FADD.FTZ R205, -R206.reuse, R215 ;  /* 0x000000d7cecd7221 */ /* 0x040fe20000010100 */
[----:B------:R-:W-:Y:S01]  /*16e0*/  PRMT R215, RZ, 0x5410, R218 ;  /* 0x00005410ffd77816 */ /* 0x000fe200000000da */
[----:B------:R-:W-:Y:S02]  /*16f0*/  FMUL.FTZ R231, R95, R212 ;  /* 0x000000d45fe77220 */ /* 0x000fe40000410000 */
[----:B------:R-:W-:Y:S01]  /*1700*/  FADD.FTZ R207, -R206, R214 ;  /* 0x000000d6cecf7221 */ /* 0x000fe20000010100 */
[----:B------:R-:W-:Y:S01]  /*1710*/  PRMT R214, RZ, 0x7610, R218 ;  /* 0x00007610ffd67816 */ /* 0x000fe200000000da */
[----:B------:R-:W-:-:S02]  /*1720*/  FADD.FTZ R150, R150, R230 ;  /* 0x000000e696967221 */ /* 0x000fc40000010000 */
[----:B------:R-:W-:Y:S01]  /*1730*/  FFMA.FTZ R110, R21, R230, R110 ;  /* 0x000000e6156e7223 */ /* 0x000fe2000001006e */
[--C-:B------:R-:W-:Y:S01]  /*1740*/  PRMT R216, RZ, 0x5410, R219.reuse ;  /* 0x00005410ffd87816 */ /* 0x100fe200000000db */
[----:B------:R-:W-:Y:S02]  /*1750*/  FADD.FTZ R189, -R206, R194 ;  /* 0x000000c2cebd7221 */ /* 0x000fe40000010100 */
[----:B------:R-:W-:Y:S01]  /*1760*/  FMUL.FTZ R188, R2, R188 ;  /* 0x000000bc02bc7220 */ /* 0x000fe20000410000 */
[----:B------:R-:W-:Y:S01]  /*1770*/  PRMT R219, RZ, 0x7610, R219 ;  /* 0x00007610ffdb7816 */ /* 0x000fe200000000db */
[----:B------:R-:W-:Y:S02]  /*1780*/  FADD.FTZ R151, R151, R228 ;  /* 0x000000e497977221 */ /* 0x000fe40000010000 */
[----:B------:R-:W-:Y:S02]  /*1790*/  FFMA.FTZ R111, R22, R228, R111 ;  /* 0x000000e4166f7223 */ /* 0x000fe4000001006f */
[C---:B------:R-:W-:Y:S01]  /*17a0*/  FMUL.FTZ R189, R2.reuse, R189 ;  /* 0x000000bd02bd7220 */ /* 0x040fe20000410000 */
[----:B------:R-:W-:Y:S01]  /*17b0*/  PRMT R218, RZ, 0x5410, R220 ;  /* 0x00005410ffda7816 */ /* 0x000fe200000000dc */
[----:B------:R-:W-:-:S02]  /*17c0*/  FMUL.FTZ R190, R2, R190 ;  /* 0x000000be02be7220 */ /* 0x000fc40000410000 */
[----:B------:R-:W-:Y:S01]  /*17d0*/  FMUL.FTZ R227, R91, R219 ;  /* 0x000000db5be37220 */ /* 0x000fe20000410000 */
[----:B------:R-:W-:Y:S01]  /*17e0*/  PRMT R217, RZ, 0x7610, R220 ;  /* 0x00007610ffd97816 */ /* 0x000fe200000000dc */
[----:B------:R-:W-:Y:S01]  /*17f0*/  FMUL.FTZ R191, R2, R191 ;  /* 0x000000bf02bf7220 */ /* 0x000fe20000410000 */
[--C-:B------:R-:W-:Y:S01]  /*1800*/  PRMT R252, RZ, 0x5410, R222.reuse ;  /* 0x00005410fffc7816 */ /* 0x100fe200000000de */
[----:B------:R-:W-:Y:S01]  /*1810*/  FMUL.FTZ R225, R84, R218 ;  /* 0x000000da54e17220 */ /* 0x000fe20000410000 */
[----:B------:R-:W-:Y:S02]  /*1820*/  PRMT R251, RZ, 0x7610, R222 ;  /* 0x00007610fffb7816 */ /* 0x000fe400000000de */
[----:B------:R-:W-:Y:S01]  /*1830*/  PRMT R222, RZ, 0x5410, R223 ;  /* 0x00005410ffde7816 */ /* 0x000fe200000000df */
[----:B----4-:R-:W-:Y:S02]  /*1840*/  FMUL.FTZ R238, R5, R238 ;  /* 0x000000ee05ee7220 */ /* 0x010fe40000410000 */
[----:B------:R-:W-:-:S02]  /*1850*/  FFMA.FTZ R5, R7, R209, RZ ;  /* 0x000000d107057223 */ /* 0x000fc400000100ff */
[----:B------:R-:W-:Y:S02]  /*1860*/  FMUL.FTZ R237, R4, R230 ;  /* 0x000000e604ed7220 */ /* 0x000fe40000410000 */
[----:B------:R-:W-:Y:S02]  /*1870*/  FADD.FTZ R4, RZ, R209 ;  /* 0x000000d1ff047221 */ /* 0x000fe40000010000 */
        /* <DEDUP_REMOVED lines=23> */
[----:B------:R-:W-:Y:S02]  /*19f0*/  FFMA.FTZ R5, R19, R239, R5 ;  /* 0x000000ef13057223 */ /* 0x000fe40000010005 */
[----:B------:R-:W-:Y:S02]  /*1a00*/  FADD.FTZ R4, R4, R239 ;  /* 0x000000ef04047221 */ /* 0x000fe40000010000 */
[----:B------:R-:W-:Y:S02]  /*1a10*/  FFMA.FTZ R5, R20, R238, R5 ;  /* 0x000000ee14057223 */ /* 0x000fe40000010005 */
[----:B------:R-:W-:Y:S02]  /*1a20*/  FADD.FTZ R4, R4, R238 ;  /* 0x000000ee04047221 */ /* 0x000fe40000010000 */
[----:B------:R-:W-:-:S02]  /*1a30*/  FMUL.FTZ R235, R6, R228 ;  /* 0x000000e406eb7220 */ /* 0x000fc40000410000 */
        /* <DEDUP_REMOVED lines=13> */
[----:B-1----:R-:W-:Y:S02]  /*1b10*/  FMUL.FTZ R229, R89, R214 ;  /* 0x000000d659e57220 */ /* 0x002fe40000410000 */
[----:B------:R-:W-:Y:S02]  /*1b20*/  FFMA.FTZ R5, R187, R230, R5 ;  /* 0x000000e6bb057223 */ /* 0x000fe40000010005 */
[----:B------:R-:W-:Y:S02]  /*1b30*/  FADD.FTZ R4, R4, R230 ;  /* 0x000000e604047221 */ /* 0x000fe40000010000 */
[----:B------:R-:W-:Y:S02]  /*1b40*/  FMUL.FTZ R228, R90, R216 ;  /* 0x000000d85ae47220 */ /* 0x000fe40000410000 */
[----:B------:R-:W-:-:S02]  /*1b50*/  FFMA.FTZ R5, R188, R229, R5 ;  /* 0x000000e5bc057223 */ /* 0x000fc40000010005 */
[----:B------:R-:W-:Y:S02]  /*1b60*/  FADD.FTZ R4, R4, R229 ;  /* 0x000000e504047221 */ /* 0x000fe40000010000 */
[----:B------:R-:W-:Y:S02]  /*1b70*/  FFMA.FTZ R5, R189, R228, R5 ;  /* 0x000000e4bd057223 */ /* 0x000fe40000010005 */
[----:B------:R-:W-:Y:S02]  /*1b80*/  FADD.FTZ R4, R4, R228 ;  /* 0x000000e404047221 */ /* 0x000fe40000010000 */
[----:B------:R-:W-:Y:S01]  /*1b90*/  FFMA.FTZ R5, R190, R227, R5 ;  /* 0x000000e3be057223 */ /* 0x000fe20000010005 */
[----:B------:R-:W-:Y:S01]  /*1ba0*/  PRMT R220, RZ, 0x5410, R221 ;  /* 0x00005410ffdc7816 */ /* 0x000fe200000000dd */
[----:B------:R-:W-:Y:S01]  /*1bb0*/  FADD.FTZ R4, R4, R227 ;  /* 0x000000e304047221 */ /* 0x000fe20000010000 */
[----:B------:R-:W-:Y:S01]  /*1bc0*/  PRMT R223, RZ, 0x7610, R223 ;  /* 0x00007610ffdf7816 */ /* 0x000fe200000000df */
[----:B------:R-:W-:-:S02]  /*1bd0*/  FMUL.FTZ R192, R2, R192 ;  /* 0x000000c002c07220 */ /* 0x000fc40000410000 */
[----:B------:R-:W-:Y:S02]  /*1be0*/  FMUL.FTZ R224, R85, R217 ;  /* 0x000000d955e07220 */ /* 0x000fe40000410000 */
[----:B------:R-:W-:Y:S01]  /*1bf0*/  FFMA.FTZ R5, R191, R225, R5 ;  /* 0x000000e1bf057223 */ /* 0x000fe20000010005 */
[----:B------:R-:W-:Y:S01]  /*1c00*/  PRMT R221, RZ, 0x7610, R221 ;  /* 0x00007610ffdd7816 */ /* 0x000fe200000000dd */
[----:B------:R-:W-:Y:S01]  /*1c10*/  FADD.FTZ R194, -R206, R199 ;  /* 0x000000c7cec27221 */ /* 0x000fe20000010100 */
[----:B------:R-:W-:Y:S01]  /*1c20*/  MOV R6, R223 ;  /* 0x000000df00067202 */ /* 0x000fe20000000f00 */
[----:B------:R-:W-:Y:S02]  /*1c30*/  FADD.FTZ R4, R4, R225 ;  /* 0x000000e104047221 */ /* 0x000fe40000010000 */
[----:B------:R-:W-:Y:S02]  /*1c40*/  FMUL.FTZ R193, R2, R193 ;  /* 0x000000c102c17220 */ /* 0x000fe40000410000 */
[----:B------:R-:W-:-:S02]  /*1c50*/  FMUL.FTZ R223, R86, R220 ;  /* 0x000000dc56df7220 */ /* 0x000fc40000410000 */
[----:B------:R-:W-:Y:S01]  /*1c60*/  FFMA.FTZ R5, R192, R224, R5 ;  /* 0x000000e0c0057223 */ /* 0x000fe20000010005 */
[----:B------:R-:W-:Y:S01]  /*1c70*/  MOV R180, R222 ;  /* 0x000000de00b47202 */ /* 0x000fe20000000f00 */
[----:B------:R-:W-:Y:S02]  /*1c80*/  FMUL.FTZ R194, R2, R194 ;  /* 0x000000c202c27220 */ /* 0x000fe40000410000 */
[----:B------:R-:W-:Y:S02]  /*1c90*/  FADD.FTZ R4, R4, R224 ;  /* 0x000000e004047221 */ /* 0x000fe40000010000 */
[----:B------:R-:W-:Y:S02]  /*1ca0*/  FMUL.FTZ R222, R87, R221 ;  /* 0x000000dd57de7220 */ /* 0x000fe40000410000 */
[----:B------:R-:W-:Y:S02]  /*1cb0*/  FFMA.FTZ R5, R193, R223, R5 ;  /* 0x000000dfc1057223 */ /* 0x000fe40000010005 */
[----:B------:R-:W-:-:S02]  /*1cc0*/  FFMA.FTZ R123, R194, R221, R123 ;  /* 0x000000ddc27b7223 */ /* 0x000fc4000001007b */
[----:B------:R-:W-:Y:S02]  /*1cd0*/  FADD.FTZ R171, R171, R221 ;  /* 0x000000ddabab7221 */ /* 0x000fe40000010000 */
[----:B------:R-:W-:Y:S02]  /*1ce0*/  FADD.FTZ R4, R4, R223 ;  /* 0x000000df04047221 */ /* 0x000fe40000010000 */
[----:B------:R-:W-:Y:S02]  /*1cf0*/  FMUL.FTZ R195, R2, R195 ;  /* 0x000000c302c37220 */ /* 0x000fe40000410000 */
[----:B------:R-:W-:Y:S02]  /*1d00*/  FMUL.FTZ R221, R80, R252 ;  /* 0x000000fc50dd7220 */ /* 0x000fe40000410000 */
[----:B------:R-:W-:Y:S02]  /*1d10*/  FFMA.FTZ R5, R194, R222, R5 ;  /* 0x000000dec2057223 */ /* 0x000fe40000010005 */
[----:B------:R-:W-:-:S02]  /*1d20*/  FFMA.FTZ R122, R193, R220, R122 ;  /* 0x000000dcc17a7223 */ /* 0x000fc4000001007a */
[----:B------:R-:W-:Y:S02]  /*1d30*/  FADD.FTZ R170, R170, R220 ;  /* 0x000000dcaaaa7221 */ /* 0x000fe40000010000 */
[----:B------:R-:W-:Y:S02]  /*1d40*/  FADD.FTZ R4, R4, R222 ;  /* 0x000000de04047221 */ /* 0x000fe40000010000 */
[C---:B------:R-:W-:Y:S02]  /*1d50*/  FMUL.FTZ R196, R2.reuse, R196 ;  /* 0x000000c402c47220 */ /* 0x040fe40000410000 */
[----:B------:R-:W-:Y:S02]  /*1d60*/  FMUL.FTZ R220, R81, R251 ;  /* 0x000000fb51dc7220 */ /* 0x000fe40000410000 */
[----:B------:R-:W-:Y:S02]  /*1d70*/  FFMA.FTZ R5, R195, R221, R5 ;  /* 0x000000ddc3057223 */ /* 0x000fe40000010005 */
[----:B------:R-:W-:-:S02]  /*1d80*/  FMUL.FTZ R198, R2, R198 ;  /* 0x000000c602c67220 */ /* 0x000fc40000410000 */
[----:B------:R-:W-:Y:S02]  /*1d90*/  FADD.FTZ R175, R175, R219 ;  /* 0x000000dbafaf7221 */ /* 0x000fe40000010000 */
[----:B------:R-:W-:Y:S02]  /*1da0*/  FFMA.FTZ R119, R190, R219, R119 ;  /* 0x000000dbbe777223 */ /* 0x000fe40000010077 */
[----:B------:R-:W-:Y:S02]  /*1db0*/  FADD.FTZ R4, R4, R221 ;  /* 0x000000dd04047221 */ /* 0x000fe40000010000 */
[----:B------:R-:W-:Y:S02]  /*1dc0*/  FMUL.FTZ R197, R2, R197 ;  /* 0x000000c502c57220 */ /* 0x000fe40000410000 */
[----:B------:R-:W-:Y:S02]  /*1dd0*/  FMUL.FTZ R219, R82, R180 ;  /* 0x000000b452db7220 */ /* 0x000fe40000410000 */
[----:B------:R-:W-:-:S02]  /*1de0*/  FFMA.FTZ R5, R196, R220, R5 ;  /* 0x000000dcc4057223 */ /* 0x000fc40000010005 */
[----:B------:R-:W-:Y:S02]  /*1df0*/  FADD.FTZ R172, R172, R215 ;  /* 0x000000d7acac7221 */ /* 0x000fe40000010000 */
[----:B------:R-:W-:Y:S02]  /*1e00*/  FFMA.FTZ R116, R187, R215, R116 ;  /* 0x000000d7bb747223 */ /* 0x000fe40000010074 */
[----:B------:R-:W-:Y:S02]  /*1e10*/  FADD.FTZ R167, R167, R6 ;  /* 0x00000006a7a77221 */ /* 0x000fe40000010000 */
[-C--:B------:R-:W-:Y:S02]  /*1e20*/  FFMA.FTZ R127, R198, R6.reuse, R127 ;  /* 0x00000006c67f7223 */ /* 0x080fe4000001007f */
[----:B------:R-:W-:Y:S02]  /*1e30*/  FMUL.FTZ R215, R83, R6 ;  /* 0x0000000653d77220 */ /* 0x000fe40000410000 */
[----:B------:R-:W-:-:S02]  /*1e40*/  FADD.FTZ R4, R4, R220 ;  /* 0x000000dc04047221 */ /* 0x000fc40000010000 */
[----:B------:R-:W-:Y:S02]  /*1e50*/  FADD.FTZ R199, -R206, R208 ;  /* 0x000000d0cec77221 */ /* 0x000fe40000010100 */
[----:B------:R-:W-:Y:S02]  /*1e60*/  FFMA.FTZ R6, R197, R219, R5 ;  /* 0x000000dbc5067223 */ /* 0x000fe40000010005 */
[----:B------:R-:W-:Y:S02]  /*1e70*/  FADD.FTZ R173, R173, R214 ;  /* 0x000000d6adad7221 */ /* 0x000fe40000010000 */
[----:B------:R-:W-:Y:S02]  /*1e80*/  FFMA.FTZ R117, R188, R214, R117 ;  /* 0x000000d6bc757223 */ /* 0x000fe40000010075 */
[----:B------:R-:W-:Y:S02]  /*1e90*/  FADD.FTZ R4, R4, R219 ;  /* 0x000000db04047221 */ /* 0x000fe40000010000 */
[----:B------:R-:W-:-:S02]  /*1ea0*/  FMUL.FTZ R199, R2, R199 ;  /* 0x000000c702c77220 */ /* 0x000fc40000410000 */
[----:B------:R-:W-:Y:S02]  /*1eb0*/  FMUL.FTZ R214, R76, R31 ;  /* 0x0000001f4cd67220 */ /* 0x000fe40000410000 */
[----:B------:R-:W-:Y:S02]  /*1ec0*/  FFMA.FTZ R6, R198, R215, R6 ;  /* 0x000000d7c6067223 */ /* 0x000fe40000010006 */
[----:B------:R-:W-:Y:S02]  /*1ed0*/  FFMA.FTZ R114, R185, R213, R114 ;  /* 0x000000d5b9727223 */ /* 0x000fe40000010072 */
[----:B------:R-:W-:Y:S02]  /*1ee0*/  FADD.FTZ R154, R154, R213 ;  /* 0x000000d59a9a7221 */ /* 0x000fe40000010000 */
        /* <DEDUP_REMOVED lines=24> */
[----:B------:R-:W-:Y:S01]  /*2070*/  FMUL.FTZ R206, R2, R204 ;  /* 0x000000cc02ce7220 */ /* 0x000fe20000410000 */
[----:B------:R0:W5:Y:S01]  /*2080*/  LDL.LU R31, [R1+0x64] ;  /* 0x00006400011f7983 */ /* 0x0001620000300800 */
[----:B------:R-:W-:-:S02]  /*2090*/  FFMA.FTZ R129, R200, R30, R129 ;  /* 0x0000001ec8817223 */ /* 0x000fc40000010081 */
[----:B------:R-:W-:Y:S02]  /*20a0*/  FADD.FTZ R161, R161, R30 ;  /* 0x0000001ea1a17221 */ /* 0x000fe40000010000 */
[----:B------:R-:W-:Y:S01]  /*20b0*/  FADD.FTZ R4, R4, R211 ;  /* 0x000000d304047221 */ /* 0x000fe20000010000 */
[----:B------:R0:W5:Y:S01]  /*20c0*/  LDL.LU R30, [R1+0x60] ;  /* 0x00006000011e7983 */ /* 0x0001620000300800 */
[----:B------:R-:W-:Y:S02]  /*20d0*/  FMUL.FTZ R207, R2, R207 ;  /* 0x000000cf02cf7220 */ /* 0x000fe40000410000 */
[----:B------:R-:W-:Y:S02]  /*20e0*/  FFMA.FTZ R130, R201, R29, R130 ;  /* 0x0000001dc9827223 */ /* 0x000fe40000010082 */
[----:B------:R-:W-:Y:S02]  /*20f0*/  FADD.FTZ R162, R162, R29 ;  /* 0x0000001da2a27221 */ /* 0x000fe40000010000 */
[----:B------:R-:W-:Y:S01]  /*2100*/  FMUL.FTZ R5, R73, R26 ;  /* 0x0000001a49057220 */ /* 0x000fe20000410000 */
[----:B------:R0:W5:Y:S01]  /*2110*/  LDL.LU R29, [R1+0x5c] ;  /* 0x00005c00011d7983 */ /* 0x0001620000300800 */
[----:B------:R-:W-:-:S02]  /*2120*/  FFMA.FTZ R6, R203, R210, R6 ;  /* 0x000000d2cb067223 */ /* 0x000fc40000010006 */
[----:B------:R-:W-:Y:S02]  /*2130*/  FMUL.FTZ R208, R2, R205 ;  /* 0x000000cd02d07220 */ /* 0x000fe40000410000 */
[----:B------:R-:W-:Y:S02]  /*2140*/  FFMA.FTZ R131, R202, R28, R131 ;  /* 0x0000001cca837223 */ /* 0x000fe40000010083 */
[----:B------:R-:W-:Y:S02]  /*2150*/  FADD.FTZ R163, R163, R28 ;  /* 0x0000001ca3a37221 */ /* 0x000fe40000010000 */
[----:B------:R0:W5:Y:S01]  /*2160*/  LDL.LU R28, [R1+0x58] ;  /* 0x00005800011c7983 */ /* 0x0001620000300800 */
[----:B------:R-:W-:Y:S02]  /*2170*/  FADD.FTZ R156, R156, R27 ;  /* 0x0000001b9c9c7221 */ /* 0x000fe40000010000 */
[----:B------:R-:W-:Y:S02]  /*2180*/  FFMA.FTZ R132, R203, R27, R132 ;  /* 0x0000001bcb847223 */ /* 0x000fe40000010084 */
[----:B------:R-:W-:Y:S01]  /*2190*/  FADD.FTZ R166, R166, R180 ;  /* 0x000000b4a6a67221 */ /* 0x000fe20000010000 */
[----:B------:R0:W5:Y:S01]  /*21a0*/  LDL.LU R27, [R1+0x54] ;  /* 0x00005400011b7983 */ /* 0x0001620000300800 */
[----:B------:R-:W-:-:S02]  /*21b0*/  FFMA.FTZ R126, R197, R180, R126 ;  /* 0x000000b4c57e7223 */ /* 0x000fc4000001007e */
[----:B------:R-:W-:Y:S02]  /*21c0*/  FADD.FTZ R157, R157, R26 ;  /* 0x0000001a9d9d7221 */ /* 0x000fe40000010000 */
[----:B------:R-:W-:Y:S02]  /*21d0*/  FFMA.FTZ R133, R206, R26, R133 ;  /* 0x0000001ace857223 */ /* 0x000fe40000010085 */
[----:B------:R-:W-:Y:S01]  /*21e0*/  FADD.FTZ R181, R4, R210 ;  /* 0x000000d204b57221 */ /* 0x000fe20000010000 */
[----:B------:R0:W5:Y:S01]  /*21f0*/  LDL.LU R26, [R1+0x50] ;  /* 0x00005000011a7983 */ /* 0x0001620000300800 */
[----:B------:R-:W-:Y:S02]  /*2200*/  FADD.FTZ R158, R158, R25 ;  /* 0x000000199e9e7221 */ /* 0x000fe40000010000 */
[-C--:B------:R-:W-:Y:S02]  /*2210*/  FFMA.FTZ R134, R207, R25.reuse, R134 ;  /* 0x00000019cf867223 */ /* 0x080fe40000010086 */
[----:B------:R-:W-:-:S02]  /*2220*/  FMUL.FTZ R4, R74, R25 ;  /* 0x000000194a047220 */ /* 0x000fc40000410000 */
[----:B------:R-:W-:Y:S01]  /*2230*/  FFMA.FTZ R180, R206, R5, R6 ;  /* 0x00000005ceb47223 */ /* 0x000fe20000010006 */
[----:B------:R0:W5:Y:S01]  /*2240*/  LDL.LU R25, [R1+0x4c] ;  /* 0x00004c0001197983 */ /* 0x0001620000300800 */
[----:B------:R-:W-:Y:S02]  /*2250*/  FADD.FTZ R159, R159, R24 ;  /* 0x000000189f9f7221 */ /* 0x000fe40000010000 */
[-C--:B------:R-:W-:Y:S02]  /*2260*/  FFMA.FTZ R135, R208, R24.reuse, R135 ;  /* 0x00000018d0877223 */ /* 0x080fe40000010087 */
[----:B------:R-:W-:Y:S02]  /*2270*/  FMUL.FTZ R6, R75, R24 ;  /* 0x000000184b067220 */ /* 0x000fe40000410000 */
[----:B------:R0:W5:Y:S01]  /*2280*/  LDL.LU R24, [R1+0x48] ;  /* 0x0000480001187983 */ /* 0x0001620000300800 */
[----:B------:R-:W-:Y:S02]  /*2290*/  FADD.FTZ R181, R181, R5 ;  /* 0x00000005b5b57221 */ /* 0x000fe40000010000 */
[----:B------:R-:W-:-:S02]  /*22a0*/  FFMA.FTZ R180, R207, R4, R180 ;  /* 0x00000004cfb47223 */ /* 0x000fc400000100b4 */
[----:B------:R-:W-:Y:S02]  /*22b0*/  FADD.FTZ R181, R181, R4 ;  /* 0x00000004b5b57221 */ /* 0x000fe40000010000 */
[----:B------:R-:W-:Y:S02]  /*22c0*/  FADD.FTZ R174, R174, R216 ;  /* 0x000000d8aeae7221 */ /* 0x000fe40000010000 */
[----:B------:R-:W-:Y:S02]  /*22d0*/  FFMA.FTZ R118, R189, R216, R118 ;  /* 0x000000d8bd767223 */ /* 0x000fe40000010076 */
        /* <DEDUP_REMOVED lines=10> */
.L_x_6451:
[----:B0-----:R-:W-:Y:S05]  /*2380*/  BSYNC B1 ;  /* 0x0000000000017941 */ /* 0x001fea0003800000 */
.L_x_6449:
[----:B------:R-:W-:Y:S05]  /*2390*/  BRA.DIV ~URZ, `(.L_x_6452) ;  /* 0x00003b327f007947 */ /* 0x000fea000b800000 */
[----:B------:R0:W1:Y:S02]  /*23a0*/  SHFL.BFLY PT, R183, R217, 0x1, 0x1f ;  /* 0x0c201f00d9b77f89 */ /* 0x00006400000e0000 */
.L_x_6535:
[----:B------:R-:W-:Y:S05]  /*23b0*/  BRA.DIV ~URZ, `(.L_x_6453) ;  /* 0x00003b927f007947 */ /* 0x000fea000b800000 */
[----:B-1----:R-:W-:Y:S01]  /*23c0*/  FADD.FTZ R183, R183, R217 ;  /* 0x000000d9b7b77221 */ /* 0x002fe20000010000 */
[----:B------:R-:W1:Y:S04]  /*23d0*/  SHFL.BFLY PT, R180, R216, 0x1, 0x1f ;  /* 0x0c201f00d8b47f89 */ /* 0x000e6800000e0000 */
        /* <DEDUP_REMOVED lines=15> */
.L_x_6536:
[----:B---3-5:R-:W-:Y:S01]  /*24d0*/  ISETP.GE.AND P3, PT, R250, 0x1, PT ;  /* 0x00000001fa00780c */ /* 0x028fe20003f66270 */
[----:B0-----:R-:W0:Y:S01]  /*24e0*/  S2R R217, SR_TID.X ;  /* 0x0000000000d97919 */ /* 0x001e220000002100 */
[----:B--2---:R-:W-:Y:S01]  /*24f0*/  FADD.FTZ R183, R205, R183 ;  /* 0x000000b7cdb77221 */ /* 0x004fe20000010000 */
[----:B------:R-:W-:Y:S01]  /*2500*/  @!P4 ISETP.NE.U32.AND P1, PT, RZ, c[0x0][0x218], PT ;  /* 0x00008600ff00ca0c */ /* 0x000fe20003f25070 */
[----:B------:R-:W-:Y:S01]  /*2510*/  HFMA2.MMA R216, -RZ, RZ, 0, 0 ;  /* 0x00000000ffd87435 */ /* 0x000fe200000001ff */
[----:B-1----:R-:W-:Y:S01]  /*2520*/  FADD.FTZ R180, R180, R204 ;  /* 0x000000ccb4b47221 */ /* 0x002fe20000010000 */
[----:B------:R-:W-:Y:S01]  /*2530*/  @!P4 ISETP.NE.U32.AND P0, PT, RZ, c[0x0][0x218], PT ;  /* 0x00008600ff00ca0c */ /* 0x000fe20003f05070 */
[----:B------:R-:W-:Y:S01]  /*2540*/  FMUL.FTZ R183, R183, c[0x0][0x1e0] ;  /* 0x00007800b7b77a20 */ /* 0x000fe20000410000 */
[----:B------:R-:W-:Y:S01]  /*2550*/  @!P4 ISETP.NE.AND.EX P1, PT, RZ, c[0x0][0x21c], PT, P1 ;  /* 0x00008700ff00ca0c */ /* 0x000fe20003f25310 */
[----:B------:R-:W-:Y:S01]  /*2560*/  BSSY B1, `(.L_x_6454) ;  /* 0x0000014000017945 */ /* 0x000fe20003800000 */
[----:B------:R-:W-:-:S02]  /*2570*/  @!P4 ISETP.NE.AND.EX P0, PT, RZ, c[0x0][0x21c], PT, P0 ;  /* 0x00008700ff00ca0c */ /* 0x000fc40003f05300 */
[----:B------:R-:W-:Y:S02]  /*2580*/  @!P4 FSEL R204, R68, RZ, P1 ;  /* 0x000000ff44ccc208 */ /* 0x000fe40000800000 */
[----:B------:R-:W-:-:S05]  /*2590*/  @P3 IADD3 R181, R250, -0x1, RZ ;  /* 0xfffffffffab53810 */ /* 0x000fca0007ffe0ff */
[----:B------:R-:W-:-:S05]  /*25a0*/  @P3 IMAD R181, R181, c[0x0][0x168], RZ ;  /* 0x00005a00b5b53a24 */ /* 0x000fca00078e02ff */
[----:B------:R-:W-:-:S04]  /*25b0*/  @P3 SHF.R.S32.HI R182, RZ, 0x1f, R181 ;  /* 0x0000001fffb63819 */ /* 0x000fc800000114b5 */
[----:B------:R-:W-:Y:S02]  /*25c0*/  @P3 LEA.HI R181, R182, R181, RZ, 0x3 ;  /* 0x000000b5b6b53211 */ /* 0x000fe400078f18ff */
[----:B0-----:R-:W-:Y:S02]  /*25d0*/  @P3 LOP3.LUT R182, R217, 0x1f, RZ, 0xc0, !PT ;  /* 0x0000001fd9b63812 */ /* 0x001fe400078ec0ff */
[----:B------:R-:W0:Y:S02]  /*25e0*/  LDC.U8 R217, c[0x0][0x1f0] ;  /* 0x00007c00ffd97b82 */ /* 0x000e240000000000 */
[----:B------:R-:W-:Y:S02]  /*25f0*/  @P3 LEA.HI.SX32 R216, R181, R182, 0x1d ;  /* 0x000000b6b5d83211 */ /* 0x000fe400078feaff */
[----:B0-----:R-:W-:Y:S01]  /*2600*/  ISETP.NE.AND P2, PT, R217, RZ, PT ;  /* 0x000000ffd900720c */ /* 0x001fe20003f45270 */
[----:B------:R-:W-:-:S03]  /*2610*/  FMUL.FTZ R217, R180, c[0x0][0x1e0] ;  /* 0x00007800b4d97a20 */ /* 0x000fc60000410000 */
        /* <DEDUP_REMOVED lines=8> */
.L_x_6455:
[----:B------:R-:W-:Y:S05]  /*26a0*/  BSYNC B1 ;  /* 0x0000000000017941 */ /* 0x000fea0003800000 */
.L_x_6454:
[----:B------:R-:W-:Y:S01]  /*26b0*/  BSSY B1, `(.L_x_6456) ;  /* 0x000000a000017945 */ /* 0x000fe20003800000 */
        /* <DEDUP_REMOVED lines=9> */
.L_x_6457:
[----:B------:R-:W-:Y:S05]  /*2750*/  BSYNC B1 ;  /* 0x0000000000017941 */ /* 0x000fea0003800000 */
.L_x_6456:
[----:B------:R-:W-:Y:S01]  /*2760*/  @P3 FMUL.FTZ R180, R204, c[0x0][0x1ec] ;  /* 0x00007b00ccb43a20 */ /* 0x000fe20000410000 */
[----:B------:R-:W-:Y:S01]  /*2770*/  @!P4 ISETP.NE.U32.AND P2, PT, RZ, c[0x0][0x218], PT ;  /* 0x00008600ff00ca0c */ /* 0x000fe20003f45070 */
[----:B------:R-:W-:Y:S01]  /*2780*/  @P3 FMUL.FTZ R182, R181, c[0x0][0x1ec] ;  /* 0x00007b00b5b63a20 */ /* 0x000fe20000410000 */
[----:B------:R-:W-:Y:S01]  /*2790*/  @!P4 ISETP.NE.U32.AND P1, PT, RZ, c[0x0][0x218], PT ;  /* 0x00008600ff00ca0c */ /* 0x000fe20003f25070 */
[----:B------:R-:W-:Y:S01]  /*27a0*/  BSSY B1, `(.L_x_6458) ;  /* 0x0000010000017945 */ /* 0x000fe20003800000 */
[----:B------:R-:W-:Y:S02]  /*27b0*/  @P3 F2FP.BF16.PACK_AB R180, RZ, R180 ;  /* 0x000000b4ffb4323e */ /* 0x000fe400000010ff */
[----:B------:R-:W-:Y:S02]  /*27c0*/  @P3 F2FP.BF16.PACK_AB R182, RZ, R182 ;  /* 0x000000b6ffb6323e */ /* 0x000fe400000010ff */
[----:B------:R-:W-:Y:S02]  /*27d0*/  @P3 PRMT R28, R180, 0x7610, R28 ;  /* 0x00007610b41c3816 */ /* 0x000fe4000000001c */
[----:B------:R-:W-:-:S02]  /*27e0*/  @!P4 ISETP.NE.AND.EX P2, PT, RZ, c[0x0][0x21c], PT, P2 ;  /* 0x00008700ff00ca0c */ /* 0x000fc40003f45320 */
[----:B------:R-:W-:Y:S02]  /*27f0*/  @P3 PRMT R28, R28, 0x5410, R182 ;  /* 0x000054101c1c3816 */ /* 0x000fe400000000b6 */
[----:B------:R-:W-:Y:S02]  /*2800*/  @!P4 ISETP.NE.U32.AND P0, PT, RZ, c[0x0][0x218], PT ;  /* 0x00008600ff00ca0c */ /* 0x000fe40003f05070 */
[----:B------:R-:W-:Y:S02]  /*2810*/  @!P4 ISETP.NE.AND.EX P1, PT, RZ, c[0x0][0x21c], PT, P1 ;  /* 0x00008700ff00ca0c */ /* 0x000fe40003f25310 */
        /* <DEDUP_REMOVED lines=8> */
.L_x_6459:
[----:B------:R-:W-:Y:S05]  /*28a0*/  BSYNC B1 ;  /* 0x0000000000017941 */ /* 0x000fea0003800000 */
.L_x_6458:
        /* <DEDUP_REMOVED lines=9> */
.L_x_6461:
[----:B------:R-:W-:Y:S05]  /*2940*/  BSYNC B1 ;  /* 0x0000000000017941 */ /* 0x000fea0003800000 */
.L_x_6460:
        /* <DEDUP_REMOVED lines=14> */
.L_x_6463:
[----:B------:R-:W-:Y:S05]  /*2a30*/  BSYNC B1 ;  /* 0x0000000000017941 */ /* 0x000fea0003800000 */
.L_x_6462:
        /* <DEDUP_REMOVED lines=16> */
.L_x_6465:
[----:B------:R-:W-:Y:S05]  /*2b40*/  BSYNC B1 ;  /* 0x0000000000017941 */ /* 0x000fea0003800000 */
.L_x_6464:
        /* <DEDUP_REMOVED lines=14> */
.L_x_6467:
[----:B------:R-:W-:Y:S05]  /*2c30*/  BSYNC B1 ;  /* 0x0000000000017941 */ /* 0x000fea0003800000 */
.L_x_6466:
        /* <DEDUP_REMOVED lines=8> */
[----:B------:R-:W-:Y:S02]  /*2cc0*/  SEL R180, R204, R24, P1 ;  /* 0x00000018ccb47207 */ /* 0x000fe40000800000 */
[----:B------:R-:W-:Y:S02]  /*2cd0*/  @!P4 ISETP.NE.U32.AND P2, PT, RZ, c[0x0][0x218], PT ;  /* 0x00008600ff00ca0c */ /* 0x000fe40003f45070 */
        /* <DEDUP_REMOVED lines=18> */
.L_x_6469:
[----:B------:R-:W-:Y:S05]  /*2e00*/  BSYNC B1 ;  /* 0x0000000000017941 */ /* 0x000fea0003800000 */
.L_x_6468:
        /* <DEDUP_REMOVED lines=21> */
.L_x_6471:
[----:B------:R-:W-:Y:S05]  /*2f60*/  BSYNC B1 ;  /* 0x0000000000017941 */ /* 0x000fea0003800000 */
.L_x_6470:
        /* <DEDUP_REMOVED lines=9> */
.L_x_6473:
[----:B------:R-:W-:Y:S05]  /*3000*/  BSYNC B1 ;  /* 0x0000000000017941 */ /* 0x000fea0003800000 */
.L_x_6472:
        /* <DEDUP_REMOVED lines=20> */
.L_x_6475:
[----:B------:R-:W-:Y:S05]  /*3150*/  BSYNC B1 ;  /* 0x0000000000017941 */ /* 0x000fea0003800000 */
.L_x_6474:
        /* <DEDUP_REMOVED lines=9> */
.L_x_6477:
[----:B------:R-:W-:Y:S05]  /*31f0*/  BSYNC B1 ;  /* 0x0000000000017941 */ /* 0x000fea0003800000 */
.L_x_6476:
        /* <DEDUP_REMOVED lines=14> */
.L_x_6479:
[----:B------:R-:W-:Y:S05]  /*32e0*/  BSYNC B1 ;  /* 0x0000000000017941 */ /* 0x000fea0003800000 */
.L_x_6478:
        /* <DEDUP_REMOVED lines=16> */
.L_x_6481:
[----:B------:R-:W-:Y:S05]  /*33f0*/  BSYNC B1 ;  /* 0x0000000000017941 */ /* 0x000fea0003800000 */
.L_x_6480:
        /* <DEDUP_REMOVED lines=14> */
.L_x_6483:
[----:B------:R-:W-:Y:S05]  /*34e0*/  BSYNC B1 ;  /* 0x0000000000017941 */ /* 0x000fea0003800000 */
.L_x_6482:
        /* <DEDUP_REMOVED lines=24> */
.L_x_6485:
[----:B------:R-:W-:Y:S05]  /*3670*/  BSYNC B1 ;  /* 0x0000000000017941 */ /* 0x000fea0003800000 */
.L_x_6484:
        /* <DEDUP_REMOVED lines=21> */
.L_x_6487:
[----:B------:R-:W-:Y:S05]  /*37d0*/  BSYNC B1 ;  /* 0x0000000000017941 */ /* 0x000fea0003800000 */
.L_x_6486:
        /* <DEDUP_REMOVED lines=15> */
.L_x_6489:
[----:B------:R-:W-:Y:S05]  /*38d0*/  BSYNC B1 ;  /* 0x0000000000017941 */ /* 0x000fea0003800000 */
.L_x_6488:
        /* <DEDUP_REMOVED lines=9> */
.L_x_6491:
[----:B------:R-:W-:Y:S05]  /*3970*/  BSYNC B1 ;  /* 0x0000000000017941 */ /* 0x000fea0003800000 */
.L_x_6490:
        /* <DEDUP_REMOVED lines=20> */
.L_x_6493:
[----:B------:R-:W-:Y:S05]  /*3ac0*/  BSYNC B1 ;  /* 0x0000000000017941 */ /* 0x000fea0003800000 */
.L_x_6492:
        /* <DEDUP_REMOVED lines=9> */
.L_x_6495:
[----:B------:R-:W-:Y:S05]  /*3b60*/  BSYNC B1 ;  /* 0x0000000000017941 */ /* 0x000fea0003800000 */
.L_x_6494:
        /* <DEDUP_REMOVED lines=14> */
.L_x_6497:
[----:B------:R-:W-:Y:S05]  /*3c50*/  BSYNC B1 ;  /* 0x0000000000017941 */ /* 0x000fea0003800000 */
.L_x_6496:
        /* <DEDUP_REMOVED lines=16> */
.L_x_6499:
[----:B------:R-:W-:Y:S05]  /*3d60*/  BSYNC B1 ;  /* 0x0000000000017941 */ /* 0x000fea0003800000 */
.L_x_6498:
        /* <DEDUP_REMOVED lines=24> */
.L_x_6501:
[----:B------:R-:W-:Y:S05]  /*3ef0*/  BSYNC B1 ;  /* 0x0000000000017941 */ /* 0x000fea0003800000 */
.L_x_6500:
        /* <DEDUP_REMOVED lines=22> */
.L_x_6503:
[----:B------:R-:W-:Y:S05]  /*4060*/  BSYNC B1 ;  /* 0x0000000000017941 */ /* 0x000fea0003800000 */
.L_x_6502:
        /* <DEDUP_REMOVED lines=9> */
.L_x_6505:
[----:B------:R-:W-:Y:S05]  /*4100*/  BSYNC B1 ;  /* 0x0000000000017941 */ /* 0x000fea0003800000 */
.L_x_6504:
        /* <DEDUP_REMOVED lines=19> */
.L_x_6507:
[----:B------:R-:W-:Y:S05]  /*4240*/  BSYNC B1 ;  /* 0x0000000000017941 */ /* 0x000fea0003800000 */
.L_x_6506:
        /* <DEDUP_REMOVED lines=9> */
.L_x_6509:
[----:B------:R-:W-:Y:S05]  /*42e0*/  BSYNC B1 ;  /* 0x0000000000017941 */ /* 0x000fea0003800000 */
.L_x_6508:
        /* <DEDUP_REMOVED lines=20> */
.L_x_6511:
[----:B------:R-:W-:Y:S05]  /*4430*/  BSYNC B1 ;  /* 0x0000000000017941 */ /* 0x000fea0003800000 */
.L_x_6510:
        /* <DEDUP_REMOVED lines=9> */
.L_x_6513:
[----:B------:R-:W-:Y:S05]  /*44d0*/  BSYNC B1 ;  /* 0x0000000000017941 */ /* 0x000fea0003800000 */
.L_x_6512:
        /* <DEDUP_REMOVED lines=14> */
.L_x_6515:
[----:B------:R-:W-:Y:S05]  /*45c0*/  BSYNC B1 ;  /* 0x0000000000017941 */ /* 0x000fea0003800000 */
.L_x_6514:
[----:B------:R-:W-:Y:S01]  /*45d0*/  @P3 FMUL.FTZ R205, R226, c[0x0][0x1ec] ;  /* 0x00007b00e2cd3a20 */ /* 0x000fe20000410000 */
[----:B------:R-:W-:Y:S01]  /*45e0*/  @P3 PRMT R30, R251, 0x7610, R30 ;  /* 0x00007610fb1e3816 */ /* 0x000fe2000000001e */
[----:B------:R-:W-:Y:S01]  /*45f0*/  BSSY B1, `(.L_x_6516) ;  /* 0x0000019000017945 */ /* 0x000fe20003800000 */
[----:B------:R-:W-:Y:S02]  /*4600*/  @!P4 ISETP.NE.U32.AND P2, PT, RZ, c[0x0][0x218], PT ;  /* 0x00008600ff00ca0c */ /* 0x000fe40003f45070 */
[----:B------:R-:W-:Y:S02]  /*4610*/  @P3 F2FP.BF16.PACK_AB R205, RZ, R205 ;  /* 0x000000cdffcd323e */ /* 0x000fe400000010ff */
[----:B------:R-:W-:Y:S02]  /*4620*/  @P3 PRMT R30, R30, 0x5410, R204 ;  /* 0x000054101e1e3816 */ /* 0x000fe400000000cc */
[----:B------:R-:W-:Y:S02]  /*4630*/  @P3 PRMT R31, R205, 0x7610, R31 ;  /* 0x00007610cd1f3816 */ /* 0x000fe4000000001f */
[----:B------:R-:W-:-:S02]  /*4640*/  @P0 IADD3 R204, R3, 0x60, RZ ;  /* 0x0000006003cc0810 */ /* 0x000fc40007ffe0ff */
[----:B------:R-:W-:Y:S02]  /*4650*/  @P0 MOV R205, 0x20 ;  /* 0x0000002000cd0802 */ /* 0x000fe40000000f00 */
[----:B------:R-:W-:Y:S02]  /*4660*/  SEL R180, R180, R24, P1 ;  /* 0x00000018b4b47207 */ /* 0x000fe40000800000 */
[----:B------:R-:W-:Y:S01]  /*4670*/  SEL R181, R181, R25, P1 ;  /* 0x00000019b5b57207 */ /* 0x000fe20000800000 */
        /* <DEDUP_REMOVED lines=16> */
.L_x_6517:
[----:B------:R-:W-:Y:S05]  /*4780*/  BSYNC B1 ;  /* 0x0000000000017941 */ /* 0x000fea0003800000 */
.L_x_6516:
        /* <DEDUP_REMOVED lines=21> */
.L_x_6519:
[----:B------:R-:W-:Y:S05]  /*48e0*/  BSYNC B1 ;  /* 0x0000000000017941 */ /* 0x000fea0003800000 */
.L_x_6518:
        /* <DEDUP_REMOVED lines=16> */
.L_x_6521:
[----:B------:R-:W-:Y:S05]  /*49f0*/  BSYNC B1 ;  /* 0x0000000000017941 */ /* 0x000fea0003800000 */
.L_x_6520:
        /* <DEDUP_REMOVED lines=11> */
.L_x_6523:
[----:B------:R-:W-:Y:S05]  /*4ab0*/  BSYNC B1 ;  /* 0x0000000000017941 */ /* 0x000fea0003800000 */
.L_x_6522:
        /* <DEDUP_REMOVED lines=19> */
.L_x_6525:
[----:B------:R-:W-:Y:S05]  /*4bf0*/  BSYNC B1 ;  /* 0x0000000000017941 */ /* 0x000fea0003800000 */
.L_x_6524:
        /* <DEDUP_REMOVED lines=11> */
.L_x_6527:
[----:B------:R-:W-:Y:S05]  /*4cb0*/  BSYNC B1 ;  /* 0x0000000000017941 */ /* 0x000fea0003800000 */
.L_x_6526:
        /* <DEDUP_REMOVED lines=19> */
.L_x_6529:
[----:B------:R-:W-:Y:S05]  /*4df0*/  BSYNC B1 ;  /* 0x0000000000017941 */ /* 0x000fea0003800000 */
.L_x_6528:
        /* <DEDUP_REMOVED lines=11> */
.L_x_6531:
[----:B------:R-:W-:Y:S05]  /*4eb0*/  BSYNC B1 ;  /* 0x0000000000017941 */ /* 0x000fea0003800000 */
.L_x_6530:
[C---:B------:R-:W-:Y:S01]  /*4ec0*/  @P3 FMUL.FTZ R182, R180.reuse, c[0x0][0x1ec] ;  /* 0x00007b00b4b63a20 */ /* 0x040fe20000410000 */
[----:B------:R-:W-:Y:S01]  /*4ed0*/  @!P4 ISETP.NE.U32.AND P2, PT, RZ, c[0x0][0x218], PT ;  /* 0x00008600ff00ca0c */ /* 0x000fe20003f45070 */
[----:B------:R-:W-:Y:S01]  /*4ee0*/  BSSY B1, `(.L_x_6532) ;  /* 0x000000f000017945 */ /* 0x000fe20003800000 */
[----:B------:R-:W-:Y:S02]  /*4ef0*/  @P3 F2FP.BF16.PACK_AB R181, RZ, R181 ;  /* 0x000000b5ffb5323e */ /* 0x000fe400000010ff */
[----:B------:R-:W-:Y:S02]  /*4f00*/  @P3 F2FP.BF16.PACK_AB R182, RZ, R182 ;  /* 0x000000b6ffb6323e */ /* 0x000fe400000010ff */
[----:B------:R-:W-:Y:S02]  /*4f10*/  @!P4 ISETP.NE.AND.EX P2, PT, RZ, c[0x0][0x21c], PT, P2 ;  /* 0x00008700ff00ca0c */ /* 0x000fe40003f45320 */
[----:B------:R-:W-:Y:S02]  /*4f20*/  SEL R178, R180, R178, P1 ;  /* 0x000000b2b4b27207 */ /* 0x000fe40000800000 */
[----:B------:R-:W-:-:S02]  /*4f30*/  @P3 PRMT R30, R30, 0x5410, R181 ;  /* 0x000054101e1e3816 */ /* 0x000fc400000000b5 */
        /* <DEDUP_REMOVED lines=9> */
.L_x_6533:
[----:B------:R-:W-:Y:S05]  /*4fd0*/  BSYNC B1 ;  /* 0x0000000000017941 */ /* 0x000fea0003800000 */
.L_x_6532:
[C---:B------:R-:W-:Y:S01]  /*4fe0*/  @P3 FMUL.FTZ R2, R180.reuse, c[0x0][0x1ec] ;  /* 0x00007b00b4023a20 */ /* 0x040fe20000410000 */
[----:B------:R-:W-:Y:S02]  /*4ff0*/  @P0 IADD3 R3, R3, 0x80, RZ ;  /* 0x0000008003030810 */ /* 0x000fe40007ffe0ff */
[----:B------:R-:W-:Y:S02]  /*5000*/  SEL R179, R180, R179, P1 ;  /* 0x000000b3b4b37207 */ /* 0x000fe40000800000 */
[----:B------:R-:W-:-:S04]  /*5010*/  @P3 F2FP.BF16.PACK_AB R2, RZ, R2 ;  /* 0x00000002ff02323e */ /* 0x000fc800000010ff */
[----:B------:R-:W-:Y:S02]  /*5020*/  @P3 PRMT R31, R31, 0x5410, R2 ;  /* 0x000054101f1f3816 */ /* 0x000fe40000000002 */
[----:B------:R-:W-:-:S05]  /*5030*/  @P0 MOV R2, 0x20 ;  /* 0x0000002000020802 */ /* 0x000fca0000000f00 */
        /* <DEDUP_REMOVED lines=10> */
[----:B------:R-:W-:Y:S01]  /*50e0*/  @P0 CALL.REL.NOINC `(.L_x_6448) ;  /* 0x0000001000000944 */ /* 0x000fe20003c00000 */
[----:B------:R-:W-:Y:S05]  /*50f0*/  BRA `(.L_x_6534) ;  /* 0xffffb61000007947 */ /* 0x000fea000383ffff */
.L_x_6448:
[----:B------:R-:W-:Y:S05]  /*5100*/  BSYNC B0 ;  /* 0x0000000000007941 */ /* 0x000fea0003800000 */
.L_x_6446:
        /* <DEDUP_REMOVED lines=220> */
.L_x_6452:
[----:B------:R-:W-:Y:S01]  /*5ed0*/  HFMA2.MMA R182, -RZ, RZ, 0, 5.9604644775390625e-08 ;  /* 0x00000001ffb67435 */ /* 0x000fe200000001ff */
[----:B------:R-:W-:-:S02]  /*5ee0*/  MOV R181, R217 ;  /* 0x000000d900b57202 */ /* 0x000fc40000000f00 */
[----:B------:R-:W-:Y:S02]  /*5ef0*/  MOV R251, 0x1f ;  /* 0x0000001f00fb7802 */ /* 0x000fe40000000f00 */
[----:B------:R-:W-:Y:S02]  /*5f00*/  MOV R218, 0xffffffff ;  /* 0xffffffff00da7802 */ /* 0x000fe40000000f00 */
[----:B------:R-:W-:Y:S02]  /*5f10*/  MOV R180, 0x5f30 ;  /* 0x00005f3000b47802 */ /* 0x000fe40000000f00 */
[----:B-----5:R-:W-:Y:S05]  /*5f20*/  CALL.REL.NOINC `($__internal_83_$__cuda_sm70_shflsync_bfly_p) ;  /* 0x0000046000007944 */ /* 0x020fea0003c00000 */
[----:B-1----:R-:W-:Y:S01]  /*5f30*/  MOV R183, R182 ;  /* 0x000000b600b77202 */ /* 0x002fe20000000f00 */
[----:B------:R-:W-:Y:S05]  /*5f40*/  BRA `(.L_x_6535) ;  /* 0xffffc46000007947 */ /* 0x000fea000383ffff */
.L_x_6453:
[----:B------:R-:W-:Y:S01]  /*5f50*/  HFMA2.MMA R182, -RZ, RZ, 0, 5.9604644775390625e-08 ;  /* 0x00000001ffb67435 */ /* 0x000fe200000001ff */
[----:B------:R-:W-:Y:S02]  /*5f60*/  MOV R181, R216 ;  /* 0x000000d800b57202 */ /* 0x000fe40000000f00 */
[----:B------:R-:W-:Y:S02]  /*5f70*/  MOV R251, 0x1f ;  /* 0x0000001f00fb7802 */ /* 0x000fe40000000f00 */
[----:B------:R-:W-:-:S02]  /*5f80*/  MOV R218, 0xffffffff ;  /* 0xffffffff00da7802 */ /* 0x000fc40000000f00 */
[----:B------:R-:W-:Y:S02]  /*5f90*/  MOV R180, 0x5fb0 ;  /* 0x00005fb000b47802 */ /* 0x000fe40000000f00 */
[----:B01---5:R-:W-:Y:S05]  /*5fa0*/  CALL.REL.NOINC `($__internal_83_$__cuda_sm70_shflsync_bfly_p) ;  /* 0x000003e000007944 */ /* 0x023fea0003c00000 */
[----:B------:R-:W-:Y:S01]  /*5fb0*/  FADD.FTZ R183, R183, R217 ;  /* 0x000000d9b7b77221 */ /* 0x000fe20000010000 */
[----:B------:R-:W-:Y:S01]  /*5fc0*/  MOV R251, 0x1f ;  /* 0x0000001f00fb7802 */ /* 0x000fe20000000f00 */
[----:B-1----:R-:W-:Y:S01]  /*5fd0*/  FADD.FTZ R204, R216, R182 ;  /* 0x000000b6d8cc7221 */ /* 0x002fe20000010000 */
[----:B------:R-:W-:Y:S01]  /*5fe0*/  HFMA2.MMA R182, -RZ, RZ, 0, 1.1920928955078125e-07 ;  /* 0x00000002ffb67435 */ /* 0x000fe200000001ff */
[----:B------:R-:W-:Y:S02]  /*5ff0*/  MOV R218, 0xffffffff ;  /* 0xffffffff00da7802 */ /* 0x000fe40000000f00 */
[----:B------:R-:W-:Y:S02]  /*6000*/  MOV R181, R183 ;  /* 0x000000b700b57202 */ /* 0x000fe40000000f00 */
[----:B------:R-:W-:Y:S02]  /*6010*/  MOV R180, 0x6030 ;  /* 0x0000603000b47802 */ /* 0x000fe40000000f00 */
[----:B------:R-:W-:Y:S05]  /*6020*/  CALL.REL.NOINC `($__internal_83_$__cuda_sm70_shflsync_bfly_p) ;  /* 0x0000036000007944 */ /* 0x000fea0003c00000 */
[----:B-1----:R-:W-:Y:S01]  /*6030*/  MOV R205, R182 ;  /* 0x000000b600cd7202 */ /* 0x002fe20000000f00 */
[----:B------:R-:W-:Y:S01]  /*6040*/  HFMA2.MMA R182, -RZ, RZ, 0, 1.1920928955078125e-07 ;  /* 0x00000002ffb67435 */ /* 0x000fe200000001ff */
[----:B------:R-:W-:-:S02]  /*6050*/  MOV R181, R204 ;  /* 0x000000cc00b57202 */ /* 0x000fc40000000f00 */
[----:B------:R-:W-:Y:S02]  /*6060*/  MOV R251, 0x1f ;  /* 0x0000001f00fb7802 */ /* 0x000fe40000000f00 */
[----:B------:R-:W-:Y:S02]  /*6070*/  MOV R218, 0xffffffff ;  /* 0xffffffff00da7802 */ /* 0x000fe40000000f00 */
[----:B------:R-:W-:Y:S02]  /*6080*/  MOV R180, 0x60a0 ;  /* 0x000060a000b47802 */ /* 0x000fe40000000f00 */
[----:B------:R-:W-:Y:S05]  /*6090*/  CALL.REL.NOINC `($__internal_83_$__cuda_sm70_shflsync_bfly_p) ;  /* 0x000002f000007944 */ /* 0x000fea0003c00000 */
[----:B------:R-:W-:Y:S01]  /*60a0*/  FADD.FTZ R183, R205, R183 ;  /* 0x000000b7cdb77221 */ /* 0x000fe20000010000 */
[----:B------:R-:W-:Y:S01]  /*60b0*/  MOV R251, 0x1f ;  /* 0x0000001f00fb7802 */ /* 0x000fe20000000f00 */
[----:B-1----:R-:W-:Y:S01]  /*60c0*/  FADD.FTZ R204, R204, R182 ;  /* 0x000000b6cccc7221 */ /* 0x002fe20000010000 */
[----:B------:R-:W-:Y:S01]  /*60d0*/  HFMA2.MMA R182, -RZ, RZ, 0, 2.384185791015625e-07 ;  /* 0x00000004ffb67435 */ /* 0x000fe200000001ff */
[----:B------:R-:W-:Y:S02]  /*60e0*/  MOV R218, 0xffffffff ;  /* 0xffffffff00da7802 */ /* 0x000fe40000000f00 */
[----:B------:R-:W-:-:S02]  /*60f0*/  MOV R181, R183 ;  /* 0x000000b700b57202 */ /* 0x000fc40000000f00 */
[----:B------:R-:W-:Y:S02]  /*6100*/  MOV R180, 0x6120 ;  /* 0x0000612000b47802 */ /* 0x000fe40000000f00 */
[----:B------:R-:W-:Y:S05]  /*6110*/  CALL.REL.NOINC `($__internal_83_$__cuda_sm70_shflsync_bfly_p) ;  /* 0x0000027000007944 */ /* 0x000fea0003c00000 */
[----:B-1----:R-:W-:Y:S01]  /*6120*/  MOV R205, R182 ;  /* 0x000000b600cd7202 */ /* 0x002fe20000000f00 */
[----:B------:R-:W-:Y:S01]  /*6130*/  HFMA2.MMA R182, -RZ, RZ, 0, 2.384185791015625e-07 ;  /* 0x00000004ffb67435 */ /* 0x000fe200000001ff */
[----:B------:R-:W-:Y:S02]  /*6140*/  MOV R181, R204 ;  /* 0x000000cc00b57202 */ /* 0x000fe40000000f00 */
[----:B------:R-:W-:Y:S02]  /*6150*/  MOV R251, 0x1f ;  /* 0x0000001f00fb7802 */ /* 0x000fe40000000f00 */
[----:B------:R-:W-:Y:S02]  /*6160*/  MOV R218, 0xffffffff ;  /* 0xffffffff00da7802 */ /* 0x000fe40000000f00 */
[----:B------:R-:W-:Y:S02]  /*6170*/  MOV R180, 0x6190 ;  /* 0x0000619000b47802 */ /* 0x000fe40000000f00 */
[----:B------:R-:W-:Y:S05]  /*6180*/  CALL.REL.NOINC `($__internal_83_$__cuda_sm70_shflsync_bfly_p) ;  /* 0x0000020000007944 */ /* 0x000fea0003c00000 */
[----:B------:R-:W-:Y:S01]  /*6190*/  FADD.FTZ R183, R205, R183 ;  /* 0x000000b7cdb77221 */ /* 0x000fe20000010000 */
[----:B------:R-:W-:Y:S01]  /*61a0*/  MOV R251, 0x1f ;  /* 0x0000001f00fb7802 */ /* 0x000fe20000000f00 */
[----:B-1----:R-:W-:Y:S01]  /*61b0*/  FADD.FTZ R204, R204, R182 ;  /* 0x000000b6cccc7221 */ /* 0x002fe20000010000 */
[----:B------:R-:W-:Y:S01]  /*61c0*/  HFMA2.MMA R182, -RZ, RZ, 0, 4.76837158203125e-07 ;  /* 0x00000008ffb67435 */ /* 0x000fe200000001ff */
[----:B------:R-:W-:-:S02]  /*61d0*/  MOV R218, 0xffffffff ;  /* 0xffffffff00da7802 */ /* 0x000fc40000000f00 */
[----:B------:R-:W-:Y:S02]  /*61e0*/  MOV R181, R183 ;  /* 0x000000b700b57202 */ /* 0x000fe40000000f00 */
[----:B------:R-:W-:Y:S02]  /*61f0*/  MOV R180, 0x6210 ;  /* 0x0000621000b47802 */ /* 0x000fe40000000f00 */
[----:B------:R-:W-:Y:S05]  /*6200*/  CALL.REL.NOINC `($__internal_83_$__cuda_sm70_shflsync_bfly_p) ;  /* 0x0000018000007944 */ /* 0x000fea0003c00000 */
[----:B-1----:R-:W-:Y:S01]  /*6210*/  MOV R205, R182 ;  /* 0x000000b600cd7202 */ /* 0x002fe20000000f00 */
[----:B------:R-:W-:Y:S01]  /*6220*/  HFMA2.MMA R182, -RZ, RZ, 0, 4.76837158203125e-07 ;  /* 0x00000008ffb67435 */ /* 0x000fe200000001ff */
[----:B------:R-:W-:Y:S02]  /*6230*/  MOV R181, R204 ;  /* 0x000000cc00b57202 */ /* 0x000fe40000000f00 */
[----:B------:R-:W-:Y:S02]  /*6240*/  MOV R251, 0x1f ;  /* 0x0000001f00fb7802 */ /* 0x000fe40000000f00 */
[----:B------:R-:W-:Y:S02]  /*6250*/  MOV R218, 0xffffffff ;  /* 0xffffffff00da7802 */ /* 0x000fe40000000f00 */
[----:B------:R-:W-:-:S02]  /*6260*/  MOV R180, 0x6280 ;  /* 0x0000628000b47802 */ /* 0x000fc40000000f00 */
[----:B------:R-:W-:Y:S05]  /*6270*/  CALL.REL.NOINC `($__internal_83_$__cuda_sm70_shflsync_bfly_p) ;  /* 0x0000011000007944 */ /* 0x000fea0003c00000 */
[----:B------:R-:W-:Y:S01]  /*6280*/  FADD.FTZ R183, R205, R183 ;  /* 0x000000b7cdb77221 */ /* 0x000fe20000010000 */
[----:B------:R-:W-:Y:S01]  /*6290*/  MOV R251, 0x1f ;  /* 0x0000001f00fb7802 */ /* 0x000fe20000000f00 */
[----:B-1----:R-:W-:Y:S01]  /*62a0*/  FADD.FTZ R204, R204, R182 ;  /* 0x000000b6cccc7221 */ /* 0x002fe20000010000 */
[----:B------:R-:W-:Y:S01]  /*62b0*/  HFMA2.MMA R182, -RZ, RZ, 0, 9.5367431640625e-07 ;  /* 0x00000010ffb67435 */ /* 0x000fe200000001ff */
[----:B------:R-:W-:-:S02]  /*62c0*/  MOV R218, 0xffffffff ;  /* 0xffffffff00da7802 */ /* 0x000fc40000000f00 */
[----:B------:R-:W-:Y:S02]  /*62d0*/  MOV R181, R183 ;  /* 0x000000b700b57202 */ /* 0x000fe40000000f00 */
[----:B------:R-:W-:Y:S02]  /*62e0*/  MOV R180, 0x6300 ;  /* 0x0000630000b47802 */ /* 0x000fe40000000f00 */
[----:B------:R-:W-:Y:S05]  /*62f0*/  CALL.REL.NOINC `($__internal_83_$__cuda_sm70_shflsync_bfly_p) ;  /* 0x0000009000007944 */ /* 0x000fea0003c00000 */
[----:B-1----:R-:W-:Y:S01]  /*6300*/  MOV R205, R182 ;  /* 0x000000b600cd7202 */ /* 0x002fe20000000f00 */
[----:B------:R-:W-:Y:S01]  /*6310*/  HFMA2.MMA R182, -RZ, RZ, 0, 9.5367431640625e-07 ;  /* 0x00000010ffb67435 */ /* 0x000fe200000001ff */
[----:B------:R-:W-:Y:S02]  /*6320*/  MOV R181, R204 ;  /* 0x000000cc00b57202 */ /* 0x000fe40000000f00 */
[----:B------:R-:W-:Y:S02]  /*6330*/  MOV R251, 0x1f ;  /* 0x0000001f00fb7802 */ /* 0x000fe40000000f00 */
[----:B------:R-:W-:Y:S02]  /*6340*/  MOV R218, 0xffffffff ;  /* 0xffffffff00da7802 */ /* 0x000fe40000000f00 */
[----:B------:R-:W-:-:S02]  /*6350*/  MOV R180, 0x6370 ;  /* 0x0000637000b47802 */ /* 0x000fc40000000f00 */
[----:B------:R-:W-:Y:S05]  /*6360*/  CALL.REL.NOINC `($__internal_83_$__cuda_sm70_shflsync_bfly_p) ;  /* 0x0000002000007944 */ /* 0x000fea0003c00000 */
[----:B-1----:R-:W-:Y:S01]  /*6370*/  MOV R180, R182 ;  /* 0x000000b600b47202 */ /* 0x002fe20000000f00 */
[----:B------:R-:W-:Y:S05]  /*6380*/  BRA `(.L_x_6536) ;  /* 0xffffc14000007947 */ /* 0x000fea000383ffff */
        .weak           $__internal_83_$__cuda_sm70_shflsync_bfly_p
        .type           $__internal_83_$__cuda_sm70_shflsync_bfly_p,@function
        .size           $__internal_83_$__cuda_sm70_shflsync_bfly_p,(.L_x_14965 - $__internal_83_$__cuda_sm70_shflsync_bfly_p)
$__internal_83_$__cuda_sm70_shflsync_bfly_p:
[----:B------:R-:W-:Y:S04]  /*6390*/  WARPSYNC R218 ;  /* 0x000000da00007348 */ /* 0x000fe80003800000 */
[----:B------:R0:W1:Y:S02]  /*63a0*/  SHFL.BFLY PT, R182, R181, R182, R251 ;  /* 0x0c0000b6b5b67389 */ /* 0x00006400000e00fb */
[----:B0-----:R-:W-:-:S06]  /*63b0*/  HFMA2.MMA R181, -RZ, RZ, 0, 0 ;  /* 0x00000000ffb57435 */ /* 0x001fcc00000001ff */
[----:B------:R-:W-:Y:S05]  /*63c0*/  RET.REL.NODEC R180 `(_ZN10layer_norm13ln_bwd_kernelINS_13Kernel_traitsIf13__nv_bfloat16fS2_fjLj1280ELj1ELj4ELj1ELj16ENS_18Kernel_traits_baseILj1280EfS2_fS2_fjLj128EEEEELb0ELb0ELb1ELb1EEEvNS_9BwdParamsE) ;  /* 0xffff9c30b4007950 */ /* 0x000fea0003c3ffff */
.L_x_6537:
        /* <DEDUP_REMOVED lines=11> */
.L_x_14965:


//--------------------- .text._ZN10layer_norm13ln_bwd_kernelINS_13Kernel_traitsIf13__nv_bfloat16fS2_fjLj1280ELj1ELj4ELj1ELj16ENS_18Kernel_traits_baseILj1280EfS2_fS2_fjLj128EEEEELb0ELb1ELb0ELb0EEEvNS_9BwdParamsE --------------------------
	.section	.text._ZN10layer_norm13ln_bwd_kernelINS_13Kernel_traitsIf13__nv_bfloat16fS2_fjLj1280ELj1ELj4ELj1ELj16ENS_18Kernel_traits_baseILj1280EfS2_fS2_fjLj128EEEEELb0ELb1ELb0ELb0EEEvNS_9BwdParamsE,"ax",@progbits
	.sectioninfo	@"SHI_REGISTERS=255"
	.align	128
        .global         _ZN10layer_norm13ln_bwd_kernelINS_13Kernel_traitsIf13__nv_bfloat16fS2_fjLj1280ELj1ELj4ELj1ELj16ENS_18Kernel_traits_baseILj1280EfS2_fS2_fjLj128EEEEELb0ELb1ELb0ELb0EEEvNS_9BwdParamsE
        .type           _ZN10layer_norm13ln_bwd_kernelINS_13Kernel_traitsIf13__nv_bfloat16fS2_fjLj1280ELj1ELj4ELj1ELj16ENS_18Kernel_traits_baseILj1280EfS2_fS2_fjLj128EEEEELb0ELb1ELb0ELb0EEEvNS_9BwdParamsE,@function
        .size           _ZN10layer_norm13ln_bwd_kernelINS_13Kernel_traitsIf13__nv_bfloat16fS2_fjLj1280ELj1ELj4ELj1ELj16ENS_18Kernel_traits_baseILj1280EfS2_fS2_fjLj128EEEEELb0ELb1ELb0ELb0EEEvNS_9BwdParamsE,(.L_x_14966 - _ZN10layer_norm13ln_bwd_kernelINS_13Kernel_traitsIf13__nv_bfloat16fS2_fjLj1280ELj1ELj4ELj1ELj16ENS_18Kernel_traits_baseILj1280EfS2_fS2_fjLj128EEEEELb0ELb1ELb0ELb0EEEvNS_9BwdParamsE)
        .other          _ZN10layer_norm13ln_bwd_kernelINS_13Kernel_traitsIf13__nv_bfloat16fS2_fjLj1280ELj1ELj4ELj1ELj16ENS_18Kernel_traits_baseILj1280EfS2_fS2_fjLj128EEEEELb0ELb1ELb0ELb0EEEvNS_9BwdParamsE,@"STO_CUDA_ENTRY STV_DEFAULT"
_ZN10layer_norm13ln_bwd_kernelINS_13Kernel_traitsIf13__nv_bfloat16fS2_fjLj1280ELj1ELj4ELj1ELj16ENS_18Kernel_traits_baseILj1280EfS2_fS2_fjLj128EEEEELb0ELb1ELb0ELb0EEEvNS_9BwdParamsE:
.text._ZN10layer_norm13ln_bwd_kernelINS_13Kernel_traitsIf13__nv_bfloat16fS2_fjLj1280ELj1ELj4ELj1ELj16ENS_18Kernel_traits_baseILj1280EfS2_fS2_fjLj128EEEEELb0ELb1ELb0ELb0EEEvNS_9BwdParamsE:
        /* <DEDUP_REMOVED lines=58> */
[----:B------:R-:W-:Y:S02]  /*03a0*/  @P2 IADD3 R18, R18, 0x20, RZ ;  /* 0x0000002012122810 */ /* 0x000fe40007ffe0ff */
[----:B------:R-:W-:Y:S01]  /*03b0*/  @P4 MOV R17, 0x20 ;  /* 0x0000002000114802 */ /* 0x000fe20000000f00 */
[----:B----4-:R1:W4:Y:S04]  /*03c0*/  @P1 LDG.E.128 R88, [R4.64] ;  /* 0x0000000404581981 */ /* 0x010328000c1e1d00 */
[----:B-----5:R1:W5:Y:S04]  /*03d0*/  @P1 LDG.E.128 R84, [R4.64+0x10] ;  /* 0x0000100404541981 */ /* 0x020368000c1e1d00 */
        /* <DEDUP_REMOVED lines=10> */
[----:B---3--:R-:W-:-:S02]  /*0480*/  @P3 MOV R13, 0x20 ;  /* 0x00000020000d3802 */ /* 0x008fc40000000f00 */
[----:B------:R-:W-:Y:S01]  /*0490*/  @P5 MOV R3, 0x20 ;  /* 0x0000002000035802 */ /* 0x000fe20000000f00 */
[----:B------:R3:W3:Y:S02]  /*04a0*/  @P2 LDG.E.128 R80, [R6.64] ;  /* 0x0000000406502981 */ /* 0x0006e4000c1e1d00 */
[CC--:B------:R-:W-:Y:S02]  /*04b0*/  @P3 IMAD.WIDE.U32 R10, R18.reuse, R13.reuse, c[0x0][0x1b0] ;  /* 0x00006c00120a3625 */ /* 0x0c0fe400078e000d */
[----:B------:R3:W3:Y:S02]  /*04c0*/  @P2 LDG.E.128 R76, [R6.64+0x10] ;  /* 0x00001004064c2981 */ /* 0x0006e4000c1e1d00 */
[C---:B------:R-:W-:Y:S01]  /*04d0*/  @P3 IMAD.WIDE.U32 R12, R18.reuse, R13, c[0x0][0x1c8] ;  /* 0x00007200120c3625 */ /* 0x040fe200078e000d */
[----:B------:R-:W-:Y:S01]  /*04e0*/  @P3 IADD3 R18, R18, 0x20, RZ ;  /* 0x0000002012123810 */ /* 0x000fe20007ffe0ff */
[----:B------:R-:W3:Y:S04]  /*04f0*/  @P2 LDG.E.128 R72, [R8.64] ;  /* 0x0000000408482981 */ /* 0x000ee8000c1e1d00 */
[CC--:B------:R-:W-:Y:S01]  /*0500*/  @P4 IMAD.WIDE.U32 R14, R18.reuse, R17.reuse, c[0x0][0x1b0] ;  /* 0x00006c00120e4625 */ /* 0x0c0fe200078e0011 */
[----:B------:R-:W3:Y:S03]  /*0510*/  @P2 LDG.E.128 R68, [R8.64+0x10] ;  /* 0x0000100408442981 */ /* 0x000ee6000c1e1d00 */
[C---:B------:R-:W-:Y:S01]  /*0520*/  @P4 IMAD.WIDE.U32 R16, R18.reuse, R17, c[0x0][0x1c8] ;  /* 0x0000720012104625 */ /* 0x040fe200078e0011 */
[----:B------:R-:W-:Y:S01]  /*0530*/  @P4 IADD3 R18, R18, 0x20, RZ ;  /* 0x0000002012124810 */ /* 0x000fe20007ffe0ff */
[----:B------:R-:W3:Y:S04]  /*0540*/  @P3 LDG.E.128 R64, [R10.64] ;  /* 0x000000040a403981 */ /* 0x000ee8000c1e1d00 */
[CC--:B-1----:R-:W-:Y:S01]  /*0550*/  @P5 IMAD.WIDE.U32 R4, R18.reuse, R3.reuse, c[0x0][0x1c8] ;  /* 0x0000720012045625 */ /* 0x0c2fe200078e0003 */
[----:B------:R-:W3:Y:S04]  /*0560*/  @P3 LDG.E.128 R60, [R10.64+0x10] ;  /* 0x000010040a3c3981 */ /* 0x000ee8000c1e1d00 */
[----:B------:R-:W3:Y:S04]  /*0570*/  @P5 LDG.E.128 R32, [R4.64] ;  /* 0x0000000404205981 */ /* 0x000ee8000c1e1d00 */
[----:B------:R-:W3:Y:S04]  /*0580*/  @P3 LDG.E.128 R56, [R12.64] ;  /* 0x000000040c383981 */ /* 0x000ee8000c1e1d00 */
[----:B------:R-:W3:Y:S01]  /*0590*/  @P3 LDG.E.128 R52, [R12.64+0x10] ;  /* 0x000010040c343981 */ /* 0x000ee2000c1e1d00 */
[----:B------:R-:W-:-:S03]  /*05a0*/  @P5 IMAD.WIDE.U32 R2, R18, R3, c[0x0][0x1b0] ;  /* 0x00006c0012025625 */ /* 0x000fc600078e0003 */
[----:B------:R-:W3:Y:S04]  /*05b0*/  @P4 LDG.E.128 R48, [R14.64] ;  /* 0x000000040e304981 */ /* 0x000ee8000c1e1d00 */
[----:B------:R-:W3:Y:S04]  /*05c0*/  @P4 LDG.E.128 R44, [R14.64+0x10] ;  /* 0x000010040e2c4981 */ /* 0x000ee8000c1e1d00 */
[----:B------:R-:W3:Y:S04]  /*05d0*/  @P4 LDG.E.128 R40, [R16.64] ;  /* 0x0000000410284981 */ /* 0x000ee8000c1e1d00 */
[----:B------:R-:W3:Y:S04]  /*05e0*/  @P4 LDG.E.128 R36, [R16.64+0x10] ;  /* 0x0000100410244981 */ /* 0x000ee8000c1e1d00 */
[----:B----4-:R-:W4:Y:S04]  /*05f0*/  @P5 LDG.E.128 R28, [R4.64+0x10] ;  /* 0x00001004041c5981 */ /* 0x010f28000c1e1d00 */
[----:B-----5:R-:W5:Y:S04]  /*0600*/  @P5 LDG.E.128 R24, [R2.64] ;  /* 0x0000000402185981 */ /* 0x020f68000c1e1d00 */
[----:B--2---:R-:W2:Y:S04]  /*0610*/  @P5 LDG.E.128 R20, [R2.64+0x10] ;  /* 0x0000100402145981 */ /* 0x004ea8000c1e1d00 */
[----:B------:R1:W-:Y:S04]  /*0620*/  @P1 STL.64 [R1+0x150], R88 ;  /* 0x0001505801001387 */ /* 0x0003e80000100a00 */
[----:B------:R0:W-:Y:S04]  /*0630*/  @P1 STL.64 [R1+0x158], R90 ;  /* 0x0001585a01001387 */ /* 0x0001e80000100a00 */
[----:B---3--:R-:W3:Y:S01]  /*0640*/  S2R R7, SR_CTAID.X ;  /* 0x0000000000077919 */ /* 0x008ee20000002500 */
[----:B------:R-:W-:Y:S01]  /*0650*/  SHF.R.U32.HI R0, RZ, 0x5, R19 ;  /* 0x00000005ff007819 */ /* 0x000fe20000011613 */
[----:B------:R-:W-:Y:S01]  /*0660*/  BSSY B0, `(.L_x_6538) ;  /* 0x0000484000007945 */ /* 0x000fe20003800000 */
[----:B------:R-:W-:Y:S01]  /*0670*/  CS2R R152, SRZ ;  /* 0x0000000000987805 */ /* 0x000fe2000001ff00 */
[----:B------:R-:W-:Y:S01]  /*0680*/  CS2R R154, SRZ ;  /* 0x00000000009a7805 */ /* 0x000fe2000001ff00 */
[----:B------:R-:W-:Y:S01]  /*0690*/  CS2R R160, SRZ ;  /* 0x0000000000a07805 */ /* 0x000fe2000001ff00 */
[----:B---3--:R-:W-:-:S04]  /*06a0*/  LEA R0, R7, R0, 0x2 ;  /* 0x0000000007007211 */ /* 0x008fc800078e10ff */
[----:B------:R-:W-:Y:S01]  /*06b0*/  ISETP.GE.AND P0, PT, R0, c[0x0][0x164], PT ;  /* 0x0000590000007a0c */ /* 0x000fe20003f06270 */
[----:B------:R-:W-:Y:S01]  /*06c0*/  CS2R R162, SRZ ;  /* 0x0000000000a27805 */ /* 0x000fe2000001ff00 */
[----:B------:R-:W-:Y:S01]  /*06d0*/  CS2R R156, SRZ ;  /* 0x00000000009c7805 */ /* 0x000fe2000001ff00 */
[----:B------:R-:W-:Y:S01]  /*06e0*/  CS2R R158, SRZ ;  /* 0x00000000009e7805 */ /* 0x000fe2000001ff00 */
[----:B-1----:R-:W-:Y:S01]  /*06f0*/  CS2R R88, SRZ ;  /* 0x0000000000587805 */ /* 0x002fe2000001ff00 */
        /* <DEDUP_REMOVED lines=57> */
[----:B-----5:R0:W-:Y:S04]  /*0a90*/  @P5 STL.64 [R1+0x50], R24 ;  /* 0x0000501801005387 */ /* 0x0201e80000100a00 */
[----:B------:R4:W-:Y:S04]  /*0aa0*/  @P5 STL.64 [R1+0x58], R26 ;  /* 0x0000581a01005387 */ /* 0x0009e80000100a00 */
[----:B--2---:R2:W-:Y:S04]  /*0ab0*/  @P5 STL.64 [R1+0x40], R20 ;  /* 0x0000401401005387 */ /* 0x0045e80000100a00 */
[----:B------:R2:W-:Y:S01]  /*0ac0*/  @P5 STL.64 [R1+0x48], R22 ;  /* 0x0000481601005387 */ /* 0x0005e20000100a00 */
[----:B0-----:R-:W-:Y:S01]  /*0ad0*/  CS2R R28, SRZ ;  /* 0x00000000001c7805 */ /* 0x001fe2000001ff00 */
[----:B-1----:R-:W-:Y:S01]  /*0ae0*/  CS2R R30, SRZ ;  /* 0x00000000001e7805 */ /* 0x002fe2000001ff00 */
        /* <DEDUP_REMOVED lines=25> */
[----:B--2---:R-:W-:Y:S01]  /*0c80*/  HFMA2.MMA R29, -RZ, RZ, 0, 0 ;  /* 0x00000000ff1d7435 */ /* 0x004fe200000001ff */
[----:B------:R-:W-:-:S02]  /*0c90*/  MOV R2, R0 ;  /* 0x0000000000027202 */ /* 0x000fc40000000f00 */
.L_x_6562:
        /* <DEDUP_REMOVED lines=31> */
[----:B------:R0:W4:Y:S04]  /*0e90*/  LDG.E.128 R188, [R196.64] ;  /* 0x00000004c4bc7981 */ /* 0x000128000c1e1d00 */
[----:B------:R-:W2:Y:S01]  /*0ea0*/  LDL R224, [R1+0x178] ;  /* 0x0001780001e07983 */ /* 0x000ea20000100800 */
[----:B------:R-:W-:-:S02]  /*0eb0*/  MOV R192, 0x10 ;  /* 0x0000001000c07802 */ /* 0x000fc40000000f00 */
[----:B------:R-:W-:Y:S01]  /*0ec0*/  ISETP.NE.U32.AND P0, PT, RZ, c[0x0][0x218], PT ;  /* 0x00008600ff007a0c */ /* 0x000fe20003f05070 */
[----:B0-----:R-:W2:Y:S02]  /*0ed0*/  LDG.E.128 R196, [R196.64+0x10] ;  /* 0x00001004c4c47981 */ /* 0x001ea4000c1e1d00 */
[----:B------:R-:W-:Y:S01]  /*0ee0*/  IMAD.WIDE.U32 R192, R0, R192, c[0x0][0x208] ;  /* 0x0000820000c07625 */ /* 0x000fe200078e00c0 */
[----:B------:R-:W-:-:S05]  /*0ef0*/  ISETP.NE.AND.EX P0, PT, RZ, c[0x0][0x21c], PT, P0 ;  /* 0x00008700ff007a0c */ /* 0x000fca0003f05300 */
[----:B------:R-:W3:Y:S08]  /*0f00*/  LDG.E.128 R192, [R192.64] ;  /* 0x00000004c0c07981 */ /* 0x000ef0000c1e1d00 */
[----:B------:R-:W-:-:S04]  /*0f10*/  @P0 LEA R214, P6, R0, c[0x0][0x218], 0x5 ;  /* 0x0000860000d60a11 */ /* 0x000fc800078c28ff */
[----:B------:R-:W-:-:S05]  /*0f20*/  @P0 LEA.HI.X R215, R0, c[0x0][0x21c], RZ, 0x5, P6 ;  /* 0x0000870000d70a11 */ /* 0x000fca00030f2cff */
[----:B------:R3:W5:Y:S04]  /*0f30*/  @P0 LDG.E.128 R144, [R214.64] ;  /* 0x00000004d6900981 */ /* 0x000768000c1e1d00 */
[----:B------:R3:W5:Y:S01]  /*0f40*/  @P0 LDG.E.128 R148, [R214.64+0x10] ;  /* 0x00001004d6940981 */ /* 0x000762000c1e1d00 */
[C---:B----4-:R-:W-:Y:S02]  /*0f50*/  FADD.FTZ R202, -R204.reuse, R189 ;  /* 0x000000bdccca7221 */ /* 0x050fe40000010100 */
[C---:B--2---:R-:W-:Y:S02]  /*0f60*/  FADD.FTZ R189, -R204.reuse, R198 ;  /* 0x000000c6ccbd7221 */ /* 0x044fe40000010100 */
[----:B------:R-:W2:Y:S01]  /*0f70*/  LDL R198, [R1+0x17c] ;  /* 0x00017c0001c67983 */ /* 0x000ea20000100800 */
[----:B------:R-:W-:-:S02]  /*0f80*/  FADD.FTZ R188, -R204, R188 ;  /* 0x000000bcccbc7221 */ /* 0x000fc40000010100 */
[C---:B-----5:R-:W-:Y:S01]  /*0f90*/  FMUL.FTZ R227, R19.reuse, R202 ;  /* 0x000000ca13e37220 */ /* 0x060fe20000410000 */
[--C-:B---3--:R-:W-:Y:S01]  /*0fa0*/  PRMT R215, RZ, 0x7610, R192.reuse ;  /* 0x00007610ffd77816 */ /* 0x108fe200000000c0 */
[----:B------:R-:W-:Y:S01]  /*0fb0*/  FMUL.FTZ R201, R19, R188 ;  /* 0x000000bc13c97220 */ /* 0x000fe20000410000 */
[----:B------:R-:W-:Y:S02]  /*0fc0*/  PRMT R214, RZ, 0x5410, R192 ;  /* 0x00005410ffd67816 */ /* 0x000fe400000000c0 */
[----:B------:R-:W-:Y:S01]  /*0fd0*/  PRMT R216, RZ, 0x5410, R193 ;  /* 0x00005410ffd87816 */ /* 0x000fe200000000c1 */
[----:B------:R-:W-:Y:S02]  /*0fe0*/  FADD.FTZ R69, R69, R215 ;  /* 0x000000d745457221 */ /* 0x000fe40000010000 */
[----:B------:R-:W-:Y:S01]  /*0ff0*/  FFMA.FTZ R29, R227, R215, R29 ;  /* 0x000000d7e31d7223 */ /* 0x000fe2000001001d */
[----:B------:R-:W-:Y:S01]  /*1000*/  PRMT R217, RZ, 0x7610, R193 ;  /* 0x00007610ffd97816 */ /* 0x000fe200000000c1 */
[----:B------:R-:W-:-:S02]  /*1010*/  FADD.FTZ R68, R68, R214 ;  /* 0x000000d644447221 */ /* 0x000fc40000010000 */
[-C--:B------:R-:W-:Y:S02]  /*1020*/  FFMA.FTZ R28, R201, R214.reuse, R28 ;  /* 0x000000d6c91c7223 */ /* 0x080fe4000001001c */
[----:B------:R-:W-:Y:S02]  /*1030*/  FMUL.FTZ R202, R226, R214 ;  /* 0x000000d6e2ca7220 */ /* 0x000fe40000410000 */
[----:B------:R-:W-:Y:S02]  /*1040*/  FMUL.FTZ R215, R225, R215 ;  /* 0x000000d7e1d77220 */ /* 0x000fe40000410000 */
[----:B------:R-:W-:Y:S02]  /*1050*/  FMUL.FTZ R214, R224, R216 ;  /* 0x000000d8e0d67220 */ /* 0x000fe40000410000 */
[C---:B------:R-:W-:Y:S02]  /*1060*/  FADD.FTZ R193, -R204.reuse, R196 ;  /* 0x000000c4ccc17221 */ /* 0x040fe40000010100 */
[C---:B------:R-:W-:Y:S01]  /*1070*/  FADD.FTZ R192, -R204.reuse, R197 ;  /* 0x000000c5ccc07221 */ /* 0x040fe20000010100 */
[----:B------:R-:W3:Y:S01]  /*1080*/  LDL R196, [R1+0x164] ;  /* 0x0001640001c47983 */ /* 0x000ee20000100800 */
[----:B------:R-:W-:-:S03]  /*1090*/  FADD.FTZ R188, -R204, R199 ;  /* 0x000000c7ccbc7221 */ /* 0x000fc60000010100 */
[----:B------:R-:W4:Y:S01]  /*10a0*/  LDL R197, [R1+0x160] ;  /* 0x0001600001c57983 */ /* 0x000f220000100800 */
[----:B------:R-:W-:-:S03]  /*10b0*/  FMUL.FTZ R224, R19, R193 ;  /* 0x000000c113e07220 */ /* 0x000fc60000410000 */
[----:B------:R-:W-:Y:S04]  /*10c0*/  STL [R1+0x30], R215 ;  /* 0x000030d701007387 */ /* 0x000fe80000100800 */
[----:B------:R0:W-:Y:S04]  /*10d0*/  STL [R1+0x2c], R214 ;  /* 0x00002cd601007387 */ /* 0x0001e80000100800 */
[----:B------:R-:W3:Y:S01]  /*10e0*/  LDL R193, [R1+0x16c] ;  /* 0x00016c0001c17983 */ /* 0x000ee20000100800 */
[----:B--2---:R-:W-:-:S03]  /*10f0*/  FMUL.FTZ R199, R198, R217 ;  /* 0x000000d9c6c77220 */ /* 0x004fc60000410000 */
[----:B------:R-:W2:Y:S01]  /*1100*/  LDL R198, [R1+0x168] ;  /* 0x0001680001c67983 */ /* 0x000ea20000100800 */
[----:B------:R-:W-:-:S04]  /*1110*/  FADD.FTZ R191, -R204, R191 ;  /* 0x000000bfccbf7221 */ /* 0x000fc80000010100 */
[----:B------:R-:W-:Y:S02]  /*1120*/  FMUL.FTZ R225, R19, R191 ;  /* 0x000000bf13e17220 */ /* 0x000fe40000410000 */
[----:B------:R-:W-:Y:S01]  /*1130*/  FADD.FTZ R191, RZ, R202 ;  /* 0x000000caffbf7221 */ /* 0x000fe20000010000 */
[----:B------:R-:W-:Y:S01]  /*1140*/  PRMT R218, RZ, 0x5410, R194 ;  /* 0x00005410ffda7816 */ /* 0x000fe200000000c2 */
[----:B------:R-:W-:Y:S02]  /*1150*/  FADD.FTZ R190, -R204, R190 ;  /* 0x000000beccbe7221 */ /* 0x000fe40000010100 */
[----:B------:R-:W-:Y:S01]  /*1160*/  FADD.FTZ R191, R191, R215 ;  /* 0x000000d7bfbf7221 */ /* 0x000fe20000010000 */
[----:B------:R-:W-:Y:S02]  /*1170*/  PRMT R194, RZ, 0x7610, R194 ;  /* 0x00007610ffc27816 */ /* 0x000fe400000000c2 */
[--C-:B------:R-:W-:Y:S01]  /*1180*/  PRMT R222, RZ, 0x5410, R195.reuse ;  /* 0x00005410ffde7816 */ /* 0x100fe200000000c3 */
[----:B------:R-:W-:Y:S01]  /*1190*/  FADD.FTZ R191, R191, R214 ;  /* 0x000000d6bfbf7221 */ /* 0x000fe20000010000 */
[----:B------:R-:W-:Y:S01]  /*11a0*/  PRMT R195, RZ, 0x7610, R195 ;  /* 0x00007610ffc37816 */ /* 0x000fe200000000c3 */
[----:B------:R-:W-:-:S02]  /*11b0*/  FMUL.FTZ R226, R19, R190 ;  /* 0x000000be13e27220 */ /* 0x000fc40000410000 */
[----:B------:R-:W-:Y:S02]  /*11c0*/  FADD.FTZ R71, R71, R217 ;  /* 0x000000d947477221 */ /* 0x000fe40000010000 */
[----:B------:R-:W-:Y:S02]  /*11d0*/  FFMA.FTZ R31, R225, R217, R31 ;  /* 0x000000d9e11f7223 */ /* 0x000fe4000001001f */
[----:B------:R-:W-:Y:S02]  /*11e0*/  FADD.FTZ R72, R72, R218 ;  /* 0x000000da48487221 */ /* 0x000fe40000010000 */
[----:B------:R-:W-:Y:S02]  /*11f0*/  FFMA.FTZ R32, R224, R218, R32 ;  /* 0x000000dae0207223 */ /* 0x000fe40000010020 */
[----:B------:R-:W-:Y:S02]  /*1200*/  FFMA.FTZ R190, R201, R202, RZ ;  /* 0x000000cac9be7223 */ /* 0x000fe400000100ff */
[----:B----4-:R-:W-:-:S02]  /*1210*/  FMUL.FTZ R197, R197, R218 ;  /* 0x000000dac5c57220 */ /* 0x010fc40000410000 */
[C---:B------:R-:W-:Y:S02]  /*1220*/  FMUL.FTZ R218, R19.reuse, R192 ;  /* 0x000000c013da7220 */ /* 0x040fe40000410000 */
[----:B---3--:R-:W-:Y:S02]  /*1230*/  FMUL.FTZ R196, R196, R194 ;  /* 0x000000c2c4c47220 */ /* 0x008fe40000410000 */
[----:B------:R-:W-:Y:S02]  /*1240*/  FMUL.FTZ R217, R19, R189 ;  /* 0x000000bd13d97220 */ /* 0x000fe40000410000 */
[----:B------:R-:W-:Y:S01]  /*1250*/  FADD.FTZ R189, R191, R199 ;  /* 0x000000c7bfbd7221 */ /* 0x000fe20000010000 */
[----:B------:R1:W-:Y:S01]  /*1260*/  STL [R1+0x28], R199 ;  /* 0x000028c701007387 */ /* 0x0003e20000100800 */
[----:B------:R-:W-:Y:S02]  /*1270*/  FFMA.FTZ R190, R227, R215, R190 ;  /* 0x000000d7e3be7223 */ /* 0x000fe400000100be */
[----:B------:R-:W-:Y:S01]  /*1280*/  FMUL.FTZ R191, R193, R195 ;  /* 0x000000c3c1bf7220 */ /* 0x000fe20000410000 */
[----:B------:R1:W-:Y:S01]  /*1290*/  STL [R1+0x24], R197 ;  /* 0x000024c501007387 */ /* 0x0003e20000100800 */
[----:B------:R-:W-:-:S03]  /*12a0*/  FFMA.FTZ R190, R226, R214, R190 ;  /* 0x000000d6e2be7223 */ /* 0x000fc600000100be */
[----:B------:R1:W-:Y:S01]  /*12b0*/  STL [R1+0x20], R196 ;  /* 0x000020c401007387 */ /* 0x0003e20000100800 */
[----:B------:R-:W-:Y:S02]  /*12c0*/  FFMA.FTZ R190, R225, R199, R190 ;  /* 0x000000c7e1be7223 */ /* 0x000fe400000100be */
[----:B------:R-:W-:Y:S02]  /*12d0*/  FADD.FTZ R189, R189, R197 ;  /* 0x000000c5bdbd7221 */ /* 0x000fe40000010000 */
[----:B------:R-:W-:Y:S02]  /*12e0*/  FFMA.FTZ R190, R224, R197, R190 ;  /* 0x000000c5e0be7223 */ /* 0x000fe400000100be */
[----:B0-----:R-:W-:Y:S02]  /*12f0*/  FMUL.FTZ R214, R19, R188 ;  /* 0x000000bc13d67220 */ /* 0x001fe40000410000 */
        /* <DEDUP_REMOVED lines=10> */
[----:B--2---:R-:W-:-:S05]  /*13a0*/  FMUL.FTZ R192, R198, R222 ;  /* 0x000000dec6c07220 */ /* 0x004fca0000410000 */
[----:B------:R1:W-:Y:S04]  /*13b0*/  STL [R1+0x1c], R192 ;  /* 0x00001cc001007387 */ /* 0x0003e80000100800 */
[----:B------:R1:W-:Y:S01]  /*13c0*/  STL [R1+0x18], R191 ;  /* 0x000018bf01007387 */ /* 0x0003e20000100800 */
[----:B------:R-:W-:Y:S02]  /*13d0*/  FADD.FTZ R189, R189, R192 ;  /* 0x000000c0bdbd7221 */ /* 0x000fe40000010000 */
[----:B------:R-:W-:Y:S01]  /*13e0*/  FFMA.FTZ R188, R217, R192, R188 ;  /* 0x000000c0d9bc7223 */ /* 0x000fe200000100bc */
[----:B------:R-:W-:Y:S01]  /*13f0*/  IADD3 R222, R0, 0x20, RZ ;  /* 0x0000002000de7810 */ /* 0x000fe20007ffe0ff */
[----:B------:R-:W-:Y:S02]  /*1400*/  FADD.FTZ R216, R189, R191 ;  /* 0x000000bfbdd87221 */ /* 0x000fe40000010000 */
[----:B------:R-:W-:-:S02]  /*1410*/  FFMA.FTZ R215, R214, R191, R188 ;  /* 0x000000bfd6d77223 */ /* 0x000fc400000100bc */
.L_x_6541:
[----:B------:R-:W-:Y:S05]  /*1420*/  BSYNC B1 ;  /* 0x0000000000017941 */ /* 0x000fea0003800000 */
.L_x_6540:
[----:B------:R-:W-:Y:S01]  /*1430*/  BSSY B1, `(.L_x_6542) ;  /* 0x0000063000017945 */ /* 0x000fe20003800000 */
[----:B------:R-:W-:Y:S05]  /*1440*/  @!P2 BRA `(.L_x_6543) ;  /* 0x000006100000a947 */ /* 0x000fea0003800000 */
[----:B-1----:R-:W-:Y:S01]  /*1450*/  HFMA2.MMA R192, -RZ, RZ, 0, 9.5367431640625e-07 ;  /* 0x00000010ffc07435 */ /* 0x002fe200000001ff */
[C---:B------:R-:W-:Y:S01]  /*1460*/  LEA R196, P0, R222.reuse, c[0x0][0x188], 0x5 ;  /* 0x00006200dec47a11 */ /* 0x040fe200078028ff */
[----:B------:R0:W-:Y:S03]  /*1470*/  STL [R1+0x180], R0 ;  /* 0x0001800001007387 */ /* 0x0001e60000100800 */
[----:B------:R-:W-:Y:S01]  /*1480*/  LEA.HI.X R197, R222, c[0x0][0x18c], RZ, 0x5, P0 ;  /* 0x00006300dec57a11 */ /* 0x000fe200000f2cff */
[----:B------:R-:W2:Y:S01]  /*1490*/  LDL R212, [R1+0x110] ;  /* 0x0001100001d47983 */ /* 0x000ea20000100800 */
[----:B------:R-:W-:-:S03]  /*14a0*/  ISETP.NE.U32.AND P0, PT, RZ, c[0x0][0x218], PT ;  /* 0x00008600ff007a0c */ /* 0x000fc60003f05070 */
[----:B------:R-:W-:Y:S01]  /*14b0*/  IMAD.WIDE.U32 R192, R222, R192, c[0x0][0x208] ;  /* 0x00008200dec07625 */ /* 0x000fe200078e00c0 */
[----:B------:R1:W3:Y:S01]  /*14c0*/  LDG.E.128 R188, [R196.64] ;  /* 0x00000004c4bc7981 */ /* 0x0002e2000c1e1d00 */
[----:B------:R-:W-:-:S03]  /*14d0*/  ISETP.NE.AND.EX P0, PT, RZ, c[0x0][0x21c], PT, P0 ;  /* 0x00008700ff007a0c */ /* 0x000fc60003f05300 */
[----:B------:R-:W4:Y:S04]  /*14e0*/  LDL R211, [R1+0x114] ;  /* 0x0001140001d37983 */ /* 0x000f280000100800 */
[----:B------:R-:W0:Y:S04]  /*14f0*/  LDG.E.128 R192, [R192.64] ;  /* 0x00000004c0c07981 */ /* 0x000e28000c1e1d00 */
[----:B-1----:R-:W2:Y:S02]  /*1500*/  LDG.E.128 R196, [R196.64+0x10] ;  /* 0x00001004c4c47981 */ /* 0x002ea4000c1e1d00 */
[----:B------:R-:W-:-:S04]  /*1510*/  @P0 LEA R208, P6, R222, c[0x0][0x218], 0x5 ;  /* 0x00008600ded00a11 */ /* 0x000fc800078c28ff */
[----:B------:R-:W-:-:S05]  /*1520*/  @P0 LEA.HI.X R209, R222, c[0x0][0x21c], RZ, 0x5, P6 ;  /* 0x00008700ded10a11 */ /* 0x000fca00030f2cff */
[----:B------:R1:W5:Y:S04]  /*1530*/  @P0 LDG.E.128 R24, [R208.64] ;  /* 0x00000004d0180981 */ /* 0x000368000c1e1d00 */
[----:B------:R1:W5:Y:S01]  /*1540*/  @P0 LDG.E.128 R20, [R208.64+0x10] ;  /* 0x00001004d0140981 */ /* 0x000362000c1e1d00 */
[C---:B---3--:R-:W-:Y:S02]  /*1550*/  FADD.FTZ R207, -R204.reuse, R189 ;  /* 0x000000bdcccf7221 */ /* 0x048fe40000010100 */
[----:B------:R-:W-:Y:S01]  /*1560*/  FADD.FTZ R188, -R204, R188 ;  /* 0x000000bcccbc7221 */ /* 0x000fe20000010100 */
[----:B0-----:R-:W-:-:S03]  /*1570*/  PRMT R0, RZ, 0x5410, R194 ;  /* 0x00005410ff007816 */ /* 0x001fc600000000c2 */
[C---:B-----5:R-:W-:Y:S02]  /*1580*/  FMUL.FTZ R223, R19.reuse, R188 ;  /* 0x000000bc13df7220 */ /* 0x060fe40000410000 */
[----:B------:R-:W-:Y:S01]  /*1590*/  FMUL.FTZ R213, R19, R207 ;  /* 0x000000cf13d57220 */ /* 0x000fe20000410000 */
[----:B------:R-:W-:Y:S01]  /*15a0*/  STL [R1], R0 ;  /* 0x0000000001007387 */ /* 0x000fe20000100800 */
[----:B--2---:R-:W-:-:S03]  /*15b0*/  FADD.FTZ R188, -R204, R199 ;  /* 0x000000c7ccbc7221 */ /* 0x004fc60000010100 */
[----:B------:R-:W2:Y:S04]  /*15c0*/  LDL R207, [R1+0x118] ;  /* 0x0001180001cf7983 */ /* 0x000ea80000100800 */
[----:B------:R-:W3:Y:S01]  /*15d0*/  LDL R199, [R1+0x11c] ;  /* 0x00011c0001c77983 */ /* 0x000ee20000100800 */
[--C-:B-1----:R-:W-:Y:S02]  /*15e0*/  PRMT R209, RZ, 0x5410, R192.reuse ;  /* 0x00005410ffd17816 */ /* 0x102fe400000000c0 */
[----:B------:R-:W-:Y:S02]  /*15f0*/  PRMT R208, RZ, 0x7610, R192 ;  /* 0x00007610ffd07816 */ /* 0x000fe400000000c0 */
[----:B------:R-:W-:Y:S01]  /*1600*/  PRMT R210, RZ, 0x5410, R193 ;  /* 0x00005410ffd27816 */ /* 0x000fe200000000c1 */
[C---:B------:R-:W-:Y:S01]  /*1610*/  FADD.FTZ R192, -R204.reuse, R197 ;  /* 0x000000c5ccc07221 */ /* 0x040fe20000010100 */
[----:B------:R-:W-:Y:S01]  /*1620*/  PRMT R252, RZ, 0x7610, R193 ;  /* 0x00007610fffc7816 */ /* 0x000fe200000000c1 */
[C---:B------:R-:W-:Y:S01]  /*1630*/  FADD.FTZ R193, -R204.reuse, R196 ;  /* 0x000000c4ccc17221 */ /* 0x040fe20000010100 */
[----:B------:R-:W3:Y:S01]  /*1640*/  LDL R197, [R1+0x100] ;  /* 0x0001000001c57983 */ /* 0x000ee20000100800 */
[----:B------:R-:W-:-:S02]  /*1650*/  FADD.FTZ R189, -R204, R198 ;  /* 0x000000c6ccbd7221 */ /* 0x000fc40000010100 */
[----:B------:R-:W-:Y:S01]  /*1660*/  FADD.FTZ R160, R160, R209 ;  /* 0x000000d1a0a07221 */ /* 0x000fe20000010000 */
[----:B------:R-:W3:Y:S01]  /*1670*/  LDL R196, [R1+0x104] ;  /* 0x0001040001c47983 */ /* 0x000ee20000100800 */
[-C--:B------:R-:W-:Y:S02]  /*1680*/  FFMA.FTZ R152, R223, R209.reuse, R152 ;  /* 0x000000d1df987223 */ /* 0x080fe40000010098 */
[----:B------:R-:W-:Y:S02]  /*1690*/  FMUL.FTZ R198, R212, R209 ;  /* 0x000000d1d4c67220 */ /* 0x000fe40000410000 */
[----:B------:R-:W-:Y:S01]  /*16a0*/  FADD.FTZ R161, R161, R208 ;  /* 0x000000d0a1a17221 */ /* 0x000fe20000010000 */
[----:B------:R-:W3:Y:S01]  /*16b0*/  LDL.LU R209, [R1] ;  /* 0x0000000001d17983 */ /* 0x000ee20000300800 */
[-C--:B------:R-:W-:Y:S02]  /*16c0*/  FFMA.FTZ R153, R213, R208.reuse, R153 ;  /* 0x000000d0d5997223 */ /* 0x080fe40000010099 */
[----:B----4-:R-:W-:-:S02]  /*16d0*/  FMUL.FTZ R208, R211, R208 ;  /* 0x000000d0d3d07220 */ /* 0x010fc40000410000 */
[C---:B------:R-:W-:Y:S02]  /*16e0*/  FADD.FTZ R190, -R204.reuse, R190 ;  /* 0x000000beccbe7221 */ /* 0x040fe40000010100 */
[----:B------:R-:W-:Y:S01]  /*16f0*/  FADD.FTZ R191, -R204, R191 ;  /* 0x000000bfccbf7221 */ /* 0x000fe20000010100 */
[----:B------:R0:W-:Y:S01]  /*1700*/  STL [R1+0x3c], R198 ;  /* 0x00003cc601007387 */ /* 0x0001e20000100800 */
[C---:B------:R-:W-:Y:S02]  /*1710*/  FMUL.FTZ R212, R19.reuse, R190 ;  /* 0x000000be13d47220 */ /* 0x040fe40000410000 */
[----:B------:R-:W-:Y:S01]  /*1720*/  FMUL.FTZ R211, R19, R191 ;  /* 0x000000bf13d37220 */ /* 0x000fe20000410000 */
[----:B------:R1:W-:Y:S01]  /*1730*/  STL [R1+0x14], R208 ;  /* 0x000014d001007387 */ /* 0x0003e20000100800 */
[----:B------:R-:W-:Y:S02]  /*1740*/  FADD.FTZ R190, R216, R198 ;  /* 0x000000c6d8be7221 */ /* 0x000fe40000010000 */
[----:B------:R-:W-:-:S02]  /*1750*/  FFMA.FTZ R191, R223, R198, R215 ;  /* 0x000000c6dfbf7223 */ /* 0x000fc400000100d7 */
[----:B------:R-:W-:Y:S02]  /*1760*/  FADD.FTZ R162, R162, R210 ;  /* 0x000000d2a2a27221 */ /* 0x000fe40000010000 */
[-C--:B------:R-:W-:Y:S02]  /*1770*/  FFMA.FTZ R154, R212, R210.reuse, R154 ;  /* 0x000000d2d49a7223 */ /* 0x080fe4000001009a */
[----:B--2---:R-:W-:Y:S02]  /*1780*/  FMUL.FTZ R207, R207, R210 ;  /* 0x000000d2cfcf7220 */ /* 0x004fe40000410000 */
[----:B---3--:R-:W-:-:S03]  /*1790*/  FMUL.FTZ R199, R199, R252 ;  /* 0x000000fcc7c77220 */ /* 0x008fc60000410000 */
[----:B------:R2:W-:Y:S04]  /*17a0*/  STL [R1+0x10], R207 ;  /* 0x000010cf01007387 */ /* 0x0005e80000100800 */
[----:B------:R3:W-:Y:S04]  /*17b0*/  STL [R1+0xc], R199 ;  /* 0x00000cc701007387 */ /* 0x0007e80000100800 */
[----:B0-----:R-:W4:Y:S01]  /*17c0*/  LDL R198, [R1+0x108] ;  /* 0x0001080001c67983 */ /* 0x001f220000100800 */
[----:B------:R-:W-:-:S03]  /*17d0*/  FMUL.FTZ R210, R19, R193 ;  /* 0x000000c113d27220 */ /* 0x000fc60000410000 */
[----:B------:R-:W3:Y:S01]  /*17e0*/  LDL R193, [R1+0x10c] ;  /* 0x00010c0001c17983 */ /* 0x000ee20000100800 */
[----:B------:R-:W-:Y:S01]  /*17f0*/  FADD.FTZ R190, R190, R208 ;  /* 0x000000d0bebe7221 */ /* 0x000fe20000010000 */
[----:B------:R-:W-:Y:S01]  /*1800*/  PRMT R194, RZ, 0x7610, R194 ;  /* 0x00007610ffc27816 */ /* 0x000fe200000000c2 */
[----:B------:R-:W-:Y:S02]  /*1810*/  FADD.FTZ R156, R156, R209 ;  /* 0x000000d19c9c7221 */ /* 0x000fe40000010000 */
[-C--:B------:R-:W-:Y:S02]  /*1820*/  FFMA.FTZ R76, R210, R209.reuse, R76 ;  /* 0x000000d1d24c7223 */ /* 0x080fe4000001004c */
[----:B------:R-:W-:Y:S02]  /*1830*/  FMUL.FTZ R197, R197, R209 ;  /* 0x000000d1c5c57220 */ /* 0x000fe40000410000 */
[----:B------:R-:W-:Y:S01]  /*1840*/  FMUL.FTZ R209, R19, R192 ;  /* 0x000000c013d17220 */ /* 0x000fe20000410000 */
[----:B------:R-:W-:Y:S01]  /*1850*/  PRMT R0, RZ, 0x5410, R195 ;  /* 0x00005410ff007816 */ /* 0x000fe200000000c3 */
[----:B------:R-:W-:-:S02]  /*1860*/  FFMA.FTZ R192, R213, R208, R191 ;  /* 0x000000d0d5c07223 */ /* 0x000fc400000100bf */
[----:B------:R-:W-:Y:S02]  /*1870*/  FADD.FTZ R191, R190, R207 ;  /* 0x000000cfbebf7221 */ /* 0x000fe40000010000 */
[----:B------:R-:W-:Y:S02]  /*1880*/  FMUL.FTZ R196, R196, R194 ;  /* 0x000000c2c4c47220 */ /* 0x000fe40000410000 */
[----:B-1----:R-:W-:Y:S02]  /*1890*/  FMUL.FTZ R208, R19, R189 ;  /* 0x000000bd13d07220 */ /* 0x002fe40000410000 */
[----:B------:R-:W-:Y:S01]  /*18a0*/  FADD.FTZ R189, R191, R199 ;  /* 0x000000c7bfbd7221 */ /* 0x000fe20000010000 */
[----:B------:R0:W-:Y:S01]  /*18b0*/  STL [R1+0x8], R197 ;  /* 0x000008c501007387 */ /* 0x0001e20000100800 */
[----:B------:R-:W-:Y:S02]  /*18c0*/  FADD.FTZ R158, R158, R0 ;  /* 0x000000009e9e7221 */ /* 0x000fe40000010000 */
[----:B------:R-:W-:Y:S01]  /*18d0*/  FFMA.FTZ R78, R208, R0, R78 ;  /* 0x00000000d04e7223 */ /* 0x000fe2000001004e */
[----:B------:R0:W-:Y:S01]  /*18e0*/  STL [R1+0x4], R196 ;  /* 0x000004c401007387 */ /* 0x0001e20000100800 */
[----:B------:R-:W-:-:S04]  /*18f0*/  FFMA.FTZ R190, R212, R207, R192 ;  /* 0x000000cfd4be7223 */ /* 0x000fc800000100c0 */
[----:B------:R-:W-:Y:S02]  /*1900*/  FFMA.FTZ R190, R211, R199, R190 ;  /* 0x000000c7d3be7223 */ /* 0x000fe400000100be */
[----:B------:R-:W-:Y:S02]  /*1910*/  FADD.FTZ R189, R189, R197 ;  /* 0x000000c5bdbd7221 */ /* 0x000fe40000010000 */
[----:B------:R-:W-:Y:S01]  /*1920*/  FFMA.FTZ R190, R210, R197, R190 ;  /* 0x000000c5d2be7223 */ /* 0x000fe200000100be */
[----:B------:R-:W-:Y:S01]  /*1930*/  PRMT R195, RZ, 0x7610, R195 ;  /* 0x00007610ffc37816 */ /* 0x000fe200000000c3 */
[----:B--2---:R-:W-:Y:S02]  /*1940*/  FMUL.FTZ R207, R19, R188 ;  /* 0x000000bc13cf7220 */ /* 0x004fe40000410000 */
[----:B------:R-:W-:Y:S02]  /*1950*/  FADD.FTZ R189, R189, R196 ;  /* 0x000000c4bdbd7221 */ /* 0x000fe40000010000 */
[----:B------:R-:W-:-:S02]  /*1960*/  FFMA.FTZ R188, R209, R196, R190 ;  /* 0x000000c4d1bc7223 */ /* 0x000fc400000100be */
[----:B------:R-:W-:Y:S02]  /*1970*/  FADD.FTZ R163, R163, R252 ;  /* 0x000000fca3a37221 */ /* 0x000fe40000010000 */
[----:B------:R-:W-:Y:S01]  /*1980*/  FFMA.FTZ R155, R211, R252, R155 ;  /* 0x000000fcd39b7223 */ /* 0x000fe2000001009b */
[----:B------:R-:W-:Y:S01]  /*1990*/  IADD3 R222, R222, 0x20, RZ ;  /* 0x00000020dede7810 */ /* 0x000fe20007ffe0ff */
[----:B------:R-:W-:Y:S02]  /*19a0*/  FADD.FTZ R157, R157, R194 ;  /* 0x000000c29d9d7221 */ /* 0x000fe40000010000 */
[----:B------:R-:W-:Y:S02]  /*19b0*/  FFMA.FTZ R77, R209, R194, R77 ;  /* 0x000000c2d14d7223 */ /* 0x000fe4000001004d */
[----:B------:R-:W-:Y:S02]  /*19c0*/  FADD.FTZ R159, R159, R195 ;  /* 0x000000c39f9f7221 */ /* 0x000fe40000010000 */
[----:B------:R-:W-:-:S02]  /*19d0*/  FFMA.FTZ R79, R207, R195, R79 ;  /* 0x000000c3cf4f7223 */ /* 0x000fc4000001004f */
[----:B----4-:R-:W-:Y:S02]  /*19e0*/  FMUL.FTZ R191, R198, R0 ;  /* 0x00000000c6bf7220 */ /* 0x010fe40000410000 */
[----:B------:R0:W5:Y:S04]  /*19f0*/  LDL.LU R0, [R1+0x180] ;  /* 0x0001800001007983 */ /* 0x0001680000300800 */
[----:B------:R0:W-:Y:S01]  /*1a00*/  STL [R1], R191 ;  /* 0x000000bf01007387 */ /* 0x0001e20000100800 */
[----:B---3--:R-:W-:Y:S02]  /*1a10*/  FMUL.FTZ R252, R193, R195 ;  /* 0x000000c3c1fc7220 */ /* 0x008fe40000410000 */
[----:B------:R-:W-:Y:S02]  /*1a20*/  FADD.FTZ R189, R189, R191 ;  /* 0x000000bfbdbd7221 */ /* 0x000fe40000010000 */
[----:B------:R-:W-:-:S02]  /*1a30*/  FFMA.FTZ R188, R208, R191, R188 ;  /* 0x000000bfd0bc7223 */ /* 0x000fc400000100bc */
[----:B------:R-:W-:Y:S02]  /*1a40*/  FADD.FTZ R216, R189, R252 ;  /* 0x000000fcbdd87221 */ /* 0x000fe40000010000 */
[----:B------:R-:W-:Y:S02]  /*1a50*/  FFMA.FTZ R215, R207, R252, R188 ;  /* 0x000000fccfd77223 */ /* 0x000fe400000100bc */
.L_x_6543:
[----:B------:R-:W-:Y:S05]  /*1a60*/  BSYNC B1 ;  /* 0x0000000000017941 */ /* 0x000fea0003800000 */
.L_x_6542:
[----:B------:R-:W-:Y:S01]  /*1a70*/  BSSY B1, `(.L_x_6544) ;  /* 0x000005a000017945 */ /* 0x000fe20003800000 */
[----:B------:R-:W-:Y:S05]  /*1a80*/  @!P3 BRA `(.L_x_6545) ;  /* 0x000005800000b947 */ /* 0x000fea0003800000 */
[C---:B-1----:R-:W-:Y:S01]  /*1a90*/  LEA R192, P0, R222.reuse, c[0x0][0x188], 0x5 ;  /* 0x00006200dec07a11 */ /* 0x042fe200078028ff */
[----:B------:R-:W2:Y:S01]  /*1aa0*/  LDL R205, [R1+0xd0] ;  /* 0x0000d00001cd7983 */ /* 0x000ea20000100800 */
[----:B------:R-:W-:Y:S02]  /*1ab0*/  MOV R188, 0x10 ;  /* 0x0000001000bc7802 */ /* 0x000fe40000000f00 */
[C---:B------:R-:W-:Y:S01]  /*1ac0*/  LEA.HI.X R193, R222.reuse, c[0x0][0x18c], RZ, 0x5, P0 ;  /* 0x00006300dec17a11 */ /* 0x040fe200000f2cff */
[----:B------:R-:W3:Y:S01]  /*1ad0*/  LDL R251, [R1+0xd4] ;  /* 0x0000d40001fb7983 */ /* 0x000ee20000100800 */
[----:B------:R-:W-:Y:S01]  /*1ae0*/  ISETP.NE.U32.AND P0, PT, RZ, c[0x0][0x218], PT ;  /* 0x00008600ff007a0c */ /* 0x000fe20003f05070 */
[----:B------:R-:W-:-:S02]  /*1af0*/  IMAD.WIDE.U32 R188, R222, R188, c[0x0][0x208] ;  /* 0x00008200debc7625 */ /* 0x000fc400078e00bc */
[----:B------:R1:W4:Y:S01]  /*1b00*/  LDG.E.128 R4, [R192.64] ;  /* 0x00000004c0047981 */ /* 0x000322000c1e1d00 */
[----:B------:R-:W-:-:S03]  /*1b10*/  ISETP.NE.AND.EX P0, PT, RZ, c[0x0][0x21c], PT, P0 ;  /* 0x00008700ff007a0c */ /* 0x000fc60003f05300 */
[----:B0-----:R-:W2:Y:S04]  /*1b20*/  LDG.E.128 R188, [R188.64] ;  /* 0x00000004bcbc7981 */ /* 0x001ea8000c1e1d00 */
[----:B------:R-:W3:Y:S04]  /*1b30*/  LDL R250, [R1+0xd8] ;  /* 0x0000d80001fa7983 */ /* 0x000ee80000100800 */
[----:B-1----:R-:W3:Y:S02]  /*1b40*/  LDG.E.128 R192, [R192.64+0x10] ;  /* 0x00001004c0c07981 */ /* 0x002ee4000c1e1d00 */
[----:B------:R-:W-:-:S02]  /*1b50*/  @P0 LEA R196, P6, R222, c[0x0][0x218], 0x5 ;  /* 0x00008600dec40a11 */ /* 0x000fc400078c28ff */
[----:B------:R-:W3:Y:S02]  /*1b60*/  LDL R249, [R1+0xdc] ;  /* 0x0000dc0001f97983 */ /* 0x000ee40000100800 */
[----:B------:R-:W-:Y:S02]  /*1b70*/  @P0 LEA.HI.X R197, R222, c[0x0][0x21c], RZ, 0x5, P6 ;  /* 0x00008700dec50a11 */ /* 0x000fe400030f2cff */
[----:B------:R-:W3:Y:S04]  /*1b80*/  LDL R248, [R1+0xc0] ;  /* 0x0000c00001f87983 */ /* 0x000ee80000100800 */
[----:B------:R4:W5:Y:S04]  /*1b90*/  @P0 LDG.E.128 R164, [R196.64] ;  /* 0x00000004c4a40981 */ /* 0x000968000c1e1d00 */
[----:B------:R4:W5:Y:S02]  /*1ba0*/  @P0 LDG.E.128 R168, [R196.64+0x10] ;  /* 0x00001004c4a80981 */ /* 0x000964000c1e1d00 */
[----:B----4-:R-:W-:-:S04]  /*1bb0*/  FADD.FTZ R196, -R204, R4 ;  /* 0x00000004ccc47221 */ /* 0x010fc80000010100 */
[----:B-----5:R-:W-:Y:S02]  /*1bc0*/  FMUL.FTZ R221, R19, R196 ;  /* 0x000000c413dd7220 */ /* 0x020fe40000410000 */
[----:B------:R-:W4:Y:S01]  /*1bd0*/  LDL R196, [R1+0xc4] ;  /* 0x0000c40001c47983 */ /* 0x000f220000100800 */
[--C-:B--2---:R-:W-:Y:S02]  /*1be0*/  PRMT R198, RZ, 0x5410, R188.reuse ;  /* 0x00005410ffc67816 */ /* 0x104fe400000000bc */
[----:B------:R-:W-:Y:S01]  /*1bf0*/  PRMT R197, RZ, 0x7610, R188 ;  /* 0x00007610ffc57816 */ /* 0x000fe200000000bc */
[C---:B---3--:R-:W-:Y:S02]  /*1c00*/  FADD.FTZ R188, -R204.reuse, R193 ;  /* 0x000000c1ccbc7221 */ /* 0x048fe40000010100 */
[----:B------:R-:W2:Y:S01]  /*1c10*/  LDL R193, [R1+0xc8] ;  /* 0x0000c80001c17983 */ /* 0x000ea20000100800 */
[--C-:B------:R-:W-:Y:S02]  /*1c20*/  PRMT R199, RZ, 0x5410, R189.reuse ;  /* 0x00005410ffc77816 */ /* 0x100fe400000000bd */
[----:B------:R-:W-:Y:S01]  /*1c30*/  PRMT R245, RZ, 0x7610, R189 ;  /* 0x00007610fff57816 */ /* 0x000fe200000000bd */
[----:B------:R-:W-:-:S02]  /*1c40*/  FADD.FTZ R189, -R204, R192 ;  /* 0x000000c0ccbd7221 */ /* 0x000fc40000010100 */
[----:B------:R-:W3:Y:S01]  /*1c50*/  LDL R192, [R1+0xcc] ;  /* 0x0000cc0001c07983 */ /* 0x000ee20000100800 */
[C---:B------:R-:W-:Y:S01]  /*1c60*/  FADD.FTZ R4, -R204.reuse, R6 ;  /* 0x00000006cc047221 */ /* 0x040fe20000010100 */
[--C-:B------:R-:W-:Y:S02]  /*1c70*/  PRMT R246, RZ, 0x5410, R190.reuse ;  /* 0x00005410fff67816 */ /* 0x100fe400000000be */
[----:B------:R-:W-:Y:S01]  /*1c80*/  PRMT R247, RZ, 0x7610, R190 ;  /* 0x00007610fff77816 */ /* 0x000fe200000000be */
[----:B------:R-:W-:Y:S01]  /*1c90*/  FMUL.FTZ R190, R205, R198 ;  /* 0x000000c6cdbe7220 */ /* 0x000fe20000410000 */
[----:B------:R-:W-:Y:S01]  /*1ca0*/  PRMT R206, RZ, 0x5410, R191 ;  /* 0x00005410ffce7816 */ /* 0x000fe200000000bf */
[C---:B------:R-:W-:Y:S02]  /*1cb0*/  FADD.FTZ R5, -R204.reuse, R5 ;  /* 0x00000005cc057221 */ /* 0x040fe40000010100 */
[C---:B------:R-:W-:Y:S01]  /*1cc0*/  FMUL.FTZ R205, R19.reuse, R4 ;  /* 0x0000000413cd7220 */ /* 0x040fe20000410000 */
[----:B------:R0:W-:Y:S01]  /*1cd0*/  STL [R1+0x38], R190 ;  /* 0x000038be01007387 */ /* 0x0001e20000100800 */
[----:B------:R-:W-:Y:S01]  /*1ce0*/  FADD.FTZ R6, -R204, R194 ;  /* 0x000000c2cc067221 */ /* 0x000fe20000010100 */
[----:B------:R-:W-:Y:S01]  /*1cf0*/  MOV R194, R206 ;  /* 0x000000ce00c27202 */ /* 0x000fe20000000f00 */
[----:B------:R-:W-:-:S02]  /*1d00*/  FMUL.FTZ R4, R19, R189 ;  /* 0x000000bd13047220 */ /* 0x000fc40000410000 */
[----:B------:R-:W-:Y:S02]  /*1d10*/  FADD.FTZ R189, R216, R190 ;  /* 0x000000bed8bd7221 */ /* 0x000fe40000010000 */
[----:B------:R-:W-:Y:S02]  /*1d20*/  FMUL.FTZ R206, R19, R5 ;  /* 0x0000000513ce7220 */ /* 0x000fe40000410000 */
[----:B------:R-:W-:Y:S02]  /*1d30*/  FMUL.FTZ R251, R251, R197 ;  /* 0x000000c5fbfb7220 */ /* 0x000fe40000410000 */
[----:B0-----:R-:W-:Y:S02]  /*1d40*/  FFMA.FTZ R190, R221, R190, R215 ;  /* 0x000000beddbe7223 */ /* 0x001fe400000100d7 */
[----:B------:R-:W-:Y:S02]  /*1d50*/  FMUL.FTZ R5, R19, R188 ;  /* 0x000000bc13057220 */ /* 0x000fe40000410000 */
[----:B------:R-:W-:-:S02]  /*1d60*/  FADD.FTZ R3, -R204, R7 ;  /* 0x00000007cc037221 */ /* 0x000fc40000010100 */
        /* <DEDUP_REMOVED lines=14> */
[----:B------:R-:W-:Y:S01]  /*1e50*/  PRMT R191, RZ, 0x7610, R191 ;  /* 0x00007610ffbf7816 */ /* 0x000fe200000000bf */
[----:B------:R-:W-:Y:S02]  /*1e60*/  FADD.FTZ R84, R84, R246 ;  /* 0x000000f654547221 */ /* 0x000fe40000010000 */
[----:B------:R-:W-:Y:S02]  /*1e70*/  FFMA.FTZ R48, R4, R246, R48 ;  /* 0x000000f604307223 */ /* 0x000fe40000010030 */
[----:B------:R-:W-:Y:S02]  /*1e80*/  FADD.FTZ R7, -R204, R195 ;  /* 0x000000c3cc077221 */ /* 0x000fe40000010100 */
[----:B------:R-:W-:-:S02]  /*1e90*/  FMUL.FTZ R6, R19, R6 ;  /* 0x0000000613067220 */ /* 0x000fc40000410000 */
        /* <DEDUP_REMOVED lines=16> */
[----:B------:R-:W-:Y:S02]  /*1fa0*/  FFMA.FTZ R188, R5, R247, R188 ;  /* 0x000000f705bc7223 */ /* 0x000fe400000100bc */
[----:B--2---:R-:W-:-:S04]  /*1fb0*/  FMUL.FTZ R246, R193, R194 ;  /* 0x000000c2c1f67220 */ /* 0x004fc80000410000 */
[----:B------:R-:W-:Y:S02]  /*1fc0*/  FADD.FTZ R189, R189, R246 ;  /* 0x000000f6bdbd7221 */ /* 0x000fe40000010000 */
[----:B---3--:R-:W-:Y:S02]  /*1fd0*/  FMUL.FTZ R245, R192, R191 ;  /* 0x000000bfc0f57220 */ /* 0x008fe40000410000 */
[----:B------:R-:W-:Y:S02]  /*1fe0*/  FFMA.FTZ R188, R6, R246, R188 ;  /* 0x000000f606bc7223 */ /* 0x000fe400000100bc */
[----:B------:R-:W-:Y:S02]  /*1ff0*/  FADD.FTZ R216, R189, R245 ;  /* 0x000000f5bdd87221 */ /* 0x000fe40000010000 */
[----:B------:R-:W-:Y:S02]  /*2000*/  FFMA.FTZ R215, R7, R245, R188 ;  /* 0x000000f507d77223 */ /* 0x000fe400000100bc */
.L_x_6545:
[----:B------:R-:W-:Y:S05]  /*2010*/  BSYNC B1 ;  /* 0x0000000000017941 */ /* 0x000fea0003800000 */
.L_x_6544:
        /* <DEDUP_REMOVED lines=8> */
[----:B01----:R-:W2:Y:S01]  /*20a0*/  LDG.E.128 R188, [R188.64] ;  /* 0x00000004bcbc7981 */ /* 0x003ea2000c1e1d00 */
[----:B------:R-:W-:-:S03]  /*20b0*/  LEA R192, P0, R222, c[0x0][0x188], 0x5 ;  /* 0x00006200dec07a11 */ /* 0x000fc600078028ff */
[----:B------:R-:W3:Y:S01]  /*20c0*/  LDL R240, [R1+0x84] ;  /* 0x0000840001f07983 */ /* 0x000ee20000100800 */
[----:B------:R-:W-:-:S05]  /*20d0*/  LEA.HI.X R193, R222, c[0x0][0x18c], RZ, 0x5, P0 ;  /* 0x00006300dec17a11 */ /* 0x000fca00000f2cff */
[----:B------:R0:W3:Y:S04]  /*20e0*/  LDG.E.128 R8, [R192.64] ;  /* 0x00000004c0087981 */ /* 0x0000e8000c1e1d00 */
[----:B0-----:R-:W4:Y:S01]  /*20f0*/  LDG.E.128 R192, [R192.64+0x10] ;  /* 0x00001004c0c07981 */ /* 0x001f22000c1e1d00 */
[----:B------:R-:W-:-:S04]  /*2100*/  ISETP.NE.U32.AND P0, PT, RZ, c[0x0][0x218], PT ;  /* 0x00008600ff007a0c */ /* 0x000fc80003f05070 */
[----:B------:R-:W-:-:S13]  /*2110*/  ISETP.NE.AND.EX P0, PT, RZ, c[0x0][0x21c], PT, P0 ;  /* 0x00008700ff007a0c */ /* 0x000fda0003f05300 */
[----:B------:R-:W-:-:S04]  /*2120*/  @P0 LEA R12, P6, R222, c[0x0][0x218], 0x5 ;  /* 0x00008600de0c0a11 */ /* 0x000fc800078c28ff */
[----:B------:R-:W-:-:S05]  /*2130*/  @P0 LEA.HI.X R13, R222, c[0x0][0x21c], RZ, 0x5, P6 ;  /* 0x00008700de0d0a11 */ /* 0x000fca00030f2cff */
[----:B------:R3:W5:Y:S04]  /*2140*/  @P0 LDG.E.128 R172, [R12.64] ;  /* 0x000000040cac0981 */ /* 0x000768000c1e1d00 */
[----:B------:R3:W5:Y:S01]  /*2150*/  @P0 LDG.E.128 R176, [R12.64+0x10] ;  /* 0x000010040cb00981 */ /* 0x000762000c1e1d00 */
[--C-:B--2---:R-:W-:Y:S02]  /*2160*/  PRMT R199, RZ, 0x5410, R190.reuse ;  /* 0x00005410ffc77816 */ /* 0x104fe400000000be */
[----:B------:R-:W-:Y:S02]  /*2170*/  PRMT R238, RZ, 0x7610, R190 ;  /* 0x00007610ffee7816 */ /* 0x000fe400000000be */
[----:B------:R-:W2:Y:S01]  /*2180*/  LDL R190, [R1+0x90] ;  /* 0x0000900001be7983 */ /* 0x000ea20000100800 */
[----:B---3--:R-:W-:-:S02]  /*2190*/  FADD.FTZ R13, -R204, R8 ;  /* 0x00000008cc0d7221 */ /* 0x008fc40000010100 */
[C---:B------:R-:W-:Y:S02]  /*21a0*/  FADD.FTZ R8, -R204.reuse, R9 ;  /* 0x00000009cc087221 */ /* 0x040fe40000010100 */
[C---:B------:R-:W-:Y:S01]  /*21b0*/  FADD.FTZ R9, -R204.reuse, R11 ;  /* 0x0000000bcc097221 */ /* 0x040fe20000010100 */
[--C-:B------:R-:W-:Y:S02]  /*21c0*/  PRMT R197, RZ, 0x5410, R188.reuse ;  /* 0x00005410ffc57816 */ /* 0x100fe400000000bc */
[----:B------:R-:W-:Y:S01]  /*21d0*/  PRMT R196, RZ, 0x7610, R188 ;  /* 0x00007610ffc47816 */ /* 0x000fe200000000bc */
[C---:B----4-:R-:W-:Y:S02]  /*21e0*/  FADD.FTZ R11, -R204.reuse, R193 ;  /* 0x000000c1cc0b7221 */ /* 0x050fe40000010100 */
[----:B------:R-:W3:Y:S01]  /*21f0*/  LDL R193, [R1+0x88] ;  /* 0x0000880001c17983 */ /* 0x000ee20000100800 */
[----:B------:R-:W-:-:S03]  /*2200*/  FADD.FTZ R188, -R204, R192 ;  /* 0x000000c0ccbc7221 */ /* 0x000fc60000010100 */
[----:B------:R-:W4:Y:S01]  /*2210*/  LDL R192, [R1+0x8c] ;  /* 0x00008c0001c07983 */ /* 0x000f220000100800 */
[----:B------:R-:W-:Y:S01]  /*2220*/  FADD.FTZ R10, -R204, R10 ;  /* 0x0000000acc0a7221 */ /* 0x000fe20000010100 */
[--C-:B------:R-:W-:Y:S01]  /*2230*/  PRMT R198, RZ, 0x5410, R189.reuse ;  /* 0x00005410ffc67816 */ /* 0x100fe200000000bd */
[C---:B-----5:R-:W-:Y:S01]  /*2240*/  FMUL.FTZ R9, R19.reuse, R9 ;  /* 0x0000000913097220 */ /* 0x060fe20000410000 */
[----:B------:R-:W-:Y:S01]  /*2250*/  PRMT R189, RZ, 0x7610, R189 ;  /* 0x00007610ffbd7816 */ /* 0x000fe200000000bd */
[C---:B------:R-:W-:Y:S02]  /*2260*/  FMUL.FTZ R220, R19.reuse, R13 ;  /* 0x0000000d13dc7220 */ /* 0x040fe40000410000 */
[C---:B------:R-:W-:Y:S02]  /*2270*/  FMUL.FTZ R203, R19.reuse, R8 ;  /* 0x0000000813cb7220 */ /* 0x040fe40000410000 */
[C---:B------:R-:W-:Y:S02]  /*2280*/  FMUL.FTZ R8, R19.reuse, R10 ;  /* 0x0000000a13087220 */ /* 0x040fe40000410000 */
[----:B------:R-:W-:-:S02]  /*2290*/  FMUL.FTZ R10, R19, R188 ;  /* 0x000000bc130a7220 */ /* 0x000fc40000410000 */
[----:B------:R-:W-:Y:S02]  /*22a0*/  FMUL.FTZ R244, R244, R196 ;  /* 0x000000c4f4f47220 */ /* 0x000fe40000410000 */
[----:B------:R-:W-:Y:S02]  /*22b0*/  FADD.FTZ R91, R91, R189 ;  /* 0x000000bd5b5b7221 */ /* 0x000fe40000010000 */
[-C--:B------:R-:W-:Y:S02]  /*22c0*/  FFMA.FTZ R55, R9, R189.reuse, R55 ;  /* 0x000000bd09377223 */ /* 0x080fe40000010037 */
[----:B------:R-:W-:Y:S02]  /*22d0*/  FMUL.FTZ R242, R242, R189 ;  /* 0x000000bdf2f27220 */ /* 0x000fe40000410000 */
[----:B------:R-:W-:Y:S02]  /*22e0*/  FMUL.FTZ R243, R243, R198 ;  /* 0x000000c6f3f37220 */ /* 0x000fe40000410000 */
[----:B------:R-:W-:-:S02]  /*22f0*/  FADD.FTZ R12, -R204, R194 ;  /* 0x000000c2cc0c7221 */ /* 0x000fc40000010100 */
[----:B------:R-:W-:Y:S01]  /*2300*/  FMUL.FTZ R241, R241, R199 ;  /* 0x000000c7f1f17220 */ /* 0x000fe20000410000 */
[--C-:B------:R-:W-:Y:S01]  /*2310*/  PRMT R239, RZ, 0x5410, R191.reuse ;  /* 0x00005410ffef7816 */ /* 0x100fe200000000bf */
[C---:B------:R-:W-:Y:S02]  /*2320*/  FMUL.FTZ R12, R19.reuse, R12 ;  /* 0x0000000c130c7220 */ /* 0x040fe40000410000 */
[----:B------:R-:W-:Y:S02]  /*2330*/  FMUL.FTZ R11, R19, R11 ;  /* 0x0000000b130b7220 */ /* 0x000fe40000410000 */
[----:B------:R-:W-:Y:S01]  /*2340*/  FMUL.FTZ R240, R240, R238 ;  /* 0x000000eef0f07220 */ /* 0x000fe20000410000 */
[----:B------:R-:W-:Y:S01]  /*2350*/  PRMT R191, RZ, 0x7610, R191 ;  /* 0x00007610ffbf7816 */ /* 0x000fe200000000bf */
[----:B------:R-:W-:Y:S02]  /*2360*/  FADD.FTZ R94, R94, R239 ;  /* 0x000000ef5e5e7221 */ /* 0x000fe40000010000 */
[----:B------:R-:W-:-:S02]  /*2370*/  FFMA.FTZ R58, R12, R239, R58 ;  /* 0x000000ef0c3a7223 */ /* 0x000fc4000001003a */
[----:B------:R-:W-:Y:S02]  /*2380*/  FADD.FTZ R13, -R204, R195 ;  /* 0x000000c3cc0d7221 */ /* 0x000fe40000010100 */
        /* <DEDUP_REMOVED lines=16> */
[----:B------:R-:W-:Y:S01]  /*2490*/  FFMA.FTZ R189, R220, R190, R215 ;  /* 0x000000bedcbd7223 */ /* 0x000fe200000100d7 */
[----:B------:R0:W-:Y:S01]  /*24a0*/  STL [R1+0x34], R190 ;  /* 0x000034be01007387 */ /* 0x0001e20000100800 */
[----:B------:R-:W-:Y:S02]  /*24b0*/  FADD.FTZ R188, R188, R244 ;  /* 0x000000f4bcbc7221 */ /* 0x000fe40000010000 */
[----:B0-----:R-:W-:Y:S02]  /*24c0*/  FFMA.FTZ R190, R203, R244, R189 ;  /* 0x000000f4cbbe7223 */ /* 0x001fe400000100bd */
[----:B------:R-:W-:Y:S02]  /*24d0*/  FADD.FTZ R189, R188, R243 ;  /* 0x000000f3bcbd7221 */ /* 0x000fe40000010000 */
[----:B------:R-:W-:-:S02]  /*24e0*/  FFMA.FTZ R188, R8, R243, R190 ;  /* 0x000000f308bc7223 */ /* 0x000fc400000100be */
[----:B------:R-:W-:Y:S02]  /*24f0*/  FADD.FTZ R189, R189, R242 ;  /* 0x000000f2bdbd7221 */ /* 0x000fe40000010000 */
[----:B------:R-:W-:Y:S02]  /*2500*/  FFMA.FTZ R188, R9, R242, R188 ;  /* 0x000000f209bc7223 */ /* 0x000fe400000100bc */
[----:B------:R-:W-:Y:S02]  /*2510*/  FADD.FTZ R189, R189, R241 ;  /* 0x000000f1bdbd7221 */ /* 0x000fe40000010000 */
[----:B------:R-:W-:Y:S02]  /*2520*/  FFMA.FTZ R188, R10, R241, R188 ;  /* 0x000000f10abc7223 */ /* 0x000fe400000100bc */
[----:B---3--:R-:W-:Y:S02]  /*2530*/  FMUL.FTZ R239, R193, R239 ;  /* 0x000000efc1ef7220 */ /* 0x008fe40000410000 */
[----:B------:R-:W-:-:S02]  /*2540*/  FADD.FTZ R189, R189, R240 ;  /* 0x000000f0bdbd7221 */ /* 0x000fc40000010000 */
[----:B------:R-:W-:Y:S02]  /*2550*/  FFMA.FTZ R188, R11, R240, R188 ;  /* 0x000000f00bbc7223 */ /* 0x000fe400000100bc */
[----:B----4-:R-:W-:Y:S02]  /*2560*/  FMUL.FTZ R238, R192, R191 ;  /* 0x000000bfc0ee7220 */ /* 0x010fe40000410000 */
[----:B------:R-:W-:Y:S02]  /*2570*/  FADD.FTZ R189, R189, R239 ;  /* 0x000000efbdbd7221 */ /* 0x000fe40000010000 */
[----:B------:R-:W-:Y:S02]  /*2580*/  FFMA.FTZ R188, R12, R239, R188 ;  /* 0x000000ef0cbc7223 */ /* 0x000fe400000100bc */
[----:B------:R-:W-:Y:S02]  /*2590*/  FADD.FTZ R216, R189, R238 ;  /* 0x000000eebdd87221 */ /* 0x000fe40000010000 */
[----:B------:R-:W-:-:S02]  /*25a0*/  FFMA.FTZ R215, R13, R238, R188 ;  /* 0x000000ee0dd77223 */ /* 0x000fc400000100bc */
.L_x_6547:
[----:B------:R-:W-:Y:S05]  /*25b0*/  BSYNC B1 ;  /* 0x0000000000017941 */ /* 0x000fea0003800000 */
.L_x_6546:
[----:B------:R-:W-:Y:S01]  /*25c0*/  BSSY B1, `(.L_x_6548) ;  /* 0x0000057000017945 */ /* 0x000fe20003800000 */
[----:B------:R-:W-:Y:S05]  /*25d0*/  @!P5 BRA `(.L_x_6549) ;  /* 0x000005500000d947 */ /* 0x000fea0003800000 */
[----:B-1----:R-:W-:Y:S01]  /*25e0*/  LEA R192, P0, R222, c[0x0][0x188], 0x5 ;  /* 0x00006200dec07a11 */ /* 0x002fe200078028ff */
[----:B------:R-:W2:Y:S01]  /*25f0*/  LDL R235, [R1+0x50] ;  /* 0x0000500001eb7983 */ /* 0x000ea20000100800 */
[----:B------:R-:W-:-:S02]  /*2600*/  MOV R16, 0x10 ;  /* 0x0000001000107802 */ /* 0x000fc40000000f00 */
[C---:B------:R-:W-:Y:S01]  /*2610*/  LEA.HI.X R193, R222.reuse, c[0x0][0x18c], RZ, 0x5, P0 ;  /* 0x00006300dec17a11 */ /* 0x040fe200000f2cff */
[----:B------:R-:W3:Y:S02]  /*2620*/  LDL R234, [R1+0x54] ;  /* 0x0000540001ea7983 */ /* 0x000ee40000100800 */
[----:B------:R-:W-:Y:S02]  /*2630*/  IMAD.WIDE.U32 R16, R222, R16, c[0x0][0x208] ;  /* 0x00008200de107625 */ /* 0x000fe400078e0010 */
[----:B0-----:R0:W4:Y:S04]  /*2640*/  LDG.E.128 R188, [R192.64] ;  /* 0x00000004c0bc7981 */ /* 0x001128000c1e1d00 */
[----:B------:R-:W2:Y:S04]  /*2650*/  LDG.E.128 R196, [R16.64] ;  /* 0x0000000410c47981 */ /* 0x000ea8000c1e1d00 */
[----:B------:R-:W3:Y:S04]  /*2660*/  LDL R233, [R1+0x58] ;  /* 0x0000580001e97983 */ /* 0x000ee80000100800 */
[----:B0-----:R-:W3:Y:S04]  /*2670*/  LDG.E.128 R192, [R192.64+0x10] ;  /* 0x00001004c0c07981 */ /* 0x001ee8000c1e1d00 */
        /* <DEDUP_REMOVED lines=10> */
[----:B------:R4:W5:Y:S02]  /*2720*/  @P0 LDG.E.128 R184, [R14.64+0x10] ;  /* 0x000010040eb80981 */ /* 0x000964000c1e1d00 */
[C---:B----4-:R-:W-:Y:S02]  /*2730*/  FADD.FTZ R14, -R204.reuse, R188 ;  /* 0x000000bccc0e7221 */ /* 0x050fe40000010100 */
[C---:B------:R-:W-:Y:S02]  /*2740*/  FADD.FTZ R222, -R204.reuse, R189 ;  /* 0x000000bdccde7221 */ /* 0x040fe40000010100 */
[C---:B------:R-:W-:Y:S01]  /*2750*/  FADD.FTZ R15, -R204.reuse, R190 ;  /* 0x000000becc0f7221 */ /* 0x040fe20000010100 */
[----:B--2---:R-:W-:Y:S01]  /*2760*/  PRMT R190, RZ, 0x5410, R197 ;  /* 0x00005410ffbe7816 */ /* 0x004fe200000000c5 */
[----:B------:R-:W-:Y:S01]  /*2770*/  FADD.FTZ R16, -R204, R191 ;  /* 0x000000bfcc107221 */ /* 0x000fe20000010100 */
[----:B------:R-:W-:Y:S01]  /*2780*/  PRMT R191, RZ, 0x7610, R196 ;  /* 0x00007610ffbf7816 */ /* 0x000fe200000000c4 */
[----:B-----5:R-:W-:-:S02]  /*2790*/  FMUL.FTZ R219, R19, R14 ;  /* 0x0000000e13db7220 */ /* 0x020fc40000410000 */
[----:B---3--:R-:W-:Y:S01]  /*27a0*/  FADD.FTZ R17, -R204, R192 ;  /* 0x000000c0cc117221 */ /* 0x008fe20000010100 */
[----:B------:R-:W-:Y:S01]  /*27b0*/  PRMT R192, RZ, 0x5410, R196 ;  /* 0x00005410ffc07816 */ /* 0x000fe200000000c4 */
[C---:B------:R-:W-:Y:S02]  /*27c0*/  FMUL.FTZ R14, R19.reuse, R222 ;  /* 0x000000de130e7220 */ /* 0x040fe40000410000 */
[----:B------:R-:W-:Y:S02]  /*27d0*/  FMUL.FTZ R15, R19, R15 ;  /* 0x0000000f130f7220 */ /* 0x000fe40000410000 */
        /* <DEDUP_REMOVED lines=9> */
[C---:B------:R-:W-:Y:S01]  /*2870*/  FADD.FTZ R18, -R204.reuse, R193 ;  /* 0x000000c1cc127221 */ /* 0x040fe20000010100 */
[----:B------:R-:W-:Y:S01]  /*2880*/  PRMT R193, RZ, 0x7610, R197 ;  /* 0x00007610ffc17816 */ /* 0x000fe200000000c5 */
[----:B------:R-:W-:Y:S01]  /*2890*/  FADD.FTZ R188, -R204, R194 ;  /* 0x000000c2ccbc7221 */ /* 0x000fe20000010100 */
[----:B------:R-:W-:Y:S01]  /*28a0*/  PRMT R194, RZ, 0x5410, R198 ;  /* 0x00005410ffc27816 */ /* 0x000fe200000000c6 */
[----:B------:R-:W-:Y:S02]  /*28b0*/  FADD.FTZ R190, R190, R236 ;  /* 0x000000ecbebe7221 */ /* 0x000fe40000010000 */
[----:B------:R-:W-:Y:S02]  /*28c0*/  FFMA.FTZ R191, R14, R236, R191 ;  /* 0x000000ec0ebf7223 */ /* 0x000fe400000100bf */
[----:B------:R-:W-:Y:S02]  /*28d0*/  FMUL.FTZ R16, R19, R16 ;  /* 0x0000001013107220 */ /* 0x000fe40000410000 */
[----:B------:R-:W-:-:S02]  /*28e0*/  FMUL.FTZ R234, R232, R193 ;  /* 0x000000c1e8ea7220 */ /* 0x000fc40000410000 */
[----:B------:R-:W-:Y:S02]  /*28f0*/  FADD.FTZ R190, R190, R235 ;  /* 0x000000ebbebe7221 */ /* 0x000fe40000010000 */
[----:B------:R-:W-:Y:S02]  /*2900*/  FFMA.FTZ R191, R15, R235, R191 ;  /* 0x000000eb0fbf7223 */ /* 0x000fe400000100bf */
[----:B------:R-:W-:Y:S01]  /*2910*/  FADD.FTZ R189, -R204, R195 ;  /* 0x000000c3ccbd7221 */ /* 0x000fe20000010100 */
[----:B------:R-:W-:Y:S01]  /*2920*/  PRMT R195, RZ, 0x7610, R198 ;  /* 0x00007610ffc37816 */ /* 0x000fe200000000c6 */
[----:B------:R-:W-:Y:S02]  /*2930*/  FMUL.FTZ R233, R231, R194 ;  /* 0x000000c2e7e97220 */ /* 0x000fe40000410000 */
[C---:B------:R-:W-:Y:S01]  /*2940*/  FMUL.FTZ R231, R19.reuse, R188 ;  /* 0x000000bc13e77220 */ /* 0x040fe20000410000 */
[----:B------:R-:W-:Y:S01]  /*2950*/  PRMT R196, RZ, 0x5410, R199 ;  /* 0x00005410ffc47816 */ /* 0x000fe200000000c7 */
[----:B------:R-:W-:-:S02]  /*2960*/  FMUL.FTZ R17, R19, R17 ;  /* 0x0000001113117220 */ /* 0x000fc40000410000 */
[----:B------:R-:W-:Y:S02]  /*2970*/  FADD.FTZ R190, R190, R234 ;  /* 0x000000eabebe7221 */ /* 0x000fe40000010000 */
[----:B------:R-:W-:Y:S02]  /*2980*/  FFMA.FTZ R188, R16, R234, R191 ;  /* 0x000000ea10bc7223 */ /* 0x000fe400000100bf */
        /* <DEDUP_REMOVED lines=26> */
.L_x_6549:
[----:B------:R-:W-:Y:S05]  /*2b30*/  BSYNC B1 ;  /* 0x0000000000017941 */ /* 0x000fea0003800000 */
.L_x_6548:
[----:B------:R-:W-:Y:S05]  /*2b40*/  BRA.DIV ~URZ, `(.L_x_6550) ;  /* 0x000041427f007947 */ /* 0x000fea000b800000 */
[----:B01----:R0:W1:Y:S02]  /*2b50*/  SHFL.BFLY PT, R191, R216, 0x1, 0x1f ;  /* 0x0c201f00d8bf7f89 */ /* 0x00306400000e0000 */
.L_x_6581:
        /* <DEDUP_REMOVED lines=18> */
.L_x_6582:
        /* <DEDUP_REMOVED lines=9> */
[----:B------:R-:W-:Y:S01]  /*2d10*/  HFMA2.MMA R197, -RZ, RZ, 0, 9.5367431640625e-07 ;  /* 0x00000010ffc57435 */ /* 0x000fe200000001ff */
[----:B------:R-:W2:Y:S04]  /*2d20*/  LDL R196, [R1+0x30] ;  /* 0x0000300001c47983 */ /* 0x000ea80000100800 */
[----:B------:R-:W3:Y:S04]  /*2d30*/  LDL R215, [R1+0x154] ;  /* 0x0001540001d77983 */ /* 0x000ee80000100800 */
[----:B------:R-:W4:Y:S01]  /*2d40*/  LDL R222, [R1+0x150] ;  /* 0x0001500001de7983 */ /* 0x000f220000100800 */
[----:B-----5:R-:W-:-:S03]  /*2d50*/  IMAD.WIDE.U32 R188, R0, R197, c[0x0][0x170] ;  /* 0x00005c0000bc7625 */ /* 0x020fc600078e00c5 */
[----:B------:R-:W3:Y:S04]  /*2d60*/  LDL R198, [R1+0x28] ;  /* 0x0000280001c67983 */ /* 0x000ee80000100800 */
[----:B------:R-:W3:Y:S01]  /*2d70*/  LDG.E.128 R188, [R188.64] ;  /* 0x00000004bcbc7981 */ /* 0x000ee2000c1e1d00 */
[----:B------:R-:W-:Y:S01]  /*2d80*/  ISETP.NE.U32.AND P6, PT, RZ, c[0x0][0x218], PT ;  /* 0x00008600ff007a0c */ /* 0x000fe20003fc5070 */
[-CC-:B------:R-:W-:Y:S02]  /*2d90*/  FFMA.FTZ R192, R227, R194.reuse, R195.reuse ;  /* 0x000000c2e3c07223 */ /* 0x180fe400000100c3 */
[----:B0-----:R-:W4:Y:S01]  /*2da0*/  LDL R216, [R1+0x2c] ;  /* 0x00002c0001d87983 */ /* 0x001f220000100800 */
[----:B------:R-:W-:Y:S01]  /*2db0*/  ISETP.NE.AND.EX P6, PT, RZ, c[0x0][0x21c], PT, P6 ;  /* 0x00008700ff007a0c */ /* 0x000fe20003fc5360 */
[----:B------:R-:W-:Y:S01]  /*2dc0*/  FFMA.FTZ R193, R201, R194, R195 ;  /* 0x000000c2c9c17223 */ /* 0x000fe200000100c3 */
[----:B------:R-:W-:Y:S01]  /*2dd0*/  ISETP.NE.U32.AND P0, PT, RZ, c[0x0][0x258], PT ;  /* 0x00009600ff007a0c */ /* 0x000fe20003f05070 */
[----:B------:R-:W4:Y:S02]  /*2de0*/  LDL R204, [R1+0x15c] ;  /* 0x00015c0001cc7983 */ /* 0x000f240000100800 */
[----:B------:R-:W-:Y:S01]  /*2df0*/  FADD.FTZ R193, R202, -R193 ;  /* 0x800000c1cac17221 */ /* 0x000fe20000010000 */
[----:B------:R-:W-:Y:S01]  /*2e00*/  ISETP.NE.AND.EX P0, PT, RZ, c[0x0][0x25c], PT, P0 ;  /* 0x00009700ff007a0c */ /* 0x000fe20003f05300 */
[----:B------:R-:W4:Y:S02]  /*2e10*/  LDL R199, [R1+0x24] ;  /* 0x0000240001c77983 */ /* 0x000f240000100800 */
[----:B------:R-:W-:-:S04]  /*2e20*/  FMUL.FTZ R193, R19, R193 ;  /* 0x000000c113c17220 */ /* 0x000fc80000410000 */
        /* <DEDUP_REMOVED lines=12> */
[----:B------:R-:W2:Y:S01]  /*2ef0*/  LDL R215, [R1+0x158] ;  /* 0x0001580001d77983 */ /* 0x000ea20000100800 */
[----:B----4-:R-:W-:Y:S02]  /*2f00*/  FMUL.FTZ R188, R222, R193 ;  /* 0x000000c1debc7220 */ /* 0x010fe40000410000 */
[----:B------:R-:W-:Y:S01]  /*2f10*/  FFMA.FTZ R104, R193, R196, R104 ;  /* 0x000000c4c1687223 */ /* 0x000fe20000010068 */
[----:B------:R-:W3:Y:S02]  /*2f20*/  LDL R222, [R1+0x140] ;  /* 0x0001400001de7983 */ /* 0x000ee40000100800 */
[----:B------:R-:W-:Y:S01]  /*2f30*/  F2FP.BF16.PACK_AB R188, R192, R188 ;  /* 0x000000bcc0bc723e */ /* 0x000fe200000010ff */
[----:B------:R-:W-:-:S04]  /*2f40*/  FFMA.FTZ R192, R225, R194, R195 ;  /* 0x000000c2e1c07223 */ /* 0x000fc800000100c3 */
[----:B------:R-:W-:Y:S02]  /*2f50*/  FADD.FTZ R192, R198, -R192 ;  /* 0x800000c0c6c07221 */ /* 0x000fe40000010000 */
[----:B------:R-:W4:Y:S01]  /*2f60*/  LDL R198, [R1+0x20] ;  /* 0x0000200001c67983 */ /* 0x000f220000100800 */
[----:B------:R-:W-:-:S04]  /*2f70*/  FFMA.FTZ R193, R226, R194, R195 ;  /* 0x000000c2e2c17223 */ /* 0x000fc800000100c3 */
[----:B------:R-:W-:Y:S02]  /*2f80*/  FADD.FTZ R193, R216, -R193 ;  /* 0x800000c1d8c17221 */ /* 0x000fe40000010000 */
[C---:B------:R-:W-:Y:S01]  /*2f90*/  FMUL.FTZ R192, R19.reuse, R192 ;  /* 0x000000c013c07220 */ /* 0x040fe20000410000 */
[----:B------:R-:W3:Y:S01]  /*2fa0*/  LDL R216, [R1+0x144] ;  /* 0x0001440001d87983 */ /* 0x000ee20000100800 */
[----:B------:R-:W-:Y:S02]  /*2fb0*/  FMUL.FTZ R193, R19, R193 ;  /* 0x000000c113c17220 */ /* 0x000fe40000410000 */
[----:B------:R-:W-:Y:S02]  /*2fc0*/  @P6 FADD.FTZ R192, R147, R192 ;  /* 0x000000c093c06221 */ /* 0x000fe40000010000 */
[----:B------:R-:W-:Y:S01]  /*2fd0*/  @P6 FADD.FTZ R193, R146, R193 ;  /* 0x000000c192c16221 */ /* 0x000fe20000010000 */
[--C-:B------:R-:W-:Y:S02]  /*2fe0*/  PRMT R196, RZ, 0x5410, R189.reuse ;  /* 0x00005410ffc47816 */ /* 0x100fe400000000bd */
        /* <DEDUP_REMOVED lines=9> */
[----:B--2---:R-:W-:-:S02]  /*3080*/  FMUL.FTZ R189, R215, R193 ;  /* 0x000000c1d7bd7220 */ /* 0x004fc40000410000 */
[----:B------:R-:W2:Y:S01]  /*3090*/  LDL R215, [R1+0x1c] ;  /* 0x00001c0001d77983 */ /* 0x000ea20000100800 */
[-CC-:B------:R-:W-:Y:S02]  /*30a0*/  FFMA.FTZ R193, R224, R194.reuse, R195.reuse ;  /* 0x000000c2e0c17223 */ /* 0x180fe400000100c3 */
[----:B------:R-:W-:Y:S01]  /*30b0*/  F2FP.BF16.PACK_AB R189, R192, R189 ;  /* 0x000000bdc0bd723e */ /* 0x000fe200000010ff */
[----:B------:R-:W-:Y:S02]  /*30c0*/  FFMA.FTZ R192, R218, R194, R195 ;  /* 0x000000c2dac07223 */ /* 0x000fe400000100c3 */
[----:B------:R-:W-:Y:S02]  /*30d0*/  FADD.FTZ R193, R199, -R193 ;  /* 0x800000c1c7c17221 */ /* 0x000fe40000010000 */
[----:B------:R-:W2:Y:S01]  /*30e0*/  LDL R199, [R1+0x148] ;  /* 0x0001480001c77983 */ /* 0x000ea20000100800 */
[----:B----4-:R-:W-:-:S03]  /*30f0*/  FADD.FTZ R192, R198, -R192 ;  /* 0x800000c0c6c07221 */ /* 0x010fc60000010000 */
[----:B------:R-:W4:Y:S01]  /*3100*/  LDL R198, [R1+0x14c] ;  /* 0x00014c0001c67983 */ /* 0x000f220000100800 */
        /* <DEDUP_REMOVED lines=11> */
[----:B---3--:R-:W-:Y:S02]  /*31c0*/  FMUL.FTZ R190, R222, R193 ;  /* 0x000000c1debe7220 */ /* 0x008fe40000410000 */
[----:B------:R-:W-:Y:S02]  /*31d0*/  FMUL.FTZ R192, R216, R192 ;  /* 0x000000c0d8c07220 */ /* 0x000fe40000410000 */
[----:B------:R-:W-:-:S02]  /*31e0*/  FFMA.FTZ R108, R193, R196, R108 ;  /* 0x000000c4c16c7223 */ /* 0x000fc4000001006c */
[--C-:B------:R-:W-:Y:S01]  /*31f0*/  FFMA.FTZ R193, R217, R194, R195.reuse ;  /* 0x000000c2d9c17223 */ /* 0x100fe200000100c3 */
[----:B------:R-:W-:Y:S01]  /*3200*/  F2FP.BF16.PACK_AB R190, R192, R190 ;  /* 0x000000bec0be723e */ /* 0x000fe200000010ff */
[----:B------:R-:W-:-:S04]  /*3210*/  FFMA.FTZ R192, R214, R194, R195 ;  /* 0x000000c2d6c07223 */ /* 0x000fc800000100c3 */
[----:B------:R-:W-:-:S04]  /*3220*/  FADD.FTZ R192, R204, -R192 ;  /* 0x800000c0ccc07221 */ /* 0x000fc80000010000 */
[----:B------:R-:W-:-:S04]  /*3230*/  FMUL.FTZ R192, R19, R192 ;  /* 0x000000c013c07220 */ /* 0x000fc80000410000 */
[----:B------:R-:W-:Y:S01]  /*3240*/  @P6 FADD.FTZ R192, R151, R192 ;  /* 0x000000c097c06221 */ /* 0x000fe20000010000 */
[--C-:B------:R-:W-:Y:S02]  /*3250*/  PRMT R196, RZ, 0x5410, R191.reuse ;  /* 0x00005410ffc47816 */ /* 0x100fe400000000bf */
[----:B------:R-:W-:Y:S02]  /*3260*/  PRMT R191, RZ, 0x7610, R191 ;  /* 0x00007610ffbf7816 */ /* 0x000fe400000000bf */
[C---:B------:R-:W-:Y:S01]  /*3270*/  SEL R39, R192.reuse, R39, P0 ;  /* 0x00000027c0277207 */ /* 0x040fe20000000000 */
[----:B------:R-:W-:-:S04]  /*3280*/  FMUL.FTZ R192, R192, R200 ;  /* 0x000000c8c0c07220 */ /* 0x000fc80000410000 */
[----:B------:R-:W-:Y:S02]  /*3290*/  FFMA.FTZ R111, R192, R191, R111 ;  /* 0x000000bfc06f7223 */ /* 0x000fe4000001006f */
[----:B--2---:R-:W-:-:S04]  /*32a0*/  FADD.FTZ R193, R215, -R193 ;  /* 0x800000c1d7c17221 */ /* 0x004fc80000010000 */
[----:B------:R-:W-:-:S04]  /*32b0*/  FMUL.FTZ R193, R19, R193 ;  /* 0x000000c113c17220 */ /* 0x000fc80000410000 */
[----:B------:R-:W-:Y:S01]  /*32c0*/  @P6 FADD.FTZ R193, R150, R193 ;  /* 0x000000c196c16221 */ /* 0x000fe20000010000 */
[----:B------:R-:W-:-:S04]  /*32d0*/  ISETP.NE.U32.AND P6, PT, RZ, c[0x0][0x258], PT ;  /* 0x00009600ff007a0c */ /* 0x000fc80003fc5070 */
[----:B------:R-:W-:Y:S02]  /*32e0*/  ISETP.NE.AND.EX P6, PT, RZ, c[0x0][0x25c], PT, P6 ;  /* 0x00009700ff007a0c */ /* 0x000fe40003fc5360 */
[C---:B------:R-:W-:Y:S01]  /*32f0*/  SEL R38, R193.reuse, R38, P0 ;  /* 0x00000026c1267207 */ /* 0x040fe20000000000 */
[----:B------:R-:W-:Y:S02]  /*3300*/  FMUL.FTZ R193, R193, R200 ;  /* 0x000000c8c1c17220 */ /* 0x000fe40000410000 */
[----:B----4-:R-:W-:Y:S02]  /*3310*/  FMUL.FTZ R192, R198, R192 ;  /* 0x000000c0c6c07220 */ /* 0x010fe40000410000 */
[----:B------:R-:W-:-:S05]  /*3320*/  FMUL.FTZ R191, R199, R193 ;  /* 0x000000c1c7bf7220 */ /* 0x000fca0000410000 */
[----:B------:R-:W-:Y:S02]  /*3330*/  F2FP.BF16.PACK_AB R191, R192, R191 ;  /* 0x000000bfc0bf723e */ /* 0x000fe400000010ff */
[----:B------:R-:W-:Y:S01]  /*3340*/  @P6 MOV R192, 0x20 ;  /* 0x0000002000c06802 */ /* 0x000fe20000000f00 */
[----:B------:R-:W-:-:S04]  /*3350*/  FFMA.FTZ R110, R193, R196, R110 ;  /* 0x000000c4c16e7223 */ /* 0x000fc8000001006e */
[----:B------:R-:W-:-:S05]  /*3360*/  @P6 IMAD.WIDE.U32 R192, R0, R192, c[0x0][0x258] ;  /* 0x0000960000c06625 */ /* 0x000fca00078e00c0 */
[----:B------:R-:W-:Y:S04]  /*3370*/  @P6 STG.E.128 [R192.64], R40 ;  /* 0x00000028c0006986 */ /* 0x000fe8000c101d04 */
[----:B------:R0:W-:Y:S02]  /*3380*/  @P6 STG.E.128 [R192.64+0x10], R36 ;  /* 0x00001024c0006986 */ /* 0x0001e4000c101d04 */
[----:B0-----:R-:W-:-:S05]  /*3390*/  IMAD.WIDE.U32 R192, R0, R197, c[0x0][0x248] ;  /* 0x0000920000c07625 */ /* 0x001fca00078e00c5 */
[----:B------:R0:W-:Y:S01]  /*33a0*/  STG.E.128 [R192.64], R188 ;  /* 0x000000bcc0007986 */ /* 0x0001e2000c101d04 */
[----:B------:R-:W-:-:S03]  /*33b0*/  IADD3 R0, R0, 0x20, RZ ;  /* 0x0000002000007810 */ /* 0x000fc60007ffe0ff */
.L_x_6553:
[----:B------:R-:W-:Y:S05]  /*33c0*/  BSYNC B1 ;  /* 0x0000000000017941 */ /* 0x000fea0003800000 */
.L_x_6552:
[----:B------:R-:W-:Y:S01]  /*33d0*/  BSSY B1, `(.L_x_6554) ;  /* 0x000006e000017945 */ /* 0x000fe20003800000 */
[----:B------:R-:W-:Y:S05]  /*33e0*/  @!P2 BRA `(.L_x_6555) ;  /* 0x000006c00000a947 */ /* 0x000fea0003800000 */
[----:B0-----:R-:W-:Y:S01]  /*33f0*/  HFMA2.MMA R188, -RZ, RZ, 0, 9.5367431640625e-07 ;  /* 0x00000010ffbc7435 */ /* 0x001fe200000001ff */
[----:B------:R-:W2:Y:S04]  /*3400*/  LDL R196, [R1+0x14] ;  /* 0x0000140001c47983 */ /* 0x000ea80000100800 */
[----:B------:R-:W3:Y:S04]  /*3410*/  LDL R215, [R1+0x3c] ;  /* 0x00003c0001d77983 */ /* 0x000ee80000100800 */
[----:B------:R-:W4:Y:S01]  /*3420*/  LDL R204, [R1+0x130] ;  /* 0x0001300001cc7983 */ /* 0x000f220000100800 */
[----:B-----5:R-:W-:-:S03]  /*3430*/  IMAD.WIDE.U32 R188, R0, R188, c[0x0][0x170] ;  /* 0x00005c0000bc7625 */ /* 0x020fc600078e00bc */
[----:B------:R-:W4:Y:S04]  /*3440*/  LDL R199, [R1+0x134] ;  /* 0x0001340001c77983 */ /* 0x000f280000100800 */
[----:B------:R-:W4:Y:S04]  /*3450*/  LDG.E.128 R188, [R188.64] ;  /* 0x00000004bcbc7981 */ /* 0x000f28000c1e1d00 */
[----:B------:R-:W4:Y:S04]  /*3460*/  LDL R198, [R1+0xc] ;  /* 0x00000c0001c67983 */ /* 0x000f280000100800 */
[----:B------:R-:W4:Y:S01]  /*3470*/  LDL R197, [R1+0x10] ;  /* 0x0000100001c57983 */ /* 0x000f220000100800 */
[----:B------:R-:W-:Y:S01]  /*3480*/  ISETP.NE.U32.AND P0, PT, RZ, c[0x0][0x218], PT ;  /* 0x00008600ff007a0c */ /* 0x000fe20003f05070 */
[----:B------:R-:W-:-:S02]  /*3490*/  FFMA.FTZ R192, R213, R194, R195 ;  /* 0x000000c2d5c07223 */ /* 0x000fc400000100c3 */
[----:B------:R-:W-:Y:S01]  /*34a0*/  FFMA.FTZ R193, R223, R194, R195 ;  /* 0x000000c2dfc17223 */ /* 0x000fe200000100c3 */
[----:B------:R-:W-:Y:S01]  /*34b0*/  ISETP.NE.AND.EX P0, PT, RZ, c[0x0][0x21c], PT, P0 ;  /* 0x00008700ff007a0c */ /* 0x000fe20003f05300 */
[----:B------:R-:W4:Y:S01]  /*34c0*/  LDL R222, [R1+0x138] ;  /* 0x0001380001de7983 */ /* 0x000f220000100800 */
[----:B------:R-:W-:-:S03]  /*34d0*/  ISETP.NE.U32.AND P6, PT, RZ, c[0x0][0x258], PT ;  /* 0x00009600ff007a0c */ /* 0x000fc60003fc5070 */
[----:B------:R-:W4:Y:S01]  /*34e0*/  LDL R216, [R1+0x4] ;  /* 0x0000040001d87983 */ /* 0x000f220000100800 */
[----:B------:R-:W-:Y:S01]  /*34f0*/  ISETP.NE.AND.EX P6, PT, RZ, c[0x0][0x25c], PT, P6 ;  /* 0x00009700ff007a0c */ /* 0x000fe20003fc5360 */
[----:B--2---:R-:W-:Y:S02]  /*3500*/  FADD.FTZ R192, R196, -R192 ;  /* 0x800000c0c4c07221 */ /* 0x004fe40000010000 */
[----:B---3--:R-:W-:Y:S02]  /*3510*/  FADD.FTZ R193, R215, -R193 ;  /* 0x800000c1d7c17221 */ /* 0x008fe40000010000 */
[C---:B------:R-:W-:Y:S01]  /*3520*/  FMUL.FTZ R192, R19.reuse, R192 ;  /* 0x000000c013c07220 */ /* 0x040fe20000410000 */
[----:B------:R-:W2:Y:S01]  /*3530*/  LDL R215, [R1+0x120] ;  /* 0x0001200001d77983 */ /* 0x000ea20000100800 */
[----:B------:R-:W-:Y:S02]  /*3540*/  FMUL.FTZ R193, R19, R193 ;  /* 0x000000c113c17220 */ /* 0x000fe40000410000 */
[----:B------:R-:W-:-:S02]  /*3550*/  @P0 FADD.FTZ R192, R25, R192 ;  /* 0x000000c019c00221 */ /* 0x000fc40000010000 */
[----:B------:R-:W-:-:S03]  /*3560*/  @P0 FADD.FTZ R193, R24, R193 ;  /* 0x000000c118c10221 */ /* 0x000fc60000010000 */
[C---:B------:R-:W-:Y:S02]  /*3570*/  SEL R41, R192.reuse, R41, P6 ;  /* 0x00000029c0297207 */ /* 0x040fe40003000000 */
[--C-:B----4-:R-:W-:Y:S01]  /*3580*/  PRMT R196, RZ, 0x5410, R188.reuse ;  /* 0x00005410ffc47816 */ /* 0x110fe200000000bc */
[----:B------:R-:W-:Y:S01]  /*3590*/  FMUL.FTZ R192, R192, R200 ;  /* 0x000000c8c0c07220 */ /* 0x000fe20000410000 */
[----:B------:R-:W-:Y:S02]  /*35a0*/  PRMT R188, RZ, 0x7610, R188 ;  /* 0x00007610ffbc7816 */ /* 0x000fe400000000bc */
[C---:B------:R-:W-:Y:S01]  /*35b0*/  SEL R40, R193.reuse, R40, P6 ;  /* 0x00000028c1287207 */ /* 0x040fe20003000000 */
[----:B------:R-:W-:Y:S02]  /*35c0*/  FMUL.FTZ R193, R193, R200 ;  /* 0x000000c8c1c17220 */ /* 0x000fe40000410000 */
[----:B------:R-:W-:Y:S02]  /*35d0*/  FFMA.FTZ R113, R192, R188, R113 ;  /* 0x000000bcc0717223 */ /* 0x000fe40000010071 */
[----:B------:R-:W-:-:S02]  /*35e0*/  FMUL.FTZ R188, R204, R193 ;  /* 0x000000c1ccbc7220 */ /* 0x000fc40000410000 */
[----:B------:R-:W-:Y:S01]  /*35f0*/  FMUL.FTZ R192, R199, R192 ;  /* 0x000000c0c7c07220 */ /* 0x000fe20000410000 */
[----:B------:R-:W3:Y:S04]  /*3600*/  LDL R204, [R1+0x124] ;  /* 0x0001240001cc7983 */ /* 0x000ee80000100800 */
[----:B------:R-:W-:Y:S01]  /*3610*/  F2FP.BF16.PACK_AB R188, R192, R188 ;  /* 0x000000bcc0bc723e */ /* 0x000fe200000010ff */
[----:B------:R-:W-:Y:S01]  /*3620*/  FFMA.FTZ R192, R211, R194, R195 ;  /* 0x000000c2d3c07223 */ /* 0x000fe200000100c3 */
[----:B------:R-:W4:Y:S03]  /*3630*/  LDL R199, [R1] ;  /* 0x0000000001c77983 */ /* 0x000f260000100800 */
[----:B------:R-:W-:-:S02]  /*3640*/  FADD.FTZ R192, R198, -R192 ;  /* 0x800000c0c6c07221 */ /* 0x000fc40000010000 */
[----:B------:R-:W2:Y:S01]  /*3650*/  LDL R198, [R1+0x13c] ;  /* 0x00013c0001c67983 */ /* 0x000ea20000100800 */
[----:B------:R-:W-:Y:S02]  /*3660*/  FFMA.FTZ R112, R193, R196, R112 ;  /* 0x000000c4c1707223 */ /* 0x000fe40000010070 */
[----:B------:R-:W-:-:S04]  /*3670*/  FFMA.FTZ R193, R212, R194, R195 ;  /* 0x000000c2d4c17223 */ /* 0x000fc800000100c3 */
[----:B------:R-:W-:Y:S02]  /*3680*/  FADD.FTZ R193, R197, -R193 ;  /* 0x800000c1c5c17221 */ /* 0x000fe40000010000 */
[----:B------:R-:W3:Y:S01]  /*3690*/  LDL R197, [R1+0x8] ;  /* 0x0000080001c57983 */ /* 0x000ee20000100800 */
        /* <DEDUP_REMOVED lines=12> */
[----:B------:R-:W-:Y:S01]  /*3760*/  FFMA.FTZ R114, R193, R196, R114 ;  /* 0x000000c4c1727223 */ /* 0x000fe20000010072 */
[----:B------:R-:W-:Y:S01]  /*3770*/  PRMT R193, RZ, 0x5410, R190 ;  /* 0x00005410ffc17816 */ /* 0x000fe200000000be */
[----:B--2---:R-:W-:-:S02]  /*3780*/  FMUL.FTZ R192, R198, R192 ;  /* 0x000000c0c6c07220 */ /* 0x004fc40000410000 */
[----:B------:R-:W2:Y:S03]  /*3790*/  LDL R198, [R1+0x128] ;  /* 0x0001280001c67983 */ /* 0x000ea60000100800 */
[----:B------:R-:W-:Y:S01]  /*37a0*/  F2FP.BF16.PACK_AB R189, R192, R189 ;  /* 0x000000bdc0bd723e */ /* 0x000fe200000010ff */
[----:B------:R-:W-:-:S04]  /*37b0*/  FFMA.FTZ R192, R210, R194, R195 ;  /* 0x000000c2d2c07223 */ /* 0x000fc800000100c3 */
[----:B---3--:R-:W-:Y:S02]  /*37c0*/  FADD.FTZ R192, R197, -R192 ;  /* 0x800000c0c5c07221 */ /* 0x008fe40000010000 */
[----:B------:R-:W3:Y:S02]  /*37d0*/  LDL R197, [R1+0x12c] ;  /* 0x00012c0001c57983 */ /* 0x000ee40000100800 */
[----:B------:R-:W-:-:S04]  /*37e0*/  FMUL.FTZ R192, R19, R192 ;  /* 0x000000c013c07220 */ /* 0x000fc80000410000 */
[----:B------:R-:W-:-:S05]  /*37f0*/  @P0 FADD.FTZ R192, R20, R192 ;  /* 0x000000c014c00221 */ /* 0x000fca0000010000 */
        /* <DEDUP_REMOVED lines=12> */
[----:B------:R-:W-:Y:S02]  /*38c0*/  FMUL.FTZ R193, R204, R193 ;  /* 0x000000c1ccc17220 */ /* 0x000fe40000410000 */
[----:B------:R-:W-:-:S03]  /*38d0*/  FFMA.FTZ R192, R207, R194, R195 ;  /* 0x000000c2cfc07223 */ /* 0x000fc600000100c3 */
[----:B------:R-:W-:Y:S01]  /*38e0*/  F2FP.BF16.PACK_AB R190, R193, R190 ;  /* 0x000000bec1be723e */ /* 0x000fe200000010ff */
[----:B------:R-:W-:Y:S02]  /*38f0*/  FFMA.FTZ R193, R208, R194, R195 ;  /* 0x000000c2d0c17223 */ /* 0x000fe400000100c3 */
[----:B------:R-:W-:Y:S02]  /*3900*/  FADD.FTZ R192, R252, -R192 ;  /* 0x800000c0fcc07221 */ /* 0x000fe40000010000 */
[----:B----4-:R-:W-:Y:S02]  /*3910*/  FADD.FTZ R193, R199, -R193 ;  /* 0x800000c1c7c17221 */ /* 0x010fe40000010000 */
[C---:B------:R-:W-:Y:S02]  /*3920*/  FMUL.FTZ R192, R19.reuse, R192 ;  /* 0x000000c013c07220 */ /* 0x040fe40000410000 */
[----:B------:R-:W-:Y:S02]  /*3930*/  FMUL.FTZ R193, R19, R193 ;  /* 0x000000c113c17220 */ /* 0x000fe40000410000 */
[----:B------:R-:W-:-:S02]  /*3940*/  @P0 FADD.FTZ R192, R23, R192 ;  /* 0x000000c017c00221 */ /* 0x000fc40000010000 */
[----:B------:R-:W-:Y:S01]  /*3950*/  @P0 FADD.FTZ R193, R22, R193 ;  /* 0x000000c116c10221 */ /* 0x000fe20000010000 */
[----:B------:R-:W-:Y:S02]  /*3960*/  ISETP.NE.U32.AND P0, PT, RZ, c[0x0][0x258], PT ;  /* 0x00009600ff007a0c */ /* 0x000fe40003f05070 */
[--C-:B------:R-:W-:Y:S02]  /*3970*/  PRMT R196, RZ, 0x5410, R191.reuse ;  /* 0x00005410ffc47816 */ /* 0x100fe400000000bf */
[----:B------:R-:W-:Y:S02]  /*3980*/  ISETP.NE.AND.EX P0, PT, RZ, c[0x0][0x25c], PT, P0 ;  /* 0x00009700ff007a0c */ /* 0x000fe40003f05300 */
[C---:B------:R-:W-:Y:S01]  /*3990*/  SEL R39, R192.reuse, R39, P6 ;  /* 0x00000027c0277207 */ /* 0x040fe20003000000 */
[----:B------:R-:W-:Y:S01]  /*39a0*/  FMUL.FTZ R192, R192, R200 ;  /* 0x000000c8c0c07220 */ /* 0x000fe20000410000 */
[----:B------:R-:W-:Y:S02]  /*39b0*/  PRMT R191, RZ, 0x7610, R191 ;  /* 0x00007610ffbf7816 */ /* 0x000fe400000000bf */
[C---:B------:R-:W-:Y:S01]  /*39c0*/  SEL R38, R193.reuse, R38, P6 ;  /* 0x00000026c1267207 */ /* 0x040fe20003000000 */
[----:B------:R-:W-:-:S02]  /*39d0*/  FMUL.FTZ R193, R193, R200 ;  /* 0x000000c8c1c17220 */ /* 0x000fc40000410000 */
[----:B------:R-:W-:Y:S02]  /*39e0*/  FFMA.FTZ R119, R192, R191, R119 ;  /* 0x000000bfc0777223 */ /* 0x000fe40000010077 */
[----:B------:R-:W-:Y:S02]  /*39f0*/  FFMA.FTZ R118, R193, R196, R118 ;  /* 0x000000c4c1767223 */ /* 0x000fe40000010076 */
[----:B--2---:R-:W-:Y:S02]  /*3a00*/  FMUL.FTZ R191, R198, R193 ;  /* 0x000000c1c6bf7220 */ /* 0x004fe40000410000 */
[----:B---3--:R-:W-:-:S05]  /*3a10*/  FMUL.FTZ R192, R197, R192 ;  /* 0x000000c0c5c07220 */ /* 0x008fca0000410000 */
[----:B------:R-:W-:Y:S02]  /*3a20*/  F2FP.BF16.PACK_AB R191, R192, R191 ;  /* 0x000000bfc0bf723e */ /* 0x000fe400000010ff */
[----:B------:R-:W-:-:S04]  /*3a30*/  @P0 LEA R192, P6, R0, c[0x0][0x258], 0x5 ;  /* 0x0000960000c00a11 */ /* 0x000fc800078c28ff */
[----:B------:R-:W-:-:S05]  /*3a40*/  @P0 LEA.HI.X R193, R0, c[0x0][0x25c], RZ, 0x5, P6 ;  /* 0x0000970000c10a11 */ /* 0x000fca00030f2cff */
[----:B------:R-:W-:Y:S04]  /*3a50*/  @P0 STG.E.128 [R192.64], R40 ;  /* 0x00000028c0000986 */ /* 0x000fe8000c101d04 */
[----:B------:R0:W-:Y:S02]  /*3a60*/  @P0 STG.E.128 [R192.64+0x10], R36 ;  /* 0x00001024c0000986 */ /* 0x0001e4000c101d04 */
[----:B0-----:R-:W-:-:S04]  /*3a70*/  LEA R192, P0, R0, c[0x0][0x248], 0x4 ;  /* 0x0000920000c07a11 */ /* 0x001fc800078020ff */
[----:B------:R-:W-:-:S05]  /*3a80*/  LEA.HI.X R193, R0, c[0x0][0x24c], RZ, 0x4, P0 ;  /* 0x0000930000c17a11 */ /* 0x000fca00000f24ff */
[----:B------:R0:W-:Y:S01]  /*3a90*/  STG.E.128 [R192.64], R188 ;  /* 0x000000bcc0007986 */ /* 0x0001e2000c101d04 */
[----:B------:R-:W-:-:S03]  /*3aa0*/  IADD3 R0, R0, 0x20, RZ ;  /* 0x0000002000007810 */ /* 0x000fc60007ffe0ff */
.L_x_6555:
[----:B------:R-:W-:Y:S05]  /*3ab0*/  BSYNC B1 ;  /* 0x0000000000017941 */ /* 0x000fea0003800000 */
.L_x_6554:
[----:B------:R-:W-:Y:S01]  /*3ac0*/  BSSY B1, `(.L_x_6556) ;  /* 0x0000068000017945 */ /* 0x000fe20003800000 */
[----:B------:R-:W-:Y:S05]  /*3ad0*/  @!P3 BRA `(.L_x_6557) ;  /* 0x000006600000b947 */ /* 0x000fea0003800000 */
[----:B------:R-:W2:Y:S01]  /*3ae0*/  LDL R196, [R1+0x38] ;  /* 0x0000380001c47983 */ /* 0x000ea20000100800 */
[----:B0-----:R-:W-:-:S03]  /*3af0*/  MOV R188, 0x10 ;  /* 0x0000001000bc7802 */ /* 0x001fc60000000f00 */
[----:B------:R-:W3:Y:S02]  /*3b00*/  LDL R216, [R1+0xf0] ;  /* 0x0000f00001d87983 */ /* 0x000ee40000100800 */
[----:B-----5:R-:W-:Y:S02]  /*3b10*/  IMAD.WIDE.U32 R188, R0, R188, c[0x0][0x170] ;  /* 0x00005c0000bc7625 */ /* 0x020fe400078e00bc */
        /* <DEDUP_REMOVED lines=9> */
[----:B------:R-:W-:Y:S02]  /*3bb0*/  ISETP.NE.U32.AND P6, PT, RZ, c[0x0][0x258], PT ;  /* 0x00009600ff007a0c */ /* 0x000fe40003fc5070 */
[----:B------:R-:W4:Y:S01]  /*3bc0*/  LDL R204, [R1+0xe0] ;  /* 0x0000e00001cc7983 */ /* 0x000f220000100800 */
[----:B------:R-:W-:Y:S01]  /*3bd0*/  FMUL.FTZ R192, R19, R192 ;  /* 0x000000c013c07220 */ /* 0x000fe20000410000 */
[----:B------:R-:W-:-:S02]  /*3be0*/  ISETP.NE.AND.EX P6, PT, RZ, c[0x0][0x25c], PT, P6 ;  /* 0x00009700ff007a0c */ /* 0x000fc40003fc5360 */
[----:B------:R-:W4:Y:S02]  /*3bf0*/  LDL R199, [R1+0xe4] ;  /* 0x0000e40001c77983 */ /* 0x000f240000100800 */
        /* <DEDUP_REMOVED lines=12> */
[----:B----4-:R-:W-:Y:S02]  /*3cc0*/  FMUL.FTZ R192, R215, R192 ;  /* 0x000000c0d7c07220 */ /* 0x010fe40000410000 */
[----:B------:R-:W-:-:S03]  /*3cd0*/  FFMA.FTZ R120, R193, R196, R120 ;  /* 0x000000c4c1787223 */ /* 0x000fc60000010078 */
        /* <DEDUP_REMOVED lines=18> */
[----:B------:R-:W2:Y:S04]  /*3e00*/  LDL R198, [R1+0xe8] ;  /* 0x0000e80001c67983 */ /* 0x000ea80000100800 */
[----:B------:R-:W3:Y:S01]  /*3e10*/  LDL R197, [R1+0xec] ;  /* 0x0000ec0001c57983 */ /* 0x000ee20000100800 */
        /* <DEDUP_REMOVED lines=50> */
.L_x_6557:
[----:B------:R-:W-:Y:S05]  /*4140*/  BSYNC B1 ;  /* 0x0000000000017941 */ /* 0x000fea0003800000 */
.L_x_6556:
[----:B------:R-:W-:Y:S01]  /*4150*/  BSSY B1, `(.L_x_6558) ;  /* 0x0000068000017945 */ /* 0x000fe20003800000 */
[----:B------:R-:W-:Y:S05]  /*4160*/  @!P4 BRA `(.L_x_6559) ;  /* 0x000006600000c947 */ /* 0x000fea0003800000 */
[----:B0-----:R-:W-:Y:S01]  /*4170*/  HFMA2.MMA R188, -RZ, RZ, 0, 9.5367431640625e-07 ;  /* 0x00000010ffbc7435 */ /* 0x001fe200000001ff */
        /* <DEDUP_REMOVED lines=12> */
[----:B------:R-:W-:Y:S01]  /*4240*/  ISETP.NE.U32.AND P6, PT, RZ, c[0x0][0x258], PT ;  /* 0x00009600ff007a0c */ /* 0x000fe20003fc5070 */
[----:B------:R-:W4:Y:S02]  /*4250*/  LDL R204, [R1+0xa0] ;  /* 0x0000a00001cc7983 */ /* 0x000f240000100800 */
[----:B------:R-:W-:Y:S01]  /*4260*/  FMUL.FTZ R192, R19, R192 ;  /* 0x000000c013c07220 */ /* 0x000fe20000410000 */
[----:B------:R-:W-:Y:S01]  /*4270*/  ISETP.NE.AND.EX P6, PT, RZ, c[0x0][0x25c], PT, P6 ;  /* 0x00009700ff007a0c */ /* 0x000fe20003fc5360 */
[----:B------:R-:W4:Y:S04]  /*4280*/  LDL R199, [R1+0xa4] ;  /* 0x0000a40001c77983 */ /* 0x000f280000100800 */
        /* <DEDUP_REMOVED lines=84> */
.L_x_6559:
[----:B------:R-:W-:Y:S05]  /*47d0*/  BSYNC B1 ;  /* 0x0000000000017941 */ /* 0x000fea0003800000 */
.L_x_6558:
[----:B------:R-:W-:Y:S01]  /*47e0*/  BSSY B1, `(.L_x_6560) ;  /* 0x0000066000017945 */ /* 0x000fe20003800000 */
[----:B------:R-:W-:Y:S05]  /*47f0*/  @!P5 BRA `(.L_x_6561) ;  /* 0x000006400000d947 */ /* 0x000fea0003800000 */
[----:B0-----:R-:W-:Y:S01]  /*4800*/  MOV R188, 0x10 ;  /* 0x0000001000bc7802 */ /* 0x001fe20000000f00 */
[----:B------:R-:W2:Y:S04]  /*4810*/  LDL R204, [R1+0x70] ;  /* 0x0000700001cc7983 */ /* 0x000ea80000100800 */
[----:B-----5:R-:W-:Y:S01]  /*4820*/  IMAD.WIDE.U32 R188, R0, R188, c[0x0][0x170] ;  /* 0x00005c0000bc7625 */ /* 0x020fe200078e00bc */
        /* <DEDUP_REMOVED lines=11> */
[----:B------:R-:W4:Y:S01]  /*48e0*/  LDL R215, [R1+0x60] ;  /* 0x0000600001d77983 */ /* 0x000f220000100800 */
[C---:B------:R-:W-:Y:S02]  /*48f0*/  FMUL.FTZ R192, R19.reuse, R192 ;  /* 0x000000c013c07220 */ /* 0x040fe40000410000 */
[----:B------:R-:W-:Y:S01]  /*4900*/  FMUL.FTZ R193, R19, R193 ;  /* 0x000000c113c17220 */ /* 0x000fe20000410000 */
[----:B------:R-:W-:-:S05]  /*4910*/  ISETP.NE.AND.EX P0, PT, RZ, c[0x0][0x25c], PT, P0 ;  /* 0x00009700ff007a0c */ /* 0x000fca0003f05300 */
[----:B------:R-:W-:Y:S02]  /*4920*/  @P6 FADD.FTZ R192, R181, R192 ;  /* 0x000000c0b5c06221 */ /* 0x000fe40000010000 */
[----:B------:R-:W-:-:S03]  /*4930*/  @P6 FADD.FTZ R193, R180, R193 ;  /* 0x000000c1b4c16221 */ /* 0x000fc60000010000 */
[C---:B------:R-:W-:Y:S01]  /*4940*/  SEL R41, R192.reuse, R41, P0 ;  /* 0x00000029c0297207 */ /* 0x040fe20000000000 */
[----:B------:R-:W-:Y:S01]  /*4950*/  FMUL.FTZ R192, R192, R200 ;  /* 0x000000c8c0c07220 */ /* 0x000fe20000410000 */
[C---:B------:R-:W-:Y:S01]  /*4960*/  SEL R40, R193.reuse, R40, P0 ;  /* 0x00000028c1287207 */ /* 0x040fe20000000000 */
[----:B------:R-:W-:Y:S01]  /*4970*/  FMUL.FTZ R193, R193, R200 ;  /* 0x000000c8c1c17220 */ /* 0x000fe20000410000 */
[--C-:B--2---:R-:W-:Y:S02]  /*4980*/  PRMT R196, RZ, 0x5410, R188.reuse ;  /* 0x00005410ffc47816 */ /* 0x104fe400000000bc */
[----:B------:R-:W-:-:S05]  /*4990*/  PRMT R188, RZ, 0x7610, R188 ;  /* 0x00007610ffbc7816 */ /* 0x000fca00000000bc */
[----:B------:R-:W-:Y:S02]  /*49a0*/  FFMA.FTZ R137, R192, R188, R137 ;  /* 0x000000bcc0897223 */ /* 0x000fe40000010089 */
[----:B------:R-:W-:Y:S02]  /*49b0*/  FMUL.FTZ R188, R204, R193 ;  /* 0x000000c1ccbc7220 */ /* 0x000fe40000410000 */
[----:B---3--:R-:W-:Y:S01]  /*49c0*/  FMUL.FTZ R192, R199, R192 ;  /* 0x000000c0c7c07220 */ /* 0x008fe20000410000 */
[----:B------:R-:W2:Y:S01]  /*49d0*/  LDL R204, [R1+0x64] ;  /* 0x0000640001cc7983 */ /* 0x000ea20000100800 */
[----:B------:R-:W-:-:S03]  /*49e0*/  FFMA.FTZ R136, R193, R196, R136 ;  /* 0x000000c4c1887223 */ /* 0x000fc60000010088 */
[----:B------:R-:W-:Y:S01]  /*49f0*/  F2FP.BF16.PACK_AB R192, R192, R188 ;  /* 0x000000bcc0c0723e */ /* 0x000fe200000010ff */
[-CC-:B------:R-:W-:Y:S01]  /*4a00*/  FFMA.FTZ R188, R16, R194.reuse, R195.reuse ;  /* 0x000000c210bc7223 */ /* 0x180fe200000100c3 */
[----:B------:R-:W3:Y:S01]  /*4a10*/  LDL R199, [R1+0x68] ;  /* 0x0000680001c77983 */ /* 0x000ee20000100800 */
        /* <DEDUP_REMOVED lines=14> */
[----:B----4-:R-:W-:Y:S02]  /*4b00*/  FMUL.FTZ R189, R198, R193 ;  /* 0x000000c1c6bd7220 */ /* 0x010fe40000410000 */
[----:B------:R-:W4:Y:S01]  /*4b10*/  LDL R198, [R1+0x6c] ;  /* 0x00006c0001c67983 */ /* 0x000f220000100800 */
[----:B------:R-:W-:Y:S02]  /*4b20*/  FMUL.FTZ R188, R197, R188 ;  /* 0x000000bcc5bc7220 */ /* 0x000fe40000410000 */
[----:B------:R-:W-:-:S03]  /*4b30*/  FFMA.FTZ R138, R193, R196, R138 ;  /* 0x000000c4c18a7223 */ /* 0x000fc6000001008a */
        /* <DEDUP_REMOVED lines=13> */
[----:B------:R-:W-:Y:S01]  /*4c10*/  PRMT R190, RZ, 0x7610, R190 ;  /* 0x00007610ffbe7816 */ /* 0x000fe200000000be */
[--C-:B------:R-:W-:Y:S02]  /*4c20*/  FFMA.FTZ R189, R229, R194, R195.reuse ;  /* 0x000000c2e5bd7223 */ /* 0x100fe400000100c3 */
[C---:B------:R-:W-:Y:S01]  /*4c30*/  FMUL.FTZ R197, R188.reuse, R200 ;  /* 0x000000c8bcc57220 */ /* 0x040fe20000410000 */
[----:B------:R-:W-:Y:S01]  /*4c40*/  SEL R37, R188, R37, P0 ;  /* 0x00000025bc257207 */ /* 0x000fe20000000000 */
[----:B------:R-:W-:Y:S02]  /*4c50*/  FFMA.FTZ R188, R231, R194, R195 ;  /* 0x000000c2e7bc7223 */ /* 0x000fe400000100c3 */
[----:B------:R-:W-:Y:S02]  /*4c60*/  FADD.FTZ R189, R228, -R189 ;  /* 0x800000bde4bd7221 */ /* 0x000fe40000010000 */
[----:B------:R-:W-:-:S02]  /*4c70*/  FADD.FTZ R188, R230, -R188 ;  /* 0x800000bce6bc7221 */ /* 0x000fc40000010000 */
[----:B------:R-:W-:Y:S02]  /*4c80*/  FFMA.FTZ R141, R197, R190, R141 ;  /* 0x000000bec58d7223 */ /* 0x000fe4000001008d */
        /* <DEDUP_REMOVED lines=9> */
[----:B------:R-:W-:-:S05]  /*4d20*/  @P6 LEA.HI.X R189, R0, c[0x0][0x25c], RZ, 0x5, P0 ;  /* 0x0000970000bd6a11 */ /* 0x000fca00000f2cff */
[----:B------:R-:W-:Y:S04]  /*4d30*/  @P6 STG.E.128 [R188.64], R40 ;  /* 0x00000028bc006986 */ /* 0x000fe8000c101d04 */
[----:B------:R0:W-:Y:S01]  /*4d40*/  @P6 STG.E.128 [R188.64+0x10], R36 ;  /* 0x00001024bc006986 */ /* 0x0001e2000c101d04 */
[-C--:B------:R-:W-:Y:S02]  /*4d50*/  FMUL.FTZ R190, R190, R200.reuse ;  /* 0x000000c8bebe7220 */ /* 0x080fe40000410000 */
[----:B------:R-:W-:Y:S02]  /*4d60*/  FMUL.FTZ R19, R19, R200 ;  /* 0x000000c813137220 */ /* 0x000fe40000410000 */
[----:B0-----:R-:W-:Y:S02]  /*4d70*/  FMUL.FTZ R188, R215, R196 ;  /* 0x000000c4d7bc7220 */ /* 0x001fe40000410000 */
[----:B--2---:R-:W-:-:S05]  /*4d80*/  FMUL.FTZ R189, R204, R197 ;  /* 0x000000c5ccbd7220 */ /* 0x004fca0000410000 */
[----:B------:R-:W-:Y:S02]  /*4d90*/  F2FP.BF16.PACK_AB R194, R189, R188 ;  /* 0x000000bcbdc2723e */ /* 0x000fe400000010ff */
[----:B------:R-:W-:-:S05]  /*4da0*/  PRMT R188, RZ, 0x5410, R191 ;  /* 0x00005410ffbc7816 */ /* 0x000fca00000000bf */
[----:B------:R-:W-:Y:S02]  /*4db0*/  FFMA.FTZ R142, R190, R188, R142 ;  /* 0x000000bcbe8e7223 */ /* 0x000fe4000001008e */
[----:B---3--:R-:W-:Y:S02]  /*4dc0*/  FMUL.FTZ R190, R199, R190 ;  /* 0x000000bec7be7220 */ /* 0x008fe40000410000 */
[----:B----4-:R-:W-:-:S05]  /*4dd0*/  FMUL.FTZ R188, R198, R19 ;  /* 0x00000013c6bc7220 */ /* 0x010fca0000410000 */
[----:B------:R-:W-:Y:S02]  /*4de0*/  F2FP.BF16.PACK_AB R195, R188, R190 ;  /* 0x000000bebcc3723e */ /* 0x000fe400000010ff */
[----:B------:R-:W-:-:S04]  /*4df0*/  LEA R188, P0, R0, c[0x0][0x248], 0x4 ;  /* 0x0000920000bc7a11 */ /* 0x000fc800078020ff */
[----:B------:R-:W-:-:S05]  /*4e00*/  LEA.HI.X R189, R0, c[0x0][0x24c], RZ, 0x4, P0 ;  /* 0x0000930000bd7a11 */ /* 0x000fca00000f24ff */
[----:B------:R0:W-:Y:S01]  /*4e10*/  STG.E.128 [R188.64], R192 ;  /* 0x000000c0bc007986 */ /* 0x0001e2000c101d04 */
[----:B------:R-:W-:-:S05]  /*4e20*/  PRMT R0, RZ, 0x7610, R191 ;  /* 0x00007610ff007816 */ /* 0x000fca00000000bf */
[----:B------:R-:W-:Y:S02]  /*4e30*/  FFMA.FTZ R143, R19, R0, R143 ;  /* 0x00000000138f7223 */ /* 0x000fe4000001008f */
.L_x_6561:
[----:B------:R-:W-:Y:S05]  /*4e40*/  BSYNC B1 ;  /* 0x0000000000017941 */ /* 0x000fea0003800000 */
.L_x_6560:
[----:B-----5:R-:W-:-:S04]  /*4e50*/  MOV R0, c[0x0][0x160] ;  /* 0x0000580000007a02 */ /* 0x020fc80000000f00 */
[----:B------:R-:W-:-:S04]  /*4e60*/  LEA R2, R0, R2, 0x2 ;  /* 0x0000000200027211 */ /* 0x000fc800078e10ff */
[----:B------:R-:W-:-:S13]  /*4e70*/  ISETP.GE.AND P0, PT, R2, c[0x0][0x164], PT ;  /* 0x0000590002007a0c */ /* 0x000fda0003f06270 */
[----:B0-----:R-:W-:Y:S01]  /*4e80*/  @P0 CALL.REL.NOINC `(.L_x_6539) ;  /* 0x0000001000000944 */ /* 0x001fe20003c00000 */
[----:B------:R-:W-:Y:S05]  /*4e90*/  BRA `(.L_x_6562) ;  /* 0xffffbe0000007947 */ /* 0x000fea000383ffff */
.L_x_6539:
[----:B--2---:R-:W-:Y:S05]  /*4ea0*/  BSYNC B0 ;  /* 0x0000000000007941 */ /* 0x004fea0003800000 */
.L_x_6538:
[----:B------:R-:W0:Y:S01]  /*4eb0*/  S2R R188, SR_TID.X ;  /* 0x0000000000bc7919 */ /* 0x000e220000002100 */
[----:B------:R-:W-:Y:S01]  /*4ec0*/  WARPSYNC 0xffffffff ;  /* 0xffffffff00007948 */ /* 0x000fe20003800000 */
[----:B------:R-:W-:Y:S01]  /*4ed0*/  BSSY B0, `(.L_x_6563) ;  /* 0x00000c9000007945 */ /* 0x000fe20003800000 */
        /* <DEDUP_REMOVED lines=200> */
.L_x_6564:
[----:B------:R-:W-:Y:S05]  /*5b60*/  BSYNC B0 ;  /* 0x0000000000007941 */ /* 0x000fea0003800000 */
.L_x_6563:
        /* <DEDUP_REMOVED lines=18> */
.L_x_6566:
[----:B------:R-:W-:Y:S05]  /*5c90*/  BSYNC B0 ;  /* 0x0000000000007941 */ /* 0x000fea0003800000 */
.L_x_6565:
        /* <DEDUP_REMOVED lines=18> */
.L_x_6568:
[----:B------:R-:W-:Y:S05]  /*5dc0*/  BSYNC B0 ;  /* 0x0000000000007941 */ /* 0x000fea0003800000 */
.L_x_6567:
        /* <DEDUP_REMOVED lines=128> */
.L_x_6570:
[----:B01234-:R-:W-:Y:S05]  /*65d0*/  BSYNC B0 ;  /* 0x0000000000007941 */ /* 0x01ffea0003800000 */
.L_x_6569:
        /* <DEDUP_REMOVED lines=18> */
.L_x_6572:
[----:B------:R-:W-:Y:S05]  /*6700*/  BSYNC B0 ;  /* 0x0000000000007941 */ /* 0x000fea0003800000 */
.L_x_6571:
        /* <DEDUP_REMOVED lines=18> */
.L_x_6574:
[----:B------:R-:W-:Y:S05]  /*6830*/  BSYNC B0 ;  /* 0x0000000000007941 */ /* 0x000fea0003800000 */
.L_x_6573:
        /* <DEDUP_REMOVED lines=18> */
.L_x_6576:
[----:B------:R-:W-:Y:S05]  /*6960*/  BSYNC B0 ;  /* 0x0000000000007941 */ /* 0x000fea0003800000 */
.L_x_6575:
        /* <DEDUP_REMOVED lines=18> */
.L_x_6578:
[----:B------:R-:W-:Y:S05]  /*6a90*/  BSYNC B0 ;  /* 0x0000000000007941 */ /* 0x000fea0003800000 */
.L_x_6577:
        /* <DEDUP_REMOVED lines=18> */
.L_x_6580:
[----:B------:R-:W-:Y:S05]  /*6bc0*/  BSYNC B0 ;  /* 0x0000000000007941 */ /* 0x000fea0003800000 */
.L_x_6579:
        /* <DEDUP_REMOVED lines=12> */
.L_x_6550:
[----:B------:R-:W-:Y:S01]  /*6c90*/  HFMA2.MMA R190, -RZ, RZ, 0, 5.9604644775390625e-08 ;  /* 0x00000001ffbe7435 */ /* 0x000fe200000001ff */
[----:B------:R-:W-:Y:S02]  /*6ca0*/  MOV R189, R216 ;  /* 0x000000d800bd7202 */ /* 0x000fe40000000f00 */
[----:B------:R-:W-:Y:S02]  /*6cb0*/  MOV R195, 0x1f ;  /* 0x0000001f00c37802 */ /* 0x000fe40000000f00 */
[----:B------:R-:W-:-:S02]  /*6cc0*/  MOV R194, 0xffffffff ;  /* 0xffffffff00c27802 */ /* 0x000fc40000000f00 */
[----:B------:R-:W-:Y:S02]  /*6cd0*/  MOV R188, 0x6cf0 ;  /* 0x00006cf000bc7802 */ /* 0x000fe40000000f00 */
[----:B01---5:R-:W-:Y:S05]  /*6ce0*/  CALL.REL.NOINC `($__internal_84_$__cuda_sm70_shflsync_bfly_p) ;  /* 0x0000046000007944 */ /* 0x023fea0003c00000 */
[----:B-1----:R-:W-:Y:S01]  /*6cf0*/  MOV R191, R190 ;  /* 0x000000be00bf7202 */ /* 0x002fe20000000f00 */
[----:B------:R-:W-:Y:S05]  /*6d00*/  BRA `(.L_x_6581) ;  /* 0xffffbe5000007947 */ /* 0x000fea000383ffff */
.L_x_6551:
[----:B------:R-:W-:Y:S01]  /*6d10*/  HFMA2.MMA R190, -RZ, RZ, 0, 5.9604644775390625e-08 ;  /* 0x00000001ffbe7435 */ /* 0x000fe200000001ff */
[----:B------:R-:W-:Y:S02]  /*6d20*/  MOV R189, R215 ;  /* 0x000000d700bd7202 */ /* 0x000fe40000000f00 */
[----:B------:R-:W-:Y:S02]  /*6d30*/  MOV R195, 0x1f ;  /* 0x0000001f00c37802 */ /* 0x000fe40000000f00 */
[----:B------:R-:W-:Y:S02]  /*6d40*/  MOV R194, 0xffffffff ;  /* 0xffffffff00c27802 */ /* 0x000fe40000000f00 */
[----:B------:R-:W-:Y:S02]  /*6d50*/  MOV R188, 0x6d70 ;  /* 0x00006d7000bc7802 */ /* 0x000fe40000000f00 */
[----:B01---5:R-:W-:Y:S05]  /*6d60*/  CALL.REL.NOINC `($__internal_84_$__cuda_sm70_shflsync_bfly_p) ;  /* 0x000003e000007944 */ /* 0x023fea0003c00000 */
[----:B------:R-:W-:Y:S01]  /*6d70*/  FADD.FTZ R191, R191, R216 ;  /* 0x000000d8bfbf7221 */ /* 0x000fe20000010000 */
[----:B------:R-:W-:Y:S01]  /*6d80*/  MOV R195, 0x1f ;  /* 0x0000001f00c37802 */ /* 0x000fe20000000f00 */
[----:B-1----:R-:W-:Y:S01]  /*6d90*/  FADD.FTZ R192, R215, R190 ;  /* 0x000000bed7c07221 */ /* 0x002fe20000010000 */
[----:B------:R-:W-:Y:S01]  /*6da0*/  HFMA2.MMA R190, -RZ, RZ, 0, 1.1920928955078125e-07 ;  /* 0x00000002ffbe7435 */ /* 0x000fe200000001ff */
[----:B------:R-:W-:-:S02]  /*6db0*/  MOV R194, 0xffffffff ;  /* 0xffffffff00c27802 */ /* 0x000fc40000000f00 */
[----:B------:R-:W-:Y:S02]  /*6dc0*/  MOV R189, R191 ;  /* 0x000000bf00bd7202 */ /* 0x000fe40000000f00 */
[----:B------:R-:W-:Y:S02]  /*6dd0*/  MOV R188, 0x6df0 ;  /* 0x00006df000bc7802 */ /* 0x000fe40000000f00 */
[----:B------:R-:W-:Y:S05]  /*6de0*/  CALL.REL.NOINC `($__internal_84_$__cuda_sm70_shflsync_bfly_p) ;  /* 0x0000036000007944 */ /* 0x000fea0003c00000 */
[----:B-1----:R-:W-:Y:S01]  /*6df0*/  MOV R193, R190 ;  /* 0x000000be00c17202 */ /* 0x002fe20000000f00 */
[----:B------:R-:W-:Y:S01]  /*6e00*/  HFMA2.MMA R190, -RZ, RZ, 0, 1.1920928955078125e-07 ;  /* 0x00000002ffbe7435 */ /* 0x000fe200000001ff */
[----:B------:R-:W-:Y:S02]  /*6e10*/  MOV R189, R192 ;  /* 0x000000c000bd7202 */ /* 0x000fe40000000f00 */
[----:B------:R-:W-:Y:S02]  /*6e20*/  MOV R195, 0x1f ;  /* 0x0000001f00c37802 */ /* 0x000fe40000000f00 */
[----:B------:R-:W-:Y:S02]  /*6e30*/  MOV R194, 0xffffffff ;  /* 0xffffffff00c27802 */ /* 0x000fe40000000f00 */
[----:B------:R-:W-:-:S02]  /*6e40*/  MOV R188, 0x6e60 ;  /* 0x00006e6000bc7802 */ /* 0x000fc40000000f00 */
[----:B------:R-:W-:Y:S05]  /*6e50*/  CALL.REL.NOINC `($__internal_84_$__cuda_sm70_shflsync_bfly_p) ;  /* 0x000002f000007944 */ /* 0x000fea0003c00000 */
[----:B------:R-:W-:Y:S01]  /*6e60*/  FADD.FTZ R191, R193, R191 ;  /* 0x000000bfc1bf7221 */ /* 0x000fe20000010000 */
[----:B------:R-:W-:Y:S01]  /*6e70*/  MOV R195, 0x1f ;  /* 0x0000001f00c37802 */ /* 0x000fe20000000f00 */
[----:B-1----:R-:W-:Y:S01]  /*6e80*/  FADD.FTZ R192, R192, R190 ;  /* 0x000000bec0c07221 */ /* 0x002fe20000010000 */
[----:B------:R-:W-:Y:S01]  /*6e90*/  HFMA2.MMA R190, -RZ, RZ, 0, 2.384185791015625e-07 ;  /* 0x00000004ffbe7435 */ /* 0x000fe200000001ff */
[----:B------:R-:W-:-:S02]  /*6ea0*/  MOV R194, 0xffffffff ;  /* 0xffffffff00c27802 */ /* 0x000fc40000000f00 */
[----:B------:R-:W-:Y:S02]  /*6eb0*/  MOV R189, R191 ;  /* 0x000000bf00bd7202 */ /* 0x000fe40000000f00 */
[----:B------:R-:W-:Y:S02]  /*6ec0*/  MOV R188, 0x6ee0 ;  /* 0x00006ee000bc7802 */ /* 0x000fe40000000f00 */
[----:B------:R-:W-:Y:S05]  /*6ed0*/  CALL.REL.NOINC `($__internal_84_$__cuda_sm70_shflsync_bfly_p) ;  /* 0x0000027000007944 */ /* 0x000fea0003c00000 */
[----:B-1----:R-:W-:Y:S01]  /*6ee0*/  MOV R193, R190 ;  /* 0x000000be00c17202 */ /* 0x002fe20000000f00 */
[----:B------:R-:W-:Y:S01]  /*6ef0*/  HFMA2.MMA R190, -RZ, RZ, 0, 2.384185791015625e-07 ;  /* 0x00000004ffbe7435 */ /* 0x000fe200000001ff */
        /* <DEDUP_REMOVED lines=8> */
[----:B------:R-:W-:Y:S01]  /*6f80*/  HFMA2.MMA R190, -RZ, RZ, 0, 4.76837158203125e-07 ;  /* 0x00000008ffbe7435 */ /* 0x000fe200000001ff */
[----:B------:R-:W-:-:S02]  /*6f90*/  MOV R194, 0xffffffff ;  /* 0xffffffff00c27802 */ /* 0x000fc40000000f00 */
[----:B------:R-:W-:Y:S02]  /*6fa0*/  MOV R189, R191 ;  /* 0x000000bf00bd7202 */ /* 0x000fe40000000f00 */
[----:B------:R-:W-:Y:S02]  /*6fb0*/  MOV R188, 0x6fd0 ;  /* 0x00006fd000bc7802 */ /* 0x000fe40000000f00 */
[----:B------:R-:W-:Y:S05]  /*6fc0*/  CALL.REL.NOINC `($__internal_84_$__cuda_sm70_shflsync_bfly_p) ;  /* 0x0000018000007944 */ /* 0x000fea0003c00000 */
[----:B-1----:R-:W-:Y:S01]  /*6fd0*/  MOV R193, R190 ;  /* 0x000000be00c17202 */ /* 0x002fe20000000f00 */
[----:B------:R-:W-:Y:S01]  /*6fe0*/  HFMA2.MMA R190, -RZ, RZ, 0, 4.76837158203125e-07 ;  /* 0x00000008ffbe7435 */ /* 0x000fe200000001ff */
        /* <DEDUP_REMOVED lines=8> */
[----:B------:R-:W-:Y:S01]  /*7070*/  HFMA2.MMA R190, -RZ, RZ, 0, 9.5367431640625e-07 ;  /* 0x00000010ffbe7435 */ /* 0x000fe200000001ff */
[----:B------:R-:W-:-:S02]  /*7080*/  MOV R194, 0xffffffff ;  /* 0xffffffff00c27802 */ /* 0x000fc40000000f00 */
[----:B------:R-:W-:Y:S02]  /*7090*/  MOV R189, R191 ;  /* 0x000000bf00bd7202 */ /* 0x000fe40000000f00 */
[----:B------:R-:W-:Y:S02]  /*70a0*/  MOV R188, 0x70c0 ;  /* 0x000070c000bc7802 */ /* 0x000fe40000000f00 */
[----:B------:R-:W-:Y:S05]  /*70b0*/  CALL.REL.NOINC `($__internal_84_$__cuda_sm70_shflsync_bfly_p) ;  /* 0x0000009000007944 */ /* 0x000fea0003c00000 */
[----:B-1----:R-:W-:Y:S01]  /*70c0*/  MOV R193, R190 ;  /* 0x000000be00c17202 */ /* 0x002fe20000000f00 */
[----:B------:R-:W-:Y:S01]  /*70d0*/  HFMA2.MMA R190, -RZ, RZ, 0, 9.5367431640625e-07 ;  /* 0x00000010ffbe7435 */ /* 0x000fe200000001ff */
[----:B------:R-:W-:Y:S02]  /*70e0*/  MOV R189, R192 ;  /* 0x000000c000bd7202 */ /* 0x000fe40000000f00 */
[----:B------:R-:W-:Y:S02]  /*70f0*/  MOV R195, 0x1f ;  /* 0x0000001f00c37802 */ /* 0x000fe40000000f00 */
[----:B------:R-:W-:Y:S02]  /*7100*/  MOV R194, 0xffffffff ;  /* 0xffffffff00c27802 */ /* 0x000fe40000000f00 */
[----:B------:R-:W-:-:S02]  /*7110*/  MOV R188, 0x7130 ;  /* 0x0000713000bc7802 */ /* 0x000fc40000000f00 */
[----:B------:R-:W-:Y:S05]  /*7120*/  CALL.REL.NOINC `($__internal_84_$__cuda_sm70_shflsync_bfly_p) ;  /* 0x0000002000007944 */ /* 0x000fea0003c00000 */
[----:B-1----:R-:W-:Y:S01]  /*7130*/  MOV R188, R190 ;  /* 0x000000be00bc7202 */ /* 0x002fe20000000f00 */
[----:B------:R-:W-:Y:S05]  /*7140*/  BRA `(.L_x_6582) ;  /* 0xffffbb3000007947 */ /* 0x000fea000383ffff */
        .weak           $__internal_84_$__cuda_sm70_shflsync_bfly_p
        .type           $__internal_84_$__cuda_sm70_shflsync_bfly_p,@function
        .size           $__internal_84_$__cuda_sm70_shflsync_bfly_p,(.L_x_14966 - $__internal_84_$__cuda_sm70_shflsync_bfly_p)
$__internal_84_$__cuda_sm70_shflsync_bfly_p:
[----:B------:R-:W-:Y:S04]  /*7150*/  WARPSYNC R194 ;  /* 0x000000c200007348 */ /* 0x000fe80003800000 */
[----:B------:R0:W1:Y:S02]  /*7160*/  SHFL.BFLY PT, R190, R189, R190, R195 ;  /* 0x0c0000bebdbe7389 */ /* 0x00006400000e00c3 */
[----:B0-----:R-:W-:-:S06]  /*7170*/  HFMA2.MMA R189, -RZ, RZ, 0, 0 ;  /* 0x00000000ffbd7435 */ /* 0x001fcc00000001ff */
[----:B------:R-:W-:Y:S05]  /*7180*/  RET.REL.NODEC R188 `(_ZN10layer_norm13ln_bwd_kernelINS_13Kernel_traitsIf13__nv_bfloat16fS2_fjLj1280ELj1ELj4ELj1ELj16ENS_18Kernel_traits_baseILj1280EfS2_fS2_fjLj128EEEEELb0ELb1ELb0ELb0EEEvNS_9BwdParamsE) ;  /* 0xffff8e70bc007950 */ /* 0x000fea0003c3ffff */
.L_x_6583:
        /* <DEDUP_REMOVED lines=15> */
.L_x_14966:


//--------------------- .text._ZN10layer_norm13ln_bwd_kernelINS_13Kernel_traitsIf13__nv_bfloat16fS2_fjLj1280ELj1ELj4ELj1ELj16ENS_18Kernel_traits_baseILj1280EfS2_fS2_fjLj128EEEEELb0ELb1ELb0ELb1EEEvNS_9BwdParamsE --------------------------
	.section	.text._ZN10layer_norm13ln_bwd_kernelINS_13Kernel_traitsIf13__nv_bfloat16fS2_fjLj1280ELj1ELj4ELj1ELj16ENS_18Kernel_traits_baseILj1280EfS2_fS2_fjLj128EEEEELb0ELb1ELb0ELb1EEEvNS_9BwdParamsE,"ax",@progbits
	.sectioninfo	@"SHI_REGISTERS=32"
	.align	128
        .global         _ZN10layer_norm13ln_bwd_kernelINS_13Kernel_traitsIf13__nv_bfloat16fS2_fjLj1280ELj1ELj4ELj1ELj16ENS_18Kernel_traits_baseILj1280EfS2_fS2_fjLj128EEEEELb0ELb1ELb0ELb1EEEvNS_9BwdParamsE
        .type           _ZN10layer_norm13ln_bwd_kernelINS_13Kernel_traitsIf13__nv_bfloat16fS2_fjLj1280ELj1ELj4ELj1ELj16ENS_18Kernel_traits_baseILj1280EfS2_fS2_fjLj128EEEEELb0ELb1ELb0ELb1EEEvNS_9BwdParamsE,@function
        .size           _ZN10layer_norm13ln_bwd_kernelINS_13Kernel_traitsIf13__nv_bfloat16fS2_fjLj1280ELj1ELj4ELj1ELj16ENS_18Kernel_traits_baseILj1280EfS2_fS2_fjLj128EEEEELb0ELb1ELb0ELb1EEEvNS_9BwdParamsE,(.L_x_14967 - _ZN10layer_norm13ln_bwd_kernelINS_13Kernel_traitsIf13__nv_bfloat16fS2_fjLj1280ELj1ELj4ELj1ELj16ENS_18Kernel_traits_baseILj1280EfS2_fS2_fjLj128EEEEELb0ELb1ELb0ELb1EEEvNS_9BwdParamsE)
        .other          _ZN10layer_norm13ln_bwd_kernelINS_13Kernel_traitsIf13__nv_bfloat16fS2_fjLj1280ELj1ELj4ELj1ELj16ENS_18Kernel_traits_baseILj1280EfS2_fS2_fjLj128EEEEELb0ELb1ELb0ELb1EEEvNS_9BwdParamsE,@"STO_CUDA_ENTRY STV_DEFAULT"
_ZN10layer_norm13ln_bwd_kernelINS_13Kernel_traitsIf13__nv_bfloat16fS2_fjLj1280ELj1ELj4ELj1ELj16ENS_18Kernel_traits_baseILj1280EfS2_fS2_fjLj128EEEEELb0ELb1ELb0ELb1EEEvNS_9BwdParamsE:
.text._ZN10layer_norm13ln_bwd_kernelINS_13Kernel_traitsIf13__nv_bfloat16fS2_fjLj1280ELj1ELj4ELj1ELj16ENS_18Kernel_traits_baseILj1280EfS2_fS2_fjLj128EEEEELb0ELb1ELb0ELb1EEEvNS_9BwdParamsE:
[----:B------:R-:W-:-:S03]  /*0000*/  MOV R1, c[0x0][0x28] ;  /* 0x00000a0000017a02 */ /* 0x000fc60000000f00 */
[----:B------:R-:W0:Y:S01]  /*0010*/  S2R R2, SR_TID.X ;  /* 0x0000000000027919 */ /* 0x000e220000002100 */
[----:B------:R-:W-:Y:S01]  /*0020*/  IADD3 R1, R1, -0x700, RZ ;  /* 0xfffff90001017810 */ /* 0x000fe20007ffe0ff */
[----:B------:R-:W-:Y:S01]  /*0030*/  ULDC.64 UR4, c[0x0][0x118] ;  /* 0x0000460000047ab9 */ /* 0x000fe20000000a00 */
[----:B------:R-:W-:Y:S01]  /*0040*/  BSSY B0, `(.L_x_6584) ;  /* 0x00009ba000007945 */ /* 0x000fe20003800000 */
[----:B------:R-:W1:Y:S01]  /*0050*/  S2R R3, SR_CTAID.X ;  /* 0x0000000000037919 */ /* 0x000e620000002500 */
[----:B0-----:R-:W-:-:S04]  /*0060*/  SHF.R.U32.HI R0, RZ, 0x5, R2 ;  /* 0x00000005ff007819 */ /* 0x001fc80000011602 */
[----:B-1----:R-:W-:-:S04]  /*0070*/  LEA R4, R3, R0, 0x2 ;  /* 0x0000000003047211 */ /* 0x002fc800078e10ff */
[----:B------:R-:W-:Y:S01]  /*0080*/  ISETP.GE.AND P0, PT, R4, c[0x0][0x164], PT ;  /* 0x0000590004007a0c */ /* 0x000fe20003f06270 */
[----:B------:R0:W-:-:S12]  /*0090*/  STL [R1+0xd0], R4 ;  /* 0x0000d00401007387 */ /* 0x0001d80000100800 */
[----:B------:R-:W-:Y:S05]  /*00a0*/  @!P0 BRA `(.L_x_6585) ;  /* 0x000006d000008947 */ /* 0x000fea0003800000 */
[----:B0-----:R0:W-:Y:S01]  /*00b0*/  STL [R1+0x8], RZ ;  /* 0x000008ff01007387 */ /* 0x0011e20000100800 */
[----:B------:R-:W-:Y:S01]  /*00c0*/  CS2R R26, SRZ ;  /* 0x00000000001a7805 */ /* 0x000fe2000001ff00 */
[----:B------:R-:W-:Y:S01]  /*00d0*/  CS2R R24, SRZ ;  /* 0x0000000000187805 */ /* 0x000fe2000001ff00 */
[----:B------:R-:W-:Y:S01]  /*00e0*/  CS2R R22, SRZ ;  /* 0x0000000000167805 */ /* 0x000fe2000001ff00 */
[----:B------:R0:W-:Y:S01]  /*00f0*/  STL [R1+0xc], RZ ;  /* 0x00000cff01007387 */ /* 0x0001e20000100800 */
[----:B------:R-:W-:Y:S01]  /*0100*/  CS2R R20, SRZ ;  /* 0x0000000000147805 */ /* 0x000fe2000001ff00 */
[----:B------:R-:W-:Y:S01]  /*0110*/  CS2R R18, SRZ ;  /* 0x0000000000127805 */ /* 0x000fe2000001ff00 */
[----:B------:R-:W-:Y:S01]  /*0120*/  CS2R R16, SRZ ;  /* 0x0000000000107805 */ /* 0x000fe2000001ff00 */
[----:B------:R0:W-:Y:S01]  /*0130*/  STL [R1], RZ ;  /* 0x000000ff01007387 */ /* 0x0001e20000100800 */
[----:B------:R-:W-:Y:S01]  /*0140*/  CS2R R14, SRZ ;  /* 0x00000000000e7805 */ /* 0x000fe2000001ff00 */
[----:B------:R-:W-:Y:S01]  /*0150*/  CS2R R12, SRZ ;  /* 0x00000000000c7805 */ /* 0x000fe2000001ff00 */
[----:B------:R-:W-:Y:S01]  /*0160*/  CS2R R10, SRZ ;  /* 0x00000000000a7805 */ /* 0x000fe2000001ff00 */
[----:B------:R0:W-:Y:S01]  /*0170*/  STL [R1+0x4], RZ ;  /* 0x000004ff01007387 */ /* 0x0001e20000100800 */
[----:B------:R-:W-:Y:S01]  /*0180*/  CS2R R8, SRZ ;  /* 0x0000000000087805 */ /* 0x000fe2000001ff00 */
[----:B------:R-:W-:Y:S01]  /*0190*/  CS2R R6, SRZ ;  /* 0x0000000000067805 */ /* 0x000fe2000001ff00 */
[----:B------:R-:W-:Y:S01]  /*01a0*/  CS2R R4, SRZ ;  /* 0x0000000000047805 */ /* 0x000fe2000001ff00 */
        /* <DEDUP_REMOVED lines=92> */
[----:B------:R-:W-:Y:S05]  /*0770*/  BRA `(.L_x_6586) ;  /* 0x0000946000007947 */ /* 0x000fea0003800000 */
.L_x_6585:
[----:B0-----:R-:W-:-:S04]  /*0780*/  SHF.L.U32 R0, R2, 0x5, RZ ;  /* 0x0000000502007819 */ /* 0x001fc800000006ff */
        /* <DEDUP_REMOVED lines=10> */
[----:B--2---:R-:W-:Y:S04]  /*0830*/  STL.64 [R1+0x360], R16 ;  /* 0x0003601001007387 */ /* 0x004fe80000100a00 */
[----:B------:R0:W-:Y:S04]  /*0840*/  STL.64 [R1+0x368], R18 ;  /* 0x0003681201007387 */ /* 0x0001e80000100a00 */
[----:B---3--:R-:W-:Y:S04]  /*0850*/  STL.64 [R1+0x350], R12 ;  /* 0x0003500c01007387 */ /* 0x008fe80000100a00 */
[----:B------:R1:W-:Y:S04]  /*0860*/  STL.64 [R1+0x358], R14 ;  /* 0x0003580e01007387 */ /* 0x0003e80000100a00 */
[----:B0-----:R0:W2:Y:S04]  /*0870*/  LDG.E.128 R16, [R4.64+0x810] ;  /* 0x0008100404107981 */ /* 0x0010a8000c1e1d00 */
[----:B----4-:R-:W-:Y:S04]  /*0880*/  STL.64 [R1+0x340], R8 ;  /* 0x0003400801007387 */ /* 0x010fe80000100a00 */
[----:B-1----:R0:W3:Y:S04]  /*0890*/  LDG.E.128 R12, [R4.64+0xc00] ;  /* 0x000c0004040c7981 */ /* 0x0020e8000c1e1d00 */
[----:B------:R1:W-:Y:S04]  /*08a0*/  STL.64 [R1+0x348], R10 ;  /* 0x0003480a01007387 */ /* 0x0003e80000100a00 */
[----:B-1----:R0:W4:Y:S04]  /*08b0*/  LDG.E.128 R8, [R4.64+0xc10] ;  /* 0x000c100404087981 */ /* 0x002128000c1e1d00 */
[----:B-----5:R-:W-:Y:S04]  /*08c0*/  STL.64 [R1+0x330], R24 ;  /* 0x0003301801007387 */ /* 0x020fe80000100a00 */
[----:B------:R1:W-:Y:S04]  /*08d0*/  STL.64 [R1+0x338], R26 ;  /* 0x0003381a01007387 */ /* 0x0003e80000100a00 */
[----:B------:R-:W-:Y:S04]  /*08e0*/  STL.64 [R1+0x320], R20 ;  /* 0x0003201401007387 */ /* 0x000fe80000100a00 */
[----:B------:R5:W-:Y:S04]  /*08f0*/  STL.64 [R1+0x328], R22 ;  /* 0x0003281601007387 */ /* 0x000be80000100a00 */
[----:B-1----:R0:W4:Y:S04]  /*0900*/  LDG.E.128 R24, [R4.64+0x1000] ;  /* 0x0010000404187981 */ /* 0x002128000c1e1d00 */
[----:B-----5:R0:W5:Y:S04]  /*0910*/  LDG.E.128 R20, [R4.64+0x1010] ;  /* 0x0010100404147981 */ /* 0x020168000c1e1d00 */
[----:B0-----:R-:W5:Y:S04]  /*0920*/  LDG.E.128 R4, [R2.64+0x410] ;  /* 0x0004100402047981 */ /* 0x001f68000c1e1d00 */
[----:B--2---:R-:W-:Y:S04]  /*0930*/  STL.64 [R1+0x310], R16 ;  /* 0x0003101001007387 */ /* 0x004fe80000100a00 */
[----:B------:R0:W-:Y:S04]  /*0940*/  STL.64 [R1+0x318], R18 ;  /* 0x0003181201007387 */ /* 0x0001e80000100a00 */
[----:B---3--:R-:W-:Y:S04]  /*0950*/  STL.64 [R1+0x300], R12 ;  /* 0x0003000c01007387 */ /* 0x008fe80000100a00 */
[----:B------:R1:W-:Y:S04]  /*0960*/  STL.64 [R1+0x308], R14 ;  /* 0x0003080e01007387 */ /* 0x0003e80000100a00 */
[----:B0-----:R-:W2:Y:S04]  /*0970*/  LDG.E.128 R16, [R2.64] ;  /* 0x0000000402107981 */ /* 0x001ea8000c1e1d00 */
[----:B-1----:R-:W3:Y:S04]  /*0980*/  LDG.E.128 R12, [R2.64+0x10] ;  /* 0x00001004020c7981 */ /* 0x002ee8000c1e1d00 */
[----:B----4-:R-:W-:Y:S04]  /*0990*/  STL.64 [R1+0x2f0], R8 ;  /* 0x0002f00801007387 */ /* 0x010fe80000100a00 */
[----:B------:R0:W-:Y:S04]  /*09a0*/  STL.64 [R1+0x2f8], R10 ;  /* 0x0002f80a01007387 */ /* 0x0001e80000100a00 */
[----:B0-----:R-:W4:Y:S04]  /*09b0*/  LDG.E.128 R8, [R2.64+0x400] ;  /* 0x0004000402087981 */ /* 0x001f28000c1e1d00 */
[----:B------:R-:W-:Y:S04]  /*09c0*/  STL.64 [R1+0x2e0], R24 ;  /* 0x0002e01801007387 */ /* 0x000fe80000100a00 */
[----:B------:R0:W-:Y:S04]  /*09d0*/  STL.64 [R1+0x2e8], R26 ;  /* 0x0002e81a01007387 */ /* 0x0001e80000100a00 */
[----:B-----5:R-:W-:Y:S04]  /*09e0*/  STL.64 [R1+0x2d0], R20 ;  /* 0x0002d01401007387 */ /* 0x020fe80000100a00 */
[----:B------:R1:W-:Y:S04]  /*09f0*/  STL.64 [R1+0x2d8], R22 ;  /* 0x0002d81601007387 */ /* 0x0003e80000100a00 */
[----:B0-----:R-:W5:Y:S04]  /*0a00*/  LDG.E.128 R24, [R2.64+0x800] ;  /* 0x0008000402187981 */ /* 0x001f68000c1e1d00 */
[----:B-1----:R-:W5:Y:S04]  /*0a10*/  LDG.E.128 R20, [R2.64+0x810] ;  /* 0x0008100402147981 */ /* 0x002f68000c1e1d00 */
[----:B--2---:R-:W-:Y:S04]  /*0a20*/  STL.64 [R1+0x2c0], R16 ;  /* 0x0002c01001007387 */ /* 0x004fe80000100a00 */
[----:B------:R0:W-:Y:S04]  /*0a30*/  STL.64 [R1+0x2c8], R18 ;  /* 0x0002c81201007387 */ /* 0x0001e80000100a00 */
[----:B---3--:R-:W-:Y:S04]  /*0a40*/  STL.64 [R1+0x2b0], R12 ;  /* 0x0002b00c01007387 */ /* 0x008fe80000100a00 */
[----:B------:R1:W-:Y:S04]  /*0a50*/  STL.64 [R1+0x2b8], R14 ;  /* 0x0002b80e01007387 */ /* 0x0003e80000100a00 */
[----:B0-----:R-:W2:Y:S04]  /*0a60*/  LDG.E.128 R16, [R2.64+0xc00] ;  /* 0x000c000402107981 */ /* 0x001ea8000c1e1d00 */
[----:B-1----:R-:W3:Y:S04]  /*0a70*/  LDG.E.128 R12, [R2.64+0xc10] ;  /* 0x000c1004020c7981 */ /* 0x002ee8000c1e1d00 */
[----:B----4-:R-:W-:Y:S04]  /*0a80*/  STL.64 [R1+0x2a0], R8 ;  /* 0x0002a00801007387 */ /* 0x010fe80000100a00 */
[----:B------:R0:W-:Y:S04]  /*0a90*/  STL.64 [R1+0x2a8], R10 ;  /* 0x0002a80a01007387 */ /* 0x0001e80000100a00 */
[----:B------:R-:W-:Y:S04]  /*0aa0*/  STL.64 [R1+0x290], R4 ;  /* 0x0002900401007387 */ /* 0x000fe80000100a00 */
[----:B------:R1:W-:Y:S04]  /*0ab0*/  STL.64 [R1+0x298], R6 ;  /* 0x0002980601007387 */ /* 0x0003e80000100a00 */
[----:B0-----:R-:W4:Y:S04]  /*0ac0*/  LDG.E.128 R8, [R2.64+0x1000] ;  /* 0x0010000402087981 */ /* 0x001f28000c1e1d00 */
[----:B-1----:R-:W4:Y:S04]  /*0ad0*/  LDG.E.128 R4, [R2.64+0x1010] ;  /* 0x0010100402047981 */ /* 0x002f28000c1e1d00 */
        /* <DEDUP_REMOVED lines=12> */
[----:B-----5:R0:W-:Y:S04]  /*0ba0*/  STL.64 [R1+0x280], R24 ;  /* 0x0002801801007387 */ /* 0x0201e80000100a00 */
[----:B------:R0:W-:Y:S04]  /*0bb0*/  STL.64 [R1+0x288], R26 ;  /* 0x0002881a01007387 */ /* 0x0001e80000100a00 */
[----:B------:R0:W-:Y:S04]  /*0bc0*/  STL [R1+0x50c], RZ ;  /* 0x00050cff01007387 */ /* 0x0001e80000100800 */
[----:B------:R0:W-:Y:S04]  /*0bd0*/  STL.64 [R1+0x270], R20 ;  /* 0x0002701401007387 */ /* 0x0001e80000100a00 */
[----:B------:R0:W-:Y:S01]  /*0be0*/  STL.64 [R1+0x278], R22 ;  /* 0x0002781601007387 */ /* 0x0001e20000100a00 */
[----:B------:R-:W-:Y:S03]  /*0bf0*/  BSSY B1, `(.L_x_6587) ;  /* 0x000082b000017945 */ /* 0x000fe60003800000 */
[----:B--2---:R0:W-:Y:S04]  /*0c00*/  STL.64 [R1+0x260], R16 ;  /* 0x0002601001007387 */ /* 0x0041e80000100a00 */
[----:B------:R0:W-:Y:S04]  /*0c10*/  STL.64 [R1+0x268], R18 ;  /* 0x0002681201007387 */ /* 0x0001e80000100a00 */
[----:B------:R0:W-:Y:S04]  /*0c20*/  STL [R1+0x510], RZ ;  /* 0x000510ff01007387 */ /* 0x0001e80000100800 */
[----:B---3--:R0:W-:Y:S04]  /*0c30*/  STL.64 [R1+0x250], R12 ;  /* 0x0002500c01007387 */ /* 0x0081e80000100a00 */
[----:B------:R0:W-:Y:S04]  /*0c40*/  STL.64 [R1+0x258], R14 ;  /* 0x0002580e01007387 */ /* 0x0001e80000100a00 */
[----:B----4-:R0:W-:Y:S04]  /*0c50*/  STL.64 [R1+0x240], R8 ;  /* 0x0002400801007387 */ /* 0x0101e80000100a00 */
[----:B------:R0:W-:Y:S04]  /*0c60*/  STL.64 [R1+0x248], R10 ;  /* 0x0002480a01007387 */ /* 0x0001e80000100a00 */
[----:B------:R0:W-:Y:S04]  /*0c70*/  STL [R1+0x504], RZ ;  /* 0x000504ff01007387 */ /* 0x0001e80000100800 */
[----:B------:R0:W-:Y:S04]  /*0c80*/  STL.64 [R1+0x230], R4 ;  /* 0x0002300401007387 */ /* 0x0001e80000100a00 */
[----:B------:R0:W-:Y:S04]  /*0c90*/  STL.64 [R1+0x238], R6 ;  /* 0x0002380601007387 */ /* 0x0001e80000100a00 */
        /* <DEDUP_REMOVED lines=104> */
[----:B------:R0:W-:Y:S02]  /*1320*/  STL [R1+0x22c], RZ ;  /* 0x00022cff01007387 */ /* 0x0001e40000100800 */
.L_x_6591:
[----:B0-----:R-:W2:Y:S01]  /*1330*/  LDL R14, [R1+0xd0] ;  /* 0x0000d000010e7983 */ /* 0x001ea20000100800 */
[----:B------:R-:W-:Y:S01]  /*1340*/  ISETP.NE.U32.AND P0, PT, RZ, c[0x0][0x1c0], PT ;  /* 0x00007000ff007a0c */ /* 0x000fe20003f05070 */
[----:B------:R-:W-:-:S02]  /*1350*/  HFMA2.MMA R15, -RZ, RZ, 0, 2.384185791015625e-07 ;  /* 0x00000004ff0f7435 */ /* 0x000fc400000001ff */
[----:B------:R-:W0:Y:S01]  /*1360*/  S2R R16, SR_TID.X ;  /* 0x0000000000107919 */ /* 0x000e220000002100 */
[----:B------:R-:W-:-:S03]  /*1370*/  ISETP.NE.AND.EX P0, PT, RZ, c[0x0][0x1c4], PT, P0 ;  /* 0x00007100ff007a0c */ /* 0x000fc60003f05300 */
[----:B------:R-:W-:Y:S04]  /*1380*/  STL [R1+0x560], R11 ;  /* 0x0005600b01007387 */ /* 0x000fe80000100800 */
[----:B------:R-:W-:Y:S04]  /*1390*/  STL [R1+0x55c], R10 ;  /* 0x00055c0a01007387 */ /* 0x000fe80000100800 */
[----:B------:R-:W-:Y:S04]  /*13a0*/  STL [R1+0x558], R9 ;  /* 0x0005580901007387 */ /* 0x000fe80000100800 */
[----:B------:R-:W-:Y:S04]  /*13b0*/  STL [R1+0x554], R8 ;  /* 0x0005540801007387 */ /* 0x000fe80000100800 */
[----:B------:R-:W-:Y:S01]  /*13c0*/  STL [R1+0x550], R7 ;  /* 0x0005500701007387 */ /* 0x000fe20000100800 */
[----:B0-----:R-:W-:-:S03]  /*13d0*/  LOP3.LUT R28, R16, 0x1f, RZ, 0xc0, !PT ;  /* 0x0000001f101c7812 */ /* 0x001fc600078ec0ff */
[----:B------:R-:W-:Y:S04]  /*13e0*/  STL [R1+0x54c], R6 ;  /* 0x00054c0601007387 */ /* 0x000fe80000100800 */
[----:B------:R0:W-:Y:S04]  /*13f0*/  STL [R1+0x548], R5 ;  /* 0x0005480501007387 */ /* 0x0001e80000100800 */
[----:B------:R-:W-:Y:S01]  /*1400*/  STL [R1+0x544], R4 ;  /* 0x0005440401007387 */ /* 0x000fe20000100800 */
[----:B0-----:R-:W-:Y:S01]  /*1410*/  MOV R5, 0x20 ;  /* 0x0000002000057802 */ /* 0x001fe20000000f00 */
[----:B--2---:R-:W-:Y:S01]  /*1420*/  IMAD R0, R14, c[0x0][0x168], RZ ;  /* 0x00005a000e007a24 */ /* 0x004fe200078e02ff */
[----:B------:R-:W-:-:S02]  /*1430*/  SHF.R.S32.HI R2, RZ, 0x1f, R14 ;  /* 0x0000001fff027819 */ /* 0x000fc4000001140e */
[C---:B------:R-:W-:Y:S02]  /*1440*/  @P0 LEA R12, P1, R14.reuse, c[0x0][0x1c0], 0x1 ;  /* 0x000070000e0c0a11 */ /* 0x040fe400078208ff */
[----:B------:R-:W-:Y:S02]  /*1450*/  SHF.R.S32.HI R3, RZ, 0x1f, R0 ;  /* 0x0000001fff037819 */ /* 0x000fe40000011400 */
[C---:B------:R-:W-:Y:S02]  /*1460*/  @P0 LEA.HI.X R13, R14.reuse, c[0x0][0x1c4], R2, 0x1, P1 ;  /* 0x000071000e0d0a11 */ /* 0x040fe400008f0c02 */
[----:B------:R-:W-:Y:S01]  /*1470*/  LEA.HI R0, R3, R0, RZ, 0x3 ;  /* 0x0000000003007211 */ /* 0x000fe200078f18ff */
[----:B------:R-:W-:Y:S02]  /*1480*/  IMAD.WIDE R2, R14, R15, c[0x0][0x1a0] ;  /* 0x000068000e027625 */ /* 0x000fe400078e020f */
[----:B------:R0:W2:Y:S01]  /*1490*/  @P0 LDG.E.U16 R6, [R12.64] ;  /* 0x000000040c060981 */ /* 0x0000a2000c1e1500 */
[----:B------:R-:W-:-:S03]  /*14a0*/  LEA.HI.SX32 R28, R0, R28, 0x1d ;  /* 0x0000001c001c7211 */ /* 0x000fc600078feaff */
[----:B------:R1:W3:Y:S02]  /*14b0*/  LDG.E R29, [R2.64] ;  /* 0x00000004021d7981 */ /* 0x0002e4000c1e1900 */
[----:B-1----:R-:W-:-:S05]  /*14c0*/  IMAD.WIDE.U32 R2, R28, R5, c[0x0][0x188] ;  /* 0x000062001c027625 */ /* 0x002fca00078e0005 */
[----:B------:R-:W4:Y:S01]  /*14d0*/  LDG.E.128 R8, [R2.64+0x10] ;  /* 0x0000100402087981 */ /* 0x000f22000c1e1d00 */
[----:B------:R-:W-:-:S03]  /*14e0*/  HFMA2.MMA R0, -RZ, RZ, 0, 9.5367431640625e-07 ;  /* 0x00000010ff007435 */ /* 0x000fc600000001ff */
[----:B------:R1:W2:Y:S07]  /*14f0*/  LDG.E.128 R20, [R2.64] ;  /* 0x0000000402147981 */ /* 0x0002ae000c1e1d00 */
[----:B0-----:R-:W-:-:S05]  /*1500*/  IMAD.WIDE.U32 R12, R28, R0, c[0x0][0x208] ;  /* 0x000082001c0c7625 */ /* 0x001fca00078e0000 */
[----:B------:R0:W2:Y:S04]  /*1510*/  LDG.E.128 R24, [R12.64] ;  /* 0x000000040c187981 */ /* 0x0000a8000c1e1d00 */
[----:B---3--:R3:W-:Y:S02]  /*1520*/  STL [R1+0x6f8], R29 ;  /* 0x0006f81d01007387 */ /* 0x0087e40000100800 */
[----:B---3--:R-:W-:-:S05]  /*1530*/  IADD3 R29, R28, 0x20, RZ ;  /* 0x000000201c1d7810 */ /* 0x008fca0007ffe0ff */
[----:B0-----:R-:W-:Y:S01]  /*1540*/  IMAD.WIDE.U32 R12, R5, R29, c[0x0][0x188] ;  /* 0x00006200050c7625 */ /* 0x001fe200078e001d */
[----:B------:R-:W-:Y:S01]  /*1550*/  STL [R1+0xc0], R29 ;  /* 0x0000c01d01007387 */ /* 0x000fe20000100800 */
[----:B----4-:R-:W-:Y:S02]  /*1560*/  MOV R16, R8 ;  /* 0x0000000800107202 */ /* 0x010fe40000000f00 */
[----:B------:R-:W-:Y:S01]  /*1570*/  MOV R15, R9 ;  /* 0x00000009000f7202 */ /* 0x000fe20000000f00 */
[----:B------:R0:W-:Y:S04]  /*1580*/  STL.64 [R1+0x98], R10 ;  /* 0x0000980a01007387 */ /* 0x0001e80000100a00 */
[----:B0-----:R-:W3:Y:S01]  /*1590*/  LDG.E.128 R8, [R12.64] ;  /* 0x000000040c087981 */ /* 0x001ee2000c1e1d00 */
[----:B-1----:R-:W-:-:S03]  /*15a0*/  IADD3 R2, R28, 0x40, RZ ;  /* 0x000000401c027810 */ /* 0x002fc60007ffe0ff */
[----:B---3--:R-:W-:Y:S01]  /*15b0*/  STL [R1+0x80], R8 ;  /* 0x0000800801007387 */ /* 0x008fe20000100800 */
[----:B------:R-:W-:-:S03]  /*15c0*/  MOV R17, R9 ;  /* 0x0000000900117202 */ /* 0x000fc60000000f00 */
[----:B------:R0:W-:Y:S04]  /*15d0*/  STL.64 [R1+0x88], R10 ;  /* 0x0000880a01007387 */ /* 0x0001e80000100a00 */
[----:B0-----:R0:W3:Y:S04]  /*15e0*/  LDG.E.128 R8, [R12.64+0x10] ;  /* 0x000010040c087981 */ /* 0x0010e8000c1e1d00 */
[----:B------:R1:W-:Y:S01]  /*15f0*/  STL [R1+0xc4], R2 ;  /* 0x0000c40201007387 */ /* 0x0003e20000100800 */
[----:B------:R-:W-:-:S05]  /*1600*/  IADD3 R4, R28, 0x60, RZ ;  /* 0x000000601c047810 */ /* 0x000fca0007ffe0ff */
[----:B0-----:R-:W-:-:S04]  /*1610*/  IMAD.WIDE.U32 R12, R4, R5, c[0x0][0x188] ;  /* 0x00006200040c7625 */ /* 0x001fc800078e0005 */
[----:B-1----:R-:W-:Y:S01]  /*1620*/  IMAD.WIDE.U32 R2, R2, R5, c[0x0][0x188] ;  /* 0x0000620002027625 */ /* 0x002fe200078e0005 */
[----:B---3--:R-:W-:Y:S04]  /*1630*/  STL.64 [R1+0x70], R8 ;  /* 0x0000700801007387 */ /* 0x008fe80000100a00 */
[----:B------:R0:W-:Y:S02]  /*1640*/  STL [R1+0x78], R10 ;  /* 0x0000780a01007387 */ /* 0x0001e40000100800 */
[----:B0-----:R-:W-:-:S05]  /*1650*/  MOV R10, R11 ;  /* 0x0000000b000a7202 */ /* 0x001fca0000000f00 */
[----:B------:R-:W-:Y:S04]  /*1660*/  STL [R1+0x680], R10 ;  /* 0x0006800a01007387 */ /* 0x000fe80000100800 */
[----:B------:R0:W-:Y:S04]  /*1670*/  STL [R1+0xcc], R4 ;  /* 0x0000cc0401007387 */ /* 0x0001e80000100800 */
[----:B--2---:R-:W-:Y:S04]  /*1680*/  @P0 STL [R1+0xc8], R6 ;  /* 0x0000c80601000387 */ /* 0x004fe80000100800 */
[----:B------:R-:W-:Y:S01]  /*1690*/  STL.64 [R1+0xa0], R20 ;  /* 0x0000a01401007387 */ /* 0x000fe20000100a00 */
[----:B0-----:R-:W-:-:S03]  /*16a0*/  IADD3 R4, R28, 0x80, RZ ;  /* 0x000000801c047810 */ /* 0x001fc60007ffe0ff */
[----:B------:R0:W-:Y:S04]  /*16b0*/  STL.64 [R1+0xa8], R22 ;  /* 0x0000a81601007387 */ /* 0x0001e80000100a00 */
[----:B------:R-:W-:Y:S04]  /*16c0*/  STL.64 [R1], R24 ;  /* 0x0000001801007387 */ /* 0x000fe80000100a00 */
[----:B------:R1:W2:Y:S04]  /*16d0*/  LDG.E.128 R8, [R2.64] ;  /* 0x0000000402087981 */ /* 0x0002a8000c1e1d00 */
[----:B0-----:R1:W3:Y:S04]  /*16e0*/  LDG.E.128 R20, [R2.64+0x10] ;  /* 0x0000100402147981 */ /* 0x0012e8000c1e1d00 */
[----:B------:R0:W-:Y:S04]  /*16f0*/  STL.64 [R1+0x8], R26 ;  /* 0x0000081a01007387 */ /* 0x0001e80000100a00 */
[----:B------:R4:W-:Y:S01]  /*1700*/  STL [R1+0xd4], R4 ;  /* 0x0000d40401007387 */ /* 0x0009e20000100800 */
[----:B-1----:R-:W-:-:S03]  /*1710*/  IMAD.WIDE.U32 R2, R4, R5, c[0x0][0x188] ;  /* 0x0000620004027625 */ /* 0x002fc600078e0005 */
[----:B0-----:R0:W2:Y:S04]  /*1720*/  LDG.E.128 R24, [R12.64] ;  /* 0x000000040c187981 */ /* 0x0010a8000c1e1d00 */
[----:B----4-:R-:W4:Y:S04]  /*1730*/  LDG.E.128 R4, [R12.64+0x10] ;  /* 0x000010040c047981 */ /* 0x010f28000c1e1d00 */
[----:B----4-:R-:W-:Y:S04]  /*1740*/  STL [R1+0x34], R5 ;  /* 0x0000340501007387 */ /* 0x010fe80000100800 */
[----:B------:R1:W-:Y:S02]  /*1750*/  STL.64 [R1+0x38], R6 ;  /* 0x0000380601007387 */ /* 0x0003e40000100a00 */
[----:B-1----:R-:W-:-:S05]  /*1760*/  MOV R7, R4 ;  /* 0x0000000400077202 */ /* 0x002fca0000000f00 */
[----:B------:R-:W-:Y:S04]  /*1770*/  STL [R1+0x628], R7 ;  /* 0x0006280701007387 */ /* 0x000fe80000100800 */
[----:B--2---:R-:W-:Y:S04]  /*1780*/  STL.64 [R1+0x60], R8 ;  /* 0x0000600801007387 */ /* 0x004fe80000100a00 */
[----:B------:R1:W-:Y:S04]  /*1790*/  STL.64 [R1+0x68], R10 ;  /* 0x0000680a01007387 */ /* 0x0003e80000100a00 */
[----:B-1----:R-:W2:Y:S02]  /*17a0*/  LDG.E.128 R8, [R2.64] ;  /* 0x0000000402087981 */ /* 0x002ea4000c1e1d00 */
[----:B--2---:R-:W-:-:S02]  /*17b0*/  MOV R5, R10 ;  /* 0x0000000a00057202 */ /* 0x004fc40000000f00 */
[----:B------:R-:W-:Y:S04]  /*17c0*/  STL.64 [R1+0x20], R8 ;  /* 0x0000200801007387 */ /* 0x000fe80000100a00 */
[----:B------:R1:W-:Y:S04]  /*17d0*/  STL [R1+0x62c], R11 ;  /* 0x00062c0b01007387 */ /* 0x0003e80000100800 */
[----:B------:R-:W-:Y:S04]  /*17e0*/  STL [R1+0x624], R5 ;  /* 0x0006240501007387 */ /* 0x000fe80000100800 */
[----:B---3--:R-:W-:Y:S04]  /*17f0*/  STL.64 [R1+0x50], R20 ;  /* 0x0000501401007387 */ /* 0x008fe80000100a00 */
[----:B------:R2:W-:Y:S01]  /*1800*/  STL.64 [R1+0x58], R22 ;  /* 0x0000581601007387 */ /* 0x0005e20000100a00 */
[----:B0-----:R-:W-:Y:S01]  /*1810*/  IMAD.WIDE.U32 R12, R29, R0, c[0x0][0x208] ;  /* 0x000082001d0c7625 */ /* 0x001fe200078e0000 */
[----:B------:R-:W-:-:S02]  /*1820*/  MOV R7, R15 ;  /* 0x0000000f00077202 */ /* 0x000fc40000000f00 */
[----:B-1----:R-:W3:Y:S04]  /*1830*/  LDL.LU R11, [R1+0xc8] ;  /* 0x0000c800010b7983 */ /* 0x002ee80000300800 */
[----:B--2---:R-:W2:Y:S02]  /*1840*/  LDG.E.128 R20, [R2.64+0x10] ;  /* 0x0000100402147981 */ /* 0x004ea4000c1e1d00 */
[----:B--2---:R-:W-:-:S05]  /*1850*/  MOV R4, R23 ;  /* 0x0000001700047202 */ /* 0x004fca0000000f00 */
[----:B------:R0:W-:Y:S02]  /*1860*/  STL [R1+0x63c], R4 ;  /* 0x00063c0401007387 */ /* 0x0001e40000100800 */
[----:B0-----:R-:W-:Y:S02]  /*1870*/  MOV R4, R14 ;  /* 0x0000000e00047202 */ /* 0x001fe40000000f00 */
[----:B------:R-:W2:Y:S01]  /*1880*/  LDG.E.128 R12, [R12.64] ;  /* 0x000000040c0c7981 */ /* 0x000ea2000c1e1d00 */
[----:B------:R-:W-:Y:S02]  /*1890*/  MOV R8, R22 ;  /* 0x0000001600087202 */ /* 0x000fe40000000f00 */
[----:B------:R-:W-:Y:S02]  /*18a0*/  MOV R6, R21 ;  /* 0x0000001500067202 */ /* 0x000fe40000000f00 */
[----:B------:R-:W-:Y:S01]  /*18b0*/  MOV R9, R20 ;  /* 0x0000001400097202 */ /* 0x000fe20000000f00 */
[----:B------:R-:W-:Y:S04]  /*18c0*/  STL [R1+0x638], R8 ;  /* 0x0006380801007387 */ /* 0x000fe80000100800 */
[----:B------:R-:W-:Y:S04]  /*18d0*/  STL [R1+0x634], R6 ;  /* 0x0006340601007387 */ /* 0x000fe80000100800 */
[----:B------:R-:W-:Y:S04]  /*18e0*/  STL [R1+0x630], R9 ;  /* 0x0006300901007387 */ /* 0x000fe80000100800 */
[----:B--2---:R0:W-:Y:S04]  /*18f0*/  STL [R1+0x670], R14 ;  /* 0x0006700e01007387 */ /* 0x0041e80000100800 */
[----:B------:R-:W-:Y:S04]  /*1900*/  STL.64 [R1+0x40], R24 ;  /* 0x0000401801007387 */ /* 0x000fe80000100a00 */
[----:B------:R-:W-:Y:S04]  /*1910*/  STL.64 [R1+0x48], R26 ;  /* 0x0000481a01007387 */ /* 0x000fe80000100a00 */
[----:B0-----:R-:W2:Y:S04]  /*1920*/  LDL R14, [R1+0xcc] ;  /* 0x0000cc00010e7983 */ /* 0x001ea80000100800 */
[----:B------:R0:W-:Y:S04]  /*1930*/  STL.64 [R1+0x658], R12 ;  /* 0x0006580c01007387 */ /* 0x0001e80000100a00 */
[----:B0-----:R-:W4:Y:S04]  /*1940*/  LDL R12, [R1+0xd4] ;  /* 0x0000d400010c7983 */ /* 0x001f280000100800 */
[----:B------:R0:W-:Y:S04]  /*1950*/  STL [R1+0x640], R15 ;  /* 0x0006400f01007387 */ /* 0x0001e80000100800 */
[----:B0-----:R-:W2:Y:S01]  /*1960*/  LDL R15, [R1+0xc4] ;  /* 0x0000c400010f7983 */ /* 0x001ea20000100800 */
[----:B------:R-:W-:-:S02]  /*1970*/  MOV R10, R17 ;  /* 0x00000011000a7202 */ /* 0x000fc40000000f00 */
[----:B------:R-:W-:Y:S01]  /*1980*/  MOV R5, R16 ;  /* 0x0000001000057202 */ /* 0x000fe20000000f00 */
[----:B--2---:R-:W-:-:S05]  /*1990*/  IMAD.WIDE.U32 R2, R15, R0, c[0x0][0x208] ;  /* 0x000082000f027625 */ /* 0x004fca00078e0000 */
[----:B------:R0:W2:Y:S02]  /*19a0*/  LDG.E.128 R16, [R2.64] ;  /* 0x0000000402107981 */ /* 0x0000a4000c1e1d00 */
[----:B0-----:R-:W-:-:S05]  /*19b0*/  IMAD.WIDE.U32 R2, R14, R0, c[0x0][0x208] ;  /* 0x000082000e027625 */ /* 0x001fca00078e0000 */
[----:B------:R4:W3:Y:S02]  /*19c0*/  LDG.E.128 R20, [R2.64] ;  /* 0x0000000402147981 */ /* 0x0008e4000c1e1d00 */
[----:B----4-:R-:W-:-:S05]  /*19d0*/  IMAD.WIDE.U32 R2, R12, R0, c[0x0][0x208] ;  /* 0x000082000c027625 */ /* 0x010fca00078e0000 */
[----:B------:R0:W4:Y:S01]  /*19e0*/  LDG.E.128 R24, [R2.64] ;  /* 0x0000000402187981 */ /* 0x000122000c1e1d00 */
[----:B------:R-:W-:-:S10]  /*19f0*/  HFMA2.MMA R8, -RZ, RZ, 0, 2.384185791015625e-07 ;  /* 0x00000004ff087435 */ /* 0x000fd400000001ff */
[----:B0-----:R-:W-:-:S06]  /*1a00*/  IMAD.WIDE R2, R4, R8, c[0x0][0x1a8] ;  /* 0x00006a0004027625 */ /* 0x001fcc00078e0208 */
[----:B------:R-:W4:Y:S04]  /*1a10*/  LDG.E R2, [R2.64] ;  /* 0x0000000402027981 */ /* 0x000f28000c1e1900 */
[----:B--2---:R-:W-:Y:S04]  /*1a20*/  STL.64 [R1+0x650], R18 ;  /* 0x0006501201007387 */ /* 0x004fe80000100a00 */
[----:B------:R-:W-:Y:S04]  /*1a30*/  STL.64 [R1+0x648], R16 ;  /* 0x0006481001007387 */ /* 0x000fe80000100a00 */
[----:B------:R-:W-:Y:S04]  /*1a40*/  STL.64 [R1+0x6e0], R14 ;  /* 0x0006e00e01007387 */ /* 0x000fe80000100a00 */
[----:B---3--:R-:W-:Y:S04]  /*1a50*/  STL.64 [R1+0x668], R22 ;  /* 0x0006681601007387 */ /* 0x008fe80000100a00 */
[----:B------:R-:W-:Y:S04]  /*1a60*/  STL.64 [R1+0x660], R20 ;  /* 0x0006601401007387 */ /* 0x000fe80000100a00 */
[----:B------:R0:W-:Y:S04]  /*1a70*/  STL [R1+0x684], R12 ;  /* 0x0006840c01007387 */ /* 0x0001e80000100800 */
[----:B----4-:R-:W-:Y:S04]  /*1a80*/  STL [R1+0x688], R24 ;  /* 0x0006881801007387 */ /* 0x010fe80000100800 */
[----:B------:R-:W-:Y:S04]  /*1a90*/  STL [R1+0x67c], R25 ;  /* 0x00067c1901007387 */ /* 0x000fe80000100800 */
[----:B------:R-:W-:Y:S04]  /*1aa0*/  STL [R1+0x678], R26 ;  /* 0x0006781a01007387 */ /* 0x000fe80000100800 */
[----:B------:R-:W-:Y:S04]  /*1ab0*/  STL [R1+0x674], R27 ;  /* 0x0006741b01007387 */ /* 0x000fe80000100800 */
[----:B0-----:R-:W2:Y:S04]  /*1ac0*/  LDL.LU R12, [R1+0xa8] ;  /* 0x0000a800010c7983 */ /* 0x001ea80000300800 */
[----:B------:R-:W3:Y:S04]  /*1ad0*/  LDL.LU R9, [R1+0xac] ;  /* 0x0000ac0001097983 */ /* 0x000ee80000300800 */
[----:B------:R-:W4:Y:S04]  /*1ae0*/  LDL.LU R6, [R1] ;  /* 0x0000000001067983 */ /* 0x000f280000300800 */
[----:B------:R-:W3:Y:S01]  /*1af0*/  LDL.LU R8, [R1+0x4] ;  /* 0x0000040001087983 */ /* 0x000ee20000300800 */
[----:B------:R-:W0:Y:S02]  /*1b00*/  LDC.U8 R4, c[0x0][0x1f0] ;  /* 0x00007c00ff047b82 */ /* 0x000e240000000000 */
[----:B0-----:R-:W-:Y:S01]  /*1b10*/  ISETP.NE.AND P2, PT, R4, RZ, PT ;  /* 0x000000ff0400720c */ /* 0x001fe20003f45270 */
[----:B---3--:R-:W-:Y:S04]  /*1b20*/  STL.64 [R1+0x6b8], R8 ;  /* 0x0006b80801007387 */ /* 0x008fe80000100a00 */
[----:B------:R0:W-:Y:S04]  /*1b30*/  STL [R1+0x68c], R2 ;  /* 0x00068c0201007387 */ /* 0x0001e80000100800 */
[----:B0-----:R-:W3:Y:S04]  /*1b40*/  LDL.LU R2, [R1+0xa4] ;  /* 0x0000a40001027983 */ /* 0x001ee80000300800 */
[----:B------:R-:W-:Y:S04]  /*1b50*/  STL [R1+0x564], R28 ;  /* 0x0005641c01007387 */ /* 0x000fe80000100800 */
[----:B------:R-:W2:Y:S01]  /*1b60*/  LDL.LU R4, [R1+0x8] ;  /* 0x0000080001047983 */ /* 0x000ea20000300800 */
[----:B------:R-:W-:-:S04]  /*1b70*/  ISETP.NE.U32.AND P1, PT, RZ, c[0x0][0x218], PT ;  /* 0x00008600ff007a0c */ /* 0x000fc80003f25070 */
[----:B------:R-:W-:Y:S02]  /*1b80*/  ISETP.NE.AND.EX P1, PT, RZ, c[0x0][0x21c], PT, P1 ;  /* 0x00008700ff007a0c */ /* 0x000fe40003f25310 */
[----:B------:R-:W-:Y:S01]  /*1b90*/  MOV R13, 0x20 ;  /* 0x00000020000d7802 */ /* 0x000fe20000000f00 */
[----:B------:R-:W-:Y:S01]  /*1ba0*/  HFMA2.MMA R0, -RZ, RZ, 1.875, 0 ;  /* 0x3f800000ff007435 */ /* 0x000fe200000001ff */
[----:B----4-:R-:W-:Y:S09]  /*1bb0*/  STL.64 [R1+0x6a0], R6 ;  /* 0x0006a00601007387 */ /* 0x010ff20000100a00 */
[----:B------:R-:W-:Y:S01]  /*1bc0*/  @P1 IMAD.WIDE.U32 R8, R13, R29, c[0x0][0x218] ;  /* 0x000086000d081625 */ /* 0x000fe200078e001d */
[----:B------:R-:W-:Y:S01]  /*1bd0*/  @P0 PRMT R0, RZ, 0x5410, R11 ;  /* 0x00005410ff000816 */ /* 0x000fe2000000000b */
[----:B--2---:R-:W-:Y:S04]  /*1be0*/  STL.64 [R1+0x698], R4 ;  /* 0x0006980401007387 */ /* 0x004fe80000100a00 */
[----:B------:R-:W2:Y:S04]  /*1bf0*/  LDL.LU R29, [R1+0x6f8] ;  /* 0x0006f800011d7983 */ /* 0x000ea80000300800 */
[----:B------:R0:W-:Y:S04]  /*1c00*/  STL [R1+0x6d8], R10 ;  /* 0x0006d80a01007387 */ /* 0x0001e80000100800 */
[----:B------:R1:W-:Y:S04]  /*1c10*/  STL.64 [R1+0x6d0], R8 ;  /* 0x0006d00801007387 */ /* 0x0003e80000100a00 */
[----:B0-----:R-:W4:Y:S04]  /*1c20*/  LDL.64 R10, [R1+0x1f8] ;  /* 0x0001f800010a7983 */ /* 0x001f280000100a00 */
[----:B-1----:R-:W2:Y:S04]  /*1c30*/  LDL.64 R8, [R1+0x1f0] ;  /* 0x0001f00001087983 */ /* 0x002ea80000100a00 */
[----:B----4-:R-:W-:Y:S04]  /*1c40*/  STL.64 [R1+0x6f0], R10 ;  /* 0x0006f00a01007387 */ /* 0x010fe80000100a00 */
[----:B--2---:R0:W-:Y:S04]  /*1c50*/  STL.64 [R1+0x6e8], R8 ;  /* 0x0006e80801007387 */ /* 0x0041e80000100a00 */
[----:B------:R-:W2:Y:S04]  /*1c60*/  LDL.64 R6, [R1+0x1c8] ;  /* 0x0001c80001067983 */ /* 0x000ea80000100a00 */
[----:B------:R-:W4:Y:S04]  /*1c70*/  LDL.64 R4, [R1+0x1c0] ;  /* 0x0001c00001047983 */ /* 0x000f280000100a00 */
[----:B0-----:R0:W3:Y:S04]  /*1c80*/  LDL.64 R8, [R1+0x200] ;  /* 0x0002000001087983 */ /* 0x0010e80000100a00 */
[----:B------:R0:W3:Y:S01]  /*1c90*/  LDL.64 R10, [R1+0x208] ;  /* 0x00020800010a7983 */ /* 0x0000e20000100a00 */
[----:B------:R-:W-:-:S03]  /*1ca0*/  @P1 IMAD.WIDE.U32 R14, R28, R13, c[0x0][0x218] ;  /* 0x000086001c0e1625 */ /* 0x000fc600078e000d */
[----:B--2---:R1:W-:Y:S04]  /*1cb0*/  STL.64 [R1+0x6b0], R6 ;  /* 0x0006b00601007387 */ /* 0x0043e80000100a00 */
[----:B----4-:R2:W-:Y:S04]  /*1cc0*/  STL.64 [R1+0x6a8], R4 ;  /* 0x0006a80401007387 */ /* 0x0105e80000100a00 */
[----:B-1----:R-:W4:Y:S04]  /*1cd0*/  LDL.64 R6, [R1+0x1d8] ;  /* 0x0001d80001067983 */ /* 0x002f280000100a00 */
[----:B--2---:R-:W2:Y:S04]  /*1ce0*/  LDL.64 R4, [R1+0x1d0] ;  /* 0x0001d00001047983 */ /* 0x004ea80000100a00 */
[----:B---3--:R-:W3:Y:S04]  /*1cf0*/  @P1 LDG.E.128 R8, [R14.64] ;  /* 0x000000040e081981 */ /* 0x008ee8000c1e1d00 */
[----:B----4-:R1:W-:Y:S04]  /*1d00*/  STL.64 [R1+0x6c8], R6 ;  /* 0x0006c80601007387 */ /* 0x0103e80000100a00 */
[----:B--2---:R2:W-:Y:S04]  /*1d10*/  STL.64 [R1+0x6c0], R4 ;  /* 0x0006c00401007387 */ /* 0x0045e80000100a00 */
[----:B------:R0:W4:Y:S04]  /*1d20*/  LDL.64 R24, [R1+0x1b0] ;  /* 0x0001b00001187983 */ /* 0x0001280000100a00 */
[----:B-1----:R0:W4:Y:S04]  /*1d30*/  LDL.64 R6, [R1+0x1e8] ;  /* 0x0001e80001067983 */ /* 0x0021280000100a00 */
[----:B--2---:R0:W4:Y:S04]  /*1d40*/  LDL.64 R4, [R1+0x1e0] ;  /* 0x0001e00001047983 */ /* 0x0041280000100a00 */
[----:B------:R0:W2:Y:S04]  /*1d50*/  LDL.64 R26, [R1+0x1b8] ;  /* 0x0001b800011a7983 */ /* 0x0000a80000100a00 */
[----:B------:R0:W2:Y:S04]  /*1d60*/  LDL.64 R20, [R1+0x1a0] ;  /* 0x0001a00001147983 */ /* 0x0000a80000100a00 */
[----:B------:R0:W2:Y:S04]  /*1d70*/  LDL.64 R22, [R1+0x1a8] ;  /* 0x0001a80001167983 */ /* 0x0000a80000100a00 */
[----:B------:R0:W2:Y:S04]  /*1d80*/  LDL.64 R16, [R1+0x190] ;  /* 0x0001900001107983 */ /* 0x0000a80000100a00 */
[----:B------:R0:W2:Y:S04]  /*1d90*/  LDL.64 R18, [R1+0x198] ;  /* 0x0001980001127983 */ /* 0x0000a80000100a00 */
[----:B------:R1:W-:Y:S04]  /*1da0*/  STL [R1+0x568], R0 ;  /* 0x0005680001007387 */ /* 0x0003e80000100800 */
[----:B-1----:R-:W2:Y:S04]  /*1db0*/  LDL.LU R0, [R1+0xa0] ;  /* 0x0000a00001007983 */ /* 0x002ea80000300800 */
[----:B---3--:R-:W-:Y:S04]  /*1dc0*/  @P1 STL.64 [R1+0x200], R8 ;  /* 0x0002000801001387 */ /* 0x008fe80000100a00 */
[----:B------:R1:W-:Y:S04]  /*1dd0*/  @P1 STL.64 [R1+0x208], R10 ;  /* 0x0002080a01001387 */ /* 0x0003e80000100a00 */
[----:B-1----:R0:W3:Y:S04]  /*1de0*/  LDL.LU.64 R10, [R1+0x6f0] ;  /* 0x0006f000010a7983 */ /* 0x0020e80000300a00 */
[----:B------:R0:W3:Y:S04]  /*1df0*/  LDL.LU.64 R8, [R1+0x6e8] ;  /* 0x0006e80001087983 */ /* 0x0000e80000300a00 */
[----:B---3--:R1:W3:Y:S04]  /*1e00*/  @P1 LDG.E.128 R8, [R14.64+0x10] ;  /* 0x000010040e081981 */ /* 0x0082e8000c1e1d00 */
[----:B-1----:R-:W2:Y:S04]  /*1e10*/  LDL.LU.64 R14, [R1+0x6e0] ;  /* 0x0006e000010e7983 */ /* 0x002ea80000300a00 */
[----:B---3--:R-:W-:Y:S04]  /*1e20*/  @P1 STL.64 [R1+0x1f0], R8 ;  /* 0x0001f00801001387 */ /* 0x008fe80000100a00 */
[----:B------:R1:W-:Y:S04]  /*1e30*/  @P1 STL.64 [R1+0x1f8], R10 ;  /* 0x0001f80a01001387 */ /* 0x0003e80000100a00 */
[----:B-1----:R-:W3:Y:S04]  /*1e40*/  LDL.LU R10, [R1+0x6d8] ;  /* 0x0006d800010a7983 */ /* 0x002ee80000300800 */
[----:B------:R-:W4:Y:S04]  /*1e50*/  LDL.LU.64 R8, [R1+0x6d0] ;  /* 0x0006d00001087983 */ /* 0x000f280000300a00 */
[----:B----4-:R-:W4:Y:S04]  /*1e60*/  @P1 LDG.E.128 R4, [R8.64] ;  /* 0x0000000408041981 */ /* 0x010f28000c1e1d00 */
[----:B----4-:R-:W-:Y:S04]  /*1e70*/  @P1 STL.64 [R1+0x1e0], R4 ;  /* 0x0001e00401001387 */ /* 0x010fe80000100a00 */
[----:B------:R1:W-:Y:S04]  /*1e80*/  @P1 STL.64 [R1+0x1e8], R6 ;  /* 0x0001e80601001387 */ /* 0x0003e80000100a00 */
[----:B-1----:R0:W4:Y:S04]  /*1e90*/  LDL.LU.64 R6, [R1+0x6c8] ;  /* 0x0006c80001067983 */ /* 0x0021280000300a00 */
[----:B------:R0:W4:Y:S04]  /*1ea0*/  LDL.LU.64 R4, [R1+0x6c0] ;  /* 0x0006c00001047983 */ /* 0x0001280000300a00 */
[----:B------:R-:W2:Y:S04]  /*1eb0*/  LDL.LU R11, [R1+0xc] ;  /* 0x00000c00010b7983 */ /* 0x000ea80000300800 */
[----:B----4-:R1:W4:Y:S04]  /*1ec0*/  @P1 LDG.E.128 R4, [R8.64+0x10] ;  /* 0x0000100408041981 */ /* 0x010328000c1e1d00 */
[----:B-1----:R-:W2:Y:S04]  /*1ed0*/  LDL.LU.64 R8, [R1+0x6b8] ;  /* 0x0006b80001087983 */ /* 0x002ea80000300a00 */
[----:B----4-:R-:W-:Y:S04]  /*1ee0*/  @P1 STL.64 [R1+0x1d0], R4 ;  /* 0x0001d00401001387 */ /* 0x010fe80000100a00 */
[----:B------:R1:W-:Y:S04]  /*1ef0*/  @P1 STL.64 [R1+0x1d8], R6 ;  /* 0x0001d80601001387 */ /* 0x0003e80000100a00 */
[----:B-1----:R0:W4:Y:S04]  /*1f00*/  LDL.LU.64 R6, [R1+0x6b0] ;  /* 0x0006b00001067983 */ /* 0x0021280000300a00 */
[----:B------:R0:W4:Y:S01]  /*1f10*/  LDL.LU.64 R4, [R1+0x6a8] ;  /* 0x0006a80001047983 */ /* 0x0001220000300a00 */
[----:B------:R-:W-:Y:S01]  /*1f20*/  FSEL R3, R29, RZ, !P2 ;  /* 0x000000ff1d037208 */ /* 0x000fe20005000000 */
[----:B--2---:R-:W-:-:S04]  /*1f30*/  @P1 IMAD.WIDE.U32 R28, R13, R15, c[0x0][0x218] ;  /* 0x000086000d1c1625 */ /* 0x004fc800078e000f */
[C---:B------:R-:W-:Y:S01]  /*1f40*/  FADD.FTZ R0, -R3.reuse, R0 ;  /* 0x0000000003007221 */ /* 0x040fe20000010100 */
[----:B------:R1:W2:Y:S04]  /*1f50*/  @P1 LDG.E.128 R24, [R28.64+0x10] ;  /* 0x000010041c181981 */ /* 0x0002a8000c1e1d00 */
[----:B------:R0:W-:Y:S04]  /*1f60*/  STL [R1+0xe0], R0 ;  /* 0x0000e00001007387 */ /* 0x0001e80000100800 */
[----:B----4-:R-:W4:Y:S01]  /*1f70*/  @P1 LDG.E.128 R4, [R28.64] ;  /* 0x000000041c041981 */ /* 0x010f22000c1e1d00 */
[----:B0-----:R-:W-:-:S02]  /*1f80*/  FADD.FTZ R0, -R3, R2 ;  /* 0x0000000203007221 */ /* 0x001fc40000010100 */
[----:B------:R-:W-:-:S03]  /*1f90*/  FADD.FTZ R2, -R3, R12 ;  /* 0x0000000c03027221 */ /* 0x000fc60000010100 */
[----:B------:R0:W-:Y:S01]  /*1fa0*/  STL [R1+0xdc], R0 ;  /* 0x0000dc0001007387 */ /* 0x0001e20000100800 */
[----:B------:R-:W-:-:S03]  /*1fb0*/  @P1 IMAD.WIDE.U32 R14, R13, R14, c[0x0][0x218] ;  /* 0x000086000d0e1625 */ /* 0x000fc600078e000e */
[----:B------:R-:W-:Y:S04]  /*1fc0*/  STL [R1+0xd8], R2 ;  /* 0x0000d80201007387 */ /* 0x000fe80000100800 */
[----:B------:R-:W2:Y:S01]  /*1fd0*/  @P1 LDG.E.128 R16, [R14.64+0x10] ;  /* 0x000010040e101981 */ /* 0x000ea2000c1e1d00 */
[----:B0-----:R-:W-:-:S03]  /*1fe0*/  FADD.FTZ R0, -R3, R9 ;  /* 0x0000000903007221 */ /* 0x001fc60000010100 */
[----:B------:R-:W2:Y:S04]  /*1ff0*/  @P1 LDG.E.128 R20, [R14.64] ;  /* 0x000000040e141981 */ /* 0x000ea8000c1e1d00 */
[----:B----4-:R-:W-:Y:S04]  /*2000*/  @P1 STL.64 [R1+0x1c0], R4 ;  /* 0x0001c00401001387 */ /* 0x010fe80000100a00 */
[----:B------:R-:W-:Y:S04]  /*2010*/  STL [R1+0xc8], R0 ;  /* 0x0000c80001007387 */ /* 0x000fe80000100800 */
[----:B------:R0:W-:Y:S04]  /*2020*/  @P1 STL.64 [R1+0x1c8], R6 ;  /* 0x0001c80601001387 */ /* 0x0001e80000100a00 */
[----:B0-----:R-:W4:Y:S04]  /*2030*/  LDL.LU.64 R6, [R1+0x6a0] ;  /* 0x0006a00001067983 */ /* 0x001f280000300a00 */
[----:B------:R-:W3:Y:S04]  /*2040*/  LDL.LU.64 R4, [R1+0x698] ;  /* 0x0006980001047983 */ /* 0x000ee80000300a00 */
[----:B--2---:R-:W-:Y:S04]  /*2050*/  @P1 STL.64 [R1+0x190], R16 ;  /* 0x0001901001001387 */ /* 0x004fe80000100a00 */
[----:B------:R0:W-:Y:S04]  /*2060*/  @P1 STL.64 [R1+0x198], R18 ;  /* 0x0001981201001387 */ /* 0x0001e80000100a00 */
[----:B------:R-:W-:Y:S04]  /*2070*/  STL [R1+0x690], R13 ;  /* 0x0006900d01007387 */ /* 0x000fe80000100800 */
[----:B0-----:R-:W2:Y:S04]  /*2080*/  LDL.LU R18, [R1+0x98] ;  /* 0x0000980001127983 */ /* 0x001ea80000300800 */
[----:B------:R-:W2:Y:S01]  /*2090*/  LDL.LU R19, [R1+0x9c] ;  /* 0x00009c0001137983 */ /* 0x000ea20000300800 */
[----:B----4-:R-:W-:-:S02]  /*20a0*/  PRMT R0, RZ, 0x5410, R6 ;  /* 0x00005410ff007816 */ /* 0x010fc40000000006 */
[----:B------:R-:W-:-:S03]  /*20b0*/  PRMT R2, RZ, 0x7610, R6 ;  /* 0x00007610ff027816 */ /* 0x000fc60000000006 */
[----:B------:R0:W-:Y:S01]  /*20c0*/  STL [R1+0xa4], R0 ;  /* 0x0000a40001007387 */ /* 0x0001e20000100800 */
[--C-:B------:R-:W-:Y:S02]  /*20d0*/  PRMT R6, RZ, 0x7610, R8.reuse ;  /* 0x00007610ff067816 */ /* 0x100fe40000000008 */
[----:B---3--:R-:W-:Y:S02]  /*20e0*/  MOV R17, R5 ;  /* 0x0000000500117202 */ /* 0x008fe40000000f00 */
[----:B------:R-:W3:Y:S01]  /*20f0*/  LDL.LU R5, [R1+0x80] ;  /* 0x0000800001057983 */ /* 0x000ee20000300800 */
[----:B0-----:R-:W-:-:S03]  /*2100*/  PRMT R0, RZ, 0x5410, R8 ;  /* 0x00005410ff007816 */ /* 0x001fc60000000008 */
[----:B------:R0:W-:Y:S04]  /*2110*/  STL [R1+0xa0], R2 ;  /* 0x0000a00201007387 */ /* 0x0001e80000100800 */
[----:B------:R4:W-:Y:S04]  /*2120*/  STL [R1+0xa8], R0 ;  /* 0x0000a80001007387 */ /* 0x0009e80000100800 */
[----:B------:R-:W-:Y:S04]  /*2130*/  STL [R1+0xac], R6 ;  /* 0x0000ac0601007387 */ /* 0x000fe80000100800 */
[----:B------:R-:W3:Y:S01]  /*2140*/  LDL.LU R13, [R1+0x88] ;  /* 0x00008800010d7983 */ /* 0x000ee20000300800 */
[----:B0-----:R-:W-:-:S02]  /*2150*/  PRMT R2, RZ, 0x5410, R4 ;  /* 0x00005410ff027816 */ /* 0x001fc40000000004 */
[----:B----4-:R-:W-:-:S03]  /*2160*/  PRMT R0, RZ, 0x7610, R4 ;  /* 0x00007610ff007816 */ /* 0x010fc60000000004 */
[----:B------:R0:W-:Y:S01]  /*2170*/  STL [R1+0xb4], R2 ;  /* 0x0000b40201007387 */ /* 0x0001e20000100800 */
[----:B------:R-:W-:Y:S01]  /*2180*/  PRMT R4, RZ, 0x5410, R11 ;  /* 0x00005410ff047816 */ /* 0x000fe2000000000b */
[C---:B-1----:R-:W-:Y:S02]  /*2190*/  FADD.FTZ R29, -R3.reuse, R17 ;  /* 0x00000011031d7221 */ /* 0x042fe40000010100 */
[C---:B--2---:R-:W-:Y:S02]  /*21a0*/  FADD.FTZ R17, -R3.reuse, R18 ;  /* 0x0000001203117221 */ /* 0x044fe40000010100 */
[----:B------:R-:W-:Y:S01]  /*21b0*/  FADD.FTZ R16, -R3, R19 ;  /* 0x0000001303107221 */ /* 0x000fe20000010100 */
[----:B---3--:R1:W-:Y:S04]  /*21c0*/  STL [R1+0x694], R13 ;  /* 0x0006940d01007387 */ /* 0x0083e80000100800 */
[----:B------:R2:W-:Y:S04]  /*21d0*/  STL [R1+0xb8], R0 ;  /* 0x0000b80001007387 */ /* 0x0005e80000100800 */
[----:B0-----:R-:W3:Y:S04]  /*21e0*/  LDL.LU R2, [R1+0x8c] ;  /* 0x00008c0001027983 */ /* 0x001ee80000300800 */
[----:B------:R0:W-:Y:S01]  /*21f0*/  @P1 STL.64 [R1+0x1b0], R24 ;  /* 0x0001b01801001387 */ /* 0x0001e20000100a00 */
[----:B-1----:R-:W-:-:S03]  /*2200*/  MOV R13, R10 ;  /* 0x0000000a000d7202 */ /* 0x002fc60000000f00 */
[----:B------:R1:W-:Y:S01]  /*2210*/  @P1 STL.64 [R1+0x1b8], R26 ;  /* 0x0001b81a01001387 */ /* 0x0003e20000100a00 */
[----:B--2---:R-:W-:-:S03]  /*2220*/  PRMT R0, RZ, 0x7610, R11 ;  /* 0x00007610ff007816 */ /* 0x004fc6000000000b */
[----:B0-----:R-:W2:Y:S04]  /*2230*/  LDL.LU R24, [R1+0x70] ;  /* 0x0000700001187983 */ /* 0x001ea80000300800 */
[----:B------:R-:W4:Y:S04]  /*2240*/  LDL.LU R12, [R1+0x74] ;  /* 0x00007400010c7983 */ /* 0x000f280000300800 */
[----:B------:R-:W4:Y:S04]  /*2250*/  LDL.LU R10, [R1+0x78] ;  /* 0x00007800010a7983 */ /* 0x000f280000300800 */
[----:B------:R-:W4:Y:S04]  /*2260*/  LDL.LU R25, [R1+0x60] ;  /* 0x0000600001197983 */ /* 0x000f280000300800 */
[----:B------:R-:W-:Y:S04]  /*2270*/  @P1 STL.64 [R1+0x1a0], R20 ;  /* 0x0001a01401001387 */ /* 0x000fe80000100a00 */
[----:B------:R-:W-:Y:S04]  /*2280*/  @P1 STL.64 [R1+0x1a8], R22 ;  /* 0x0001a81601001387 */ /* 0x000fe80000100a00 */
[----:B------:R-:W-:Y:S04]  /*2290*/  STL [R1+0xe4], R4 ;  /* 0x0000e40401007387 */ /* 0x000fe80000100800 */
[----:B-1----:R-:W4:Y:S04]  /*22a0*/  LDL.LU R26, [R1+0x64] ;  /* 0x00006400011a7983 */ /* 0x002f280000300800 */
[----:B------:R0:W-:Y:S04]  /*22b0*/  STL [R1+0xbc], R0 ;  /* 0x0000bc0001007387 */ /* 0x0001e80000100800 */
[----:B------:R-:W4:Y:S04]  /*22c0*/  LDL.LU R27, [R1+0x68] ;  /* 0x00006800011b7983 */ /* 0x000f280000300800 */
[----:B------:R-:W4:Y:S04]  /*22d0*/  LDL.LU R14, [R1+0x6c] ;  /* 0x00006c00010e7983 */ /* 0x000f280000300800 */
[----:B------:R-:W4:Y:S01]  /*22e0*/  LDL.LU R15, [R1+0x50] ;  /* 0x00005000010f7983 */ /* 0x000f220000300800 */
[----:B0-----:R-:W-:-:S03]  /*22f0*/  FADD.FTZ R0, -R3, R7 ;  /* 0x0000000703007221 */ /* 0x001fc60000010100 */
[----:B------:R-:W4:Y:S04]  /*2300*/  LDL.LU R4, [R1+0x54] ;  /* 0x0000540001047983 */ /* 0x000f280000300800 */
[----:B------:R-:W4:Y:S04]  /*2310*/  LDL.LU R8, [R1+0x58] ;  /* 0x0000580001087983 */ /* 0x000f280000300800 */
[----:B------:R-:W4:Y:S04]  /*2320*/  LDL.LU R6, [R1+0x5c] ;  /* 0x00005c0001067983 */ /* 0x000f280000300800 */
[----:B------:R-:W4:Y:S04]  /*2330*/  LDL.LU R9, [R1+0x40] ;  /* 0x0000400001097983 */ /* 0x000f280000300800 */
[----:B------:R-:W4:Y:S04]  /*2340*/  LDL.LU R11, [R1+0x44] ;  /* 0x00004400010b7983 */ /* 0x000f280000300800 */
[----:B------:R-:W4:Y:S04]  /*2350*/  LDL.LU R28, [R1+0x48] ;  /* 0x00004800011c7983 */ /* 0x000f280000300800 */
[----:B------:R-:W4:Y:S04]  /*2360*/  LDL.LU R7, [R1+0x4c] ;  /* 0x00004c0001077983 */ /* 0x000f280000300800 */
[----:B------:R0:W-:Y:S01]  /*2370*/  STL [R1+0x90], R0 ;  /* 0x0000900001007387 */ /* 0x0001e20000100800 */
[----:B------:R-:W-:-:S03]  /*2380*/  FADD.FTZ R13, -R3, R13 ;  /* 0x0000000d030d7221 */ /* 0x000fc60000010100 */
[----:B------:R-:W-:Y:S04]  /*2390*/  STL [R1+0x94], R17 ;  /* 0x0000941101007387 */ /* 0x000fe80000100800 */
[----:B------:R1:W4:Y:S01]  /*23a0*/  LDL.64 R20, [R1+0x180] ;  /* 0x0001800001147983 */ /* 0x0003220000100a00 */
[----:B0-----:R-:W-:-:S03]  /*23b0*/  FADD.FTZ R0, -R3, R5 ;  /* 0x0000000503007221 */ /* 0x001fc60000010100 */
[----:B------:R0:W-:Y:S04]  /*23c0*/  STL [R1+0x98], R16 ;  /* 0x0000981001007387 */ /* 0x0001e80000100800 */
[----:B------:R1:W4:Y:S04]  /*23d0*/  LDL.64 R22, [R1+0x188] ;  /* 0x0001880001167983 */ /* 0x0003280000100a00 */
[----:B------:R1:W-:Y:S04]  /*23e0*/  STL [R1+0xb0], R0 ;  /* 0x0000b00001007387 */ /* 0x0003e80000100800 */
[----:B0-----:R0:W4:Y:S04]  /*23f0*/  LDL.64 R16, [R1+0x170] ;  /* 0x0001700001107983 */ /* 0x0011280000100a00 */
[----:B------:R0:W4:Y:S04]  /*2400*/  LDL.64 R18, [R1+0x178] ;  /* 0x0001780001127983 */ /* 0x0001280000100a00 */
[----:B------:R-:W4:Y:S04]  /*2410*/  LDL.LU R5, [R1+0x34] ;  /* 0x0000340001057983 */ /* 0x000f280000300800 */
[----:B-1----:R-:W4:Y:S04]  /*2420*/  LDL.LU R0, [R1+0x24] ;  /* 0x0000240001007983 */ /* 0x002f280000300800 */
[----:B------:R1:W-:Y:S04]  /*2430*/  STL [R1+0x9c], R13 ;  /* 0x00009c0d01007387 */ /* 0x0003e80000100800 */
[----:B-1----:R-:W4:Y:S01]  /*2440*/  LDL.LU R13, [R1+0x694] ;  /* 0x00069400010d7983 */ /* 0x002f220000300800 */
[----:B---3--:R-:W-:-:S02]  /*2450*/  FADD.FTZ R2, -R3, R2 ;  /* 0x0000000203027221 */ /* 0x008fc40000010100 */
[C---:B--2---:R-:W-:Y:S02]  /*2460*/  FADD.FTZ R24, -R3.reuse, R24 ;  /* 0x0000001803187221 */ /* 0x044fe40000010100 */
[C---:B----4-:R-:W-:Y:S02]  /*2470*/  FADD.FTZ R12, -R3.reuse, R12 ;  /* 0x0000000c030c7221 */ /* 0x050fe40000010100 */
[----:B------:R-:W-:-:S05]  /*2480*/  FADD.FTZ R13, -R3, R13 ;  /* 0x0000000d030d7221 */ /* 0x000fca0000010100 */
[----:B------:R1:W-:Y:S04]  /*2490*/  STL [R1+0x84], R13 ;  /* 0x0000840d01007387 */ /* 0x0003e80000100800 */
[----:B-1----:R-:W2:Y:S04]  /*24a0*/  LDL.LU R13, [R1+0x690] ;  /* 0x00069000010d7983 */ /* 0x002ea80000300800 */
[----:B------:R1:W-:Y:S04]  /*24b0*/  STL [R1+0x80], R2 ;  /* 0x0000800201007387 */ /* 0x0003e80000100800 */
[----:B-1----:R-:W3:Y:S04]  /*24c0*/  LDL.LU R2, [R1+0x68c] ;  /* 0x00068c0001027983 */ /* 0x002ee80000300800 */
[----:B------:R1:W-:Y:S04]  /*24d0*/  STL [R1+0x70], R24 ;  /* 0x0000701801007387 */ /* 0x0003e80000100800 */
[----:B-1----:R-:W4:Y:S04]  /*24e0*/  LDL.LU R24, [R1+0x688] ;  /* 0x0006880001187983 */ /* 0x002f280000300800 */
[----:B------:R1:W-:Y:S04]  /*24f0*/  STL [R1+0x74], R12 ;  /* 0x0000740c01007387 */ /* 0x0003e80000100800 */
[----:B-1----:R-:W2:Y:S01]  /*2500*/  LDL.LU R12, [R1+0x684] ;  /* 0x00068400010c7983 */ /* 0x002ea20000300800 */
[----:B------:R-:W-:-:S05]  /*2510*/  FADD.FTZ R10, -R3, R10 ;  /* 0x0000000a030a7221 */ /* 0x000fca0000010100 */
[----:B------:R1:W-:Y:S04]  /*2520*/  STL [R1+0x78], R10 ;  /* 0x0000780a01007387 */ /* 0x0003e80000100800 */
[----:B-1----:R-:W3:Y:S01]  /*2530*/  LDL.LU R10, [R1+0x680] ;  /* 0x00068000010a7983 */ /* 0x002ee20000300800 */
[----:B--2---:R-:W-:-:S05]  /*2540*/  @P1 IMAD.WIDE.U32 R12, R13, R12, c[0x0][0x218] ;  /* 0x000086000d0c1625 */ /* 0x004fca00078e000c */
[----:B------:R-:W2:Y:S04]  /*2550*/  @P1 LDG.E.128 R20, [R12.64] ;  /* 0x000000040c141981 */ /* 0x000ea8000c1e1d00 */
[----:B------:R1:W4:Y:S01]  /*2560*/  @P1 LDG.E.128 R16, [R12.64+0x10] ;  /* 0x000010040c101981 */ /* 0x000322000c1e1d00 */
[C---:B------:R-:W-:Y:S02]  /*2570*/  FADD.FTZ R25, -R3.reuse, R25 ;  /* 0x0000001903197221 */ /* 0x040fe40000010100 */
[C---:B------:R-:W-:Y:S02]  /*2580*/  FADD.FTZ R26, -R3.reuse, R26 ;  /* 0x0000001a031a7221 */ /* 0x040fe40000010100 */
[C---:B---3--:R-:W-:Y:S02]  /*2590*/  FADD.FTZ R10, -R3.reuse, R10 ;  /* 0x0000000a030a7221 */ /* 0x048fe40000010100 */
[----:B------:R-:W-:-:S03]  /*25a0*/  FADD.FTZ R27, -R3, R27 ;  /* 0x0000001b031b7221 */ /* 0x000fc60000010100 */
[----:B------:R3:W-:Y:S01]  /*25b0*/  STL [R1+0x620], R10 ;  /* 0x0006200a01007387 */ /* 0x0007e20000100800 */
[----:B------:R-:W-:-:S03]  /*25c0*/  FADD.FTZ R14, -R3, R14 ;  /* 0x0000000e030e7221 */ /* 0x000fc60000010100 */
[----:B---3--:R-:W3:Y:S04]  /*25d0*/  LDL.LU R10, [R1+0x20] ;  /* 0x00002000010a7983 */ /* 0x008ee80000300800 */
[----:B------:R0:W-:Y:S04]  /*25e0*/  STL [R1+0xec], R25 ;  /* 0x0000ec1901007387 */ /* 0x0001e80000100800 */
[----:B0-----:R-:W3:Y:S04]  /*25f0*/  LDL.LU R25, [R1+0x67c] ;  /* 0x00067c0001197983 */ /* 0x001ee80000300800 */
[----:B------:R0:W-:Y:S01]  /*2600*/  STL [R1+0xe8], R26 ;  /* 0x0000e81a01007387 */ /* 0x0001e20000100800 */
[----:B------:R-:W-:-:S03]  /*2610*/  FADD.FTZ R15, -R3, R15 ;  /* 0x0000000f030f7221 */ /* 0x000fc60000010100 */
[----:B0-----:R-:W3:Y:S04]  /*2620*/  LDL.LU R26, [R1+0x678] ;  /* 0x00067800011a7983 */ /* 0x001ee80000300800 */
[----:B------:R0:W-:Y:S01]  /*2630*/  STL [R1+0x8c], R27 ;  /* 0x00008c1b01007387 */ /* 0x0001e20000100800 */
[----:B------:R-:W-:-:S03]  /*2640*/  FADD.FTZ R4, -R3, R4 ;  /* 0x0000000403047221 */ /* 0x000fc60000010100 */
[----:B0-----:R-:W3:Y:S04]  /*2650*/  LDL.LU R27, [R1+0x674] ;  /* 0x00067400011b7983 */ /* 0x001ee80000300800 */
[----:B------:R0:W-:Y:S01]  /*2660*/  STL [R1+0x88], R14 ;  /* 0x0000880e01007387 */ /* 0x0001e20000100800 */
[----:B------:R-:W-:-:S03]  /*2670*/  FADD.FTZ R8, -R3, R8 ;  /* 0x0000000803087221 */ /* 0x000fc60000010100 */
[----:B0-----:R-:W3:Y:S01]  /*2680*/  LDL.LU R14, [R1+0x670] ;  /* 0x00067000010e7983 */ /* 0x001ee20000300800 */
[C---:B------:R-:W-:Y:S02]  /*2690*/  FADD.FTZ R6, -R3.reuse, R6 ;  /* 0x0000000603067221 */ /* 0x040fe40000010100 */
[C---:B------:R-:W-:Y:S02]  /*26a0*/  FADD.FTZ R9, -R3.reuse, R9 ;  /* 0x0000000903097221 */ /* 0x040fe40000010100 */
[C---:B------:R-:W-:Y:S02]  /*26b0*/  FADD.FTZ R11, -R3.reuse, R11 ;  /* 0x0000000b030b7221 */ /* 0x040fe40000010100 */
[C---:B------:R-:W-:Y:S02]  /*26c0*/  FADD.FTZ R28, -R3.reuse, R28 ;  /* 0x0000001c031c7221 */ /* 0x040fe40000010100 */
[C---:B------:R-:W-:Y:S01]  /*26d0*/  FADD.FTZ R7, -R3.reuse, R7 ;  /* 0x0000000703077221 */ /* 0x040fe20000010100 */
[----:B--2---:R-:W-:Y:S04]  /*26e0*/  @P1 STL.64 [R1+0x180], R20 ;  /* 0x0001801401001387 */ /* 0x004fe80000100a00 */
[----:B------:R0:W-:Y:S04]  /*26f0*/  @P1 STL.64 [R1+0x188], R22 ;  /* 0x0001881601001387 */ /* 0x0001e80000100a00 */
[----:B0-----:R-:W2:Y:S04]  /*2700*/  LDL.LU.64 R22, [R1+0x668] ;  /* 0x0006680001167983 */ /* 0x001ea80000300a00 */
[----:B------:R-:W2:Y:S04]  /*2710*/  LDL.LU.64 R20, [R1+0x660] ;  /* 0x0006600001147983 */ /* 0x000ea80000300a00 */
[----:B-1----:R-:W2:Y:S04]  /*2720*/  LDL.LU.64 R12, [R1+0x658] ;  /* 0x00065800010c7983 */ /* 0x002ea80000300a00 */
[----:B----4-:R-:W-:Y:S04]  /*2730*/  @P1 STL.64 [R1+0x170], R16 ;  /* 0x0001701001001387 */ /* 0x010fe80000100a00 */
[----:B------:R0:W-:Y:S04]  /*2740*/  @P1 STL.64 [R1+0x178], R18 ;  /* 0x0001781201001387 */ /* 0x0001e80000100a00 */
[----:B0-----:R-:W4:Y:S04]  /*2750*/  LDL.LU.64 R18, [R1+0x650] ;  /* 0x0006500001127983 */ /* 0x001f280000300a00 */
[----:B------:R-:W2:Y:S04]  /*2760*/  LDL.LU.64 R16, [R1+0x648] ;  /* 0x0006480001107983 */ /* 0x000ea80000300a00 */
[----:B------:R0:W-:Y:S04]  /*2770*/  STL [R1+0xf0], R15 ;  /* 0x0000f00f01007387 */ /* 0x0001e80000100800 */
[----:B0-----:R-:W2:Y:S04]  /*2780*/  LDL.LU R15, [R1+0x640] ;  /* 0x00064000010f7983 */ /* 0x001ea80000300800 */
        /* <DEDUP_REMOVED lines=13> */
[----:B0-----:R-:W2:Y:S01]  /*2860*/  LDL.LU R7, [R1+0x628] ;  /* 0x0006280001077983 */ /* 0x001ea20000300800 */
[----:B------:R-:W-:-:S02]  /*2870*/  FADD.FTZ R5, -R3, R5 ;  /* 0x0000000503057221 */ /* 0x000fc40000010100 */
[----:B--2---:R-:W-:-:S05]  /*2880*/  FADD.FTZ R7, -R3, R7 ;  /* 0x0000000703077221 */ /* 0x004fca0000010100 */
[----:B------:R0:W-:Y:S04]  /*2890*/  STL [R1+0x5e0], R7 ;  /* 0x0005e00701007387 */ /* 0x0001e80000100800 */
[----:B0-----:R-:W2:Y:S04]  /*28a0*/  LDL.LU R7, [R1+0x38] ;  /* 0x0000380001077983 */ /* 0x001ea80000300800 */
[----:B------:R0:W-:Y:S04]  /*28b0*/  STL [R1+0x138], R5 ;  /* 0x0001380501007387 */ /* 0x0001e80000100800 */
[----:B0-----:R-:W3:Y:S01]  /*28c0*/  LDL.LU R5, [R1+0x624] ;  /* 0x0006240001057983 */ /* 0x001ee20000300800 */
[----:B------:R-:W-:-:S02]  /*28d0*/  FADD.FTZ R28, -R3, R28 ;  /* 0x0000001c031c7221 */ /* 0x000fc40000010100 */
[C---:B------:R-:W-:Y:S02]  /*28e0*/  FADD.FTZ R0, -R3.reuse, R0 ;  /* 0x0000000003007221 */ /* 0x040fe40000010100 */
[C---:B------:R-:W-:Y:S02]  /*28f0*/  FADD.FTZ R6, -R3.reuse, R6 ;  /* 0x0000000603067221 */ /* 0x040fe40000010100 */
[----:B--2---:R-:W-:-:S05]  /*2900*/  FADD.FTZ R7, -R3, R7 ;  /* 0x0000000703077221 */ /* 0x004fca0000010100 */
[----:B------:R0:W-:Y:S04]  /*2910*/  STL [R1+0x140], R7 ;  /* 0x0001400701007387 */ /* 0x0001e80000100800 */
[----:B------:R-:W-:Y:S01]  /*2920*/  STL [R1+0x144], R28 ;  /* 0x0001441c01007387 */ /* 0x000fe20000100800 */
[C---:B---3--:R-:W-:Y:S02]  /*2930*/  FADD.FTZ R5, -R3.reuse, R5 ;  /* 0x0000000503057221 */ /* 0x048fe40000010100 */
[----:B0-----:R-:W-:-:S05]  /*2940*/  FADD.FTZ R7, -R3, R10 ;  /* 0x0000000a03077221 */ /* 0x001fca0000010100 */
[----:B------:R-:W-:Y:S04]  /*2950*/  STL [R1+0x150], R7 ;  /* 0x0001500701007387 */ /* 0x000fe80000100800 */
[----:B------:R-:W-:Y:S04]  /*2960*/  STL [R1+0x5bc], R5 ;  /* 0x0005bc0501007387 */ /* 0x000fe80000100800 */
[----:B------:R0:W-:Y:S02]  /*2970*/  STL [R1+0x14c], R0 ;  /* 0x00014c0001007387 */ /* 0x0001e40000100800 */
[----:B0-----:R-:W-:-:S05]  /*2980*/  FADD.FTZ R0, -R3, R11 ;  /* 0x0000000b03007221 */ /* 0x001fca0000010100 */
[----:B------:R0:W-:Y:S04]  /*2990*/  STL [R1+0x5c0], R0 ;  /* 0x0005c00001007387 */ /* 0x0001e80000100800 */
[----:B------:R-:W-:Y:S01]  /*29a0*/  STL [R1+0x584], R6 ;  /* 0x0005840601007387 */ /* 0x000fe20000100800 */
[C---:B0-----:R-:W-:Y:S02]  /*29b0*/  FADD.FTZ R0, -R3.reuse, R9 ;  /* 0x0000000903007221 */ /* 0x041fe40000010100 */
[----:B------:R-:W-:-:S03]  /*29c0*/  FADD.FTZ R9, -R3, R4 ;  /* 0x0000000403097221 */ /* 0x000fc60000010100 */
[----:B------:R0:W-:Y:S04]  /*29d0*/  STL [R1+0x210], R0 ;  /* 0x0002100001007387 */ /* 0x0001e80000100800 */
[----:B------:R-:W-:Y:S01]  /*29e0*/  STL [R1+0x56c], R9 ;  /* 0x00056c0901007387 */ /* 0x000fe20000100800 */
[----:B0-----:R-:W-:-:S05]  /*29f0*/  FADD.FTZ R0, -R3, R8 ;  /* 0x0000000803007221 */ /* 0x001fca0000010100 */
[----:B------:R0:W-:Y:S01]  /*2a00*/  STL [R1+0x21c], R0 ;  /* 0x00021c0001007387 */ /* 0x0001e20000100800 */
[--C-:B------:R-:W-:Y:S02]  /*2a10*/  PRMT R4, RZ, 0x7610, R12.reuse ;  /* 0x00007610ff047816 */ /* 0x100fe4000000000c */
[----:B------:R-:W-:Y:S02]  /*2a20*/  PRMT R3, RZ, 0x5410, R13 ;  /* 0x00005410ff037816 */ /* 0x000fe4000000000d */
[----:B0-----:R-:W-:-:S05]  /*2a30*/  PRMT R0, RZ, 0x5410, R12 ;  /* 0x00005410ff007816 */ /* 0x001fca000000000c */
[----:B------:R0:W-:Y:S04]  /*2a40*/  STL [R1+0x34], R0 ;  /* 0x0000340001007387 */ /* 0x0001e80000100800 */
[----:B------:R1:W-:Y:S01]  /*2a50*/  STL [R1+0x30], R4 ;  /* 0x0000300401007387 */ /* 0x0003e20000100800 */
[----:B0-----:R-:W-:-:S03]  /*2a60*/  PRMT R0, RZ, 0x7610, R13 ;  /* 0x00007610ff007816 */ /* 0x001fc6000000000d */
[----:B------:R0:W-:Y:S04]  /*2a70*/  STL [R1+0x2c], R3 ;  /* 0x00002c0301007387 */ /* 0x0001e80000100800 */
[----:B------:R2:W-:Y:S01]  /*2a80*/  STL [R1+0x28], R0 ;  /* 0x0000280001007387 */ /* 0x0005e20000100800 */
[--C-:B-1----:R-:W-:Y:S02]  /*2a90*/  PRMT R4, RZ, 0x7610, R15.reuse ;  /* 0x00007610ff047816 */ /* 0x102fe4000000000f */
[----:B0-----:R-:W-:Y:S02]  /*2aa0*/  PRMT R3, RZ, 0x7610, R14 ;  /* 0x00007610ff037816 */ /* 0x001fe4000000000e */
[----:B--2---:R-:W-:-:S03]  /*2ab0*/  PRMT R0, RZ, 0x5410, R15 ;  /* 0x00005410ff007816 */ /* 0x004fc6000000000f */
[----:B------:R0:W-:Y:S04]  /*2ac0*/  STL [R1+0x20], R3 ;  /* 0x0000200301007387 */ /* 0x0001e80000100800 */
[----:B------:R1:W-:Y:S01]  /*2ad0*/  STL [R1+0x1c], R0 ;  /* 0x00001c0001007387 */ /* 0x0003e20000100800 */
[----:B0-----:R-:W-:-:S03]  /*2ae0*/  PRMT R3, RZ, 0x5410, R16 ;  /* 0x00005410ff037816 */ /* 0x001fc60000000010 */
[----:B------:R0:W-:Y:S01]  /*2af0*/  STL [R1+0x18], R4 ;  /* 0x0000180401007387 */ /* 0x0001e20000100800 */
[----:B-1----:R-:W-:-:S03]  /*2b00*/  PRMT R0, RZ, 0x7610, R16 ;  /* 0x00007610ff007816 */ /* 0x002fc60000000010 */
[----:B------:R1:W-:Y:S04]  /*2b10*/  STL [R1+0x14], R3 ;  /* 0x0000140301007387 */ /* 0x0003e80000100800 */
[----:B------:R4:W-:Y:S01]  /*2b20*/  STL [R1+0x10], R0 ;  /* 0x0000100001007387 */ /* 0x0009e20000100800 */
[--C-:B0-----:R-:W-:Y:S02]  /*2b30*/  PRMT R4, RZ, 0x5410, R17.reuse ;  /* 0x00005410ff047816 */ /* 0x101fe40000000011 */
[----:B-1----:R-:W-:Y:S02]  /*2b40*/  PRMT R3, RZ, 0x7610, R17 ;  /* 0x00007610ff037816 */ /* 0x002fe40000000011 */
[--C-:B----4-:R-:W-:Y:S02]  /*2b50*/  PRMT R0, RZ, 0x5410, R18.reuse ;  /* 0x00005410ff007816 */ /* 0x110fe40000000012 */
[----:B------:R-:W-:Y:S01]  /*2b60*/  PRMT R18, RZ, 0x7610, R18 ;  /* 0x00007610ff127816 */ /* 0x000fe20000000012 */
[----:B------:R-:W-:Y:S04]  /*2b70*/  STL [R1+0xc], R4 ;  /* 0x00000c0401007387 */ /* 0x000fe80000100800 */
[----:B------:R0:W-:Y:S04]  /*2b80*/  STL [R1+0x8], R3 ;  /* 0x0000080301007387 */ /* 0x0001e80000100800 */
[----:B------:R-:W-:Y:S04]  /*2b90*/  STL [R1+0x5ec], R18 ;  /* 0x0005ec1201007387 */ /* 0x000fe80000100800 */
[----:B------:R1:W-:Y:S01]  /*2ba0*/  STL [R1+0x4], R0 ;  /* 0x0000040001007387 */ /* 0x0003e20000100800 */
[----:B0-----:R-:W-:-:S02]  /*2bb0*/  PRMT R3, RZ, 0x7610, R19 ;  /* 0x00007610ff037816 */ /* 0x001fc40000000013 */
[----:B------:R-:W-:-:S03]  /*2bc0*/  PRMT R6, RZ, 0x5410, R21 ;  /* 0x00005410ff067816 */ /* 0x000fc60000000015 */
[----:B------:R0:W-:Y:S01]  /*2bd0*/  STL [R1+0x5f0], R3 ;  /* 0x0005f00301007387 */ /* 0x0001e20000100800 */
[----:B-1----:R-:W-:-:S05]  /*2be0*/  PRMT R0, RZ, 0x5410, R19 ;  /* 0x00005410ff007816 */ /* 0x002fca0000000013 */
[----:B------:R1:W-:Y:S01]  /*2bf0*/  STL [R1+0x38], R0 ;  /* 0x0000380001007387 */ /* 0x0003e20000100800 */
[----:B0-----:R-:W-:-:S05]  /*2c00*/  PRMT R3, RZ, 0x5410, R20 ;  /* 0x00005410ff037816 */ /* 0x001fca0000000014 */
[----:B------:R-:W-:Y:S01]  /*2c10*/  STL [R1+0x48], R3 ;  /* 0x0000480301007387 */ /* 0x000fe20000100800 */
[----:B-1----:R-:W-:-:S03]  /*2c20*/  PRMT R0, RZ, 0x7610, R20 ;  /* 0x00007610ff007816 */ /* 0x002fc60000000014 */
[----:B------:R-:W-:Y:S04]  /*2c30*/  STL [R1+0x5e4], R6 ;  /* 0x0005e40601007387 */ /* 0x000fe80000100800 */
[----:B------:R0:W-:Y:S04]  /*2c40*/  STL [R1+0x104], R0 ;  /* 0x0001040001007387 */ /* 0x0001e80000100800 */
[----:B------:R-:W2:Y:S04]  /*2c50*/  LDL.LU R15, [R1+0xe0] ;  /* 0x0000e000010f7983 */ /* 0x000ea80000300800 */
[----:B------:R-:W3:Y:S01]  /*2c60*/  LDL.LU R12, [R1+0xdc] ;  /* 0x0000dc00010c7983 */ /* 0x000ee20000300800 */
[----:B0-----:R-:W-:-:S02]  /*2c70*/  PRMT R0, RZ, 0x7610, R21 ;  /* 0x00007610ff007816 */ /* 0x001fc40000000015 */
[----:B------:R-:W-:-:S03]  /*2c80*/  PRMT R10, RZ, 0x5410, R14 ;  /* 0x00005410ff0a7816 */ /* 0x000fc6000000000e */
[----:B------:R0:W-:Y:S01]  /*2c90*/  STL [R1+0x10c], R0 ;  /* 0x00010c0001007387 */ /* 0x0001e20000100800 */
[----:B------:R-:W-:-:S03]  /*2ca0*/  PRMT R3, RZ, 0x7610, R22 ;  /* 0x00007610ff037816 */ /* 0x000fc60000000016 */
[----:B------:R-:W4:Y:S01]  /*2cb0*/  LDL.LU R13, [R1+0xd8] ;  /* 0x0000d800010d7983 */ /* 0x000f220000300800 */
[----:B------:R-:W-:-:S03]  /*2cc0*/  PRMT R5, RZ, 0x7610, R23 ;  /* 0x00007610ff057816 */ /* 0x000fc60000000017 */
[----:B------:R-:W3:Y:S01]  /*2cd0*/  LDL.LU R14, [R1+0xc8] ;  /* 0x0000c800010e7983 */ /* 0x000ee20000300800 */
[----:B0-----:R-:W-:-:S03]  /*2ce0*/  PRMT R0, RZ, 0x5410, R22 ;  /* 0x00005410ff007816 */ /* 0x001fc60000000016 */
[----:B------:R-:W3:Y:S04]  /*2cf0*/  LDL.LU R16, [R1+0xa4] ;  /* 0x0000a40001107983 */ /* 0x000ee80000300800 */
[----:B------:R0:W-:Y:S04]  /*2d00*/  STL [R1+0x11c], R0 ;  /* 0x00011c0001007387 */ /* 0x0001e80000100800 */
[----:B------:R-:W-:Y:S01]  /*2d10*/  STL [R1+0x128], R3 ;  /* 0x0001280301007387 */ /* 0x000fe20000100800 */
[----:B0-----:R-:W-:-:S03]  /*2d20*/  PRMT R0, RZ, 0x5410, R23 ;  /* 0x00005410ff007816 */ /* 0x001fc60000000017 */
[----:B------:R-:W-:Y:S04]  /*2d30*/  STL [R1+0x5c4], R5 ;  /* 0x0005c40501007387 */ /* 0x000fe80000100800 */
[----:B------:R0:W-:Y:S04]  /*2d40*/  STL [R1+0x12c], R0 ;  /* 0x00012c0001007387 */ /* 0x0001e80000100800 */
[----:B------:R-:W3:Y:S01]  /*2d50*/  LDL.LU R28, [R1+0xa0] ;  /* 0x0000a000011c7983 */ /* 0x000ee20000300800 */
[--C-:B0-----:R-:W-:Y:S02]  /*2d60*/  PRMT R0, RZ, 0x5410, R24.reuse ;  /* 0x00005410ff007816 */ /* 0x101fe40000000018 */
[----:B------:R-:W-:-:S03]  /*2d70*/  PRMT R24, RZ, 0x7610, R24 ;  /* 0x00007610ff187816 */ /* 0x000fc60000000018 */
[----:B------:R0:W-:Y:S04]  /*2d80*/  STL [R1+0x13c], R0 ;  /* 0x00013c0001007387 */ /* 0x0001e80000100800 */
[----:B------:R-:W-:Y:S04]  /*2d90*/  STL [R1+0x5b0], R24 ;  /* 0x0005b01801007387 */ /* 0x000fe80000100800 */
[----:B------:R-:W3:Y:S01]  /*2da0*/  LDL.LU R3, [R1+0x228] ;  /* 0x0002280001037983 */ /* 0x000ee20000300800 */
[--C-:B0-----:R-:W-:Y:S02]  /*2db0*/  PRMT R0, RZ, 0x5410, R25.reuse ;  /* 0x00005410ff007816 */ /* 0x101fe40000000019 */
[----:B------:R-:W-:-:S03]  /*2dc0*/  PRMT R25, RZ, 0x7610, R25 ;  /* 0x00007610ff197816 */ /* 0x000fc60000000019 */
[----:B------:R0:W-:Y:S01]  /*2dd0*/  STL [R1+0x148], R0 ;  /* 0x0001480001007387 */ /* 0x0001e20000100800 */
[----:B------:R-:W-:-:S03]  /*2de0*/  PRMT R4, RZ, 0x5410, R26 ;  /* 0x00005410ff047816 */ /* 0x000fc6000000001a */
[----:B------:R-:W-:Y:S04]  /*2df0*/  STL [R1+0x594], R25 ;  /* 0x0005941901007387 */ /* 0x000fe80000100800 */
[----:B------:R-:W4:Y:S04]  /*2e00*/  LDL.LU R17, [R1+0x224] ;  /* 0x0002240001117983 */ /* 0x000f280000300800 */
[----:B0-----:R-:W4:Y:S04]  /*2e10*/  LDL R0, [R1+0x360] ;  /* 0x0003600001007983 */ /* 0x001f280000100800 */
[----:B------:R0:W-:Y:S04]  /*2e20*/  STL [R1+0x164], R4 ;  /* 0x0001640401007387 */ /* 0x0001e80000100800 */
[----:B------:R-:W4:Y:S01]  /*2e30*/  LDL.LU R7, [R1+0x370] ;  /* 0x0003700001077983 */ /* 0x000f220000300800 */
[----:B------:R-:W-:-:S03]  /*2e40*/  PRMT R8, RZ, 0x7610, R26 ;  /* 0x00007610ff087816 */ /* 0x000fc6000000001a */
[----:B------:R-:W4:Y:S01]  /*2e50*/  LDL.LU R6, [R1+0x22c] ;  /* 0x00022c0001067983 */ /* 0x000f220000300800 */
[--C-:B------:R-:W-:Y:S02]  /*2e60*/  PRMT R11, RZ, 0x5410, R27.reuse ;  /* 0x00005410ff0b7816 */ /* 0x100fe4000000001b */
[----:B0-----:R-:W-:Y:S01]  /*2e70*/  PRMT R4, RZ, 0x7610, R27 ;  /* 0x00007610ff047816 */ /* 0x001fe2000000001b */
[----:B------:R-:W4:Y:S04]  /*2e80*/  LDL.LU R9, [R1+0xa8] ;  /* 0x0000a80001097983 */ /* 0x000f280000300800 */
[----:B------:R-:W4:Y:S04]  /*2e90*/  LDL.LU R20, [R1+0xac] ;  /* 0x0000ac0001147983 */ /* 0x000f280000300800 */
[----:B------:R-:W-:Y:S04]  /*2ea0*/  STL [R1+0x588], R8 ;  /* 0x0005880801007387 */ /* 0x000fe80000100800 */
[----:B------:R-:W-:Y:S04]  /*2eb0*/  STL [R1+0x574], R11 ;  /* 0x0005740b01007387 */ /* 0x000fe80000100800 */
[----:B------:R-:W-:Y:S01]  /*2ec0*/  STL [R1+0x570], R4 ;  /* 0x0005700401007387 */ /* 0x000fe20000100800 */
[----:B--2---:R-:W-:-:S03]  /*2ed0*/  FMUL.FTZ R22, R2, R15 ;  /* 0x0000000f02167220 */ /* 0x004fc60000410000 */
[----:B------:R-:W2:Y:S04]  /*2ee0*/  LDL R15, [R1+0x364] ;  /* 0x00036400010f7983 */ /* 0x000ea80000100800 */
[----:B------:R-:W2:Y:S04]  /*2ef0*/  LDL.LU R23, [R1+0xb4] ;  /* 0x0000b40001177983 */ /* 0x000ea80000300800 */
[----:B------:R-:W2:Y:S01]  /*2f00*/  LDL.LU R5, [R1+0x378] ;  /* 0x0003780001057983 */ /* 0x000ea20000300800 */
[----:B---3--:R-:W-:-:S05]  /*2f10*/  FADD.FTZ R3, R16, R3 ;  /* 0x0000000310037221 */ /* 0x008fca0000010000 */
[----:B------:R0:W-:Y:S04]  /*2f20*/  STL [R1+0x228], R3 ;  /* 0x0002280301007387 */ /* 0x0001e80000100800 */
[----:B0-----:R-:W3:Y:S01]  /*2f30*/  LDL.LU R3, [R1+0x374] ;  /* 0x0003740001037983 */ /* 0x001ee20000300800 */
[----:B----4-:R-:W-:Y:S02]  /*2f40*/  FFMA.FTZ R17, R22, R16, R17 ;  /* 0x0000001016117223 */ /* 0x010fe40000010011 */
[----:B------:R-:W-:Y:S01]  /*2f50*/  FMUL.FTZ R12, R2, R12 ;  /* 0x0000000c020c7220 */ /* 0x000fe20000410000 */
[----:B------:R-:W4:Y:S01]  /*2f60*/  LDL R8, [R1+0x368] ;  /* 0x0003680001087983 */ /* 0x000f220000100800 */
[----:B------:R-:W-:-:S03]  /*2f70*/  FMUL.FTZ R21, R0, R16 ;  /* 0x0000001000157220 */ /* 0x000fc60000410000 */
[----:B------:R-:W-:Y:S04]  /*2f80*/  STL [R1+0x5f4], R22 ;  /* 0x0005f41601007387 */ /* 0x000fe80000100800 */
[----:B------:R-:W-:Y:S01]  /*2f90*/  STL [R1+0x224], R17 ;  /* 0x0002241101007387 */ /* 0x000fe20000100800 */
[----:B------:R-:W-:-:S03]  /*2fa0*/  FADD.FTZ R7, R28, R7 ;  /* 0x000000071c077221 */ /* 0x000fc60000010000 */
[----:B------:R-:W4:Y:S01]  /*2fb0*/  LDL.LU R4, [R1+0x380] ;  /* 0x0003800001047983 */ /* 0x000f220000300800 */
[----:B------:R-:W-:-:S03]  /*2fc0*/  FFMA.FTZ R6, R12, R28, R6 ;  /* 0x0000001c0c067223 */ /* 0x000fc60000010006 */
[----:B------:R-:W4:Y:S04]  /*2fd0*/  LDL.LU R0, [R1+0x90] ;  /* 0x0000900001007983 */ /* 0x000f280000300800 */
[----:B------:R-:W-:Y:S04]  /*2fe0*/  STL [R1+0x5f8], R21 ;  /* 0x0005f81501007387 */ /* 0x000fe80000100800 */
[----:B------:R-:W4:Y:S04]  /*2ff0*/  LDL.LU R11, [R1+0x37c] ;  /* 0x00037c00010b7983 */ /* 0x000f280000300800 */
[----:B------:R0:W-:Y:S04]  /*3000*/  STL [R1+0x22c], R6 ;  /* 0x00022c0601007387 */ /* 0x0001e80000100800 */
[----:B------:R1:W-:Y:S04]  /*3010*/  STL [R1+0x370], R7 ;  /* 0x0003700701007387 */ /* 0x0003e80000100800 */
[----:B0-----:R-:W4:Y:S04]  /*3020*/  LDL R6, [R1+0x36c] ;  /* 0x00036c0001067983 */ /* 0x001f280000100800 */
[----:B-1----:R-:W4:Y:S04]  /*3030*/  LDL.LU R7, [R1+0x388] ;  /* 0x0003880001077983 */ /* 0x002f280000300800 */
[----:B------:R-:W4:Y:S04]  /*3040*/  LDL.LU R19, [R1+0xb8] ;  /* 0x0000b80001137983 */ /* 0x000f280000300800 */
[----:B------:R-:W-:Y:S04]  /*3050*/  STL [R1+0x5fc], R12 ;  /* 0x0005fc0c01007387 */ /* 0x000fe80000100800 */
[----:B------:R-:W4:Y:S01]  /*3060*/  LDL.LU R16, [R1+0x94] ;  /* 0x0000940001107983 */ /* 0x000f220000300800 */
[----:B------:R-:W-:-:S02]  /*3070*/  FMUL.FTZ R13, R2, R13 ;  /* 0x0000000d020d7220 */ /* 0x000fc40000410000 */
[----:B--2---:R-:W-:Y:S02]  /*3080*/  FMUL.FTZ R15, R15, R28 ;  /* 0x0000001c0f0f7220 */ /* 0x004fe40000410000 */
[----:B------:R-:W-:-:S03]  /*3090*/  FADD.FTZ R5, R9, R5 ;  /* 0x0000000509057221 */ /* 0x000fc60000010000 */
[----:B------:R-:W-:Y:S04]  /*30a0*/  STL [R1+0x600], R15 ;  /* 0x0006000f01007387 */ /* 0x000fe80000100800 */
[----:B------:R0:W-:Y:S04]  /*30b0*/  STL [R1+0x378], R5 ;  /* 0x0003780501007387 */ /* 0x0001e80000100800 */
[----:B0-----:R-:W2:Y:S01]  /*30c0*/  LDL.LU R5, [R1+0x384] ;  /* 0x0003840001057983 */ /* 0x001ea20000300800 */
[----:B---3--:R-:W-:-:S05]  /*30d0*/  FFMA.FTZ R3, R13, R9, R3 ;  /* 0x000000090d037223 */ /* 0x008fca0000010003 */
[----:B------:R0:W-:Y:S04]  /*30e0*/  STL [R1+0x374], R3 ;  /* 0x0003740301007387 */ /* 0x0001e80000100800 */
[----:B0-----:R-:W3:Y:S01]  /*30f0*/  LDL R3, [R1+0x350] ;  /* 0x0003500001037983 */ /* 0x001ee20000100800 */
[----:B----4-:R-:W-:Y:S02]  /*3100*/  FMUL.FTZ R17, R8, R9 ;  /* 0x0000000908117220 */ /* 0x010fe40000410000 */
[----:B------:R-:W-:Y:S01]  /*3110*/  FMUL.FTZ R14, R2, R14 ;  /* 0x0000000e020e7220 */ /* 0x000fe20000410000 */
[----:B------:R-:W4:Y:S01]  /*3120*/  LDL.LU R28, [R1+0xe4] ;  /* 0x0000e400011c7983 */ /* 0x000f220000300800 */
[----:B------:R-:W-:-:S03]  /*3130*/  FADD.FTZ R4, R20, R4 ;  /* 0x0000000414047221 */ /* 0x000fc60000010000 */
[----:B------:R-:W-:Y:S01]  /*3140*/  STL [R1+0x604], R13 ;  /* 0x0006040d01007387 */ /* 0x000fe20000100800 */
[----:B------:R-:W-:-:S03]  /*3150*/  FMUL.FTZ R8, R2, R29 ;  /* 0x0000001d02087220 */ /* 0x000fc60000410000 */
[----:B------:R-:W4:Y:S01]  /*3160*/  LDL.LU R18, [R1+0x98] ;  /* 0x0000980001127983 */ /* 0x000f220000300800 */
[----:B------:R-:W-:-:S03]  /*3170*/  FFMA.FTZ R11, R14, R20, R11 ;  /* 0x000000140e0b7223 */ /* 0x000fc6000001000b */
[----:B------:R-:W4:Y:S04]  /*3180*/  LDL.LU R9, [R1+0xbc] ;  /* 0x0000bc0001097983 */ /* 0x000f280000300800 */
[----:B------:R-:W-:Y:S04]  /*3190*/  STL [R1+0x608], R17 ;  /* 0x0006081101007387 */ /* 0x000fe80000100800 */
[----:B------:R0:W-:Y:S01]  /*31a0*/  STL [R1+0x380], R4 ;  /* 0x0003800401007387 */ /* 0x0001e20000100800 */
[----:B------:R-:W-:-:S03]  /*31b0*/  FMUL.FTZ R20, R6, R20 ;  /* 0x0000001406147220 */ /* 0x000fc60000410000 */
[----:B0-----:R-:W4:Y:S04]  /*31c0*/  LDL.LU R4, [R1+0x390] ;  /* 0x0003900001047983 */ /* 0x001f280000300800 */
[----:B------:R0:W-:Y:S04]  /*31d0*/  STL [R1+0x60c], R14 ;  /* 0x00060c0e01007387 */ /* 0x0001e80000100800 */
[----:B------:R-:W-:Y:S04]  /*31e0*/  STL [R1], R8 ;  /* 0x0000000801007387 */ /* 0x000fe80000100800 */
[----:B------:R-:W-:Y:S04]  /*31f0*/  STL [R1+0x37c], R11 ;  /* 0x00037c0b01007387 */ /* 0x000fe80000100800 */
[----:B------:R-:W4:Y:S01]  /*3200*/  LDL.LU R6, [R1+0x38c] ;  /* 0x00038c0001067983 */ /* 0x000f220000300800 */
[----:B------:R-:W-:-:S03]  /*3210*/  FADD.FTZ R7, R23, R7 ;  /* 0x0000000717077221 */ /* 0x000fc60000010000 */
[----:B------:R-:W-:Y:S01]  /*3220*/  STL [R1+0x610], R20 ;  /* 0x0006101401007387 */ /* 0x000fe20000100800 */
[----:B------:R-:W-:-:S03]  /*3230*/  FMUL.FTZ R27, R2, R0 ;  /* 0x00000000021b7220 */ /* 0x000fc60000410000 */
[----:B0-----:R-:W4:Y:S04]  /*3240*/  LDL R14, [R1+0x354] ;  /* 0x00035400010e7983 */ /* 0x001f280000100800 */
[----:B------:R0:W-:Y:S04]  /*3250*/  STL [R1+0x388], R7 ;  /* 0x0003880701007387 */ /* 0x0001e80000100800 */
[----:B0-----:R-:W4:Y:S04]  /*3260*/  LDL.LU R7, [R1+0xb0] ;  /* 0x0000b00001077983 */ /* 0x001f280000300800 */
[----:B------:R-:W4:Y:S01]  /*3270*/  LDL.LU R0, [R1+0x9c] ;  /* 0x00009c0001007983 */ /* 0x000f220000300800 */
[----:B--2---:R-:W-:-:S03]  /*3280*/  FFMA.FTZ R5, R8, R23, R5 ;  /* 0x0000001708057223 */ /* 0x004fc60000010005 */
[----:B------:R-:W2:Y:S04]  /*3290*/  LDL.LU R8, [R1+0x398] ;  /* 0x0003980001087983 */ /* 0x000ea80000300800 */
[----:B------:R-:W2:Y:S04]  /*32a0*/  LDL.LU R13, [R1+0x394] ;  /* 0x00039400010d7983 */ /* 0x000ea80000300800 */
[----:B------:R-:W-:Y:S04]  /*32b0*/  STL [R1+0x384], R5 ;  /* 0x0003840501007387 */ /* 0x000fe80000100800 */
[----:B------:R-:W2:Y:S04]  /*32c0*/  LDL R12, [R1+0x358] ;  /* 0x00035800010c7983 */ /* 0x000ea80000100800 */
[----:B------:R-:W2:Y:S01]  /*32d0*/  LDL.LU R11, [R1+0x3a0] ;  /* 0x0003a000010b7983 */ /* 0x000ea20000300800 */
[----:B---3--:R-:W-:-:S03]  /*32e0*/  FMUL.FTZ R29, R3, R23 ;  /* 0x00000017031d7220 */ /* 0x008fc60000410000 */
[----:B------:R-:W3:Y:S04]  /*32f0*/  LDL.LU R3, [R1+0x39c] ;  /* 0x00039c0001037983 */ /* 0x000ee80000300800 */
[----:B------:R-:W-:Y:S01]  /*3300*/  STL [R1+0x614], R29 ;  /* 0x0006141d01007387 */ /* 0x000fe20000100800 */
[----:B------:R-:W-:Y:S02]  /*3310*/  FMUL.FTZ R16, R2, R16 ;  /* 0x0000001002107220 */ /* 0x000fe40000410000 */
[----:B----4-:R-:W-:-:S05]  /*3320*/  FADD.FTZ R4, R19, R4 ;  /* 0x0000000413047221 */ /* 0x010fca0000010000 */
[----:B------:R0:W-:Y:S04]  /*3330*/  STL [R1+0x390], R4 ;  /* 0x0003900401007387 */ /* 0x0001e80000100800 */
[----:B0-----:R-:W4:Y:S01]  /*3340*/  LDL.LU R4, [R1+0x84] ;  /* 0x0000840001047983 */ /* 0x001f220000300800 */
[----:B------:R-:W-:-:S03]  /*3350*/  FFMA.FTZ R6, R27, R19, R6 ;  /* 0x000000131b067223 */ /* 0x000fc60000010006 */
[----:B------:R-:W4:Y:S04]  /*3360*/  LDL.LU R5, [R1+0x80] ;  /* 0x0000800001057983 */ /* 0x000f280000300800 */
[----:B------:R-:W4:Y:S04]  /*3370*/  LDL.LU R22, [R1+0x34] ;  /* 0x0000340001167983 */ /* 0x000f280000300800 */
[----:B------:R0:W-:Y:S01]  /*3380*/  STL [R1+0x38c], R6 ;  /* 0x00038c0601007387 */ /* 0x0001e20000100800 */
[----:B------:R-:W-:-:S03]  /*3390*/  FMUL.FTZ R26, R14, R19 ;  /* 0x000000130e1a7220 */ /* 0x000fc60000410000 */
[----:B0-----:R-:W4:Y:S04]  /*33a0*/  LDL R6, [R1+0x35c] ;  /* 0x00035c0001067983 */ /* 0x001f280000100800 */
[----:B------:R-:W-:Y:S04]  /*33b0*/  STL [R1+0x618], R27 ;  /* 0x0006181b01007387 */ /* 0x000fe80000100800 */
[----:B------:R-:W-:Y:S01]  /*33c0*/  STL [R1+0x61c], R26 ;  /* 0x00061c1a01007387 */ /* 0x000fe20000100800 */
[----:B--2---:R-:W-:Y:S02]  /*33d0*/  FADD.FTZ R8, R28, R8 ;  /* 0x000000081c087221 */ /* 0x004fe40000010000 */
[----:B------:R-:W-:-:S03]  /*33e0*/  FFMA.FTZ R13, R16, R28, R13 ;  /* 0x0000001c100d7223 */ /* 0x000fc6000001000d */
[----:B------:R0:W-:Y:S04]  /*33f0*/  STL [R1+0x398], R8 ;  /* 0x0003980801007387 */ /* 0x0001e80000100800 */
[----:B------:R-:W2:Y:S04]  /*3400*/  LDL.LU R25, [R1+0x30] ;  /* 0x0000300001197983 */ /* 0x000ea80000300800 */
[----:B------:R-:W2:Y:S01]  /*3410*/  LDL.LU R24, [R1+0x2c] ;  /* 0x00002c0001187983 */ /* 0x000ea20000300800 */
[----:B0-----:R-:W-:Y:S02]  /*3420*/  FMUL.FTZ R8, R2, R18 ;  /* 0x0000001202087220 */ /* 0x001fe40000410000 */
[----:B------:R-:W-:Y:S01]  /*3430*/  FADD.FTZ R11, R9, R11 ;  /* 0x0000000b090b7221 */ /* 0x000fe20000010000 */
[----:B------:R-:W2:Y:S04]  /*3440*/  LDL.LU R18, [R1+0x28] ;  /* 0x0000280001127983 */ /* 0x000ea80000300800 */
[----:B------:R-:W-:Y:S04]  /*3450*/  STL [R1+0x394], R13 ;  /* 0x0003940d01007387 */ /* 0x000fe80000100800 */
[----:B------:R-:W2:Y:S04]  /*3460*/  LDL.LU R23, [R1+0x70] ;  /* 0x0000700001177983 */ /* 0x000ea80000300800 */
[----:B------:R-:W-:Y:S04]  /*3470*/  STL [R1+0x3c], R8 ;  /* 0x00003c0801007387 */ /* 0x000fe80000100800 */
[----:B------:R-:W-:Y:S04]  /*3480*/  STL [R1+0x3a0], R11 ;  /* 0x0003a00b01007387 */ /* 0x000fe80000100800 */
[----:B------:R-:W2:Y:S01]  /*3490*/  LDL.LU R17, [R1+0x3a8] ;  /* 0x0003a80001117983 */ /* 0x000ea20000300800 */
[----:B---3--:R-:W-:-:S05]  /*34a0*/  FFMA.FTZ R3, R8, R9, R3 ;  /* 0x0000000908037223 */ /* 0x008fca0000010003 */
[----:B------:R0:W-:Y:S04]  /*34b0*/  STL [R1+0x39c], R3 ;  /* 0x00039c0301007387 */ /* 0x0001e80000100800 */
[----:B0-----:R-:W3:Y:S01]  /*34c0*/  LDL.LU R3, [R1+0x3a4] ;  /* 0x0003a40001037983 */ /* 0x001ee20000300800 */
[----:B------:R-:W-:Y:S02]  /*34d0*/  FMUL.FTZ R28, R12, R28 ;  /* 0x0000001c0c1c7220 */ /* 0x000fe40000410000 */
[C---:B------:R-:W-:Y:S01]  /*34e0*/  FMUL.FTZ R15, R2.reuse, R7 ;  /* 0x00000007020f7220 */ /* 0x040fe20000410000 */
[----:B------:R-:W3:Y:S04]  /*34f0*/  LDL.LU R19, [R1+0x20] ;  /* 0x0000200001137983 */ /* 0x000ee80000300800 */
[----:B------:R-:W-:Y:S04]  /*3500*/  STL [R1+0x40], R28 ;  /* 0x0000401c01007387 */ /* 0x000fe80000100800 */
[----:B------:R-:W3:Y:S01]  /*3510*/  LDL.LU R7, [R1+0x74] ;  /* 0x0000740001077983 */ /* 0x000ee20000300800 */
[----:B----4-:R-:W-:-:S02]  /*3520*/  FMUL.FTZ R12, R2, R5 ;  /* 0x00000005020c7220 */ /* 0x010fc40000410000 */
[----:B------:R-:W-:-:S05]  /*3530*/  FMUL.FTZ R6, R6, R9 ;  /* 0x0000000906067220 */ /* 0x000fca0000410000 */
[----:B------:R0:W-:Y:S04]  /*3540*/  STL [R1+0x44], R6 ;  /* 0x0000440601007387 */ /* 0x0001e80000100800 */
[----:B------:R-:W4:Y:S04]  /*3550*/  LDL R11, [R1+0x340] ;  /* 0x00034000010b7983 */ /* 0x000f280000100800 */
[----:B------:R-:W-:Y:S01]  /*3560*/  STL [R1+0x60], R15 ;  /* 0x0000600f01007387 */ /* 0x000fe20000100800 */
[----:B0-----:R-:W-:-:S03]  /*3570*/  FMUL.FTZ R6, R2, R0 ;  /* 0x0000000002067220 */ /* 0x001fc60000410000 */
[----:B------:R-:W4:Y:S04]  /*3580*/  LDL.LU R9, [R1+0x3b0] ;  /* 0x0003b00001097983 */ /* 0x000f280000300800 */
[----:B------:R-:W4:Y:S04]  /*3590*/  LDL.LU R0, [R1+0x78] ;  /* 0x0000780001007983 */ /* 0x000f280000300800 */
[----:B------:R-:W4:Y:S04]  /*35a0*/  LDL.LU R20, [R1+0x3ac] ;  /* 0x0003ac0001147983 */ /* 0x000f280000300800 */
[----:B------:R-:W4:Y:S04]  /*35b0*/  LDL R14, [R1+0x344] ;  /* 0x00034400010e7983 */ /* 0x000f280000100800 */
[----:B------:R-:W4:Y:S01]  /*35c0*/  LDL.LU R5, [R1+0x3b8] ;  /* 0x0003b80001057983 */ /* 0x000f220000300800 */
[----:B------:R-:W-:-:S03]  /*35d0*/  FMUL.FTZ R13, R2, R4 ;  /* 0x00000004020d7220 */ /* 0x000fc60000410000 */
[----:B------:R-:W4:Y:S04]  /*35e0*/  LDL.LU R4, [R1+0x3b4] ;  /* 0x0003b40001047983 */ /* 0x000f280000300800 */
[----:B------:R-:W-:Y:S04]  /*35f0*/  STL [R1+0x58], R13 ;  /* 0x0000580d01007387 */ /* 0x000fe80000100800 */
[----:B------:R-:W-:Y:S01]  /*3600*/  STL [R1+0x5c], R6 ;  /* 0x00005c0601007387 */ /* 0x000fe20000100800 */
[----:B--2---:R-:W-:-:S05]  /*3610*/  FADD.FTZ R17, R22, R17 ;  /* 0x0000001116117221 */ /* 0x004fca0000010000 */
[----:B------:R0:W-:Y:S04]  /*3620*/  STL [R1+0x3a8], R17 ;  /* 0x0003a81101007387 */ /* 0x0001e80000100800 */
[----:B0-----:R-:W2:Y:S01]  /*3630*/  LDL R17, [R1+0x348] ;  /* 0x0003480001117983 */ /* 0x001ea20000100800 */
[----:B---3--:R-:W-:-:S03]  /*3640*/  FFMA.FTZ R3, R15, R22, R3 ;  /* 0x000000160f037223 */ /* 0x008fc60000010003 */
[----:B------:R-:W3:Y:S04]  /*3650*/  LDL.LU R15, [R1+0x3c0] ;  /* 0x0003c000010f7983 */ /* 0x000ee80000300800 */
[----:B------:R-:W-:Y:S04]  /*3660*/  STL [R1+0x54], R12 ;  /* 0x0000540c01007387 */ /* 0x000fe80000100800 */
[----:B------:R0:W-:Y:S04]  /*3670*/  STL [R1+0x3a4], R3 ;  /* 0x0003a40301007387 */ /* 0x0001e80000100800 */
[----:B0-----:R-:W3:Y:S01]  /*3680*/  LDL.LU R3, [R1+0x3bc] ;  /* 0x0003bc0001037983 */ /* 0x001ee20000300800 */
[----:B----4-:R-:W-:-:S03]  /*3690*/  FMUL.FTZ R21, R11, R22 ;  /* 0x000000160b157220 */ /* 0x010fc60000410000 */
[----:B------:R-:W4:Y:S01]  /*36a0*/  LDL R11, [R1+0x34c] ;  /* 0x00034c00010b7983 */ /* 0x000f220000100800 */
[----:B------:R-:W-:-:S03]  /*36b0*/  FADD.FTZ R9, R25, R9 ;  /* 0x0000000919097221 */ /* 0x000fc60000010000 */
[----:B------:R-:W-:Y:S04]  /*36c0*/  STL [R1+0x50], R21 ;  /* 0x0000501501007387 */ /* 0x000fe80000100800 */
[----:B------:R0:W-:Y:S01]  /*36d0*/  STL [R1+0x3b0], R9 ;  /* 0x0003b00901007387 */ /* 0x0001e20000100800 */
[-C--:B------:R-:W-:Y:S02]  /*36e0*/  FFMA.FTZ R20, R6, R25.reuse, R20 ;  /* 0x0000001906147223 */ /* 0x080fe40000010014 */
[----:B------:R-:W-:Y:S01]  /*36f0*/  FMUL.FTZ R14, R14, R25 ;  /* 0x000000190e0e7220 */ /* 0x000fe20000410000 */
[----:B0-----:R-:W4:Y:S01]  /*3700*/  LDL.LU R9, [R1+0x3c8] ;  /* 0x0003c80001097983 */ /* 0x001f220000300800 */
[----:B------:R-:W-:-:S03]  /*3710*/  FADD.FTZ R5, R24, R5 ;  /* 0x0000000518057221 */ /* 0x000fc60000010000 */
[----:B------:R-:W4:Y:S04]  /*3720*/  LDL.LU R21, [R1+0x1c] ;  /* 0x00001c0001157983 */ /* 0x000f280000300800 */
[----:B------:R-:W-:Y:S04]  /*3730*/  STL [R1+0x3ac], R20 ;  /* 0x0003ac1401007387 */ /* 0x000fe80000100800 */
[----:B------:R0:W-:Y:S04]  /*3740*/  STL [R1+0x3b8], R5 ;  /* 0x0003b80501007387 */ /* 0x0001e80000100800 */
[----:B------:R1:W-:Y:S01]  /*3750*/  STL [R1+0x4c], R14 ;  /* 0x00004c0e01007387 */ /* 0x0003e20000100800 */
[----:B------:R-:W-:-:S03]  /*3760*/  FFMA.FTZ R4, R13, R24, R4 ;  /* 0x000000180d047223 */ /* 0x000fc60000010004 */
[----:B0-----:R-:W4:Y:S04]  /*3770*/  LDL.LU R5, [R1+0x3c4] ;  /* 0x0003c40001057983 */ /* 0x001f280000300800 */
[----:B-1----:R-:W4:Y:S04]  /*3780*/  LDL R14, [R1+0x330] ;  /* 0x00033000010e7983 */ /* 0x002f280000100800 */
[----:B------:R-:W4:Y:S04]  /*3790*/  LDL.LU R13, [R1+0x3d0] ;  /* 0x0003d000010d7983 */ /* 0x000f280000300800 */
[----:B------:R0:W-:Y:S04]  /*37a0*/  STL [R1+0x3b4], R4 ;  /* 0x0003b40401007387 */ /* 0x0001e80000100800 */
[----:B0-----:R-:W4:Y:S01]  /*37b0*/  LDL.LU R4, [R1+0x18] ;  /* 0x0000180001047983 */ /* 0x001f220000300800 */
[----:B--2---:R-:W-:-:S02]  /*37c0*/  FMUL.FTZ R17, R17, R24 ;  /* 0x0000001811117220 */ /* 0x004fc40000410000 */
[----:B---3--:R-:W-:-:S05]  /*37d0*/  FADD.FTZ R15, R18, R15 ;  /* 0x0000000f120f7221 */ /* 0x008fca0000010000 */
[----:B------:R-:W-:Y:S04]  /*37e0*/  STL [R1+0x3c0], R15 ;  /* 0x0003c00f01007387 */ /* 0x000fe80000100800 */
[----:B------:R-:W-:Y:S01]  /*37f0*/  STL [R1+0x34], R17 ;  /* 0x0000341101007387 */ /* 0x000fe20000100800 */
[----:B------:R-:W-:-:S05]  /*3800*/  FFMA.FTZ R3, R12, R18, R3 ;  /* 0x000000120c037223 */ /* 0x000fca0000010003 */
[----:B------:R0:W-:Y:S04]  /*3810*/  STL [R1+0x3bc], R3 ;  /* 0x0003bc0301007387 */ /* 0x0001e80000100800 */
[----:B0-----:R-:W2:Y:S01]  /*3820*/  LDL.LU R3, [R1+0x3cc] ;  /* 0x0003cc0001037983 */ /* 0x001ea20000300800 */
[----:B------:R-:W-:-:S05]  /*3830*/  FMUL.FTZ R15, R2, R23 ;  /* 0x00000017020f7220 */ /* 0x000fca0000410000 */
[----:B------:R-:W-:Y:S01]  /*3840*/  STL [R1+0x70], R15 ;  /* 0x0000700f01007387 */ /* 0x000fe20000100800 */
[C---:B------:R-:W-:Y:S02]  /*3850*/  FMUL.FTZ R7, R2.reuse, R7 ;  /* 0x0000000702077220 */ /* 0x040fe40000410000 */
[----:B------:R-:W-:Y:S02]  /*3860*/  FMUL.FTZ R25, R2, R0 ;  /* 0x0000000002197220 */ /* 0x000fe40000410000 */
[----:B----4-:R-:W-:-:S05]  /*3870*/  FMUL.FTZ R11, R11, R18 ;  /* 0x000000120b0b7220 */ /* 0x010fca0000410000 */
[----:B------:R0:W-:Y:S04]  /*3880*/  STL [R1+0x30], R11 ;  /* 0x0000300b01007387 */ /* 0x0001e80000100800 */
[----:B------:R-:W3:Y:S04]  /*3890*/  LDL R12, [R1+0x334] ;  /* 0x00033400010c7983 */ /* 0x000ee80000100800 */
[----:B0-----:R-:W4:Y:S04]  /*38a0*/  LDL.LU R11, [R1+0xec] ;  /* 0x0000ec00010b7983 */ /* 0x001f280000300800 */
[----:B------:R-:W4:Y:S01]  /*38b0*/  LDL.LU R23, [R1+0xe8] ;  /* 0x0000e80001177983 */ /* 0x000f220000300800 */
[----:B------:R-:W-:-:S05]  /*38c0*/  FADD.FTZ R9, R10, R9 ;  /* 0x000000090a097221 */ /* 0x000fca0000010000 */
[----:B------:R0:W-:Y:S04]  /*38d0*/  STL [R1+0x3c8], R9 ;  /* 0x0003c80901007387 */ /* 0x0001e80000100800 */
[----:B0-----:R-:W4:Y:S01]  /*38e0*/  LDL.LU R9, [R1+0x8c] ;  /* 0x00008c0001097983 */ /* 0x001f220000300800 */
[-C--:B------:R-:W-:Y:S02]  /*38f0*/  FFMA.FTZ R5, R15, R10.reuse, R5 ;  /* 0x0000000a0f057223 */ /* 0x080fe40000010005 */
[----:B------:R-:W-:-:S03]  /*3900*/  FMUL.FTZ R14, R14, R10 ;  /* 0x0000000a0e0e7220 */ /* 0x000fc60000410000 */
[----:B------:R0:W-:Y:S01]  /*3910*/  STL [R1+0x3c4], R5 ;  /* 0x0003c40501007387 */ /* 0x0001e20000100800 */
[----:B------:R-:W-:-:S03]  /*3920*/  FADD.FTZ R13, R19, R13 ;  /* 0x0000000d130d7221 */ /* 0x000fc60000010000 */
[----:B0-----:R-:W4:Y:S04]  /*3930*/  LDL.LU R5, [R1+0x3d8] ;  /* 0x0003d80001057983 */ /* 0x001f280000300800 */
[----:B------:R-:W4:Y:S04]  /*3940*/  LDL.LU R10, [R1+0x620] ;  /* 0x00062000010a7983 */ /* 0x000f280000300800 */
[----:B------:R-:W-:Y:S04]  /*3950*/  STL [R1+0x68], R7 ;  /* 0x0000680701007387 */ /* 0x000fe80000100800 */
[----:B------:R-:W-:Y:S04]  /*3960*/  STL [R1+0x6c], R14 ;  /* 0x00006c0e01007387 */ /* 0x000fe80000100800 */
[----:B------:R-:W4:Y:S04]  /*3970*/  LDL.LU R17, [R1+0x3d4] ;  /* 0x0003d40001117983 */ /* 0x000f280000300800 */
[----:B------:R0:W-:Y:S04]  /*3980*/  STL [R1+0x3d0], R13 ;  /* 0x0003d00d01007387 */ /* 0x0001e80000100800 */
[----:B------:R-:W4:Y:S04]  /*3990*/  LDL R15, [R1+0x338] ;  /* 0x00033800010f7983 */ /* 0x000f280000100800 */
[----:B------:R-:W4:Y:S04]  /*39a0*/  LDL.LU R0, [R1+0x3e0] ;  /* 0x0003e00001007983 */ /* 0x000f280000300800 */
[----:B0-----:R-:W4:Y:S01]  /*39b0*/  LDL.LU R13, [R1+0x3dc] ;  /* 0x0003dc00010d7983 */ /* 0x001f220000300800 */
[----:B--2---:R-:W-:-:S05]  /*39c0*/  FFMA.FTZ R3, R7, R19, R3 ;  /* 0x0000001307037223 */ /* 0x004fca0000010003 */
[----:B------:R0:W-:Y:S04]  /*39d0*/  STL [R1+0x3cc], R3 ;  /* 0x0003cc0301007387 */ /* 0x0001e80000100800 */
[----:B0-----:R-:W2:Y:S04]  /*39e0*/  LDL R3, [R1+0x33c] ;  /* 0x00033c0001037983 */ /* 0x001ea80000100800 */
[----:B------:R-:W2:Y:S04]  /*39f0*/  LDL.LU R18, [R1+0x14] ;  /* 0x0000140001127983 */ /* 0x000ea80000300800 */
[----:B------:R-:W2:Y:S04]  /*3a00*/  LDL.LU R22, [R1+0x8] ;  /* 0x0000080001167983 */ /* 0x000ea80000300800 */
[----:B------:R-:W2:Y:S04]  /*3a10*/  LDL.LU R24, [R1+0x88] ;  /* 0x0000880001187983 */ /* 0x000ea80000300800 */
[----:B------:R-:W2:Y:S01]  /*3a20*/  LDL.LU R14, [R1+0x10] ;  /* 0x00001000010e7983 */ /* 0x000ea20000300800 */
[----:B---3--:R-:W-:-:S05]  /*3a30*/  FMUL.FTZ R12, R12, R19 ;  /* 0x000000130c0c7220 */ /* 0x008fca0000410000 */
[----:B------:R0:W-:Y:S04]  /*3a40*/  STL [R1+0x64], R12 ;  /* 0x0000640c01007387 */ /* 0x0001e80000100800 */
[----:B0-----:R-:W3:Y:S01]  /*3a50*/  LDL.LU R12, [R1+0xc] ;  /* 0x00000c00010c7983 */ /* 0x001ee20000300800 */
[----:B----4-:R-:W-:Y:S02]  /*3a60*/  FMUL.FTZ R29, R2, R23 ;  /* 0x00000017021d7220 */ /* 0x010fe40000410000 */
[----:B------:R-:W-:-:S05]  /*3a70*/  FADD.FTZ R5, R21, R5 ;  /* 0x0000000515057221 */ /* 0x000fca0000010000 */
[----:B------:R0:W-:Y:S01]  /*3a80*/  STL [R1+0x3d8], R5 ;  /* 0x0003d80501007387 */ /* 0x0001e20000100800 */
[----:B------:R-:W-:-:S03]  /*3a90*/  FMUL.FTZ R10, R2, R10 ;  /* 0x0000000a020a7220 */ /* 0x000fc60000410000 */
[----:B0-----:R-:W4:Y:S01]  /*3aa0*/  LDL.LU R5, [R1+0xf0] ;  /* 0x0000f00001057983 */ /* 0x001f220000300800 */
[----:B------:R-:W-:-:S03]  /*3ab0*/  FFMA.FTZ R17, R25, R21, R17 ;  /* 0x0000001519117223 */ /* 0x000fc60000010011 */
[----:B------:R-:W-:Y:S04]  /*3ac0*/  STL [R1+0x80], R25 ;  /* 0x0000801901007387 */ /* 0x000fe80000100800 */
[----:B------:R-:W3:Y:S01]  /*3ad0*/  LDL.LU R19, [R1+0x4] ;  /* 0x0000040001137983 */ /* 0x000ee20000300800 */
[----:B------:R-:W-:Y:S02]  /*3ae0*/  FMUL.FTZ R15, R15, R21 ;  /* 0x000000150f0f7220 */ /* 0x000fe40000410000 */
[----:B------:R-:W-:-:S05]  /*3af0*/  FADD.FTZ R0, R4, R0 ;  /* 0x0000000004007221 */ /* 0x000fca0000010000 */
[----:B------:R0:W-:Y:S01]  /*3b00*/  STL [R1+0x3e0], R0 ;  /* 0x0003e00001007387 */ /* 0x0001e20000100800 */
[----:B------:R-:W-:-:S03]  /*3b10*/  FFMA.FTZ R13, R10, R4, R13 ;  /* 0x000000040a0d7223 */ /* 0x000fc6000001000d */
[----:B------:R-:W-:Y:S04]  /*3b20*/  STL [R1+0x3d4], R17 ;  /* 0x0003d41101007387 */ /* 0x000fe80000100800 */
[----:B------:R-:W-:Y:S04]  /*3b30*/  STL [R1+0x7c], R15 ;  /* 0x00007c0f01007387 */ /* 0x000fe80000100800 */
[----:B0-----:R-:W3:Y:S04]  /*3b40*/  LDL.LU R0, [R1+0xfc] ;  /* 0x0000fc0001007983 */ /* 0x001ee80000300800 */
[----:B------:R-:W-:Y:S01]  /*3b50*/  STL [R1+0x78], R10 ;  /* 0x0000780a01007387 */ /* 0x000fe20000100800 */
[----:B--2---:R-:W-:-:S03]  /*3b60*/  FMUL.FTZ R3, R3, R4 ;  /* 0x0000000403037220 */ /* 0x004fc60000410000 */
[----:B------:R-:W2:Y:S04]  /*3b70*/  LDL.LU R4, [R1+0x3e8] ;  /* 0x0003e80001047983 */ /* 0x000ea80000300800 */
[----:B------:R-:W3:Y:S04]  /*3b80*/  LDL.LU R27, [R1+0x3e4] ;  /* 0x0003e400011b7983 */ /* 0x000ee80000300800 */
[----:B------:R-:W-:Y:S04]  /*3b90*/  STL [R1+0x3dc], R13 ;  /* 0x0003dc0d01007387 */ /* 0x000fe80000100800 */
[----:B------:R0:W-:Y:S04]  /*3ba0*/  STL [R1+0x74], R3 ;  /* 0x0000740301007387 */ /* 0x0001e80000100800 */
[----:B0-----:R-:W4:Y:S04]  /*3bb0*/  LDL R3, [R1+0x320] ;  /* 0x0003200001037983 */ /* 0x001f280000100800 */
[----:B------:R-:W4:Y:S01]  /*3bc0*/  LDL.LU R23, [R1+0x3f0] ;  /* 0x0003f00001177983 */ /* 0x000f220000300800 */
[----:B------:R-:W-:-:S02]  /*3bd0*/  FMUL.FTZ R26, R2, R11 ;  /* 0x0000000b021a7220 */ /* 0x000fc40000410000 */
[----:B------:R-:W-:-:S03]  /*3be0*/  FMUL.FTZ R13, R2, R9 ;  /* 0x00000009020d7220 */ /* 0x000fc60000410000 */
[----:B------:R-:W-:Y:S04]  /*3bf0*/  STL [R1+0x90], R26 ;  /* 0x0000901a01007387 */ /* 0x000fe80000100800 */
[----:B------:R-:W4:Y:S04]  /*3c00*/  LDL.LU R20, [R1+0x3ec] ;  /* 0x0003ec0001147983 */ /* 0x000f280000300800 */
[----:B------:R-:W4:Y:S04]  /*3c10*/  LDL R9, [R1+0x324] ;  /* 0x0003240001097983 */ /* 0x000f280000100800 */
[----:B------:R-:W-:Y:S04]  /*3c20*/  STL [R1+0x98], R29 ;  /* 0x0000981d01007387 */ /* 0x000fe80000100800 */
[----:B------:R-:W4:Y:S04]  /*3c30*/  LDL.LU R17, [R1+0x3f8] ;  /* 0x0003f80001117983 */ /* 0x000f280000300800 */
[----:B------:R-:W4:Y:S04]  /*3c40*/  LDL.LU R15, [R1+0x3f4] ;  /* 0x0003f400010f7983 */ /* 0x000f280000300800 */
[----:B------:R-:W4:Y:S04]  /*3c50*/  LDL R21, [R1+0x328] ;  /* 0x0003280001157983 */ /* 0x000f280000100800 */
[----:B------:R-:W4:Y:S04]  /*3c60*/  LDL.LU R11, [R1+0x400] ;  /* 0x00040000010b7983 */ /* 0x000f280000300800 */
[----:B------:R-:W-:Y:S01]  /*3c70*/  STL [R1+0xa0], R13 ;  /* 0x0000a00d01007387 */ /* 0x000fe20000100800 */
[----:B------:R-:W-:-:S02]  /*3c80*/  FMUL.FTZ R24, R2, R24 ;  /* 0x0000001802187220 */ /* 0x000fc40000410000 */
[----:B--2---:R-:W-:Y:S02]  /*3c90*/  FADD.FTZ R4, R18, R4 ;  /* 0x0000000412047221 */ /* 0x004fe40000010000 */
[----:B---3--:R-:W-:-:S03]  /*3ca0*/  FFMA.FTZ R27, R26, R18, R27 ;  /* 0x000000121a1b7223 */ /* 0x008fc6000001001b */
[----:B------:R0:W-:Y:S04]  /*3cb0*/  STL [R1+0x3e8], R4 ;  /* 0x0003e80401007387 */ /* 0x0001e80000100800 */
[----:B0-----:R-:W2:Y:S04]  /*3cc0*/  LDL.LU R4, [R1+0x3fc] ;  /* 0x0003fc0001047983 */ /* 0x001ea80000300800 */
[----:B------:R-:W3:Y:S01]  /*3cd0*/  LDL.LU R26, [R1+0x61c] ;  /* 0x00061c00011a7983 */ /* 0x000ee20000300800 */
[----:B----4-:R-:W-:-:S03]  /*3ce0*/  FMUL.FTZ R18, R3, R18 ;  /* 0x0000001203127220 */ /* 0x010fc60000410000 */
[----:B------:R0:W-:Y:S01]  /*3cf0*/  STL [R1+0x3e4], R27 ;  /* 0x0003e41b01007387 */ /* 0x0001e20000100800 */
[----:B------:R-:W-:-:S03]  /*3d00*/  FADD.FTZ R23, R14, R23 ;  /* 0x000000170e177221 */ /* 0x000fc60000010000 */
[----:B0-----:R-:W4:Y:S04]  /*3d10*/  LDL.LU R27, [R1+0x618] ;  /* 0x00061800011b7983 */ /* 0x001f280000300800 */
[----:B------:R-:W3:Y:S04]  /*3d20*/  LDL R3, [R1+0x32c] ;  /* 0x00032c0001037983 */ /* 0x000ee80000100800 */
[----:B------:R0:W-:Y:S04]  /*3d30*/  STL [R1+0x9c], R18 ;  /* 0x00009c1201007387 */ /* 0x0001e80000100800 */
[----:B0-----:R-:W4:Y:S04]  /*3d40*/  LDL.LU R18, [R1+0x408] ;  /* 0x0004080001127983 */ /* 0x001f280000300800 */
[----:B------:R-:W-:Y:S04]  /*3d50*/  STL [R1+0xa4], R24 ;  /* 0x0000a41801007387 */ /* 0x000fe80000100800 */
[----:B------:R0:W-:Y:S04]  /*3d60*/  STL [R1+0x3f0], R23 ;  /* 0x0003f01701007387 */ /* 0x0001e80000100800 */
[----:B0-----:R-:W4:Y:S01]  /*3d70*/  LDL.LU R23, [R1+0x404] ;  /* 0x0004040001177983 */ /* 0x001f220000300800 */
[----:B------:R-:W-:-:S02]  /*3d80*/  FFMA.FTZ R20, R29, R14, R20 ;  /* 0x0000000e1d147223 */ /* 0x000fc40000010014 */
[----:B------:R-:W-:Y:S01]  /*3d90*/  FMUL.FTZ R9, R9, R14 ;  /* 0x0000000e09097220 */ /* 0x000fe20000410000 */
[----:B------:R-:W4:Y:S01]  /*3da0*/  LDL.LU R29, [R1+0x614] ;  /* 0x00061400011d7983 */ /* 0x000f220000300800 */
[----:B------:R-:W-:-:S03]  /*3db0*/  FADD.FTZ R17, R12, R17 ;  /* 0x000000110c117221 */ /* 0x000fc60000010000 */
[----:B------:R0:W-:Y:S01]  /*3dc0*/  STL [R1+0x3ec], R20 ;  /* 0x0003ec1401007387 */ /* 0x0001e20000100800 */
[-C--:B------:R-:W-:Y:S02]  /*3dd0*/  FFMA.FTZ R15, R13, R12.reuse, R15 ;  /* 0x0000000c0d0f7223 */ /* 0x080fe4000001000f */
[----:B------:R-:W-:Y:S01]  /*3de0*/  FMUL.FTZ R21, R21, R12 ;  /* 0x0000000c15157220 */ /* 0x000fe20000410000 */
[----:B0-----:R-:W4:Y:S04]  /*3df0*/  LDL.LU R20, [R1+0x610] ;  /* 0x0006100001147983 */ /* 0x001f280000300800 */
[----:B------:R-:W4:Y:S04]  /*3e00*/  LDL.LU R14, [R1+0x60c] ;  /* 0x00060c00010e7983 */ /* 0x000f280000300800 */
[----:B------:R0:W-:Y:S01]  /*3e10*/  STL [R1+0x94], R9 ;  /* 0x0000940901007387 */ /* 0x0001e20000100800 */
[----:B------:R-:W-:-:S03]  /*3e20*/  FADD.FTZ R11, R22, R11 ;  /* 0x0000000b160b7221 */ /* 0x000fc60000010000 */
[----:B0-----:R-:W4:Y:S04]  /*3e30*/  LDL R9, [R1+0x310] ;  /* 0x0003100001097983 */ /* 0x001f280000100800 */
[----:B------:R0:W-:Y:S04]  /*3e40*/  STL [R1+0x3f8], R17 ;  /* 0x0003f81101007387 */ /* 0x0001e80000100800 */
[----:B0-----:R-:W4:Y:S04]  /*3e50*/  LDL.LU R17, [R1+0x608] ;  /* 0x0006080001117983 */ /* 0x001f280000300800 */
[----:B------:R-:W4:Y:S04]  /*3e60*/  LDL.LU R13, [R1+0x604] ;  /* 0x00060400010d7983 */ /* 0x000f280000300800 */
[----:B------:R0:W-:Y:S04]  /*3e70*/  STL [R1+0x3f4], R15 ;  /* 0x0003f40f01007387 */ /* 0x0001e80000100800 */
[----:B0-----:R-:W4:Y:S04]  /*3e80*/  LDL.LU R15, [R1+0x600] ;  /* 0x00060000010f7983 */ /* 0x001f280000300800 */
[----:B------:R-:W4:Y:S04]  /*3e90*/  LDL.LU R12, [R1+0x5fc] ;  /* 0x0005fc00010c7983 */ /* 0x000f280000300800 */
[----:B------:R0:W-:Y:S01]  /*3ea0*/  STL [R1+0xc], R21 ;  /* 0x00000c1501007387 */ /* 0x0001e20000100800 */
[----:B------:R-:W-:-:S03]  /*3eb0*/  FMUL.FTZ R5, R2, R5 ;  /* 0x0000000502057220 */ /* 0x000fc60000410000 */
[----:B0-----:R-:W4:Y:S04]  /*3ec0*/  LDL.LU R21, [R1+0x5f8] ;  /* 0x0005f80001157983 */ /* 0x001f280000300800 */
[----:B------:R0:W-:Y:S04]  /*3ed0*/  STL [R1+0x400], R11 ;  /* 0x0004000b01007387 */ /* 0x0001e80000100800 */
[----:B0-----:R-:W4:Y:S01]  /*3ee0*/  LDL.LU R11, [R1+0x38] ;  /* 0x00003800010b7983 */ /* 0x001f220000300800 */
[----:B--2---:R-:W-:-:S05]  /*3ef0*/  FFMA.FTZ R4, R24, R22, R4 ;  /* 0x0000001618047223 */ /* 0x004fca0000010004 */
[----:B------:R0:W-:Y:S04]  /*3f00*/  STL [R1+0x3fc], R4 ;  /* 0x0003fc0401007387 */ /* 0x0001e80000100800 */
[----:B0-----:R-:W2:Y:S04]  /*3f10*/  LDL.LU R4, [R1+0x100] ;  /* 0x0001000001047983 */ /* 0x001ea80000300800 */
[----:B------:R0:W-:Y:S01]  /*3f20*/  STL [R1+0x5d8], R24 ;  /* 0x0005d81801007387 */ /* 0x0001e20000100800 */
[----:B---3--:R-:W-:-:S03]  /*3f30*/  FMUL.FTZ R3, R3, R22 ;  /* 0x0000001603037220 */ /* 0x008fc60000410000 */
[----:B0-----:R-:W3:Y:S04]  /*3f40*/  LDL.LU R24, [R1+0x410] ;  /* 0x0004100001187983 */ /* 0x001ee80000300800 */
[----:B------:R-:W2:Y:S01]  /*3f50*/  LDL.LU R22, [R1+0x5f4] ;  /* 0x0005f40001167983 */ /* 0x000ea20000300800 */
[----:B----4-:R-:W-:-:S03]  /*3f60*/  FADD.FTZ R18, R19, R18 ;  /* 0x0000001213127221 */ /* 0x010fc60000010000 */
[----:B------:R0:W-:Y:S04]  /*3f70*/  STL [R1+0x8], R3 ;  /* 0x0000080301007387 */ /* 0x0001e80000100800 */
[----:B0-----:R-:W4:Y:S04]  /*3f80*/  LDL.LU R3, [R1+0x5f0] ;  /* 0x0005f00001037983 */ /* 0x001f280000300800 */
[----:B------:R0:W-:Y:S01]  /*3f90*/  STL [R1+0x408], R18 ;  /* 0x0004081201007387 */ /* 0x0001e20000100800 */
[----:B------:R-:W-:-:S03]  /*3fa0*/  FFMA.FTZ R23, R5, R19, R23 ;  /* 0x0000001305177223 */ /* 0x000fc60000010017 */
[----:B0-----:R-:W3:Y:S04]  /*3fb0*/  LDL.LU R18, [R1+0x5ec] ;  /* 0x0005ec0001127983 */ /* 0x001ee80000300800 */
[----:B------:R-:W-:Y:S04]  /*3fc0*/  STL [R1+0xf8], R5 ;  /* 0x0000f80501007387 */ /* 0x000fe80000100800 */
[----:B------:R0:W-:Y:S04]  /*3fd0*/  STL [R1+0x5cc], R5 ;  /* 0x0005cc0501007387 */ /* 0x0001e80000100800 */
[----:B0-----:R-:W4:Y:S01]  /*3fe0*/  LDL.LU R5, [R1+0x40c] ;  /* 0x00040c0001057983 */ /* 0x001f220000300800 */
[----:B------:R-:W-:-:S03]  /*3ff0*/  FMUL.FTZ R0, R2, R0 ;  /* 0x0000000002007220 */ /* 0x000fc60000410000 */
[----:B------:R0:W-:Y:S01]  /*4000*/  STL [R1+0x404], R23 ;  /* 0x0004041701007387 */ /* 0x0001e20000100800 */
[----:B------:R-:W-:-:S03]  /*4010*/  FMUL.FTZ R19, R9, R19 ;  /* 0x0000001309137220 */ /* 0x000fc60000410000 */
[----:B------:R-:W4:Y:S04]  /*4020*/  LDL.LU R9, [R1+0x418] ;  /* 0x0004180001097983 */ /* 0x000f280000300800 */
[----:B------:R2:W-:Y:S01]  /*4030*/  STL [R1+0xf4], R19 ;  /* 0x0000f41301007387 */ /* 0x0005e20000100800 */
[----:B0-----:R-:W-:Y:S02]  /*4040*/  FADD.FTZ R23, RZ, R21 ;  /* 0x00000015ff177221 */ /* 0x001fe40000010000 */
[----:B--2---:R-:W-:Y:S01]  /*4050*/  FFMA.FTZ R19, R22, R21, RZ ;  /* 0x0000001516137223 */ /* 0x004fe200000100ff */
[----:B------:R0:W-:Y:S04]  /*4060*/  STL [R1+0x57c], R22 ;  /* 0x00057c1601007387 */ /* 0x0001e80000100800 */
[----:B0-----:R-:W2:Y:S04]  /*4070*/  LDL R22, [R1] ;  /* 0x0000000001167983 */ /* 0x001ea80000100800 */
[----:B------:R-:W-:Y:S04]  /*4080*/  STL [R1+0xec], R0 ;  /* 0x0000ec0001007387 */ /* 0x000fe80000100800 */
[----:B------:R0:W-:Y:S01]  /*4090*/  STL [R1+0x578], R21 ;  /* 0x0005781501007387 */ /* 0x0001e20000100800 */
[----:B---3--:R-:W-:-:S03]  /*40a0*/  FADD.FTZ R24, R18, R24 ;  /* 0x0000001812187221 */ /* 0x008fc60000010000 */
[----:B0-----:R-:W3:Y:S04]  /*40b0*/  LDL R21, [R1+0x314] ;  /* 0x0003140001157983 */ /* 0x001ee80000100800 */
[----:B------:R0:W-:Y:S04]  /*40c0*/  STL [R1+0x410], R24 ;  /* 0x0004101801007387 */ /* 0x0001e80000100800 */
[----:B0-----:R-:W2:Y:S01]  /*40d0*/  LDL.LU R24, [R1+0x110] ;  /* 0x0001100001187983 */ /* 0x001ea20000300800 */
[----:B----4-:R-:W-:-:S03]  /*40e0*/  FFMA.FTZ R5, R0, R18, R5 ;  /* 0x0000001200057223 */ /* 0x010fc60000010005 */
[----:B------:R-:W-:Y:S04]  /*40f0*/  STL [R1+0x58c], R12 ;  /* 0x00058c0c01007387 */ /* 0x000fe80000100800 */
[----:B------:R-:W-:Y:S04]  /*4100*/  STL [R1+0x580], R15 ;  /* 0x0005800f01007387 */ /* 0x000fe80000100800 */
[----:B------:R0:W-:Y:S04]  /*4110*/  STL [R1+0x40c], R5 ;  /* 0x00040c0501007387 */ /* 0x0001e80000100800 */
[----:B0-----:R-:W4:Y:S04]  /*4120*/  LDL.LU R5, [R1+0x414] ;  /* 0x0004140001057983 */ /* 0x001f280000300800 */
[----:B------:R0:W-:Y:S04]  /*4130*/  STL [R1+0x5c8], R0 ;  /* 0x0005c80001007387 */ /* 0x0001e80000100800 */
[----:B0-----:R-:W2:Y:S01]  /*4140*/  LDL R0, [R1+0x318] ;  /* 0x0003180001007983 */ /* 0x001ea20000100800 */
[----:B------:R-:W-:-:S02]  /*4150*/  FFMA.FTZ R19, R12, R15, R19 ;  /* 0x0000000f0c137223 */ /* 0x000fc40000010013 */
[----:B------:R-:W-:Y:S02]  /*4160*/  FADD.FTZ R9, R11, R9 ;  /* 0x000000090b097221 */ /* 0x000fe40000010000 */
[----:B------:R-:W-:Y:S02]  /*4170*/  FMUL.FTZ R4, R2, R4 ;  /* 0x0000000402047220 */ /* 0x000fe40000410000 */
[----:B---3--:R-:W-:-:S05]  /*4180*/  FMUL.FTZ R12, R21, R18 ;  /* 0x00000012150c7220 */ /* 0x008fca0000410000 */
[----:B------:R0:W-:Y:S04]  /*4190*/  STL [R1+0xe0], R12 ;  /* 0x0000e00c01007387 */ /* 0x0001e80000100800 */
[----:B------:R-:W-:Y:S04]  /*41a0*/  STL [R1+0x598], R13 ;  /* 0x0005980d01007387 */ /* 0x000fe80000100800 */
[----:B------:R-:W-:Y:S04]  /*41b0*/  STL [R1+0x590], R17 ;  /* 0x0005901101007387 */ /* 0x000fe80000100800 */
[----:B0-----:R-:W3:Y:S04]  /*41c0*/  LDL.LU R12, [R1+0x420] ;  /* 0x00042000010c7983 */ /* 0x001ee80000300800 */
[----:B------:R0:W-:Y:S04]  /*41d0*/  STL [R1+0x418], R9 ;  /* 0x0004180901007387 */ /* 0x0001e80000100800 */
[----:B0-----:R-:W3:Y:S04]  /*41e0*/  LDL.LU R9, [R1+0x118] ;  /* 0x0001180001097983 */ /* 0x001ee80000300800 */
[----:B------:R-:W-:Y:S01]  /*41f0*/  STL [R1+0xd8], R4 ;  /* 0x0000d80401007387 */ /* 0x000fe20000100800 */
[----:B----4-:R-:W-:-:S03]  /*4200*/  FFMA.FTZ R5, R4, R11, R5 ;  /* 0x0000000b04057223 */ /* 0x010fc60000010005 */
[----:B------:R-:W-:Y:S04]  /*4210*/  STL [R1+0x5a0], R14 ;  /* 0x0005a00e01007387 */ /* 0x000fe80000100800 */
[----:B------:R-:W-:Y:S04]  /*4220*/  STL [R1+0x59c], R20 ;  /* 0x00059c1401007387 */ /* 0x000fe80000100800 */
[----:B------:R-:W4:Y:S04]  /*4230*/  LDL.LU R21, [R1+0x114] ;  /* 0x0001140001157983 */ /* 0x000f280000300800 */
[----:B------:R0:W-:Y:S04]  /*4240*/  STL [R1+0x5d0], R4 ;  /* 0x0005d00401007387 */ /* 0x0001e80000100800 */
[----:B------:R1:W-:Y:S01]  /*4250*/  STL [R1+0x414], R5 ;  /* 0x0004140501007387 */ /* 0x0003e20000100800 */
[----:B--2---:R-:W-:-:S03]  /*4260*/  FMUL.FTZ R11, R0, R11 ;  /* 0x0000000b000b7220 */ /* 0x004fc60000410000 */
[----:B0-----:R-:W2:Y:S04]  /*4270*/  LDL.LU R4, [R1+0x41c] ;  /* 0x00041c0001047983 */ /* 0x001ea80000300800 */
[----:B------:R-:W4:Y:S04]  /*4280*/  LDL R0, [R1+0x31c] ;  /* 0x00031c0001007983 */ /* 0x000f280000100800 */
[----:B-1----:R-:W4:Y:S01]  /*4290*/  LDL R5, [R1+0x44] ;  /* 0x0000440001057983 */ /* 0x002f220000100800 */
[----:B------:R-:W-:Y:S02]  /*42a0*/  FADD.FTZ R23, R23, R15 ;  /* 0x0000000f17177221 */ /* 0x000fe40000010000 */
[----:B------:R-:W-:-:S02]  /*42b0*/  FFMA.FTZ R19, R13, R17, R19 ;  /* 0x000000110d137223 */ /* 0x000fc40000010013 */
[----:B------:R-:W-:Y:S02]  /*42c0*/  FADD.FTZ R18, R23, R17 ;  /* 0x0000001117127221 */ /* 0x000fe40000010000 */
[----:B------:R-:W-:Y:S02]  /*42d0*/  FFMA.FTZ R19, R14, R20, R19 ;  /* 0x000000140e137223 */ /* 0x000fe40000010013 */
[----:B------:R-:W-:Y:S01]  /*42e0*/  FADD.FTZ R18, R18, R20 ;  /* 0x0000001412127221 */ /* 0x000fe20000010000 */
[----:B------:R0:W-:Y:S01]  /*42f0*/  STL [R1+0x5a4], R29 ;  /* 0x0005a41d01007387 */ /* 0x0001e20000100800 */
[----:B------:R-:W-:Y:S02]  /*4300*/  FFMA.FTZ R19, R22, R29, R19 ;  /* 0x0000001d16137223 */ /* 0x000fe40000010013 */
[----:B------:R-:W-:Y:S01]  /*4310*/  FADD.FTZ R18, R18, R29 ;  /* 0x0000001d12127221 */ /* 0x000fe20000010000 */
[----:B------:R-:W-:Y:S01]  /*4320*/  STL [R1+0xc8], R11 ;  /* 0x0000c80b01007387 */ /* 0x000fe20000100800 */
[----:B------:R-:W-:-:S03]  /*4330*/  FMUL.FTZ R15, R2, R24 ;  /* 0x00000018020f7220 */ /* 0x000fc60000410000 */
[----:B------:R-:W-:Y:S04]  /*4340*/  STL [R1+0x5d4], R11 ;  /* 0x0005d40b01007387 */ /* 0x000fe80000100800 */
[----:B0-----:R-:W4:Y:S04]  /*4350*/  LDL.LU R29, [R1+0x120] ;  /* 0x00012000011d7983 */ /* 0x001f280000300800 */
[----:B------:R-:W4:Y:S04]  /*4360*/  LDL R13, [R1+0x60] ;  /* 0x00006000010d7983 */ /* 0x000f280000100800 */
[----:B------:R-:W4:Y:S01]  /*4370*/  LDL.LU R24, [R1+0x48] ;  /* 0x0000480001187983 */ /* 0x000f220000300800 */
[----:B------:R-:W-:-:S02]  /*4380*/  FADD.FTZ R18, R18, R26 ;  /* 0x0000001a12127221 */ /* 0x000fc40000010000 */
[----:B------:R-:W-:-:S04]  /*4390*/  FFMA.FTZ R19, R27, R26, R19 ;  /* 0x0000001a1b137223 */ /* 0x000fc80000010013 */
[----:B------:R-:W-:Y:S02]  /*43a0*/  FFMA.FTZ R19, R16, R28, R19 ;  /* 0x0000001c10137223 */ /* 0x000fe40000010013 */
[----:B---3--:R-:W-:-:S05]  /*43b0*/  FADD.FTZ R12, R3, R12 ;  /* 0x0000000c030c7221 */ /* 0x008fca0000010000 */
[----:B------:R-:W-:Y:S04]  /*43c0*/  STL [R1+0x420], R12 ;  /* 0x0004200c01007387 */ /* 0x000fe80000100800 */
[----:B------:R-:W-:Y:S04]  /*43d0*/  STL [R1+0xb0], R15 ;  /* 0x0000b00f01007387 */ /* 0x000fe80000100800 */
[----:B------:R-:W-:Y:S04]  /*43e0*/  STL [R1+0x5ac], R27 ;  /* 0x0005ac1b01007387 */ /* 0x000fe80000100800 */
[----:B------:R-:W-:Y:S04]  /*43f0*/  STL [R1+0x5a8], R26 ;  /* 0x0005a81a01007387 */ /* 0x000fe80000100800 */
[----:B------:R0:W-:Y:S01]  /*4400*/  STL [R1+0x5dc], R15 ;  /* 0x0005dc0f01007387 */ /* 0x0001e20000100800 */
[----:B------:R-:W-:-:S02]  /*4410*/  FMUL.FTZ R9, R2, R9 ;  /* 0x0000000902097220 */ /* 0x000fc40000410000 */
[-C--:B--2---:R-:W-:Y:S02]  /*4420*/  FFMA.FTZ R4, R15, R3.reuse, R4 ;  /* 0x000000030f047223 */ /* 0x084fe40000010004 */
[----:B0-----:R-:W2:Y:S01]  /*4430*/  LDL R15, [R1+0x50] ;  /* 0x00005000010f7983 */ /* 0x001ea20000100800 */
[----:B----4-:R-:W-:-:S03]  /*4440*/  FMUL.FTZ R22, R0, R3 ;  /* 0x0000000300167220 */ /* 0x010fc60000410000 */
[----:B------:R-:W-:Y:S01]  /*4450*/  STL [R1+0x41c], R4 ;  /* 0x00041c0401007387 */ /* 0x000fe20000100800 */
[----:B------:R-:W-:-:S03]  /*4460*/  FADD.FTZ R3, R18, R28 ;  /* 0x0000001c12037221 */ /* 0x000fc60000010000 */
[----:B------:R-:W3:Y:S04]  /*4470*/  LDL.LU R27, [R1+0x104] ;  /* 0x00010400011b7983 */ /* 0x000ee80000300800 */
[----:B------:R-:W4:Y:S04]  /*4480*/  LDL.LU R28, [R1+0x5e8] ;  /* 0x0005e800011c7983 */ /* 0x000f280000300800 */
[----:B------:R-:W3:Y:S04]  /*4490*/  LDL R26, [R1+0x4c] ;  /* 0x00004c00011a7983 */ /* 0x000ee80000100800 */
[----:B------:R0:W-:Y:S04]  /*44a0*/  STL [R1+0x5b4], R16 ;  /* 0x0005b41001007387 */ /* 0x0001e80000100800 */
[----:B------:R-:W-:Y:S01]  /*44b0*/  STL [R1+0xac], R22 ;  /* 0x0000ac1601007387 */ /* 0x000fe20000100800 */
[----:B------:R-:W-:-:S03]  /*44c0*/  FADD.FTZ R3, R3, R5 ;  /* 0x0000000503037221 */ /* 0x000fc60000010000 */
[----:B------:R-:W3:Y:S01]  /*44d0*/  LDL R23, [R1+0x34] ;  /* 0x0000340001177983 */ /* 0x000ee20000100800 */
[----:B------:R-:W-:-:S03]  /*44e0*/  FFMA.FTZ R19, R8, R5, R19 ;  /* 0x0000000508137223 */ /* 0x000fc60000010013 */
[----:B------:R-:W3:Y:S04]  /*44f0*/  LDL R0, [R1+0x58] ;  /* 0x0000580001007983 */ /* 0x000ee80000100800 */
[----:B------:R-:W3:Y:S01]  /*4500*/  LDL.LU R11, [R1+0x428] ;  /* 0x00042800010b7983 */ /* 0x000ee20000300800 */
[----:B0-----:R-:W-:-:S03]  /*4510*/  FMUL.FTZ R16, R2, R21 ;  /* 0x0000001502107220 */ /* 0x001fc60000410000 */
[----:B------:R-:W3:Y:S04]  /*4520*/  LDL.LU R5, [R1+0x424] ;  /* 0x0004240001057983 */ /* 0x000ee80000300800 */
[----:B------:R-:W3:Y:S04]  /*4530*/  LDL R14, [R1+0x30] ;  /* 0x00003000010e7983 */ /* 0x000ee80000100800 */
[----:B------:R-:W3:Y:S04]  /*4540*/  LDL R21, [R1+0x54] ;  /* 0x0000540001157983 */ /* 0x000ee80000100800 */
[----:B------:R-:W-:Y:S04]  /*4550*/  STL [R1+0xe8], R9 ;  /* 0x0000e80901007387 */ /* 0x000fe80000100800 */
[----:B------:R-:W3:Y:S04]  /*4560*/  LDL R20, [R1+0x300] ;  /* 0x0003000001147983 */ /* 0x000ee80000100800 */
[----:B------:R-:W3:Y:S01]  /*4570*/  LDL.LU R4, [R1+0x430] ;  /* 0x0004300001047983 */ /* 0x000ee20000300800 */
[----:B------:R-:W-:-:S03]  /*4580*/  FMUL.FTZ R29, R2, R29 ;  /* 0x0000001d021d7220 */ /* 0x000fc60000410000 */
[----:B------:R-:W3:Y:S04]  /*4590*/  LDL R17, [R1+0x6c] ;  /* 0x00006c0001117983 */ /* 0x000ee80000100800 */
[----:B------:R-:W3:Y:S04]  /*45a0*/  LDL R12, [R1+0x70] ;  /* 0x00007000010c7983 */ /* 0x000ee80000100800 */
[----:B------:R-:W3:Y:S04]  /*45b0*/  LDL.LU R8, [R1+0x10c] ;  /* 0x00010c0001087983 */ /* 0x000ee80000300800 */
[----:B------:R-:W-:Y:S01]  /*45c0*/  STL [R1+0xf0], R16 ;  /* 0x0000f01001007387 */ /* 0x000fe20000100800 */
[----:B--2---:R-:W-:-:S02]  /*45d0*/  FADD.FTZ R3, R3, R15 ;  /* 0x0000000f03037221 */ /* 0x004fc40000010000 */
[----:B------:R-:W-:Y:S02]  /*45e0*/  FFMA.FTZ R19, R13, R15, R19 ;  /* 0x0000000f0d137223 */ /* 0x000fe40000010013 */
[----:B----4-:R-:W-:-:S05]  /*45f0*/  FMUL.FTZ R28, R2, R28 ;  /* 0x0000001c021c7220 */ /* 0x010fca0000410000 */
[----:B------:R-:W-:Y:S04]  /*4600*/  STL [R1+0xfc], R28 ;  /* 0x0000fc1c01007387 */ /* 0x000fe80000100800 */
[----:B------:R-:W2:Y:S04]  /*4610*/  LDL.LU R18, [R1+0x42c] ;  /* 0x00042c0001127983 */ /* 0x000ea80000300800 */
[----:B------:R-:W4:Y:S04]  /*4620*/  LDL R15, [R1+0x304] ;  /* 0x00030400010f7983 */ /* 0x000f280000100800 */
[----:B------:R-:W4:Y:S01]  /*4630*/  LDL R13, [R1+0x64] ;  /* 0x00006400010d7983 */ /* 0x000f220000100800 */
[----:B---3--:R-:W-:-:S02]  /*4640*/  FADD.FTZ R11, R24, R11 ;  /* 0x0000000b180b7221 */ /* 0x008fc40000010000 */
[----:B------:R-:W-:-:S03]  /*4650*/  FFMA.FTZ R5, R9, R24, R5 ;  /* 0x0000001809057223 */ /* 0x000fc60000010005 */
[----:B------:R0:W-:Y:S01]  /*4660*/  STL [R1+0x428], R11 ;  /* 0x0004280b01007387 */ /* 0x0001e20000100800 */
[----:B------:R-:W-:-:S03]  /*4670*/  FFMA.FTZ R19, R6, R26, R19 ;  /* 0x0000001a06137223 */ /* 0x000fc60000010013 */
[----:B------:R-:W-:Y:S04]  /*4680*/  STL [R1+0x100], R29 ;  /* 0x0001001d01007387 */ /* 0x000fe80000100800 */
[----:B0-----:R-:W3:Y:S04]  /*4690*/  LDL.LU R11, [R1+0x438] ;  /* 0x00043800010b7983 */ /* 0x001ee80000300800 */
[----:B------:R0:W-:Y:S01]  /*46a0*/  STL [R1+0x424], R5 ;  /* 0x0004240501007387 */ /* 0x0001e20000100800 */
[----:B------:R-:W-:-:S03]  /*46b0*/  FADD.FTZ R4, R27, R4 ;  /* 0x000000041b047221 */ /* 0x000fc60000010000 */
[----:B0-----:R-:W3:Y:S04]  /*46c0*/  LDL.LU R5, [R1+0x434] ;  /* 0x0004340001057983 */ /* 0x001ee80000300800 */
[----:B------:R-:W3:Y:S01]  /*46d0*/  LDL.LU R6, [R1+0x5e4] ;  /* 0x0005e40001067983 */ /* 0x000ee20000300800 */
[----:B------:R-:W-:Y:S02]  /*46e0*/  FMUL.FTZ R20, R20, R24 ;  /* 0x0000001814147220 */ /* 0x000fe40000410000 */
[----:B------:R-:W-:Y:S01]  /*46f0*/  FFMA.FTZ R19, R0, R23, R19 ;  /* 0x0000001700137223 */ /* 0x000fe20000010013 */
[----:B------:R0:W-:Y:S04]  /*4700*/  STL [R1+0x430], R4 ;  /* 0x0004300401007387 */ /* 0x0001e80000100800 */
[----:B------:R-:W3:Y:S04]  /*4710*/  LDL R24, [R1+0x7c] ;  /* 0x00007c0001187983 */ /* 0x000ee80000100800 */
[----:B0-----:R-:W3:Y:S04]  /*4720*/  LDL R4, [R1+0x308] ;  /* 0x0003080001047983 */ /* 0x001ee80000100800 */
[----:B------:R-:W3:Y:S01]  /*4730*/  LDL.LU R0, [R1+0x440] ;  /* 0x0004400001007983 */ /* 0x000ee20000300800 */
[----:B------:R-:W-:-:S03]  /*4740*/  FADD.FTZ R3, R3, R26 ;  /* 0x0000001a03037221 */ /* 0x000fc60000010000 */
[----:B------:R-:W-:Y:S01]  /*4750*/  STL [R1+0xbc], R20 ;  /* 0x0000bc1401007387 */ /* 0x000fe20000100800 */
[----:B------:R-:W-:-:S03]  /*4760*/  FADD.FTZ R3, R3, R23 ;  /* 0x0000001703037221 */ /* 0x000fc60000010000 */
[----:B------:R-:W3:Y:S01]  /*4770*/  LDL.LU R23, [R1+0x11c] ;  /* 0x00011c0001177983 */ /* 0x000ee20000300800 */
[----:B------:R-:W-:-:S04]  /*4780*/  FFMA.FTZ R19, R21, R14, R19 ;  /* 0x0000000e15137223 */ /* 0x000fc80000010013 */
[----:B------:R-:W-:Y:S02]  /*4790*/  FFMA.FTZ R19, R12, R17, R19 ;  /* 0x000000110c137223 */ /* 0x000fe40000010013 */
[-C--:B--2---:R-:W-:Y:S02]  /*47a0*/  FFMA.FTZ R18, R16, R27.reuse, R18 ;  /* 0x0000001b10127223 */ /* 0x084fe40000010012 */
[----:B----4-:R-:W-:-:S03]  /*47b0*/  FMUL.FTZ R15, R15, R27 ;  /* 0x0000001b0f0f7220 */ /* 0x010fc60000410000 */
[----:B------:R-:W-:Y:S04]  /*47c0*/  STL [R1+0x42c], R18 ;  /* 0x00042c1201007387 */ /* 0x000fe80000100800 */
[----:B------:R-:W-:Y:S04]  /*47d0*/  STL [R1+0xb4], R15 ;  /* 0x0000b40f01007387 */ /* 0x000fe80000100800 */
[----:B------:R-:W2:Y:S01]  /*47e0*/  LDL R21, [R1+0x74] ;  /* 0x0000740001157983 */ /* 0x000ea20000100800 */
[----:B------:R-:W-:Y:S02]  /*47f0*/  FFMA.FTZ R19, R7, R13, R19 ;  /* 0x0000000d07137223 */ /* 0x000fe40000010013 */
[----:B---3--:R-:W-:-:S02]  /*4800*/  FADD.FTZ R11, R6, R11 ;  /* 0x0000000b060b7221 */ /* 0x008fc40000010000 */
[----:B------:R-:W-:-:S03]  /*4810*/  FFMA.FTZ R5, R28, R6, R5 ;  /* 0x000000061c057223 */ /* 0x000fc60000010005 */
[----:B------:R0:W-:Y:S04]  /*4820*/  STL [R1+0x438], R11 ;  /* 0x0004380b01007387 */ /* 0x0001e80000100800 */
[----:B0-----:R-:W3:Y:S01]  /*4830*/  LDL.LU R11, [R1+0x43c] ;  /* 0x00043c00010b7983 */ /* 0x001ee20000300800 */
[----:B------:R-:W-:-:S03]  /*4840*/  FADD.FTZ R0, R8, R0 ;  /* 0x0000000008007221 */ /* 0x000fc60000010000 */
[----:B------:R0:W-:Y:S01]  /*4850*/  STL [R1+0x434], R5 ;  /* 0x0004340501007387 */ /* 0x0001e20000100800 */
[----:B------:R-:W-:-:S03]  /*4860*/  FMUL.FTZ R27, R4, R6 ;  /* 0x00000006041b7220 */ /* 0x000fc60000410000 */
[----:B0-----:R-:W4:Y:S04]  /*4870*/  LDL R5, [R1+0x30c] ;  /* 0x00030c0001057983 */ /* 0x001f280000100800 */
[----:B------:R0:W-:Y:S04]  /*4880*/  STL [R1+0x5b8], R28 ;  /* 0x0005b81c01007387 */ /* 0x0001e80000100800 */
[----:B0-----:R-:W4:Y:S04]  /*4890*/  LDL.LU R28, [R1+0x128] ;  /* 0x00012800011c7983 */ /* 0x001f280000300800 */
[----:B------:R0:W-:Y:S04]  /*48a0*/  STL [R1+0x440], R0 ;  /* 0x0004400001007387 */ /* 0x0001e80000100800 */
[----:B0-----:R-:W4:Y:S04]  /*48b0*/  LDL.LU R0, [R1+0x448] ;  /* 0x0004480001007983 */ /* 0x001f280000300800 */
[----:B------:R-:W4:Y:S04]  /*48c0*/  LDL R15, [R1+0x9c] ;  /* 0x00009c00010f7983 */ /* 0x000f280000100800 */
[----:B------:R-:W4:Y:S04]  /*48d0*/  LDL R12, [R1+0x90] ;  /* 0x00009000010c7983 */ /* 0x000f280000100800 */
[----:B------:R-:W4:Y:S04]  /*48e0*/  LDL.LU R6, [R1+0x138] ;  /* 0x0001380001067983 */ /* 0x000f280000300800 */
[----:B------:R-:W4:Y:S01]  /*48f0*/  LDL.LU R7, [R1+0x5e0] ;  /* 0x0005e00001077983 */ /* 0x000f220000300800 */
[----:B------:R-:W-:-:S03]  /*4900*/  FADD.FTZ R3, R3, R14 ;  /* 0x0000000e03037221 */ /* 0x000fc60000010000 */
[----:B------:R-:W4:Y:S01]  /*4910*/  LDL R4, [R1+0x94] ;  /* 0x0000940001047983 */ /* 0x000f220000100800 */
[----:B------:R-:W-:-:S03]  /*4920*/  FADD.FTZ R3, R3, R17 ;  /* 0x0000001103037221 */ /* 0x000fc60000010000 */
[----:B------:R-:W4:Y:S01]  /*4930*/  LDL R17, [R1+0x98] ;  /* 0x0000980001117983 */ /* 0x000f220000100800 */
[----:B------:R-:W-:-:S03]  /*4940*/  FADD.FTZ R3, R3, R13 ;  /* 0x0000000d03037221 */ /* 0x000fc60000010000 */
[----:B------:R-:W-:Y:S01]  /*4950*/  STL [R1+0xe4], R27 ;  /* 0x0000e41b01007387 */ /* 0x000fe20000100800 */
[----:B------:R-:W-:Y:S02]  /*4960*/  FADD.FTZ R3, R3, R24 ;  /* 0x0000001803037221 */ /* 0x000fe40000010000 */
[----:B------:R-:W-:Y:S02]  /*4970*/  FFMA.FTZ R19, R25, R24, R19 ;  /* 0x0000001819137223 */ /* 0x000fe40000010013 */
[----:B--2---:R-:W-:Y:S02]  /*4980*/  FADD.FTZ R3, R3, R21 ;  /* 0x0000001503037221 */ /* 0x004fe40000010000 */
[----:B------:R-:W-:Y:S02]  /*4990*/  FFMA.FTZ R19, R10, R21, R19 ;  /* 0x000000150a137223 */ /* 0x000fe40000010013 */
[-C--:B---3--:R-:W-:Y:S02]  /*49a0*/  FFMA.FTZ R11, R29, R8.reuse, R11 ;  /* 0x000000081d0b7223 */ /* 0x088fe4000001000b */
[----:B----4-:R-:W-:-:S02]  /*49b0*/  FMUL.FTZ R26, R5, R8 ;  /* 0x00000008051a7220 */ /* 0x010fc40000410000 */
[----:B------:R-:W2:Y:S04]  /*49c0*/  LDL.LU R8, [R1+0x444] ;  /* 0x0004440001087983 */ /* 0x000ea80000300800 */
[----:B------:R-:W3:Y:S04]  /*49d0*/  LDL.LU R5, [R1+0x12c] ;  /* 0x00012c0001057983 */ /* 0x000ee80000300800 */
[----:B------:R0:W-:Y:S04]  /*49e0*/  STL [R1+0x43c], R11 ;  /* 0x00043c0b01007387 */ /* 0x0001e80000100800 */
[----:B------:R-:W4:Y:S04]  /*49f0*/  LDL R13, [R1+0x2f0] ;  /* 0x0002f000010d7983 */ /* 0x000f280000100800 */
[----:B------:R-:W3:Y:S04]  /*4a00*/  LDL R24, [R1+0xc] ;  /* 0x00000c0001187983 */ /* 0x000ee80000100800 */
[----:B------:R-:W3:Y:S04]  /*4a10*/  LDL R18, [R1+0xa0] ;  /* 0x0000a00001127983 */ /* 0x000ee80000100800 */
[----:B------:R-:W3:Y:S01]  /*4a20*/  LDL.LU R14, [R1+0x140] ;  /* 0x00014000010e7983 */ /* 0x000ee20000300800 */
[----:B------:R-:W-:-:S03]  /*4a30*/  FADD.FTZ R0, R23, R0 ;  /* 0x0000000017007221 */ /* 0x000fc60000010000 */
[----:B------:R-:W-:Y:S04]  /*4a40*/  STL [R1+0xdc], R26 ;  /* 0x0000dc1a01007387 */ /* 0x000fe80000100800 */
[----:B------:R-:W3:Y:S04]  /*4a50*/  LDL.LU R25, [R1+0x450] ;  /* 0x0004500001197983 */ /* 0x000ee80000300800 */
[----:B0-----:R-:W3:Y:S01]  /*4a60*/  LDL R11, [R1+0x8] ;  /* 0x00000800010b7983 */ /* 0x001ee20000100800 */
[----:B------:R-:W-:-:S03]  /*4a70*/  FMUL.FTZ R7, R2, R7 ;  /* 0x0000000702077220 */ /* 0x000fc60000410000 */
[----:B------:R0:W-:Y:S04]  /*4a80*/  STL [R1+0x448], R0 ;  /* 0x0004480001007387 */ /* 0x0001e80000100800 */
[----:B0-----:R-:W3:Y:S04]  /*4a90*/  LDL R0, [R1+0xf4] ;  /* 0x0000f40001007983 */ /* 0x001ee80000100800 */
[----:B------:R-:W-:Y:S04]  /*4aa0*/  STL [R1+0x38], R7 ;  /* 0x0000380701007387 */ /* 0x000fe80000100800 */
[----:B------:R-:W3:Y:S04]  /*4ab0*/  LDL.LU R21, [R1+0x44c] ;  /* 0x00044c0001157983 */ /* 0x000ee80000300800 */
[----:B------:R-:W3:Y:S01]  /*4ac0*/  LDL R10, [R1+0x2f4] ;  /* 0x0002f400010a7983 */ /* 0x000ee20000100800 */
[----:B------:R-:W-:-:S02]  /*4ad0*/  FADD.FTZ R3, R3, R15 ;  /* 0x0000000f03037221 */ /* 0x000fc40000010000 */
[----:B------:R-:W-:Y:S02]  /*4ae0*/  FFMA.FTZ R19, R12, R15, R19 ;  /* 0x0000000f0c137223 */ /* 0x000fe40000010013 */
[----:B------:R-:W-:Y:S02]  /*4af0*/  FMUL.FTZ R6, R2, R6 ;  /* 0x0000000602067220 */ /* 0x000fe40000410000 */
[----:B------:R-:W-:Y:S02]  /*4b00*/  FADD.FTZ R3, R3, R4 ;  /* 0x0000000403037221 */ /* 0x000fe40000010000 */
[----:B------:R-:W-:Y:S02]  /*4b10*/  FFMA.FTZ R19, R17, R4, R19 ;  /* 0x0000000411137223 */ /* 0x000fe40000010013 */
[----:B--2---:R-:W-:-:S05]  /*4b20*/  FFMA.FTZ R8, R7, R23, R8 ;  /* 0x0000001707087223 */ /* 0x004fca0000010008 */
[----:B------:R0:W-:Y:S01]  /*4b30*/  STL [R1+0x444], R8 ;  /* 0x0004440801007387 */ /* 0x0001e20000100800 */
[----:B----4-:R-:W-:-:S03]  /*4b40*/  FMUL.FTZ R13, R13, R23 ;  /* 0x000000170d0d7220 */ /* 0x010fc60000410000 */
[----:B0-----:R-:W2:Y:S04]  /*4b50*/  LDL.LU R8, [R1+0x144] ;  /* 0x0001440001087983 */ /* 0x001ea80000300800 */
[----:B------:R-:W4:Y:S04]  /*4b60*/  LDL R23, [R1+0xe0] ;  /* 0x0000e00001177983 */ /* 0x000f280000100800 */
[----:B------:R-:W2:Y:S04]  /*4b70*/  LDL.LU R15, [R1+0x5dc] ;  /* 0x0005dc00010f7983 */ /* 0x000ea80000300800 */
[----:B------:R-:W2:Y:S01]  /*4b80*/  LDL.LU R12, [R1+0x458] ;  /* 0x00045800010c7983 */ /* 0x000ea20000300800 */
[----:B---3--:R-:W-:-:S03]  /*4b90*/  FADD.FTZ R25, R28, R25 ;  /* 0x000000191c197221 */ /* 0x008fc60000010000 */
[----:B------:R-:W-:Y:S04]  /*4ba0*/  STL [R1+0xb8], R13 ;  /* 0x0000b80d01007387 */ /* 0x000fe80000100800 */
[----:B------:R0:W-:Y:S01]  /*4bb0*/  STL [R1+0x450], R25 ;  /* 0x0004501901007387 */ /* 0x0001e20000100800 */
[----:B------:R-:W-:Y:S02]  /*4bc0*/  FADD.FTZ R3, R3, R24 ;  /* 0x0000001803037221 */ /* 0x000fe40000010000 */
[----:B------:R-:W-:Y:S01]  /*4bd0*/  FFMA.FTZ R19, R18, R24, R19 ;  /* 0x0000001812137223 */ /* 0x000fe20000010013 */
[----:B0-----:R-:W3:Y:S04]  /*4be0*/  LDL.LU R25, [R1+0x150] ;  /* 0x0001500001197983 */ /* 0x001ee80000300800 */
[----:B------:R-:W3:Y:S04]  /*4bf0*/  LDL.LU R4, [R1+0x454] ;  /* 0x0004540001047983 */ /* 0x000ee80000300800 */
[----:B------:R-:W4:Y:S01]  /*4c00*/  LDL R17, [R1+0x2f8] ;  /* 0x0002f80001117983 */ /* 0x000f220000100800 */
[----:B------:R-:W-:-:S03]  /*4c10*/  FFMA.FTZ R21, R6, R28, R21 ;  /* 0x0000001c06157223 */ /* 0x000fc60000010015 */
[----:B------:R-:W-:Y:S01]  /*4c20*/  STL [R1+0x4], R6 ;  /* 0x0000040601007387 */ /* 0x000fe20000100800 */
[----:B------:R-:W-:-:S03]  /*4c30*/  FMUL.FTZ R10, R10, R28 ;  /* 0x0000001c0a0a7220 */ /* 0x000fc60000410000 */
[----:B------:R0:W-:Y:S04]  /*4c40*/  STL [R1+0x44c], R21 ;  /* 0x00044c1501007387 */ /* 0x0001e80000100800 */
[----:B0-----:R-:W4:Y:S04]  /*4c50*/  LDL.LU R21, [R1+0x14c] ;  /* 0x00014c0001157983 */ /* 0x001f280000300800 */
[----:B------:R-:W4:Y:S04]  /*4c60*/  LDL.LU R28, [R1+0x460] ;  /* 0x00046000011c7983 */ /* 0x000f280000300800 */
[----:B------:R-:W4:Y:S01]  /*4c70*/  LDL.LU R24, [R1+0x5d8] ;  /* 0x0005d80001187983 */ /* 0x000f220000300800 */
[----:B------:R-:W-:-:S03]  /*4c80*/  FMUL.FTZ R18, R2, R14 ;  /* 0x0000000e02127220 */ /* 0x000fc60000410000 */
[----:B------:R-:W-:Y:S01]  /*4c90*/  STL [R1+0xa8], R10 ;  /* 0x0000a80a01007387 */ /* 0x000fe20000100800 */
[----:B------:R-:W-:-:S03]  /*4ca0*/  FADD.FTZ R3, R3, R11 ;  /* 0x0000000b03037221 */ /* 0x000fc60000010000 */
[----:B------:R-:W4:Y:S01]  /*4cb0*/  LDL.LU R14, [R1+0x45c] ;  /* 0x00045c00010e7983 */ /* 0x000f220000300800 */
[----:B--2---:R-:W-:-:S05]  /*4cc0*/  FADD.FTZ R12, R5, R12 ;  /* 0x0000000c050c7221 */ /* 0x004fca0000010000 */
[----:B------:R0:W-:Y:S04]  /*4cd0*/  STL [R1+0x458], R12 ;  /* 0x0004580c01007387 */ /* 0x0001e80000100800 */
[----:B0-----:R-:W2:Y:S01]  /*4ce0*/  LDL R12, [R1+0x2fc] ;  /* 0x0002fc00010c7983 */ /* 0x001ea20000100800 */
[-C--:B---3--:R-:W-:Y:S02]  /*4cf0*/  FFMA.FTZ R4, R18, R5.reuse, R4 ;  /* 0x0000000512047223 */ /* 0x088fe40000010004 */
[----:B----4-:R-:W-:Y:S02]  /*4d00*/  FMUL.FTZ R17, R17, R5 ;  /* 0x0000000511117220 */ /* 0x010fe40000410000 */
[----:B------:R-:W-:Y:S02]  /*4d10*/  FFMA.FTZ R19, R24, R11, R19 ;  /* 0x0000000b18137223 */ /* 0x000fe40000010013 */
[----:B------:R-:W3:Y:S04]  /*4d20*/  LDL.LU R11, [R1+0x5d4] ;  /* 0x0005d400010b7983 */ /* 0x000ee80000300800 */
[----:B------:R-:W4:Y:S04]  /*4d30*/  LDL.LU R24, [R1+0x13c] ;  /* 0x00013c0001187983 */ /* 0x000f280000300800 */
[----:B------:R-:W-:Y:S04]  /*4d40*/  STL [R1+0x10c], R18 ;  /* 0x00010c1201007387 */ /* 0x000fe80000100800 */
[----:B------:R0:W-:Y:S04]  /*4d50*/  STL [R1+0x454], R4 ;  /* 0x0004540401007387 */ /* 0x0001e80000100800 */
[----:B0-----:R-:W2:Y:S04]  /*4d60*/  LDL.LU R4, [R1+0x5d0] ;  /* 0x0005d00001047983 */ /* 0x001ea80000300800 */
[----:B------:R-:W2:Y:S01]  /*4d70*/  LDL.LU R5, [R1+0x5cc] ;  /* 0x0005cc0001057983 */ /* 0x000ea20000300800 */
[----:B------:R-:W-:-:S02]  /*4d80*/  FADD.FTZ R3, R3, R0 ;  /* 0x0000000003037221 */ /* 0x000fc40000010000 */
[----:B--2---:R-:W-:Y:S02]  /*4d90*/  FFMA.FTZ R19, R5, R0, R19 ;  /* 0x0000000005137223 */ /* 0x004fe40000010013 */
[----:B------:R-:W2:Y:S04]  /*4da0*/  LDL.LU R0, [R1+0x5c8] ;  /* 0x0005c80001007983 */ /* 0x000ea80000300800 */
[----:B------:R-:W2:Y:S01]  /*4db0*/  LDL.LU R5, [R1+0x5c4] ;  /* 0x0005c40001057983 */ /* 0x000ea20000300800 */
[----:B------:R-:W-:-:S03]  /*4dc0*/  FMUL.FTZ R8, R2, R8 ;  /* 0x0000000802087220 */ /* 0x000fc60000410000 */
[----:B------:R-:W-:Y:S01]  /*4dd0*/  STL [R1+0x110], R17 ;  /* 0x0001101101007387 */ /* 0x000fe20000100800 */
[----:B------:R-:W-:-:S04]  /*4de0*/  FADD.FTZ R3, R3, R23 ;  /* 0x0000001703037221 */ /* 0x000fc80000010000 */
[----:B---3--:R-:W-:Y:S02]  /*4df0*/  FADD.FTZ R3, R3, R11 ;  /* 0x0000000b03037221 */ /* 0x008fe40000010000 */
[----:B--2---:R-:W-:Y:S02]  /*4e00*/  FADD.FTZ R28, R5, R28 ;  /* 0x0000001c051c7221 */ /* 0x004fe40000010000 */
[----:B------:R-:W-:Y:S02]  /*4e10*/  FFMA.FTZ R19, R0, R23, R19 ;  /* 0x0000001700137223 */ /* 0x000fe40000010013 */
[-C--:B------:R-:W-:Y:S01]  /*4e20*/  FFMA.FTZ R14, R8, R5.reuse, R14 ;  /* 0x00000005080e7223 */ /* 0x080fe2000001000e */
[----:B------:R0:W-:Y:S01]  /*4e30*/  STL [R1+0x460], R28 ;  /* 0x0004601c01007387 */ /* 0x0001e20000100800 */
[----:B------:R-:W-:-:S03]  /*4e40*/  FMUL.FTZ R12, R12, R5 ;  /* 0x000000050c0c7220 */ /* 0x000fc60000410000 */
[----:B0-----:R-:W2:Y:S04]  /*4e50*/  LDL R28, [R1+0xb4] ;  /* 0x0000b400011c7983 */ /* 0x001ea80000100800 */
[----:B------:R-:W3:Y:S04]  /*4e60*/  LDL.LU R0, [R1+0x5c0] ;  /* 0x0005c00001007983 */ /* 0x000ee80000300800 */
[----:B------:R-:W-:Y:S04]  /*4e70*/  STL [R1+0x104], R8 ;  /* 0x0001040801007387 */ /* 0x000fe80000100800 */
[----:B------:R-:W2:Y:S01]  /*4e80*/  LDL.LU R5, [R1+0x5bc] ;  /* 0x0005bc0001057983 */ /* 0x000ea20000300800 */
[----:B------:R-:W-:-:S03]  /*4e90*/  FFMA.FTZ R19, R4, R11, R19 ;  /* 0x0000000b04137223 */ /* 0x000fc60000010013 */
[----:B------:R0:W-:Y:S01]  /*4ea0*/  STL [R1+0x45c], R14 ;  /* 0x00045c0e01007387 */ /* 0x0001e20000100800 */
[----:B------:R-:W-:-:S03]  /*4eb0*/  FMUL.FTZ R4, R2, R25 ;  /* 0x0000001902047220 */ /* 0x000fc60000410000 */
[----:B0-----:R-:W4:Y:S04]  /*4ec0*/  LDL.LU R14, [R1+0x468] ;  /* 0x00046800010e7983 */ /* 0x001f280000300800 */
[----:B------:R-:W4:Y:S01]  /*4ed0*/  LDL.LU R11, [R1+0x464] ;  /* 0x00046400010b7983 */ /* 0x000f220000300800 */
[----:B------:R-:W-:-:S03]  /*4ee0*/  FFMA.FTZ R19, R15, R22, R19 ;  /* 0x000000160f137223 */ /* 0x000fc60000010013 */
[----:B------:R-:W4:Y:S04]  /*4ef0*/  LDL.LU R25, [R1+0x148] ;  /* 0x0001480001197983 */ /* 0x000f280000300800 */
[----:B------:R-:W-:Y:S04]  /*4f00*/  STL [R1+0x108], R12 ;  /* 0x0001080c01007387 */ /* 0x000fe80000100800 */
[----:B------:R-:W-:Y:S04]  /*4f10*/  STL [R1+0x150], R4 ;  /* 0x0001500401007387 */ /* 0x000fe80000100800 */
[----:B------:R-:W4:Y:S01]  /*4f20*/  LDL R15, [R1+0x2e0] ;  /* 0x0002e000010f7983 */ /* 0x000f220000100800 */
[----:B------:R-:W-:-:S02]  /*4f30*/  FMUL.FTZ R21, R2, R21 ;  /* 0x0000001502157220 */ /* 0x000fc40000410000 */
[----:B------:R-:W-:Y:S01]  /*4f40*/  FFMA.FTZ R19, R9, R20, R19 ;  /* 0x0000001409137223 */ /* 0x000fe20000010013 */
[----:B------:R-:W4:Y:S01]  /*4f50*/  LDL.LU R23, [R1+0x470] ;  /* 0x0004700001177983 */ /* 0x000f220000300800 */
[----:B------:R-:W-:-:S03]  /*4f60*/  FADD.FTZ R3, R3, R22 ;  /* 0x0000001603037221 */ /* 0x000fc60000010000 */
[----:B------:R-:W-:Y:S04]  /*4f70*/  STL [R1+0x15c], R21 ;  /* 0x00015c1501007387 */ /* 0x000fe80000100800 */
[----:B------:R-:W4:Y:S01]  /*4f80*/  LDL.LU R9, [R1+0x46c] ;  /* 0x00046c0001097983 */ /* 0x000f220000300800 */
[----:B------:R-:W-:Y:S02]  /*4f90*/  FADD.FTZ R3, R3, R20 ;  /* 0x0000001403037221 */ /* 0x000fe40000010000 */
[C---:B---3--:R-:W-:Y:S02]  /*4fa0*/  FMUL.FTZ R0, R2.reuse, R0 ;  /* 0x0000000002007220 */ /* 0x048fe40000410000 */
[----:B--2---:R-:W-:-:S05]  /*4fb0*/  FMUL.FTZ R5, R2, R5 ;  /* 0x0000000502057220 */ /* 0x004fca0000410000 */
[----:B------:R-:W-:Y:S04]  /*4fc0*/  STL [R1+0x14c], R5 ;  /* 0x00014c0501007387 */ /* 0x000fe80000100800 */
[----:B------:R-:W2:Y:S01]  /*4fd0*/  LDL R22, [R1+0x2e4] ;  /* 0x0002e40001167983 */ /* 0x000ea20000100800 */
[----:B----4-:R-:W-:-:S03]  /*4fe0*/  FADD.FTZ R14, R24, R14 ;  /* 0x0000000e180e7221 */ /* 0x010fc60000010000 */
[----:B------:R-:W-:Y:S01]  /*4ff0*/  STL [R1+0x154], R0 ;  /* 0x0001540001007387 */ /* 0x000fe20000100800 */
[----:B------:R-:W-:-:S03]  /*5000*/  FFMA.FTZ R11, R4, R24, R11 ;  /* 0x00000018040b7223 */ /* 0x000fc6000001000b */
[----:B------:R0:W-:Y:S01]  /*5010*/  STL [R1+0x468], R14 ;  /* 0x0004680e01007387 */ /* 0x0001e20000100800 */
[----:B------:R-:W-:Y:S02]  /*5020*/  FADD.FTZ R3, R3, R28 ;  /* 0x0000001c03037221 */ /* 0x000fe40000010000 */
[----:B------:R-:W-:Y:S01]  /*5030*/  FFMA.FTZ R19, R16, R28, R19 ;  /* 0x0000001c10137223 */ /* 0x000fe20000010013 */
[----:B0-----:R-:W3:Y:S04]  /*5040*/  LDL.LU R14, [R1+0x478] ;  /* 0x00047800010e7983 */ /* 0x001ee80000300800 */
[----:B------:R-:W4:Y:S01]  /*5050*/  LDL.LU R20, [R1+0x474] ;  /* 0x0004740001147983 */ /* 0x000f220000300800 */
[----:B------:R-:W-:-:S03]  /*5060*/  FMUL.FTZ R15, R15, R24 ;  /* 0x000000180f0f7220 */ /* 0x000fc60000410000 */
[----:B------:R0:W-:Y:S04]  /*5070*/  STL [R1+0x464], R11 ;  /* 0x0004640b01007387 */ /* 0x0001e80000100800 */
[----:B0-----:R-:W2:Y:S04]  /*5080*/  LDL.LU R11, [R1+0x210] ;  /* 0x00021000010b7983 */ /* 0x001ea80000300800 */
[----:B------:R-:W2:Y:S04]  /*5090*/  LDL.LU R28, [R1+0x5b8] ;  /* 0x0005b800011c7983 */ /* 0x000ea80000300800 */
[----:B------:R0:W5:Y:S04]  /*50a0*/  LDL.LU R16, [R1+0x5b4] ;  /* 0x0005b40001107983 */ /* 0x0001680000300800 */
[----:B------:R-:W2:Y:S01]  /*50b0*/  LDL.LU R24, [R1+0x5b0] ;  /* 0x0005b00001187983 */ /* 0x000ea20000300800 */
[----:B------:R-:W-:-:S02]  /*50c0*/  FADD.FTZ R3, R3, R27 ;  /* 0x0000001b03037221 */ /* 0x000fc40000010000 */
[----:B--2---:R-:W-:-:S05]  /*50d0*/  FADD.FTZ R23, R24, R23 ;  /* 0x0000001718177221 */ /* 0x004fca0000010000 */
[----:B------:R1:W-:Y:S04]  /*50e0*/  STL [R1+0x470], R23 ;  /* 0x0004701701007387 */ /* 0x0003e80000100800 */
[----:B-1----:R-:W2:Y:S01]  /*50f0*/  LDL R23, [R1+0x2e8] ;  /* 0x0002e80001177983 */ /* 0x002ea20000100800 */
[----:B------:R-:W-:Y:S02]  /*5100*/  FFMA.FTZ R9, R21, R24, R9 ;  /* 0x0000001815097223 */ /* 0x000fe40000010009 */
[----:B------:R-:W-:Y:S02]  /*5110*/  FFMA.FTZ R19, R28, R27, R19 ;  /* 0x0000001b1c137223 */ /* 0x000fe40000010013 */
[----:B------:R0:W5:Y:S01]  /*5120*/  LDL.LU R27, [R1+0x5ac] ;  /* 0x0005ac00011b7983 */ /* 0x0001620000300800 */
[----:B---3--:R-:W-:-:S03]  /*5130*/  FADD.FTZ R14, R25, R14 ;  /* 0x0000000e190e7221 */ /* 0x008fc60000010000 */
[----:B------:R-:W-:Y:S01]  /*5140*/  STL [R1+0x160], R15 ;  /* 0x0001600f01007387 */ /* 0x000fe20000100800 */
[----:B------:R-:W-:-:S03]  /*5150*/  FMUL.FTZ R22, R22, R24 ;  /* 0x0000001816167220 */ /* 0x000fc60000410000 */
[----:B------:R-:W3:Y:S01]  /*5160*/  LDL.LU R28, [R1+0x47c] ;  /* 0x00047c00011c7983 */ /* 0x000ee20000300800 */
[----:B------:R-:W-:-:S03]  /*5170*/  FADD.FTZ R3, R3, R26 ;  /* 0x0000001a03037221 */ /* 0x000fc60000010000 */
[----:B------:R1:W-:Y:S01]  /*5180*/  STL [R1+0x46c], R9 ;  /* 0x00046c0901007387 */ /* 0x0003e20000100800 */
[----:B------:R-:W-:Y:S02]  /*5190*/  FFMA.FTZ R19, R29, R26, R19 ;  /* 0x0000001a1d137223 */ /* 0x000fe40000010013 */
[----:B----4-:R-:W-:Y:S01]  /*51a0*/  FFMA.FTZ R20, R5, R25, R20 ;  /* 0x0000001905147223 */ /* 0x010fe20000010014 */
[----:B-1----:R-:W4:Y:S04]  /*51b0*/  LDL R9, [R1+0x2ec] ;  /* 0x0002ec0001097983 */ /* 0x002f280000100800 */
[----:B------:R-:W3:Y:S04]  /*51c0*/  LDL.LU R24, [R1+0x480] ;  /* 0x0004800001187983 */ /* 0x000ee80000300800 */
[----:B------:R0:W5:Y:S04]  /*51d0*/  LDL.LU R26, [R1+0x5a8] ;  /* 0x0005a800011a7983 */ /* 0x0001680000300800 */
[----:B------:R0:W5:Y:S04]  /*51e0*/  LDL.LU R29, [R1+0x5a4] ;  /* 0x0005a400011d7983 */ /* 0x0001680000300800 */
[----:B------:R1:W-:Y:S01]  /*51f0*/  STL [R1+0x478], R14 ;  /* 0x0004780e01007387 */ /* 0x0003e20000100800 */
[----:B------:R-:W-:-:S02]  /*5200*/  FADD.FTZ R3, R3, R13 ;  /* 0x0000000d03037221 */ /* 0x000fc40000010000 */
[----:B------:R-:W-:Y:S01]  /*5210*/  FFMA.FTZ R19, R7, R13, R19 ;  /* 0x0000000d07137223 */ /* 0x000fe20000010013 */
[----:B-1----:R0:W5:Y:S04]  /*5220*/  LDL.LU R14, [R1+0x5a0] ;  /* 0x0005a000010e7983 */ /* 0x0021680000300800 */
[----:B------:R-:W-:Y:S04]  /*5230*/  STL [R1+0x158], R22 ;  /* 0x0001581601007387 */ /* 0x000fe80000100800 */
[----:B------:R1:W-:Y:S04]  /*5240*/  STL [R1+0x474], R20 ;  /* 0x0004741401007387 */ /* 0x0003e80000100800 */
[----:B-1----:R0:W5:Y:S04]  /*5250*/  LDL.LU R20, [R1+0x59c] ;  /* 0x00059c0001147983 */ /* 0x0021680000300800 */
[----:B------:R0:W5:Y:S04]  /*5260*/  LDL.LU R13, [R1+0x598] ;  /* 0x00059800010d7983 */ /* 0x0001680000300800 */
[----:B------:R-:W3:Y:S01]  /*5270*/  LDL.LU R7, [R1+0x488] ;  /* 0x0004880001077983 */ /* 0x000ee20000300800 */
[----:B--2---:R-:W-:-:S03]  /*5280*/  FMUL.FTZ R23, R23, R25 ;  /* 0x0000001917177220 */ /* 0x004fc60000410000 */
[----:B------:R-:W3:Y:S01]  /*5290*/  LDL.LU R25, [R1+0x594] ;  /* 0x0005940001197983 */ /* 0x000ee20000300800 */
[----:B------:R-:W-:Y:S02]  /*52a0*/  FFMA.FTZ R19, R6, R10, R19 ;  /* 0x0000000a06137223 */ /* 0x000fe40000010013 */
[----:B------:R-:W-:Y:S01]  /*52b0*/  FADD.FTZ R3, R3, R10 ;  /* 0x0000000a03037221 */ /* 0x000fe20000010000 */
[----:B------:R-:W2:Y:S01]  /*52c0*/  LDL.LU R6, [R1+0x484] ;  /* 0x0004840001067983 */ /* 0x000ea20000300800 */
[----:B---3--:R-:W-:Y:S02]  /*52d0*/  FADD.FTZ R24, R25, R24 ;  /* 0x0000001819187221 */ /* 0x008fe40000010000 */
[----:B------:R-:W-:-:S03]  /*52e0*/  FFMA.FTZ R28, R0, R25, R28 ;  /* 0x00000019001c7223 */ /* 0x000fc6000001001c */
[----:B------:R1:W-:Y:S01]  /*52f0*/  STL [R1+0x480], R24 ;  /* 0x0004801801007387 */ /* 0x0003e20000100800 */
[----:B----4-:R-:W-:-:S03]  /*5300*/  FMUL.FTZ R9, R9, R25 ;  /* 0x0000001909097220 */ /* 0x010fc60000410000 */
[----:B------:R-:W3:Y:S04]  /*5310*/  LDL R10, [R1+0x2d0] ;  /* 0x0002d000010a7983 */ /* 0x000ee80000100800 */
[----:B------:R-:W-:Y:S04]  /*5320*/  STL [R1+0x148], R23 ;  /* 0x0001481701007387 */ /* 0x000fe80000100800 */
[----:B-1----:R-:W4:Y:S04]  /*5330*/  LDL.LU R24, [R1+0x21c] ;  /* 0x00021c0001187983 */ /* 0x002f280000300800 */
[----:B------:R-:W2:Y:S01]  /*5340*/  LDL.LU R25, [R1+0x164] ;  /* 0x0001640001197983 */ /* 0x000ea20000300800 */
[----:B------:R-:W-:-:S02]  /*5350*/  FFMA.FTZ R19, R18, R17, R19 ;  /* 0x0000001112137223 */ /* 0x000fc40000010013 */
[----:B------:R-:W-:Y:S01]  /*5360*/  FADD.FTZ R3, R3, R17 ;  /* 0x0000001103037221 */ /* 0x000fe20000010000 */
[----:B------:R1:W-:Y:S01]  /*5370*/  STL [R1+0x47c], R28 ;  /* 0x00047c1c01007387 */ /* 0x0003e20000100800 */
[----:B------:R-:W-:Y:S02]  /*5380*/  FMUL.FTZ R18, R2, R11 ;  /* 0x0000000b02127220 */ /* 0x000fe40000410000 */
[----:B------:R-:W-:Y:S02]  /*5390*/  FADD.FTZ R3, R3, R12 ;  /* 0x0000000c03037221 */ /* 0x000fe40000010000 */
[----:B------:R-:W-:Y:S01]  /*53a0*/  FFMA.FTZ R19, R8, R12, R19 ;  /* 0x0000000c08137223 */ /* 0x000fe20000010013 */
[----:B-1----:R-:W3:Y:S04]  /*53b0*/  LDL.LU R28, [R1+0x490] ;  /* 0x00049000011c7983 */ /* 0x002ee80000300800 */
[----:B------:R0:W5:Y:S04]  /*53c0*/  LDL.LU R17, [R1+0x590] ;  /* 0x0005900001117983 */ /* 0x0001680000300800 */
[----:B------:R-:W-:Y:S04]  /*53d0*/  STL [R1+0x144], R9 ;  /* 0x0001440901007387 */ /* 0x000fe80000100800 */
[----:B------:R-:W3:Y:S01]  /*53e0*/  LDL.LU R11, [R1+0x48c] ;  /* 0x00048c00010b7983 */ /* 0x000ee20000300800 */
[----:B--2---:R-:W-:-:S02]  /*53f0*/  FADD.FTZ R7, R25, R7 ;  /* 0x0000000719077221 */ /* 0x004fc40000010000 */
[----:B------:R-:W-:-:S03]  /*5400*/  FFMA.FTZ R6, R18, R25, R6 ;  /* 0x0000001912067223 */ /* 0x000fc60000010006 */
[----:B------:R1:W-:Y:S04]  /*5410*/  STL [R1+0x488], R7 ;  /* 0x0004880701007387 */ /* 0x0003e80000100800 */
[----:B-1----:R-:W2:Y:S04]  /*5420*/  LDL R7, [R1+0x2d4] ;  /* 0x0002d40001077983 */ /* 0x002ea80000100800 */
[----:B------:R0:W5:Y:S04]  /*5430*/  LDL.LU R12, [R1+0x58c] ;  /* 0x00058c00010c7983 */ /* 0x0001680000300800 */
[----:B------:R-:W2:Y:S04]  /*5440*/  LDL.LU R8, [R1+0x588] ;  /* 0x0005880001087983 */ /* 0x000ea80000300800 */
[----:B------:R-:W-:Y:S04]  /*5450*/  STL [R1+0x128], R18 ;  /* 0x0001281201007387 */ /* 0x000fe80000100800 */
[----:B------:R1:W-:Y:S04]  /*5460*/  STL [R1+0x484], R6 ;  /* 0x0004840601007387 */ /* 0x0003e80000100800 */
[----:B-1----:R-:W4:Y:S01]  /*5470*/  LDL.LU R6, [R1+0x584] ;  /* 0x0005840001067983 */ /* 0x002f220000300800 */
[----:B---3--:R-:W-:-:S02]  /*5480*/  FMUL.FTZ R10, R10, R25 ;  /* 0x000000190a0a7220 */ /* 0x008fc40000410000 */
[----:B------:R-:W-:Y:S02]  /*5490*/  FADD.FTZ R3, R3, R15 ;  /* 0x0000000f03037221 */ /* 0x000fe40000010000 */
[----:B------:R-:W-:Y:S02]  /*54a0*/  FFMA.FTZ R19, R4, R15, R19 ;  /* 0x0000000f04137223 */ /* 0x000fe40000010013 */
[----:B------:R0:W5:Y:S04]  /*54b0*/  LDL.LU R15, [R1+0x580] ;  /* 0x00058000010f7983 */ /* 0x0001680000300800 */
[----:B------:R-:W3:Y:S01]  /*54c0*/  LDL.LU R4, [R1+0x498] ;  /* 0x0004980001047983 */ /* 0x000ee20000300800 */
[----:B------:R-:W-:-:S03]  /*54d0*/  FADD.FTZ R3, R3, R22 ;  /* 0x0000001603037221 */ /* 0x000fc60000010000 */
[----:B------:R-:W-:Y:S01]  /*54e0*/  STL [R1+0x13c], R10 ;  /* 0x00013c0a01007387 */ /* 0x000fe20000100800 */
[----:B------:R-:W-:Y:S02]  /*54f0*/  FFMA.FTZ R19, R21, R22, R19 ;  /* 0x0000001615137223 */ /* 0x000fe40000010013 */
[----:B--2---:R-:W-:-:S05]  /*5500*/  FADD.FTZ R28, R8, R28 ;  /* 0x0000001c081c7221 */ /* 0x004fca0000010000 */
[----:B------:R1:W-:Y:S04]  /*5510*/  STL [R1+0x490], R28 ;  /* 0x0004901c01007387 */ /* 0x0003e80000100800 */
[----:B-1----:R-:W2:Y:S01]  /*5520*/  LDL.LU R28, [R1+0x494] ;  /* 0x00049400011c7983 */ /* 0x002ea20000300800 */
[----:B----4-:R-:W-:-:S03]  /*5530*/  FMUL.FTZ R6, R2, R6 ;  /* 0x0000000602067220 */ /* 0x010fc60000410000 */
[----:B------:R-:W4:Y:S01]  /*5540*/  LDL R25, [R1+0x2d8] ;  /* 0x0002d80001197983 */ /* 0x000f220000100800 */
[----:B------:R-:W-:-:S03]  /*5550*/  FFMA.FTZ R11, R6, R8, R11 ;  /* 0x00000008060b7223 */ /* 0x000fc6000001000b */
[----:B------:R0:W5:Y:S04]  /*5560*/  LDL.LU R22, [R1+0x57c] ;  /* 0x00057c0001167983 */ /* 0x0001680000300800 */
[----:B------:R0:W5:Y:S04]  /*5570*/  LDL.LU R21, [R1+0x578] ;  /* 0x0005780001157983 */ /* 0x0001680000300800 */
[----:B------:R-:W-:Y:S04]  /*5580*/  STL [R1+0x120], R6 ;  /* 0x0001200601007387 */ /* 0x000fe80000100800 */
[----:B------:R1:W-:Y:S04]  /*5590*/  STL [R1+0x48c], R11 ;  /* 0x00048c0b01007387 */ /* 0x0003e80000100800 */
[----:B-1----:R-:W3:Y:S01]  /*55a0*/  LDL.LU R11, [R1+0x574] ;  /* 0x00057400010b7983 */ /* 0x002ee20000300800 */
[----:B------:R-:W-:-:S02]  /*55b0*/  FMUL.FTZ R7, R7, R8 ;  /* 0x0000000807077220 */ /* 0x000fc40000410000 */
[----:B------:R-:W-:Y:S01]  /*55c0*/  FFMA.FTZ R19, R5, R23, R19 ;  /* 0x0000001705137223 */ /* 0x000fe20000010013 */
[----:B------:R-:W2:Y:S01]  /*55d0*/  LDL.LU R8, [R1+0x4a0] ;  /* 0x0004a00001087983 */ /* 0x000ea20000300800 */
[----:B------:R-:W-:-:S03]  /*55e0*/  FADD.FTZ R3, R3, R23 ;  /* 0x0000001703037221 */ /* 0x000fc60000010000 */
[----:B------:R-:W2:Y:S01]  /*55f0*/  LDL.LU R5, [R1+0x49c] ;  /* 0x00049c0001057983 */ /* 0x000ea20000300800 */
[----:B------:R-:W-:-:S03]  /*5600*/  FADD.FTZ R3, R3, R9 ;  /* 0x0000000903037221 */ /* 0x000fc60000010000 */
[----:B------:R-:W-:Y:S01]  /*5610*/  STL [R1+0x130], R7 ;  /* 0x0001300701007387 */ /* 0x000fe20000100800 */
[----:B------:R-:W-:-:S03]  /*5620*/  FFMA.FTZ R19, R0, R9, R19 ;  /* 0x0000000900137223 */ /* 0x000fc60000010013 */
[----:B------:R-:W2:Y:S01]  /*5630*/  LDL R23, [R1+0x2dc] ;  /* 0x0002dc0001177983 */ /* 0x000ea20000100800 */
[----:B---3--:R-:W-:-:S05]  /*5640*/  FADD.FTZ R4, R11, R4 ;  /* 0x000000040b047221 */ /* 0x008fca0000010000 */
[----:B------:R1:W-:Y:S04]  /*5650*/  STL [R1+0x498], R4 ;  /* 0x0004980401007387 */ /* 0x0003e80000100800 */
[----:B-1----:R-:W3:Y:S04]  /*5660*/  LDL.LU R4, [R1+0x570] ;  /* 0x0005700001047983 */ /* 0x002ee80000300800 */
[----:B------:R-:W3:Y:S01]  /*5670*/  LDL.LU R9, [R1+0x56c] ;  /* 0x00056c0001097983 */ /* 0x000ee20000300800 */
[----:B------:R-:W-:-:S03]  /*5680*/  FMUL.FTZ R24, R2, R24 ;  /* 0x0000001802187220 */ /* 0x000fc60000410000 */
[----:B------:R0:W5:Y:S01]  /*5690*/  LDL.LU R0, [R1+0x568] ;  /* 0x0005680001007983 */ /* 0x0001620000300800 */
[-C--:B--2---:R-:W-:Y:S02]  /*56a0*/  FFMA.FTZ R28, R24, R11.reuse, R28 ;  /* 0x0000000b181c7223 */ /* 0x084fe4000001001c */
[----:B----4-:R-:W-:Y:S01]  /*56b0*/  FMUL.FTZ R25, R25, R11 ;  /* 0x0000000b19197220 */ /* 0x010fe20000410000 */
[----:B------:R-:W-:Y:S01]  /*56c0*/  STL [R1+0x118], R24 ;  /* 0x0001181801007387 */ /* 0x000fe20000100800 */
[----:B------:R-:W-:-:S03]  /*56d0*/  FFMA.FTZ R19, R18, R10, R19 ;  /* 0x0000000a12137223 */ /* 0x000fc60000010013 */
[----:B------:R1:W-:Y:S01]  /*56e0*/  STL [R1+0x494], R28 ;  /* 0x0004941c01007387 */ /* 0x0003e20000100800 */
[----:B------:R-:W-:Y:S02]  /*56f0*/  FADD.FTZ R3, R3, R10 ;  /* 0x0000000a03037221 */ /* 0x000fe40000010000 */
[----:B------:R-:W-:Y:S01]  /*5700*/  FFMA.FTZ R19, R6, R7, R19 ;  /* 0x0000000706137223 */ /* 0x000fe20000010013 */
[----:B-1----:R0:W5:Y:S04]  /*5710*/  LDL.LU R28, [R1+0x564] ;  /* 0x00056400011c7983 */ /* 0x0021680000300800 */
[----:B------:R0:W5:Y:S04]  /*5720*/  LDL.LU R11, [R1+0x560] ;  /* 0x00056000010b7983 */ /* 0x0001680000300800 */
[----:B------:R0:W5:Y:S01]  /*5730*/  LDL.LU R10, [R1+0x55c] ;  /* 0x00055c00010a7983 */ /* 0x0001620000300800 */
[----:B------:R-:W-:-:S02]  /*5740*/  FADD.FTZ R3, R3, R7 ;  /* 0x0000000703037221 */ /* 0x000fc40000010000 */
[----:B------:R-:W-:Y:S02]  /*5750*/  FFMA.FTZ R19, R24, R25, R19 ;  /* 0x0000001918137223 */ /* 0x000fe40000010013 */
[----:B------:R-:W-:Y:S02]  /*5760*/  FADD.FTZ R3, R3, R25 ;  /* 0x0000001903037221 */ /* 0x000fe40000010000 */
[----:B---3--:R-:W-:Y:S02]  /*5770*/  FADD.FTZ R8, R4, R8 ;  /* 0x0000000804087221 */ /* 0x008fe40000010000 */
[----:B------:R-:W-:Y:S02]  /*5780*/  FMUL.FTZ R18, R2, R9 ;  /* 0x0000000902127220 */ /* 0x000fe40000410000 */
[----:B------:R0:W5:Y:S02]  /*5790*/  LDL.LU R9, [R1+0x558] ;  /* 0x0005580001097983 */ /* 0x0001640000300800 */
[----:B------:R-:W-:-:S02]  /*57a0*/  FFMA.FTZ R5, R18, R4, R5 ;  /* 0x0000000412057223 */ /* 0x000fc40000010005 */
[----:B------:R-:W-:Y:S01]  /*57b0*/  STL [R1+0x124], R25 ;  /* 0x0001241901007387 */ /* 0x000fe20000100800 */
[----:B------:R-:W-:-:S03]  /*57c0*/  FMUL.FTZ R23, R23, R4 ;  /* 0x0000000417177220 */ /* 0x000fc60000410000 */
[----:B------:R1:W-:Y:S04]  /*57d0*/  STL [R1+0x4a0], R8 ;  /* 0x0004a00801007387 */ /* 0x0003e80000100800 */
[----:B-1----:R0:W5:Y:S04]  /*57e0*/  LDL.LU R8, [R1+0x554] ;  /* 0x0005540001087983 */ /* 0x0021680000300800 */
[----:B------:R0:W5:Y:S04]  /*57f0*/  LDL.LU R7, [R1+0x550] ;  /* 0x0005500001077983 */ /* 0x0001680000300800 */
[----:B------:R0:W5:Y:S04]  /*5800*/  LDL.LU R6, [R1+0x54c] ;  /* 0x00054c0001067983 */ /* 0x0001680000300800 */
[----:B------:R-:W-:Y:S04]  /*5810*/  STL [R1+0x114], R18 ;  /* 0x0001141201007387 */ /* 0x000fe80000100800 */
[----:B------:R1:W-:Y:S04]  /*5820*/  STL [R1+0x49c], R5 ;  /* 0x00049c0501007387 */ /* 0x0003e80000100800 */
[----:B-1----:R0:W5:Y:S04]  /*5830*/  LDL.LU R5, [R1+0x548] ;  /* 0x0005480001057983 */ /* 0x0021680000300800 */
[----:B------:R0:W5:Y:S04]  /*5840*/  LDL.LU R4, [R1+0x544] ;  /* 0x0005440001047983 */ /* 0x0001680000300800 */
[----:B------:R0:W-:Y:S01]  /*5850*/  STL [R1+0x11c], R23 ;  /* 0x00011c1701007387 */ /* 0x0001e20000100800 */
[----:B------:R-:W-:-:S02]  /*5860*/  FADD.FTZ R24, R3, R23 ;  /* 0x0000001703187221 */ /* 0x000fc40000010000 */
[----:B------:R-:W-:Y:S01]  /*5870*/  FFMA.FTZ R3, R18, R23, R19 ;  /* 0x0000001712037223 */ /* 0x000fe20000010013 */
[----:B------:R-:W-:Y:S05]  /*5880*/  BRA.DIV ~URZ, `(.L_x_6588) ;  /* 0x00006d427f007947 */ /* 0x000fea000b800000 */
[----:B------:R1:W2:Y:S02]  /*5890*/  SHFL.BFLY PT, R25, R24, 0x1, 0x1f ;  /* 0x0c201f0018197f89 */ /* 0x0002a400000e0000 */
.L_x_6592:
        /* <DEDUP_REMOVED lines=10> */
[----:B------:R-:W2:Y:S02]  /*5940*/  SHFL.BFLY PT, R19, R3, 0x4, 0x1f ;  /* 0x0c801f0003137f89 */ /* 0x000ea400000e0000 */
[----:B--2---:R-:W-:Y:S02]  /*5950*/  FADD.FTZ R3, R3, R19 ;  /* 0x0000001303037221 */ /* 0x004fe40000010000 */
[----:B------:R-:W2:Y:S02]  /*5960*/  SHFL.BFLY PT, R19, R18, 0x8, 0x1f ;  /* 0x0d001f0012137f89 */ /* 0x000ea400000e0000 */
[----:B-12---:R-:W-:Y:S02]  /*5970*/  FADD.FTZ R24, R18, R19 ;  /* 0x0000001312187221 */ /* 0x006fe40000010000 */
[----:B------:R-:W1:Y:S04]  /*5980*/  SHFL.BFLY PT, R18, R3, 0x8, 0x1f ;  /* 0x0d001f0003127f89 */ /* 0x000e6800000e0000 */
[----:B------:R2:W3:Y:S01]  /*5990*/  SHFL.BFLY PT, R25, R24, 0x10, 0x1f ;  /* 0x0e001f0018197f89 */ /* 0x0004e200000e0000 */
[----:B-1----:R-:W-:-:S05]  /*59a0*/  FADD.FTZ R3, R3, R18 ;  /* 0x0000001203037221 */ /* 0x002fca0000010000 */
[----:B------:R2:W1:Y:S02]  /*59b0*/  SHFL.BFLY PT, R18, R3, 0x10, 0x1f ;  /* 0x0e001f0003127f89 */ /* 0x00046400000e0000 */
.L_x_6593:
[----:B---3--:R-:W-:Y:S01]  /*59c0*/  FADD.FTZ R19, R25, R24 ;  /* 0x0000001819137221 */ /* 0x008fe20000010000 */
[----:B-----5:R-:W-:Y:S01]  /*59d0*/  STL.64 [R1+0x618], R10 ;  /* 0x0006180a01007387 */ /* 0x020fe20000100a00 */
[----:B-1----:R-:W-:Y:S01]  /*59e0*/  FADD.FTZ R18, R18, R3 ;  /* 0x0000000312127221 */ /* 0x002fe20000010000 */
[----:B0-----:R-:W-:Y:S01]  /*59f0*/  HFMA2.MMA R23, -RZ, RZ, 0, 9.5367431640625e-07 ;  /* 0x00000010ff177435 */ /* 0x001fe200000001ff */
[----:B--2---:R-:W-:Y:S01]  /*5a00*/  FMUL.FTZ R3, R19, c[0x0][0x1e0] ;  /* 0x0000780013037a20 */ /* 0x004fe20000410000 */
[----:B------:R-:W-:Y:S04]  /*5a10*/  STL.64 [R1+0x610], R8 ;  /* 0x0006100801007387 */ /* 0x000fe80000100a00 */
[----:B------:R0:W-:Y:S01]  /*5a20*/  STL [R1+0x608], R0 ;  /* 0x0006080001007387 */ /* 0x0001e20000100800 */
[----:B------:R-:W-:Y:S01]  /*5a30*/  FSEL R3, R3, RZ, !P2 ;  /* 0x000000ff03037208 */ /* 0x000fe20005000000 */
[----:B0-----:R-:W-:-:S04]  /*5a40*/  FMUL.FTZ R0, R18, c[0x0][0x1e0] ;  /* 0x0000780012007a20 */ /* 0x001fc80000410000 */
[----:B------:R-:W-:Y:S01]  /*5a50*/  FFMA.FTZ R18, R22, R0, R3 ;  /* 0x0000000016127223 */ /* 0x000fe20000010003 */
[----:B------:R-:W-:Y:S03]  /*5a60*/  STL [R1+0x48], R0 ;  /* 0x0000480001007387 */ /* 0x000fe60000100800 */
[----:B------:R-:W-:Y:S02]  /*5a70*/  FADD.FTZ R21, R21, -R18 ;  /* 0x8000001215157221 */ /* 0x000fe40000010000 */
[----:B------:R-:W-:-:S05]  /*5a80*/  IMAD.WIDE.U32 R18, R28, R23, c[0x0][0x170] ;  /* 0x00005c001c127625 */ /* 0x000fca00078e0017 */
[----:B------:R-:W2:Y:S01]  /*5a90*/  LDG.E.128 R8, [R18.64] ;  /* 0x0000000412087981 */ /* 0x000ea2000c1e1d00 */
[----:B------:R-:W-:Y:S02]  /*5aa0*/  ISETP.NE.U32.AND P0, PT, RZ, c[0x0][0x218], PT ;  /* 0x00008600ff007a0c */ /* 0x000fe40003f05070 */
[----:B------:R-:W-:Y:S01]  /*5ab0*/  ISETP.NE.U32.AND P1, PT, RZ, c[0x0][0x258], PT ;  /* 0x00009600ff007a0c */ /* 0x000fe20003f25070 */
[-CC-:B------:R-:W-:Y:S01]  /*5ac0*/  FFMA.FTZ R12, R12, R0.reuse, R3.reuse ;  /* 0x000000000c0c7223 */ /* 0x180fe20000010003 */
[----:B------:R-:W-:Y:S01]  /*5ad0*/  ISETP.NE.AND.EX P0, PT, RZ, c[0x0][0x21c], PT, P0 ;  /* 0x00008700ff007a0c */ /* 0x000fe20003f05300 */
[-CC-:B------:R-:W-:Y:S01]  /*5ae0*/  FFMA.FTZ R13, R13, R0.reuse, R3.reuse ;  /* 0x000000000d0d7223 */ /* 0x180fe20000010003 */
[----:B------:R-:W-:Y:S01]  /*5af0*/  ISETP.NE.AND.EX P1, PT, RZ, c[0x0][0x25c], PT, P1 ;  /* 0x00009700ff007a0c */ /* 0x000fe20003f25310 */
[----:B------:R-:W-:Y:S01]  /*5b00*/  FFMA.FTZ R14, R14, R0, R3 ;  /* 0x000000000e0e7223 */ /* 0x000fe20000010003 */
[----:B--2---:R-:W-:Y:S04]  /*5b10*/  STL.64 [R1+0x20], R8 ;  /* 0x0000200801007387 */ /* 0x004fe80000100a00 */
[----:B------:R0:W-:Y:S04]  /*5b20*/  STL.64 [R1+0x28], R10 ;  /* 0x0000280a01007387 */ /* 0x0001e80000100a00 */
[----:B0-----:R-:W2:Y:S04]  /*5b30*/  LDL.LU.64 R10, [R1+0x618] ;  /* 0x00061800010a7983 */ /* 0x001ea80000300a00 */
[----:B------:R-:W3:Y:S04]  /*5b40*/  LDL.LU.64 R8, [R1+0x610] ;  /* 0x0006100001087983 */ /* 0x000ee80000300a00 */
[----:B------:R-:W4:Y:S04]  /*5b50*/  LDL R19, [R1+0x200] ;  /* 0x0002000001137983 */ /* 0x000f280000100800 */
[----:B------:R-:W2:Y:S04]  /*5b60*/  LDL R25, [R1+0x204] ;  /* 0x0002040001197983 */ /* 0x000ea80000100800 */
[----:B------:R-:W3:Y:S04]  /*5b70*/  LDL R24, [R1+0x208] ;  /* 0x0002080001187983 */ /* 0x000ee80000100800 */
[----:B------:R-:W3:Y:S01]  /*5b80*/  LDL R23, [R1+0x20c] ;  /* 0x00020c0001177983 */ /* 0x000ee20000100800 */
[----:B------:R-:W-:Y:S01]  /*5b90*/  FADD.FTZ R12, R15, -R12 ;  /* 0x8000000c0f0c7221 */ /* 0x000fe20000010000 */
[----:B------:R-:W-:Y:S01]  /*5ba0*/  ISETP.NE.U32.AND P2, PT, RZ, c[0x0][0x258], PT ;  /* 0x00009600ff007a0c */ /* 0x000fe20003f45070 */
[----:B------:R-:W-:Y:S01]  /*5bb0*/  FADD.FTZ R13, R17, -R13 ;  /* 0x8000000d110d7221 */ /* 0x000fe20000010000 */
[----:B------:R-:W-:Y:S01]  /*5bc0*/  @P1 MOV R18, 0x20 ;  /* 0x0000002000121802 */ /* 0x000fe20000000f00 */
[----:B------:R-:W-:Y:S01]  /*5bd0*/  FADD.FTZ R14, R20, -R14 ;  /* 0x8000000e140e7221 */ /* 0x000fe20000010000 */
[----:B------:R-:W-:Y:S01]  /*5be0*/  ISETP.NE.AND.EX P2, PT, RZ, c[0x0][0x25c], PT, P2 ;  /* 0x00009700ff007a0c */ /* 0x000fe20003f45320 */
[----:B------:R-:W-:-:S02]  /*5bf0*/  FMUL.FTZ R17, R2, R21 ;  /* 0x0000001502117220 */ /* 0x000fc40000410000 */
[C---:B------:R-:W-:Y:S02]  /*5c00*/  FMUL.FTZ R20, R2.reuse, R12 ;  /* 0x0000000c02147220 */ /* 0x040fe40000410000 */
[C---:B------:R-:W-:Y:S02]  /*5c10*/  FMUL.FTZ R21, R2.reuse, R13 ;  /* 0x0000000d02157220 */ /* 0x040fe40000410000 */
[----:B------:R-:W-:Y:S02]  /*5c20*/  FMUL.FTZ R22, R2, R14 ;  /* 0x0000000e02167220 */ /* 0x000fe40000410000 */
[----:B----4-:R-:W-:Y:S02]  /*5c30*/  @P0 FADD.FTZ R17, R19, R17 ;  /* 0x0000001113110221 */ /* 0x010fe40000010000 */
[----:B--2---:R-:W-:Y:S02]  /*5c40*/  @P0 FADD.FTZ R20, R25, R20 ;  /* 0x0000001419140221 */ /* 0x004fe40000010000 */
[----:B---3--:R-:W-:-:S02]  /*5c50*/  @P0 FADD.FTZ R21, R24, R21 ;  /* 0x0000001518150221 */ /* 0x008fc40000010000 */
[----:B------:R-:W-:Y:S01]  /*5c60*/  @P0 FADD.FTZ R22, R23, R22 ;  /* 0x0000001617160221 */ /* 0x000fe20000010000 */
[----:B------:R-:W-:Y:S01]  /*5c70*/  SEL R12, R17, R4, P2 ;  /* 0x00000004110c7207 */ /* 0x000fe20001000000 */
[----:B------:R-:W-:Y:S01]  /*5c80*/  @P1 IMAD.WIDE.U32 R18, R28, R18, c[0x0][0x258] ;  /* 0x000096001c121625 */ /* 0x000fe200078e0012 */
[----:B------:R-:W-:Y:S01]  /*5c90*/  SEL R13, R20, R5, P2 ;  /* 0x00000005140d7207 */ /* 0x000fe20001000000 */
[----:B------:R-:W2:Y:S01]  /*5ca0*/  LDL.LU R25, [R1+0x3c] ;  /* 0x00003c0001197983 */ /* 0x000ea20000300800 */
[----:B------:R-:W-:Y:S02]  /*5cb0*/  SEL R14, R21, R6, P2 ;  /* 0x00000006150e7207 */ /* 0x000fe40001000000 */
[----:B------:R-:W-:Y:S01]  /*5cc0*/  SEL R15, R22, R7, P2 ;  /* 0x00000007160f7207 */ /* 0x000fe20001000000 */
[----:B------:R-:W3:Y:S04]  /*5cd0*/  LDL.LU R24, [R1+0x40] ;  /* 0x0000400001187983 */ /* 0x000ee80000300800 */
[----:B------:R-:W4:Y:S04]  /*5ce0*/  LDL.LU R23, [R1+0x44] ;  /* 0x0000440001177983 */ /* 0x000f280000300800 */
[----:B------:R0:W-:Y:S04]  /*5cf0*/  @P1 STG.E.128 [R18.64], R12 ;  /* 0x0000000c12001986 */ /* 0x0001e8000c101d04 */
[----:B0-----:R-:W2:Y:S01]  /*5d00*/  LDL.LU R15, [R1] ;  /* 0x00000000010f7983 */ /* 0x001ea20000300800 */
[----:B------:R-:W-:-:S02]  /*5d10*/  FFMA.FTZ R13, R27, R0, R3 ;  /* 0x000000001b0d7223 */ /* 0x000fc40000010003 */
[----:B--2---:R-:W-:Y:S02]  /*5d20*/  FFMA.FTZ R12, R15, R0, R3 ;  /* 0x000000000f0c7223 */ /* 0x004fe40000010003 */
[----:B------:R-:W2:Y:S02]  /*5d30*/  LDL.LU R0, [R1+0x608] ;  /* 0x0006080001007983 */ /* 0x000ea40000300800 */
[----:B------:R-:W-:Y:S02]  /*5d40*/  FADD.FTZ R12, R29, -R12 ;  /* 0x8000000c1d0c7221 */ /* 0x000fe40000010000 */
[----:B------:R-:W2:Y:S01]  /*5d50*/  LDL R29, [R1+0x48] ;  /* 0x00004800011d7983 */ /* 0x000ea20000100800 */
[----:B------:R-:W-:-:S03]  /*5d60*/  FADD.FTZ R14, R26, -R13 ;  /* 0x8000000d1a0e7221 */ /* 0x000fc60000010000 */
[----:B------:R-:W3:Y:S04]  /*5d70*/  LDL R27, [R1+0x1fc] ;  /* 0x0001fc00011b7983 */ /* 0x000ee80000100800 */
[----:B------:R-:W3:Y:S01]  /*5d80*/  LDL R26, [R1+0x1f8] ;  /* 0x0001f800011a7983 */ /* 0x000ee20000100800 */
[-CC-:B--2---:R-:W-:Y:S02]  /*5d90*/  FFMA.FTZ R13, R25, R29.reuse, R3.reuse ;  /* 0x0000001d190d7223 */ /* 0x184fe40000010003 */
[----:B------:R-:W-:Y:S02]  /*5da0*/  FFMA.FTZ R15, R16, R29, R3 ;  /* 0x0000001d100f7223 */ /* 0x000fe40000010003 */
[----:B----4-:R-:W-:Y:S02]  /*5db0*/  FADD.FTZ R13, R23, -R13 ;  /* 0x8000000d170d7221 */ /* 0x010fe40000010000 */
[----:B------:R-:W-:-:S02]  /*5dc0*/  FMUL.FTZ R16, R2, R12 ;  /* 0x0000000c02107220 */ /* 0x000fc40000410000 */
[----:B------:R-:W-:Y:S01]  /*5dd0*/  FMUL.FTZ R23, R2, R14 ;  /* 0x0000000e02177220 */ /* 0x000fe20000410000 */
[----:B------:R-:W2:Y:S04]  /*5de0*/  LDL R12, [R1+0x1f4] ;  /* 0x0001f400010c7983 */ /* 0x000ea80000100800 */
[----:B------:R-:W4:Y:S01]  /*5df0*/  LDL R14, [R1+0x1f0] ;  /* 0x0001f000010e7983 */ /* 0x000f220000100800 */
[----:B---3--:R-:W-:Y:S02]  /*5e00*/  FADD.FTZ R15, R24, -R15 ;  /* 0x8000000f180f7221 */ /* 0x008fe40000010000 */
[C---:B------:R-:W-:Y:S02]  /*5e10*/  FMUL.FTZ R25, R2.reuse, R13 ;  /* 0x0000000d02197220 */ /* 0x040fe40000410000 */
[----:B------:R-:W-:-:S02]  /*5e20*/  FMUL.FTZ R24, R2, R15 ;  /* 0x0000000f02187220 */ /* 0x000fc40000410000 */
[----:B------:R-:W-:Y:S02]  /*5e30*/  @P0 FADD.FTZ R25, R27, R25 ;  /* 0x000000191b190221 */ /* 0x000fe40000010000 */
[----:B------:R-:W-:Y:S01]  /*5e40*/  @P0 FADD.FTZ R24, R26, R24 ;  /* 0x000000181a180221 */ /* 0x000fe20000010000 */
[----:B------:R-:W3:Y:S02]  /*5e50*/  LDL R27, [R1+0x2c8] ;  /* 0x0002c800011b7983 */ /* 0x000ee40000100800 */
[----:B------:R-:W-:Y:S02]  /*5e60*/  SEL R15, R25, R11, P2 ;  /* 0x0000000b190f7207 */ /* 0x000fe40001000000 */
[----:B------:R-:W3:Y:S04]  /*5e70*/  LDL R26, [R1+0x2cc] ;  /* 0x0002cc00011a7983 */ /* 0x000ee80000100800 */
[----:B------:R0:W-:Y:S04]  /*5e80*/  STL.64 [R1+0x600], R10 ;  /* 0x0006000a01007387 */ /* 0x0001e80000100a00 */
[----:B0-----:R-:W3:Y:S01]  /*5e90*/  LDL R11, [R1+0x2c4] ;  /* 0x0002c400010b7983 */ /* 0x001ee20000100800 */
[----:B--2---:R-:W-:-:S02]  /*5ea0*/  @P0 FADD.FTZ R23, R12, R23 ;  /* 0x000000170c170221 */ /* 0x004fc40000010000 */
[----:B----4-:R-:W-:-:S03]  /*5eb0*/  @P0 FADD.FTZ R16, R14, R16 ;  /* 0x000000100e100221 */ /* 0x010fc60000010000 */
[----:B------:R-:W-:Y:S02]  /*5ec0*/  SEL R13, R23, R9, P2 ;  /* 0x00000009170d7207 */ /* 0x000fe40001000000 */
[----:B------:R-:W-:Y:S02]  /*5ed0*/  SEL R14, R24, R10, P2 ;  /* 0x0000000a180e7207 */ /* 0x000fe40001000000 */
[----:B------:R-:W-:Y:S01]  /*5ee0*/  SEL R12, R16, R8, P2 ;  /* 0x00000008100c7207 */ /* 0x000fe20001000000 */
[----:B------:R-:W2:Y:S04]  /*5ef0*/  LDL R10, [R1+0x2c0] ;  /* 0x0002c000010a7983 */ /* 0x000ea80000100800 */
[----:B------:R0:W-:Y:S04]  /*5f00*/  STL.64 [R1+0x5f8], R8 ;  /* 0x0005f80801007387 */ /* 0x0001e80000100a00 */
[----:B------:R1:W-:Y:S04]  /*5f10*/  @P1 STG.E.128 [R18.64+0x10], R12 ;  /* 0x0000100c12001986 */ /* 0x0003e8000c101d04 */
[----:B0-----:R-:W4:Y:S04]  /*5f20*/  LDL.LU R8, [R1+0x4a8] ;  /* 0x0004a80001087983 */ /* 0x001f280000300800 */
[----:B------:R-:W2:Y:S04]  /*5f30*/  LDL.LU R9, [R1+0x4ac] ;  /* 0x0004ac0001097983 */ /* 0x000ea80000300800 */
[----:B-1----:R-:W2:Y:S04]  /*5f40*/  LDL.LU R15, [R1+0x4a4] ;  /* 0x0004a400010f7983 */ /* 0x002ea80000300800 */
[----:B------:R-:W2:Y:S01]  /*5f50*/  LDL.LU R18, [R1+0x20] ;  /* 0x0000200001127983 */ /* 0x000ea20000300800 */
[----:B------:R-:W-:-:S02]  /*5f60*/  FMUL.FTZ R12, R17, R0 ;  /* 0x00000000110c7220 */ /* 0x000fc40000410000 */
[----:B------:R-:W-:Y:S01]  /*5f70*/  FMUL.FTZ R13, R20, R0 ;  /* 0x00000000140d7220 */ /* 0x000fe20000410000 */
[----:B------:R-:W3:Y:S04]  /*5f80*/  LDL.LU R19, [R1+0x4b0] ;  /* 0x0004b00001137983 */ /* 0x000ee80000300800 */
[----:B------:R-:W3:Y:S01]  /*5f90*/  LDL R20, [R1+0x2b0] ;  /* 0x0002b00001147983 */ /* 0x000ee20000100800 */
[----:B--2---:R-:W-:-:S05]  /*5fa0*/  PRMT R14, RZ, 0x5410, R18 ;  /* 0x00005410ff0e7816 */ /* 0x004fca0000000012 */
[----:B------:R-:W-:Y:S01]  /*5fb0*/  FFMA.FTZ R15, R12, R14, R15 ;  /* 0x0000000e0c0f7223 */ /* 0x000fe2000001000f */
[----:B------:R-:W-:-:S05]  /*5fc0*/  PRMT R14, RZ, 0x7610, R18 ;  /* 0x00007610ff0e7816 */ /* 0x000fca0000000012 */
[----:B----4-:R-:W-:Y:S01]  /*5fd0*/  FFMA.FTZ R8, R13, R14, R8 ;  /* 0x0000000e0d087223 */ /* 0x010fe20000010008 */
[----:B------:R-:W-:Y:S01]  /*5fe0*/  STL [R1+0x4a4], R15 ;  /* 0x0004a40f01007387 */ /* 0x000fe20000100800 */
[----:B------:R-:W-:-:S03]  /*5ff0*/  FMUL.FTZ R14, R21, R0 ;  /* 0x00000000150e7220 */ /* 0x000fc60000410000 */
[----:B------:R-:W2:Y:S04]  /*6000*/  LDL R18, [R1+0x2b4] ;  /* 0x0002b40001127983 */ /* 0x000ea80000100800 */
[----:B------:R0:W-:Y:S04]  /*6010*/  STL [R1+0x4a8], R8 ;  /* 0x0004a80801007387 */ /* 0x0001e80000100800 */
[----:B0-----:R-:W4:Y:S04]  /*6020*/  LDL R8, [R1+0x2b8] ;  /* 0x0002b80001087983 */ /* 0x001f280000100800 */
[----:B------:R-:W2:Y:S01]  /*6030*/  LDL.LU R21, [R1+0x24] ;  /* 0x0000240001157983 */ /* 0x000ea20000300800 */
[----:B------:R-:W-:-:S02]  /*6040*/  FMUL.FTZ R15, R22, R0 ;  /* 0x00000000160f7220 */ /* 0x000fc40000410000 */
[----:B------:R-:W-:Y:S02]  /*6050*/  FMUL.FTZ R12, R10, R12 ;  /* 0x0000000c0a0c7220 */ /* 0x000fe40000410000 */
[----:B------:R-:W-:Y:S01]  /*6060*/  FMUL.FTZ R10, R25, R0 ;  /* 0x00000000190a7220 */ /* 0x000fe20000410000 */
[----:B--2---:R-:W-:-:S05]  /*6070*/  PRMT R17, RZ, 0x5410, R21 ;  /* 0x00005410ff117816 */ /* 0x004fca0000000015 */
[----:B------:R-:W-:Y:S01]  /*6080*/  FFMA.FTZ R9, R14, R17, R9 ;  /* 0x000000110e097223 */ /* 0x000fe20000010009 */
[----:B------:R-:W-:-:S05]  /*6090*/  PRMT R17, RZ, 0x7610, R21 ;  /* 0x00007610ff117816 */ /* 0x000fca0000000015 */
[----:B---3--:R-:W-:Y:S01]  /*60a0*/  FFMA.FTZ R19, R15, R17, R19 ;  /* 0x000000110f137223 */ /* 0x008fe20000010013 */
[----:B------:R0:W-:Y:S01]  /*60b0*/  STL [R1+0x4ac], R9 ;  /* 0x0004ac0901007387 */ /* 0x0001e20000100800 */
[----:B------:R-:W-:Y:S02]  /*60c0*/  FMUL.FTZ R17, R11, R13 ;  /* 0x0000000d0b117220 */ /* 0x000fe40000410000 */
[----:B------:R-:W-:Y:S02]  /*60d0*/  FMUL.FTZ R13, R27, R14 ;  /* 0x0000000e1b0d7220 */ /* 0x000fe40000410000 */
[-C--:B------:R-:W-:Y:S01]  /*60e0*/  FMUL.FTZ R14, R16, R0.reuse ;  /* 0x00000000100e7220 */ /* 0x080fe20000410000 */
[----:B0-----:R-:W2:Y:S01]  /*60f0*/  LDL R9, [R1+0x2bc] ;  /* 0x0002bc0001097983 */ /* 0x001ea20000100800 */
[----:B------:R-:W-:-:S03]  /*6100*/  FMUL.FTZ R11, R24, R0 ;  /* 0x00000000180b7220 */ /* 0x000fc60000410000 */
[----:B------:R0:W-:Y:S01]  /*6110*/  STL [R1+0x4b0], R19 ;  /* 0x0004b01301007387 */ /* 0x0001e20000100800 */
[----:B------:R-:W-:-:S03]  /*6120*/  FMUL.FTZ R15, R26, R15 ;  /* 0x0000000f1a0f7220 */ /* 0x000fc60000410000 */
[----:B------:R1:W-:Y:S01]  /*6130*/  STL [R1+0x140], R14 ;  /* 0x0001400e01007387 */ /* 0x0003e20000100800 */
[----:B0-----:R-:W-:Y:S01]  /*6140*/  FMUL.FTZ R19, R23, R0 ;  /* 0x0000000017137220 */ /* 0x001fe20000410000 */
[----:B------:R-:W-:Y:S01]  /*6150*/  F2FP.BF16.PACK_AB R13, R15, R13 ;  /* 0x0000000d0f0d723e */ /* 0x000fe200000010ff */
[----:B----4-:R-:W-:-:S03]  /*6160*/  FMUL.FTZ R15, R8, R11 ;  /* 0x0000000b080f7220 */ /* 0x010fc60000410000 */
[----:B------:R0:W-:Y:S04]  /*6170*/  STL [R1+0x138], R19 ;  /* 0x0001381301007387 */ /* 0x0001e80000100800 */
[----:B------:R3:W-:Y:S04]  /*6180*/  STL [R1+0x134], R11 ;  /* 0x0001340b01007387 */ /* 0x0007e80000100800 */
[----:B------:R4:W-:Y:S04]  /*6190*/  STL [R1+0x12c], R10 ;  /* 0x00012c0a01007387 */ /* 0x0009e80000100800 */
[----:B------:R-:W4:Y:S04]  /*61a0*/  LDL.LU R25, [R1+0x60] ;  /* 0x0000600001197983 */ /* 0x000f280000300800 */
[----:B------:R-:W4:Y:S01]  /*61b0*/  LDL.LU R8, [R1+0x5c] ;  /* 0x00005c0001087983 */ /* 0x000f220000300800 */
[----:B------:R-:W-:Y:S01]  /*61c0*/  HFMA2.MMA R27, -RZ, RZ, 0, 9.5367431640625e-07 ;  /* 0x00000010ff1b7435 */ /* 0x000fe200000001ff */
[----:B------:R-:W-:Y:S01]  /*61d0*/  F2FP.BF16.PACK_AB R12, R17, R12 ;  /* 0x0000000c110c723e */ /* 0x000fe200000010ff */
[----:B-1----:R-:W-:Y:S01]  /*61e0*/  FMUL.FTZ R14, R20, R14 ;  /* 0x0000000e140e7220 */ /* 0x002fe20000410000 */
[----:B------:R-:W4:Y:S01]  /*61f0*/  LDL.LU R24, [R1+0x50] ;  /* 0x0000500001187983 */ /* 0x000f220000300800 */
[----:B------:R-:W-:-:S03]  /*6200*/  FMUL.FTZ R17, R18, R19 ;  /* 0x0000001312117220 */ /* 0x000fc60000410000 */
[----:B------:R-:W4:Y:S02]  /*6210*/  LDL.LU R23, [R1+0x4c] ;  /* 0x00004c0001177983 */ /* 0x000f240000300800 */
[----:B------:R-:W-:Y:S02]  /*6220*/  F2FP.BF16.PACK_AB R14, R17, R14 ;  /* 0x0000000e110e723e */ /* 0x000fe400000010ff */
[----:B------:R-:W4:Y:S04]  /*6230*/  LDL.LU R22, [R1+0x58] ;  /* 0x0000580001167983 */ /* 0x000f280000300800 */
[----:B------:R-:W4:Y:S04]  /*6240*/  LDL.LU R21, [R1+0x54] ;  /* 0x0000540001157983 */ /* 0x000f280000300800 */
[----:B------:R-:W4:Y:S04]  /*6250*/  LDL.LU R20, [R1+0x34] ;  /* 0x0000340001147983 */ /* 0x000f280000300800 */
[----:B0-----:R-:W4:Y:S04]  /*6260*/  LDL.LU R19, [R1+0x30] ;  /* 0x0000300001137983 */ /* 0x001f280000300800 */
[----:B------:R-:W4:Y:S04]  /*6270*/  LDL R18, [R1+0x1e0] ;  /* 0x0001e00001127983 */ /* 0x000f280000100800 */
[----:B---3--:R-:W3:Y:S01]  /*6280*/  LDL R11, [R1+0x1e4] ;  /* 0x0001e400010b7983 */ /* 0x008ee20000100800 */
[----:B--2---:R-:W-:-:S03]  /*6290*/  FMUL.FTZ R16, R9, R10 ;  /* 0x0000000a09107220 */ /* 0x004fc60000410000 */
[----:B----4-:R-:W2:Y:S02]  /*62a0*/  LDL R10, [R1+0x1e8] ;  /* 0x0001e800010a7983 */ /* 0x010ea40000100800 */
[----:B------:R-:W-:Y:S01]  /*62b0*/  F2FP.BF16.PACK_AB R15, R16, R15 ;  /* 0x0000000f100f723e */ /* 0x000fe200000010ff */
[----:B------:R-:W-:Y:S01]  /*62c0*/  IMAD.WIDE.U32 R16, R28, R27, c[0x0][0x248] ;  /* 0x000092001c107625 */ /* 0x000fe200078e001b */
[----:B------:R-:W4:Y:S04]  /*62d0*/  LDL R9, [R1+0x1ec] ;  /* 0x0001ec0001097983 */ /* 0x000f280000100800 */
[----:B------:R0:W-:Y:S02]  /*62e0*/  STG.E.128 [R16.64], R12 ;  /* 0x0000000c10007986 */ /* 0x0001e4000c101d04 */
[----:B0-----:R-:W-:-:S02]  /*62f0*/  FFMA.FTZ R13, R8, R29, R3 ;  /* 0x0000001d080d7223 */ /* 0x001fc40000010003 */
[----:B------:R-:W4:Y:S01]  /*6300*/  LDL R8, [R1+0xc0] ;  /* 0x0000c00001087983 */ /* 0x000f220000100800 */
[----:B------:R-:W-:-:S03]  /*6310*/  FFMA.FTZ R12, R25, R29, R3 ;  /* 0x0000001d190c7223 */ /* 0x000fc60000010003 */
[----:B------:R-:W4:Y:S01]  /*6320*/  LDL.LU R25, [R1+0x7c] ;  /* 0x00007c0001197983 */ /* 0x000f220000300800 */
[----:B------:R-:W-:Y:S02]  /*6330*/  FADD.FTZ R12, R24, -R12 ;  /* 0x8000000c180c7221 */ /* 0x000fe40000010000 */
[-CC-:B------:R-:W-:Y:S01]  /*6340*/  FFMA.FTZ R14, R22, R29.reuse, R3.reuse ;  /* 0x0000001d160e7223 */ /* 0x180fe20000010003 */
[----:B------:R-:W4:Y:S01]  /*6350*/  LDL.LU R24, [R1+0x74] ;  /* 0x0000740001187983 */ /* 0x000f220000300800 */
[----:B------:R-:W-:Y:S02]  /*6360*/  FFMA.FTZ R15, R21, R29, R3 ;  /* 0x0000001d150f7223 */ /* 0x000fe40000010003 */
[----:B------:R-:W-:Y:S02]  /*6370*/  FMUL.FTZ R21, R2, R12 ;  /* 0x0000000c02157220 */ /* 0x000fe40000410000 */
[----:B------:R-:W-:Y:S02]  /*6380*/  FADD.FTZ R13, R23, -R13 ;  /* 0x8000000d170d7221 */ /* 0x000fe40000010000 */
[----:B------:R-:W-:-:S02]  /*6390*/  FADD.FTZ R14, R20, -R14 ;  /* 0x8000000e140e7221 */ /* 0x000fc40000010000 */
[----:B------:R-:W-:Y:S02]  /*63a0*/  FADD.FTZ R15, R19, -R15 ;  /* 0x8000000f130f7221 */ /* 0x000fe40000010000 */
[----:B------:R-:W-:Y:S02]  /*63b0*/  FMUL.FTZ R17, R2, R13 ;  /* 0x0000000d02117220 */ /* 0x000fe40000410000 */
[----:B------:R-:W-:Y:S01]  /*63c0*/  @P0 FADD.FTZ R21, R18, R21 ;  /* 0x0000001512150221 */ /* 0x000fe20000010000 */
[----:B------:R-:W-:Y:S01]  /*63d0*/  @P1 MOV R18, 0x20 ;  /* 0x0000002000121802 */ /* 0x000fe20000000f00 */
[C---:B------:R-:W-:Y:S02]  /*63e0*/  FMUL.FTZ R16, R2.reuse, R14 ;  /* 0x0000000e02107220 */ /* 0x040fe40000410000 */
[----:B------:R-:W-:Y:S02]  /*63f0*/  FMUL.FTZ R20, R2, R15 ;  /* 0x0000000f02147220 */ /* 0x000fe40000410000 */
[----:B---3--:R-:W-:-:S02]  /*6400*/  @P0 FADD.FTZ R17, R11, R17 ;  /* 0x000000110b110221 */ /* 0x008fc40000010000 */
[----:B--2---:R-:W-:Y:S02]  /*6410*/  @P0 FADD.FTZ R16, R10, R16 ;  /* 0x000000100a100221 */ /* 0x004fe40000010000 */
[----:B----4-:R-:W-:Y:S02]  /*6420*/  @P0 FADD.FTZ R20, R9, R20 ;  /* 0x0000001409140221 */ /* 0x010fe40000010000 */
[----:B------:R-:W-:-:S04]  /*6430*/  IMAD.WIDE.U32 R22, R8, R27, c[0x0][0x170] ;  /* 0x00005c0008167625 */ /* 0x000fc800078e001b */
[----:B------:R-:W-:Y:S02]  /*6440*/  @P1 IMAD.WIDE.U32 R18, R8, R18, c[0x0][0x258] ;  /* 0x0000960008121625 */ /* 0x000fe400078e0012 */
[----:B------:R-:W2:Y:S01]  /*6450*/  LDG.E.128 R8, [R22.64] ;  /* 0x0000000416087981 */ /* 0x000ea2000c1e1d00 */
[----:B------:R-:W-:Y:S02]  /*6460*/  SEL R12, R21, R4, P2 ;  /* 0x00000004150c7207 */ /* 0x000fe40001000000 */
[----:B------:R-:W-:Y:S02]  /*6470*/  SEL R13, R17, R5, P2 ;  /* 0x00000005110d7207 */ /* 0x000fe40001000000 */
[----:B------:R-:W-:Y:S02]  /*6480*/  SEL R14, R16, R6, P2 ;  /* 0x00000006100e7207 */ /* 0x000fe40001000000 */
[----:B------:R-:W-:-:S05]  /*6490*/  SEL R15, R20, R7, P2 ;  /* 0x00000007140f7207 */ /* 0x000fca0001000000 */
[----:B------:R-:W-:Y:S04]  /*64a0*/  @P1 STG.E.128 [R18.64], R12 ;  /* 0x0000000c12001986 */ /* 0x000fe8000c101d04 */
[----:B--2---:R-:W-:Y:S04]  /*64b0*/  STL.64 [R1+0x10], R8 ;  /* 0x0000100801007387 */ /* 0x004fe80000100a00 */
[----:B------:R0:W-:Y:S04]  /*64c0*/  STL.64 [R1+0x18], R10 ;  /* 0x0000180a01007387 */ /* 0x0001e80000100a00 */
[----:B0-----:R-:W2:Y:S04]  /*64d0*/  LDL.LU.64 R10, [R1+0x600] ;  /* 0x00060000010a7983 */ /* 0x001ea80000300a00 */
[----:B------:R-:W3:Y:S04]  /*64e0*/  LDL.LU.64 R8, [R1+0x5f8] ;  /* 0x0005f80001087983 */ /* 0x000ee80000300a00 */
[----:B------:R-:W4:Y:S04]  /*64f0*/  LDL.LU R22, [R1+0x80] ;  /* 0x0000800001167983 */ /* 0x000f280000300800 */
[----:B------:R-:W2:Y:S04]  /*6500*/  LDL.LU R23, [R1+0x78] ;  /* 0x0000780001177983 */ /* 0x000ea80000300800 */
[----:B------:R-:W2:Y:S04]  /*6510*/  LDL R28, [R1+0x1d8] ;  /* 0x0001d800011c7983 */ /* 0x000ea80000100800 */
[----:B------:R-:W2:Y:S04]  /*6520*/  LDL R26, [R1+0x1dc] ;  /* 0x0001dc00011a7983 */ /* 0x000ea80000100800 */
[----:B------:R-:W2:Y:S04]  /*6530*/  LDL.LU R15, [R1+0x70] ;  /* 0x00007000010f7983 */ /* 0x000ea80000300800 */
[----:B------:R-:W3:Y:S04]  /*6540*/  LDL.LU R14, [R1+0x68] ;  /* 0x00006800010e7983 */ /* 0x000ee80000300800 */
[----:B------:R-:W4:Y:S04]  /*6550*/  LDL.LU R12, [R1+0x6c] ;  /* 0x00006c00010c7983 */ /* 0x000f280000300800 */
[----:B------:R-:W4:Y:S01]  /*6560*/  LDL.LU R13, [R1+0x64] ;  /* 0x00006400010d7983 */ /* 0x000f220000300800 */
[----:B--2---:R-:W-:-:S02]  /*6570*/  FFMA.FTZ R15, R15, R29, R3 ;  /* 0x0000001d0f0f7223 */ /* 0x004fc40000010003 */
[-C--:B---3--:R-:W-:Y:S02]  /*6580*/  FFMA.FTZ R14, R14, R29.reuse, R3 ;  /* 0x0000001d0e0e7223 */ /* 0x088fe40000010003 */
[----:B----4-:R-:W-:Y:S02]  /*6590*/  FADD.FTZ R15, R12, -R15 ;  /* 0x8000000f0c0f7221 */ /* 0x010fe40000010000 */
[----:B------:R-:W-:Y:S02]  /*65a0*/  FADD.FTZ R14, R13, -R14 ;  /* 0x8000000e0d0e7221 */ /* 0x000fe40000010000 */
[-CC-:B------:R-:W-:Y:S02]  /*65b0*/  FFMA.FTZ R13, R22, R29.reuse, R3.reuse ;  /* 0x0000001d160d7223 */ /* 0x180fe40000010003 */
[----:B------:R-:W-:Y:S02]  /*65c0*/  FFMA.FTZ R12, R23, R29, R3 ;  /* 0x0000001d170c7223 */ /* 0x000fe40000010003 */
[----:B------:R-:W-:-:S02]  /*65d0*/  FMUL.FTZ R22, R2, R15 ;  /* 0x0000000f02167220 */ /* 0x000fc40000410000 */
[----:B------:R-:W-:Y:S01]  /*65e0*/  FMUL.FTZ R23, R2, R14 ;  /* 0x0000000e02177220 */ /* 0x000fe20000410000 */
[----:B------:R-:W2:Y:S04]  /*65f0*/  LDL R15, [R1+0x1d4] ;  /* 0x0001d400010f7983 */ /* 0x000ea80000100800 */
[----:B------:R-:W3:Y:S01]  /*6600*/  LDL R14, [R1+0x1d0] ;  /* 0x0001d000010e7983 */ /* 0x000ee20000100800 */
[----:B------:R-:W-:Y:S02]  /*6610*/  FADD.FTZ R13, R25, -R13 ;  /* 0x8000000d190d7221 */ /* 0x000fe40000010000 */
[----:B------:R-:W-:Y:S02]  /*6620*/  FADD.FTZ R12, R24, -R12 ;  /* 0x8000000c180c7221 */ /* 0x000fe40000010000 */
[----:B------:R-:W-:-:S02]  /*6630*/  FMUL.FTZ R24, R2, R13 ;  /* 0x0000000d02187220 */ /* 0x000fc40000410000 */
[----:B------:R-:W-:Y:S02]  /*6640*/  FMUL.FTZ R25, R2, R12 ;  /* 0x0000000c02197220 */ /* 0x000fe40000410000 */
[----:B------:R-:W-:Y:S02]  /*6650*/  @P0 FADD.FTZ R24, R28, R24 ;  /* 0x000000181c180221 */ /* 0x000fe40000010000 */
[----:B------:R-:W-:Y:S01]  /*6660*/  @P0 FADD.FTZ R25, R26, R25 ;  /* 0x000000191a190221 */ /* 0x000fe20000010000 */
[----:B------:R-:W4:Y:S01]  /*6670*/  LDL R28, [R1+0x298] ;  /* 0x00029800011c7983 */ /* 0x000f220000100800 */
[----:B------:R-:W-:-:S03]  /*6680*/  FMUL.FTZ R21, R21, R0 ;  /* 0x0000000015157220 */ /* 0x000fc60000410000 */
[----:B------:R-:W4:Y:S01]  /*6690*/  LDL R26, [R1+0x29c] ;  /* 0x00029c00011a7983 */ /* 0x000f220000100800 */
[----:B--2---:R-:W-:Y:S02]  /*66a0*/  @P0 FADD.FTZ R23, R15, R23 ;  /* 0x000000170f170221 */ /* 0x004fe40000010000 */
[----:B---3--:R-:W-:-:S03]  /*66b0*/  @P0 FADD.FTZ R22, R14, R22 ;  /* 0x000000160e160221 */ /* 0x008fc60000010000 */
[----:B------:R-:W-:Y:S02]  /*66c0*/  SEL R13, R23, R9, P2 ;  /* 0x00000009170d7207 */ /* 0x000fe40001000000 */
[----:B------:R-:W-:Y:S02]  /*66d0*/  SEL R14, R24, R10, P2 ;  /* 0x0000000a180e7207 */ /* 0x000fe40001000000 */
[----:B------:R-:W-:Y:S02]  /*66e0*/  SEL R12, R22, R8, P2 ;  /* 0x00000008160c7207 */ /* 0x000fe40001000000 */
[----:B------:R-:W-:-:S05]  /*66f0*/  SEL R15, R25, R11, P2 ;  /* 0x0000000b190f7207 */ /* 0x000fca0001000000 */
[----:B------:R0:W-:Y:S04]  /*6700*/  @P1 STG.E.128 [R18.64+0x10], R12 ;  /* 0x0000100c12001986 */ /* 0x0001e8000c101d04 */
[----:B0-----:R-:W2:Y:S04]  /*6710*/  LDL R12, [R1+0x2a0] ;  /* 0x0002a000010c7983 */ /* 0x001ea80000100800 */
[----:B------:R-:W3:Y:S04]  /*6720*/  LDL R15, [R1+0x2a4] ;  /* 0x0002a400010f7983 */ /* 0x000ee80000100800 */
[----:B------:R-:W4:Y:S04]  /*6730*/  LDL R18, [R1+0x2ac] ;  /* 0x0002ac0001127983 */ /* 0x000f280000100800 */
[----:B------:R-:W4:Y:S01]  /*6740*/  LDL R13, [R1+0x2a8] ;  /* 0x0002a800010d7983 */ /* 0x000f220000100800 */
[----:B------:R-:W-:-:S03]  /*6750*/  FMUL.FTZ R14, R20, R0 ;  /* 0x00000000140e7220 */ /* 0x000fc60000410000 */
[----:B------:R-:W4:Y:S04]  /*6760*/  LDL R19, [R1+0x294] ;  /* 0x0002940001137983 */ /* 0x000f280000100800 */
[----:B------:R0:W-:Y:S04]  /*6770*/  STL [R1+0x8c], R21 ;  /* 0x00008c1501007387 */ /* 0x0001e80000100800 */
[----:B------:R-:W4:Y:S01]  /*6780*/  LDL R20, [R1+0x290] ;  /* 0x0002900001147983 */ /* 0x000f220000100800 */
[-C--:B------:R-:W-:Y:S02]  /*6790*/  FMUL.FTZ R17, R17, R0.reuse ;  /* 0x0000000011117220 */ /* 0x080fe40000410000 */
[----:B------:R-:W-:-:S03]  /*67a0*/  FMUL.FTZ R16, R16, R0 ;  /* 0x0000000010107220 */ /* 0x000fc60000410000 */
[----:B------:R-:W-:Y:S04]  /*67b0*/  STL [R1+0x88], R17 ;  /* 0x0000881101007387 */ /* 0x000fe80000100800 */
[----:B------:R-:W-:Y:S04]  /*67c0*/  STL [R1+0x84], R16 ;  /* 0x0000841001007387 */ /* 0x000fe80000100800 */
[----:B------:R4:W-:Y:S01]  /*67d0*/  STL [R1+0x80], R14 ;  /* 0x0000800e01007387 */ /* 0x0009e20000100800 */
[----:B--2---:R-:W-:-:S03]  /*67e0*/  FMUL.FTZ R12, R12, R21 ;  /* 0x000000150c0c7220 */ /* 0x004fc60000410000 */
[----:B0-----:R-:W2:Y:S01]  /*67f0*/  LDL.LU R21, [R1+0x90] ;  /* 0x0000900001157983 */ /* 0x001ea20000300800 */
[----:B---3--:R-:W-:-:S05]  /*6800*/  FMUL.FTZ R15, R15, R17 ;  /* 0x000000110f0f7220 */ /* 0x008fca0000410000 */
[----:B------:R-:W-:Y:S01]  /*6810*/  F2FP.BF16.PACK_AB R12, R15, R12 ;  /* 0x0000000c0f0c723e */ /* 0x000fe200000010ff */
[----:B------:R-:W-:Y:S02]  /*6820*/  FMUL.FTZ R15, R22, R0 ;  /* 0x00000000160f7220 */ /* 0x000fe40000410000 */
[----:B------:R-:W3:Y:S01]  /*6830*/  LDL.LU R22, [R1+0xc0] ;  /* 0x0000c00001167983 */ /* 0x000ee20000300800 */
[----:B----4-:R-:W-:Y:S02]  /*6840*/  FMUL.FTZ R14, R18, R14 ;  /* 0x0000000e120e7220 */ /* 0x010fe40000410000 */
[----:B------:R-:W-:Y:S02]  /*6850*/  FMUL.FTZ R17, R23, R0 ;  /* 0x0000000017117220 */ /* 0x000fe40000410000 */
[----:B------:R-:W-:Y:S02]  /*6860*/  FMUL.FTZ R13, R13, R16 ;  /* 0x000000100d0d7220 */ /* 0x000fe40000410000 */
[----:B------:R-:W-:-:S02]  /*6870*/  FMUL.FTZ R18, R24, R0 ;  /* 0x0000000018127220 */ /* 0x000fc40000410000 */
[----:B------:R-:W-:Y:S01]  /*6880*/  FMUL.FTZ R16, R25, R0 ;  /* 0x0000000019107220 */ /* 0x000fe20000410000 */
[----:B------:R0:W-:Y:S01]  /*6890*/  STL [R1+0x7c], R15 ;  /* 0x00007c0f01007387 */ /* 0x0001e20000100800 */
[----:B------:R-:W-:Y:S01]  /*68a0*/  F2FP.BF16.PACK_AB R13, R14, R13 ;  /* 0x0000000d0e0d723e */ /* 0x000fe200000010ff */
[----:B------:R-:W-:Y:S02]  /*68b0*/  FMUL.FTZ R14, R20, R15 ;  /* 0x0000000f140e7220 */ /* 0x000fe40000410000 */
[----:B------:R1:W-:Y:S04]  /*68c0*/  STL [R1+0x78], R17 ;  /* 0x0000781101007387 */ /* 0x0003e80000100800 */
[----:B------:R-:W-:Y:S04]  /*68d0*/  STL [R1+0x74], R18 ;  /* 0x0000741201007387 */ /* 0x000fe80000100800 */
[----:B------:R4:W-:Y:S04]  /*68e0*/  STL [R1+0x70], R16 ;  /* 0x0000701001007387 */ /* 0x0009e80000100800 */
[----:B------:R-:W2:Y:S01]  /*68f0*/  LDL.LU R20, [R1+0x98] ;  /* 0x0000980001147983 */ /* 0x000ea20000300800 */
[----:B0-----:R-:W-:-:S02]  /*6900*/  FMUL.FTZ R15, R28, R18 ;  /* 0x000000121c0f7220 */ /* 0x001fc40000410000 */
[----:B-1----:R-:W-:Y:S01]  /*6910*/  FMUL.FTZ R17, R19, R17 ;  /* 0x0000001113117220 */ /* 0x002fe20000410000 */
[----:B------:R-:W2:Y:S01]  /*6920*/  LDL.LU R28, [R1+0x94] ;  /* 0x00009400011c7983 */ /* 0x000ea20000300800 */
[----:B----4-:R-:W-:-:S03]  /*6930*/  FMUL.FTZ R16, R26, R16 ;  /* 0x000000101a107220 */ /* 0x010fc60000410000 */
[----:B------:R-:W4:Y:S02]  /*6940*/  LDL.LU R26, [R1+0xa0] ;  /* 0x0000a000011a7983 */ /* 0x000f240000300800 */
[----:B------:R-:W-:Y:S02]  /*6950*/  F2FP.BF16.PACK_AB R15, R16, R15 ;  /* 0x0000000f100f723e */ /* 0x000fe400000010ff */
[----:B------:R-:W4:Y:S01]  /*6960*/  LDL.LU R25, [R1+0xa4] ;  /* 0x0000a40001197983 */ /* 0x000f220000300800 */
[----:B------:R-:W-:-:S03]  /*6970*/  F2FP.BF16.PACK_AB R14, R17, R14 ;  /* 0x0000000e110e723e */ /* 0x000fc600000010ff */
[----:B------:R-:W4:Y:S04]  /*6980*/  LDL.LU R19, [R1+0xc] ;  /* 0x00000c0001137983 */ /* 0x000f280000300800 */
[----:B------:R-:W4:Y:S01]  /*6990*/  LDL.LU R18, [R1+0x8] ;  /* 0x0000080001127983 */ /* 0x000f220000300800 */
[----:B---3--:R-:W-:-:S04]  /*69a0*/  LEA R16, P3, R22, c[0x0][0x248], 0x4 ;  /* 0x0000920016107a11 */ /* 0x008fc800078620ff */
[----:B------:R-:W-:-:S05]  /*69b0*/  LEA.HI.X R17, R22, c[0x0][0x24c], RZ, 0x4, P3 ;  /* 0x0000930016117a11 */ /* 0x000fca00018f24ff */
[----:B------:R0:W-:Y:S04]  /*69c0*/  STG.E.128 [R16.64], R12 ;  /* 0x0000000c10007986 */ /* 0x0001e8000c101d04 */
[----:B0-----:R-:W3:Y:S01]  /*69d0*/  LDL.LU R17, [R1+0x9c] ;  /* 0x00009c0001117983 */ /* 0x001ee20000300800 */
[-CC-:B--2---:R-:W-:Y:S02]  /*69e0*/  FFMA.FTZ R15, R21, R29.reuse, R3.reuse ;  /* 0x0000001d150f7223 */ /* 0x184fe40000010003 */
[-CC-:B------:R-:W-:Y:S01]  /*69f0*/  FFMA.FTZ R14, R20, R29.reuse, R3.reuse ;  /* 0x0000001d140e7223 */ /* 0x180fe20000010003 */
[----:B------:R-:W2:Y:S04]  /*6a00*/  LDL R21, [R1+0x1cc] ;  /* 0x0001cc0001157983 */ /* 0x000ea80000100800 */
[----:B------:R-:W2:Y:S04]  /*6a10*/  LDL R20, [R1+0xc4] ;  /* 0x0000c40001147983 */ /* 0x000ea80000100800 */
[----:B------:R-:W2:Y:S04]  /*6a20*/  LDL R23, [R1+0x1c4] ;  /* 0x0001c40001177983 */ /* 0x000ea80000100800 */
[----:B------:R-:W2:Y:S01]  /*6a30*/  LDL R22, [R1+0x1c8] ;  /* 0x0001c80001167983 */ /* 0x000ea20000100800 */
[----:B----4-:R-:W-:-:S02]  /*6a40*/  FFMA.FTZ R12, R25, R29, R3 ;  /* 0x0000001d190c7223 */ /* 0x010fc40000010003 */
[----:B------:R-:W-:Y:S01]  /*6a50*/  FADD.FTZ R14, R28, -R14 ;  /* 0x8000000e1c0e7221 */ /* 0x000fe20000010000 */
[----:B------:R-:W4:Y:S01]  /*6a60*/  LDL R24, [R1+0x1c0] ;  /* 0x0001c00001187983 */ /* 0x000f220000100800 */
[----:B------:R-:W-:Y:S01]  /*6a70*/  FADD.FTZ R12, R18, -R12 ;  /* 0x8000000c120c7221 */ /* 0x000fe20000010000 */
[----:B------:R-:W-:Y:S01]  /*6a80*/  @P1 MOV R28, 0x20 ;  /* 0x00000020001c1802 */ /* 0x000fe20000000f00 */
[----:B------:R-:W-:Y:S02]  /*6a90*/  FFMA.FTZ R13, R26, R29, R3 ;  /* 0x0000001d1a0d7223 */ /* 0x000fe40000010003 */
[C---:B------:R-:W-:Y:S02]  /*6aa0*/  FMUL.FTZ R16, R2.reuse, R12 ;  /* 0x0000000c02107220 */ /* 0x040fe40000410000 */
[----:B------:R-:W-:Y:S02]  /*6ab0*/  FADD.FTZ R13, R19, -R13 ;  /* 0x8000000d130d7221 */ /* 0x000fe40000010000 */
[----:B------:R-:W-:-:S02]  /*6ac0*/  FMUL.FTZ R19, R2, R14 ;  /* 0x0000000e02137220 */ /* 0x000fc40000410000 */
[----:B---3--:R-:W-:Y:S02]  /*6ad0*/  FADD.FTZ R15, R17, -R15 ;  /* 0x8000000f110f7221 */ /* 0x008fe40000010000 */
[----:B------:R-:W-:Y:S02]  /*6ae0*/  FMUL.FTZ R17, R2, R13 ;  /* 0x0000000d02117220 */ /* 0x000fe40000410000 */
[----:B--2---:R-:W-:Y:S02]  /*6af0*/  @P0 FADD.FTZ R16, R21, R16 ;  /* 0x0000001015100221 */ /* 0x004fe40000010000 */
[----:B------:R-:W-:-:S04]  /*6b00*/  @P1 IMAD.WIDE.U32 R28, R20, R28, c[0x0][0x258] ;  /* 0x00009600141c1625 */ /* 0x000fc800078e001c */
[----:B------:R-:W-:-:S04]  /*6b10*/  IMAD.WIDE.U32 R20, R20, R27, c[0x0][0x170] ;  /* 0x00005c0014147625 */ /* 0x000fc800078e001b */
[----:B------:R-:W-:Y:S02]  /*6b20*/  @P0 FADD.FTZ R19, R23, R19 ;  /* 0x0000001317130221 */ /* 0x000fe40000010000 */
[----:B------:R-:W-:Y:S02]  /*6b30*/  @P0 FADD.FTZ R17, R22, R17 ;  /* 0x0000001116110221 */ /* 0x000fe40000010000 */
[----:B------:R-:W2:Y:S01]  /*6b40*/  LDG.E.128 R20, [R20.64] ;  /* 0x0000000414147981 */ /* 0x000ea2000c1e1d00 */
[----:B------:R-:W-:-:S03]  /*6b50*/  FMUL.FTZ R18, R2, R15 ;  /* 0x0000000f02127220 */ /* 0x000fc60000410000 */
[----:B------:R0:W-:Y:S01]  /*6b60*/  STL [R1+0x5e4], R4 ;  /* 0x0005e40401007387 */ /* 0x0001e20000100800 */
[----:B----4-:R-:W-:-:S03]  /*6b70*/  @P0 FADD.FTZ R18, R24, R18 ;  /* 0x0000001218120221 */ /* 0x010fc60000010000 */
[----:B------:R-:W-:Y:S04]  /*6b80*/  STL [R1+0x5e0], R5 ;  /* 0x0005e00501007387 */ /* 0x000fe80000100800 */
[----:B------:R-:W-:Y:S01]  /*6b90*/  STL [R1+0x5e8], R6 ;  /* 0x0005e80601007387 */ /* 0x000fe20000100800 */
[----:B------:R-:W-:-:S03]  /*6ba0*/  SEL R12, R18, R4, P2 ;  /* 0x00000004120c7207 */ /* 0x000fc60001000000 */
[----:B------:R1:W-:Y:S04]  /*6bb0*/  STL [R1+0x5ec], R7 ;  /* 0x0005ec0701007387 */ /* 0x0003e80000100800 */
[----:B------:R-:W3:Y:S01]  /*6bc0*/  LDL.LU R27, [R1+0xe0] ;  /* 0x0000e000011b7983 */ /* 0x000ee20000300800 */
[----:B------:R-:W-:-:S03]  /*6bd0*/  SEL R13, R19, R5, P2 ;  /* 0x00000005130d7207 */ /* 0x000fc60001000000 */
[----:B------:R-:W4:Y:S01]  /*6be0*/  LDL.LU R26, [R1+0xd8] ;  /* 0x0000d800011a7983 */ /* 0x000f220000300800 */
[----:B------:R-:W-:-:S03]  /*6bf0*/  SEL R14, R17, R6, P2 ;  /* 0x00000006110e7207 */ /* 0x000fc60001000000 */
[----:B0-----:R-:W3:Y:S01]  /*6c00*/  LDL.LU R4, [R1+0xb0] ;  /* 0x0000b00001047983 */ /* 0x001ee20000300800 */
[----:B------:R-:W-:-:S03]  /*6c10*/  SEL R15, R16, R7, P2 ;  /* 0x00000007100f7207 */ /* 0x000fc60001000000 */
[----:B------:R-:W3:Y:S04]  /*6c20*/  LDL.LU R25, [R1+0xc8] ;  /* 0x0000c80001197983 */ /* 0x000ee80000300800 */
[----:B------:R-:W3:Y:S04]  /*6c30*/  LDL.LU R24, [R1+0xac] ;  /* 0x0000ac0001187983 */ /* 0x000ee80000300800 */
[----:B-1----:R-:W3:Y:S04]  /*6c40*/  LDL R7, [R1+0x1b4] ;  /* 0x0001b40001077983 */ /* 0x002ee80000100800 */
[----:B------:R-:W3:Y:S04]  /*6c50*/  LDL R6, [R1+0x1b8] ;  /* 0x0001b80001067983 */ /* 0x000ee80000100800 */
[----:B------:R-:W3:Y:S04]  /*6c60*/  LDL R5, [R1+0x1bc] ;  /* 0x0001bc0001057983 */ /* 0x000ee80000100800 */
[----:B------:R-:W-:Y:S04]  /*6c70*/  @P1 STG.E.128 [R28.64], R12 ;  /* 0x0000000c1c001986 */ /* 0x000fe8000c101d04 */
[----:B--2---:R0:W-:Y:S04]  /*6c80*/  STL [R1+0x5c0], R20 ;  /* 0x0005c01401007387 */ /* 0x0041e80000100800 */
[----:B0-----:R-:W3:Y:S04]  /*6c90*/  LDL.LU R20, [R1+0x48] ;  /* 0x0000480001147983 */ /* 0x001ee80000300800 */
[----:B------:R0:W-:Y:S04]  /*6ca0*/  STL [R1+0x5bc], R21 ;  /* 0x0005bc1501007387 */ /* 0x0001e80000100800 */
[----:B0-----:R-:W2:Y:S04]  /*6cb0*/  LDL R21, [R1+0x1b0] ;  /* 0x0001b00001157983 */ /* 0x001ea80000100800 */
[----:B------:R0:W-:Y:S04]  /*6cc0*/  STL [R1+0x5b8], R22 ;  /* 0x0005b81601007387 */ /* 0x0001e80000100800 */
[----:B0-----:R-:W2:Y:S04]  /*6cd0*/  LDL.LU R22, [R1+0xf4] ;  /* 0x0000f40001167983 */ /* 0x001ea80000300800 */
[----:B------:R0:W-:Y:S04]  /*6ce0*/  STL [R1+0x5b4], R23 ;  /* 0x0005b41701007387 */ /* 0x0001e80000100800 */
[----:B0-----:R-:W2:Y:S04]  /*6cf0*/  LDL.LU R23, [R1+0xec] ;  /* 0x0000ec0001177983 */ /* 0x001ea80000300800 */
[----:B------:R-:W2:Y:S01]  /*6d00*/  LDL.LU R15, [R1+0xf8] ;  /* 0x0000f800010f7983 */ /* 0x000ea20000300800 */
[----:B---3--:R-:W-:-:S02]  /*6d10*/  FFMA.FTZ R12, R4, R20, R3 ;  /* 0x00000014040c7223 */ /* 0x008fc40000010003 */
[----:B----4-:R-:W-:Y:S01]  /*6d20*/  FFMA.FTZ R13, R26, R20, R3 ;  /* 0x000000141a0d7223 */ /* 0x010fe20000010003 */
[----:B------:R-:W3:Y:S01]  /*6d30*/  LDL.LU R4, [R1+0xe8] ;  /* 0x0000e80001047983 */ /* 0x000ee20000300800 */
[----:B------:R-:W-:Y:S02]  /*6d40*/  FADD.FTZ R12, R24, -R12 ;  /* 0x8000000c180c7221 */ /* 0x000fe40000010000 */
[----:B------:R-:W-:-:S04]  /*6d50*/  FADD.FTZ R13, R25, -R13 ;  /* 0x8000000d190d7221 */ /* 0x000fc80000010000 */
[----:B------:R-:W-:Y:S02]  /*6d60*/  FMUL.FTZ R26, R2, R13 ;  /* 0x0000000d021a7220 */ /* 0x000fe40000410000 */
[-CC-:B--2---:R-:W-:Y:S02]  /*6d70*/  FFMA.FTZ R14, R23, R20.reuse, R3.reuse ;  /* 0x00000014170e7223 */ /* 0x184fe40000010003 */
[----:B------:R-:W2:Y:S01]  /*6d80*/  LDL.LU R23, [R1+0xf0] ;  /* 0x0000f00001177983 */ /* 0x000ea20000300800 */
[----:B------:R-:W-:Y:S02]  /*6d90*/  FFMA.FTZ R15, R15, R20, R3 ;  /* 0x000000140f0f7223 */ /* 0x000fe40000010003 */
[----:B------:R-:W-:Y:S02]  /*6da0*/  FADD.FTZ R14, R27, -R14 ;  /* 0x8000000e1b0e7221 */ /* 0x000fe40000010000 */
[----:B------:R-:W-:Y:S02]  /*6db0*/  FADD.FTZ R15, R22, -R15 ;  /* 0x8000000f160f7221 */ /* 0x000fe40000010000 */
[C---:B------:R-:W-:Y:S01]  /*6dc0*/  FMUL.FTZ R25, R2.reuse, R14 ;  /* 0x0000000e02197220 */ /* 0x040fe20000410000 */
[----:B------:R-:W4:Y:S01]  /*6dd0*/  LDL R22, [R1+0x280] ;  /* 0x0002800001167983 */ /* 0x000f220000100800 */
[----:B------:R-:W-:-:S02]  /*6de0*/  FMUL.FTZ R24, R2, R15 ;  /* 0x0000000f02187220 */ /* 0x000fc40000410000 */
[----:B------:R-:W-:Y:S02]  /*6df0*/  @P0 FADD.FTZ R25, R7, R25 ;  /* 0x0000001907190221 */ /* 0x000fe40000010000 */
[----:B------:R-:W-:Y:S02]  /*6e00*/  @P0 FADD.FTZ R24, R21, R24 ;  /* 0x0000001815180221 */ /* 0x000fe40000010000 */
[----:B------:R-:W-:Y:S01]  /*6e10*/  FMUL.FTZ R27, R2, R12 ;  /* 0x0000000c021b7220 */ /* 0x000fe20000410000 */
[----:B------:R-:W4:Y:S02]  /*6e20*/  LDL R21, [R1+0x284] ;  /* 0x0002840001157983 */ /* 0x000f240000100800 */
[----:B------:R-:W-:Y:S02]  /*6e30*/  SEL R12, R24, R8, P2 ;  /* 0x00000008180c7207 */ /* 0x000fe40001000000 */
[----:B------:R0:W-:Y:S01]  /*6e40*/  STL [R1+0x5f0], R8 ;  /* 0x0005f00801007387 */ /* 0x0001e20000100800 */
[----:B------:R-:W-:-:S03]  /*6e50*/  SEL R13, R25, R9, P2 ;  /* 0x00000009190d7207 */ /* 0x000fc60001000000 */
[----:B0-----:R-:W4:Y:S04]  /*6e60*/  LDL.LU R8, [R1+0xb4] ;  /* 0x0000b40001087983 */ /* 0x001f280000300800 */
[----:B------:R0:W-:Y:S04]  /*6e70*/  STL [R1+0x5f4], R9 ;  /* 0x0005f40901007387 */ /* 0x0001e80000100800 */
[----:B0-----:R-:W4:Y:S01]  /*6e80*/  LDL.LU R9, [R1+0xbc] ;  /* 0x0000bc0001097983 */ /* 0x001f220000300800 */
[----:B------:R-:W-:Y:S02]  /*6e90*/  @P0 FADD.FTZ R26, R6, R26 ;  /* 0x0000001a061a0221 */ /* 0x000fe40000010000 */
[----:B------:R-:W-:-:S03]  /*6ea0*/  @P0 FADD.FTZ R27, R5, R27 ;  /* 0x0000001b051b0221 */ /* 0x000fc60000010000 */
[----:B------:R-:W-:Y:S02]  /*6eb0*/  SEL R14, R26, R10, P2 ;  /* 0x0000000a1a0e7207 */ /* 0x000fe40001000000 */
[----:B------:R-:W-:-:S05]  /*6ec0*/  SEL R15, R27, R11, P2 ;  /* 0x0000000b1b0f7207 */ /* 0x000fca0001000000 */
[----:B------:R0:W-:Y:S04]  /*6ed0*/  @P1 STG.E.128 [R28.64+0x10], R12 ;  /* 0x0000100c1c001986 */ /* 0x0001e8000c101d04 */
[----:B0-----:R-:W4:Y:S04]  /*6ee0*/  LDL.LU R29, [R1+0xfc] ;  /* 0x0000fc00011d7983 */ /* 0x001f280000300800 */
[----:B------:R-:W4:Y:S04]  /*6ef0*/  LDL.LU R28, [R1+0x100] ;  /* 0x00010000011c7983 */ /* 0x000f280000300800 */
[----:B------:R-:W4:Y:S04]  /*6f00*/  LDL.LU R7, [R1+0xe4] ;  /* 0x0000e40001077983 */ /* 0x000f280000300800 */
[----:B------:R-:W4:Y:S01]  /*6f10*/  LDL.LU R6, [R1+0xdc] ;  /* 0x0000dc0001067983 */ /* 0x000f220000300800 */
[----:B------:R-:W-:-:S02]  /*6f20*/  FMUL.FTZ R14, R18, R0 ;  /* 0x00000000120e7220 */ /* 0x000fc40000410000 */
[----:B------:R-:W-:Y:S02]  /*6f30*/  FMUL.FTZ R15, R19, R0 ;  /* 0x00000000130f7220 */ /* 0x000fe40000410000 */
[-CC-:B---3--:R-:W-:Y:S02]  /*6f40*/  FFMA.FTZ R12, R4, R20.reuse, R3.reuse ;  /* 0x00000014040c7223 */ /* 0x188fe40000010003 */
[----:B------:R-:W3:Y:S04]  /*6f50*/  LDL.LU R4, [R1+0xb8] ;  /* 0x0000b80001047983 */ /* 0x000ee80000300800 */
[----:B------:R-:W3:Y:S01]  /*6f60*/  LDL.LU R5, [R1+0xa8] ;  /* 0x0000a80001057983 */ /* 0x000ee20000300800 */
[----:B--2---:R-:W-:-:S03]  /*6f70*/  FFMA.FTZ R13, R23, R20, R3 ;  /* 0x00000014170d7223 */ /* 0x004fc60000010003 */
[----:B------:R-:W2:Y:S01]  /*6f80*/  LDL.LU R23, [R1+0xc4] ;  /* 0x0000c40001177983 */ /* 0x000ea20000300800 */
[----:B----4-:R-:W-:Y:S02]  /*6f90*/  FADD.FTZ R8, R8, -R13 ;  /* 0x8000000d08087221 */ /* 0x010fe40000010000 */
[----:B------:R-:W-:Y:S02]  /*6fa0*/  FADD.FTZ R9, R9, -R12 ;  /* 0x8000000c09097221 */ /* 0x000fe40000010000 */
[----:B------:R-:W4:Y:S04]  /*6fb0*/  LDL.LU R12, [R1+0x38] ;  /* 0x00003800010c7983 */ /* 0x000f280000300800 */
[----:B------:R-:W2:Y:S04]  /*6fc0*/  LDL.LU R13, [R1+0x4] ;  /* 0x00000400010d7983 */ /* 0x000ea80000300800 */
[----:B------:R-:W-:Y:S04]  /*6fd0*/  STL [R1+0x6c], R14 ;  /* 0x00006c0e01007387 */ /* 0x000fe80000100800 */
[----:B------:R0:W-:Y:S02]  /*6fe0*/  STL [R1+0x68], R15 ;  /* 0x0000680f01007387 */ /* 0x0001e40000100800 */
[----:B0-----:R-:W-:-:S02]  /*6ff0*/  FMUL.FTZ R15, R21, R15 ;  /* 0x0000000f150f7220 */ /* 0x001fc40000410000 */
[----:B------:R-:W3:Y:S01]  /*7000*/  LDL R21, [R1+0x28c] ;  /* 0x00028c0001157983 */ /* 0x000ee20000100800 */
[----:B------:R-:W-:-:S03]  /*7010*/  FMUL.FTZ R14, R22, R14 ;  /* 0x0000000e160e7220 */ /* 0x000fc60000410000 */
[----:B------:R-:W3:Y:S01]  /*7020*/  LDL R22, [R1+0x270] ;  /* 0x0002700001167983 */ /* 0x000ee20000100800 */
[-CC-:B------:R-:W-:Y:S02]  /*7030*/  FFMA.FTZ R29, R29, R20.reuse, R3.reuse ;  /* 0x000000141d1d7223 */ /* 0x180fe40000010003 */
[----:B------:R-:W-:Y:S02]  /*7040*/  FFMA.FTZ R28, R28, R20, R3 ;  /* 0x000000141c1c7223 */ /* 0x000fe40000010003 */
[----:B------:R-:W-:Y:S02]  /*7050*/  FADD.FTZ R7, R7, -R29 ;  /* 0x8000001d07077221 */ /* 0x000fe40000010000 */
[----:B------:R-:W3:Y:S01]  /*7060*/  LDL R29, [R1+0x278] ;  /* 0x00027800011d7983 */ /* 0x000ee20000100800 */
[----:B------:R-:W-:-:S03]  /*7070*/  FADD.FTZ R6, R6, -R28 ;  /* 0x8000001c06067221 */ /* 0x000fc60000010000 */
[----:B------:R-:W3:Y:S01]  /*7080*/  LDL R28, [R1+0x27c] ;  /* 0x00027c00011c7983 */ /* 0x000ee20000100800 */
[----:B------:R-:W-:Y:S02]  /*7090*/  FMUL.FTZ R26, R26, R0 ;  /* 0x000000001a1a7220 */ /* 0x000fe40000410000 */
[-CC-:B----4-:R-:W-:Y:S02]  /*70a0*/  FFMA.FTZ R12, R12, R20.reuse, R3.reuse ;  /* 0x000000140c0c7223 */ /* 0x190fe40000010003 */
[----:B--2---:R-:W-:Y:S02]  /*70b0*/  FFMA.FTZ R13, R13, R20, R3 ;  /* 0x000000140d0d7223 */ /* 0x004fe40000010003 */
[----:B---3--:R-:W-:Y:S01]  /*70c0*/  FADD.FTZ R4, R4, -R12 ;  /* 0x8000000c04047221 */ /* 0x008fe20000010000 */
[----:B------:R-:W-:Y:S01]  /*70d0*/  F2FP.BF16.PACK_AB R12, R15, R14 ;  /* 0x0000000e0f0c723e */ /* 0x000fe200000010ff */
[----:B------:R-:W-:Y:S02]  /*70e0*/  FADD.FTZ R5, R5, -R13 ;  /* 0x8000000d05057221 */ /* 0x000fe40000010000 */
[-C--:B------:R-:W-:Y:S01]  /*70f0*/  FMUL.FTZ R14, R17, R0.reuse ;  /* 0x00000000110e7220 */ /* 0x080fe20000410000 */
[----:B------:R-:W2:Y:S01]  /*7100*/  LDL R13, [R1+0x288] ;  /* 0x00028800010d7983 */ /* 0x000ea20000100800 */
[----:B------:R-:W-:-:S03]  /*7110*/  FMUL.FTZ R15, R16, R0 ;  /* 0x00000000100f7220 */ /* 0x000fc60000410000 */
[----:B------:R-:W3:Y:S01]  /*7120*/  LDL.LU R18, [R1+0x10c] ;  /* 0x00010c0001127983 */ /* 0x000ee20000300800 */
[----:B------:R-:W-:-:S03]  /*7130*/  MOV R16, R14 ;  /* 0x0000000e00107202 */ /* 0x000fc60000000f00 */
[----:B------:R-:W4:Y:S04]  /*7140*/  LDL.LU R19, [R1+0x104] ;  /* 0x0001040001137983 */ /* 0x000f280000300800 */
[----:B------:R-:W4:Y:S04]  /*7150*/  LDL R17, [R1+0x274] ;  /* 0x0002740001117983 */ /* 0x000f280000100800 */
[----:B------:R0:W-:Y:S04]  /*7160*/  STL [R1+0x64], R14 ;  /* 0x0000640e01007387 */ /* 0x0001e80000100800 */
[----:B------:R1:W-:Y:S01]  /*7170*/  STL [R1+0x60], R15 ;  /* 0x0000600f01007387 */ /* 0x0003e20000100800 */
[----:B0-----:R-:W-:Y:S01]  /*7180*/  FMUL.FTZ R14, R24, R0 ;  /* 0x00000000180e7220 */ /* 0x001fe20000410000 */
[----:B------:R-:W-:Y:S01]  /*7190*/  MOV R24, R16 ;  /* 0x0000001000187202 */ /* 0x000fe20000000f00 */
[----:B-1----:R-:W-:-:S03]  /*71a0*/  FMUL.FTZ R15, R21, R15 ;  /* 0x0000000f150f7220 */ /* 0x002fc60000410000 */
[----:B------:R0:W-:Y:S01]  /*71b0*/  STL [R1+0x5c], R14 ;  /* 0x00005c0e01007387 */ /* 0x0001e20000100800 */
[----:B------:R-:W-:-:S03]  /*71c0*/  FMUL.FTZ R16, R25, R0 ;  /* 0x0000000019107220 */ /* 0x000fc60000410000 */
[----:B------:R-:W4:Y:S04]  /*71d0*/  LDL.LU R21, [R1+0x110] ;  /* 0x0001100001157983 */ /* 0x000f280000300800 */
[----:B------:R1:W-:Y:S01]  /*71e0*/  STL [R1+0x58], R16 ;  /* 0x0000581001007387 */ /* 0x0003e20000100800 */
[----:B0-----:R-:W-:-:S03]  /*71f0*/  FMUL.FTZ R14, R22, R14 ;  /* 0x0000000e160e7220 */ /* 0x001fc60000410000 */
[----:B------:R-:W4:Y:S04]  /*7200*/  LDL.LU R25, [R1+0x108] ;  /* 0x0001080001197983 */ /* 0x000f280000300800 */
[----:B------:R-:W-:Y:S04]  /*7210*/  STL [R1+0x54], R26 ;  /* 0x0000541a01007387 */ /* 0x000fe80000100800 */
[----:B------:R-:W4:Y:S01]  /*7220*/  LDL.LU R22, [R1+0xcc] ;  /* 0x0000cc0001167983 */ /* 0x000f220000300800 */
[----:B--2---:R-:W-:Y:S02]  /*7230*/  FMUL.FTZ R13, R13, R24 ;  /* 0x000000180d0d7220 */ /* 0x004fe40000410000 */
[----:B------:R-:W-:-:S02]  /*7240*/  FMUL.FTZ R24, R27, R0 ;  /* 0x000000001b187220 */ /* 0x000fc40000410000 */
[----:B---3--:R-:W-:Y:S01]  /*7250*/  FFMA.FTZ R18, R18, R20, R3 ;  /* 0x0000001412127223 */ /* 0x008fe20000010003 */
[----:B------:R-:W-:Y:S01]  /*7260*/  F2FP.BF16.PACK_AB R13, R15, R13 ;  /* 0x0000000d0f0d723e */ /* 0x000fe200000010ff */
[----:B----4-:R-:W-:Y:S01]  /*7270*/  FMUL.FTZ R17, R17, R16 ;  /* 0x0000001011117220 */ /* 0x010fe20000410000 */
[----:B-1----:R-:W-:Y:S01]  /*7280*/  LEA R16, P3, R23, c[0x0][0x248], 0x4 ;  /* 0x0000920017107a11 */ /* 0x002fe200078620ff */
[----:B------:R0:W-:Y:S01]  /*7290*/  STL [R1+0x50], R24 ;  /* 0x0000501801007387 */ /* 0x0001e20000100800 */
[----:B------:R-:W-:Y:S02]  /*72a0*/  FMUL.FTZ R15, R29, R26 ;  /* 0x0000001a1d0f7220 */ /* 0x000fe40000410000 */
[----:B------:R-:W-:Y:S02]  /*72b0*/  F2FP.BF16.PACK_AB R14, R17, R14 ;  /* 0x0000000e110e723e */ /* 0x000fe400000010ff */
[----:B------:R-:W-:Y:S01]  /*72c0*/  LEA.HI.X R17, R23, c[0x0][0x24c], RZ, 0x4, P3 ;  /* 0x0000930017117a11 */ /* 0x000fe200018f24ff */
[----:B0-----:R-:W-:-:S05]  /*72d0*/  FMUL.FTZ R24, R28, R24 ;  /* 0x000000181c187220 */ /* 0x001fca0000410000 */
[----:B------:R-:W-:Y:S01]  /*72e0*/  F2FP.BF16.PACK_AB R15, R24, R15 ;  /* 0x0000000f180f723e */ /* 0x000fe200000010ff */
[----:B------:R-:W-:Y:S01]  /*72f0*/  FADD.FTZ R23, R21, -R18 ;  /* 0x8000001215177221 */ /* 0x000fe20000010000 */
[----:B------:R-:W-:-:S03]  /*7300*/  HFMA2.MMA R21, -RZ, RZ, 0, 9.5367431640625e-07 ;  /* 0x00000010ff157435 */ /* 0x000fc600000001ff */
[----:B------:R0:W-:Y:S07]  /*7310*/  STG.E.128 [R16.64], R12 ;  /* 0x0000000c10007986 */ /* 0x0001ee000c101d04 */
[----:B0-----:R-:W-:-:S06]  /*7320*/  IMAD.WIDE.U32 R12, R22, R21, c[0x0][0x170] ;  /* 0x00005c00160c7625 */ /* 0x001fcc00078e0015 */
[----:B------:R-:W2:Y:S01]  /*7330*/  LDG.E.128 R12, [R12.64] ;  /* 0x000000040c0c7981 */ /* 0x000ea2000c1e1d00 */
[----:B------:R-:W-:Y:S02]  /*7340*/  FFMA.FTZ R19, R19, R20, R3 ;  /* 0x0000001413137223 */ /* 0x000fe40000010003 */
[C---:B------:R-:W-:Y:S01]  /*7350*/  FMUL.FTZ R27, R2.reuse, R9 ;  /* 0x00000009021b7220 */ /* 0x040fe20000410000 */
[----:B------:R0:W-:Y:S01]  /*7360*/  STL [R1+0x5dc], R20 ;  /* 0x0005dc1401007387 */ /* 0x0001e20000100800 */
[----:B------:R-:W-:-:S03]  /*7370*/  FMUL.FTZ R26, R2, R8 ;  /* 0x00000008021a7220 */ /* 0x000fc60000410000 */
[----:B------:R-:W-:Y:S01]  /*7380*/  STL [R1+0x5d8], R3 ;  /* 0x0005d80301007387 */ /* 0x000fe20000100800 */
[----:B------:R-:W-:-:S03]  /*7390*/  FADD.FTZ R18, R25, -R19 ;  /* 0x8000001319127221 */ /* 0x000fc60000010000 */
[----:B------:R-:W3:Y:S01]  /*73a0*/  LDL.LU R9, [R1+0x5f4] ;  /* 0x0005f40001097983 */ /* 0x000ee20000300800 */
[----:B------:R-:W-:-:S03]  /*73b0*/  FMUL.FTZ R24, R2, R7 ;  /* 0x0000000702187220 */ /* 0x000fc60000410000 */
[----:B------:R-:W4:Y:S04]  /*73c0*/  LDL.LU R8, [R1+0x5f0] ;  /* 0x0005f00001087983 */ /* 0x000f280000300800 */
[----:B------:R-:W3:Y:S04]  /*73d0*/  LDL R19, [R1+0x1a4] ;  /* 0x0001a40001137983 */ /* 0x000ee80000100800 */
[----:B------:R-:W3:Y:S04]  /*73e0*/  LDL R17, [R1+0x1a8] ;  /* 0x0001a80001117983 */ /* 0x000ee80000100800 */
[----:B------:R-:W3:Y:S04]  /*73f0*/  LDL R16, [R1+0x1ac] ;  /* 0x0001ac0001107983 */ /* 0x000ee80000100800 */
[----:B------:R-:W3:Y:S01]  /*7400*/  LDL.LU R7, [R1+0x5ec] ;  /* 0x0005ec0001077983 */ /* 0x000ee20000300800 */
[----:B------:R-:W-:-:S02]  /*7410*/  FMUL.FTZ R25, R2, R6 ;  /* 0x0000000602197220 */ /* 0x000fc40000410000 */
[C---:B0-----:R-:W-:Y:S01]  /*7420*/  FMUL.FTZ R20, R2.reuse, R4 ;  /* 0x0000000402147220 */ /* 0x041fe20000410000 */
[----:B--2---:R-:W-:Y:S04]  /*7430*/  STL [R1+0x594], R12 ;  /* 0x0005940c01007387 */ /* 0x004fe80000100800 */
[----:B------:R-:W-:Y:S04]  /*7440*/  STL [R1+0x590], R13 ;  /* 0x0005900d01007387 */ /* 0x000fe80000100800 */
[----:B------:R-:W-:Y:S04]  /*7450*/  STL [R1+0x58c], R14 ;  /* 0x00058c0e01007387 */ /* 0x000fe80000100800 */
[----:B------:R0:W-:Y:S04]  /*7460*/  STL [R1+0x588], R15 ;  /* 0x0005880f01007387 */ /* 0x0001e80000100800 */
[----:B0-----:R-:W2:Y:S04]  /*7470*/  LDL R15, [R1+0x1a0] ;  /* 0x0001a000010f7983 */ /* 0x001ea80000100800 */
[----:B------:R-:W4:Y:S04]  /*7480*/  LDL.LU R6, [R1+0x5e8] ;  /* 0x0005e80001067983 */ /* 0x000f280000300800 */
[----:B------:R-:W4:Y:S01]  /*7490*/  LDL.LU R4, [R1+0x5e4] ;  /* 0x0005e40001047983 */ /* 0x000f220000300800 */
[----:B------:R-:W-:-:S02]  /*74a0*/  FMUL.FTZ R3, R2, R5 ;  /* 0x0000000502037220 */ /* 0x000fc40000410000 */
[----:B---3--:R-:W-:Y:S01]  /*74b0*/  @P0 FADD.FTZ R25, R16, R25 ;  /* 0x0000001910190221 */ /* 0x008fe20000010000 */
[----:B------:R-:W3:Y:S04]  /*74c0*/  LDL.LU R5, [R1+0x5e0] ;  /* 0x0005e00001057983 */ /* 0x000ee80000300800 */
[----:B------:R-:W3:Y:S04]  /*74d0*/  LDL R14, [R1+0x194] ;  /* 0x00019400010e7983 */ /* 0x000ee80000100800 */
[----:B------:R-:W3:Y:S04]  /*74e0*/  LDL R13, [R1+0x198] ;  /* 0x00019800010d7983 */ /* 0x000ee80000100800 */
[----:B------:R-:W3:Y:S01]  /*74f0*/  LDL R12, [R1+0x19c] ;  /* 0x00019c00010c7983 */ /* 0x000ee20000100800 */
[----:B--2---:R-:W-:-:S05]  /*7500*/  @P0 FADD.FTZ R27, R15, R27 ;  /* 0x0000001b0f1b0221 */ /* 0x004fca0000010000 */
[----:B----4-:R-:W-:Y:S01]  /*7510*/  SEL R16, R27, R4, P2 ;  /* 0x000000041b107207 */ /* 0x010fe20001000000 */
[----:B------:R0:W-:Y:S04]  /*7520*/  STL [R1+0x554], R4 ;  /* 0x0005540401007387 */ /* 0x0001e80000100800 */
[----:B0-----:R-:W2:Y:S01]  /*7530*/  LDL R4, [R1+0x190] ;  /* 0x0001900001047983 */ /* 0x001ea20000100800 */
[----:B------:R-:W-:Y:S01]  /*7540*/  @P1 MOV R28, 0x20 ;  /* 0x00000020001c1802 */ /* 0x000fe20000000f00 */
[----:B------:R-:W-:Y:S02]  /*7550*/  @P0 FADD.FTZ R26, R19, R26 ;  /* 0x0000001a131a0221 */ /* 0x000fe40000010000 */
[----:B------:R-:W-:Y:S01]  /*7560*/  @P0 FADD.FTZ R24, R17, R24 ;  /* 0x0000001811180221 */ /* 0x000fe20000010000 */
[----:B------:R-:W-:Y:S01]  /*7570*/  SEL R19, R25, R7, P2 ;  /* 0x0000000719137207 */ /* 0x000fe20001000000 */
[----:B------:R-:W-:Y:S01]  /*7580*/  FMUL.FTZ R15, R2, R18 ;  /* 0x00000012020f7220 */ /* 0x000fe20000410000 */
[----:B---3--:R-:W-:Y:S01]  /*7590*/  SEL R17, R26, R5, P2 ;  /* 0x000000051a117207 */ /* 0x008fe20001000000 */
[----:B------:R-:W-:Y:S01]  /*75a0*/  @P1 IMAD.WIDE.U32 R28, R22, R28, c[0x0][0x258] ;  /* 0x00009600161c1625 */ /* 0x000fe200078e001c */
[----:B------:R-:W-:Y:S01]  /*75b0*/  SEL R18, R24, R6, P2 ;  /* 0x0000000618127207 */ /* 0x000fe20001000000 */
[----:B------:R0:W-:Y:S02]  /*75c0*/  STL [R1+0x558], R5 ;  /* 0x0005580501007387 */ /* 0x0001e40000100800 */
[----:B------:R-:W-:-:S02]  /*75d0*/  FMUL.FTZ R23, R2, R23 ;  /* 0x0000001702177220 */ /* 0x000fc40000410000 */
[----:B------:R1:W-:Y:S01]  /*75e0*/  STL [R1+0x55c], R6 ;  /* 0x00055c0601007387 */ /* 0x0003e20000100800 */
[----:B------:R-:W-:Y:S02]  /*75f0*/  @P0 FADD.FTZ R3, R14, R3 ;  /* 0x000000030e030221 */ /* 0x000fe40000010000 */
[----:B------:R-:W-:Y:S01]  /*7600*/  @P0 FADD.FTZ R23, R13, R23 ;  /* 0x000000170d170221 */ /* 0x000fe20000010000 */
[----:B------:R3:W-:Y:S01]  /*7610*/  STL [R1+0x560], R7 ;  /* 0x0005600701007387 */ /* 0x0007e20000100800 */
[----:B------:R-:W-:-:S03]  /*7620*/  @P0 FADD.FTZ R15, R12, R15 ;  /* 0x0000000f0c0f0221 */ /* 0x000fc60000010000 */
[----:B0-----:R-:W4:Y:S04]  /*7630*/  LDL R5, [R1+0x26c] ;  /* 0x00026c0001057983 */ /* 0x001f280000100800 */
[----:B-1----:R-:W4:Y:S04]  /*7640*/  LDL R6, [R1+0x268] ;  /* 0x0002680001067983 */ /* 0x002f280000100800 */
[----:B------:R-:W4:Y:S04]  /*7650*/  LDL R14, [R1+0x250] ;  /* 0x00025000010e7983 */ /* 0x000f280000100800 */
[----:B------:R-:W4:Y:S04]  /*7660*/  LDL R13, [R1+0x254] ;  /* 0x00025400010d7983 */ /* 0x000f280000100800 */
[----:B------:R-:W4:Y:S04]  /*7670*/  LDL R12, [R1+0x258] ;  /* 0x00025800010c7983 */ /* 0x000f280000100800 */
[----:B---3--:R-:W3:Y:S04]  /*7680*/  LDL R7, [R1+0x25c] ;  /* 0x00025c0001077983 */ /* 0x008ee80000100800 */
[----:B------:R0:W-:Y:S02]  /*7690*/  @P1 STG.E.128 [R28.64], R16 ;  /* 0x000000101c001986 */ /* 0x0001e4000c101d04 */
[----:B0-----:R-:W-:Y:S01]  /*76a0*/  SEL R17, R3, R9, P2 ;  /* 0x0000000903117207 */ /* 0x001fe20001000000 */
[----:B--2---:R-:W-:-:S02]  /*76b0*/  @P0 FADD.FTZ R20, R4, R20 ;  /* 0x0000001404140221 */ /* 0x004fc40000010000 */
[----:B------:R-:W2:Y:S03]  /*76c0*/  LDL R4, [R1+0xd4] ;  /* 0x0000d40001047983 */ /* 0x000ea60000100800 */
[----:B------:R-:W-:Y:S01]  /*76d0*/  SEL R16, R20, R8, P2 ;  /* 0x0000000814107207 */ /* 0x000fe20001000000 */
[----:B------:R0:W-:Y:S04]  /*76e0*/  STL [R1+0x564], R8 ;  /* 0x0005640801007387 */ /* 0x0001e80000100800 */
[----:B0-----:R-:W2:Y:S04]  /*76f0*/  LDL R8, [R1+0x264] ;  /* 0x0002640001087983 */ /* 0x001ea80000100800 */
[----:B------:R0:W-:Y:S04]  /*7700*/  STL [R1+0x568], R9 ;  /* 0x0005680901007387 */ /* 0x0001e80000100800 */
[----:B0-----:R-:W3:Y:S01]  /*7710*/  LDL R9, [R1+0x260] ;  /* 0x0002600001097983 */ /* 0x001ee20000100800 */
[----:B------:R-:W-:-:S02]  /*7720*/  SEL R18, R23, R10, P2 ;  /* 0x0000000a17127207 */ /* 0x000fc40001000000 */
[----:B------:R-:W-:Y:S01]  /*7730*/  SEL R19, R15, R11, P2 ;  /* 0x0000000b0f137207 */ /* 0x000fe20001000000 */
[----:B------:R0:W-:Y:S01]  /*7740*/  STL [R1+0x56c], R10 ;  /* 0x00056c0a01007387 */ /* 0x0001e20000100800 */
[-C--:B------:R-:W-:Y:S02]  /*7750*/  FMUL.FTZ R27, R27, R0.reuse ;  /* 0x000000001b1b7220 */ /* 0x080fe40000410000 */
[-C--:B------:R-:W-:Y:S02]  /*7760*/  FMUL.FTZ R26, R26, R0.reuse ;  /* 0x000000001a1a7220 */ /* 0x080fe40000410000 */
[-C--:B------:R-:W-:Y:S01]  /*7770*/  FMUL.FTZ R24, R24, R0.reuse ;  /* 0x0000000018187220 */ /* 0x080fe20000410000 */
[----:B------:R4:W-:Y:S01]  /*7780*/  @P1 STG.E.128 [R28.64+0x10], R16 ;  /* 0x000010101c001986 */ /* 0x0009e2000c101d04 */
[----:B0-----:R-:W-:-:S03]  /*7790*/  FMUL.FTZ R10, R25, R0 ;  /* 0x00000000190a7220 */ /* 0x001fc60000410000 */
[----:B------:R-:W-:Y:S04]  /*77a0*/  STL [R1+0x570], R11 ;  /* 0x0005700b01007387 */ /* 0x000fe80000100800 */
[----:B------:R-:W-:Y:S04]  /*77b0*/  STL [R1+0x44], R27 ;  /* 0x0000441b01007387 */ /* 0x000fe80000100800 */
[----:B------:R-:W-:Y:S01]  /*77c0*/  STL [R1+0x40], R26 ;  /* 0x0000401a01007387 */ /* 0x000fe20000100800 */
[----:B----4-:R-:W-:Y:S02]  /*77d0*/  FMUL.FTZ R19, R6, R24 ;  /* 0x0000001806137220 */ /* 0x010fe40000410000 */
[----:B------:R-:W-:Y:S01]  /*77e0*/  FMUL.FTZ R18, R5, R10 ;  /* 0x0000000a05127220 */ /* 0x000fe20000410000 */
[----:B------:R0:W-:Y:S01]  /*77f0*/  STL [R1+0x3c], R24 ;  /* 0x00003c1801007387 */ /* 0x0001e20000100800 */
[----:B------:R-:W-:-:S02]  /*7800*/  FMUL.FTZ R6, R3, R0 ;  /* 0x0000000003067220 */ /* 0x000fc40000410000 */
[----:B------:R-:W-:Y:S01]  /*7810*/  FMUL.FTZ R5, R23, R0 ;  /* 0x0000000017057220 */ /* 0x000fe20000410000 */
[----:B------:R-:W-:Y:S01]  /*7820*/  STL [R1+0x574], R10 ;  /* 0x0005740a01007387 */ /* 0x000fe20000100800 */
[----:B0-----:R-:W-:-:S04]  /*7830*/  LEA R24, P3, R22, c[0x0][0x248], 0x4 ;  /* 0x0000920016187a11 */ /* 0x001fc800078620ff */
[----:B------:R-:W-:Y:S01]  /*7840*/  LEA.HI.X R25, R22, c[0x0][0x24c], RZ, 0x4, P3 ;  /* 0x0000930016197a11 */ /* 0x000fe200018f24ff */
[----:B--2---:R-:W-:Y:S02]  /*7850*/  FMUL.FTZ R17, R8, R26 ;  /* 0x0000001a08117220 */ /* 0x004fe40000410000 */
[----:B------:R-:W-:Y:S02]  /*7860*/  FMUL.FTZ R8, R20, R0 ;  /* 0x0000000014087220 */ /* 0x000fe40000410000 */
[----:B------:R-:W2:Y:S04]  /*7870*/  LDL.LU R20, [R1+0x5dc] ;  /* 0x0005dc0001147983 */ /* 0x000ea80000300800 */
[----:B------:R-:W2:Y:S01]  /*7880*/  LDL.LU R3, [R1+0x5d8] ;  /* 0x0005d80001037983 */ /* 0x000ea20000300800 */
[----:B---3--:R-:W-:-:S02]  /*7890*/  FMUL.FTZ R16, R9, R27 ;  /* 0x0000001b09107220 */ /* 0x008fc40000410000 */
[----:B------:R-:W-:-:S03]  /*78a0*/  FMUL.FTZ R9, R15, R0 ;  /* 0x000000000f097220 */ /* 0x000fc60000410000 */
[----:B------:R-:W-:Y:S02]  /*78b0*/  F2FP.BF16.PACK_AB R16, R17, R16 ;  /* 0x000000101110723e */ /* 0x000fe400000010ff */
[----:B------:R-:W-:Y:S01]  /*78c0*/  F2FP.BF16.PACK_AB R17, R18, R19 ;  /* 0x000000131211723e */ /* 0x000fe200000010ff */
[----:B------:R-:W-:Y:S01]  /*78d0*/  FMUL.FTZ R18, R14, R8 ;  /* 0x000000080e127220 */ /* 0x000fe20000410000 */
[----:B------:R-:W-:Y:S01]  /*78e0*/  STL [R1+0x578], R0 ;  /* 0x0005780001007387 */ /* 0x000fe20000100800 */
[----:B------:R-:W-:Y:S02]  /*78f0*/  FMUL.FTZ R19, R13, R6 ;  /* 0x000000060d137220 */ /* 0x000fe40000410000 */
[----:B------:R-:W-:Y:S01]  /*7900*/  FMUL.FTZ R27, R12, R5 ;  /* 0x000000050c1b7220 */ /* 0x000fe20000410000 */
[----:B------:R-:W-:Y:S01]  /*7910*/  STL [R1+0x57c], R8 ;  /* 0x00057c0801007387 */ /* 0x000fe20000100800 */
[----:B------:R-:W-:Y:S01]  /*7920*/  FMUL.FTZ R26, R7, R9 ;  /* 0x00000009071a7220 */ /* 0x000fe20000410000 */
[----:B------:R-:W-:-:S02]  /*7930*/  F2FP.BF16.PACK_AB R18, R19, R18 ;  /* 0x000000121312723e */ /* 0x000fc400000010ff */
[----:B------:R-:W-:Y:S02]  /*7940*/  STL [R1+0x4c], R9 ;  /* 0x00004c0901007387 */ /* 0x000fe40000100800 */
[----:B------:R-:W-:Y:S02]  /*7950*/  F2FP.BF16.PACK_AB R19, R26, R27 ;  /* 0x0000001b1a13723e */ /* 0x000fe400000010ff */
[----:B------:R-:W-:Y:S01]  /*7960*/  STL [R1+0x580], R6 ;  /* 0x0005800601007387 */ /* 0x000fe20000100800 */
[----:B------:R-:W-:-:S03]  /*7970*/  IMAD.WIDE.U32 R26, R4, R21, c[0x0][0x170] ;  /* 0x00005c00041a7625 */ /* 0x000fc600078e0015 */
[----:B------:R-:W-:Y:S04]  /*7980*/  STL [R1+0x584], R5 ;  /* 0x0005840501007387 */ /* 0x000fe80000100800 */
[----:B------:R-:W3:Y:S04]  /*7990*/  LDL.LU R28, [R1+0xd0] ;  /* 0x0000d000011c7983 */ /* 0x000ee80000300800 */
[----:B------:R-:W2:Y:S04]  /*79a0*/  LDL.LU R11, [R1+0x150] ;  /* 0x00015000010b7983 */ /* 0x000ea80000300800 */
[----:B------:R-:W4:Y:S04]  /*79b0*/  LDL.LU R23, [R1+0x15c] ;  /* 0x00015c0001177983 */ /* 0x000f280000300800 */
[----:B------:R-:W4:Y:S04]  /*79c0*/  LDL.LU R22, [R1+0x14c] ;  /* 0x00014c0001167983 */ /* 0x000f280000300800 */
[----:B------:R-:W4:Y:S04]  /*79d0*/  LDL.LU R21, [R1+0x154] ;  /* 0x0001540001157983 */ /* 0x000f280000300800 */
        /* <DEDUP_REMOVED lines=9> */
[----:B------:R-:W4:Y:S04]  /*7a70*/  LDL.LU R0, [R1+0x144] ;  /* 0x0001440001007983 */ /* 0x000f280000300800 */
[----:B------:R-:W4:Y:S04]  /*7a80*/  LDL.LU R10, [R1+0x13c] ;  /* 0x00013c00010a7983 */ /* 0x000f280000300800 */
[----:B------:R-:W4:Y:S04]  /*7a90*/  LDL.LU R9, [R1+0x130] ;  /* 0x0001300001097983 */ /* 0x000f280000300800 */
[----:B------:R-:W4:Y:S04]  /*7aa0*/  LDL.LU R8, [R1+0x124] ;  /* 0x0001240001087983 */ /* 0x000f280000300800 */
[----:B------:R-:W4:Y:S01]  /*7ab0*/  LDL.LU R5, [R1+0x11c] ;  /* 0x00011c0001057983 */ /* 0x000f220000300800 */
[----:B------:R-:W-:-:S04]  /*7ac0*/  MOV R24, c[0x0][0x160] ;  /* 0x0000580000187a02 */ /* 0x000fc80000000f00 */
[----:B---3--:R-:W-:Y:S01]  /*7ad0*/  LEA R28, R24, R28, 0x2 ;  /* 0x0000001c181c7211 */ /* 0x008fe200078e10ff */
[-CC-:B--2---:R-:W-:Y:S02]  /*7ae0*/  FFMA.FTZ R11, R11, R20.reuse, R3.reuse ;  /* 0x000000140b0b7223 */ /* 0x184fe40000010003 */
[-CC-:B----4-:R-:W-:Y:S02]  /*7af0*/  FFMA.FTZ R29, R23, R20.reuse, R3.reuse ;  /* 0x00000014171d7223 */ /* 0x190fe40000010003 */
[-CC-:B0-----:R-:W-:Y:S02]  /*7b00*/  FFMA.FTZ R27, R21, R20.reuse, R3.reuse ;  /* 0x00000014151b7223 */ /* 0x181fe40000010003 */
[-CC-:B------:R-:W-:Y:S02]  /*7b10*/  FFMA.FTZ R26, R15, R20.reuse, R3.reuse ;  /* 0x000000140f1a7223 */ /* 0x180fe40000010003 */
[-CC-:B------:R-:W-:Y:S02]  /*7b20*/  FFMA.FTZ R24, R14, R20.reuse, R3.reuse ;  /* 0x000000140e187223 */ /* 0x180fe40000010003 */
[----:B------:R-:W-:Y:S01]  /*7b30*/  FFMA.FTZ R25, R13, R20, R3 ;  /* 0x000000140d197223 */ /* 0x000fe20000010003 */
[----:B------:R-:W-:Y:S04]  /*7b40*/  STL [R1+0x598], R16 ;  /* 0x0005981001007387 */ /* 0x000fe80000100800 */
[----:B------:R-:W-:Y:S04]  /*7b50*/  STL [R1+0x550], R17 ;  /* 0x0005501101007387 */ /* 0x000fe80000100800 */
[----:B------:R-:W-:Y:S04]  /*7b60*/  STL [R1+0x54c], R18 ;  /* 0x00054c1201007387 */ /* 0x000fe80000100800 */
[----:B------:R-:W-:Y:S01]  /*7b70*/  STL [R1+0x548], R19 ;  /* 0x0005481301007387 */ /* 0x000fe20000100800 */
[----:B------:R-:W-:-:S03]  /*7b80*/  FADD.FTZ R7, R7, -R11 ;  /* 0x8000000b07077221 */ /* 0x000fc60000010000 */
[----:B------:R0:W-:Y:S01]  /*7b90*/  STL [R1+0xd0], R28 ;  /* 0x0000d01c01007387 */ /* 0x0001e20000100800 */
[----:B------:R-:W-:Y:S02]  /*7ba0*/  FADD.FTZ R6, R6, -R29 ;  /* 0x8000001d06067221 */ /* 0x000fe40000010000 */
[-CC-:B0-----:R-:W-:Y:S02]  /*7bb0*/  FFMA.FTZ R28, R22, R20.reuse, R3.reuse ;  /* 0x00000014161c7223 */ /* 0x181fe40000010003 */
[----:B------:R-:W-:Y:S02]  /*7bc0*/  FFMA.FTZ R3, R12, R20, R3 ;  /* 0x000000140c037223 */ /* 0x000fe40000010003 */
[----:B------:R-:W-:Y:S02]  /*7bd0*/  FADD.FTZ R4, R4, -R28 ;  /* 0x8000001c04047221 */ /* 0x000fe40000010000 */
[----:B------:R-:W-:Y:S02]  /*7be0*/  FADD.FTZ R5, R5, -R3 ;  /* 0x8000000305057221 */ /* 0x000fe40000010000 */
[----:B------:R-:W-:-:S02]  /*7bf0*/  FADD.FTZ R28, R9, -R24 ;  /* 0x80000018091c7221 */ /* 0x000fc40000010000 */
[----:B------:R-:W-:Y:S02]  /*7c00*/  FMUL.FTZ R3, R2, R7 ;  /* 0x0000000702037220 */ /* 0x000fe40000410000 */
[----:B------:R-:W-:Y:S02]  /*7c10*/  FADD.FTZ R29, R8, -R25 ;  /* 0x80000019081d7221 */ /* 0x000fe40000010000 */
[C---:B------:R-:W-:Y:S02]  /*7c20*/  FMUL.FTZ R24, R2.reuse, R6 ;  /* 0x0000000602187220 */ /* 0x040fe40000410000 */
[----:B------:R-:W-:Y:S01]  /*7c30*/  FMUL.FTZ R25, R2, R4 ;  /* 0x0000000402197220 */ /* 0x000fe20000410000 */
[----:B------:R0:W-:Y:S01]  /*7c40*/  STL [R1+0x59c], R3 ;  /* 0x00059c0301007387 */ /* 0x0001e20000100800 */
[----:B------:R-:W-:-:S03]  /*7c50*/  FADD.FTZ R0, R0, -R27 ;  /* 0x8000001b00007221 */ /* 0x000fc60000010000 */
[----:B------:R-:W-:Y:S01]  /*7c60*/  STL [R1+0x5a0], R24 ;  /* 0x0005a01801007387 */ /* 0x000fe20000100800 */
[----:B------:R-:W-:-:S03]  /*7c70*/  FADD.FTZ R27, R10, -R26 ;  /* 0x8000001a0a1b7221 */ /* 0x000fc60000010000 */
[----:B------:R-:W-:Y:S04]  /*7c80*/  STL [R1+0x5a4], R25 ;  /* 0x0005a41901007387 */ /* 0x000fe80000100800 */
[----:B------:R-:W2:Y:S04]  /*7c90*/  LDL.LU R8, [R1+0x28] ;  /* 0x0000280001087983 */ /* 0x000ea80000300800 */
[----:B------:R-:W3:Y:S01]  /*7ca0*/  LDL.LU R18, [R1+0x2c] ;  /* 0x00002c0001127983 */ /* 0x000ee20000300800 */
[----:B------:R-:W-:-:S03]  /*7cb0*/  FMUL.FTZ R26, R2, R0 ;  /* 0x00000000021a7220 */ /* 0x000fc60000410000 */
[----:B------:R-:W4:Y:S01]  /*7cc0*/  LDL.LU R15, [R1+0x140] ;  /* 0x00014000010f7983 */ /* 0x000f220000300800 */
[----:B------:R-:W-:-:S03]  /*7cd0*/  FMUL.FTZ R27, R2, R27 ;  /* 0x0000001b021b7220 */ /* 0x000fc60000410000 */
[----:B------:R-:W4:Y:S01]  /*7ce0*/  LDL.LU R11, [R1+0x4b4] ;  /* 0x0004b400010b7983 */ /* 0x000f220000300800 */
[----:B------:R-:W-:-:S03]  /*7cf0*/  FMUL.FTZ R28, R2, R28 ;  /* 0x0000001c021c7220 */ /* 0x000fc60000410000 */
[----:B------:R-:W2:Y:S01]  /*7d00*/  LDL.LU R12, [R1+0x138] ;  /* 0x00013800010c7983 */ /* 0x000ea20000300800 */
[----:B------:R-:W-:-:S03]  /*7d10*/  FMUL.FTZ R29, R2, R29 ;  /* 0x0000001d021d7220 */ /* 0x000fc60000410000 */
[----:B------:R-:W2:Y:S04]  /*7d20*/  LDL.LU R7, [R1+0x4b8] ;  /* 0x0004b80001077983 */ /* 0x000ea80000300800 */
[----:B------:R-:W2:Y:S04]  /*7d30*/  LDL.LU R23, [R1+0x134] ;  /* 0x0001340001177983 */ /* 0x000ea80000300800 */
[----:B------:R-:W2:Y:S04]  /*7d40*/  LDL.LU R4, [R1+0x4bc] ;  /* 0x0004bc0001047983 */ /* 0x000ea80000300800 */
[----:B------:R-:W2:Y:S04]  /*7d50*/  LDL.LU R20, [R1+0x12c] ;  /* 0x00012c0001147983 */ /* 0x000ea80000300800 */
[----:B------:R-:W2:Y:S01]  /*7d60*/  LDL.LU R0, [R1+0x4c0] ;  /* 0x0004c00001007983 */ /* 0x000ea20000300800 */
[----:B------:R-:W-:-:S03]  /*7d70*/  FMUL.FTZ R2, R2, R5 ;  /* 0x0000000502027220 */ /* 0x000fc60000410000 */
[----:B------:R-:W-:Y:S04]  /*7d80*/  STL [R1+0x5a8], R26 ;  /* 0x0005a81a01007387 */ /* 0x000fe80000100800 */
[----:B------:R-:W-:Y:S04]  /*7d90*/  STL [R1+0x5ac], R27 ;  /* 0x0005ac1b01007387 */ /* 0x000fe80000100800 */
[----:B------:R-:W-:Y:S04]  /*7da0*/  STL [R1+0x5b0], R28 ;  /* 0x0005b01c01007387 */ /* 0x000fe80000100800 */
[----:B------:R1:W-:Y:S04]  /*7db0*/  STL [R1+0x5c4], R29 ;  /* 0x0005c41d01007387 */ /* 0x0003e80000100800 */
[----:B------:R-:W2:Y:S04]  /*7dc0*/  LDL.LU R21, [R1+0x10] ;  /* 0x0000100001157983 */ /* 0x000ea80000300800 */
[----:B------:R-:W2:Y:S04]  /*7dd0*/  LDL.LU R6, [R1+0x14] ;  /* 0x0000140001067983 */ /* 0x000ea80000300800 */
[----:B------:R-:W2:Y:S04]  /*7de0*/  LDL.LU R10, [R1+0x18] ;  /* 0x00001800010a7983 */ /* 0x000ea80000300800 */
[----:B0-----:R-:W2:Y:S04]  /*7df0*/  LDL.LU R3, [R1+0x1c] ;  /* 0x00001c0001037983 */ /* 0x001ea80000300800 */
[----:B------:R-:W-:Y:S04]  /*7e00*/  STL [R1+0x5c8], R2 ;  /* 0x0005c80201007387 */ /* 0x000fe80000100800 */
[----:B-1----:R-:W2:Y:S04]  /*7e10*/  LDL.LU R29, [R1+0x88] ;  /* 0x00008800011d7983 */ /* 0x002ea80000300800 */
[----:B--2---:R-:W-:Y:S04]  /*7e20*/  STL [R1+0x5cc], R29 ;  /* 0x0005cc1d01007387 */ /* 0x004fe80000100800 */
[----:B------:R-:W2:Y:S01]  /*7e30*/  LDL.LU R22, [R1+0x84] ;  /* 0x0000840001167983 */ /* 0x000ea20000300800 */
[----:B------:R-:W-:-:S03]  /*7e40*/  PRMT R16, RZ, 0x5410, R8 ;  /* 0x00005410ff107816 */ /* 0x000fc60000000008 */
[----:B--2---:R0:W-:Y:S04]  /*7e50*/  STL [R1+0x5d0], R22 ;  /* 0x0005d01601007387 */ /* 0x0041e80000100800 */
[----:B0-----:R-:W2:Y:S04]  /*7e60*/  LDL.LU R22, [R1+0x8c] ;  /* 0x00008c0001167983 */ /* 0x001ea80000300800 */
[----:B------:R-:W2:Y:S01]  /*7e70*/  LDL.LU R26, [R1+0x80] ;  /* 0x00008000011a7983 */ /* 0x000ea20000300800 */
[----:B----4-:R-:W-:Y:S01]  /*7e80*/  FFMA.FTZ R11, R15, R16, R11 ;  /* 0x000000100f0b7223 */ /* 0x010fe2000001000b */
[----:B------:R-:W-:-:S02]  /*7e90*/  PRMT R8, RZ, 0x7610, R8 ;  /* 0x00007610ff087816 */ /* 0x000fc40000000008 */
[--C-:B---3--:R-:W-:Y:S02]  /*7ea0*/  PRMT R5, RZ, 0x5410, R18.reuse ;  /* 0x00005410ff057816 */ /* 0x108fe40000000012 */
[----:B------:R-:W-:Y:S01]  /*7eb0*/  PRMT R2, RZ, 0x7610, R18 ;  /* 0x00007610ff027816 */ /* 0x000fe20000000012 */
[----:B------:R-:W-:Y:S02]  /*7ec0*/  FFMA.FTZ R7, R12, R8, R7 ;  /* 0x000000080c077223 */ /* 0x000fe40000010007 */
[----:B------:R-:W-:Y:S01]  /*7ed0*/  FFMA.FTZ R4, R23, R5, R4 ;  /* 0x0000000517047223 */ /* 0x000fe20000010004 */
[----:B--2---:R0:W-:Y:S04]  /*7ee0*/  STL [R1+0x5d4], R26 ;  /* 0x0005d41a01007387 */ /* 0x0041e80000100800 */
[----:B------:R-:W2:Y:S04]  /*7ef0*/  LDL.LU R17, [R1+0x7c] ;  /* 0x00007c0001117983 */ /* 0x000ea80000300800 */
[----:B------:R-:W3:Y:S04]  /*7f00*/  LDL.LU R9, [R1+0x78] ;  /* 0x0000780001097983 */ /* 0x000ee80000300800 */
[----:B------:R-:W4:Y:S04]  /*7f10*/  LDL.LU R14, [R1+0x74] ;  /* 0x00007400010e7983 */ /* 0x000f280000300800 */
[----:B------:R-:W2:Y:S04]  /*7f20*/  LDL.LU R13, [R1+0x70] ;  /* 0x00007000010d7983 */ /* 0x000ea80000300800 */
[----:B------:R-:W-:Y:S04]  /*7f30*/  STL [R1+0x4b4], R11 ;  /* 0x0004b40b01007387 */ /* 0x000fe80000100800 */
[----:B------:R-:W2:Y:S01]  /*7f40*/  LDL.LU R29, [R1+0x4c4] ;  /* 0x0004c400011d7983 */ /* 0x000ea20000300800 */
[----:B------:R-:W-:-:S03]  /*7f50*/  FFMA.FTZ R0, R20, R2, R0 ;  /* 0x0000000214007223 */ /* 0x000fc60000010000 */
[----:B------:R-:W-:Y:S04]  /*7f60*/  STL [R1+0x4b8], R7 ;  /* 0x0004b80701007387 */ /* 0x000fe80000100800 */
[----:B------:R-:W3:Y:S04]  /*7f70*/  LDL.LU R20, [R1+0x4c8] ;  /* 0x0004c80001147983 */ /* 0x000ee80000300800 */
[----:B------:R-:W-:Y:S04]  /*7f80*/  STL [R1+0x4bc], R4 ;  /* 0x0004bc0401007387 */ /* 0x000fe80000100800 */
[----:B------:R-:W3:Y:S04]  /*7f90*/  LDL.LU R23, [R1+0x4cc] ;  /* 0x0004cc0001177983 */ /* 0x000ee80000300800 */
[----:B------:R1:W-:Y:S04]  /*7fa0*/  STL [R1+0x4c0], R0 ;  /* 0x0004c00001007387 */ /* 0x0003e80000100800 */
[----:B------:R-:W3:Y:S04]  /*7fb0*/  LDL.LU R25, [R1+0x4d0] ;  /* 0x0004d00001197983 */ /* 0x000ee80000300800 */
[----:B------:R-:W3:Y:S01]  /*7fc0*/  LDL.LU R16, [R1+0x4d4] ;  /* 0x0004d40001107983 */ /* 0x000ee20000300800 */
[----:B0-----:R-:W-:-:S03]  /*7fd0*/  PRMT R26, RZ, 0x5410, R21 ;  /* 0x00005410ff1a7816 */ /* 0x001fc60000000015 */
[----:B------:R-:W3:Y:S04]  /*7fe0*/  LDL.LU R8, [R1+0x4d8] ;  /* 0x0004d80001087983 */ /* 0x000ee80000300800 */
[----:B------:R-:W4:Y:S04]  /*7ff0*/  LDL.LU R5, [R1+0x4dc] ;  /* 0x0004dc0001057983 */ /* 0x000f280000300800 */
[----:B-1----:R-:W4:Y:S04]  /*8000*/  LDL.LU R0, [R1+0x4e0] ;  /* 0x0004e00001007983 */ /* 0x002f280000300800 */
        /* <DEDUP_REMOVED lines=8> */
[----:B--2---:R-:W-:-:S03]  /*8090*/  FFMA.FTZ R29, R22, R26, R29 ;  /* 0x0000001a161d7223 */ /* 0x004fc6000001001d */
[----:B------:R-:W2:Y:S04]  /*80a0*/  LDL.LU R26, [R1+0x5d4] ;  /* 0x0005d400011a7983 */ /* 0x000ea80000300800 */
[----:B------:R-:W2:Y:S04]  /*80b0*/  LDL.LU R22, [R1+0x5d0] ;  /* 0x0005d00001167983 */ /* 0x000ea80000300800 */
[----:B------:R0:W-:Y:S04]  /*80c0*/  STL [R1+0x4c4], R29 ;  /* 0x0004c41d01007387 */ /* 0x0001e80000100800 */
[----:B0-----:R-:W2:Y:S01]  /*80d0*/  LDL.LU R29, [R1+0x5cc] ;  /* 0x0005cc00011d7983 */ /* 0x001ea20000300800 */
[----:B------:R-:W-:-:S02]  /*80e0*/  PRMT R2, RZ, 0x7610, R21 ;  /* 0x00007610ff027816 */ /* 0x000fc40000000015 */
[--C-:B------:R-:W-:Y:S02]  /*80f0*/  PRMT R21, RZ, 0x5410, R6.reuse ;  /* 0x00005410ff157816 */ /* 0x100fe40000000006 */
[----:B------:R-:W-:Y:S02]  /*8100*/  PRMT R28, RZ, 0x7610, R6 ;  /* 0x00007610ff1c7816 */ /* 0x000fe40000000006 */
[--C-:B------:R-:W-:Y:S02]  /*8110*/  PRMT R19, RZ, 0x5410, R10.reuse ;  /* 0x00005410ff137816 */ /* 0x100fe4000000000a */
[----:B------:R-:W-:-:S03]  /*8120*/  PRMT R10, RZ, 0x7610, R10 ;  /* 0x00007610ff0a7816 */ /* 0x000fc6000000000a */
[----:B---3--:R-:W-:Y:S01]  /*8130*/  FFMA.FTZ R16, R17, R19, R16 ;  /* 0x0000001311107223 */ /* 0x008fe20000010010 */
[--C-:B------:R-:W-:Y:S01]  /*8140*/  PRMT R6, RZ, 0x5410, R3.reuse ;  /* 0x00005410ff067816 */ /* 0x100fe20000000003 */
[----:B------:R-:W-:Y:S01]  /*8150*/  FFMA.FTZ R8, R9, R10, R8 ;  /* 0x0000000a09087223 */ /* 0x000fe20000010008 */
[----:B------:R-:W-:-:S03]  /*8160*/  PRMT R3, RZ, 0x7610, R3 ;  /* 0x00007610ff037816 */ /* 0x000fc60000000003 */
[----:B----4-:R-:W-:Y:S02]  /*8170*/  FFMA.FTZ R5, R14, R6, R5 ;  /* 0x000000060e057223 */ /* 0x010fe40000010005 */
[----:B------:R-:W-:Y:S02]  /*8180*/  FFMA.FTZ R0, R13, R3, R0 ;  /* 0x000000030d007223 */ /* 0x000fe40000010000 */
[----:B--2---:R-:W-:Y:S02]  /*8190*/  FFMA.FTZ R25, R26, R28, R25 ;  /* 0x0000001c1a197223 */ /* 0x004fe40000010019 */
[----:B------:R-:W-:Y:S02]  /*81a0*/  FFMA.FTZ R23, R22, R21, R23 ;  /* 0x0000001516177223 */ /* 0x000fe40000010017 */
[----:B------:R-:W-:Y:S02]  /*81b0*/  FFMA.FTZ R20, R29, R2, R20 ;  /* 0x000000021d147223 */ /* 0x000fe40000010014 */
[----:B------:R-:W2:Y:S04]  /*81c0*/  LDL.LU R2, [R1+0x5c8] ;  /* 0x0005c80001027983 */ /* 0x000ea80000300800 */
[----:B------:R-:W3:Y:S04]  /*81d0*/  LDL.LU R29, [R1+0x5c4] ;  /* 0x0005c400011d7983 */ /* 0x000ee80000300800 */
[----:B------:R0:W-:Y:S04]  /*81e0*/  STL [R1+0x4c8], R20 ;  /* 0x0004c81401007387 */ /* 0x0001e80000100800 */
[----:B0-----:R-:W4:Y:S04]  /*81f0*/  LDL.LU R20, [R1+0x5c0] ;  /* 0x0005c00001147983 */ /* 0x001f280000300800 */
[----:B------:R-:W2:Y:S04]  /*8200*/  LDL.LU R21, [R1+0x5bc] ;  /* 0x0005bc0001157983 */ /* 0x000ea80000300800 */
[----:B------:R-:W3:Y:S04]  /*8210*/  LDL.LU R22, [R1+0x5b8] ;  /* 0x0005b80001167983 */ /* 0x000ee80000300800 */
[----:B------:R0:W-:Y:S04]  /*8220*/  STL [R1+0x4cc], R23 ;  /* 0x0004cc1701007387 */ /* 0x0001e80000100800 */
[----:B0-----:R-:W3:Y:S04]  /*8230*/  LDL.LU R23, [R1+0x5b4] ;  /* 0x0005b40001177983 */ /* 0x001ee80000300800 */
[----:B------:R-:W-:Y:S04]  /*8240*/  STL [R1+0x4d0], R25 ;  /* 0x0004d01901007387 */ /* 0x000fe80000100800 */
[----:B------:R-:W-:Y:S04]  /*8250*/  STL [R1+0x4d4], R16 ;  /* 0x0004d41001007387 */ /* 0x000fe80000100800 */
[----:B------:R-:W3:Y:S04]  /*8260*/  LDL.LU R26, [R1+0x4e4] ;  /* 0x0004e400011a7983 */ /* 0x000ee80000300800 */
[----:B------:R-:W-:Y:S04]  /*8270*/  STL [R1+0x4d8], R8 ;  /* 0x0004d80801007387 */ /* 0x000fe80000100800 */
[----:B------:R-:W3:Y:S04]  /*8280*/  LDL.LU R3, [R1+0x4e8] ;  /* 0x0004e80001037983 */ /* 0x000ee80000300800 */
[----:B------:R-:W-:Y:S04]  /*8290*/  STL [R1+0x4dc], R5 ;  /* 0x0004dc0501007387 */ /* 0x000fe80000100800 */
[----:B------:R-:W3:Y:S04]  /*82a0*/  LDL.LU R13, [R1+0x4ec] ;  /* 0x0004ec00010d7983 */ /* 0x000ee80000300800 */
[----:B------:R0:W-:Y:S04]  /*82b0*/  STL [R1+0x4e0], R0 ;  /* 0x0004e00001007387 */ /* 0x0001e80000100800 */
[----:B------:R-:W3:Y:S04]  /*82c0*/  LDL.LU R19, [R1+0x4f0] ;  /* 0x0004f00001137983 */ /* 0x000ee80000300800 */
[----:B------:R-:W3:Y:S04]  /*82d0*/  LDL.LU R17, [R1+0x4f4] ;  /* 0x0004f40001117983 */ /* 0x000ee80000300800 */
[----:B------:R-:W3:Y:S04]  /*82e0*/  LDL.LU R9, [R1+0x4f8] ;  /* 0x0004f80001097983 */ /* 0x000ee80000300800 */
[----:B------:R-:W3:Y:S04]  /*82f0*/  LDL.LU R6, [R1+0x4fc] ;  /* 0x0004fc0001067983 */ /* 0x000ee80000300800 */
[----:B0-----:R-:W3:Y:S04]  /*8300*/  LDL.LU R0, [R1+0x500] ;  /* 0x0005000001007983 */ /* 0x001ee80000300800 */
[----:B------:R-:W3:Y:S04]  /*8310*/  LDL.LU R5, [R1+0x44] ;  /* 0x0000440001057983 */ /* 0x000ee80000300800 */
[----:B------:R-:W3:Y:S04]  /*8320*/  LDL.LU R8, [R1+0x40] ;  /* 0x0000400001087983 */ /* 0x000ee80000300800 */
[----:B------:R-:W3:Y:S01]  /*8330*/  LDL.LU R10, [R1+0x3c] ;  /* 0x00003c00010a7983 */ /* 0x000ee20000300800 */
[----:B----4-:R-:W-:-:S02]  /*8340*/  PRMT R28, RZ, 0x5410, R20 ;  /* 0x00005410ff1c7816 */ /* 0x010fc40000000014 */
[----:B------:R-:W-:Y:S02]  /*8350*/  PRMT R25, RZ, 0x7610, R20 ;  /* 0x00007610ff197816 */ /* 0x000fe40000000014 */
[--C-:B--2---:R-:W-:Y:S02]  /*8360*/  PRMT R16, RZ, 0x5410, R21.reuse ;  /* 0x00005410ff107816 */ /* 0x104fe40000000015 */
[----:B------:R-:W-:Y:S02]  /*8370*/  PRMT R14, RZ, 0x7610, R21 ;  /* 0x00007610ff0e7816 */ /* 0x000fe40000000015 */
[--C-:B---3--:R-:W-:Y:S02]  /*8380*/  PRMT R21, RZ, 0x5410, R22.reuse ;  /* 0x00005410ff157816 */ /* 0x108fe40000000016 */
[----:B------:R-:W-:Y:S02]  /*8390*/  PRMT R22, RZ, 0x7610, R22 ;  /* 0x00007610ff167816 */ /* 0x000fe40000000016 */
[----:B------:R-:W-:Y:S01]  /*83a0*/  PRMT R20, RZ, 0x5410, R23 ;  /* 0x00005410ff147816 */ /* 0x000fe20000000017 */
[----:B------:R-:W-:-:S02]  /*83b0*/  FFMA.FTZ R26, R27, R28, R26 ;  /* 0x0000001c1b1a7223 */ /* 0x000fc4000001001a */
[----:B------:R-:W2:Y:S04]  /*83c0*/  LDL.LU R28, [R1+0x5b0] ;  /* 0x0005b000011c7983 */ /* 0x000ea80000300800 */
[----:B------:R-:W3:Y:S01]  /*83d0*/  LDL.LU R27, [R1+0x5ac] ;  /* 0x0005ac00011b7983 */ /* 0x000ee20000300800 */
[----:B------:R-:W-:-:S03]  /*83e0*/  FFMA.FTZ R3, R24, R25, R3 ;  /* 0x0000001918037223 */ /* 0x000fc60000010003 */
[----:B------:R0:W-:Y:S01]  /*83f0*/  STL [R1+0x4e4], R26 ;  /* 0x0004e41a01007387 */ /* 0x0001e20000100800 */
[----:B------:R-:W-:-:S03]  /*8400*/  FFMA.FTZ R13, R12, R16, R13 ;  /* 0x000000100c0d7223 */ /* 0x000fc6000001000d */
[----:B0-----:R-:W4:Y:S04]  /*8410*/  LDL.LU R26, [R1+0x5a8] ;  /* 0x0005a800011a7983 */ /* 0x001f280000300800 */
[----:B------:R-:W2:Y:S04]  /*8420*/  LDL.LU R25, [R1+0x5a4] ;  /* 0x0005a40001197983 */ /* 0x000ea80000300800 */
[----:B------:R-:W2:Y:S01]  /*8430*/  LDL.LU R24, [R1+0x5a0] ;  /* 0x0005a00001187983 */ /* 0x000ea20000300800 */
[----:B------:R-:W-:-:S03]  /*8440*/  FFMA.FTZ R19, R15, R14, R19 ;  /* 0x0000000e0f137223 */ /* 0x000fc60000010013 */
[----:B------:R0:W-:Y:S01]  /*8450*/  STL [R1+0x4e8], R3 ;  /* 0x0004e80301007387 */ /* 0x0001e20000100800 */
[----:B------:R-:W-:Y:S01]  /*8460*/  FFMA.FTZ R17, R18, R21, R17 ;  /* 0x0000001512117223 */ /* 0x000fe20000010011 */
[----:B------:R-:W-:Y:S01]  /*8470*/  PRMT R23, RZ, 0x7610, R23 ;  /* 0x00007610ff177816 */ /* 0x000fe20000000017 */
[----:B------:R-:W-:Y:S02]  /*8480*/  FFMA.FTZ R9, R11, R22, R9 ;  /* 0x000000160b097223 */ /* 0x000fe40000010009 */
[----:B------:R-:W-:Y:S01]  /*8490*/  FFMA.FTZ R6, R7, R20, R6 ;  /* 0x0000001407067223 */ /* 0x000fe20000010006 */
[----:B0-----:R-:W2:Y:S04]  /*84a0*/  LDL.LU R3, [R1+0x59c] ;  /* 0x00059c0001037983 */ /* 0x001ea80000300800 */
[----:B------:R-:W2:Y:S04]  /*84b0*/  LDL.LU R16, [R1+0x598] ;  /* 0x0005980001107983 */ /* 0x000ea80000300800 */
[----:B------:R-:W2:Y:S04]  /*84c0*/  LDL.LU R12, [R1+0x594] ;  /* 0x00059400010c7983 */ /* 0x000ea80000300800 */
[----:B------:R0:W-:Y:S01]  /*84d0*/  STL [R1+0x4ec], R13 ;  /* 0x0004ec0d01007387 */ /* 0x0001e20000100800 */
[----:B------:R-:W-:-:S03]  /*84e0*/  FFMA.FTZ R0, R4, R23, R0 ;  /* 0x0000001704007223 */ /* 0x000fc60000010000 */
[----:B0-----:R-:W3:Y:S04]  /*84f0*/  LDL.LU R13, [R1+0x590] ;  /* 0x00059000010d7983 */ /* 0x001ee80000300800 */
[----:B------:R-:W4:Y:S04]  /*8500*/  LDL.LU R14, [R1+0x58c] ;  /* 0x00058c00010e7983 */ /* 0x000f280000300800 */
[----:B------:R-:W4:Y:S04]  /*8510*/  LDL.LU R15, [R1+0x588] ;  /* 0x00058800010f7983 */ /* 0x000f280000300800 */
[----:B------:R-:W-:Y:S04]  /*8520*/  STL [R1+0x4f0], R19 ;  /* 0x0004f01301007387 */ /* 0x000fe80000100800 */
[----:B------:R-:W-:Y:S04]  /*8530*/  STL [R1+0x4f4], R17 ;  /* 0x0004f41101007387 */ /* 0x000fe80000100800 */
[----:B------:R0:W-:Y:S04]  /*8540*/  STL [R1+0x4fc], R6 ;  /* 0x0004fc0601007387 */ /* 0x0001e80000100800 */
[----:B------:R-:W-:Y:S04]  /*8550*/  STL [R1+0x4f8], R9 ;  /* 0x0004f80901007387 */ /* 0x000fe80000100800 */
[----:B0-----:R-:W4:Y:S04]  /*8560*/  LDL.LU R6, [R1+0x504] ;  /* 0x0005040001067983 */ /* 0x001f280000300800 */
[----:B------:R0:W-:Y:S04]  /*8570*/  STL [R1+0x500], R0 ;  /* 0x0005000001007387 */ /* 0x0001e80000100800 */
[----:B0-----:R-:W4:Y:S04]  /*8580*/  LDL.LU R0, [R1+0x508] ;  /* 0x0005080001007983 */ /* 0x001f280000300800 */
[----:B------:R-:W4:Y:S04]  /*8590*/  LDL.LU R11, [R1+0x50c] ;  /* 0x00050c00010b7983 */ /* 0x000f280000300800 */
[----:B------:R-:W4:Y:S04]  /*85a0*/  LDL.LU R9, [R1+0x510] ;  /* 0x0005100001097983 */ /* 0x000f280000300800 */
[----:B------:R-:W4:Y:S04]  /*85b0*/  LDL.LU R7, [R1+0x514] ;  /* 0x0005140001077983 */ /* 0x000f280000300800 */
[----:B------:R-:W4:Y:S04]  /*85c0*/  LDL.LU R17, [R1+0x518] ;  /* 0x0005180001117983 */ /* 0x000f280000300800 */
[----:B------:R-:W4:Y:S04]  /*85d0*/  LDL.LU R4, [R1+0x51c] ;  /* 0x00051c0001047983 */ /* 0x000f280000300800 */
[----:B------:R-:W4:Y:S01]  /*85e0*/  LDL R18, [R1+0x17c] ;  /* 0x00017c0001127983 */ /* 0x000f220000100800 */
[----:B--2---:R-:W-:-:S02]  /*85f0*/  PRMT R23, RZ, 0x5410, R12 ;  /* 0x00005410ff177816 */ /* 0x004fc4000000000c */
[----:B------:R-:W-:Y:S02]  /*8600*/  PRMT R22, RZ, 0x7610, R12 ;  /* 0x00007610ff167816 */ /* 0x000fe4000000000c */
[----:B---3--:R-:W-:Y:S02]  /*8610*/  PRMT R21, RZ, 0x5410, R13 ;  /* 0x00005410ff157816 */ /* 0x008fe4000000000d */
[--C-:B----4-:R-:W-:Y:S02]  /*8620*/  PRMT R12, RZ, 0x5410, R15.reuse ;  /* 0x00005410ff0c7816 */ /* 0x110fe4000000000f */
[----:B------:R-:W-:Y:S02]  /*8630*/  PRMT R19, RZ, 0x7610, R15 ;  /* 0x00007610ff137816 */ /* 0x000fe4000000000f */
[----:B------:R-:W2:Y:S01]  /*8640*/  LDL R15, [R1+0x178] ;  /* 0x00017800010f7983 */ /* 0x000ea20000100800 */
[----:B------:R-:W-:-:S03]  /*8650*/  FFMA.FTZ R6, R5, R23, R6 ;  /* 0x0000001705067223 */ /* 0x000fc60000010006 */
[----:B------:R-:W3:Y:S04]  /*8660*/  LDL.LU R5, [R1+0x584] ;  /* 0x0005840001057983 */ /* 0x000ee80000300800 */
[----:B------:R0:W-:Y:S01]  /*8670*/  STL [R1+0x504], R6 ;  /* 0x0005040601007387 */ /* 0x0001e20000100800 */
[----:B------:R-:W-:-:S03]  /*8680*/  FFMA.FTZ R0, R8, R22, R0 ;  /* 0x0000001608007223 */ /* 0x000fc60000010000 */
[----:B0-----:R-:W4:Y:S04]  /*8690*/  LDL.LU R6, [R1+0x580] ;  /* 0x0005800001067983 */ /* 0x001f280000300800 */
[----:B------:R-:W2:Y:S01]  /*86a0*/  LDL R23, [R1+0x174] ;  /* 0x0001740001177983 */ /* 0x000ea20000100800 */
[----:B------:R-:W-:-:S03]  /*86b0*/  FFMA.FTZ R11, R10, R21, R11 ;  /* 0x000000150a0b7223 */ /* 0x000fc6000001000b */
[----:B------:R-:W2:Y:S04]  /*86c0*/  LDL.LU R8, [R1+0x57c] ;  /* 0x00057c0001087983 */ /* 0x000ea80000300800 */
[----:B------:R0:W-:Y:S04]  /*86d0*/  STL [R1+0x508], R0 ;  /* 0x0005080001007387 */ /* 0x0001e80000100800 */
[----:B0-----:R-:W2:Y:S04]  /*86e0*/  LDL.LU R0, [R1+0x578] ;  /* 0x0005780001007983 */ /* 0x001ea80000300800 */
[----:B------:R-:W2:Y:S04]  /*86f0*/  LDL R22, [R1+0x170] ;  /* 0x0001700001167983 */ /* 0x000ea80000100800 */
[----:B------:R-:W2:Y:S01]  /*8700*/  LDL.LU R10, [R1+0x574] ;  /* 0x00057400010a7983 */ /* 0x000ea20000300800 */
[----:B------:R-:W-:-:S03]  /*8710*/  PRMT R20, RZ, 0x7610, R13 ;  /* 0x00007610ff147816 */ /* 0x000fc6000000000d */
[----:B------:R0:W-:Y:S04]  /*8720*/  STL [R1+0x50c], R11 ;  /* 0x00050c0b01007387 */ /* 0x0001e80000100800 */
[----:B0-----:R-:W3:Y:S04]  /*8730*/  LDL.LU R11, [R1+0x570] ;  /* 0x00057000010b7983 */ /* 0x001ee80000300800 */
[----:B------:R-:W3:Y:S01]  /*8740*/  LDL R21, [R1+0x18c] ;  /* 0x00018c0001157983 */ /* 0x000ee20000100800 */
[----:B--2---:R-:W-:-:S03]  /*8750*/  FFMA.FTZ R9, R10, R20, R9 ;  /* 0x000000140a097223 */ /* 0x004fc60000010009 */
[----:B------:R-:W2:Y:S04]  /*8760*/  LDL.LU R10, [R1+0x56c] ;  /* 0x00056c00010a7983 */ /* 0x000ea80000300800 */
[----:B------:R0:W-:Y:S04]  /*8770*/  STL [R1+0x510], R9 ;  /* 0x0005100901007387 */ /* 0x0001e80000100800 */
[----:B0-----:R-:W2:Y:S04]  /*8780*/  LDL.LU R9, [R1+0x568] ;  /* 0x0005680001097983 */ /* 0x001ea80000300800 */
[----:B------:R-:W2:Y:S01]  /*8790*/  LDL R20, [R1+0x188] ;  /* 0x0001880001147983 */ /* 0x000ea20000100800 */
[----:B------:R-:W-:-:S02]  /*87a0*/  PRMT R13, RZ, 0x5410, R14 ;  /* 0x00005410ff0d7816 */ /* 0x000fc4000000000e */
[----:B------:R-:W-:-:S03]  /*87b0*/  PRMT R14, RZ, 0x7610, R14 ;  /* 0x00007610ff0e7816 */ /* 0x000fc6000000000e */
[----:B------:R-:W-:Y:S02]  /*87c0*/  FFMA.FTZ R7, R8, R13, R7 ;  /* 0x0000000d08077223 */ /* 0x000fe40000010007 */
[----:B------:R-:W2:Y:S01]  /*87d0*/  LDL.LU R8, [R1+0x564] ;  /* 0x0005640001087983 */ /* 0x000ea20000300800 */
[----:B----4-:R-:W-:-:S03]  /*87e0*/  FFMA.FTZ R17, R6, R14, R17 ;  /* 0x0000000e06117223 */ /* 0x010fc60000010011 */
[----:B------:R0:W-:Y:S01]  /*87f0*/  STL [R1+0x514], R7 ;  /* 0x0005140701007387 */ /* 0x0001e20000100800 */
[----:B---3--:R-:W-:-:S03]  /*8800*/  FFMA.FTZ R4, R5, R12, R4 ;  /* 0x0000000c05047223 */ /* 0x008fc60000010004 */
[----:B0-----:R-:W3:Y:S04]  /*8810*/  LDL.LU R7, [R1+0x560] ;  /* 0x0005600001077983 */ /* 0x001ee80000300800 */
[----:B------:R-:W4:Y:S04]  /*8820*/  LDL R13, [R1+0x184] ;  /* 0x00018400010d7983 */ /* 0x000f280000100800 */
[----:B------:R-:W3:Y:S04]  /*8830*/  LDL.LU R6, [R1+0x55c] ;  /* 0x00055c0001067983 */ /* 0x000ee80000300800 */
[----:B------:R-:W3:Y:S04]  /*8840*/  LDL R14, [R1+0x180] ;  /* 0x00018000010e7983 */ /* 0x000ee80000100800 */
[----:B------:R0:W-:Y:S01]  /*8850*/  STL [R1+0x518], R17 ;  /* 0x0005181101007387 */ /* 0x0001e20000100800 */
[----:B------:R-:W-:-:S03]  /*8860*/  @P0 FADD.FTZ R26, R21, R26 ;  /* 0x0000001a151a0221 */ /* 0x000fc60000010000 */
[----:B0-----:R-:W3:Y:S04]  /*8870*/  LDL.LU R17, [R1+0xd4] ;  /* 0x0000d40001117983 */ /* 0x001ee80000300800 */
[----:B------:R-:W3:Y:S04]  /*8880*/  LDL.LU R5, [R1+0x558] ;  /* 0x0005580001057983 */ /* 0x000ee80000300800 */
[----:B------:R0:W-:Y:S04]  /*8890*/  STL [R1+0x51c], R4 ;  /* 0x00051c0401007387 */ /* 0x0001e80000100800 */
[----:B0-----:R-:W3:Y:S04]  /*88a0*/  LDL.LU R4, [R1+0x554] ;  /* 0x0005540001047983 */ /* 0x001ee80000300800 */
[----:B------:R-:W3:Y:S01]  /*88b0*/  LDL R21, [R1+0x244] ;  /* 0x0002440001157983 */ /* 0x000ee20000100800 */
[----:B--2---:R-:W-:-:S03]  /*88c0*/  @P0 FADD.FTZ R25, R20, R25 ;  /* 0x0000001914190221 */ /* 0x004fc60000010000 */
[----:B------:R-:W2:Y:S01]  /*88d0*/  LDL R20, [R1+0x240] ;  /* 0x0002400001147983 */ /* 0x000ea20000100800 */
[----:B------:R-:W-:Y:S02]  /*88e0*/  @P0 FADD.FTZ R27, R22, R27 ;  /* 0x0000001b161b0221 */ /* 0x000fe40000010000 */
[----:B------:R-:W-:Y:S01]  /*88f0*/  @P0 FADD.FTZ R28, R23, R28 ;  /* 0x0000001c171c0221 */ /* 0x000fe20000010000 */
[----:B------:R-:W2:Y:S01]  /*8900*/  LDL R22, [R1+0x234] ;  /* 0x0002340001167983 */ /* 0x000ea20000100800 */
[----:B------:R-:W-:Y:S02]  /*8910*/  @P0 FADD.FTZ R29, R15, R29 ;  /* 0x0000001d0f1d0221 */ /* 0x000fe40000010000 */
[----:B------:R-:W-:Y:S01]  /*8920*/  @P0 FADD.FTZ R2, R18, R2 ;  /* 0x0000000212020221 */ /* 0x000fe20000010000 */
[C---:B------:R-:W-:Y:S01]  /*8930*/  SEL R8, R27.reuse, R8, P2 ;  /* 0x000000081b087207 */ /* 0x040fe20001000000 */
[-C--:B------:R-:W-:Y:S01]  /*8940*/  FMUL.FTZ R15, R27, R0.reuse ;  /* 0x000000001b0f7220 */ /* 0x080fe20000410000 */
[----:B------:R-:W2:Y:S01]  /*8950*/  LDL R23, [R1+0x230] ;  /* 0x0002300001177983 */ /* 0x000ea20000100800 */
[C---:B------:R-:W-:Y:S01]  /*8960*/  SEL R9, R28.reuse, R9, P2 ;  /* 0x000000091c097207 */ /* 0x040fe20001000000 */
[----:B------:R-:W-:Y:S01]  /*8970*/  FMUL.FTZ R28, R28, R0 ;  /* 0x000000001c1c7220 */ /* 0x000fe20000410000 */
[----:B------:R-:W-:Y:S01]  /*8980*/  SEL R10, R29, R10, P2 ;  /* 0x0000000a1d0a7207 */ /* 0x000fe20001000000 */
[----:B------:R-:W2:Y:S01]  /*8990*/  LDL R18, [R1+0x238] ;  /* 0x0002380001127983 */ /* 0x000ea20000100800 */
[----:B----4-:R-:W-:-:S03]  /*89a0*/  @P0 FADD.FTZ R24, R13, R24 ;  /* 0x000000180d180221 */ /* 0x010fc60000010000 */
[----:B------:R-:W4:Y:S01]  /*89b0*/  LDL R27, [R1+0x23c] ;  /* 0x00023c00011b7983 */ /* 0x000f220000100800 */
[----:B---3--:R-:W-:Y:S02]  /*89c0*/  @P0 FADD.FTZ R3, R14, R3 ;  /* 0x000000030e030221 */ /* 0x008fe40000010000 */
[-C--:B------:R-:W-:Y:S01]  /*89d0*/  FMUL.FTZ R12, R24, R0.reuse ;  /* 0x00000000180c7220 */ /* 0x080fe20000410000 */
[----:B------:R-:W-:Y:S01]  /*89e0*/  SEL R11, R2, R11, P2 ;  /* 0x0000000b020b7207 */ /* 0x000fe20001000000 */
[-C--:B------:R-:W-:Y:S02]  /*89f0*/  FMUL.FTZ R13, R25, R0.reuse ;  /* 0x00000000190d7220 */ /* 0x080fe40000410000 */
[-C--:B------:R-:W-:Y:S01]  /*8a00*/  FMUL.FTZ R14, R26, R0.reuse ;  /* 0x000000001a0e7220 */ /* 0x080fe20000410000 */
[----:B------:R0:W-:Y:S01]  /*8a10*/  STL [R1+0x544], R12 ;  /* 0x0005440c01007387 */ /* 0x0001e20000100800 */
[----:B------:R-:W-:Y:S01]  /*8a20*/  FMUL.FTZ R29, R29, R0 ;  /* 0x000000001d1d7220 */ /* 0x000fe20000410000 */
[C---:B------:R-:W-:Y:S01]  /*8a30*/  SEL R4, R3.reuse, R4, P2 ;  /* 0x0000000403047207 */ /* 0x040fe20001000000 */
[----:B------:R-:W-:-:S02]  /*8a40*/  FMUL.FTZ R3, R3, R0 ;  /* 0x0000000003037220 */ /* 0x000fc40000410000 */
[----:B------:R-:W-:Y:S02]  /*8a50*/  FMUL.FTZ R21, R21, R12 ;  /* 0x0000000c15157220 */ /* 0x000fe40000410000 */
[----:B0-----:R-:W3:Y:S01]  /*8a60*/  LDL.LU R12, [R1+0x520] ;  /* 0x00052000010c7983 */ /* 0x001ee20000300800 */
[----:B------:R-:W-:-:S03]  /*8a70*/  FMUL.FTZ R0, R2, R0 ;  /* 0x0000000002007220 */ /* 0x000fc60000410000 */
[----:B------:R-:W3:Y:S01]  /*8a80*/  LDL R2, [R1+0x24c] ;  /* 0x00024c0001027983 */ /* 0x000ee20000100800 */
[----:B--2---:R-:W-:-:S05]  /*8a90*/  FMUL.FTZ R20, R20, R3 ;  /* 0x0000000314147220 */ /* 0x004fca0000410000 */
[----:B------:R-:W-:Y:S02]  /*8aa0*/  F2FP.BF16.PACK_AB R20, R21, R20 ;  /* 0x000000141514723e */ /* 0x000fe400000010ff */
[----:B------:R-:W2:Y:S01]  /*8ab0*/  LDL R21, [R1+0x248] ;  /* 0x0002480001157983 */ /* 0x000ea20000100800 */
[----:B------:R-:W-:Y:S01]  /*8ac0*/  SEL R6, R25, R6, P2 ;  /* 0x0000000619067207 */ /* 0x000fe20001000000 */
[----:B------:R-:W-:Y:S01]  /*8ad0*/  FMUL.FTZ R22, R22, R28 ;  /* 0x0000001c16167220 */ /* 0x000fe20000410000 */
[----:B------:R-:W-:Y:S01]  /*8ae0*/  SEL R7, R26, R7, P2 ;  /* 0x000000071a077207 */ /* 0x000fe20001000000 */
[----:B------:R-:W-:Y:S01]  /*8af0*/  FMUL.FTZ R23, R23, R15 ;  /* 0x0000000f17177220 */ /* 0x000fe20000410000 */
[----:B------:R-:W-:Y:S02]  /*8b00*/  SEL R5, R24, R5, P2 ;  /* 0x0000000518057207 */ /* 0x000fe40001000000 */
[----:B------:R-:W-:Y:S01]  /*8b10*/  @P1 MOV R26, 0x20 ;  /* 0x00000020001a1802 */ /* 0x000fe20000000f00 */
[----:B------:R-:W-:Y:S01]  /*8b20*/  FMUL.FTZ R18, R18, R29 ;  /* 0x0000001d12127220 */ /* 0x000fe20000410000 */
[----:B------:R-:W-:-:S02]  /*8b30*/  LEA R24, P0, R17, c[0x0][0x248], 0x4 ;  /* 0x0000920011187a11 */ /* 0x000fc400078020ff */
[----:B------:R-:W-:Y:S01]  /*8b40*/  F2FP.BF16.PACK_AB R22, R22, R23 ;  /* 0x000000171616723e */ /* 0x000fe200000010ff */
[----:B---3--:R-:W-:Y:S02]  /*8b50*/  FMUL.FTZ R25, R2, R14 ;  /* 0x0000000e02197220 */ /* 0x008fe40000410000 */
[----:B----4-:R-:W-:Y:S02]  /*8b60*/  FMUL.FTZ R2, R27, R0 ;  /* 0x000000001b027220 */ /* 0x010fe40000410000 */
[----:B------:R-:W-:-:S03]  /*8b70*/  @P1 IMAD.WIDE.U32 R26, R17, R26, c[0x0][0x258] ;  /* 0x00009600111a1625 */ /* 0x000fc600078e001a */
[----:B------:R-:W-:Y:S01]  /*8b80*/  F2FP.BF16.PACK_AB R23, R2, R18 ;  /* 0x000000120217723e */ /* 0x000fe200000010ff */
[----:B--2---:R-:W-:-:S05]  /*8b90*/  FMUL.FTZ R21, R21, R13 ;  /* 0x0000000d15157220 */ /* 0x004fca0000410000 */
[----:B------:R-:W-:Y:S02]  /*8ba0*/  F2FP.BF16.PACK_AB R21, R25, R21 ;  /* 0x000000151915723e */ /* 0x000fe400000010ff */
[----:B------:R-:W-:Y:S02]  /*8bb0*/  LEA.HI.X R25, R17, c[0x0][0x24c], RZ, 0x4, P0 ;  /* 0x0000930011197a11 */ /* 0x000fe400000f24ff */
[----:B------:R-:W2:Y:S04]  /*8bc0*/  LDL.LU R17, [R1+0x550] ;  /* 0x0005500001117983 */ /* 0x000ea80000300800 */
[----:B------:R-:W3:Y:S04]  /*8bd0*/  LDL.LU R18, [R1+0x54c] ;  /* 0x00054c0001127983 */ /* 0x000ee80000300800 */
[----:B------:R-:W4:Y:S02]  /*8be0*/  LDL.LU R2, [R1+0x4c] ;  /* 0x00004c0001027983 */ /* 0x000f240000300800 */
[----:B----4-:R-:W-:-:S02]  /*8bf0*/  FFMA.FTZ R12, R2, R19, R12 ;  /* 0x00000013020c7223 */ /* 0x010fc4000001000c */
[----:B------:R-:W4:Y:S04]  /*8c00*/  LDL.LU R19, [R1+0x548] ;  /* 0x0005480001137983 */ /* 0x000f280000300800 */
[----:B------:R0:W-:Y:S04]  /*8c10*/  STL [R1+0x520], R12 ;  /* 0x0005200c01007387 */ /* 0x0001e80000100800 */
[----:B0-----:R-:W2:Y:S01]  /*8c20*/  LDL.LU R12, [R1+0x524] ;  /* 0x00052400010c7983 */ /* 0x001ea20000300800 */
[----:B------:R-:W-:-:S03]  /*8c30*/  PRMT R2, RZ, 0x5410, R16 ;  /* 0x00005410ff027816 */ /* 0x000fc60000000010 */
[----:B------:R-:W-:Y:S04]  /*8c40*/  @P1 STG.E.128 [R26.64], R4 ;  /* 0x000000041a001986 */ /* 0x000fe8000c101d04 */
[----:B------:R0:W-:Y:S04]  /*8c50*/  @P1 STG.E.128 [R26.64+0x10], R8 ;  /* 0x000010081a001986 */ /* 0x0001e8000c101d04 */
[----:B------:R1:W-:Y:S04]  /*8c60*/  STG.E.128 [R24.64], R20 ;  /* 0x0000001418007986 */ /* 0x0003e8000c101d04 */
[----:B0-----:R-:W3:Y:S04]  /*8c70*/  LDL.LU R26, [R1+0x53c] ;  /* 0x00053c00011a7983 */ /* 0x001ee80000300800 */
[----:B------:R-:W3:Y:S04]  /*8c80*/  LDL.LU R27, [R1+0x540] ;  /* 0x00054000011b7983 */ /* 0x000ee80000300800 */
[----:B-1----:R-:W4:Y:S04]  /*8c90*/  LDL.LU R23, [R1+0x530] ;  /* 0x0005300001177983 */ /* 0x002f280000300800 */
[----:B------:R-:W4:Y:S04]  /*8ca0*/  LDL.LU R24, [R1+0x534] ;  /* 0x0005340001187983 */ /* 0x000f280000300800 */
[----:B------:R-:W4:Y:S01]  /*8cb0*/  LDL.LU R25, [R1+0x538] ;  /* 0x0005380001197983 */ /* 0x000f220000300800 */
[----:B--2---:R-:W-:-:S05]  /*8cc0*/  FFMA.FTZ R12, R3, R2, R12 ;  /* 0x00000002030c7223 */ /* 0x004fca000001000c */
[----:B------:R0:W-:Y:S04]  /*8cd0*/  STL [R1+0x524], R12 ;  /* 0x0005240c01007387 */ /* 0x0001e80000100800 */
[----:B0-----:R-:W2:Y:S04]  /*8ce0*/  LDL.LU R12, [R1+0x544] ;  /* 0x00054400010c7983 */ /* 0x001ea80000300800 */
[----:B------:R-:W2:Y:S04]  /*8cf0*/  LDL.LU R3, [R1+0x528] ;  /* 0x0005280001037983 */ /* 0x000ea80000300800 */
[----:B------:R-:W2:Y:S01]  /*8d00*/  LDL.LU R2, [R1+0x52c] ;  /* 0x00052c0001027983 */ /* 0x000ea20000300800 */
[----:B------:R-:W-:-:S02]  /*8d10*/  PRMT R20, RZ, 0x7610, R16 ;  /* 0x00007610ff147816 */ /* 0x000fc40000000010 */
[--C-:B------:R-:W-:Y:S02]  /*8d20*/  PRMT R16, RZ, 0x5410, R17.reuse ;  /* 0x00005410ff107816 */ /* 0x100fe40000000011 */
[----:B------:R-:W-:Y:S02]  /*8d30*/  PRMT R21, RZ, 0x7610, R17 ;  /* 0x00007610ff157816 */ /* 0x000fe40000000011 */
[--C-:B---3--:R-:W-:Y:S02]  /*8d40*/  PRMT R17, RZ, 0x5410, R18.reuse ;  /* 0x00005410ff117816 */ /* 0x108fe40000000012 */
[----:B------:R-:W-:Y:S02]  /*8d50*/  PRMT R22, RZ, 0x7610, R18 ;  /* 0x00007610ff167816 */ /* 0x000fe40000000012 */
[----:B----4-:R-:W-:Y:S01]  /*8d60*/  PRMT R18, RZ, 0x5410, R19 ;  /* 0x00005410ff127816 */ /* 0x010fe20000000013 */
[----:B--2---:R-:W-:Y:S02]  /*8d70*/  FFMA.FTZ R3, R12, R20, R3 ;  /* 0x000000140c037223 */ /* 0x004fe40000010003 */
[----:B------:R-:W2:Y:S01]  /*8d80*/  LDL R20, [R1+0xd0] ;  /* 0x0000d00001147983 */ /* 0x000ea20000100800 */
[----:B------:R-:W-:Y:S01]  /*8d90*/  PRMT R19, RZ, 0x7610, R19 ;  /* 0x00007610ff137816 */ /* 0x000fe20000000013 */
[----:B------:R-:W-:-:S02]  /*8da0*/  FFMA.FTZ R2, R13, R16, R2 ;  /* 0x000000100d027223 */ /* 0x000fc40000010002 */
[----:B------:R-:W-:Y:S02]  /*8db0*/  FFMA.FTZ R23, R14, R21, R23 ;  /* 0x000000150e177223 */ /* 0x000fe40000010017 */
[----:B------:R-:W-:Y:S01]  /*8dc0*/  FFMA.FTZ R24, R15, R17, R24 ;  /* 0x000000110f187223 */ /* 0x000fe20000010018 */
[----:B------:R0:W-:Y:S01]  /*8dd0*/  STL [R1+0x528], R3 ;  /* 0x0005280301007387 */ /* 0x0001e20000100800 */
[----:B------:R-:W-:Y:S02]  /*8de0*/  FFMA.FTZ R27, R0, R19, R27 ;  /* 0x00000013001b7223 */ /* 0x000fe4000001001b */
[----:B------:R-:W-:Y:S01]  /*8df0*/  FFMA.FTZ R25, R28, R22, R25 ;  /* 0x000000161c197223 */ /* 0x000fe20000010019 */
[----:B------:R0:W-:Y:S01]  /*8e00*/  STL [R1+0x52c], R2 ;  /* 0x00052c0201007387 */ /* 0x0001e20000100800 */
[----:B------:R-:W-:-:S03]  /*8e10*/  FFMA.FTZ R26, R29, R18, R26 ;  /* 0x000000121d1a7223 */ /* 0x000fc6000001001a */
[----:B------:R0:W-:Y:S04]  /*8e20*/  STL [R1+0x530], R23 ;  /* 0x0005301701007387 */ /* 0x0001e80000100800 */
[----:B------:R0:W-:Y:S04]  /*8e30*/  STL [R1+0x534], R24 ;  /* 0x0005341801007387 */ /* 0x0001e80000100800 */
[----:B------:R0:W-:Y:S04]  /*8e40*/  STL [R1+0x540], R27 ;  /* 0x0005401b01007387 */ /* 0x0001e80000100800 */
[----:B------:R0:W-:Y:S04]  /*8e50*/  STL [R1+0x538], R25 ;  /* 0x0005381901007387 */ /* 0x0001e80000100800 */
[----:B------:R0:W-:Y:S01]  /*8e60*/  STL [R1+0x53c], R26 ;  /* 0x00053c1a01007387 */ /* 0x0001e20000100800 */
[----:B--2---:R-:W-:-:S13]  /*8e70*/  ISETP.GE.AND P0, PT, R20, c[0x0][0x164], PT ;  /* 0x0000590014007a0c */ /* 0x004fda0003f06270 */
[----:B0-----:R-:W-:Y:S01]  /*8e80*/  @P0 CALL.REL.NOINC `(.L_x_6590) ;  /* 0x0000001000000944 */ /* 0x001fe20003c00000 */
[----:B------:R-:W-:Y:S05]  /*8e90*/  BRA `(.L_x_6591) ;  /* 0xffff849000007947 */ /* 0x000fea000383ffff */
.L_x_6590:
[----:B------:R-:W-:Y:S05]  /*8ea0*/  BSYNC B1 ;  /* 0x0000000000017941 */ /* 0x000fea0003800000 */
.L_x_6587:
[----:B------:R-:W2:Y:S04]  /*8eb0*/  LDL.LU R4, [R1+0x224] ;  /* 0x0002240001047983 */ /* 0x000ea80000300800 */
[----:B------:R-:W3:Y:S04]  /*8ec0*/  LDL.LU R0, [R1+0x228] ;  /* 0x0002280001007983 */ /* 0x000ee80000300800 */
[----:B--2---:R0:W-:Y:S04]  /*8ed0*/  STL [R1+0x170], R4 ;  /* 0x0001700401007387 */ /* 0x0041e80000100800 */
[----:B0-----:R-:W2:Y:S04]  /*8ee0*/  LDL.LU R4, [R1+0x22c] ;  /* 0x00022c0001047983 */ /* 0x001ea80000300800 */
[----:B---3--:R0:W-:Y:S04]  /*8ef0*/  STL [R1+0x160], R0 ;  /* 0x0001600001007387 */ /* 0x0081e80000100800 */
[----:B0-----:R-:W3:Y:S04]  /*8f00*/  LDL.LU R0, [R1+0x370] ;  /* 0x0003700001007983 */ /* 0x001ee80000300800 */
        /* <DEDUP_REMOVED lines=180> */
[----:B--2---:R0:W-:Y:S04]  /*9a50*/  STL [R1], R4 ;  /* 0x0000000401007387 */ /* 0x0041e80000100800 */
[----:B0-----:R-:W2:Y:S04]  /*9a60*/  LDL.LU R4, [R1+0x4dc] ;  /* 0x0004dc0001047983 */ /* 0x001ea80000300800 */
[----:B---3--:R0:W-:Y:S04]  /*9a70*/  STL [R1+0x4], R0 ;  /* 0x0000040001007387 */ /* 0x0081e80000100800 */
[----:B0-----:R-:W3:Y:S04]  /*9a80*/  LDL.LU R0, [R1+0x4e0] ;  /* 0x0004e00001007983 */ /* 0x001ee80000300800 */
[----:B--2---:R0:W-:Y:S04]  /*9a90*/  STL [R1+0x8], R4 ;  /* 0x0000080401007387 */ /* 0x0041e80000100800 */
[----:B0-----:R0:W5:Y:S04]  /*9aa0*/  LDL.LU R4, [R1+0x4e4] ;  /* 0x0004e40001047983 */ /* 0x0011680000300800 */
[----:B---3--:R0:W-:Y:S04]  /*9ab0*/  STL [R1+0xc], R0 ;  /* 0x00000c0001007387 */ /* 0x0081e80000100800 */
        /* <DEDUP_REMOVED lines=18> */
.L_x_6586:
[----:B------:R-:W-:Y:S05]  /*9be0*/  BSYNC B0 ;  /* 0x0000000000007941 */ /* 0x000fea0003800000 */
.L_x_6584:
[----:B-----5:R1:W-:Y:S04]  /*9bf0*/  STL [R1+0x5b4], R4 ;  /* 0x0005b40401007387 */ /* 0x0203e80000100800 */
[----:B------:R2:W-:Y:S04]  /*9c00*/  STL [R1+0x5b0], R5 ;  /* 0x0005b00501007387 */ /* 0x0005e80000100800 */
[----:B------:R3:W-:Y:S04]  /*9c10*/  STL [R1+0x5ac], R6 ;  /* 0x0005ac0601007387 */ /* 0x0007e80000100800 */
[----:B------:R3:W-:Y:S04]  /*9c20*/  STL [R1+0x5a8], R7 ;  /* 0x0005a80701007387 */ /* 0x0007e80000100800 */
[----:B-1----:R-:W4:Y:S04]  /*9c30*/  LDL.LU R4, [R1+0x40] ;  /* 0x0000400001047983 */ /* 0x002f280000300800 */
[----:B--2---:R-:W4:Y:S04]  /*9c40*/  LDL.LU R5, [R1+0x44] ;  /* 0x0000440001057983 */ /* 0x004f280000300800 */
[----:B---3--:R-:W2:Y:S04]  /*9c50*/  LDL.LU R6, [R1+0x48] ;  /* 0x0000480001067983 */ /* 0x008ea80000300800 */
[----:B------:R-:W2:Y:S04]  /*9c60*/  LDL.LU R7, [R1+0x4c] ;  /* 0x00004c0001077983 */ /* 0x000ea80000300800 */
[----:B--2---:R-:W-:Y:S04]  /*9c70*/  STL.64 [R1+0x650], R6 ;  /* 0x0006500601007387 */ /* 0x004fe80000100a00 */
[----:B----4-:R1:W-:Y:S04]  /*9c80*/  STL.64 [R1+0x648], R4 ;  /* 0x0006480401007387 */ /* 0x0103e80000100a00 */
[----:B-1----:R-:W2:Y:S04]  /*9c90*/  LDL.LU R4, [R1+0xe0] ;  /* 0x0000e00001047983 */ /* 0x002ea80000300800 */
[----:B------:R-:W2:Y:S04]  /*9ca0*/  LDL.LU R5, [R1+0xe4] ;  /* 0x0000e40001057983 */ /* 0x000ea80000300800 */
[----:B------:R-:W3:Y:S04]  /*9cb0*/  LDL.LU R6, [R1+0xe8] ;  /* 0x0000e80001067983 */ /* 0x000ee80000300800 */
[----:B------:R-:W3:Y:S04]  /*9cc0*/  LDL.LU R7, [R1+0xec] ;  /* 0x0000ec0001077983 */ /* 0x000ee80000300800 */
[----:B---3--:R-:W-:Y:S04]  /*9cd0*/  STL.64 [R1+0x660], R6 ;  /* 0x0006600601007387 */ /* 0x008fe80000100a00 */
[----:B--2---:R1:W-:Y:S04]  /*9ce0*/  STL.64 [R1+0x658], R4 ;  /* 0x0006580401007387 */ /* 0x0043e80000100a00 */
        /* <DEDUP_REMOVED lines=20> */
[----:B------:R-:W2:Y:S04]  /*9e30*/  LDL.LU R6, [R1+0x168] ;  /* 0x0001680001067983 */ /* 0x000ea80000300800 */
[----:B------:R-:W2:Y:S04]  /*9e40*/  LDL.LU R7, [R1+0x16c] ;  /* 0x00016c0001077983 */ /* 0x000ea80000300800 */
[----:B------:R-:W-:Y:S04]  /*9e50*/  STL [R1+0x5a4], R8 ;  /* 0x0005a40801007387 */ /* 0x000fe80000100800 */
[----:B------:R-:W-:Y:S04]  /*9e60*/  STL [R1+0x5a0], R9 ;  /* 0x0005a00901007387 */ /* 0x000fe80000100800 */
[----:B------:R-:W-:Y:S04]  /*9e70*/  STL [R1+0x59c], R10 ;  /* 0x00059c0a01007387 */ /* 0x000fe80000100800 */
[----:B------:R1:W-:Y:S04]  /*9e80*/  STL [R1+0x598], R11 ;  /* 0x0005980b01007387 */ /* 0x0003e80000100800 */
[----:B------:R-:W-:Y:S04]  /*9e90*/  STL.64 [R1+0x590], R14 ;  /* 0x0005900e01007387 */ /* 0x000fe80000100a00 */
[----:B------:R3:W-:Y:S04]  /*9ea0*/  STL.64 [R1+0x588], R12 ;  /* 0x0005880c01007387 */ /* 0x0007e80000100a00 */
[----:B-1----:R-:W1:Y:S04]  /*9eb0*/  S2R R11, SR_TID.X ;  /* 0x00000000000b7919 */ /* 0x002e680000002100 */
[----:B---3--:R-:W3:Y:S04]  /*9ec0*/  LDL.LU R12, [R1+0x60] ;  /* 0x00006000010c7983 */ /* 0x008ee80000300800 */
[----:B------:R-:W3:Y:S04]  /*9ed0*/  LDL.LU R13, [R1+0x64] ;  /* 0x00006400010d7983 */ /* 0x000ee80000300800 */
[----:B------:R-:W3:Y:S04]  /*9ee0*/  LDL.LU R14, [R1+0x68] ;  /* 0x00006800010e7983 */ /* 0x000ee80000300800 */
[----:B------:R-:W3:Y:S04]  /*9ef0*/  LDL.LU R15, [R1+0x6c] ;  /* 0x00006c00010f7983 */ /* 0x000ee80000300800 */
[----:B------:R-:W-:Y:S01]  /*9f00*/  STL.64 [R1+0x580], R18 ;  /* 0x0005801201007387 */ /* 0x000fe20000100a00 */
[----:B-1----:R-:W-:-:S02]  /*9f10*/  SHF.R.U32.HI R2, RZ, 0x5, R11 ;  /* 0x00000005ff027819 */ /* 0x002fc4000001160b */
[----:B0-----:R-:W-:Y:S01]  /*9f20*/  LOP3.LUT R0, R11, 0x1f, RZ, 0xc0, !PT ;  /* 0x0000001f0b007812 */ /* 0x001fe200078ec0ff */
[----:B------:R0:W-:Y:S04]  /*9f30*/  STL.64 [R1+0x578], R16 ;  /* 0x0005781001007387 */ /* 0x0001e80000100a00 */
[----:B------:R-:W-:Y:S01]  /*9f40*/  IMAD R0, R2, 0xa0, R0 ;  /* 0x000000a002007824 */ /* 0x000fe200078e0200 */
[----:B0-----:R-:W4:Y:S04]  /*9f50*/  LDL.LU R16, [R1+0x80] ;  /* 0x0000800001107983 */ /* 0x001f280000300800 */
[----:B------:R-:W4:Y:S04]  /*9f60*/  LDL.LU R17, [R1+0x84] ;  /* 0x0000840001117983 */ /* 0x000f280000300800 */
[----:B------:R-:W4:Y:S04]  /*9f70*/  LDL.LU R18, [R1+0x88] ;  /* 0x0000880001127983 */ /* 0x000f280000300800 */
[----:B------:R-:W4:Y:S04]  /*9f80*/  LDL.LU R19, [R1+0x8c] ;  /* 0x00008c0001137983 */ /* 0x000f280000300800 */
[----:B------:R-:W-:Y:S04]  /*9f90*/  STL.64 [R1+0x570], R22 ;  /* 0x0005701601007387 */ /* 0x000fe80000100a00 */
[----:B------:R0:W-:Y:S01]  /*9fa0*/  STL.64 [R1+0x568], R20 ;  /* 0x0005681401007387 */ /* 0x0001e20000100a00 */
[----:B------:R-:W-:-:S03]  /*9fb0*/  SHF.L.U32 R0, R0, 0x5, RZ ;  /* 0x0000000500007819 */ /* 0x000fc600000006ff */
[----:B0-----:R-:W3:Y:S04]  /*9fc0*/  LDL.LU R20, [R1+0xa0] ;  /* 0x0000a00001147983 */ /* 0x001ee80000300800 */
[----:B------:R-:W3:Y:S04]  /*9fd0*/  LDL.LU R21, [R1+0xa4] ;  /* 0x0000a40001157983 */ /* 0x000ee80000300800 */
[----:B------:R-:W3:Y:S04]  /*9fe0*/  LDL.LU R22, [R1+0xa8] ;  /* 0x0000a80001167983 */ /* 0x000ee80000300800 */
[----:B------:R-:W3:Y:S04]  /*9ff0*/  LDL.LU R23, [R1+0xac] ;  /* 0x0000ac0001177983 */ /* 0x000ee80000300800 */
[----:B------:R-:W-:Y:S04]  /*a000*/  STL.64 [R1+0x560], R26 ;  /* 0x0005601a01007387 */ /* 0x000fe80000100a00 */
[----:B------:R0:W-:Y:S04]  /*a010*/  STL.64 [R1+0x558], R24 ;  /* 0x0005581801007387 */ /* 0x0001e80000100a00 */
[----:B0-----:R-:W3:Y:S04]  /*a020*/  LDL.LU R24, [R1+0xc0] ;  /* 0x0000c00001187983 */ /* 0x001ee80000300800 */
[----:B------:R-:W3:Y:S04]  /*a030*/  LDL.LU R25, [R1+0xc4] ;  /* 0x0000c40001197983 */ /* 0x000ee80000300800 */
[----:B------:R-:W3:Y:S04]  /*a040*/  LDL.LU R26, [R1+0xc8] ;  /* 0x0000c800011a7983 */ /* 0x000ee80000300800 */
[----:B------:R-:W3:Y:S04]  /*a050*/  LDL.LU R27, [R1+0xcc] ;  /* 0x0000cc00011b7983 */ /* 0x000ee80000300800 */
        /* <DEDUP_REMOVED lines=17> */
[----:B------:R-:W-:Y:S04]  /*a170*/  STS.128 [R0+0xc00], R20 ;  /* 0x000c001400007388 */ /* 0x000fe80000000c00 */
[----:B----4-:R-:W-:Y:S04]  /*a180*/  STS.128 [R0+0xc10], R16 ;  /* 0x000c101000007388 */ /* 0x010fe80000000c00 */
[----:B------:R-:W-:Y:S04]  /*a190*/  STS.128 [R0+0x1000], R12 ;  /* 0x0010000c00007388 */ /* 0x000fe80000000c00 */
[----:B--2---:R-:W-:Y:S04]  /*a1a0*/  STS.128 [R0+0x1010], R4 ;  /* 0x0010100400007388 */ /* 0x004fe80000000c00 */
        /* <DEDUP_REMOVED lines=16> */
[----:B------:R4:W-:Y:S01]  /*a2b0*/  STL [R1+0x160], R3 ;  /* 0x0001600301007387 */ /* 0x0009e20000100800 */
[----:B---3--:R-:W-:-:S03]  /*a2c0*/  FADD.FTZ R28, RZ, R29 ;  /* 0x0000001dff1c7221 */ /* 0x008fc60000010000 */
[----:B------:R-:W-:Y:S04]  /*a2d0*/  LDS R27, [R11.X4+0x4a00] ;  /* 0x004a00000b1b7984 */ /* 0x000fe80000004800 */
[----:B------:R-:W-:Y:S01]  /*a2e0*/  LDS R26, [R11.X4+0x4c00] ;  /* 0x004c00000b1a7984 */ /* 0x000fe20000004800 */
[----:B----4-:R-:W-:Y:S02]  /*a2f0*/  FADD.FTZ R3, RZ, R10 ;  /* 0x0000000aff037221 */ /* 0x010fe40000010000 */
[----:B------:R-:W-:Y:S01]  /*a300*/  FADD.FTZ R12, R2, R12 ;  /* 0x0000000c020c7221 */ /* 0x000fe20000010000 */
[----:B------:R-:W-:Y:S01]  /*a310*/  LDS R24, [R11.X4+0x4e00] ;  /* 0x004e00000b187984 */ /* 0x000fe20000004800 */
[----:B------:R-:W-:-:S03]  /*a320*/  FADD.FTZ R8, R28, R8 ;  /* 0x000000081c087221 */ /* 0x000fc60000010000 */
[----:B------:R-:W-:Y:S01]  /*a330*/  STL [R1+0x14c], R12 ;  /* 0x00014c0c01007387 */ /* 0x000fe20000100800 */
[----:B------:R-:W-:-:S03]  /*a340*/  FADD.FTZ R28, RZ, R7 ;  /* 0x00000007ff1c7221 */ /* 0x000fc60000010000 */
[----:B------:R2:W-:Y:S01]  /*a350*/  STL [R1+0x100], R8 ;  /* 0x0001000801007387 */ /* 0x0005e20000100800 */
[----:B------:R-:W-:-:S03]  /*a360*/  FADD.FTZ R4, R3, R4 ;  /* 0x0000000403047221 */ /* 0x000fc60000010000 */
[----:B------:R-:W-:Y:S04]  /*a370*/  LDS R7, [R11.X4+0x4600] ;  /* 0x004600000b077984 */ /* 0x000fe80000004800 */
[----:B------:R-:W-:Y:S01]  /*a380*/  STL [R1+0x5e4], R4 ;  /* 0x0005e40401007387 */ /* 0x000fe20000100800 */
[----:B--2---:R-:W-:-:S03]  /*a390*/  FADD.FTZ R8, R28, R5 ;  /* 0x000000051c087221 */ /* 0x004fc60000010000 */
[----:B------:R-:W2:Y:S01]  /*a3a0*/  LDS R5, [R11.X4+0x2000] ;  /* 0x002000000b057984 */ /* 0x000ea20000004800 */
[----:B0-----:R-:W-:-:S03]  /*a3b0*/  FADD.FTZ R2, RZ, R9 ;  /* 0x00000009ff027221 */ /* 0x001fc60000010000 */
[----:B------:R-:W0:Y:S01]  /*a3c0*/  LDS R4, [R11.X4+0x2200] ;  /* 0x002200000b047984 */ /* 0x000e220000004800 */
[----:B-1----:R-:W-:-:S03]  /*a3d0*/  FADD.FTZ R6, R2, R6 ;  /* 0x0000000602067221 */ /* 0x002fc60000010000 */
[----:B------:R-:W-:Y:S04]  /*a3e0*/  LDS R9, [R11.X4+0x4800] ;  /* 0x004800000b097984 */ /* 0x000fe80000004800 */
[----:B------:R-:W-:Y:S04]  /*a3f0*/  STL [R1+0x5e0], R6 ;  /* 0x0005e00601007387 */ /* 0x000fe80000100800 */
[----:B------:R-:W-:Y:S04]  /*a400*/  STL [R1+0x5dc], R8 ;  /* 0x0005dc0801007387 */ /* 0x000fe80000100800 */
[----:B------:R-:W-:Y:S04]  /*a410*/  LDS R6, [R11.X4+0x2800] ;  /* 0x002800000b067984 */ /* 0x000fe80000004800 */
[----:B------:R-:W-:Y:S04]  /*a420*/  LDS R8, [R11.X4+0x3000] ;  /* 0x003000000b087984 */ /* 0x000fe80000004800 */
[----:B------:R-:W-:Y:S04]  /*a430*/  LDS R3, [R11.X4+0xc00] ;  /* 0x000c00000b037984 */ /* 0x000fe80000004800 */
[----:B------:R-:W-:Y:S04]  /*a440*/  LDS R2, [R11.X4+0xe00] ;  /* 0x000e00000b027984 */ /* 0x000fe80000004800 */
[----:B------:R-:W-:Y:S04]  /*a450*/  LDS R29, [R11.X4+0x1000] ;  /* 0x001000000b1d7984 */ /* 0x000fe80000004800 */
[----:B--2---:R-:W-:Y:S04]  /*a460*/  STL [R1+0x44], R5 ;  /* 0x0000440501007387 */ /* 0x004fe80000100800 */
[----:B------:R-:W1:Y:S04]  /*a470*/  LDS R5, [R11.X4+0x2400] ;  /* 0x002400000b057984 */ /* 0x000e680000004800 */
[----:B0-----:R-:W-:Y:S04]  /*a480*/  STL [R1+0x48], R4 ;  /* 0x0000480401007387 */ /* 0x001fe80000100800 */
[----:B------:R-:W0:Y:S04]  /*a490*/  LDS R4, [R11.X4+0x2600] ;  /* 0x002600000b047984 */ /* 0x000e280000004800 */
[----:B------:R-:W-:Y:S04]  /*a4a0*/  LDS R28, [R11.X4+0x1200] ;  /* 0x001200000b1c7984 */ /* 0x000fe80000004800 */
[----:B-1----:R-:W-:Y:S04]  /*a4b0*/  STL [R1+0x4c], R5 ;  /* 0x00004c0501007387 */ /* 0x002fe80000100800 */
[----:B------:R-:W-:Y:S04]  /*a4c0*/  LDS R5, [R11.X4+0x2a00] ;  /* 0x002a00000b057984 */ /* 0x000fe80000004800 */
[----:B0-----:R-:W-:Y:S04]  /*a4d0*/  STL [R1+0x80], R4 ;  /* 0x0000800401007387 */ /* 0x001fe80000100800 */
[----:B------:R-:W0:Y:S04]  /*a4e0*/  LDS R4, [R11.X4+0x2c00] ;  /* 0x002c00000b047984 */ /* 0x000e280000004800 */
[----:B------:R-:W-:Y:S04]  /*a4f0*/  STL [R1+0x84], R6 ;  /* 0x0000840601007387 */ /* 0x000fe80000100800 */
[----:B------:R-:W1:Y:S04]  /*a500*/  LDS R6, [R11.X4+0x2e00] ;  /* 0x002e00000b067984 */ /* 0x000e680000004800 */
[----:B0-----:R-:W-:Y:S04]  /*a510*/  STL [R1+0x5e8], R4 ;  /* 0x0005e80401007387 */ /* 0x001fe80000100800 */
[----:B------:R-:W0:Y:S04]  /*a520*/  LDS R4, [R11.X4+0x3200] ;  /* 0x003200000b047984 */ /* 0x000e280000004800 */
[----:B------:R-:W-:Y:S04]  /*a530*/  STL [R1+0xa0], R5 ;  /* 0x0000a00501007387 */ /* 0x000fe80000100800 */
[----:B-1----:R-:W-:Y:S04]  /*a540*/  STL [R1+0x5ec], R6 ;  /* 0x0005ec0601007387 */ /* 0x002fe80000100800 */
[----:B------:R-:W-:Y:S04]  /*a550*/  STL [R1+0x5f0], R8 ;  /* 0x0005f00801007387 */ /* 0x000fe80000100800 */
[----:B------:R-:W2:Y:S04]  /*a560*/  LDL.LU R16, [R1+0x70] ;  /* 0x0000700001107983 */ /* 0x000ea80000300800 */
[----:B------:R-:W1:Y:S04]  /*a570*/  LDS R6, [R11.X4+0x3400] ;  /* 0x003400000b067984 */ /* 0x000e680000004800 */
[----:B------:R-:W3:Y:S04]  /*a580*/  LDS R5, [R11.X4+0x3600] ;  /* 0x003600000b057984 */ /* 0x000ee80000004800 */
[----:B0-----:R-:W-:Y:S04]  /*a590*/  STL [R1+0xc0], R4 ;  /* 0x0000c00401007387 */ /* 0x001fe80000100800 */
[----:B------:R-:W2:Y:S04]  /*a5a0*/  LDL.LU R17, [R1+0x74] ;  /* 0x0000740001117983 */ /* 0x000ea80000300800 */
[----:B------:R-:W4:Y:S04]  /*a5b0*/  LDL.LU R18, [R1+0x78] ;  /* 0x0000780001127983 */ /* 0x000f280000300800 */
[----:B------:R-:W4:Y:S04]  /*a5c0*/  LDL.LU R19, [R1+0x7c] ;  /* 0x00007c0001137983 */ /* 0x000f280000300800 */
[----:B------:R-:W0:Y:S04]  /*a5d0*/  LDS R4, [R11.X4+0x3800] ;  /* 0x003800000b047984 */ /* 0x000e280000004800 */
[----:B----4-:R-:W-:Y:S04]  /*a5e0*/  STL.64 [R1+0x600], R18 ;  /* 0x0006001201007387 */ /* 0x010fe80000100a00 */
[----:B--2---:R-:W-:Y:S04]  /*a5f0*/  STL.64 [R1+0x5f8], R16 ;  /* 0x0005f81001007387 */ /* 0x004fe80000100a00 */
[----:B------:R-:W2:Y:S04]  /*a600*/  LDL.LU R20, [R1+0x90] ;  /* 0x0000900001147983 */ /* 0x000ea80000300800 */
[----:B------:R-:W2:Y:S04]  /*a610*/  LDL.LU R21, [R1+0x94] ;  /* 0x0000940001157983 */ /* 0x000ea80000300800 */
[----:B------:R-:W4:Y:S04]  /*a620*/  LDL.LU R22, [R1+0x98] ;  /* 0x0000980001167983 */ /* 0x000f280000300800 */
[----:B------:R-:W4:Y:S04]  /*a630*/  LDL.LU R23, [R1+0x9c] ;  /* 0x00009c0001177983 */ /* 0x000f280000300800 */
[----:B----4-:R-:W-:Y:S04]  /*a640*/  STL.64 [R1+0x610], R22 ;  /* 0x0006101601007387 */ /* 0x010fe80000100a00 */
[----:B--2---:R2:W-:Y:S04]  /*a650*/  STL.64 [R1+0x608], R20 ;  /* 0x0006081401007387 */ /* 0x0045e80000100a00 */
[----:B------:R-:W4:Y:S04]  /*a660*/  LDL.LU R12, [R1+0x50] ;  /* 0x00005000010c7983 */ /* 0x000f280000300800 */
[----:B------:R-:W4:Y:S04]  /*a670*/  LDL.LU R13, [R1+0x54] ;  /* 0x00005400010d7983 */ /* 0x000f280000300800 */
[----:B------:R-:W2:Y:S04]  /*a680*/  LDL.LU R14, [R1+0x58] ;  /* 0x00005800010e7983 */ /* 0x000ea80000300800 */
[----:B------:R-:W2:Y:S04]  /*a690*/  LDL.LU R15, [R1+0x5c] ;  /* 0x00005c00010f7983 */ /* 0x000ea80000300800 */
[----:B--2---:R-:W-:Y:S04]  /*a6a0*/  STL.64 [R1+0x620], R14 ;  /* 0x0006200e01007387 */ /* 0x004fe80000100a00 */
[----:B----4-:R2:W-:Y:S04]  /*a6b0*/  STL.64 [R1+0x618], R12 ;  /* 0x0006180c01007387 */ /* 0x0105e80000100a00 */
[----:B-1----:R-:W-:Y:S04]  /*a6c0*/  STL [R1+0xc8], R6 ;  /* 0x0000c80601007387 */ /* 0x002fe80000100800 */
[----:B------:R-:W4:Y:S04]  /*a6d0*/  LDL.LU R20, [R1+0x110] ;  /* 0x0001100001147983 */ /* 0x000f280000300800 */
[----:B---3--:R-:W-:Y:S04]  /*a6e0*/  STL [R1+0xe0], R5 ;  /* 0x0000e00501007387 */ /* 0x008fe80000100800 */
[----:B0-----:R-:W-:Y:S04]  /*a6f0*/  STL [R1+0xe8], R4 ;  /* 0x0000e80401007387 */ /* 0x001fe80000100800 */
[----:B------:R-:W4:Y:S04]  /*a700*/  LDL.LU R21, [R1+0x114] ;  /* 0x0001140001157983 */ /* 0x000f280000300800 */
[----:B------:R-:W3:Y:S04]  /*a710*/  LDL.LU R22, [R1+0x118] ;  /* 0x0001180001167983 */ /* 0x000ee80000300800 */
[----:B------:R-:W3:Y:S04]  /*a720*/  LDL.LU R23, [R1+0x11c] ;  /* 0x00011c0001177983 */ /* 0x000ee80000300800 */
[----:B------:R-:W0:Y:S04]  /*a730*/  LDS R6, [R11.X4+0x3a00] ;  /* 0x003a00000b067984 */ /* 0x000e280000004800 */
[----:B------:R-:W1:Y:S04]  /*a740*/  LDS R4, [R11.X4+0x3c00] ;  /* 0x003c00000b047984 */ /* 0x000e680000004800 */
[----:B------:R-:W0:Y:S04]  /*a750*/  LDS R5, [R11.X4+0x3e00] ;  /* 0x003e00000b057984 */ /* 0x000e280000004800 */
[----:B---3--:R-:W-:Y:S04]  /*a760*/  STL.64 [R1+0x630], R22 ;  /* 0x0006301601007387 */ /* 0x008fe80000100a00 */
[----:B----4-:R3:W-:Y:S04]  /*a770*/  STL.64 [R1+0x628], R20 ;  /* 0x0006281401007387 */ /* 0x0107e80000100a00 */
[----:B--2---:R-:W2:Y:S04]  /*a780*/  LDL.LU R12, [R1+0x130] ;  /* 0x00013000010c7983 */ /* 0x004ea80000300800 */
[----:B------:R-:W2:Y:S04]  /*a790*/  LDL.LU R13, [R1+0x134] ;  /* 0x00013400010d7983 */ /* 0x000ea80000300800 */
[----:B------:R-:W4:Y:S04]  /*a7a0*/  LDL.LU R14, [R1+0x138] ;  /* 0x00013800010e7983 */ /* 0x000f280000300800 */
[----:B------:R-:W4:Y:S04]  /*a7b0*/  LDL.LU R15, [R1+0x13c] ;  /* 0x00013c00010f7983 */ /* 0x000f280000300800 */
[----:B----4-:R-:W-:Y:S04]  /*a7c0*/  STL.64 [R1+0x640], R14 ;  /* 0x0006400e01007387 */ /* 0x010fe80000100a00 */
[----:B--2---:R2:W-:Y:S04]  /*a7d0*/  STL.64 [R1+0x638], R12 ;  /* 0x0006380c01007387 */ /* 0x0045e80000100a00 */
[----:B---3--:R-:W3:Y:S04]  /*a7e0*/  LDL.LU R20, [R1+0x150] ;  /* 0x0001500001147983 */ /* 0x008ee80000300800 */
[----:B------:R-:W3:Y:S04]  /*a7f0*/  LDL.LU R21, [R1+0x154] ;  /* 0x0001540001157983 */ /* 0x000ee80000300800 */
[----:B------:R-:W3:Y:S04]  /*a800*/  LDL.LU R22, [R1+0x158] ;  /* 0x0001580001167983 */ /* 0x000ee80000300800 */
[----:B------:R-:W3:Y:S04]  /*a810*/  LDL.LU R23, [R1+0x15c] ;  /* 0x00015c0001177983 */ /* 0x000ee80000300800 */
[----:B--2---:R-:W2:Y:S04]  /*a820*/  LDL.LU R12, [R1+0x170] ;  /* 0x00017000010c7983 */ /* 0x004ea80000300800 */
[----:B------:R-:W2:Y:S04]  /*a830*/  LDL.LU R13, [R1+0x174] ;  /* 0x00017400010d7983 */ /* 0x000ea80000300800 */
[----:B------:R-:W2:Y:S04]  /*a840*/  LDL.LU R14, [R1+0x178] ;  /* 0x00017800010e7983 */ /* 0x000ea80000300800 */
[----:B------:R-:W2:Y:S04]  /*a850*/  LDL.LU R15, [R1+0x17c] ;  /* 0x00017c00010f7983 */ /* 0x000ea80000300800 */
[----:B------:R-:W4:Y:S04]  /*a860*/  LDL.LU R16, [R1+0xf0] ;  /* 0x0000f00001107983 */ /* 0x000f280000300800 */
[----:B------:R-:W4:Y:S04]  /*a870*/  LDL.LU R17, [R1+0xf4] ;  /* 0x0000f40001117983 */ /* 0x000f280000300800 */
[----:B------:R-:W4:Y:S04]  /*a880*/  LDL.LU R18, [R1+0xf8] ;  /* 0x0000f80001127983 */ /* 0x000f280000300800 */
[----:B------:R-:W4:Y:S04]  /*a890*/  LDL.LU R19, [R1+0xfc] ;  /* 0x0000fc0001137983 */ /* 0x000f280000300800 */
[----:B0-----:R-:W-:Y:S04]  /*a8a0*/  STL [R1+0xec], R6 ;  /* 0x0000ec0601007387 */ /* 0x001fe80000100800 */
[----:B-1----:R-:W-:Y:S04]  /*a8b0*/  STL [R1+0x144], R4 ;  /* 0x0001440401007387 */ /* 0x002fe80000100800 */
[----:B------:R-:W0:Y:S04]  /*a8c0*/  LDS R6, [R11.X4+0x4000] ;  /* 0x004000000b067984 */ /* 0x000e280000004800 */
[----:B------:R-:W-:Y:S04]  /*a8d0*/  STL [R1+0x140], R5 ;  /* 0x0001400501007387 */ /* 0x000fe80000100800 */
[----:B------:R-:W1:Y:S04]  /*a8e0*/  LDS R5, [R11.X4+0x4400] ;  /* 0x004400000b057984 */ /* 0x000e680000004800 */
[----:B------:R-:W1:Y:S04]  /*a8f0*/  LDS R4, [R11.X4+0x4200] ;  /* 0x004200000b047984 */ /* 0x000e680000004800 */
[----:B------:R-:W-:Y:S06]  /*a900*/  BAR.SYNC.DEFER_BLOCKING 0x0 ;  /* 0x0000000000007b1d */ /* 0x000fec0000010000 */
[----:B0-----:R-:W-:Y:S04]  /*a910*/  STL [R1+0x12c], R6 ;  /* 0x00012c0601007387 */ /* 0x001fe80000100800 */
[----:B-1----:R-:W-:Y:S04]  /*a920*/  STL [R1+0x5b8], R5 ;  /* 0x0005b80501007387 */ /* 0x002fe80000100800 */
[----:B------:R0:W-:Y:S04]  /*a930*/  STL [R1+0x128], R4 ;  /* 0x0001280401007387 */ /* 0x0001e80000100800 */
[----:B------:R1:W-:Y:S04]  /*a940*/  STL [R1+0x5bc], R7 ;  /* 0x0005bc0701007387 */ /* 0x0003e80000100800 */
[----:B0-----:R-:W4:Y:S04]  /*a950*/  LDL.LU R4, [R1+0xb0] ;  /* 0x0000b00001047983 */ /* 0x001f280000300800 */
[----:B------:R-:W4:Y:S04]  /*a960*/  LDL.LU R5, [R1+0xb4] ;  /* 0x0000b40001057983 */ /* 0x000f280000300800 */
[----:B------:R-:W4:Y:S04]  /*a970*/  LDL.LU R6, [R1+0xb8] ;  /* 0x0000b80001067983 */ /* 0x000f280000300800 */
[----:B-1----:R-:W4:Y:S04]  /*a980*/  LDL.LU R7, [R1+0xbc] ;  /* 0x0000bc0001077983 */ /* 0x002f280000300800 */
[----:B------:R-:W-:Y:S04]  /*a990*/  STL [R1+0x5c0], R9 ;  /* 0x0005c00901007387 */ /* 0x000fe80000100800 */
[----:B------:R-:W-:Y:S04]  /*a9a0*/  STL [R1+0x5c4], R27 ;  /* 0x0005c41b01007387 */ /* 0x000fe80000100800 */
[----:B------:R-:W-:Y:S04]  /*a9b0*/  STL [R1+0x5c8], R26 ;  /* 0x0005c81a01007387 */ /* 0x000fe80000100800 */
[----:B------:R0:W-:Y:S04]  /*a9c0*/  STL [R1+0x5cc], R24 ;  /* 0x0005cc1801007387 */ /* 0x0001e80000100800 */
[----:B0-----:R-:W4:Y:S04]  /*a9d0*/  LDL.LU R24, [R1+0xd0] ;  /* 0x0000d00001187983 */ /* 0x001f280000300800 */
[----:B------:R-:W4:Y:S04]  /*a9e0*/  LDL.LU R25, [R1+0xd4] ;  /* 0x0000d40001197983 */ /* 0x000f280000300800 */
[----:B------:R-:W4:Y:S04]  /*a9f0*/  LDL.LU R26, [R1+0xd8] ;  /* 0x0000d800011a7983 */ /* 0x000f280000300800 */
[----:B------:R-:W4:Y:S04]  /*aa00*/  LDL.LU R27, [R1+0xdc] ;  /* 0x0000dc00011b7983 */ /* 0x000f280000300800 */
[----:B---3--:R-:W-:Y:S04]  /*aa10*/  STS.128 [R0+0x10], R20 ;  /* 0x0000101400007388 */ /* 0x008fe80000000c00 */
[----:B--2---:R0:W-:Y:S04]  /*aa20*/  STS.128 [R0], R12 ;  /* 0x0000000c00007388 */ /* 0x0041e80000000c00 */
[----:B0-----:R-:W2:Y:S04]  /*aa30*/  LDL.LU.64 R14, [R1+0x640] ;  /* 0x00064000010e7983 */ /* 0x001ea80000300a00 */
[----:B------:R-:W2:Y:S04]  /*aa40*/  LDL.LU.64 R12, [R1+0x638] ;  /* 0x00063800010c7983 */ /* 0x000ea80000300a00 */
[----:B------:R-:W3:Y:S04]  /*aa50*/  LDL.LU.64 R22, [R1+0x630] ;  /* 0x0006300001167983 */ /* 0x000ee80000300a00 */
[----:B------:R-:W3:Y:S04]  /*aa60*/  LDL.LU.64 R20, [R1+0x628] ;  /* 0x0006280001147983 */ /* 0x000ee80000300a00 */
[----:B----4-:R-:W-:Y:S04]  /*aa70*/  STS.128 [R0+0x800], R16 ;  /* 0x0008001000007388 */ /* 0x010fe80000000c00 */
[----:B--2---:R0:W-:Y:S04]  /*aa80*/  STS.128 [R0+0x400], R12 ;  /* 0x0004000c00007388 */ /* 0x0041e80000000c00 */
[----:B---3--:R1:W-:Y:S04]  /*aa90*/  STS.128 [R0+0x410], R20 ;  /* 0x0004101400007388 */ /* 0x0083e80000000c00 */
[----:B0-----:R-:W2:Y:S04]  /*aaa0*/  LDL.LU.64 R14, [R1+0x620] ;  /* 0x00062000010e7983 */ /* 0x001ea80000300a00 */
[----:B------:R-:W2:Y:S04]  /*aab0*/  LDL.LU.64 R12, [R1+0x618] ;  /* 0x00061800010c7983 */ /* 0x000ea80000300a00 */
[----:B-1----:R-:W3:Y:S04]  /*aac0*/  LDL.LU.64 R22, [R1+0x610] ;  /* 0x0006100001167983 */ /* 0x002ee80000300a00 */
[----:B------:R-:W3:Y:S04]  /*aad0*/  LDL.LU.64 R20, [R1+0x608] ;  /* 0x0006080001147983 */ /* 0x000ee80000300a00 */
[----:B------:R-:W4:Y:S04]  /*aae0*/  LDL.LU.64 R18, [R1+0x600] ;  /* 0x0006000001127983 */ /* 0x000f280000300a00 */
[----:B------:R-:W4:Y:S04]  /*aaf0*/  LDL.LU.64 R16, [R1+0x5f8] ;  /* 0x0005f80001107983 */ /* 0x000f280000300a00 */
[----:B------:R0:W-:Y:S04]  /*ab00*/  STS.128 [R0+0xc00], R4 ;  /* 0x000c000400007388 */ /* 0x0001e80000000c00 */
[----:B------:R-:W4:Y:S04]  /*ab10*/  LDL.LU R8, [R1+0x80] ;  /* 0x0000800001087983 */ /* 0x000f280000300800 */
[----:B------:R1:W-:Y:S04]  /*ab20*/  STS.128 [R0+0x810], R24 ;  /* 0x0008101800007388 */ /* 0x0003e80000000c00 */
[----:B0-----:R-:W4:Y:S04]  /*ab30*/  LDL.LU R6, [R1+0x84] ;  /* 0x0000840001067983 */ /* 0x001f280000300800 */
[----:B-1----:R-:W4:Y:S04]  /*ab40*/  LDL.LU R24, [R1+0x160] ;  /* 0x0001600001187983 */ /* 0x002f280000300800 */
[----:B------:R-:W4:Y:S04]  /*ab50*/  LDL.LU R4, [R1+0xa0] ;  /* 0x0000a00001047983 */ /* 0x000f280000300800 */
[----:B------:R-:W4:Y:S04]  /*ab60*/  LDL.LU R27, [R1+0x14c] ;  /* 0x00014c00011b7983 */ /* 0x000f280000300800 */
[----:B------:R-:W4:Y:S04]  /*ab70*/  LDL.LU R7, [R1+0x100] ;  /* 0x0001000001077983 */ /* 0x000f280000300800 */
[----:B------:R-:W-:Y:S04]  /*ab80*/  STL [R1+0x5d0], R0 ;  /* 0x0005d00001007387 */ /* 0x000fe80000100800 */
[----:B--2---:R-:W-:Y:S04]  /*ab90*/  STS.128 [R0+0x1010], R12 ;  /* 0x0010100c00007388 */ /* 0x004fe80000000c00 */
[----:B---3--:R-:W-:Y:S04]  /*aba0*/  STS.128 [R0+0xc10], R20 ;  /* 0x000c101400007388 */ /* 0x008fe80000000c00 */
[----:B----4-:R0:W-:Y:S01]  /*abb0*/  STS.128 [R0+0x1000], R16 ;  /* 0x0010001000007388 */ /* 0x0101e20000000c00 */
[----:B------:R-:W-:-:S02]  /*abc0*/  FADD.FTZ R3, RZ, R3 ;  /* 0x00000003ff037221 */ /* 0x000fc40000010000 */
[----:B------:R-:W-:Y:S01]  /*abd0*/  FADD.FTZ R2, RZ, R2 ;  /* 0x00000002ff027221 */ /* 0x000fe20000010000 */
[----:B------:R-:W-:Y:S06]  /*abe0*/  BAR.SYNC.DEFER_BLOCKING 0x0 ;  /* 0x0000000000007b1d */ /* 0x000fec0000010000 */
[----:B0-----:R-:W2:Y:S01]  /*abf0*/  LDL.LU R0, [R1+0x144] ;  /* 0x0001440001007983 */ /* 0x001ea20000300800 */
[----:B------:R-:W-:Y:S02]  /*ac00*/  FADD.FTZ R29, RZ, R29 ;  /* 0x0000001dff1d7221 */ /* 0x000fe40000010000 */
[----:B------:R-:W-:Y:S01]  /*ac10*/  FADD.FTZ R24, R24, R6 ;  /* 0x0000000618187221 */ /* 0x000fe20000010000 */
[----:B------:R-:W-:Y:S04]  /*ac20*/  LDS R25, [R11.X4] ;  /* 0x000000000b197984 */ /* 0x000fe80000004800 */
[----:B------:R-:W-:Y:S01]  /*ac30*/  LDS R23, [R11.X4+0x200] ;  /* 0x000200000b177984 */ /* 0x000fe20000004800 */
[----:B------:R-:W-:-:S03]  /*ac40*/  FADD.FTZ R27, R27, R4 ;  /* 0x000000041b1b7221 */ /* 0x000fc60000010000 */
[----:B------:R-:W0:Y:S04]  /*ac50*/  LDS R22, [R11.X4+0x400] ;  /* 0x000400000b167984 */ /* 0x000e280000004800 */
[----:B------:R-:W1:Y:S04]  /*ac60*/  LDS R21, [R11.X4+0x1400] ;  /* 0x001400000b157984 */ /* 0x000e680000004800 */
[----:B------:R-:W-:Y:S04]  /*ac70*/  LDS R19, [R11.X4+0x1600] ;  /* 0x001600000b137984 */ /* 0x000fe80000004800 */
[----:B------:R-:W3:Y:S04]  /*ac80*/  LDS R18, [R11.X4+0x1800] ;  /* 0x001800000b127984 */ /* 0x000ee80000004800 */
[----:B------:R-:W4:Y:S04]  /*ac90*/  LDS R17, [R11.X4+0x800] ;  /* 0x000800000b117984 */ /* 0x000f280000004800 */
[----:B------:R-:W0:Y:S04]  /*aca0*/  LDS R14, [R11.X4+0xc00] ;  /* 0x000c00000b0e7984 */ /* 0x000e280000004800 */
[----:B------:R-:W0:Y:S04]  /*acb0*/  LDS R13, [R11.X4+0x1c00] ;  /* 0x001c00000b0d7984 */ /* 0x000e280000004800 */
[----:B------:R-:W0:Y:S04]  /*acc0*/  LDS R20, [R11.X4+0x600] ;  /* 0x000600000b147984 */ /* 0x000e280000004800 */
[----:B------:R-:W-:Y:S04]  /*acd0*/  LDS R16, [R11.X4+0x1a00] ;  /* 0x001a00000b107984 */ /* 0x000fe80000004800 */
[----:B------:R-:W0:Y:S04]  /*ace0*/  LDS R15, [R11.X4+0xa00] ;  /* 0x000a00000b0f7984 */ /* 0x000e280000004800 */
[----:B------:R-:W0:Y:S04]  /*acf0*/  LDS R12, [R11.X4+0x1e00] ;  /* 0x001e00000b0c7984 */ /* 0x000e280000004800 */
[----:B------:R-:W0:Y:S04]  /*ad00*/  LDS R10, [R11.X4+0x2000] ;  /* 0x002000000b0a7984 */ /* 0x000e280000004800 */
[----:B--2---:R2:W-:Y:S04]  /*ad10*/  STL [R1+0x5d8], R0 ;  /* 0x0005d80001007387 */ /* 0x0045e80000100800 */
[----:B--2---:R-:W2:Y:S04]  /*ad20*/  LDL.LU R0, [R1+0xc0] ;  /* 0x0000c00001007983 */ /* 0x004ea80000300800 */
[----:B------:R-:W2:Y:S04]  /*ad30*/  LDL.LU R26, [R1+0x140] ;  /* 0x00014000011a7983 */ /* 0x000ea80000300800 */
[----:B------:R-:W2:Y:S04]  /*ad40*/  LDL.LU R9, [R1+0x12c] ;  /* 0x00012c0001097983 */ /* 0x000ea80000300800 */
[----:B------:R-:W2:Y:S04]  /*ad50*/  LDL.LU R5, [R1+0x128] ;  /* 0x0001280001057983 */ /* 0x000ea80000300800 */
[----:B--2---:R2:W-:Y:S02]  /*ad60*/  STL [R1+0x5d4], R5 ;  /* 0x0005d40501007387 */ /* 0x0045e40000100800 */
[----:B--2---:R-:W-:-:S02]  /*ad70*/  FADD.FTZ R5, RZ, R28 ;  /* 0x0000001cff057221 */ /* 0x004fc40000010000 */
[----:B------:R-:W2:Y:S02]  /*ad80*/  LDL.LU R28, [R1+0x44] ;  /* 0x00004400011c7983 */ /* 0x000ea40000300800 */
[----:B--2---:R-:W-:Y:S02]  /*ad90*/  FADD.FTZ R28, R3, R28 ;  /* 0x0000001c031c7221 */ /* 0x004fe40000010000 */
[----:B------:R-:W2:Y:S02]  /*ada0*/  LDL.LU R3, [R1+0x48] ;  /* 0x0000480001037983 */ /* 0x000ea40000300800 */
[----:B--2---:R-:W-:Y:S02]  /*adb0*/  FADD.FTZ R3, R2, R3 ;  /* 0x0000000302037221 */ /* 0x004fe40000010000 */
[----:B------:R-:W2:Y:S01]  /*adc0*/  LDL.LU R2, [R1+0x4c] ;  /* 0x00004c0001027983 */ /* 0x000ea20000300800 */
[----:B------:R-:W-:Y:S02]  /*add0*/  FADD.FTZ R5, R5, R8 ;  /* 0x0000000805057221 */ /* 0x000fe40000010000 */
[----:B--2---:R-:W-:-:S02]  /*ade0*/  FADD.FTZ R2, R29, R2 ;  /* 0x000000021d027221 */ /* 0x004fc40000010000 */
[----:B------:R-:W2:Y:S04]  /*adf0*/  LDL.LU R29, [R1+0xc8] ;  /* 0x0000c800011d7983 */ /* 0x000ea80000300800 */
[----:B------:R-:W2:Y:S04]  /*ae00*/  LDL.LU R8, [R1+0x5f0] ;  /* 0x0005f00001087983 */ /* 0x000ea80000300800 */
[----:B------:R-:W2:Y:S04]  /*ae10*/  LDL.LU R6, [R1+0x5ec] ;  /* 0x0005ec0001067983 */ /* 0x000ea80000300800 */
[----:B------:R-:W2:Y:S02]  /*ae20*/  LDL.LU R4, [R1+0x5e8] ;  /* 0x0005e80001047983 */ /* 0x000ea40000300800 */
[----:B--2---:R-:W-:-:S02]  /*ae30*/  FADD.FTZ R7, R7, R4 ;  /* 0x0000000407077221 */ /* 0x004fc40000010000 */
        /* <DEDUP_REMOVED lines=8> */
[----:B------:R-:W2:Y:S02]  /*aec0*/  LDL.LU R28, [R1+0xe0] ;  /* 0x0000e000011c7983 */ /* 0x000ea40000300800 */
[----:B--2---:R-:W-:Y:S02]  /*aed0*/  FADD.FTZ R28, R3, R28 ;  /* 0x0000001c031c7221 */ /* 0x004fe40000010000 */
[----:B------:R-:W2:Y:S02]  /*aee0*/  LDL.LU R3, [R1+0xe8] ;  /* 0x0000e80001037983 */ /* 0x000ea40000300800 */
[----:B--2---:R-:W-:-:S02]  /*aef0*/  FADD.FTZ R3, R2, R3 ;  /* 0x0000000302037221 */ /* 0x004fc40000010000 */
[----:B------:R-:W2:Y:S01]  /*af00*/  LDL.LU R2, [R1+0xec] ;  /* 0x0000ec0001027983 */ /* 0x000ea20000300800 */
[----:B------:R-:W-:Y:S02]  /*af10*/  FADD.FTZ R24, R24, R0 ;  /* 0x0000000018187221 */ /* 0x000fe40000010000 */
[----:B------:R-:W-:Y:S02]  /*af20*/  FADD.FTZ R27, R27, R26 ;  /* 0x0000001a1b1b7221 */ /* 0x000fe40000010000 */
[----:B------:R-:W-:Y:S02]  /*af30*/  FADD.FTZ R7, R7, R9 ;  /* 0x0000000907077221 */ /* 0x000fe40000010000 */
[----:B--2---:R-:W-:Y:S02]  /*af40*/  FADD.FTZ R2, R5, R2 ;  /* 0x0000000205027221 */ /* 0x004fe40000010000 */
[----:B------:R-:W2:Y:S04]  /*af50*/  LDL.LU R5, [R1+0x5d4] ;  /* 0x0005d40001057983 */ /* 0x000ea80000300800 */
[----:B------:R-:W3:Y:S04]  /*af60*/  LDL.LU R0, [R1+0x5d0] ;  /* 0x0005d00001007983 */ /* 0x000ee80000300800 */
[----:B------:R0:W-:Y:S04]  /*af70*/  STL [R1+0xb4], R24 ;  /* 0x0000b41801007387 */ /* 0x0001e80000100800 */
[----:B0-----:R-:W3:Y:S04]  /*af80*/  LDL.LU R24, [R1+0x5cc] ;  /* 0x0005cc0001187983 */ /* 0x001ee80000300800 */
[----:B------:R-:W3:Y:S04]  /*af90*/  LDL.LU R26, [R1+0x5c8] ;  /* 0x0005c800011a7983 */ /* 0x000ee80000300800 */
[----:B------:R0:W-:Y:S04]  /*afa0*/  STL [R1+0xb8], R27 ;  /* 0x0000b81b01007387 */ /* 0x0001e80000100800 */
[----:B0-----:R-:W4:Y:S04]  /*afb0*/  LDL.LU R27, [R1+0x5c4] ;  /* 0x0005c400011b7983 */ /* 0x001f280000300800 */
[----:B------:R-:W4:Y:S04]  /*afc0*/  LDL.LU R9, [R1+0x5c0] ;  /* 0x0005c00001097983 */ /* 0x000f280000300800 */
[----:B------:R0:W-:Y:S04]  /*afd0*/  STL [R1+0xbc], R7 ;  /* 0x0000bc0701007387 */ /* 0x0001e80000100800 */
[----:B0-----:R-:W4:Y:S01]  /*afe0*/  LDL.LU R7, [R1+0x5bc] ;  /* 0x0005bc0001077983 */ /* 0x001f220000300800 */
[----:B--2---:R-:W-:-:S03]  /*aff0*/  FADD.FTZ R4, R4, R5 ;  /* 0x0000000504047221 */ /* 0x004fc60000010000 */
[----:B------:R-:W2:Y:S04]  /*b000*/  LDL.LU R5, [R1+0x5b8] ;  /* 0x0005b80001057983 */ /* 0x000ea80000300800 */
[----:B------:R0:W-:Y:S04]  /*b010*/  STL [R1+0xcc], R4 ;  /* 0x0000cc0401007387 */ /* 0x0001e80000100800 */
[----:B0-----:R-:W2:Y:S01]  /*b020*/  LDL.LU R4, [R1+0x5b4] ;  /* 0x0005b40001047983 */ /* 0x001ea20000300800 */
[----:B---3--:R-:W-:Y:S02]  /*b030*/  FADD.FTZ R3, R3, R26 ;  /* 0x0000001a03037221 */ /* 0x008fe40000010000 */
[----:B------:R-:W-:-:S02]  /*b040*/  FADD.FTZ R24, R2, R24 ;  /* 0x0000001802187221 */ /* 0x000fc40000010000 */
[----:B------:R-:W-:Y:S02]  /*b050*/  FADD.FTZ R2, RZ, R22 ;  /* 0x00000016ff027221 */ /* 0x000fe40000010000 */
[----:B----4-:R-:W-:Y:S02]  /*b060*/  FADD.FTZ R27, R28, R27 ;  /* 0x0000001b1c1b7221 */ /* 0x010fe40000010000 */
[----:B------:R-:W-:Y:S02]  /*b070*/  FADD.FTZ R29, R29, R9 ;  /* 0x000000091d1d7221 */ /* 0x000fe40000010000 */
[----:B------:R-:W-:Y:S02]  /*b080*/  FADD.FTZ R28, RZ, R25 ;  /* 0x00000019ff1c7221 */ /* 0x000fe40000010000 */
[----:B------:R-:W-:Y:S02]  /*b090*/  FADD.FTZ R8, R8, R7 ;  /* 0x0000000708087221 */ /* 0x000fe40000010000 */
[----:B-1----:R-:W-:-:S02]  /*b0a0*/  FADD.FTZ R21, R28, R21 ;  /* 0x000000151c157221 */ /* 0x002fc40000010000 */
[----:B------:R-:W-:Y:S02]  /*b0b0*/  FADD.FTZ R2, R2, R18 ;  /* 0x0000001202027221 */ /* 0x000fe40000010000 */
[----:B------:R-:W-:Y:S02]  /*b0c0*/  FADD.FTZ R28, RZ, R17 ;  /* 0x00000011ff1c7221 */ /* 0x000fe40000010000 */
[----:B--2---:R-:W-:Y:S02]  /*b0d0*/  FADD.FTZ R6, R6, R5 ;  /* 0x0000000506067221 */ /* 0x004fe40000010000 */
[----:B------:R-:W2:Y:S04]  /*b0e0*/  LDL.LU R5, [R1+0x5b0] ;  /* 0x0005b00001057983 */ /* 0x000ea80000300800 */
[----:B------:R0:W-:Y:S04]  /*b0f0*/  STL [R1+0xd8], R6 ;  /* 0x0000d80601007387 */ /* 0x0001e80000100800 */
[----:B0-----:R-:W2:Y:S04]  /*b100*/  LDL.LU R6, [R1+0x5ac] ;  /* 0x0005ac0001067983 */ /* 0x001ea80000300800 */
[----:B------:R-:W2:Y:S04]  /*b110*/  LDL.LU R7, [R1+0x5a8] ;  /* 0x0005a80001077983 */ /* 0x000ea80000300800 */
[----:B------:R0:W-:Y:S04]  /*b120*/  STL [R1+0xd4], R8 ;  /* 0x0000d40801007387 */ /* 0x0001e80000100800 */
[----:B0-----:R-:W3:Y:S04]  /*b130*/  LDL.LU R8, [R1+0x5a4] ;  /* 0x0005a40001087983 */ /* 0x001ee80000300800 */
[----:B------:R-:W3:Y:S04]  /*b140*/  LDL.LU R9, [R1+0x5a0] ;  /* 0x0005a00001097983 */ /* 0x000ee80000300800 */
[----:B------:R-:W-:Y:S04]  /*b150*/  STL [R1+0xd0], R29 ;  /* 0x0000d01d01007387 */ /* 0x000fe80000100800 */
[----:B------:R-:W-:Y:S04]  /*b160*/  STL [R1+0xc8], R27 ;  /* 0x0000c81b01007387 */ /* 0x000fe80000100800 */
[----:B------:R0:W-:Y:S02]  /*b170*/  STL [R1+0xc4], R3 ;  /* 0x0000c40301007387 */ /* 0x0001e40000100800 */
[----:B0-----:R-:W-:-:S02]  /*b180*/  FADD.FTZ R3, RZ, R23 ;  /* 0x00000017ff037221 */ /* 0x001fc40000010000 */
[----:B------:R-:W-:Y:S02]  /*b190*/  STL [R1+0xc0], R24 ;  /* 0x0000c01801007387 */ /* 0x000fe40000100800 */
[----:B------:R-:W-:Y:S02]  /*b1a0*/  FADD.FTZ R3, R3, R19 ;  /* 0x0000001303037221 */ /* 0x000fe40000010000 */
[----:B------:R-:W-:Y:S04]  /*b1b0*/  STL [R1+0x9c], R21 ;  /* 0x00009c1501007387 */ /* 0x000fe80000100800 */
[----:B------:R-:W-:Y:S04]  /*b1c0*/  STL [R1+0x84], R3 ;  /* 0x0000840301007387 */ /* 0x000fe80000100800 */
[----:B------:R0:W-:Y:S02]  /*b1d0*/  STL [R1+0x80], R2 ;  /* 0x0000800201007387 */ /* 0x0001e40000100800 */
[----:B0-----:R-:W-:-:S02]  /*b1e0*/  FADD.FTZ R2, RZ, R14 ;  /* 0x0000000eff027221 */ /* 0x001fc40000010000 */
[----:B------:R-:W-:Y:S02]  /*b1f0*/  FADD.FTZ R14, R28, R13 ;  /* 0x0000000d1c0e7221 */ /* 0x000fe40000010000 */
[----:B------:R-:W0:Y:S01]  /*b200*/  LDS R13, [R11.X4+0xe00] ;  /* 0x000e00000b0d7984 */ /* 0x000e220000004800 */
[----:B------:R-:W-:Y:S02]  /*b210*/  FADD.FTZ R29, RZ, R20 ;  /* 0x00000014ff1d7221 */ /* 0x000fe40000010000 */
[----:B------:R-:W-:Y:S01]  /*b220*/  FADD.FTZ R3, RZ, R15 ;  /* 0x0000000fff037221 */ /* 0x000fe20000010000 */
[----:B------:R-:W-:Y:S01]  /*b230*/  LDS R28, [R11.X4+0x3600] ;  /* 0x003600000b1c7984 */ /* 0x000fe20000004800 */
[----:B------:R-:W-:Y:S02]  /*b240*/  FADD.FTZ R16, R29, R16 ;  /* 0x000000101d107221 */ /* 0x000fe40000010000 */
[----:B------:R-:W-:Y:S01]  /*b250*/  FADD.FTZ R3, R3, R12 ;  /* 0x0000000c03037221 */ /* 0x000fe20000010000 */
[----:B------:R-:W-:Y:S04]  /*b260*/  LDS R29, [R11.X4+0x3400] ;  /* 0x003400000b1d7984 */ /* 0x000fe80000004800 */
[----:B------:R1:W-:Y:S04]  /*b270*/  STL [R1+0x7c], R16 ;  /* 0x00007c1001007387 */ /* 0x0003e80000100800 */
[----:B------:R-:W-:Y:S04]  /*b280*/  STL [R1+0x74], R14 ;  /* 0x0000740e01007387 */ /* 0x000fe80000100800 */
[----:B------:R-:W4:Y:S01]  /*b290*/  LDL.LU R20, [R1+0x10] ;  /* 0x0000100001147983 */ /* 0x000f220000300800 */
[----:B------:R-:W-:-:S03]  /*b2a0*/  FADD.FTZ R10, R2, R10 ;  /* 0x0000000a020a7221 */ /* 0x000fc60000010000 */
[----:B------:R-:W-:Y:S04]  /*b2b0*/  LDS R2, [R11.X4+0x1200] ;  /* 0x001200000b027984 */ /* 0x000fe80000004800 */
[----:B0-----:R0:W-:Y:S04]  /*b2c0*/  STL [R1+0x78], R13 ;  /* 0x0000780d01007387 */ /* 0x0011e80000100800 */
[----:B------:R-:W-:Y:S04]  /*b2d0*/  STL [R1+0x70], R3 ;  /* 0x0000700301007387 */ /* 0x000fe80000100800 */
[----:B------:R-:W4:Y:S04]  /*b2e0*/  LDL.LU R21, [R1+0x14] ;  /* 0x0000140001157983 */ /* 0x000f280000300800 */
[----:B------:R-:W4:Y:S04]  /*b2f0*/  LDL.LU R22, [R1+0x18] ;  /* 0x0000180001167983 */ /* 0x000f280000300800 */
[----:B------:R-:W4:Y:S04]  /*b300*/  LDL.LU R23, [R1+0x1c] ;  /* 0x00001c0001177983 */ /* 0x000f280000300800 */
[----:B-1----:R-:W2:Y:S04]  /*b310*/  LDL.LU R16, [R1+0x20] ;  /* 0x0000200001107983 */ /* 0x002ea80000300800 */
[----:B------:R-:W2:Y:S04]  /*b320*/  LDL.LU R17, [R1+0x24] ;  /* 0x0000240001117983 */ /* 0x000ea80000300800 */
[----:B------:R-:W2:Y:S04]  /*b330*/  LDL.LU R18, [R1+0x28] ;  /* 0x0000280001127983 */ /* 0x000ea80000300800 */
[----:B------:R-:W2:Y:S04]  /*b340*/  LDL.LU R19, [R1+0x2c] ;  /* 0x00002c0001137983 */ /* 0x000ea80000300800 */
[----:B------:R-:W2:Y:S04]  /*b350*/  LDL.LU R12, [R1+0x30] ;  /* 0x00003000010c7983 */ /* 0x000ea80000300800 */
[----:B0-----:R-:W2:Y:S04]  /*b360*/  LDL.LU R13, [R1+0x34] ;  /* 0x00003400010d7983 */ /* 0x001ea80000300800 */
[----:B------:R-:W2:Y:S04]  /*b370*/  LDL.LU R14, [R1+0x38] ;  /* 0x00003800010e7983 */ /* 0x000ea80000300800 */
[----:B------:R-:W2:Y:S04]  /*b380*/  LDL.LU R15, [R1+0x3c] ;  /* 0x00003c00010f7983 */ /* 0x000ea80000300800 */
[----:B------:R-:W2:Y:S04]  /*b390*/  LDL.LU R24, [R1] ;  /* 0x0000000001187983 */ /* 0x000ea80000300800 */
[----:B------:R-:W2:Y:S04]  /*b3a0*/  LDL.LU R25, [R1+0x4] ;  /* 0x0000040001197983 */ /* 0x000ea80000300800 */
[----:B------:R-:W2:Y:S04]  /*b3b0*/  LDL.LU R26, [R1+0x8] ;  /* 0x00000800011a7983 */ /* 0x000ea80000300800 */
[----:B------:R-:W2:Y:S04]  /*b3c0*/  LDL.LU R27, [R1+0xc] ;  /* 0x00000c00011b7983 */ /* 0x000ea80000300800 */
[----:B------:R-:W0:Y:S04]  /*b3d0*/  LDS R3, [R11.X4+0x1000] ;  /* 0x001000000b037984 */ /* 0x000e280000004800 */
[----:B------:R-:W-:Y:S04]  /*b3e0*/  STL [R1+0x64], R10 ;  /* 0x0000640a01007387 */ /* 0x000fe80000100800 */
[----:B------:R-:W1:Y:S04]  /*b3f0*/  LDS R10, [R11.X4+0x2200] ;  /* 0x002200000b0a7984 */ /* 0x000e680000004800 */
[----:B0-----:R-:W-:Y:S04]  /*b400*/  STL [R1+0x6c], R3 ;  /* 0x00006c0301007387 */ /* 0x001fe80000100800 */
[----:B------:R-:W0:Y:S04]  /*b410*/  LDS R3, [R11.X4+0x2400] ;  /* 0x002400000b037984 */ /* 0x000e280000004800 */
[----:B------:R-:W-:Y:S04]  /*b420*/  STL [R1+0x68], R2 ;  /* 0x0000680201007387 */ /* 0x000fe80000100800 */
[----:B------:R-:W0:Y:S04]  /*b430*/  LDS R2, [R11.X4+0x2600] ;  /* 0x002600000b027984 */ /* 0x000e280000004800 */
[----:B-1----:R-:W-:Y:S04]  /*b440*/  STL [R1+0x60], R10 ;  /* 0x0000600a01007387 */ /* 0x002fe80000100800 */
[----:B------:R-:W1:Y:S04]  /*b450*/  LDS R10, [R11.X4+0x2800] ;  /* 0x002800000b0a7984 */ /* 0x000e680000004800 */
[----:B0-----:R-:W-:Y:S04]  /*b460*/  STL [R1+0x5c], R3 ;  /* 0x00005c0301007387 */ /* 0x001fe80000100800 */
[----:B------:R-:W0:Y:S04]  /*b470*/  LDS R3, [R11.X4+0x2a00] ;  /* 0x002a00000b037984 */ /* 0x000e280000004800 */
[----:B------:R-:W-:Y:S04]  /*b480*/  STL [R1+0x58], R2 ;  /* 0x0000580201007387 */ /* 0x000fe80000100800 */
[----:B------:R-:W3:Y:S04]  /*b490*/  LDS R2, [R11.X4+0x2c00] ;  /* 0x002c00000b027984 */ /* 0x000ee80000004800 */
[----:B-1----:R-:W-:Y:S04]  /*b4a0*/  STL [R1+0x54], R10 ;  /* 0x0000540a01007387 */ /* 0x002fe80000100800 */
[----:B------:R-:W1:Y:S04]  /*b4b0*/  LDS R10, [R11.X4+0x2e00] ;  /* 0x002e00000b0a7984 */ /* 0x000e680000004800 */
[----:B0-----:R-:W-:Y:S04]  /*b4c0*/  STL [R1+0x50], R3 ;  /* 0x0000500301007387 */ /* 0x001fe80000100800 */
[----:B------:R-:W0:Y:S04]  /*b4d0*/  LDS R3, [R11.X4+0x3000] ;  /* 0x003000000b037984 */ /* 0x000e280000004800 */
[----:B---3--:R-:W-:Y:S04]  /*b4e0*/  STL [R1+0x4c], R2 ;  /* 0x00004c0201007387 */ /* 0x008fe80000100800 */
[----:B------:R-:W3:Y:S04]  /*b4f0*/  LDS R2, [R11.X4+0x3200] ;  /* 0x003200000b027984 */ /* 0x000ee80000004800 */
[----:B-1----:R-:W-:Y:S04]  /*b500*/  STL [R1+0x48], R10 ;  /* 0x0000480a01007387 */ /* 0x002fe80000100800 */
[----:B------:R-:W1:Y:S04]  /*b510*/  LDS R10, [R11.X4+0x3c00] ;  /* 0x003c00000b0a7984 */ /* 0x000e680000004800 */
[----:B0-----:R-:W-:Y:S04]  /*b520*/  STL [R1+0x44], R3 ;  /* 0x0000440301007387 */ /* 0x001fe80000100800 */
[----:B------:R-:W-:Y:S04]  /*b530*/  LDS R3, [R11.X4+0x3800] ;  /* 0x003800000b037984 */ /* 0x000fe80000004800 */
[----:B---3--:R-:W-:Y:S04]  /*b540*/  STL [R1+0x40], R2 ;  /* 0x0000400201007387 */ /* 0x008fe80000100800 */
[----:B------:R-:W-:Y:S04]  /*b550*/  LDS R2, [R11.X4+0x3a00] ;  /* 0x003a00000b027984 */ /* 0x000fe80000004800 */
        /* <DEDUP_REMOVED lines=17> */
[----:B------:R-:W-:Y:S06]  /*b670*/  BAR.SYNC.DEFER_BLOCKING 0x0 ;  /* 0x0000000000007b1d */ /* 0x000fec0000010000 */
[----:B--2---:R-:W-:Y:S04]  /*b680*/  STS.128 [R0], R12 ;  /* 0x0000000c00007388 */ /* 0x004fe80000000c00 */
[----:B0-----:R0:W-:Y:S04]  /*b690*/  STL [R1+0xac], R10 ;  /* 0x0000ac0a01007387 */ /* 0x0011e80000100800 */
[----:B0-----:R-:W2:Y:S04]  /*b6a0*/  LDL.LU R10, [R1+0x59c] ;  /* 0x00059c00010a7983 */ /* 0x001ea80000300800 */
[----:B-1----:R0:W-:Y:S04]  /*b6b0*/  STL [R1+0xb0], R11 ;  /* 0x0000b00b01007387 */ /* 0x0021e80000100800 */
[----:B------:R1:W-:Y:S04]  /*b6c0*/  STS.128 [R0+0x10], R16 ;  /* 0x0000101000007388 */ /* 0x0003e80000000c00 */
[----:B0-----:R-:W2:Y:S04]  /*b6d0*/  LDL.LU R11, [R1+0x598] ;  /* 0x00059800010b7983 */ /* 0x001ea80000300800 */
[----:B------:R-:W3:Y:S04]  /*b6e0*/  LDL.LU.64 R14, [R1+0x590] ;  /* 0x00059000010e7983 */ /* 0x000ee80000300a00 */
[----:B------:R-:W3:Y:S04]  /*b6f0*/  LDL.LU.64 R12, [R1+0x588] ;  /* 0x00058800010c7983 */ /* 0x000ee80000300a00 */
[----:B-1----:R-:W3:Y:S04]  /*b700*/  LDL.LU.64 R18, [R1+0x580] ;  /* 0x0005800001127983 */ /* 0x002ee80000300a00 */
[----:B------:R-:W3:Y:S04]  /*b710*/  LDL.LU.64 R16, [R1+0x578] ;  /* 0x0005780001107983 */ /* 0x000ee80000300a00 */
[----:B----4-:R0:W-:Y:S04]  /*b720*/  STS.128 [R0+0x400], R20 ;  /* 0x0004001400007388 */ /* 0x0101e80000000c00 */
[----:B------:R1:W-:Y:S04]  /*b730*/  STS.128 [R0+0x410], R24 ;  /* 0x0004101800007388 */ /* 0x0003e80000000c00 */
[----:B0-----:R-:W4:Y:S04]  /*b740*/  LDL.LU.64 R22, [R1+0x570] ;  /* 0x0005700001167983 */ /* 0x001f280000300a00 */
[----:B------:R-:W4:Y:S04]  /*b750*/  LDL.LU.64 R20, [R1+0x568] ;  /* 0x0005680001147983 */ /* 0x000f280000300a00 */
[----:B-1----:R-:W4:Y:S04]  /*b760*/  LDL.LU.64 R26, [R1+0x560] ;  /* 0x00056000011a7983 */ /* 0x002f280000300a00 */
[----:B------:R-:W4:Y:S04]  /*b770*/  LDL.LU.64 R24, [R1+0x558] ;  /* 0x0005580001187983 */ /* 0x000f280000300a00 */
[----:B------:R0:W-:Y:S04]  /*b780*/  STS.128 [R0+0x800], R4 ;  /* 0x0008000400007388 */ /* 0x0001e80000000c00 */
[----:B0-----:R-:W4:Y:S04]  /*b790*/  LDL.LU R6, [R1+0x78] ;  /* 0x0000780001067983 */ /* 0x001f280000300800 */
[----:B------:R-:W4:Y:S04]  /*b7a0*/  LDL.LU R4, [R1+0x6c] ;  /* 0x00006c0001047983 */ /* 0x000f280000300800 */
[----:B------:R-:W4:Y:S04]  /*b7b0*/  LDL.LU R7, [R1+0x7c] ;  /* 0x00007c0001077983 */ /* 0x000f280000300800 */
[----:B--2---:R0:W-:Y:S04]  /*b7c0*/  STS.128 [R0+0x810], R8 ;  /* 0x0008100800007388 */ /* 0x0041e80000000c00 */
[----:B---3--:R1:W-:Y:S04]  /*b7d0*/  STS.128 [R0+0xc00], R12 ;  /* 0x000c000c00007388 */ /* 0x0083e80000000c00 */
[----:B0-----:R-:W2:Y:S04]  /*b7e0*/  LDL.LU R9, [R1+0x68] ;  /* 0x0000680001097983 */ /* 0x001ea80000300800 */
[----:B------:R-:W3:Y:S04]  /*b7f0*/  LDL.LU R8, [R1+0x9c] ;  /* 0x00009c0001087983 */ /* 0x000ee80000300800 */
[----:B------:R-:W3:Y:S04]  /*b800*/  LDL.LU R10, [R1+0x80] ;  /* 0x00008000010a7983 */ /* 0x000ee80000300800 */
[----:B------:R-:W3:Y:S04]  /*b810*/  LDL.LU R11, [R1+0x64] ;  /* 0x00006400010b7983 */ /* 0x000ee80000300800 */
[----:B-1----:R-:W3:Y:S04]  /*b820*/  LDL.LU R12, [R1+0x84] ;  /* 0x00008400010c7983 */ /* 0x002ee80000300800 */
[----:B------:R-:W3:Y:S04]  /*b830*/  LDL.LU R14, [R1+0x48] ;  /* 0x00004800010e7983 */ /* 0x000ee80000300800 */
[----:B------:R-:W3:Y:S04]  /*b840*/  LDL.LU R13, [R1+0x74] ;  /* 0x00007400010d7983 */ /* 0x000ee80000300800 */
[----:B------:R-:W3:Y:S04]  /*b850*/  LDL.LU R15, [R1+0x70] ;  /* 0x00007000010f7983 */ /* 0x000ee80000300800 */
[----:B------:R0:W-:Y:S04]  /*b860*/  STS.128 [R0+0xc10], R16 ;  /* 0x000c101000007388 */ /* 0x0001e80000000c00 */
[----:B----4-:R1:W-:Y:S04]  /*b870*/  STS.128 [R0+0x1000], R20 ;  /* 0x0010001400007388 */ /* 0x0103e80000000c00 */
[----:B------:R4:W-:Y:S04]  /*b880*/  STS.128 [R0+0x1010], R24 ;  /* 0x0010101800007388 */ /* 0x0009e80000000c00 */
[----:B0-----:R-:W3:Y:S04]  /*b890*/  LDL.LU R19, [R1+0x58] ;  /* 0x0000580001137983 */ /* 0x001ee80000300800 */
[----:B------:R-:W3:Y:S04]  /*b8a0*/  LDL.LU R16, [R1+0x4c] ;  /* 0x00004c0001107983 */ /* 0x000ee80000300800 */
[----:B------:R-:W3:Y:S04]  /*b8b0*/  LDL.LU R17, [R1+0x44] ;  /* 0x0000440001117983 */ /* 0x000ee80000300800 */
[----:B------:R-:W3:Y:S04]  /*b8c0*/  LDL.LU R18, [R1+0x40] ;  /* 0x0000400001127983 */ /* 0x000ee80000300800 */
[----:B-1----:R-:W3:Y:S04]  /*b8d0*/  LDL.LU R20, [R1+0x54] ;  /* 0x0000540001147983 */ /* 0x002ee80000300800 */
[----:B------:R-:W3:Y:S04]  /*b8e0*/  LDL.LU R21, [R1+0x50] ;  /* 0x0000500001157983 */ /* 0x000ee80000300800 */
[----:B----4-:R-:W4:Y:S04]  /*b8f0*/  LDL.LU R0, [R1+0x60] ;  /* 0x0000600001007983 */ /* 0x010f280000300800 */
[----:B------:R-:W4:Y:S04]  /*b900*/  LDL.LU R27, [R1+0x5c] ;  /* 0x00005c00011b7983 */ /* 0x000f280000300800 */
[----:B------:R-:W4:Y:S01]  /*b910*/  LDL.LU R22, [R1+0x8c] ;  /* 0x00008c0001167983 */ /* 0x000f220000300800 */
[----:B------:R-:W-:-:S02]  /*b920*/  FADD.FTZ R6, RZ, R6 ;  /* 0x00000006ff067221 */ /* 0x000fc40000010000 */
[----:B------:R-:W-:Y:S01]  /*b930*/  FADD.FTZ R4, RZ, R4 ;  /* 0x00000004ff047221 */ /* 0x000fe20000010000 */
[----:B------:R-:W4:Y:S04]  /*b940*/  LDL.LU R24, [R1+0x98] ;  /* 0x0000980001187983 */ /* 0x000f280000300800 */
[----:B------:R-:W4:Y:S04]  /*b950*/  LDL.LU R25, [R1+0xa0] ;  /* 0x0000a00001197983 */ /* 0x000f280000300800 */
[----:B------:R-:W4:Y:S01]  /*b960*/  LDL.LU R26, [R1+0xa4] ;  /* 0x0000a400011a7983 */ /* 0x000f220000300800 */
[----:B--2---:R-:W-:-:S02]  /*b970*/  FADD.FTZ R9, RZ, R9 ;  /* 0x00000009ff097221 */ /* 0x004fc40000010000 */
[----:B---3--:R-:W-:Y:S02]  /*b980*/  FADD.FTZ R10, R10, R16 ;  /* 0x000000100a0a7221 */ /* 0x008fe40000010000 */
[----:B------:R-:W-:Y:S02]  /*b990*/  FADD.FTZ R8, R8, R20 ;  /* 0x0000001408087221 */ /* 0x000fe40000010000 */
[----:B------:R-:W-:Y:S02]  /*b9a0*/  FADD.FTZ R12, R12, R21 ;  /* 0x000000150c0c7221 */ /* 0x000fe40000010000 */
[----:B----4-:R-:W-:Y:S02]  /*b9b0*/  FADD.FTZ R6, R6, R0 ;  /* 0x0000000006067221 */ /* 0x010fe40000010000 */
[----:B------:R-:W-:Y:S02]  /*b9c0*/  FADD.FTZ R4, R4, R27 ;  /* 0x0000001b04047221 */ /* 0x000fe40000010000 */
[----:B------:R-:W2:Y:S01]  /*b9d0*/  LDL.LU R27, [R1+0xa8] ;  /* 0x0000a800011b7983 */ /* 0x000ea20000300800 */
[----:B------:R-:W-:-:S03]  /*b9e0*/  FADD.FTZ R6, R6, R28 ;  /* 0x0000001c06067221 */ /* 0x000fc60000010000 */
[----:B------:R-:W3:Y:S01]  /*b9f0*/  LDL.LU R20, [R1+0xac] ;  /* 0x0000ac0001147983 */ /* 0x000ee20000300800 */
[----:B------:R-:W-:-:S03]  /*ba00*/  FADD.FTZ R16, R4, R3 ;  /* 0x0000000304107221 */ /* 0x000fc60000010000 */
[----:B------:R-:W4:Y:S04]  /*ba10*/  LDL.LU R21, [R1+0xb0] ;  /* 0x0000b00001157983 */ /* 0x000f280000300800 */
[----:B------:R-:W2:Y:S04]  /*ba20*/  LDL.LU R28, [R1+0x94] ;  /* 0x00009400011c7983 */ /* 0x000ea80000300800 */
[----:B------:R-:W3:Y:S04]  /*ba30*/  LDL.LU R3, [R1+0x88] ;  /* 0x0000880001037983 */ /* 0x000ee80000300800 */
[----:B------:R-:W4:Y:S01]  /*ba40*/  LDL.LU R4, [R1+0x90] ;  /* 0x0000900001047983 */ /* 0x000f220000300800 */
[----:B------:R-:W-:-:S02]  /*ba50*/  FADD.FTZ R9, R9, R19 ;  /* 0x0000001309097221 */ /* 0x000fc40000010000 */
[----:B------:R-:W-:Y:S02]  /*ba60*/  FADD.FTZ R13, R13, R17 ;  /* 0x000000110d0d7221 */ /* 0x000fe40000010000 */
[----:B------:R-:W-:Y:S02]  /*ba70*/  FADD.FTZ R17, R9, R2 ;  /* 0x0000000209117221 */ /* 0x000fe40000010000 */
[----:B------:R-:W-:Y:S02]  /*ba80*/  FADD.FTZ R9, R12, R22 ;  /* 0x000000160c097221 */ /* 0x000fe40000010000 */
[----:B------:R-:W4:Y:S04]  /*ba90*/  LDL.LU R22, [R1+0xb4] ;  /* 0x0000b40001167983 */ /* 0x000f280000300800 */
[----:B------:R-:W0:Y:S04]  /*baa0*/  S2R R23, SR_TID.X ;  /* 0x0000000000177919 */ /* 0x000e280000002100 */
[----:B------:R-:W-:Y:S06]  /*bab0*/  BAR.SYNC.DEFER_BLOCKING 0x0 ;  /* 0x0000000000007b1d */ /* 0x000fec0000010000 */
[----:B------:R-:W1:Y:S01]  /*bac0*/  S2R R19, SR_CTAID.X ;  /* 0x0000000000137919 */ /* 0x000e620000002500 */
[----:B------:R-:W-:-:S02]  /*bad0*/  FADD.FTZ R14, R7, R14 ;  /* 0x0000000e070e7221 */ /* 0x000fc40000010000 */
[----:B------:R-:W-:Y:S02]  /*bae0*/  FADD.FTZ R29, R11, R29 ;  /* 0x0000001d0b1d7221 */ /* 0x000fe40000010000 */
[----:B------:R-:W-:Y:S01]  /*baf0*/  FADD.FTZ R15, R15, R18 ;  /* 0x000000120f0f7221 */ /* 0x000fe20000010000 */
[----:B0-----:R-:W0:Y:S04]  /*bb00*/  LDS R5, [R23.X4] ;  /* 0x0000000017057984 */ /* 0x001e280000004800 */
[----:B------:R-:W0:Y:S04]  /*bb10*/  LDS R0, [R23.X4+0x1400] ;  /* 0x0014000017007984 */ /* 0x000e280000004800 */
[----:B------:R-:W0:Y:S04]  /*bb20*/  LDS R7, [R23.X4+0x2800] ;  /* 0x0028000017077984 */ /* 0x000e280000004800 */
[----:B------:R-:W0:Y:S04]  /*bb30*/  LDS R11, [R23.X4+0x3c00] ;  /* 0x003c0000170b7984 */ /* 0x000e280000004800 */
[----:B------:R-:W0:Y:S01]  /*bb40*/  LDS R18, [R23.X4+0x200] ;  /* 0x0002000017127984 */ /* 0x000e220000004800 */
[----:B--2---:R-:W-:-:S02]  /*bb50*/  FADD.FTZ R14, R14, R28 ;  /* 0x0000001c0e0e7221 */ /* 0x004fc40000010000 */
[----:B---3--:R-:W-:Y:S02]  /*bb60*/  FADD.FTZ R2, R8, R3 ;  /* 0x0000000308027221 */ /* 0x008fe40000010000 */
[----:B-1----:R-:W-:Y:S01]  /*bb70*/  IMAD R8, R19, c[0x0][0x168], RZ ;  /* 0x00005a0013087a24 */ /* 0x002fe200078e02ff */
[----:B------:R1:W-:Y:S04]  /*bb80*/  STL [R1+0x10], R14 ;  /* 0x0000100e01007387 */ /* 0x0003e80000100800 */
[----:B------:R-:W-:Y:S01]  /*bb90*/  IADD3 R12, P0, R8, R23, RZ ;  /* 0x00000017080c7210 */ /* 0x000fe20007f1e0ff */
[----:B------:R-:W-:Y:S01]  /*bba0*/  FADD.FTZ R8, R13, R24 ;  /* 0x000000180d087221 */ /* 0x000fe20000010000 */
[----:B------:R-:W2:Y:S01]  /*bbb0*/  LDS R3, [R23.X4+0x1600] ;  /* 0x0016000017037984 */ /* 0x000ea20000004800 */
[----:B-1----:R-:W-:-:S03]  /*bbc0*/  FADD.FTZ R14, R15, R25 ;  /* 0x000000190f0e7221 */ /* 0x002fc60000010000 */
[----:B------:R-:W-:Y:S01]  /*bbd0*/  STL [R1+0x24], R8 ;  /* 0x0000240801007387 */ /* 0x000fe20000100800 */
[----:B------:R-:W-:-:S03]  /*bbe0*/  FADD.FTZ R6, R6, R27 ;  /* 0x0000001b06067221 */ /* 0x000fc60000010000 */
[----:B------:R1:W-:Y:S01]  /*bbf0*/  STL [R1+0x28], R14 ;  /* 0x0000280e01007387 */ /* 0x0003e20000100800 */
[----:B------:R-:W-:Y:S02]  /*bc00*/  FADD.FTZ R15, R16, R20 ;  /* 0x00000014100f7221 */ /* 0x000fe40000010000 */
[----:B----4-:R-:W-:Y:S02]  /*bc10*/  FADD.FTZ R4, R10, R4 ;  /* 0x000000040a047221 */ /* 0x010fe40000010000 */
[----:B0-----:R-:W-:Y:S01]  /*bc20*/  FADD.FTZ R19, RZ, R5 ;  /* 0x00000005ff137221 */ /* 0x001fe20000010000 */
[----:B------:R-:W0:Y:S01]  /*bc30*/  LDS R10, [R23.X4+0x2a00] ;  /* 0x002a0000170a7984 */ /* 0x000e220000004800 */
[----:B-1----:R-:W-:Y:S01]  /*bc40*/  FADD.FTZ R14, R29, R26 ;  /* 0x0000001a1d0e7221 */ /* 0x002fe20000010000 */
[----:B------:R-:W-:Y:S01]  /*bc50*/  IADD3.X R13, RZ, RZ, RZ, P0, !PT ;  /* 0x000000ffff0d7210 */ /* 0x000fe200007fe4ff */
[----:B------:R-:W-:Y:S01]  /*bc60*/  FADD.FTZ R19, R19, R0 ;  /* 0x0000000013137221 */ /* 0x000fe20000010000 */
[----:B------:R-:W-:Y:S04]  /*bc70*/  LDS R8, [R23.X4+0x3e00] ;  /* 0x003e000017087984 */ /* 0x000fe80000004800 */
[----:B------:R1:W-:Y:S04]  /*bc80*/  STL [R1+0x20], R14 ;  /* 0x0000200e01007387 */ /* 0x0003e80000100800 */
[----:B------:R-:W-:Y:S04]  /*bc90*/  STL [R1+0x1c], R6 ;  /* 0x00001c0601007387 */ /* 0x000fe80000100800 */
[----:B------:R-:W-:Y:S01]  /*bca0*/  STL [R1+0x18], R15 ;  /* 0x0000180f01007387 */ /* 0x000fe20000100800 */
[----:B-1----:R-:W-:-:S03]  /*bcb0*/  FADD.FTZ R14, R17, R21 ;  /* 0x00000015110e7221 */ /* 0x002fc60000010000 */
[----:B------:R-:W3:Y:S01]  /*bcc0*/  LDL.LU R21, [R1+0xb8] ;  /* 0x0000b80001157983 */ /* 0x000ee20000300800 */
[----:B------:R-:W-:Y:S01]  /*bcd0*/  FADD.FTZ R7, R19, R7 ;  /* 0x0000000713077221 */ /* 0x000fe20000010000 */
[C---:B------:R-:W-:Y:S02]  /*bce0*/  SHF.L.U64.HI R13, R12.reuse, 0x2, R13 ;  /* 0x000000020c0d7819 */ /* 0x040fe4000001020d */
[----:B------:R-:W1:Y:S01]  /*bcf0*/  LDS R6, [R23.X4+0x400] ;  /* 0x0004000017067984 */ /* 0x000e620000004800 */
[----:B------:R-:W-:Y:S02]  /*bd00*/  FADD.FTZ R11, R7, R11 ;  /* 0x0000000b070b7221 */ /* 0x000fe40000010000 */
[----:B------:R-:W-:Y:S01]  /*bd10*/  FADD.FTZ R7, RZ, R18 ;  /* 0x00000012ff077221 */ /* 0x000fe20000010000 */
[----:B------:R-:W-:Y:S04]  /*bd20*/  LDS R5, [R23.X4+0x1800] ;  /* 0x0018000017057984 */ /* 0x000fe80000004800 */
[----:B------:R-:W4:Y:S01]  /*bd30*/  S2R R18, SR_TID.X ;  /* 0x0000000000127919 */ /* 0x000f220000002100 */
[----:B------:R-:W-:-:S03]  /*bd40*/  SHF.L.U32 R12, R12, 0x2, RZ ;  /* 0x000000020c0c7819 */ /* 0x000fc600000006ff */
[----:B------:R-:W-:Y:S01]  /*bd50*/  LDS R0, [R23.X4+0x2c00] ;  /* 0x002c000017007984 */ /* 0x000fe20000004800 */
[----:B------:R-:W-:-:S03]  /*bd60*/  IADD3 R16, P0, R12, c[0x0][0x228], RZ ;  /* 0x00008a000c107a10 */ /* 0x000fc60007f1e0ff */
[----:B------:R0:W-:Y:S01]  /*bd70*/  STL [R1+0x14], R14 ;  /* 0x0000140e01007387 */ /* 0x0001e20000100800 */
[----:B------:R-:W-:Y:S01]  /*bd80*/  IADD3.X R17, R13, c[0x0][0x22c], RZ, P0, !PT ;  /* 0x00008b000d117a10 */ /* 0x000fe200007fe4ff */
[----:B--2---:R-:W-:Y:S02]  /*bd90*/  FADD.FTZ R7, R7, R3 ;  /* 0x0000000307077221 */ /* 0x004fe40000010000 */
[----:B------:R-:W2:Y:S04]  /*bda0*/  LDL.LU R19, [R1+0xbc] ;  /* 0x0000bc0001137983 */ /* 0x000ea80000300800 */
[----:B------:R-:W-:Y:S01]  /*bdb0*/  LDS R26, [R23.X4+0x4000] ;  /* 0x00400000171a7984 */ /* 0x000fe20000004800 */
[C---:B0-----:R-:W-:Y:S02]  /*bdc0*/  IADD3 R14, P1, R12.reuse, c[0x0][0x220], RZ ;  /* 0x000088000c0e7a10 */ /* 0x041fe40007f3e0ff */
[----:B------:R-:W-:Y:S01]  /*bdd0*/  IADD3 R12, P0, R12, c[0x0][0x240], RZ ;  /* 0x000090000c0c7a10 */ /* 0x000fe20007f1e0ff */
[----:B------:R-:W-:Y:S01]  /*bde0*/  LDS R27, [R23.X4+0x1a00] ;  /* 0x001a0000171b7984 */ /* 0x000fe20000004800 */
[----:B------:R-:W-:-:S02]  /*bdf0*/  IADD3.X R15, R13, c[0x0][0x224], RZ, P1, !PT ;  /* 0x000089000d0f7a10 */ /* 0x000fc40000ffe4ff */
[----:B------:R-:W-:Y:S01]  /*be00*/  IADD3.X R13, R13, c[0x0][0x244], RZ, P0, !PT ;  /* 0x000091000d0d7a10 */ /* 0x000fe200007fe4ff */
[----:B------:R-:W-:Y:S04]  /*be10*/  STG.E [R16.64], R2 ;  /* 0x0000000210007986 */ /* 0x000fe8000c101904 */
[----:B------:R-:W-:Y:S01]  /*be20*/  STG.E [R14.64], R22 ;  /* 0x000000160e007986 */ /* 0x000fe2000c101904 */
[----:B------:R-:W-:-:S03]  /*be30*/  FADD.FTZ R10, R7, R10 ;  /* 0x0000000a070a7221 */ /* 0x000fc60000010000 */
[----:B------:R-:W-:Y:S04]  /*be40*/  STG.E [R12.64], R11 ;  /* 0x0000000b0c007986 */ /* 0x000fe8000c101904 */
[----:B----4-:R-:W0:Y:S04]  /*be50*/  LDS R11, [R18.X4+0xa00] ;  /* 0x000a0000120b7984 */ /* 0x010e280000004800 */
[----:B------:R-:W-:Y:S04]  /*be60*/  LDS R2, [R23.X4+0x600] ;  /* 0x0006000017027984 */ /* 0x000fe80000004800 */
[----:B------:R-:W4:Y:S04]  /*be70*/  LDS R25, [R18.X4+0x3000] ;  /* 0x0030000012197984 */ /* 0x000f280000004800 */
[----:B------:R-:W4:Y:S04]  /*be80*/  LDS R23, [R18.X4+0x1e00] ;  /* 0x001e000012177984 */ /* 0x000f280000004800 */
[----:B------:R-:W4:Y:S01]  /*be90*/  LDS R7, [R18.X4+0xc00] ;  /* 0x000c000012077984 */ /* 0x000f220000004800 */
[----:B-1----:R-:W-:-:S03]  /*bea0*/  FADD.FTZ R6, RZ, R6 ;  /* 0x00000006ff067221 */ /* 0x002fc60000010000 */
[----:B------:R-:W1:Y:S04]  /*beb0*/  LDS R29, [R18.X4+0x800] ;  /* 0x00080000121d7984 */ /* 0x000e680000004800 */
[----:B------:R-:W1:Y:S04]  /*bec0*/  LDS R28, [R18.X4+0x2e00] ;  /* 0x002e0000121c7984 */ /* 0x000e680000004800 */
[----:B------:R-:W1:Y:S04]  /*bed0*/  LDS R3, [R18.X4+0x1c00] ;  /* 0x001c000012037984 */ /* 0x000e680000004800 */
[----:B------:R-:W1:Y:S04]  /*bee0*/  LDS R24, [R18.X4+0x4200] ;  /* 0x0042000012187984 */ /* 0x000e680000004800 */
[----:B------:R-:W-:Y:S04]  /*bef0*/  LDS R22, [R18.X4+0x4400] ;  /* 0x0044000012167984 */ /* 0x000fe80000004800 */
[----:B0-----:R-:W-:Y:S01]  /*bf00*/  STL [R1+0x8], R11 ;  /* 0x0000080b01007387 */ /* 0x001fe20000100800 */
[----:B------:R-:W-:-:S03]  /*bf10*/  FADD.FTZ R8, R10, R8 ;  /* 0x000000080a087221 */ /* 0x000fc60000010000 */
[----:B------:R-:W-:Y:S04]  /*bf20*/  STG.E [R16.64+0x200], R9 ;  /* 0x0002000910007986 */ /* 0x000fe8000c101904 */
[----:B----4-:R0:W-:Y:S04]  /*bf30*/  STL [R1+0x550], R25 ;  /* 0x0005501901007387 */ /* 0x0101e80000100800 */
[----:B------:R-:W-:Y:S04]  /*bf40*/  STL [R1+0x54c], R23 ;  /* 0x00054c1701007387 */ /* 0x000fe80000100800 */
[----:B------:R-:W-:Y:S04]  /*bf50*/  STL [R1+0xc], R7 ;  /* 0x00000c0701007387 */ /* 0x000fe80000100800 */
[----:B0-----:R-:W4:Y:S01]  /*bf60*/  LDL.LU R25, [R1+0x10] ;  /* 0x0000100001197983 */ /* 0x001f220000300800 */
[----:B------:R-:W-:-:S03]  /*bf70*/  FADD.FTZ R5, R6, R5 ;  /* 0x0000000506057221 */ /* 0x000fc60000010000 */
[----:B------:R-:W-:Y:S01]  /*bf80*/  LDS R20, [R18.X4+0x4600] ;  /* 0x0046000012147984 */ /* 0x000fe20000004800 */
[----:B------:R-:W-:-:S03]  /*bf90*/  FADD.FTZ R0, R5, R0 ;  /* 0x0000000005007221 */ /* 0x000fc60000010000 */
[----:B------:R-:W0:Y:S04]  /*bfa0*/  S2R R5, SR_TID.X ;  /* 0x0000000000057919 */ /* 0x000e280000002100 */
[----:B------:R-:W-:Y:S01]  /*bfb0*/  LDS R11, [R18.X4+0x2000] ;  /* 0x00200000120b7984 */ /* 0x000fe20000004800 */
[----:B------:R-:W-:-:S04]  /*bfc0*/  FADD.FTZ R2, RZ, R2 ;  /* 0x00000002ff027221 */ /* 0x000fc80000010000 */
[----:B------:R-:W-:Y:S02]  /*bfd0*/  FADD.FTZ R27, R2, R27 ;  /* 0x0000001b021b7221 */ /* 0x000fe40000010000 */
[----:B-1----:R-:W-:Y:S02]  /*bfe0*/  FADD.FTZ R29, RZ, R29 ;  /* 0x0000001dff1d7221 */ /* 0x002fe40000010000 */
[----:B------:R-:W-:Y:S02]  /*bff0*/  FADD.FTZ R26, R0, R26 ;  /* 0x0000001a001a7221 */ /* 0x000fe40000010000 */
[----:B------:R-:W-:Y:S02]  /*c000*/  FADD.FTZ R27, R27, R28 ;  /* 0x0000001c1b1b7221 */ /* 0x000fe40000010000 */
[----:B------:R-:W-:Y:S02]  /*c010*/  FADD.FTZ R3, R29, R3 ;  /* 0x000000031d037221 */ /* 0x000fe40000010000 */
[----:B------:R-:W-:Y:S01]  /*c020*/  FADD.FTZ R24, R27, R24 ;  /* 0x000000181b187221 */ /* 0x000fe20000010000 */
[----:B0-----:R-:W-:Y:S04]  /*c030*/  LDS R7, [R5.X4+0x1200] ;  /* 0x0012000005077984 */ /* 0x001fe80000004800 */
[----:B------:R-:W-:Y:S04]  /*c040*/  LDS R6, [R5.X4+0x2400] ;  /* 0x0024000005067984 */ /* 0x000fe80000004800 */
[----:B------:R-:W-:Y:S04]  /*c050*/  LDS R10, [R5.X4+0x3600] ;  /* 0x00360000050a7984 */ /* 0x000fe80000004800 */
[----:B------:R-:W-:Y:S04]  /*c060*/  LDS R9, [R5.X4+0x4800] ;  /* 0x0048000005097984 */ /* 0x000fe80000004800 */
[----:B------:R-:W-:Y:S04]  /*c070*/  LDS R0, [R5.X4+0x2600] ;  /* 0x0026000005007984 */ /* 0x000fe80000004800 */
[----:B------:R-:W-:Y:S04]  /*c080*/  LDS R2, [R5.X4+0x4c00] ;  /* 0x004c000005027984 */ /* 0x000fe80000004800 */
[----:B---3--:R-:W-:Y:S04]  /*c090*/  STG.E [R14.64+0x200], R21 ;  /* 0x000200150e007986 */ /* 0x008fe8000c101904 */
[----:B------:R-:W-:Y:S04]  /*c0a0*/  STG.E [R12.64+0x200], R8 ;  /* 0x000200080c007986 */ /* 0x000fe8000c101904 */
[----:B------:R-:W-:Y:S04]  /*c0b0*/  STG.E [R16.64+0x400], R4 ;  /* 0x0004000410007986 */ /* 0x000fe8000c101904 */
[----:B------:R-:W0:Y:S04]  /*c0c0*/  LDS R4, [R18.X4+0xe00] ;  /* 0x000e000012047984 */ /* 0x000e280000004800 */
[----:B------:R-:W-:Y:S04]  /*c0d0*/  LDS R21, [R18.X4+0x3200] ;  /* 0x0032000012157984 */ /* 0x000fe80000004800 */
[----:B------:R-:W1:Y:S04]  /*c0e0*/  LDS R18, [R18.X4+0x3400] ;  /* 0x0034000012127984 */ /* 0x000e680000004800 */
[----:B--2---:R-:W-:Y:S04]  /*c0f0*/  STG.E [R14.64+0x400], R19 ;  /* 0x000400130e007986 */ /* 0x004fe8000c101904 */
[----:B------:R-:W2:Y:S04]  /*c100*/  LDS R19, [R5.X4+0x2200] ;  /* 0x0022000005137984 */ /* 0x000ea80000004800 */
[----:B------:R-:W-:Y:S04]  /*c110*/  LDS R8, [R5.X4+0x4a00] ;  /* 0x004a000005087984 */ /* 0x000fe80000004800 */
[----:B0-----:R-:W-:Y:S04]  /*c120*/  STL [R1+0x4], R4 ;  /* 0x0000040401007387 */ /* 0x001fe80000100800 */
[----:B------:R-:W0:Y:S04]  /*c130*/  LDS R4, [R5.X4+0x1000] ;  /* 0x0010000005047984 */ /* 0x000e280000004800 */
[----:B-1----:R-:W-:Y:S04]  /*c140*/  STL [R1+0x544], R18 ;  /* 0x0005441201007387 */ /* 0x002fe80000100800 */
[----:B------:R-:W3:Y:S04]  /*c150*/  LDL.LU R23, [R1+0xcc] ;  /* 0x0000cc0001177983 */ /* 0x000ee80000300800 */
[----:B--2---:R1:W-:Y:S04]  /*c160*/  STL [R1+0x548], R19 ;  /* 0x0005481301007387 */ /* 0x0043e80000100800 */
[----:B------:R2:W-:Y:S04]  /*c170*/  STG.E [R12.64+0x400], R26 ;  /* 0x0004001a0c007986 */ /* 0x0005e8000c101904 */
[----:B-1----:R-:W3:Y:S04]  /*c180*/  LDL.LU R19, [R1+0x28] ;  /* 0x0000280001137983 */ /* 0x002ee80000300800 */
[----:B------:R-:W3:Y:S04]  /*c190*/  LDL.LU R18, [R1+0xd4] ;  /* 0x0000d40001127983 */ /* 0x000ee80000300800 */
[----:B0-----:R-:W-:Y:S04]  /*c1a0*/  STL [R1], R4 ;  /* 0x0000000401007387 */ /* 0x001fe80000100800 */
[----:B------:R-:W3:Y:S04]  /*c1b0*/  LDL.LU R28, [R1+0xd8] ;  /* 0x0000d800011c7983 */ /* 0x000ee80000300800 */
[----:B------:R-:W3:Y:S04]  /*c1c0*/  LDL.LU R29, [R1+0xc] ;  /* 0x00000c00011d7983 */ /* 0x000ee80000300800 */
[----:B------:R-:W3:Y:S04]  /*c1d0*/  LDL.LU R27, [R1+0x8] ;  /* 0x00000800011b7983 */ /* 0x000ee80000300800 */
[----:B----4-:R0:W-:Y:S04]  /*c1e0*/  STG.E [R16.64+0x600], R25 ;  /* 0x0006001910007986 */ /* 0x0101e8000c101904 */
[----:B--2---:R-:W1:Y:S04]  /*c1f0*/  S2R R26, SR_TID.X ;  /* 0x00000000001a7919 */ /* 0x004e680000002100 */
[----:B------:R-:W2:Y:S04]  /*c200*/  LDS R4, [R5.X4+0x3800] ;  /* 0x0038000005047984 */ /* 0x000ea80000004800 */
[----:B0-----:R-:W4:Y:S04]  /*c210*/  LDL.LU R25, [R1+0x550] ;  /* 0x0005500001197983 */ /* 0x001f280000300800 */
[----:B------:R-:W0:Y:S04]  /*c220*/  LDS R5, [R5.X4+0x3a00] ;  /* 0x003a000005057984 */ /* 0x000e280000004800 */
[----:B-1----:R-:W1:Y:S04]  /*c230*/  LDS R26, [R26.X4+0x4e00] ;  /* 0x004e00001a1a7984 */ /* 0x002e680000004800 */
[----:B---3--:R3:W-:Y:S01]  /*c240*/  STG.E [R14.64+0x600], R23 ;  /* 0x000600170e007986 */ /* 0x0087e2000c101904 */
[----:B----4-:R-:W-:-:S03]  /*c250*/  FADD.FTZ R3, R3, R25 ;  /* 0x0000001903037221 */ /* 0x010fc60000010000 */
[----:B------:R-:W4:Y:S04]  /*c260*/  LDL.LU R25, [R1+0x24] ;  /* 0x0000240001197983 */ /* 0x000f280000300800 */
[----:B---3--:R-:W3:Y:S01]  /*c270*/  LDL.LU R23, [R1+0x54c] ;  /* 0x00054c0001177983 */ /* 0x008ee20000300800 */
[----:B------:R-:W-:Y:S02]  /*c280*/  FADD.FTZ R27, RZ, R27 ;  /* 0x0000001bff1b7221 */ /* 0x000fe40000010000 */
[----:B------:R-:W-:Y:S01]  /*c290*/  FADD.FTZ R3, R3, R22 ;  /* 0x0000001603037221 */ /* 0x000fe20000010000 */
[----:B------:R0:W-:Y:S01]  /*c2a0*/  STG.E [R12.64+0x600], R24 ;  /* 0x000600180c007986 */ /* 0x0001e2000c101904 */
[----:B------:R-:W-:-:S04]  /*c2b0*/  FADD.FTZ R22, RZ, R29 ;  /* 0x0000001dff167221 */ /* 0x000fc80000010000 */
[----:B------:R-:W-:Y:S01]  /*c2c0*/  FADD.FTZ R11, R22, R11 ;  /* 0x0000000b160b7221 */ /* 0x000fe20000010000 */
[----:B0-----:R-:W2:Y:S01]  /*c2d0*/  LDL.LU R24, [R1+0xc8] ;  /* 0x0000c80001187983 */ /* 0x001ea20000300800 */
[----:B---3--:R-:W-:-:S03]  /*c2e0*/  FADD.FTZ R23, R27, R23 ;  /* 0x000000171b177221 */ /* 0x008fc60000010000 */
[----:B----4-:R0:W-:Y:S01]  /*c2f0*/  STG.E [R16.64+0x800], R25 ;  /* 0x0008001910007986 */ /* 0x0101e2000c101904 */
[----:B------:R-:W-:-:S03]  /*c300*/  FADD.FTZ R21, R23, R21 ;  /* 0x0000001517157221 */ /* 0x000fc60000010000 */
[----:B------:R-:W3:Y:S04]  /*c310*/  LDL.LU R27, [R1+0x18] ;  /* 0x00001800011b7983 */ /* 0x000ee80000300800 */
[----:B------:R-:W4:Y:S01]  /*c320*/  LDL.LU R23, [R1+0x1c] ;  /* 0x00001c0001177983 */ /* 0x000f220000300800 */
[----:B------:R-:W-:-:S03]  /*c330*/  FADD.FTZ R20, R21, R20 ;  /* 0x0000001415147221 */ /* 0x000fc60000010000 */
[----:B0-----:R-:W2:Y:S04]  /*c340*/  LDL.LU R25, [R1+0xc4] ;  /* 0x0000c40001197983 */ /* 0x001ea80000300800 */
[----:B------:R0:W-:Y:S04]  /*c350*/  STG.E [R14.64+0x800], R28 ;  /* 0x0008001c0e007986 */ /* 0x0001e8000c101904 */
[----:B------:R-:W2:Y:S04]  /*c360*/  LDL.LU R29, [R1+0x14] ;  /* 0x00001400011d7983 */ /* 0x000ea80000300800 */
[----:B------:R1:W-:Y:S04]  /*c370*/  STG.E [R12.64+0x800], R3 ;  /* 0x000800030c007986 */ /* 0x0003e8000c101904 */
[----:B0-----:R-:W2:Y:S04]  /*c380*/  LDL.LU R28, [R1+0xc0] ;  /* 0x0000c000011c7983 */ /* 0x001ea80000300800 */
[----:B------:R0:W-:Y:S04]  /*c390*/  STG.E [R16.64+0xa00], R19 ;  /* 0x000a001310007986 */ /* 0x0001e8000c101904 */
[----:B-1----:R-:W2:Y:S04]  /*c3a0*/  LDL.LU R3, [R1+0x4] ;  /* 0x0000040001037983 */ /* 0x002ea80000300800 */
[----:B------:R-:W2:Y:S04]  /*c3b0*/  LDL.LU R21, [R1+0xd0] ;  /* 0x0000d00001157983 */ /* 0x000ea80000300800 */
[----:B------:R-:W2:Y:S04]  /*c3c0*/  LDL.LU R22, [R1] ;  /* 0x0000000001167983 */ /* 0x000ea80000300800 */
[----:B0-----:R-:W2:Y:S04]  /*c3d0*/  LDL.LU R19, [R1+0x548] ;  /* 0x0005480001137983 */ /* 0x001ea80000300800 */
[----:B------:R0:W-:Y:S04]  /*c3e0*/  STG.E [R14.64+0xa00], R18 ;  /* 0x000a00120e007986 */ /* 0x0001e8000c101904 */
[----:B0-----:R-:W2:Y:S01]  /*c3f0*/  LDL.LU R18, [R1+0x544] ;  /* 0x0005440001127983 */ /* 0x001ea20000300800 */
[----:B------:R-:W-:-:S02]  /*c400*/  FADD.FTZ R7, RZ, R7 ;  /* 0x00000007ff077221 */ /* 0x000fc40000010000 */
[----:B--2---:R-:W-:Y:S02]  /*c410*/  FADD.FTZ R18, R11, R18 ;  /* 0x000000120b127221 */ /* 0x004fe40000010000 */
[----:B------:R-:W2:Y:S01]  /*c420*/  LDL.LU R11, [R1+0x20] ;  /* 0x00002000010b7983 */ /* 0x000ea20000300800 */
[----:B------:R-:W-:-:S04]  /*c430*/  FADD.FTZ R3, RZ, R3 ;  /* 0x00000003ff037221 */ /* 0x000fc80000010000 */
[----:B------:R-:W-:Y:S02]  /*c440*/  FADD.FTZ R19, R3, R19 ;  /* 0x0000001303137221 */ /* 0x000fe40000010000 */
[----:B------:R-:W-:Y:S02]  /*c450*/  FADD.FTZ R3, RZ, R22 ;  /* 0x00000016ff037221 */ /* 0x000fe40000010000 */
[----:B------:R-:W-:Y:S02]  /*c460*/  FADD.FTZ R19, R19, R10 ;  /* 0x0000000a13137221 */ /* 0x000fe40000010000 */
[----:B------:R-:W-:Y:S02]  /*c470*/  FADD.FTZ R3, R3, R6 ;  /* 0x0000000603037221 */ /* 0x000fe40000010000 */
[----:B------:R-:W-:Y:S01]  /*c480*/  FADD.FTZ R9, R18, R9 ;  /* 0x0000000912097221 */ /* 0x000fe20000010000 */
[----:B------:R-:W-:Y:S01]  /*c490*/  STG.E [R12.64+0xa00], R20 ;  /* 0x000a00140c007986 */ /* 0x000fe2000c101904 */
[----:B------:R-:W-:-:S02]  /*c4a0*/  FADD.FTZ R0, R7, R0 ;  /* 0x0000000007007221 */ /* 0x000fc40000010000 */
[----:B------:R-:W-:Y:S02]  /*c4b0*/  FADD.FTZ R3, R3, R4 ;  /* 0x0000000403037221 */ /* 0x000fe40000010000 */
[----:B------:R-:W-:Y:S02]  /*c4c0*/  FADD.FTZ R19, R19, R8 ;  /* 0x0000000813137221 */ /* 0x000fe40000010000 */
[----:B------:R-:W-:Y:S02]  /*c4d0*/  FADD.FTZ R5, R0, R5 ;  /* 0x0000000500057221 */ /* 0x000fe40000010000 */
[----:B------:R-:W-:Y:S02]  /*c4e0*/  FADD.FTZ R3, R3, R2 ;  /* 0x0000000203037221 */ /* 0x000fe40000010000 */
[----:B------:R-:W-:Y:S01]  /*c4f0*/  FADD.FTZ R5, R5, R26 ;  /* 0x0000001a05057221 */ /* 0x000fe20000010000 */
[----:B--2---:R-:W-:Y:S04]  /*c500*/  STG.E [R16.64+0xc00], R11 ;  /* 0x000c000b10007986 */ /* 0x004fe8000c101904 */
[----:B------:R-:W-:Y:S04]  /*c510*/  STG.E [R14.64+0xc00], R21 ;  /* 0x000c00150e007986 */ /* 0x000fe8000c101904 */
[----:B------:R-:W-:Y:S04]  /*c520*/  STG.E [R12.64+0xc00], R9 ;  /* 0x000c00090c007986 */ /* 0x000fe8000c101904 */
[----:B----4-:R-:W-:Y:S04]  /*c530*/  STG.E [R16.64+0xe00], R23 ;  /* 0x000e001710007986 */ /* 0x010fe8000c101904 */
[----:B------:R-:W-:Y:S04]  /*c540*/  STG.E [R14.64+0xe00], R24 ;  /* 0x000e00180e007986 */ /* 0x000fe8000c101904 */
[----:B------:R-:W-:Y:S04]  /*c550*/  STG.E [R12.64+0xe00], R19 ;  /* 0x000e00130c007986 */ /* 0x000fe8000c101904 */
[----:B---3--:R-:W-:Y:S04]  /*c560*/  STG.E [R16.64+0x1000], R27 ;  /* 0x0010001b10007986 */ /* 0x008fe8000c101904 */
[----:B------:R-:W-:Y:S04]  /*c570*/  STG.E [R14.64+0x1000], R25 ;  /* 0x001000190e007986 */ /* 0x000fe8000c101904 */
[----:B------:R-:W-:Y:S04]  /*c580*/  STG.E [R12.64+0x1000], R3 ;  /* 0x001000030c007986 */ /* 0x000fe8000c101904 */
[----:B------:R-:W-:Y:S04]  /*c590*/  STG.E [R16.64+0x1200], R29 ;  /* 0x0012001d10007986 */ /* 0x000fe8000c101904 */
[----:B------:R-:W-:Y:S04]  /*c5a0*/  STG.E [R14.64+0x1200], R28 ;  /* 0x0012001c0e007986 */ /* 0x000fe8000c101904 */
[----:B------:R-:W-:Y:S01]  /*c5b0*/  STG.E [R12.64+0x1200], R5 ;  /* 0x001200050c007986 */ /* 0x000fe2000c101904 */
[----:B------:R-:W-:Y:S05]  /*c5c0*/  EXIT ;  /* 0x000000000000794d */ /* 0x000fea0003800000 */
.L_x_6588:
[----:B0-----:R-:W-:Y:S02]  /*c5d0*/  MOV R23, R24 ;  /* 0x0000001800177202 */ /* 0x001fe40000000f00 */
[----:B------:R-:W-:-:S02]  /*c5e0*/  MOV R19, 0x1 ;  /* 0x0000000100137802 */ /* 0x000fc40000000f00 */
[----:B------:R-:W-:Y:S02]  /*c5f0*/  MOV R18, 0xc610 ;  /* 0x0000c61000127802 */ /* 0x000fe40000000f00 */
[----:B-----5:R-:W-:Y:S05]  /*c600*/  CALL.REL.NOINC `($__internal_85_$__cuda_sm70_shflsync_bfly_p) ;  /* 0x0000034000007944 */ /* 0x020fea0003c00000 */
[----:B-1----:R-:W-:Y:S01]  /*c610*/  MOV R25, R23 ;  /* 0x0000001700197202 */ /* 0x002fe20000000f00 */
[----:B0----5:R-:W-:Y:S05]  /*c620*/  BRA `(.L_x_6592) ;  /* 0xffff927000007947 */ /* 0x021fea000383ffff */
.L_x_6589:
[----:B------:R-:W-:Y:S01]  /*c630*/  HFMA2.MMA R19, -RZ, RZ, 0, 5.9604644775390625e-08 ;  /* 0x00000001ff137435 */ /* 0x000fe200000001ff */
[----:B0-----:R-:W-:Y:S02]  /*c640*/  MOV R23, R3 ;  /* 0x0000000300177202 */ /* 0x001fe40000000f00 */
[----:B------:R-:W-:-:S03]  /*c650*/  MOV R18, 0xc670 ;  /* 0x0000c67000127802 */ /* 0x000fc60000000f00 */
[----:B-12--5:R-:W-:Y:S05]  /*c660*/  CALL.REL.NOINC `($__internal_85_$__cuda_sm70_shflsync_bfly_p) ;  /* 0x000002e000007944 */ /* 0x026fea0003c00000 */
[----:B------:R-:W-:Y:S01]  /*c670*/  FADD.FTZ R24, R24, R25 ;  /* 0x0000001918187221 */ /* 0x000fe20000010000 */
[----:B------:R-:W-:Y:S01]  /*c680*/  MOV R19, 0x2 ;  /* 0x0000000200137802 */ /* 0x000fe20000000f00 */
[----:B-1----:R-:W-:Y:S01]  /*c690*/  FADD.FTZ R3, R3, R23 ;  /* 0x0000001703037221 */ /* 0x002fe20000010000 */
[----:B------:R-:W-:Y:S02]  /*c6a0*/  MOV R18, 0xc6d0 ;  /* 0x0000c6d000127802 */ /* 0x000fe40000000f00 */
[----:B------:R-:W-:Y:S02]  /*c6b0*/  MOV R23, R24 ;  /* 0x0000001800177202 */ /* 0x000fe40000000f00 */
[----:B0----5:R-:W-:Y:S05]  /*c6c0*/  CALL.REL.NOINC `($__internal_85_$__cuda_sm70_shflsync_bfly_p) ;  /* 0x0000028000007944 */ /* 0x021fea0003c00000 */
[----:B------:R-:W-:Y:S01]  /*c6d0*/  HFMA2.MMA R19, -RZ, RZ, 0, 1.1920928955078125e-07 ;  /* 0x00000002ff137435 */ /* 0x000fe200000001ff */
[----:B-1----:R-:W-:-:S02]  /*c6e0*/  MOV R25, R23 ;  /* 0x0000001700197202 */ /* 0x002fc40000000f00 */
[----:B------:R-:W-:Y:S02]  /*c6f0*/  MOV R23, R3 ;  /* 0x0000000300177202 */ /* 0x000fe40000000f00 */
[----:B------:R-:W-:Y:S02]  /*c700*/  MOV R18, 0xc720 ;  /* 0x0000c72000127802 */ /* 0x000fe40000000f00 */
[----:B0----5:R-:W-:Y:S05]  /*c710*/  CALL.REL.NOINC `($__internal_85_$__cuda_sm70_shflsync_bfly_p) ;  /* 0x0000023000007944 */ /* 0x021fea0003c00000 */
[----:B------:R-:W-:Y:S01]  /*c720*/  FADD.FTZ R24, R25, R24 ;  /* 0x0000001819187221 */ /* 0x000fe20000010000 */
[----:B------:R-:W-:Y:S01]  /*c730*/  MOV R19, 0x4 ;  /* 0x0000000400137802 */ /* 0x000fe20000000f00 */
[----:B-1----:R-:W-:Y:S01]  /*c740*/  FADD.FTZ R3, R3, R23 ;  /* 0x0000001703037221 */ /* 0x002fe20000010000 */
[----:B------:R-:W-:Y:S02]  /*c750*/  MOV R18, 0xc780 ;  /* 0x0000c78000127802 */ /* 0x000fe40000000f00 */
[----:B------:R-:W-:Y:S02]  /*c760*/  MOV R23, R24 ;  /* 0x0000001800177202 */ /* 0x000fe40000000f00 */
[----:B0----5:R-:W-:Y:S05]  /*c770*/  CALL.REL.NOINC `($__internal_85_$__cuda_sm70_shflsync_bfly_p) ;  /* 0x000001d000007944 */ /* 0x021fea0003c00000 */
[----:B------:R-:W-:Y:S01]  /*c780*/  HFMA2.MMA R19, -RZ, RZ, 0, 2.384185791015625e-07 ;  /* 0x00000004ff137435 */ /* 0x000fe200000001ff */
[----:B-1----:R-:W-:Y:S02]  /*c790*/  MOV R25, R23 ;  /* 0x0000001700197202 */ /* 0x002fe40000000f00 */
[----:B------:R-:W-:-:S02]  /*c7a0*/  MOV R23, R3 ;  /* 0x0000000300177202 */ /* 0x000fc40000000f00 */
        /* <DEDUP_REMOVED lines=8> */
[----:B------:R-:W-:Y:S01]  /*c830*/  HFMA2.MMA R19, -RZ, RZ, 0, 4.76837158203125e-07 ;  /* 0x00000008ff137435 */ /* 0x000fe200000001ff */
[----:B-1----:R-:W-:Y:S02]  /*c840*/  MOV R25, R23 ;  /* 0x0000001700197202 */ /* 0x002fe40000000f00 */
[----:B------:R-:W-:Y:S02]  /*c850*/  MOV R23, R3 ;  /* 0x0000000300177202 */ /* 0x000fe40000000f00 */
[----:B------:R-:W-:-:S02]  /*c860*/  MOV R18, 0xc880 ;  /* 0x0000c88000127802 */ /* 0x000fc40000000f00 */
[----:B0----5:R-:W-:Y:S05]  /*c870*/  CALL.REL.NOINC `($__internal_85_$__cuda_sm70_shflsync_bfly_p) ;  /* 0x000000d000007944 */ /* 0x021fea0003c00000 */
[----:B------:R-:W-:Y:S01]  /*c880*/  FADD.FTZ R24, R25, R24 ;  /* 0x0000001819187221 */ /* 0x000fe20000010000 */
[----:B------:R-:W-:Y:S01]  /*c890*/  MOV R19, 0x10 ;  /* 0x0000001000137802 */ /* 0x000fe20000000f00 */
[----:B-1----:R-:W-:Y:S01]  /*c8a0*/  FADD.FTZ R3, R3, R23 ;  /* 0x0000001703037221 */ /* 0x002fe20000010000 */
[----:B------:R-:W-:-:S02]  /*c8b0*/  MOV R18, 0xc8e0 ;  /* 0x0000c8e000127802 */ /* 0x000fc40000000f00 */
[----:B------:R-:W-:Y:S02]  /*c8c0*/  MOV R23, R24 ;  /* 0x0000001800177202 */ /* 0x000fe40000000f00 */
[----:B0----5:R-:W-:Y:S05]  /*c8d0*/  CALL.REL.NOINC `($__internal_85_$__cuda_sm70_shflsync_bfly_p) ;  /* 0x0000007000007944 */ /* 0x021fea0003c00000 */
[----:B------:R-:W-:Y:S01]  /*c8e0*/  HFMA2.MMA R19, -RZ, RZ, 0, 9.5367431640625e-07 ;  /* 0x00000010ff137435 */ /* 0x000fe200000001ff */
[----:B-1----:R-:W-:Y:S02]  /*c8f0*/  MOV R25, R23 ;  /* 0x0000001700197202 */ /* 0x002fe40000000f00 */
[----:B------:R-:W-:Y:S02]  /*c900*/  MOV R23, R3 ;  /* 0x0000000300177202 */ /* 0x000fe40000000f00 */
[----:B------:R-:W-:Y:S02]  /*c910*/  MOV R18, 0xc930 ;  /* 0x0000c93000127802 */ /* 0x000fe40000000f00 */
[----:B0----5:R-:W-:Y:S05]  /*c920*/  CALL.REL.NOINC `($__internal_85_$__cuda_sm70_shflsync_bfly_p) ;  /* 0x0000002000007944 */ /* 0x021fea0003c00000 */
[----:B-1----:R-:W-:Y:S01]  /*c930*/  MOV R18, R23 ;  /* 0x0000001700127202 */ /* 0x002fe20000000f00 */
[----:B0----5:R-:W-:Y:S05]  /*c940*/  BRA `(.L_x_6593) ;  /* 0xffff907000007947 */ /* 0x021fea000383ffff */
        .weak           $__internal_85_$__cuda_sm70_shflsync_bfly_p
        .type           $__internal_85_$__cuda_sm70_shflsync_bfly_p,@function
        .size           $__internal_85_$__cuda_sm70_shflsync_bfly_p,(.L_x_14967 - $__internal_85_$__cuda_sm70_shflsync_bfly_p)
$__internal_85_$__cuda_sm70_shflsync_bfly_p:
        /* <DEDUP_REMOVED lines=9> */
[----:B------:R-:W-:Y:S05]  /*c9e0*/  RET.REL.NODEC R18 `(_ZN10layer_norm13ln_bwd_kernelINS_13Kernel_traitsIf13__nv_bfloat16fS2_fjLj1280ELj1ELj4ELj1ELj16ENS_18Kernel_traits_baseILj1280EfS2_fS2_fjLj128EEEEELb0ELb1ELb0ELb1EEEvNS_9BwdParamsE) ;  /* 0xffff361012007950 */ /* 0x000fea0003c3ffff */
.L_x_6594:
        /* <DEDUP_REMOVED lines=9> */
.L_x_14967:


//--------------------- .text._ZN10layer_norm13ln_bwd_kernelINS_13Kernel_traitsIf13__nv_bfloat16fS2_fjLj1280ELj1ELj4ELj1ELj16ENS_18Kernel_traits_baseILj1280EfS2_fS2_fjLj128EEEEELb0ELb1ELb1ELb0EEEvNS_9BwdParamsE --------------------------
	.section	.text._ZN10layer_norm13ln_bwd_kernelINS_13Kernel_traitsIf13__nv_bfloat16fS2_fjLj1280ELj1ELj4ELj1ELj16ENS_18Kernel_traits_baseILj1280EfS2_fS2_fjLj128EEEEELb0ELb1ELb1ELb0EEEvNS_9BwdParamsE,"ax",@progbits
	.sectioninfo	@"SHI_REGISTERS=255"
	.align	128
        .global         _ZN10layer_norm13ln_bwd_kernelINS_13Kernel_traitsIf13__nv_bfloat16fS2_fjLj1280ELj1ELj4ELj1ELj16ENS_18Kernel_traits_baseILj1280EfS2_fS2_fjLj128EEEEELb0ELb1ELb1ELb0EEEvNS_9BwdParamsE
        .type           _ZN10layer_norm13ln_bwd_kernelINS_13Kernel_traitsIf13__nv_bfloat16fS2_fjLj1280ELj1ELj4ELj1ELj16ENS_18Kernel_traits_baseILj1280EfS2_fS2_fjLj128EEEEELb0ELb1ELb1ELb0EEEvNS_9BwdParamsE,@function
        .size           _ZN10layer_norm13ln_bwd_kernelINS_13Kernel_traitsIf13__nv_bfloat16fS2_fjLj1280ELj1ELj4ELj1ELj16ENS_18Kernel_traits_baseILj1280EfS2_fS2_fjLj128EEEEELb0ELb1ELb1ELb0EEEvNS_9BwdParamsE,(.L_x_14968 - _ZN10layer_norm13ln_bwd_kernelINS_13Kernel_traitsIf13__nv_bfloat16fS2_fjLj1280ELj1ELj4ELj1ELj16ENS_18Kernel_traits_baseILj1280EfS2_fS2_fjLj128EEEEELb0ELb1ELb1ELb0EEEvNS_9BwdParamsE)
        .other          _ZN10layer_norm13ln_bwd_kernelINS_13Kernel_traitsIf13__nv_bfloat16fS2_fjLj1280ELj1ELj4ELj1ELj16ENS_18Kernel_traits_baseILj1280EfS2_fS2_fjLj128EEEEELb0ELb1ELb1ELb0EEEvNS_9BwdParamsE,@"STO_CUDA_ENTRY STV_DEFAULT"
_ZN10layer_norm13ln_bwd_kernelINS_13Kernel_traitsIf13__nv_bfloat16fS2_fjLj1280ELj1ELj4ELj1ELj16ENS_18Kernel_traits_baseILj1280EfS2_fS2_fjLj128EEEEELb0ELb1ELb1ELb0EEEvNS_9BwdParamsE:
.text._ZN10layer_norm13ln_bwd_kernelINS_13Kernel_traitsIf13__nv_bfloat16fS2_fjLj1280ELj1ELj4ELj1ELj16ENS_18Kernel_traits_baseILj1280EfS2_fS2_fjLj128EEEEELb0ELb1ELb1ELb0EEEvNS_9BwdParamsE:
        /* <DEDUP_REMOVED lines=26> */
[----:B------:R-:W-:-:S03]  /*01a0*/  ISETP.GE.U32.AND P2, PT, R0, 0x80, PT ;  /* 0x000000800000780c */ /* 0x000fc60003f46070 */
        /* <DEDUP_REMOVED lines=28> */
[----:B------:R-:W-:Y:S01]  /*0370*/  @P0 IMAD.WIDE.U32 R6, R18, R9, c[0x0][0x1b0] ;  /* 0x00006c0012060625 */ /* 0x000fe200078e0009 */
[----:B------:R-:W-:-:S03]  /*0380*/  ISETP.GE.U32.AND P3, PT, R0, 0xa0, PT ;  /* 0x000000a00000780c */ /* 0x000fc60003f66070 */
[C---:B------:R-:W-:Y:S01]  /*0390*/  @P0 IMAD.WIDE.U32 R8, R18.reuse, R9, c[0x0][0x1c8] ;  /* 0x0000720012080625 */ /* 0x040fe200078e0009 */
[----:B------:R-:W-:Y:S02]  /*03a0*/  @P0 IADD3 R18, R18, 0x20, RZ ;  /* 0x0000002012120810 */ /* 0x000fe40007ffe0ff */
[----:B------:R-:W-:Y:S01]  /*03b0*/  @P2 MOV R17, 0x20 ;  /* 0x0000002000112802 */ /* 0x000fe20000000f00 */
[----:B----4-:R1:W4:Y:S04]  /*03c0*/  @P4 LDG.E.128 R88, [R4.64+0x10] ;  /* 0x0000100404584981 */ /* 0x010328000c1e1d00 */
[----:B-----5:R1:W5:Y:S04]  /*03d0*/  @P4 LDG.E.128 R84, [R4.64] ;  /* 0x0000000404544981 */ /* 0x020368000c1e1d00 */
[----:B--2---:R2:W-:Y:S04]  /*03e0*/  @P4 STL.64 [R1+0x180], R20 ;  /* 0x0001801401004387 */ /* 0x0045e80000100a00 */
[----:B------:R0:W-:Y:S04]  /*03f0*/  @P4 STL.64 [R1+0x188], R22 ;  /* 0x0001881601004387 */ /* 0x0001e80000100a00 */
[----:B------:R0:W4:Y:S04]  /*0400*/  LDL.64 R28, [R1+0x90] ;  /* 0x00009000011c7983 */ /* 0x0001280000100a00 */
[----:B---3--:R3:W-:Y:S04]  /*0410*/  @P4 STL.64 [R1+0x170], R12 ;  /* 0x0001700c01004387 */ /* 0x0087e80000100a00 */
[----:B------:R0:W-:Y:S04]  /*0420*/  @P4 STL.64 [R1+0x178], R14 ;  /* 0x0001780e01004387 */ /* 0x0001e80000100a00 */
[----:B------:R0:W4:Y:S04]  /*0430*/  LDL.64 R24, [R1+0x80] ;  /* 0x0000800001187983 */ /* 0x0001280000100a00 */
[----:B------:R0:W4:Y:S04]  /*0440*/  LDL.64 R26, [R1+0x88] ;  /* 0x00008800011a7983 */ /* 0x0001280000100a00 */
[----:B------:R0:W5:Y:S04]  /*0450*/  LDL.64 R30, [R1+0x98] ;  /* 0x00009800011e7983 */ /* 0x0001680000100a00 */
[----:B--2---:R2:W2:Y:S04]  /*0460*/  LDL.64 R20, [R1+0x70] ;  /* 0x0000700001147983 */ /* 0x0044a80000100a00 */
[----:B0-----:R0:W2:Y:S01]  /*0470*/  LDL.64 R22, [R1+0x78] ;  /* 0x0000780001167983 */ /* 0x0010a20000100a00 */
[----:B---3--:R-:W-:Y:S01]  /*0480*/  @P1 IMAD.MOV.U32 R13, RZ, RZ, 0x20 ;  /* 0x00000020ff0d1424 */ /* 0x008fe200078e00ff */
[----:B------:R-:W-:-:S02]  /*0490*/  @P3 MOV R3, 0x20 ;  /* 0x0000002000033802 */ /* 0x000fc40000000f00 */
[----:B------:R3:W3:Y:S01]  /*04a0*/  @P0 LDG.E.128 R80, [R6.64] ;  /* 0x0000000406500981 */ /* 0x0006e2000c1e1d00 */
[----:B------:R-:W-:-:S03]  /*04b0*/  @P1 IMAD.WIDE.U32 R10, R18, R13, c[0x0][0x1b0] ;  /* 0x00006c00120a1625 */ /* 0x000fc600078e000d */
[----:B------:R3:W3:Y:S01]  /*04c0*/  @P0 LDG.E.128 R76, [R6.64+0x10] ;  /* 0x00001004064c0981 */ /* 0x0006e2000c1e1d00 */
[C---:B------:R-:W-:Y:S01]  /*04d0*/  @P1 IMAD.WIDE.U32 R12, R18.reuse, R13, c[0x0][0x1c8] ;  /* 0x00007200120c1625 */ /* 0x040fe200078e000d */
[----:B------:R-:W-:Y:S02]  /*04e0*/  @P1 IADD3 R18, R18, 0x20, RZ ;  /* 0x0000002012121810 */ /* 0x000fe40007ffe0ff */
[----:B------:R-:W3:Y:S03]  /*04f0*/  @P0 LDG.E.128 R72, [R8.64+0x10] ;  /* 0x0000100408480981 */ /* 0x000ee6000c1e1d00 */
[CC--:B------:R-:W-:Y:S01]  /*0500*/  @P2 IMAD.WIDE.U32 R14, R18.reuse, R17.reuse, c[0x0][0x1b0] ;  /* 0x00006c00120e2625 */ /* 0x0c0fe200078e0011 */
[----:B------:R-:W3:Y:S03]  /*0510*/  @P0 LDG.E.128 R68, [R8.64] ;  /* 0x0000000408440981 */ /* 0x000ee6000c1e1d00 */
[C---:B------:R-:W-:Y:S01]  /*0520*/  @P2 IMAD.WIDE.U32 R16, R18.reuse, R17, c[0x0][0x1c8] ;  /* 0x0000720012102625 */ /* 0x040fe200078e0011 */
[----:B------:R-:W-:Y:S01]  /*0530*/  @P2 IADD3 R18, R18, 0x20, RZ ;  /* 0x0000002012122810 */ /* 0x000fe20007ffe0ff */
[----:B------:R-:W3:Y:S04]  /*0540*/  @P1 LDG.E.128 R64, [R10.64] ;  /* 0x000000040a401981 */ /* 0x000ee8000c1e1d00 */
[CC--:B-1----:R-:W-:Y:S01]  /*0550*/  @P3 IMAD.WIDE.U32 R4, R18.reuse, R3.reuse, c[0x0][0x1c8] ;  /* 0x0000720012043625 */ /* 0x0c2fe200078e0003 */
[----:B------:R-:W3:Y:S03]  /*0560*/  @P1 LDG.E.128 R60, [R10.64+0x10] ;  /* 0x000010040a3c1981 */ /* 0x000ee6000c1e1d00 */
[----:B------:R-:W-:Y:S01]  /*0570*/  @P3 IMAD.WIDE.U32 R2, R18, R3, c[0x0][0x1b0] ;  /* 0x00006c0012023625 */ /* 0x000fe200078e0003 */
[----:B------:R-:W3:Y:S04]  /*0580*/  @P1 LDG.E.128 R56, [R12.64+0x10] ;  /* 0x000010040c381981 */ /* 0x000ee8000c1e1d00 */
[----:B------:R-:W3:Y:S04]  /*0590*/  @P1 LDG.E.128 R52, [R12.64] ;  /* 0x000000040c341981 */ /* 0x000ee8000c1e1d00 */
[----:B------:R-:W3:Y:S04]  /*05a0*/  @P2 LDG.E.128 R48, [R14.64] ;  /* 0x000000040e302981 */ /* 0x000ee8000c1e1d00 */
[----:B------:R-:W3:Y:S04]  /*05b0*/  @P2 LDG.E.128 R36, [R16.64] ;  /* 0x0000000410242981 */ /* 0x000ee8000c1e1d00 */
[----:B------:R-:W3:Y:S04]  /*05c0*/  @P2 LDG.E.128 R44, [R14.64+0x10] ;  /* 0x000010040e2c2981 */ /* 0x000ee8000c1e1d00 */
[----:B------:R-:W3:Y:S04]  /*05d0*/  @P2 LDG.E.128 R40, [R16.64+0x10] ;  /* 0x0000100410282981 */ /* 0x000ee8000c1e1d00 */
[----:B------:R-:W3:Y:S04]  /*05e0*/  @P3 LDG.E.128 R32, [R4.64+0x10] ;  /* 0x0000100404203981 */ /* 0x000ee8000c1e1d00 */
[----:B----4-:R-:W4:Y:S04]  /*05f0*/  @P3 LDG.E.128 R24, [R2.64] ;  /* 0x0000000402183981 */ /* 0x010f28000c1e1d00 */
        /* <DEDUP_REMOVED lines=9> */
[----:B-1----:R-:W-:Y:S01]  /*0690*/  CS2R R88, SRZ ;  /* 0x0000000000587805 */ /* 0x002fe2000001ff00 */
[----:B---3--:R-:W-:Y:S01]  /*06a0*/  LEA R6, R7, R6, 0x2 ;  /* 0x0000000607067211 */ /* 0x008fe200078e10ff */
        /* <DEDUP_REMOVED lines=33> */
[----:B-----5:R3:W-:Y:S04]  /*08c0*/  @P3 STL.64 [R1+0x90], R28 ;  /* 0x0000901c01003387 */ /* 0x0207e80000100a00 */
[----:B------:R4:W-:Y:S04]  /*08d0*/  @P3 STL.64 [R1+0x98], R30 ;  /* 0x0000981e01003387 */ /* 0x0009e80000100a00 */
        /* <DEDUP_REMOVED lines=22> */
[----:B--2---:R2:W-:Y:S04]  /*0a40*/  @P3 STL.64 [R1+0x70], R20 ;  /* 0x0000701401003387 */ /* 0x0045e80000100a00 */
[----:B------:R2:W-:Y:S01]  /*0a50*/  @P3 STL.64 [R1+0x78], R22 ;  /* 0x0000781601003387 */ /* 0x0005e20000100a00 */
[----:B------:R-:W-:Y:S01]  /*0a60*/  ISETP.GE.AND P3, PT, R6, c[0x0][0x164], PT ;  /* 0x0000590006007a0c */ /* 0x000fe20003f66270 */
[----:B0-----:R-:W-:Y:S01]  /*0a70*/  CS2R R24, SRZ ;  /* 0x0000000000187805 */ /* 0x001fe2000001ff00 */
[----:B-1----:R-:W-:Y:S01]  /*0a80*/  CS2R R26, SRZ ;  /* 0x00000000001a7805 */ /* 0x002fe2000001ff00 */
[----:B---3--:R-:W-:Y:S01]  /*0a90*/  CS2R R28, SRZ ;  /* 0x00000000001c7805 */ /* 0x008fe2000001ff00 */
[----:B----4-:R-:W-:Y:S01]  /*0aa0*/  CS2R R30, SRZ ;  /* 0x00000000001e7805 */ /* 0x010fe2000001ff00 */
        /* <DEDUP_REMOVED lines=29> */
[----:B--2---:R-:W-:Y:S01]  /*0c80*/  MOV R2, R6 ;  /* 0x0000000600027202 */ /* 0x004fe20000000f00 */
[----:B------:R-:W-:-:S02]  /*0c90*/  IMAD.MOV.U32 R25, RZ, RZ, RZ ;  /* 0x000000ffff197224 */ /* 0x000fc400078e00ff */
.L_x_6722:
[----:B------:R-:W-:-:S10]  /*0ca0*/  HFMA2.MMA R193, -RZ, RZ, 0, 2.384185791015625e-07 ;  /* 0x00000004ffc17435 */ /* 0x000fd400000001ff */
[----:B------:R-:W-:-:S05]  /*0cb0*/  IMAD.WIDE R4, R2, R193, c[0x0][0x1d8] ;  /* 0x0000760002047625 */ /* 0x000fca00078e02c1 */
[----:B------:R0:W2:Y:S02]  /*0cc0*/  LDG.E R192, [R4.64] ;  /* 0x0000000404c07981 */ /* 0x0000a4000c1e1900 */
[----:B0-----:R-:W-:-:S05]  /*0cd0*/  IMAD.WIDE R4, R2, R193, c[0x0][0x1a8] ;  /* 0x00006a0002047625 */ /* 0x001fca00078e02c1 */
[----:B------:R0:W5:Y:S02]  /*0ce0*/  LDG.E R3, [R4.64] ;  /* 0x0000000404037981 */ /* 0x000164000c1e1900 */
[----:B0-----:R-:W-:-:S05]  /*0cf0*/  IMAD.WIDE R4, R2, R193, c[0x0][0x1d0] ;  /* 0x0000740002047625 */ /* 0x001fca00078e02c1 */
[----:B------:R0:W3:Y:S01]  /*0d00*/  LDG.E R195, [R4.64] ;  /* 0x0000000404c37981 */ /* 0x0000e2000c1e1900 */
[----:B------:R-:W-:Y:S03]  /*0d10*/  BSSY B1, `(.L_x_6597) ;  /* 0x000022c000017945 */ /* 0x000fe60003800000 */
[----:B------:R-:W1:Y:S01]  /*0d20*/  S2R R194, SR_TID.X ;  /* 0x0000000000c27919 */ /* 0x000e620000002100 */
[----:B0-----:R-:W-:-:S05]  /*0d30*/  IMAD R4, R2, c[0x0][0x168], RZ ;  /* 0x00005a0002047a24 */ /* 0x001fca00078e02ff */
[----:B------:R-:W-:-:S04]  /*0d40*/  SHF.R.S32.HI R5, RZ, 0x1f, R4 ;  /* 0x0000001fff057819 */ /* 0x000fc80000011404 */
[----:B------:R-:W-:Y:S02]  /*0d50*/  LEA.HI R5, R5, R4, RZ, 0x3 ;  /* 0x0000000405057211 */ /* 0x000fe400078f18ff */
[----:B-1----:R-:W-:Y:S02]  /*0d60*/  LOP3.LUT R211, R194, 0x1f, RZ, 0xc0, !PT ;  /* 0x0000001fc2d37812 */ /* 0x002fe400078ec0ff */
[----:B------:R-:W-:Y:S02]  /*0d70*/  MOV R194, 0x20 ;  /* 0x0000002000c27802 */ /* 0x000fe40000000f00 */
        /* <DEDUP_REMOVED lines=14> */
.L_x_6601:
[----:B------:R-:W-:Y:S02]  /*0e60*/  IADD3 R4, R5, 0x20, RZ ;  /* 0x0000002005047810 */ /* 0x000fe40007ffe0ff */
.L_x_6600:
[----:B------:R-:W-:Y:S05]  /*0e70*/  BSYNC B2 ;  /* 0x0000000000027941 */ /* 0x000fea0003800000 */
.L_x_6599:
        /* <DEDUP_REMOVED lines=8> */
.L_x_6604:
[----:B------:R-:W-:Y:S02]  /*0f00*/  IADD3 R4, R4, 0x20, RZ ;  /* 0x0000002004047810 */ /* 0x000fe40007ffe0ff */
.L_x_6603:
[----:B------:R-:W-:Y:S05]  /*0f10*/  BSYNC B2 ;  /* 0x0000000000027941 */ /* 0x000fea0003800000 */
.L_x_6602:
        /* <DEDUP_REMOVED lines=8> */
.L_x_6607:
[----:B------:R-:W-:Y:S02]  /*0fa0*/  IADD3 R4, R4, 0x20, RZ ;  /* 0x0000002004047810 */ /* 0x000fe40007ffe0ff */
.L_x_6606:
[----:B------:R-:W-:Y:S05]  /*0fb0*/  BSYNC B2 ;  /* 0x0000000000027941 */ /* 0x000fea0003800000 */
.L_x_6605:
        /* <DEDUP_REMOVED lines=8> */
.L_x_6610:
[----:B------:R-:W-:Y:S02]  /*1040*/  IADD3 R4, R4, 0x20, RZ ;  /* 0x0000002004047810 */ /* 0x000fe40007ffe0ff */
.L_x_6609:
[----:B------:R-:W-:Y:S05]  /*1050*/  BSYNC B2 ;  /* 0x0000000000027941 */ /* 0x000fea0003800000 */
.L_x_6608:
        /* <DEDUP_REMOVED lines=9> */
.L_x_6598:
[----:B------:R-:W-:Y:S01]  /*10f0*/  IADD3 R4, R192, -0x1, RZ ;  /* 0xffffffffc0047810 */ /* 0x000fe20007ffe0ff */
[----:B0-----:R-:W0:Y:S04]  /*1100*/  LDC.U8 R195, c[0x0][0x1f0] ;  /* 0x00007c00ffc37b82 */ /* 0x001e280000000000 */
[----:B------:R-:W-:-:S05]  /*1110*/  IMAD R4, R4, c[0x0][0x168], RZ ;  /* 0x00005a0004047a24 */ /* 0x000fca00078e02ff */
[----:B------:R-:W-:-:S04]  /*1120*/  SHF.R.S32.HI R192, RZ, 0x1f, R4 ;  /* 0x0000001fffc07819 */ /* 0x000fc80000011404 */
[----:B------:R-:W-:Y:S01]  /*1130*/  LEA.HI R4, R192, R4, RZ, 0x3 ;  /* 0x00000004c0047211 */ /* 0x000fe200078f18ff */
[----:B------:R-:W-:-:S03]  /*1140*/  IMAD.WIDE R192, R2, R193, c[0x0][0x1a0] ;  /* 0x0000680002c07625 */ /* 0x000fc600078e02c1 */
[----:B------:R-:W-:Y:S02]  /*1150*/  LEA.HI.SX32 R211, R4, R211, 0x1d ;  /* 0x000000d304d37211 */ /* 0x000fe400078feaff */
[----:B------:R-:W2:Y:S01]  /*1160*/  LDG.E R4, [R192.64] ;  /* 0x00000004c0047981 */ /* 0x000ea2000c1e1900 */
[----:B------:R-:W-:Y:S01]  /*1170*/  LOP3.LUT P5, RZ, R0, 0xffffffe0, RZ, 0xc0, !PT ;  /* 0xffffffe000ff7812 */ /* 0x000fe200078ac0ff */
[----:B------:R-:W-:Y:S01]  /*1180*/  BSSY B2, `(.L_x_6612) ;  /* 0x000006e000027945 */ /* 0x000fe20003800000 */
[----:B------:R-:W-:Y:S01]  /*1190*/  CS2R R212, SRZ ;  /* 0x0000000000d47805 */ /* 0x000fe2000001ff00 */
[----:B------:R-:W-:Y:S02]  /*11a0*/  MOV R210, R5 ;  /* 0x0000000500d27202 */ /* 0x000fe40000000f00 */
[----:B0-----:R-:W-:-:S04]  /*11b0*/  ISETP.NE.AND P4, PT, R195, RZ, PT ;  /* 0x000000ffc300720c */ /* 0x001fc80003f85270 */
[----:B--2---:R-:W-:-:S04]  /*11c0*/  FSEL R4, R4, RZ, !P4 ;  /* 0x000000ff04047208 */ /* 0x004fc80006000000 */
[----:B------:R-:W-:Y:S05]  /*11d0*/  @!P5 BRA `(.L_x_6613) ;  /* 0x000006800000d947 */ /* 0x000fea0003800000 */
[----:B------:R-:W-:Y:S01]  /*11e0*/  IMAD.MOV.U32 R196, RZ, RZ, 0x10 ;  /* 0x00000010ffc47424 */ /* 0x000fe200078e00ff */
[----:B------:R-:W-:Y:S01]  /*11f0*/  STL [R1+0x1b8], R6 ;  /* 0x0001b80601007387 */ /* 0x000fe20000100800 */
[----:B------:R-:W-:Y:S01]  /*1200*/  IMAD.WIDE.U32 R200, R5, R194, c[0x0][0x188] ;  /* 0x0000620005c87625 */ /* 0x000fe200078e00c2 */
[----:B------:R-:W-:Y:S02]  /*1210*/  ISETP.NE.U32.AND P4, PT, RZ, c[0x0][0x218], PT ;  /* 0x00008600ff007a0c */ /* 0x000fe40003f85070 */
[----:B------:R-:W-:Y:S01]  /*1220*/  STL [R1+0x1b4], R2 ;  /* 0x0001b40201007387 */ /* 0x000fe20000100800 */
[----:B------:R-:W-:-:S03]  /*1230*/  IMAD.WIDE.U32 R196, R211, R196, c[0x0][0x208] ;  /* 0x00008200d3c47625 */ /* 0x000fc600078e00c4 */
[----:B------:R0:W2:Y:S04]  /*1240*/  LDG.E.128 R192, [R200.64] ;  /* 0x00000004c8c07981 */ /* 0x0000a8000c1e1d00 */
[----:B------:R-:W3:Y:S01]  /*1250*/  LDG.E.128 R196, [R196.64] ;  /* 0x00000004c4c47981 */ /* 0x000ee2000c1e1d00 */
[----:B------:R-:W-:-:S03]  /*1260*/  ISETP.NE.AND.EX P4, PT, RZ, c[0x0][0x21c], PT, P4 ;  /* 0x00008700ff007a0c */ /* 0x000fc60003f85340 */
[----:B------:R1:W-:Y:S04]  /*1270*/  STL [R1+0x1b0], R0 ;  /* 0x0001b00001007387 */ /* 0x0003e80000100800 */
[----:B0-----:R-:W4:Y:S06]  /*1280*/  LDG.E.128 R200, [R200.64+0x10] ;  /* 0x00001004c8c87981 */ /* 0x001f2c000c1e1d00 */
[----:B------:R3:W5:Y:S04]  /*1290*/  @P4 LDG.E.128 R140, [R218.64] ;  /* 0x00000004da8c4981 */ /* 0x000768000c1e1d00 */
[----:B------:R3:W5:Y:S01]  /*12a0*/  @P4 LDG.E.128 R144, [R218.64+0x10] ;  /* 0x00001004da904981 */ /* 0x000762000c1e1d00 */
[----:B--2---:R-:W-:-:S02]  /*12b0*/  FADD.FTZ R194, -R4, R194 ;  /* 0x000000c204c27221 */ /* 0x004fc40000010100 */
[C---:B------:R-:W-:Y:S02]  /*12c0*/  FADD.FTZ R195, -R4.reuse, R195 ;  /* 0x000000c304c37221 */ /* 0x040fe40000010100 */
[C---:B------:R-:W-:Y:S01]  /*12d0*/  FADD.FTZ R193, -R4.reuse, R193 ;  /* 0x000000c104c17221 */ /* 0x040fe20000010100 */
[--C-:B---3--:R-:W-:Y:S01]  /*12e0*/  PRMT R219, RZ, 0x5410, R199.reuse ;  /* 0x00005410ffdb7816 */ /* 0x108fe200000000c7 */
[C---:B------:R-:W-:Y:S01]  /*12f0*/  FADD.FTZ R192, -R4.reuse, R192 ;  /* 0x000000c004c07221 */ /* 0x040fe20000010100 */
[----:B-1----:R-:W-:Y:S01]  /*1300*/  PRMT R0, RZ, 0x7610, R199 ;  /* 0x00007610ff007816 */ /* 0x002fe200000000c7 */
[C---:B-----5:R-:W-:Y:S02]  /*1310*/  FMUL.FTZ R2, R3.reuse, R194 ;  /* 0x000000c203027220 */ /* 0x060fe40000410000 */
[----:B------:R-:W-:Y:S01]  /*1320*/  FMUL.FTZ R6, R3, R193 ;  /* 0x000000c103067220 */ /* 0x000fe20000410000 */
[----:B------:R-:W2:Y:S01]  /*1330*/  LDL R194, [R1+0x184] ;  /* 0x0001840001c27983 */ /* 0x000ea20000100800 */
[----:B----4-:R-:W-:-:S02]  /*1340*/  FADD.FTZ R199, -R4, R202 ;  /* 0x000000ca04c77221 */ /* 0x010fc40000010100 */
[C---:B------:R-:W-:Y:S01]  /*1350*/  FMUL.FTZ R202, R3.reuse, R195 ;  /* 0x000000c303ca7220 */ /* 0x040fe20000410000 */
[----:B------:R-:W3:Y:S01]  /*1360*/  LDL R193, [R1+0x188] ;  /* 0x0001880001c17983 */ /* 0x000ee20000100800 */
[----:B------:R-:W-:-:S03]  /*1370*/  FMUL.FTZ R209, R3, R192 ;  /* 0x000000c003d17220 */ /* 0x000fc60000410000 */
[----:B------:R-:W4:Y:S04]  /*1380*/  LDL R195, [R1+0x180] ;  /* 0x0001800001c37983 */ /* 0x000f280000100800 */
[----:B------:R-:W4:Y:S01]  /*1390*/  LDL R192, [R1+0x18c] ;  /* 0x00018c0001c07983 */ /* 0x000f220000100800 */
[--C-:B------:R-:W-:Y:S02]  /*13a0*/  PRMT R212, RZ, 0x5410, R197.reuse ;  /* 0x00005410ffd47816 */ /* 0x100fe400000000c5 */
[----:B------:R-:W-:Y:S01]  /*13b0*/  PRMT R210, RZ, 0x7610, R197 ;  /* 0x00007610ffd27816 */ /* 0x000fe200000000c5 */
[C---:B------:R-:W-:Y:S01]  /*13c0*/  FADD.FTZ R197, -R4.reuse, R200 ;  /* 0x000000c804c57221 */ /* 0x040fe20000010100 */
[--C-:B------:R-:W-:Y:S02]  /*13d0*/  PRMT R213, RZ, 0x5410, R198.reuse ;  /* 0x00005410ffd57816 */ /* 0x100fe400000000c6 */
[----:B------:R-:W-:Y:S01]  /*13e0*/  PRMT R218, RZ, 0x7610, R198 ;  /* 0x00007610ffda7816 */ /* 0x000fe200000000c6 */
[C---:B------:R-:W-:Y:S01]  /*13f0*/  FADD.FTZ R198, -R4.reuse, R201 ;  /* 0x000000c904c67221 */ /* 0x040fe20000010100 */
[--C-:B------:R-:W-:Y:S01]  /*1400*/  PRMT R208, RZ, 0x5410, R196.reuse ;  /* 0x00005410ffd07816 */ /* 0x100fe200000000c4 */
[----:B------:R-:W-:Y:S01]  /*1410*/  FADD.FTZ R203, -R4, R203 ;  /* 0x000000cb04cb7221 */ /* 0x000fe20000010100 */
[----:B------:R-:W-:Y:S01]  /*1420*/  PRMT R196, RZ, 0x7610, R196 ;  /* 0x00007610ffc47816 */ /* 0x000fe200000000c4 */
[C---:B------:R-:W-:Y:S01]  /*1430*/  FMUL.FTZ R197, R3.reuse, R197 ;  /* 0x000000c503c57220 */ /* 0x040fe20000410000 */
[----:B------:R0:W-:Y:S01]  /*1440*/  STL [R1+0x6c], R6 ;  /* 0x00006c0601007387 */ /* 0x0001e20000100800 */
[----:B------:R-:W-:-:S02]  /*1450*/  FMUL.FTZ R198, R3, R198 ;  /* 0x000000c603c67220 */ /* 0x000fc40000410000 */
[C---:B------:R-:W-:Y:S01]  /*1460*/  FMUL.FTZ R201, R3.reuse, R199 ;  /* 0x000000c703c97220 */ /* 0x040fe20000410000 */
[----:B------:R-:W-:Y:S01]  /*1470*/  STL [R1+0x68], R2 ;  /* 0x0000680201007387 */ /* 0x000fe20000100800 */
[----:B------:R-:W-:Y:S02]  /*1480*/  FMUL.FTZ R200, R3, R203 ;  /* 0x000000cb03c87220 */ /* 0x000fe40000410000 */
[----:B------:R-:W-:Y:S01]  /*1490*/  FFMA.FTZ R24, R209, R208, R24 ;  /* 0x000000d0d1187223 */ /* 0x000fe20000010018 */
[----:B------:R-:W4:Y:S01]  /*14a0*/  LDL R199, [R1+0x170] ;  /* 0x0001700001c77983 */ /* 0x000f220000100800 */
[----:B------:R-:W-:Y:S02]  /*14b0*/  FADD.FTZ R60, R60, R208 ;  /* 0x000000d03c3c7221 */ /* 0x000fe40000010000 */
[----:B------:R-:W-:Y:S01]  /*14c0*/  FFMA.FTZ R26, R2, R212, R26 ;  /* 0x000000d4021a7223 */ /* 0x000fe2000001001a */
[----:B------:R-:W-:Y:S01]  /*14d0*/  STL [R1+0x54], R202 ;  /* 0x000054ca01007387 */ /* 0x000fe20000100800 */
[----:B------:R-:W-:-:S03]  /*14e0*/  FADD.FTZ R62, R62, R212 ;  /* 0x000000d43e3e7221 */ /* 0x000fc60000010000 */
[----:B------:R-:W-:Y:S01]  /*14f0*/  STL [R1+0x40], R197 ;  /* 0x000040c501007387 */ /* 0x000fe20000100800 */
[----:B------:R-:W-:-:S03]  /*1500*/  FFMA.FTZ R25, R6, R196, R25 ;  /* 0x000000c406197223 */ /* 0x000fc60000010019 */
[----:B------:R-:W-:Y:S01]  /*1510*/  STL [R1+0x28], R198 ;  /* 0x000028c601007387 */ /* 0x000fe20000100800 */
[----:B------:R-:W-:-:S03]  /*1520*/  FADD.FTZ R61, R61, R196 ;  /* 0x000000c43d3d7221 */ /* 0x000fc60000010000 */
[----:B------:R-:W-:Y:S04]  /*1530*/  STL [R1+0x20], R201 ;  /* 0x000020c901007387 */ /* 0x000fe80000100800 */
[----:B------:R-:W-:Y:S01]  /*1540*/  STL [R1+0x18], R200 ;  /* 0x000018c801007387 */ /* 0x000fe20000100800 */
[----:B--2---:R-:W-:-:S03]  /*1550*/  FMUL.FTZ R194, R194, R196 ;  /* 0x000000c4c2c27220 */ /* 0x004fc60000410000 */
[----:B------:R-:W2:Y:S01]  /*1560*/  LDL R196, [R1+0x174] ;  /* 0x0001740001c47983 */ /* 0x000ea20000100800 */
[----:B---3--:R-:W-:Y:S02]  /*1570*/  FMUL.FTZ R212, R193, R212 ;  /* 0x000000d4c1d47220 */ /* 0x008fe40000410000 */
[----:B----4-:R-:W-:Y:S01]  /*1580*/  FMUL.FTZ R208, R195, R208 ;  /* 0x000000d0c3d07220 */ /* 0x010fe20000410000 */
[----:B------:R1:W-:Y:S01]  /*1590*/  STL [R1+0x3c], R194 ;  /* 0x00003cc201007387 */ /* 0x0003e20000100800 */
[----:B------:R-:W-:Y:S02]  /*15a0*/  FMUL.FTZ R203, R192, R210 ;  /* 0x000000d2c0cb7220 */ /* 0x000fe40000410000 */
[----:B------:R-:W-:Y:S01]  /*15b0*/  FFMA.FTZ R192, R209, R208, RZ ;  /* 0x000000d0d1c07223 */ /* 0x000fe200000100ff */
[----:B------:R3:W-:Y:S01]  /*15c0*/  STL [R1+0x34], R212 ;  /* 0x000034d401007387 */ /* 0x0007e20000100800 */
[----:B------:R-:W-:Y:S02]  /*15d0*/  FADD.FTZ R193, RZ, R208 ;  /* 0x000000d0ffc17221 */ /* 0x000fe40000010000 */
[----:B------:R-:W-:Y:S01]  /*15e0*/  FFMA.FTZ R192, R6, R194, R192 ;  /* 0x000000c206c07223 */ /* 0x000fe200000100c0 */
[----:B------:R-:W4:Y:S01]  /*15f0*/  LDL R195, [R1+0x178] ;  /* 0x0001780001c37983 */ /* 0x000f220000100800 */
[----:B------:R-:W-:-:S03]  /*1600*/  FADD.FTZ R193, R193, R194 ;  /* 0x000000c2c1c17221 */ /* 0x000fc60000010000 */
[----:B------:R2:W-:Y:S04]  /*1610*/  STL [R1+0x30], R203 ;  /* 0x000030cb01007387 */ /* 0x0005e80000100800 */
[----:B0-----:R0:W5:Y:S04]  /*1620*/  LDL.LU R6, [R1+0x1b8] ;  /* 0x0001b80001067983 */ /* 0x0011680000300800 */
[----:B-1----:R-:W3:Y:S01]  /*1630*/  LDL R194, [R1+0x17c] ;  /* 0x00017c0001c27983 */ /* 0x002ee20000100800 */
[----:B------:R-:W-:Y:S02]  /*1640*/  FMUL.FTZ R199, R199, R213 ;  /* 0x000000d5c7c77220 */ /* 0x000fe40000410000 */
[----:B------:R-:W-:-:S02]  /*1650*/  FFMA.FTZ R192, R2, R212, R192 ;  /* 0x000000d402c07223 */ /* 0x000fc400000100c0 */
[----:B------:R0:W5:Y:S01]  /*1660*/  LDL.LU R2, [R1+0x1b4] ;  /* 0x0001b40001027983 */ /* 0x0001620000300800 */
[----:B------:R-:W-:-:S03]  /*1670*/  FADD.FTZ R67, R67, R0 ;  /* 0x0000000043437221 */ /* 0x000fc60000010000 */
[----:B------:R0:W-:Y:S01]  /*1680*/  STL [R1+0x2c], R199 ;  /* 0x00002cc701007387 */ /* 0x0001e20000100800 */
[----:B------:R-:W-:Y:S02]  /*1690*/  FFMA.FTZ R31, R200, R0, R31 ;  /* 0x00000000c81f7223 */ /* 0x000fe4000001001f */
[----:B------:R-:W-:Y:S02]  /*16a0*/  FADD.FTZ R193, R193, R212 ;  /* 0x000000d4c1c17221 */ /* 0x000fe40000010000 */
[C---:B------:R-:W-:Y:S02]  /*16b0*/  FFMA.FTZ R192, R202.reuse, R203, R192 ;  /* 0x000000cbcac07223 */ /* 0x040fe400000100c0 */
[----:B------:R-:W-:Y:S02]  /*16c0*/  FADD.FTZ R193, R193, R203 ;  /* 0x000000cbc1c17221 */ /* 0x000fe40000010000 */
[----:B------:R-:W-:Y:S02]  /*16d0*/  FFMA.FTZ R192, R197, R199, R192 ;  /* 0x000000c7c5c07223 */ /* 0x000fe400000100c0 */
[----:B------:R-:W-:Y:S01]  /*16e0*/  FADD.FTZ R193, R193, R199 ;  /* 0x000000c7c1c17221 */ /* 0x000fe20000010000 */
[----:B------:R-:W-:Y:S01]  /*16f0*/  IADD3 R211, R211, 0x20, RZ ;  /* 0x00000020d3d37810 */ /* 0x000fe20007ffe0ff */
[----:B------:R-:W-:-:S02]  /*1700*/  FFMA.FTZ R27, R202, R210, R27 ;  /* 0x000000d2ca1b7223 */ /* 0x000fc4000001001b */
[----:B------:R-:W-:Y:S01]  /*1710*/  FADD.FTZ R63, R63, R210 ;  /* 0x000000d23f3f7221 */ /* 0x000fe20000010000 */
[----:B------:R-:W-:Y:S01]  /*1720*/  IADD3 R210, R5, 0x20, RZ ;  /* 0x0000002005d27810 */ /* 0x000fe20007ffe0ff */
[----:B------:R-:W-:Y:S02]  /*1730*/  FADD.FTZ R64, R64, R213 ;  /* 0x000000d540407221 */ /* 0x000fe40000010000 */
[----:B------:R-:W-:Y:S02]  /*1740*/  FFMA.FTZ R28, R197, R213, R28 ;  /* 0x000000d5c51c7223 */ /* 0x000fe4000001001c */
[----:B------:R-:W-:Y:S02]  /*1750*/  FADD.FTZ R65, R65, R218 ;  /* 0x000000da41417221 */ /* 0x000fe40000010000 */
[----:B------:R-:W-:Y:S02]  /*1760*/  FFMA.FTZ R29, R198, R218, R29 ;  /* 0x000000dac61d7223 */ /* 0x000fe4000001001d */
[----:B------:R-:W-:-:S02]  /*1770*/  FADD.FTZ R66, R66, R219 ;  /* 0x000000db42427221 */ /* 0x000fc40000010000 */
[----:B------:R-:W-:Y:S02]  /*1780*/  FFMA.FTZ R30, R201, R219, R30 ;  /* 0x000000dbc91e7223 */ /* 0x000fe4000001001e */
[----:B--2---:R-:W-:-:S05]  /*1790*/  FMUL.FTZ R196, R196, R218 ;  /* 0x000000dac4c47220 */ /* 0x004fca0000410000 */
[----:B------:R0:W-:Y:S01]  /*17a0*/  STL [R1+0x24], R196 ;  /* 0x000024c401007387 */ /* 0x0001e20000100800 */
[----:B----4-:R-:W-:-:S05]  /*17b0*/  FMUL.FTZ R195, R195, R219 ;  /* 0x000000dbc3c37220 */ /* 0x010fca0000410000 */
[----:B------:R0:W-:Y:S01]  /*17c0*/  STL [R1+0x1c], R195 ;  /* 0x00001cc301007387 */ /* 0x0001e20000100800 */
[----:B---3--:R-:W-:-:S03]  /*17d0*/  FMUL.FTZ R194, R194, R0 ;  /* 0x00000000c2c27220 */ /* 0x008fc60000410000 */
[----:B------:R0:W5:Y:S04]  /*17e0*/  LDL.LU R0, [R1+0x1b0] ;  /* 0x0001b00001007983 */ /* 0x0001680000300800 */
[----:B------:R0:W-:Y:S01]  /*17f0*/  STL [R1+0x14], R194 ;  /* 0x000014c201007387 */ /* 0x0001e20000100800 */
[----:B------:R-:W-:Y:S02]  /*1800*/  FADD.FTZ R193, R193, R196 ;  /* 0x000000c4c1c17221 */ /* 0x000fe40000010000 */
[----:B------:R-:W-:Y:S02]  /*1810*/  FFMA.FTZ R192, R198, R196, R192 ;  /* 0x000000c4c6c07223 */ /* 0x000fe400000100c0 */
[----:B------:R-:W-:Y:S02]  /*1820*/  FADD.FTZ R193, R193, R195 ;  /* 0x000000c3c1c17221 */ /* 0x000fe40000010000 */
[----:B------:R-:W-:-:S02]  /*1830*/  FFMA.FTZ R192, R201, R195, R192 ;  /* 0x000000c3c9c07223 */ /* 0x000fc400000100c0 */
[----:B------:R-:W-:Y:S02]  /*1840*/  FADD.FTZ R213, R193, R194 ;  /* 0x000000c2c1d57221 */ /* 0x000fe40000010000 */
[----:B------:R-:W-:Y:S02]  /*1850*/  FFMA.FTZ R212, R200, R194, R192 ;  /* 0x000000c2c8d47223 */ /* 0x000fe400000100c0 */
.L_x_6613:
[----:B0-----:R-:W-:Y:S05]  /*1860*/  BSYNC B2 ;  /* 0x0000000000027941 */ /* 0x001fea0003800000 */
.L_x_6612:
[----:B------:R-:W-:Y:S01]  /*1870*/  BSSY B2, `(.L_x_6614) ;  /* 0x0000066000027945 */ /* 0x000fe20003800000 */
[----:B------:R-:W-:Y:S05]  /*1880*/  @!P0 BRA `(.L_x_6615) ;  /* 0x0000064000008947 */ /* 0x000fea0003800000 */
[----:B------:R-:W-:Y:S01]  /*1890*/  HFMA2.MMA R218, -RZ, RZ, 0, 1.9073486328125e-06 ;  /* 0x00000020ffda7435 */ /* 0x000fe200000001ff */
[----:B------:R-:W-:Y:S01]  /*18a0*/  MOV R196, 0x10 ;  /* 0x0000001000c47802 */ /* 0x000fe20000000f00 */
[----:B------:R-:W-:Y:S04]  /*18b0*/  STL [R1+0x1b8], R5 ;  /* 0x0001b80501007387 */ /* 0x000fe80000100800 */
[----:B------:R-:W-:Y:S01]  /*18c0*/  IMAD.WIDE.U32 R196, R211, R196, c[0x0][0x208] ;  /* 0x00008200d3c47625 */ /* 0x000fe200078e00c4 */
[----:B------:R-:W-:Y:S01]  /*18d0*/  ISETP.NE.U32.AND P4, PT, RZ, c[0x0][0x218], PT ;  /* 0x00008600ff007a0c */ /* 0x000fe20003f85070 */
[----:B-----5:R0:W-:Y:S02]  /*18e0*/  STL [R1+0x1b4], R2 ;  /* 0x0001b40201007387 */ /* 0x0201e40000100800 */
[----:B------:R-:W-:-:S02]  /*18f0*/  IMAD.WIDE.U32 R200, R210, R218, c[0x0][0x188] ;  /* 0x00006200d2c87625 */ /* 0x000fc400078e00da */
[----:B------:R-:W0:Y:S04]  /*1900*/  LDG.E.128 R196, [R196.64] ;  /* 0x00000004c4c47981 */ /* 0x000e28000c1e1d00 */
[----:B------:R1:W2:Y:S01]  /*1910*/  LDG.E.128 R192, [R200.64] ;  /* 0x00000004c8c07981 */ /* 0x0002a2000c1e1d00 */
[----:B------:R-:W-:-:S03]  /*1920*/  ISETP.NE.AND.EX P4, PT, RZ, c[0x0][0x21c], PT, P4 ;  /* 0x00008700ff007a0c */ /* 0x000fc60003f85340 */
[----:B------:R3:W-:Y:S04]  /*1930*/  STL [R1+0x1b0], R0 ;  /* 0x0001b00001007387 */ /* 0x0007e80000100800 */
[----:B------:R-:W4:Y:S04]  /*1940*/  LDL R252, [R1+0x14c] ;  /* 0x00014c0001fc7983 */ /* 0x000f280000100800 */
[----:B-1----:R-:W4:Y:S02]  /*1950*/  LDG.E.128 R200, [R200.64+0x10] ;  /* 0x00001004c8c87981 */ /* 0x002f24000c1e1d00 */
[----:B------:R-:W-:-:S05]  /*1960*/  @P4 IMAD.WIDE.U32 R218, R210, R218, c[0x0][0x218] ;  /* 0x00008600d2da4625 */ /* 0x000fca00078e00da */
[----:B------:R1:W5:Y:S04]  /*1970*/  @P4 LDG.E.128 R20, [R218.64] ;  /* 0x00000004da144981 */ /* 0x000368000c1e1d00 */
[----:B------:R1:W5:Y:S01]  /*1980*/  @P4 LDG.E.128 R16, [R218.64+0x10] ;  /* 0x00001004da104981 */ /* 0x000362000c1e1d00 */
[----:B0-----:R-:W-:Y:S02]  /*1990*/  PRMT R2, RZ, 0x5410, R199 ;  /* 0x00005410ff027816 */ /* 0x001fe400000000c7 */
[--C-:B-1----:R-:W-:Y:S01]  /*19a0*/  PRMT R219, RZ, 0x5410, R196.reuse ;  /* 0x00005410ffdb7816 */ /* 0x102fe200000000c4 */
[C---:B--2---:R-:W-:Y:S01]  /*19b0*/  FADD.FTZ R193, -R4.reuse, R193 ;  /* 0x000000c104c17221 */ /* 0x044fe20000010100 */
[----:B------:R-:W-:Y:S01]  /*19c0*/  PRMT R218, RZ, 0x7610, R196 ;  /* 0x00007610ffda7816 */ /* 0x000fe200000000c4 */
[----:B------:R-:W-:-:S02]  /*19d0*/  FADD.FTZ R194, -R4, R194 ;  /* 0x000000c204c27221 */ /* 0x000fc40000010100 */
[C---:B------:R-:W-:Y:S01]  /*19e0*/  FADD.FTZ R192, -R4.reuse, R192 ;  /* 0x000000c004c07221 */ /* 0x040fe20000010100 */
[----:B---3--:R-:W-:Y:S01]  /*19f0*/  PRMT R0, RZ, 0x7610, R199 ;  /* 0x00007610ff007816 */ /* 0x008fe200000000c7 */
[C---:B----4-:R-:W-:Y:S01]  /*1a00*/  FADD.FTZ R196, -R4.reuse, R200 ;  /* 0x000000c804c47221 */ /* 0x050fe20000010100 */
[----:B------:R-:W-:Y:S01]  /*1a10*/  MOV R200, R2 ;  /* 0x0000000200c87202 */ /* 0x000fe20000000f00 */
[C---:B------:R-:W-:Y:S02]  /*1a20*/  FMUL.FTZ R2, R3.reuse, R193 ;  /* 0x000000c103027220 */ /* 0x040fe40000410000 */
[C---:B------:R-:W-:Y:S01]  /*1a30*/  FADD.FTZ R199, -R4.reuse, R203 ;  /* 0x000000cb04c77221 */ /* 0x040fe20000010100 */
[----:B------:R-:W2:Y:S01]  /*1a40*/  LDL R193, [R1+0x140] ;  /* 0x0001400001c17983 */ /* 0x000ea20000100800 */
[C---:B------:R-:W-:Y:S02]  /*1a50*/  FMUL.FTZ R203, R3.reuse, R194 ;  /* 0x000000c203cb7220 */ /* 0x040fe40000410000 */
[----:B------:R-:W-:Y:S01]  /*1a60*/  FMUL.FTZ R5, R3, R192 ;  /* 0x000000c003057220 */ /* 0x000fe20000410000 */
[----:B------:R-:W3:Y:S04]  /*1a70*/  LDL R194, [R1+0x144] ;  /* 0x0001440001c27983 */ /* 0x000ee80000100800 */
[----:B------:R-:W4:Y:S01]  /*1a80*/  LDL R192, [R1+0x148] ;  /* 0x0001480001c07983 */ /* 0x000f220000100800 */
[----:B------:R-:W-:Y:S01]  /*1a90*/  FADD.FTZ R195, -R4, R195 ;  /* 0x000000c304c37221 */ /* 0x000fe20000010100 */
[----:B------:R-:W-:-:S02]  /*1aa0*/  PRMT R246, RZ, 0x5410, R197 ;  /* 0x00005410fff67816 */ /* 0x000fc400000000c5 */
[----:B------:R-:W-:Y:S01]  /*1ab0*/  PRMT R244, RZ, 0x7610, R197 ;  /* 0x00007610fff47816 */ /* 0x000fe200000000c5 */
[C---:B------:R-:W-:Y:S01]  /*1ac0*/  FADD.FTZ R197, -R4.reuse, R201 ;  /* 0x000000c904c57221 */ /* 0x040fe20000010100 */
[--C-:B------:R-:W-:Y:S02]  /*1ad0*/  PRMT R250, RZ, 0x5410, R198.reuse ;  /* 0x00005410fffa7816 */ /* 0x100fe400000000c6 */
[----:B------:R-:W-:Y:S01]  /*1ae0*/  PRMT R248, RZ, 0x7610, R198 ;  /* 0x00007610fff87816 */ /* 0x000fe200000000c6 */
[----:B------:R-:W-:Y:S02]  /*1af0*/  FADD.FTZ R198, -R4, R202 ;  /* 0x000000ca04c67221 */ /* 0x000fe40000010100 */
[----:B------:R-:W4:Y:S01]  /*1b00*/  LDL R202, [R1+0x134] ;  /* 0x0001340001ca7983 */ /* 0x000f220000100800 */
[C---:B------:R-:W-:Y:S02]  /*1b10*/  FMUL.FTZ R201, R3.reuse, R195 ;  /* 0x000000c303c97220 */ /* 0x040fe40000410000 */
[C---:B------:R-:W-:Y:S01]  /*1b20*/  FMUL.FTZ R249, R3.reuse, R197 ;  /* 0x000000c503f97220 */ /* 0x040fe20000410000 */
[----:B------:R-:W-:Y:S01]  /*1b30*/  STL [R1+0x64], R5 ;  /* 0x0000640501007387 */ /* 0x000fe20000100800 */
[----:B------:R-:W-:-:S03]  /*1b40*/  FMUL.FTZ R251, R3, R196 ;  /* 0x000000c403fb7220 */ /* 0x000fc60000410000 */
[----:B------:R-:W-:Y:S04]  /*1b50*/  STL [R1+0x50], R2 ;  /* 0x0000500201007387 */ /* 0x000fe80000100800 */
[----:B------:R-:W4:Y:S04]  /*1b60*/  LDL R197, [R1+0x130] ;  /* 0x0001300001c57983 */ /* 0x000f280000100800 */
[----:B------:R-:W-:Y:S04]  /*1b70*/  STL [R1+0x8], R203 ;  /* 0x000008cb01007387 */ /* 0x000fe80000100800 */
[----:B------:R-:W-:Y:S01]  /*1b80*/  STL [R1], R201 ;  /* 0x000000c901007387 */ /* 0x000fe20000100800 */
[----:B------:R-:W-:-:S02]  /*1b90*/  FFMA.FTZ R176, R5, R219, R176 ;  /* 0x000000db05b07223 */ /* 0x000fc400000100b0 */
[-C--:B------:R-:W-:Y:S02]  /*1ba0*/  FFMA.FTZ R177, R2, R218.reuse, R177 ;  /* 0x000000da02b17223 */ /* 0x080fe400000100b1 */
[----:B--2---:R-:W-:Y:S02]  /*1bb0*/  FMUL.FTZ R193, R193, R219 ;  /* 0x000000dbc1c17220 */ /* 0x004fe40000410000 */
[----:B---3--:R-:W-:-:S03]  /*1bc0*/  FMUL.FTZ R194, R194, R218 ;  /* 0x000000dac2c27220 */ /* 0x008fc60000410000 */
[----:B------:R0:W-:Y:S01]  /*1bd0*/  STL [R1+0x10], R193 ;  /* 0x000010c101007387 */ /* 0x0001e20000100800 */
[----:B----4-:R-:W-:Y:S02]  /*1be0*/  FMUL.FTZ R196, R192, R246 ;  /* 0x000000f6c0c47220 */ /* 0x010fe40000410000 */
[----:B------:R-:W-:Y:S01]  /*1bf0*/  FADD.FTZ R192, R213, R193 ;  /* 0x000000c1d5c07221 */ /* 0x000fe20000010000 */
[----:B------:R1:W-:Y:S01]  /*1c00*/  STL [R1+0xc], R194 ;  /* 0x00000cc201007387 */ /* 0x0003e20000100800 */
[----:B0-----:R-:W-:-:S03]  /*1c10*/  FFMA.FTZ R193, R5, R193, R212 ;  /* 0x000000c105c17223 */ /* 0x001fc600000100d4 */
[----:B------:R0:W-:Y:S01]  /*1c20*/  STL [R1+0x4], R196 ;  /* 0x000004c401007387 */ /* 0x0001e20000100800 */
[----:B------:R-:W-:Y:S02]  /*1c30*/  FADD.FTZ R192, R192, R194 ;  /* 0x000000c2c0c07221 */ /* 0x000fe40000010000 */
[----:B------:R-:W-:Y:S01]  /*1c40*/  FFMA.FTZ R193, R2, R194, R193 ;  /* 0x000000c202c17223 */ /* 0x000fe200000100c1 */
[----:B------:R0:W5:Y:S04]  /*1c50*/  LDL.LU R5, [R1+0x1b8] ;  /* 0x0001b80001057983 */ /* 0x0001680000300800 */
[----:B------:R-:W2:Y:S04]  /*1c60*/  LDL R195, [R1+0x138] ;  /* 0x0001380001c37983 */ /* 0x000ea80000100800 */
[----:B------:R0:W5:Y:S04]  /*1c70*/  LDL.LU R2, [R1+0x1b4] ;  /* 0x0001b40001027983 */ /* 0x0001680000300800 */
[----:B-1----:R-:W3:Y:S01]  /*1c80*/  LDL R194, [R1+0x13c] ;  /* 0x00013c0001c27983 */ /* 0x002ee20000100800 */
[----:B------:R-:W-:-:S02]  /*1c90*/  FMUL.FTZ R245, R3, R199 ;  /* 0x000000c703f57220 */ /* 0x000fc40000410000 */
        /* <DEDUP_REMOVED lines=9> */
[----:B---3--:R-:W-:Y:S02]  /*1d30*/  FMUL.FTZ R244, R194, R0 ;  /* 0x00000000c2f47220 */ /* 0x008fe40000410000 */
[----:B------:R0:W5:Y:S01]  /*1d40*/  LDL.LU R0, [R1+0x1b0] ;  /* 0x0001b00001007983 */ /* 0x0001620000300800 */
        /* <DEDUP_REMOVED lines=8> */
[----:B------:R-:W-:Y:S02]  /*1dd0*/  FFMA.FTZ R178, R203, R246, R178 ;  /* 0x000000f6cbb27223 */ /* 0x000fe400000100b2 */
[----:B------:R-:W-:Y:S02]  /*1de0*/  FADD.FTZ R34, R34, R246 ;  /* 0x000000f622227221 */ /* 0x000fe40000010000 */
[----:B------:R-:W-:Y:S02]  /*1df0*/  FMUL.FTZ R247, R3, R198 ;  /* 0x000000c603f77220 */ /* 0x000fe40000410000 */
[----:B--2---:R-:W-:Y:S02]  /*1e00*/  FMUL.FTZ R246, R195, R200 ;  /* 0x000000c8c3f67220 */ /* 0x004fe40000410000 */
[----:B------:R-:W-:Y:S02]  /*1e10*/  FADD.FTZ R192, R192, R248 ;  /* 0x000000f8c0c07221 */ /* 0x000fe40000010000 */
[----:B------:R-:W-:-:S02]  /*1e20*/  FFMA.FTZ R193, R249, R248, R193 ;  /* 0x000000f8f9c17223 */ /* 0x000fc400000100c1 */
[----:B------:R-:W-:Y:S02]  /*1e30*/  FADD.FTZ R192, R192, R246 ;  /* 0x000000f6c0c07221 */ /* 0x000fe40000010000 */
[----:B------:R-:W-:Y:S01]  /*1e40*/  FFMA.FTZ R193, R247, R246, R193 ;  /* 0x000000f6f7c17223 */ /* 0x000fe200000100c1 */
[----:B------:R-:W-:Y:S01]  /*1e50*/  IADD3 R211, R211, 0x20, RZ ;  /* 0x00000020d3d37810 */ /* 0x000fe20007ffe0ff */
[----:B------:R-:W-:Y:S01]  /*1e60*/  FADD.FTZ R32, R32, R219 ;  /* 0x000000db20207221 */ /* 0x000fe20000010000 */
[----:B------:R-:W-:Y:S01]  /*1e70*/  IADD3 R210, R210, 0x20, RZ ;  /* 0x00000020d2d27810 */ /* 0x000fe20007ffe0ff */
[----:B------:R-:W-:Y:S02]  /*1e80*/  FADD.FTZ R33, R33, R218 ;  /* 0x000000da21217221 */ /* 0x000fe40000010000 */
[----:B------:R-:W-:Y:S02]  /*1e90*/  FADD.FTZ R70, R70, R200 ;  /* 0x000000c846467221 */ /* 0x000fe40000010000 */
[----:B------:R-:W-:-:S02]  /*1ea0*/  FFMA.FTZ R74, R247, R200, R74 ;  /* 0x000000c8f74a7223 */ /* 0x000fc4000001004a */
[----:B------:R-:W-:Y:S02]  /*1eb0*/  FADD.FTZ R213, R192, R244 ;  /* 0x000000f4c0d57221 */ /* 0x000fe40000010000 */
[----:B------:R-:W-:Y:S02]  /*1ec0*/  FFMA.FTZ R212, R245, R244, R193 ;  /* 0x000000f4f5d47223 */ /* 0x000fe400000100c1 */
.L_x_6615:
[----:B0-----:R-:W-:Y:S05]  /*1ed0*/  BSYNC B2 ;  /* 0x0000000000027941 */ /* 0x001fea0003800000 */
.L_x_6614:
[----:B------:R-:W-:Y:S01]  /*1ee0*/  BSSY B2, `(.L_x_6616) ;  /* 0x000005b000027945 */ /* 0x000fe20003800000 */
[----:B------:R-:W-:Y:S05]  /*1ef0*/  @!P1 BRA `(.L_x_6617) ;  /* 0x0000059000009947 */ /* 0x000fea0003800000 */
[----:B------:R-:W-:Y:S01]  /*1f00*/  HFMA2.MMA R200, -RZ, RZ, 0, 1.9073486328125e-06 ;  /* 0x00000020ffc87435 */ /* 0x000fe200000001ff */
[----:B------:R-:W-:Y:S01]  /*1f10*/  IMAD.MOV.U32 R192, RZ, RZ, 0x10 ;  /* 0x00000010ffc07424 */ /* 0x000fe200078e00ff */
[----:B------:R-:W2:Y:S03]  /*1f20*/  LDL R243, [R1+0x100] ;  /* 0x0001000001f37983 */ /* 0x000ea60000100800 */
[----:B------:R-:W-:Y:S01]  /*1f30*/  IMAD.WIDE.U32 R192, R211, R192, c[0x0][0x208] ;  /* 0x00008200d3c07625 */ /* 0x000fe200078e00c0 */
[----:B------:R-:W-:Y:S01]  /*1f40*/  ISETP.NE.U32.AND P4, PT, RZ, c[0x0][0x218], PT ;  /* 0x00008600ff007a0c */ /* 0x000fe20003f85070 */
[----:B------:R-:W3:Y:S03]  /*1f50*/  LDL R242, [R1+0x104] ;  /* 0x0001040001f27983 */ /* 0x000ee60000100800 */
[----:B------:R-:W-:Y:S01]  /*1f60*/  IMAD.WIDE.U32 R196, R210, R200, c[0x0][0x188] ;  /* 0x00006200d2c47625 */ /* 0x000fe200078e00c8 */
[----:B------:R-:W4:Y:S04]  /*1f70*/  LDG.E.128 R192, [R192.64] ;  /* 0x00000004c0c07981 */ /* 0x000f28000c1e1d00 */
[----:B------:R0:W2:Y:S04]  /*1f80*/  LDG.E.128 R12, [R196.64] ;  /* 0x00000004c40c7981 */ /* 0x0000a8000c1e1d00 */
[----:B------:R-:W2:Y:S04]  /*1f90*/  LDL R241, [R1+0x108] ;  /* 0x0001080001f17983 */ /* 0x000ea80000100800 */
[----:B------:R-:W2:Y:S04]  /*1fa0*/  LDL R240, [R1+0x10c] ;  /* 0x00010c0001f07983 */ /* 0x000ea80000100800 */
[----:B0-----:R-:W2:Y:S01]  /*1fb0*/  LDG.E.128 R196, [R196.64+0x10] ;  /* 0x00001004c4c47981 */ /* 0x001ea2000c1e1d00 */
[----:B------:R-:W-:-:S03]  /*1fc0*/  ISETP.NE.AND.EX P4, PT, RZ, c[0x0][0x21c], PT, P4 ;  /* 0x00008700ff007a0c */ /* 0x000fc60003f85340 */
[----:B------:R-:W3:Y:S04]  /*1fd0*/  LDL R239, [R1+0xf0] ;  /* 0x0000f00001ef7983 */ /* 0x000ee80000100800 */
[----:B------:R-:W3:Y:S04]  /*1fe0*/  LDL R238, [R1+0xf4] ;  /* 0x0000f40001ee7983 */ /* 0x000ee80000100800 */
[----:B------:R-:W3:Y:S02]  /*1ff0*/  LDL R237, [R1+0xf8] ;  /* 0x0000f80001ed7983 */ /* 0x000ee40000100800 */
[----:B------:R-:W-:-:S05]  /*2000*/  @P4 IMAD.WIDE.U32 R200, R210, R200, c[0x0][0x218] ;  /* 0x00008600d2c84625 */ /* 0x000fca00078e00c8 */
[----:B------:R4:W5:Y:S04]  /*2010*/  @P4 LDG.E.128 R148, [R200.64] ;  /* 0x00000004c8944981 */ /* 0x000968000c1e1d00 */
[----:B------:R4:W5:Y:S02]  /*2020*/  @P4 LDG.E.128 R152, [R200.64+0x10] ;  /* 0x00001004c8984981 */ /* 0x000964000c1e1d00 */
[--C-:B----4-:R-:W-:Y:S02]  /*2030*/  PRMT R201, RZ, 0x5410, R192.reuse ;  /* 0x00005410ffc97816 */ /* 0x110fe400000000c0 */
[----:B------:R-:W-:Y:S01]  /*2040*/  PRMT R200, RZ, 0x7610, R192 ;  /* 0x00007610ffc87816 */ /* 0x000fe200000000c0 */
[C---:B--2---:R-:W-:Y:S02]  /*2050*/  FADD.FTZ R192, -R4.reuse, R196 ;  /* 0x000000c404c07221 */ /* 0x044fe40000010100 */
[----:B------:R-:W2:Y:S01]  /*2060*/  LDL R196, [R1+0xfc] ;  /* 0x0000fc0001c47983 */ /* 0x000ea20000100800 */
        /* <DEDUP_REMOVED lines=11> */
[----:B-----5:R-:W-:Y:S02]  /*2120*/  FMUL.FTZ R199, R3, R12 ;  /* 0x0000000c03c77220 */ /* 0x020fe40000410000 */
[----:B------:R-:W-:Y:S01]  /*2130*/  FMUL.FTZ R243, R243, R201 ;  /* 0x000000c9f3f37220 */ /* 0x000fe20000410000 */
[--C-:B------:R-:W-:Y:S01]  /*2140*/  PRMT R218, RZ, 0x5410, R194.reuse ;  /* 0x00005410ffda7816 */ /* 0x100fe200000000c2 */
[C---:B------:R-:W-:Y:S01]  /*2150*/  FMUL.FTZ R205, R3.reuse, R14 ;  /* 0x0000000e03cd7220 */ /* 0x040fe20000410000 */
[----:B------:R-:W-:Y:S01]  /*2160*/  PRMT R219, RZ, 0x7610, R194 ;  /* 0x00007610ffdb7816 */ /* 0x000fe200000000c2 */
[C---:B------:R-:W-:Y:S02]  /*2170*/  FMUL.FTZ R204, R3.reuse, R15 ;  /* 0x0000000f03cc7220 */ /* 0x040fe40000410000 */
[----:B------:R-:W-:Y:S02]  /*2180*/  FADD.FTZ R194, -R4, R198 ;  /* 0x000000c604c27221 */ /* 0x000fe40000010100 */
[----:B------:R-:W-:-:S02]  /*2190*/  FMUL.FTZ R15, R3, R192 ;  /* 0x000000c0030f7220 */ /* 0x000fc40000410000 */
[C---:B------:R-:W-:Y:S02]  /*21a0*/  FMUL.FTZ R14, R3.reuse, R193 ;  /* 0x000000c1030e7220 */ /* 0x040fe40000410000 */
[----:B------:R-:W-:Y:S02]  /*21b0*/  FMUL.FTZ R198, R3, R13 ;  /* 0x0000000d03c67220 */ /* 0x000fe40000410000 */
[----:B---3--:R-:W-:Y:S02]  /*21c0*/  FMUL.FTZ R242, R242, R200 ;  /* 0x000000c8f2f27220 */ /* 0x008fe40000410000 */
[----:B------:R-:W-:Y:S02]  /*21d0*/  FADD.FTZ R192, R213, R243 ;  /* 0x000000f3d5c07221 */ /* 0x000fe40000010000 */
[----:B------:R-:W-:Y:S02]  /*21e0*/  FFMA.FTZ R193, R199, R243, R212 ;  /* 0x000000f3c7c17223 */ /* 0x000fe400000100d4 */
[----:B------:R-:W-:-:S02]  /*21f0*/  FMUL.FTZ R241, R241, R203 ;  /* 0x000000cbf1f17220 */ /* 0x000fc40000410000 */
[----:B------:R-:W-:Y:S02]  /*2200*/  FADD.FTZ R192, R192, R242 ;  /* 0x000000f2c0c07221 */ /* 0x000fe40000010000 */
[----:B------:R-:W-:Y:S01]  /*2210*/  FFMA.FTZ R193, R198, R242, R193 ;  /* 0x000000f2c6c17223 */ /* 0x000fe200000100c1 */
[----:B------:R0:W-:Y:S01]  /*2220*/  STL [R1+0x5c], R199 ;  /* 0x00005cc701007387 */ /* 0x0001e20000100800 */
[----:B------:R-:W-:Y:S02]  /*2230*/  FMUL.FTZ R240, R240, R202 ;  /* 0x000000caf0f07220 */ /* 0x000fe40000410000 */
[----:B------:R-:W-:Y:S01]  /*2240*/  FADD.FTZ R192, R192, R241 ;  /* 0x000000f1c0c07221 */ /* 0x000fe20000010000 */
[----:B------:R0:W-:Y:S01]  /*2250*/  STL [R1+0x48], R198 ;  /* 0x000048c601007387 */ /* 0x0001e20000100800 */
[----:B------:R-:W-:Y:S02]  /*2260*/  FFMA.FTZ R193, R205, R241, R193 ;  /* 0x000000f1cdc17223 */ /* 0x000fe400000100c1 */
[----:B------:R-:W-:-:S02]  /*2270*/  FMUL.FTZ R239, R239, R218 ;  /* 0x000000daefef7220 */ /* 0x000fc40000410000 */
[----:B------:R-:W-:Y:S02]  /*2280*/  FADD.FTZ R192, R192, R240 ;  /* 0x000000f0c0c07221 */ /* 0x000fe40000010000 */
[----:B------:R-:W-:Y:S02]  /*2290*/  FFMA.FTZ R193, R204, R240, R193 ;  /* 0x000000f0ccc17223 */ /* 0x000fe400000100c1 */
        /* <DEDUP_REMOVED lines=10> */
[----:B------:R-:W-:Y:S02]  /*2340*/  FADD.FTZ R192, R192, R237 ;  /* 0x000000edc0c07221 */ /* 0x000fe40000010000 */
[----:B------:R-:W-:Y:S01]  /*2350*/  FFMA.FTZ R193, R13, R237, R193 ;  /* 0x000000ed0dc17223 */ /* 0x000fe200000100c1 */
[----:B------:R-:W-:Y:S01]  /*2360*/  IADD3 R211, R211, 0x20, RZ ;  /* 0x00000020d3d37810 */ /* 0x000fe20007ffe0ff */
[----:B------:R-:W-:Y:S01]  /*2370*/  FFMA.FTZ R36, R199, R201, R36 ;  /* 0x000000c9c7247223 */ /* 0x000fe20000010024 */
        /* <DEDUP_REMOVED lines=13> */
[-C--:B------:R-:W-:Y:S02]  /*2450*/  FFMA.FTZ R43, R12, R197.reuse, R43 ;  /* 0x000000c50c2b7223 */ /* 0x080fe4000001002b */
[----:B--2---:R-:W-:-:S04]  /*2460*/  FMUL.FTZ R226, R196, R197 ;  /* 0x000000c5c4e27220 */ /* 0x004fc80000410000 */
[----:B------:R-:W-:Y:S02]  /*2470*/  FADD.FTZ R213, R192, R226 ;  /* 0x000000e2c0d57221 */ /* 0x000fe40000010000 */
[----:B------:R-:W-:Y:S02]  /*2480*/  FFMA.FTZ R212, R12, R226, R193 ;  /* 0x000000e20cd47223 */ /* 0x000fe400000100c1 */
.L_x_6617:
[----:B0-----:R-:W-:Y:S05]  /*2490*/  BSYNC B2 ;  /* 0x0000000000027941 */ /* 0x001fea0003800000 */
.L_x_6616:
        /* <DEDUP_REMOVED lines=8> */
[----:B-----5:R-:W-:-:S02]  /*2520*/  IMAD.WIDE.U32 R6, R210, R200, c[0x0][0x188] ;  /* 0x00006200d2067625 */ /* 0x020fc400078e00c8 */
[----:B------:R-:W4:Y:S04]  /*2530*/  LDG.E.128 R192, [R192.64] ;  /* 0x00000004c0c07981 */ /* 0x000f28000c1e1d00 */
[----:B------:R0:W2:Y:S04]  /*2540*/  LDG.E.128 R8, [R6.64] ;  /* 0x0000000406087981 */ /* 0x0000a8000c1e1d00 */
[----:B------:R0:W3:Y:S01]  /*2550*/  LDG.E.128 R196, [R6.64+0x10] ;  /* 0x0000100406c47981 */ /* 0x0000e2000c1e1d00 */
[----:B------:R-:W-:-:S03]  /*2560*/  ISETP.NE.AND.EX P4, PT, RZ, c[0x0][0x21c], PT, P4 ;  /* 0x00008700ff007a0c */ /* 0x000fc60003f85340 */
[----:B------:R-:W4:Y:S04]  /*2570*/  LDL R231, [R1+0xc8] ;  /* 0x0000c80001e77983 */ /* 0x000f280000100800 */
[----:B------:R-:W4:Y:S04]  /*2580*/  LDL R230, [R1+0xcc] ;  /* 0x0000cc0001e67983 */ /* 0x000f280000100800 */
[----:B------:R-:W4:Y:S02]  /*2590*/  LDL R229, [R1+0xb0] ;  /* 0x0000b00001e57983 */ /* 0x000f240000100800 */
[----:B0-----:R-:W-:-:S02]  /*25a0*/  @P4 IMAD.WIDE.U32 R6, R210, R200, c[0x0][0x218] ;  /* 0x00008600d2064625 */ /* 0x001fc400078e00c8 */
[----:B------:R-:W4:Y:S04]  /*25b0*/  LDL R228, [R1+0xb4] ;  /* 0x0000b40001e47983 */ /* 0x000f280000100800 */
[----:B------:R2:W5:Y:S04]  /*25c0*/  @P4 LDG.E.128 R156, [R6.64] ;  /* 0x00000004069c4981 */ /* 0x000568000c1e1d00 */
[----:B------:R2:W5:Y:S04]  /*25d0*/  @P4 LDG.E.128 R160, [R6.64+0x10] ;  /* 0x0000100406a04981 */ /* 0x000568000c1e1d00 */
[----:B------:R-:W4:Y:S01]  /*25e0*/  LDL R225, [R1+0xbc] ;  /* 0x0000bc0001e17983 */ /* 0x000f220000100800 */
[----:B--2---:R-:W-:-:S02]  /*25f0*/  FADD.FTZ R7, -R4, R9 ;  /* 0x0000000904077221 */ /* 0x004fc40000010100 */
[C---:B---3--:R-:W-:Y:S02]  /*2600*/  FADD.FTZ R9, -R4.reuse, R196 ;  /* 0x000000c404097221 */ /* 0x048fe40000010100 */
[----:B------:R-:W2:Y:S01]  /*2610*/  LDL R196, [R1+0xb8] ;  /* 0x0000b80001c47983 */ /* 0x000ea20000100800 */
[----:B----4-:R-:W-:Y:S01]  /*2620*/  PRMT R201, RZ, 0x5410, R192 ;  /* 0x00005410ffc97816 */ /* 0x010fe200000000c0 */
[C---:B------:R-:W-:Y:S01]  /*2630*/  FADD.FTZ R6, -R4.reuse, R8 ;  /* 0x0000000804067221 */ /* 0x040fe20000010100 */
[----:B------:R-:W-:Y:S01]  /*2640*/  PRMT R200, RZ, 0x7610, R192 ;  /* 0x00007610ffc87816 */ /* 0x000fe200000000c0 */
[C---:B------:R-:W-:Y:S01]  /*2650*/  FADD.FTZ R10, -R4.reuse, R10 ;  /* 0x0000000a040a7221 */ /* 0x040fe20000010100 */
[----:B------:R-:W-:Y:S01]  /*2660*/  PRMT R203, RZ, 0x5410, R193 ;  /* 0x00005410ffcb7816 */ /* 0x000fe200000000c1 */
[C---:B------:R-:W-:Y:S01]  /*2670*/  FADD.FTZ R8, -R4.reuse, R11 ;  /* 0x0000000b04087221 */ /* 0x040fe20000010100 */
[----:B------:R-:W-:Y:S01]  /*2680*/  PRMT R202, RZ, 0x7610, R193 ;  /* 0x00007610ffca7816 */ /* 0x000fe200000000c1 */
[----:B------:R-:W-:-:S02]  /*2690*/  FADD.FTZ R192, -R4, R197 ;  /* 0x000000c504c07221 */ /* 0x000fc40000010100 */
[----:B------:R-:W-:Y:S02]  /*26a0*/  FADD.FTZ R193, -R4, R198 ;  /* 0x000000c604c17221 */ /* 0x000fe40000010100 */
[----:B------:R-:W-:Y:S02]  /*26b0*/  FMUL.FTZ R198, R3, R6 ;  /* 0x0000000603c67220 */ /* 0x000fe40000410000 */
[----:B------:R-:W-:Y:S02]  /*26c0*/  FMUL.FTZ R235, R235, R201 ;  /* 0x000000c9ebeb7220 */ /* 0x000fe40000410000 */
[C---:B------:R-:W-:Y:S02]  /*26d0*/  FMUL.FTZ R11, R3.reuse, R10 ;  /* 0x0000000a030b7220 */ /* 0x040fe40000410000 */
[C---:B------:R-:W-:Y:S02]  /*26e0*/  FMUL.FTZ R197, R3.reuse, R7 ;  /* 0x0000000703c57220 */ /* 0x040fe40000410000 */
[----:B------:R-:W-:-:S02]  /*26f0*/  FMUL.FTZ R10, R3, R8 ;  /* 0x00000008030a7220 */ /* 0x000fc40000410000 */
[C---:B------:R-:W-:Y:S02]  /*2700*/  FMUL.FTZ R8, R3.reuse, R192 ;  /* 0x000000c003087220 */ /* 0x040fe40000410000 */
[----:B------:R-:W-:Y:S02]  /*2710*/  FMUL.FTZ R7, R3, R193 ;  /* 0x000000c103077220 */ /* 0x000fe40000410000 */
[----:B------:R-:W-:Y:S02]  /*2720*/  FMUL.FTZ R232, R232, R200 ;  /* 0x000000c8e8e87220 */ /* 0x000fe40000410000 */
[----:B------:R-:W-:Y:S02]  /*2730*/  FADD.FTZ R192, R213, R235 ;  /* 0x000000ebd5c07221 */ /* 0x000fe40000010000 */
[----:B------:R-:W-:Y:S02]  /*2740*/  FFMA.FTZ R193, R198, R235, R212 ;  /* 0x000000ebc6c17223 */ /* 0x000fe400000100d4 */
[----:B------:R-:W-:-:S02]  /*2750*/  FMUL.FTZ R231, R231, R203 ;  /* 0x000000cbe7e77220 */ /* 0x000fc40000410000 */
[----:B------:R-:W-:Y:S02]  /*2760*/  FADD.FTZ R192, R192, R232 ;  /* 0x000000e8c0c07221 */ /* 0x000fe40000010000 */
[----:B------:R-:W-:Y:S01]  /*2770*/  FFMA.FTZ R193, R197, R232, R193 ;  /* 0x000000e8c5c17223 */ /* 0x000fe200000100c1 */
[--C-:B------:R-:W-:Y:S01]  /*2780*/  PRMT R218, RZ, 0x5410, R194.reuse ;  /* 0x00005410ffda7816 */ /* 0x100fe200000000c2 */
[----:B------:R0:W-:Y:S01]  /*2790*/  STL [R1+0x58], R198 ;  /* 0x000058c601007387 */ /* 0x0001e20000100800 */
[----:B------:R-:W-:Y:S02]  /*27a0*/  FMUL.FTZ R230, R230, R202 ;  /* 0x000000cae6e67220 */ /* 0x000fe40000410000 */
[----:B------:R-:W-:Y:S01]  /*27b0*/  FADD.FTZ R192, R192, R231 ;  /* 0x000000e7c0c07221 */ /* 0x000fe20000010000 */
[----:B------:R0:W-:Y:S01]  /*27c0*/  STL [R1+0x44], R197 ;  /* 0x000044c501007387 */ /* 0x0001e20000100800 */
        /* <DEDUP_REMOVED lines=8> */
[----:B------:R-:W-:Y:S02]  /*2850*/  FADD.FTZ R192, R192, R229 ;  /* 0x000000e5c0c07221 */ /* 0x000fe40000010000 */
[----:B------:R-:W-:Y:S01]  /*2860*/  FFMA.FTZ R193, R9, R229, R193 ;  /* 0x000000e509c17223 */ /* 0x000fe200000100c1 */
[----:B------:R-:W-:Y:S01]  /*2870*/  PRMT R195, RZ, 0x7610, R195 ;  /* 0x00007610ffc37816 */ /* 0x000fe200000000c3 */
[----:B------:R-:W-:-:S02]  /*2880*/  FADD.FTZ R90, R90, R227 ;  /* 0x000000e35a5a7221 */ /* 0x000fc40000010000 */
[----:B------:R-:W-:Y:S02]  /*2890*/  FFMA.FTZ R50, R7, R227, R50 ;  /* 0x000000e307327223 */ /* 0x000fe40000010032 */
[----:B------:R-:W-:Y:S02]  /*28a0*/  FADD.FTZ R194, -R4, R199 ;  /* 0x000000c704c27221 */ /* 0x000fe40000010100 */
[----:B------:R-:W-:Y:S02]  /*28b0*/  FADD.FTZ R192, R192, R228 ;  /* 0x000000e4c0c07221 */ /* 0x000fe40000010000 */
[----:B------:R-:W-:Y:S02]  /*28c0*/  FFMA.FTZ R193, R8, R228, R193 ;  /* 0x000000e408c17223 */ /* 0x000fe400000100c1 */
[----:B------:R-:W-:Y:S02]  /*28d0*/  FMUL.FTZ R6, R3, R194 ;  /* 0x000000c203067220 */ /* 0x000fe40000410000 */
[----:B------:R-:W-:Y:S01]  /*28e0*/  FMUL.FTZ R225, R225, R195 ;  /* 0x000000c3e1e17220 */ /* 0x000fe20000410000 */
[----:B------:R-:W-:Y:S01]  /*28f0*/  IADD3 R211, R211, 0x20, RZ ;  /* 0x00000020d3d37810 */ /* 0x000fe20007ffe0ff */
        /* <DEDUP_REMOVED lines=17> */
[----:B------:R-:W-:Y:S02]  /*2a10*/  FFMA.FTZ R193, R7, R227, R193 ;  /* 0x000000e307c17223 */ /* 0x000fe400000100c1 */
[----:B------:R-:W-:Y:S02]  /*2a20*/  FADD.FTZ R213, R192, R225 ;  /* 0x000000e1c0d57221 */ /* 0x000fe40000010000 */
[----:B------:R-:W-:Y:S02]  /*2a30*/  FFMA.FTZ R212, R6, R225, R193 ;  /* 0x000000e106d47223 */ /* 0x000fe400000100c1 */
.L_x_6619:
[----:B0-----:R-:W-:Y:S05]  /*2a40*/  BSYNC B2 ;  /* 0x0000000000027941 */ /* 0x001fea0003800000 */
.L_x_6618:
[----:B-----5:R-:W-:-:S13]  /*2a50*/  ISETP.GE.U32.AND P4, PT, R0, 0xa0, PT ;  /* 0x000000a00000780c */ /* 0x020fda0003f86070 */
[----:B------:R-:W-:Y:S05]  /*2a60*/  @!P4 BRA `(.L_x_6611) ;  /* 0x000005600000c947 */ /* 0x000fea0003800000 */
[----:B------:R-:W-:Y:S01]  /*2a70*/  HFMA2.MMA R218, -RZ, RZ, 0, 1.9073486328125e-06 ;  /* 0x00000020ffda7435 */ /* 0x000fe200000001ff */
[----:B------:R-:W-:Y:S01]  /*2a80*/  IMAD.MOV.U32 R200, RZ, RZ, 0x10 ;  /* 0x00000010ffc87424 */ /* 0x000fe200078e00ff */
[----:B------:R-:W-:Y:S01]  /*2a90*/  ISETP.NE.U32.AND P4, PT, RZ, c[0x0][0x218], PT ;  /* 0x00008600ff007a0c */ /* 0x000fe20003f85070 */
[----:B------:R-:W2:Y:S02]  /*2aa0*/  LDL R236, [R1+0x80] ;  /* 0x0000800001ec7983 */ /* 0x000ea40000100800 */
[----:B------:R-:W-:Y:S02]  /*2ab0*/  IMAD.WIDE.U32 R200, R211, R200, c[0x0][0x208] ;  /* 0x00008200d3c87625 */ /* 0x000fe400078e00c8 */
[----:B------:R-:W3:Y:S03]  /*2ac0*/  LDL R234, [R1+0x84] ;  /* 0x0000840001ea7983 */ /* 0x000ee60000100800 */
[----:B------:R-:W-:Y:S01]  /*2ad0*/  IMAD.WIDE.U32 R196, R210, R218, c[0x0][0x188] ;  /* 0x00006200d2c47625 */ /* 0x000fe200078e00da */
[----:B------:R-:W4:Y:S04]  /*2ae0*/  LDG.E.128 R200, [R200.64] ;  /* 0x00000004c8c87981 */ /* 0x000f28000c1e1d00 */
[----:B------:R0:W2:Y:S04]  /*2af0*/  LDG.E.128 R192, [R196.64] ;  /* 0x00000004c4c07981 */ /* 0x0000a8000c1e1d00 */
[----:B------:R-:W3:Y:S04]  /*2b00*/  LDL R224, [R1+0x88] ;  /* 0x0000880001e07983 */ /* 0x000ee80000100800 */
[----:B------:R-:W3:Y:S04]  /*2b10*/  LDL R222, [R1+0x8c] ;  /* 0x00008c0001de7983 */ /* 0x000ee80000100800 */
[----:B0-----:R-:W3:Y:S01]  /*2b20*/  LDG.E.128 R196, [R196.64+0x10] ;  /* 0x00001004c4c47981 */ /* 0x001ee2000c1e1d00 */
[----:B------:R-:W-:-:S03]  /*2b30*/  ISETP.NE.AND.EX P4, PT, RZ, c[0x0][0x21c], PT, P4 ;  /* 0x00008700ff007a0c */ /* 0x000fc60003f85340 */
[----:B------:R-:W4:Y:S04]  /*2b40*/  LDL R216, [R1+0x74] ;  /* 0x0000740001d87983 */ /* 0x000f280000100800 */
[----:B------:R-:W4:Y:S04]  /*2b50*/  LDL R214, [R1+0x78] ;  /* 0x0000780001d67983 */ /* 0x000f280000100800 */
[----:B------:R-:W4:Y:S02]  /*2b60*/  LDL R215, [R1+0x7c] ;  /* 0x00007c0001d77983 */ /* 0x000f240000100800 */
[----:B------:R-:W-:-:S02]  /*2b70*/  @P4 IMAD.WIDE.U32 R206, R210, R218, c[0x0][0x218] ;  /* 0x00008600d2ce4625 */ /* 0x000fc400078e00da */
[----:B------:R-:W4:Y:S04]  /*2b80*/  LDL R218, [R1+0x70] ;  /* 0x0000700001da7983 */ /* 0x000f280000100800 */
[----:B------:R2:W5:Y:S04]  /*2b90*/  @P4 LDG.E.128 R164, [R206.64] ;  /* 0x00000004cea44981 */ /* 0x000568000c1e1d00 */
[----:B------:R2:W5:Y:S02]  /*2ba0*/  @P4 LDG.E.128 R168, [R206.64+0x10] ;  /* 0x00001004cea84981 */ /* 0x000564000c1e1d00 */
[----:B--2---:R-:W-:-:S02]  /*2bb0*/  FADD.FTZ R206, -R4, R192 ;  /* 0x000000c004ce7221 */ /* 0x004fc40000010100 */
[C---:B------:R-:W-:Y:S02]  /*2bc0*/  FADD.FTZ R193, -R4.reuse, R193 ;  /* 0x000000c104c17221 */ /* 0x040fe40000010100 */
[C---:B------:R-:W-:Y:S02]  /*2bd0*/  FADD.FTZ R194, -R4.reuse, R194 ;  /* 0x000000c204c27221 */ /* 0x040fe40000010100 */
[C---:B------:R-:W-:Y:S02]  /*2be0*/  FADD.FTZ R195, -R4.reuse, R195 ;  /* 0x000000c304c37221 */ /* 0x040fe40000010100 */
[C---:B---3--:R-:W-:Y:S02]  /*2bf0*/  FADD.FTZ R192, -R4.reuse, R196 ;  /* 0x000000c404c07221 */ /* 0x048fe40000010100 */
[C---:B------:R-:W-:Y:S02]  /*2c00*/  FADD.FTZ R197, -R4.reuse, R197 ;  /* 0x000000c504c57221 */ /* 0x040fe40000010100 */
[----:B------:R-:W-:-:S02]  /*2c10*/  FADD.FTZ R198, -R4, R198 ;  /* 0x000000c604c67221 */ /* 0x000fc40000010100 */
[----:B------:R-:W-:Y:S01]  /*2c20*/  FADD.FTZ R4, -R4, R199 ;  /* 0x000000c704047221 */ /* 0x000fe20000010100 */
[--C-:B----4-:R-:W-:Y:S02]  /*2c30*/  PRMT R199, RZ, 0x5410, R200.reuse ;  /* 0x00005410ffc77816 */ /* 0x110fe400000000c8 */
[----:B------:R-:W-:Y:S01]  /*2c40*/  PRMT R196, RZ, 0x7610, R200 ;  /* 0x00007610ffc47816 */ /* 0x000fe200000000c8 */
[C---:B------:R-:W-:Y:S02]  /*2c50*/  FMUL.FTZ R220, R3.reuse, R206 ;  /* 0x000000ce03dc7220 */ /* 0x040fe40000410000 */
[----:B------:R-:W-:Y:S01]  /*2c60*/  FMUL.FTZ R236, R236, R199 ;  /* 0x000000c7ecec7220 */ /* 0x000fe20000410000 */
[----:B------:R-:W-:Y:S01]  /*2c70*/  PRMT R200, RZ, 0x5410, R201 ;  /* 0x00005410ffc87816 */ /* 0x000fe200000000c9 */
[C---:B------:R-:W-:Y:S02]  /*2c80*/  FMUL.FTZ R206, R3.reuse, R4 ;  /* 0x0000000403ce7220 */ /* 0x040fe40000410000 */
[----:B------:R-:W-:-:S02]  /*2c90*/  FMUL.FTZ R219, R3, R193 ;  /* 0x000000c103db7220 */ /* 0x000fc40000410000 */
[----:B------:R-:W-:Y:S02]  /*2ca0*/  FMUL.FTZ R234, R234, R196 ;  /* 0x000000c4eaea7220 */ /* 0x000fe40000410000 */
[----:B------:R-:W-:Y:S02]  /*2cb0*/  FADD.FTZ R4, R213, R236 ;  /* 0x000000ecd5047221 */ /* 0x000fe40000010000 */
[----:B------:R-:W-:Y:S01]  /*2cc0*/  FFMA.FTZ R193, R220, R236, R212 ;  /* 0x000000ecdcc17223 */ /* 0x000fe200000100d4 */
[----:B------:R-:W-:Y:S01]  /*2cd0*/  PRMT R201, RZ, 0x7610, R201 ;  /* 0x00007610ffc97816 */ /* 0x000fe200000000c9 */
[C---:B------:R-:W-:Y:S02]  /*2ce0*/  FMUL.FTZ R221, R3.reuse, R192 ;  /* 0x000000c003dd7220 */ /* 0x040fe40000410000 */
[----:B------:R-:W-:Y:S02]  /*2cf0*/  FADD.FTZ R192, R4, R234 ;  /* 0x000000ea04c07221 */ /* 0x000fe40000010000 */
[----:B------:R-:W-:-:S02]  /*2d00*/  FMUL.FTZ R233, R3, R194 ;  /* 0x000000c203e97220 */ /* 0x000fc40000410000 */
[----:B------:R-:W-:Y:S02]  /*2d10*/  FMUL.FTZ R224, R224, R200 ;  /* 0x000000c8e0e07220 */ /* 0x000fe40000410000 */
[----:B------:R-:W-:Y:S01]  /*2d20*/  FFMA.FTZ R4, R219, R234, R193 ;  /* 0x000000eadb047223 */ /* 0x000fe200000100c1 */
[----:B------:R-:W-:Y:S01]  /*2d30*/  PRMT R210, RZ, 0x5410, R202 ;  /* 0x00005410ffd27816 */ /* 0x000fe200000000ca */
[----:B------:R0:W-:Y:S01]  /*2d40*/  STL [R1+0x60], R220 ;  /* 0x000060dc01007387 */ /* 0x0001e20000100800 */
[----:B------:R-:W-:Y:S02]  /*2d50*/  FMUL.FTZ R223, R3, R195 ;  /* 0x000000c303df7220 */ /* 0x000fe40000410000 */
[----:B------:R-:W-:Y:S01]  /*2d60*/  FMUL.FTZ R222, R222, R201 ;  /* 0x000000c9dede7220 */ /* 0x000fe20000410000 */
[----:B------:R1:W-:Y:S01]  /*2d70*/  STL [R1+0x4c], R219 ;  /* 0x00004cdb01007387 */ /* 0x0003e20000100800 */
[----:B------:R-:W-:Y:S02]  /*2d80*/  FADD.FTZ R192, R192, R224 ;  /* 0x000000e0c0c07221 */ /* 0x000fe40000010000 */
[----:B------:R-:W-:Y:S01]  /*2d90*/  FFMA.FTZ R4, R233, R224, R4 ;  /* 0x000000e0e9047223 */ /* 0x000fe20000010004 */
[----:B------:R-:W-:Y:S01]  /*2da0*/  PRMT R202, RZ, 0x7610, R202 ;  /* 0x00007610ffca7816 */ /* 0x000fe200000000ca */
[----:B------:R-:W-:-:S02]  /*2db0*/  FFMA.FTZ R52, R220, R199, R52 ;  /* 0x000000c7dc347223 */ /* 0x000fc40000010034 */
[----:B0-----:R-:W-:Y:S02]  /*2dc0*/  FMUL.FTZ R220, R218, R210 ;  /* 0x000000d2dadc7220 */ /* 0x001fe40000410000 */
[----:B------:R-:W-:Y:S02]  /*2dd0*/  FADD.FTZ R192, R192, R222 ;  /* 0x000000dec0c07221 */ /* 0x000fe40000010000 */
[----:B------:R-:W-:Y:S01]  /*2de0*/  FFMA.FTZ R4, R223, R222, R4 ;  /* 0x000000dedf047223 */ /* 0x000fe20000010004 */
[----:B------:R-:W-:Y:S01]  /*2df0*/  PRMT R211, RZ, 0x5410, R203 ;  /* 0x00005410ffd37816 */ /* 0x000fe200000000cb */
[----:B------:R-:W-:Y:S02]  /*2e00*/  FMUL.FTZ R217, R3, R197 ;  /* 0x000000c503d97220 */ /* 0x000fe40000410000 */
[----:B------:R-:W-:Y:S02]  /*2e10*/  FMUL.FTZ R216, R216, R202 ;  /* 0x000000cad8d87220 */ /* 0x000fe40000410000 */
[----:B------:R-:W-:-:S02]  /*2e20*/  FADD.FTZ R192, R192, R220 ;  /* 0x000000dcc0c07221 */ /* 0x000fc40000010000 */
[----:B------:R-:W-:Y:S01]  /*2e30*/  FFMA.FTZ R4, R221, R220, R4 ;  /* 0x000000dcdd047223 */ /* 0x000fe20000010004 */
[----:B------:R-:W-:Y:S01]  /*2e40*/  PRMT R203, RZ, 0x7610, R203 ;  /* 0x00007610ffcb7816 */ /* 0x000fe200000000cb */
[----:B------:R-:W-:Y:S02]  /*2e50*/  FMUL.FTZ R207, R3, R198 ;  /* 0x000000c603cf7220 */ /* 0x000fe40000410000 */
        /* <DEDUP_REMOVED lines=23> */
.L_x_6611:
[----:B-1----:R-:W-:Y:S05]  /*2fd0*/  BSYNC B1 ;  /* 0x0000000000017941 */ /* 0x002fea0003800000 */
.L_x_6597:
[----:B------:R-:W-:Y:S05]  /*2fe0*/  BRA.DIV ~URZ, `(.L_x_6620) ;  /* 0x000060327f007947 */ /* 0x000fea000b800000 */
[----:B------:R1:W2:Y:S02]  /*2ff0*/  SHFL.BFLY PT, R194, R213, 0x1, 0x1f ;  /* 0x0c201f00d5c27f89 */ /* 0x0002a400000e0000 */
.L_x_6741:
[----:B------:R-:W-:Y:S05]  /*3000*/  BRA.DIV ~URZ, `(.L_x_6621) ;  /* 0x000060927f007947 */ /* 0x000fea000b800000 */
[----:B--2---:R-:W-:Y:S01]  /*3010*/  FADD.FTZ R4, R194, R213 ;  /* 0x000000d5c2047221 */ /* 0x004fe20000010000 */
[----:B------:R-:W2:Y:S04]  /*3020*/  SHFL.BFLY PT, R192, R212, 0x1, 0x1f ;  /* 0x0c201f00d4c07f89 */ /* 0x000ea800000e0000 */
[----:B------:R-:W3:Y:S01]  /*3030*/  SHFL.BFLY PT, R193, R4, 0x2, 0x1f ;  /* 0x0c401f0004c17f89 */ /* 0x000ee200000e0000 */
[----:B--2---:R-:W-:Y:S02]  /*3040*/  FADD.FTZ R192, R192, R212 ;  /* 0x000000d4c0c07221 */ /* 0x004fe40000010000 */
[----:B---3--:R-:W-:-:S03]  /*3050*/  FADD.FTZ R4, R193, R4 ;  /* 0x00000004c1047221 */ /* 0x008fc60000010000 */
[----:B------:R-:W2:Y:S02]  /*3060*/  SHFL.BFLY PT, R193, R192, 0x2, 0x1f ;  /* 0x0c401f00c0c17f89 */ /* 0x000ea400000e0000 */
[----:B--2---:R-:W-:Y:S02]  /*3070*/  FADD.FTZ R192, R192, R193 ;  /* 0x000000c1c0c07221 */ /* 0x004fe40000010000 */
[----:B------:R-:W2:Y:S02]  /*3080*/  SHFL.BFLY PT, R193, R4, 0x4, 0x1f ;  /* 0x0c801f0004c17f89 */ /* 0x000ea400000e0000 */
[----:B--2---:R-:W-:Y:S02]  /*3090*/  FADD.FTZ R4, R4, R193 ;  /* 0x000000c104047221 */ /* 0x004fe40000010000 */
[----:B------:R-:W2:Y:S04]  /*30a0*/  SHFL.BFLY PT, R193, R192, 0x4, 0x1f ;  /* 0x0c801f00c0c17f89 */ /* 0x000ea800000e0000 */
[----:B------:R-:W3:Y:S01]  /*30b0*/  SHFL.BFLY PT, R194, R4, 0x8, 0x1f ;  /* 0x0d001f0004c27f89 */ /* 0x000ee200000e0000 */
[----:B--2---:R-:W-:-:S02]  /*30c0*/  FADD.FTZ R192, R192, R193 ;  /* 0x000000c1c0c07221 */ /* 0x004fc40000010000 */
[----:B---3--:R-:W-:-:S03]  /*30d0*/  FADD.FTZ R194, R4, R194 ;  /* 0x000000c204c27221 */ /* 0x008fc60000010000 */
[----:B------:R-:W2:Y:S04]  /*30e0*/  SHFL.BFLY PT, R4, R192, 0x8, 0x1f ;  /* 0x0d001f00c0047f89 */ /* 0x000ea800000e0000 */
[----:B------:R3:W4:Y:S01]  /*30f0*/  SHFL.BFLY PT, R196, R194, 0x10, 0x1f ;  /* 0x0e001f00c2c47f89 */ /* 0x00072200000e0000 */
[----:B0-2---:R-:W-:-:S05]  /*3100*/  FADD.FTZ R195, R192, R4 ;  /* 0x00000004c0c37221 */ /* 0x005fca0000010000 */
[----:B------:R3:W0:Y:S02]  /*3110*/  SHFL.BFLY PT, R4, R195, 0x10, 0x1f ;  /* 0x0e001f00c3047f89 */ /* 0x00062400000e0000 */
.L_x_6742:
[----:B----4-:R-:W2:Y:S01]  /*3120*/  LDL.LU R192, [R1+0x38] ;  /* 0x0000380001c07983 */ /* 0x010ea20000300800 */
[----:B0--3--:R-:W-:Y:S01]  /*3130*/  FADD.FTZ R195, R4, R195 ;  /* 0x000000c304c37221 */ /* 0x009fe20000010000 */
[----:B------:R-:W-:Y:S01]  /*3140*/  LOP3.LUT P5, RZ, R0, 0xffffffe0, RZ, 0xc0, !PT ;  /* 0xffffffe000ff7812 */ /* 0x000fe200078ac0ff */
[----:B------:R-:W-:Y:S01]  /*3150*/  FADD.FTZ R193, R196, R194 ;  /* 0x000000c2c4c17221 */ /* 0x000fe20000010000 */
[----:B------:R-:W0:Y:S01]  /*3160*/  S2R R197, SR_TID.X ;  /* 0x0000000000c57919 */ /* 0x000e220000002100 */
[----:B------:R-:W-:Y:S01]  /*3170*/  BSSY B1, `(.L_x_6622) ;  /* 0x00000de000017945 */ /* 0x000fe20003800000 */
[----:B------:R-:W-:Y:S01]  /*3180*/  MOV R194, RZ ;  /* 0x000000ff00c27202 */ /* 0x000fe20000000f00 */
[----:B------:R-:W-:Y:S01]  /*3190*/  FMUL.FTZ R195, R195, c[0x0][0x1e0] ;  /* 0x00007800c3c37a20 */ /* 0x000fe20000410000 */
[----:B--2---:R-:W-:-:S13]  /*31a0*/  ISETP.GE.AND P4, PT, R192, 0x1, PT ;  /* 0x00000001c000780c */ /* 0x004fda0003f86270 */
[----:B------:R-:W-:-:S05]  /*31b0*/  @P4 IADD3 R4, R192, -0x1, RZ ;  /* 0xffffffffc0044810 */ /* 0x000fca0007ffe0ff */
[----:B------:R-:W-:-:S05]  /*31c0*/  @P4 IMAD R4, R4, c[0x0][0x168], RZ ;  /* 0x00005a0004044a24 */ /* 0x000fca00078e02ff */
[----:B------:R-:W-:-:S04]  /*31d0*/  @P4 SHF.R.S32.HI R192, RZ, 0x1f, R4 ;  /* 0x0000001fffc04819 */ /* 0x000fc80000011404 */
[----:B------:R-:W-:Y:S02]  /*31e0*/  @P4 LEA.HI R4, R192, R4, RZ, 0x3 ;  /* 0x00000004c0044211 */ /* 0x000fe400078f18ff */
[----:B0-----:R-:W-:-:S04]  /*31f0*/  @P4 LOP3.LUT R192, R197, 0x1f, RZ, 0xc0, !PT ;  /* 0x0000001fc5c04812 */ /* 0x001fc800078ec0ff */
[----:B------:R-:W-:Y:S01]  /*3200*/  @P4 LEA.HI.SX32 R194, R4, R192, 0x1d ;  /* 0x000000c004c24211 */ /* 0x000fe200078feaff */
[----:B------:R-:W-:Y:S01]  /*3210*/  FMUL.FTZ R4, R193, c[0x0][0x1e0] ;  /* 0x00007800c1047a20 */ /* 0x000fe20000410000 */
[----:B------:R-:W-:Y:S05]  /*3220*/  @!P5 BRA `(.L_x_6623) ;  /* 0x00000d200000d947 */ /* 0x000fea0003800000 */
[----:B------:R-:W-:Y:S01]  /*3230*/  BSSY B2, `(.L_x_6624) ;  /* 0x0000005000027945 */ /* 0x000fe20003800000 */
[----:B------:R-:W-:Y:S05]  /*3240*/  @!P4 BRA `(.L_x_6625) ;  /* 0x000000300000c947 */ /* 0x000fea0003800000 */
[----:B------:R-:W-:-:S10]  /*3250*/  HFMA2.MMA R184, -RZ, RZ, 0, 9.5367431640625e-07 ;  /* 0x00000010ffb87435 */ /* 0x000fd400000001ff */
[----:B------:R-:W-:-:S06]  /*3260*/  IMAD.WIDE.U32 R184, R194, R184, c[0x0][0x170] ;  /* 0x00005c00c2b87625 */ /* 0x000fcc00078e00b8 */
[----:B------:R-:W5:Y:S02]  /*3270*/  LDG.E.128 R184, [R184.64] ;  /* 0x00000004b8b87981 */ /* 0x000f64000c1e1d00 */
.L_x_6625:
[----:B------:R-:W-:Y:S05]  /*3280*/  BSYNC B2 ;  /* 0x0000000000027941 */ /* 0x000fea0003800000 */
.L_x_6624:
[----:B------:R-:W0:Y:S01]  /*3290*/  LDC.U8 R198, c[0x0][0x1f0] ;  /* 0x00007c00ffc67b82 */ /* 0x000e220000000000 */
[----:B------:R-:W-:Y:S01]  /*32a0*/  @!P3 ISETP.NE.U32.AND P5, PT, RZ, c[0x0][0x218], PT ;  /* 0x00008600ff00ba0c */ /* 0x000fe20003fa5070 */
[----:B------:R-:W-:Y:S03]  /*32b0*/  BSSY B2, `(.L_x_6626) ;  /* 0x000000c000027945 */ /* 0x000fe60003800000 */
[----:B------:R-:W-:-:S04]  /*32c0*/  @!P3 ISETP.NE.AND.EX P5, PT, RZ, c[0x0][0x21c], PT, P5 ;  /* 0x00008700ff00ba0c */ /* 0x000fc80003fa5350 */
[----:B-----5:R-:W-:Y:S01]  /*32d0*/  @!P3 FSEL R192, R140, RZ, P5 ;  /* 0x000000ff8cc0b208 */ /* 0x020fe20002800000 */
        /* <DEDUP_REMOVED lines=9> */
.L_x_6627:
[----:B------:R-:W-:Y:S05]  /*3370*/  BSYNC B2 ;  /* 0x0000000000027941 */ /* 0x000fea0003800000 */
.L_x_6626:
[----:B------:R-:W2:Y:S01]  /*3380*/  LDL R196, [R1+0x190] ;  /* 0x0001900001c47983 */ /* 0x000ea20000100800 */
        /* <DEDUP_REMOVED lines=9> */
[----:B--2---:R-:W-:-:S05]  /*3420*/  @P4 FMUL.FTZ R192, R196, R192 ;  /* 0x000000c0c4c04220 */ /* 0x004fca0000410000 */
[----:B------:R-:W-:-:S04]  /*3430*/  @P4 F2FP.BF16.PACK_AB R192, RZ, R192 ;  /* 0x000000c0ffc0423e */ /* 0x000fc800000010ff */
[----:B------:R-:W-:Y:S02]  /*3440*/  @P4 PRMT R180, R192, 0x7610, R180 ;  /* 0x00007610c0b44816 */ /* 0x000fe400000000b4 */
[----:B------:R-:W-:Y:S01]  /*3450*/  @!P3 FSEL R192, R141, RZ, P6 ;  /* 0x000000ff8dc0b208 */ /* 0x000fe20003000000 */
[----:B------:R-:W-:Y:S05]  /*3460*/  @!P3 BRA `(.L_x_6629) ;  /* 0x000000a00000b947 */ /* 0x000fea0003800000 */
[----:B------:R-:W2:Y:S04]  /*3470*/  LDL R197, [R1+0x6c] ;  /* 0x00006c0001c57983 */ /* 0x000ea80000100800 */
        /* <DEDUP_REMOVED lines=9> */
.L_x_6629:
[----:B------:R-:W-:Y:S05]  /*3510*/  BSYNC B2 ;  /* 0x0000000000027941 */ /* 0x000fea0003800000 */
.L_x_6628:
[----:B------:R-:W2:Y:S01]  /*3520*/  LDL R196, [R1+0x194] ;  /* 0x0001940001c47983 */ /* 0x000ea20000100800 */
[C---:B------:R-:W-:Y:S01]  /*3530*/  SEL R189, R192.reuse, R189, P5 ;  /* 0x000000bdc0bd7207 */ /* 0x040fe20002800000 */
[----:B------:R-:W-:Y:S01]  /*3540*/  @P4 FMUL.FTZ R192, R192, c[0x0][0x1ec] ;  /* 0x00007b00c0c04a20 */ /* 0x000fe20000410000 */
[----:B------:R-:W-:Y:S01]  /*3550*/  @P4 PRMT R193, RZ, 0x7610, R184 ;  /* 0x00007610ffc14816 */ /* 0x000fe200000000b8 */
[----:B------:R-:W-:Y:S01]  /*3560*/  BSSY B2, `(.L_x_6630) ;  /* 0x0000013000027945 */ /* 0x000fe20003800000 */
[----:B------:R-:W-:-:S03]  /*3570*/  @!P3 ISETP.NE.U32.AND P6, PT, RZ, c[0x0][0x218], PT ;  /* 0x00008600ff00ba0c */ /* 0x000fc60003fc5070 */
[----:B------:R-:W-:Y:S01]  /*3580*/  @P4 FFMA.FTZ R101, R192, R193, R101 ;  /* 0x000000c1c0654223 */ /* 0x000fe20000010065 */
[----:B------:R-:W-:Y:S01]  /*3590*/  @!P3 ISETP.NE.AND.EX P6, PT, RZ, c[0x0][0x21c], PT, P6 ;  /* 0x00008700ff00ba0c */ /* 0x000fe20003fc5360 */
        /* <DEDUP_REMOVED lines=15> */
.L_x_6631:
[----:B------:R-:W-:Y:S05]  /*3690*/  BSYNC B2 ;  /* 0x0000000000027941 */ /* 0x000fea0003800000 */
.L_x_6630:
        /* <DEDUP_REMOVED lines=23> */
.L_x_6633:
[----:B------:R-:W-:Y:S05]  /*3810*/  BSYNC B2 ;  /* 0x0000000000027941 */ /* 0x000fea0003800000 */
.L_x_6632:
        /* <DEDUP_REMOVED lines=23> */
.L_x_6635:
[----:B------:R-:W-:Y:S05]  /*3990*/  BSYNC B2 ;  /* 0x0000000000027941 */ /* 0x000fea0003800000 */
.L_x_6634:
        /* <DEDUP_REMOVED lines=23> */
.L_x_6637:
[----:B------:R-:W-:Y:S05]  /*3b10*/  BSYNC B2 ;  /* 0x0000000000027941 */ /* 0x000fea0003800000 */
.L_x_6636:
        /* <DEDUP_REMOVED lines=23> */
.L_x_6639:
[----:B------:R-:W-:Y:S05]  /*3c90*/  BSYNC B2 ;  /* 0x0000000000027941 */ /* 0x000fea0003800000 */
.L_x_6638:
        /* <DEDUP_REMOVED lines=23> */
.L_x_6641:
[----:B------:R-:W-:Y:S05]  /*3e10*/  BSYNC B2 ;  /* 0x0000000000027941 */ /* 0x000fea0003800000 */
.L_x_6640:
[----:B------:R-:W2:Y:S01]  /*3e20*/  LDL R197, [R1+0x1ac] ;  /* 0x0001ac0001c57983 */ /* 0x000ea20000100800 */
        /* <DEDUP_REMOVED lines=11> */
[----:B--2---:R-:W-:-:S05]  /*3ee0*/  @P4 FMUL.FTZ R192, R197, R196 ;  /* 0x000000c4c5c04220 */ /* 0x004fca0000410000 */
[----:B------:R-:W-:-:S04]  /*3ef0*/  @P4 F2FP.BF16.PACK_AB R192, RZ, R192 ;  /* 0x000000c0ffc0423e */ /* 0x000fc800000010ff */
[----:B------:R-:W-:Y:S02]  /*3f00*/  @P4 PRMT R183, R183, 0x5410, R192 ;  /* 0x00005410b7b74816 */ /* 0x000fe400000000c0 */
[----:B------:R-:W-:-:S05]  /*3f10*/  @P4 MOV R192, 0x10 ;  /* 0x0000001000c04802 */ /* 0x000fca0000000f00 */
[C---:B------:R-:W-:Y:S01]  /*3f20*/  @P4 IMAD.WIDE.U32 R192, R194.reuse, R192, c[0x0][0x248] ;  /* 0x00009200c2c04625 */ /* 0x040fe200078e00c0 */
[----:B------:R-:W-:-:S04]  /*3f30*/  IADD3 R194, R194, 0x20, RZ ;  /* 0x00000020c2c27810 */ /* 0x000fc80007ffe0ff */
[----:B------:R2:W-:Y:S03]  /*3f40*/  @P4 STG.E.128 [R192.64], R180 ;  /* 0x000000b4c0004986 */ /* 0x0005e6000c101d04 */
.L_x_6623:
[----:B------:R-:W-:Y:S05]  /*3f50*/  BSYNC B1 ;  /* 0x0000000000017941 */ /* 0x000fea0003800000 */
.L_x_6622:
[----:B------:R-:W-:Y:S01]  /*3f60*/  BSSY B1, `(.L_x_6642) ;  /* 0x00000cd000017945 */ /* 0x000fe20003800000 */
[----:B------:R-:W-:Y:S05]  /*3f70*/  @!P0 BRA `(.L_x_6643) ;  /* 0x00000cb000008947 */ /* 0x000fea0003800000 */
[----:B------:R-:W-:Y:S01]  /*3f80*/  BSSY B2, `(.L_x_6644) ;  /* 0x0000005000027945 */ /* 0x000fe20003800000 */
[----:B------:R-:W-:Y:S05]  /*3f90*/  @!P4 BRA `(.L_x_6645) ;  /* 0x000000300000c947 */ /* 0x000fea0003800000 */
[----:B------:R-:W-:-:S04]  /*3fa0*/  IMAD.MOV.U32 R184, RZ, RZ, 0x10 ;  /* 0x00000010ffb87424 */ /* 0x000fc800078e00ff */
[----:B------:R-:W-:-:S06]  /*3fb0*/  IMAD.WIDE.U32 R184, R194, R184, c[0x0][0x170] ;  /* 0x00005c00c2b87625 */ /* 0x000fcc00078e00b8 */
[----:B------:R-:W5:Y:S02]  /*3fc0*/  LDG.E.128 R184, [R184.64] ;  /* 0x00000004b8b87981 */ /* 0x000f64000c1e1d00 */
.L_x_6645:
[----:B------:R-:W-:Y:S05]  /*3fd0*/  BSYNC B2 ;  /* 0x0000000000027941 */ /* 0x000fea0003800000 */
.L_x_6644:
[----:B------:R-:W3:Y:S01]  /*3fe0*/  LDC.U8 R196, c[0x0][0x1f0] ;  /* 0x00007c00ffc47b82 */ /* 0x000ee20000000000 */
[----:B------:R-:W-:Y:S01]  /*3ff0*/  @!P3 ISETP.NE.U32.AND P5, PT, RZ, c[0x0][0x218], PT ;  /* 0x00008600ff00ba0c */ /* 0x000fe20003fa5070 */
[----:B------:R-:W-:Y:S03]  /*4000*/  BSSY B2, `(.L_x_6646) ;  /* 0x000000e000027945 */ /* 0x000fe60003800000 */
[----:B------:R-:W-:-:S04]  /*4010*/  @!P3 ISETP.NE.AND.EX P5, PT, RZ, c[0x0][0x21c], PT, P5 ;  /* 0x00008700ff00ba0c */ /* 0x000fc80003fa5350 */
[----:B--2--5:R-:W-:Y:S01]  /*4020*/  @!P3 FSEL R192, R20, RZ, P5 ;  /* 0x000000ff14c0b208 */ /* 0x024fe20002800000 */
[----:B------:R-:W-:Y:S05]  /*4030*/  @!P3 BRA `(.L_x_6647) ;  /* 0x000000a00000b947 */ /* 0x000fea0003800000 */
[----:B------:R-:W2:Y:S04]  /*4040*/  LDL R197, [R1+0x64] ;  /* 0x0000640001c57983 */ /* 0x000ea80000100800 */
[----:B------:R-:W4:Y:S01]  /*4050*/  LDL R193, [R1+0x10] ;  /* 0x0000100001c17983 */ /* 0x000f220000100800 */
[----:B---3--:R-:W-:-:S04]  /*4060*/  ISETP.NE.AND P5, PT, R196, RZ, PT ;  /* 0x000000ffc400720c */ /* 0x008fc80003fa5270 */
[----:B------:R-:W-:Y:S02]  /*4070*/  FSEL R192, R4, RZ, !P5 ;  /* 0x000000ff04c07208 */ /* 0x000fe40006800000 */
[----:B------:R-:W-:-:S04]  /*4080*/  ISETP.NE.U32.AND P5, PT, RZ, c[0x0][0x218], PT ;  /* 0x00008600ff007a0c */ /* 0x000fc80003fa5070 */
[----:B------:R-:W-:Y:S01]  /*4090*/  ISETP.NE.AND.EX P5, PT, RZ, c[0x0][0x21c], PT, P5 ;  /* 0x00008700ff007a0c */ /* 0x000fe20003fa5350 */
[----:B--2---:R-:W-:-:S04]  /*40a0*/  FFMA.FTZ R192, R197, R195, R192 ;  /* 0x000000c3c5c07223 */ /* 0x004fc800000100c0 */
[----:B----4-:R-:W-:-:S04]  /*40b0*/  FADD.FTZ R192, R193, -R192 ;  /* 0x800000c0c1c07221 */ /* 0x010fc80000010000 */
[----:B------:R-:W-:-:S04]  /*40c0*/  FMUL.FTZ R192, R3, R192 ;  /* 0x000000c003c07220 */ /* 0x000fc80000410000 */
[----:B------:R-:W-:Y:S02]  /*40d0*/  @P5 FADD.FTZ R192, R20, R192 ;  /* 0x000000c014c05221 */ /* 0x000fe40000010000 */
.L_x_6647:
[----:B------:R-:W-:Y:S05]  /*40e0*/  BSYNC B2 ;  /* 0x0000000000027941 */ /* 0x000fea0003800000 */
.L_x_6646:
        /* <DEDUP_REMOVED lines=10> */
[----:B--2---:R-:W-:-:S05]  /*4190*/  @P4 FMUL.FTZ R192, R197, R192 ;  /* 0x000000c0c5c04220 */ /* 0x004fca0000410000 */
[----:B------:R-:W-:-:S04]  /*41a0*/  @P4 F2FP.BF16.PACK_AB R192, RZ, R192 ;  /* 0x000000c0ffc0423e */ /* 0x000fc800000010ff */
[----:B------:R-:W-:Y:S02]  /*41b0*/  @P4 PRMT R180, R192, 0x7610, R180 ;  /* 0x00007610c0b44816 */ /* 0x000fe400000000b4 */
[----:B------:R-:W-:Y:S01]  /*41c0*/  @!P3 FSEL R192, R21, RZ, P6 ;  /* 0x000000ff15c0b208 */ /* 0x000fe20003000000 */
[----:B------:R-:W-:Y:S05]  /*41d0*/  @!P3 BRA `(.L_x_6649) ;  /* 0x000000a00000b947 */ /* 0x000fea0003800000 */
[----:B0-----:R-:W2:Y:S04]  /*41e0*/  LDL R198, [R1+0x50] ;  /* 0x0000500001c67983 */ /* 0x001ea80000100800 */
        /* <DEDUP_REMOVED lines=9> */
.L_x_6649:
[----:B------:R-:W-:Y:S05]  /*4280*/  BSYNC B2 ;  /* 0x0000000000027941 */ /* 0x000fea0003800000 */
.L_x_6648:
[----:B------:R-:W2:Y:S01]  /*4290*/  LDL R197, [R1+0x154] ;  /* 0x0001540001c57983 */ /* 0x000ea20000100800 */
[C---:B------:R-:W-:Y:S01]  /*42a0*/  SEL R189, R192.reuse, R189, P5 ;  /* 0x000000bdc0bd7207 */ /* 0x040fe20002800000 */
[----:B------:R-:W-:Y:S01]  /*42b0*/  @P4 FMUL.FTZ R192, R192, c[0x0][0x1ec] ;  /* 0x00007b00c0c04a20 */ /* 0x000fe20000410000 */
[----:B------:R-:W-:Y:S01]  /*42c0*/  @P4 PRMT R193, RZ, 0x7610, R184 ;  /* 0x00007610ffc14816 */ /* 0x000fe200000000b8 */
[----:B------:R-:W-:Y:S01]  /*42d0*/  BSSY B2, `(.L_x_6650) ;  /* 0x0000013000027945 */ /* 0x000fe20003800000 */
[----:B------:R-:W-:-:S03]  /*42e0*/  @!P3 ISETP.NE.U32.AND P6, PT, RZ, c[0x0][0x218], PT ;  /* 0x00008600ff00ba0c */ /* 0x000fc60003fc5070 */
[-C--:B------:R-:W-:Y:S01]  /*42f0*/  @P4 FFMA.FTZ R109, R193, R192.reuse, R109 ;  /* 0x000000c0c16d4223 */ /* 0x080fe2000001006d */
[----:B------:R-:W-:Y:S01]  /*4300*/  @!P3 ISETP.NE.AND.EX P6, PT, RZ, c[0x0][0x21c], PT, P6 ;  /* 0x00008700ff00ba0c */ /* 0x000fe20003fc5360 */
        /* <DEDUP_REMOVED lines=15> */
.L_x_6651:
[----:B------:R-:W-:Y:S05]  /*4400*/  BSYNC B2 ;  /* 0x0000000000027941 */ /* 0x000fea0003800000 */
.L_x_6650:
        /* <DEDUP_REMOVED lines=13> */
[----:B------:R-:W2:Y:S01]  /*44e0*/  LDL R197, [R1] ;  /* 0x0000000001c57983 */ /* 0x000ea20000100800 */
[----:B---3--:R-:W-:-:S04]  /*44f0*/  ISETP.NE.AND P6, PT, R196, RZ, PT ;  /* 0x000000ffc400720c */ /* 0x008fc80003fc5270 */
[----:B------:R-:W-:Y:S02]  /*4500*/  FSEL R192, R4, RZ, !P6 ;  /* 0x000000ff04c07208 */ /* 0x000fe40007000000 */
[----:B------:R-:W-:-:S04]  /*4510*/  ISETP.NE.U32.AND P6, PT, RZ, c[0x0][0x218], PT ;  /* 0x00008600ff007a0c */ /* 0x000fc80003fc5070 */
[----:B------:R-:W-:Y:S01]  /*4520*/  ISETP.NE.AND.EX P6, PT, RZ, c[0x0][0x21c], PT, P6 ;  /* 0x00008700ff007a0c */ /* 0x000fe20003fc5360 */
[----:B--2---:R-:W-:-:S04]  /*4530*/  FFMA.FTZ R192, R197, R195, R192 ;  /* 0x000000c3c5c07223 */ /* 0x004fc800000100c0 */
[----:B------:R-:W-:-:S04]  /*4540*/  FADD.FTZ R192, R252, -R192 ;  /* 0x800000c0fcc07221 */ /* 0x000fc80000010000 */
[----:B------:R-:W-:-:S04]  /*4550*/  FMUL.FTZ R192, R3, R192 ;  /* 0x000000c003c07220 */ /* 0x000fc80000410000 */
[----:B------:R-:W-:Y:S02]  /*4560*/  @P6 FADD.FTZ R192, R23, R192 ;  /* 0x000000c017c06221 */ /* 0x000fe40000010000 */
.L_x_6653:
[----:B------:R-:W-:Y:S05]  /*4570*/  BSYNC B2 ;  /* 0x0000000000027941 */ /* 0x000fea0003800000 */
.L_x_6652:
        /* <DEDUP_REMOVED lines=13> */
[----:B---3--:R-:W-:-:S04]  /*4650*/  ISETP.NE.AND P6, PT, R196, RZ, PT ;  /* 0x000000ffc400720c */ /* 0x008fc80003fc5270 */
[----:B------:R-:W-:Y:S02]  /*4660*/  FSEL R192, R4, RZ, !P6 ;  /* 0x000000ff04c07208 */ /* 0x000fe40007000000 */
[----:B------:R-:W-:-:S03]  /*4670*/  ISETP.NE.U32.AND P6, PT, RZ, c[0x0][0x218], PT ;  /* 0x00008600ff007a0c */ /* 0x000fc60003fc5070 */
[----:B------:R-:W-:Y:S01]  /*4680*/  FFMA.FTZ R192, R251, R195, R192 ;  /* 0x000000c3fbc07223 */ /* 0x000fe200000100c0 */
[----:B------:R-:W-:-:S03]  /*4690*/  ISETP.NE.AND.EX P6, PT, RZ, c[0x0][0x21c], PT, P6 ;  /* 0x00008700ff007a0c */ /* 0x000fc60003fc5360 */
[----:B------:R-:W-:-:S04]  /*46a0*/  FADD.FTZ R192, R250, -R192 ;  /* 0x800000c0fac07221 */ /* 0x000fc80000010000 */
[----:B------:R-:W-:-:S06]  /*46b0*/  FMUL.FTZ R192, R3, R192 ;  /* 0x000000c003c07220 */ /* 0x000fcc0000410000 */
[----:B------:R-:W-:Y:S02]  /*46c0*/  @P6 FADD.FTZ R192, R16, R192 ;  /* 0x000000c010c06221 */ /* 0x000fe40000010000 */
.L_x_6655:
[----:B------:R-:W-:Y:S05]  /*46d0*/  BSYNC B2 ;  /* 0x0000000000027941 */ /* 0x000fea0003800000 */
.L_x_6654:
        /* <DEDUP_REMOVED lines=21> */
.L_x_6657:
[----:B------:R-:W-:Y:S05]  /*4830*/  BSYNC B2 ;  /* 0x0000000000027941 */ /* 0x000fea0003800000 */
.L_x_6656:
        /* <DEDUP_REMOVED lines=21> */
.L_x_6659:
[----:B------:R-:W-:Y:S05]  /*4990*/  BSYNC B2 ;  /* 0x0000000000027941 */ /* 0x000fea0003800000 */
.L_x_6658:
        /* <DEDUP_REMOVED lines=21> */
.L_x_6661:
[----:B------:R-:W-:Y:S05]  /*4af0*/  BSYNC B2 ;  /* 0x0000000000027941 */ /* 0x000fea0003800000 */
.L_x_6660:
[----:B---3--:R-:W2:Y:S01]  /*4b00*/  LDL R196, [R1+0x16c] ;  /* 0x00016c0001c47983 */ /* 0x008ea20000100800 */
[C---:B------:R-:W-:Y:S01]  /*4b10*/  SEL R175, R192.reuse, R175, P5 ;  /* 0x000000afc0af7207 */ /* 0x040fe20002800000 */
[----:B------:R-:W-:Y:S01]  /*4b20*/  @P4 FMUL.FTZ R192, R192, c[0x0][0x1ec] ;  /* 0x00007b00c0c04a20 */ /* 0x000fe20000410000 */
[----:B------:R-:W-:Y:S02]  /*4b30*/  ISETP.NE.U32.AND P5, PT, RZ, c[0x0][0x258], PT ;  /* 0x00009600ff007a0c */ /* 0x000fe40003fa5070 */
[----:B------:R-:W-:Y:S02]  /*4b40*/  @P4 PRMT R193, RZ, 0x7610, R187 ;  /* 0x00007610ffc14816 */ /* 0x000fe400000000bb */
[----:B------:R-:W-:-:S03]  /*4b50*/  ISETP.NE.AND.EX P5, PT, RZ, c[0x0][0x25c], PT, P5 ;  /* 0x00009700ff007a0c */ /* 0x000fc60003fa5350 */
[-C--:B------:R-:W-:Y:S02]  /*4b60*/  @P4 FFMA.FTZ R115, R193, R192.reuse, R115 ;  /* 0x000000c0c1734223 */ /* 0x080fe40000010073 */
[----:B--2---:R-:W-:-:S05]  /*4b70*/  @P4 FMUL.FTZ R192, R196, R192 ;  /* 0x000000c0c4c04220 */ /* 0x004fca0000410000 */
[----:B------:R-:W-:-:S04]  /*4b80*/  @P4 F2FP.BF16.PACK_AB R192, RZ, R192 ;  /* 0x000000c0ffc0423e */ /* 0x000fc800000010ff */
[----:B------:R-:W-:Y:S02]  /*4b90*/  @P4 PRMT R183, R183, 0x5410, R192 ;  /* 0x00005410b7b74816 */ /* 0x000fe400000000c0 */
[----:B------:R-:W-:-:S05]  /*4ba0*/  @P5 MOV R192, 0x20 ;  /* 0x0000002000c05802 */ /* 0x000fca0000000f00 */
[C---:B------:R-:W-:Y:S01]  /*4bb0*/  @P5 IMAD.WIDE.U32 R192, R5.reuse, R192, c[0x0][0x258] ;  /* 0x0000960005c05625 */ /* 0x040fe200078e00c0 */
[----:B------:R-:W-:-:S04]  /*4bc0*/  IADD3 R5, R5, 0x20, RZ ;  /* 0x0000002005057810 */ /* 0x000fc80007ffe0ff */
[----:B------:R-:W-:Y:S04]  /*4bd0*/  @P5 STG.E.128 [R192.64], R188 ;  /* 0x000000bcc0005986 */ /* 0x000fe8000c101d04 */
[----:B------:R2:W-:Y:S02]  /*4be0*/  @P5 STG.E.128 [R192.64+0x10], R172 ;  /* 0x000010acc0005986 */ /* 0x0005e4000c101d04 */
[----:B--2---:R-:W-:-:S05]  /*4bf0*/  @P4 MOV R192, 0x10 ;  /* 0x0000001000c04802 */ /* 0x004fca0000000f00 */
[C---:B------:R-:W-:Y:S01]  /*4c00*/  @P4 IMAD.WIDE.U32 R192, R194.reuse, R192, c[0x0][0x248] ;  /* 0x00009200c2c04625 */ /* 0x040fe200078e00c0 */
[----:B------:R-:W-:-:S04]  /*4c10*/  IADD3 R194, R194, 0x20, RZ ;  /* 0x00000020c2c27810 */ /* 0x000fc80007ffe0ff */
[----:B------:R2:W-:Y:S03]  /*4c20*/  @P4 STG.E.128 [R192.64], R180 ;  /* 0x000000b4c0004986 */ /* 0x0005e6000c101d04 */
.L_x_6643:
[----:B------:R-:W-:Y:S05]  /*4c30*/  BSYNC B1 ;  /* 0x0000000000017941 */ /* 0x000fea0003800000 */
.L_x_6642:
[----:B------:R-:W-:Y:S01]  /*4c40*/  BSSY B1, `(.L_x_6662) ;  /* 0x00000c8000017945 */ /* 0x000fe20003800000 */
[----:B------:R-:W-:Y:S05]  /*4c50*/  @!P1 BRA `(.L_x_6663) ;  /* 0x00000c6000009947 */ /* 0x000fea0003800000 */
[----:B------:R-:W-:Y:S01]  /*4c60*/  BSSY B2, `(.L_x_6664) ;  /* 0x0000005000027945 */ /* 0x000fe20003800000 */
[----:B------:R-:W-:Y:S05]  /*4c70*/  @!P4 BRA `(.L_x_6665) ;  /* 0x000000300000c947 */ /* 0x000fea0003800000 */
[----:B------:R-:W-:-:S10]  /*4c80*/  HFMA2.MMA R184, -RZ, RZ, 0, 9.5367431640625e-07 ;  /* 0x00000010ffb87435 */ /* 0x000fd400000001ff */
[----:B------:R-:W-:-:S06]  /*4c90*/  IMAD.WIDE.U32 R184, R194, R184, c[0x0][0x170] ;  /* 0x00005c00c2b87625 */ /* 0x000fcc00078e00b8 */
[----:B------:R-:W5:Y:S02]  /*4ca0*/  LDG.E.128 R184, [R184.64] ;  /* 0x00000004b8b87981 */ /* 0x000f64000c1e1d00 */
.L_x_6665:
[----:B------:R-:W-:Y:S05]  /*4cb0*/  BSYNC B2 ;  /* 0x0000000000027941 */ /* 0x000fea0003800000 */
.L_x_6664:
[----:B------:R-:W3:Y:S01]  /*4cc0*/  LDC.U8 R196, c[0x0][0x1f0] ;  /* 0x00007c00ffc47b82 */ /* 0x000ee20000000000 */
[----:B------:R-:W-:Y:S01]  /*4cd0*/  @!P3 ISETP.NE.U32.AND P5, PT, RZ, c[0x0][0x218], PT ;  /* 0x00008600ff00ba0c */ /* 0x000fe20003fa5070 */
[----:B------:R-:W-:Y:S03]  /*4ce0*/  BSSY B2, `(.L_x_6666) ;  /* 0x000000d000027945 */ /* 0x000fe60003800000 */
[----:B------:R-:W-:-:S04]  /*4cf0*/  @!P3 ISETP.NE.AND.EX P5, PT, RZ, c[0x0][0x21c], PT, P5 ;  /* 0x00008700ff00ba0c */ /* 0x000fc80003fa5350 */
[----:B--2--5:R-:W-:Y:S01]  /*4d00*/  @!P3 FSEL R192, R148, RZ, P5 ;  /* 0x000000ff94c0b208 */ /* 0x024fe20002800000 */
[----:B------:R-:W-:Y:S05]  /*4d10*/  @!P3 BRA `(.L_x_6667) ;  /* 0x000000900000b947 */ /* 0x000fea0003800000 */
[----:B------:R-:W2:Y:S01]  /*4d20*/  LDL R193, [R1+0x5c] ;  /* 0x00005c0001c17983 */ /* 0x000ea20000100800 */
        /* <DEDUP_REMOVED lines=8> */
.L_x_6667:
[----:B------:R-:W-:Y:S05]  /*4db0*/  BSYNC B2 ;  /* 0x0000000000027941 */ /* 0x000fea0003800000 */
.L_x_6666:
        /* <DEDUP_REMOVED lines=24> */
.L_x_6669:
[----:B------:R-:W-:Y:S05]  /*4f40*/  BSYNC B2 ;  /* 0x0000000000027941 */ /* 0x000fea0003800000 */
.L_x_6668:
        /* <DEDUP_REMOVED lines=21> */
.L_x_6671:
[----:B------:R-:W-:Y:S05]  /*50a0*/  BSYNC B2 ;  /* 0x0000000000027941 */ /* 0x000fea0003800000 */
.L_x_6670:
        /* <DEDUP_REMOVED lines=21> */
.L_x_6673:
[----:B------:R-:W-:Y:S05]  /*5200*/  BSYNC B2 ;  /* 0x0000000000027941 */ /* 0x000fea0003800000 */
.L_x_6672:
        /* <DEDUP_REMOVED lines=21> */
.L_x_6675:
[----:B------:R-:W-:Y:S05]  /*5360*/  BSYNC B2 ;  /* 0x0000000000027941 */ /* 0x000fea0003800000 */
.L_x_6674:
        /* <DEDUP_REMOVED lines=21> */
.L_x_6677:
[----:B------:R-:W-:Y:S05]  /*54c0*/  BSYNC B2 ;  /* 0x0000000000027941 */ /* 0x000fea0003800000 */
.L_x_6676:
        /* <DEDUP_REMOVED lines=21> */
.L_x_6679:
[----:B------:R-:W-:Y:S05]  /*5620*/  BSYNC B2 ;  /* 0x0000000000027941 */ /* 0x000fea0003800000 */
.L_x_6678:
        /* <DEDUP_REMOVED lines=21> */
.L_x_6681:
[----:B------:R-:W-:Y:S05]  /*5780*/  BSYNC B2 ;  /* 0x0000000000027941 */ /* 0x000fea0003800000 */
.L_x_6680:
        /* <DEDUP_REMOVED lines=15> */
[----:B--2---:R-:W-:-:S04]  /*5880*/  @P4 IMAD.MOV.U32 R192, RZ, RZ, 0x10 ;  /* 0x00000010ffc04424 */ /* 0x004fc800078e00ff */
[C---:B------:R-:W-:Y:S01]  /*5890*/  @P4 IMAD.WIDE.U32 R192, R194.reuse, R192, c[0x0][0x248] ;  /* 0x00009200c2c04625 */ /* 0x040fe200078e00c0 */
[----:B------:R-:W-:-:S04]  /*58a0*/  IADD3 R194, R194, 0x20, RZ ;  /* 0x00000020c2c27810 */ /* 0x000fc80007ffe0ff */
[----:B------:R2:W-:Y:S03]  /*58b0*/  @P4 STG.E.128 [R192.64], R180 ;  /* 0x000000b4c0004986 */ /* 0x0005e6000c101d04 */
.L_x_6663:
[----:B------:R-:W-:Y:S05]  /*58c0*/  BSYNC B1 ;  /* 0x0000000000017941 */ /* 0x000fea0003800000 */
.L_x_6662:
[----:B------:R-:W-:Y:S01]  /*58d0*/  BSSY B1, `(.L_x_6682) ;  /* 0x00000c8000017945 */ /* 0x000fe20003800000 */
[----:B------:R-:W-:Y:S05]  /*58e0*/  @!P2 BRA `(.L_x_6683) ;  /* 0x00000c600000a947 */ /* 0x000fea0003800000 */
[----:B------:R-:W-:Y:S01]  /*58f0*/  BSSY B2, `(.L_x_6684) ;  /* 0x0000005000027945 */ /* 0x000fe20003800000 */
[----:B------:R-:W-:Y:S05]  /*5900*/  @!P4 BRA `(.L_x_6685) ;  /* 0x000000300000c947 */ /* 0x000fea0003800000 */
[----:B------:R-:W-:-:S10]  /*5910*/  HFMA2.MMA R184, -RZ, RZ, 0, 9.5367431640625e-07 ;  /* 0x00000010ffb87435 */ /* 0x000fd400000001ff */
[----:B------:R-:W-:-:S06]  /*5920*/  IMAD.WIDE.U32 R184, R194, R184, c[0x0][0x170] ;  /* 0x00005c00c2b87625 */ /* 0x000fcc00078e00b8 */
[----:B------:R-:W5:Y:S02]  /*5930*/  LDG.E.128 R184, [R184.64] ;  /* 0x00000004b8b87981 */ /* 0x000f64000c1e1d00 */
.L_x_6685:
[----:B------:R-:W-:Y:S05]  /*5940*/  BSYNC B2 ;  /* 0x0000000000027941 */ /* 0x000fea0003800000 */
.L_x_6684:
        /* <DEDUP_REMOVED lines=15> */
.L_x_6687:
[----:B------:R-:W-:Y:S05]  /*5a40*/  BSYNC B2 ;  /* 0x0000000000027941 */ /* 0x000fea0003800000 */
.L_x_6686:
        /* <DEDUP_REMOVED lines=24> */
.L_x_6689:
[----:B------:R-:W-:Y:S05]  /*5bd0*/  BSYNC B2 ;  /* 0x0000000000027941 */ /* 0x000fea0003800000 */
.L_x_6688:
        /* <DEDUP_REMOVED lines=21> */
.L_x_6691:
[----:B------:R-:W-:Y:S05]  /*5d30*/  BSYNC B2 ;  /* 0x0000000000027941 */ /* 0x000fea0003800000 */
.L_x_6690:
        /* <DEDUP_REMOVED lines=21> */
.L_x_6693:
[----:B------:R-:W-:Y:S05]  /*5e90*/  BSYNC B2 ;  /* 0x0000000000027941 */ /* 0x000fea0003800000 */
.L_x_6692:
        /* <DEDUP_REMOVED lines=21> */
.L_x_6695:
[----:B------:R-:W-:Y:S05]  /*5ff0*/  BSYNC B2 ;  /* 0x0000000000027941 */ /* 0x000fea0003800000 */
.L_x_6694:
        /* <DEDUP_REMOVED lines=21> */
.L_x_6697:
[----:B------:R-:W-:Y:S05]  /*6150*/  BSYNC B2 ;  /* 0x0000000000027941 */ /* 0x000fea0003800000 */
.L_x_6696:
        /* <DEDUP_REMOVED lines=21> */
.L_x_6699:
[----:B------:R-:W-:Y:S05]  /*62b0*/  BSYNC B2 ;  /* 0x0000000000027941 */ /* 0x000fea0003800000 */
.L_x_6698:
        /* <DEDUP_REMOVED lines=21> */
.L_x_6701:
[----:B------:R-:W-:Y:S05]  /*6410*/  BSYNC B2 ;  /* 0x0000000000027941 */ /* 0x000fea0003800000 */
.L_x_6700:
        /* <DEDUP_REMOVED lines=19> */
.L_x_6683:
[----:B------:R-:W-:Y:S05]  /*6550*/  BSYNC B1 ;  /* 0x0000000000017941 */ /* 0x000fea0003800000 */
.L_x_6682:
        /* <DEDUP_REMOVED lines=8> */
.L_x_6705:
[----:B------:R-:W-:Y:S05]  /*65e0*/  BSYNC B2 ;  /* 0x0000000000027941 */ /* 0x000fea0003800000 */
.L_x_6704:
        /* <DEDUP_REMOVED lines=15> */
.L_x_6707:
[----:B------:R-:W-:Y:S05]  /*66e0*/  BSYNC B2 ;  /* 0x0000000000027941 */ /* 0x000fea0003800000 */
.L_x_6706:
        /* <DEDUP_REMOVED lines=24> */
.L_x_6709:
[----:B------:R-:W-:Y:S05]  /*6870*/  BSYNC B2 ;  /* 0x0000000000027941 */ /* 0x000fea0003800000 */
.L_x_6708:
        /* <DEDUP_REMOVED lines=21> */
.L_x_6711:
[----:B------:R-:W-:Y:S05]  /*69d0*/  BSYNC B2 ;  /* 0x0000000000027941 */ /* 0x000fea0003800000 */
.L_x_6710:
        /* <DEDUP_REMOVED lines=21> */
.L_x_6713:
[----:B------:R-:W-:Y:S05]  /*6b30*/  BSYNC B2 ;  /* 0x0000000000027941 */ /* 0x000fea0003800000 */
.L_x_6712:
        /* <DEDUP_REMOVED lines=21> */
.L_x_6715:
[----:B------:R-:W-:Y:S05]  /*6c90*/  BSYNC B2 ;  /* 0x0000000000027941 */ /* 0x000fea0003800000 */
.L_x_6714:
        /* <DEDUP_REMOVED lines=21> */
.L_x_6717:
[----:B------:R-:W-:Y:S05]  /*6df0*/  BSYNC B2 ;  /* 0x0000000000027941 */ /* 0x000fea0003800000 */
.L_x_6716:
        /* <DEDUP_REMOVED lines=21> */
.L_x_6719:
[----:B------:R-:W-:Y:S05]  /*6f50*/  BSYNC B2 ;  /* 0x0000000000027941 */ /* 0x000fea0003800000 */
.L_x_6718:
        /* <DEDUP_REMOVED lines=21> */
.L_x_6721:
[----:B------:R-:W-:Y:S05]  /*70b0*/  BSYNC B2 ;  /* 0x0000000000027941 */ /* 0x000fea0003800000 */
.L_x_6720:
[----:B------:R-:W2:Y:S01]  /*70c0*/  LDL R193, [R1+0xac] ;  /* 0x0000ac0001c17983 */ /* 0x000ea20000100800 */
[----:B------:R-:W-:Y:S02]  /*70d0*/  ISETP.NE.U32.AND P3, PT, RZ, c[0x0][0x258], PT ;  /* 0x00009600ff007a0c */ /* 0x000fe40003f65070 */
[C---:B------:R-:W-:Y:S01]  /*70e0*/  SEL R175, R192.reuse, R175, P5 ;  /* 0x000000afc0af7207 */ /* 0x040fe20002800000 */
[----:B------:R-:W-:Y:S01]  /*70f0*/  @P4 FMUL.FTZ R192, R192, c[0x0][0x1ec] ;  /* 0x00007b00c0c04a20 */ /* 0x000fe20000410000 */
[----:B------:R-:W-:-:S13]  /*7100*/  ISETP.NE.AND.EX P3, PT, RZ, c[0x0][0x25c], PT, P3 ;  /* 0x00009700ff007a0c */ /* 0x000fda0003f65330 */
[----:B------:R-:W-:-:S04]  /*7110*/  @P3 IMAD.MOV.U32 R3, RZ, RZ, 0x20 ;  /* 0x00000020ff033424 */ /* 0x000fc800078e00ff */
[----:B------:R-:W-:-:S05]  /*7120*/  @P3 IMAD.WIDE.U32 R4, R5, R3, c[0x0][0x258] ;  /* 0x0000960005043625 */ /* 0x000fca00078e0003 */
[----:B------:R-:W-:Y:S04]  /*7130*/  @P3 STG.E.128 [R4.64], R188 ;  /* 0x000000bc04003986 */ /* 0x000fe8000c101d04 */
[----:B------:R4:W-:Y:S02]  /*7140*/  @P3 STG.E.128 [R4.64+0x10], R172 ;  /* 0x000010ac04003986 */ /* 0x0009e4000c101d04 */
[----:B----4-:R-:W-:-:S05]  /*7150*/  @P4 MOV R4, 0x10 ;  /* 0x0000001000044802 */ /* 0x010fca0000000f00 */
[----:B------:R-:W-:-:S04]  /*7160*/  @P4 IMAD.WIDE.U32 R4, R194, R4, c[0x0][0x248] ;  /* 0x00009200c2044625 */ /* 0x000fc800078e0004 */
[----:B--2---:R-:W-:-:S05]  /*7170*/  @P4 FMUL.FTZ R3, R193, R192 ;  /* 0x000000c0c1034220 */ /* 0x004fca0000410000 */
[----:B------:R-:W-:-:S04]  /*7180*/  @P4 F2FP.BF16.PACK_AB R3, RZ, R3 ;  /* 0x00000003ff03423e */ /* 0x000fc800000010ff */
[----:B------:R-:W-:Y:S02]  /*7190*/  @P4 PRMT R183, R183, 0x5410, R3 ;  /* 0x00005410b7b74816 */ /* 0x000fe40000000003 */
[----:B------:R-:W-:-:S03]  /*71a0*/  @P4 PRMT R3, RZ, 0x7610, R187 ;  /* 0x00007610ff034816 */ /* 0x000fc600000000bb */
[----:B------:R2:W-:Y:S02]  /*71b0*/  @P4 STG.E.128 [R4.64], R180 ;  /* 0x000000b404004986 */ /* 0x0005e4000c101d04 */
[----:B------:R-:W-:Y:S02]  /*71c0*/  @P4 FFMA.FTZ R139, R3, R192, R139 ;  /* 0x000000c0038b4223 */ /* 0x000fe4000001008b */
.L_x_6703:
[----:B------:R-:W-:Y:S05]  /*71d0*/  BSYNC B1 ;  /* 0x0000000000017941 */ /* 0x000fea0003800000 */
.L_x_6702:
[----:B-----5:R-:W-:-:S04]  /*71e0*/  MOV R3, c[0x0][0x160] ;  /* 0x0000580000037a02 */ /* 0x020fc80000000f00 */
[----:B------:R-:W-:-:S04]  /*71f0*/  LEA R2, R3, R2, 0x2 ;  /* 0x0000000203027211 */ /* 0x000fc800078e10ff */
[----:B------:R-:W-:-:S13]  /*7200*/  ISETP.GE.AND P3, PT, R2, c[0x0][0x164], PT ;  /* 0x0000590002007a0c */ /* 0x000fda0003f66270 */
[----:B0123--:R-:W-:Y:S01]  /*7210*/  @P3 CALL.REL.NOINC `(.L_x_6596) ;  /* 0x0000001000003944 */ /* 0x00ffe20003c00000 */
[----:B------:R-:W-:Y:S05]  /*7220*/  BRA `(.L_x_6722) ;  /* 0xffff9a7000007947 */ /* 0x000fea000383ffff */
.L_x_6596:
[----:B--2---:R-:W-:Y:S05]  /*7230*/  BSYNC B0 ;  /* 0x0000000000007941 */ /* 0x004fea0003800000 */
.L_x_6595:
        /* <DEDUP_REMOVED lines=92> */
[----:B------:R-:W-:Y:S04]  /*7800*/  LDS R42, [R192.X4+0x1c00] ;  /* 0x001c0000c02a7984 */ /* 0x000fe80000004800 */
[----:B------:R-:W-:Y:S01]  /*7810*/  LDS R36, [R192.X4+0xa00] ;  /* 0x000a0000c0247984 */ /* 0x000fe20000004800 */
[----:B-1----:R-:W-:-:S03]  /*7820*/  FADD.FTZ R24, RZ, R24 ;  /* 0x00000018ff187221 */ /* 0x002fc60000010000 */
[----:B------:R-:W-:Y:S01]  /*7830*/  LDS R43, [R192.X4+0x1e00] ;  /* 0x001e0000c02b7984 */ /* 0x000fe20000004800 */
[----:B--2---:R-:W-:-:S03]  /*7840*/  FADD.FTZ R24, R24, R27 ;  /* 0x0000001b18187221 */ /* 0x004fc60000010000 */
[----:B------:R-:W-:Y:S01]  /*7850*/  LDS R37, [R192.X4+0xc00] ;  /* 0x000c0000c0257984 */ /* 0x000fe20000004800 */
[----:B---3--:R-:W-:-:S03]  /*7860*/  FADD.FTZ R25, RZ, R25 ;  /* 0x00000019ff197221 */ /* 0x008fc60000010000 */
[----:B------:R-:W-:Y:S01]  /*7870*/  LDS R44, [R192.X4+0x2000] ;  /* 0x00200000c02c7984 */ /* 0x000fe20000004800 */
[----:B----4-:R-:W-:-:S03]  /*7880*/  FADD.FTZ R25, R25, R28 ;  /* 0x0000001c19197221 */ /* 0x010fc60000010000 */
[----:B------:R-:W-:Y:S01]  /*7890*/  LDS R38, [R192.X4+0xe00] ;  /* 0x000e0000c0267984 */ /* 0x000fe20000004800 */
[----:B-----5:R-:W-:-:S03]  /*78a0*/  FADD.FTZ R26, RZ, R26 ;  /* 0x0000001aff1a7221 */ /* 0x020fc60000010000 */
[----:B------:R-:W-:Y:S01]  /*78b0*/  LDS R45, [R192.X4+0x2200] ;  /* 0x00220000c02d7984 */ /* 0x000fe20000004800 */
[----:B0-----:R-:W-:-:S03]  /*78c0*/  FADD.FTZ R26, R26, R29 ;  /* 0x0000001d1a1a7221 */ /* 0x001fc60000010000 */
        /* <DEDUP_REMOVED lines=31> */
[----:B------:R-:W-:Y:S01]  /*7ac0*/  IMAD R52, R72, c[0x0][0x168], RZ ;  /* 0x00005a0048347a24 */ /* 0x000fe200078e02ff */
[----:B------:R-:W-:Y:S01]  /*7ad0*/  IADD3 R48, R24, c[0x0][0x168], RZ ;  /* 0x00005a0018307a10 */ /* 0x000fe20007ffe0ff */
[----:B-1----:R-:W-:-:S03]  /*7ae0*/  FADD.FTZ R57, R26, R57 ;  /* 0x000000391a397221 */ /* 0x002fc60000010000 */
[----:B------:R-:W-:Y:S02]  /*7af0*/  IADD3 R52, P0, R52, R192, RZ ;  /* 0x000000c034347210 */ /* 0x000fe40007f1e0ff */
        /* <DEDUP_REMOVED lines=16> */
[----:B------:R-:W1:Y:S04]  /*7c00*/  LDS R75, [R192.X4+0x1800] ;  /* 0x00180000c04b7984 */ /* 0x000e680000004800 */
[----:B------:R-:W2:Y:S04]  /*7c10*/  LDS R54, [R192.X4] ;  /* 0x00000000c0367984 */ /* 0x000ea80000004800 */
        /* <DEDUP_REMOVED lines=11> */
[----:B------:R-:W-:Y:S01]  /*7cd0*/  IMAD.X R75, RZ, RZ, RZ, P0 ;  /* 0x000000ffff4b7224 */ /* 0x000fe200000e06ff */
[----:B------:R-:W-:Y:S01]  /*7ce0*/  ISETP.GE.U32.AND P0, PT, R48, 0x200, PT ;  /* 0x000002003000780c */ /* 0x000fe20003f06070 */
[----:B--2---:R-:W-:-:S03]  /*7cf0*/  FADD.FTZ R54, RZ, R54 ;  /* 0x00000036ff367221 */ /* 0x004fc60000010000 */
[----:B------:R-:W-:Y:S01]  /*7d00*/  SHF.L.U64.HI R75, R52, 0x2, R75 ;  /* 0x00000002344b7819 */ /* 0x000fe2000001024b */
[----:B---3--:R-:W-:Y:S01]  /*7d10*/  FADD.FTZ R54, R54, R59 ;  /* 0x0000003b36367221 */ /* 0x008fe20000010000 */
[----:B------:R-:W-:Y:S01]  /*7d20*/  SHF.L.U32 R52, R52, 0x2, RZ ;  /* 0x0000000234347819 */ /* 0x000fe200000006ff */
[----:B----4-:R-:W-:-:S03]  /*7d30*/  FADD.FTZ R56, RZ, R56 ;  /* 0x00000038ff387221 */ /* 0x010fc60000010000 */
[----:B------:R-:W-:Y:S01]  /*7d40*/  IADD3 R64, P6, R52, c[0x0][0x228], RZ ;  /* 0x00008a0034407a10 */ /* 0x000fe20007fde0ff */
[----:B-----5:R-:W-:Y:S01]  /*7d50*/  FADD.FTZ R54, R54, R91 ;  /* 0x0000005b36367221 */ /* 0x020fe20000010000 */
[----:B------:R-:W-:Y:S02]  /*7d60*/  IADD3 R62, P5, R52, c[0x0][0x220], RZ ;  /* 0x00008800343e7a10 */ /* 0x000fe40007fbe0ff */
[C---:B------:R-:W-:Y:S01]  /*7d70*/  IADD3.X R91, R75.reuse, c[0x0][0x22c], RZ, P6, !PT ;  /* 0x00008b004b5b7a10 */ /* 0x040fe200037fe4ff */
[----:B------:R-:W-:Y:S01]  /*7d80*/  FADD.FTZ R56, R56, R73 ;  /* 0x0000004938387221 */ /* 0x000fe20000010000 */
[----:B------:R-:W-:Y:S01]  /*7d90*/  IADD3 R52, P6, R52, c[0x0][0x240], RZ ;  /* 0x0000900034347a10 */ /* 0x000fe20007fde0ff */
[----:B------:R-:W-:Y:S01]  /*7da0*/  FADD.FTZ R58, R58, R77 ;  /* 0x0000004d3a3a7221 */ /* 0x000fe20000010000 */
[C---:B------:R-:W-:Y:S02]  /*7db0*/  IADD3.X R77, R75.reuse, c[0x0][0x224], RZ, P5, !PT ;  /* 0x000089004b4d7a10 */ /* 0x040fe40002ffe4ff */
[----:B------:R-:W-:Y:S01]  /*7dc0*/  IADD3.X R75, R75, c[0x0][0x244], RZ, P6, !PT ;  /* 0x000091004b4b7a10 */ /* 0x000fe200037fe4ff */
[----:B------:R-:W-:-:S02]  /*7dd0*/  FADD.FTZ R56, R56, R93 ;  /* 0x0000005d38387221 */ /* 0x000fc40000010000 */
        /* <DEDUP_REMOVED lines=8> */
[----:B------:R-:W-:Y:S02]  /*7e60*/  MOV R29, R75 ;  /* 0x0000004b001d7202 */ /* 0x000fe40000000f00 */
[----:B------:R-:W-:Y:S01]  /*7e70*/  IADD3 R52, P6, R52, 0x200, RZ ;  /* 0x0000020034347810 */ /* 0x000fe20007fde0ff */
[----:B------:R1:W-:Y:S01]  /*7e80*/  STG.E [R26.64], R87 ;  /* 0x000000571a007986 */ /* 0x0003e2000c101904 */
[----:B------:R-:W-:-:S02]  /*7e90*/  IADD3 R64, P4, R64, 0x200, RZ ;  /* 0x0000020040407810 */ /* 0x000fc40007f9e0ff */
[----:B------:R-:W-:Y:S01]  /*7ea0*/  IADD3 R62, P5, R62, 0x200, RZ ;  /* 0x000002003e3e7810 */ /* 0x000fe20007fbe0ff */
[----:B------:R1:W-:Y:S01]  /*7eb0*/  STG.E [R28.64], R83 ;  /* 0x000000531c007986 */ /* 0x0003e2000c101904 */
[----:B------:R-:W-:Y:S01]  /*7ec0*/  IADD3.X R91, RZ, R91, RZ, P4, !PT ;  /* 0x0000005bff5b7210 */ /* 0x000fe200027fe4ff */
[----:B------:R-:W-:Y:S01]  /*7ed0*/  IMAD.X R75, RZ, RZ, R75, P6 ;  /* 0x000000ffff4b7224 */ /* 0x000fe200030e064b */
[----:B------:R-:W-:-:S04]  /*7ee0*/  IADD3.X R77, RZ, R77, RZ, P5, !PT ;  /* 0x0000004dff4d7210 */ /* 0x000fc80002ffe4ff */
.L_x_6724:
[----:B------:R-:W-:Y:S05]  /*7ef0*/  BSYNC B0 ;  /* 0x0000000000007941 */ /* 0x000fea0003800000 */
.L_x_6723:
[----:B------:R-:W-:Y:S01]  /*7f00*/  BSSY B0, `(.L_x_6725) ;  /* 0x0000012000007945 */ /* 0x000fe20003800000 */
[----:B------:R-:W-:Y:S01]  /*7f10*/  FADD.FTZ R85, R56, R85 ;  /* 0x0000005538557221 */ /* 0x000fe20000010000 */
[----:B------:R-:W-:Y:S05]  /*7f20*/  @!P2 BRA `(.L_x_6726) ;  /* 0x000000f00000a947 */ /* 0x000fea0003800000 */
[----:B-1----:R-:W-:Y:S01]  /*7f30*/  MOV R24, R64 ;  /* 0x0000004000187202 */ /* 0x002fe20000000f00 */
[----:B------:R-:W-:Y:S01]  /*7f40*/  IMAD.MOV.U32 R28, RZ, RZ, R52 ;  /* 0x000000ffff1c7224 */ /* 0x000fe200078e0034 */
[----:B------:R-:W-:Y:S02]  /*7f50*/  MOV R25, R91 ;  /* 0x0000005b00197202 */ /* 0x000fe40000000f00 */
        /* <DEDUP_REMOVED lines=12> */
.L_x_6726:
[----:B------:R-:W-:Y:S05]  /*8020*/  BSYNC B0 ;  /* 0x0000000000007941 */ /* 0x000fea0003800000 */
.L_x_6725:
[----:B------:R-:W-:Y:S01]  /*8030*/  BSSY B0, `(.L_x_6727) ;  /* 0x0000012000007945 */ /* 0x000fe20003800000 */
[----:B0-----:R-:W-:Y:S01]  /*8040*/  FADD.FTZ R95, R58, R95 ;  /* 0x0000005f3a5f7221 */ /* 0x001fe20000010000 */
[----:B------:R-:W-:Y:S05]  /*8050*/  @!P3 BRA `(.L_x_6728) ;  /* 0x000000f00000b947 */ /* 0x000fea0003800000 */
[----:B-1----:R-:W-:Y:S01]  /*8060*/  IMAD.MOV.U32 R24, RZ, RZ, R64 ;  /* 0x000000ffff187224 */ /* 0x002fe200078e0040 */
[----:B------:R-:W-:Y:S01]  /*8070*/  MOV R25, R91 ;  /* 0x0000005b00197202 */ /* 0x000fe20000000f00 */
[----:B------:R-:W-:Y:S01]  /*8080*/  IMAD.MOV.U32 R29, RZ, RZ, R75 ;  /* 0x000000ffff1d7224 */ /* 0x000fe200078e004b */
        /* <DEDUP_REMOVED lines=12> */
.L_x_6728:
[----:B------:R-:W-:Y:S05]  /*8150*/  BSYNC B0 ;  /* 0x0000000000007941 */ /* 0x000fea0003800000 */
.L_x_6727:
[----:B01----:R-:W-:Y:S01]  /*8160*/  FADD.FTZ R26, RZ, R71 ;  /* 0x00000047ff1a7221 */ /* 0x003fe20000010000 */
[----:B------:R-:W-:Y:S01]  /*8170*/  LDS R28, [R192.X4+0x1a00] ;  /* 0x001a0000c01c7984 */ /* 0x000fe20000004800 */
        /* <DEDUP_REMOVED lines=126> */
.L_x_6730:
[----:B0123--:R-:W-:Y:S05]  /*8960*/  BSYNC B0 ;  /* 0x0000000000007941 */ /* 0x00ffea0003800000 */
.L_x_6729:
        /* <DEDUP_REMOVED lines=18> */
.L_x_6732:
[----:B------:R-:W-:Y:S05]  /*8a90*/  BSYNC B0 ;  /* 0x0000000000007941 */ /* 0x000fea0003800000 */
.L_x_6731:
        /* <DEDUP_REMOVED lines=18> */
.L_x_6734:
[----:B------:R-:W-:Y:S05]  /*8bc0*/  BSYNC B0 ;  /* 0x0000000000007941 */ /* 0x000fea0003800000 */
.L_x_6733:
        /* <DEDUP_REMOVED lines=18> */
.L_x_6736:
[----:B------:R-:W-:Y:S05]  /*8cf0*/  BSYNC B0 ;  /* 0x0000000000007941 */ /* 0x000fea0003800000 */
.L_x_6735:
[----:B------:R-:W-:Y:S01]  /*8d00*/  BSSY B0, `(.L_x_6737) ;  /* 0x0000012000007945 */ /* 0x000fe20003800000 */
[----:B------:R-:W-:Y:S01]  /*8d10*/  FADD.FTZ R69, R22, R69 ;  /* 0x0000004516457221 */ /* 0x000fe20000010000 */
[----:B------:R-:W-:Y:S05]  /*8d20*/  @!P4 BRA `(.L_x_6738) ;  /* 0x000000f00000c947 */ /* 0x000fea0003800000 */
[----:B0-----:R-:W-:Y:S01]  /*8d30*/  IMAD.MOV.U32 R2, RZ, RZ, R64 ;  /* 0x000000ffff027224 */ /* 0x001fe200078e0040 */
        /* <DEDUP_REMOVED lines=14> */
.L_x_6738:
[----:B------:R-:W-:Y:S05]  /*8e20*/  BSYNC B0 ;  /* 0x0000000000007941 */ /* 0x000fea0003800000 */
.L_x_6737:
        /* <DEDUP_REMOVED lines=18> */
.L_x_6740:
[----:B------:R-:W-:Y:S05]  /*8f50*/  BSYNC B0 ;  /* 0x0000000000007941 */ /* 0x000fea0003800000 */
.L_x_6739:
[----:B------:R-:W-:Y:S01]  /*8f60*/  FADD.FTZ R73, R26, R73 ;  /* 0x000000491a497221 */ /* 0x000fe20000010000 */
[----:B0-----:R-:W-:-:S02]  /*8f70*/  MOV R2, R64 ;  /* 0x0000004000027202 */ /* 0x001fc40000000f00 */
[----:B------:R-:W-:Y:S01]  /*8f80*/  MOV R3, R91 ;  /* 0x0000005b00037202 */ /* 0x000fe20000000f00 */
[----:B------:R-:W-:Y:S06]  /*8f90*/  @!P6 EXIT ;  /* 0x000000000000e94d */ /* 0x000fec0003800000 */
[----:B------:R0:W-:Y:S01]  /*8fa0*/  STG.E [R2.64], R9 ;  /* 0x0000000902007986 */ /* 0x0001e2000c101904 */
[----:B------:R-:W-:Y:S01]  /*8fb0*/  IMAD.MOV.U32 R4, RZ, RZ, R52 ;  /* 0x000000ffff047224 */ /* 0x000fe200078e0034 */
[----:B------:R-:W-:Y:S02]  /*8fc0*/  MOV R5, R75 ;  /* 0x0000004b00057202 */ /* 0x000fe40000000f00 */
[----:B0-----:R-:W-:Y:S02]  /*8fd0*/  MOV R2, R62 ;  /* 0x0000003e00027202 */ /* 0x001fe40000000f00 */
[----:B------:R-:W-:-:S05]  /*8fe0*/  MOV R3, R77 ;  /* 0x0000004d00037202 */ /* 0x000fca0000000f00 */
[----:B------:R-:W-:Y:S04]  /*8ff0*/  STG.E [R2.64], R21 ;  /* 0x0000001502007986 */ /* 0x000fe8000c101904 */
[----:B------:R-:W-:Y:S01]  /*9000*/  STG.E [R4.64], R73 ;  /* 0x0000004904007986 */ /* 0x000fe2000c101904 */
[----:B------:R-:W-:Y:S05]  /*9010*/  EXIT ;  /* 0x000000000000794d */ /* 0x000fea0003800000 */
.L_x_6620:
[----:B------:R-:W-:Y:S01]  /*9020*/  HFMA2.MMA R4, -RZ, RZ, 0, 5.9604644775390625e-08 ;  /* 0x00000001ff047435 */ /* 0x000fe200000001ff */
[----:B------:R-:W-:Y:S02]  /*9030*/  MOV R193, R213 ;  /* 0x000000d500c17202 */ /* 0x000fe40000000f00 */
[----:B------:R-:W-:Y:S02]  /*9040*/  MOV R198, 0x1f ;  /* 0x0000001f00c67802 */ /* 0x000fe40000000f00 */
[----:B------:R-:W-:-:S02]  /*9050*/  MOV R197, 0xffffffff ;  /* 0xffffffff00c57802 */ /* 0x000fc40000000f00 */
[----:B------:R-:W-:Y:S02]  /*9060*/  MOV R192, 0x9080 ;  /* 0x0000908000c07802 */ /* 0x000fe40000000f00 */
[----:B0----5:R-:W-:Y:S05]  /*9070*/  CALL.REL.NOINC `($__internal_86_$__cuda_sm70_shflsync_bfly_p) ;  /* 0x0000045000007944 */ /* 0x021fea0003c00000 */
[----:B-1----:R-:W-:Y:S01]  /*9080*/  IMAD.MOV.U32 R194, RZ, RZ, R4 ;  /* 0x000000ffffc27224 */ /* 0x002fe200078e0004 */
[----:B------:R-:W-:Y:S05]  /*9090*/  BRA `(.L_x_6741) ;  /* 0xffff9f6000007947 */ /* 0x000fea000383ffff */
.L_x_6621:
[----:B------:R-:W-:Y:S01]  /*90a0*/  HFMA2.MMA R4, -RZ, RZ, 0, 5.9604644775390625e-08 ;  /* 0x00000001ff047435 */ /* 0x000fe200000001ff */
[----:B------:R-:W-:Y:S02]  /*90b0*/  MOV R193, R212 ;  /* 0x000000d400c17202 */ /* 0x000fe40000000f00 */
[----:B------:R-:W-:Y:S02]  /*90c0*/  MOV R198, 0x1f ;  /* 0x0000001f00c67802 */ /* 0x000fe40000000f00 */
[----:B------:R-:W-:Y:S02]  /*90d0*/  MOV R197, 0xffffffff ;  /* 0xffffffff00c57802 */ /* 0x000fe40000000f00 */
[----:B------:R-:W-:Y:S02]  /*90e0*/  MOV R192, 0x9100 ;  /* 0x0000910000c07802 */ /* 0x000fe40000000f00 */
[----:B012--5:R-:W-:Y:S05]  /*90f0*/  CALL.REL.NOINC `($__internal_86_$__cuda_sm70_shflsync_bfly_p) ;  /* 0x000003d000007944 */ /* 0x027fea0003c00000 */
[----:B------:R-:W-:Y:S01]  /*9100*/  FADD.FTZ R194, R194, R213 ;  /* 0x000000d5c2c27221 */ /* 0x000fe20000010000 */
[----:B------:R-:W-:Y:S01]  /*9110*/  MOV R197, 0xffffffff ;  /* 0xffffffff00c57802 */ /* 0x000fe20000000f00 */
[----:B-1----:R-:W-:Y:S01]  /*9120*/  FADD.FTZ R195, R212, R4 ;  /* 0x00000004d4c37221 */ /* 0x002fe20000010000 */
[----:B------:R-:W-:Y:S01]  /*9130*/  HFMA2.MMA R4, -RZ, RZ, 0, 1.1920928955078125e-07 ;  /* 0x00000002ff047435 */ /* 0x000fe200000001ff */
[----:B------:R-:W-:Y:S01]  /*9140*/  IMAD.MOV.U32 R198, RZ, RZ, 0x1f ;  /* 0x0000001fffc67424 */ /* 0x000fe200078e00ff */
[----:B------:R-:W-:-:S02]  /*9150*/  MOV R193, R194 ;  /* 0x000000c200c17202 */ /* 0x000fc40000000f00 */
[----:B------:R-:W-:Y:S02]  /*9160*/  MOV R192, 0x9180 ;  /* 0x0000918000c07802 */ /* 0x000fe40000000f00 */
[----:B------:R-:W-:Y:S05]  /*9170*/  CALL.REL.NOINC `($__internal_86_$__cuda_sm70_shflsync_bfly_p) ;  /* 0x0000035000007944 */ /* 0x000fea0003c00000 */
[----:B-1----:R-:W-:Y:S01]  /*9180*/  MOV R196, R4 ;  /* 0x0000000400c47202 */ /* 0x002fe20000000f00 */
[----:B------:R-:W-:Y:S01]  /*9190*/  HFMA2.MMA R4, -RZ, RZ, 0, 1.1920928955078125e-07 ;  /* 0x00000002ff047435 */ /* 0x000fe200000001ff */
[----:B------:R-:W-:Y:S01]  /*91a0*/  MOV R193, R195 ;  /* 0x000000c300c17202 */ /* 0x000fe20000000f00 */
[----:B------:R-:W-:Y:S01]  /*91b0*/  IMAD.MOV.U32 R198, RZ, RZ, 0x1f ;  /* 0x0000001fffc67424 */ /* 0x000fe200078e00ff */
[----:B------:R-:W-:Y:S02]  /*91c0*/  MOV R197, 0xffffffff ;  /* 0xffffffff00c57802 */ /* 0x000fe40000000f00 */
[----:B------:R-:W-:Y:S02]  /*91d0*/  MOV R192, 0x91f0 ;  /* 0x000091f000c07802 */ /* 0x000fe40000000f00 */
[----:B------:R-:W-:Y:S05]  /*91e0*/  CALL.REL.NOINC `($__internal_86_$__cuda_sm70_shflsync_bfly_p) ;  /* 0x000002e000007944 */ /* 0x000fea0003c00000 */
[----:B------:R-:W-:Y:S01]  /*91f0*/  FADD.FTZ R194, R196, R194 ;  /* 0x000000c2c4c27221 */ /* 0x000fe20000010000 */
[----:B------:R-:W-:Y:S01]  /*9200*/  MOV R198, 0x1f ;  /* 0x0000001f00c67802 */ /* 0x000fe20000000f00 */
[----:B-1----:R-:W-:Y:S01]  /*9210*/  FADD.FTZ R195, R195, R4 ;  /* 0x00000004c3c37221 */ /* 0x002fe20000010000 */
[----:B------:R-:W-:Y:S01]  /*9220*/  HFMA2.MMA R4, -RZ, RZ, 0, 2.384185791015625e-07 ;  /* 0x00000004ff047435 */ /* 0x000fe200000001ff */
[----:B------:R-:W-:-:S02]  /*9230*/  MOV R197, 0xffffffff ;  /* 0xffffffff00c57802 */ /* 0x000fc40000000f00 */
[----:B------:R-:W-:Y:S02]  /*9240*/  MOV R193, R194 ;  /* 0x000000c200c17202 */ /* 0x000fe40000000f00 */
[----:B------:R-:W-:Y:S02]  /*9250*/  MOV R192, 0x9270 ;  /* 0x0000927000c07802 */ /* 0x000fe40000000f00 */
[----:B------:R-:W-:Y:S05]  /*9260*/  CALL.REL.NOINC `($__internal_86_$__cuda_sm70_shflsync_bfly_p) ;  /* 0x0000026000007944 */ /* 0x000fea0003c00000 */
[----:B-1----:R-:W-:Y:S01]  /*9270*/  IMAD.MOV.U32 R196, RZ, RZ, R4 ;  /* 0x000000ffffc47224 */ /* 0x002fe200078e0004 */
[----:B------:R-:W-:Y:S01]  /*9280*/  HFMA2.MMA R4, -RZ, RZ, 0, 2.384185791015625e-07 ;  /* 0x00000004ff047435 */ /* 0x000fe200000001ff */
[----:B------:R-:W-:Y:S02]  /*9290*/  MOV R193, R195 ;  /* 0x000000c300c17202 */ /* 0x000fe40000000f00 */
[----:B------:R-:W-:Y:S02]  /*92a0*/  MOV R198, 0x1f ;  /* 0x0000001f00c67802 */ /* 0x000fe40000000f00 */
[----:B------:R-:W-:Y:S02]  /*92b0*/  MOV R197, 0xffffffff ;  /* 0xffffffff00c57802 */ /* 0x000fe40000000f00 */
[----:B------:R-:W-:-:S02]  /*92c0*/  MOV R192, 0x92e0 ;  /* 0x000092e000c07802 */ /* 0x000fc40000000f00 */
[----:B------:R-:W-:Y:S05]  /*92d0*/  CALL.REL.NOINC `($__internal_86_$__cuda_sm70_shflsync_bfly_p) ;  /* 0x000001f000007944 */ /* 0x000fea0003c00000 */
[----:B------:R-:W-:Y:S01]  /*92e0*/  FADD.FTZ R194, R196, R194 ;  /* 0x000000c2c4c27221 */ /* 0x000fe20000010000 */
[----:B------:R-:W-:Y:S01]  /*92f0*/  MOV R197, 0xffffffff ;  /* 0xffffffff00c57802 */ /* 0x000fe20000000f00 */
[----:B-1----:R-:W-:Y:S01]  /*9300*/  FADD.FTZ R195, R195, R4 ;  /* 0x00000004c3c37221 */ /* 0x002fe20000010000 */
[----:B------:R-:W-:Y:S01]  /*9310*/  HFMA2.MMA R4, -RZ, RZ, 0, 4.76837158203125e-07 ;  /* 0x00000008ff047435 */ /* 0x000fe200000001ff */
[----:B------:R-:W-:Y:S01]  /*9320*/  IMAD.MOV.U32 R198, RZ, RZ, 0x1f ;  /* 0x0000001fffc67424 */ /* 0x000fe200078e00ff */
[----:B------:R-:W-:-:S02]  /*9330*/  MOV R193, R194 ;  /* 0x000000c200c17202 */ /* 0x000fc40000000f00 */
[----:B------:R-:W-:Y:S02]  /*9340*/  MOV R192, 0x9360 ;  /* 0x0000936000c07802 */ /* 0x000fe40000000f00 */
[----:B------:R-:W-:Y:S05]  /*9350*/  CALL.REL.NOINC `($__internal_86_$__cuda_sm70_shflsync_bfly_p) ;  /* 0x0000017000007944 */ /* 0x000fea0003c00000 */
[----:B-1----:R-:W-:Y:S01]  /*9360*/  MOV R196, R4 ;  /* 0x0000000400c47202 */ /* 0x002fe20000000f00 */
[----:B------:R-:W-:Y:S01]  /*9370*/  HFMA2.MMA R4, -RZ, RZ, 0, 4.76837158203125e-07 ;  /* 0x00000008ff047435 */ /* 0x000fe200000001ff */
        /* <DEDUP_REMOVED lines=8> */
[----:B------:R-:W-:Y:S01]  /*9400*/  HFMA2.MMA R4, -RZ, RZ, 0, 9.5367431640625e-07 ;  /* 0x00000010ff047435 */ /* 0x000fe200000001ff */
[----:B------:R-:W-:-:S02]  /*9410*/  MOV R197, 0xffffffff ;  /* 0xffffffff00c57802 */ /* 0x000fc40000000f00 */
[----:B------:R-:W-:Y:S02]  /*9420*/  MOV R193, R194 ;  /* 0x000000c200c17202 */ /* 0x000fe40000000f00 */
[----:B------:R-:W-:Y:S02]  /*9430*/  MOV R192, 0x9450 ;  /* 0x0000945000c07802 */ /* 0x000fe40000000f00 */
[----:B------:R-:W-:Y:S05]  /*9440*/  CALL.REL.NOINC `($__internal_86_$__cuda_sm70_shflsync_bfly_p) ;  /* 0x0000008000007944 */ /* 0x000fea0003c00000 */
[----:B-1----:R-:W-:Y:S01]  /*9450*/  IMAD.MOV.U32 R196, RZ, RZ, R4 ;  /* 0x000000ffffc47224 */ /* 0x002fe200078e0004 */
[----:B------:R-:W-:Y:S01]  /*9460*/  HFMA2.MMA R4, -RZ, RZ, 0, 9.5367431640625e-07 ;  /* 0x00000010ff047435 */ /* 0x000fe200000001ff */
[----:B------:R-:W-:Y:S02]  /*9470*/  MOV R193, R195 ;  /* 0x000000c300c17202 */ /* 0x000fe40000000f00 */
[----:B------:R-:W-:Y:S02]  /*9480*/  MOV R198, 0x1f ;  /* 0x0000001f00c67802 */ /* 0x000fe40000000f00 */
[----:B------:R-:W-:Y:S02]  /*9490*/  MOV R197, 0xffffffff ;  /* 0xffffffff00c57802 */ /* 0x000fe40000000f00 */
[----:B------:R-:W-:-:S02]  /*94a0*/  MOV R192, 0x94c0 ;  /* 0x000094c000c07802 */ /* 0x000fc40000000f00 */
[----:B------:R-:W-:Y:S05]  /*94b0*/  CALL.REL.NOINC `($__internal_86_$__cuda_sm70_shflsync_bfly_p) ;  /* 0x0000001000007944 */ /* 0x000fea0003c00000 */
[----:B-1----:R-:W-:Y:S05]  /*94c0*/  BRA `(.L_x_6742) ;  /* 0xffff9c5000007947 */ /* 0x002fea000383ffff */
        .weak           $__internal_86_$__cuda_sm70_shflsync_bfly_p
        .type           $__internal_86_$__cuda_sm70_shflsync_bfly_p,@function
        .size           $__internal_86_$__cuda_sm70_shflsync_bfly_p,(.L_x_14968 - $__internal_86_$__cuda_sm70_shflsync_bfly_p)
$__internal_86_$__cuda_sm70_shflsync_bfly_p:
[----:B------:R-:W-:Y:S04]  /*94d0*/  WARPSYNC R197 ;  /* 0x000000c500007348 */ /* 0x000fe80003800000 */
[----:B------:R0:W1:Y:S02]  /*94e0*/  SHFL.BFLY PT, R4, R193, R4, R198 ;  /* 0x0c000004c1047389 */ /* 0x00006400000e00c6 */
[----:B0-----:R-:W-:-:S06]  /*94f0*/  HFMA2.MMA R193, -RZ, RZ, 0, 0 ;  /* 0x00000000ffc17435 */ /* 0x001fcc00000001ff */
[----:B------:R-:W-:Y:S05]  /*9500*/  RET.REL.NODEC R192 `(_ZN10layer_norm13ln_bwd_kernelINS_13Kernel_traitsIf13__nv_bfloat16fS2_fjLj1280ELj1ELj4ELj1ELj16ENS_18Kernel_traits_baseILj1280EfS2_fS2_fjLj128EEEEELb0ELb1ELb1ELb0EEEvNS_9BwdParamsE) ;  /* 0xffff6af0c0007950 */ /* 0x000fea0003c3ffff */
.L_x_6743:
        /* <DEDUP_REMOVED lines=15> */
.L_x_14968:


//--------------------- .text._ZN10layer_norm13ln_bwd_kernelINS_13Kernel_traitsIf13__nv_bfloat16fS2_fjLj1280ELj1ELj4ELj1ELj16ENS_18Kernel_traits_baseILj1280EfS2_fS2_fjLj128EEEEELb0ELb1ELb1ELb1EEEvNS_9BwdParamsE --------------------------
	.section	.text._ZN10layer_norm13ln_bwd_kernelINS_13Kernel_traitsIf13__nv_bfloat16fS2_fjLj1280ELj1ELj4ELj1ELj16ENS_18Kernel_traits_baseILj1280EfS2_fS2_fjLj128EEEEELb0ELb1ELb1ELb1EEEvNS_9BwdParamsE,"ax",@progbits
	.sectioninfo	@"SHI_REGISTERS=255"
	.align	128
        .global         _ZN10layer_norm13ln_bwd_kernelINS_13Kernel_traitsIf13__nv_bfloat16fS2_fjLj1280ELj1ELj4ELj1ELj16ENS_18Kernel_traits_baseILj1280EfS2_fS2_fjLj128EEEEELb0ELb1ELb1ELb1EEEvNS_9BwdParamsE
        .type           _ZN10layer_norm13ln_bwd_kernelINS_13Kernel_traitsIf13__nv_bfloat16fS2_fjLj1280ELj1ELj4ELj1ELj16ENS_18Kernel_traits_baseILj1280EfS2_fS2_fjLj128EEEEELb0ELb1ELb1ELb1EEEvNS_9BwdParamsE,@function
        .size           _ZN10layer_norm13ln_bwd_kernelINS_13Kernel_traitsIf13__nv_bfloat16fS2_fjLj1280ELj1ELj4ELj1ELj16ENS_18Kernel_traits_baseILj1280EfS2_fS2_fjLj128EEEEELb0ELb1ELb1ELb1EEEvNS_9BwdParamsE,(.L_x_14969 - _ZN10layer_norm13ln_bwd_kernelINS_13Kernel_traitsIf13__nv_bfloat16fS2_fjLj1280ELj1ELj4ELj1ELj16ENS_18Kernel_traits_baseILj1280EfS2_fS2_fjLj128EEEEELb0ELb1ELb1ELb1EEEvNS_9BwdParamsE)
        .other          _ZN10layer_norm13ln_bwd_kernelINS_13Kernel_traitsIf13__nv_bfloat16fS2_fjLj1280ELj1ELj4ELj1ELj16ENS_18Kernel_traits_baseILj1280EfS2_fS2_fjLj128EEEEELb0ELb1ELb1ELb1EEEvNS_9BwdParamsE,@"STO_CUDA_ENTRY STV_DEFAULT"
_ZN10layer_norm13ln_bwd_kernelINS_13Kernel_traitsIf13__nv_bfloat16fS2_fjLj1280ELj1ELj4ELj1ELj16ENS_18Kernel_traits_baseILj1280EfS2_fS2_fjLj128EEEEELb0ELb1ELb1ELb1EEEvNS_9BwdParamsE:
.text._ZN10layer_norm13ln_bwd_kernelINS_13Kernel_traitsIf13__nv_bfloat16fS2_fjLj1280ELj1ELj4ELj1ELj16ENS_18Kernel_traits_baseILj1280EfS2_fS2_fjLj128EEEEELb0ELb1ELb1ELb1EEEvNS_9BwdParamsE:
        /* <DEDUP_REMOVED lines=71> */
.L_x_6745:
[----:B------:R-:W-:-:S04]  /*0470*/  SHF.L.U32 R0, R2, 0x5, RZ ;  /* 0x0000000502007819 */ /* 0x000fc800000006ff */
[----:B------:R-:W-:-:S04]  /*0480*/  LOP3.LUT R0, R0, 0x3e0, RZ, 0xc0, !PT ;  /* 0x000003e000007812 */ /* 0x000fc800078ec0ff */
[C---:B------:R-:W-:Y:S02]  /*0490*/  IADD3 R4, P0, R0.reuse, c[0x0][0x1b0], RZ ;  /* 0x00006c0000047a10 */ /* 0x040fe40007f1e0ff */
[----:B------:R-:W-:Y:S02]  /*04a0*/  IADD3 R6, P1, R0, c[0x0][0x1c8], RZ ;  /* 0x0000720000067a10 */ /* 0x000fe40007f3e0ff */
[----:B------:R-:W-:Y:S02]  /*04b0*/  IADD3.X R5, RZ, c[0x0][0x1b4], RZ, P0, !PT ;  /* 0x00006d00ff057a10 */ /* 0x000fe400007fe4ff */
[----:B------:R-:W-:-:S03]  /*04c0*/  IADD3.X R7, RZ, c[0x0][0x1cc], RZ, P1, !PT ;  /* 0x00007300ff077a10 */ /* 0x000fc60000ffe4ff */
[----:B------:R0:W2:Y:S04]  /*04d0*/  LDG.E.128 R92, [R4.64] ;  /* 0x00000004045c7981 */ /* 0x0000a8000c1e1d00 */
[----:B------:R0:W3:Y:S04]  /*04e0*/  LDG.E.128 R60, [R4.64+0x10] ;  /* 0x00001004043c7981 */ /* 0x0000e8000c1e1d00 */
[----:B------:R0:W4:Y:S04]  /*04f0*/  LDG.E.128 R88, [R4.64+0x400] ;  /* 0x0004000404587981 */ /* 0x000128000c1e1d00 */
[----:B------:R0:W5:Y:S04]  /*0500*/  LDG.E.128 R84, [R4.64+0x410] ;  /* 0x0004100404547981 */ /* 0x000168000c1e1d00 */
[----:B------:R0:W4:Y:S04]  /*0510*/  LDG.E.128 R80, [R4.64+0x800] ;  /* 0x0008000404507981 */ /* 0x000128000c1e1d00 */
[----:B------:R0:W5:Y:S04]  /*0520*/  LDG.E.128 R64, [R4.64+0x810] ;  /* 0x0008100404407981 */ /* 0x000168000c1e1d00 */
[----:B------:R0:W5:Y:S04]  /*0530*/  LDG.E.128 R76, [R4.64+0xc00] ;  /* 0x000c0004044c7981 */ /* 0x000168000c1e1d00 */
[----:B------:R0:W5:Y:S04]  /*0540*/  LDG.E.128 R72, [R4.64+0xc10] ;  /* 0x000c100404487981 */ /* 0x000168000c1e1d00 */
[----:B------:R0:W5:Y:S04]  /*0550*/  LDG.E.128 R68, [R4.64+0x1000] ;  /* 0x0010000404447981 */ /* 0x000168000c1e1d00 */
[----:B------:R0:W5:Y:S04]  /*0560*/  LDG.E.128 R44, [R4.64+0x1010] ;  /* 0x00101004042c7981 */ /* 0x000168000c1e1d00 */
        /* <DEDUP_REMOVED lines=110> */
.L_x_6832:
[----:B------:R-:W-:-:S10]  /*0c50*/  HFMA2.MMA R199, -RZ, RZ, 0, 2.384185791015625e-07 ;  /* 0x00000004ffc77435 */ /* 0x000fd400000001ff */
[----:B------:R-:W-:-:S05]  /*0c60*/  IMAD.WIDE R196, R3, R199, c[0x0][0x1d8] ;  /* 0x0000760003c47625 */ /* 0x000fca00078e02c7 */
[----:B------:R0:W3:Y:S04]  /*0c70*/  LDG.E R198, [R196.64] ;  /* 0x00000004c4c67981 */ /* 0x0000e8000c1e1900 */
[----:B------:R-:W1:Y:S01]  /*0c80*/  S2R R214, SR_TID.X ;  /* 0x0000000000d67919 */ /* 0x000e620000002100 */
[----:B0-----:R-:W-:-:S05]  /*0c90*/  IMAD.WIDE R196, R3, R199, c[0x0][0x1a8] ;  /* 0x00006a0003c47625 */ /* 0x001fca00078e02c7 */
[----:B------:R0:W5:Y:S01]  /*0ca0*/  LDG.E R2, [R196.64] ;  /* 0x00000004c4027981 */ /* 0x000162000c1e1900 */
[C---:B------:R-:W-:Y:S02]  /*0cb0*/  IMAD R0, R3.reuse, c[0x0][0x168], RZ ;  /* 0x00005a0003007a24 */ /* 0x040fe400078e02ff */
[----:B0-----:R-:W-:-:S05]  /*0cc0*/  IMAD.WIDE R196, R3, R199, c[0x0][0x1d0] ;  /* 0x0000740003c47625 */ /* 0x001fca00078e02c7 */
[----:B------:R0:W5:Y:S01]  /*0cd0*/  LDG.E R252, [R196.64] ;  /* 0x00000004c4fc7981 */ /* 0x000162000c1e1900 */
[----:B------:R-:W-:Y:S01]  /*0ce0*/  BSSY B1, `(.L_x_6747) ;  /* 0x0000214000017945 */ /* 0x000fe20003800000 */
[----:B0-----:R-:W-:Y:S02]  /*0cf0*/  SHF.R.S32.HI R196, RZ, 0x1f, R0 ;  /* 0x0000001fffc47819 */ /* 0x001fe40000011400 */
[----:B------:R-:W-:Y:S02]  /*0d00*/  MOV R197, 0x20 ;  /* 0x0000002000c57802 */ /* 0x000fe40000000f00 */
[----:B------:R-:W-:Y:S02]  /*0d10*/  LEA.HI R0, R196, R0, RZ, 0x3 ;  /* 0x00000000c4007211 */ /* 0x000fe400078f18ff */
[----:B-1----:R-:W-:-:S04]  /*0d20*/  LOP3.LUT R196, R214, 0x1f, RZ, 0xc0, !PT ;  /* 0x0000001fd6c47812 */ /* 0x002fc800078ec0ff */
[----:B------:R-:W-:-:S04]  /*0d30*/  LEA.HI.SX32 R0, R0, R196, 0x1d ;  /* 0x000000c400007211 */ /* 0x000fc800078feaff */
[C---:B------:R-:W-:Y:S01]  /*0d40*/  IADD3 R214, R0.reuse, 0x40, RZ ;  /* 0x0000004000d67810 */ /* 0x040fe20007ffe0ff */
[C---:B------:R-:W-:Y:S01]  /*0d50*/  IMAD.WIDE.U32 R244, R0.reuse, R197, c[0x0][0x218] ;  /* 0x0000860000f47625 */ /* 0x040fe200078e00c5 */
[----:B------:R-:W-:-:S03]  /*0d60*/  IADD3 R250, R0, 0x20, RZ ;  /* 0x0000002000fa7810 */ /* 0x000fc60007ffe0ff */
[----:B------:R0:W-:Y:S01]  /*0d70*/  STL [R1+0x10], R214 ;  /* 0x000010d601007387 */ /* 0x0001e20000100800 */
[----:B------:R-:W-:-:S04]  /*0d80*/  IMAD.WIDE.U32 R240, R214, R197, c[0x0][0x218] ;  /* 0x00008600d6f07625 */ /* 0x000fc800078e00c5 */
[----:B------:R-:W-:Y:S01]  /*0d90*/  IMAD.WIDE.U32 R242, R250, R197, c[0x0][0x218] ;  /* 0x00008600faf27625 */ /* 0x000fe200078e00c5 */
[----:B---3--:R-:W-:-:S13]  /*0da0*/  ISETP.GT.AND P5, PT, R198, RZ, PT ;  /* 0x000000ffc600720c */ /* 0x008fda0003fa4270 */
[----:B------:R-:W-:Y:S05]  /*0db0*/  @P5 BRA `(.L_x_6748) ;  /* 0x0000014000005947 */ /* 0x000fea0003800000 */
[----:B0-----:R-:W-:Y:S01]  /*0dc0*/  ISETP.NE.U32.AND P0, PT, RZ, c[0x0][0x218], PT ;  /* 0x00008600ff007a0c */ /* 0x001fe20003f05070 */
[----:B------:R-:W-:-:S03]  /*0dd0*/  CS2R R198, SRZ ;  /* 0x0000000000c67805 */ /* 0x000fc6000001ff00 */
[----:B------:R-:W-:-:S13]  /*0de0*/  ISETP.NE.AND.EX P0, PT, RZ, c[0x0][0x21c], PT, P0 ;  /* 0x00008700ff007a0c */ /* 0x000fda0003f05300 */
[----:B------:R-:W-:Y:S05]  /*0df0*/  @!P0 BRA `(.L_x_6749) ;  /* 0x0000202000008947 */ /* 0x000fea0003800000 */
[C---:B--2---:R-:W-:Y:S01]  /*0e00*/  IADD3 R10, R0.reuse, 0x60, RZ ;  /* 0x00000060000a7810 */ /* 0x044fe20007ffe0ff */
        /* <DEDUP_REMOVED lines=15> */
.L_x_6748:
[----:B0-2---:R-:W-:Y:S01]  /*0f00*/  IADD3 R6, R198, -0x1, RZ ;  /* 0xffffffffc6067810 */ /* 0x005fe20007ffe0ff */
[----:B------:R-:W-:Y:S01]  /*0f10*/  IMAD.WIDE R4, R3, R199, c[0x0][0x1a0] ;  /* 0x0000680003047625 */ /* 0x000fe200078e02c7 */
[----:B------:R-:W-:Y:S01]  /*0f20*/  MOV R249, 0x20 ;  /* 0x0000002000f97802 */ /* 0x000fe20000000f00 */
[----:B------:R-:W-:Y:S02]  /*0f30*/  STL [R1+0x208], R72 ;  /* 0x0002084801007387 */ /* 0x000fe40000100800 */
[----:B------:R-:W-:Y:S01]  /*0f40*/  IMAD R6, R6, c[0x0][0x168], RZ ;  /* 0x00005a0006067a24 */ /* 0x000fe200078e02ff */
[----:B------:R-:W-:Y:S01]  /*0f50*/  MOV R237, 0x10 ;  /* 0x0000001000ed7802 */ /* 0x000fe20000000f00 */
[CC--:B------:R-:W-:Y:S01]  /*0f60*/  IMAD.WIDE.U32 R188, R0.reuse, R249.reuse, c[0x0][0x188] ;  /* 0x0000620000bc7625 */ /* 0x0c0fe200078e00f9 */
[----:B------:R-:W-:Y:S01]  /*0f70*/  IADD3 R246, R0, 0x80, RZ ;  /* 0x0000008000f67810 */ /* 0x000fe20007ffe0ff */
[----:B------:R0:W2:Y:S01]  /*0f80*/  LDG.E R248, [R4.64] ;  /* 0x0000000404f87981 */ /* 0x0000a2000c1e1900 */
[----:B------:R-:W-:Y:S01]  /*0f90*/  SHF.R.S32.HI R7, RZ, 0x1f, R6 ;  /* 0x0000001fff077819 */ /* 0x000fe20000011406 */
[-C--:B------:R-:W-:Y:S01]  /*0fa0*/  IMAD.WIDE.U32 R204, R214, R249.reuse, c[0x0][0x188] ;  /* 0x00006200d6cc7625 */ /* 0x080fe200078e00f9 */
[----:B------:R-:W-:Y:S01]  /*0fb0*/  IADD3 R247, R0, 0x60, RZ ;  /* 0x0000006000f77810 */ /* 0x000fe20007ffe0ff */
[----:B------:R-:W1:Y:S01]  /*0fc0*/  LDC.U8 R251, c[0x0][0x1f0] ;  /* 0x00007c00fffb7b82 */ /* 0x000e620000000000 */
[----:B------:R-:W-:Y:S01]  /*0fd0*/  LEA.HI R6, R7, R6, RZ, 0x3 ;  /* 0x0000000607067211 */ /* 0x000fe200078f18ff */
[-C--:B------:R-:W-:Y:S01]  /*0fe0*/  IMAD.WIDE.U32 R220, R246, R249.reuse, c[0x0][0x188] ;  /* 0x00006200f6dc7625 */ /* 0x080fe200078e00f9 */
[----:B------:R3:W4:Y:S02]  /*0ff0*/  LDG.E.128 R200, [R204.64] ;  /* 0x00000004ccc87981 */ /* 0x000724000c1e1d00 */
[----:B------:R-:W-:Y:S01]  /*1000*/  LEA.HI.SX32 R234, R6, R196, 0x1d ;  /* 0x000000c406ea7211 */ /* 0x000fe200078feaff */
[----:B------:R-:W-:Y:S01]  /*1010*/  IMAD.WIDE.U32 R196, R250, R249, c[0x0][0x188] ;  /* 0x00006200fac47625 */ /* 0x000fe200078e00f9 */
[----:B0-----:R0:W4:Y:S02]  /*1020*/  LDG.E.128 R4, [R188.64] ;  /* 0x00000004bc047981 */ /* 0x001124000c1e1d00 */
[C---:B------:R-:W-:Y:S01]  /*1030*/  IADD3 R222, R234.reuse, 0x20, RZ ;  /* 0x00000020eade7810 */ /* 0x040fe20007ffe0ff */
[C---:B------:R-:W-:Y:S01]  /*1040*/  IMAD.WIDE.U32 R184, R234.reuse, R237, c[0x0][0x208] ;  /* 0x00008200eab87625 */ /* 0x040fe200078e00ed */
[C---:B------:R-:W-:Y:S01]  /*1050*/  IADD3 R228, R234.reuse, 0x40, RZ ;  /* 0x00000040eae47810 */ /* 0x040fe20007ffe0ff */
[----:B------:R1:W4:Y:S01]  /*1060*/  LDG.E.128 R216, [R220.64] ;  /* 0x00000004dcd87981 */ /* 0x000322000c1e1d00 */
[----:B------:R-:W-:-:S02]  /*1070*/  IADD3 R232, R234, 0x60, RZ ;  /* 0x00000060eae87810 */ /* 0x000fc40007ffe0ff */
[----:B------:R-:W-:Y:S01]  /*1080*/  IADD3 R236, R234, 0x80, RZ ;  /* 0x00000080eaec7810 */ /* 0x000fe20007ffe0ff */
[----:B------:R-:W-:Y:S01]  /*1090*/  IMAD.WIDE.U32 R212, R247, R249, c[0x0][0x188] ;  /* 0x00006200f7d47625 */ /* 0x000fe200078e00f9 */
[----:B0-----:R-:W4:Y:S03]  /*10a0*/  LDG.E.128 R188, [R188.64+0x10] ;  /* 0x00001004bcbc7981 */ /* 0x001f26000c1e1d00 */
[-C--:B------:R-:W-:Y:S01]  /*10b0*/  IMAD.WIDE.U32 R224, R222, R237.reuse, c[0x0][0x208] ;  /* 0x00008200dee07625 */ /* 0x080fe200078e00ed */
[----:B---3--:R-:W3:Y:S03]  /*10c0*/  LDG.E.128 R204, [R204.64+0x10] ;  /* 0x00001004cccc7981 */ /* 0x008ee6000c1e1d00 */
[-C--:B------:R-:W-:Y:S01]  /*10d0*/  IMAD.WIDE.U32 R228, R228, R237.reuse, c[0x0][0x208] ;  /* 0x00008200e4e47625 */ /* 0x080fe200078e00ed */
[----:B------:R-:W3:Y:S03]  /*10e0*/  LDG.E.128 R184, [R184.64] ;  /* 0x00000004b8b87981 */ /* 0x000ee6000c1e1d00 */
[-C--:B------:R-:W-:Y:S01]  /*10f0*/  IMAD.WIDE.U32 R232, R232, R237.reuse, c[0x0][0x208] ;  /* 0x00008200e8e87625 */ /* 0x080fe200078e00ed */
[----:B-1----:R-:W3:Y:S03]  /*1100*/  LDG.E.128 R220, [R220.64+0x10] ;  /* 0x00001004dcdc7981 */ /* 0x002ee6000c1e1d00 */
[----:B------:R-:W-:Y:S01]  /*1110*/  IMAD.WIDE.U32 R236, R236, R237, c[0x0][0x208] ;  /* 0x00008200ecec7625 */ /* 0x000fe200078e00ed */
[----:B------:R0:W3:Y:S04]  /*1120*/  LDG.E.128 R192, [R196.64] ;  /* 0x00000004c4c07981 */ /* 0x0000e8000c1e1d00 */
[----:B------:R1:W3:Y:S04]  /*1130*/  LDG.E.128 R208, [R212.64] ;  /* 0x00000004d4d07981 */ /* 0x0002e8000c1e1d00 */
[----:B------:R-:W3:Y:S04]  /*1140*/  LDG.E.128 R236, [R236.64] ;  /* 0x00000004ecec7981 */ /* 0x000ee8000c1e1d00 */
[----:B0-----:R-:W3:Y:S04]  /*1150*/  LDG.E.128 R196, [R196.64+0x10] ;  /* 0x00001004c4c47981 */ /* 0x001ee8000c1e1d00 */
[----:B-1----:R-:W3:Y:S04]  /*1160*/  LDG.E.128 R212, [R212.64+0x10] ;  /* 0x00001004d4d47981 */ /* 0x002ee8000c1e1d00 */
[----:B------:R-:W3:Y:S04]  /*1170*/  LDG.E.128 R232, [R232.64] ;  /* 0x00000004e8e87981 */ /* 0x000ee8000c1e1d00 */
[----:B------:R-:W3:Y:S04]  /*1180*/  LDG.E.128 R228, [R228.64] ;  /* 0x00000004e4e47981 */ /* 0x000ee8000c1e1d00 */
[----:B------:R-:W3:Y:S01]  /*1190*/  LDG.E.128 R224, [R224.64] ;  /* 0x00000004e0e07981 */ /* 0x000ee2000c1e1d00 */
[----:B------:R-:W-:-:S03]  /*11a0*/  ISETP.NE.U32.AND P0, PT, RZ, c[0x0][0x218], PT ;  /* 0x00008600ff007a0c */ /* 0x000fc60003f05070 */
[----:B------:R-:W-:Y:S04]  /*11b0*/  STL [R1+0x204], R71 ;  /* 0x0002044701007387 */ /* 0x000fe80000100800 */
[----:B------:R-:W-:Y:S01]  /*11c0*/  STL [R1+0x200], R70 ;  /* 0x0002004601007387 */ /* 0x000fe20000100800 */
[----:B------:R-:W-:-:S03]  /*11d0*/  ISETP.NE.AND.EX P0, PT, RZ, c[0x0][0x21c], PT, P0 ;  /* 0x00008700ff007a0c */ /* 0x000fc60003f05300 */
        /* <DEDUP_REMOVED lines=10> */
[----:B------:R-:W-:-:S03]  /*1280*/  ISETP.NE.AND P1, PT, R251, RZ, PT ;  /* 0x000000fffb00720c */ /* 0x000fc60003f25270 */
[----:B------:R-:W-:Y:S04]  /*1290*/  STL [R1+0x1d4], R59 ;  /* 0x0001d43b01007387 */ /* 0x000fe80000100800 */
[----:B------:R-:W-:Y:S04]  /*12a0*/  STL [R1+0x1d0], R58 ;  /* 0x0001d03a01007387 */ /* 0x000fe80000100800 */
[----:B------:R-:W-:Y:S04]  /*12b0*/  STL [R1+0x1cc], R57 ;  /* 0x0001cc3901007387 */ /* 0x000fe80000100800 */
[----:B------:R-:W-:Y:S04]  /*12c0*/  STL [R1+0x1c8], R56 ;  /* 0x0001c83801007387 */ /* 0x000fe80000100800 */
[----:B------:R-:W-:Y:S04]  /*12d0*/  STL [R1+0x1c4], R55 ;  /* 0x0001c43701007387 */ /* 0x000fe80000100800 */
[----:B------:R-:W-:Y:S04]  /*12e0*/  STL [R1+0x1c0], R54 ;  /* 0x0001c03601007387 */ /* 0x000fe80000100800 */
[----:B------:R-:W-:Y:S04]  /*12f0*/  STL [R1+0x1bc], R53 ;  /* 0x0001bc3501007387 */ /* 0x000fe80000100800 */
[----:B------:R2:W5:Y:S04]  /*1300*/  @P0 LDG.E.128 R44, [R244.64] ;  /* 0x00000004f42c0981 */ /* 0x000568000c1e1d00 */
[----:B------:R2:W5:Y:S04]  /*1310*/  @P0 LDG.E.128 R40, [R244.64+0x10] ;  /* 0x00001004f4280981 */ /* 0x000568000c1e1d00 */
[----:B------:R-:W-:Y:S04]  /*1320*/  STL [R1+0x1b8], R52 ;  /* 0x0001b83401007387 */ /* 0x000fe80000100800 */
[----:B------:R-:W-:Y:S04]  /*1330*/  STL [R1+0x1b4], R51 ;  /* 0x0001b43301007387 */ /* 0x000fe80000100800 */
[----:B------:R-:W-:Y:S04]  /*1340*/  STL [R1+0x1b0], R50 ;  /* 0x0001b03201007387 */ /* 0x000fe80000100800 */
[----:B------:R-:W-:Y:S04]  /*1350*/  STL [R1+0x1ac], R49 ;  /* 0x0001ac3101007387 */ /* 0x000fe80000100800 */
[----:B------:R4:W-:Y:S04]  /*1360*/  STL [R1+0x1a8], R48 ;  /* 0x0001a83001007387 */ /* 0x0009e80000100800 */
        /* <DEDUP_REMOVED lines=10> */
[----:B--2---:R-:W-:-:S05]  /*1410*/  FSEL R244, R248, RZ, !P1 ;  /* 0x000000fff8f47208 */ /* 0x004fca0004800000 */
[C---:B----4-:R-:W-:Y:S02]  /*1420*/  FADD.FTZ R48, -R244.reuse, R5 ;  /* 0x00000005f4307221 */ /* 0x050fe40000010100 */
[C---:B------:R-:W-:Y:S02]  /*1430*/  FADD.FTZ R66, -R244.reuse, R6 ;  /* 0x00000006f4427221 */ /* 0x040fe40000010100 */
[C---:B------:R-:W-:Y:S02]  /*1440*/  FADD.FTZ R249, -R244.reuse, R188 ;  /* 0x000000bcf4f97221 */ /* 0x040fe40000010100 */
[C---:B---3--:R-:W-:Y:S01]  /*1450*/  FADD.FTZ R188, -R244.reuse, R204 ;  /* 0x000000ccf4bc7221 */ /* 0x048fe20000010100 */
[----:B------:R-:W-:Y:S01]  /*1460*/  PRMT R49, RZ, 0x5410, R184 ;  /* 0x00005410ff317816 */ /* 0x000fe200000000b8 */
[C---:B------:R-:W-:Y:S01]  /*1470*/  FADD.FTZ R204, -R244.reuse, R220 ;  /* 0x000000dcf4cc7221 */ /* 0x040fe20000010100 */
[----:B------:R-:W-:Y:S01]  /*1480*/  MOV R220, R48 ;  /* 0x0000003000dc7202 */ /* 0x000fe20000000f00 */
[C---:B------:R-:W-:Y:S01]  /*1490*/  FADD.FTZ R251, -R244.reuse, R7 ;  /* 0x00000007f4fb7221 */ /* 0x040fe20000010100 */
[----:B------:R-:W-:Y:S01]  /*14a0*/  PRMT R65, RZ, 0x7610, R184 ;  /* 0x00007610ff417816 */ /* 0x000fe200000000b8 */
[----:B------:R-:W-:-:S02]  /*14b0*/  FADD.FTZ R248, -R244, R189 ;  /* 0x000000bdf4f87221 */ /* 0x000fc40000010100 */
[----:B------:R-:W-:Y:S02]  /*14c0*/  FADD.FTZ R247, -R244, R190 ;  /* 0x000000bef4f77221 */ /* 0x000fe40000010100 */
[----:B-----5:R-:W-:Y:S01]  /*14d0*/  FMUL.FTZ R66, R2, R66 ;  /* 0x0000004202427220 */ /* 0x020fe20000410000 */
[----:B------:R-:W-:Y:S01]  /*14e0*/  PRMT R48, RZ, 0x7610, R239 ;  /* 0x00007610ff307816 */ /* 0x000fe200000000ef */
[C---:B------:R-:W-:Y:S02]  /*14f0*/  FADD.FTZ R5, -R244.reuse, R197 ;  /* 0x000000c5f4057221 */ /* 0x040fe40000010100 */
[----:B------:R-:W-:Y:S01]  /*1500*/  FADD.FTZ R197, -R244, R213 ;  /* 0x000000d5f4c57221 */ /* 0x000fe20000010100 */
[----:B------:R-:W-:Y:S02]  /*1510*/  MOV R213, R49 ;  /* 0x0000003100d57202 */ /* 0x000fe40000000f00 */
[----:B------:R-:W-:Y:S01]  /*1520*/  PRMT R49, RZ, 0x5410, R239 ;  /* 0x00005410ff317816 */ /* 0x000fe200000000ef */
[----:B------:R-:W-:Y:S01]  /*1530*/  FMUL.FTZ R239, R2, R220 ;  /* 0x000000dc02ef7220 */ /* 0x000fe20000410000 */
[----:B------:R-:W-:-:S02]  /*1540*/  PRMT R57, RZ, 0x5410, R235 ;  /* 0x00005410ff397816 */ /* 0x000fc400000000eb */
[----:B------:R-:W-:Y:S01]  /*1550*/  PRMT R56, RZ, 0x7610, R235 ;  /* 0x00007610ff387816 */ /* 0x000fe200000000eb */
[C---:B------:R-:W-:Y:S01]  /*1560*/  FMUL.FTZ R235, R2.reuse, R249 ;  /* 0x000000f902eb7220 */ /* 0x040fe20000410000 */
[--C-:B------:R-:W-:Y:S01]  /*1570*/  PRMT R53, RZ, 0x5410, R237.reuse ;  /* 0x00005410ff357816 */ /* 0x100fe200000000ed */
[----:B------:R-:W2:Y:S01]  /*1580*/  LDL R249, [R1+0x190] ;  /* 0x0001900001f97983 */ /* 0x000ea20000100800 */
[----:B------:R-:W-:Y:S01]  /*1590*/  PRMT R52, RZ, 0x7610, R237 ;  /* 0x00007610ff347816 */ /* 0x000fe200000000ed */
[----:B------:R-:W-:Y:S01]  /*15a0*/  FMUL.FTZ R237, R2, R251 ;  /* 0x000000fb02ed7220 */ /* 0x000fe20000410000 */
[----:B------:R-:W-:Y:S01]  /*15b0*/  MOV R220, R65 ;  /* 0x0000004100dc7202 */ /* 0x000fe20000000f00 */
[C---:B------:R-:W-:Y:S01]  /*15c0*/  FADD.FTZ R246, -R244.reuse, R191 ;  /* 0x000000bff4f67221 */ /* 0x040fe20000010100 */
[----:B------:R-:W-:Y:S01]  /*15d0*/  PRMT R72, RZ, 0x5410, R185 ;  /* 0x00005410ff487816 */ /* 0x000fe200000000b9 */
[----:B0-----:R-:W-:Y:S01]  /*15e0*/  FADD.FTZ R243, -R244, R193 ;  /* 0x000000c1f4f37221 */ /* 0x001fe20000010100 */
[----:B------:R-:W-:Y:S01]  /*15f0*/  PRMT R71, RZ, 0x7610, R185 ;  /* 0x00007610ff477816 */ /* 0x000fe200000000b9 */
[----:B------:R-:W-:Y:S01]  /*1600*/  STL [R1+0x60], R239 ;  /* 0x000060ef01007387 */ /* 0x000fe20000100800 */
[--C-:B------:R-:W-:Y:S01]  /*1610*/  PRMT R70, RZ, 0x5410, R186.reuse ;  /* 0x00005410ff467816 */ /* 0x100fe200000000ba */
[----:B------:R-:W-:Y:S01]  /*1620*/  FMUL.FTZ R65, R2, R248 ;  /* 0x000000f802417220 */ /* 0x000fe20000410000 */
[----:B------:R-:W-:Y:S01]  /*1630*/  PRMT R69, RZ, 0x7610, R186 ;  /* 0x00007610ff457816 */ /* 0x000fe200000000ba */
[C---:B------:R-:W-:Y:S01]  /*1640*/  FADD.FTZ R245, -R244.reuse, R192 ;  /* 0x000000c0f4f57221 */ /* 0x040fe20000010100 */
[--C-:B------:R-:W-:Y:S01]  /*1650*/  PRMT R68, RZ, 0x5410, R187.reuse ;  /* 0x00005410ff447816 */ /* 0x100fe200000000bb */
[C---:B------:R-:W-:Y:S01]  /*1660*/  FADD.FTZ R242, -R244.reuse, R194 ;  /* 0x000000c2f4f27221 */ /* 0x040fe20000010100 */
[----:B------:R-:W-:Y:S01]  /*1670*/  PRMT R67, RZ, 0x7610, R187 ;  /* 0x00007610ff437816 */ /* 0x000fe200000000bb */
[C---:B-1----:R-:W-:Y:S01]  /*1680*/  FADD.FTZ R241, -R244.reuse, R195 ;  /* 0x000000c3f4f17221 */ /* 0x042fe20000010100 */
[--C-:B------:R-:W-:Y:S01]  /*1690*/  PRMT R61, RZ, 0x5410, R233.reuse ;  /* 0x00005410ff3d7816 */ /* 0x100fe200000000e9 */
[C---:B------:R-:W-:Y:S01]  /*16a0*/  FADD.FTZ R240, -R244.reuse, R196 ;  /* 0x000000c4f4f07221 */ /* 0x040fe20000010100 */
[----:B------:R-:W-:Y:S01]  /*16b0*/  PRMT R60, RZ, 0x7610, R233 ;  /* 0x00007610ff3c7816 */ /* 0x000fe200000000e9 */
[C---:B------:R-:W-:Y:S01]  /*16c0*/  FADD.FTZ R6, -R244.reuse, R198 ;  /* 0x000000c6f4067221 */ /* 0x040fe20000010100 */
[----:B------:R0:W-:Y:S01]  /*16d0*/  STL [R1+0x5c], R66 ;  /* 0x00005c4201007387 */ /* 0x0001e20000100800 */
        /* <DEDUP_REMOVED lines=9> */
[----:B------:R-:W-:Y:S01]  /*1770*/  PRMT R64, RZ, 0x5410, R231 ;  /* 0x00005410ff407816 */ /* 0x000fe200000000e7 */
[C---:B------:R-:W-:Y:S01]  /*1780*/  FADD.FTZ R4, -R244.reuse, R4 ;  /* 0x00000004f4047221 */ /* 0x040fe20000010100 */
[----:B------:R-:W3:Y:S01]  /*1790*/  LDL R247, [R1+0x18c] ;  /* 0x00018c0001f77983 */ /* 0x000ee20000100800 */
[C---:B------:R-:W-:Y:S02]  /*17a0*/  FADD.FTZ R192, -R244.reuse, R208 ;  /* 0x000000d0f4c07221 */ /* 0x040fe40000010100 */
[C---:B------:R-:W-:Y:S01]  /*17b0*/  FADD.FTZ R193, -R244.reuse, R209 ;  /* 0x000000d1f4c17221 */ /* 0x040fe20000010100 */
[----:B------:R-:W-:Y:S01]  /*17c0*/  STL [R1+0x58], R237 ;  /* 0x000058ed01007387 */ /* 0x000fe20000100800 */
        /* <DEDUP_REMOVED lines=11> */
[----:B------:R-:W-:Y:S01]  /*1880*/  FADD.FTZ R207, -R244, R223 ;  /* 0x000000dff4cf7221 */ /* 0x000fe20000010100 */
[----:B------:R-:W-:Y:S01]  /*1890*/  PRMT R244, RZ, 0x7610, R231 ;  /* 0x00007610fff47816 */ /* 0x000fe200000000e7 */
[C---:B------:R-:W-:Y:S01]  /*18a0*/  FMUL.FTZ R231, R2.reuse, R246 ;  /* 0x000000f602e77220 */ /* 0x040fe20000410000 */
[--C-:B------:R-:W-:Y:S01]  /*18b0*/  PRMT R221, RZ, 0x5410, R229.reuse ;  /* 0x00005410ffdd7816 */ /* 0x100fe200000000e5 */
[----:B------:R-:W-:Y:S01]  /*18c0*/  STL [R1+0x54], R235 ;  /* 0x000054eb01007387 */ /* 0x000fe20000100800 */
[----:B------:R-:W-:Y:S01]  /*18d0*/  PRMT R219, RZ, 0x7610, R229 ;  /* 0x00007610ffdb7816 */ /* 0x000fe200000000e5 */
[C---:B------:R-:W-:Y:S01]  /*18e0*/  FMUL.FTZ R245, R2.reuse, R245 ;  /* 0x000000f502f57220 */ /* 0x040fe20000410000 */
[--C-:B------:R-:W-:Y:S01]  /*18f0*/  PRMT R216, RZ, 0x5410, R227.reuse ;  /* 0x00005410ffd87816 */ /* 0x100fe200000000e3 */
[----:B------:R-:W-:Y:S01]  /*1900*/  STL [R1+0x50], R65 ;  /* 0x0000504101007387 */ /* 0x000fe20000100800 */
[C---:B------:R-:W-:Y:S01]  /*1910*/  FMUL.FTZ R229, R2.reuse, R243 ;  /* 0x000000f302e57220 */ /* 0x040fe20000410000 */
[----:B------:R-:W-:Y:S01]  /*1920*/  PRMT R215, RZ, 0x7610, R227 ;  /* 0x00007610ffd77816 */ /* 0x000fe200000000e3 */
[C---:B------:R-:W-:Y:S01]  /*1930*/  FMUL.FTZ R227, R2.reuse, R242 ;  /* 0x000000f202e37220 */ /* 0x040fe20000410000 */
[----:B------:R-:W4:Y:S01]  /*1940*/  LDL R243, [R1+0x19c] ;  /* 0x00019c0001f37983 */ /* 0x000f220000100800 */
[----:B------:R-:W-:-:S03]  /*1950*/  FMUL.FTZ R241, R2, R241 ;  /* 0x000000f102f17220 */ /* 0x000fc60000410000 */
[----:B------:R-:W-:Y:S01]  /*1960*/  STL [R1+0x4c], R233 ;  /* 0x00004ce901007387 */ /* 0x000fe20000100800 */
[----:B------:R-:W-:-:S03]  /*1970*/  FMUL.FTZ R240, R2, R240 ;  /* 0x000000f002f07220 */ /* 0x000fc60000410000 */
[----:B------:R-:W2:Y:S04]  /*1980*/  LDL R242, [R1+0x188] ;  /* 0x0001880001f27983 */ /* 0x000ea80000100800 */
        /* <DEDUP_REMOVED lines=10> */
[----:B------:R-:W2:Y:S04]  /*1a30*/  LDL R196, [R1+0x1a0] ;  /* 0x0001a00001c47983 */ /* 0x000ea80000100800 */
[----:B------:R-:W3:Y:S01]  /*1a40*/  LDL R195, [R1+0x1a4] ;  /* 0x0001a40001c37983 */ /* 0x000ee20000100800 */
[----:B------:R-:W-:-:S02]  /*1a50*/  PRMT R51, RZ, 0x5410, R238 ;  /* 0x00005410ff337816 */ /* 0x000fc400000000ee */
[----:B------:R-:W-:Y:S01]  /*1a60*/  PRMT R50, RZ, 0x7610, R238 ;  /* 0x00007610ff327816 */ /* 0x000fe200000000ee */
[C---:B------:R-:W-:Y:S01]  /*1a70*/  FMUL.FTZ R238, R2.reuse, R184 ;  /* 0x000000b802ee7220 */ /* 0x040fe20000410000 */
[----:B------:R-:W-:Y:S01]  /*1a80*/  MOV R184, R220 ;  /* 0x000000dc00b87202 */ /* 0x000fe20000000f00 */
[C---:B------:R-:W-:Y:S02]  /*1a90*/  FMUL.FTZ R246, R2.reuse, R7 ;  /* 0x0000000702f67220 */ /* 0x040fe40000410000 */
[C---:B------:R-:W-:Y:S01]  /*1aa0*/  FMUL.FTZ R7, R2.reuse, R197 ;  /* 0x000000c502077220 */ /* 0x040fe20000410000 */
[----:B------:R-:W-:Y:S02]  /*1ab0*/  MOV R197, R184 ;  /* 0x000000b800c57202 */ /* 0x000fe40000000f00 */
[--C-:B------:R-:W-:Y:S02]  /*1ac0*/  PRMT R55, RZ, 0x5410, R236.reuse ;  /* 0x00005410ff377816 */ /* 0x100fe400000000ec */
[----:B------:R-:W-:Y:S01]  /*1ad0*/  PRMT R54, RZ, 0x7610, R236 ;  /* 0x00007610ff367816 */ /* 0x000fe200000000ec */
[----:B------:R-:W-:Y:S01]  /*1ae0*/  FMUL.FTZ R236, R2, R185 ;  /* 0x000000b902ec7220 */ /* 0x000fe20000410000 */
[----:B------:R-:W-:-:S02]  /*1af0*/  MOV R185, R213 ;  /* 0x000000d500b97202 */ /* 0x000fc40000000f00 */
[--C-:B------:R-:W-:Y:S02]  /*1b00*/  PRMT R218, RZ, 0x5410, R228.reuse ;  /* 0x00005410ffda7816 */ /* 0x100fe400000000e4 */
[----:B------:R-:W-:Y:S01]  /*1b10*/  PRMT R217, RZ, 0x7610, R228 ;  /* 0x00007610ffd97816 */ /* 0x000fe200000000e4 */
[C---:B------:R-:W-:Y:S02]  /*1b20*/  FMUL.FTZ R228, R2.reuse, R189 ;  /* 0x000000bd02e47220 */ /* 0x040fe40000410000 */
[C---:B------:R-:W-:Y:S02]  /*1b30*/  FMUL.FTZ R213, R2.reuse, R194 ;  /* 0x000000c202d57220 */ /* 0x040fe40000410000 */
[C---:B------:R-:W-:Y:S01]  /*1b40*/  FMUL.FTZ R184, R2.reuse, R198 ;  /* 0x000000c602b87220 */ /* 0x040fe20000410000 */
[----:B------:R-:W3:Y:S01]  /*1b50*/  LDL R194, [R1+0x198] ;  /* 0x0001980001c27983 */ /* 0x000ee20000100800 */
[----:B------:R-:W-:Y:S01]  /*1b60*/  FMUL.FTZ R189, R2, R203 ;  /* 0x000000cb02bd7220 */ /* 0x000fe20000410000 */
[----:B------:R-:W-:Y:S01]  /*1b70*/  MOV R198, R185 ;  /* 0x000000b900c67202 */ /* 0x000fe20000000f00 */
[----:B------:R-:W-:-:S02]  /*1b80*/  FFMA.FTZ R170, R66, R72, R170 ;  /* 0x0000004842aa7223 */ /* 0x000fc400000100aa */
[----:B------:R-:W-:Y:S02]  /*1b90*/  FADD.FTZ R166, R166, R72 ;  /* 0x00000048a6a67221 */ /* 0x000fe40000010000 */
[----:B------:R-:W-:Y:S02]  /*1ba0*/  FMUL.FTZ R185, R2, R199 ;  /* 0x000000c702b97220 */ /* 0x000fe40000410000 */
[----:B------:R-:W-:Y:S02]  /*1bb0*/  FFMA.FTZ R171, R237, R71, R171 ;  /* 0x00000047edab7223 */ /* 0x000fe400000100ab */
[----:B------:R-:W-:Y:S02]  /*1bc0*/  FADD.FTZ R167, R167, R71 ;  /* 0x00000047a7a77221 */ /* 0x000fe40000010000 */
[----:B----4-:R-:W-:Y:S02]  /*1bd0*/  FMUL.FTZ R243, R243, R197 ;  /* 0x000000c5f3f37220 */ /* 0x010fe40000410000 */
[----:B--2---:R-:W-:-:S02]  /*1be0*/  FMUL.FTZ R203, R196, R72 ;  /* 0x00000048c4cb7220 */ /* 0x004fc40000410000 */
[----:B------:R1:W5:Y:S01]  /*1bf0*/  LDL.LU R72, [R1+0x208] ;  /* 0x0002080001487983 */ /* 0x0003620000300800 */
[----:B---3--:R-:W-:-:S03]  /*1c00*/  FMUL.FTZ R199, R195, R71 ;  /* 0x00000047c3c77220 */ /* 0x008fc60000410000 */
[----:B------:R-:W-:Y:S04]  /*1c10*/  STL [R1+0x30], R243 ;  /* 0x000030f301007387 */ /* 0x000fe80000100800 */
[----:B------:R1:W5:Y:S04]  /*1c20*/  LDL.LU R71, [R1+0x204] ;  /* 0x0002040001477983 */ /* 0x0003680000300800 */
[----:B------:R-:W2:Y:S01]  /*1c30*/  LDL R195, [R1+0x194] ;  /* 0x0001940001c37983 */ /* 0x000ea20000100800 */
[----:B------:R-:W-:Y:S02]  /*1c40*/  FMUL.FTZ R222, R2, R192 ;  /* 0x000000c002de7220 */ /* 0x000fe40000410000 */
[----:B------:R-:W-:Y:S01]  /*1c50*/  FADD.FTZ R172, R172, R70 ;  /* 0x00000046acac7221 */ /* 0x000fe20000010000 */
[----:B------:R3:W-:Y:S01]  /*1c60*/  STL [R1+0x2c], R203 ;  /* 0x00002ccb01007387 */ /* 0x0007e20000100800 */
[----:B------:R-:W-:-:S02]  /*1c70*/  FFMA.FTZ R124, R235, R70, R124 ;  /* 0x00000046eb7c7223 */ /* 0x000fc4000001007c */
[----:B------:R-:W-:Y:S01]  /*1c80*/  FMUL.FTZ R242, R242, R70 ;  /* 0x00000046f2f27220 */ /* 0x000fe20000410000 */
[--C-:B------:R-:W-:Y:S01]  /*1c90*/  PRMT R209, RZ, 0x5410, R224.reuse ;  /* 0x00005410ffd17816 */ /* 0x100fe200000000e0 */
[C---:B------:R-:W-:Y:S01]  /*1ca0*/  FMUL.FTZ R192, R2.reuse, R206 ;  /* 0x000000ce02c07220 */ /* 0x040fe20000410000 */
[----:B------:R1:W5:Y:S01]  /*1cb0*/  LDL.LU R70, [R1+0x200] ;  /* 0x0002000001467983 */ /* 0x0003620000300800 */
[----:B------:R-:W-:Y:S01]  /*1cc0*/  PRMT R208, RZ, 0x7610, R224 ;  /* 0x00007610ffd07816 */ /* 0x000fe200000000e0 */
[----:B------:R-:W-:Y:S02]  /*1cd0*/  FMUL.FTZ R4, R2, R4 ;  /* 0x0000000402047220 */ /* 0x000fe40000410000 */
[----:B------:R4:W-:Y:S01]  /*1ce0*/  STL [R1+0x28], R199 ;  /* 0x000028c701007387 */ /* 0x0009e20000100800 */
[----:B------:R-:W-:Y:S02]  /*1cf0*/  FADD.FTZ R173, R173, R69 ;  /* 0x00000045adad7221 */ /* 0x000fe40000010000 */
[----:B------:R-:W-:-:S02]  /*1d00*/  FFMA.FTZ R125, R65, R69, R125 ;  /* 0x00000045417d7223 */ /* 0x000fc4000001007d */
[----:B------:R-:W-:Y:S01]  /*1d10*/  FMUL.FTZ R206, R247, R69 ;  /* 0x00000045f7ce7220 */ /* 0x000fe20000410000 */
[--C-:B------:R-:W-:Y:S01]  /*1d20*/  PRMT R214, RZ, 0x5410, R226.reuse ;  /* 0x00005410ffd67816 */ /* 0x100fe200000000e2 */
[C---:B------:R-:W-:Y:S01]  /*1d30*/  FMUL.FTZ R224, R2.reuse, R191 ;  /* 0x000000bf02e07220 */ /* 0x040fe20000410000 */
[----:B------:R1:W5:Y:S01]  /*1d40*/  LDL.LU R69, [R1+0x1fc] ;  /* 0x0001fc0001457983 */ /* 0x0003620000300800 */
[----:B------:R-:W-:Y:S01]  /*1d50*/  FFMA.FTZ R169, R239, R197, R169 ;  /* 0x000000c5efa97223 */ /* 0x000fe200000100a9 */
[----:B------:R-:W-:Y:S01]  /*1d60*/  PRMT R212, RZ, 0x7610, R226 ;  /* 0x00007610ffd47816 */ /* 0x000fe200000000e2 */
[----:B------:R-:W-:Y:S01]  /*1d70*/  FADD.FTZ R165, R165, R197 ;  /* 0x000000c5a5a57221 */ /* 0x000fe20000010000 */
[--C-:B------:R-:W-:Y:S01]  /*1d80*/  PRMT R59, RZ, 0x5410, R234.reuse ;  /* 0x00005410ff3b7816 */ /* 0x100fe200000000ea */
[C---:B------:R-:W-:Y:S01]  /*1d90*/  FMUL.FTZ R191, R2.reuse, R205 ;  /* 0x000000cd02bf7220 */ /* 0x040fe20000410000 */
[----:B------:R-:W3:Y:S01]  /*1da0*/  LDL R197, [R1+0x178] ;  /* 0x0001780001c57983 */ /* 0x000ee20000100800 */
[----:B------:R-:W-:Y:S01]  /*1db0*/  PRMT R58, RZ, 0x7610, R234 ;  /* 0x00007610ff3a7816 */ /* 0x000fe200000000ea */
[----:B------:R-:W-:-:S02]  /*1dc0*/  FMUL.FTZ R226, R2, R190 ;  /* 0x000000be02e27220 */ /* 0x000fc40000410000 */
[----:B------:R-:W-:Y:S01]  /*1dd0*/  STL [R1+0x24], R242 ;  /* 0x000024f201007387 */ /* 0x000fe20000100800 */
[----:B------:R-:W-:Y:S02]  /*1de0*/  FADD.FTZ R174, R174, R68 ;  /* 0x00000044aeae7221 */ /* 0x000fe40000010000 */
[-C--:B------:R-:W-:Y:S02]  /*1df0*/  FFMA.FTZ R126, R233, R68.reuse, R126 ;  /* 0x00000044e97e7223 */ /* 0x080fe4000001007e */
[----:B------:R-:W-:Y:S02]  /*1e00*/  FMUL.FTZ R205, R249, R68 ;  /* 0x00000044f9cd7220 */ /* 0x000fe40000410000 */
[C---:B------:R-:W-:Y:S01]  /*1e10*/  FMUL.FTZ R234, R2.reuse, R186 ;  /* 0x000000ba02ea7220 */ /* 0x040fe20000410000 */
[----:B------:R1:W5:Y:S01]  /*1e20*/  LDL.LU R68, [R1+0x1f8] ;  /* 0x0001f80001447983 */ /* 0x0003620000300800 */
[----:B------:R-:W-:Y:S02]  /*1e30*/  FMUL.FTZ R190, R2, R204 ;  /* 0x000000cc02be7220 */ /* 0x000fe40000410000 */
[----:B------:R-:W-:Y:S01]  /*1e40*/  FFMA.FTZ R168, R4, R198, R168 ;  /* 0x000000c604a87223 */ /* 0x000fe200000100a8 */
[----:B------:R-:W4:Y:S01]  /*1e50*/  LDL R204, [R1+0x180] ;  /* 0x0001800001cc7983 */ /* 0x000f220000100800 */
[----:B------:R-:W-:-:S02]  /*1e60*/  FADD.FTZ R164, R164, R198 ;  /* 0x000000c6a4a47221 */ /* 0x000fc40000010000 */
[----:B------:R-:W-:Y:S02]  /*1e70*/  FMUL.FTZ R194, R194, R198 ;  /* 0x000000c6c2c27220 */ /* 0x000fe40000410000 */
[----:B------:R-:W-:Y:S01]  /*1e80*/  FMUL.FTZ R186, R2, R200 ;  /* 0x000000c802ba7220 */ /* 0x000fe20000410000 */
[----:B------:R-:W4:Y:S01]  /*1e90*/  LDL R198, [R1+0x17c] ;  /* 0x00017c0001c67983 */ /* 0x000f220000100800 */
[----:B------:R-:W-:Y:S02]  /*1ea0*/  FADD.FTZ R175, R175, R67 ;  /* 0x00000043afaf7221 */ /* 0x000fe40000010000 */
[----:B------:R-:W-:Y:S01]  /*1eb0*/  FFMA.FTZ R127, R231, R67, R127 ;  /* 0x00000043e77f7223 */ /* 0x000fe2000001007f */
[----:B------:R-:W-:Y:S01]  /*1ec0*/  STL [R1+0x20], R206 ;  /* 0x000020ce01007387 */ /* 0x000fe20000100800 */
[--C-:B------:R-:W-:Y:S02]  /*1ed0*/  PRMT R211, RZ, 0x5410, R225.reuse ;  /* 0x00005410ffd37816 */ /* 0x100fe400000000e1 */
[----:B------:R-:W-:-:S02]  /*1ee0*/  PRMT R210, RZ, 0x7610, R225 ;  /* 0x00007610ffd27816 */ /* 0x000fc400000000e1 */
[--C-:B------:R-:W-:Y:S02]  /*1ef0*/  PRMT R63, RZ, 0x5410, R232.reuse ;  /* 0x00005410ff3f7816 */ /* 0x100fe400000000e8 */
[----:B------:R-:W-:Y:S01]  /*1f00*/  PRMT R62, RZ, 0x7610, R232 ;  /* 0x00007610ff3e7816 */ /* 0x000fe200000000e8 */
[C---:B------:R-:W-:Y:S01]  /*1f10*/  FMUL.FTZ R232, R2.reuse, R187 ;  /* 0x000000bb02e87220 */ /* 0x040fe20000410000 */
[--C-:B------:R-:W-:Y:S01]  /*1f20*/  PRMT R225, RZ, 0x5410, R230.reuse ;  /* 0x00005410ffe17816 */ /* 0x100fe200000000e6 */
[C---:B------:R-:W-:Y:S01]  /*1f30*/  FMUL.FTZ R187, R2.reuse, R201 ;  /* 0x000000c902bb7220 */ /* 0x040fe20000410000 */
[----:B------:R-:W-:Y:S01]  /*1f40*/  PRMT R223, RZ, 0x7610, R230 ;  /* 0x00007610ffdf7816 */ /* 0x000fe200000000e6 */
[C---:B------:R-:W-:Y:S02]  /*1f50*/  FMUL.FTZ R230, R2.reuse, R188 ;  /* 0x000000bc02e67220 */ /* 0x040fe40000410000 */
[----:B------:R-:W-:Y:S02]  /*1f60*/  FMUL.FTZ R188, R2, R202 ;  /* 0x000000ca02bc7220 */ /* 0x000fe40000410000 */
[----:B--2---:R-:W-:-:S02]  /*1f70*/  FMUL.FTZ R200, R195, R67 ;  /* 0x00000043c3c87220 */ /* 0x004fc40000410000 */
[----:B------:R1:W5:Y:S04]  /*1f80*/  LDL.LU R67, [R1+0x1f4] ;  /* 0x0001f40001437983 */ /* 0x0003680000300800 */
[----:B------:R-:W2:Y:S04]  /*1f90*/  LDL R196, [R1+0x16c] ;  /* 0x00016c0001c47983 */ /* 0x000ea80000100800 */
[----:B------:R-:W2:Y:S04]  /*1fa0*/  LDL R195, [R1+0x170] ;  /* 0x0001700001c37983 */ /* 0x000ea80000100800 */
[----:B------:R-:W2:Y:S04]  /*1fb0*/  LDL R201, [R1+0x184] ;  /* 0x0001840001c97983 */ /* 0x000ea80000100800 */
[----:B------:R-:W2:Y:S01]  /*1fc0*/  LDL R202, [R1+0x168] ;  /* 0x0001680001ca7983 */ /* 0x000ea20000100800 */
[----:B------:R-:W-:-:S03]  /*1fd0*/  FMUL.FTZ R220, R2, R193 ;  /* 0x000000c102dc7220 */ /* 0x000fc60000410000 */
[----:B------:R0:W-:Y:S01]  /*1fe0*/  STL [R1+0x1c], R205 ;  /* 0x00001ccd01007387 */ /* 0x0001e20000100800 */
[----:B---3--:R-:W-:-:S03]  /*1ff0*/  FMUL.FTZ R197, R197, R209 ;  /* 0x000000d1c5c57220 */ /* 0x008fc60000410000 */
[----:B------:R3:W-:Y:S01]  /*2000*/  STL [R1+0x18], R200 ;  /* 0x000018c801007387 */ /* 0x0007e20000100800 */
[----:B------:R-:W-:Y:S02]  /*2010*/  FMUL.FTZ R193, R2, R207 ;  /* 0x000000cf02c17220 */ /* 0x000fe40000410000 */
[----:B------:R-:W-:Y:S01]  /*2020*/  FFMA.FTZ R176, R245, R209, R176 ;  /* 0x000000d1f5b07223 */ /* 0x000fe200000100b0 */
[----:B------:R0:W-:Y:S01]  /*2030*/  STL [R1+0x14], R197 ;  /* 0x000014c501007387 */ /* 0x0001e20000100800 */
[----:B------:R-:W-:Y:S02]  /*2040*/  FADD.FTZ R160, R160, R209 ;  /* 0x000000d1a0a07221 */ /* 0x000fe40000010000 */
[----:B------:R-:W-:Y:S02]  /*2050*/  FFMA.FTZ R177, R229, R208, R177 ;  /* 0x000000d0e5b17223 */ /* 0x000fe400000100b1 */
[----:B------:R-:W-:Y:S02]  /*2060*/  FADD.FTZ R161, R161, R208 ;  /* 0x000000d0a1a17221 */ /* 0x000fe40000010000 */
[----:B----4-:R-:W-:-:S02]  /*2070*/  FMUL.FTZ R204, R204, R211 ;  /* 0x000000d3cccc7220 */ /* 0x010fc40000410000 */
[----:B------:R-:W-:-:S05]  /*2080*/  FMUL.FTZ R198, R198, R208 ;  /* 0x000000d0c6c67220 */ /* 0x000fca0000410000 */
[----:B------:R4:W-:Y:S04]  /*2090*/  STL [R1+0xc], R198 ;  /* 0x00000cc601007387 */ /* 0x0009e80000100800 */
[----:B------:R-:W4:Y:S04]  /*20a0*/  LDL R209, [R1+0x174] ;  /* 0x0001740001d17983 */ /* 0x000f280000100800 */
[----:B------:R-:W4:Y:S04]  /*20b0*/  LDL R208, [R1+0x158] ;  /* 0x0001580001d07983 */ /* 0x000f280000100800 */
[----:B------:R-:W4:Y:S04]  /*20c0*/  LDL R207, [R1+0x15c] ;  /* 0x00015c0001cf7983 */ /* 0x000f280000100800 */
[----:B------:R-:W-:Y:S01]  /*20d0*/  STL [R1+0x8], R204 ;  /* 0x000008cc01007387 */ /* 0x000fe20000100800 */
[----:B--2---:R-:W-:-:S02]  /*20e0*/  FMUL.FTZ R249, R196, R212 ;  /* 0x000000d4c4f97220 */ /* 0x004fc40000410000 */
[----:B------:R-:W-:Y:S02]  /*20f0*/  FADD.FTZ R196, RZ, R194 ;  /* 0x000000c2ffc47221 */ /* 0x000fe40000010000 */
[----:B------:R-:W-:Y:S02]  /*2100*/  FMUL.FTZ R247, R195, R216 ;  /* 0x000000d8c3f77220 */ /* 0x000fe40000410000 */
[----:B------:R-:W-:Y:S02]  /*2110*/  FFMA.FTZ R195, R4, R194, RZ ;  /* 0x000000c204c37223 */ /* 0x000fe400000100ff */
[----:B------:R-:W-:Y:S02]  /*2120*/  FMUL.FTZ R201, R201, R210 ;  /* 0x000000d2c9c97220 */ /* 0x000fe40000410000 */
[----:B------:R-:W-:Y:S02]  /*2130*/  FADD.FTZ R196, R196, R243 ;  /* 0x000000f3c4c47221 */ /* 0x000fe40000010000 */
[----:B------:R-:W-:-:S02]  /*2140*/  FMUL.FTZ R202, R202, R214 ;  /* 0x000000d6caca7220 */ /* 0x000fc40000410000 */
[----:B------:R-:W-:Y:S01]  /*2150*/  FFMA.FTZ R195, R239, R243, R195 ;  /* 0x000000f3efc37223 */ /* 0x000fe200000100c3 */
[----:B------:R2:W-:Y:S01]  /*2160*/  STL [R1+0x4], R201 ;  /* 0x000004c901007387 */ /* 0x0005e20000100800 */
[----:B------:R-:W-:Y:S02]  /*2170*/  FADD.FTZ R196, R196, R203 ;  /* 0x000000cbc4c47221 */ /* 0x000fe40000010000 */
[----:B------:R-:W-:Y:S01]  /*2180*/  FFMA.FTZ R195, R66, R203, R195 ;  /* 0x000000cb42c37223 */ /* 0x000fe200000100c3 */
[----:B------:R1:W-:Y:S01]  /*2190*/  STL [R1], R202 ;  /* 0x000000ca01007387 */ /* 0x0003e20000100800 */
[----:B------:R-:W-:-:S03]  /*21a0*/  FADD.FTZ R196, R196, R199 ;  /* 0x000000c7c4c47221 */ /* 0x000fc60000010000 */
[----:B0-----:R0:W5:Y:S01]  /*21b0*/  LDL.LU R66, [R1+0x1f0] ;  /* 0x0001f00001427983 */ /* 0x0011620000300800 */
[----:B------:R-:W-:-:S03]  /*21c0*/  FFMA.FTZ R195, R237, R199, R195 ;  /* 0x000000c7edc37223 */ /* 0x000fc600000100c3 */
[----:B------:R-:W2:Y:S04]  /*21d0*/  LDL R203, [R1+0x160] ;  /* 0x0001600001cb7983 */ /* 0x000ea80000100800 */
[----:B------:R-:W2:Y:S01]  /*21e0*/  LDL R199, [R1+0x164] ;  /* 0x0001640001c77983 */ /* 0x000ea20000100800 */
[----:B------:R-:W-:Y:S02]  /*21f0*/  FADD.FTZ R196, R196, R242 ;  /* 0x000000f2c4c47221 */ /* 0x000fe40000010000 */
[----:B------:R-:W-:Y:S02]  /*2200*/  FFMA.FTZ R195, R235, R242, R195 ;  /* 0x000000f2ebc37223 */ /* 0x000fe400000100c3 */
[----:B------:R-:W-:Y:S02]  /*2210*/  FADD.FTZ R196, R196, R206 ;  /* 0x000000cec4c47221 */ /* 0x000fe40000010000 */
[----:B------:R-:W-:-:S02]  /*2220*/  FFMA.FTZ R195, R65, R206, R195 ;  /* 0x000000ce41c37223 */ /* 0x000fc400000100c3 */
[----:B------:R-:W-:Y:S01]  /*2230*/  FADD.FTZ R196, R196, R205 ;  /* 0x000000cdc4c47221 */ /* 0x000fe20000010000 */
[----:B------:R0:W5:Y:S01]  /*2240*/  LDL.LU R65, [R1+0x1ec] ;  /* 0x0001ec0001417983 */ /* 0x0001620000300800 */
[----:B------:R-:W-:Y:S02]  /*2250*/  FFMA.FTZ R195, R233, R205, R195 ;  /* 0x000000cde9c37223 */ /* 0x000fe400000100c3 */
[----:B------:R-:W-:Y:S01]  /*2260*/  FADD.FTZ R196, R196, R200 ;  /* 0x000000c8c4c47221 */ /* 0x000fe20000010000 */
[----:B------:R-:W2:Y:S01]  /*2270*/  LDL R205, [R1+0x148] ;  /* 0x0001480001cd7983 */ /* 0x000ea20000100800 */
[----:B------:R-:W-:Y:S02]  /*2280*/  FFMA.FTZ R195, R231, R200, R195 ;  /* 0x000000c8e7c37223 */ /* 0x000fe400000100c3 */
[----:B------:R-:W-:Y:S01]  /*2290*/  FADD.FTZ R196, R196, R197 ;  /* 0x000000c5c4c47221 */ /* 0x000fe20000010000 */
[----:B---3--:R-:W3:Y:S01]  /*22a0*/  LDL R200, [R1+0x150] ;  /* 0x0001500001c87983 */ /* 0x008ee20000100800 */
[----:B------:R-:W-:-:S03]  /*22b0*/  FFMA.FTZ R195, R245, R197, R195 ;  /* 0x000000c5f5c37223 */ /* 0x000fc600000100c3 */
[----:B------:R-:W3:Y:S01]  /*22c0*/  LDL R197, [R1+0x154] ;  /* 0x0001540001c57983 */ /* 0x000ee20000100800 */
[----:B------:R-:W-:Y:S02]  /*22d0*/  FADD.FTZ R196, R196, R198 ;  /* 0x000000c6c4c47221 */ /* 0x000fe40000010000 */
[----:B------:R-:W-:Y:S02]  /*22e0*/  FFMA.FTZ R195, R229, R198, R195 ;  /* 0x000000c6e5c37223 */ /* 0x000fe400000100c3 */
[----:B----4-:R-:W4:Y:S01]  /*22f0*/  LDL R198, [R1+0x13c] ;  /* 0x00013c0001c67983 */ /* 0x010f220000100800 */
[----:B--2---:R-:W-:-:S03]  /*2300*/  FMUL.FTZ R233, R203, R221 ;  /* 0x000000ddcbe97220 */ /* 0x004fc60000410000 */
[----:B------:R-:W2:Y:S01]  /*2310*/  LDL R203, [R1+0x14c] ;  /* 0x00014c0001cb7983 */ /* 0x000ea20000100800 */
[----:B------:R-:W-:-:S03]  /*2320*/  FMUL.FTZ R231, R199, R219 ;  /* 0x000000dbc7e77220 */ /* 0x000fc60000410000 */
[----:B------:R-:W2:Y:S01]  /*2330*/  LDL R199, [R1+0x138] ;  /* 0x0001380001c77983 */ /* 0x000ea20000100800 */
[----:B------:R-:W-:Y:S02]  /*2340*/  FADD.FTZ R196, R196, R204 ;  /* 0x000000ccc4c47221 */ /* 0x000fe40000010000 */
[----:B------:R-:W-:Y:S02]  /*2350*/  FFMA.FTZ R195, R227, R204, R195 ;  /* 0x000000cce3c37223 */ /* 0x000fe400000100c3 */
[----:B------:R-:W-:Y:S02]  /*2360*/  FADD.FTZ R116, R116, R225 ;  /* 0x000000e174747221 */ /* 0x000fe40000010000 */
[----:B------:R-:W-:Y:S02]  /*2370*/  FFMA.FTZ R112, R230, R225, R112 ;  /* 0x000000e1e6707223 */ /* 0x000fe40000010070 */
[----:B------:R-:W-:Y:S02]  /*2380*/  FADD.FTZ R196, R196, R201 ;  /* 0x000000c9c4c47221 */ /* 0x000fe40000010000 */
[----:B------:R-:W-:-:S02]  /*2390*/  FFMA.FTZ R195, R241, R201, R195 ;  /* 0x000000c9f1c37223 */ /* 0x000fc400000100c3 */
[----:B------:R-:W-:Y:S01]  /*23a0*/  FMUL.FTZ R229, R205, R225 ;  /* 0x000000e1cde57220 */ /* 0x000fe20000410000 */
[----:B------:R-:W2:Y:S01]  /*23b0*/  LDL R201, [R1+0x140] ;  /* 0x0001400001c97983 */ /* 0x000ea20000100800 */
[----:B------:R-:W-:Y:S02]  /*23c0*/  FADD.FTZ R118, R118, R64 ;  /* 0x0000004076767221 */ /* 0x000fe40000010000 */
[-C--:B------:R-:W-:Y:S02]  /*23d0*/  FFMA.FTZ R114, R226, R64.reuse, R114 ;  /* 0x00000040e2727223 */ /* 0x080fe40000010072 */
[----:B---3--:R-:W-:Y:S02]  /*23e0*/  FMUL.FTZ R225, R200, R64 ;  /* 0x00000040c8e17220 */ /* 0x008fe40000410000 */
[----:B------:R-:W-:Y:S01]  /*23f0*/  FFMA.FTZ R178, R227, R211, R178 ;  /* 0x000000d3e3b27223 */ /* 0x000fe200000100b2 */
[----:B------:R0:W5:Y:S01]  /*2400*/  LDL.LU R64, [R1+0x1e8] ;  /* 0x0001e80001407983 */ /* 0x0001620000300800 */
[----:B------:R-:W-:-:S02]  /*2410*/  FADD.FTZ R117, R117, R223 ;  /* 0x000000df75757221 */ /* 0x000fc40000010000 */
[----:B------:R-:W-:Y:S01]  /*2420*/  FFMA.FTZ R113, R228, R223, R113 ;  /* 0x000000dfe4717223 */ /* 0x000fe20000010071 */
[----:B------:R-:W3:Y:S01]  /*2430*/  LDL R200, [R1+0x144] ;  /* 0x0001440001c87983 */ /* 0x000ee20000100800 */
        /* <DEDUP_REMOVED lines=8> */
[-C--:B------:R-:W-:Y:S02]  /*24c0*/  FFMA.FTZ R141, R220, R62.reuse, R141 ;  /* 0x0000003edc8d7223 */ /* 0x080fe4000001008d */
[----:B------:R-:W-:Y:S02]  /*24d0*/  FADD.FTZ R137, R137, R62 ;  /* 0x0000003e89897221 */ /* 0x000fe40000010000 */
[----:B----4-:R-:W-:-:S02]  /*24e0*/  FMUL.FTZ R219, R198, R62 ;  /* 0x0000003ec6db7220 */ /* 0x010fc40000410000 */
[----:B--2---:R-:W-:Y:S02]  /*24f0*/  FMUL.FTZ R227, R203, R223 ;  /* 0x000000dfcbe37220 */ /* 0x004fe40000410000 */
[----:B------:R-:W-:Y:S02]  /*2500*/  FMUL.FTZ R223, R197, R244 ;  /* 0x000000f4c5df7220 */ /* 0x000fe40000410000 */
[----:B------:R-:W2:Y:S01]  /*2510*/  LDL R197, [R1+0x128] ;  /* 0x0001280001c57983 */ /* 0x000ea20000100800 */
[----:B------:R-:W-:-:S03]  /*2520*/  FMUL.FTZ R221, R199, R63 ;  /* 0x0000003fc7dd7220 */ /* 0x000fc60000410000 */
[----:B------:R0:W5:Y:S04]  /*2530*/  LDL.LU R63, [R1+0x1e4] ;  /* 0x0001e400013f7983 */ /* 0x0001680000300800 */
[----:B-1----:R-:W4:Y:S04]  /*2540*/  LDL R202, [R1+0x12c] ;  /* 0x00012c0001ca7983 */ /* 0x002f280000100800 */
[----:B------:R0:W5:Y:S04]  /*2550*/  LDL.LU R62, [R1+0x1e0] ;  /* 0x0001e000013e7983 */ /* 0x0001680000300800 */
[----:B------:R-:W4:Y:S01]  /*2560*/  LDL R203, [R1+0x130] ;  /* 0x0001300001cb7983 */ /* 0x000f220000100800 */
[----:B------:R-:W-:-:S02]  /*2570*/  FFMA.FTZ R195, R251, R249, R195 ;  /* 0x000000f9fbc37223 */ /* 0x000fc400000100c3 */
[----:B------:R-:W-:Y:S02]  /*2580*/  FMUL.FTZ R239, R209, R215 ;  /* 0x000000d7d1ef7220 */ /* 0x000fe40000410000 */
[----:B------:R-:W-:Y:S02]  /*2590*/  FFMA.FTZ R195, R248, R247, R195 ;  /* 0x000000f7f8c37223 */ /* 0x000fe400000100c3 */
[----:B------:R-:W-:Y:S02]  /*25a0*/  FMUL.FTZ R237, R208, R218 ;  /* 0x000000dad0ed7220 */ /* 0x000fe40000410000 */
        /* <DEDUP_REMOVED lines=9> */
[-C--:B------:R-:W-:Y:S02]  /*2640*/  FFMA.FTZ R142, R213, R61.reuse, R142 ;  /* 0x0000003dd58e7223 */ /* 0x080fe4000001008e */
[----:B------:R-:W-:Y:S02]  /*2650*/  FADD.FTZ R138, R138, R61 ;  /* 0x0000003d8a8a7221 */ /* 0x000fe40000010000 */
[----:B------:R-:W-:Y:S02]  /*2660*/  FMUL.FTZ R195, R201, R61 ;  /* 0x0000003dc9c37220 */ /* 0x000fe40000410000 */
[----:B------:R0:W5:Y:S01]  /*2670*/  LDL.LU R61, [R1+0x1dc] ;  /* 0x0001dc00013d7983 */ /* 0x0001620000300800 */
[-C--:B------:R-:W-:Y:S02]  /*2680*/  FFMA.FTZ R143, R5, R60.reuse, R143 ;  /* 0x0000003c058f7223 */ /* 0x080fe4000001008f */
[----:B------:R-:W-:Y:S01]  /*2690*/  FADD.FTZ R139, R139, R60 ;  /* 0x0000003c8b8b7221 */ /* 0x000fe20000010000 */
[----:B------:R-:W4:Y:S01]  /*26a0*/  LDL R204, [R1+0x134] ;  /* 0x0001340001cc7983 */ /* 0x000f220000100800 */
[----:B---3--:R-:W-:-:S02]  /*26b0*/  FMUL.FTZ R200, R200, R60 ;  /* 0x0000003cc8c87220 */ /* 0x008fc40000410000 */
[----:B------:R-:W-:Y:S01]  /*26c0*/  FADD.FTZ R196, R196, R235 ;  /* 0x000000ebc4c47221 */ /* 0x000fe20000010000 */
[----:B------:R0:W5:Y:S01]  /*26d0*/  LDL.LU R60, [R1+0x1d8] ;  /* 0x0001d800013c7983 */ /* 0x0001620000300800 */
[----:B------:R-:W-:Y:S02]  /*26e0*/  FADD.FTZ R104, R104, R59 ;  /* 0x0000003b68687221 */ /* 0x000fe40000010000 */
[----:B------:R-:W-:Y:S01]  /*26f0*/  FFMA.FTZ R100, R6, R59, R100 ;  /* 0x0000003b06647223 */ /* 0x000fe20000010064 */
[----:B------:R-:W3:Y:S01]  /*2700*/  LDL R205, [R1+0x118] ;  /* 0x0001180001cd7983 */ /* 0x000ee20000100800 */
        /* <DEDUP_REMOVED lines=8> */
[----:B----4-:R-:W-:-:S03]  /*2790*/  FMUL.FTZ R202, R202, R58 ;  /* 0x0000003acaca7220 */ /* 0x010fc60000410000 */
[----:B------:R0:W5:Y:S04]  /*27a0*/  LDL.LU R58, [R1+0x1d0] ;  /* 0x0001d000013a7983 */ /* 0x0001680000300800 */
[----:B------:R-:W4:Y:S01]  /*27b0*/  LDL R207, [R1+0x120] ;  /* 0x0001200001cf7983 */ /* 0x000f220000100800 */
[----:B------:R-:W-:-:S03]  /*27c0*/  FMUL.FTZ R203, R203, R57 ;  /* 0x00000039cbcb7220 */ /* 0x000fc60000410000 */
[----:B------:R0:W5:Y:S04]  /*27d0*/  LDL.LU R57, [R1+0x1cc] ;  /* 0x0001cc0001397983 */ /* 0x0001680000300800 */
[----:B------:R-:W4:Y:S01]  /*27e0*/  LDL R196, [R1+0x124] ;  /* 0x0001240001c47983 */ /* 0x000f220000100800 */
        /* <DEDUP_REMOVED lines=13> */
[----:B------:R0:W5:Y:S04]  /*28c0*/  LDL.LU R56, [R1+0x1c8] ;  /* 0x0001c80001387983 */ /* 0x0001680000300800 */
[----:B------:R-:W4:Y:S01]  /*28d0*/  LDL R209, [R1+0x108] ;  /* 0x0001080001d17983 */ /* 0x000f220000100800 */
[----:B---3--:R-:W-:-:S03]  /*28e0*/  FMUL.FTZ R205, R205, R55 ;  /* 0x00000037cdcd7220 */ /* 0x008fc60000410000 */
[----:B------:R0:W5:Y:S04]  /*28f0*/  LDL.LU R55, [R1+0x1c4] ;  /* 0x0001c40001377983 */ /* 0x0001680000300800 */
[----:B------:R-:W3:Y:S01]  /*2900*/  LDL R210, [R1+0x10c] ;  /* 0x00010c0001d27983 */ /* 0x000ee20000100800 */
[----:B--2---:R-:W-:-:S03]  /*2910*/  FMUL.FTZ R206, R197, R54 ;  /* 0x00000036c5ce7220 */ /* 0x004fc60000410000 */
[----:B------:R0:W5:Y:S04]  /*2920*/  LDL.LU R54, [R1+0x1c0] ;  /* 0x0001c00001367983 */ /* 0x0001680000300800 */
[----:B------:R-:W2:Y:S01]  /*2930*/  LDL R197, [R1+0x110] ;  /* 0x0001100001c57983 */ /* 0x000ea20000100800 */
[----:B----4-:R-:W-:-:S03]  /*2940*/  FMUL.FTZ R207, R207, R53 ;  /* 0x00000035cfcf7220 */ /* 0x010fc60000410000 */
[----:B------:R0:W5:Y:S01]  /*2950*/  LDL.LU R53, [R1+0x1bc] ;  /* 0x0001bc0001357983 */ /* 0x0001620000300800 */
[----:B------:R-:W-:-:S03]  /*2960*/  FMUL.FTZ R208, R196, R52 ;  /* 0x00000034c4d07220 */ /* 0x000fc60000410000 */
[----:B------:R0:W5:Y:S04]  /*2970*/  LDL.LU R52, [R1+0x1b8] ;  /* 0x0001b80001347983 */ /* 0x0001680000300800 */
[----:B------:R-:W4:Y:S01]  /*2980*/  LDL R196, [R1+0x114] ;  /* 0x0001140001c47983 */ /* 0x000f220000100800 */
        /* <DEDUP_REMOVED lines=23> */
[----:B------:R0:W5:Y:S01]  /*2b00*/  LDL.LU R49, [R1+0x1ac] ;  /* 0x0001ac0001317983 */ /* 0x0001620000300800 */
[----:B----4-:R-:W-:-:S03]  /*2b10*/  FMUL.FTZ R212, R196, R48 ;  /* 0x00000030c4d47220 */ /* 0x010fc60000410000 */
[----:B------:R0:W5:Y:S01]  /*2b20*/  LDL.LU R48, [R1+0x1a8] ;  /* 0x0001a80001307983 */ /* 0x0001620000300800 */
        /* <DEDUP_REMOVED lines=47> */
.L_x_6749:
[----:B0-----:R-:W-:Y:S05]  /*2e20*/  BSYNC B1 ;  /* 0x0000000000017941 */ /* 0x001fea0003800000 */
.L_x_6747:
[----:B------:R-:W-:Y:S05]  /*2e30*/  BRA.DIV ~URZ, `(.L_x_6750) ;  /* 0x000056127f007947 */ /* 0x000fea000b800000 */
[----:B------:R0:W1:Y:S02]  /*2e40*/  SHFL.BFLY PT, R214, R199, 0x1, 0x1f ;  /* 0x0c201f00c7d67f89 */ /* 0x00006400000e0000 */
.L_x_6833:
        /* <DEDUP_REMOVED lines=18> */
.L_x_6834:
[----:B---3-5:R-:W-:Y:S01]  /*2f70*/  ISETP.GE.AND P4, PT, R252, 0x1, PT ;  /* 0x00000001fc00780c */ /* 0x028fe20003f86270 */
[----:B------:R-:W3:Y:S01]  /*2f80*/  S2R R217, SR_TID.X ;  /* 0x0000000000d97919 */ /* 0x000ee20000002100 */
[----:B------:R-:W-:-:S11]  /*2f90*/  HFMA2.MMA R216, -RZ, RZ, 0, 0 ;  /* 0x00000000ffd87435 */ /* 0x000fd600000001ff */
[----:B------:R-:W-:-:S05]  /*2fa0*/  @P4 IADD3 R196, R252, -0x1, RZ ;  /* 0xfffffffffcc44810 */ /* 0x000fca0007ffe0ff */
[----:B------:R-:W-:Y:S01]  /*2fb0*/  @P4 IMAD R196, R196, c[0x0][0x168], RZ ;  /* 0x00005a00c4c44a24 */ /* 0x000fe200078e02ff */
[----:B------:R-:W4:Y:S04]  /*2fc0*/  LDC.U8 R252, c[0x0][0x1f0] ;  /* 0x00007c00fffc7b82 */ /* 0x000f280000000000 */
[----:B------:R-:W-:-:S04]  /*2fd0*/  @P4 SHF.R.S32.HI R197, RZ, 0x1f, R196 ;  /* 0x0000001fffc54819 */ /* 0x000fc800000114c4 */
[----:B------:R-:W-:Y:S02]  /*2fe0*/  @P4 LEA.HI R196, R197, R196, RZ, 0x3 ;  /* 0x000000c4c5c44211 */ /* 0x000fe400078f18ff */
[----:B---3--:R-:W-:-:S04]  /*2ff0*/  @P4 LOP3.LUT R197, R217, 0x1f, RZ, 0xc0, !PT ;  /* 0x0000001fd9c54812 */ /* 0x008fc800078ec0ff */
[----:B------:R-:W-:Y:S02]  /*3000*/  @P4 LEA.HI.SX32 R216, R196, R197, 0x1d ;  /* 0x000000c5c4d84211 */ /* 0x000fe400078feaff */
[----:B------:R-:W-:Y:S02]  /*3010*/  @P4 MOV R196, 0x10 ;  /* 0x0000001000c44802 */ /* 0x000fe40000000f00 */
[----:B------:R-:W-:Y:S01]  /*3020*/  @!P5 ISETP.NE.U32.AND P1, PT, RZ, c[0x0][0x218], PT ;  /* 0x00008600ff00da0c */ /* 0x000fe20003f25070 */
[----:B-1----:R-:W-:Y:S02]  /*3030*/  FADD.FTZ R198, R214, R198 ;  /* 0x000000c6d6c67221 */ /* 0x002fe40000010000 */
[----:B------:R-:W-:Y:S01]  /*3040*/  @P4 IMAD.WIDE.U32 R196, R216, R196, c[0x0][0x170] ;  /* 0x00005c00d8c44625 */ /* 0x000fe200078e00c4 */
[----:B------:R-:W-:Y:S01]  /*3050*/  @!P5 ISETP.NE.U32.AND P0, PT, RZ, c[0x0][0x218], PT ;  /* 0x00008600ff00da0c */ /* 0x000fe20003f05070 */
[----:B------:R-:W-:Y:S01]  /*3060*/  BSSY B1, `(.L_x_6752) ;  /* 0x0000011000017945 */ /* 0x000fe20003800000 */
[----:B------:R-:W-:Y:S01]  /*3070*/  @!P5 ISETP.NE.AND.EX P1, PT, RZ, c[0x0][0x21c], PT, P1 ;  /* 0x00008700ff00da0c */ /* 0x000fe20003f25310 */
[----:B0-----:R-:W-:Y:S01]  /*3080*/  FADD.FTZ R199, R215, R199 ;  /* 0x000000c7d7c77221 */ /* 0x001fe20000010000 */
[----:B------:R0:W5:Y:S01]  /*3090*/  @P4 LDG.E.128 R156, [R196.64] ;  /* 0x00000004c49c4981 */ /* 0x000162000c1e1d00 */
[----:B------:R-:W-:Y:S01]  /*30a0*/  @!P5 ISETP.NE.AND.EX P0, PT, RZ, c[0x0][0x21c], PT, P0 ;  /* 0x00008700ff00da0c */ /* 0x000fe20003f05300 */
[----:B------:R-:W-:-:S02]  /*30b0*/  FMUL.FTZ R217, R198, c[0x0][0x1e0] ;  /* 0x00007800c6d97a20 */ /* 0x000fc40000410000 */
[----:B------:R-:W-:Y:S01]  /*30c0*/  FMUL.FTZ R218, R199, c[0x0][0x1e0] ;  /* 0x00007800c7da7a20 */ /* 0x000fe20000410000 */
[----:B0-----:R-:W-:Y:S01]  /*30d0*/  @!P5 FSEL R196, R44, RZ, P1 ;  /* 0x000000ff2cc4d208 */ /* 0x001fe20000800000 */
[----:B------:R-:W-:Y:S05]  /*30e0*/  @!P5 BRA `(.L_x_6753) ;  /* 0x000000800000d947 */ /* 0x000fea0003800000 */
[----:B----4-:R-:W-:Y:S02]  /*30f0*/  ISETP.NE.AND P2, PT, R252, RZ, PT ;  /* 0x000000fffc00720c */ /* 0x010fe40003f45270 */
[----:B------:R-:W-:Y:S02]  /*3100*/  ISETP.NE.U32.AND P1, PT, RZ, c[0x0][0x218], PT ;  /* 0x00008600ff007a0c */ /* 0x000fe40003f25070 */
[----:B------:R-:W-:Y:S02]  /*3110*/  FSEL R196, R217, RZ, !P2 ;  /* 0x000000ffd9c47208 */ /* 0x000fe40005000000 */
[----:B------:R-:W-:-:S03]  /*3120*/  ISETP.NE.AND.EX P1, PT, RZ, c[0x0][0x21c], PT, P1 ;  /* 0x00008700ff007a0c */ /* 0x000fc60003f25310 */
[----:B------:R-:W-:-:S04]  /*3130*/  FFMA.FTZ R196, R4, R218, R196 ;  /* 0x000000da04c47223 */ /* 0x000fc800000100c4 */
[----:B------:R-:W-:-:S04]  /*3140*/  FADD.FTZ R196, R194, -R196 ;  /* 0x800000c4c2c47221 */ /* 0x000fc80000010000 */
[----:B------:R-:W-:-:S04]  /*3150*/  FMUL.FTZ R196, R2, R196 ;  /* 0x000000c402c47220 */ /* 0x000fc80000410000 */
[----:B------:R-:W-:Y:S02]  /*3160*/  @P1 FADD.FTZ R196, R44, R196 ;  /* 0x000000c42cc41221 */ /* 0x000fe40000010000 */
.L_x_6753:
[----:B----4-:R-:W-:Y:S05]  /*3170*/  BSYNC B1 ;  /* 0x0000000000017941 */ /* 0x010fea0003800000 */
.L_x_6752:
[----:B-----5:R-:W-:Y:S01]  /*3180*/  @P4 PRMT R197, RZ, 0x5410, R156 ;  /* 0x00005410ffc54816 */ /* 0x020fe2000000009c */
[----:B------:R-:W-:Y:S01]  /*3190*/  @P4 FMUL.FTZ R199, R196, c[0x0][0x1ec] ;  /* 0x00007b00c4c74a20 */ /* 0x000fe20000410000 */
[----:B------:R-:W-:Y:S03]  /*31a0*/  BSSY B1, `(.L_x_6754) ;  /* 0x000000e000017945 */ /* 0x000fe60003800000 */
[----:B------:R-:W-:Y:S01]  /*31b0*/  @P4 FFMA.FTZ R84, R199, R197, R84 ;  /* 0x000000c5c7544223 */ /* 0x000fe20000010054 */
[----:B------:R-:W-:Y:S01]  /*31c0*/  @!P5 FSEL R197, R45, RZ, P0 ;  /* 0x000000ff2dc5d208 */ /* 0x000fe20000000000 */
[----:B------:R-:W-:Y:S05]  /*31d0*/  @!P5 BRA `(.L_x_6755) ;  /* 0x000000a00000d947 */ /* 0x000fea0003800000 */
[----:B------:R-:W3:Y:S04]  /*31e0*/  LDL R214, [R1+0x60] ;  /* 0x0000600001d67983 */ /* 0x000ee80000100800 */
[----:B------:R-:W4:Y:S01]  /*31f0*/  LDL R198, [R1+0x30] ;  /* 0x0000300001c67983 */ /* 0x000f220000100800 */
[----:B------:R-:W-:-:S02]  /*3200*/  ISETP.NE.AND P1, PT, R252, RZ, PT ;  /* 0x000000fffc00720c */ /* 0x000fc40003f25270 */
[----:B------:R-:W-:Y:S02]  /*3210*/  ISETP.NE.U32.AND P0, PT, RZ, c[0x0][0x218], PT ;  /* 0x00008600ff007a0c */ /* 0x000fe40003f05070 */
[----:B------:R-:W-:Y:S02]  /*3220*/  FSEL R197, R217, RZ, !P1 ;  /* 0x000000ffd9c57208 */ /* 0x000fe40004800000 */
[----:B------:R-:W-:-:S03]  /*3230*/  ISETP.NE.AND.EX P0, PT, RZ, c[0x0][0x21c], PT, P0 ;  /* 0x00008700ff007a0c */ /* 0x000fc60003f05300 */
[----:B---3--:R-:W-:-:S04]  /*3240*/  FFMA.FTZ R197, R214, R218, R197 ;  /* 0x000000dad6c57223 */ /* 0x008fc800000100c5 */
[----:B----4-:R-:W-:-:S04]  /*3250*/  FADD.FTZ R197, R198, -R197 ;  /* 0x800000c5c6c57221 */ /* 0x010fc80000010000 */
[----:B------:R-:W-:-:S04]  /*3260*/  FMUL.FTZ R197, R2, R197 ;  /* 0x000000c502c57220 */ /* 0x000fc80000410000 */
[----:B------:R-:W-:Y:S02]  /*3270*/  @P0 FADD.FTZ R197, R45, R197 ;  /* 0x000000c52dc50221 */ /* 0x000fe40000010000 */
.L_x_6755:
[----:B------:R-:W-:Y:S05]  /*3280*/  BSYNC B1 ;  /* 0x0000000000017941 */ /* 0x000fea0003800000 */
.L_x_6754:
[----:B------:R-:W3:Y:S04]  /*3290*/  LDL R240, [R1+0xf8] ;  /* 0x0000f80001f07983 */ /* 0x000ee80000100800 */
[----:B------:R-:W4:Y:S01]  /*32a0*/  LDL R215, [R1+0xfc] ;  /* 0x0000fc0001d77983 */ /* 0x000f220000100800 */
[----:B------:R-:W-:Y:S01]  /*32b0*/  @P4 PRMT R214, RZ, 0x7610, R156 ;  /* 0x00007610ffd64816 */ /* 0x000fe2000000009c */
[----:B------:R-:W-:Y:S01]  /*32c0*/  @P4 FMUL.FTZ R198, R197, c[0x0][0x1ec] ;  /* 0x00007b00c5c64a20 */ /* 0x000fe20000410000 */
[----:B------:R-:W-:Y:S01]  /*32d0*/  @!P5 ISETP.NE.U32.AND P1, PT, RZ, c[0x0][0x218], PT ;  /* 0x00008600ff00da0c */ /* 0x000fe20003f25070 */
[----:B------:R-:W-:Y:S01]  /*32e0*/  BSSY B1, `(.L_x_6756) ;  /* 0x0000017000017945 */ /* 0x000fe20003800000 */
[----:B------:R-:W-:Y:S01]  /*32f0*/  @!P5 ISETP.NE.U32.AND P0, PT, RZ, c[0x0][0x218], PT ;  /* 0x00008600ff00da0c */ /* 0x000fe20003f05070 */
[----:B------:R-:W-:Y:S01]  /*3300*/  @P4 FFMA.FTZ R85, R198, R214, R85 ;  /* 0x000000d6c6554223 */ /* 0x000fe20000010055 */
[----:B------:R-:W-:-:S02]  /*3310*/  @!P5 ISETP.NE.AND.EX P1, PT, RZ, c[0x0][0x21c], PT, P1 ;  /* 0x00008700ff00da0c */ /* 0x000fc40003f25310 */
[----:B------:R-:W-:Y:S01]  /*3320*/  @!P5 ISETP.NE.AND.EX P0, PT, RZ, c[0x0][0x21c], PT, P0 ;  /* 0x00008700ff00da0c */ /* 0x000fe20003f05300 */
[----:B---3--:R-:W-:Y:S02]  /*3330*/  @P4 FMUL.FTZ R199, R240, R199 ;  /* 0x000000c7f0c74220 */ /* 0x008fe40000410000 */
[----:B----4-:R-:W-:-:S03]  /*3340*/  @P4 FMUL.FTZ R198, R215, R198 ;  /* 0x000000c6d7c64220 */ /* 0x010fc60000410000 */
[----:B------:R-:W-:Y:S02]  /*3350*/  @P4 F2FP.BF16.PACK_AB R199, RZ, R199 ;  /* 0x000000c7ffc7423e */ /* 0x000fe400000010ff */
[----:B------:R-:W-:Y:S02]  /*3360*/  @P4 F2FP.BF16.PACK_AB R198, RZ, R198 ;  /* 0x000000c6ffc6423e */ /* 0x000fe400000010ff */
[----:B------:R-:W-:-:S04]  /*3370*/  @P4 PRMT R144, R199, 0x7610, R144 ;  /* 0x00007610c7904816 */ /* 0x000fc80000000090 */
[----:B------:R-:W-:Y:S02]  /*3380*/  @P4 PRMT R144, R144, 0x5410, R198 ;  /* 0x0000541090904816 */ /* 0x000fe400000000c6 */
[----:B------:R-:W-:Y:S01]  /*3390*/  @!P5 FSEL R198, R46, RZ, P1 ;  /* 0x000000ff2ec6d208 */ /* 0x000fe20000800000 */
[----:B------:R-:W-:Y:S05]  /*33a0*/  @!P5 BRA `(.L_x_6757) ;  /* 0x000000a00000d947 */ /* 0x000fea0003800000 */
[----:B------:R-:W3:Y:S04]  /*33b0*/  LDL R240, [R1+0x5c] ;  /* 0x00005c0001f07983 */ /* 0x000ee80000100800 */
[----:B------:R-:W4:Y:S01]  /*33c0*/  LDL R215, [R1+0x2c] ;  /* 0x00002c0001d77983 */ /* 0x000f220000100800 */
[----:B------:R-:W-:Y:S02]  /*33d0*/  ISETP.NE.AND P2, PT, R252, RZ, PT ;  /* 0x000000fffc00720c */ /* 0x000fe40003f45270 */
[----:B------:R-:W-:-:S02]  /*33e0*/  ISETP.NE.U32.AND P1, PT, RZ, c[0x0][0x218], PT ;  /* 0x00008600ff007a0c */ /* 0x000fc40003f25070 */
[----:B------:R-:W-:Y:S02]  /*33f0*/  FSEL R198, R217, RZ, !P2 ;  /* 0x000000ffd9c67208 */ /* 0x000fe40005000000 */
[----:B------:R-:W-:-:S03]  /*3400*/  ISETP.NE.AND.EX P1, PT, RZ, c[0x0][0x21c], PT, P1 ;  /* 0x00008700ff007a0c */ /* 0x000fc60003f25310 */
[----:B---3--:R-:W-:-:S04]  /*3410*/  FFMA.FTZ R198, R240, R218, R198 ;  /* 0x000000daf0c67223 */ /* 0x008fc800000100c6 */
[----:B----4-:R-:W-:-:S04]  /*3420*/  FADD.FTZ R198, R215, -R198 ;  /* 0x800000c6d7c67221 */ /* 0x010fc80000010000 */
[----:B------:R-:W-:-:S04]  /*3430*/  FMUL.FTZ R198, R2, R198 ;  /* 0x000000c602c67220 */ /* 0x000fc80000410000 */
[----:B------:R-:W-:Y:S02]  /*3440*/  @P1 FADD.FTZ R198, R46, R198 ;  /* 0x000000c62ec61221 */ /* 0x000fe40000010000 */
.L_x_6757:
[----:B------:R-:W-:Y:S05]  /*3450*/  BSYNC B1 ;  /* 0x0000000000017941 */ /* 0x000fea0003800000 */
.L_x_6756:
[----:B------:R-:W-:Y:S01]  /*3460*/  @P4 PRMT R199, RZ, 0x5410, R157 ;  /* 0x00005410ffc74816 */ /* 0x000fe2000000009d */
        /* <DEDUP_REMOVED lines=15> */
.L_x_6759:
[----:B------:R-:W-:Y:S05]  /*3560*/  BSYNC B1 ;  /* 0x0000000000017941 */ /* 0x000fea0003800000 */
.L_x_6758:
        /* <DEDUP_REMOVED lines=9> */
[----:B------:R-:W-:Y:S02]  /*3600*/  @!P5 ISETP.NE.AND.EX P0, PT, RZ, c[0x0][0x21c], PT, P0 ;  /* 0x00008700ff00da0c */ /* 0x000fe40003f05300 */
[----:B------:R-:W-:Y:S01]  /*3610*/  @!P5 FSEL R245, R40, RZ, P1 ;  /* 0x000000ff28f5d208 */ /* 0x000fe20000800000 */
[----:B---3--:R-:W-:Y:S02]  /*3620*/  @P4 FMUL.FTZ R215, R243, R215 ;  /* 0x000000d7f3d74220 */ /* 0x008fe40000410000 */
[----:B----4-:R-:W-:-:S03]  /*3630*/  @P4 FMUL.FTZ R214, R242, R214 ;  /* 0x000000d6f2d64220 */ /* 0x010fc60000410000 */
[----:B------:R-:W-:Y:S02]  /*3640*/  @P4 F2FP.BF16.PACK_AB R241, RZ, R215 ;  /* 0x000000d7fff1423e */ /* 0x000fe400000010ff */
[----:B------:R-:W-:Y:S01]  /*3650*/  @P4 F2FP.BF16.PACK_AB R240, RZ, R214 ;  /* 0x000000d6fff0423e */ /* 0x000fe200000010ff */
        /* <DEDUP_REMOVED lines=11> */
.L_x_6761:
[----:B------:R-:W-:Y:S05]  /*3710*/  BSYNC B1 ;  /* 0x0000000000017941 */ /* 0x000fea0003800000 */
.L_x_6760:
[----:B------:R-:W-:Y:S01]  /*3720*/  @P4 PRMT R215, RZ, 0x5410, R158 ;  /* 0x00005410ffd74816 */ /* 0x000fe2000000009e */
[----:B------:R-:W-:Y:S01]  /*3730*/  @P4 FMUL.FTZ R214, R245, c[0x0][0x1ec] ;  /* 0x00007b00f5d64a20 */ /* 0x000fe20000410000 */
[----:B------:R-:W-:Y:S01]  /*3740*/  BSSY B1, `(.L_x_6762) ;  /* 0x000000e000017945 */ /* 0x000fe20003800000 */
[----:B------:R-:W-:Y:S02]  /*3750*/  @!P5 FSEL R244, R41, RZ, P0 ;  /* 0x000000ff29f4d208 */ /* 0x000fe40000000000 */
[----:B------:R-:W-:Y:S01]  /*3760*/  @P4 FFMA.FTZ R80, R214, R215, R80 ;  /* 0x000000d7d6504223 */ /* 0x000fe20000010050 */
        /* <DEDUP_REMOVED lines=11> */
.L_x_6763:
[----:B------:R-:W-:Y:S05]  /*3820*/  BSYNC B1 ;  /* 0x0000000000017941 */ /* 0x000fea0003800000 */
.L_x_6762:
[----:B------:R-:W-:Y:S01]  /*3830*/  @P4 PRMT R242, RZ, 0x7610, R158 ;  /* 0x00007610fff24816 */ /* 0x000fe2000000009e */
[----:B------:R-:W-:Y:S01]  /*3840*/  @P4 FMUL.FTZ R215, R244, c[0x0][0x1ec] ;  /* 0x00007b00f4d74a20 */ /* 0x000fe20000410000 */
[----:B------:R-:W3:Y:S03]  /*3850*/  LDL R243, [R1+0x9c] ;  /* 0x00009c0001f37983 */ /* 0x000ee60000100800 */
[----:B------:R-:W-:Y:S02]  /*3860*/  @P4 FFMA.FTZ R81, R215, R242, R81 ;  /* 0x000000f2d7514223 */ /* 0x000fe40000010051 */
[----:B------:R-:W4:Y:S01]  /*3870*/  LDL R242, [R1+0x98] ;  /* 0x0000980001f27983 */ /* 0x000f220000100800 */
[----:B------:R-:W-:Y:S01]  /*3880*/  @!P5 ISETP.NE.U32.AND P2, PT, RZ, c[0x0][0x218], PT ;  /* 0x00008600ff00da0c */ /* 0x000fe20003f45070 */
[----:B------:R-:W-:Y:S01]  /*3890*/  BSSY B1, `(.L_x_6764) ;  /* 0x000001a000017945 */ /* 0x000fe20003800000 */
[----:B------:R-:W-:-:S02]  /*38a0*/  @P4 PRMT R145, R241, 0x7610, R145 ;  /* 0x00007610f1914816 */ /* 0x000fc40000000091 */
[----:B------:R-:W-:Y:S02]  /*38b0*/  @!P5 ISETP.NE.U32.AND P1, PT, RZ, c[0x0][0x218], PT ;  /* 0x00008600ff00da0c */ /* 0x000fe40003f25070 */
[----:B------:R-:W-:Y:S02]  /*38c0*/  ISETP.NE.U32.AND P0, PT, RZ, c[0x0][0x258], PT ;  /* 0x00009600ff007a0c */ /* 0x000fe40003f05070 */
[----:B------:R-:W-:Y:S02]  /*38d0*/  @!P5 ISETP.NE.AND.EX P2, PT, RZ, c[0x0][0x21c], PT, P2 ;  /* 0x00008700ff00da0c */ /* 0x000fe40003f45320 */
[----:B------:R-:W-:Y:S02]  /*38e0*/  @P4 PRMT R145, R145, 0x5410, R240 ;  /* 0x0000541091914816 */ /* 0x000fe400000000f0 */
[----:B------:R-:W-:Y:S02]  /*38f0*/  @!P5 ISETP.NE.AND.EX P1, PT, RZ, c[0x0][0x21c], PT, P1 ;  /* 0x00008700ff00da0c */ /* 0x000fe40003f25310 */
[----:B------:R-:W-:Y:S01]  /*3900*/  ISETP.NE.AND.EX P0, PT, RZ, c[0x0][0x25c], PT, P0 ;  /* 0x00009700ff007a0c */ /* 0x000fe20003f05300 */
[----:B----4-:R-:W-:-:S02]  /*3910*/  @P4 FMUL.FTZ R242, R242, R214 ;  /* 0x000000d6f2f24220 */ /* 0x010fc40000410000 */
[----:B---3--:R-:W-:Y:S01]  /*3920*/  @P4 FMUL.FTZ R214, R243, R215 ;  /* 0x000000d7f3d64220 */ /* 0x008fe20000410000 */
[----:B------:R-:W-:Y:S02]  /*3930*/  @!P5 FSEL R243, R42, RZ, P2 ;  /* 0x000000ff2af3d208 */ /* 0x000fe40001000000 */
[----:B------:R-:W-:Y:S02]  /*3940*/  @P4 F2FP.BF16.PACK_AB R215, RZ, R242 ;  /* 0x000000f2ffd7423e */ /* 0x000fe400000010ff */
[----:B------:R-:W-:Y:S02]  /*3950*/  @P4 F2FP.BF16.PACK_AB R214, RZ, R214 ;  /* 0x000000d6ffd6423e */ /* 0x000fe400000010ff */
[----:B------:R-:W-:-:S04]  /*3960*/  @P4 PRMT R146, R215, 0x7610, R146 ;  /* 0x00007610d7924816 */ /* 0x000fc80000000092 */
[----:B------:R-:W-:Y:S01]  /*3970*/  @P4 PRMT R146, R146, 0x5410, R214 ;  /* 0x0000541092924816 */ /* 0x000fe200000000d6 */
[----:B------:R-:W-:Y:S05]  /*3980*/  @!P5 BRA `(.L_x_6765) ;  /* 0x000000a00000d947 */ /* 0x000fea0003800000 */
[----:B------:R-:W3:Y:S04]  /*3990*/  LDL R240, [R1+0x4c] ;  /* 0x00004c0001f07983 */ /* 0x000ee80000100800 */
[----:B------:R-:W4:Y:S01]  /*39a0*/  LDL R241, [R1+0x1c] ;  /* 0x00001c0001f17983 */ /* 0x000f220000100800 */
[----:B------:R-:W-:Y:S02]  /*39b0*/  ISETP.NE.AND P3, PT, R252, RZ, PT ;  /* 0x000000fffc00720c */ /* 0x000fe40003f65270 */
[----:B------:R-:W-:Y:S02]  /*39c0*/  ISETP.NE.U32.AND P2, PT, RZ, c[0x0][0x218], PT ;  /* 0x00008600ff007a0c */ /* 0x000fe40003f45070 */
[----:B------:R-:W-:-:S02]  /*39d0*/  FSEL R214, R217, RZ, !P3 ;  /* 0x000000ffd9d67208 */ /* 0x000fc40005800000 */
[----:B------:R-:W-:-:S03]  /*39e0*/  ISETP.NE.AND.EX P2, PT, RZ, c[0x0][0x21c], PT, P2 ;  /* 0x00008700ff007a0c */ /* 0x000fc60003f45320 */
[----:B---3--:R-:W-:-:S04]  /*39f0*/  FFMA.FTZ R214, R240, R218, R214 ;  /* 0x000000daf0d67223 */ /* 0x008fc800000100d6 */
[----:B----4-:R-:W-:-:S04]  /*3a00*/  FADD.FTZ R214, R241, -R214 ;  /* 0x800000d6f1d67221 */ /* 0x010fc80000010000 */
[----:B------:R-:W-:-:S04]  /*3a10*/  FMUL.FTZ R243, R2, R214 ;  /* 0x000000d602f37220 */ /* 0x000fc80000410000 */
[----:B------:R-:W-:Y:S02]  /*3a20*/  @P2 FADD.FTZ R243, R42, R243 ;  /* 0x000000f32af32221 */ /* 0x000fe40000010000 */
.L_x_6765:
[----:B------:R-:W-:Y:S05]  /*3a30*/  BSYNC B1 ;  /* 0x0000000000017941 */ /* 0x000fea0003800000 */
.L_x_6764:
[----:B------:R-:W-:Y:S01]  /*3a40*/  BSSY B1, `(.L_x_6766) ;  /* 0x000000d000017945 */ /* 0x000fe20003800000 */
[----:B------:R-:W-:Y:S01]  /*3a50*/  @!P5 FSEL R242, R43, RZ, P1 ;  /* 0x000000ff2bf2d208 */ /* 0x000fe20000800000 */
        /* <DEDUP_REMOVED lines=11> */
.L_x_6767:
[----:B------:R-:W-:Y:S05]  /*3b10*/  BSYNC B1 ;  /* 0x0000000000017941 */ /* 0x000fea0003800000 */
.L_x_6766:
[----:B------:R-:W3:Y:S04]  /*3b20*/  LDL R214, [R1+0xa0] ;  /* 0x0000a00001d67983 */ /* 0x000ee80000100800 */
[----:B------:R-:W4:Y:S01]  /*3b30*/  LDL R215, [R1+0xa4] ;  /* 0x0000a40001d77983 */ /* 0x000f220000100800 */
[----:B------:R-:W-:Y:S01]  /*3b40*/  @P4 FMUL.FTZ R240, R243, c[0x0][0x1ec] ;  /* 0x00007b00f3f04a20 */ /* 0x000fe20000410000 */
[----:B------:R-:W-:Y:S01]  /*3b50*/  ISETP.NE.U32.AND P1, PT, RZ, c[0x0][0x258], PT ;  /* 0x00009600ff007a0c */ /* 0x000fe20003f25070 */
[----:B------:R-:W-:Y:S01]  /*3b60*/  @P4 FMUL.FTZ R241, R242, c[0x0][0x1ec] ;  /* 0x00007b00f2f14a20 */ /* 0x000fe20000410000 */
[----:B------:R0:W-:Y:S02]  /*3b70*/  STL [R1+0x1a8], R2 ;  /* 0x0001a80201007387 */ /* 0x0001e40000100800 */
[----:B------:R-:W-:-:S04]  /*3b80*/  ISETP.NE.AND.EX P1, PT, RZ, c[0x0][0x25c], PT, P1 ;  /* 0x00009700ff007a0c */ /* 0x000fc80003f25310 */
[----:B------:R-:W-:Y:S02]  /*3b90*/  SEL R196, R196, R108, P1 ;  /* 0x0000006cc4c47207 */ /* 0x000fe40000800000 */
[----:B------:R-:W-:Y:S02]  /*3ba0*/  SEL R197, R197, R109, P1 ;  /* 0x0000006dc5c57207 */ /* 0x000fe40000800000 */
[----:B------:R-:W-:Y:S02]  /*3bb0*/  SEL R198, R198, R110, P1 ;  /* 0x0000006ec6c67207 */ /* 0x000fe40000800000 */
[----:B------:R-:W-:Y:S01]  /*3bc0*/  SEL R199, R199, R111, P1 ;  /* 0x0000006fc7c77207 */ /* 0x000fe20000800000 */
[----:B---3--:R-:W-:Y:S02]  /*3bd0*/  @P4 FMUL.FTZ R214, R214, R240 ;  /* 0x000000f0d6d64220 */ /* 0x008fe40000410000 */
[----:B----4-:R-:W-:-:S03]  /*3be0*/  @P4 FMUL.FTZ R215, R215, R241 ;  /* 0x000000f1d7d74220 */ /* 0x010fc60000410000 */
[----:B------:R-:W-:-:S04]  /*3bf0*/  @P4 F2FP.BF16.PACK_AB R214, RZ, R214 ;  /* 0x000000d6ffd6423e */ /* 0x000fc800000010ff */
[----:B0-----:R-:W-:Y:S02]  /*3c00*/  PRMT R2, R214, 0x7610, R2 ;  /* 0x00007610d6027816 */ /* 0x001fe40000000002 */
[----:B------:R-:W-:Y:S02]  /*3c10*/  @P0 MOV R214, 0x20 ;  /* 0x0000002000d60802 */ /* 0x000fe40000000f00 */
[----:B------:R-:W-:Y:S02]  /*3c20*/  @P4 PRMT R147, R2, 0x7610, R147 ;  /* 0x0000761002934816 */ /* 0x000fe40000000093 */
[----:B------:R0:W5:Y:S01]  /*3c30*/  LDL.LU R2, [R1+0x1a8] ;  /* 0x0001a80001027983 */ /* 0x0001620000300800 */
[----:B------:R-:W-:Y:S01]  /*3c40*/  @P4 F2FP.BF16.PACK_AB R252, RZ, R215 ;  /* 0x000000d7fffc423e */ /* 0x000fe200000010ff */
[----:B------:R-:W-:-:S05]  /*3c50*/  @P0 IMAD.WIDE.U32 R214, R0, R214, c[0x0][0x258] ;  /* 0x0000960000d60625 */ /* 0x000fca00078e00d6 */
[----:B------:R1:W-:Y:S01]  /*3c60*/  @P0 STG.E.128 [R214.64], R196 ;  /* 0x000000c4d6000986 */ /* 0x0003e2000c101d04 */
[----:B------:R-:W-:Y:S02]  /*3c70*/  @P4 PRMT R147, R147, 0x5410, R252 ;  /* 0x0000541093934816 */ /* 0x000fe400000000fc */
[----:B-1----:R-:W-:Y:S02]  /*3c80*/  SEL R196, R245, R96, P1 ;  /* 0x00000060f5c47207 */ /* 0x002fe40000800000 */
[----:B------:R-:W-:Y:S02]  /*3c90*/  SEL R197, R244, R97, P1 ;  /* 0x00000061f4c57207 */ /* 0x000fe40000800000 */
[----:B------:R-:W-:Y:S02]  /*3ca0*/  SEL R198, R243, R98, P1 ;  /* 0x00000062f3c67207 */ /* 0x000fe40000800000 */
[----:B------:R-:W-:-:S05]  /*3cb0*/  SEL R199, R242, R99, P1 ;  /* 0x00000063f2c77207 */ /* 0x000fca0000800000 */
[----:B------:R1:W-:Y:S01]  /*3cc0*/  @P0 STG.E.128 [R214.64+0x10], R196 ;  /* 0x000010c4d6000986 */ /* 0x0003e2000c101d04 */
[----:B------:R-:W3:Y:S01]  /*3cd0*/  LDC.U8 R245, c[0x0][0x1f0] ;  /* 0x00007c00fff57b82 */ /* 0x000ee20000000000 */
[----:B-1----:R-:W-:-:S05]  /*3ce0*/  @P4 MOV R196, 0x10 ;  /* 0x0000001000c44802 */ /* 0x002fca0000000f00 */
[----:B------:R-:W-:-:S05]  /*3cf0*/  @P4 IMAD.WIDE.U32 R196, R216, R196, c[0x0][0x248] ;  /* 0x00009200d8c44625 */ /* 0x000fca00078e00c4 */
[----:B------:R1:W-:Y:S01]  /*3d00*/  @P4 STG.E.128 [R196.64], R144 ;  /* 0x00000090c4004986 */ /* 0x0003e2000c101d04 */
[----:B------:R-:W-:Y:S02]  /*3d10*/  @!P5 ISETP.NE.U32.AND P3, PT, RZ, c[0x0][0x218], PT ;  /* 0x00008600ff00da0c */ /* 0x000fe40003f65070 */
[--C-:B------:R-:W-:Y:S01]  /*3d20*/  @P4 PRMT R198, RZ, 0x7610, R159.reuse ;  /* 0x00007610ffc64816 */ /* 0x100fe2000000009f */
[----:B------:R-:W-:Y:S01]  /*3d30*/  BSSY B1, `(.L_x_6768) ;  /* 0x0000016000017945 */ /* 0x000fe20003800000 */
[----:B------:R-:W-:Y:S02]  /*3d40*/  @!P5 ISETP.NE.AND.EX P3, PT, RZ, c[0x0][0x21c], PT, P3 ;  /* 0x00008700ff00da0c */ /* 0x000fe40003f65330 */
[----:B-1----:R-:W-:-:S05]  /*3d50*/  @P4 PRMT R196, RZ, 0x5410, R159 ;  /* 0x00005410ffc44816 */ /* 0x002fca000000009f */
[----:B------:R-:W-:Y:S01]  /*3d60*/  @P4 FFMA.FTZ R82, R240, R196, R82 ;  /* 0x000000c4f0524223 */ /* 0x000fe20000010052 */
[----:B------:R-:W-:Y:S02]  /*3d70*/  @P4 MOV R196, 0x10 ;  /* 0x0000001000c44802 */ /* 0x000fe40000000f00 */
[----:B------:R-:W-:-:S05]  /*3d80*/  IADD3 R240, R216, 0x20, RZ ;  /* 0x00000020d8f07810 */ /* 0x000fca0007ffe0ff */
[----:B------:R-:W-:Y:S01]  /*3d90*/  @P4 IMAD.WIDE.U32 R196, R240, R196, c[0x0][0x170] ;  /* 0x00005c00f0c44625 */ /* 0x000fe200078e00c4 */
[----:B------:R-:W-:-:S03]  /*3da0*/  @!P5 ISETP.NE.U32.AND P2, PT, RZ, c[0x0][0x218], PT ;  /* 0x00008600ff00da0c */ /* 0x000fc60003f45070 */
[----:B------:R-:W-:Y:S01]  /*3db0*/  @P4 FFMA.FTZ R83, R241, R198, R83 ;  /* 0x000000c6f1534223 */ /* 0x000fe20000010053 */
[----:B------:R1:W5:Y:S02]  /*3dc0*/  @P4 LDG.E.128 R156, [R196.64] ;  /* 0x00000004c49c4981 */ /* 0x000364000c1e1d00 */
[----:B-1----:R-:W-:Y:S01]  /*3dd0*/  @!P5 FSEL R196, R36, RZ, P3 ;  /* 0x000000ff24c4d208 */ /* 0x002fe20001800000 */
[----:B------:R-:W-:Y:S05]  /*3de0*/  @!P5 BRA `(.L_x_6769) ;  /* 0x000000a00000d947 */ /* 0x000fea0003800000 */
[----:B0--3--:R-:W3:Y:S04]  /*3df0*/  LDL R243, [R1+0x44] ;  /* 0x0000440001f37983 */ /* 0x009ee80000100800 */
[----:B------:R-:W4:Y:S01]  /*3e00*/  LDL R244, [R1+0x14] ;  /* 0x0000140001f47983 */ /* 0x000f220000100800 */
[----:B------:R-:W-:Y:S02]  /*3e10*/  ISETP.NE.AND P6, PT, R245, RZ, PT ;  /* 0x000000fff500720c */ /* 0x000fe40003fc5270 */
[----:B------:R-:W-:-:S02]  /*3e20*/  ISETP.NE.U32.AND P3, PT, RZ, c[0x0][0x218], PT ;  /* 0x00008600ff007a0c */ /* 0x000fc40003f65070 */
[----:B------:R-:W-:Y:S02]  /*3e30*/  FSEL R196, R217, RZ, !P6 ;  /* 0x000000ffd9c47208 */ /* 0x000fe40007000000 */
[----:B------:R-:W-:-:S03]  /*3e40*/  ISETP.NE.AND.EX P3, PT, RZ, c[0x0][0x21c], PT, P3 ;  /* 0x00008700ff007a0c */ /* 0x000fc60003f65330 */
[----:B---3--:R-:W-:-:S04]  /*3e50*/  FFMA.FTZ R196, R243, R218, R196 ;  /* 0x000000daf3c47223 */ /* 0x008fc800000100c4 */
[----:B----4-:R-:W-:-:S04]  /*3e60*/  FADD.FTZ R196, R244, -R196 ;  /* 0x800000c4f4c47221 */ /* 0x010fc80000010000 */
[----:B-----5:R-:W-:-:S04]  /*3e70*/  FMUL.FTZ R196, R2, R196 ;  /* 0x000000c402c47220 */ /* 0x020fc80000410000 */
[----:B------:R-:W-:Y:S02]  /*3e80*/  @P3 FADD.FTZ R196, R36, R196 ;  /* 0x000000c424c43221 */ /* 0x000fe40000010000 */
.L_x_6769:
[----:B0--3--:R-:W-:Y:S05]  /*3e90*/  BSYNC B1 ;  /* 0x0000000000017941 */ /* 0x009fea0003800000 */
.L_x_6768:
[----:B-----5:R-:W-:Y:S01]  /*3ea0*/  @P4 PRMT R197, RZ, 0x5410, R156 ;  /* 0x00005410ffc54816 */ /* 0x020fe2000000009c */
[----:B------:R-:W-:Y:S01]  /*3eb0*/  @P4 FMUL.FTZ R214, R196, c[0x0][0x1ec] ;  /* 0x00007b00c4d64a20 */ /* 0x000fe20000410000 */
[----:B------:R-:W-:Y:S01]  /*3ec0*/  @!P5 ISETP.NE.AND.EX P2, PT, RZ, c[0x0][0x21c], PT, P2 ;  /* 0x00008700ff00da0c */ /* 0x000fe20003f45320 */
[----:B------:R-:W-:Y:S01]  /*3ed0*/  BSSY B1, `(.L_x_6770) ;  /* 0x000000f000017945 */ /* 0x000fe20003800000 */
[----:B------:R-:W-:Y:S01]  /*3ee0*/  @!P5 ISETP.NE.U32.AND P3, PT, RZ, c[0x0][0x218], PT ;  /* 0x00008600ff00da0c */ /* 0x000fe20003f65070 */
        /* <DEDUP_REMOVED lines=13> */
.L_x_6771:
[----:B------:R-:W-:Y:S05]  /*3fc0*/  BSYNC B1 ;  /* 0x0000000000017941 */ /* 0x000fea0003800000 */
.L_x_6770:
[----:B------:R-:W-:Y:S01]  /*3fd0*/  @P4 PRMT R198, RZ, 0x7610, R156 ;  /* 0x00007610ffc64816 */ /* 0x000fe2000000009c */
        /* <DEDUP_REMOVED lines=17> */
.L_x_6773:
[----:B------:R-:W-:Y:S05]  /*40f0*/  BSYNC B1 ;  /* 0x0000000000017941 */ /* 0x000fea0003800000 */
.L_x_6772:
[----:B------:R-:W3:Y:S04]  /*4100*/  LDL R215, [R1+0xec] ;  /* 0x0000ec0001d77983 */ /* 0x000ee80000100800 */
[----:B------:R-:W4:Y:S01]  /*4110*/  LDL R241, [R1+0xe8] ;  /* 0x0000e80001f17983 */ /* 0x000f220000100800 */
[----:B------:R-:W-:Y:S01]  /*4120*/  @!P5 ISETP.NE.AND.EX P2, PT, RZ, c[0x0][0x21c], PT, P2 ;  /* 0x00008700ff00da0c */ /* 0x000fe20003f45320 */
[----:B------:R-:W-:Y:S01]  /*4130*/  BSSY B1, `(.L_x_6774) ;  /* 0x0000012000017945 */ /* 0x000fe20003800000 */
[----:B------:R-:W-:Y:S01]  /*4140*/  @!P5 ISETP.NE.U32.AND P3, PT, RZ, c[0x0][0x218], PT ;  /* 0x00008600ff00da0c */ /* 0x000fe20003f65070 */
[----:B---3--:R-:W-:Y:S02]  /*4150*/  @P4 FMUL.FTZ R199, R215, R199 ;  /* 0x000000c7d7c74220 */ /* 0x008fe40000410000 */
[----:B----4-:R-:W-:-:S03]  /*4160*/  @P4 FMUL.FTZ R214, R241, R214 ;  /* 0x000000d6f1d64220 */ /* 0x010fc60000410000 */
[----:B------:R-:W-:Y:S02]  /*4170*/  @P4 F2FP.BF16.PACK_AB R243, RZ, R199 ;  /* 0x000000c7fff3423e */ /* 0x000fe400000010ff */
[----:B------:R-:W-:Y:S02]  /*4180*/  @!P5 FSEL R199, R39, RZ, P2 ;  /* 0x000000ff27c7d208 */ /* 0x000fe40001000000 */
[----:B------:R-:W-:Y:S01]  /*4190*/  @P4 F2FP.BF16.PACK_AB R244, RZ, R214 ;  /* 0x000000d6fff4423e */ /* 0x000fe200000010ff */
        /* <DEDUP_REMOVED lines=11> */
.L_x_6775:
[----:B------:R-:W-:Y:S05]  /*4250*/  BSYNC B1 ;  /* 0x0000000000017941 */ /* 0x000fea0003800000 */
.L_x_6774:
[--C-:B------:R-:W-:Y:S01]  /*4260*/  @P4 PRMT R215, RZ, 0x5410, R157.reuse ;  /* 0x00005410ffd74816 */ /* 0x100fe2000000009d */
[----:B------:R-:W-:Y:S01]  /*4270*/  @P4 FMUL.FTZ R214, R198, c[0x0][0x1ec] ;  /* 0x00007b00c6d64a20 */ /* 0x000fe20000410000 */
[----:B------:R-:W-:Y:S01]  /*4280*/  @!P5 ISETP.NE.U32.AND P2, PT, RZ, c[0x0][0x218], PT ;  /* 0x00008600ff00da0c */ /* 0x000fe20003f45070 */
[----:B------:R-:W-:Y:S01]  /*4290*/  BSSY B1, `(.L_x_6776) ;  /* 0x0000014000017945 */ /* 0x000fe20003800000 */
[----:B------:R-:W-:Y:S01]  /*42a0*/  @P4 PRMT R241, RZ, 0x7610, R157 ;  /* 0x00007610fff14816 */ /* 0x000fe2000000009d */
[----:B------:R-:W-:Y:S01]  /*42b0*/  @P4 FFMA.FTZ R78, R215, R214, R78 ;  /* 0x000000d6d74e4223 */ /* 0x000fe2000001004e */
[----:B------:R-:W-:Y:S01]  /*42c0*/  @!P5 ISETP.NE.AND.EX P2, PT, RZ, c[0x0][0x21c], PT, P2 ;  /* 0x00008700ff00da0c */ /* 0x000fe20003f45320 */
[----:B------:R-:W-:Y:S01]  /*42d0*/  @P4 FMUL.FTZ R215, R199, c[0x0][0x1ec] ;  /* 0x00007b00c7d74a20 */ /* 0x000fe20000410000 */
[----:B------:R-:W-:Y:S02]  /*42e0*/  @!P5 ISETP.NE.AND.EX P3, PT, RZ, c[0x0][0x21c], PT, P3 ;  /* 0x00008700ff00da0c */ /* 0x000fe40003f65330 */
[----:B------:R-:W-:Y:S01]  /*42f0*/  @!P5 FSEL R252, R32, RZ, P2 ;  /* 0x000000ff20fcd208 */ /* 0x000fe20001000000 */
[----:B------:R-:W-:Y:S01]  /*4300*/  @P4 FFMA.FTZ R79, R241, R215, R79 ;  /* 0x000000d7f14f4223 */ /* 0x000fe2000001004f */
[----:B------:R-:W-:Y:S05]  /*4310*/  @!P5 BRA `(.L_x_6777) ;  /* 0x000000b00000d947 */ /* 0x000fea0003800000 */
[----:B------:R-:W3:Y:S01]  /*4320*/  LDL R245, [R1+0x34] ;  /* 0x0000340001f57983 */ /* 0x000ee20000100800 */
[----:B------:R-:W0:Y:S03]  /*4330*/  LDC.U8 R241, c[0x0][0x1f0] ;  /* 0x00007c00fff17b82 */ /* 0x000e260000000000 */
[----:B------:R-:W4:Y:S01]  /*4340*/  LDL R242, [R1] ;  /* 0x0000000001f27983 */ /* 0x000f220000100800 */
[----:B------:R-:W-:-:S04]  /*4350*/  ISETP.NE.U32.AND P2, PT, RZ, c[0x0][0x218], PT ;  /* 0x00008600ff007a0c */ /* 0x000fc80003f45070 */
[----:B------:R-:W-:Y:S02]  /*4360*/  ISETP.NE.AND.EX P2, PT, RZ, c[0x0][0x21c], PT, P2 ;  /* 0x00008700ff007a0c */ /* 0x000fe40003f45320 */
[----:B0-----:R-:W-:-:S04]  /*4370*/  ISETP.NE.AND P6, PT, R241, RZ, PT ;  /* 0x000000fff100720c */ /* 0x001fc80003fc5270 */
[----:B------:R-:W-:-:S05]  /*4380*/  FSEL R241, R217, RZ, !P6 ;  /* 0x000000ffd9f17208 */ /* 0x000fca0007000000 */
[----:B---3--:R-:W-:-:S04]  /*4390*/  FFMA.FTZ R241, R245, R218, R241 ;  /* 0x000000daf5f17223 */ /* 0x008fc800000100f1 */
[----:B----4-:R-:W-:-:S04]  /*43a0*/  FADD.FTZ R241, R242, -R241 ;  /* 0x800000f1f2f17221 */ /* 0x010fc80000010000 */
[----:B------:R-:W-:-:S04]  /*43b0*/  FMUL.FTZ R252, R2, R241 ;  /* 0x000000f102fc7220 */ /* 0x000fc80000410000 */
[----:B------:R-:W-:Y:S02]  /*43c0*/  @P2 FADD.FTZ R252, R32, R252 ;  /* 0x000000fc20fc2221 */ /* 0x000fe40000010000 */
.L_x_6777:
[----:B------:R-:W-:Y:S05]  /*43d0*/  BSYNC B1 ;  /* 0x0000000000017941 */ /* 0x000fea0003800000 */
.L_x_6776:
[----:B------:R-:W-:Y:S01]  /*43e0*/  @P4 PRMT R242, RZ, 0x5410, R158 ;  /* 0x00005410fff24816 */ /* 0x000fe2000000009e */
[----:B------:R-:W-:Y:S01]  /*43f0*/  @P4 FMUL.FTZ R241, R252, c[0x0][0x1ec] ;  /* 0x00007b00fcf14a20 */ /* 0x000fe20000410000 */
[----:B------:R-:W-:Y:S01]  /*4400*/  BSSY B1, `(.L_x_6778) ;  /* 0x000000d000017945 */ /* 0x000fe20003800000 */
[----:B------:R-:W-:Y:S02]  /*4410*/  @!P5 FSEL R245, R33, RZ, P3 ;  /* 0x000000ff21f5d208 */ /* 0x000fe40001800000 */
[----:B------:R-:W-:Y:S01]  /*4420*/  @P4 FFMA.FTZ R72, R242, R241, R72 ;  /* 0x000000f1f2484223 */ /* 0x000fe20000010048 */
[----:B------:R-:W-:Y:S05]  /*4430*/  @!P5 BRA `(.L_x_6779) ;  /* 0x000000900000d947 */ /* 0x000fea0003800000 */
[----:B------:R-:W0:Y:S01]  /*4440*/  LDC.U8 R242, c[0x0][0x1f0] ;  /* 0x00007c00fff27b82 */ /* 0x000e220000000000 */
[----:B------:R-:W-:-:S04]  /*4450*/  ISETP.NE.U32.AND P2, PT, RZ, c[0x0][0x218], PT ;  /* 0x00008600ff007a0c */ /* 0x000fc80003f45070 */
[----:B------:R-:W-:Y:S02]  /*4460*/  ISETP.NE.AND.EX P2, PT, RZ, c[0x0][0x21c], PT, P2 ;  /* 0x00008700ff007a0c */ /* 0x000fe40003f45320 */
[----:B0-----:R-:W-:-:S04]  /*4470*/  ISETP.NE.AND P3, PT, R242, RZ, PT ;  /* 0x000000fff200720c */ /* 0x001fc80003f65270 */
[----:B------:R-:W-:-:S05]  /*4480*/  FSEL R242, R217, RZ, !P3 ;  /* 0x000000ffd9f27208 */ /* 0x000fca0005800000 */
[----:B------:R-:W-:-:S04]  /*4490*/  FFMA.FTZ R242, R251, R218, R242 ;  /* 0x000000dafbf27223 */ /* 0x000fc800000100f2 */
[----:B------:R-:W-:-:S04]  /*44a0*/  FADD.FTZ R242, R249, -R242 ;  /* 0x800000f2f9f27221 */ /* 0x000fc80000010000 */
[----:B------:R-:W-:-:S04]  /*44b0*/  FMUL.FTZ R245, R2, R242 ;  /* 0x000000f202f57220 */ /* 0x000fc80000410000 */
[----:B------:R-:W-:Y:S02]  /*44c0*/  @P2 FADD.FTZ R245, R33, R245 ;  /* 0x000000f521f52221 */ /* 0x000fe40000010000 */
.L_x_6779:
[----:B------:R-:W-:Y:S05]  /*44d0*/  BSYNC B1 ;  /* 0x0000000000017941 */ /* 0x000fea0003800000 */
.L_x_6778:
[----:B------:R-:W-:Y:S04]  /*44e0*/  STL [R1+0x1b0], R3 ;  /* 0x0001b00301007387 */ /* 0x000fe80000100800 */
[----:B------:R0:W-:Y:S04]  /*44f0*/  STL [R1+0x1ac], R2 ;  /* 0x0001ac0201007387 */ /* 0x0001e80000100800 */
[----:B0-----:R-:W3:Y:S04]  /*4500*/  LDL R2, [R1+0xf0] ;  /* 0x0000f00001027983 */ /* 0x001ee80000100800 */
[----:B------:R0:W-:Y:S04]  /*4510*/  STL [R1+0x1a8], R0 ;  /* 0x0001a80001007387 */ /* 0x0001e80000100800 */
[----:B0-----:R-:W4:Y:S01]  /*4520*/  LDL R0, [R1+0xf4] ;  /* 0x0000f40001007983 */ /* 0x001f220000100800 */
[----:B------:R-:W-:Y:S01]  /*4530*/  @P4 PRMT R3, RZ, 0x7610, R158 ;  /* 0x00007610ff034816 */ /* 0x000fe2000000009e */
[----:B------:R-:W-:-:S04]  /*4540*/  @P4 FMUL.FTZ R242, R245, c[0x0][0x1ec] ;  /* 0x00007b00f5f24a20 */ /* 0x000fc80000410000 */
[----:B------:R-:W-:Y:S02]  /*4550*/  @P4 FFMA.FTZ R73, R3, R242, R73 ;  /* 0x000000f203494223 */ /* 0x000fe40000010049 */
[----:B------:R0:W5:Y:S01]  /*4560*/  LDL.LU R3, [R1+0x1b0] ;  /* 0x0001b00001037983 */ /* 0x0001620000300800 */
[----:B---3--:R-:W-:-:S03]  /*4570*/  @P4 FMUL.FTZ R2, R2, R214 ;  /* 0x000000d602024220 */ /* 0x008fc60000410000 */
[----:B------:R-:W3:Y:S01]  /*4580*/  LDL R214, [R1+0x8c] ;  /* 0x00008c0001d67983 */ /* 0x000ee20000100800 */
[----:B----4-:R-:W-:-:S03]  /*4590*/  @P4 FMUL.FTZ R0, R0, R215 ;  /* 0x000000d700004220 */ /* 0x010fc60000410000 */
[----:B------:R-:W4:Y:S01]  /*45a0*/  LDL R215, [R1+0x88] ;  /* 0x0000880001d77983 */ /* 0x000f220000100800 */
[----:B---3--:R-:W-:Y:S01]  /*45b0*/  @P4 FMUL.FTZ R214, R214, R242 ;  /* 0x000000f2d6d64220 */ /* 0x008fe20000410000 */
[----:B------:R-:W-:Y:S02]  /*45c0*/  @P4 F2FP.BF16.PACK_AB R242, RZ, R2 ;  /* 0x00000002fff2423e */ /* 0x000fe400000010ff */
[----:B------:R0:W5:Y:S01]  /*45d0*/  LDL.LU R2, [R1+0x1ac] ;  /* 0x0001ac0001027983 */ /* 0x0001620000300800 */
[----:B----4-:R-:W-:Y:S01]  /*45e0*/  @P4 FMUL.FTZ R215, R215, R241 ;  /* 0x000000f1d7d74220 */ /* 0x010fe20000410000 */
[----:B------:R-:W-:Y:S02]  /*45f0*/  @P4 F2FP.BF16.PACK_AB R241, RZ, R0 ;  /* 0x00000000fff1423e */ /* 0x000fe400000010ff */
[----:B------:R0:W5:Y:S01]  /*4600*/  LDL.LU R0, [R1+0x1a8] ;  /* 0x0001a80001007983 */ /* 0x0001620000300800 */
[----:B------:R-:W-:Y:S02]  /*4610*/  @P4 PRMT R145, R242, 0x7610, R145 ;  /* 0x00007610f2914816 */ /* 0x000fe40000000091 */
[----:B------:R-:W1:Y:S01]  /*4620*/  LDC.U8 R242, c[0x0][0x1f0] ;  /* 0x00007c00fff27b82 */ /* 0x000e620000000000 */
[----:B------:R-:W-:-:S02]  /*4630*/  @P4 F2FP.BF16.PACK_AB R215, RZ, R215 ;  /* 0x000000d7ffd7423e */ /* 0x000fc400000010ff */
[----:B------:R-:W-:Y:S01]  /*4640*/  @!P5 ISETP.NE.U32.AND P3, PT, RZ, c[0x0][0x218], PT ;  /* 0x00008600ff00da0c */ /* 0x000fe20003f65070 */
[----:B------:R-:W-:Y:S01]  /*4650*/  BSSY B1, `(.L_x_6780) ;  /* 0x0000014000017945 */ /* 0x000fe20003800000 */
[----:B------:R-:W-:Y:S02]  /*4660*/  @P4 F2FP.BF16.PACK_AB R214, RZ, R214 ;  /* 0x000000d6ffd6423e */ /* 0x000fe400000010ff */
[----:B------:R-:W-:Y:S02]  /*4670*/  @P4 PRMT R144, R244, 0x7610, R144 ;  /* 0x00007610f4904816 */ /* 0x000fe40000000090 */
[----:B------:R-:W-:Y:S02]  /*4680*/  @!P5 ISETP.NE.U32.AND P2, PT, RZ, c[0x0][0x218], PT ;  /* 0x00008600ff00da0c */ /* 0x000fe40003f45070 */
[----:B------:R-:W-:Y:S02]  /*4690*/  @!P5 ISETP.NE.AND.EX P3, PT, RZ, c[0x0][0x21c], PT, P3 ;  /* 0x00008700ff00da0c */ /* 0x000fe40003f65330 */
[----:B------:R-:W-:-:S02]  /*46a0*/  @P4 PRMT R146, R215, 0x7610, R146 ;  /* 0x00007610d7924816 */ /* 0x000fc40000000092 */
[----:B------:R-:W-:Y:S02]  /*46b0*/  @P4 PRMT R144, R144, 0x5410, R243 ;  /* 0x0000541090904816 */ /* 0x000fe400000000f3 */
[----:B------:R-:W-:Y:S02]  /*46c0*/  @P4 PRMT R145, R145, 0x5410, R241 ;  /* 0x0000541091914816 */ /* 0x000fe400000000f1 */
[----:B------:R-:W-:Y:S02]  /*46d0*/  @!P5 ISETP.NE.AND.EX P2, PT, RZ, c[0x0][0x21c], PT, P2 ;  /* 0x00008700ff00da0c */ /* 0x000fe40003f45320 */
[----:B------:R-:W-:Y:S02]  /*46e0*/  @P4 PRMT R146, R146, 0x5410, R214 ;  /* 0x0000541092924816 */ /* 0x000fe400000000d6 */
[----:B------:R-:W-:Y:S01]  /*46f0*/  @!P5 FSEL R244, R34, RZ, P3 ;  /* 0x000000ff22f4d208 */ /* 0x000fe20001800000 */
[----:B------:R-:W-:Y:S05]  /*4700*/  @!P5 BRA `(.L_x_6781) ;  /* 0x000000800000d947 */ /* 0x000fea0003800000 */
[----:B01----:R-:W-:Y:S02]  /*4710*/  ISETP.NE.AND P6, PT, R242, RZ, PT ;  /* 0x000000fff200720c */ /* 0x003fe40003fc5270 */
[----:B------:R-:W-:-:S02]  /*4720*/  ISETP.NE.U32.AND P3, PT, RZ, c[0x0][0x218], PT ;  /* 0x00008600ff007a0c */ /* 0x000fc40003f65070 */
[----:B------:R-:W-:Y:S02]  /*4730*/  FSEL R214, R217, RZ, !P6 ;  /* 0x000000ffd9d67208 */ /* 0x000fe40007000000 */
[----:B------:R-:W-:-:S03]  /*4740*/  ISETP.NE.AND.EX P3, PT, RZ, c[0x0][0x21c], PT, P3 ;  /* 0x00008700ff007a0c */ /* 0x000fc60003f65330 */
[----:B------:R-:W-:-:S04]  /*4750*/  FFMA.FTZ R214, R248, R218, R214 ;  /* 0x000000daf8d67223 */ /* 0x000fc800000100d6 */
[----:B------:R-:W-:-:S04]  /*4760*/  FADD.FTZ R214, R247, -R214 ;  /* 0x800000d6f7d67221 */ /* 0x000fc80000010000 */
[----:B-----5:R-:W-:-:S04]  /*4770*/  FMUL.FTZ R244, R2, R214 ;  /* 0x000000d602f47220 */ /* 0x020fc80000410000 */
[----:B------:R-:W-:Y:S02]  /*4780*/  @P3 FADD.FTZ R244, R34, R244 ;  /* 0x000000f422f43221 */ /* 0x000fe40000010000 */
.L_x_6781:
[----:B01----:R-:W-:Y:S05]  /*4790*/  BSYNC B1 ;  /* 0x0000000000017941 */ /* 0x003fea0003800000 */
.L_x_6780:
[----:B------:R-:W-:Y:S01]  /*47a0*/  BSSY B1, `(.L_x_6782) ;  /* 0x000000b000017945 */ /* 0x000fe20003800000 */
[----:B------:R-:W-:Y:S01]  /*47b0*/  @!P5 FSEL R243, R35, RZ, P2 ;  /* 0x000000ff23f3d208 */ /* 0x000fe20001000000 */
[----:B------:R-:W-:Y:S05]  /*47c0*/  @!P5 BRA `(.L_x_6783) ;  /* 0x000000800000d947 */ /* 0x000fea0003800000 */
[----:B------:R-:W-:Y:S02]  /*47d0*/  ISETP.NE.AND P3, PT, R242, RZ, PT ;  /* 0x000000fff200720c */ /* 0x000fe40003f65270 */
[----:B------:R-:W-:Y:S02]  /*47e0*/  ISETP.NE.U32.AND P2, PT, RZ, c[0x0][0x218], PT ;  /* 0x00008600ff007a0c */ /* 0x000fe40003f45070 */
[----:B------:R-:W-:Y:S02]  /*47f0*/  FSEL R214, R217, RZ, !P3 ;  /* 0x000000ffd9d67208 */ /* 0x000fe40005800000 */
[----:B------:R-:W-:-:S03]  /*4800*/  ISETP.NE.AND.EX P2, PT, RZ, c[0x0][0x21c], PT, P2 ;  /* 0x00008700ff007a0c */ /* 0x000fc60003f45320 */
[----:B------:R-:W-:-:S04]  /*4810*/  FFMA.FTZ R214, R246, R218, R214 ;  /* 0x000000daf6d67223 */ /* 0x000fc800000100d6 */
[----:B------:R-:W-:-:S04]  /*4820*/  FADD.FTZ R214, R239, -R214 ;  /* 0x800000d6efd67221 */ /* 0x000fc80000010000 */
[----:B-----5:R-:W-:-:S04]  /*4830*/  FMUL.FTZ R243, R2, R214 ;  /* 0x000000d602f37220 */ /* 0x020fc80000410000 */
[----:B------:R-:W-:Y:S02]  /*4840*/  @P2 FADD.FTZ R243, R35, R243 ;  /* 0x000000f323f32221 */ /* 0x000fe40000010000 */
.L_x_6783:
[----:B------:R-:W-:Y:S05]  /*4850*/  BSYNC B1 ;  /* 0x0000000000017941 */ /* 0x000fea0003800000 */
.L_x_6782:
[----:B------:R-:W3:Y:S04]  /*4860*/  LDL R214, [R1+0x90] ;  /* 0x0000900001d67983 */ /* 0x000ee80000100800 */
[----:B------:R-:W4:Y:S01]  /*4870*/  LDL R215, [R1+0x94] ;  /* 0x0000940001d77983 */ /* 0x000f220000100800 */
[----:B------:R-:W-:Y:S02]  /*4880*/  @P4 FMUL.FTZ R241, R244, c[0x0][0x1ec] ;  /* 0x00007b00f4f14a20 */ /* 0x000fe40000410000 */
[----:B------:R-:W-:Y:S01]  /*4890*/  @P4 FMUL.FTZ R242, R243, c[0x0][0x1ec] ;  /* 0x00007b00f3f24a20 */ /* 0x000fe20000410000 */
[----:B-----5:R0:W-:Y:S04]  /*48a0*/  STL [R1+0x1b0], R3 ;  /* 0x0001b00301007387 */ /* 0x0201e80000100800 */
[----:B------:R1:W-:Y:S04]  /*48b0*/  STL [R1+0x1ac], R2 ;  /* 0x0001ac0201007387 */ /* 0x0003e80000100800 */
[----:B------:R2:W-:Y:S01]  /*48c0*/  STL [R1+0x1a8], R0 ;  /* 0x0001a80001007387 */ /* 0x0005e20000100800 */
[----:B------:R-:W-:Y:S01]  /*48d0*/  SEL R196, R196, R108, P1 ;  /* 0x0000006cc4c47207 */ /* 0x000fe20000800000 */
[----:B---3--:R-:W-:-:S02]  /*48e0*/  @P4 FMUL.FTZ R214, R214, R241 ;  /* 0x000000f1d6d64220 */ /* 0x008fc40000410000 */
[----:B----4-:R-:W-:-:S03]  /*48f0*/  @P4 FMUL.FTZ R215, R215, R242 ;  /* 0x000000f2d7d74220 */ /* 0x010fc60000410000 */
[----:B0-----:R-:W-:Y:S02]  /*4900*/  @P4 F2FP.BF16.PACK_AB R3, RZ, R214 ;  /* 0x000000d6ff03423e */ /* 0x001fe400000010ff */
[----:B------:R-:W-:Y:S02]  /*4910*/  @P4 F2FP.BF16.PACK_AB R214, RZ, R215 ;  /* 0x000000d7ffd6423e */ /* 0x000fe400000010ff */
[----:B-1----:R-:W-:Y:S02]  /*4920*/  PRMT R2, R3, 0x7610, R2 ;  /* 0x0000761003027816 */ /* 0x002fe40000000002 */
[----:B--2---:R-:W-:Y:S01]  /*4930*/  PRMT R0, R214, 0x7610, R0 ;  /* 0x00007610d6007816 */ /* 0x004fe20000000000 */
[----:B------:R0:W5:Y:S01]  /*4940*/  LDL.LU R3, [R1+0x1b0] ;  /* 0x0001b00001037983 */ /* 0x0001620000300800 */
[----:B------:R-:W-:-:S05]  /*4950*/  @P0 MOV R214, 0x20 ;  /* 0x0000002000d60802 */ /* 0x000fca0000000f00 */
[----:B------:R-:W-:Y:S01]  /*4960*/  @P0 IMAD.WIDE.U32 R214, R250, R214, c[0x0][0x258] ;  /* 0x00009600fad60625 */ /* 0x000fe200078e00d6 */
[----:B------:R-:W-:Y:S02]  /*4970*/  PRMT R250, R2, 0x7610, R250 ;  /* 0x0000761002fa7816 */ /* 0x000fe400000000fa */
[----:B------:R0:W5:Y:S01]  /*4980*/  LDL.LU R2, [R1+0x1ac] ;  /* 0x0001ac0001027983 */ /* 0x0001620000300800 */
[----:B------:R-:W-:Y:S02]  /*4990*/  SEL R197, R197, R109, P1 ;  /* 0x0000006dc5c57207 */ /* 0x000fe40000800000 */
[----:B------:R-:W-:Y:S02]  /*49a0*/  @P4 PRMT R147, R250, 0x7610, R147 ;  /* 0x00007610fa934816 */ /* 0x000fe40000000093 */
[----:B------:R-:W-:Y:S02]  /*49b0*/  SEL R198, R198, R110, P1 ;  /* 0x0000006ec6c67207 */ /* 0x000fe40000800000 */
[----:B------:R-:W-:-:S02]  /*49c0*/  @P4 PRMT R147, R147, 0x5410, R0 ;  /* 0x0000541093934816 */ /* 0x000fc40000000000 */
[----:B------:R0:W5:Y:S01]  /*49d0*/  LDL.LU R0, [R1+0x1a8] ;  /* 0x0001a80001007983 */ /* 0x0001620000300800 */
[----:B------:R-:W-:-:S05]  /*49e0*/  SEL R199, R199, R111, P1 ;  /* 0x0000006fc7c77207 */ /* 0x000fca0000800000 */
[----:B------:R1:W-:Y:S01]  /*49f0*/  @P0 STG.E.128 [R214.64], R196 ;  /* 0x000000c4d6000986 */ /* 0x0003e2000c101d04 */
[----:B------:R-:W2:Y:S01]  /*4a00*/  LDC.U8 R250, c[0x0][0x1f0] ;  /* 0x00007c00fffa7b82 */ /* 0x000ea20000000000 */
[----:B-1----:R-:W-:Y:S02]  /*4a10*/  SEL R196, R252, R96, P1 ;  /* 0x00000060fcc47207 */ /* 0x002fe40000800000 */
[----:B------:R-:W-:Y:S02]  /*4a20*/  SEL R197, R245, R97, P1 ;  /* 0x00000061f5c57207 */ /* 0x000fe40000800000 */
[----:B------:R-:W-:Y:S02]  /*4a30*/  SEL R198, R244, R98, P1 ;  /* 0x00000062f4c67207 */ /* 0x000fe40000800000 */
[----:B------:R-:W-:-:S05]  /*4a40*/  SEL R199, R243, R99, P1 ;  /* 0x00000063f3c77207 */ /* 0x000fca0000800000 */
[----:B------:R1:W-:Y:S02]  /*4a50*/  @P0 STG.E.128 [R214.64+0x10], R196 ;  /* 0x000010c4d6000986 */ /* 0x0003e4000c101d04 */
[----:B-1----:R-:W-:-:S05]  /*4a60*/  @P4 MOV R196, 0x10 ;  /* 0x0000001000c44802 */ /* 0x002fca0000000f00 */
[----:B------:R-:W-:-:S05]  /*4a70*/  @P4 IMAD.WIDE.U32 R196, R196, R240, c[0x0][0x248] ;  /* 0x00009200c4c44625 */ /* 0x000fca00078e00f0 */
[----:B------:R1:W-:Y:S01]  /*4a80*/  @P4 STG.E.128 [R196.64], R144 ;  /* 0x00000090c4004986 */ /* 0x0003e2000c101d04 */
[----:B------:R-:W-:Y:S02]  /*4a90*/  @!P5 ISETP.NE.U32.AND P3, PT, RZ, c[0x0][0x218], PT ;  /* 0x00008600ff00da0c */ /* 0x000fe40003f65070 */
[--C-:B------:R-:W-:Y:S01]  /*4aa0*/  @P4 PRMT R198, RZ, 0x7610, R159.reuse ;  /* 0x00007610ffc64816 */ /* 0x100fe2000000009f */
[----:B------:R-:W-:Y:S01]  /*4ab0*/  BSSY B1, `(.L_x_6784) ;  /* 0x0000015000017945 */ /* 0x000fe20003800000 */
[----:B------:R-:W-:Y:S02]  /*4ac0*/  @!P5 ISETP.NE.U32.AND P2, PT, RZ, c[0x0][0x218], PT ;  /* 0x00008600ff00da0c */ /* 0x000fe40003f45070 */
[----:B-1----:R-:W-:-:S05]  /*4ad0*/  @P4 PRMT R196, RZ, 0x5410, R159 ;  /* 0x00005410ffc44816 */ /* 0x002fca000000009f */
[----:B------:R-:W-:Y:S01]  /*4ae0*/  @P4 FFMA.FTZ R74, R196, R241, R74 ;  /* 0x000000f1c44a4223 */ /* 0x000fe2000001004a */
[----:B------:R-:W-:Y:S02]  /*4af0*/  @P4 MOV R196, 0x10 ;  /* 0x0000001000c44802 */ /* 0x000fe40000000f00 */
[----:B------:R-:W-:Y:S02]  /*4b00*/  IADD3 R241, R216, 0x40, RZ ;  /* 0x00000040d8f17810 */ /* 0x000fe40007ffe0ff */
[----:B------:R-:W-:-:S03]  /*4b10*/  @!P5 ISETP.NE.AND.EX P3, PT, RZ, c[0x0][0x21c], PT, P3 ;  /* 0x00008700ff00da0c */ /* 0x000fc60003f65330 */
[----:B------:R-:W-:Y:S01]  /*4b20*/  @P4 IMAD.WIDE.U32 R196, R241, R196, c[0x0][0x170] ;  /* 0x00005c00f1c44625 */ /* 0x000fe200078e00c4 */
[----:B------:R-:W-:-:S03]  /*4b30*/  @!P5 ISETP.NE.AND.EX P2, PT, RZ, c[0x0][0x21c], PT, P2 ;  /* 0x00008700ff00da0c */ /* 0x000fc60003f45320 */
[----:B------:R-:W-:Y:S01]  /*4b40*/  @P4 FFMA.FTZ R75, R198, R242, R75 ;  /* 0x000000f2c64b4223 */ /* 0x000fe2000001004b */
[----:B------:R1:W5:Y:S02]  /*4b50*/  @P4 LDG.E.128 R156, [R196.64] ;  /* 0x00000004c49c4981 */ /* 0x000364000c1e1d00 */
[----:B-1----:R-:W-:Y:S01]  /*4b60*/  @!P5 FSEL R196, R28, RZ, P3 ;  /* 0x000000ff1cc4d208 */ /* 0x002fe20001800000 */
[----:B------:R-:W-:Y:S05]  /*4b70*/  @!P5 BRA `(.L_x_6785) ;  /* 0x000000800000d947 */ /* 0x000fea0003800000 */
[----:B0-2---:R-:W-:Y:S02]  /*4b80*/  ISETP.NE.AND P6, PT, R250, RZ, PT ;  /* 0x000000fffa00720c */ /* 0x005fe40003fc5270 */
[----:B------:R-:W-:Y:S02]  /*4b90*/  ISETP.NE.U32.AND P3, PT, RZ, c[0x0][0x218], PT ;  /* 0x00008600ff007a0c */ /* 0x000fe40003f65070 */
[----:B------:R-:W-:Y:S02]  /*4ba0*/  FSEL R196, R217, RZ, !P6 ;  /* 0x000000ffd9c47208 */ /* 0x000fe40007000000 */
[----:B------:R-:W-:-:S03]  /*4bb0*/  ISETP.NE.AND.EX P3, PT, RZ, c[0x0][0x21c], PT, P3 ;  /* 0x00008700ff007a0c */ /* 0x000fc60003f65330 */
[----:B------:R-:W-:-:S04]  /*4bc0*/  FFMA.FTZ R196, R238, R218, R196 ;  /* 0x000000daeec47223 */ /* 0x000fc800000100c4 */
[----:B------:R-:W-:-:S04]  /*4bd0*/  FADD.FTZ R196, R237, -R196 ;  /* 0x800000c4edc47221 */ /* 0x000fc80000010000 */
[----:B-----5:R-:W-:-:S04]  /*4be0*/  FMUL.FTZ R196, R2, R196 ;  /* 0x000000c402c47220 */ /* 0x020fc80000410000 */
[----:B------:R-:W-:Y:S02]  /*4bf0*/  @P3 FADD.FTZ R196, R28, R196 ;  /* 0x000000c41cc43221 */ /* 0x000fe40000010000 */
.L_x_6785:
[----:B0-2---:R-:W-:Y:S05]  /*4c00*/  BSYNC B1 ;  /* 0x0000000000017941 */ /* 0x005fea0003800000 */
.L_x_6784:
[----:B-----5:R-:W-:Y:S01]  /*4c10*/  @P4 PRMT R197, RZ, 0x5410, R156 ;  /* 0x00005410ffc54816 */ /* 0x020fe2000000009c */
[----:B------:R-:W-:Y:S01]  /*4c20*/  @P4 FMUL.FTZ R199, R196, c[0x0][0x1ec] ;  /* 0x00007b00c4c74a20 */ /* 0x000fe20000410000 */
[----:B------:R-:W-:Y:S03]  /*4c30*/  BSSY B1, `(.L_x_6786) ;  /* 0x000000c000017945 */ /* 0x000fe60003800000 */
[----:B------:R-:W-:Y:S01]  /*4c40*/  @P4 FFMA.FTZ R68, R197, R199, R68 ;  /* 0x000000c7c5444223 */ /* 0x000fe20000010044 */
[----:B------:R-:W-:Y:S01]  /*4c50*/  @!P5 FSEL R197, R29, RZ, P2 ;  /* 0x000000ff1dc5d208 */ /* 0x000fe20001000000 */
[----:B------:R-:W-:Y:S05]  /*4c60*/  @!P5 BRA `(.L_x_6787) ;  /* 0x000000800000d947 */ /* 0x000fea0003800000 */
[----:B------:R-:W-:Y:S02]  /*4c70*/  ISETP.NE.AND P3, PT, R250, RZ, PT ;  /* 0x000000fffa00720c */ /* 0x000fe40003f65270 */
[----:B------:R-:W-:Y:S02]  /*4c80*/  ISETP.NE.U32.AND P2, PT, RZ, c[0x0][0x218], PT ;  /* 0x00008600ff007a0c */ /* 0x000fe40003f45070 */
[----:B------:R-:W-:-:S02]  /*4c90*/  FSEL R197, R217, RZ, !P3 ;  /* 0x000000ffd9c57208 */ /* 0x000fc40005800000 */
[----:B------:R-:W-:-:S03]  /*4ca0*/  ISETP.NE.AND.EX P2, PT, RZ, c[0x0][0x21c], PT, P2 ;  /* 0x00008700ff007a0c */ /* 0x000fc60003f45320 */
[----:B------:R-:W-:-:S04]  /*4cb0*/  FFMA.FTZ R197, R236, R218, R197 ;  /* 0x000000daecc57223 */ /* 0x000fc800000100c5 */
[----:B------:R-:W-:-:S04]  /*4cc0*/  FADD.FTZ R197, R235, -R197 ;  /* 0x800000c5ebc57221 */ /* 0x000fc80000010000 */
[----:B------:R-:W-:-:S04]  /*4cd0*/  FMUL.FTZ R197, R2, R197 ;  /* 0x000000c502c57220 */ /* 0x000fc80000410000 */
[----:B------:R-:W-:Y:S02]  /*4ce0*/  @P2 FADD.FTZ R197, R29, R197 ;  /* 0x000000c51dc52221 */ /* 0x000fe40000010000 */
.L_x_6787:
[----:B------:R-:W-:Y:S05]  /*4cf0*/  BSYNC B1 ;  /* 0x0000000000017941 */ /* 0x000fea0003800000 */
.L_x_6786:
[----:B------:R-:W2:Y:S04]  /*4d00*/  LDL R240, [R1+0xdc] ;  /* 0x0000dc0001f07983 */ /* 0x000ea80000100800 */
[----:B------:R-:W3:Y:S01]  /*4d10*/  LDL R243, [R1+0xd8] ;  /* 0x0000d80001f37983 */ /* 0x000ee20000100800 */
[----:B------:R-:W-:Y:S01]  /*4d20*/  @P4 PRMT R214, RZ, 0x7610, R156 ;  /* 0x00007610ffd64816 */ /* 0x000fe2000000009c */
[----:B------:R-:W-:Y:S01]  /*4d30*/  @P4 FMUL.FTZ R198, R197, c[0x0][0x1ec] ;  /* 0x00007b00c5c64a20 */ /* 0x000fe20000410000 */
[----:B------:R-:W-:-:S03]  /*4d40*/  @!P5 ISETP.NE.U32.AND P3, PT, RZ, c[0x0][0x218], PT ;  /* 0x00008600ff00da0c */ /* 0x000fc60003f65070 */
[-C--:B------:R-:W-:Y:S01]  /*4d50*/  @P4 FFMA.FTZ R69, R214, R198.reuse, R69 ;  /* 0x000000c6d6454223 */ /* 0x080fe20000010045 */
[----:B------:R-:W-:Y:S01]  /*4d60*/  @!P5 ISETP.NE.U32.AND P2, PT, RZ, c[0x0][0x218], PT ;  /* 0x00008600ff00da0c */ /* 0x000fe20003f45070 */
[----:B------:R-:W-:Y:S01]  /*4d70*/  BSSY B1, `(.L_x_6788) ;  /* 0x0000011000017945 */ /* 0x000fe20003800000 */
[----:B------:R-:W-:Y:S02]  /*4d80*/  @!P5 ISETP.NE.AND.EX P3, PT, RZ, c[0x0][0x21c], PT, P3 ;  /* 0x00008700ff00da0c */ /* 0x000fe40003f65330 */
[----:B------:R-:W-:Y:S01]  /*4d90*/  @!P5 ISETP.NE.AND.EX P2, PT, RZ, c[0x0][0x21c], PT, P2 ;  /* 0x00008700ff00da0c */ /* 0x000fe20003f45320 */
[----:B--2---:R-:W-:Y:S02]  /*4da0*/  @P4 FMUL.FTZ R198, R240, R198 ;  /* 0x000000c6f0c64220 */ /* 0x004fe40000410000 */
[----:B---3--:R-:W-:-:S03]  /*4db0*/  @P4 FMUL.FTZ R199, R243, R199 ;  /* 0x000000c7f3c74220 */ /* 0x008fc60000410000 */
[----:B------:R-:W-:Y:S02]  /*4dc0*/  @P4 F2FP.BF16.PACK_AB R215, RZ, R198 ;  /* 0x000000c6ffd7423e */ /* 0x000fe400000010ff */
[----:B------:R-:W-:Y:S02]  /*4dd0*/  @!P5 FSEL R198, R30, RZ, P3 ;  /* 0x000000ff1ec6d208 */ /* 0x000fe40001800000 */
[----:B------:R-:W-:Y:S01]  /*4de0*/  @P4 F2FP.BF16.PACK_AB R242, RZ, R199 ;  /* 0x000000c7fff2423e */ /* 0x000fe200000010ff */
[----:B------:R-:W-:Y:S05]  /*4df0*/  @!P5 BRA `(.L_x_6789) ;  /* 0x000000800000d947 */ /* 0x000fea0003800000 */
[----:B------:R-:W-:Y:S02]  /*4e00*/  ISETP.NE.AND P6, PT, R250, RZ, PT ;  /* 0x000000fffa00720c */ /* 0x000fe40003fc5270 */
[----:B------:R-:W-:Y:S02]  /*4e10*/  ISETP.NE.U32.AND P3, PT, RZ, c[0x0][0x218], PT ;  /* 0x00008600ff007a0c */ /* 0x000fe40003f65070 */
[----:B------:R-:W-:Y:S02]  /*4e20*/  FSEL R198, R217, RZ, !P6 ;  /* 0x000000ffd9c67208 */ /* 0x000fe40007000000 */
[----:B------:R-:W-:-:S03]  /*4e30*/  ISETP.NE.AND.EX P3, PT, RZ, c[0x0][0x21c], PT, P3 ;  /* 0x00008700ff007a0c */ /* 0x000fc60003f65330 */
[----:B------:R-:W-:-:S04]  /*4e40*/  FFMA.FTZ R198, R234, R218, R198 ;  /* 0x000000daeac67223 */ /* 0x000fc800000100c6 */
[----:B------:R-:W-:-:S04]  /*4e50*/  FADD.FTZ R198, R233, -R198 ;  /* 0x800000c6e9c67221 */ /* 0x000fc80000010000 */
[----:B------:R-:W-:-:S04]  /*4e60*/  FMUL.FTZ R198, R2, R198 ;  /* 0x000000c602c67220 */ /* 0x000fc80000410000 */
[----:B------:R-:W-:Y:S02]  /*4e70*/  @P3 FADD.FTZ R198, R30, R198 ;  /* 0x000000c61ec63221 */ /* 0x000fe40000010000 */
.L_x_6789:
[----:B------:R-:W-:Y:S05]  /*4e80*/  BSYNC B1 ;  /* 0x0000000000017941 */ /* 0x000fea0003800000 */
.L_x_6788:
[----:B------:R-:W-:Y:S01]  /*4e90*/  @P4 PRMT R199, RZ, 0x5410, R157 ;  /* 0x00005410ffc74816 */ /* 0x000fe2000000009d */
        /* <DEDUP_REMOVED lines=13> */
.L_x_6791:
[----:B------:R-:W-:Y:S05]  /*4f70*/  BSYNC B1 ;  /* 0x0000000000017941 */ /* 0x000fea0003800000 */
.L_x_6790:
[----:B------:R-:W2:Y:S04]  /*4f80*/  LDL R252, [R1+0xe0] ;  /* 0x0000e00001fc7983 */ /* 0x000ea80000100800 */
[----:B------:R-:W3:Y:S01]  /*4f90*/  LDL R245, [R1+0xe4] ;  /* 0x0000e40001f57983 */ /* 0x000ee20000100800 */
[----:B------:R-:W-:Y:S01]  /*4fa0*/  @P4 PRMT R243, RZ, 0x7610, R157 ;  /* 0x00007610fff34816 */ /* 0x000fe2000000009d */
[----:B------:R-:W-:Y:S01]  /*4fb0*/  @P4 FMUL.FTZ R214, R199, c[0x0][0x1ec] ;  /* 0x00007b00c7d64a20 */ /* 0x000fe20000410000 */
[----:B------:R-:W-:Y:S01]  /*4fc0*/  @!P5 ISETP.NE.U32.AND P2, PT, RZ, c[0x0][0x218], PT ;  /* 0x00008600ff00da0c */ /* 0x000fe20003f45070 */
[----:B------:R-:W-:Y:S02]  /*4fd0*/  BSSY B1, `(.L_x_6792) ;  /* 0x0000011000017945 */ /* 0x000fe40003800000 */
[----:B------:R-:W-:Y:S01]  /*4fe0*/  @P4 FFMA.FTZ R71, R243, R214, R71 ;  /* 0x000000d6f3474223 */ /* 0x000fe20000010047 */
[----:B------:R-:W-:Y:S01]  /*4ff0*/  @!P5 ISETP.NE.AND.EX P2, PT, RZ, c[0x0][0x21c], PT, P2 ;  /* 0x00008700ff00da0c */ /* 0x000fe20003f45320 */
[----:B--2---:R-:W-:-:S03]  /*5000*/  @P4 FMUL.FTZ R243, R252, R240 ;  /* 0x000000f0fcf34220 */ /* 0x004fc60000410000 */
[----:B------:R-:W-:Y:S01]  /*5010*/  @!P5 FSEL R252, R24, RZ, P2 ;  /* 0x000000ff18fcd208 */ /* 0x000fe20001000000 */
[----:B---3--:R-:W-:Y:S01]  /*5020*/  @P4 FMUL.FTZ R240, R245, R214 ;  /* 0x000000d6f5f04220 */ /* 0x008fe20000410000 */
[----:B------:R-:W-:-:S04]  /*5030*/  @P4 F2FP.BF16.PACK_AB R214, RZ, R243 ;  /* 0x000000f3ffd6423e */ /* 0x000fc800000010ff */
        /* <DEDUP_REMOVED lines=10> */
.L_x_6793:
[----:B------:R-:W-:Y:S05]  /*50e0*/  BSYNC B1 ;  /* 0x0000000000017941 */ /* 0x000fea0003800000 */
.L_x_6792:
[----:B------:R-:W2:Y:S01]  /*50f0*/  LDL R245, [R1+0x78] ;  /* 0x0000780001f57983 */ /* 0x000ea20000100800 */
[----:B------:R-:W-:Y:S01]  /*5100*/  @P4 PRMT R144, R242, 0x7610, R144 ;  /* 0x00007610f2904816 */ /* 0x000fe20000000090 */
[----:B------:R-:W-:Y:S01]  /*5110*/  @P4 FMUL.FTZ R240, R252, c[0x0][0x1ec] ;  /* 0x00007b00fcf04a20 */ /* 0x000fe20000410000 */
[----:B------:R-:W0:Y:S01]  /*5120*/  LDC.U8 R242, c[0x0][0x1f0] ;  /* 0x00007c00fff27b82 */ /* 0x000e220000000000 */
[----:B------:R-:W-:Y:S01]  /*5130*/  @P4 PRMT R243, RZ, 0x5410, R158 ;  /* 0x00005410fff34816 */ /* 0x000fe2000000009e */
[----:B------:R-:W-:Y:S01]  /*5140*/  BSSY B1, `(.L_x_6794) ;  /* 0x0000012000017945 */ /* 0x000fe20003800000 */
[----:B------:R-:W-:Y:S02]  /*5150*/  @!P5 ISETP.NE.U32.AND P2, PT, RZ, c[0x0][0x218], PT ;  /* 0x00008600ff00da0c */ /* 0x000fe40003f45070 */
[----:B------:R-:W-:Y:S01]  /*5160*/  @P4 PRMT R144, R144, 0x5410, R215 ;  /* 0x0000541090904816 */ /* 0x000fe200000000d7 */
[----:B------:R-:W-:Y:S01]  /*5170*/  @P4 FFMA.FTZ R64, R243, R240, R64 ;  /* 0x000000f0f3404223 */ /* 0x000fe20000010040 */
[----:B------:R-:W-:-:S02]  /*5180*/  @!P5 ISETP.NE.AND.EX P2, PT, RZ, c[0x0][0x21c], PT, P2 ;  /* 0x00008700ff00da0c */ /* 0x000fc40003f45320 */
[----:B------:R-:W-:Y:S02]  /*5190*/  @P4 PRMT R145, R214, 0x7610, R145 ;  /* 0x00007610d6914816 */ /* 0x000fe40000000091 */
[----:B------:R-:W-:Y:S01]  /*51a0*/  @!P5 FSEL R250, R25, RZ, P2 ;  /* 0x000000ff19fad208 */ /* 0x000fe20001000000 */
[----:B--2---:R-:W-:-:S05]  /*51b0*/  @P4 FMUL.FTZ R243, R245, R240 ;  /* 0x000000f0f5f34220 */ /* 0x004fca0000410000 */
[----:B------:R-:W-:Y:S01]  /*51c0*/  @P4 F2FP.BF16.PACK_AB R243, RZ, R243 ;  /* 0x000000f3fff3423e */ /* 0x000fe200000010ff */
[----:B------:R-:W-:Y:S05]  /*51d0*/  @!P5 BRA `(.L_x_6795) ;  /* 0x000000800000d947 */ /* 0x000fea0003800000 */
[----:B0-----:R-:W-:Y:S02]  /*51e0*/  ISETP.NE.AND P3, PT, R242, RZ, PT ;  /* 0x000000fff200720c */ /* 0x001fe40003f65270 */
[----:B------:R-:W-:Y:S02]  /*51f0*/  ISETP.NE.U32.AND P2, PT, RZ, c[0x0][0x218], PT ;  /* 0x00008600ff007a0c */ /* 0x000fe40003f45070 */
[----:B------:R-:W-:Y:S02]  /*5200*/  FSEL R214, R217, RZ, !P3 ;  /* 0x000000ffd9d67208 */ /* 0x000fe40005800000 */
[----:B------:R-:W-:-:S03]  /*5210*/  ISETP.NE.AND.EX P2, PT, RZ, c[0x0][0x21c], PT, P2 ;  /* 0x00008700ff007a0c */ /* 0x000fc60003f45320 */
[----:B------:R-:W-:-:S04]  /*5220*/  FFMA.FTZ R214, R228, R218, R214 ;  /* 0x000000dae4d67223 */ /* 0x000fc800000100d6 */
[----:B------:R-:W-:-:S04]  /*5230*/  FADD.FTZ R214, R227, -R214 ;  /* 0x800000d6e3d67221 */ /* 0x000fc80000010000 */
[----:B------:R-:W-:-:S04]  /*5240*/  FMUL.FTZ R250, R2, R214 ;  /* 0x000000d602fa7220 */ /* 0x000fc80000410000 */
[----:B------:R-:W-:Y:S02]  /*5250*/  @P2 FADD.FTZ R250, R25, R250 ;  /* 0x000000fa19fa2221 */ /* 0x000fe40000010000 */
.L_x_6795:
[----:B0-----:R-:W-:Y:S05]  /*5260*/  BSYNC B1 ;  /* 0x0000000000017941 */ /* 0x001fea0003800000 */
.L_x_6794:
[----:B------:R-:W2:Y:S01]  /*5270*/  LDL R214, [R1+0x7c] ;  /* 0x00007c0001d67983 */ /* 0x000ea20000100800 */
[----:B------:R-:W-:Y:S01]  /*5280*/  @P4 FMUL.FTZ R240, R250, c[0x0][0x1ec] ;  /* 0x00007b00faf04a20 */ /* 0x000fe20000410000 */
[----:B------:R-:W-:Y:S01]  /*5290*/  @!P5 ISETP.NE.U32.AND P3, PT, RZ, c[0x0][0x218], PT ;  /* 0x00008600ff00da0c */ /* 0x000fe20003f65070 */
[----:B------:R-:W-:Y:S01]  /*52a0*/  BSSY B1, `(.L_x_6796) ;  /* 0x0000013000017945 */ /* 0x000fe20003800000 */
[----:B------:R-:W-:Y:S02]  /*52b0*/  @!P5 ISETP.NE.U32.AND P2, PT, RZ, c[0x0][0x218], PT ;  /* 0x00008600ff00da0c */ /* 0x000fe40003f45070 */
[----:B------:R-:W-:Y:S02]  /*52c0*/  @!P5 ISETP.NE.AND.EX P3, PT, RZ, c[0x0][0x21c], PT, P3 ;  /* 0x00008700ff00da0c */ /* 0x000fe40003f65330 */
[----:B------:R-:W-:Y:S02]  /*52d0*/  @P4 PRMT R146, R243, 0x7610, R146 ;  /* 0x00007610f3924816 */ /* 0x000fe40000000092 */
[----:B------:R-:W-:-:S02]  /*52e0*/  @P4 PRMT R145, R145, 0x5410, R244 ;  /* 0x0000541091914816 */ /* 0x000fc400000000f4 */
[----:B------:R-:W-:Y:S02]  /*52f0*/  @!P5 ISETP.NE.AND.EX P2, PT, RZ, c[0x0][0x21c], PT, P2 ;  /* 0x00008700ff00da0c */ /* 0x000fe40003f45320 */
[----:B------:R-:W-:Y:S01]  /*5300*/  @!P5 FSEL R245, R26, RZ, P3 ;  /* 0x000000ff1af5d208 */ /* 0x000fe20001800000 */
[----:B--2---:R-:W-:-:S05]  /*5310*/  @P4 FMUL.FTZ R214, R214, R240 ;  /* 0x000000f0d6d64220 */ /* 0x004fca0000410000 */
[----:B------:R-:W-:-:S04]  /*5320*/  @P4 F2FP.BF16.PACK_AB R214, RZ, R214 ;  /* 0x000000d6ffd6423e */ /* 0x000fc800000010ff */
[----:B------:R-:W-:Y:S01]  /*5330*/  @P4 PRMT R146, R146, 0x5410, R214 ;  /* 0x0000541092924816 */ /* 0x000fe200000000d6 */
        /* <DEDUP_REMOVED lines=9> */
.L_x_6797:
[----:B------:R-:W-:Y:S05]  /*53d0*/  BSYNC B1 ;  /* 0x0000000000017941 */ /* 0x000fea0003800000 */
.L_x_6796:
        /* <DEDUP_REMOVED lines=11> */
.L_x_6799:
[----:B------:R-:W-:Y:S05]  /*5490*/  BSYNC B1 ;  /* 0x0000000000017941 */ /* 0x000fea0003800000 */
.L_x_6798:
[----:B------:R-:W2:Y:S04]  /*54a0*/  LDL R214, [R1+0x80] ;  /* 0x0000800001d67983 */ /* 0x000ea80000100800 */
[----:B------:R-:W3:Y:S01]  /*54b0*/  LDL R215, [R1+0x84] ;  /* 0x0000840001d77983 */ /* 0x000ee20000100800 */
[----:B------:R-:W-:Y:S02]  /*54c0*/  @P4 FMUL.FTZ R243, R245, c[0x0][0x1ec] ;  /* 0x00007b00f5f34a20 */ /* 0x000fe40000410000 */
[----:B------:R-:W-:Y:S01]  /*54d0*/  @P4 FMUL.FTZ R242, R244, c[0x0][0x1ec] ;  /* 0x00007b00f4f24a20 */ /* 0x000fe20000410000 */
[----:B------:R0:W-:Y:S04]  /*54e0*/  STL [R1+0x1b0], R3 ;  /* 0x0001b00301007387 */ /* 0x0001e80000100800 */
[----:B------:R1:W-:Y:S04]  /*54f0*/  STL [R1+0x1ac], R2 ;  /* 0x0001ac0201007387 */ /* 0x0003e80000100800 */
[----:B------:R4:W-:Y:S01]  /*5500*/  STL [R1+0x1a8], R0 ;  /* 0x0001a80001007387 */ /* 0x0009e20000100800 */
[----:B--2---:R-:W-:-:S02]  /*5510*/  @P4 FMUL.FTZ R214, R214, R243 ;  /* 0x000000f3d6d64220 */ /* 0x004fc40000410000 */
[----:B---3--:R-:W-:-:S03]  /*5520*/  @P4 FMUL.FTZ R215, R215, R242 ;  /* 0x000000f2d7d74220 */ /* 0x008fc60000410000 */
[----:B0-----:R-:W-:-:S04]  /*5530*/  @P4 F2FP.BF16.PACK_AB R3, RZ, R214 ;  /* 0x000000d6ff03423e */ /* 0x001fc800000010ff */
[----:B-1----:R-:W-:Y:S02]  /*5540*/  PRMT R2, R3, 0x7610, R2 ;  /* 0x0000761003027816 */ /* 0x002fe40000000002 */
[----:B------:R0:W5:Y:S01]  /*5550*/  LDL.LU R3, [R1+0x1b0] ;  /* 0x0001b00001037983 */ /* 0x0001620000300800 */
[----:B------:R-:W-:-:S03]  /*5560*/  @P4 F2FP.BF16.PACK_AB R214, RZ, R215 ;  /* 0x000000d7ffd6423e */ /* 0x000fc600000010ff */
[----:B------:R-:W2:Y:S01]  /*5570*/  LDL.LU R215, [R1+0x10] ;  /* 0x0000100001d77983 */ /* 0x000ea20000300800 */
[----:B----4-:R-:W-:Y:S02]  /*5580*/  PRMT R0, R214, 0x7610, R0 ;  /* 0x00007610d6007816 */ /* 0x010fe40000000000 */
[----:B------:R-:W-:Y:S02]  /*5590*/  @P4 PRMT R147, R2, 0x7610, R147 ;  /* 0x0000761002934816 */ /* 0x000fe40000000093 */
[----:B------:R0:W5:Y:S02]  /*55a0*/  LDL.LU R2, [R1+0x1ac] ;  /* 0x0001ac0001027983 */ /* 0x0001640000300800 */
[----:B------:R-:W-:Y:S02]  /*55b0*/  @P4 PRMT R147, R147, 0x5410, R0 ;  /* 0x0000541093934816 */ /* 0x000fe40000000000 */
[----:B------:R0:W5:Y:S01]  /*55c0*/  LDL.LU R0, [R1+0x1a8] ;  /* 0x0001a80001007983 */ /* 0x0001620000300800 */
[----:B------:R-:W-:-:S02]  /*55d0*/  @P0 MOV R214, 0x20 ;  /* 0x0000002000d60802 */ /* 0x000fc40000000f00 */
[----:B------:R-:W-:Y:S02]  /*55e0*/  SEL R196, R196, R108, P1 ;  /* 0x0000006cc4c47207 */ /* 0x000fe40000800000 */
[----:B------:R-:W-:Y:S02]  /*55f0*/  SEL R197, R197, R109, P1 ;  /* 0x0000006dc5c57207 */ /* 0x000fe40000800000 */
[----:B------:R-:W-:Y:S02]  /*5600*/  SEL R198, R198, R110, P1 ;  /* 0x0000006ec6c67207 */ /* 0x000fe40000800000 */
[----:B------:R-:W-:Y:S02]  /*5610*/  SEL R199, R199, R111, P1 ;  /* 0x0000006fc7c77207 */ /* 0x000fe40000800000 */
[----:B------:R-:W-:Y:S01]  /*5620*/  @!P5 ISETP.NE.U32.AND P3, PT, RZ, c[0x0][0x218], PT ;  /* 0x00008600ff00da0c */ /* 0x000fe20003f65070 */
[----:B------:R-:W-:Y:S01]  /*5630*/  BSSY B1, `(.L_x_6800) ;  /* 0x0000023000017945 */ /* 0x000fe20003800000 */
[----:B------:R-:W-:-:S02]  /*5640*/  @!P5 ISETP.NE.U32.AND P2, PT, RZ, c[0x0][0x218], PT ;  /* 0x00008600ff00da0c */ /* 0x000fc40003f45070 */
[----:B------:R-:W-:Y:S02]  /*5650*/  @!P5 ISETP.NE.AND.EX P3, PT, RZ, c[0x0][0x21c], PT, P3 ;  /* 0x00008700ff00da0c */ /* 0x000fe40003f65330 */
[----:B------:R-:W-:Y:S01]  /*5660*/  @!P5 ISETP.NE.AND.EX P2, PT, RZ, c[0x0][0x21c], PT, P2 ;  /* 0x00008700ff00da0c */ /* 0x000fe20003f45320 */
[----:B--2---:R-:W-:-:S05]  /*5670*/  @P0 IMAD.WIDE.U32 R214, R215, R214, c[0x0][0x258] ;  /* 0x00009600d7d60625 */ /* 0x004fca00078e00d6 */
[----:B------:R1:W-:Y:S02]  /*5680*/  @P0 STG.E.128 [R214.64], R196 ;  /* 0x000000c4d6000986 */ /* 0x0003e4000c101d04 */
[----:B-1----:R-:W-:Y:S02]  /*5690*/  SEL R196, R252, R96, P1 ;  /* 0x00000060fcc47207 */ /* 0x002fe40000800000 */
[----:B------:R-:W-:Y:S02]  /*56a0*/  SEL R197, R250, R97, P1 ;  /* 0x00000061fac57207 */ /* 0x000fe40000800000 */
[----:B------:R-:W-:Y:S02]  /*56b0*/  SEL R198, R245, R98, P1 ;  /* 0x00000062f5c67207 */ /* 0x000fe40000800000 */
[----:B------:R-:W-:-:S05]  /*56c0*/  SEL R199, R244, R99, P1 ;  /* 0x00000063f4c77207 */ /* 0x000fca0000800000 */
[----:B------:R1:W-:Y:S01]  /*56d0*/  @P0 STG.E.128 [R214.64+0x10], R196 ;  /* 0x000010c4d6000986 */ /* 0x0003e2000c101d04 */
[----:B------:R-:W2:Y:S01]  /*56e0*/  LDC.U8 R250, c[0x0][0x1f0] ;  /* 0x00007c00fffa7b82 */ /* 0x000ea20000000000 */
[----:B-1----:R-:W-:-:S05]  /*56f0*/  @P4 MOV R196, 0x10 ;  /* 0x0000001000c44802 */ /* 0x002fca0000000f00 */
[----:B------:R-:W-:-:S05]  /*5700*/  @P4 IMAD.WIDE.U32 R196, R196, R241, c[0x0][0x248] ;  /* 0x00009200c4c44625 */ /* 0x000fca00078e00f1 */
[----:B------:R1:W-:Y:S01]  /*5710*/  @P4 STG.E.128 [R196.64], R144 ;  /* 0x00000090c4004986 */ /* 0x0003e2000c101d04 */
[----:B------:R-:W-:Y:S02]  /*5720*/  IADD3 R241, R216, 0x60, RZ ;  /* 0x00000060d8f17810 */ /* 0x000fe40007ffe0ff */
[--C-:B------:R-:W-:Y:S02]  /*5730*/  @P4 PRMT R198, RZ, 0x5410, R159.reuse ;  /* 0x00005410ffc64816 */ /* 0x100fe4000000009f */
[----:B------:R-:W-:Y:S02]  /*5740*/  @P4 PRMT R199, RZ, 0x7610, R159 ;  /* 0x00007610ffc74816 */ /* 0x000fe4000000009f */
[----:B-1----:R-:W-:-:S05]  /*5750*/  @P4 PRMT R196, RZ, 0x7610, R158 ;  /* 0x00007610ffc44816 */ /* 0x002fca000000009e */
[----:B------:R-:W-:Y:S01]  /*5760*/  @P4 FFMA.FTZ R65, R196, R240, R65 ;  /* 0x000000f0c4414223 */ /* 0x000fe20000010041 */
[----:B------:R-:W-:-:S05]  /*5770*/  @P4 MOV R196, 0x10 ;  /* 0x0000001000c44802 */ /* 0x000fca0000000f00 */
[----:B------:R-:W-:-:S04]  /*5780*/  @P4 IMAD.WIDE.U32 R196, R241, R196, c[0x0][0x170] ;  /* 0x00005c00f1c44625 */ /* 0x000fc800078e00c4 */
[----:B------:R-:W-:Y:S01]  /*5790*/  @P4 FFMA.FTZ R66, R198, R243, R66 ;  /* 0x000000f3c6424223 */ /* 0x000fe20000010042 */
[----:B------:R1:W5:Y:S01]  /*57a0*/  @P4 LDG.E.128 R156, [R196.64] ;  /* 0x00000004c49c4981 */ /* 0x000362000c1e1d00 */
[----:B------:R-:W-:Y:S01]  /*57b0*/  @P4 FFMA.FTZ R67, R199, R242, R67 ;  /* 0x000000f2c7434223 */ /* 0x000fe20000010043 */
        /* <DEDUP_REMOVED lines=10> */
.L_x_6801:
[----:B0-2---:R-:W-:Y:S05]  /*5860*/  BSYNC B1 ;  /* 0x0000000000017941 */ /* 0x005fea0003800000 */
.L_x_6800:
        /* <DEDUP_REMOVED lines=14> */
.L_x_6803:
[----:B------:R-:W-:Y:S05]  /*5950*/  BSYNC B1 ;  /* 0x0000000000017941 */ /* 0x000fea0003800000 */
.L_x_6802:
        /* <DEDUP_REMOVED lines=24> */
.L_x_6805:
[----:B------:R-:W-:Y:S05]  /*5ae0*/  BSYNC B1 ;  /* 0x0000000000017941 */ /* 0x000fea0003800000 */
.L_x_6804:
        /* <DEDUP_REMOVED lines=14> */
.L_x_6807:
[----:B------:R-:W-:Y:S05]  /*5bd0*/  BSYNC B1 ;  /* 0x0000000000017941 */ /* 0x000fea0003800000 */
.L_x_6806:
[----:B------:R-:W2:Y:S04]  /*5be0*/  LDL R245, [R1+0xd0] ;  /* 0x0000d00001f57983 */ /* 0x000ea80000100800 */
[----:B------:R-:W3:Y:S01]  /*5bf0*/  LDL R244, [R1+0xd4] ;  /* 0x0000d40001f47983 */ /* 0x000ee20000100800 */
[----:B------:R-:W-:Y:S01]  /*5c00*/  @P4 PRMT R243, RZ, 0x7610, R157 ;  /* 0x00007610fff34816 */ /* 0x000fe2000000009d */
[----:B------:R-:W-:Y:S01]  /*5c10*/  @P4 FMUL.FTZ R214, R199, c[0x0][0x1ec] ;  /* 0x00007b00c7d64a20 */ /* 0x000fe20000410000 */
[----:B------:R-:W-:Y:S01]  /*5c20*/  @!P5 ISETP.NE.U32.AND P2, PT, RZ, c[0x0][0x218], PT ;  /* 0x00008600ff00da0c */ /* 0x000fe20003f45070 */
[----:B------:R-:W-:Y:S02]  /*5c30*/  BSSY B1, `(.L_x_6808) ;  /* 0x0000011000017945 */ /* 0x000fe40003800000 */
[----:B------:R-:W-:Y:S01]  /*5c40*/  @P4 FFMA.FTZ R63, R243, R214, R63 ;  /* 0x000000d6f33f4223 */ /* 0x000fe2000001003f */
[----:B------:R-:W-:-:S04]  /*5c50*/  @!P5 ISETP.NE.AND.EX P2, PT, RZ, c[0x0][0x21c], PT, P2 ;  /* 0x00008700ff00da0c */ /* 0x000fc80003f45320 */
[----:B------:R-:W-:Y:S01]  /*5c60*/  @!P5 FSEL R252, R16, RZ, P2 ;  /* 0x000000ff10fcd208 */ /* 0x000fe20001000000 */
[----:B--2---:R-:W-:Y:S02]  /*5c70*/  @P4 FMUL.FTZ R242, R245, R242 ;  /* 0x000000f2f5f24220 */ /* 0x004fe40000410000 */
[----:B---3--:R-:W-:-:S03]  /*5c80*/  @P4 FMUL.FTZ R243, R244, R214 ;  /* 0x000000d6f4f34220 */ /* 0x008fc60000410000 */
[----:B------:R-:W-:Y:S02]  /*5c90*/  @P4 F2FP.BF16.PACK_AB R214, RZ, R242 ;  /* 0x000000f2ffd6423e */ /* 0x000fe400000010ff */
        /* <DEDUP_REMOVED lines=10> */
.L_x_6809:
[----:B------:R-:W-:Y:S05]  /*5d40*/  BSYNC B1 ;  /* 0x0000000000017941 */ /* 0x000fea0003800000 */
.L_x_6808:
[----:B------:R-:W2:Y:S01]  /*5d50*/  LDL R245, [R1+0x68] ;  /* 0x0000680001f57983 */ /* 0x000ea20000100800 */
[----:B------:R-:W-:Y:S01]  /*5d60*/  @P4 PRMT R144, R240, 0x7610, R144 ;  /* 0x00007610f0904816 */ /* 0x000fe20000000090 */
[----:B------:R-:W-:Y:S01]  /*5d70*/  @P4 FMUL.FTZ R242, R252, c[0x0][0x1ec] ;  /* 0x00007b00fcf24a20 */ /* 0x000fe20000410000 */
[----:B------:R-:W-:Y:S01]  /*5d80*/  @P4 PRMT R244, RZ, 0x5410, R158 ;  /* 0x00005410fff44816 */ /* 0x000fe2000000009e */
[----:B------:R-:W-:Y:S01]  /*5d90*/  BSSY B1, `(.L_x_6810) ;  /* 0x0000013000017945 */ /* 0x000fe20003800000 */
[----:B------:R-:W-:Y:S02]  /*5da0*/  @P4 PRMT R144, R144, 0x5410, R215 ;  /* 0x0000541090904816 */ /* 0x000fe400000000d7 */
[----:B------:R-:W0:Y:S01]  /*5db0*/  LDC.U8 R215, c[0x0][0x1f0] ;  /* 0x00007c00ffd77b82 */ /* 0x000e220000000000 */
[----:B------:R-:W-:Y:S01]  /*5dc0*/  @!P5 ISETP.NE.U32.AND P2, PT, RZ, c[0x0][0x218], PT ;  /* 0x00008600ff00da0c */ /* 0x000fe20003f45070 */
[----:B------:R-:W-:Y:S01]  /*5dd0*/  @P4 FFMA.FTZ R56, R244, R242, R56 ;  /* 0x000000f2f4384223 */ /* 0x000fe20000010038 */
[----:B------:R-:W-:-:S02]  /*5de0*/  @P4 PRMT R145, R214, 0x7610, R145 ;  /* 0x00007610d6914816 */ /* 0x000fc40000000091 */
[----:B------:R-:W-:-:S04]  /*5df0*/  @!P5 ISETP.NE.AND.EX P2, PT, RZ, c[0x0][0x21c], PT, P2 ;  /* 0x00008700ff00da0c */ /* 0x000fc80003f45320 */
        /* <DEDUP_REMOVED lines=12> */
.L_x_6811:
[----:B0-----:R-:W-:Y:S05]  /*5ec0*/  BSYNC B1 ;  /* 0x0000000000017941 */ /* 0x001fea0003800000 */
.L_x_6810:
        /* <DEDUP_REMOVED lines=22> */
.L_x_6813:
[----:B------:R-:W-:Y:S05]  /*6030*/  BSYNC B1 ;  /* 0x0000000000017941 */ /* 0x000fea0003800000 */
.L_x_6812:
        /* <DEDUP_REMOVED lines=11> */
.L_x_6815:
[----:B------:R-:W-:Y:S05]  /*60f0*/  BSYNC B1 ;  /* 0x0000000000017941 */ /* 0x000fea0003800000 */
.L_x_6814:
[----:B------:R-:W2:Y:S04]  /*6100*/  LDL R214, [R1+0x70] ;  /* 0x0000700001d67983 */ /* 0x000ea80000100800 */
[----:B------:R-:W3:Y:S01]  /*6110*/  LDL R215, [R1+0x74] ;  /* 0x0000740001d77983 */ /* 0x000ee20000100800 */
[----:B------:R-:W-:Y:S02]  /*6120*/  @P4 FMUL.FTZ R243, R245, c[0x0][0x1ec] ;  /* 0x00007b00f5f34a20 */ /* 0x000fe40000410000 */
[----:B------:R-:W-:Y:S01]  /*6130*/  @P4 FMUL.FTZ R242, R244, c[0x0][0x1ec] ;  /* 0x00007b00f4f24a20 */ /* 0x000fe20000410000 */
[----:B------:R0:W-:Y:S04]  /*6140*/  STL [R1+0x1b0], R4 ;  /* 0x0001b00401007387 */ /* 0x0001e80000100800 */
[----:B------:R-:W-:Y:S04]  /*6150*/  STL [R1+0x1ac], R3 ;  /* 0x0001ac0301007387 */ /* 0x000fe80000100800 */
[----:B------:R1:W-:Y:S01]  /*6160*/  STL [R1+0x1a8], R2 ;  /* 0x0001a80201007387 */ /* 0x0003e20000100800 */
[----:B------:R-:W-:-:S02]  /*6170*/  SEL R196, R196, R108, P1 ;  /* 0x0000006cc4c47207 */ /* 0x000fc40000800000 */
[----:B------:R-:W-:Y:S02]  /*6180*/  SEL R197, R197, R109, P1 ;  /* 0x0000006dc5c57207 */ /* 0x000fe40000800000 */
[----:B------:R-:W-:Y:S02]  /*6190*/  SEL R198, R198, R110, P1 ;  /* 0x0000006ec6c67207 */ /* 0x000fe40000800000 */
[----:B------:R-:W-:Y:S01]  /*61a0*/  SEL R199, R199, R111, P1 ;  /* 0x0000006fc7c77207 */ /* 0x000fe20000800000 */
[----:B--2---:R-:W-:Y:S02]  /*61b0*/  @P4 FMUL.FTZ R214, R214, R243 ;  /* 0x000000f3d6d64220 */ /* 0x004fe40000410000 */
[----:B---3--:R-:W-:-:S03]  /*61c0*/  @P4 FMUL.FTZ R215, R215, R242 ;  /* 0x000000f2d7d74220 */ /* 0x008fc60000410000 */
[----:B0-----:R-:W-:Y:S02]  /*61d0*/  @P4 F2FP.BF16.PACK_AB R4, RZ, R214 ;  /* 0x000000d6ff04423e */ /* 0x001fe400000010ff */
[----:B------:R-:W-:Y:S02]  /*61e0*/  @P4 F2FP.BF16.PACK_AB R214, RZ, R215 ;  /* 0x000000d7ffd6423e */ /* 0x000fe400000010ff */
[----:B------:R-:W-:Y:S02]  /*61f0*/  @P0 MOV R215, 0x20 ;  /* 0x0000002000d70802 */ /* 0x000fe40000000f00 */
[----:B-1----:R-:W-:Y:S02]  /*6200*/  PRMT R2, R214, 0x7610, R2 ;  /* 0x00007610d6027816 */ /* 0x002fe40000000002 */
[----:B------:R-:W-:Y:S02]  /*6210*/  @P0 IADD3 R214, R0, 0x60, RZ ;  /* 0x0000006000d60810 */ /* 0x000fe40007ffe0ff */
[----:B------:R-:W-:-:S02]  /*6220*/  PRMT R3, R4, 0x7610, R3 ;  /* 0x0000761004037816 */ /* 0x000fc40000000003 */
[----:B------:R0:W5:Y:S01]  /*6230*/  LDL.LU R4, [R1+0x1b0] ;  /* 0x0001b00001047983 */ /* 0x0001620000300800 */
[----:B------:R-:W-:Y:S01]  /*6240*/  @P0 IMAD.WIDE.U32 R214, R214, R215, c[0x0][0x258] ;  /* 0x00009600d6d60625 */ /* 0x000fe200078e00d7 */
[----:B------:R-:W-:Y:S02]  /*6250*/  @P4 PRMT R147, R3, 0x7610, R147 ;  /* 0x0000761003934816 */ /* 0x000fe40000000093 */
[----:B------:R0:W5:Y:S04]  /*6260*/  LDL.LU R3, [R1+0x1ac] ;  /* 0x0001ac0001037983 */ /* 0x0001680000300800 */
[----:B------:R1:W-:Y:S01]  /*6270*/  @P0 STG.E.128 [R214.64], R196 ;  /* 0x000000c4d6000986 */ /* 0x0003e2000c101d04 */
[----:B------:R-:W-:-:S03]  /*6280*/  @P4 PRMT R147, R147, 0x5410, R2 ;  /* 0x0000541093934816 */ /* 0x000fc60000000002 */
[----:B------:R0:W5:Y:S01]  /*6290*/  LDL.LU R2, [R1+0x1a8] ;  /* 0x0001a80001027983 */ /* 0x0001620000300800 */
        /* <DEDUP_REMOVED lines=8> */
[----:B------:R-:W-:Y:S02]  /*6320*/  IADD3 R198, R216, 0x80, RZ ;  /* 0x00000080d8c67810 */ /* 0x000fe40007ffe0ff */
[----:B------:R-:W-:Y:S02]  /*6330*/  @P4 PRMT R199, RZ, 0x5410, R159 ;  /* 0x00005410ffc74816 */ /* 0x000fe4000000009f */
[----:B-1----:R-:W-:-:S05]  /*6340*/  @P4 PRMT R196, RZ, 0x7610, R158 ;  /* 0x00007610ffc44816 */ /* 0x002fca000000009e */
[----:B------:R-:W-:Y:S01]  /*6350*/  @P4 FFMA.FTZ R57, R196, R240, R57 ;  /* 0x000000f0c4394223 */ /* 0x000fe20000010039 */
[----:B------:R-:W-:-:S05]  /*6360*/  @P4 MOV R196, 0x10 ;  /* 0x0000001000c44802 */ /* 0x000fca0000000f00 */
[----:B------:R-:W-:Y:S01]  /*6370*/  @P4 IMAD.WIDE.U32 R196, R198, R196, c[0x0][0x170] ;  /* 0x00005c00c6c44625 */ /* 0x000fe200078e00c4 */
[----:B------:R-:W-:-:S04]  /*6380*/  @P4 PRMT R214, RZ, 0x7610, R159 ;  /* 0x00007610ffd64816 */ /* 0x000fc8000000009f */
[----:B------:R0:W5:Y:S01]  /*6390*/  @P4 LDG.E.128 R156, [R196.64] ;  /* 0x00000004c49c4981 */ /* 0x000162000c1e1d00 */
[----:B------:R-:W1:Y:S01]  /*63a0*/  LDC.U8 R252, c[0x0][0x1f0] ;  /* 0x00007c00fffc7b82 */ /* 0x000e620000000000 */
[----:B------:R-:W-:Y:S01]  /*63b0*/  @!P5 ISETP.NE.U32.AND P3, PT, RZ, c[0x0][0x218], PT ;  /* 0x00008600ff00da0c */ /* 0x000fe20003f65070 */
[----:B------:R-:W-:Y:S03]  /*63c0*/  BSSY B1, `(.L_x_6816) ;  /* 0x000000f000017945 */ /* 0x000fe60003800000 */
[----:B------:R-:W-:Y:S01]  /*63d0*/  @!P5 ISETP.NE.AND.EX P3, PT, RZ, c[0x0][0x21c], PT, P3 ;  /* 0x00008700ff00da0c */ /* 0x000fe20003f65330 */
[----:B------:R-:W-:Y:S01]  /*63e0*/  @P4 FFMA.FTZ R58, R199, R243, R58 ;  /* 0x000000f3c73a4223 */ /* 0x000fe2000001003a */
[----:B------:R-:W-:Y:S01]  /*63f0*/  @!P5 ISETP.NE.U32.AND P2, PT, RZ, c[0x0][0x218], PT ;  /* 0x00008600ff00da0c */ /* 0x000fe20003f45070 */
[----:B------:R-:W-:Y:S01]  /*6400*/  @P4 FFMA.FTZ R59, R214, R242, R59 ;  /* 0x000000f2d63b4223 */ /* 0x000fe2000001003b */
        /* <DEDUP_REMOVED lines=10> */
.L_x_6817:
[----:B0-----:R-:W-:Y:S05]  /*64b0*/  BSYNC B1 ;  /* 0x0000000000017941 */ /* 0x001fea0003800000 */
.L_x_6816:
        /* <DEDUP_REMOVED lines=8> */
[----:B-1----:R-:W-:Y:S02]  /*6540*/  ISETP.NE.AND P6, PT, R252, RZ, PT ;  /* 0x000000fffc00720c */ /* 0x002fe40003fc5270 */
[----:B------:R-:W-:Y:S02]  /*6550*/  ISETP.NE.U32.AND P2, PT, RZ, c[0x0][0x218], PT ;  /* 0x00008600ff007a0c */ /* 0x000fe40003f45070 */
[----:B------:R-:W-:-:S02]  /*6560*/  FSEL R196, R217, RZ, !P6 ;  /* 0x000000ffd9c47208 */ /* 0x000fc40007000000 */
[----:B------:R-:W-:-:S03]  /*6570*/  ISETP.NE.AND.EX P2, PT, RZ, c[0x0][0x21c], PT, P2 ;  /* 0x00008700ff007a0c */ /* 0x000fc60003f45320 */
[----:B------:R-:W-:-:S04]  /*6580*/  FFMA.FTZ R196, R187, R218, R196 ;  /* 0x000000dabbc47223 */ /* 0x000fc800000100c4 */
[----:B------:R-:W-:-:S04]  /*6590*/  FADD.FTZ R196, R206, -R196 ;  /* 0x800000c4cec47221 */ /* 0x000fc80000010000 */
[----:B------:R-:W-:-:S04]  /*65a0*/  FMUL.FTZ R240, R2, R196 ;  /* 0x000000c402f07220 */ /* 0x000fc80000410000 */
[----:B------:R-:W-:Y:S02]  /*65b0*/  @P2 FADD.FTZ R240, R13, R240 ;  /* 0x000000f00df02221 */ /* 0x000fe40000010000 */
.L_x_6819:
[----:B------:R-:W-:Y:S05]  /*65c0*/  BSYNC B1 ;  /* 0x0000000000017941 */ /* 0x000fea0003800000 */
.L_x_6818:
        /* <DEDUP_REMOVED lines=16> */
.L_x_6821:
[----:B------:R-:W-:Y:S05]  /*66d0*/  BSYNC B1 ;  /* 0x0000000000017941 */ /* 0x000fea0003800000 */
.L_x_6820:
[----:B------:R-:W2:Y:S04]  /*66e0*/  LDL R214, [R1+0xb8] ;  /* 0x0000b80001d67983 */ /* 0x000ea80000100800 */
[----:B------:R-:W3:Y:S01]  /*66f0*/  LDL R199, [R1+0xbc] ;  /* 0x0000bc0001c77983 */ /* 0x000ee20000100800 */
[----:B------:R-:W-:Y:S01]  /*6700*/  @!P5 ISETP.NE.AND.EX P2, PT, RZ, c[0x0][0x21c], PT, P2 ;  /* 0x00008700ff00da0c */ /* 0x000fe20003f45320 */
[----:B------:R-:W-:Y:S01]  /*6710*/  BSSY B1, `(.L_x_6822) ;  /* 0x0000010000017945 */ /* 0x000fe20003800000 */
[----:B------:R-:W-:Y:S02]  /*6720*/  @!P5 ISETP.NE.U32.AND P3, PT, RZ, c[0x0][0x218], PT ;  /* 0x00008600ff00da0c */ /* 0x000fe40003f65070 */
[----:B------:R-:W-:Y:S01]  /*6730*/  @!P5 FSEL R215, R15, RZ, P2 ;  /* 0x000000ff0fd7d208 */ /* 0x000fe20001000000 */
[----:B--2---:R-:W-:-:S02]  /*6740*/  @P4 FMUL.FTZ R197, R214, R197 ;  /* 0x000000c5d6c54220 */ /* 0x004fc40000410000 */
[----:B---3--:R-:W-:-:S03]  /*6750*/  @P4 FMUL.FTZ R196, R199, R196 ;  /* 0x000000c4c7c44220 */ /* 0x008fc60000410000 */
[----:B------:R-:W-:Y:S02]  /*6760*/  @P4 F2FP.BF16.PACK_AB R245, RZ, R197 ;  /* 0x000000c5fff5423e */ /* 0x000fe400000010ff */
[----:B------:R-:W-:Y:S01]  /*6770*/  @P4 F2FP.BF16.PACK_AB R244, RZ, R196 ;  /* 0x000000c4fff4423e */ /* 0x000fe200000010ff */
        /* <DEDUP_REMOVED lines=9> */
.L_x_6823:
[----:B------:R-:W-:Y:S05]  /*6810*/  BSYNC B1 ;  /* 0x0000000000017941 */ /* 0x000fea0003800000 */
.L_x_6822:
        /* <DEDUP_REMOVED lines=12> */
[----:B-1----:R-:W-:Y:S02]  /*68e0*/  ISETP.NE.AND P6, PT, R252, RZ, PT ;  /* 0x000000fffc00720c */ /* 0x002fe40003fc5270 */
[----:B------:R-:W-:-:S02]  /*68f0*/  ISETP.NE.U32.AND P2, PT, RZ, c[0x0][0x218], PT ;  /* 0x00008600ff007a0c */ /* 0x000fc40003f45070 */
[----:B------:R-:W-:Y:S02]  /*6900*/  FSEL R199, R217, RZ, !P6 ;  /* 0x000000ffd9c77208 */ /* 0x000fe40007000000 */
[----:B------:R-:W-:-:S03]  /*6910*/  ISETP.NE.AND.EX P2, PT, RZ, c[0x0][0x21c], PT, P2 ;  /* 0x00008700ff007a0c */ /* 0x000fc60003f45320 */
[----:B------:R-:W-:-:S04]  /*6920*/  FFMA.FTZ R199, R190, R218, R199 ;  /* 0x000000dabec77223 */ /* 0x000fc800000100c7 */
[----:B------:R-:W-:-:S04]  /*6930*/  FADD.FTZ R199, R209, -R199 ;  /* 0x800000c7d1c77221 */ /* 0x000fc80000010000 */
[----:B------:R-:W-:-:S04]  /*6940*/  FMUL.FTZ R242, R2, R199 ;  /* 0x000000c702f27220 */ /* 0x000fc80000410000 */
[----:B------:R-:W-:Y:S02]  /*6950*/  @P2 FADD.FTZ R242, R8, R242 ;  /* 0x000000f208f22221 */ /* 0x000fe40000010000 */
.L_x_6825:
[----:B------:R-:W-:Y:S05]  /*6960*/  BSYNC B1 ;  /* 0x0000000000017941 */ /* 0x000fea0003800000 */
.L_x_6824:
[----:B------:R-:W-:Y:S01]  /*6970*/  @P4 PRMT R214, RZ, 0x5410, R158 ;  /* 0x00005410ffd64816 */ /* 0x000fe2000000009e */
[----:B------:R-:W-:Y:S01]  /*6980*/  @P4 FMUL.FTZ R199, R242, c[0x0][0x1ec] ;  /* 0x00007b00f2c74a20 */ /* 0x000fe20000410000 */
[----:B------:R-:W-:Y:S01]  /*6990*/  BSSY B1, `(.L_x_6826) ;  /* 0x000000c000017945 */ /* 0x000fe20003800000 */
[----:B------:R-:W-:Y:S02]  /*69a0*/  @!P5 FSEL R243, R9, RZ, P3 ;  /* 0x000000ff09f3d208 */ /* 0x000fe40001800000 */
[----:B------:R-:W-:Y:S01]  /*69b0*/  @P4 FFMA.FTZ R52, R214, R199, R52 ;  /* 0x000000c7d6344223 */ /* 0x000fe20000010034 */
        /* <DEDUP_REMOVED lines=9> */
.L_x_6827:
[----:B------:R-:W-:Y:S05]  /*6a50*/  BSYNC B1 ;  /* 0x0000000000017941 */ /* 0x000fea0003800000 */
.L_x_6826:
[----:B------:R0:W-:Y:S04]  /*6a60*/  STL [R1+0x1b0], R3 ;  /* 0x0001b00301007387 */ /* 0x0001e80000100800 */
[----:B0-----:R-:W2:Y:S04]  /*6a70*/  LDL R3, [R1+0xc0] ;  /* 0x0000c00001037983 */ /* 0x001ea80000100800 */
[----:B------:R0:W-:Y:S04]  /*6a80*/  STL [R1+0x1ac], R2 ;  /* 0x0001ac0201007387 */ /* 0x0001e80000100800 */
[----:B0-----:R-:W3:Y:S04]  /*6a90*/  LDL R2, [R1+0xc4] ;  /* 0x0000c40001027983 */ /* 0x001ee80000100800 */
[----:B------:R0:W-:Y:S04]  /*6aa0*/  STL [R1+0x1a8], R0 ;  /* 0x0001a80001007387 */ /* 0x0001e80000100800 */
[----:B0-----:R-:W4:Y:S01]  /*6ab0*/  LDL R0, [R1+0xa8] ;  /* 0x0000a80001007983 */ /* 0x001f220000100800 */
[----:B------:R-:W-:Y:S01]  /*6ac0*/  @P4 PRMT R250, RZ, 0x7610, R158 ;  /* 0x00007610fffa4816 */ /* 0x000fe2000000009e */
[----:B------:R-:W-:-:S04]  /*6ad0*/  @P4 FMUL.FTZ R214, R243, c[0x0][0x1ec] ;  /* 0x00007b00f3d64a20 */ /* 0x000fc80000410000 */
[----:B------:R-:W-:Y:S02]  /*6ae0*/  @P4 FFMA.FTZ R53, R250, R214, R53 ;  /* 0x000000d6fa354223 */ /* 0x000fe40000010035 */
[----:B------:R-:W4:Y:S01]  /*6af0*/  LDL R250, [R1+0xac] ;  /* 0x0000ac0001fa7983 */ /* 0x000f220000100800 */
[----:B--2---:R-:W-:-:S03]  /*6b00*/  @P4 FMUL.FTZ R196, R3, R196 ;  /* 0x000000c403c44220 */ /* 0x004fc60000410000 */
[----:B------:R0:W5:Y:S01]  /*6b10*/  LDL.LU R3, [R1+0x1b0] ;  /* 0x0001b00001037983 */ /* 0x0001620000300800 */
[----:B---3--:R-:W-:-:S03]  /*6b20*/  @P4 FMUL.FTZ R197, R2, R197 ;  /* 0x000000c502c54220 */ /* 0x008fc60000410000 */
[----:B------:R0:W5:Y:S01]  /*6b30*/  LDL.LU R2, [R1+0x1ac] ;  /* 0x0001ac0001027983 */ /* 0x0001620000300800 */
[----:B----4-:R-:W-:-:S03]  /*6b40*/  @P4 FMUL.FTZ R199, R0, R199 ;  /* 0x000000c700c74220 */ /* 0x010fc60000410000 */
[----:B------:R0:W5:Y:S01]  /*6b50*/  LDL.LU R0, [R1+0x1a8] ;  /* 0x0001a80001007983 */ /* 0x0001620000300800 */
[----:B------:R-:W-:Y:S01]  /*6b60*/  @!P5 ISETP.NE.U32.AND P2, PT, RZ, c[0x0][0x218], PT ;  /* 0x00008600ff00da0c */ /* 0x000fe20003f45070 */
[----:B------:R-:W-:Y:S01]  /*6b70*/  BSSY B1, `(.L_x_6828) ;  /* 0x0000016000017945 */ /* 0x000fe20003800000 */
[----:B------:R-:W-:Y:S02]  /*6b80*/  SEL R111, R215, R111, P1 ;  /* 0x0000006fd76f7207 */ /* 0x000fe40000800000 */
[----:B------:R-:W-:Y:S01]  /*6b90*/  @!P5 ISETP.NE.AND.EX P2, PT, RZ, c[0x0][0x21c], PT, P2 ;  /* 0x00008700ff00da0c */ /* 0x000fe20003f45320 */
[----:B------:R-:W-:Y:S01]  /*6ba0*/  @P4 FMUL.FTZ R214, R250, R214 ;  /* 0x000000d6fad64220 */ /* 0x000fe20000410000 */
[----:B------:R-:W-:Y:S02]  /*6bb0*/  @P4 F2FP.BF16.PACK_AB R196, RZ, R196 ;  /* 0x000000c4ffc4423e */ /* 0x000fe400000010ff */
[----:B------:R-:W-:Y:S02]  /*6bc0*/  @P4 F2FP.BF16.PACK_AB R197, RZ, R197 ;  /* 0x000000c5ffc5423e */ /* 0x000fe400000010ff */
[----:B------:R-:W-:-:S02]  /*6bd0*/  @P4 F2FP.BF16.PACK_AB R199, RZ, R199 ;  /* 0x000000c7ffc7423e */ /* 0x000fc400000010ff */
[----:B------:R-:W-:Y:S02]  /*6be0*/  @P4 F2FP.BF16.PACK_AB R214, RZ, R214 ;  /* 0x000000d6ffd6423e */ /* 0x000fe400000010ff */
[----:B------:R-:W-:Y:S02]  /*6bf0*/  SEL R108, R241, R108, P1 ;  /* 0x0000006cf16c7207 */ /* 0x000fe40000800000 */
[----:B------:R-:W-:Y:S02]  /*6c00*/  SEL R109, R240, R109, P1 ;  /* 0x0000006df06d7207 */ /* 0x000fe40000800000 */
[----:B------:R-:W-:Y:S02]  /*6c10*/  SEL R110, R216, R110, P1 ;  /* 0x0000006ed86e7207 */ /* 0x000fe40000800000 */
[----:B------:R-:W-:Y:S02]  /*6c20*/  SEL R96, R242, R96, P1 ;  /* 0x00000060f2607207 */ /* 0x000fe40000800000 */
        /* <DEDUP_REMOVED lines=10> */
.L_x_6829:
[----:B0-----:R-:W-:Y:S05]  /*6cd0*/  BSYNC B1 ;  /* 0x0000000000017941 */ /* 0x001fea0003800000 */
.L_x_6828:
[----:B------:R-:W2:Y:S01]  /*6ce0*/  LDL R241, [R1+0xb0] ;  /* 0x0000b00001f17983 */ /* 0x000ea20000100800 */
[----:B------:R-:W-:Y:S01]  /*6cf0*/  @P4 PRMT R240, RZ, 0x5410, R159 ;  /* 0x00005410fff04816 */ /* 0x000fe2000000009f */
[C---:B------:R-:W-:Y:S01]  /*6d00*/  @P4 FMUL.FTZ R216, R215.reuse, c[0x0][0x1ec] ;  /* 0x00007b00d7d84a20 */ /* 0x040fe20000410000 */
[----:B------:R-:W-:Y:S01]  /*6d10*/  @!P5 ISETP.NE.U32.AND P2, PT, RZ, c[0x0][0x218], PT ;  /* 0x00008600ff00da0c */ /* 0x000fe20003f45070 */
[----:B------:R-:W-:Y:S01]  /*6d20*/  BSSY B1, `(.L_x_6830) ;  /* 0x0000018000017945 */ /* 0x000fe20003800000 */
[----:B------:R-:W-:Y:S01]  /*6d30*/  SEL R98, R215, R98, P1 ;  /* 0x00000062d7627207 */ /* 0x000fe20000800000 */
[----:B------:R-:W-:Y:S01]  /*6d40*/  @P4 FFMA.FTZ R54, R240, R216, R54 ;  /* 0x000000d8f0364223 */ /* 0x000fe20000010036 */
[----:B------:R-:W-:Y:S02]  /*6d50*/  @P4 PRMT R144, R245, 0x7610, R144 ;  /* 0x00007610f5904816 */ /* 0x000fe40000000090 */
[----:B------:R-:W-:Y:S02]  /*6d60*/  @P4 PRMT R145, R196, 0x7610, R145 ;  /* 0x00007610c4914816 */ /* 0x000fe40000000091 */
[----:B------:R-:W-:-:S02]  /*6d70*/  @!P5 ISETP.NE.AND.EX P2, PT, RZ, c[0x0][0x21c], PT, P2 ;  /* 0x00008700ff00da0c */ /* 0x000fc40003f45320 */
[----:B------:R-:W-:Y:S02]  /*6d80*/  @P4 PRMT R146, R199, 0x7610, R146 ;  /* 0x00007610c7924816 */ /* 0x000fe40000000092 */
[----:B------:R-:W-:Y:S02]  /*6d90*/  SEL R97, R243, R97, P1 ;  /* 0x00000061f3617207 */ /* 0x000fe40000800000 */
[----:B------:R-:W-:Y:S02]  /*6da0*/  @P4 PRMT R144, R144, 0x5410, R244 ;  /* 0x0000541090904816 */ /* 0x000fe400000000f4 */
[----:B------:R-:W-:Y:S02]  /*6db0*/  @P4 PRMT R145, R145, 0x5410, R197 ;  /* 0x0000541091914816 */ /* 0x000fe400000000c5 */
[----:B------:R-:W-:Y:S02]  /*6dc0*/  @P4 PRMT R146, R146, 0x5410, R214 ;  /* 0x0000541092924816 */ /* 0x000fe400000000d6 */
[----:B------:R-:W-:Y:S01]  /*6dd0*/  @!P5 FSEL R196, R11, RZ, P2 ;  /* 0x000000ff0bc4d208 */ /* 0x000fe20001000000 */
[----:B--2---:R-:W-:-:S05]  /*6de0*/  @P4 FMUL.FTZ R216, R241, R216 ;  /* 0x000000d8f1d84220 */ /* 0x004fca0000410000 */
[----:B------:R-:W-:-:S04]  /*6df0*/  @P4 F2FP.BF16.PACK_AB R215, RZ, R216 ;  /* 0x000000d8ffd7423e */ /* 0x000fc800000010ff */
[----:B------:R-:W-:Y:S01]  /*6e00*/  @P4 PRMT R147, R215, 0x7610, R147 ;  /* 0x00007610d7934816 */ /* 0x000fe20000000093 */
[----:B------:R-:W-:Y:S05]  /*6e10*/  @!P5 BRA `(.L_x_6831) ;  /* 0x000000800000d947 */ /* 0x000fea0003800000 */
        /* <DEDUP_REMOVED lines=8> */
.L_x_6831:
[----:B------:R-:W-:Y:S05]  /*6ea0*/  BSYNC B1 ;  /* 0x0000000000017941 */ /* 0x000fea0003800000 */
.L_x_6830:
[----:B------:R-:W2:Y:S01]  /*6eb0*/  LDL R197, [R1+0xb4] ;  /* 0x0000b40001c57983 */ /* 0x000ea20000100800 */
[C---:B------:R-:W-:Y:S01]  /*6ec0*/  SEL R99, R196.reuse, R99, P1 ;  /* 0x00000063c4637207 */ /* 0x040fe20000800000 */
[----:B-----5:R-:W-:Y:S01]  /*6ed0*/  @P4 FMUL.FTZ R2, R196, c[0x0][0x1ec] ;  /* 0x00007b00c4024a20 */ /* 0x020fe20000410000 */
[----:B------:R-:W-:Y:S02]  /*6ee0*/  @P4 PRMT R196, RZ, 0x7610, R159 ;  /* 0x00007610ffc44816 */ /* 0x000fe4000000009f */
[----:B------:R-:W-:-:S03]  /*6ef0*/  @P0 IADD3 R0, R0, 0x80, RZ ;  /* 0x0000008000000810 */ /* 0x000fc60007ffe0ff */
[-C--:B------:R-:W-:Y:S02]  /*6f00*/  @P4 FFMA.FTZ R55, R196, R2.reuse, R55 ;  /* 0x00000002c4374223 */ /* 0x080fe40000010037 */
[----:B--2---:R-:W-:-:S05]  /*6f10*/  @P4 FMUL.FTZ R2, R197, R2 ;  /* 0x00000002c5024220 */ /* 0x004fca0000410000 */
[----:B------:R-:W-:-:S04]  /*6f20*/  @P4 F2FP.BF16.PACK_AB R2, RZ, R2 ;  /* 0x00000002ff02423e */ /* 0x000fc800000010ff */
[----:B------:R-:W-:Y:S02]  /*6f30*/  @P4 PRMT R147, R147, 0x5410, R2 ;  /* 0x0000541093934816 */ /* 0x000fe40000000002 */
[----:B------:R-:W-:-:S05]  /*6f40*/  @P0 MOV R2, 0x20 ;  /* 0x0000002000020802 */ /* 0x000fca0000000f00 */
[----:B------:R-:W-:Y:S01]  /*6f50*/  @P0 IMAD.WIDE.U32 R196, R0, R2, c[0x0][0x258] ;  /* 0x0000960000c40625 */ /* 0x000fe200078e0002 */
[----:B------:R-:W-:-:S04]  /*6f60*/  @P4 MOV R0, 0x10 ;  /* 0x0000001000004802 */ /* 0x000fc80000000f00 */
[----:B------:R-:W-:Y:S04]  /*6f70*/  @P0 STG.E.128 [R196.64], R108 ;  /* 0x0000006cc4000986 */ /* 0x000fe8000c101d04 */
[----:B------:R0:W-:Y:S02]  /*6f80*/  @P0 STG.E.128 [R196.64+0x10], R96 ;  /* 0x00001060c4000986 */ /* 0x0001e4000c101d04 */
[----:B0-----:R-:W-:Y:S01]  /*6f90*/  @P4 IMAD.WIDE.U32 R196, R198, R0, c[0x0][0x248] ;  /* 0x00009200c6c44625 */ /* 0x001fe200078e0000 */
[----:B------:R-:W-:-:S04]  /*6fa0*/  MOV R0, c[0x0][0x160] ;  /* 0x0000580000007a02 */ /* 0x000fc80000000f00 */
[----:B------:R0:W-:Y:S01]  /*6fb0*/  @P4 STG.E.128 [R196.64], R144 ;  /* 0x00000090c4004986 */ /* 0x0001e2000c101d04 */
[----:B------:R-:W-:-:S04]  /*6fc0*/  LEA R3, R0, R3, 0x2 ;  /* 0x0000000300037211 */ /* 0x000fc800078e10ff */
[----:B------:R-:W-:-:S13]  /*6fd0*/  ISETP.GE.AND P0, PT, R3, c[0x0][0x164], PT ;  /* 0x0000590003007a0c */ /* 0x000fda0003f06270 */
[----:B01----:R-:W-:Y:S01]  /*6fe0*/  @P0 CALL.REL.NOINC `(.L_x_6746) ;  /* 0x0000001000000944 */ /* 0x003fe20003c00000 */
[----:B------:R-:W-:Y:S05]  /*6ff0*/  BRA `(.L_x_6832) ;  /* 0xffff9c5000007947 */ /* 0x000fea000383ffff */
.L_x_6746:
[----:B------:R-:W-:Y:S05]  /*7000*/  BSYNC B0 ;  /* 0x0000000000007941 */ /* 0x000fea0003800000 */
.L_x_6744:
        /* <DEDUP_REMOVED lines=324> */
.L_x_6750:
[----:B------:R-:W-:Y:S01]  /*8450*/  HFMA2.MMA R197, -RZ, RZ, 0, 5.9604644775390625e-08 ;  /* 0x00000001ffc57435 */ /* 0x000fe200000001ff */
[----:B------:R-:W-:-:S02]  /*8460*/  MOV R215, R199 ;  /* 0x000000c700d77202 */ /* 0x000fc40000000f00 */
[----:B------:R-:W-:Y:S02]  /*8470*/  MOV R218, 0x1f ;  /* 0x0000001f00da7802 */ /* 0x000fe40000000f00 */
[----:B------:R-:W-:Y:S02]  /*8480*/  MOV R216, 0xffffffff ;  /* 0xffffffff00d87802 */ /* 0x000fe40000000f00 */
[----:B------:R-:W-:Y:S02]  /*8490*/  MOV R196, 0x84b0 ;  /* 0x000084b000c47802 */ /* 0x000fe40000000f00 */
[----:B--2--5:R-:W-:Y:S05]  /*84a0*/  CALL.REL.NOINC `($__internal_87_$__cuda_sm70_shflsync_bfly_p) ;  /* 0x0000045000007944 */ /* 0x024fea0003c00000 */
[----:B-1----:R-:W-:Y:S01]  /*84b0*/  MOV R214, R215 ;  /* 0x000000d700d67202 */ /* 0x002fe20000000f00 */
[----:B------:R-:W-:Y:S05]  /*84c0*/  BRA `(.L_x_6833) ;  /* 0xffffa98000007947 */ /* 0x000fea000383ffff */
.L_x_6751:
[----:B------:R-:W-:Y:S01]  /*84d0*/  HFMA2.MMA R197, -RZ, RZ, 0, 5.9604644775390625e-08 ;  /* 0x00000001ffc57435 */ /* 0x000fe200000001ff */
[----:B------:R-:W-:Y:S02]  /*84e0*/  MOV R215, R198 ;  /* 0x000000c600d77202 */ /* 0x000fe40000000f00 */
[----:B------:R-:W-:Y:S02]  /*84f0*/  MOV R218, 0x1f ;  /* 0x0000001f00da7802 */ /* 0x000fe40000000f00 */
[----:B------:R-:W-:-:S02]  /*8500*/  MOV R216, 0xffffffff ;  /* 0xffffffff00d87802 */ /* 0x000fc40000000f00 */
[----:B------:R-:W-:Y:S02]  /*8510*/  MOV R196, 0x8530 ;  /* 0x0000853000c47802 */ /* 0x000fe40000000f00 */
[----:B012--5:R-:W-:Y:S05]  /*8520*/  CALL.REL.NOINC `($__internal_87_$__cuda_sm70_shflsync_bfly_p) ;  /* 0x000003d000007944 */ /* 0x027fea0003c00000 */
[----:B------:R-:W-:Y:S01]  /*8530*/  FADD.FTZ R199, R214, R199 ;  /* 0x000000c7d6c77221 */ /* 0x000fe20000010000 */
[----:B------:R-:W-:Y:S01]  /*8540*/  HFMA2.MMA R197, -RZ, RZ, 0, 1.1920928955078125e-07 ;  /* 0x00000002ffc57435 */ /* 0x000fe200000001ff */
[----:B-1----:R-:W-:Y:S01]  /*8550*/  FADD.FTZ R198, R198, R215 ;  /* 0x000000d7c6c67221 */ /* 0x002fe20000010000 */
[----:B------:R-:W-:Y:S02]  /*8560*/  MOV R218, 0x1f ;  /* 0x0000001f00da7802 */ /* 0x000fe40000000f00 */
[----:B------:R-:W-:Y:S02]  /*8570*/  MOV R216, 0xffffffff ;  /* 0xffffffff00d87802 */ /* 0x000fe40000000f00 */
[----:B------:R-:W-:Y:S02]  /*8580*/  MOV R215, R199 ;  /* 0x000000c700d77202 */ /* 0x000fe40000000f00 */
[----:B------:R-:W-:Y:S02]  /*8590*/  MOV R196, 0x85b0 ;  /* 0x000085b000c47802 */ /* 0x000fe40000000f00 */
[----:B------:R-:W-:Y:S05]  /*85a0*/  CALL.REL.NOINC `($__internal_87_$__cuda_sm70_shflsync_bfly_p) ;  /* 0x0000035000007944 */ /* 0x000fea0003c00000 */
[----:B------:R-:W-:Y:S01]  /*85b0*/  HFMA2.MMA R197, -RZ, RZ, 0, 1.1920928955078125e-07 ;  /* 0x00000002ffc57435 */ /* 0x000fe200000001ff */
[----:B-1----:R-:W-:-:S02]  /*85c0*/  MOV R214, R215 ;  /* 0x000000d700d67202 */ /* 0x002fc40000000f00 */
[----:B------:R-:W-:Y:S02]  /*85d0*/  MOV R215, R198 ;  /* 0x000000c600d77202 */ /* 0x000fe40000000f00 */
[----:B------:R-:W-:Y:S02]  /*85e0*/  MOV R218, 0x1f ;  /* 0x0000001f00da7802 */ /* 0x000fe40000000f00 */
[----:B------:R-:W-:Y:S02]  /*85f0*/  MOV R216, 0xffffffff ;  /* 0xffffffff00d87802 */ /* 0x000fe40000000f00 */
[----:B------:R-:W-:Y:S02]  /*8600*/  MOV R196, 0x8620 ;  /* 0x0000862000c47802 */ /* 0x000fe40000000f00 */
[----:B------:R-:W-:Y:S05]  /*8610*/  CALL.REL.NOINC `($__internal_87_$__cuda_sm70_shflsync_bfly_p) ;  /* 0x000002e000007944 */ /* 0x000fea0003c00000 */
[----:B------:R-:W-:Y:S01]  /*8620*/  FADD.FTZ R199, R214, R199 ;  /* 0x000000c7d6c77221 */ /* 0x000fe20000010000 */
[----:B------:R-:W-:Y:S01]  /*8630*/  HFMA2.MMA R197, -RZ, RZ, 0, 2.384185791015625e-07 ;  /* 0x00000004ffc57435 */ /* 0x000fe200000001ff */
[----:B-1----:R-:W-:Y:S01]  /*8640*/  FADD.FTZ R198, R198, R215 ;  /* 0x000000d7c6c67221 */ /* 0x002fe20000010000 */
[----:B------:R-:W-:Y:S02]  /*8650*/  MOV R218, 0x1f ;  /* 0x0000001f00da7802 */ /* 0x000fe40000000f00 */
[----:B------:R-:W-:-:S02]  /*8660*/  MOV R216, 0xffffffff ;  /* 0xffffffff00d87802 */ /* 0x000fc40000000f00 */
[----:B------:R-:W-:Y:S02]  /*8670*/  MOV R215, R199 ;  /* 0x000000c700d77202 */ /* 0x000fe40000000f00 */
[----:B------:R-:W-:Y:S02]  /*8680*/  MOV R196, 0x86a0 ;  /* 0x000086a000c47802 */ /* 0x000fe40000000f00 */
[----:B------:R-:W-:Y:S05]  /*8690*/  CALL.REL.NOINC `($__internal_87_$__cuda_sm70_shflsync_bfly_p) ;  /* 0x0000026000007944 */ /* 0x000fea0003c00000 */
[----:B------:R-:W-:Y:S01]  /*86a0*/  HFMA2.MMA R197, -RZ, RZ, 0, 2.384185791015625e-07 ;  /* 0x00000004ffc57435 */ /* 0x000fe200000001ff */
[----:B-1----:R-:W-:Y:S02]  /*86b0*/  MOV R214, R215 ;  /* 0x000000d700d67202 */ /* 0x002fe40000000f00 */
[----:B------:R-:W-:Y:S02]  /*86c0*/  MOV R215, R198 ;  /* 0x000000c600d77202 */ /* 0x000fe40000000f00 */
[----:B------:R-:W-:Y:S02]  /*86d0*/  MOV R218, 0x1f ;  /* 0x0000001f00da7802 */ /* 0x000fe40000000f00 */
[----:B------:R-:W-:Y:S02]  /*86e0*/  MOV R216, 0xffffffff ;  /* 0xffffffff00d87802 */ /* 0x000fe40000000f00 */
[----:B------:R-:W-:-:S02]  /*86f0*/  MOV R196, 0x8710 ;  /* 0x0000871000c47802 */ /* 0x000fc40000000f00 */
[----:B------:R-:W-:Y:S05]  /*8700*/  CALL.REL.NOINC `($__internal_87_$__cuda_sm70_shflsync_bfly_p) ;  /* 0x000001f000007944 */ /* 0x000fea0003c00000 */
[----:B------:R-:W-:Y:S01]  /*8710*/  FADD.FTZ R199, R214, R199 ;  /* 0x000000c7d6c77221 */ /* 0x000fe20000010000 */
[----:B------:R-:W-:Y:S01]  /*8720*/  HFMA2.MMA R197, -RZ, RZ, 0, 4.76837158203125e-07 ;  /* 0x00000008ffc57435 */ /* 0x000fe200000001ff */
[----:B-1----:R-:W-:Y:S01]  /*8730*/  FADD.FTZ R214, R198, R215 ;  /* 0x000000d7c6d67221 */ /* 0x002fe20000010000 */
[----:B------:R-:W-:-:S02]  /*8740*/  MOV R218, 0x1f ;  /* 0x0000001f00da7802 */ /* 0x000fc40000000f00 */
[----:B------:R-:W-:Y:S02]  /*8750*/  MOV R216, 0xffffffff ;  /* 0xffffffff00d87802 */ /* 0x000fe40000000f00 */
[----:B------:R-:W-:Y:S02]  /*8760*/  MOV R215, R199 ;  /* 0x000000c700d77202 */ /* 0x000fe40000000f00 */
[----:B------:R-:W-:Y:S02]  /*8770*/  MOV R196, 0x8790 ;  /* 0x0000879000c47802 */ /* 0x000fe40000000f00 */
[----:B------:R-:W-:Y:S05]  /*8780*/  CALL.REL.NOINC `($__internal_87_$__cuda_sm70_shflsync_bfly_p) ;  /* 0x0000017000007944 */ /* 0x000fea0003c00000 */
[----:B------:R-:W-:Y:S01]  /*8790*/  HFMA2.MMA R197, -RZ, RZ, 0, 4.76837158203125e-07 ;  /* 0x00000008ffc57435 */ /* 0x000fe200000001ff */
[----:B-1----:R-:W-:Y:S02]  /*87a0*/  MOV R198, R215 ;  /* 0x000000d700c67202 */ /* 0x002fe40000000f00 */
[----:B------:R-:W-:Y:S02]  /*87b0*/  MOV R215, R214 ;  /* 0x000000d600d77202 */ /* 0x000fe40000000f00 */
[----:B------:R-:W-:Y:S02]  /*87c0*/  MOV R218, 0x1f ;  /* 0x0000001f00da7802 */ /* 0x000fe40000000f00 */
[----:B------:R-:W-:-:S02]  /*87d0*/  MOV R216, 0xffffffff ;  /* 0xffffffff00d87802 */ /* 0x000fc40000000f00 */
[----:B------:R-:W-:Y:S02]  /*87e0*/  MOV R196, 0x8800 ;  /* 0x0000880000c47802 */ /* 0x000fe40000000f00 */
[----:B------:R-:W-:Y:S05]  /*87f0*/  CALL.REL.NOINC `($__internal_87_$__cuda_sm70_shflsync_bfly_p) ;  /* 0x0000010000007944 */ /* 0x000fea0003c00000 */
[----:B------:R-:W-:Y:S01]  /*8800*/  FADD.FTZ R198, R198, R199 ;  /* 0x000000c7c6c67221 */ /* 0x000fe20000010000 */
[----:B------:R-:W-:Y:S01]  /*8810*/  HFMA2.MMA R197, -RZ, RZ, 0, 9.5367431640625e-07 ;  /* 0x00000010ffc57435 */ /* 0x000fe200000001ff */
[----:B-1----:R-:W-:Y:S01]  /*8820*/  FADD.FTZ R199, R214, R215 ;  /* 0x000000d7d6c77221 */ /* 0x002fe20000010000 */
[----:B------:R-:W-:Y:S02]  /*8830*/  MOV R218, 0x1f ;  /* 0x0000001f00da7802 */ /* 0x000fe40000000f00 */
[----:B------:R-:W-:Y:S02]  /*8840*/  MOV R216, 0xffffffff ;  /* 0xffffffff00d87802 */ /* 0x000fe40000000f00 */
[----:B------:R-:W-:Y:S02]  /*8850*/  MOV R215, R198 ;  /* 0x000000c600d77202 */ /* 0x000fe40000000f00 */
[----:B------:R-:W-:Y:S02]  /*8860*/  MOV R196, 0x8880 ;  /* 0x0000888000c47802 */ /* 0x000fe40000000f00 */
[----:B------:R-:W-:Y:S05]  /*8870*/  CALL.REL.NOINC `($__internal_87_$__cuda_sm70_shflsync_bfly_p) ;  /* 0x0000008000007944 */ /* 0x000fea0003c00000 */
[----:B------:R-:W-:Y:S01]  /*8880*/  HFMA2.MMA R197, -RZ, RZ, 0, 9.5367431640625e-07 ;  /* 0x00000010ffc57435 */ /* 0x000fe200000001ff */
[----:B-1----:R-:W-:-:S02]  /*8890*/  MOV R214, R215 ;  /* 0x000000d700d67202 */ /* 0x002fc40000000f00 */
[----:B------:R-:W-:Y:S02]  /*88a0*/  MOV R215, R199 ;  /* 0x000000c700d77202 */ /* 0x000fe40000000f00 */
[----:B------:R-:W-:Y:S02]  /*88b0*/  MOV R218, 0x1f ;  /* 0x0000001f00da7802 */ /* 0x000fe40000000f00 */
[----:B------:R-:W-:Y:S02]  /*88c0*/  MOV R216, 0xffffffff ;  /* 0xffffffff00d87802 */ /* 0x000fe40000000f00 */
[----:B------:R-:W-:Y:S02]  /*88d0*/  MOV R196, 0x88f0 ;  /* 0x000088f000c47802 */ /* 0x000fe40000000f00 */
[----:B------:R-:W-:Y:S05]  /*88e0*/  CALL.REL.NOINC `($__internal_87_$__cuda_sm70_shflsync_bfly_p) ;  /* 0x0000001000007944 */ /* 0x000fea0003c00000 */
[----:B-1----:R-:W-:Y:S05]  /*88f0*/  BRA `(.L_x_6834) ;  /* 0xffffa67000007947 */ /* 0x002fea000383ffff */
        .weak           $__internal_87_$__cuda_sm70_shflsync_bfly_p
        .type           $__internal_87_$__cuda_sm70_shflsync_bfly_p,@function
        .size           $__internal_87_$__cuda_sm70_shflsync_bfly_p,(.L_x_14969 - $__internal_87_$__cuda_sm70_shflsync_bfly_p)
$__internal_87_$__cuda_sm70_shflsync_bfly_p:
[----:B------:R-:W-:Y:S04]  /*8900*/  WARPSYNC R216 ;  /* 0x000000d800007348 */ /* 0x000fe80003800000 */
[----:B------:R0:W1:Y:S02]  /*8910*/  SHFL.BFLY PT, R215, R215, R197, R218 ;  /* 0x0c0000c5d7d77389 */ /* 0x00006400000e00da */
[----:B0-----:R-:W-:-:S06]  /*8920*/  HFMA2.MMA R197, -RZ, RZ, 0, 0 ;  /* 0x00000000ffc57435 */ /* 0x001fcc00000001ff */
[----:B------:R-:W-:Y:S05]  /*8930*/  RET.REL.NODEC R196 `(_ZN10layer_norm13ln_bwd_kernelINS_13Kernel_traitsIf13__nv_bfloat16fS2_fjLj1280ELj1ELj4ELj1ELj16ENS_18Kernel_traits_baseILj1280EfS2_fS2_fjLj128EEEEELb0ELb1ELb1ELb1EEEvNS_9BwdParamsE) ;  /* 0xffff76c0c4007950 */ /* 0x000fea0003c3ffff */
.L_x_6835:
        /* <DEDUP_REMOVED lines=12> */
.L_x_14969:


//--------------------- .text._ZN10layer_norm13ln_bwd_kernelINS_13Kernel_traitsIf13__nv_bfloat16fS2_fjLj1280ELj1ELj4ELj1ELj16ENS_18Kernel_traits_baseILj1280EfS2_fS2_fjLj128EEEEELb1ELb0ELb0ELb0EEEvNS_9BwdParamsE --------------------------
	.section	.text._ZN10layer_norm13ln_bwd_kernelINS_13Kernel_traitsIf13__nv_bfloat16fS2_fjLj1280ELj1ELj4ELj1ELj16ENS_18Kernel_traits_baseILj1280EfS2_fS2_fjLj128EEEEELb1ELb0ELb0ELb0EEEvNS_9BwdParamsE,"ax",@progbits
	.sectioninfo	@"SHI_REGISTERS=255"
	.align	128
        .global         _ZN10layer_norm13ln_bwd_kernelINS_13Kernel_traitsIf13__nv_bfloat16fS2_fjLj1280ELj1ELj4ELj1ELj16ENS_18Kernel_traits_baseILj1280EfS2_fS2_fjLj128EEEEELb1ELb0ELb0ELb0EEEvNS_9BwdParamsE
        .type           _ZN10layer_norm13ln_bwd_kernelINS_13Kernel_traitsIf13__nv_bfloat16fS2_fjLj1280ELj1ELj4ELj1ELj16ENS_18Kernel_traits_baseILj1280EfS2_fS2_fjLj128EEEEELb1ELb0ELb0ELb0EEEvNS_9BwdParamsE,@function
        .size           _ZN10layer_norm13ln_bwd_kernelINS_13Kernel_traitsIf13__nv_bfloat16fS2_fjLj1280ELj1ELj4ELj1ELj16ENS_18Kernel_traits_baseILj1280EfS2_fS2_fjLj128EEEEELb1ELb0ELb0ELb0EEEvNS_9BwdParamsE,(.L_x_14970 - _ZN10layer_norm13ln_bwd_kernelINS_13Kernel_traitsIf13__nv_bfloat16fS2_fjLj1280ELj1ELj4ELj1ELj16ENS_18Kernel_traits_baseILj1280EfS2_fS2_fjLj128EEEEELb1ELb0ELb0ELb0EEEvNS_9BwdParamsE)
        .other          _ZN10layer_norm13ln_bwd_kernelINS_13Kernel_traitsIf13__nv_bfloat16fS2_fjLj1280ELj1ELj4ELj1ELj16ENS_18Kernel_traits_baseILj1280EfS2_fS2_fjLj128EEEEELb1ELb0ELb0ELb0EEEvNS_9BwdParamsE,@"STO_CUDA_ENTRY STV_DEFAULT"
_ZN10layer_norm13ln_bwd_kernelINS_13Kernel_traitsIf13__nv_bfloat16fS2_fjLj1280ELj1ELj4ELj1ELj16ENS_18Kernel_traits_baseILj1280EfS2_fS2_fjLj128EEEEELb1ELb0ELb0ELb0EEEvNS_9BwdParamsE:
.text._ZN10layer_norm13ln_bwd_kernelINS_13Kernel_traitsIf13__nv_bfloat16fS2_fjLj1280ELj1ELj4ELj1ELj16ENS_18Kernel_traits_baseILj1280EfS2_fS2_fjLj128EEEEELb1ELb0ELb0ELb0EEEvNS_9BwdParamsE:
[----:B------:R-:W-:-:S04]  /*0000*/  MOV R1, c[0x0][0x28] ;  /* 0x00000a0000017a02 */ /* 0x000fc80000000f00 */
[----:B------:R-:W-:-:S05]  /*0010*/  IADD3 R1, R1, -0x70, RZ ;  /* 0xffffff9001017810 */ /* 0x000fca0007ffe0ff */
[----:B------:R0:W2:Y:S04]  /*0020*/  LDL.64 R32, [R1+0x60] ;  /* 0x0000600001207983 */ /* 0x0000a80000100a00 */
[----:B------:R0:W2:Y:S04]  /*0030*/  LDL.64 R34, [R1+0x68] ;  /* 0x0000680001227983 */ /* 0x0000a80000100a00 */
[----:B------:R0:W3:Y:S04]  /*0040*/  LDL.64 R28, [R1+0x50] ;  /* 0x00005000011c7983 */ /* 0x0000e80000100a00 */
[----:B------:R0:W3:Y:S04]  /*0050*/  LDL.64 R30, [R1+0x58] ;  /* 0x00005800011e7983 */ /* 0x0000e80000100a00 */
[----:B------:R0:W4:Y:S04]  /*0060*/  LDL.64 R24, [R1+0x40] ;  /* 0x0000400001187983 */ /* 0x0001280000100a00 */
[----:B------:R0:W4:Y:S04]  /*0070*/  LDL.64 R26, [R1+0x48] ;  /* 0x00004800011a7983 */ /* 0x0001280000100a00 */
[----:B------:R0:W4:Y:S04]  /*0080*/  LDL.64 R20, [R1+0x30] ;  /* 0x0000300001147983 */ /* 0x0001280000100a00 */
[----:B------:R0:W4:Y:S04]  /*0090*/  LDL.64 R22, [R1+0x38] ;  /* 0x0000380001167983 */ /* 0x0001280000100a00 */
        /* <DEDUP_REMOVED lines=24> */
[----:B------:R-:W-:-:S05]  /*0220*/  @P1 IADD3 R6, R6, 0x20, RZ ;  /* 0x0000002006061810 */ /* 0x000fca0007ffe0ff */
[C---:B------:R-:W-:Y:S01]  /*0230*/  @P2 IMAD.WIDE.U32 R10, R6.reuse, R11, c[0x0][0x1b0] ;  /* 0x00006c00060a2625 */ /* 0x040fe200078e000b */
[----:B------:R-:W-:-:S04]  /*0240*/  @P2 IADD3 R6, R6, 0x20, RZ ;  /* 0x0000002006062810 */ /* 0x000fc80007ffe0ff */
[----:B------:R0:W5:Y:S01]  /*0250*/  @P2 LDG.E.128 R36, [R10.64+0x10] ;  /* 0x000010040a242981 */ /* 0x000162000c1e1d00 */
[C---:B------:R-:W-:Y:S01]  /*0260*/  @P3 IMAD.WIDE.U32 R12, R6.reuse, R13, c[0x0][0x1b0] ;  /* 0x00006c00060c3625 */ /* 0x040fe200078e000d */
[----:B------:R-:W-:-:S04]  /*0270*/  @P3 IADD3 R6, R6, 0x20, RZ ;  /* 0x0000002006063810 */ /* 0x000fc80007ffe0ff */
[----:B------:R0:W5:Y:S04]  /*0280*/  @P3 LDG.E.128 R40, [R12.64] ;  /* 0x000000040c283981 */ /* 0x000168000c1e1d00 */
[----:B------:R0:W5:Y:S04]  /*0290*/  @P3 LDG.E.128 R44, [R12.64+0x10] ;  /* 0x000010040c2c3981 */ /* 0x000168000c1e1d00 */
[----:B--2---:R-:W2:Y:S04]  /*02a0*/  @P0 LDG.E.128 R32, [R4.64] ;  /* 0x0000000404200981 */ /* 0x004ea8000c1e1d00 */
[----:B---3--:R-:W3:Y:S04]  /*02b0*/  @P0 LDG.E.128 R28, [R4.64+0x10] ;  /* 0x00001004041c0981 */ /* 0x008ee8000c1e1d00 */
[----:B----4-:R-:W4:Y:S04]  /*02c0*/  @P1 LDG.E.128 R24, [R8.64] ;  /* 0x0000000408181981 */ /* 0x010f28000c1e1d00 */
[----:B------:R-:W4:Y:S01]  /*02d0*/  @P1 LDG.E.128 R20, [R8.64+0x10] ;  /* 0x0000100408141981 */ /* 0x000f22000c1e1d00 */
[----:B------:R-:W-:Y:S01]  /*02e0*/  SHF.R.U32.HI R0, RZ, 0x5, R2 ;  /* 0x00000005ff007819 */ /* 0x000fe20000011602 */
[----:B------:R-:W-:-:S02]  /*02f0*/  @P4 IMAD.WIDE.U32 R6, R6, R7, c[0x0][0x1b0] ;  /* 0x00006c0006064625 */ /* 0x000fc400078e0007 */
[----:B------:R-:W4:Y:S01]  /*0300*/  @P2 LDG.E.128 R16, [R10.64] ;  /* 0x000000040a102981 */ /* 0x000f22000c1e1d00 */
[----:B-1----:R-:W-:-:S03]  /*0310*/  LEA R0, R15, R0, 0x2 ;  /* 0x000000000f007211 */ /* 0x002fc600078e10ff */
        /* <DEDUP_REMOVED lines=49> */
[----:B------:R0:W-:Y:S04]  /*0630*/  @P1 STL.64 [R1+0x48], R26 ;  /* 0x0000481a01001387 */ /* 0x0001e80000100a00 */
[----:B------:R0:W-:Y:S04]  /*0640*/  @P1 STL.64 [R1+0x30], R20 ;  /* 0x0000301401001387 */ /* 0x0001e80000100a00 */
[----:B------:R0:W-:Y:S04]  /*0650*/  @P1 STL.64 [R1+0x38], R22 ;  /* 0x0000381601001387 */ /* 0x0001e80000100a00 */
[----:B------:R0:W-:Y:S04]  /*0660*/  @P2 STL.64 [R1+0x20], R16 ;  /* 0x0000201001002387 */ /* 0x0001e80000100a00 */
[----:B------:R0:W-:Y:S01]  /*0670*/  @P2 STL.64 [R1+0x28], R18 ;  /* 0x0000281201002387 */ /* 0x0001e20000100a00 */
[----:B------:R-:W-:Y:S05]  /*0680*/  @P4 BRA `(.L_x_6837) ;  /* 0x00003d7000004947 */ /* 0x000fea0003800000 */
[----:B------:R-:W-:Y:S02]  /*0690*/  HFMA2.MMA R57, -RZ, RZ, 0, 0 ;  /* 0x00000000ff397435 */ /* 0x000fe400000001ff */
.L_x_6860:
[----:B------:R-:W-:Y:S02]  /*06a0*/  ISETP.NE.U32.AND P4, PT, RZ, c[0x0][0x1c0], PT ;  /* 0x00007000ff007a0c */ /* 0x000fe40003f85070 */
[----:B------:R-:W-:-:S02]  /*06b0*/  SHF.R.S32.HI R2, RZ, 0x1f, R0 ;  /* 0x0000001fff027819 */ /* 0x000fc40000011400 */
[----:B------:R-:W-:-:S13]  /*06c0*/  ISETP.NE.AND.EX P4, PT, RZ, c[0x0][0x1c4], PT, P4 ;  /* 0x00007100ff007a0c */ /* 0x000fda0003f85340 */
[----:B------:R-:W-:-:S04]  /*06d0*/  @P4 LEA R4, P5, R0, c[0x0][0x1c0], 0x1 ;  /* 0x0000700000044a11 */ /* 0x000fc800078a08ff */
[----:B------:R-:W-:-:S05]  /*06e0*/  @P4 LEA.HI.X R5, R0, c[0x0][0x1c4], R2, 0x1, P5 ;  /* 0x0000710000054a11 */ /* 0x000fca00028f0c02 */
[----:B------:R1:W2:Y:S04]  /*06f0*/  @P4 LDG.E.U16 R178, [R4.64] ;  /* 0x0000000404b24981 */ /* 0x0002a8000c1e1500 */
[----:B------:R-:W3:Y:S01]  /*0700*/  S2R R179, SR_TID.X ;  /* 0x0000000000b37919 */ /* 0x000ee20000002100 */
[----:B-1----:R-:W-:Y:S01]  /*0710*/  MOV R4, 0x4 ;  /* 0x0000000400047802 */ /* 0x002fe20000000f00 */
[----:B------:R-:W-:-:S04]  /*0720*/  IMAD R2, R0, c[0x0][0x168], RZ ;  /* 0x00005a0000027a24 */ /* 0x000fc800078e02ff */
[----:B------:R-:W-:-:S04]  /*0730*/  IMAD.WIDE R176, R0, R4, c[0x0][0x1a0] ;  /* 0x0000680000b07625 */ /* 0x000fc800078e0204 */
[----:B------:R-:W-:Y:S01]  /*0740*/  IMAD.WIDE R4, R0, R4, c[0x0][0x1a8] ;  /* 0x00006a0000047625 */ /* 0x000fe200078e0204 */
[----:B-----5:R3:W5:Y:S05]  /*0750*/  LDG.E R204, [R176.64] ;  /* 0x00000004b0cc7981 */ /* 0x02076a000c1e1900 */
[----:B------:R1:W5:Y:S01]  /*0760*/  LDG.E R4, [R4.64] ;  /* 0x0000000404047981 */ /* 0x000362000c1e1900 */
[----:B------:R-:W-:Y:S01]  /*0770*/  BSSY B1, `(.L_x_6838) ;  /* 0x000006d000017945 */ /* 0x000fe20003800000 */
[----:B------:R-:W-:Y:S01]  /*0780*/  CS2R R214, SRZ ;  /* 0x0000000000d67805 */ /* 0x000fe2000001ff00 */
[----:B---3--:R-:W-:Y:S02]  /*0790*/  LOP3.LUT R176, R179, 0x1f, RZ, 0xc0, !PT ;  /* 0x0000001fb3b07812 */ /* 0x008fe400078ec0ff */
[----:B-1----:R-:W-:-:S04]  /*07a0*/  SHF.R.S32.HI R5, RZ, 0x1f, R2 ;  /* 0x0000001fff057819 */ /* 0x002fc80000011402 */
        /* <DEDUP_REMOVED lines=8> */
[----:B0-----:R-:W-:Y:S02]  /*0830*/  MOV R20, 0x10 ;  /* 0x0000001000147802 */ /* 0x001fe40000000f00 */
[C---:B------:R-:W-:Y:S01]  /*0840*/  LEA.HI.X R181, R2.reuse, c[0x0][0x18c], RZ, 0x5, P4 ;  /* 0x0000630002b57a11 */ /* 0x040fe200020f2cff */
[----:B------:R-:W0:Y:S01]  /*0850*/  LDC.U8 R205, c[0x0][0x1f0] ;  /* 0x00007c00ffcd7b82 */ /* 0x000e220000000000 */
[----:B------:R-:W3:Y:S01]  /*0860*/  LDL R209, [R1+0x64] ;  /* 0x0000640001d17983 */ /* 0x000ee20000100800 */
[----:B------:R-:W-:-:S03]  /*0870*/  IMAD.WIDE.U32 R20, R2, R20, c[0x0][0x208] ;  /* 0x0000820002147625 */ /* 0x000fc600078e0014 */
[----:B------:R1:W4:Y:S04]  /*0880*/  LDG.E.128 R176, [R180.64] ;  /* 0x00000004b4b07981 */ /* 0x000328000c1e1d00 */
[----:B------:R0:W2:Y:S04]  /*0890*/  LDG.E.128 R184, [R20.64] ;  /* 0x0000000414b87981 */ /* 0x0000a8000c1e1d00 */
[----:B------:R-:W3:Y:S04]  /*08a0*/  LDL R214, [R1+0x68] ;  /* 0x0000680001d67983 */ /* 0x000ee80000100800 */
[----:B-1----:R-:W3:Y:S01]  /*08b0*/  LDG.E.128 R180, [R180.64+0x10] ;  /* 0x00001004b4b47981 */ /* 0x002ee2000c1e1d00 */
[----:B------:R-:W-:-:S03]  /*08c0*/  ISETP.NE.U32.AND P4, PT, RZ, c[0x0][0x218], PT ;  /* 0x00008600ff007a0c */ /* 0x000fc60003f85070 */
[----:B------:R-:W3:Y:S01]  /*08d0*/  LDL R215, [R1+0x54] ;  /* 0x0000540001d77983 */ /* 0x000ee20000100800 */
[----:B------:R-:W-:-:S13]  /*08e0*/  ISETP.NE.AND.EX P4, PT, RZ, c[0x0][0x21c], PT, P4 ;  /* 0x00008700ff007a0c */ /* 0x000fda0003f85340 */
[----:B0-----:R-:W-:-:S04]  /*08f0*/  @P4 LEA R20, P5, R2, c[0x0][0x218], 0x5 ;  /* 0x0000860002144a11 */ /* 0x001fc800078a28ff */
[----:B------:R-:W-:-:S05]  /*0900*/  @P4 LEA.HI.X R21, R2, c[0x0][0x21c], RZ, 0x5, P5 ;  /* 0x0000870002154a11 */ /* 0x000fca00028f2cff */
[----:B------:R0:W5:Y:S04]  /*0910*/  @P4 LDG.E.128 R136, [R20.64] ;  /* 0x0000000414884981 */ /* 0x000168000c1e1d00 */
[----:B------:R0:W5:Y:S02]  /*0920*/  @P4 LDG.E.128 R140, [R20.64+0x10] ;  /* 0x00001004148c4981 */ /* 0x000164000c1e1d00 */
[----:B0-----:R-:W-:-:S04]  /*0930*/  LEA R20, P4, R2, c[0x0][0x190], 0x3 ;  /* 0x0000640002147a11 */ /* 0x001fc800078818ff */
[----:B------:R-:W-:Y:S02]  /*0940*/  LEA.HI.X R21, R2, c[0x0][0x194], RZ, 0x3, P4 ;  /* 0x0000650002157a11 */ /* 0x000fe400020f1cff */
[----:B------:R-:W-:-:S04]  /*0950*/  ISETP.NE.AND P4, PT, R205, RZ, PT ;  /* 0x000000ffcd00720c */ /* 0x000fc80003f85270 */
[----:B-----5:R-:W-:Y:S01]  /*0960*/  FSEL R207, R204, RZ, !P4 ;  /* 0x000000ffcccf7208 */ /* 0x020fe20006000000 */
[----:B------:R-:W5:Y:S04]  /*0970*/  LDG.E.64 R20, [R20.64] ;  /* 0x0000000414147981 */ /* 0x000f68000c1e1b00 */
[C---:B----4-:R-:W-:Y:S02]  /*0980*/  FADD.FTZ R206, -R207.reuse, R178 ;  /* 0x000000b2cfce7221 */ /* 0x050fe40000010100 */
[C---:B------:R-:W-:Y:S01]  /*0990*/  FADD.FTZ R205, -R207.reuse, R179 ;  /* 0x000000b3cfcd7221 */ /* 0x040fe20000010100 */
[----:B--2---:R-:W-:Y:S01]  /*09a0*/  PRMT R179, RZ, 0x7610, R187 ;  /* 0x00007610ffb37816 */ /* 0x004fe200000000bb */
[----:B---3--:R-:W-:Y:S01]  /*09b0*/  FADD.FTZ R178, -R207, R181 ;  /* 0x000000b5cfb27221 */ /* 0x008fe20000010100 */
[----:B------:R-:W-:-:S02]  /*09c0*/  PRMT R181, RZ, 0x5410, R187 ;  /* 0x00005410ffb57816 */ /* 0x000fc400000000bb */
[----:B------:R-:W2:Y:S01]  /*09d0*/  LDL R187, [R1+0x6c] ;  /* 0x00006c0001bb7983 */ /* 0x000ea20000100800 */
[C---:B------:R-:W-:Y:S02]  /*09e0*/  FADD.FTZ R190, -R207.reuse, R176 ;  /* 0x000000b0cfbe7221 */ /* 0x040fe40000010100 */
[C---:B------:R-:W-:Y:S01]  /*09f0*/  FADD.FTZ R191, -R207.reuse, R177 ;  /* 0x000000b1cfbf7221 */ /* 0x040fe20000010100 */
[----:B------:R-:W-:Y:S01]  /*0a00*/  PRMT R208, RZ, 0x5410, R184 ;  /* 0x00005410ffd07816 */ /* 0x000fe200000000b8 */
[C---:B------:R-:W-:Y:S02]  /*0a10*/  FADD.FTZ R180, -R207.reuse, R180 ;  /* 0x000000b4cfb47221 */ /* 0x040fe40000010100 */
[C---:B------:R-:W-:Y:S02]  /*0a20*/  FADD.FTZ R177, -R207.reuse, R182 ;  /* 0x000000b6cfb17221 */ /* 0x040fe40000010100 */
[----:B------:R-:W-:Y:S01]  /*0a30*/  FADD.FTZ R176, -R207, R183 ;  /* 0x000000b7cfb07221 */ /* 0x000fe20000010100 */
[----:B------:R-:W-:-:S02]  /*0a40*/  PRMT R207, RZ, 0x7610, R184 ;  /* 0x00007610ffcf7816 */ /* 0x000fc400000000b8 */
[--C-:B------:R-:W-:Y:S01]  /*0a50*/  PRMT R184, RZ, 0x5410, R185.reuse ;  /* 0x00005410ffb87816 */ /* 0x100fe200000000b9 */
[----:B------:R-:W-:Y:S01]  /*0a60*/  FMUL.FTZ R222, R4, R191 ;  /* 0x000000bf04de7220 */ /* 0x000fe20000410000 */
[----:B------:R-:W-:Y:S01]  /*0a70*/  PRMT R185, RZ, 0x7610, R185 ;  /* 0x00007610ffb97816 */ /* 0x000fe200000000b9 */
[----:B------:R-:W-:Y:S02]  /*0a80*/  FMUL.FTZ R216, R209, R207 ;  /* 0x000000cfd1d87220 */ /* 0x000fe40000410000 */
[----:B------:R-:W-:Y:S01]  /*0a90*/  FMUL.FTZ R214, R214, R184 ;  /* 0x000000b8d6d67220 */ /* 0x000fe20000410000 */
[--C-:B------:R-:W-:Y:S01]  /*0aa0*/  PRMT R183, RZ, 0x5410, R186.reuse ;  /* 0x00005410ffb77816 */ /* 0x100fe200000000ba */
[----:B------:R-:W-:Y:S01]  /*0ab0*/  FMUL.FTZ R191, R210, R208 ;  /* 0x000000d0d2bf7220 */ /* 0x000fe20000410000 */
[----:B------:R-:W-:Y:S01]  /*0ac0*/  PRMT R182, RZ, 0x7610, R186 ;  /* 0x00007610ffb67816 */ /* 0x000fe200000000ba */
[C---:B------:R-:W-:Y:S01]  /*0ad0*/  FMUL.FTZ R210, R4.reuse, R206 ;  /* 0x000000ce04d27220 */ /* 0x040fe20000410000 */
[----:B------:R-:W3:Y:S01]  /*0ae0*/  LDL R186, [R1+0x50] ;  /* 0x0000500001ba7983 */ /* 0x000ee20000100800 */
[----:B------:R-:W-:-:S03]  /*0af0*/  FMUL.FTZ R209, R4, R205 ;  /* 0x000000cd04d17220 */ /* 0x000fc60000410000 */
[----:B------:R-:W-:Y:S01]  /*0b00*/  STL [R1+0x18], R216 ;  /* 0x000018d801007387 */ /* 0x000fe20000100800 */
[----:B------:R-:W-:Y:S02]  /*0b10*/  FADD.FTZ R102, R102, R184 ;  /* 0x000000b866667221 */ /* 0x000fe40000010000 */
[----:B------:R-:W-:Y:S01]  /*0b20*/  FFMA.FTZ R58, R210, R184, R58 ;  /* 0x000000b8d23a7223 */ /* 0x000fe2000001003a */
[----:B------:R-:W-:Y:S04]  /*0b30*/  STL [R1+0x14], R214 ;  /* 0x000014d601007387 */ /* 0x000fe80000100800 */
        /* <DEDUP_REMOVED lines=8> */
[----:B------:R-:W-:-:S02]  /*0bc0*/  FMUL.FTZ R208, R4, R180 ;  /* 0x000000b404d07220 */ /* 0x000fc40000410000 */
[----:B------:R-:W-:Y:S02]  /*0bd0*/  FMUL.FTZ R207, R4, R178 ;  /* 0x000000b204cf7220 */ /* 0x000fe40000410000 */
[----:B------:R-:W-:Y:S02]  /*0be0*/  FADD.FTZ R178, RZ, R191 ;  /* 0x000000bfffb27221 */ /* 0x000fe40000010000 */
[----:B------:R-:W-:Y:S02]  /*0bf0*/  FFMA.FTZ R180, R190, R191, RZ ;  /* 0x000000bfbeb47223 */ /* 0x000fe400000100ff */
[----:B------:R-:W-:Y:S02]  /*0c00*/  FADD.FTZ R178, R178, R216 ;  /* 0x000000d8b2b27221 */ /* 0x000fe40000010000 */
[----:B------:R-:W-:Y:S02]  /*0c10*/  FFMA.FTZ R180, R222, R216, R180 ;  /* 0x000000d8deb47223 */ /* 0x000fe400000100b4 */
[----:B------:R-:W-:-:S02]  /*0c20*/  FADD.FTZ R178, R178, R214 ;  /* 0x000000d6b2b27221 */ /* 0x000fc40000010000 */
[----:B------:R-:W-:Y:S01]  /*0c30*/  FFMA.FTZ R180, R210, R214, R180 ;  /* 0x000000d6d2b47223 */ /* 0x000fe200000100b4 */
[----:B------:R0:W-:Y:S01]  /*0c40*/  STL [R1+0x10], R205 ;  /* 0x000010cd01007387 */ /* 0x0001e20000100800 */
[----:B------:R-:W-:Y:S02]  /*0c50*/  FADD.FTZ R104, R104, R183 ;  /* 0x000000b768687221 */ /* 0x000fe40000010000 */
[-C--:B------:R-:W-:Y:S02]  /*0c60*/  FFMA.FTZ R60, R208, R183.reuse, R60 ;  /* 0x000000b7d03c7223 */ /* 0x080fe4000001003c */
[----:B---3--:R-:W-:Y:S02]  /*0c70*/  FMUL.FTZ R186, R186, R183 ;  /* 0x000000b7baba7220 */ /* 0x008fe40000410000 */
[----:B------:R-:W-:Y:S02]  /*0c80*/  FMUL.FTZ R206, R4, R177 ;  /* 0x000000b104ce7220 */ /* 0x000fe40000410000 */
[----:B------:R-:W-:-:S02]  /*0c90*/  FADD.FTZ R105, R105, R182 ;  /* 0x000000b669697221 */ /* 0x000fc40000010000 */
[-C--:B------:R-:W-:Y:S02]  /*0ca0*/  FFMA.FTZ R61, R207, R182.reuse, R61 ;  /* 0x000000b6cf3d7223 */ /* 0x080fe4000001003d */
[----:B------:R-:W-:Y:S02]  /*0cb0*/  FMUL.FTZ R183, R215, R182 ;  /* 0x000000b6d7b77220 */ /* 0x000fe40000410000 */
[----:B------:R-:W-:Y:S02]  /*0cc0*/  FADD.FTZ R178, R178, R205 ;  /* 0x000000cdb2b27221 */ /* 0x000fe40000010000 */
[----:B------:R-:W-:Y:S02]  /*0cd0*/  FFMA.FTZ R177, R209, R205, R180 ;  /* 0x000000cdd1b17223 */ /* 0x000fe400000100b4 */
[----:B0-----:R-:W-:Y:S02]  /*0ce0*/  FMUL.FTZ R205, R4, R176 ;  /* 0x000000b004cd7220 */ /* 0x001fe40000410000 */
[----:B----4-:R-:W-:Y:S01]  /*0cf0*/  FMUL.FTZ R176, R184, R179 ;  /* 0x000000b3b8b07220 */ /* 0x010fe20000410000 */
[----:B------:R0:W-:Y:S04]  /*0d00*/  STL [R1+0xc], R186 ;  /* 0x00000cba01007387 */ /* 0x0001e80000100800 */
[----:B------:R0:W-:Y:S01]  /*0d10*/  STL [R1+0x8], R183 ;  /* 0x000008b701007387 */ /* 0x0001e20000100800 */
[----:B------:R-:W-:-:S02]  /*0d20*/  FADD.FTZ R178, R178, R186 ;  /* 0x000000bab2b27221 */ /* 0x000fc40000010000 */
[----:B------:R-:W-:Y:S02]  /*0d30*/  FFMA.FTZ R177, R208, R186, R177 ;  /* 0x000000bad0b17223 */ /* 0x000fe400000100b1 */
[----:B------:R-:W-:Y:S02]  /*0d40*/  FADD.FTZ R178, R178, R183 ;  /* 0x000000b7b2b27221 */ /* 0x000fe40000010000 */
        /* <DEDUP_REMOVED lines=8> */
[----:B--2---:R-:W-:-:S05]  /*0dd0*/  FMUL.FTZ R182, R187, R181 ;  /* 0x000000b5bbb67220 */ /* 0x004fca0000410000 */
[----:B------:R0:W-:Y:S04]  /*0de0*/  STL [R1+0x4], R182 ;  /* 0x000004b601007387 */ /* 0x0001e80000100800 */
[----:B------:R0:W-:Y:S01]  /*0df0*/  STL [R1], R176 ;  /* 0x000000b001007387 */ /* 0x0001e20000100800 */
[----:B------:R-:W-:Y:S02]  /*0e00*/  FADD.FTZ R178, R178, R182 ;  /* 0x000000b6b2b27221 */ /* 0x000fe40000010000 */
[----:B------:R-:W-:Y:S02]  /*0e10*/  FFMA.FTZ R177, R206, R182, R177 ;  /* 0x000000b6ceb17223 */ /* 0x000fe400000100b1 */
[----:B------:R-:W-:Y:S02]  /*0e20*/  FADD.FTZ R215, R178, R176 ;  /* 0x000000b0b2d77221 */ /* 0x000fe40000010000 */
[----:B------:R-:W-:-:S02]  /*0e30*/  FFMA.FTZ R214, R205, R176, R177 ;  /* 0x000000b0cdd67223 */ /* 0x000fc400000100b1 */
.L_x_6839:
[----:B------:R-:W-:Y:S05]  /*0e40*/  BSYNC B1 ;  /* 0x0000000000017941 */ /* 0x000fea0003800000 */
.L_x_6838:
[----:B------:R-:W-:Y:S01]  /*0e50*/  BSSY B1, `(.L_x_6840) ;  /* 0x000005e000017945 */ /* 0x000fe20003800000 */
[----:B------:R-:W-:Y:S05]  /*0e60*/  @!P1 BRA `(.L_x_6841) ;  /* 0x000005c000009947 */ /* 0x000fea0003800000 */
[----:B0-----:R-:W-:Y:S01]  /*0e70*/  HFMA2.MMA R22, -RZ, RZ, 0, 9.5367431640625e-07 ;  /* 0x00000010ff167435 */ /* 0x001fe200000001ff */
[C---:B------:R-:W-:Y:S01]  /*0e80*/  LEA R180, P4, R216.reuse, c[0x0][0x188], 0x5 ;  /* 0x00006200d8b47a11 */ /* 0x040fe200078828ff */
[----:B------:R-:W2:Y:S03]  /*0e90*/  LDL R251, [R1+0x44] ;  /* 0x0000440001fb7983 */ /* 0x000ea60000100800 */
[C---:B------:R-:W-:Y:S01]  /*0ea0*/  LEA.HI.X R181, R216.reuse, c[0x0][0x18c], RZ, 0x5, P4 ;  /* 0x00006300d8b57a11 */ /* 0x040fe200020f2cff */
[----:B------:R-:W3:Y:S04]  /*0eb0*/  LDL R202, [R1+0x40] ;  /* 0x0000400001ca7983 */ /* 0x000ee80000100800 */
[----:B------:R-:W-:Y:S01]  /*0ec0*/  IMAD.WIDE.U32 R22, R216, R22, c[0x0][0x208] ;  /* 0x00008200d8167625 */ /* 0x000fe200078e0016 */
[----:B------:R0:W4:Y:S01]  /*0ed0*/  LDG.E.128 R176, [R180.64] ;  /* 0x00000004b4b07981 */ /* 0x000122000c1e1d00 */
[----:B------:R-:W-:-:S03]  /*0ee0*/  ISETP.NE.U32.AND P4, PT, RZ, c[0x0][0x218], PT ;  /* 0x00008600ff007a0c */ /* 0x000fc60003f85070 */
[----:B------:R1:W2:Y:S01]  /*0ef0*/  LDG.E.128 R184, [R22.64] ;  /* 0x0000000416b87981 */ /* 0x0002a2000c1e1d00 */
[----:B------:R-:W1:Y:S03]  /*0f00*/  LDC.U8 R245, c[0x0][0x1f0] ;  /* 0x00007c00fff57b82 */ /* 0x000e660000000000 */
[----:B------:R-:W3:Y:S04]  /*0f10*/  LDL R248, [R1+0x30] ;  /* 0x0000300001f87983 */ /* 0x000ee80000100800 */
[----:B0-----:R-:W3:Y:S01]  /*0f20*/  LDG.E.128 R180, [R180.64+0x10] ;  /* 0x00001004b4b47981 */ /* 0x001ee2000c1e1d00 */
[----:B------:R-:W-:-:S03]  /*0f30*/  ISETP.NE.AND.EX P4, PT, RZ, c[0x0][0x21c], PT, P4 ;  /* 0x00008700ff007a0c */ /* 0x000fc60003f85340 */
[----:B------:R-:W3:Y:S04]  /*0f40*/  LDL R250, [R1+0x48] ;  /* 0x0000480001fa7983 */ /* 0x000ee80000100800 */
[----:B------:R-:W3:Y:S04]  /*0f50*/  LDL R249, [R1+0x4c] ;  /* 0x00004c0001f97983 */ /* 0x000ee80000100800 */
[----:B------:R-:W3:Y:S02]  /*0f60*/  LDL R247, [R1+0x34] ;  /* 0x0000340001f77983 */ /* 0x000ee40000100800 */
[----:B-1----:R-:W-:-:S02]  /*0f70*/  @P4 LEA R22, P5, R216, c[0x0][0x218], 0x5 ;  /* 0x00008600d8164a11 */ /* 0x002fc400078a28ff */
[----:B------:R-:W3:Y:S02]  /*0f80*/  LDL R246, [R1+0x38] ;  /* 0x0000380001f67983 */ /* 0x000ee40000100800 */
[----:B------:R-:W-:-:S05]  /*0f90*/  @P4 LEA.HI.X R23, R216, c[0x0][0x21c], RZ, 0x5, P5 ;  /* 0x00008700d8174a11 */ /* 0x000fca00028f2cff */
[----:B------:R0:W5:Y:S04]  /*0fa0*/  @P4 LDG.E.128 R32, [R22.64] ;  /* 0x0000000416204981 */ /* 0x000168000c1e1d00 */
[----:B------:R0:W5:Y:S02]  /*0fb0*/  @P4 LDG.E.128 R28, [R22.64+0x10] ;  /* 0x00001004161c4981 */ /* 0x000164000c1e1d00 */
[----:B0-----:R-:W-:-:S04]  /*0fc0*/  LEA R22, P4, R216, c[0x0][0x190], 0x3 ;  /* 0x00006400d8167a11 */ /* 0x001fc800078818ff */
[----:B------:R-:W-:Y:S02]  /*0fd0*/  LEA.HI.X R23, R216, c[0x0][0x194], RZ, 0x3, P4 ;  /* 0x00006500d8177a11 */ /* 0x000fe400020f1cff */
[----:B------:R-:W-:Y:S02]  /*0fe0*/  ISETP.NE.AND P4, PT, R245, RZ, PT ;  /* 0x000000fff500720c */ /* 0x000fe40003f85270 */
[----:B------:R-:W3:Y:S04]  /*0ff0*/  LDL R245, [R1+0x3c] ;  /* 0x00003c0001f57983 */ /* 0x000ee80000100800 */
[----:B------:R-:W5:Y:S02]  /*1000*/  LDG.E.64 R22, [R22.64] ;  /* 0x0000000416167981 */ /* 0x000f64000c1e1b00 */
[----:B-----5:R-:W-:-:S02]  /*1010*/  FSEL R200, R204, RZ, !P4 ;  /* 0x000000ffccc87208 */ /* 0x020fc40006000000 */
[----:B------:R-:W-:-:S03]  /*1020*/  IADD3 R216, R216, 0x20, RZ ;  /* 0x00000020d8d87810 */ /* 0x000fc60007ffe0ff */
[C---:B----4-:R-:W-:Y:S02]  /*1030*/  FADD.FTZ R203, -R200.reuse, R177 ;  /* 0x000000b1c8cb7221 */ /* 0x050fe40000010100 */
[C---:B------:R-:W-:Y:S02]  /*1040*/  FADD.FTZ R199, -R200.reuse, R176 ;  /* 0x000000b0c8c77221 */ /* 0x040fe40000010100 */
[C---:B------:R-:W-:Y:S02]  /*1050*/  FADD.FTZ R198, -R200.reuse, R178 ;  /* 0x000000b2c8c67221 */ /* 0x040fe40000010100 */
[----:B------:R-:W-:Y:S01]  /*1060*/  FADD.FTZ R197, -R200, R179 ;  /* 0x000000b3c8c57221 */ /* 0x000fe20000010100 */
[----:B--2---:R-:W-:Y:S01]  /*1070*/  PRMT R201, RZ, 0x5410, R184 ;  /* 0x00005410ffc97816 */ /* 0x004fe200000000b8 */
[----:B------:R-:W-:Y:S02]  /*1080*/  FMUL.FTZ R203, R4, R203 ;  /* 0x000000cb04cb7220 */ /* 0x000fe40000410000 */
[----:B---3--:R-:W-:-:S02]  /*1090*/  FADD.FTZ R179, -R200, R180 ;  /* 0x000000b4c8b37221 */ /* 0x008fc40000010100 */
[C---:B------:R-:W-:Y:S02]  /*10a0*/  FADD.FTZ R178, -R200.reuse, R181 ;  /* 0x000000b5c8b27221 */ /* 0x040fe40000010100 */
[C---:B------:R-:W-:Y:S02]  /*10b0*/  FADD.FTZ R177, -R200.reuse, R182 ;  /* 0x000000b6c8b17221 */ /* 0x040fe40000010100 */
[----:B------:R-:W-:Y:S01]  /*10c0*/  FADD.FTZ R176, -R200, R183 ;  /* 0x000000b7c8b07221 */ /* 0x000fe20000010100 */
[----:B------:R-:W-:Y:S02]  /*10d0*/  PRMT R200, RZ, 0x7610, R184 ;  /* 0x00007610ffc87816 */ /* 0x000fe400000000b8 */
[----:B------:R-:W-:Y:S01]  /*10e0*/  PRMT R181, RZ, 0x5410, R186 ;  /* 0x00005410ffb57816 */ /* 0x000fe200000000ba */
[----:B------:R-:W-:Y:S02]  /*10f0*/  FMUL.FTZ R217, R4, R199 ;  /* 0x000000c704d97220 */ /* 0x000fe40000410000 */
[----:B------:R-:W-:-:S02]  /*1100*/  FADD.FTZ R73, R73, R200 ;  /* 0x000000c849497221 */ /* 0x000fc40000010000 */
[-C--:B------:R-:W-:Y:S02]  /*1110*/  FFMA.FTZ R145, R203, R200.reuse, R145 ;  /* 0x000000c8cb917223 */ /* 0x080fe40000010091 */
[----:B------:R-:W-:Y:S02]  /*1120*/  FMUL.FTZ R251, R251, R200 ;  /* 0x000000c8fbfb7220 */ /* 0x000fe40000410000 */
[----:B------:R-:W-:Y:S02]  /*1130*/  FMUL.FTZ R200, R4, R179 ;  /* 0x000000b304c87220 */ /* 0x000fe40000410000 */
[----:B------:R-:W-:Y:S01]  /*1140*/  FMUL.FTZ R252, R202, R201 ;  /* 0x000000c9cafc7220 */ /* 0x000fe20000410000 */
        /* <DEDUP_REMOVED lines=20> */
[----:B------:R-:W-:Y:S01]  /*1290*/  FFMA.FTZ R178, R201, R249, R178 ;  /* 0x000000f9c9b27223 */ /* 0x000fe200000100b2 */
[----:B------:R-:W-:Y:S01]  /*12a0*/  PRMT R184, RZ, 0x5410, R187 ;  /* 0x00005410ffb87816 */ /* 0x000fe200000000bb */
        /* <DEDUP_REMOVED lines=24> */
.L_x_6841:
[----:B------:R-:W-:Y:S05]  /*1430*/  BSYNC B1 ;  /* 0x0000000000017941 */ /* 0x000fea0003800000 */
.L_x_6840:
        /* <DEDUP_REMOVED lines=8> */
[----:B------:R0:W4:Y:S04]  /*14c0*/  LDG.E.128 R8, [R24.64] ;  /* 0x0000000418087981 */ /* 0x000128000c1e1d00 */
[----:B------:R0:W2:Y:S04]  /*14d0*/  LDG.E.128 R176, [R24.64+0x10] ;  /* 0x0000100418b07981 */ /* 0x0000a8000c1e1d00 */
[----:B------:R1:W3:Y:S04]  /*14e0*/  LDG.E.128 R180, [R6.64] ;  /* 0x0000000406b47981 */ /* 0x0002e8000c1e1d00 */
[----:B------:R-:W3:Y:S04]  /*14f0*/  LDL R238, [R1+0x24] ;  /* 0x0000240001ee7983 */ /* 0x000ee80000100800 */
[----:B------:R-:W3:Y:S01]  /*1500*/  LDL R237, [R1+0x28] ;  /* 0x0000280001ed7983 */ /* 0x000ee20000100800 */
[----:B------:R-:W-:-:S04]  /*1510*/  ISETP.NE.U32.AND P4, PT, RZ, c[0x0][0x218], PT ;  /* 0x00008600ff007a0c */ /* 0x000fc80003f85070 */
[----:B------:R-:W-:Y:S01]  /*1520*/  ISETP.NE.AND.EX P4, PT, RZ, c[0x0][0x21c], PT, P4 ;  /* 0x00008700ff007a0c */ /* 0x000fe20003f85340 */
[----:B------:R-:W0:-:S12]  /*1530*/  LDC.U8 R184, c[0x0][0x1f0] ;  /* 0x00007c00ffb87b82 */ /* 0x000e180000000000 */
[----:B-1----:R-:W-:-:S04]  /*1540*/  @P4 LEA R6, P5, R216, c[0x0][0x218], 0x5 ;  /* 0x00008600d8064a11 */ /* 0x002fc800078a28ff */
[----:B------:R-:W-:-:S05]  /*1550*/  @P4 LEA.HI.X R7, R216, c[0x0][0x21c], RZ, 0x5, P5 ;  /* 0x00008700d8074a11 */ /* 0x000fca00028f2cff */
[----:B------:R1:W5:Y:S04]  /*1560*/  @P4 LDG.E.128 R152, [R6.64] ;  /* 0x0000000406984981 */ /* 0x000368000c1e1d00 */
[----:B------:R1:W5:Y:S02]  /*1570*/  @P4 LDG.E.128 R156, [R6.64+0x10] ;  /* 0x00001004069c4981 */ /* 0x000364000c1e1d00 */
[----:B-1----:R-:W-:-:S04]  /*1580*/  LEA R6, P4, R216, c[0x0][0x190], 0x3 ;  /* 0x00006400d8067a11 */ /* 0x002fc800078818ff */
[----:B------:R-:W-:Y:S02]  /*1590*/  LEA.HI.X R7, R216, c[0x0][0x194], RZ, 0x3, P4 ;  /* 0x00006500d8077a11 */ /* 0x000fe400020f1cff */
[----:B0-----:R-:W-:-:S03]  /*15a0*/  ISETP.NE.AND P4, PT, R184, RZ, PT ;  /* 0x000000ffb800720c */ /* 0x001fc60003f85270 */
[----:B------:R4:W5:Y:S02]  /*15b0*/  LDG.E.64 R24, [R6.64] ;  /* 0x0000000406187981 */ /* 0x000964000c1e1b00 */
[----:B-----5:R-:W-:Y:S02]  /*15c0*/  FSEL R12, R204, RZ, !P4 ;  /* 0x000000ffcc0c7208 */ /* 0x020fe40006000000 */
[----:B------:R-:W-:-:S03]  /*15d0*/  IADD3 R216, R216, 0x20, RZ ;  /* 0x00000020d8d87810 */ /* 0x000fc60007ffe0ff */
[C---:B----4-:R-:W-:Y:S02]  /*15e0*/  FADD.FTZ R6, -R12.reuse, R8 ;  /* 0x000000080c067221 */ /* 0x050fe40000010100 */
[C---:B------:R-:W-:Y:S02]  /*15f0*/  FADD.FTZ R184, -R12.reuse, R9 ;  /* 0x000000090cb87221 */ /* 0x040fe40000010100 */
[C---:B------:R-:W-:Y:S02]  /*1600*/  FADD.FTZ R8, -R12.reuse, R11 ;  /* 0x0000000b0c087221 */ /* 0x040fe40000010100 */
[C---:B--2---:R-:W-:Y:S01]  /*1610*/  FADD.FTZ R9, -R12.reuse, R176 ;  /* 0x000000b00c097221 */ /* 0x044fe20000010100 */
[----:B---3--:R-:W-:Y:S01]  /*1620*/  PRMT R186, RZ, 0x5410, R180 ;  /* 0x00005410ffba7816 */ /* 0x008fe200000000b4 */
[C---:B------:R-:W-:Y:S02]  /*1630*/  FADD.FTZ R7, -R12.reuse, R10 ;  /* 0x0000000a0c077221 */ /* 0x040fe40000010100 */
[C---:B------:R-:W-:Y:S01]  /*1640*/  FADD.FTZ R10, -R12.reuse, R177 ;  /* 0x000000b10c0a7221 */ /* 0x040fe20000010100 */
[----:B------:R-:W-:Y:S01]  /*1650*/  PRMT R177, RZ, 0x5410, R182 ;  /* 0x00005410ffb17816 */ /* 0x000fe200000000b6 */
[----:B------:R-:W-:Y:S01]  /*1660*/  FADD.FTZ R11, -R12, R178 ;  /* 0x000000b20c0b7221 */ /* 0x000fe20000010100 */
[----:B------:R-:W-:Y:S01]  /*1670*/  PRMT R178, RZ, 0x7610, R181 ;  /* 0x00007610ffb27816 */ /* 0x000fe200000000b5 */
[C---:B------:R-:W-:Y:S01]  /*1680*/  FMUL.FTZ R8, R4.reuse, R8 ;  /* 0x0000000804087220 */ /* 0x040fe20000410000 */
[----:B------:R-:W-:Y:S01]  /*1690*/  PRMT R185, RZ, 0x7610, R180 ;  /* 0x00007610ffb97816 */ /* 0x000fe200000000b4 */
[----:B------:R-:W-:-:S02]  /*16a0*/  FMUL.FTZ R9, R4, R9 ;  /* 0x0000000904097220 */ /* 0x000fc40000410000 */
[----:B------:R-:W-:Y:S02]  /*16b0*/  FMUL.FTZ R213, R4, R6 ;  /* 0x0000000604d57220 */ /* 0x000fe40000410000 */
[----:B------:R-:W-:Y:S02]  /*16c0*/  FMUL.FTZ R244, R239, R186 ;  /* 0x000000baeff47220 */ /* 0x000fe40000410000 */
[----:B------:R-:W-:Y:S01]  /*16d0*/  FADD.FTZ R12, -R12, R179 ;  /* 0x000000b30c0c7221 */ /* 0x000fe20000010100 */
[----:B------:R-:W-:Y:S01]  /*16e0*/  PRMT R179, RZ, 0x5410, R181 ;  /* 0x00005410ffb37816 */ /* 0x000fe200000000b5 */
[----:B------:R-:W-:Y:S02]  /*16f0*/  FADD.FTZ R115, R115, R178 ;  /* 0x000000b273737221 */ /* 0x000fe40000010000 */
[-C--:B------:R-:W-:Y:S02]  /*1700*/  FFMA.FTZ R79, R8, R178.reuse, R79 ;  /* 0x000000b2084f7223 */ /* 0x080fe4000001004f */
        /* <DEDUP_REMOVED lines=13> */
[----:B------:R-:W-:Y:S01]  /*17e0*/  FFMA.FTZ R178, R7, R242, R178 ;  /* 0x000000f207b27223 */ /* 0x000fe200000100b2 */
[----:B------:R-:W-:Y:S01]  /*17f0*/  PRMT R176, RZ, 0x7610, R182 ;  /* 0x00007610ffb07816 */ /* 0x000fe200000000b6 */
        /* <DEDUP_REMOVED lines=30> */
.L_x_6843:
[----:B------:R-:W-:Y:S05]  /*19e0*/  BSYNC B1 ;  /* 0x0000000000017941 */ /* 0x000fea0003800000 */
.L_x_6842:
[----:B------:R-:W-:Y:S01]  /*19f0*/  BSSY B1, `(.L_x_6844) ;  /* 0x0000056000017945 */ /* 0x000fe20003800000 */
[----:B------:R-:W-:Y:S05]  /*1a00*/  @!P3 BRA `(.L_x_6845) ;  /* 0x000005400000b947 */ /* 0x000fea0003800000 */
[----:B------:R-:W-:Y:S01]  /*1a10*/  HFMA2.MMA R14, -RZ, RZ, 0, 9.5367431640625e-07 ;  /* 0x00000010ff0e7435 */ /* 0x000fe200000001ff */
[----:B0-----:R-:W-:-:S04]  /*1a20*/  LEA R26, P4, R216, c[0x0][0x188], 0x5 ;  /* 0x00006200d81a7a11 */ /* 0x001fc800078828ff */
[----:B------:R-:W-:-:S05]  /*1a30*/  LEA.HI.X R27, R216, c[0x0][0x18c], RZ, 0x5, P4 ;  /* 0x00006300d81b7a11 */ /* 0x000fca00020f2cff */
[----:B------:R-:W-:Y:S01]  /*1a40*/  IMAD.WIDE.U32 R14, R216, R14, c[0x0][0x208] ;  /* 0x00008200d80e7625 */ /* 0x000fe200078e000e */
[----:B------:R0:W2:Y:S04]  /*1a50*/  LDG.E.128 R16, [R26.64] ;  /* 0x000000041a107981 */ /* 0x0000a8000c1e1d00 */
[----:B------:R0:W3:Y:S04]  /*1a60*/  LDG.E.128 R176, [R26.64+0x10] ;  /* 0x000010041ab07981 */ /* 0x0000e8000c1e1d00 */
[----:B------:R1:W4:Y:S01]  /*1a70*/  LDG.E.128 R180, [R14.64] ;  /* 0x000000040eb47981 */ /* 0x000322000c1e1d00 */
        /* <DEDUP_REMOVED lines=13> */
[C---:B--2---:R-:W-:Y:S02]  /*1b50*/  FADD.FTZ R13, -R185.reuse, R16 ;  /* 0x00000010b90d7221 */ /* 0x044fe40000010100 */
[C---:B0-----:R-:W-:Y:S02]  /*1b60*/  FADD.FTZ R15, -R185.reuse, R19 ;  /* 0x00000013b90f7221 */ /* 0x041fe40000010100 */
[C---:B---3--:R-:W-:Y:S02]  /*1b70*/  FADD.FTZ R16, -R185.reuse, R176 ;  /* 0x000000b0b9107221 */ /* 0x048fe40000010100 */
[C---:B------:R-:W-:Y:S01]  /*1b80*/  FADD.FTZ R184, -R185.reuse, R17 ;  /* 0x00000011b9b87221 */ /* 0x040fe20000010100 */
[----:B----4-:R-:W-:Y:S01]  /*1b90*/  PRMT R186, RZ, 0x5410, R180 ;  /* 0x00005410ffba7816 */ /* 0x010fe200000000b4 */
        /* <DEDUP_REMOVED lines=11> */
[--C-:B------:R-:W-:Y:S01]  /*1c50*/  PRMT R180, RZ, 0x5410, R183.reuse ;  /* 0x00005410ffb47816 */ /* 0x100fe200000000b7 */
[----:B------:R-:W-:Y:S01]  /*1c60*/  FMUL.FTZ R212, R4, R13 ;  /* 0x0000000d04d47220 */ /* 0x000fe20000410000 */
[----:B------:R-:W-:Y:S01]  /*1c70*/  PRMT R183, RZ, 0x7610, R183 ;  /* 0x00007610ffb77816 */ /* 0x000fe200000000b7 */
[----:B------:R-:W-:-:S02]  /*1c80*/  FMUL.FTZ R236, R40, R186 ;  /* 0x000000ba28ec7220 */ /* 0x000fc40000410000 */
[----:B------:R-:W-:Y:S02]  /*1c90*/  FADD.FTZ R123, R123, R178 ;  /* 0x000000b27b7b7221 */ /* 0x000fe40000010000 */
[-C--:B------:R-:W-:Y:S02]  /*1ca0*/  FFMA.FTZ R87, R15, R178.reuse, R87 ;  /* 0x000000b20f577223 */ /* 0x080fe40000010057 */
[----:B------:R-:W-:Y:S02]  /*1cb0*/  FMUL.FTZ R233, R43, R178 ;  /* 0x000000b22be97220 */ /* 0x000fe40000410000 */
[----:B------:R-:W-:Y:S02]  /*1cc0*/  FADD.FTZ R124, R124, R177 ;  /* 0x000000b17c7c7221 */ /* 0x000fe40000010000 */
[-C--:B------:R-:W-:Y:S02]  /*1cd0*/  FFMA.FTZ R88, R16, R177.reuse, R88 ;  /* 0x000000b110587223 */ /* 0x080fe40000010058 */
[----:B------:R-:W-:-:S02]  /*1ce0*/  FMUL.FTZ R232, R44, R177 ;  /* 0x000000b12ce87220 */ /* 0x000fc40000410000 */
[----:B------:R-:W-:Y:S02]  /*1cf0*/  FMUL.FTZ R13, R4, R184 ;  /* 0x000000b8040d7220 */ /* 0x000fe40000410000 */
        /* <DEDUP_REMOVED lines=37> */
.L_x_6845:
[----:B------:R-:W-:Y:S05]  /*1f50*/  BSYNC B1 ;  /* 0x0000000000017941 */ /* 0x000fea0003800000 */
.L_x_6844:
[----:B------:R-:W-:Y:S01]  /*1f60*/  ISETP.GE.U32.AND P4, PT, R3, 0xa0, PT ;  /* 0x000000a00300780c */ /* 0x000fe20003f86070 */
[----:B------:R-:W-:-:S12]  /*1f70*/  BSSY B1, `(.L_x_6846) ;  /* 0x0000055000017945 */ /* 0x000fd80003800000 */
[----:B------:R-:W-:Y:S05]  /*1f80*/  @!P4 BRA `(.L_x_6847) ;  /* 0x000005300000c947 */ /* 0x000fea0003800000 */
[----:B------:R-:W-:Y:S01]  /*1f90*/  HFMA2.MMA R184, -RZ, RZ, 0, 9.5367431640625e-07 ;  /* 0x00000010ffb87435 */ /* 0x000fe200000001ff */
[----:B------:R-:W-:-:S04]  /*1fa0*/  LEA R180, P4, R216, c[0x0][0x188], 0x5 ;  /* 0x00006200d8b47a11 */ /* 0x000fc800078828ff */
[----:B------:R-:W-:-:S05]  /*1fb0*/  LEA.HI.X R181, R216, c[0x0][0x18c], RZ, 0x5, P4 ;  /* 0x00006300d8b57a11 */ /* 0x000fca00020f2cff */
[----:B------:R-:W-:Y:S01]  /*1fc0*/  IMAD.WIDE.U32 R184, R216, R184, c[0x0][0x208] ;  /* 0x00008200d8b87625 */ /* 0x000fe200078e00b8 */
[----:B0-----:R0:W2:Y:S01]  /*1fd0*/  LDG.E.128 R176, [R180.64] ;  /* 0x00000004b4b07981 */ /* 0x0010a2000c1e1d00 */
[----:B------:R-:W-:-:S04]  /*1fe0*/  ISETP.NE.U32.AND P4, PT, RZ, c[0x0][0x218], PT ;  /* 0x00008600ff007a0c */ /* 0x000fc80003f85070 */
[----:B------:R-:W3:Y:S04]  /*1ff0*/  LDG.E.128 R184, [R184.64] ;  /* 0x00000004b8b87981 */ /* 0x000ee8000c1e1d00 */
[----:B0-----:R-:W4:Y:S01]  /*2000*/  LDG.E.128 R180, [R180.64+0x10] ;  /* 0x00001004b4b47981 */ /* 0x001f22000c1e1d00 */
[----:B------:R-:W-:-:S13]  /*2010*/  ISETP.NE.AND.EX P4, PT, RZ, c[0x0][0x21c], PT, P4 ;  /* 0x00008700ff007a0c */ /* 0x000fda0003f85340 */
[----:B------:R-:W-:-:S04]  /*2020*/  @P4 LEA R188, P5, R216, c[0x0][0x218], 0x5 ;  /* 0x00008600d8bc4a11 */ /* 0x000fc800078a28ff */
[----:B------:R-:W-:-:S05]  /*2030*/  @P4 LEA.HI.X R189, R216, c[0x0][0x21c], RZ, 0x5, P5 ;  /* 0x00008700d8bd4a11 */ /* 0x000fca00028f2cff */
[----:B------:R0:W5:Y:S04]  /*2040*/  @P4 LDG.E.128 R168, [R188.64] ;  /* 0x00000004bca84981 */ /* 0x000168000c1e1d00 */
[----:B------:R0:W5:Y:S02]  /*2050*/  @P4 LDG.E.128 R172, [R188.64+0x10] ;  /* 0x00001004bcac4981 */ /* 0x000164000c1e1d00 */
[----:B0-----:R-:W-:-:S04]  /*2060*/  LEA R188, P4, R216, c[0x0][0x190], 0x3 ;  /* 0x00006400d8bc7a11 */ /* 0x001fc800078818ff */
[----:B------:R-:W-:-:S06]  /*2070*/  LEA.HI.X R189, R216, c[0x0][0x194], RZ, 0x3, P4 ;  /* 0x00006500d8bd7a11 */ /* 0x000fcc00020f1cff */
[----:B------:R-:W5:Y:S01]  /*2080*/  LDG.E.64 R188, [R188.64] ;  /* 0x00000004bcbc7981 */ /* 0x000f62000c1e1b00 */
[----:B------:R-:W0:Y:S02]  /*2090*/  LDC.U8 R218, c[0x0][0x1f0] ;  /* 0x00007c00ffda7b82 */ /* 0x000e240000000000 */
[----:B0-----:R-:W-:-:S04]  /*20a0*/  ISETP.NE.AND P4, PT, R218, RZ, PT ;  /* 0x000000ffda00720c */ /* 0x001fc80003f85270 */
[----:B-----5:R-:W-:-:S05]  /*20b0*/  FSEL R196, R204, RZ, !P4 ;  /* 0x000000ffccc47208 */ /* 0x020fca0006000000 */
[C---:B--2---:R-:W-:Y:S02]  /*20c0*/  FADD.FTZ R195, -R196.reuse, R176 ;  /* 0x000000b0c4c37221 */ /* 0x044fe40000010100 */
[C---:B------:R-:W-:Y:S01]  /*20d0*/  FADD.FTZ R192, -R196.reuse, R177 ;  /* 0x000000b1c4c07221 */ /* 0x040fe20000010100 */
[----:B---3--:R-:W-:Y:S01]  /*20e0*/  PRMT R204, RZ, 0x5410, R184 ;  /* 0x00005410ffcc7816 */ /* 0x008fe200000000b8 */
[C---:B------:R-:W-:Y:S02]  /*20f0*/  FADD.FTZ R193, -R196.reuse, R178 ;  /* 0x000000b2c4c17221 */ /* 0x040fe40000010100 */
[C---:B----4-:R-:W-:Y:S02]  /*2100*/  FADD.FTZ R180, -R196.reuse, R180 ;  /* 0x000000b4c4b47221 */ /* 0x050fe40000010100 */
[C---:B------:R-:W-:Y:S01]  /*2110*/  FADD.FTZ R176, -R196.reuse, R183 ;  /* 0x000000b7c4b07221 */ /* 0x040fe20000010100 */
[----:B------:R-:W-:Y:S01]  /*2120*/  PRMT R183, RZ, 0x5410, R186 ;  /* 0x00005410ffb77816 */ /* 0x000fe200000000ba */
[----:B------:R-:W-:-:S02]  /*2130*/  FADD.FTZ R194, -R196, R179 ;  /* 0x000000b3c4c27221 */ /* 0x000fc40000010100 */
[C---:B------:R-:W-:Y:S02]  /*2140*/  FADD.FTZ R178, -R196.reuse, R181 ;  /* 0x000000b5c4b27221 */ /* 0x040fe40000010100 */
[----:B------:R-:W-:Y:S01]  /*2150*/  FADD.FTZ R177, -R196, R182 ;  /* 0x000000b6c4b17221 */ /* 0x000fe20000010100 */
[----:B------:R-:W-:Y:S01]  /*2160*/  PRMT R196, RZ, 0x7610, R184 ;  /* 0x00007610ffc47816 */ /* 0x000fe200000000b8 */
[C---:B------:R-:W-:Y:S02]  /*2170*/  FMUL.FTZ R211, R4.reuse, R195 ;  /* 0x000000c304d37220 */ /* 0x040fe40000410000 */
[----:B------:R-:W-:Y:S02]  /*2180*/  FMUL.FTZ R195, R4, R180 ;  /* 0x000000b404c37220 */ /* 0x000fe40000410000 */
        /* <DEDUP_REMOVED lines=51> */
.L_x_6847:
[----:B------:R-:W-:Y:S05]  /*24c0*/  BSYNC B1 ;  /* 0x0000000000017941 */ /* 0x000fea0003800000 */
.L_x_6846:
[----:B------:R-:W-:Y:S05]  /*24d0*/  BRA.DIV ~URZ, `(.L_x_6848) ;  /* 0x000032827f007947 */ /* 0x000fea000b800000 */
[----:B------:R1:W2:Y:S02]  /*24e0*/  SHFL.BFLY PT, R179, R215, 0x1, 0x1f ;  /* 0x0c201f00d7b37f89 */ /* 0x0002a400000e0000 */
.L_x_6861:
[----:B------:R-:W-:Y:S05]  /*24f0*/  BRA.DIV ~URZ, `(.L_x_6849) ;  /* 0x000032e27f007947 */ /* 0x000fea000b800000 */
[----:B--2---:R-:W-:Y:S01]  /*2500*/  FADD.FTZ R179, R179, R215 ;  /* 0x000000d7b3b37221 */ /* 0x004fe20000010000 */
[----:B0-----:R-:W0:Y:S04]  /*2510*/  SHFL.BFLY PT, R176, R214, 0x1, 0x1f ;  /* 0x0c201f00d6b07f89 */ /* 0x001e2800000e0000 */
[----:B------:R-:W2:Y:S01]  /*2520*/  SHFL.BFLY PT, R177, R179, 0x2, 0x1f ;  /* 0x0c401f00b3b17f89 */ /* 0x000ea200000e0000 */
[----:B0-----:R-:W-:Y:S02]  /*2530*/  FADD.FTZ R176, R176, R214 ;  /* 0x000000d6b0b07221 */ /* 0x001fe40000010000 */
        /* <DEDUP_REMOVED lines=9> */
[----:B------:R-:W0:Y:S04]  /*25d0*/  SHFL.BFLY PT, R177, R176, 0x8, 0x1f ;  /* 0x0d001f00b0b17f89 */ /* 0x000e2800000e0000 */
[----:B------:R2:W3:Y:S01]  /*25e0*/  SHFL.BFLY PT, R181, R179, 0x10, 0x1f ;  /* 0x0e001f00b3b57f89 */ /* 0x0004e200000e0000 */
[----:B0-----:R-:W-:-:S05]  /*25f0*/  FADD.FTZ R180, R176, R177 ;  /* 0x000000b1b0b47221 */ /* 0x001fca0000010000 */
[----:B------:R2:W0:Y:S02]  /*2600*/  SHFL.BFLY PT, R176, R180, 0x10, 0x1f ;  /* 0x0e001f00b4b07f89 */ /* 0x00042400000e0000 */
.L_x_6862:
[----:B---3--:R-:W3:Y:S01]  /*2610*/  LDC.U8 R177, c[0x0][0x1f0] ;  /* 0x00007c00ffb17b82 */ /* 0x008ee20000000000 */
[----:B--2---:R-:W-:Y:S01]  /*2620*/  FADD.FTZ R179, R181, R179 ;  /* 0x000000b3b5b37221 */ /* 0x004fe20000010000 */
[----:B------:R-:W-:Y:S01]  /*2630*/  BSSY B1, `(.L_x_6850) ;  /* 0x0000067000017945 */ /* 0x000fe20003800000 */
[----:B0-----:R-:W-:Y:S02]  /*2640*/  FADD.FTZ R176, R176, R180 ;  /* 0x000000b4b0b07221 */ /* 0x001fe40000010000 */
[----:B------:R-:W-:Y:S02]  /*2650*/  FMUL.FTZ R179, R179, c[0x0][0x1e0] ;  /* 0x00007800b3b37a20 */ /* 0x000fe40000410000 */
[----:B------:R-:W-:Y:S01]  /*2660*/  FMUL.FTZ R182, R176, c[0x0][0x1e0] ;  /* 0x00007800b0b67a20 */ /* 0x000fe20000410000 */
[----:B---3--:R-:W-:-:S04]  /*2670*/  ISETP.NE.AND P4, PT, R177, RZ, PT ;  /* 0x000000ffb100720c */ /* 0x008fc80003f85270 */
[----:B------:R-:W-:Y:S01]  /*2680*/  FSEL R183, R179, RZ, !P4 ;  /* 0x000000ffb3b77208 */ /* 0x000fe20006000000 */
[----:B------:R-:W-:Y:S05]  /*2690*/  @!P0 BRA `(.L_x_6851) ;  /* 0x0000060000008947 */ /* 0x000fea0003800000 */
[----:B------:R-:W2:Y:S04]  /*26a0*/  LDL R178, [R1+0x18] ;  /* 0x0000180001b27983 */ /* 0x000ea80000100800 */
[----:B------:R-:W3:Y:S04]  /*26b0*/  LDL R184, [R1+0x14] ;  /* 0x0000140001b87983 */ /* 0x000ee80000100800 */
[----:B------:R-:W4:Y:S01]  /*26c0*/  LDL R181, [R1+0x10] ;  /* 0x0000100001b57983 */ /* 0x000f220000100800 */
[----:B------:R-:W-:Y:S01]  /*26d0*/  ISETP.NE.U32.AND P5, PT, RZ, c[0x0][0x218], PT ;  /* 0x00008600ff007a0c */ /* 0x000fe20003fa5070 */
[----:B------:R-:W-:-:S02]  /*26e0*/  FFMA.FTZ R179, R190, R182, R183 ;  /* 0x000000b6beb37223 */ /* 0x000fc400000100b7 */
[----:B------:R-:W-:Y:S01]  /*26f0*/  FFMA.FTZ R177, R222, R182, R183 ;  /* 0x000000b6deb17223 */ /* 0x000fe200000100b7 */
[----:B------:R-:W-:Y:S01]  /*2700*/  ISETP.NE.AND.EX P5, PT, RZ, c[0x0][0x21c], PT, P5 ;  /* 0x00008700ff007a0c */ /* 0x000fe20003fa5350 */
[----:B------:R-:W-:Y:S01]  /*2710*/  FADD.FTZ R179, R191, -R179 ;  /* 0x800000b3bfb37221 */ /* 0x000fe20000010000 */
[----:B-----5:R-:W-:Y:S01]  /*2720*/  MOV R176, R20 ;  /* 0x0000001400b07202 */ /* 0x020fe20000000f00 */
[----:B------:R-:W3:Y:S02]  /*2730*/  LDL R185, [R1+0xc] ;  /* 0x00000c0001b97983 */ /* 0x000ee40000100800 */
[----:B------:R-:W-:Y:S01]  /*2740*/  FMUL.FTZ R179, R4, R179 ;  /* 0x000000b304b37220 */ /* 0x000fe20000410000 */
[----:B------:R-:W-:Y:S01]  /*2750*/  LOP3.LUT P4, RZ, R176, 0xff, RZ, 0xc0, !PT ;  /* 0x000000ffb0ff7812 */ /* 0x000fe2000788c0ff */
[----:B------:R-:W3:Y:S06]  /*2760*/  LDL R180, [R1+0x8] ;  /* 0x0000080001b47983 */ /* 0x000eec0000100800 */
[----:B------:R-:W-:-:S04]  /*2770*/  @P5 FADD.FTZ R179, R136, R179 ;  /* 0x000000b388b35221 */ /* 0x000fc80000010000 */
[----:B------:R-:W-:-:S04]  /*2780*/  FMUL.FTZ R176, R179, R5 ;  /* 0x00000005b3b07220 */ /* 0x000fc80000410000 */
[----:B------:R-:W-:-:S05]  /*2790*/  FMUL.FTZ R176, R176, c[0x0][0x1e8] ;  /* 0x00007a00b0b07a20 */ /* 0x000fca0000410000 */
[----:B------:R-:W-:Y:S02]  /*27a0*/  FSEL R176, R176, RZ, P4 ;  /* 0x000000ffb0b07208 */ /* 0x000fe40002000000 */
[----:B------:R-:W-:Y:S01]  /*27b0*/  LOP3.LUT P4, RZ, R20, 0xff00, RZ, 0xc0, !PT ;  /* 0x0000ff0014ff7812 */ /* 0x000fe2000788c0ff */
[----:B--2---:R-:W-:-:S04]  /*27c0*/  FADD.FTZ R177, R178, -R177 ;  /* 0x800000b1b2b17221 */ /* 0x004fc80000010000 */
[----:B------:R-:W-:-:S04]  /*27d0*/  FMUL.FTZ R177, R4, R177 ;  /* 0x000000b104b17220 */ /* 0x000fc80000410000 */
[----:B------:R-:W-:-:S04]  /*27e0*/  @P5 FADD.FTZ R177, R137, R177 ;  /* 0x000000b189b15221 */ /* 0x000fc80000010000 */
[----:B------:R-:W-:-:S04]  /*27f0*/  FMUL.FTZ R178, R177, R5 ;  /* 0x00000005b1b27220 */ /* 0x000fc80000410000 */
[----:B------:R-:W-:-:S05]  /*2800*/  FMUL.FTZ R178, R178, c[0x0][0x1e8] ;  /* 0x00007a00b2b27a20 */ /* 0x000fca0000410000 */
[----:B------:R-:W-:Y:S02]  /*2810*/  FSEL R178, R178, RZ, P4 ;  /* 0x000000ffb2b27208 */ /* 0x000fe40002000000 */
[----:B------:R-:W-:-:S04]  /*2820*/  ISETP.NE.U32.AND P4, PT, RZ, c[0x0][0x258], PT ;  /* 0x00009600ff007a0c */ /* 0x000fc80003f85070 */
[----:B------:R-:W-:-:S04]  /*2830*/  ISETP.NE.AND.EX P4, PT, RZ, c[0x0][0x25c], PT, P4 ;  /* 0x00009700ff007a0c */ /* 0x000fc80003f85340 */
[----:B------:R-:W-:Y:S01]  /*2840*/  SEL R68, R179, R68, P4 ;  /* 0x00000044b3447207 */ /* 0x000fe20002000000 */
[----:B------:R-:W-:-:S04]  /*2850*/  FFMA.FTZ R179, R210, R182, R183 ;  /* 0x000000b6d2b37223 */ /* 0x000fc800000100b7 */
[----:B---3--:R-:W-:Y:S01]  /*2860*/  FADD.FTZ R179, R184, -R179 ;  /* 0x800000b3b8b37221 */ /* 0x008fe20000010000 */
[----:B------:R-:W-:Y:S01]  /*2870*/  SEL R69, R177, R69, P4 ;  /* 0x00000045b1457207 */ /* 0x000fe20002000000 */
[----:B------:R-:W2:Y:S02]  /*2880*/  LDL R184, [R1+0x4] ;  /* 0x0000040001b87983 */ /* 0x000ea40000100800 */
[----:B------:R-:W-:-:S04]  /*2890*/  FMUL.FTZ R179, R4, R179 ;  /* 0x000000b304b37220 */ /* 0x000fc80000410000 */
[----:B------:R-:W-:-:S04]  /*28a0*/  @P5 FADD.FTZ R179, R138, R179 ;  /* 0x000000b38ab35221 */ /* 0x000fc80000010000 */
[C---:B------:R-:W-:Y:S01]  /*28b0*/  FMUL.FTZ R177, R179.reuse, R5 ;  /* 0x00000005b3b17220 */ /* 0x040fe20000410000 */
[----:B------:R-:W-:Y:S01]  /*28c0*/  SEL R70, R179, R70, P4 ;  /* 0x00000046b3467207 */ /* 0x000fe20002000000 */
[----:B------:R-:W-:-:S04]  /*28d0*/  FFMA.FTZ R179, R209, R182, R183 ;  /* 0x000000b6d1b37223 */ /* 0x000fc800000100b7 */
[----:B----4-:R-:W-:Y:S02]  /*28e0*/  FADD.FTZ R179, R181, -R179 ;  /* 0x800000b3b5b37221 */ /* 0x010fe40000010000 */
[----:B------:R-:W3:Y:S02]  /*28f0*/  LDL R181, [R1] ;  /* 0x0000000001b57983 */ /* 0x000ee40000100800 */
[----:B------:R-:W-:-:S04]  /*2900*/  FMUL.FTZ R179, R4, R179 ;  /* 0x000000b304b37220 */ /* 0x000fc80000410000 */
[----:B------:R-:W-:Y:S01]  /*2910*/  @P5 FADD.FTZ R179, R139, R179 ;  /* 0x000000b38bb35221 */ /* 0x000fe20000010000 */
[----:B------:R-:W-:Y:S01]  /*2920*/  LOP3.LUT P6, RZ, R20, 0xff0000, RZ, 0xc0, !PT ;  /* 0x00ff000014ff7812 */ /* 0x000fe200078cc0ff */
[----:B------:R-:W-:-:S03]  /*2930*/  FMUL.FTZ R177, R177, c[0x0][0x1e8] ;  /* 0x00007a00b1b17a20 */ /* 0x000fc60000410000 */
[C---:B------:R-:W-:Y:S01]  /*2940*/  SEL R71, R179.reuse, R71, P4 ;  /* 0x00000047b3477207 */ /* 0x040fe20002000000 */
[----:B------:R-:W-:Y:S01]  /*2950*/  FMUL.FTZ R179, R179, R5 ;  /* 0x00000005b3b37220 */ /* 0x000fe20000410000 */
[----:B------:R-:W-:Y:S02]  /*2960*/  FSEL R177, R177, RZ, P6 ;  /* 0x000000ffb1b17208 */ /* 0x000fe40003000000 */
[----:B------:R-:W-:Y:S01]  /*2970*/  LOP3.LUT P6, RZ, R20, 0xff000000, RZ, 0xc0, !PT ;  /* 0xff00000014ff7812 */ /* 0x000fe200078cc0ff */
[----:B------:R-:W-:Y:S01]  /*2980*/  FMUL.FTZ R179, R179, c[0x0][0x1e8] ;  /* 0x00007a00b3b37a20 */ /* 0x000fe20000410000 */
[----:B------:R-:W-:Y:S01]  /*2990*/  F2FP.BF16.PACK_AB R176, R178, R176 ;  /* 0x000000b0b2b0723e */ /* 0x000fe200000010ff */
[----:B------:R-:W-:-:S03]  /*29a0*/  FFMA.FTZ R178, R208, R182, R183 ;  /* 0x000000b6d0b27223 */ /* 0x000fc600000100b7 */
[----:B------:R-:W-:Y:S01]  /*29b0*/  FSEL R179, R179, RZ, P6 ;  /* 0x000000ffb3b37208 */ /* 0x000fe20003000000 */
[----:B------:R-:W-:-:S03]  /*29c0*/  FADD.FTZ R178, R185, -R178 ;  /* 0x800000b2b9b27221 */ /* 0x000fc60000010000 */
[----:B------:R-:W-:Y:S01]  /*29d0*/  F2FP.BF16.PACK_AB R177, R179, R177 ;  /* 0x000000b1b3b1723e */ /* 0x000fe200000010ff */
[----:B------:R-:W-:Y:S02]  /*29e0*/  FFMA.FTZ R179, R207, R182, R183 ;  /* 0x000000b6cfb37223 */ /* 0x000fe400000100b7 */
[----:B------:R-:W-:Y:S02]  /*29f0*/  FMUL.FTZ R178, R4, R178 ;  /* 0x000000b204b27220 */ /* 0x000fe40000410000 */
[----:B------:R-:W-:Y:S02]  /*2a00*/  FADD.FTZ R179, R180, -R179 ;  /* 0x800000b3b4b37221 */ /* 0x000fe40000010000 */
[----:B------:R-:W-:Y:S02]  /*2a10*/  @P5 FADD.FTZ R178, R140, R178 ;  /* 0x000000b28cb25221 */ /* 0x000fe40000010000 */
[----:B------:R-:W-:-:S03]  /*2a20*/  FMUL.FTZ R179, R4, R179 ;  /* 0x000000b304b37220 */ /* 0x000fc60000410000 */
[C---:B------:R-:W-:Y:S01]  /*2a30*/  SEL R64, R178.reuse, R64, P4 ;  /* 0x00000040b2407207 */ /* 0x040fe20002000000 */
[----:B------:R-:W-:Y:S02]  /*2a40*/  @P5 FADD.FTZ R179, R141, R179 ;  /* 0x000000b38db35221 */ /* 0x000fe40000010000 */
[----:B------:R-:W-:Y:S01]  /*2a50*/  FMUL.FTZ R178, R178, R5 ;  /* 0x00000005b2b27220 */ /* 0x000fe20000410000 */
[----:B------:R-:W-:Y:S02]  /*2a60*/  LOP3.LUT P6, RZ, R21, 0xff, RZ, 0xc0, !PT ;  /* 0x000000ff15ff7812 */ /* 0x000fe400078cc0ff */
[C---:B------:R-:W-:Y:S01]  /*2a70*/  SEL R65, R179.reuse, R65, P4 ;  /* 0x00000041b3417207 */ /* 0x040fe20002000000 */
[----:B------:R-:W-:Y:S02]  /*2a80*/  FMUL.FTZ R178, R178, c[0x0][0x1e8] ;  /* 0x00007a00b2b27a20 */ /* 0x000fe40000410000 */
[----:B------:R-:W-:-:S03]  /*2a90*/  FMUL.FTZ R179, R179, R5 ;  /* 0x00000005b3b37220 */ /* 0x000fc60000410000 */
[----:B------:R-:W-:Y:S01]  /*2aa0*/  FSEL R178, R178, RZ, P6 ;  /* 0x000000ffb2b27208 */ /* 0x000fe20003000000 */
[----:B------:R-:W-:Y:S01]  /*2ab0*/  FMUL.FTZ R179, R179, c[0x0][0x1e8] ;  /* 0x00007a00b3b37a20 */ /* 0x000fe20000410000 */
[----:B------:R-:W-:-:S04]  /*2ac0*/  LOP3.LUT P6, RZ, R21, 0xff00, RZ, 0xc0, !PT ;  /* 0x0000ff0015ff7812 */ /* 0x000fc800078cc0ff */
[----:B------:R-:W-:Y:S01]  /*2ad0*/  FSEL R179, R179, RZ, P6 ;  /* 0x000000ffb3b37208 */ /* 0x000fe20003000000 */
[----:B------:R-:W-:-:S03]  /*2ae0*/  FFMA.FTZ R180, R205, R182, R183 ;  /* 0x000000b6cdb47223 */ /* 0x000fc600000100b7 */
[----:B------:R-:W-:Y:S01]  /*2af0*/  F2FP.BF16.PACK_AB R178, R179, R178 ;  /* 0x000000b2b3b2723e */ /* 0x000fe200000010ff */
[----:B------:R-:W-:-:S04]  /*2b00*/  FFMA.FTZ R179, R206, R182, R183 ;  /* 0x000000b6ceb37223 */ /* 0x000fc800000100b7 */
[----:B--2---:R-:W-:-:S04]  /*2b10*/  FADD.FTZ R179, R184, -R179 ;  /* 0x800000b3b8b37221 */ /* 0x004fc80000010000 */
[----:B------:R-:W-:-:S04]  /*2b20*/  FMUL.FTZ R179, R4, R179 ;  /* 0x000000b304b37220 */ /* 0x000fc80000410000 */
[----:B------:R-:W-:Y:S02]  /*2b30*/  @P5 FADD.FTZ R179, R142, R179 ;  /* 0x000000b38eb35221 */ /* 0x000fe40000010000 */
[----:B---3--:R-:W-:-:S04]  /*2b40*/  FADD.FTZ R180, R181, -R180 ;  /* 0x800000b4b5b47221 */ /* 0x008fc80000010000 */
[----:B------:R-:W-:Y:S01]  /*2b50*/  FMUL.FTZ R184, R4, R180 ;  /* 0x000000b404b87220 */ /* 0x000fe20000410000 */
[----:B------:R-:W-:-:S03]  /*2b60*/  @P4 MOV R180, 0x20 ;  /* 0x0000002000b44802 */ /* 0x000fc60000000f00 */
[----:B------:R-:W-:Y:S01]  /*2b70*/  @P5 FADD.FTZ R184, R143, R184 ;  /* 0x000000b88fb85221 */ /* 0x000fe20000010000 */
[----:B------:R-:W-:Y:S01]  /*2b80*/  SEL R66, R179, R66, P4 ;  /* 0x00000042b3427207 */ /* 0x000fe20002000000 */
[----:B------:R-:W-:-:S03]  /*2b90*/  @P4 IMAD.WIDE.U32 R180, R2, R180, c[0x0][0x258] ;  /* 0x0000960002b44625 */ /* 0x000fc600078e00b4 */
[----:B------:R-:W-:Y:S01]  /*2ba0*/  SEL R67, R184, R67, P4 ;  /* 0x00000043b8437207 */ /* 0x000fe20002000000 */
[----:B------:R-:W-:Y:S01]  /*2bb0*/  FMUL.FTZ R179, R179, R5 ;  /* 0x00000005b3b37220 */ /* 0x000fe20000410000 */
[----:B------:R-:W-:Y:S04]  /*2bc0*/  @P4 STG.E.128 [R180.64], R68 ;  /* 0x00000044b4004986 */ /* 0x000fe8000c101d04 */
[----:B------:R0:W-:Y:S01]  /*2bd0*/  @P4 STG.E.128 [R180.64+0x10], R64 ;  /* 0x00001040b4004986 */ /* 0x0001e2000c101d04 */
[----:B------:R-:W-:Y:S01]  /*2be0*/  FMUL.FTZ R179, R179, c[0x0][0x1e8] ;  /* 0x00007a00b3b37a20 */ /* 0x000fe20000410000 */
[C---:B------:R-:W-:Y:S02]  /*2bf0*/  LOP3.LUT P4, RZ, R21.reuse, 0xff0000, RZ, 0xc0, !PT ;  /* 0x00ff000015ff7812 */ /* 0x040fe4000788c0ff */
[----:B------:R-:W-:-:S02]  /*2c00*/  LOP3.LUT P5, RZ, R21, 0xff000000, RZ, 0xc0, !PT ;  /* 0xff00000015ff7812 */ /* 0x000fc400078ac0ff */
[----:B------:R-:W-:Y:S01]  /*2c10*/  FSEL R179, R179, RZ, P4 ;  /* 0x000000ffb3b37208 */ /* 0x000fe20002000000 */
[----:B0-----:R-:W-:-:S04]  /*2c20*/  FMUL.FTZ R180, R184, R5 ;  /* 0x00000005b8b47220 */ /* 0x001fc80000410000 */
[----:B------:R-:W-:-:S05]  /*2c30*/  FMUL.FTZ R180, R180, c[0x0][0x1e8] ;  /* 0x00007a00b4b47a20 */ /* 0x000fca0000410000 */
[----:B------:R-:W-:-:S04]  /*2c40*/  FSEL R180, R180, RZ, P5 ;  /* 0x000000ffb4b47208 */ /* 0x000fc80002800000 */
[----:B------:R-:W-:Y:S01]  /*2c50*/  F2FP.BF16.PACK_AB R179, R180, R179 ;  /* 0x000000b3b4b3723e */ /* 0x000fe200000010ff */
[----:B------:R-:W-:-:S10]  /*2c60*/  HFMA2.MMA R180, -RZ, RZ, 0, 9.5367431640625e-07 ;  /* 0x00000010ffb47435 */ /* 0x000fd400000001ff */
[----:B------:R-:W-:-:S05]  /*2c70*/  IMAD.WIDE.U32 R180, R2, R180, c[0x0][0x248] ;  /* 0x0000920002b47625 */ /* 0x000fca00078e00b4 */
[----:B------:R0:W-:Y:S01]  /*2c80*/  STG.E.128 [R180.64], R176 ;  /* 0x000000b0b4007986 */ /* 0x0001e2000c101d04 */
[----:B------:R-:W-:-:S03]  /*2c90*/  IADD3 R2, R2, 0x20, RZ ;  /* 0x0000002002027810 */ /* 0x000fc60007ffe0ff */
.L_x_6851:
[----:B------:R-:W-:Y:S05]  /*2ca0*/  BSYNC B1 ;  /* 0x0000000000017941 */ /* 0x000fea0003800000 */
.L_x_6850:
        /* <DEDUP_REMOVED lines=34> */
[----:B------:R-:W-:Y:S01]  /*2ed0*/  FMUL.FTZ R178, R4, R178 ;  /* 0x000000b204b27220 */ /* 0x000fe20000410000 */
[----:B------:R-:W-:Y:S01]  /*2ee0*/  SEL R67, R184, R67, P4 ;  /* 0x00000043b8437207 */ /* 0x000fe20002000000 */
[----:B------:R-:W-:Y:S02]  /*2ef0*/  FADD.FTZ R179, R250, -R179 ;  /* 0x800000b3fab37221 */ /* 0x000fe40000010000 */
[----:B------:R-:W-:Y:S02]  /*2f00*/  @P5 FADD.FTZ R178, R28, R178 ;  /* 0x000000b21cb25221 */ /* 0x000fe40000010000 */
[----:B------:R-:W-:Y:S01]  /*2f10*/  FMUL.FTZ R179, R4, R179 ;  /* 0x000000b304b37220 */ /* 0x000fe20000410000 */
[----:B------:R-:W-:-:S02]  /*2f20*/  @P4 MOV R180, 0x20 ;  /* 0x0000002000b44802 */ /* 0x000fc40000000f00 */
[----:B------:R-:W-:Y:S01]  /*2f30*/  SEL R64, R178, R64, P4 ;  /* 0x00000040b2407207 */ /* 0x000fe20002000000 */
[----:B------:R-:W-:Y:S02]  /*2f40*/  @P5 FADD.FTZ R179, R34, R179 ;  /* 0x000000b322b35221 */ /* 0x000fe40000010000 */
[-C--:B------:R-:W-:Y:S02]  /*2f50*/  FMUL.FTZ R178, R178, R5.reuse ;  /* 0x00000005b2b27220 */ /* 0x080fe40000410000 */
[C---:B------:R-:W-:Y:S01]  /*2f60*/  FMUL.FTZ R177, R179.reuse, R5 ;  /* 0x00000005b3b17220 */ /* 0x040fe20000410000 */
[----:B------:R-:W-:Y:S01]  /*2f70*/  SEL R70, R179, R70, P4 ;  /* 0x00000046b3467207 */ /* 0x000fe20002000000 */
[----:B------:R-:W-:Y:S02]  /*2f80*/  FFMA.FTZ R179, R201, R182, R183 ;  /* 0x000000b6c9b37223 */ /* 0x000fe400000100b7 */
[----:B------:R-:W-:Y:S02]  /*2f90*/  FMUL.FTZ R177, R177, c[0x0][0x1e8] ;  /* 0x00007a00b1b17a20 */ /* 0x000fe40000410000 */
[----:B------:R-:W-:-:S02]  /*2fa0*/  FADD.FTZ R179, R249, -R179 ;  /* 0x800000b3f9b37221 */ /* 0x000fc40000010000 */
[----:B------:R-:W-:Y:S01]  /*2fb0*/  FMUL.FTZ R178, R178, c[0x0][0x1e8] ;  /* 0x00007a00b2b27a20 */ /* 0x000fe20000410000 */
[----:B------:R-:W-:Y:S01]  /*2fc0*/  FSEL R177, R177, RZ, P6 ;  /* 0x000000ffb1b17208 */ /* 0x000fe20003000000 */
[----:B------:R-:W-:Y:S01]  /*2fd0*/  FMUL.FTZ R179, R4, R179 ;  /* 0x000000b304b37220 */ /* 0x000fe20000410000 */
[----:B------:R-:W-:Y:S01]  /*2fe0*/  LOP3.LUT P6, RZ, R22, 0xff000000, RZ, 0xc0, !PT ;  /* 0xff00000016ff7812 */ /* 0x000fe200078cc0ff */
[----:B------:R-:W-:-:S04]  /*2ff0*/  @P4 IMAD.WIDE.U32 R180, R2, R180, c[0x0][0x258] ;  /* 0x0000960002b44625 */ /* 0x000fc800078e00b4 */
[----:B------:R-:W-:-:S05]  /*3000*/  @P5 FADD.FTZ R179, R35, R179 ;  /* 0x000000b323b35221 */ /* 0x000fca0000010000 */
        /* <DEDUP_REMOVED lines=24> */
[----:B------:R-:W-:-:S04]  /*3190*/  FMUL.FTZ R179, R179, R5 ;  /* 0x00000005b3b37220 */ /* 0x000fc80000410000 */
[----:B------:R0:W-:Y:S01]  /*31a0*/  @P4 STG.E.128 [R180.64+0x10], R64 ;  /* 0x00001040b4004986 */ /* 0x0001e2000c101d04 */
[----:B------:R-:W-:Y:S01]  /*31b0*/  FMUL.FTZ R179, R179, c[0x0][0x1e8] ;  /* 0x00007a00b3b37a20 */ /* 0x000fe20000410000 */
[----:B------:R-:W-:-:S04]  /*31c0*/  LOP3.LUT P4, RZ, R23, 0xff0000, RZ, 0xc0, !PT ;  /* 0x00ff000017ff7812 */ /* 0x000fc8000788c0ff */
[----:B------:R-:W-:Y:S01]  /*31d0*/  FSEL R179, R179, RZ, P4 ;  /* 0x000000ffb3b37208 */ /* 0x000fe20002000000 */
[----:B0-----:R-:W-:-:S04]  /*31e0*/  FMUL.FTZ R180, R184, R5 ;  /* 0x00000005b8b47220 */ /* 0x001fc80000410000 */
[----:B------:R-:W-:-:S05]  /*31f0*/  FMUL.FTZ R180, R180, c[0x0][0x1e8] ;  /* 0x00007a00b4b47a20 */ /* 0x000fca0000410000 */
[----:B------:R-:W-:-:S04]  /*3200*/  FSEL R180, R180, RZ, P5 ;  /* 0x000000ffb4b47208 */ /* 0x000fc80002800000 */
[----:B------:R-:W-:Y:S01]  /*3210*/  F2FP.BF16.PACK_AB R179, R180, R179 ;  /* 0x000000b3b4b3723e */ /* 0x000fe200000010ff */
[----:B------:R-:W-:-:S10]  /*3220*/  HFMA2.MMA R180, -RZ, RZ, 0, 9.5367431640625e-07 ;  /* 0x00000010ffb47435 */ /* 0x000fd400000001ff */
[C---:B------:R-:W-:Y:S01]  /*3230*/  IMAD.WIDE.U32 R180, R2.reuse, R180, c[0x0][0x248] ;  /* 0x0000920002b47625 */ /* 0x040fe200078e00b4 */
[----:B------:R-:W-:-:S04]  /*3240*/  IADD3 R2, R2, 0x20, RZ ;  /* 0x0000002002027810 */ /* 0x000fc80007ffe0ff */
[----:B------:R0:W-:Y:S03]  /*3250*/  STG.E.128 [R180.64], R176 ;  /* 0x000000b0b4007986 */ /* 0x0001e6000c101d04 */
.L_x_6853:
[----:B------:R-:W-:Y:S05]  /*3260*/  BSYNC B1 ;  /* 0x0000000000017941 */ /* 0x000fea0003800000 */
.L_x_6852:
        /* <DEDUP_REMOVED lines=91> */
.L_x_6855:
[----:B------:R-:W-:Y:S05]  /*3820*/  BSYNC B1 ;  /* 0x0000000000017941 */ /* 0x000fea0003800000 */
.L_x_6854:
        /* <DEDUP_REMOVED lines=91> */
.L_x_6857:
[----:B------:R-:W-:Y:S05]  /*3de0*/  BSYNC B1 ;  /* 0x0000000000017941 */ /* 0x000fea0003800000 */
.L_x_6856:
        /* <DEDUP_REMOVED lines=31> */
[C---:B------:R-:W-:Y:S01]  /*3fe0*/  SEL R65, R179.reuse, R65, P4 ;  /* 0x00000041b3417207 */ /* 0x040fe20002000000 */
        /* <DEDUP_REMOVED lines=43> */
[C---:B------:R-:W-:Y:S01]  /*42a0*/  FMUL.FTZ R180, R4.reuse, R5 ;  /* 0x0000000504b47220 */ /* 0x040fe20000410000 */
[----:B------:R-:W-:Y:S01]  /*42b0*/  SEL R67, R4, R67, P4 ;  /* 0x0000004304437207 */ /* 0x000fe20002000000 */
[----:B------:R-:W-:Y:S01]  /*42c0*/  FMUL.FTZ R179, R179, R5 ;  /* 0x00000005b3b37220 */ /* 0x000fe20000410000 */
[----:B------:R-:W-:-:S05]  /*42d0*/  @P4 MOV R4, 0x20 ;  /* 0x0000002000044802 */ /* 0x000fca0000000f00 */
[----:B------:R-:W-:-:S05]  /*42e0*/  @P4 IMAD.WIDE.U32 R4, R2, R4, c[0x0][0x258] ;  /* 0x0000960002044625 */ /* 0x000fca00078e0004 */
[----:B------:R-:W-:Y:S04]  /*42f0*/  @P4 STG.E.128 [R4.64], R68 ;  /* 0x0000004404004986 */ /* 0x000fe8000c101d04 */
[----:B------:R0:W-:Y:S01]  /*4300*/  @P4 STG.E.128 [R4.64+0x10], R64 ;  /* 0x0000104004004986 */ /* 0x0001e2000c101d04 */
[----:B------:R-:W-:Y:S01]  /*4310*/  LOP3.LUT P4, RZ, R189, 0xff0000, RZ, 0xc0, !PT ;  /* 0x00ff0000bdff7812 */ /* 0x000fe2000788c0ff */
[----:B0-----:R-:W-:Y:S02]  /*4320*/  FMUL.FTZ R4, R179, c[0x0][0x1e8] ;  /* 0x00007a00b3047a20 */ /* 0x001fe40000410000 */
[----:B------:R-:W-:-:S03]  /*4330*/  FMUL.FTZ R5, R180, c[0x0][0x1e8] ;  /* 0x00007a00b4057a20 */ /* 0x000fc60000410000 */
[----:B------:R-:W-:Y:S02]  /*4340*/  FSEL R4, R4, RZ, P4 ;  /* 0x000000ff04047208 */ /* 0x000fe40002000000 */
[----:B------:R-:W-:-:S04]  /*4350*/  FSEL R5, R5, RZ, P5 ;  /* 0x000000ff05057208 */ /* 0x000fc80002800000 */
[----:B------:R-:W-:Y:S01]  /*4360*/  F2FP.BF16.PACK_AB R179, R5, R4 ;  /* 0x0000000405b3723e */ /* 0x000fe200000010ff */
[----:B------:R-:W-:-:S10]  /*4370*/  HFMA2.MMA R4, -RZ, RZ, 0, 9.5367431640625e-07 ;  /* 0x00000010ff047435 */ /* 0x000fd400000001ff */
[----:B------:R-:W-:-:S05]  /*4380*/  IMAD.WIDE.U32 R4, R2, R4, c[0x0][0x248] ;  /* 0x0000920002047625 */ /* 0x000fca00078e0004 */
[----:B------:R0:W-:Y:S02]  /*4390*/  STG.E.128 [R4.64], R176 ;  /* 0x000000b004007986 */ /* 0x0001e4000c101d04 */
.L_x_6859:
[----:B------:R-:W-:Y:S05]  /*43a0*/  BSYNC B1 ;  /* 0x0000000000017941 */ /* 0x000fea0003800000 */
.L_x_6858:
[----:B------:R-:W-:-:S04]  /*43b0*/  MOV R2, c[0x0][0x160] ;  /* 0x0000580000027a02 */ /* 0x000fc80000000f00 */
[----:B------:R-:W-:-:S04]  /*43c0*/  LEA R0, R2, R0, 0x2 ;  /* 0x0000000002007211 */ /* 0x000fc800078e10ff */
[----:B------:R-:W-:-:S13]  /*43d0*/  ISETP.GE.AND P4, PT, R0, c[0x0][0x164], PT ;  /* 0x0000590000007a0c */ /* 0x000fda0003f86270 */
[----:B01---5:R-:W-:Y:S01]  /*43e0*/  @P4 CALL.REL.NOINC `(.L_x_6837) ;  /* 0x0000001000004944 */ /* 0x023fe20003c00000 */
[----:B------:R-:W-:Y:S05]  /*43f0*/  BRA `(.L_x_6860) ;  /* 0xffffc2a000007947 */ /* 0x000fea000383ffff */
.L_x_6837:
[----:B------:R-:W-:Y:S05]  /*4400*/  BSYNC B0 ;  /* 0x0000000000007941 */ /* 0x000fea0003800000 */
.L_x_6836:
        /* <DEDUP_REMOVED lines=101> */
[----:B------:R-:W-:Y:S01]  /*4a60*/  FADD.FTZ R35, R2, R35 ;  /* 0x0000002302237221 */ /* 0x000fe20000010000 */
[----:B------:R-:W-:Y:S01]  /*4a70*/  @P0 MOV R2, R46 ;  /* 0x0000002e00020202 */ /* 0x000fe20000000f00 */
[----:B------:R-:W-:Y:S02]  /*4a80*/  FADD.FTZ R13, R3, R30 ;  /* 0x0000001e030d7221 */ /* 0x000fe40000010000 */
[----:B------:R-:W-:Y:S02]  /*4a90*/  FADD.FTZ R37, R4, R37 ;  /* 0x0000002504257221 */ /* 0x000fe40000010000 */
[----:B-1----:R-:W-:Y:S02]  /*4aa0*/  FADD.FTZ R39, R6, R39 ;  /* 0x0000002706277221 */ /* 0x002fe40000010000 */
[----:B--2---:R-:W-:Y:S02]  /*4ab0*/  FADD.FTZ R7, R7, R32 ;  /* 0x0000002007077221 */ /* 0x004fe40000010000 */
        /* <DEDUP_REMOVED lines=202> */
.L_x_6848:
[----:B------:R-:W-:Y:S01]  /*5760*/  HFMA2.MMA R178, -RZ, RZ, 0, 5.9604644775390625e-08 ;  /* 0x00000001ffb27435 */ /* 0x000fe200000001ff */
[----:B------:R-:W-:-:S02]  /*5770*/  MOV R177, R215 ;  /* 0x000000d700b17202 */ /* 0x000fc40000000f00 */
[----:B0-----:R-:W-:Y:S02]  /*5780*/  MOV R183, 0x1f ;  /* 0x0000001f00b77802 */ /* 0x001fe40000000f00 */
[----:B------:R-:W-:Y:S02]  /*5790*/  MOV R182, 0xffffffff ;  /* 0xffffffff00b67802 */ /* 0x000fe40000000f00 */
[----:B------:R-:W-:Y:S02]  /*57a0*/  MOV R176, 0x57c0 ;  /* 0x000057c000b07802 */ /* 0x000fe40000000f00 */
[----:B-----5:R-:W-:Y:S05]  /*57b0*/  CALL.REL.NOINC `($__internal_88_$__cuda_sm70_shflsync_bfly_p) ;  /* 0x0000046000007944 */ /* 0x020fea0003c00000 */
[----:B-1----:R-:W-:Y:S01]  /*57c0*/  MOV R179, R178 ;  /* 0x000000b200b37202 */ /* 0x002fe20000000f00 */
[----:B------:R-:W-:Y:S05]  /*57d0*/  BRA `(.L_x_6861) ;  /* 0xffffcd1000007947 */ /* 0x000fea000383ffff */
.L_x_6849:
[----:B------:R-:W-:Y:S01]  /*57e0*/  HFMA2.MMA R178, -RZ, RZ, 0, 5.9604644775390625e-08 ;  /* 0x00000001ffb27435 */ /* 0x000fe200000001ff */
[----:B------:R-:W-:Y:S02]  /*57f0*/  MOV R177, R214 ;  /* 0x000000d600b17202 */ /* 0x000fe40000000f00 */
[----:B0-----:R-:W-:Y:S02]  /*5800*/  MOV R183, 0x1f ;  /* 0x0000001f00b77802 */ /* 0x001fe40000000f00 */
[----:B------:R-:W-:-:S02]  /*5810*/  MOV R182, 0xffffffff ;  /* 0xffffffff00b67802 */ /* 0x000fc40000000f00 */
[----:B------:R-:W-:Y:S02]  /*5820*/  MOV R176, 0x5840 ;  /* 0x0000584000b07802 */ /* 0x000fe40000000f00 */
[----:B-12--5:R-:W-:Y:S05]  /*5830*/  CALL.REL.NOINC `($__internal_88_$__cuda_sm70_shflsync_bfly_p) ;  /* 0x000003e000007944 */ /* 0x026fea0003c00000 */
[----:B------:R-:W-:Y:S01]  /*5840*/  FADD.FTZ R179, R179, R215 ;  /* 0x000000d7b3b37221 */ /* 0x000fe20000010000 */
[----:B------:R-:W-:Y:S01]  /*5850*/  MOV R183, 0x1f ;  /* 0x0000001f00b77802 */ /* 0x000fe20000000f00 */
[----:B-1----:R-:W-:Y:S01]  /*5860*/  FADD.FTZ R180, R214, R178 ;  /* 0x000000b2d6b47221 */ /* 0x002fe20000010000 */
[----:B------:R-:W-:Y:S01]  /*5870*/  HFMA2.MMA R178, -RZ, RZ, 0, 1.1920928955078125e-07 ;  /* 0x00000002ffb27435 */ /* 0x000fe200000001ff */
[----:B------:R-:W-:Y:S02]  /*5880*/  MOV R182, 0xffffffff ;  /* 0xffffffff00b67802 */ /* 0x000fe40000000f00 */
[----:B------:R-:W-:Y:S02]  /*5890*/  MOV R177, R179 ;  /* 0x000000b300b17202 */ /* 0x000fe40000000f00 */
[----:B------:R-:W-:Y:S02]  /*58a0*/  MOV R176, 0x58c0 ;  /* 0x000058c000b07802 */ /* 0x000fe40000000f00 */
[----:B------:R-:W-:Y:S05]  /*58b0*/  CALL.REL.NOINC `($__internal_88_$__cuda_sm70_shflsync_bfly_p) ;  /* 0x0000036000007944 */ /* 0x000fea0003c00000 */
[----:B-1----:R-:W-:Y:S01]  /*58c0*/  MOV R181, R178 ;  /* 0x000000b200b57202 */ /* 0x002fe20000000f00 */
[----:B------:R-:W-:Y:S01]  /*58d0*/  HFMA2.MMA R178, -RZ, RZ, 0, 1.1920928955078125e-07 ;  /* 0x00000002ffb27435 */ /* 0x000fe200000001ff */
[----:B------:R-:W-:-:S02]  /*58e0*/  MOV R177, R180 ;  /* 0x000000b400b17202 */ /* 0x000fc40000000f00 */
[----:B------:R-:W-:Y:S02]  /*58f0*/  MOV R183, 0x1f ;  /* 0x0000001f00b77802 */ /* 0x000fe40000000f00 */
[----:B------:R-:W-:Y:S02]  /*5900*/  MOV R182, 0xffffffff ;  /* 0xffffffff00b67802 */ /* 0x000fe40000000f00 */
[----:B------:R-:W-:Y:S02]  /*5910*/  MOV R176, 0x5930 ;  /* 0x0000593000b07802 */ /* 0x000fe40000000f00 */
[----:B------:R-:W-:Y:S05]  /*5920*/  CALL.REL.NOINC `($__internal_88_$__cuda_sm70_shflsync_bfly_p) ;  /* 0x000002f000007944 */ /* 0x000fea0003c00000 */
[----:B------:R-:W-:Y:S01]  /*5930*/  FADD.FTZ R179, R181, R179 ;  /* 0x000000b3b5b37221 */ /* 0x000fe20000010000 */
[----:B------:R-:W-:Y:S01]  /*5940*/  MOV R183, 0x1f ;  /* 0x0000001f00b77802 */ /* 0x000fe20000000f00 */
[----:B-1----:R-:W-:Y:S01]  /*5950*/  FADD.FTZ R180, R180, R178 ;  /* 0x000000b2b4b47221 */ /* 0x002fe20000010000 */
[----:B------:R-:W-:Y:S01]  /*5960*/  HFMA2.MMA R178, -RZ, RZ, 0, 2.384185791015625e-07 ;  /* 0x00000004ffb27435 */ /* 0x000fe200000001ff */
[----:B------:R-:W-:Y:S02]  /*5970*/  MOV R182, 0xffffffff ;  /* 0xffffffff00b67802 */ /* 0x000fe40000000f00 */
[----:B------:R-:W-:-:S02]  /*5980*/  MOV R177, R179 ;  /* 0x000000b300b17202 */ /* 0x000fc40000000f00 */
[----:B------:R-:W-:Y:S02]  /*5990*/  MOV R176, 0x59b0 ;  /* 0x000059b000b07802 */ /* 0x000fe40000000f00 */
[----:B------:R-:W-:Y:S05]  /*59a0*/  CALL.REL.NOINC `($__internal_88_$__cuda_sm70_shflsync_bfly_p) ;  /* 0x0000027000007944 */ /* 0x000fea0003c00000 */
[----:B-1----:R-:W-:Y:S01]  /*59b0*/  MOV R181, R178 ;  /* 0x000000b200b57202 */ /* 0x002fe20000000f00 */
[----:B------:R-:W-:Y:S01]  /*59c0*/  HFMA2.MMA R178, -RZ, RZ, 0, 2.384185791015625e-07 ;  /* 0x00000004ffb27435 */ /* 0x000fe200000001ff */
[----:B------:R-:W-:Y:S02]  /*59d0*/  MOV R177, R180 ;  /* 0x000000b400b17202 */ /* 0x000fe40000000f00 */
[----:B------:R-:W-:Y:S02]  /*59e0*/  MOV R183, 0x1f ;  /* 0x0000001f00b77802 */ /* 0x000fe40000000f00 */
[----:B------:R-:W-:Y:S02]  /*59f0*/  MOV R182, 0xffffffff ;  /* 0xffffffff00b67802 */ /* 0x000fe40000000f00 */
[----:B------:R-:W-:Y:S02]  /*5a00*/  MOV R176, 0x5a20 ;  /* 0x00005a2000b07802 */ /* 0x000fe40000000f00 */
[----:B------:R-:W-:Y:S05]  /*5a10*/  CALL.REL.NOINC `($__internal_88_$__cuda_sm70_shflsync_bfly_p) ;  /* 0x0000020000007944 */ /* 0x000fea0003c00000 */
[----:B------:R-:W-:Y:S01]  /*5a20*/  FADD.FTZ R179, R181, R179 ;  /* 0x000000b3b5b37221 */ /* 0x000fe20000010000 */
[----:B------:R-:W-:Y:S01]  /*5a30*/  MOV R183, 0x1f ;  /* 0x0000001f00b77802 */ /* 0x000fe20000000f00 */
[----:B-1----:R-:W-:Y:S01]  /*5a40*/  FADD.FTZ R180, R180, R178 ;  /* 0x000000b2b4b47221 */ /* 0x002fe20000010000 */
[----:B------:R-:W-:Y:S01]  /*5a50*/  HFMA2.MMA R178, -RZ, RZ, 0, 4.76837158203125e-07 ;  /* 0x00000008ffb27435 */ /* 0x000fe200000001ff */
[----:B------:R-:W-:-:S02]  /*5a60*/  MOV R182, 0xffffffff ;  /* 0xffffffff00b67802 */ /* 0x000fc40000000f00 */
[----:B------:R-:W-:Y:S02]  /*5a70*/  MOV R177, R179 ;  /* 0x000000b300b17202 */ /* 0x000fe40000000f00 */
[----:B------:R-:W-:Y:S02]  /*5a80*/  MOV R176, 0x5aa0 ;  /* 0x00005aa000b07802 */ /* 0x000fe40000000f00 */
[----:B------:R-:W-:Y:S05]  /*5a90*/  CALL.REL.NOINC `($__internal_88_$__cuda_sm70_shflsync_bfly_p) ;  /* 0x0000018000007944 */ /* 0x000fea0003c00000 */
[----:B-1----:R-:W-:Y:S01]  /*5aa0*/  MOV R181, R178 ;  /* 0x000000b200b57202 */ /* 0x002fe20000000f00 */
[----:B------:R-:W-:Y:S01]  /*5ab0*/  HFMA2.MMA R178, -RZ, RZ, 0, 4.76837158203125e-07 ;  /* 0x00000008ffb27435 */ /* 0x000fe200000001ff */
[----:B------:R-:W-:Y:S02]  /*5ac0*/  MOV R177, R180 ;  /* 0x000000b400b17202 */ /* 0x000fe40000000f00 */
[----:B------:R-:W-:Y:S02]  /*5ad0*/  MOV R183, 0x1f ;  /* 0x0000001f00b77802 */ /* 0x000fe40000000f00 */
[----:B------:R-:W-:Y:S02]  /*5ae0*/  MOV R182, 0xffffffff ;  /* 0xffffffff00b67802 */ /* 0x000fe40000000f00 */
[----:B------:R-:W-:-:S02]  /*5af0*/  MOV R176, 0x5b10 ;  /* 0x00005b1000b07802 */ /* 0x000fc40000000f00 */
[----:B------:R-:W-:Y:S05]  /*5b00*/  CALL.REL.NOINC `($__internal_88_$__cuda_sm70_shflsync_bfly_p) ;  /* 0x0000011000007944 */ /* 0x000fea0003c00000 */
[----:B------:R-:W-:Y:S01]  /*5b10*/  FADD.FTZ R179, R181, R179 ;  /* 0x000000b3b5b37221 */ /* 0x000fe20000010000 */
[----:B------:R-:W-:Y:S01]  /*5b20*/  MOV R183, 0x1f ;  /* 0x0000001f00b77802 */ /* 0x000fe20000000f00 */
[----:B-1----:R-:W-:Y:S01]  /*5b30*/  FADD.FTZ R180, R180, R178 ;  /* 0x000000b2b4b47221 */ /* 0x002fe20000010000 */
[----:B------:R-:W-:Y:S01]  /*5b40*/  HFMA2.MMA R178, -RZ, RZ, 0, 9.5367431640625e-07 ;  /* 0x00000010ffb27435 */ /* 0x000fe200000001ff */
[----:B------:R-:W-:-:S02]  /*5b50*/  MOV R182, 0xffffffff ;  /* 0xffffffff00b67802 */ /* 0x000fc40000000f00 */
[----:B------:R-:W-:Y:S02]  /*5b60*/  MOV R177, R179 ;  /* 0x000000b300b17202 */ /* 0x000fe40000000f00 */
[----:B------:R-:W-:Y:S02]  /*5b70*/  MOV R176, 0x5b90 ;  /* 0x00005b9000b07802 */ /* 0x000fe40000000f00 */
[----:B------:R-:W-:Y:S05]  /*5b80*/  CALL.REL.NOINC `($__internal_88_$__cuda_sm70_shflsync_bfly_p) ;  /* 0x0000009000007944 */ /* 0x000fea0003c00000 */
[----:B-1----:R-:W-:Y:S01]  /*5b90*/  MOV R181, R178 ;  /* 0x000000b200b57202 */ /* 0x002fe20000000f00 */
[----:B------:R-:W-:Y:S01]  /*5ba0*/  HFMA2.MMA R178, -RZ, RZ, 0, 9.5367431640625e-07 ;  /* 0x00000010ffb27435 */ /* 0x000fe200000001ff */
[----:B------:R-:W-:Y:S02]  /*5bb0*/  MOV R177, R180 ;  /* 0x000000b400b17202 */ /* 0x000fe40000000f00 */
[----:B------:R-:W-:Y:S02]  /*5bc0*/  MOV R183, 0x1f ;  /* 0x0000001f00b77802 */ /* 0x000fe40000000f00 */
[----:B------:R-:W-:Y:S02]  /*5bd0*/  MOV R182, 0xffffffff ;  /* 0xffffffff00b67802 */ /* 0x000fe40000000f00 */
[----:B------:R-:W-:-:S02]  /*5be0*/  MOV R176, 0x5c00 ;  /* 0x00005c0000b07802 */ /* 0x000fc40000000f00 */
[----:B------:R-:W-:Y:S05]  /*5bf0*/  CALL.REL.NOINC `($__internal_88_$__cuda_sm70_shflsync_bfly_p) ;  /* 0x0000002000007944 */ /* 0x000fea0003c00000 */
[----:B-1----:R-:W-:Y:S01]  /*5c00*/  MOV R176, R178 ;  /* 0x000000b200b07202 */ /* 0x002fe20000000f00 */
[----:B------:R-:W-:Y:S05]  /*5c10*/  BRA `(.L_x_6862) ;  /* 0xffffc9f000007947 */ /* 0x000fea000383ffff */
        .weak           $__internal_88_$__cuda_sm70_shflsync_bfly_p
        .type           $__internal_88_$__cuda_sm70_shflsync_bfly_p,@function
        .size           $__internal_88_$__cuda_sm70_shflsync_bfly_p,(.L_x_14970 - $__internal_88_$__cuda_sm70_shflsync_bfly_p)
$__internal_88_$__cuda_sm70_shflsync_bfly_p:
[----:B------:R-:W-:Y:S04]  /*5c20*/  WARPSYNC R182 ;  /* 0x000000b600007348 */ /* 0x000fe80003800000 */
[----:B------:R0:W1:Y:S02]  /*5c30*/  SHFL.BFLY PT, R178, R177, R178, R183 ;  /* 0x0c0000b2b1b27389 */ /* 0x00006400000e00b7 */
[----:B0-----:R-:W-:-:S06]  /*5c40*/  HFMA2.MMA R177, -RZ, RZ, 0, 0 ;  /* 0x00000000ffb17435 */ /* 0x001fcc00000001ff */
[----:B------:R-:W-:Y:S05]  /*5c50*/  RET.REL.NODEC R176 `(_ZN10layer_norm13ln_bwd_kernelINS_13Kernel_traitsIf13__nv_bfloat16fS2_fjLj1280ELj1ELj4ELj1ELj16ENS_18Kernel_traits_baseILj1280EfS2_fS2_fjLj128EEEEELb1ELb0ELb0ELb0EEEvNS_9BwdParamsE) ;  /* 0xffffa3a0b0007950 */ /* 0x000fea0003c3ffff */
.L_x_6863:
        /* <DEDUP_REMOVED lines=10> */
.L_x_14970:


//--------------------- .text._ZN10layer_norm13ln_bwd_kernelINS_13Kernel_traitsIf13__nv_bfloat16fS2_fjLj1280ELj1ELj4ELj1ELj16ENS_18Kernel_traits_baseILj1280EfS2_fS2_fjLj128EEEEELb1ELb0ELb0ELb1EEEvNS_9BwdParamsE --------------------------
	.section	.text._ZN10layer_norm13ln_bwd_kernelINS_13Kernel_traitsIf13__nv_bfloat16fS2_fjLj1280ELj1ELj4ELj1ELj16ENS_18Kernel_traits_baseILj1280EfS2_fS2_fjLj128EEEEELb1ELb0ELb0ELb1EEEvNS_9BwdParamsE,"ax",@progbits
	.sectioninfo	@"SHI_REGISTERS=255"
	.align	128
        .global         _ZN10layer_norm13ln_bwd_kernelINS_13Kernel_traitsIf13__nv_bfloat16fS2_fjLj1280ELj1ELj4ELj1ELj16ENS_18Kernel_traits_baseILj1280EfS2_fS2_fjLj128EEEEELb1ELb0ELb0ELb1EEEvNS_9BwdParamsE
        .type           _ZN10layer_norm13ln_bwd_kernelINS_13Kernel_traitsIf13__nv_bfloat16fS2_fjLj1280ELj1ELj4ELj1ELj16ENS_18Kernel_traits_baseILj1280EfS2_fS2_fjLj128EEEEELb1ELb0ELb0ELb1EEEvNS_9BwdParamsE,@function
        .size           _ZN10layer_norm13ln_bwd_kernelINS_13Kernel_traitsIf13__nv_bfloat16fS2_fjLj1280ELj1ELj4ELj1ELj16ENS_18Kernel_traits_baseILj1280EfS2_fS2_fjLj128EEEEELb1ELb0ELb0ELb1EEEvNS_9BwdParamsE,(.L_x_14971 - _ZN10layer_norm13ln_bwd_kernelINS_13Kernel_traitsIf13__nv_bfloat16fS2_fjLj1280ELj1ELj4ELj1ELj16ENS_18Kernel_traits_baseILj1280EfS2_fS2_fjLj128EEEEELb1ELb0ELb0ELb1EEEvNS_9BwdParamsE)
        .other          _ZN10layer_norm13ln_bwd_kernelINS_13Kernel_traitsIf13__nv_bfloat16fS2_fjLj1280ELj1ELj4ELj1ELj16ENS_18Kernel_traits_baseILj1280EfS2_fS2_fjLj128EEEEELb1ELb0ELb0ELb1EEEvNS_9BwdParamsE,@"STO_CUDA_ENTRY STV_DEFAULT"
_ZN10layer_norm13ln_bwd_kernelINS_13Kernel_traitsIf13__nv_bfloat16fS2_fjLj1280ELj1ELj4ELj1ELj16ENS_18Kernel_traits_baseILj1280EfS2_fS2_fjLj128EEEEELb1ELb0ELb0ELb1EEEvNS_9BwdParamsE:
.text._ZN10layer_norm13ln_bwd_kernelINS_13Kernel_traitsIf13__nv_bfloat16fS2_fjLj1280ELj1ELj4ELj1ELj16ENS_18Kernel_traits_baseILj1280EfS2_fS2_fjLj128EEEEELb1ELb0ELb0ELb1EEEvNS_9BwdParamsE:
        /* <DEDUP_REMOVED lines=51> */
.L_x_6865:
        /* <DEDUP_REMOVED lines=65> */
[----:B------:R-:W-:Y:S01]  /*0740*/  MOV R16, RZ ;  /* 0x000000ff00107202 */ /* 0x000fe20000000f00 */
[----:B01----:R-:W-:-:S02]  /*0750*/  CS2R R2, SRZ ;  /* 0x0000000000027805 */ /* 0x003fc4000001ff00 */
.L_x_6871:
        /* <DEDUP_REMOVED lines=8> */
[----:B------:R-:W-:Y:S01]  /*07e0*/  LEA.HI R117, R117, R116, RZ, 0x3 ;  /* 0x0000007475757211 */ /* 0x000fe200078f18ff */
[----:B------:R-:W4:Y:S01]  /*07f0*/  LDL.LU R244, [R1+0xc] ;  /* 0x00000c0001f47983 */ /* 0x000f220000300800 */
[----:B------:R-:W-:Y:S02]  /*0800*/  SHF.R.S32.HI R120, RZ, 0x1f, R17 ;  /* 0x0000001fff787819 */ /* 0x000fe40000011411 */
[----:B------:R-:W-:Y:S01]  /*0810*/  MOV R186, 0x4 ;  /* 0x0000000400ba7802 */ /* 0x000fe20000000f00 */
[----:B------:R-:W2:Y:S01]  /*0820*/  LDL.LU R245, [R1+0x8] ;  /* 0x0000080001f57983 */ /* 0x000ea20000300800 */
[----:B------:R-:W-:-:S05]  /*0830*/  MOV R194, 0x20 ;  /* 0x0000002000c27802 */ /* 0x000fca0000000f00 */
[C---:B------:R-:W-:Y:S02]  /*0840*/  @P0 LEA R116, P1, R17.reuse, c[0x0][0x1c0], 0x1 ;  /* 0x0000700011740a11 */ /* 0x040fe400078208ff */
[----:B0-----:R-:W-:Y:S01]  /*0850*/  LOP3.LUT R178, R118, 0x1f, RZ, 0xc0, !PT ;  /* 0x0000001f76b27812 */ /* 0x001fe200078ec0ff */
[----:B------:R-:W-:-:S03]  /*0860*/  IMAD.WIDE R118, R17, R186, c[0x0][0x1a0] ;  /* 0x0000680011767625 */ /* 0x000fc600078e02ba */
[----:B------:R-:W-:Y:S02]  /*0870*/  LEA.HI.SX32 R178, R117, R178, 0x1d ;  /* 0x000000b275b27211 */ /* 0x000fe400078feaff */
[----:B------:R-:W-:Y:S01]  /*0880*/  @P0 LEA.HI.X R117, R17, c[0x0][0x1c4], R120, 0x1, P1 ;  /* 0x0000710011750a11 */ /* 0x000fe200008f0c78 */
[----:B------:R0:W2:Y:S01]  /*0890*/  LDG.E R189, [R118.64] ;  /* 0x0000000476bd7981 */ /* 0x0000a2000c1e1900 */
[C---:B------:R-:W-:Y:S02]  /*08a0*/  IADD3 R180, R178.reuse, 0x40, RZ ;  /* 0x00000040b2b47810 */ /* 0x040fe40007ffe0ff */
[C---:B------:R-:W-:Y:S02]  /*08b0*/  IADD3 R181, R178.reuse, 0x60, RZ ;  /* 0x00000060b2b57810 */ /* 0x040fe40007ffe0ff */
[----:B------:R-:W-:Y:S01]  /*08c0*/  IADD3 R179, R178, 0x20, RZ ;  /* 0x00000020b2b37810 */ /* 0x000fe20007ffe0ff */
[----:B------:R-:W-:Y:S01]  /*08d0*/  IMAD.WIDE.U32 R164, R180, R172, c[0x0][0x208] ;  /* 0x00008200b4a47625 */ /* 0x000fe200078e00ac */
[C---:B------:R-:W-:Y:S01]  /*08e0*/  IADD3 R182, R178.reuse, 0x80, RZ ;  /* 0x00000080b2b67810 */ /* 0x040fe20007ffe0ff */
[----:B------:R0:W2:Y:S02]  /*08f0*/  @P0 LDG.E.U16 R188, [R116.64] ;  /* 0x0000000474bc0981 */ /* 0x0000a4000c1e1500 */
[----:B------:R-:W-:-:S02]  /*0900*/  IMAD.WIDE.U32 R124, R178, R194, c[0x0][0x188] ;  /* 0x00006200b27c7625 */ /* 0x000fc400078e00c2 */
[----:B------:R-:W2:Y:S02]  /*0910*/  LDG.E.128 R164, [R164.64] ;  /* 0x00000004a4a47981 */ /* 0x000ea4000c1e1d00 */
[----:B------:R-:W-:-:S04]  /*0920*/  IMAD.WIDE.U32 R168, R181, R172, c[0x0][0x208] ;  /* 0x00008200b5a87625 */ /* 0x000fc800078e00ac */
[-C--:B------:R-:W-:Y:S01]  /*0930*/  IMAD.WIDE.U32 R120, R178, R172.reuse, c[0x0][0x208] ;  /* 0x00008200b2787625 */ /* 0x080fe200078e00ac */
[----:B0-----:R0:W3:Y:S04]  /*0940*/  LDG.E.128 R116, [R124.64] ;  /* 0x000000047c747981 */ /* 0x0010e8000c1e1d00 */
[----:B------:R-:W3:Y:S01]  /*0950*/  LDG.E.128 R168, [R168.64] ;  /* 0x00000004a8a87981 */ /* 0x000ee2000c1e1d00 */
[----:B------:R-:W-:-:S03]  /*0960*/  IMAD.WIDE.U32 R132, R179, R172, c[0x0][0x208] ;  /* 0x00008200b3847625 */ /* 0x000fc600078e00ac */
[----:B------:R-:W4:Y:S01]  /*0970*/  LDG.E.128 R120, [R120.64] ;  /* 0x0000000478787981 */ /* 0x000f22000c1e1d00 */
[----:B------:R-:W-:-:S03]  /*0980*/  IMAD.WIDE.U32 R136, R179, R194, c[0x0][0x188] ;  /* 0x00006200b3887625 */ /* 0x000fc600078e00c2 */
[----:B------:R-:W4:Y:S01]  /*0990*/  LDG.E.128 R132, [R132.64] ;  /* 0x0000000484847981 */ /* 0x000f22000c1e1d00 */
[----:B------:R-:W-:-:S03]  /*09a0*/  IMAD.WIDE R186, R17, R186, c[0x0][0x1a8] ;  /* 0x00006a0011ba7625 */ /* 0x000fc600078e02ba */
[----:B------:R1:W4:Y:S01]  /*09b0*/  LDG.E.128 R128, [R136.64] ;  /* 0x0000000488807981 */ /* 0x000322000c1e1d00 */
[----:B------:R-:W-:-:S03]  /*09c0*/  IMAD.WIDE.U32 R144, R180, R194, c[0x0][0x188] ;  /* 0x00006200b4907625 */ /* 0x000fc600078e00c2 */
[----:B------:R1:W4:Y:S04]  /*09d0*/  LDG.E R186, [R186.64] ;  /* 0x00000004baba7981 */ /* 0x000328000c1e1900 */
[----:B0-----:R-:W4:Y:S01]  /*09e0*/  LDG.E.128 R124, [R124.64+0x10] ;  /* 0x000010047c7c7981 */ /* 0x001f22000c1e1d00 */
[----:B--2---:R-:W-:Y:S02]  /*09f0*/  PRMT R207, RZ, 0x5410, R166 ;  /* 0x00005410ffcf7816 */ /* 0x004fe400000000a6 */
[----:B------:R-:W-:Y:S02]  /*0a00*/  PRMT R208, RZ, 0x5410, R167 ;  /* 0x00005410ffd07816 */ /* 0x000fe400000000a7 */
[----:B---3--:R-:W-:Y:S02]  /*0a10*/  PRMT R209, RZ, 0x5410, R168 ;  /* 0x00005410ffd17816 */ /* 0x008fe400000000a8 */
[----:B------:R-:W-:-:S02]  /*0a20*/  PRMT R210, RZ, 0x5410, R169 ;  /* 0x00005410ffd27816 */ /* 0x000fc400000000a9 */
[----:B------:R-:W-:Y:S01]  /*0a30*/  PRMT R211, RZ, 0x5410, R170 ;  /* 0x00005410ffd37816 */ /* 0x000fe200000000aa */
[----:B------:R-:W-:Y:S01]  /*0a40*/  IMAD.WIDE.U32 R172, R182, R172, c[0x0][0x208] ;  /* 0x00008200b6ac7625 */ /* 0x000fe200078e00ac */
[----:B------:R-:W-:Y:S01]  /*0a50*/  PRMT R166, RZ, 0x7610, R166 ;  /* 0x00007610ffa67816 */ /* 0x000fe200000000a6 */
[----:B------:R0:W2:Y:S02]  /*0a60*/  LDG.E.128 R140, [R144.64] ;  /* 0x00000004908c7981 */ /* 0x0000a4000c1e1d00 */
[----:B------:R-:W-:Y:S02]  /*0a70*/  FADD.FTZ R218, R207, R218 ;  /* 0x000000dacfda7221 */ /* 0x000fe40000010000 */
[----:B------:R-:W-:Y:S01]  /*0a80*/  FADD.FTZ R246, R166, R246 ;  /* 0x000000f6a6f67221 */ /* 0x000fe20000010000 */
[----:B------:R-:W-:Y:S01]  /*0a90*/  PRMT R212, RZ, 0x5410, R171 ;  /* 0x00005410ffd47816 */ /* 0x000fe200000000ab */
[----:B----4-:R-:W-:Y:S01]  /*0aa0*/  FADD.FTZ R244, R208, R244 ;  /* 0x000000f4d0f47221 */ /* 0x010fe20000010000 */
[----:B------:R-:W-:Y:S04]  /*0ab0*/  STL [R1+0x4], R218 ;  /* 0x000004da01007387 */ /* 0x000fe80000100800 */
[----:B------:R-:W-:Y:S04]  /*0ac0*/  STL [R1], R246 ;  /* 0x000000f601007387 */ /* 0x000fe80000100800 */
[----:B------:R3:W-:Y:S01]  /*0ad0*/  STL [R1+0xc], R244 ;  /* 0x00000cf401007387 */ /* 0x0007e20000100800 */
[----:B------:R-:W-:-:S02]  /*0ae0*/  PRMT R167, RZ, 0x7610, R167 ;  /* 0x00007610ffa77816 */ /* 0x000fc400000000a7 */
[----:B------:R-:W-:Y:S01]  /*0af0*/  PRMT R168, RZ, 0x7610, R168 ;  /* 0x00007610ffa87816 */ /* 0x000fe200000000a8 */
[----:B------:R-:W4:Y:S01]  /*0b00*/  LDG.E.128 R172, [R172.64] ;  /* 0x00000004acac7981 */ /* 0x000f22000c1e1d00 */
[----:B------:R-:W-:Y:S02]  /*0b10*/  PRMT R169, RZ, 0x7610, R169 ;  /* 0x00007610ffa97816 */ /* 0x000fe400000000a9 */
[----:B------:R-:W-:Y:S01]  /*0b20*/  PRMT R170, RZ, 0x7610, R170 ;  /* 0x00007610ffaa7816 */ /* 0x000fe200000000aa */
[----:B0-----:R-:W2:Y:S04]  /*0b30*/  LDG.E.128 R144, [R144.64+0x10] ;  /* 0x0000100490907981 */ /* 0x001ea8000c1e1d00 */
[----:B---3--:R-:W3:Y:S01]  /*0b40*/  LDL.LU R244, [R1+0x14] ;  /* 0x0000140001f47983 */ /* 0x008ee20000300800 */
[----:B------:R-:W-:-:S03]  /*0b50*/  FADD.FTZ R245, R167, R245 ;  /* 0x000000f5a7f57221 */ /* 0x000fc60000010000 */
[----:B-1----:R-:W2:Y:S04]  /*0b60*/  LDG.E.128 R136, [R136.64+0x10] ;  /* 0x0000100488887981 */ /* 0x002ea8000c1e1d00 */
[----:B------:R0:W-:Y:S04]  /*0b70*/  STL [R1+0x8], R245 ;  /* 0x000008f501007387 */ /* 0x0001e80000100800 */
[----:B0-----:R-:W2:Y:S04]  /*0b80*/  LDL.LU R245, [R1+0x10] ;  /* 0x0000100001f57983 */ /* 0x001ea80000300800 */
[----:B------:R-:W4:Y:S01]  /*0b90*/  LDL.LU R246, [R1+0x1c] ;  /* 0x00001c0001f67983 */ /* 0x000f220000300800 */
[----:B---3--:R-:W-:-:S05]  /*0ba0*/  FADD.FTZ R244, R209, R244 ;  /* 0x000000f4d1f47221 */ /* 0x008fca0000010000 */
[----:B------:R0:W-:Y:S04]  /*0bb0*/  STL [R1+0x14], R244 ;  /* 0x000014f401007387 */ /* 0x0001e80000100800 */
[----:B0-----:R-:W3:Y:S01]  /*0bc0*/  LDL.LU R244, [R1+0x18] ;  /* 0x0000180001f47983 */ /* 0x001ee20000300800 */
[----:B--2---:R-:W-:Y:S02]  /*0bd0*/  FADD.FTZ R245, R168, R245 ;  /* 0x000000f5a8f57221 */ /* 0x004fe40000010000 */
[----:B----4-:R-:W-:-:S03]  /*0be0*/  FADD.FTZ R246, R210, R246 ;  /* 0x000000f6d2f67221 */ /* 0x010fc60000010000 */
[----:B------:R0:W-:Y:S04]  /*0bf0*/  STL [R1+0x10], R245 ;  /* 0x000010f501007387 */ /* 0x0001e80000100800 */
[----:B0-----:R-:W2:Y:S04]  /*0c00*/  LDL.LU R245, [R1+0x24] ;  /* 0x0000240001f57983 */ /* 0x001ea80000300800 */
[----:B------:R0:W-:Y:S04]  /*0c10*/  STL [R1+0x1c], R246 ;  /* 0x00001cf601007387 */ /* 0x0001e80000100800 */
[----:B0-----:R-:W4:Y:S01]  /*0c20*/  LDL.LU R246, [R1+0x20] ;  /* 0x0000200001f67983 */ /* 0x001f220000300800 */
[----:B---3--:R-:W-:-:S05]  /*0c30*/  FADD.FTZ R244, R169, R244 ;  /* 0x000000f4a9f47221 */ /* 0x008fca0000010000 */
[----:B------:R0:W-:Y:S04]  /*0c40*/  STL [R1+0x18], R244 ;  /* 0x000018f401007387 */ /* 0x0001e80000100800 */
[----:B0-----:R-:W3:Y:S01]  /*0c50*/  LDL.LU R244, [R1+0x2c] ;  /* 0x00002c0001f47983 */ /* 0x001ee20000300800 */
[----:B--2---:R-:W-:-:S05]  /*0c60*/  FADD.FTZ R245, R211, R245 ;  /* 0x000000f5d3f57221 */ /* 0x004fca0000010000 */
[----:B------:R0:W-:Y:S01]  /*0c70*/  STL [R1+0x24], R245 ;  /* 0x000024f501007387 */ /* 0x0001e20000100800 */
[----:B----4-:R-:W-:-:S03]  /*0c80*/  FADD.FTZ R246, R170, R246 ;  /* 0x000000f6aaf67221 */ /* 0x010fc60000010000 */
[----:B0-----:R-:W2:Y:S04]  /*0c90*/  LDL.LU R245, [R1+0x28] ;  /* 0x0000280001f57983 */ /* 0x001ea80000300800 */
[----:B------:R-:W-:Y:S01]  /*0ca0*/  STL [R1+0x20], R246 ;  /* 0x000020f601007387 */ /* 0x000fe20000100800 */
[----:B---3--:R-:W-:-:S05]  /*0cb0*/  FADD.FTZ R244, R212, R244 ;  /* 0x000000f4d4f47221 */ /* 0x008fca0000010000 */
[----:B------:R0:W-:Y:S04]  /*0cc0*/  STL [R1+0x2c], R244 ;  /* 0x00002cf401007387 */ /* 0x0001e80000100800 */
[----:B0-----:R-:W3:Y:S01]  /*0cd0*/  LDL.LU R244, [R1+0x34] ;  /* 0x0000340001f47983 */ /* 0x001ee20000300800 */
[----:B------:R-:W-:Y:S02]  /*0ce0*/  PRMT R171, RZ, 0x7610, R171 ;  /* 0x00007610ffab7816 */ /* 0x000fe400000000ab */
[----:B------:R-:W-:Y:S01]  /*0cf0*/  PRMT R213, RZ, 0x5410, R172 ;  /* 0x00005410ffd57816 */ /* 0x000fe200000000ac */
[----:B------:R-:W4:Y:S02]  /*0d00*/  LDL.LU R246, [R1+0x30] ;  /* 0x0000300001f67983 */ /* 0x000f240000300800 */
[----:B--2---:R-:W-:-:S05]  /*0d10*/  FADD.FTZ R245, R171, R245 ;  /* 0x000000f5abf57221 */ /* 0x004fca0000010000 */
[----:B------:R0:W-:Y:S04]  /*0d20*/  STL [R1+0x28], R245 ;  /* 0x000028f501007387 */ /* 0x0001e80000100800 */
[----:B0-----:R-:W2:Y:S01]  /*0d30*/  LDL.LU R245, [R1+0x3c] ;  /* 0x00003c0001f57983 */ /* 0x001ea20000300800 */
[----:B------:R-:W-:-:S04]  /*0d40*/  IMAD.WIDE.U32 R152, R181, R194, c[0x0][0x188] ;  /* 0x00006200b5987625 */ /* 0x000fc800078e00c2 */
[----:B------:R-:W-:Y:S01]  /*0d50*/  IMAD.WIDE.U32 R160, R182, R194, c[0x0][0x188] ;  /* 0x00006200b6a07625 */ /* 0x000fe200078e00c2 */
[----:B------:R0:W2:Y:S04]  /*0d60*/  LDG.E.128 R148, [R152.64] ;  /* 0x0000000498947981 */ /* 0x0000a8000c1e1d00 */
[----:B------:R1:W2:Y:S04]  /*0d70*/  LDG.E.128 R156, [R160.64] ;  /* 0x00000004a09c7981 */ /* 0x0002a8000c1e1d00 */
[----:B0-----:R-:W2:Y:S04]  /*0d80*/  LDG.E.128 R152, [R152.64+0x10] ;  /* 0x0000100498987981 */ /* 0x001ea8000c1e1d00 */
[----:B-1----:R-:W2:Y:S01]  /*0d90*/  LDG.E.128 R160, [R160.64+0x10] ;  /* 0x00001004a0a07981 */ /* 0x002ea2000c1e1d00 */
[----:B---3--:R-:W-:-:S05]  /*0da0*/  FADD.FTZ R244, R213, R244 ;  /* 0x000000f4d5f47221 */ /* 0x008fca0000010000 */
[----:B------:R0:W-:Y:S04]  /*0db0*/  STL [R1+0x34], R244 ;  /* 0x000034f401007387 */ /* 0x0001e80000100800 */
[----:B0-----:R-:W3:Y:S01]  /*0dc0*/  LDL.LU R244, [R1+0x38] ;  /* 0x0000380001f47983 */ /* 0x001ee20000300800 */
[----:B------:R-:W0:Y:S01]  /*0dd0*/  LDC.U8 R183, c[0x0][0x1f0] ;  /* 0x00007c00ffb77b82 */ /* 0x000e220000000000 */
[----:B------:R-:W-:Y:S02]  /*0de0*/  PRMT R172, RZ, 0x7610, R172 ;  /* 0x00007610ffac7816 */ /* 0x000fe400000000ac */
[--C-:B------:R-:W-:Y:S01]  /*0df0*/  PRMT R214, RZ, 0x5410, R173.reuse ;  /* 0x00005410ffd67816 */ /* 0x100fe200000000ad */
[----:B------:R-:W3:Y:S01]  /*0e00*/  LDL.LU R247, [R1+0x44] ;  /* 0x0000440001f77983 */ /* 0x000ee20000300800 */
[----:B------:R-:W-:Y:S01]  /*0e10*/  PRMT R173, RZ, 0x7610, R173 ;  /* 0x00007610ffad7816 */ /* 0x000fe200000000ad */
[----:B----4-:R-:W-:-:S02]  /*0e20*/  FADD.FTZ R246, R172, R246 ;  /* 0x000000f6acf67221 */ /* 0x010fc40000010000 */
[----:B--2---:R-:W-:-:S03]  /*0e30*/  FADD.FTZ R245, R214, R245 ;  /* 0x000000f5d6f57221 */ /* 0x004fc60000010000 */
[----:B------:R1:W-:Y:S01]  /*0e40*/  STL [R1+0x30], R246 ;  /* 0x000030f601007387 */ /* 0x0003e20000100800 */
[----:B0-----:R-:W-:Y:S02]  /*0e50*/  ISETP.NE.AND P1, PT, R183, RZ, PT ;  /* 0x000000ffb700720c */ /* 0x001fe40003f25270 */
[----:B------:R-:W-:Y:S02]  /*0e60*/  MOV R183, 0x3f800000 ;  /* 0x3f80000000b77802 */ /* 0x000fe40000000f00 */
[----:B------:R-:W-:Y:S02]  /*0e70*/  @P0 PRMT R183, RZ, 0x5410, R188 ;  /* 0x00005410ffb70816 */ /* 0x000fe400000000bc */
[----:B------:R-:W-:-:S04]  /*0e80*/  ISETP.NE.U32.AND P0, PT, RZ, c[0x0][0x218], PT ;  /* 0x00008600ff007a0c */ /* 0x000fc80003f05070 */
[----:B------:R-:W-:Y:S01]  /*0e90*/  ISETP.NE.AND.EX P0, PT, RZ, c[0x0][0x21c], PT, P0 ;  /* 0x00008700ff007a0c */ /* 0x000fe20003f05300 */
[----:B------:R0:W-:Y:S01]  /*0ea0*/  STL [R1+0x3c], R245 ;  /* 0x00003cf501007387 */ /* 0x0001e20000100800 */
[----:B------:R-:W-:-:S03]  /*0eb0*/  FSEL R187, R189, RZ, !P1 ;  /* 0x000000ffbdbb7208 */ /* 0x000fc60004800000 */
[----:B-1----:R-:W2:Y:S04]  /*0ec0*/  LDL.LU R246, [R1+0x40] ;  /* 0x0000400001f67983 */ /* 0x002ea80000300800 */
[----:B0-----:R-:W4:Y:S01]  /*0ed0*/  LDL.LU R245, [R1+0x4c] ;  /* 0x00004c0001f57983 */ /* 0x001f220000300800 */
[C---:B------:R-:W-:Y:S02]  /*0ee0*/  FADD.FTZ R196, -R187.reuse, R130 ;  /* 0x00000082bbc47221 */ /* 0x040fe40000010100 */
[----:B------:R-:W-:Y:S02]  /*0ef0*/  FADD.FTZ R198, -R187, R131 ;  /* 0x00000083bbc67221 */ /* 0x000fe40000010100 */
[----:B------:R-:W-:-:S05]  /*0f00*/  @P0 IMAD.WIDE.U32 R130, R178, R194, c[0x0][0x218] ;  /* 0x00008600b2820625 */ /* 0x000fca00078e00c2 */
[----:B-----5:R0:W5:Y:S04]  /*0f10*/  @P0 LDG.E.128 R68, [R130.64] ;  /* 0x0000000482440981 */ /* 0x020168000c1e1d00 */
[----:B------:R0:W5:Y:S01]  /*0f20*/  @P0 LDG.E.128 R72, [R130.64+0x10] ;  /* 0x0000100482480981 */ /* 0x000162000c1e1d00 */
[--C-:B------:R-:W-:Y:S01]  /*0f30*/  PRMT R197, RZ, 0x5410, R132.reuse ;  /* 0x00005410ffc57816 */ /* 0x100fe20000000084 */
[C---:B------:R-:W-:Y:S01]  /*0f40*/  @P0 IMAD.WIDE.U32 R192, R194.reuse, R179, c[0x0][0x218] ;  /* 0x00008600c2c00625 */ /* 0x040fe200078e00b3 */
[----:B------:R-:W-:Y:S02]  /*0f50*/  PRMT R200, RZ, 0x7610, R132 ;  /* 0x00007610ffc87816 */ /* 0x000fe40000000084 */
[--C-:B------:R-:W-:Y:S02]  /*0f60*/  PRMT R199, RZ, 0x5410, R133.reuse ;  /* 0x00005410ffc77816 */ /* 0x100fe40000000085 */
[----:B------:R-:W-:Y:S01]  /*0f70*/  PRMT R202, RZ, 0x7610, R133 ;  /* 0x00007610ffca7816 */ /* 0x000fe20000000085 */
[C---:B0-----:R-:W-:Y:S01]  /*0f80*/  @P0 IMAD.WIDE.U32 R130, R194.reuse, R180, c[0x0][0x218] ;  /* 0x00008600c2820625 */ /* 0x041fe200078e00b4 */
[--C-:B------:R-:W-:Y:S01]  /*0f90*/  PRMT R201, RZ, 0x5410, R134.reuse ;  /* 0x00005410ffc97816 */ /* 0x100fe20000000086 */
[----:B------:R0:W5:Y:S01]  /*0fa0*/  @P0 LDG.E.128 R76, [R192.64] ;  /* 0x00000004c04c0981 */ /* 0x000162000c1e1d00 */
[----:B------:R-:W-:Y:S01]  /*0fb0*/  PRMT R204, RZ, 0x7610, R134 ;  /* 0x00007610ffcc7816 */ /* 0x000fe20000000086 */
[C---:B------:R-:W-:Y:S01]  /*0fc0*/  @P0 IMAD.WIDE.U32 R132, R194.reuse, R181, c[0x0][0x218] ;  /* 0x00008600c2840625 */ /* 0x040fe200078e00b5 */
[--C-:B------:R-:W-:Y:S01]  /*0fd0*/  PRMT R203, RZ, 0x5410, R135.reuse ;  /* 0x00005410ffcb7816 */ /* 0x100fe20000000087 */
[----:B------:R1:W5:Y:S01]  /*0fe0*/  @P0 LDG.E.128 R84, [R130.64] ;  /* 0x0000000482540981 */ /* 0x000362000c1e1d00 */
[----:B------:R-:W-:Y:S01]  /*0ff0*/  PRMT R205, RZ, 0x7610, R135 ;  /* 0x00007610ffcd7816 */ /* 0x000fe20000000087 */
[----:B------:R-:W-:-:S02]  /*1000*/  @P0 IMAD.WIDE.U32 R134, R194, R182, c[0x0][0x218] ;  /* 0x00008600c2860625 */ /* 0x000fc400078e00b6 */
[----:B------:R1:W5:Y:S04]  /*1010*/  @P0 LDG.E.128 R88, [R130.64+0x10] ;  /* 0x0000100482580981 */ /* 0x000368000c1e1d00 */
[----:B------:R0:W5:Y:S04]  /*1020*/  @P0 LDG.E.128 R80, [R192.64+0x10] ;  /* 0x00001004c0500981 */ /* 0x000168000c1e1d00 */
[----:B------:R0:W5:Y:S01]  /*1030*/  @P0 LDG.E.128 R92, [R132.64] ;  /* 0x00000004845c0981 */ /* 0x000162000c1e1d00 */
[----:B-1----:R-:W-:-:S03]  /*1040*/  MOV R130, 0x8 ;  /* 0x0000000800827802 */ /* 0x002fc60000000f00 */
[----:B------:R1:W5:Y:S02]  /*1050*/  @P0 LDG.E.128 R96, [R132.64+0x10] ;  /* 0x0000100484600981 */ /* 0x000364000c1e1d00 */
[-C--:B------:R-:W-:Y:S02]  /*1060*/  IMAD.WIDE.U32 R194, R178, R130.reuse, c[0x0][0x190] ;  /* 0x00006400b2c27625 */ /* 0x080fe400078e0082 */
[----:B------:R1:W5:Y:S02]  /*1070*/  @P0 LDG.E.128 R100, [R134.64] ;  /* 0x0000000486640981 */ /* 0x000364000c1e1d00 */
[-C--:B0-----:R-:W-:Y:S02]  /*1080*/  IMAD.WIDE.U32 R192, R181, R130.reuse, c[0x0][0x190] ;  /* 0x00006400b5c07625 */ /* 0x081fe400078e0082 */
[----:B------:R0:W5:Y:S02]  /*1090*/  @P0 LDG.E.128 R104, [R134.64+0x10] ;  /* 0x0000100486680981 */ /* 0x000164000c1e1d00 */
[----:B-1----:R-:W-:-:S02]  /*10a0*/  IMAD.WIDE.U32 R132, R179, R130, c[0x0][0x190] ;  /* 0x00006400b3847625 */ /* 0x002fc400078e0082 */
[----:B------:R-:W5:Y:S04]  /*10b0*/  LDG.E.64 R194, [R194.64] ;  /* 0x00000004c2c27981 */ /* 0x000f68000c1e1b00 */
[----:B------:R-:W5:Y:S01]  /*10c0*/  LDG.E.64 R192, [R192.64] ;  /* 0x00000004c0c07981 */ /* 0x000f62000c1e1b00 */
[----:B0-----:R-:W-:-:S03]  /*10d0*/  IMAD.WIDE.U32 R134, R180, R130, c[0x0][0x190] ;  /* 0x00006400b4867625 */ /* 0x001fc600078e0082 */
[----:B------:R-:W5:Y:S01]  /*10e0*/  LDG.E.64 R132, [R132.64] ;  /* 0x0000000484847981 */ /* 0x000f62000c1e1b00 */
[----:B------:R-:W-:-:S03]  /*10f0*/  IMAD.WIDE.U32 R130, R182, R130, c[0x0][0x190] ;  /* 0x00006400b6827625 */ /* 0x000fc600078e0082 */
[----:B------:R-:W5:Y:S04]  /*1100*/  LDG.E.64 R134, [R134.64] ;  /* 0x0000000486867981 */ /* 0x000f68000c1e1b00 */
[----:B------:R-:W5:Y:S01]  /*1110*/  LDG.E.64 R130, [R130.64] ;  /* 0x0000000482827981 */ /* 0x000f62000c1e1b00 */
[C---:B------:R-:W-:Y:S02]  /*1120*/  FADD.FTZ R116, -R187.reuse, R116 ;  /* 0x00000074bb747221 */ /* 0x040fe40000010100 */
[C---:B------:R-:W-:Y:S01]  /*1130*/  FADD.FTZ R188, -R187.reuse, R119 ;  /* 0x00000077bbbc7221 */ /* 0x040fe20000010100 */
[--C-:B------:R-:W-:Y:S01]  /*1140*/  PRMT R119, RZ, 0x5410, R120.reuse ;  /* 0x00005410ff777816 */ /* 0x100fe20000000078 */
[C---:B------:R-:W-:Y:S02]  /*1150*/  FADD.FTZ R117, -R187.reuse, R117 ;  /* 0x00000075bb757221 */ /* 0x040fe40000010100 */
[----:B------:R-:W-:Y:S01]  /*1160*/  FMUL.FTZ R116, R186, R116 ;  /* 0x00000074ba747220 */ /* 0x000fe20000410000 */
[----:B------:R-:W-:Y:S01]  /*1170*/  PRMT R189, RZ, 0x7610, R120 ;  /* 0x00007610ffbd7816 */ /* 0x000fe20000000078 */
[----:B------:R-:W-:-:S02]  /*1180*/  FADD.FTZ R118, -R187, R118 ;  /* 0x00000076bb767221 */ /* 0x000fc40000010100 */
[----:B---3--:R-:W-:-:S05]  /*1190*/  FADD.FTZ R244, R173, R244 ;  /* 0x000000f4adf47221 */ /* 0x008fca0000010000 */
[----:B------:R0:W-:Y:S04]  /*11a0*/  STL [R1+0x38], R244 ;  /* 0x000038f401007387 */ /* 0x0001e80000100800 */
[----:B0-----:R-:W3:Y:S01]  /*11b0*/  LDL.LU R244, [R1+0x48] ;  /* 0x0000480001f47983 */ /* 0x001ee20000300800 */
[C---:B------:R-:W-:Y:S02]  /*11c0*/  FADD.FTZ R144, -R187.reuse, R144 ;  /* 0x00000090bb907221 */ /* 0x040fe40000010100 */
[----:B------:R-:W-:Y:S02]  /*11d0*/  FADD.FTZ R145, -R187, R145 ;  /* 0x00000091bb917221 */ /* 0x000fe40000010100 */
[----:B------:R-:W-:Y:S02]  /*11e0*/  FMUL.FTZ R117, R186, R117 ;  /* 0x00000075ba757220 */ /* 0x000fe40000410000 */
[----:B------:R-:W-:-:S02]  /*11f0*/  FADD.FTZ R230, R119, R230 ;  /* 0x000000e677e67221 */ /* 0x000fc40000010000 */
[-C--:B------:R-:W-:Y:S02]  /*1200*/  FFMA.FTZ R16, R116, R119.reuse, R16 ;  /* 0x0000007774107223 */ /* 0x080fe40000010010 */
[----:B------:R-:W-:Y:S01]  /*1210*/  FMUL.FTZ R119, R64, R119 ;  /* 0x0000007740777220 */ /* 0x000fe20000410000 */
[----:B------:R-:W-:Y:S01]  /*1220*/  PRMT R120, RZ, 0x5410, R121 ;  /* 0x00005410ff787816 */ /* 0x000fe20000000079 */
[C---:B------:R-:W-:Y:S02]  /*1230*/  FMUL.FTZ R118, R186.reuse, R118 ;  /* 0x00000076ba767220 */ /* 0x040fe40000410000 */
[----:B------:R-:W-:Y:S02]  /*1240*/  FADD.FTZ R229, R189, R229 ;  /* 0x000000e5bde57221 */ /* 0x000fe40000010000 */
[----:B------:R-:W-:Y:S02]  /*1250*/  FFMA.FTZ R15, R117, R189, R15 ;  /* 0x000000bd750f7223 */ /* 0x000fe4000001000f */
[----:B------:R-:W-:-:S02]  /*1260*/  FMUL.FTZ R217, R186, R144 ;  /* 0x00000090bad97220 */ /* 0x000fc40000410000 */
[----:B------:R-:W-:Y:S02]  /*1270*/  FMUL.FTZ R218, R186, R145 ;  /* 0x00000091bada7220 */ /* 0x000fe40000410000 */
[----:B------:R-:W-:Y:S02]  /*1280*/  FMUL.FTZ R189, R65, R189 ;  /* 0x000000bd41bd7220 */ /* 0x000fe40000410000 */
[----:B------:R-:W-:Y:S02]  /*1290*/  FADD.FTZ R145, RZ, R119 ;  /* 0x00000077ff917221 */ /* 0x000fe40000010000 */
[----:B------:R-:W-:Y:S01]  /*12a0*/  FFMA.FTZ R144, R116, R119, RZ ;  /* 0x0000007774907223 */ /* 0x000fe200000100ff */
[----:B------:R-:W-:Y:S01]  /*12b0*/  PRMT R190, RZ, 0x7610, R121 ;  /* 0x00007610ffbe7816 */ /* 0x000fe20000000079 */
[----:B------:R-:W-:Y:S02]  /*12c0*/  FADD.FTZ R124, -R187, R124 ;  /* 0x0000007cbb7c7221 */ /* 0x000fe40000010100 */
[----:B------:R-:W-:-:S02]  /*12d0*/  FMUL.FTZ R188, R186, R188 ;  /* 0x000000bcbabc7220 */ /* 0x000fc40000410000 */
        /* <DEDUP_REMOVED lines=46> */
[-C--:B------:R-:W-:Y:S02]  /*15c0*/  FFMA.FTZ R8, R128, R197.reuse, R8 ;  /* 0x000000c580087223 */ /* 0x080fe40000010008 */
        /* <DEDUP_REMOVED lines=9> */
[----:B------:R-:W-:Y:S02]  /*1660*/  FADD.FTZ R136, -R187, R136 ;  /* 0x00000088bb887221 */ /* 0x000fe40000010100 */
[----:B------:R-:W-:Y:S02]  /*1670*/  FMUL.FTZ R198, R186, R198 ;  /* 0x000000c6bac67220 */ /* 0x000fe40000410000 */
[----:B------:R-:W-:Y:S02]  /*1680*/  FADD.FTZ R240, R199, R240 ;  /* 0x000000f0c7f07221 */ /* 0x000fe40000010000 */
[-C--:B------:R-:W-:Y:S02]  /*1690*/  FFMA.FTZ R6, R196, R199.reuse, R6 ;  /* 0x000000c7c4067223 */ /* 0x080fe40000010006 */
[----:B------:R-:W-:-:S02]  /*16a0*/  FMUL.FTZ R199, R58, R199 ;  /* 0x000000c73ac77220 */ /* 0x000fc40000410000 */
[----:B------:R-:W-:Y:S02]  /*16b0*/  FADD.FTZ R145, R145, R200 ;  /* 0x000000c891917221 */ /* 0x000fe40000010000 */
[----:B------:R-:W-:Y:S02]  /*16c0*/  FFMA.FTZ R144, R129, R200, R144 ;  /* 0x000000c881907223 */ /* 0x000fe40000010090 */
[----:B------:R-:W-:Y:S02]  /*16d0*/  FADD.FTZ R137, -R187, R137 ;  /* 0x00000089bb897221 */ /* 0x000fe40000010100 */
        /* <DEDUP_REMOVED lines=56> */
[----:B------:R-:W-:Y:S02]  /*1a60*/  FMUL.FTZ R141, R186, R141 ;  /* 0x0000008dba8d7220 */ /* 0x000fe40000410000 */
[----:B------:R-:W-:Y:S02]  /*1a70*/  FADD.FTZ R250, R187, R250 ;  /* 0x000000fabbfa7221 */ /* 0x000fe40000010000 */
[----:B------:R-:W-:-:S02]  /*1a80*/  FFMA.FTZ R27, R140, R187, R27 ;  /* 0x000000bb8c1b7223 */ /* 0x000fc4000001001b */
        /* <DEDUP_REMOVED lines=22> */
[-C--:B------:R-:W-:Y:S02]  /*1bf0*/  FFMA.FTZ R25, R217, R207.reuse, R25 ;  /* 0x000000cfd9197223 */ /* 0x080fe40000010019 */
        /* <DEDUP_REMOVED lines=18> */
[----:B------:R-:W-:Y:S02]  /*1d20*/  FMUL.FTZ R149, R186, R149 ;  /* 0x00000095ba957220 */ /* 0x000fe40000410000 */
[-C--:B------:R-:W-:Y:S02]  /*1d30*/  FFMA.FTZ R22, R148, R209.reuse, R22 ;  /* 0x000000d194167223 */ /* 0x080fe40000010016 */
[----:B------:R-:W-:-:S02]  /*1d40*/  FMUL.FTZ R209, R40, R209 ;  /* 0x000000d128d17220 */ /* 0x000fc40000410000 */
[----:B------:R-:W-:Y:S02]  /*1d50*/  FADD.FTZ R145, R145, R167 ;  /* 0x000000a791917221 */ /* 0x000fe40000010000 */
[----:B------:R-:W-:Y:S02]  /*1d60*/  FFMA.FTZ R144, R147, R167, R144 ;  /* 0x000000a793907223 */ /* 0x000fe40000010090 */
[----:B------:R-:W-:Y:S02]  /*1d70*/  FMUL.FTZ R150, R186, R150 ;  /* 0x00000096ba967220 */ /* 0x000fe40000410000 */
[-C--:B------:R-:W-:Y:S02]  /*1d80*/  FFMA.FTZ R177, R149, R168.reuse, R177 ;  /* 0x000000a895b17223 */ /* 0x080fe400000100b1 */
[----:B------:R-:W-:Y:S02]  /*1d90*/  FMUL.FTZ R168, R41, R168 ;  /* 0x000000a829a87220 */ /* 0x000fe40000410000 */
[----:B------:R-:W-:-:S02]  /*1da0*/  FADD.FTZ R145, R145, R209 ;  /* 0x000000d191917221 */ /* 0x000fc40000010000 */
[----:B------:R-:W-:Y:S02]  /*1db0*/  FFMA.FTZ R144, R148, R209, R144 ;  /* 0x000000d194907223 */ /* 0x000fe40000010090 */
[----:B------:R-:W-:Y:S02]  /*1dc0*/  FMUL.FTZ R151, R186, R151 ;  /* 0x00000097ba977220 */ /* 0x000fe40000410000 */
[-C--:B------:R-:W-:Y:S02]  /*1dd0*/  FFMA.FTZ R21, R150, R210.reuse, R21 ;  /* 0x000000d296157223 */ /* 0x080fe40000010015 */
        /* <DEDUP_REMOVED lines=27> */
[----:B------:R-:W-:Y:S01]  /*1f90*/  FFMA.FTZ R144, R154, R212, R144 ;  /* 0x000000d49a907223 */ /* 0x000fe20000010090 */
[--C-:B------:R-:W-:Y:S01]  /*1fa0*/  PRMT R215, RZ, 0x5410, R174.reuse ;  /* 0x00005410ffd77816 */ /* 0x100fe200000000ae */
[----:B------:R-:W-:Y:S01]  /*1fb0*/  FMUL.FTZ R157, R186, R157 ;  /* 0x0000009dba9d7220 */ /* 0x000fe20000410000 */
[----:B------:R-:W-:Y:S01]  /*1fc0*/  PRMT R174, RZ, 0x7610, R174 ;  /* 0x00007610ffae7816 */ /* 0x000fe200000000ae */
[-C--:B------:R-:W-:Y:S01]  /*1fd0*/  FFMA.FTZ R222, R156, R213.reuse, R222 ;  /* 0x000000d59cde7223 */ /* 0x080fe200000100de */
[----:B------:R-:W-:Y:S01]  /*1fe0*/  PRMT R216, RZ, 0x5410, R175 ;  /* 0x00005410ffd87816 */ /* 0x000fe200000000af */
[----:B------:R-:W-:Y:S02]  /*1ff0*/  FMUL.FTZ R213, R32, R213 ;  /* 0x000000d520d57220 */ /* 0x000fe40000410000 */
[----:B------:R-:W-:Y:S02]  /*2000*/  FADD.FTZ R145, R145, R171 ;  /* 0x000000ab91917221 */ /* 0x000fe40000010000 */
[----:B------:R-:W-:Y:S01]  /*2010*/  FFMA.FTZ R144, R155, R171, R144 ;  /* 0x000000ab9b907223 */ /* 0x000fe20000010090 */
[----:B------:R-:W-:Y:S01]  /*2020*/  PRMT R175, RZ, 0x7610, R175 ;  /* 0x00007610ffaf7816 */ /* 0x000fe200000000af */
[----:B------:R-:W-:-:S02]  /*2030*/  FMUL.FTZ R158, R186, R158 ;  /* 0x0000009eba9e7220 */ /* 0x000fc40000410000 */
[-C--:B------:R-:W-:Y:S02]  /*2040*/  FFMA.FTZ R221, R157, R172.reuse, R221 ;  /* 0x000000ac9ddd7223 */ /* 0x080fe400000100dd */
[----:B------:R-:W-:Y:S02]  /*2050*/  FMUL.FTZ R172, R33, R172 ;  /* 0x000000ac21ac7220 */ /* 0x000fe40000410000 */
[----:B------:R-:W-:Y:S02]  /*2060*/  FADD.FTZ R247, R215, R247 ;  /* 0x000000f7d7f77221 */ /* 0x000fe40000010000 */
[----:B------:R-:W-:Y:S02]  /*2070*/  FADD.FTZ R145, R145, R213 ;  /* 0x000000d591917221 */ /* 0x000fe40000010000 */
[----:B------:R-:W-:Y:S02]  /*2080*/  FFMA.FTZ R144, R156, R213, R144 ;  /* 0x000000d59c907223 */ /* 0x000fe40000010090 */
[----:B--2---:R-:W-:-:S02]  /*2090*/  FADD.FTZ R246, R174, R246 ;  /* 0x000000f6aef67221 */ /* 0x004fc40000010000 */
[----:B----4-:R-:W-:Y:S02]  /*20a0*/  FADD.FTZ R245, R216, R245 ;  /* 0x000000f5d8f57221 */ /* 0x010fe40000010000 */
[----:B------:R-:W-:Y:S02]  /*20b0*/  FMUL.FTZ R159, R186, R159 ;  /* 0x0000009fba9f7220 */ /* 0x000fe40000410000 */
[-C--:B------:R-:W-:Y:S02]  /*20c0*/  FFMA.FTZ R224, R158, R214.reuse, R224 ;  /* 0x000000d69ee07223 */ /* 0x080fe400000100e0 */
[----:B---3--:R-:W-:Y:S01]  /*20d0*/  FADD.FTZ R244, R175, R244 ;  /* 0x000000f4aff47221 */ /* 0x008fe20000010000 */
[----:B------:R-:W-:Y:S01]  /*20e0*/  STL [R1+0x44], R247 ;  /* 0x000044f701007387 */ /* 0x000fe20000100800 */
[----:B------:R-:W-:Y:S02]  /*20f0*/  FMUL.FTZ R214, R34, R214 ;  /* 0x000000d622d67220 */ /* 0x000fe40000410000 */
[----:B------:R-:W-:-:S02]  /*2100*/  FADD.FTZ R145, R145, R172 ;  /* 0x000000ac91917221 */ /* 0x000fc40000010000 */
[----:B------:R-:W-:Y:S01]  /*2110*/  FFMA.FTZ R144, R157, R172, R144 ;  /* 0x000000ac9d907223 */ /* 0x000fe20000010090 */
[----:B------:R0:W-:Y:S01]  /*2120*/  STL [R1+0x40], R246 ;  /* 0x000040f601007387 */ /* 0x0001e20000100800 */
[-C--:B------:R-:W-:Y:S02]  /*2130*/  FFMA.FTZ R223, R159, R173.reuse, R223 ;  /* 0x000000ad9fdf7223 */ /* 0x080fe400000100df */
[----:B------:R-:W-:Y:S01]  /*2140*/  FMUL.FTZ R160, R186, R160 ;  /* 0x000000a0baa07220 */ /* 0x000fe20000410000 */
[----:B------:R1:W-:Y:S01]  /*2150*/  STL [R1+0x4c], R245 ;  /* 0x00004cf501007387 */ /* 0x0003e20000100800 */
[----:B------:R-:W-:Y:S02]  /*2160*/  FMUL.FTZ R173, R35, R173 ;  /* 0x000000ad23ad7220 */ /* 0x000fe40000410000 */
[----:B------:R-:W-:Y:S01]  /*2170*/  FADD.FTZ R145, R145, R214 ;  /* 0x000000d691917221 */ /* 0x000fe20000010000 */
[----:B------:R2:W-:Y:S01]  /*2180*/  STL [R1+0x48], R244 ;  /* 0x000048f401007387 */ /* 0x0005e20000100800 */
        /* <DEDUP_REMOVED lines=19> */
[----:B------:R-:W-:Y:S02]  /*22c0*/  FFMA.FTZ R144, R162, R216, R144 ;  /* 0x000000d8a2907223 */ /* 0x000fe40000010090 */
[----:B0-----:R-:W-:Y:S02]  /*22d0*/  FADD.FTZ R246, R145, R175 ;  /* 0x000000af91f67221 */ /* 0x001fe40000010000 */
[----:B-1----:R-:W-:Y:S01]  /*22e0*/  FFMA.FTZ R245, R163, R175, R144 ;  /* 0x000000afa3f57223 */ /* 0x002fe20000010090 */
[----:B------:R-:W-:Y:S05]  /*22f0*/  BRA.DIV ~URZ, `(.L_x_6868) ;  /* 0x00002e027f007947 */ /* 0x000fea000b800000 */
[----:B--2---:R0:W1:Y:S02]  /*2300*/  SHFL.BFLY PT, R247, R246, 0x1, 0x1f ;  /* 0x0c201f00f6f77f89 */ /* 0x00406400000e0000 */
.L_x_6872:
        /* <DEDUP_REMOVED lines=18> */
.L_x_6873:
        /* <DEDUP_REMOVED lines=15> */
[----:B------:R-:W-:Y:S01]  /*2520*/  FFMA.FTZ R116, R118, R145, R144 ;  /* 0x0000009176747223 */ /* 0x000fe20000010090 */
[----:B------:R-:W-:Y:S01]  /*2530*/  MOV R118, R194 ;  /* 0x000000c200767202 */ /* 0x000fe20000000f00 */
[----:B------:R-:W-:Y:S02]  /*2540*/  FADD.FTZ R117, R189, -R117 ;  /* 0x80000075bd757221 */ /* 0x000fe40000010000 */
[----:B------:R-:W-:Y:S01]  /*2550*/  FADD.FTZ R116, R120, -R116 ;  /* 0x8000007478747221 */ /* 0x000fe20000010000 */
[----:B------:R-:W-:Y:S01]  /*2560*/  LOP3.LUT P4, RZ, R118, 0xff, RZ, 0xc0, !PT ;  /* 0x000000ff76ff7812 */ /* 0x000fe2000788c0ff */
[----:B------:R-:W-:-:S02]  /*2570*/  FMUL.FTZ R120, R186, R119 ;  /* 0x00000077ba787220 */ /* 0x000fc40000410000 */
[----:B------:R-:W-:Y:S02]  /*2580*/  FMUL.FTZ R117, R186, R117 ;  /* 0x00000075ba757220 */ /* 0x000fe40000410000 */
[-CC-:B------:R-:W-:Y:S02]  /*2590*/  FFMA.FTZ R188, R188, R145.reuse, R144.reuse ;  /* 0x00000091bcbc7223 */ /* 0x180fe40000010090 */
[----:B------:R-:W-:Y:S02]  /*25a0*/  FFMA.FTZ R119, R126, R145, R144 ;  /* 0x000000917e777223 */ /* 0x000fe40000010090 */
[----:B------:R-:W-:Y:S02]  /*25b0*/  @P1 FADD.FTZ R120, R68, R120 ;  /* 0x0000007844781221 */ /* 0x000fe40000010000 */
[----:B------:R-:W-:Y:S02]  /*25c0*/  @P1 FADD.FTZ R117, R69, R117 ;  /* 0x0000007545751221 */ /* 0x000fe40000010000 */
[----:B------:R-:W-:-:S02]  /*25d0*/  FADD.FTZ R190, R190, -R188 ;  /* 0x800000bcbebe7221 */ /* 0x000fc40000010000 */
[----:B------:R-:W-:Y:S02]  /*25e0*/  FADD.FTZ R119, R122, -R119 ;  /* 0x800000777a777221 */ /* 0x000fe40000010000 */
[-C--:B------:R-:W-:Y:S02]  /*25f0*/  FMUL.FTZ R188, R120, R183.reuse ;  /* 0x000000b778bc7220 */ /* 0x080fe40000410000 */
[----:B------:R-:W-:Y:S02]  /*2600*/  FMUL.FTZ R118, R117, R183 ;  /* 0x000000b775767220 */ /* 0x000fe40000410000 */
[----:B------:R-:W-:Y:S02]  /*2610*/  FMUL.FTZ R122, R186, R116 ;  /* 0x00000074ba7a7220 */ /* 0x000fe40000410000 */
[-CC-:B------:R-:W-:Y:S02]  /*2620*/  FFMA.FTZ R124, R124, R145.reuse, R144.reuse ;  /* 0x000000917c7c7223 */ /* 0x180fe40000010090 */
[----:B------:R-:W-:-:S02]  /*2630*/  FFMA.FTZ R125, R125, R145, R144 ;  /* 0x000000917d7d7223 */ /* 0x000fc40000010090 */
[----:B------:R-:W-:Y:S02]  /*2640*/  FMUL.FTZ R188, R188, c[0x0][0x1e8] ;  /* 0x00007a00bcbc7a20 */ /* 0x000fe40000410000 */
[----:B------:R-:W-:Y:S02]  /*2650*/  FMUL.FTZ R118, R118, c[0x0][0x1e8] ;  /* 0x00007a0076767a20 */ /* 0x000fe40000410000 */
[----:B------:R-:W-:Y:S01]  /*2660*/  @P1 FADD.FTZ R122, R70, R122 ;  /* 0x0000007a467a1221 */ /* 0x000fe20000010000 */
[----:B------:R-:W-:Y:S01]  /*2670*/  FSEL R188, R188, RZ, P4 ;  /* 0x000000ffbcbc7208 */ /* 0x000fe20002000000 */
[----:B------:R-:W-:Y:S01]  /*2680*/  FFMA.FTZ R126, R127, R145, R144 ;  /* 0x000000917f7e7223 */ /* 0x000fe20000010090 */
[----:B------:R-:W-:Y:S01]  /*2690*/  FSEL R118, R118, RZ, P3 ;  /* 0x000000ff76767208 */ /* 0x000fe20001800000 */
[----:B------:R-:W-:Y:S01]  /*26a0*/  FADD.FTZ R121, R121, -R124 ;  /* 0x8000007c79797221 */ /* 0x000fe20000010000 */
[----:B------:R-:W-:Y:S01]  /*26b0*/  LOP3.LUT P4, RZ, R195, 0xff0000, RZ, 0xc0, !PT ;  /* 0x00ff0000c3ff7812 */ /* 0x000fe2000788c0ff */
[----:B------:R-:W-:Y:S01]  /*26c0*/  FADD.FTZ R191, R191, -R125 ;  /* 0x8000007dbfbf7221 */ /* 0x000fe20000010000 */
[----:B------:R-:W-:Y:S01]  /*26d0*/  F2FP.BF16.PACK_AB R116, R118, R188 ;  /* 0x000000bc7674723e */ /* 0x000fe200000010ff */
[----:B------:R-:W-:Y:S01]  /*26e0*/  FMUL.FTZ R194, R122, R183 ;  /* 0x000000b77ac27220 */ /* 0x000fe20000410000 */
[----:B------:R-:W-:Y:S01]  /*26f0*/  MOV R118, R132 ;  /* 0x0000008400767202 */ /* 0x000fe20000000f00 */
[----:B------:R-:W-:Y:S01]  /*2700*/  FFMA.FTZ R124, R128, R145, R144 ;  /* 0x00000091807c7223 */ /* 0x000fe20000010090 */
[----:B------:R-:W-:Y:S01]  /*2710*/  LOP3.LUT P3, RZ, R195, 0xff000000, RZ, 0xc0, !PT ;  /* 0xff000000c3ff7812 */ /* 0x000fe2000786c0ff */
[----:B------:R-:W-:-:S02]  /*2720*/  FADD.FTZ R126, R123, -R126 ;  /* 0x8000007e7b7e7221 */ /* 0x000fc40000010000 */
[----:B------:R-:W-:Y:S02]  /*2730*/  FFMA.FTZ R125, R129, R145, R144 ;  /* 0x00000091817d7223 */ /* 0x000fe40000010090 */
[C---:B------:R-:W-:Y:S02]  /*2740*/  FMUL.FTZ R123, R186.reuse, R190 ;  /* 0x000000beba7b7220 */ /* 0x040fe40000410000 */
[C---:B------:R-:W-:Y:S02]  /*2750*/  FMUL.FTZ R129, R186.reuse, R121 ;  /* 0x00000079ba817220 */ /* 0x040fe40000410000 */
[----:B------:R-:W-:Y:S02]  /*2760*/  FMUL.FTZ R128, R186, R191 ;  /* 0x000000bfba807220 */ /* 0x000fe40000410000 */
[----:B------:R-:W-:Y:S02]  /*2770*/  FMUL.FTZ R194, R194, c[0x0][0x1e8] ;  /* 0x00007a00c2c27a20 */ /* 0x000fe40000410000 */
[----:B------:R-:W-:-:S02]  /*2780*/  @P1 FADD.FTZ R123, R71, R123 ;  /* 0x0000007b477b1221 */ /* 0x000fc40000010000 */
[----:B------:R-:W-:Y:S01]  /*2790*/  @P1 FADD.FTZ R129, R72, R129 ;  /* 0x0000008148811221 */ /* 0x000fe20000010000 */
[----:B------:R-:W-:Y:S01]  /*27a0*/  FSEL R194, R194, RZ, P0 ;  /* 0x000000ffc2c27208 */ /* 0x000fe20000000000 */
[----:B------:R-:W-:Y:S01]  /*27b0*/  @P1 FADD.FTZ R128, R73, R128 ;  /* 0x0000008049801221 */ /* 0x000fe20000010000 */
[----:B------:R-:W-:Y:S01]  /*27c0*/  LOP3.LUT P0, RZ, R118, 0xff, RZ, 0xc0, !PT ;  /* 0x000000ff76ff7812 */ /* 0x000fe2000780c0ff */
[----:B------:R-:W-:Y:S02]  /*27d0*/  FADD.FTZ R124, R197, -R124 ;  /* 0x8000007cc57c7221 */ /* 0x000fe40000010000 */
[----:B------:R-:W-:Y:S02]  /*27e0*/  FADD.FTZ R125, R200, -R125 ;  /* 0x8000007dc87d7221 */ /* 0x000fe40000010000 */
[-C--:B------:R-:W-:Y:S02]  /*27f0*/  FMUL.FTZ R195, R123, R183.reuse ;  /* 0x000000b77bc37220 */ /* 0x080fe40000410000 */
[----:B------:R-:W-:-:S02]  /*2800*/  FMUL.FTZ R118, R129, R183 ;  /* 0x000000b781767220 */ /* 0x000fc40000410000 */
[----:B------:R-:W-:Y:S02]  /*2810*/  FMUL.FTZ R190, R128, R183 ;  /* 0x000000b780be7220 */ /* 0x000fe40000410000 */
[C---:B------:R-:W-:Y:S02]  /*2820*/  FMUL.FTZ R127, R186.reuse, R119 ;  /* 0x00000077ba7f7220 */ /* 0x040fe40000410000 */
[C---:B------:R-:W-:Y:S02]  /*2830*/  FMUL.FTZ R126, R186.reuse, R126 ;  /* 0x0000007eba7e7220 */ /* 0x040fe40000410000 */
[C---:B------:R-:W-:Y:S02]  /*2840*/  FMUL.FTZ R124, R186.reuse, R124 ;  /* 0x0000007cba7c7220 */ /* 0x040fe40000410000 */
[----:B------:R-:W-:Y:S02]  /*2850*/  FMUL.FTZ R125, R186, R125 ;  /* 0x0000007dba7d7220 */ /* 0x000fe40000410000 */
[----:B------:R-:W-:-:S02]  /*2860*/  FMUL.FTZ R195, R195, c[0x0][0x1e8] ;  /* 0x00007a00c3c37a20 */ /* 0x000fc40000410000 */
[----:B------:R-:W-:Y:S02]  /*2870*/  FMUL.FTZ R118, R118, c[0x0][0x1e8] ;  /* 0x00007a0076767a20 */ /* 0x000fe40000410000 */
[----:B------:R-:W-:Y:S01]  /*2880*/  FMUL.FTZ R190, R190, c[0x0][0x1e8] ;  /* 0x00007a00bebe7a20 */ /* 0x000fe20000410000 */
[----:B------:R-:W-:Y:S01]  /*2890*/  FSEL R195, R195, RZ, P2 ;  /* 0x000000ffc3c37208 */ /* 0x000fe20001000000 */
[----:B------:R-:W-:Y:S01]  /*28a0*/  FFMA.FTZ R198, R198, R145, R144 ;  /* 0x00000091c6c67223 */ /* 0x000fe20000010090 */
[----:B------:R-:W-:Y:S01]  /*28b0*/  FSEL R118, R118, RZ, P5 ;  /* 0x000000ff76767208 */ /* 0x000fe20002800000 */
[----:B------:R-:W-:Y:S01]  /*28c0*/  @P1 FADD.FTZ R127, R74, R127 ;  /* 0x0000007f4a7f1221 */ /* 0x000fe20000010000 */
[----:B------:R-:W-:Y:S01]  /*28d0*/  FSEL R190, R190, RZ, P6 ;  /* 0x000000ffbebe7208 */ /* 0x000fe20003000000 */
[----:B------:R-:W-:Y:S01]  /*28e0*/  @P1 FADD.FTZ R126, R75, R126 ;  /* 0x0000007e4b7e1221 */ /* 0x000fe20000010000 */
[----:B------:R-:W-:Y:S01]  /*28f0*/  LOP3.LUT P2, RZ, R132, 0xff00, RZ, 0xc0, !PT ;  /* 0x0000ff0084ff7812 */ /* 0x000fe2000784c0ff */
[----:B------:R-:W-:Y:S01]  /*2900*/  @P1 FADD.FTZ R124, R76, R124 ;  /* 0x0000007c4c7c1221 */ /* 0x000fe20000010000 */
[C---:B------:R-:W-:Y:S01]  /*2910*/  LOP3.LUT P5, RZ, R132.reuse, 0xff0000, RZ, 0xc0, !PT ;  /* 0x00ff000084ff7812 */ /* 0x040fe200078ac0ff */
[----:B------:R-:W-:Y:S01]  /*2920*/  @P1 FADD.FTZ R125, R77, R125 ;  /* 0x0000007d4d7d1221 */ /* 0x000fe20000010000 */
[----:B------:R-:W-:Y:S01]  /*2930*/  LOP3.LUT P6, RZ, R132, 0xff000000, RZ, 0xc0, !PT ;  /* 0xff00000084ff7812 */ /* 0x000fe200078cc0ff */
[----:B------:R-:W-:Y:S01]  /*2940*/  FADD.FTZ R202, R202, -R198 ;  /* 0x800000c6caca7221 */ /* 0x000fe20000010000 */
[----:B------:R-:W-:Y:S01]  /*2950*/  F2FP.BF16.PACK_AB R118, R190, R118 ;  /* 0x00000076be76723e */ /* 0x000fe200000010ff */
[----:B------:R-:W-:-:S02]  /*2960*/  FMUL.FTZ R119, R127, R183 ;  /* 0x000000b77f777220 */ /* 0x000fc40000410000 */
[-C--:B------:R-:W-:Y:S02]  /*2970*/  FMUL.FTZ R189, R126, R183.reuse ;  /* 0x000000b77ebd7220 */ /* 0x080fe40000410000 */
[-C--:B------:R-:W-:Y:S02]  /*2980*/  FMUL.FTZ R132, R124, R183.reuse ;  /* 0x000000b77c847220 */ /* 0x080fe40000410000 */
[----:B------:R-:W-:Y:S02]  /*2990*/  FMUL.FTZ R188, R125, R183 ;  /* 0x000000b77dbc7220 */ /* 0x000fe40000410000 */
[-CC-:B------:R-:W-:Y:S01]  /*29a0*/  FFMA.FTZ R200, R136, R145.reuse, R144.reuse ;  /* 0x0000009188c87223 */ /* 0x180fe20000010090 */
[----:B------:R-:W-:Y:S01]  /*29b0*/  MOV R136, R134 ;  /* 0x0000008600887202 */ /* 0x000fe20000000f00 */
[----:B------:R-:W-:Y:S02]  /*29c0*/  FFMA.FTZ R198, R137, R145, R144 ;  /* 0x0000009189c67223 */ /* 0x000fe40000010090 */
[----:B------:R-:W-:-:S02]  /*29d0*/  FMUL.FTZ R119, R119, c[0x0][0x1e8] ;  /* 0x00007a0077777a20 */ /* 0x000fc40000410000 */
[----:B------:R-:W-:Y:S02]  /*29e0*/  FMUL.FTZ R189, R189, c[0x0][0x1e8] ;  /* 0x00007a00bdbd7a20 */ /* 0x000fe40000410000 */
[----:B------:R-:W-:Y:S01]  /*29f0*/  FMUL.FTZ R132, R132, c[0x0][0x1e8] ;  /* 0x00007a0084847a20 */ /* 0x000fe20000410000 */
[----:B------:R-:W-:Y:S01]  /*2a00*/  FSEL R119, R119, RZ, P4 ;  /* 0x000000ff77777208 */ /* 0x000fe20002000000 */
[----:B------:R-:W-:Y:S01]  /*2a10*/  FMUL.FTZ R188, R188, c[0x0][0x1e8] ;  /* 0x00007a00bcbc7a20 */ /* 0x000fe20000410000 */
[----:B------:R-:W-:Y:S01]  /*2a20*/  FSEL R189, R189, RZ, P3 ;  /* 0x000000ffbdbd7208 */ /* 0x000fe20001800000 */
[----:B------:R-:W-:Y:S01]  /*2a30*/  FADD.FTZ R200, R201, -R200 ;  /* 0x800000c8c9c87221 */ /* 0x000fe20000010000 */
[----:B------:R-:W-:Y:S01]  /*2a40*/  FSEL R132, R132, RZ, P0 ;  /* 0x000000ff84847208 */ /* 0x000fe20000000000 */
[----:B------:R-:W-:Y:S01]  /*2a50*/  FADD.FTZ R198, R204, -R198 ;  /* 0x800000c6ccc67221 */ /* 0x000fe20000010000 */
[----:B------:R-:W-:Y:S01]  /*2a60*/  FSEL R188, R188, RZ, P2 ;  /* 0x000000ffbcbc7208 */ /* 0x000fe20001000000 */
[-CC-:B------:R-:W-:Y:S01]  /*2a70*/  FFMA.FTZ R196, R196, R145.reuse, R144.reuse ;  /* 0x00000091c4c47223 */ /* 0x180fe20000010090 */
[C---:B------:R-:W-:Y:S01]  /*2a80*/  LOP3.LUT P4, RZ, R133.reuse, 0xff, RZ, 0xc0, !PT ;  /* 0x000000ff85ff7812 */ /* 0x040fe2000788c0ff */
[C---:B------:R-:W-:Y:S01]  /*2a90*/  FMUL.FTZ R201, R186.reuse, R202 ;  /* 0x000000cabac97220 */ /* 0x040fe20000410000 */
[C---:B------:R-:W-:Y:S01]  /*2aa0*/  LOP3.LUT P3, RZ, R133.reuse, 0xff00, RZ, 0xc0, !PT ;  /* 0x0000ff0085ff7812 */ /* 0x040fe2000786c0ff */
[C---:B------:R-:W-:Y:S01]  /*2ab0*/  FMUL.FTZ R200, R186.reuse, R200 ;  /* 0x000000c8bac87220 */ /* 0x040fe20000410000 */
[C---:B------:R-:W-:Y:S01]  /*2ac0*/  LOP3.LUT P0, RZ, R133.reuse, 0xff0000, RZ, 0xc0, !PT ;  /* 0x00ff000085ff7812 */ /* 0x040fe2000780c0ff */
[----:B------:R-:W-:Y:S01]  /*2ad0*/  FMUL.FTZ R198, R186, R198 ;  /* 0x000000c6bac67220 */ /* 0x000fe20000410000 */
[----:B------:R-:W-:Y:S01]  /*2ae0*/  LOP3.LUT P2, RZ, R133, 0xff000000, RZ, 0xc0, !PT ;  /* 0xff00000085ff7812 */ /* 0x000fe2000784c0ff */
[----:B------:R-:W-:Y:S01]  /*2af0*/  FFMA.FTZ R133, R141, R145, R144 ;  /* 0x000000918d857223 */ /* 0x000fe20000010090 */
[----:B------:R-:W-:Y:S01]  /*2b00*/  F2FP.BF16.PACK_AB R119, R189, R119 ;  /* 0x00000077bd77723e */ /* 0x000fe200000010ff */
[----:B------:R-:W-:Y:S01]  /*2b10*/  FADD.FTZ R199, R199, -R196 ;  /* 0x800000c4c7c77221 */ /* 0x000fe20000010000 */
[----:B------:R-:W-:Y:S01]  /*2b20*/  F2FP.BF16.PACK_AB R188, R188, R132 ;  /* 0x00000084bcbc723e */ /* 0x000fe200000010ff */
[----:B------:R-:W-:-:S02]  /*2b30*/  @P1 FADD.FTZ R201, R79, R201 ;  /* 0x000000c94fc91221 */ /* 0x000fc40000010000 */
[----:B------:R-:W-:Y:S02]  /*2b40*/  @P1 FADD.FTZ R200, R80, R200 ;  /* 0x000000c850c81221 */ /* 0x000fe40000010000 */
[----:B------:R-:W-:Y:S02]  /*2b50*/  @P1 FADD.FTZ R198, R81, R198 ;  /* 0x000000c651c61221 */ /* 0x000fe40000010000 */
[-CC-:B------:R-:W-:Y:S02]  /*2b60*/  FFMA.FTZ R196, R139, R145.reuse, R144.reuse ;  /* 0x000000918bc47223 */ /* 0x180fe40000010090 */
[----:B------:R-:W-:Y:S02]  /*2b70*/  FFMA.FTZ R121, R140, R145, R144 ;  /* 0x000000918c797223 */ /* 0x000fe40000010090 */
[----:B------:R-:W-:Y:S02]  /*2b80*/  FADD.FTZ R133, R164, -R133 ;  /* 0x80000085a4857221 */ /* 0x000fe40000010000 */
[----:B------:R-:W-:-:S02]  /*2b90*/  FMUL.FTZ R199, R186, R199 ;  /* 0x000000c7bac77220 */ /* 0x000fc40000410000 */
[-C--:B------:R-:W-:Y:S02]  /*2ba0*/  FMUL.FTZ R164, R201, R183.reuse ;  /* 0x000000b7c9a47220 */ /* 0x080fe40000410000 */
[-C--:B------:R-:W-:Y:S02]  /*2bb0*/  FMUL.FTZ R140, R200, R183.reuse ;  /* 0x000000b7c88c7220 */ /* 0x080fe40000410000 */
[----:B------:R-:W-:Y:S02]  /*2bc0*/  FMUL.FTZ R139, R198, R183 ;  /* 0x000000b7c68b7220 */ /* 0x000fe40000410000 */
[----:B------:R-:W-:Y:S02]  /*2bd0*/  FFMA.FTZ R197, R138, R145, R144 ;  /* 0x000000918ac57223 */ /* 0x000fe40000010090 */
[----:B------:R-:W-:Y:S02]  /*2be0*/  @P1 FADD.FTZ R199, R78, R199 ;  /* 0x000000c74ec71221 */ /* 0x000fe40000010000 */
[----:B------:R-:W-:-:S02]  /*2bf0*/  FMUL.FTZ R164, R164, c[0x0][0x1e8] ;  /* 0x00007a00a4a47a20 */ /* 0x000fc40000410000 */
[----:B------:R-:W-:Y:S02]  /*2c00*/  FMUL.FTZ R140, R140, c[0x0][0x1e8] ;  /* 0x00007a008c8c7a20 */ /* 0x000fe40000410000 */
[----:B------:R-:W-:Y:S01]  /*2c10*/  FMUL.FTZ R139, R139, c[0x0][0x1e8] ;  /* 0x00007a008b8b7a20 */ /* 0x000fe20000410000 */
[----:B------:R-:W-:Y:S01]  /*2c20*/  FSEL R164, R164, RZ, P6 ;  /* 0x000000ffa4a47208 */ /* 0x000fe20003000000 */
[----:B------:R-:W-:Y:S01]  /*2c30*/  FADD.FTZ R197, R203, -R197 ;  /* 0x800000c5cbc57221 */ /* 0x000fe20000010000 */
[----:B------:R-:W-:Y:S01]  /*2c40*/  FSEL R140, R140, RZ, P4 ;  /* 0x000000ff8c8c7208 */ /* 0x000fe20002000000 */
[----:B------:R-:W-:Y:S01]  /*2c50*/  FADD.FTZ R196, R205, -R196 ;  /* 0x800000c4cdc47221 */ /* 0x000fe20000010000 */
[----:B------:R-:W-:Y:S01]  /*2c60*/  FSEL R139, R139, RZ, P3 ;  /* 0x000000ff8b8b7208 */ /* 0x000fe20001800000 */
[----:B------:R-:W-:Y:S01]  /*2c70*/  FADD.FTZ R121, R187, -R121 ;  /* 0x80000079bb797221 */ /* 0x000fe20000010000 */
[C---:B------:R-:W-:Y:S01]  /*2c80*/  LOP3.LUT P6, RZ, R134.reuse, 0xff00, RZ, 0xc0, !PT ;  /* 0x0000ff0086ff7812 */ /* 0x040fe200078cc0ff */
[----:B------:R-:W-:Y:S01]  /*2c90*/  FMUL.FTZ R187, R199, R183 ;  /* 0x000000b7c7bb7220 */ /* 0x000fe20000410000 */
[----:B------:R-:W-:Y:S01]  /*2ca0*/  LOP3.LUT P4, RZ, R134, 0xff0000, RZ, 0xc0, !PT ;  /* 0x00ff000086ff7812 */ /* 0x000fe2000788c0ff */
[----:B------:R-:W-:Y:S01]  /*2cb0*/  FMUL.FTZ R197, R186, R197 ;  /* 0x000000c5bac57220 */ /* 0x000fe20000410000 */
[----:B------:R-:W-:Y:S01]  /*2cc0*/  LOP3.LUT P3, RZ, R134, 0xff000000, RZ, 0xc0, !PT ;  /* 0xff00000086ff7812 */ /* 0x000fe2000786c0ff */
[C---:B------:R-:W-:Y:S01]  /*2cd0*/  FMUL.FTZ R196, R186.reuse, R196 ;  /* 0x000000c4bac47220 */ /* 0x040fe20000410000 */
[----:B------:R-:W-:Y:S01]  /*2ce0*/  F2FP.BF16.PACK_AB R190, R139, R140 ;  /* 0x0000008c8bbe723e */ /* 0x000fe200000010ff */
[----:B------:R-:W-:-:S02]  /*2cf0*/  FMUL.FTZ R134, R186, R121 ;  /* 0x00000079ba867220 */ /* 0x000fc40000410000 */
[----:B------:R-:W-:Y:S02]  /*2d00*/  FMUL.FTZ R133, R186, R133 ;  /* 0x00000085ba857220 */ /* 0x000fe40000410000 */
[----:B------:R-:W-:Y:S02]  /*2d10*/  FMUL.FTZ R187, R187, c[0x0][0x1e8] ;  /* 0x00007a00bbbb7a20 */ /* 0x000fe40000410000 */
[----:B------:R-:W-:Y:S02]  /*2d20*/  @P1 FADD.FTZ R197, R82, R197 ;  /* 0x000000c552c51221 */ /* 0x000fe40000010000 */
[----:B------:R-:W-:Y:S01]  /*2d30*/  @P1 FADD.FTZ R196, R83, R196 ;  /* 0x000000c453c41221 */ /* 0x000fe20000010000 */
[----:B------:R-:W-:Y:S01]  /*2d40*/  FSEL R187, R187, RZ, P5 ;  /* 0x000000ffbbbb7208 */ /* 0x000fe20002800000 */
[----:B------:R-:W-:Y:S01]  /*2d50*/  @P1 FADD.FTZ R134, R84, R134 ;  /* 0x0000008654861221 */ /* 0x000fe20000010000 */
[----:B------:R-:W-:Y:S01]  /*2d60*/  LOP3.LUT P5, RZ, R136, 0xff, RZ, 0xc0, !PT ;  /* 0x000000ff88ff7812 */ /* 0x000fe200078ac0ff */
[----:B------:R-:W-:Y:S01]  /*2d70*/  @P1 FADD.FTZ R133, R85, R133 ;  /* 0x0000008555851221 */ /* 0x000fe20000010000 */
[----:B------:R-:W-:Y:S01]  /*2d80*/  F2FP.BF16.PACK_AB R189, R164, R187 ;  /* 0x000000bba4bd723e */ /* 0x000fe200000010ff */
[----:B------:R-:W-:-:S02]  /*2d90*/  FMUL.FTZ R138, R197, R183 ;  /* 0x000000b7c58a7220 */ /* 0x000fc40000410000 */
[-C--:B------:R-:W-:Y:S02]  /*2da0*/  FMUL.FTZ R191, R196, R183.reuse ;  /* 0x000000b7c4bf7220 */ /* 0x080fe40000410000 */
[-C--:B------:R-:W-:Y:S02]  /*2db0*/  FMUL.FTZ R137, R134, R183.reuse ;  /* 0x000000b786897220 */ /* 0x080fe40000410000 */
[----:B------:R-:W-:Y:S02]  /*2dc0*/  FMUL.FTZ R136, R133, R183 ;  /* 0x000000b785887220 */ /* 0x000fe40000410000 */
[----:B------:R-:W-:Y:S02]  /*2dd0*/  FMUL.FTZ R138, R138, c[0x0][0x1e8] ;  /* 0x00007a008a8a7a20 */ /* 0x000fe40000410000 */
[----:B------:R-:W-:Y:S02]  /*2de0*/  FMUL.FTZ R191, R191, c[0x0][0x1e8] ;  /* 0x00007a00bfbf7a20 */ /* 0x000fe40000410000 */
[----:B------:R-:W-:Y:S01]  /*2df0*/  FMUL.FTZ R137, R137, c[0x0][0x1e8] ;  /* 0x00007a0089897a20 */ /* 0x000fe20000410000 */
[----:B------:R-:W-:Y:S01]  /*2e00*/  FSEL R138, R138, RZ, P0 ;  /* 0x000000ff8a8a7208 */ /* 0x000fe20000000000 */
[----:B------:R-:W-:Y:S01]  /*2e10*/  FMUL.FTZ R136, R136, c[0x0][0x1e8] ;  /* 0x00007a0088887a20 */ /* 0x000fe20000410000 */
[----:B------:R-:W-:Y:S01]  /*2e20*/  FSEL R191, R191, RZ, P2 ;  /* 0x000000ffbfbf7208 */ /* 0x000fe20001000000 */
[-CC-:B------:R-:W-:Y:S01]  /*2e30*/  FFMA.FTZ R217, R217, R145.reuse, R144.reuse ;  /* 0x00000091d9d97223 */ /* 0x180fe20000010090 */
[----:B------:R-:W-:Y:S01]  /*2e40*/  FSEL R137, R137, RZ, P5 ;  /* 0x000000ff89897208 */ /* 0x000fe20002800000 */
[-CC-:B------:R-:W-:Y:S01]  /*2e50*/  FFMA.FTZ R146, R146, R145.reuse, R144.reuse ;  /* 0x0000009192927223 */ /* 0x180fe20000010090 */
[----:B------:R-:W-:Y:S01]  /*2e60*/  FSEL R136, R136, RZ, P6 ;  /* 0x000000ff88887208 */ /* 0x000fe20003000000 */
[-CC-:B------:R-:W-:Y:S01]  /*2e70*/  FFMA.FTZ R147, R147, R145.reuse, R144.reuse ;  /* 0x0000009193937223 */ /* 0x180fe20000010090 */
[----:B------:R-:W-:Y:S01]  /*2e80*/  LOP3.LUT P0, RZ, R135, 0xff, RZ, 0xc0, !PT ;  /* 0x000000ff87ff7812 */ /* 0x000fe2000780c0ff */
[-CC-:B------:R-:W-:Y:S01]  /*2e90*/  FFMA.FTZ R143, R143, R145.reuse, R144.reuse ;  /* 0x000000918f8f7223 */ /* 0x180fe20000010090 */
[----:B------:R-:W-:Y:S01]  /*2ea0*/  LOP3.LUT P2, RZ, R135, 0xff00, RZ, 0xc0, !PT ;  /* 0x0000ff0087ff7812 */ /* 0x000fe2000784c0ff */
[----:B------:R-:W-:Y:S01]  /*2eb0*/  FADD.FTZ R207, R207, -R217 ;  /* 0x800000d9cfcf7221 */ /* 0x000fe20000010000 */
[C---:B------:R-:W-:Y:S01]  /*2ec0*/  LOP3.LUT P5, RZ, R135.reuse, 0xff0000, RZ, 0xc0, !PT ;  /* 0x00ff000087ff7812 */ /* 0x040fe200078ac0ff */
[-CC-:B------:R-:W-:Y:S01]  /*2ed0*/  FFMA.FTZ R121, R218, R145.reuse, R144.reuse ;  /* 0x00000091da797223 */ /* 0x180fe20000010090 */
[----:B------:R-:W-:Y:S01]  /*2ee0*/  LOP3.LUT P6, RZ, R135, 0xff000000, RZ, 0xc0, !PT ;  /* 0xff00000087ff7812 */ /* 0x000fe200078cc0ff */
[----:B------:R-:W-:Y:S01]  /*2ef0*/  FFMA.FTZ R150, R150, R145, R144 ;  /* 0x0000009196967223 */ /* 0x000fe20000010090 */
[----:B------:R-:W-:Y:S01]  /*2f00*/  F2FP.BF16.PACK_AB R191, R191, R138 ;  /* 0x0000008abfbf723e */ /* 0x000fe200000010ff */
[----:B------:R-:W-:Y:S01]  /*2f10*/  FADD.FTZ R208, R208, -R146 ;  /* 0x80000092d0d07221 */ /* 0x000fe20000010000 */
[----:B------:R-:W-:Y:S01]  /*2f20*/  F2FP.BF16.PACK_AB R136, R136, R137 ;  /* 0x000000898888723e */ /* 0x000fe200000010ff */
[----:B------:R-:W-:-:S02]  /*2f30*/  FFMA.FTZ R135, R148, R145, R144 ;  /* 0x0000009194877223 */ /* 0x000fc40000010090 */
[----:B------:R-:W-:Y:S02]  /*2f40*/  FADD.FTZ R148, R167, -R147 ;  /* 0x80000093a7947221 */ /* 0x000fe40000010000 */
[--C-:B------:R-:W-:Y:S02]  /*2f50*/  FFMA.FTZ R146, R149, R145, R144.reuse ;  /* 0x0000009195927223 */ /* 0x100fe40000010090 */
[----:B------:R-:W-:Y:S02]  /*2f60*/  FADD.FTZ R165, R165, -R143 ;  /* 0x8000008fa5a57221 */ /* 0x000fe40000010000 */
[----:B------:R-:W-:Y:S02]  /*2f70*/  FMUL.FTZ R167, R186, R207 ;  /* 0x000000cfbaa77220 */ /* 0x000fe40000410000 */
[----:B------:R-:W-:Y:S02]  /*2f80*/  FFMA.FTZ R152, R152, R145, R144 ;  /* 0x0000009198987223 */ /* 0x000fe40000010090 */
[----:B------:R-:W-:-:S02]  /*2f90*/  FADD.FTZ R121, R166, -R121 ;  /* 0x80000079a6797221 */ /* 0x000fc40000010000 */
[----:B------:R-:W-:Y:S02]  /*2fa0*/  FADD.FTZ R150, R210, -R150 ;  /* 0x80000096d2967221 */ /* 0x000fe40000010000 */
[----:B------:R-:W-:Y:S02]  /*2fb0*/  FADD.FTZ R146, R168, -R146 ;  /* 0x80000092a8927221 */ /* 0x000fe40000010000 */
[----:B------:R-:W-:Y:S02]  /*2fc0*/  FMUL.FTZ R168, R186, R165 ;  /* 0x000000a5baa87220 */ /* 0x000fe40000410000 */
[----:B------:R-:W-:Y:S02]  /*2fd0*/  @P1 FADD.FTZ R167, R88, R167 ;  /* 0x000000a758a71221 */ /* 0x000fe40000010000 */
[----:B------:R-:W-:Y:S02]  /*2fe0*/  FADD.FTZ R211, R211, -R152 ;  /* 0x80000098d3d37221 */ /* 0x000fe40000010000 */
[C---:B------:R-:W-:Y:S01]  /*2ff0*/  FMUL.FTZ R165, R186.reuse, R121 ;  /* 0x00000079baa57220 */ /* 0x040fe20000410000 */
[----:B------:R-:W-:Y:S01]  /*3000*/  MOV R121, R130 ;  /* 0x0000008200797202 */ /* 0x000fe20000000f00 */
[----:B------:R-:W-:-:S02]  /*3010*/  FMUL.FTZ R152, R186, R150 ;  /* 0x00000096ba987220 */ /* 0x000fc40000410000 */
[--C-:B------:R-:W-:Y:S02]  /*3020*/  FFMA.FTZ R151, R151, R145, R144.reuse ;  /* 0x0000009197977223 */ /* 0x100fe40000010090 */
[----:B------:R-:W-:Y:S02]  /*3030*/  FMUL.FTZ R204, R167, R183 ;  /* 0x000000b7a7cc7220 */ /* 0x000fe40000410000 */
[-CC-:B------:R-:W-:Y:S02]  /*3040*/  FFMA.FTZ R153, R153, R145.reuse, R144.reuse ;  /* 0x0000009199997223 */ /* 0x180fe40000010090 */
[----:B------:R-:W-:Y:S02]  /*3050*/  FFMA.FTZ R142, R142, R145, R144 ;  /* 0x000000918e8e7223 */ /* 0x000fe40000010090 */
[----:B------:R-:W-:Y:S02]  /*3060*/  @P1 FADD.FTZ R168, R87, R168 ;  /* 0x000000a857a81221 */ /* 0x000fe40000010000 */
[----:B------:R-:W-:-:S02]  /*3070*/  @P1 FADD.FTZ R165, R89, R165 ;  /* 0x000000a559a51221 */ /* 0x000fc40000010000 */
[----:B------:R-:W-:Y:S02]  /*3080*/  FFMA.FTZ R155, R155, R145, R144 ;  /* 0x000000919b9b7223 */ /* 0x000fe40000010090 */
[----:B------:R-:W-:Y:S02]  /*3090*/  @P1 FADD.FTZ R152, R94, R152 ;  /* 0x000000985e981221 */ /* 0x000fe40000010000 */
[----:B------:R-:W-:Y:S02]  /*30a0*/  FADD.FTZ R151, R169, -R151 ;  /* 0x80000097a9977221 */ /* 0x000fe40000010000 */
[----:B------:R-:W-:Y:S02]  /*30b0*/  FMUL.FTZ R204, R204, c[0x0][0x1e8] ;  /* 0x00007a00cccc7a20 */ /* 0x000fe40000410000 */
[----:B------:R-:W-:Y:S02]  /*30c0*/  FADD.FTZ R170, R170, -R153 ;  /* 0x80000099aaaa7221 */ /* 0x000fe40000010000 */
[----:B------:R-:W-:Y:S01]  /*30d0*/  FADD.FTZ R206, R206, -R142 ;  /* 0x8000008ecece7221 */ /* 0x000fe20000010000 */
[----:B------:R-:W-:Y:S01]  /*30e0*/  FSEL R204, R204, RZ, P0 ;  /* 0x000000ffcccc7208 */ /* 0x000fe20000000000 */
[-C--:B------:R-:W-:Y:S01]  /*30f0*/  FMUL.FTZ R205, R168, R183.reuse ;  /* 0x000000b7a8cd7220 */ /* 0x080fe20000410000 */
[----:B------:R-:W-:Y:S01]  /*3100*/  LOP3.LUT P0, RZ, R192, 0xff0000, RZ, 0xc0, !PT ;  /* 0x00ff0000c0ff7812 */ /* 0x000fe2000780c0ff */
[----:B------:R-:W-:-:S02]  /*3110*/  FMUL.FTZ R203, R165, R183 ;  /* 0x000000b7a5cb7220 */ /* 0x000fc40000410000 */
[----:B------:R-:W-:Y:S02]  /*3120*/  FADD.FTZ R171, R171, -R155 ;  /* 0x8000009babab7221 */ /* 0x000fe40000010000 */
[----:B------:R-:W-:Y:S02]  /*3130*/  FMUL.FTZ R153, R152, R183 ;  /* 0x000000b798997220 */ /* 0x000fe40000410000 */
[C---:B------:R-:W-:Y:S02]  /*3140*/  FMUL.FTZ R155, R186.reuse, R151 ;  /* 0x00000097ba9b7220 */ /* 0x040fe40000410000 */
[----:B------:R-:W-:Y:S02]  /*3150*/  FMUL.FTZ R149, R186, R208 ;  /* 0x000000d0ba957220 */ /* 0x000fe40000410000 */
[----:B------:R-:W-:Y:S02]  /*3160*/  FFMA.FTZ R154, R154, R145, R144 ;  /* 0x000000919a9a7223 */ /* 0x000fe40000010090 */
[----:B------:R-:W-:-:S02]  /*3170*/  FMUL.FTZ R166, R186, R206 ;  /* 0x000000cebaa67220 */ /* 0x000fc40000410000 */
[----:B------:R-:W-:Y:S02]  /*3180*/  FMUL.FTZ R205, R205, c[0x0][0x1e8] ;  /* 0x00007a00cdcd7a20 */ /* 0x000fe40000410000 */
[----:B------:R-:W-:Y:S02]  /*3190*/  FMUL.FTZ R203, R203, c[0x0][0x1e8] ;  /* 0x00007a00cbcb7a20 */ /* 0x000fe40000410000 */
[----:B------:R-:W-:Y:S01]  /*31a0*/  FFMA.FTZ R156, R156, R145, R144 ;  /* 0x000000919c9c7223 */ /* 0x000fe20000010090 */
[----:B------:R-:W-:Y:S01]  /*31b0*/  FSEL R205, R205, RZ, P3 ;  /* 0x000000ffcdcd7208 */ /* 0x000fe20001800000 */
[----:B------:R-:W-:Y:S01]  /*31c0*/  FMUL.FTZ R153, R153, c[0x0][0x1e8] ;  /* 0x00007a0099997a20 */ /* 0x000fe20000410000 */
[----:B------:R-:W-:Y:S01]  /*31d0*/  FSEL R203, R203, RZ, P2 ;  /* 0x000000ffcbcb7208 */ /* 0x000fe20001000000 */
[----:B------:R-:W-:Y:S01]  /*31e0*/  @P1 FADD.FTZ R155, R95, R155 ;  /* 0x0000009b5f9b1221 */ /* 0x000fe20000010000 */
[----:B------:R-:W-:Y:S01]  /*31f0*/  LOP3.LUT P3, RZ, R192, 0xff00, RZ, 0xc0, !PT ;  /* 0x0000ff00c0ff7812 */ /* 0x000fe2000786c0ff */
[----:B------:R-:W-:Y:S01]  /*3200*/  @P1 FADD.FTZ R149, R90, R149 ;  /* 0x000000955a951221 */ /* 0x000fe20000010000 */
[----:B------:R-:W-:Y:S01]  /*3210*/  FSEL R153, R153, RZ, P0 ;  /* 0x000000ff99997208 */ /* 0x000fe20000000000 */
[----:B------:R-:W-:Y:S01]  /*3220*/  FADD.FTZ R212, R212, -R154 ;  /* 0x8000009ad4d47221 */ /* 0x000fe20000010000 */
[----:B------:R-:W-:Y:S01]  /*3230*/  LOP3.LUT P2, RZ, R192, 0xff000000, RZ, 0xc0, !PT ;  /* 0xff000000c0ff7812 */ /* 0x000fe2000784c0ff */
[----:B------:R-:W-:Y:S01]  /*3240*/  @P1 FADD.FTZ R166, R86, R166 ;  /* 0x000000a656a61221 */ /* 0x000fe20000010000 */
[----:B------:R-:W-:Y:S01]  /*3250*/  ISETP.NE.U32.AND P0, PT, RZ, c[0x0][0x258], PT ;  /* 0x00009600ff007a0c */ /* 0x000fe20003f05070 */
[----:B------:R-:W-:Y:S01]  /*3260*/  FADD.FTZ R213, R213, -R156 ;  /* 0x8000009cd5d57221 */ /* 0x000fe20000010000 */
[----:B------:R-:W-:Y:S01]  /*3270*/  F2FP.BF16.PACK_AB R138, R203, R204 ;  /* 0x000000cccb8a723e */ /* 0x000fe200000010ff */
[----:B------:R-:W-:Y:S01]  /*3280*/  FMUL.FTZ R154, R186, R211 ;  /* 0x000000d3ba9a7220 */ /* 0x000fe20000410000 */
[----:B------:R-:W-:Y:S01]  /*3290*/  ISETP.NE.AND.EX P0, PT, RZ, c[0x0][0x25c], PT, P0 ;  /* 0x00009700ff007a0c */ /* 0x000fe20003f05300 */
[----:B------:R-:W-:Y:S01]  /*32a0*/  FADD.FTZ R147, R209, -R135 ;  /* 0x80000087d1937221 */ /* 0x000fe20000010000 */
[----:B------:R-:W-:Y:S01]  /*32b0*/  MOV R135, R192 ;  /* 0x000000c000877202 */ /* 0x000fe20000000f00 */
[-C--:B------:R-:W-:Y:S01]  /*32c0*/  FMUL.FTZ R156, R155, R183.reuse ;  /* 0x000000b79b9c7220 */ /* 0x080fe20000410000 */
[----:B------:R-:W-:Y:S01]  /*32d0*/  HFMA2.MMA R209, -RZ, RZ, 0, 9.5367431640625e-07 ;  /* 0x00000010ffd17435 */ /* 0x000fe200000001ff */
[----:B------:R-:W-:-:S02]  /*32e0*/  FMUL.FTZ R192, R149, R183 ;  /* 0x000000b795c07220 */ /* 0x000fc40000410000 */
[----:B------:R-:W-:Y:S02]  /*32f0*/  FFMA.FTZ R157, R157, R145, R144 ;  /* 0x000000919d9d7223 */ /* 0x000fe40000010090 */
[----:B------:R-:W-:Y:S02]  /*3300*/  FMUL.FTZ R206, R166, R183 ;  /* 0x000000b7a6ce7220 */ /* 0x000fe40000410000 */
[----:B------:R-:W-:Y:S02]  /*3310*/  @P1 FADD.FTZ R154, R96, R154 ;  /* 0x0000009a609a1221 */ /* 0x000fe40000010000 */
[----:B------:R-:W-:Y:S01]  /*3320*/  FMUL.FTZ R156, R156, c[0x0][0x1e8] ;  /* 0x00007a009c9c7a20 */ /* 0x000fe20000410000 */
[----:B------:R-:W-:Y:S01]  /*3330*/  @P0 MOV R142, 0x20 ;  /* 0x00000020008e0802 */ /* 0x000fe20000000f00 */
[C---:B------:R-:W-:Y:S01]  /*3340*/  FMUL.FTZ R148, R186.reuse, R148 ;  /* 0x00000094ba947220 */ /* 0x040fe20000410000 */
[----:B------:R-:W-:Y:S01]  /*3350*/  @P0 MOV R150, 0x20 ;  /* 0x0000002000960802 */ /* 0x000fe20000000f00 */
[----:B------:R-:W-:Y:S01]  /*3360*/  FMUL.FTZ R147, R186, R147 ;  /* 0x00000093ba937220 */ /* 0x000fe20000410000 */
[----:B------:R-:W-:Y:S01]  /*3370*/  FSEL R156, R156, RZ, P2 ;  /* 0x000000ff9c9c7208 */ /* 0x000fe20001000000 */
[----:B------:R-:W-:Y:S01]  /*3380*/  FMUL.FTZ R192, R192, c[0x0][0x1e8] ;  /* 0x00007a00c0c07a20 */ /* 0x000fe20000410000 */
[----:B------:R-:W-:Y:S01]  /*3390*/  ISETP.NE.U32.AND P2, PT, RZ, c[0x0][0x258], PT ;  /* 0x00009600ff007a0c */ /* 0x000fe20003f45070 */
[--C-:B------:R-:W-:Y:S01]  /*33a0*/  FFMA.FTZ R159, R159, R145, R144.reuse ;  /* 0x000000919f9f7223 */ /* 0x100fe20000010090 */
[----:B------:R-:W-:Y:S01]  /*33b0*/  F2FP.BF16.PACK_AB R153, R156, R153 ;  /* 0x000000999c99723e */ /* 0x000fe200000010ff */
[----:B------:R-:W-:Y:S01]  /*33c0*/  FFMA.FTZ R161, R161, R145, R144 ;  /* 0x00000091a1a17223 */ /* 0x000fe20000010090 */
[----:B------:R-:W-:Y:S01]  /*33d0*/  FSEL R192, R192, RZ, P5 ;  /* 0x000000ffc0c07208 */ /* 0x000fe20002800000 */
[----:B------:R-:W-:Y:S01]  /*33e0*/  FADD.FTZ R169, R172, -R157 ;  /* 0x8000009daca97221 */ /* 0x000fe20000010000 */
[----:B------:R-:W-:Y:S01]  /*33f0*/  LOP3.LUT P5, RZ, R193, 0xff, RZ, 0xc0, !PT ;  /* 0x000000ffc1ff7812 */ /* 0x000fe200078ac0ff */
[----:B------:R-:W-:Y:S01]  /*3400*/  FMUL.FTZ R206, R206, c[0x0][0x1e8] ;  /* 0x00007a00cece7a20 */ /* 0x000fe20000410000 */
[----:B------:R-:W-:Y:S01]  /*3410*/  ISETP.NE.AND.EX P2, PT, RZ, c[0x0][0x25c], PT, P2 ;  /* 0x00009700ff007a0c */ /* 0x000fe20003f45320 */
[----:B------:R-:W-:-:S02]  /*3420*/  FMUL.FTZ R157, R154, R183 ;  /* 0x000000b79a9d7220 */ /* 0x000fc40000410000 */
[-C--:B------:R-:W-:Y:S01]  /*3430*/  FFMA.FTZ R158, R158, R145.reuse, R144 ;  /* 0x000000919e9e7223 */ /* 0x080fe20000010090 */
[----:B------:R-:W-:Y:S01]  /*3440*/  FSEL R206, R206, RZ, P4 ;  /* 0x000000ffcece7208 */ /* 0x000fe20002000000 */
[----:B------:R-:W-:Y:S01]  /*3450*/  FMUL.FTZ R146, R186, R146 ;  /* 0x00000092ba927220 */ /* 0x000fe20000410000 */
[----:B------:R-:W-:Y:S01]  /*3460*/  LOP3.LUT P4, RZ, R135, 0xff, RZ, 0xc0, !PT ;  /* 0x000000ff87ff7812 */ /* 0x000fe2000788c0ff */
[----:B------:R-:W-:Y:S01]  /*3470*/  @P1 FADD.FTZ R148, R91, R148 ;  /* 0x000000945b941221 */ /* 0x000fe20000010000 */
[----:B------:R-:W-:Y:S01]  /*3480*/  SEL R120, R120, R108, P2 ;  /* 0x0000006c78787207 */ /* 0x000fe20001000000 */
[----:B------:R-:W-:Y:S01]  /*3490*/  @P1 FADD.FTZ R147, R92, R147 ;  /* 0x000000935c931221 */ /* 0x000fe20000010000 */
[----:B------:R-:W-:Y:S01]  /*34a0*/  SEL R122, R122, R110, P2 ;  /* 0x0000006e7a7a7207 */ /* 0x000fe20001000000 */
[--C-:B------:R-:W-:Y:S01]  /*34b0*/  FFMA.FTZ R160, R160, R145, R144.reuse ;  /* 0x00000091a0a07223 */ /* 0x100fe20000010090 */
[----:B------:R-:W-:Y:S01]  /*34c0*/  SEL R123, R123, R111, P2 ;  /* 0x0000006f7b7b7207 */ /* 0x000fe20001000000 */
[--C-:B------:R-:W-:Y:S01]  /*34d0*/  FFMA.FTZ R162, R162, R145, R144.reuse ;  /* 0x00000091a2a27223 */ /* 0x100fe20000010090 */
[----:B------:R-:W-:Y:S01]  /*34e0*/  SEL R124, R124, R108, P2 ;  /* 0x0000006c7c7c7207 */ /* 0x000fe20001000000 */
[----:B------:R-:W-:Y:S01]  /*34f0*/  FADD.FTZ R173, R173, -R159 ;  /* 0x8000009fadad7221 */ /* 0x000fe20000010000 */
[----:B------:R-:W-:Y:S01]  /*3500*/  SEL R125, R125, R109, P2 ;  /* 0x0000006d7d7d7207 */ /* 0x000fe20001000000 */
[----:B------:R-:W-:Y:S01]  /*3510*/  FADD.FTZ R174, R174, -R161 ;  /* 0x800000a1aeae7221 */ /* 0x000fe20000010000 */
[----:B------:R-:W-:Y:S01]  /*3520*/  F2FP.BF16.PACK_AB R137, R205, R206 ;  /* 0x000000cecd89723e */ /* 0x000fe200000010ff */
[----:B------:R-:W-:-:S02]  /*3530*/  FFMA.FTZ R144, R163, R145, R144 ;  /* 0x00000091a3907223 */ /* 0x000fc40000010090 */
[----:B------:R-:W-:Y:S02]  /*3540*/  FMUL.FTZ R157, R157, c[0x0][0x1e8] ;  /* 0x00007a009d9d7a20 */ /* 0x000fe40000410000 */
[C---:B------:R-:W-:Y:S02]  /*3550*/  FMUL.FTZ R161, R186.reuse, R170 ;  /* 0x000000aabaa17220 */ /* 0x040fe40000410000 */
[----:B------:R-:W-:Y:S01]  /*3560*/  FMUL.FTZ R159, R186, R212 ;  /* 0x000000d4ba9f7220 */ /* 0x000fe20000410000 */
[----:B------:R-:W-:Y:S01]  /*3570*/  FSEL R157, R157, RZ, P5 ;  /* 0x000000ff9d9d7208 */ /* 0x000fe20002800000 */
[----:B------:R-:W-:Y:S01]  /*3580*/  FADD.FTZ R163, R214, -R158 ;  /* 0x8000009ed6a37221 */ /* 0x000fe20000010000 */
[----:B------:R-:W-:Y:S01]  /*3590*/  LOP3.LUT P5, RZ, R121, 0xff, RZ, 0xc0, !PT ;  /* 0x000000ff79ff7812 */ /* 0x000fe200078ac0ff */
[----:B------:R-:W-:Y:S01]  /*35a0*/  @P1 FADD.FTZ R146, R93, R146 ;  /* 0x000000925d921221 */ /* 0x000fe20000010000 */
[----:B------:R-:W-:Y:S01]  /*35b0*/  SEL R121, R117, R109, P2 ;  /* 0x0000006d75797207 */ /* 0x000fe20001000000 */
[----:B------:R-:W-:-:S02]  /*35c0*/  FMUL.FTZ R202, R148, R183 ;  /* 0x000000b794ca7220 */ /* 0x000fc40000410000 */
[----:B------:R-:W-:Y:S02]  /*35d0*/  FMUL.FTZ R135, R147, R183 ;  /* 0x000000b793877220 */ /* 0x000fe40000410000 */
[----:B------:R-:W-:Y:S02]  /*35e0*/  @P1 FADD.FTZ R161, R97, R161 ;  /* 0x000000a161a11221 */ /* 0x000fe40000010000 */
[----:B------:R-:W-:Y:S02]  /*35f0*/  @P1 FADD.FTZ R159, R98, R159 ;  /* 0x0000009f629f1221 */ /* 0x000fe40000010000 */
[C---:B------:R-:W-:Y:S02]  /*3600*/  FMUL.FTZ R158, R186.reuse, R171 ;  /* 0x000000abba9e7220 */ /* 0x040fe40000410000 */
[C---:B------:R-:W-:Y:S02]  /*3610*/  FMUL.FTZ R170, R186.reuse, R213 ;  /* 0x000000d5baaa7220 */ /* 0x040fe40000410000 */
[----:B------:R-:W-:-:S02]  /*3620*/  FMUL.FTZ R169, R186, R169 ;  /* 0x000000a9baa97220 */ /* 0x000fc40000410000 */
[----:B------:R-:W-:Y:S02]  /*3630*/  FMUL.FTZ R163, R186, R163 ;  /* 0x000000a3baa37220 */ /* 0x000fe40000410000 */
[-C--:B------:R-:W-:Y:S02]  /*3640*/  FMUL.FTZ R141, R146, R183.reuse ;  /* 0x000000b7928d7220 */ /* 0x080fe40000410000 */
[----:B------:R-:W-:Y:S02]  /*3650*/  FMUL.FTZ R202, R202, c[0x0][0x1e8] ;  /* 0x00007a00caca7a20 */ /* 0x000fe40000410000 */
[----:B------:R-:W-:Y:S02]  /*3660*/  FMUL.FTZ R135, R135, c[0x0][0x1e8] ;  /* 0x00007a0087877a20 */ /* 0x000fe40000410000 */
[-C--:B------:R-:W-:Y:S01]  /*3670*/  FMUL.FTZ R145, R161, R183.reuse ;  /* 0x000000b7a1917220 */ /* 0x080fe20000410000 */
[----:B------:R-:W-:Y:S01]  /*3680*/  FSEL R202, R202, RZ, P6 ;  /* 0x000000ffcaca7208 */ /* 0x000fe20003000000 */
[----:B------:R-:W-:Y:S01]  /*3690*/  FMUL.FTZ R117, R159, R183 ;  /* 0x000000b79f757220 */ /* 0x000fe20000410000 */
[----:B------:R-:W-:Y:S01]  /*36a0*/  FSEL R135, R135, RZ, P4 ;  /* 0x000000ff87877208 */ /* 0x000fe20002000000 */
[----:B------:R-:W-:Y:S01]  /*36b0*/  @P1 FADD.FTZ R158, R99, R158 ;  /* 0x0000009e639e1221 */ /* 0x000fe20000010000 */
[C---:B------:R-:W-:Y:S01]  /*36c0*/  LOP3.LUT P6, RZ, R193.reuse, 0xff00, RZ, 0xc0, !PT ;  /* 0x0000ff00c1ff7812 */ /* 0x040fe200078cc0ff */
[----:B------:R-:W-:Y:S01]  /*36d0*/  @P1 FADD.FTZ R170, R100, R170 ;  /* 0x000000aa64aa1221 */ /* 0x000fe20000010000 */
[----:B------:R-:W-:Y:S01]  /*36e0*/  LOP3.LUT P4, RZ, R193, 0xff0000, RZ, 0xc0, !PT ;  /* 0x00ff0000c1ff7812 */ /* 0x000fe2000788c0ff */
[----:B------:R-:W-:Y:S01]  /*36f0*/  @P1 FADD.FTZ R169, R101, R169 ;  /* 0x000000a965a91221 */ /* 0x000fe20000010000 */
[----:B------:R-:W-:Y:S01]  /*3700*/  F2FP.BF16.PACK_AB R139, R202, R192 ;  /* 0x000000c0ca8b723e */ /* 0x000fe200000010ff */
[----:B------:R-:W-:-:S02]  /*3710*/  @P1 FADD.FTZ R163, R102, R163 ;  /* 0x000000a366a31221 */ /* 0x000fc40000010000 */
[----:B------:R-:W-:Y:S02]  /*3720*/  FMUL.FTZ R141, R141, c[0x0][0x1e8] ;  /* 0x00007a008d8d7a20 */ /* 0x000fe40000410000 */
[----:B------:R-:W-:Y:S02]  /*3730*/  FADD.FTZ R216, R216, -R162 ;  /* 0x800000a2d8d87221 */ /* 0x000fe40000010000 */
[----:B------:R-:W-:Y:S01]  /*3740*/  FADD.FTZ R144, R175, -R144 ;  /* 0x80000090af907221 */ /* 0x000fe20000010000 */
[----:B------:R-:W-:Y:S01]  /*3750*/  FSEL R141, R141, RZ, P3 ;  /* 0x000000ff8d8d7208 */ /* 0x000fe20001800000 */
[----:B------:R-:W-:Y:S01]  /*3760*/  @P0 IMAD.WIDE.U32 R142, R178, R142, c[0x0][0x258] ;  /* 0x00009600b28e0625 */ /* 0x000fe200078e008e */
[----:B------:R-:W-:-:S03]  /*3770*/  LOP3.LUT P3, RZ, R193, 0xff000000, RZ, 0xc0, !PT ;  /* 0xff000000c1ff7812 */ /* 0x000fc6000786c0ff */
[C---:B------:R-:W-:Y:S01]  /*3780*/  FMUL.FTZ R162, R186.reuse, R173 ;  /* 0x000000adbaa27220 */ /* 0x040fe20000410000 */
[----:B------:R0:W-:Y:S01]  /*3790*/  @P0 STG.E.128 [R142.64], R120 ;  /* 0x000000788e000986 */ /* 0x0001e2000c101d04 */
[----:B------:R-:W-:Y:S02]  /*37a0*/  FMUL.FTZ R175, R186, R174 ;  /* 0x000000aebaaf7220 */ /* 0x000fe40000410000 */
[----:B------:R-:W-:Y:S02]  /*37b0*/  FMUL.FTZ R145, R145, c[0x0][0x1e8] ;  /* 0x00007a0091917a20 */ /* 0x000fe40000410000 */
[----:B------:R-:W-:Y:S02]  /*37c0*/  FMUL.FTZ R117, R117, c[0x0][0x1e8] ;  /* 0x00007a0075757a20 */ /* 0x000fe40000410000 */
[----:B------:R-:W-:Y:S01]  /*37d0*/  FADD.FTZ R160, R215, -R160 ;  /* 0x800000a0d7a07221 */ /* 0x000fe20000010000 */
[----:B------:R-:W-:Y:S01]  /*37e0*/  FSEL R208, R145, RZ, P6 ;  /* 0x000000ff91d07208 */ /* 0x000fe20003000000 */
[-C--:B------:R-:W-:Y:S01]  /*37f0*/  FMUL.FTZ R207, R158, R183.reuse ;  /* 0x000000b79ecf7220 */ /* 0x080fe20000410000 */
[----:B------:R-:W-:Y:S01]  /*3800*/  FSEL R193, R117, RZ, P4 ;  /* 0x000000ff75c17208 */ /* 0x000fe20002000000 */
[-C--:B------:R-:W-:Y:S01]  /*3810*/  FMUL.FTZ R172, R170, R183.reuse ;  /* 0x000000b7aaac7220 */ /* 0x080fe20000410000 */
[C---:B------:R-:W-:Y:S01]  /*3820*/  LOP3.LUT P6, RZ, R130.reuse, 0xff00, RZ, 0xc0, !PT ;  /* 0x0000ff0082ff7812 */ /* 0x040fe200078cc0ff */
[-C--:B------:R-:W-:Y:S01]  /*3830*/  FMUL.FTZ R173, R169, R183.reuse ;  /* 0x000000b7a9ad7220 */ /* 0x080fe20000410000 */
[----:B------:R-:W-:Y:S01]  /*3840*/  LOP3.LUT P4, RZ, R130, 0xff0000, RZ, 0xc0, !PT ;  /* 0x00ff000082ff7812 */ /* 0x000fe2000788c0ff */
[----:B------:R-:W-:Y:S01]  /*3850*/  FMUL.FTZ R174, R163, R183 ;  /* 0x000000b7a3ae7220 */ /* 0x000fe20000410000 */
[----:B------:R-:W-:Y:S01]  /*3860*/  F2FP.BF16.PACK_AB R117, R195, R194 ;  /* 0x000000c2c375723e */ /* 0x000fe200000010ff */
[C---:B------:R-:W-:Y:S01]  /*3870*/  FMUL.FTZ R160, R186.reuse, R160 ;  /* 0x000000a0baa07220 */ /* 0x040fe20000410000 */
[----:B0-----:R-:W-:Y:S01]  /*3880*/  SEL R120, R129, R112, P2 ;  /* 0x0000007081787207 */ /* 0x001fe20001000000 */
[----:B------:R-:W-:Y:S01]  /*3890*/  FMUL.FTZ R171, R186, R216 ;  /* 0x000000d8baab7220 */ /* 0x000fe20000410000 */
[----:B------:R-:W-:Y:S01]  /*38a0*/  SEL R121, R128, R113, P2 ;  /* 0x0000007180797207 */ /* 0x000fe20001000000 */
        /* <DEDUP_REMOVED lines=10> */
[----:B------:R-:W-:Y:S01]  /*3950*/  IMAD.WIDE.U32 R144, R178, R209, c[0x0][0x248] ;  /* 0x00009200b2907625 */ /* 0x000fe200078e00d1 */
[----:B------:R-:W-:Y:S01]  /*3960*/  FSEL R174, R174, RZ, P4 ;  /* 0x000000ffaeae7208 */ /* 0x000fe20002000000 */
[----:B------:R0:W-:Y:S01]  /*3970*/  @P0 STG.E.128 [R142.64+0x10], R120 ;  /* 0x000010788e000986 */ /* 0x0001e2000c101d04 */
[----:B------:R-:W-:Y:S01]  /*3980*/  LOP3.LUT P3, RZ, R130, 0xff000000, RZ, 0xc0, !PT ;  /* 0xff00000082ff7812 */ /* 0x000fe2000786c0ff */
[----:B------:R-:W-:Y:S01]  /*3990*/  @P1 FADD.FTZ R162, R103, R162 ;  /* 0x000000a267a21221 */ /* 0x000fe20000010000 */
[C---:B------:R-:W-:Y:S01]  /*39a0*/  LOP3.LUT P5, RZ, R131.reuse, 0xff, RZ, 0xc0, !PT ;  /* 0x000000ff83ff7812 */ /* 0x040fe200078ac0ff */
[----:B------:R-:W-:Y:S01]  /*39b0*/  @P1 FADD.FTZ R160, R104, R160 ;  /* 0x000000a068a01221 */ /* 0x000fe20000010000 */
[----:B------:R-:W-:Y:S01]  /*39c0*/  LOP3.LUT P6, RZ, R131, 0xff00, RZ, 0xc0, !PT ;  /* 0x0000ff0083ff7812 */ /* 0x000fe200078cc0ff */
[----:B------:R-:W-:Y:S01]  /*39d0*/  @P1 FADD.FTZ R175, R105, R175 ;  /* 0x000000af69af1221 */ /* 0x000fe20000010000 */
[----:B------:R-:W-:Y:S01]  /*39e0*/  LOP3.LUT P4, RZ, R131, 0xff0000, RZ, 0xc0, !PT ;  /* 0x00ff000083ff7812 */ /* 0x000fe2000788c0ff */
[----:B------:R-:W-:Y:S01]  /*39f0*/  @P1 FADD.FTZ R171, R106, R171 ;  /* 0x000000ab6aab1221 */ /* 0x000fe20000010000 */
[----:B------:R-:W-:Y:S01]  /*3a00*/  SEL R128, R200, R112, P2 ;  /* 0x00000070c8807207 */ /* 0x000fe20001000000 */
[----:B------:R-:W-:Y:S01]  /*3a10*/  @P1 FADD.FTZ R186, R107, R186 ;  /* 0x000000ba6bba1221 */ /* 0x000fe20000010000 */
[----:B------:R-:W-:Y:S01]  /*3a20*/  LOP3.LUT P1, RZ, R131, 0xff000000, RZ, 0xc0, !PT ;  /* 0xff00000083ff7812 */ /* 0x000fe2000782c0ff */
[----:B------:R-:W-:Y:S01]  /*3a30*/  @P0 IMAD.WIDE.U32 R150, R179, R150, c[0x0][0x258] ;  /* 0x00009600b3960625 */ /* 0x000fe200078e0096 */
[----:B------:R-:W-:Y:S01]  /*3a40*/  SEL R129, R198, R113, P2 ;  /* 0x00000071c6817207 */ /* 0x000fe20001000000 */
[----:B------:R2:W-:Y:S01]  /*3a50*/  STG.E.128 [R144.64], R116 ;  /* 0x0000007490007986 */ /* 0x0005e2000c101d04 */
[----:B------:R-:W-:-:S02]  /*3a60*/  SEL R130, R197, R114, P2 ;  /* 0x00000072c5827207 */ /* 0x000fc40001000000 */
[----:B------:R-:W-:Y:S01]  /*3a70*/  SEL R131, R196, R115, P2 ;  /* 0x00000073c4837207 */ /* 0x000fe20001000000 */
[----:B0-----:R-:W-:Y:S01]  /*3a80*/  IMAD.WIDE.U32 R142, R180, R209, c[0x0][0x248] ;  /* 0x00009200b48e7625 */ /* 0x001fe200078e00d1 */
[----:B------:R-:W-:Y:S02]  /*3a90*/  SEL R126, R199, R110, P2 ;  /* 0x0000006ec77e7207 */ /* 0x000fe40001000000 */
[----:B------:R-:W-:Y:S01]  /*3aa0*/  SEL R127, R201, R111, P2 ;  /* 0x0000006fc97f7207 */ /* 0x000fe20001000000 */
[----:B------:R0:W-:Y:S01]  /*3ab0*/  @P0 STG.E.128 [R150.64+0x10], R128 ;  /* 0x0000108096000986 */ /* 0x0001e2000c101d04 */
[----:B------:R-:W-:Y:S02]  /*3ac0*/  @P0 MOV R121, 0x20 ;  /* 0x0000002000790802 */ /* 0x000fe40000000f00 */
[----:B------:R-:W-:Y:S01]  /*3ad0*/  SEL R120, R167, R112, P2 ;  /* 0x00000070a7787207 */ /* 0x000fe20001000000 */
[----:B------:R3:W-:Y:S01]  /*3ae0*/  @P0 STG.E.128 [R150.64], R124 ;  /* 0x0000007c96000986 */ /* 0x0007e2000c101d04 */
[----:B------:R-:W-:-:S02]  /*3af0*/  SEL R122, R149, R114, P2 ;  /* 0x00000072957a7207 */ /* 0x000fc40001000000 */
[----:B------:R-:W-:Y:S02]  /*3b00*/  SEL R123, R148, R115, P2 ;  /* 0x00000073947b7207 */ /* 0x000fe40001000000 */
[----:B------:R-:W-:Y:S01]  /*3b10*/  F2FP.BF16.PACK_AB R172, R173, R172 ;  /* 0x000000acadac723e */ /* 0x000fe200000010ff */
[----:B--2---:R-:W-:Y:S01]  /*3b20*/  @P0 IMAD.WIDE.U32 R144, R180, R121, c[0x0][0x258] ;  /* 0x00009600b4900625 */ /* 0x004fe200078e0079 */
[----:B------:R-:W-:Y:S02]  /*3b30*/  @P0 MOV R116, 0x20 ;  /* 0x0000002000740802 */ /* 0x000fe40000000f00 */
[----:B------:R-:W-:Y:S02]  /*3b40*/  SEL R117, R133, R109, P2 ;  /* 0x0000006d85757207 */ /* 0x000fe40001000000 */
[----:B------:R-:W-:Y:S02]  /*3b50*/  SEL R118, R166, R110, P2 ;  /* 0x0000006ea6767207 */ /* 0x000fe40001000000 */
[----:B------:R-:W-:Y:S01]  /*3b60*/  SEL R119, R168, R111, P2 ;  /* 0x0000006fa8777207 */ /* 0x000fe20001000000 */
[----:B0-----:R-:W-:Y:S01]  /*3b70*/  IMAD.WIDE.U32 R130, R179, R209, c[0x0][0x248] ;  /* 0x00009200b3827625 */ /* 0x001fe200078e00d1 */
[----:B------:R-:W-:-:S03]  /*3b80*/  SEL R121, R165, R113, P2 ;  /* 0x00000071a5797207 */ /* 0x000fc60001000000 */
[----:B------:R-:W-:Y:S01]  /*3b90*/  @P0 IMAD.WIDE.U32 R128, R181, R116, c[0x0][0x258] ;  /* 0x00009600b5800625 */ /* 0x000fe200078e0074 */
[-C--:B------:R-:W-:Y:S01]  /*3ba0*/  SEL R116, R134, R108.reuse, P2 ;  /* 0x0000006c86747207 */ /* 0x080fe20001000000 */
[----:B------:R-:W-:Y:S01]  /*3bb0*/  STG.E.128 [R130.64], R188 ;  /* 0x000000bc82007986 */ /* 0x000fe2000c101d04 */
[-C--:B---3--:R-:W-:Y:S02]  /*3bc0*/  SEL R127, R155, R111.reuse, P2 ;  /* 0x0000006f9b7f7207 */ /* 0x088fe40001000000 */
[C---:B------:R-:W-:Y:S01]  /*3bd0*/  SEL R111, R162.reuse, R111, P2 ;  /* 0x0000006fa26f7207 */ /* 0x040fe20001000000 */
[----:B------:R-:W-:Y:S01]  /*3be0*/  FMUL.FTZ R162, R162, R183 ;  /* 0x000000b7a2a27220 */ /* 0x000fe20000410000 */
[----:B------:R0:W-:Y:S01]  /*3bf0*/  @P0 STG.E.128 [R144.64], R116 ;  /* 0x0000007490000986 */ /* 0x0001e2000c101d04 */
[----:B------:R-:W-:Y:S02]  /*3c00*/  SEL R124, R147, R108, P2 ;  /* 0x0000006c937c7207 */ /* 0x000fe40001000000 */
[----:B------:R-:W-:Y:S01]  /*3c10*/  FMUL.FTZ R162, R162, c[0x0][0x1e8] ;  /* 0x00007a00a2a27a20 */ /* 0x000fe20000410000 */
[----:B------:R2:W-:Y:S01]  /*3c20*/  @P0 STG.E.128 [R144.64+0x10], R120 ;  /* 0x0000107890000986 */ /* 0x0005e2000c101d04 */
[----:B------:R-:W-:-:S02]  /*3c30*/  SEL R125, R146, R109, P2 ;  /* 0x0000006d927d7207 */ /* 0x000fc40001000000 */
[----:B------:R-:W-:Y:S01]  /*3c40*/  SEL R126, R152, R110, P2 ;  /* 0x0000006e987e7207 */ /* 0x000fe20001000000 */
[----:B------:R-:W-:Y:S01]  /*3c50*/  STG.E.128 [R142.64], R136 ;  /* 0x000000888e007986 */ /* 0x000fe2000c101d04 */
[----:B------:R-:W-:Y:S02]  /*3c60*/  F2FP.BF16.PACK_AB R152, R141, R135 ;  /* 0x000000878d98723e */ /* 0x000fe400000010ff */
[----:B------:R-:W-:Y:S01]  /*3c70*/  F2FP.BF16.PACK_AB R155, R207, R193 ;  /* 0x000000c1cf9b723e */ /* 0x000fe200000010ff */
[----:B------:R3:W-:Y:S01]  /*3c80*/  @P0 STG.E.128 [R128.64], R124 ;  /* 0x0000007c80000986 */ /* 0x0007e2000c101d04 */
[----:B------:R-:W-:Y:S02]  /*3c90*/  SEL R108, R170, R108, P2 ;  /* 0x0000006caa6c7207 */ /* 0x000fe40001000000 */
[----:B------:R-:W-:Y:S02]  /*3ca0*/  SEL R109, R169, R109, P2 ;  /* 0x0000006da96d7207 */ /* 0x000fe40001000000 */
[----:B------:R-:W-:-:S02]  /*3cb0*/  SEL R110, R163, R110, P2 ;  /* 0x0000006ea36e7207 */ /* 0x000fc40001000000 */
[----:B0-----:R-:W-:Y:S02]  /*3cc0*/  SEL R116, R154, R112, P2 ;  /* 0x000000709a747207 */ /* 0x001fe40001000000 */
[----:B------:R-:W-:Y:S01]  /*3cd0*/  SEL R117, R161, R113, P2 ;  /* 0x00000071a1757207 */ /* 0x000fe20001000000 */
[----:B--2---:R-:W-:Y:S01]  /*3ce0*/  IMAD.WIDE.U32 R122, R181, R209, c[0x0][0x248] ;  /* 0x00009200b57a7625 */ /* 0x004fe200078e00d1 */
[----:B------:R-:W-:Y:S02]  /*3cf0*/  SEL R118, R159, R114, P2 ;  /* 0x000000729f767207 */ /* 0x000fe40001000000 */
[C---:B------:R-:W-:Y:S01]  /*3d00*/  SEL R112, R160.reuse, R112, P2 ;  /* 0x00000070a0707207 */ /* 0x040fe20001000000 */
[----:B------:R-:W-:Y:S01]  /*3d10*/  FMUL.FTZ R160, R160, R183 ;  /* 0x000000b7a0a07220 */ /* 0x000fe20000410000 */
[C---:B------:R-:W-:Y:S01]  /*3d20*/  SEL R113, R175.reuse, R113, P2 ;  /* 0x00000071af717207 */ /* 0x040fe20001000000 */
[-C--:B------:R-:W-:Y:S01]  /*3d30*/  FMUL.FTZ R175, R175, R183.reuse ;  /* 0x000000b7afaf7220 */ /* 0x080fe20000410000 */
[C---:B------:R-:W-:Y:S01]  /*3d40*/  SEL R114, R171.reuse, R114, P2 ;  /* 0x00000072ab727207 */ /* 0x040fe20001000000 */
[-C--:B------:R-:W-:Y:S01]  /*3d50*/  FMUL.FTZ R171, R171, R183.reuse ;  /* 0x000000b7abab7220 */ /* 0x080fe20000410000 */
[----:B------:R-:W-:Y:S01]  /*3d60*/  FSEL R121, R162, RZ, P3 ;  /* 0x000000ffa2797208 */ /* 0x000fe20001800000 */
[----:B------:R-:W-:Y:S01]  /*3d70*/  FMUL.FTZ R183, R186, R183 ;  /* 0x000000b7bab77220 */ /* 0x000fe20000410000 */
[----:B------:R-:W-:Y:S01]  /*3d80*/  SEL R119, R158, R115, P2 ;  /* 0x000000739e777207 */ /* 0x000fe20001000000 */
[----:B------:R-:W-:Y:S01]  /*3d90*/  FMUL.FTZ R160, R160, c[0x0][0x1e8] ;  /* 0x00007a00a0a07a20 */ /* 0x000fe20000410000 */
[----:B------:R-:W-:Y:S01]  /*3da0*/  F2FP.BF16.PACK_AB R173, R121, R174 ;  /* 0x000000ae79ad723e */ /* 0x000fe200000010ff */
[----:B------:R-:W-:Y:S01]  /*3db0*/  FMUL.FTZ R175, R175, c[0x0][0x1e8] ;  /* 0x00007a00afaf7a20 */ /* 0x000fe20000410000 */
[----:B------:R-:W-:Y:S01]  /*3dc0*/  @P0 MOV R121, 0x20 ;  /* 0x0000002000790802 */ /* 0x000fe20000000f00 */
[----:B------:R-:W-:Y:S01]  /*3dd0*/  FMUL.FTZ R171, R171, c[0x0][0x1e8] ;  /* 0x00007a00abab7a20 */ /* 0x000fe20000410000 */
[----:B------:R-:W-:Y:S01]  /*3de0*/  FSEL R160, R160, RZ, P5 ;  /* 0x000000ffa0a07208 */ /* 0x000fe20002800000 */
[----:B------:R-:W-:Y:S01]  /*3df0*/  FMUL.FTZ R183, R183, c[0x0][0x1e8] ;  /* 0x00007a00b7b77a20 */ /* 0x000fe20000410000 */
[----:B------:R-:W-:Y:S01]  /*3e00*/  FSEL R175, R175, RZ, P6 ;  /* 0x000000ffafaf7208 */ /* 0x000fe20003000000 */
[C---:B------:R-:W-:Y:S01]  /*3e10*/  @P0 IMAD.WIDE.U32 R120, R182.reuse, R121, c[0x0][0x258] ;  /* 0x00009600b6780625 */ /* 0x040fe200078e0079 */
[----:B------:R-:W-:Y:S01]  /*3e20*/  FSEL R171, R171, RZ, P4 ;  /* 0x000000ffabab7208 */ /* 0x000fe20002000000 */
[----:B------:R0:W-:Y:S01]  /*3e30*/  @P0 STG.E.128 [R128.64+0x10], R116 ;  /* 0x0000107480000986 */ /* 0x0001e2000c101d04 */
[----:B---3--:R-:W-:Y:S01]  /*3e40*/  FSEL R124, R183, RZ, P1 ;  /* 0x000000ffb77c7208 */ /* 0x008fe20000800000 */
[----:B------:R-:W-:Y:S01]  /*3e50*/  IMAD.WIDE.U32 R182, R182, R209, c[0x0][0x248] ;  /* 0x00009200b6b67625 */ /* 0x000fe200078e00d1 */
[----:B------:R-:W-:-:S02]  /*3e60*/  F2FP.BF16.PACK_AB R154, R208, R157 ;  /* 0x0000009dd09a723e */ /* 0x000fc400000010ff */
[----:B------:R-:W-:Y:S02]  /*3e70*/  SEL R115, R186, R115, P2 ;  /* 0x00000073ba737207 */ /* 0x000fe40001000000 */
[----:B------:R-:W-:Y:S01]  /*3e80*/  F2FP.BF16.PACK_AB R174, R175, R160 ;  /* 0x000000a0afae723e */ /* 0x000fe200000010ff */
[----:B------:R0:W-:Y:S01]  /*3e90*/  STG.E.128 [R122.64], R152 ;  /* 0x000000987a007986 */ /* 0x0001e2000c101d04 */
[----:B------:R-:W-:Y:S02]  /*3ea0*/  F2FP.BF16.PACK_AB R175, R124, R171 ;  /* 0x000000ab7caf723e */ /* 0x000fe400000010ff */
[----:B------:R-:W-:Y:S01]  /*3eb0*/  MOV R124, c[0x0][0x160] ;  /* 0x00005800007c7a02 */ /* 0x000fe20000000f00 */
[----:B------:R0:W-:Y:S03]  /*3ec0*/  @P0 STG.E.128 [R120.64], R108 ;  /* 0x0000006c78000986 */ /* 0x0001e6000c101d04 */
[----:B------:R-:W-:Y:S01]  /*3ed0*/  LEA R17, R124, R17, 0x2 ;  /* 0x000000117c117211 */ /* 0x000fe200078e10ff */
[----:B------:R0:W-:Y:S03]  /*3ee0*/  @P0 STG.E.128 [R120.64+0x10], R112 ;  /* 0x0000107078000986 */ /* 0x0001e6000c101d04 */
[----:B------:R-:W-:Y:S01]  /*3ef0*/  ISETP.GE.AND P0, PT, R17, c[0x0][0x164], PT ;  /* 0x0000590011007a0c */ /* 0x000fe20003f06270 */
[----:B------:R0:W-:-:S12]  /*3f00*/  STG.E.128 [R182.64], R172 ;  /* 0x000000acb6007986 */ /* 0x0001d8000c101d04 */
[----:B01----:R-:W-:Y:S01]  /*3f10*/  @P0 CALL.REL.NOINC `(.L_x_6870) ;  /* 0x0000001000000944 */ /* 0x003fe20003c00000 */
[----:B------:R-:W-:Y:S05]  /*3f20*/  BRA `(.L_x_6871) ;  /* 0xffffc83000007947 */ /* 0x000fea000383ffff */
.L_x_6870:
[----:B------:R-:W-:Y:S05]  /*3f30*/  BSYNC B1 ;  /* 0x0000000000017941 */ /* 0x000fea0003800000 */
.L_x_6867:
        /* <DEDUP_REMOVED lines=63> */
.L_x_6866:
[----:B0-----:R-:W-:Y:S05]  /*4330*/  BSYNC B0 ;  /* 0x0000000000007941 */ /* 0x001fea0003800000 */
.L_x_6864:
        /* <DEDUP_REMOVED lines=26> */
[----:B------:R-:W1:Y:S04]  /*44e0*/  LDS R16, [R68.X4+0xa00] ;  /* 0x000a000044107984 */ /* 0x000e680000004800 */
[----:B------:R-:W1:Y:S01]  /*44f0*/  LDS R35, [R68.X4+0x1e00] ;  /* 0x001e000044237984 */ /* 0x000e620000004800 */
[----:B0-----:R-:W-:-:S03]  /*4500*/  FADD.FTZ R2, RZ, R2 ;  /* 0x00000002ff027221 */ /* 0x001fc60000010000 */
[----:B------:R-:W0:Y:S01]  /*4510*/  LDS R17, [R68.X4+0xc00] ;  /* 0x000c000044117984 */ /* 0x000e220000004800 */
[----:B--2---:R-:W-:-:S03]  /*4520*/  FADD.FTZ R3, RZ, R3 ;  /* 0x00000003ff037221 */ /* 0x004fc60000010000 */
[----:B------:R-:W2:Y:S01]  /*4530*/  LDS R18, [R68.X4+0xe00] ;  /* 0x000e000044127984 */ /* 0x000ea20000004800 */
[----:B---3--:R-:W-:-:S03]  /*4540*/  FADD.FTZ R32, RZ, R32 ;  /* 0x00000020ff207221 */ /* 0x008fc60000010000 */
[----:B------:R-:W3:Y:S01]  /*4550*/  LDS R45, [R68.X4+0x2200] ;  /* 0x00220000442d7984 */ /* 0x000ee20000004800 */
[----:B----4-:R-:W-:-:S03]  /*4560*/  FADD.FTZ R33, R2, R33 ;  /* 0x0000002102217221 */ /* 0x010fc60000010000 */
[----:B------:R-:W4:Y:S01]  /*4570*/  LDS R19, [R68.X4+0x1000] ;  /* 0x0010000044137984 */ /* 0x000f220000004800 */
[----:B-1----:R-:W-:-:S03]  /*4580*/  FADD.FTZ R34, R3, R34 ;  /* 0x0000002203227221 */ /* 0x002fc60000010000 */
[----:B------:R-:W1:Y:S01]  /*4590*/  LDS R2, [R68.X4+0x600] ;  /* 0x0006000044027984 */ /* 0x000e620000004800 */
[----:B------:R-:W-:-:S03]  /*45a0*/  FADD.FTZ R25, R32, R25 ;  /* 0x0000001920197221 */ /* 0x000fc60000010000 */
[----:B------:R-:W1:Y:S04]  /*45b0*/  LDS R3, [R68.X4+0x800] ;  /* 0x0008000044037984 */ /* 0x000e680000004800 */
[----:B------:R-:W1:Y:S04]  /*45c0*/  LDS R32, [R68.X4+0x2000] ;  /* 0x0020000044207984 */ /* 0x000e680000004800 */
[----:B------:R-:W1:Y:S01]  /*45d0*/  LDS R44, [R68.X4+0x2400] ;  /* 0x00240000442c7984 */ /* 0x000e620000004800 */
[----:B------:R-:W-:-:S03]  /*45e0*/  FADD.FTZ R16, RZ, R16 ;  /* 0x00000010ff107221 */ /* 0x000fc60000010000 */
[----:B------:R-:W1:Y:S01]  /*45f0*/  LDS R24, [R68.X4+0x1200] ;  /* 0x0012000044187984 */ /* 0x000e620000004800 */
[----:B------:R-:W-:-:S03]  /*4600*/  FADD.FTZ R16, R16, R35 ;  /* 0x0000002310107221 */ /* 0x000fc60000010000 */
[----:B------:R-:W1:Y:S04]  /*4610*/  LDS R47, [R68.X4+0x2600] ;  /* 0x00260000442f7984 */ /* 0x000e680000004800 */
[----:B------:R-:W1:Y:S01]  /*4620*/  LDS R46, [R68.X4+0x2800] ;  /* 0x00280000442e7984 */ /* 0x000e620000004800 */
[----:B0-----:R-:W-:-:S03]  /*4630*/  FADD.FTZ R17, RZ, R17 ;  /* 0x00000011ff117221 */ /* 0x001fc60000010000 */
[----:B------:R-:W0:Y:S01]  /*4640*/  LDS R49, [R68.X4+0x2a00] ;  /* 0x002a000044317984 */ /* 0x000e220000004800 */
[----:B--2---:R-:W-:-:S03]  /*4650*/  FADD.FTZ R18, RZ, R18 ;  /* 0x00000012ff127221 */ /* 0x004fc60000010000 */
[----:B------:R-:W2:Y:S01]  /*4660*/  LDS R48, [R68.X4+0x2c00] ;  /* 0x002c000044307984 */ /* 0x000ea20000004800 */
[----:B---3--:R-:W-:-:S03]  /*4670*/  FADD.FTZ R18, R18, R45 ;  /* 0x0000002d12127221 */ /* 0x008fc60000010000 */
[----:B------:R-:W3:Y:S01]  /*4680*/  LDS R51, [R68.X4+0x2e00] ;  /* 0x002e000044337984 */ /* 0x000ee20000004800 */
[----:B----4-:R-:W-:-:S03]  /*4690*/  FADD.FTZ R19, RZ, R19 ;  /* 0x00000013ff137221 */ /* 0x010fc60000010000 */
[----:B------:R-:W4:Y:S01]  /*46a0*/  LDS R50, [R68.X4+0x3000] ;  /* 0x0030000044327984 */ /* 0x000f220000004800 */
[----:B-1----:R-:W-:-:S03]  /*46b0*/  FADD.FTZ R2, RZ, R2 ;  /* 0x00000002ff027221 */ /* 0x002fc60000010000 */
[----:B------:R-:W1:Y:S01]  /*46c0*/  LDS R53, [R68.X4+0x3200] ;  /* 0x0032000044357984 */ /* 0x000e620000004800 */
[----:B------:R-:W-:Y:S02]  /*46d0*/  FADD.FTZ R3, RZ, R3 ;  /* 0x00000003ff037221 */ /* 0x000fe40000010000 */
[----:B------:R-:W-:Y:S01]  /*46e0*/  FADD.FTZ R2, R2, R27 ;  /* 0x0000001b02027221 */ /* 0x000fe20000010000 */
[----:B------:R-:W1:Y:S01]  /*46f0*/  LDS R52, [R68.X4+0x3400] ;  /* 0x0034000044347984 */ /* 0x000e620000004800 */
[----:B------:R-:W-:Y:S02]  /*4700*/  FADD.FTZ R3, R3, R26 ;  /* 0x0000001a03037221 */ /* 0x000fe40000010000 */
[----:B------:R-:W-:Y:S01]  /*4710*/  FADD.FTZ R17, R17, R32 ;  /* 0x0000002011117221 */ /* 0x000fe20000010000 */
[----:B------:R-:W1:Y:S01]  /*4720*/  LDS R55, [R68.X4+0x3600] ;  /* 0x0036000044377984 */ /* 0x000e620000004800 */
[----:B------:R-:W-:-:S03]  /*4730*/  FADD.FTZ R19, R19, R44 ;  /* 0x0000002c13137221 */ /* 0x000fc60000010000 */
[----:B------:R-:W1:Y:S01]  /*4740*/  LDS R54, [R68.X4+0x3800] ;  /* 0x0038000044367984 */ /* 0x000e620000004800 */
[----:B------:R-:W-:-:S03]  /*4750*/  FADD.FTZ R24, RZ, R24 ;  /* 0x00000018ff187221 */ /* 0x000fc60000010000 */
[----:B------:R-:W1:Y:S01]  /*4760*/  LDS R57, [R68.X4+0x3a00] ;  /* 0x003a000044397984 */ /* 0x000e620000004800 */
[----:B------:R-:W-:-:S03]  /*4770*/  FADD.FTZ R24, R24, R47 ;  /* 0x0000002f18187221 */ /* 0x000fc60000010000 */
[----:B------:R-:W1:Y:S01]  /*4780*/  LDS R56, [R68.X4+0x3c00] ;  /* 0x003c000044387984 */ /* 0x000e620000004800 */
[----:B------:R-:W-:-:S03]  /*4790*/  FADD.FTZ R33, R33, R46 ;  /* 0x0000002e21217221 */ /* 0x000fc60000010000 */
[----:B------:R-:W1:Y:S01]  /*47a0*/  LDS R59, [R68.X4+0x3e00] ;  /* 0x003e0000443b7984 */ /* 0x000e620000004800 */
[----:B0-----:R-:W-:-:S03]  /*47b0*/  FADD.FTZ R34, R34, R49 ;  /* 0x0000003122227221 */ /* 0x001fc60000010000 */
[----:B------:R-:W0:Y:S01]  /*47c0*/  LDS R58, [R68.X4+0x4000] ;  /* 0x00400000443a7984 */ /* 0x000e220000004800 */
[----:B--2---:R-:W-:-:S03]  /*47d0*/  FADD.FTZ R25, R25, R48 ;  /* 0x0000003019197221 */ /* 0x004fc60000010000 */
[----:B------:R-:W2:Y:S01]  /*47e0*/  LDS R61, [R68.X4+0x4200] ;  /* 0x00420000443d7984 */ /* 0x000ea20000004800 */
[----:B---3--:R-:W-:-:S03]  /*47f0*/  FADD.FTZ R2, R2, R51 ;  /* 0x0000003302027221 */ /* 0x008fc60000010000 */
[----:B------:R-:W-:Y:S01]  /*4800*/  LDS R60, [R68.X4+0x4400] ;  /* 0x00440000443c7984 */ /* 0x000fe20000004800 */
[----:B----4-:R-:W-:-:S03]  /*4810*/  FADD.FTZ R3, R3, R50 ;  /* 0x0000003203037221 */ /* 0x010fc60000010000 */
[----:B------:R-:W3:Y:S01]  /*4820*/  LDS R63, [R68.X4+0x4600] ;  /* 0x00460000443f7984 */ /* 0x000ee20000004800 */
[----:B-1----:R-:W-:-:S03]  /*4830*/  FADD.FTZ R16, R16, R53 ;  /* 0x0000003510107221 */ /* 0x002fc60000010000 */
[----:B------:R-:W1:Y:S01]  /*4840*/  LDS R62, [R68.X4+0x4800] ;  /* 0x00480000443e7984 */ /* 0x000e620000004800 */
        /* <DEDUP_REMOVED lines=11> */
[----:B--2---:R-:W-:Y:S02]  /*4900*/  FADD.FTZ R61, R2, R61 ;  /* 0x0000003d023d7221 */ /* 0x004fe40000010000 */
[----:B---3--:R-:W-:Y:S01]  /*4910*/  FADD.FTZ R63, R16, R63 ;  /* 0x0000003f103f7221 */ /* 0x008fe20000010000 */
[----:B------:R-:W-:Y:S01]  /*4920*/  STS.128 [R0], R28 ;  /* 0x0000001c00007388 */ /* 0x000fe20000000c00 */
[----:B-1----:R-:W-:-:S03]  /*4930*/  FADD.FTZ R17, R17, R62 ;  /* 0x0000003e11117221 */ /* 0x002fc60000010000 */
[----:B------:R-:W-:Y:S01]  /*4940*/  STS.128 [R0+0x10], R12 ;  /* 0x0000100c00007388 */ /* 0x000fe20000000c00 */
[----:B----4-:R-:W-:-:S03]  /*4950*/  FADD.FTZ R65, R18, R65 ;  /* 0x0000004112417221 */ /* 0x010fc60000010000 */
[----:B------:R0:W-:Y:S01]  /*4960*/  STS.128 [R0+0x400], R8 ;  /* 0x0004000800007388 */ /* 0x0001e20000000c00 */
[----:B------:R-:W-:-:S03]  /*4970*/  FADD.FTZ R19, R19, R64 ;  /* 0x0000004013137221 */ /* 0x000fc60000010000 */
[----:B------:R1:W-:Y:S01]  /*4980*/  STS.128 [R0+0x410], R4 ;  /* 0x0004100400007388 */ /* 0x0003e20000000c00 */
[----:B------:R-:W-:-:S03]  /*4990*/  FADD.FTZ R67, R24, R67 ;  /* 0x0000004318437221 */ /* 0x000fc60000010000 */
[----:B------:R-:W-:Y:S04]  /*49a0*/  STS.128 [R0+0x800], R36 ;  /* 0x0008002400007388 */ /* 0x000fe80000000c00 */
[----:B------:R-:W-:Y:S04]  /*49b0*/  STS.128 [R0+0x810], R40 ;  /* 0x0008102800007388 */ /* 0x000fe80000000c00 */
[----:B------:R-:W-:Y:S01]  /*49c0*/  STS.128 [R0+0xc00], R176 ;  /* 0x000c00b000007388 */ /* 0x000fe20000000c00 */
[----:B0-----:R-:W-:-:S03]  /*49d0*/  IMAD R10, R66, c[0x0][0x168], RZ ;  /* 0x00005a00420a7a24 */ /* 0x001fc600078e02ff */
[----:B------:R0:W-:Y:S01]  /*49e0*/  STS.128 [R0+0xc10], R20 ;  /* 0x000c101400007388 */ /* 0x0001e20000000c00 */
[----:B-1----:R-:W-:Y:S01]  /*49f0*/  FADD.FTZ R7, R3, R60 ;  /* 0x0000003c03077221 */ /* 0x002fe20000010000 */
[----:B------:R-:W-:Y:S02]  /*4a00*/  IADD3 R10, P0, R10, R68, RZ ;  /* 0x000000440a0a7210 */ /* 0x000fe40007f1e0ff */
[----:B------:R-:W-:Y:S02]  /*4a10*/  STS.128 [R0+0x1000], R220 ;  /* 0x001000dc00007388 */ /* 0x000fe40000000c00 */
[----:B------:R-:W-:Y:S02]  /*4a20*/  IADD3.X R15, RZ, RZ, RZ, P0, !PT ;  /* 0x000000ffff0f7210 */ /* 0x000fe400007fe4ff */
[----:B------:R-:W-:Y:S04]  /*4a30*/  STS.128 [R0+0x1010], R224 ;  /* 0x001010e000007388 */ /* 0x000fe80000000c00 */
[----:B------:R-:W-:Y:S01]  /*4a40*/  BAR.SYNC.DEFER_BLOCKING 0x0 ;  /* 0x0000000000007b1d */ /* 0x000fe20000010000 */
[----:B0-----:R-:W-:-:S02]  /*4a50*/  SHF.L.U64.HI R22, R10, 0x2, R15 ;  /* 0x000000020a167819 */ /* 0x001fc4000001020f */
        /* <DEDUP_REMOVED lines=14> */
[----:B------:R-:W-:Y:S01]  /*4b40*/  LDS R21, [R68.X4+0x1a00] ;  /* 0x001a000044157984 */ /* 0x000fe20000004800 */
[----:B-1----:R-:W-:-:S03]  /*4b50*/  FADD.FTZ R5, R8, R5 ;  /* 0x0000000508057221 */ /* 0x002fc60000010000 */
[----:B------:R-:W0:Y:S01]  /*4b60*/  LDS R31, [R68.X4+0x2c00] ;  /* 0x002c0000441f7984 */ /* 0x000e220000004800 */
[----:B--2---:R-:W-:-:S03]  /*4b70*/  FADD.FTZ R0, RZ, R0 ;  /* 0x00000000ff007221 */ /* 0x004fc60000010000 */
[----:B------:R-:W1:Y:S01]  /*4b80*/  LDS R8, [R68.X4+0x600] ;  /* 0x0006000044087984 */ /* 0x000e620000004800 */
        /* <DEDUP_REMOVED lines=15> */
[----:B------:R-:W4:Y:S04]  /*4c80*/  LDS R23, [R68.X4+0x1e00] ;  /* 0x001e000044177984 */ /* 0x000f280000004800 */
[----:B------:R-:W4:Y:S01]  /*4c90*/  LDS R11, [R68.X4+0xe00] ;  /* 0x000e0000440b7984 */ /* 0x000f220000004800 */
[----:B0-----:R-:W-:-:S03]  /*4ca0*/  FADD.FTZ R6, R6, R31 ;  /* 0x0000001f06067221 */ /* 0x001fc60000010000 */
[----:B------:R-:W0:Y:S01]  /*4cb0*/  LDS R43, [R68.X4+0x4000] ;  /* 0x00400000442b7984 */ /* 0x000e220000004800 */
[----:B-1----:R-:W-:-:S03]  /*4cc0*/  FADD.FTZ R8, RZ, R8 ;  /* 0x00000008ff087221 */ /* 0x002fc60000010000 */
[----:B------:R-:W1:Y:S01]  /*4cd0*/  LDS R20, [R68.X4+0x3000] ;  /* 0x0030000044147984 */ /* 0x000e620000004800 */
[----:B------:R-:W-:-:S03]  /*4ce0*/  FADD.FTZ R8, R8, R21 ;  /* 0x0000001508087221 */ /* 0x000fc60000010000 */
[----:B------:R-:W1:Y:S01]  /*4cf0*/  LDS R27, [R68.X4+0x2000] ;  /* 0x00200000441b7984 */ /* 0x000e620000004800 */
[----:B--2---:R-:W-:-:S03]  /*4d00*/  FADD.FTZ R8, R8, R35 ;  /* 0x0000002308087221 */ /* 0x004fc60000010000 */
[----:B------:R-:W2:Y:S04]  /*4d10*/  LDS R12, [R68.X4+0x1000] ;  /* 0x00100000440c7984 */ /* 0x000ea80000004800 */
[----:B------:R-:W2:Y:S01]  /*4d20*/  LDS R45, [R68.X4+0x4200] ;  /* 0x00420000442d7984 */ /* 0x000ea20000004800 */
[----:B---3--:R-:W-:-:S03]  /*4d30*/  FADD.FTZ R9, RZ, R9 ;  /* 0x00000009ff097221 */ /* 0x008fc60000010000 */
        /* <DEDUP_REMOVED lines=9> */
[----:B------:R-:W-:-:S03]  /*4dd0*/  FADD.FTZ R11, RZ, R11 ;  /* 0x0000000bff0b7221 */ /* 0x000fc60000010000 */
[----:B------:R-:W4:Y:S01]  /*4de0*/  LDS R29, [R68.X4+0x2400] ;  /* 0x00240000441d7984 */ /* 0x000f220000004800 */
[----:B0-----:R-:W-:-:S03]  /*4df0*/  FADD.FTZ R43, R6, R43 ;  /* 0x0000002b062b7221 */ /* 0x001fc60000010000 */
[----:B------:R-:W0:Y:S01]  /*4e00*/  LDS R47, [R68.X4+0x4600] ;  /* 0x00460000442f7984 */ /* 0x000e220000004800 */
[----:B-1----:R-:W-:-:S03]  /*4e10*/  FADD.FTZ R9, R9, R20 ;  /* 0x0000001409097221 */ /* 0x002fc60000010000 */
        /* <DEDUP_REMOVED lines=46> */
.L_x_6868:
[----:B--2---:R-:W-:Y:S01]  /*5100*/  HFMA2.MMA R244, -RZ, RZ, 0, 5.9604644775390625e-08 ;  /* 0x00000001fff47435 */ /* 0x004fe200000001ff */
[----:B------:R-:W-:-:S02]  /*5110*/  MOV R145, R246 ;  /* 0x000000f600917202 */ /* 0x000fc40000000f00 */
[----:B------:R-:W-:-:S03]  /*5120*/  MOV R144, 0x5140 ;  /* 0x0000514000907802 */ /* 0x000fc60000000f00 */
[----:B-----5:R-:W-:Y:S05]  /*5130*/  CALL.REL.NOINC `($__internal_89_$__cuda_sm70_shflsync_bfly_p) ;  /* 0x0000034000007944 */ /* 0x020fea0003c00000 */
[----:B-1----:R-:W-:Y:S01]  /*5140*/  MOV R247, R244 ;  /* 0x000000f400f77202 */ /* 0x002fe20000000f00 */
[----:B0----5:R-:W-:Y:S05]  /*5150*/  BRA `(.L_x_6872) ;  /* 0xffffd1b000007947 */ /* 0x021fea000383ffff */
.L_x_6869:
[----:B------:R-:W-:Y:S01]  /*5160*/  HFMA2.MMA R244, -RZ, RZ, 0, 5.9604644775390625e-08 ;  /* 0x00000001fff47435 */ /* 0x000fe200000001ff */
[----:B------:R-:W-:Y:S02]  /*5170*/  MOV R145, R245 ;  /* 0x000000f500917202 */ /* 0x000fe40000000f00 */
[----:B------:R-:W-:-:S03]  /*5180*/  MOV R144, 0x51a0 ;  /* 0x000051a000907802 */ /* 0x000fc60000000f00 */
[----:B01---5:R-:W-:Y:S05]  /*5190*/  CALL.REL.NOINC `($__internal_89_$__cuda_sm70_shflsync_bfly_p) ;  /* 0x000002e000007944 */ /* 0x023fea0003c00000 */
[----:B------:R-:W-:Y:S01]  /*51a0*/  FADD.FTZ R246, R246, R247 ;  /* 0x000000f7f6f67221 */ /* 0x000fe20000010000 */
[----:B------:R-:W-:Y:S01]  /*51b0*/  MOV R144, 0x5200 ;  /* 0x0000520000907802 */ /* 0x000fe20000000f00 */
[----:B-1----:R-:W-:Y:S01]  /*51c0*/  FADD.FTZ R245, R245, R244 ;  /* 0x000000f4f5f57221 */ /* 0x002fe20000010000 */
[----:B------:R-:W-:Y:S02]  /*51d0*/  MOV R244, 0x2 ;  /* 0x0000000200f47802 */ /* 0x000fe40000000f00 */
[----:B------:R-:W-:Y:S02]  /*51e0*/  MOV R145, R246 ;  /* 0x000000f600917202 */ /* 0x000fe40000000f00 */
[----:B0----5:R-:W-:Y:S05]  /*51f0*/  CALL.REL.NOINC `($__internal_89_$__cuda_sm70_shflsync_bfly_p) ;  /* 0x0000028000007944 */ /* 0x021fea0003c00000 */
[----:B-1----:R-:W-:Y:S01]  /*5200*/  MOV R247, R244 ;  /* 0x000000f400f77202 */ /* 0x002fe20000000f00 */
[----:B------:R-:W-:Y:S01]  /*5210*/  HFMA2.MMA R244, -RZ, RZ, 0, 1.1920928955078125e-07 ;  /* 0x00000002fff47435 */ /* 0x000fe200000001ff */
[----:B------:R-:W-:-:S02]  /*5220*/  MOV R145, R245 ;  /* 0x000000f500917202 */ /* 0x000fc40000000f00 */
[----:B------:R-:W-:-:S03]  /*5230*/  MOV R144, 0x5250 ;  /* 0x0000525000907802 */ /* 0x000fc60000000f00 */
[----:B0----5:R-:W-:Y:S05]  /*5240*/  CALL.REL.NOINC `($__internal_89_$__cuda_sm70_shflsync_bfly_p) ;  /* 0x0000023000007944 */ /* 0x021fea0003c00000 */
[----:B------:R-:W-:Y:S01]  /*5250*/  FADD.FTZ R246, R247, R246 ;  /* 0x000000f6f7f67221 */ /* 0x000fe20000010000 */
[----:B------:R-:W-:Y:S01]  /*5260*/  MOV R144, 0x52b0 ;  /* 0x000052b000907802 */ /* 0x000fe20000000f00 */
[----:B-1----:R-:W-:Y:S01]  /*5270*/  FADD.FTZ R245, R245, R244 ;  /* 0x000000f4f5f57221 */ /* 0x002fe20000010000 */
[----:B------:R-:W-:Y:S02]  /*5280*/  MOV R244, 0x4 ;  /* 0x0000000400f47802 */ /* 0x000fe40000000f00 */
[----:B------:R-:W-:Y:S02]  /*5290*/  MOV R145, R246 ;  /* 0x000000f600917202 */ /* 0x000fe40000000f00 */
[----:B0----5:R-:W-:Y:S05]  /*52a0*/  CALL.REL.NOINC `($__internal_89_$__cuda_sm70_shflsync_bfly_p) ;  /* 0x000001d000007944 */ /* 0x021fea0003c00000 */
[----:B-1----:R-:W-:Y:S01]  /*52b0*/  MOV R247, R244 ;  /* 0x000000f400f77202 */ /* 0x002fe20000000f00 */
[----:B------:R-:W-:Y:S01]  /*52c0*/  HFMA2.MMA R244, -RZ, RZ, 0, 2.384185791015625e-07 ;  /* 0x00000004fff47435 */ /* 0x000fe200000001ff */
[----:B------:R-:W-:Y:S02]  /*52d0*/  MOV R145, R245 ;  /* 0x000000f500917202 */ /* 0x000fe40000000f00 */
[----:B------:R-:W-:-:S03]  /*52e0*/  MOV R144, 0x5300 ;  /* 0x0000530000907802 */ /* 0x000fc60000000f00 */
[----:B0----5:R-:W-:Y:S05]  /*52f0*/  CALL.REL.NOINC `($__internal_89_$__cuda_sm70_shflsync_bfly_p) ;  /* 0x0000018000007944 */ /* 0x021fea0003c00000 */
[----:B------:R-:W-:Y:S01]  /*5300*/  FADD.FTZ R246, R247, R246 ;  /* 0x000000f6f7f67221 */ /* 0x000fe20000010000 */
[----:B------:R-:W-:Y:S01]  /*5310*/  MOV R144, 0x5360 ;  /* 0x0000536000907802 */ /* 0x000fe20000000f00 */
[----:B-1----:R-:W-:Y:S01]  /*5320*/  FADD.FTZ R245, R245, R244 ;  /* 0x000000f4f5f57221 */ /* 0x002fe20000010000 */
[----:B------:R-:W-:-:S02]  /*5330*/  MOV R244, 0x8 ;  /* 0x0000000800f47802 */ /* 0x000fc40000000f00 */
[----:B------:R-:W-:Y:S02]  /*5340*/  MOV R145, R246 ;  /* 0x000000f600917202 */ /* 0x000fe40000000f00 */
[----:B0----5:R-:W-:Y:S05]  /*5350*/  CALL.REL.NOINC `($__internal_89_$__cuda_sm70_shflsync_bfly_p) ;  /* 0x0000012000007944 */ /* 0x021fea0003c00000 */
[----:B-1----:R-:W-:Y:S01]  /*5360*/  MOV R247, R244 ;  /* 0x000000f400f77202 */ /* 0x002fe20000000f00 */
[----:B------:R-:W-:Y:S01]  /*5370*/  HFMA2.MMA R244, -RZ, RZ, 0, 4.76837158203125e-07 ;  /* 0x00000008fff47435 */ /* 0x000fe200000001ff */
[----:B------:R-:W-:Y:S02]  /*5380*/  MOV R145, R245 ;  /* 0x000000f500917202 */ /* 0x000fe40000000f00 */
        /* <DEDUP_REMOVED lines=9> */
[----:B------:R-:W-:Y:S01]  /*5420*/  HFMA2.MMA R244, -RZ, RZ, 0, 9.5367431640625e-07 ;  /* 0x00000010fff47435 */ /* 0x000fe200000001ff */
[----:B------:R-:W-:-:S02]  /*5430*/  MOV R145, R245 ;  /* 0x000000f500917202 */ /* 0x000fc40000000f00 */
[----:B------:R-:W-:-:S03]  /*5440*/  MOV R144, 0x5460 ;  /* 0x0000546000907802 */ /* 0x000fc60000000f00 */
[----:B0----5:R-:W-:Y:S05]  /*5450*/  CALL.REL.NOINC `($__internal_89_$__cuda_sm70_shflsync_bfly_p) ;  /* 0x0000002000007944 */ /* 0x021fea0003c00000 */
[----:B-1----:R-:W-:Y:S01]  /*5460*/  MOV R144, R244 ;  /* 0x000000f400907202 */ /* 0x002fe20000000f00 */
[----:B0----5:R-:W-:Y:S05]  /*5470*/  BRA `(.L_x_6873) ;  /* 0xffffcfb000007947 */ /* 0x021fea000383ffff */
        .weak           $__internal_89_$__cuda_sm70_shflsync_bfly_p
        .type           $__internal_89_$__cuda_sm70_shflsync_bfly_p,@function
        .size           $__internal_89_$__cuda_sm70_shflsync_bfly_p,(.L_x_14971 - $__internal_89_$__cuda_sm70_shflsync_bfly_p)
$__internal_89_$__cuda_sm70_shflsync_bfly_p:
        /* <DEDUP_REMOVED lines=9> */
[----:B------:R-:W-:Y:S05]  /*5510*/  RET.REL.NODEC R144 `(_ZN10layer_norm13ln_bwd_kernelINS_13Kernel_traitsIf13__nv_bfloat16fS2_fjLj1280ELj1ELj4ELj1ELj16ENS_18Kernel_traits_baseILj1280EfS2_fS2_fjLj128EEEEELb1ELb0ELb0ELb1EEEvNS_9BwdParamsE) ;  /* 0xffffaae090007950 */ /* 0x000fea0003c3ffff */
.L_x_6874:
        /* <DEDUP_REMOVED lines=14> */
.L_x_14971:


//--------------------- .text._ZN10layer_norm22ln_bwd_finalize_kernelINS_22Kernel_traits_finalizeILj1280Ef13__nv_bfloat16fS2_fjLb0ELj1024ELj4ENS_18Kernel_traits_baseILj1280EfS2_fS2_fjLj1024EEEEELb0ELb0EEEvNS_9BwdParamsE --------------------------
	.section	.text._ZN10layer_norm22ln_bwd_finalize_kernelINS_22Kernel_traits_finalizeILj1280Ef13__nv_bfloat16fS2_fjLb0ELj1024ELj4ENS_18Kernel_traits_baseILj1280EfS2_fS2_fjLj1024EEEEELb0ELb0EEEvNS_9BwdParamsE,"ax",@progbits
	.sectioninfo	@"SHI_REGISTERS=30"
	.align	128
        .global         _ZN10layer_norm22ln_bwd_finalize_kernelINS_22Kernel_traits_finalizeILj1280Ef13__nv_bfloat16fS2_fjLb0ELj1024ELj4ENS_18Kernel_traits_baseILj1280EfS2_fS2_fjLj1024EEEEELb0ELb0EEEvNS_9BwdParamsE
        .type           _ZN10layer_norm22ln_bwd_finalize_kernelINS_22Kernel_traits_finalizeILj1280Ef13__nv_bfloat16fS2_fjLb0ELj1024ELj4ENS_18Kernel_traits_baseILj1280EfS2_fS2_fjLj1024EEEEELb0ELb0EEEvNS_9BwdParamsE,@function
        .size           _ZN10layer_norm22ln_bwd_finalize_kernelINS_22Kernel_traits_finalizeILj1280Ef13__nv_bfloat16fS2_fjLb0ELj1024ELj4ENS_18Kernel_traits_baseILj1280EfS2_fS2_fjLj1024EEEEELb0ELb0EEEvNS_9BwdParamsE,(.L_x_14972 - _ZN10layer_norm22ln_bwd_finalize_kernelINS_22Kernel_traits_finalizeILj1280Ef13__nv_bfloat16fS2_fjLb0ELj1024ELj4ENS_18Kernel_traits_baseILj1280EfS2_fS2_fjLj1024EEEEELb0ELb0EEEvNS_9BwdParamsE)
        .other          _ZN10layer_norm22ln_bwd_finalize_kernelINS_22Kernel_traits_finalizeILj1280Ef13__nv_bfloat16fS2_fjLb0ELj1024ELj4ENS_18Kernel_traits_baseILj1280EfS2_fS2_fjLj1024EEEEELb0ELb0EEEvNS_9BwdParamsE,@"STO_CUDA_ENTRY STV_DEFAULT"
_ZN10layer_norm22ln_bwd_finalize_kernelINS_22Kernel_traits_finalizeILj1280Ef13__nv_bfloat16fS2_fjLb0ELj1024ELj4ENS_18Kernel_traits_baseILj1280EfS2_fS2_fjLj1024EEEEELb0ELb0EEEvNS_9BwdParamsE:
.text._ZN10layer_norm22ln_bwd_finalize_kernelINS_22Kernel_traits_finalizeILj1280Ef13__nv_bfloat16fS2_fjLb0ELj1024ELj4ENS_18Kernel_traits_baseILj1280EfS2_fS2_fjLj1024EEEEELb0ELb0EEEvNS_9BwdParamsE:
        /* <DEDUP_REMOVED lines=19> */
.L_x_6888:
        /* <DEDUP_REMOVED lines=28> */
.L_x_6879:
        /* <DEDUP_REMOVED lines=35> */
.L_x_6878:
[----:B------:R-:W-:Y:S05]  /*0520*/  BSYNC B1 ;  /* 0x0000000000017941 */ /* 0x000fea0003800000 */
.L_x_6877:
        /* <DEDUP_REMOVED lines=23> */
.L_x_6881:
[----:B------:R-:W-:Y:S05]  /*06a0*/  BSYNC B1 ;  /* 0x0000000000017941 */ /* 0x000fea0003800000 */
.L_x_6880:
        /* <DEDUP_REMOVED lines=11> */
.L_x_6882:
[----:B------:R-:W-:Y:S05]  /*0760*/  BSYNC B1 ;  /* 0x0000000000017941 */ /* 0x000fea0003800000 */
.L_x_6876:
[----:B------:R-:W-:Y:S05]  /*0770*/  BSYNC B0 ;  /* 0x0000000000007941 */ /* 0x000fea0003800000 */
.L_x_6875:
        /* <DEDUP_REMOVED lines=11> */
.L_x_6889:
        /* <DEDUP_REMOVED lines=18> */
.L_x_6890:
[----:B---3--:R-:W-:Y:S02]  /*0950*/  FADD.FTZ R4, R4, R9 ;  /* 0x0000000904047221 */ /* 0x008fe40000010000 */
[----:B-12---:R-:W-:-:S03]  /*0960*/  FADD.FTZ R6, R5, R6 ;  /* 0x0000000605067221 */ /* 0x006fc60000010000 */
[----:B------:R1:W-:Y:S04]  /*0970*/  @!P1 STS [R17.X4+0x2000], R4 ;  /* 0x0020000411009388 */ /* 0x0003e80000004800 */
[----:B------:R1:W-:Y:S02]  /*0980*/  @!P1 STS [R17.X4+0x2080], R6 ;  /* 0x0020800611009388 */ /* 0x0003e40000004800 */
.L_x_6883:
        /* <DEDUP_REMOVED lines=15> */
.L_x_6887:
[----:B------:R-:W-:Y:S05]  /*0a80*/  BSYNC B0 ;  /* 0x0000000000007941 */ /* 0x000fea0003800000 */
.L_x_6886:
[C---:B------:R-:W-:Y:S02]  /*0a90*/  ISETP.GT.U32.AND P1, PT, R18.reuse, -0x501, PT ;  /* 0xfffffaff1200780c */ /* 0x040fe40003f24070 */
[----:B------:R-:W-:Y:S02]  /*0aa0*/  IADD3 R18, R18, 0x500, RZ ;  /* 0x0000050012127810 */ /* 0x000fe40007ffe0ff */
[----:B------:R-:W-:-:S09]  /*0ab0*/  IADD3 R19, R19, 0x280, RZ ;  /* 0x0000028013137810 */ /* 0x000fd20007ffe0ff */
[----:B01----:R-:W-:Y:S05]  /*0ac0*/  @P1 BRA `(.L_x_6888) ;  /* 0xfffff66000001947 */ /* 0x003fea000383ffff */
[----:B------:R-:W-:Y:S05]  /*0ad0*/  EXIT ;  /* 0x000000000000794d */ /* 0x000fea0003800000 */
.L_x_6884:
[----:B--2---:R-:W-:Y:S01]  /*0ae0*/  IMAD.MOV.U32 R9, RZ, RZ, R5 ;  /* 0x000000ffff097224 */ /* 0x004fe200078e0005 */
[----:B------:R-:W-:Y:S01]  /*0af0*/  MOV R8, 0x1 ;  /* 0x0000000100087802 */ /* 0x000fe20000000f00 */
[----:B------:R-:W-:Y:S01]  /*0b00*/  IMAD.MOV.U32 R7, RZ, RZ, 0x1f ;  /* 0x0000001fff077424 */ /* 0x000fe200078e00ff */
[----:B------:R-:W-:Y:S02]  /*0b10*/  MOV R10, 0xffffffff ;  /* 0xffffffff000a7802 */ /* 0x000fe40000000f00 */
[----:B------:R-:W-:Y:S02]  /*0b20*/  MOV R2, 0xb40 ;  /* 0x00000b4000027802 */ /* 0x000fe40000000f00 */
[----:B01----:R-:W-:Y:S05]  /*0b30*/  CALL.REL.NOINC `($__internal_90_$__cuda_sm70_shflsync_bfly_p) ;  /* 0x000003b000007944 */ /* 0x003fea0003c00000 */
[----:B-1----:R-:W-:Y:S01]  /*0b40*/  IMAD.MOV.U32 R2, RZ, RZ, R7 ;  /* 0x000000ffff027224 */ /* 0x002fe200078e0007 */
[----:B0-----:R-:W-:Y:S05]  /*0b50*/  BRA `(.L_x_6889) ;  /* 0xfffffcd000007947 */ /* 0x001fea000383ffff */
.L_x_6885:
[----:B------:R-:W-:Y:S01]  /*0b60*/  HFMA2.MMA R8, -RZ, RZ, 0, 1.1920928955078125e-07 ;  /* 0x00000002ff087435 */ /* 0x000fe200000001ff */
[----:B------:R-:W-:Y:S01]  /*0b70*/  MOV R7, 0x1f ;  /* 0x0000001f00077802 */ /* 0x000fe20000000f00 */
[----:B------:R-:W-:Y:S01]  /*0b80*/  IMAD.MOV.U32 R10, RZ, RZ, -0x1 ;  /* 0xffffffffff0a7424 */ /* 0x000fe200078e00ff */
[----:B------:R-:W-:-:S03]  /*0b90*/  MOV R2, 0xbb0 ;  /* 0x00000bb000027802 */ /* 0x000fc60000000f00 */
[----:B012---:R-:W-:Y:S05]  /*0ba0*/  CALL.REL.NOINC `($__internal_90_$__cuda_sm70_shflsync_bfly_p) ;  /* 0x0000034000007944 */ /* 0x007fea0003c00000 */
[----:B0-----:R-:W-:Y:S01]  /*0bb0*/  HFMA2.MMA R8, -RZ, RZ, 0, 2.384185791015625e-07 ;  /* 0x00000004ff087435 */ /* 0x001fe200000001ff */
[----:B-1----:R-:W-:Y:S01]  /*0bc0*/  FADD.FTZ R9, R9, R7 ;  /* 0x0000000709097221 */ /* 0x002fe20000010000 */
[----:B------:R-:W-:Y:S01]  /*0bd0*/  MOV R7, 0x1f ;  /* 0x0000001f00077802 */ /* 0x000fe20000000f00 */
[----:B------:R-:W-:Y:S01]  /*0be0*/  IMAD.MOV.U32 R10, RZ, RZ, -0x1 ;  /* 0xffffffffff0a7424 */ /* 0x000fe200078e00ff */
[----:B------:R-:W-:-:S02]  /*0bf0*/  MOV R2, 0xc10 ;  /* 0x00000c1000027802 */ /* 0x000fc40000000f00 */
[----:B------:R-:W-:Y:S05]  /*0c00*/  CALL.REL.NOINC `($__internal_90_$__cuda_sm70_shflsync_bfly_p) ;  /* 0x000002e000007944 */ /* 0x000fea0003c00000 */
[----:B0-----:R-:W-:Y:S01]  /*0c10*/  HFMA2.MMA R8, -RZ, RZ, 0, 4.76837158203125e-07 ;  /* 0x00000008ff087435 */ /* 0x001fe200000001ff */
[----:B-1----:R-:W-:Y:S01]  /*0c20*/  FADD.FTZ R9, R9, R7 ;  /* 0x0000000709097221 */ /* 0x002fe20000010000 */
[----:B------:R-:W-:Y:S01]  /*0c30*/  MOV R7, 0x1f ;  /* 0x0000001f00077802 */ /* 0x000fe20000000f00 */
[----:B------:R-:W-:Y:S01]  /*0c40*/  IMAD.MOV.U32 R10, RZ, RZ, -0x1 ;  /* 0xffffffffff0a7424 */ /* 0x000fe200078e00ff */
[----:B------:R-:W-:-:S02]  /*0c50*/  MOV R2, 0xc70 ;  /* 0x00000c7000027802 */ /* 0x000fc40000000f00 */
[----:B------:R-:W-:Y:S05]  /*0c60*/  CALL.REL.NOINC `($__internal_90_$__cuda_sm70_shflsync_bfly_p) ;  /* 0x0000028000007944 */ /* 0x000fea0003c00000 */
[----:B-1----:R-:W-:Y:S01]  /*0c70*/  FADD.FTZ R6, R9, R7 ;  /* 0x0000000709067221 */ /* 0x002fe20000010000 */
[----:B0-----:R-:W-:Y:S01]  /*0c80*/  HFMA2.MMA R8, -RZ, RZ, 0, 9.5367431640625e-07 ;  /* 0x00000010ff087435 */ /* 0x001fe200000001ff */
[----:B------:R-:W-:Y:S01]  /*0c90*/  MOV R7, 0x1f ;  /* 0x0000001f00077802 */ /* 0x000fe20000000f00 */
[----:B------:R-:W-:Y:S01]  /*0ca0*/  IMAD.MOV.U32 R10, RZ, RZ, -0x1 ;  /* 0xffffffffff0a7424 */ /* 0x000fe200078e00ff */
[----:B------:R-:W-:-:S02]  /*0cb0*/  MOV R2, 0xce0 ;  /* 0x00000ce000027802 */ /* 0x000fc40000000f00 */
[----:B------:R-:W-:Y:S02]  /*0cc0*/  MOV R9, R6 ;  /* 0x0000000600097202 */ /* 0x000fe40000000f00 */
[----:B------:R-:W-:Y:S05]  /*0cd0*/  CALL.REL.NOINC `($__internal_90_$__cuda_sm70_shflsync_bfly_p) ;  /* 0x0000021000007944 */ /* 0x000fea0003c00000 */
[----:B0-----:R-:W-:Y:S01]  /*0ce0*/  HFMA2.MMA R8, -RZ, RZ, 0, 5.9604644775390625e-08 ;  /* 0x00000001ff087435 */ /* 0x001fe200000001ff */
[----:B-1----:R-:W-:Y:S01]  /*0cf0*/  MOV R5, R7 ;  /* 0x0000000700057202 */ /* 0x002fe20000000f00 */
[----:B------:R-:W-:Y:S01]  /*0d00*/  IMAD.MOV.U32 R9, RZ, RZ, R4 ;  /* 0x000000ffff097224 */ /* 0x000fe200078e0004 */
[----:B------:R-:W-:Y:S01]  /*0d10*/  MOV R7, 0x1f ;  /* 0x0000001f00077802 */ /* 0x000fe20000000f00 */
[----:B------:R-:W-:Y:S01]  /*0d20*/  IMAD.MOV.U32 R10, RZ, RZ, -0x1 ;  /* 0xffffffffff0a7424 */ /* 0x000fe200078e00ff */
[----:B------:R-:W-:Y:S02]  /*0d30*/  MOV R2, 0xd50 ;  /* 0x00000d5000027802 */ /* 0x000fe40000000f00 */
[----:B------:R-:W-:Y:S05]  /*0d40*/  CALL.REL.NOINC `($__internal_90_$__cuda_sm70_shflsync_bfly_p) ;  /* 0x000001a000007944 */ /* 0x000fea0003c00000 */
[----:B0-----:R-:W-:Y:S01]  /*0d50*/  HFMA2.MMA R8, -RZ, RZ, 0, 1.1920928955078125e-07 ;  /* 0x00000002ff087435 */ /* 0x001fe200000001ff */
[----:B-1----:R-:W-:Y:S01]  /*0d60*/  FADD.FTZ R9, R4, R7 ;  /* 0x0000000704097221 */ /* 0x002fe20000010000 */
[----:B------:R-:W-:Y:S01]  /*0d70*/  MOV R7, 0x1f ;  /* 0x0000001f00077802 */ /* 0x000fe20000000f00 */
[----:B------:R-:W-:Y:S01]  /*0d80*/  IMAD.MOV.U32 R10, RZ, RZ, -0x1 ;  /* 0xffffffffff0a7424 */ /* 0x000fe200078e00ff */
[----:B------:R-:W-:Y:S02]  /*0d90*/  MOV R2, 0xdb0 ;  /* 0x00000db000027802 */ /* 0x000fe40000000f00 */
[----:B------:R-:W-:Y:S05]  /*0da0*/  CALL.REL.NOINC `($__internal_90_$__cuda_sm70_shflsync_bfly_p) ;  /* 0x0000014000007944 */ /* 0x000fea0003c00000 */
        /* <DEDUP_REMOVED lines=12> */
[----:B0-----:R-:W-:Y:S01]  /*0e70*/  HFMA2.MMA R8, -RZ, RZ, 0, 9.5367431640625e-07 ;  /* 0x00000010ff087435 */ /* 0x001fe200000001ff */
[----:B-1----:R-:W-:Y:S01]  /*0e80*/  FADD.FTZ R9, R9, R7 ;  /* 0x0000000709097221 */ /* 0x002fe20000010000 */
[----:B------:R-:W-:Y:S01]  /*0e90*/  MOV R7, 0x1f ;  /* 0x0000001f00077802 */ /* 0x000fe20000000f00 */
[----:B------:R-:W-:Y:S01]  /*0ea0*/  IMAD.MOV.U32 R10, RZ, RZ, -0x1 ;  /* 0xffffffffff0a7424 */ /* 0x000fe200078e00ff */
[----:B------:R-:W-:-:S02]  /*0eb0*/  MOV R2, 0xed0 ;  /* 0x00000ed000027802 */ /* 0x000fc40000000f00 */
[----:B------:R-:W-:Y:S05]  /*0ec0*/  CALL.REL.NOINC `($__internal_90_$__cuda_sm70_shflsync_bfly_p) ;  /* 0x0000002000007944 */ /* 0x000fea0003c00000 */
[----:B-1----:R-:W-:Y:S01]  /*0ed0*/  MOV R4, R7 ;  /* 0x0000000700047202 */ /* 0x002fe20000000f00 */
[----:B0-----:R-:W-:Y:S05]  /*0ee0*/  BRA `(.L_x_6890) ;  /* 0xfffffa6000007947 */ /* 0x001fea000383ffff */
        .weak           $__internal_90_$__cuda_sm70_shflsync_bfly_p
        .type           $__internal_90_$__cuda_sm70_shflsync_bfly_p,@function
        .size           $__internal_90_$__cuda_sm70_shflsync_bfly_p,(.L_x_14972 - $__internal_90_$__cuda_sm70_shflsync_bfly_p)
$__internal_90_$__cuda_sm70_shflsync_bfly_p:
[----:B------:R-:W-:Y:S01]  /*0ef0*/  HFMA2.MMA R3, -RZ, RZ, 0, 0 ;  /* 0x00000000ff037435 */ /* 0x000fe200000001ff */
[----:B------:R-:W-:Y:S04]  /*0f00*/  WARPSYNC R10 ;  /* 0x0000000a00007348 */ /* 0x000fe80003800000 */
[----:B------:R0:W1:Y:S01]  /*0f10*/  SHFL.BFLY PT, R7, R9, R8, R7 ;  /* 0x0c00000809077389 */ /* 0x00006200000e0007 */
[----:B------:R-:W-:Y:S05]  /*0f20*/  RET.REL.NODEC R2 `(_ZN10layer_norm22ln_bwd_finalize_kernelINS_22Kernel_traits_finalizeILj1280Ef13__nv_bfloat16fS2_fjLb0ELj1024ELj4ENS_18Kernel_traits_baseILj1280EfS2_fS2_fjLj1024EEEEELb0ELb0EEEvNS_9BwdParamsE) ;  /* 0xfffff0d002007950 */ /* 0x000fea0003c3ffff */
.L_x_6891:
        /* <DEDUP_REMOVED lines=13> */
.L_x_14972:


//--------------------- .text._ZN10layer_norm13ln_bwd_kernelINS_13Kernel_traitsIf13__nv_bfloat16fS2_fjLj1280ELj1ELj4ELj1ELj16ENS_18Kernel_traits_baseILj1280EfS2_fS2_fjLj128EEEEELb1ELb0ELb1ELb0EEEvNS_9BwdParamsE --------------------------
	.section	.text._ZN10layer_norm13ln_bwd_kernelINS_13Kernel_traitsIf13__nv_bfloat16fS2_fjLj1280ELj1ELj4ELj1ELj16ENS_18Kernel_traits_baseILj1280EfS2_fS2_fjLj128EEEEELb1ELb0ELb1ELb0EEEvNS_9BwdParamsE,"ax",@progbits
	.sectioninfo	@"SHI_REGISTERS=255"
	.align	128
        .global         _ZN10layer_norm13ln_bwd_kernelINS_13Kernel_traitsIf13__nv_bfloat16fS2_fjLj1280ELj1ELj4ELj1ELj16ENS_18Kernel_traits_baseILj1280EfS2_fS2_fjLj128EEEEELb1ELb0ELb1ELb0EEEvNS_9BwdParamsE
        .type           _ZN10layer_norm13ln_bwd_kernelINS_13Kernel_traitsIf13__nv_bfloat16fS2_fjLj1280ELj1ELj4ELj1ELj16ENS_18Kernel_traits_baseILj1280EfS2_fS2_fjLj128EEEEELb1ELb0ELb1ELb0EEEvNS_9BwdParamsE,@function
        .size           _ZN10layer_norm13ln_bwd_kernelINS_13Kernel_traitsIf13__nv_bfloat16fS2_fjLj1280ELj1ELj4ELj1ELj16ENS_18Kernel_traits_baseILj1280EfS2_fS2_fjLj128EEEEELb1ELb0ELb1ELb0EEEvNS_9BwdParamsE,(.L_x_14973 - _ZN10layer_norm13ln_bwd_kernelINS_13Kernel_traitsIf13__nv_bfloat16fS2_fjLj1280ELj1ELj4ELj1ELj16ENS_18Kernel_traits_baseILj1280EfS2_fS2_fjLj128EEEEELb1ELb0ELb1ELb0EEEvNS_9BwdParamsE)
        .other          _ZN10layer_norm13ln_bwd_kernelINS_13Kernel_traitsIf13__nv_bfloat16fS2_fjLj1280ELj1ELj4ELj1ELj16ENS_18Kernel_traits_baseILj1280EfS2_fS2_fjLj128EEEEELb1ELb0ELb1ELb0EEEvNS_9BwdParamsE,@"STO_CUDA_ENTRY STV_DEFAULT"
_ZN10layer_norm13ln_bwd_kernelINS_13Kernel_traitsIf13__nv_bfloat16fS2_fjLj1280ELj1ELj4ELj1ELj16ENS_18Kernel_traits_baseILj1280EfS2_fS2_fjLj128EEEEELb1ELb0ELb1ELb0EEEvNS_9BwdParamsE:
.text._ZN10layer_norm13ln_bwd_kernelINS_13Kernel_traitsIf13__nv_bfloat16fS2_fjLj1280ELj1ELj4ELj1ELj16ENS_18Kernel_traits_baseILj1280EfS2_fS2_fjLj128EEEEELb1ELb0ELb1ELb0EEEvNS_9BwdParamsE:
        /* <DEDUP_REMOVED lines=16> */
[----:B------:R-:W1:Y:S01]  /*0100*/  S2R R14, SR_TID.X ;  /* 0x00000000000e7919 */ /* 0x000e620000002100 */
[----:B------:R-:W-:-:S04]  /*0110*/  MOV R0, c[0x0][0x168] ;  /* 0x00005a0000007a02 */ /* 0x000fc80000000f00 */
[----:B------:R-:W-:-:S04]  /*0120*/  SHF.R.S32.HI R0, RZ, 0x1f, R0 ;  /* 0x0000001fff007819 */ /* 0x000fc80000011400 */
[----:B------:R-:W-:Y:S02]  /*0130*/  LEA.HI R0, R0, c[0x0][0x168], RZ, 0x3 ;  /* 0x00005a0000007a11 */ /* 0x000fe400078f18ff */
[----:B-1----:R-:W-:-:S04]  /*0140*/  LOP3.LUT R3, R14, 0x1f, RZ, 0xc, !PT ;  /* 0x0000001f0e037812 */ /* 0x002fc800078e0cff */
[----:B------:R-:W-:-:S04]  /*0150*/  LEA.HI.SX32 R2, R0, R3, 0x1d ;  /* 0x0000000300027211 */ /* 0x000fc800078feaff */
[C---:B------:R-:W-:Y:S02]  /*0160*/  LOP3.LUT P4, RZ, R2.reuse, 0xffffffe0, RZ, 0xc0, !PT ;  /* 0xffffffe002ff7812 */ /* 0x040fe4000788c0ff */
[C---:B------:R-:W-:Y:S02]  /*0170*/  ISETP.GE.U32.AND P0, PT, R2.reuse, 0x40, PT ;  /* 0x000000400200780c */ /* 0x040fe40003f06070 */
[----:B------:R-:W-:Y:S02]  /*0180*/  ISETP.GE.U32.AND P1, PT, R2, 0x60, PT ;  /* 0x000000600200780c */ /* 0x000fe40003f26070 */
[----:B------:R-:W-:Y:S02]  /*0190*/  LOP3.LUT R6, R14, 0x1f, RZ, 0xc0, !PT ;  /* 0x0000001f0e067812 */ /* 0x000fe400078ec0ff */
[----:B------:R-:W-:-:S05]  /*01a0*/  ISETP.GE.U32.AND P2, PT, R2, 0x80, PT ;  /* 0x000000800200780c */ /* 0x000fca0003f46070 */
[----:B------:R-:W-:Y:S02]  /*01b0*/  @P4 IMAD.MOV.U32 R5, RZ, RZ, 0x20 ;  /* 0x00000020ff054424 */ /* 0x000fe400078e00ff */
[----:B------:R-:W-:Y:S02]  /*01c0*/  @P0 MOV R9, 0x20 ;  /* 0x0000002000090802 */ /* 0x000fe40000000f00 */
[C---:B------:R-:W-:Y:S01]  /*01d0*/  @P4 IMAD.WIDE.U32 R4, R6.reuse, R5, c[0x0][0x1b0] ;  /* 0x00006c0006044625 */ /* 0x040fe200078e0005 */
[----:B------:R-:W-:Y:S02]  /*01e0*/  @P4 LOP3.LUT R6, R6, 0x20, RZ, 0xfc, !PT ;  /* 0x0000002006064812 */ /* 0x000fe400078efcff */
[----:B------:R-:W-:-:S03]  /*01f0*/  @P1 MOV R11, 0x20 ;  /* 0x00000020000b1802 */ /* 0x000fc60000000f00 */
[C---:B------:R-:W-:Y:S01]  /*0200*/  @P0 IMAD.WIDE.U32 R8, R6.reuse, R9, c[0x0][0x1b0] ;  /* 0x00006c0006080625 */ /* 0x040fe200078e0009 */
[----:B------:R-:W-:Y:S01]  /*0210*/  @P0 IADD3 R6, R6, 0x20, RZ ;  /* 0x0000002006060810 */ /* 0x000fe20007ffe0ff */
[----:B------:R-:W-:Y:S02]  /*0220*/  ULDC.64 UR4, c[0x0][0x118] ;  /* 0x0000460000047ab9 */ /* 0x000fe40000000a00 */
[----:B------:R-:W-:Y:S02]  /*0230*/  @P2 IMAD.MOV.U32 R13, RZ, RZ, 0x20 ;  /* 0x00000020ff0d2424 */ /* 0x000fe400078e00ff */
[C---:B------:R-:W-:Y:S01]  /*0240*/  @P1 IMAD.WIDE.U32 R10, R6.reuse, R11, c[0x0][0x1b0] ;  /* 0x00006c00060a1625 */ /* 0x040fe200078e000b */
[----:B------:R-:W-:-:S05]  /*0250*/  @P1 IADD3 R6, R6, 0x20, RZ ;  /* 0x0000002006061810 */ /* 0x000fca0007ffe0ff */
[----:B------:R-:W-:-:S05]  /*0260*/  @P2 IMAD.WIDE.U32 R12, R6, R13, c[0x0][0x1b0] ;  /* 0x00006c00060c2625 */ /* 0x000fca00078e000d */
[----:B------:R0:W5:Y:S04]  /*0270*/  @P2 LDG.E.128 R32, [R12.64+0x10] ;  /* 0x000010040c202981 */ /* 0x000168000c1e1d00 */
[----:B--2---:R-:W2:Y:S04]  /*0280*/  @P0 LDG.E.128 R44, [R8.64] ;  /* 0x00000004082c0981 */ /* 0x004ea8000c1e1d00 */
[----:B---3--:R-:W3:Y:S04]  /*0290*/  @P4 LDG.E.128 R48, [R4.64+0x10] ;  /* 0x0000100404304981 */ /* 0x008ee8000c1e1d00 */
[----:B----4-:R-:W4:Y:S04]  /*02a0*/  @P4 LDG.E.128 R52, [R4.64] ;  /* 0x0000000404344981 */ /* 0x010f28000c1e1d00 */
[----:B------:R-:W4:Y:S04]  /*02b0*/  @P0 LDG.E.128 R28, [R8.64+0x10] ;  /* 0x00001004081c0981 */ /* 0x000f28000c1e1d00 */
[----:B------:R-:W4:Y:S04]  /*02c0*/  @P1 LDG.E.128 R24, [R10.64] ;  /* 0x000000040a181981 */ /* 0x000f28000c1e1d00 */
[----:B------:R-:W4:Y:S04]  /*02d0*/  @P1 LDG.E.128 R20, [R10.64+0x10] ;  /* 0x000010040a141981 */ /* 0x000f28000c1e1d00 */
[----:B------:R-:W4:Y:S04]  /*02e0*/  @P2 LDG.E.128 R16, [R12.64] ;  /* 0x000000040c102981 */ /* 0x000f28000c1e1d00 */
[----:B------:R-:W1:Y:S01]  /*02f0*/  S2R R3, SR_CTAID.X ;  /* 0x0000000000037919 */ /* 0x000e620000002500 */
[----:B------:R-:W-:-:S02]  /*0300*/  ISETP.GE.U32.AND P3, PT, R2, 0xa0, PT ;  /* 0x000000a00200780c */ /* 0x000fc40003f66070 */
[----:B------:R-:W-:Y:S02]  /*0310*/  @P2 IADD3 R6, R6, 0x20, RZ ;  /* 0x0000002006062810 */ /* 0x000fe40007ffe0ff */
[----:B------:R-:W-:-:S09]  /*0320*/  SHF.R.U32.HI R0, RZ, 0x5, R14 ;  /* 0x00000005ff007819 */ /* 0x000fd2000001160e */
[----:B------:R-:W-:-:S05]  /*0330*/  @P3 MOV R7, 0x20 ;  /* 0x0000002000073802 */ /* 0x000fca0000000f00 */
[----:B------:R-:W-:Y:S01]  /*0340*/  @P3 IMAD.WIDE.U32 R6, R6, R7, c[0x0][0x1b0] ;  /* 0x00006c0006063625 */ /* 0x000fe200078e0007 */
[----:B-1----:R-:W-:-:S04]  /*0350*/  LEA R0, R3, R0, 0x2 ;  /* 0x0000000003007211 */ /* 0x002fc800078e10ff */
        /* <DEDUP_REMOVED lines=52> */
[----:B-1----:R-:W-:Y:S01]  /*06a0*/  CS2R R44, SRZ ;  /* 0x00000000002c7805 */ /* 0x002fe2000001ff00 */
[----:B--2---:R-:W-:Y:S01]  /*06b0*/  CS2R R46, SRZ ;  /* 0x00000000002e7805 */ /* 0x004fe2000001ff00 */
[----:B---3--:R-:W-:Y:S01]  /*06c0*/  CS2R R48, SRZ ;  /* 0x0000000000307805 */ /* 0x008fe2000001ff00 */
[----:B0-----:R-:W-:Y:S01]  /*06d0*/  CS2R R50, SRZ ;  /* 0x0000000000327805 */ /* 0x001fe2000001ff00 */
[----:B----4-:R-:W-:Y:S01]  /*06e0*/  CS2R R52, SRZ ;  /* 0x0000000000347805 */ /* 0x010fe2000001ff00 */
[----:B------:R-:W-:Y:S01]  /*06f0*/  CS2R R54, SRZ ;  /* 0x0000000000367805 */ /* 0x000fe2000001ff00 */
[----:B------:R-:W-:Y:S05]  /*0700*/  @P3 BRA `(.L_x_6893) ;  /* 0x00005b6000003947 */ /* 0x000fea0003800000 */
[----:B------:R-:W-:Y:S01]  /*0710*/  HFMA2.MMA R45, -RZ, RZ, 0, 0 ;  /* 0x00000000ff2d7435 */ /* 0x000fe200000001ff */
[----:B------:R-:W-:-:S02]  /*0720*/  IMAD.MOV.U32 R6, RZ, RZ, R0 ;  /* 0x000000ffff067224 */ /* 0x000fc400078e0000 */
.L_x_7005:
[----:B------:R-:W-:-:S05]  /*0730*/  MOV R10, 0x4 ;  /* 0x00000004000a7802 */ /* 0x000fca0000000f00 */
[----:B------:R-:W-:-:S05]  /*0740*/  IMAD.WIDE R4, R6, R10, c[0x0][0x1d8] ;  /* 0x0000760006047625 */ /* 0x000fca00078e020a */
[----:B------:R0:W2:Y:S01]  /*0750*/  LDG.E R0, [R4.64] ;  /* 0x0000000404007981 */ /* 0x0000a2000c1e1900 */
[----:B------:R-:W-:-:S04]  /*0760*/  IMAD.WIDE R168, R6, R10, c[0x0][0x1a8] ;  /* 0x00006a0006a87625 */ /* 0x000fc800078e020a */
[----:B0-----:R-:W-:-:S06]  /*0770*/  IMAD.WIDE R4, R6, R10, c[0x0][0x1a0] ;  /* 0x0000680006047625 */ /* 0x001fcc00078e020a */
[----:B-----5:R0:W5:Y:S04]  /*0780*/  LDG.E R5, [R4.64] ;  /* 0x0000000404057981 */ /* 0x020168000c1e1900 */
[----:B------:R-:W1:Y:S01]  /*0790*/  S2R R170, SR_TID.X ;  /* 0x0000000000aa7919 */ /* 0x000e620000002100 */
[C---:B------:R-:W-:Y:S02]  /*07a0*/  IMAD R7, R6.reuse, c[0x0][0x168], RZ ;  /* 0x00005a0006077a24 */ /* 0x040fe400078e02ff */
[----:B------:R-:W-:Y:S01]  /*07b0*/  IMAD.WIDE R10, R6, R10, c[0x0][0x1d0] ;  /* 0x00007400060a7625 */ /* 0x000fe200078e020a */
[----:B0-----:R0:W5:Y:S02]  /*07c0*/  LDG.E R4, [R168.64] ;  /* 0x00000004a8047981 */ /* 0x001164000c1e1900 */
[----:B------:R-:W-:-:S02]  /*07d0*/  SHF.R.S32.HI R9, RZ, 0x1f, R7 ;  /* 0x0000001fff097819 */ /* 0x000fc40000011407 */
[----:B------:R1:W5:Y:S02]  /*07e0*/  LDG.E R3, [R10.64] ;  /* 0x000000040a037981 */ /* 0x000364000c1e1900 */
        /* <DEDUP_REMOVED lines=19> */
[----:B------:R-:W-:-:S04]  /*0920*/  ISETP.NE.U32.AND P4, PT, RZ, c[0x0][0x218], PT ;  /* 0x00008600ff007a0c */ /* 0x000fc80003f85070 */
[----:B------:R-:W-:Y:S01]  /*0930*/  ISETP.NE.AND.EX P4, PT, RZ, c[0x0][0x21c], PT, P4 ;  /* 0x00008700ff007a0c */ /* 0x000fe20003f85340 */
[----:B------:R-:W-:-:S04]  /*0940*/  IMAD.MOV.U32 R10, RZ, RZ, 0x8 ;  /* 0x00000008ff0a7424 */ /* 0x000fc800078e00ff */
[----:B------:R-:W-:-:S05]  /*0950*/  IMAD.WIDE.U32 R10, R0, R10, c[0x0][0x190] ;  /* 0x00006400000a7625 */ /* 0x000fca00078e000a */
[----:B------:R0:W5:Y:S04]  /*0960*/  LDG.E.64 R182, [R10.64] ;  /* 0x000000040ab67981 */ /* 0x000168000c1e1b00 */
[----:B------:R0:W5:Y:S04]  /*0970*/  @P4 LDG.E.128 R120, [R172.64] ;  /* 0x00000004ac784981 */ /* 0x000168000c1e1d00 */
[----:B------:R0:W5:Y:S01]  /*0980*/  @P4 LDG.E.128 R124, [R172.64+0x10] ;  /* 0x00001004ac7c4981 */ /* 0x000162000c1e1d00 */
[----:B------:R-:W-:Y:S02]  /*0990*/  IADD3 R0, R0, 0x20, RZ ;  /* 0x0000002000007810 */ /* 0x000fe40007ffe0ff */
[----:B------:R-:W-:-:S02]  /*09a0*/  IADD3 R5, R7, 0x20, RZ ;  /* 0x0000002007057810 */ /* 0x000fc40007ffe0ff */
.L_x_6897:
[----:B------:R-:W-:Y:S05]  /*09b0*/  BSYNC B2 ;  /* 0x0000000000027941 */ /* 0x000fea0003800000 */
.L_x_6896:
[----:B------:R-:W-:Y:S01]  /*09c0*/  BSSY B2, `(.L_x_6898) ;  /* 0x000000c000027945 */ /* 0x000fe20003800000 */
[----:B------:R-:W-:Y:S05]  /*09d0*/  @!P0 BRA `(.L_x_6899) ;  /* 0x000000a000008947 */ /* 0x000fea0003800000 */
[----:B------:R-:W-:-:S04]  /*09e0*/  ISETP.NE.U32.AND P4, PT, RZ, c[0x0][0x218], PT ;  /* 0x00008600ff007a0c */ /* 0x000fc80003f85070 */
[----:B------:R-:W-:-:S13]  /*09f0*/  ISETP.NE.AND.EX P4, PT, RZ, c[0x0][0x21c], PT, P4 ;  /* 0x00008700ff007a0c */ /* 0x000fda0003f85340 */
[----:B0-----:R-:W-:-:S05]  /*0a00*/  @P4 IMAD.WIDE.U32 R10, R5, R177, c[0x0][0x218] ;  /* 0x00008600050a4625 */ /* 0x001fca00078e00b1 */
[----:B------:R0:W5:Y:S04]  /*0a10*/  @P4 LDG.E.128 R128, [R10.64] ;  /* 0x000000040a804981 */ /* 0x000168000c1e1d00 */
[----:B------:R0:W5:Y:S02]  /*0a20*/  @P4 LDG.E.128 R132, [R10.64+0x10] ;  /* 0x000010040a844981 */ /* 0x000164000c1e1d00 */
[----:B0-----:R-:W-:-:S10]  /*0a30*/  HFMA2.MMA R10, -RZ, RZ, 0, 4.76837158203125e-07 ;  /* 0x00000008ff0a7435 */ /* 0x001fd400000001ff */
[----:B------:R-:W-:-:S05]  /*0a40*/  IMAD.WIDE.U32 R10, R0, R10, c[0x0][0x190] ;  /* 0x00006400000a7625 */ /* 0x000fca00078e000a */
[----:B------:R0:W5:Y:S01]  /*0a50*/  LDG.E.64 R184, [R10.64] ;  /* 0x000000040ab87981 */ /* 0x000162000c1e1b00 */
[----:B------:R-:W-:Y:S02]  /*0a60*/  IADD3 R0, R0, 0x20, RZ ;  /* 0x0000002000007810 */ /* 0x000fe40007ffe0ff */
[----:B------:R-:W-:Y:S02]  /*0a70*/  IADD3 R5, R5, 0x20, RZ ;  /* 0x0000002005057810 */ /* 0x000fe40007ffe0ff */
.L_x_6899:
[----:B------:R-:W-:Y:S05]  /*0a80*/  BSYNC B2 ;  /* 0x0000000000027941 */ /* 0x000fea0003800000 */
.L_x_6898:
[----:B------:R-:W-:Y:S01]  /*0a90*/  BSSY B2, `(.L_x_6900) ;  /* 0x000000c000027945 */ /* 0x000fe20003800000 */
[----:B------:R-:W-:Y:S05]  /*0aa0*/  @!P1 BRA `(.L_x_6901) ;  /* 0x000000a000009947 */ /* 0x000fea0003800000 */
[----:B------:R-:W-:-:S04]  /*0ab0*/  ISETP.NE.U32.AND P4, PT, RZ, c[0x0][0x218], PT ;  /* 0x00008600ff007a0c */ /* 0x000fc80003f85070 */
[----:B------:R-:W-:-:S13]  /*0ac0*/  ISETP.NE.AND.EX P4, PT, RZ, c[0x0][0x21c], PT, P4 ;  /* 0x00008700ff007a0c */ /* 0x000fda0003f85340 */
[----:B0-----:R-:W-:-:S05]  /*0ad0*/  @P4 IMAD.WIDE.U32 R10, R5, R177, c[0x0][0x218] ;  /* 0x00008600050a4625 */ /* 0x001fca00078e00b1 */
[----:B------:R0:W5:Y:S04]  /*0ae0*/  @P4 LDG.E.128 R136, [R10.64] ;  /* 0x000000040a884981 */ /* 0x000168000c1e1d00 */
[----:B------:R0:W5:Y:S02]  /*0af0*/  @P4 LDG.E.128 R140, [R10.64+0x10] ;  /* 0x000010040a8c4981 */ /* 0x000164000c1e1d00 */
[----:B0-----:R-:W-:-:S05]  /*0b00*/  MOV R10, 0x8 ;  /* 0x00000008000a7802 */ /* 0x001fca0000000f00 */
[----:B------:R-:W-:-:S05]  /*0b10*/  IMAD.WIDE.U32 R10, R0, R10, c[0x0][0x190] ;  /* 0x00006400000a7625 */ /* 0x000fca00078e000a */
[----:B------:R0:W5:Y:S01]  /*0b20*/  LDG.E.64 R186, [R10.64] ;  /* 0x000000040aba7981 */ /* 0x000162000c1e1b00 */
[----:B------:R-:W-:Y:S02]  /*0b30*/  IADD3 R0, R0, 0x20, RZ ;  /* 0x0000002000007810 */ /* 0x000fe40007ffe0ff */
[----:B------:R-:W-:Y:S02]  /*0b40*/  IADD3 R5, R5, 0x20, RZ ;  /* 0x0000002005057810 */ /* 0x000fe40007ffe0ff */
.L_x_6901:
[----:B------:R-:W-:Y:S05]  /*0b50*/  BSYNC B2 ;  /* 0x0000000000027941 */ /* 0x000fea0003800000 */
.L_x_6900:
[----:B------:R-:W-:Y:S01]  /*0b60*/  BSSY B2, `(.L_x_6902) ;  /* 0x000000c000027945 */ /* 0x000fe20003800000 */
[----:B------:R-:W-:Y:S05]  /*0b70*/  @!P2 BRA `(.L_x_6903) ;  /* 0x000000a00000a947 */ /* 0x000fea0003800000 */
[----:B------:R-:W-:-:S04]  /*0b80*/  ISETP.NE.U32.AND P4, PT, RZ, c[0x0][0x218], PT ;  /* 0x00008600ff007a0c */ /* 0x000fc80003f85070 */
[----:B------:R-:W-:-:S13]  /*0b90*/  ISETP.NE.AND.EX P4, PT, RZ, c[0x0][0x21c], PT, P4 ;  /* 0x00008700ff007a0c */ /* 0x000fda0003f85340 */
[----:B0-----:R-:W-:-:S05]  /*0ba0*/  @P4 IMAD.WIDE.U32 R10, R5, R177, c[0x0][0x218] ;  /* 0x00008600050a4625 */ /* 0x001fca00078e00b1 */
[----:B------:R0:W5:Y:S04]  /*0bb0*/  @P4 LDG.E.128 R28, [R10.64] ;  /* 0x000000040a1c4981 */ /* 0x000168000c1e1d00 */
[----:B------:R0:W5:Y:S02]  /*0bc0*/  @P4 LDG.E.128 R24, [R10.64+0x10] ;  /* 0x000010040a184981 */ /* 0x000164000c1e1d00 */
[----:B0-----:R-:W-:-:S04]  /*0bd0*/  IMAD.MOV.U32 R10, RZ, RZ, 0x8 ;  /* 0x00000008ff0a7424 */ /* 0x001fc800078e00ff */
[----:B------:R-:W-:-:S05]  /*0be0*/  IMAD.WIDE.U32 R10, R0, R10, c[0x0][0x190] ;  /* 0x00006400000a7625 */ /* 0x000fca00078e000a */
[----:B------:R0:W5:Y:S01]  /*0bf0*/  LDG.E.64 R188, [R10.64] ;  /* 0x000000040abc7981 */ /* 0x000162000c1e1b00 */
[----:B------:R-:W-:Y:S02]  /*0c00*/  IADD3 R0, R0, 0x20, RZ ;  /* 0x0000002000007810 */ /* 0x000fe40007ffe0ff */
[----:B------:R-:W-:Y:S02]  /*0c10*/  IADD3 R5, R5, 0x20, RZ ;  /* 0x0000002005057810 */ /* 0x000fe40007ffe0ff */
.L_x_6903:
[----:B------:R-:W-:Y:S05]  /*0c20*/  BSYNC B2 ;  /* 0x0000000000027941 */ /* 0x000fea0003800000 */
.L_x_6902:
[----:B------:R-:W-:Y:S01]  /*0c30*/  ISETP.GE.U32.AND P4, PT, R2, 0xa0, PT ;  /* 0x000000a00200780c */ /* 0x000fe20003f86070 */
[----:B0-----:R-:W-:-:S12]  /*0c40*/  CS2R R10, SRZ ;  /* 0x00000000000a7805 */ /* 0x001fd8000001ff00 */
[----:B------:R-:W-:Y:S05]  /*0c50*/  @!P4 BRA `(.L_x_6904) ;  /* 0x00001ea00000c947 */ /* 0x000fea0003800000 */
[----:B------:R-:W-:-:S04]  /*0c60*/  ISETP.NE.U32.AND P4, PT, RZ, c[0x0][0x218], PT ;  /* 0x00008600ff007a0c */ /* 0x000fc80003f85070 */
[----:B------:R-:W-:-:S13]  /*0c70*/  ISETP.NE.AND.EX P4, PT, RZ, c[0x0][0x21c], PT, P4 ;  /* 0x00008700ff007a0c */ /* 0x000fda0003f85340 */
[----:B------:R-:W-:-:S05]  /*0c80*/  @P4 IMAD.WIDE.U32 R168, R5, R177, c[0x0][0x218] ;  /* 0x0000860005a84625 */ /* 0x000fca00078e00b1 */
[----:B------:R0:W5:Y:S04]  /*0c90*/  @P4 LDG.E.128 R148, [R168.64] ;  /* 0x00000004a8944981 */ /* 0x000168000c1e1d00 */
[----:B------:R0:W5:Y:S02]  /*0ca0*/  @P4 LDG.E.128 R152, [R168.64+0x10] ;  /* 0x00001004a8984981 */ /* 0x000164000c1e1d00 */
[----:B0-----:R-:W-:-:S10]  /*0cb0*/  HFMA2.MMA R168, -RZ, RZ, 0, 4.76837158203125e-07 ;  /* 0x00000008ffa87435 */ /* 0x001fd400000001ff */
[----:B------:R-:W-:-:S05]  /*0cc0*/  IMAD.WIDE.U32 R168, R0, R168, c[0x0][0x190] ;  /* 0x0000640000a87625 */ /* 0x000fca00078e00a8 */
[----:B------:R0:W5:Y:S01]  /*0cd0*/  LDG.E.64 R190, [R168.64] ;  /* 0x00000004a8be7981 */ /* 0x000162000c1e1b00 */
[----:B------:R-:W-:Y:S01]  /*0ce0*/  MOV R10, RZ ;  /* 0x000000ff000a7202 */ /* 0x000fe20000000f00 */
[----:B------:R-:W-:Y:S05]  /*0cf0*/  BRA `(.L_x_6904) ;  /* 0x00001e0000007947 */ /* 0x000fea0003800000 */
.L_x_6895:
[----:B0-----:R-:W-:Y:S01]  /*0d00*/  IADD3 R0, R0, -0x1, RZ ;  /* 0xffffffff00007810 */ /* 0x001fe20007ffe0ff */
[----:B------:R-:W0:Y:S01]  /*0d10*/  LDC.U8 R176, c[0x0][0x1f0] ;  /* 0x00007c00ffb07b82 */ /* 0x000e220000000000 */
[----:B-----5:R-:W-:Y:S01]  /*0d20*/  ISETP.GE.AND P4, PT, R3, 0x1, PT ;  /* 0x000000010300780c */ /* 0x020fe20003f86270 */
[----:B------:R-:W-:Y:S01]  /*0d30*/  BSSY B2, `(.L_x_6905) ;  /* 0x000006e000027945 */ /* 0x000fe20003800000 */
[----:B------:R-:W-:Y:S01]  /*0d40*/  LOP3.LUT P5, RZ, R2, 0xffffffe0, RZ, 0xc0, !PT ;  /* 0xffffffe002ff7812 */ /* 0x000fe200078ac0ff */
[----:B------:R-:W-:-:S05]  /*0d50*/  IMAD R0, R0, c[0x0][0x168], RZ ;  /* 0x00005a0000007a24 */ /* 0x000fca00078e02ff */
[----:B------:R-:W-:-:S04]  /*0d60*/  SHF.R.S32.HI R10, RZ, 0x1f, R0 ;  /* 0x0000001fff0a7819 */ /* 0x000fc80000011400 */
[----:B------:R-:W-:Y:S02]  /*0d70*/  LEA.HI R10, R10, R0, RZ, 0x3 ;  /* 0x000000000a0a7211 */ /* 0x000fe400078f18ff */
[----:B------:R-:W-:Y:S02]  /*0d80*/  @P4 IADD3 R0, R3, -0x1, RZ ;  /* 0xffffffff03004810 */ /* 0x000fe40007ffe0ff */
[----:B------:R-:W-:-:S03]  /*0d90*/  LEA.HI.SX32 R180, R10, R11, 0x1d ;  /* 0x0000000b0ab47211 */ /* 0x000fc600078feaff */
[----:B------:R-:W-:-:S05]  /*0da0*/  @P4 IMAD R0, R0, c[0x0][0x168], RZ ;  /* 0x00005a0000004a24 */ /* 0x000fca00078e02ff */
[----:B------:R-:W-:-:S04]  /*0db0*/  @P4 SHF.R.S32.HI R9, RZ, 0x1f, R0 ;  /* 0x0000001fff094819 */ /* 0x000fc80000011400 */
[----:B------:R-:W-:Y:S01]  /*0dc0*/  @P4 LEA.HI R9, R9, R0, RZ, 0x3 ;  /* 0x0000000009094211 */ /* 0x000fe200078f18ff */
[----:B------:R-:W-:-:S03]  /*0dd0*/  IMAD.MOV.U32 R0, RZ, RZ, RZ ;  /* 0x000000ffff007224 */ /* 0x000fc600078e00ff */
[----:B------:R-:W-:Y:S02]  /*0de0*/  @P4 LEA.HI.SX32 R0, R9, R11, 0x1d ;  /* 0x0000000b09004211 */ /* 0x000fe400078feaff */
[----:B------:R-:W-:Y:S01]  /*0df0*/  CS2R R10, SRZ ;  /* 0x00000000000a7805 */ /* 0x000fe2000001ff00 */
[----:B------:R-:W-:Y:S01]  /*0e00*/  MOV R9, R7 ;  /* 0x0000000700097202 */ /* 0x000fe20000000f00 */
[----:B------:R-:W-:Y:S05]  /*0e10*/  @!P5 BRA `(.L_x_6906) ;  /* 0x000005f00000d947 */ /* 0x000fea0003800000 */
[----:B0-----:R-:W-:Y:S01]  /*0e20*/  IMAD.WIDE.U32 R12, R7, R177, c[0x0][0x188] ;  /* 0x00006200070c7625 */ /* 0x001fe200078e00b1 */
[----:B------:R-:W-:Y:S01]  /*0e30*/  HFMA2.MMA R168, -RZ, RZ, 0, 9.5367431640625e-07 ;  /* 0x00000010ffa87435 */ /* 0x000fe200000001ff */
[----:B------:R-:W2:Y:S04]  /*0e40*/  LDL R252, [R1+0x7c] ;  /* 0x00007c0001fc7983 */ /* 0x000ea80000100800 */
[----:B------:R0:W3:Y:S04]  /*0e50*/  LDG.E.128 R8, [R12.64] ;  /* 0x000000040c087981 */ /* 0x0000e8000c1e1d00 */
[----:B------:R-:W4:Y:S01]  /*0e60*/  LDL R179, [R1+0x80] ;  /* 0x0000800001b37983 */ /* 0x000f220000100800 */
[----:B------:R-:W-:-:S03]  /*0e70*/  IMAD.WIDE.U32 R168, R180, R168, c[0x0][0x208] ;  /* 0x00008200b4a87625 */ /* 0x000fc600078e00a8 */
[----:B------:R-:W2:Y:S04]  /*0e80*/  LDL R251, [R1+0x68] ;  /* 0x0000680001fb7983 */ /* 0x000ea80000100800 */
[----:B0-----:R-:W2:Y:S04]  /*0e90*/  LDG.E.128 R12, [R12.64+0x10] ;  /* 0x000010040c0c7981 */ /* 0x001ea8000c1e1d00 */
[----:B------:R-:W4:Y:S01]  /*0ea0*/  LDG.E.128 R168, [R168.64] ;  /* 0x00000004a8a87981 */ /* 0x000f22000c1e1d00 */
[----:B------:R-:W-:-:S03]  /*0eb0*/  ISETP.NE.U32.AND P4, PT, RZ, c[0x0][0x218], PT ;  /* 0x00008600ff007a0c */ /* 0x000fc60003f85070 */
[----:B------:R-:W4:Y:S01]  /*0ec0*/  LDL R178, [R1+0x6c] ;  /* 0x00006c0001b27983 */ /* 0x000f220000100800 */
[----:B------:R-:W-:-:S13]  /*0ed0*/  ISETP.NE.AND.EX P4, PT, RZ, c[0x0][0x21c], PT, P4 ;  /* 0x00008700ff007a0c */ /* 0x000fda0003f85340 */
[----:B------:R0:W5:Y:S04]  /*0ee0*/  @P4 LDG.E.128 R120, [R172.64] ;  /* 0x00000004ac784981 */ /* 0x000168000c1e1d00 */
[----:B------:R0:W5:Y:S01]  /*0ef0*/  @P4 LDG.E.128 R124, [R172.64+0x10] ;  /* 0x00001004ac7c4981 */ /* 0x000162000c1e1d00 */
[----:B------:R-:W-:Y:S01]  /*0f00*/  ISETP.NE.AND P4, PT, R176, RZ, PT ;  /* 0x000000ffb000720c */ /* 0x000fe20003f85270 */
[----:B0-----:R-:W-:-:S04]  /*0f10*/  IMAD.MOV.U32 R172, RZ, RZ, 0x8 ;  /* 0x00000008ffac7424 */ /* 0x001fc800078e00ff */
[----:B------:R-:W-:-:S05]  /*0f20*/  IMAD.WIDE.U32 R172, R0, R172, c[0x0][0x190] ;  /* 0x0000640000ac7625 */ /* 0x000fca00078e00ac */
[----:B------:R0:W5:Y:S02]  /*0f30*/  LDG.E.64 R182, [R172.64] ;  /* 0x00000004acb67981 */ /* 0x000164000c1e1b00 */
[----:B0-----:R-:W-:-:S05]  /*0f40*/  FSEL R172, R5, RZ, !P4 ;  /* 0x000000ff05ac7208 */ /* 0x001fca0006000000 */
[C---:B---3--:R-:W-:Y:S02]  /*0f50*/  FADD.FTZ R10, -R172.reuse, R10 ;  /* 0x0000000aac0a7221 */ /* 0x048fe40000010100 */
[----:B------:R-:W-:Y:S02]  /*0f60*/  FADD.FTZ R173, -R172, R9 ;  /* 0x00000009acad7221 */ /* 0x000fe40000010100 */
[C---:B------:R-:W-:Y:S02]  /*0f70*/  FMUL.FTZ R216, R4.reuse, R10 ;  /* 0x0000000a04d87220 */ /* 0x040fe40000410000 */
[----:B------:R-:W3:Y:S01]  /*0f80*/  LDL R10, [R1+0x78] ;  /* 0x00007800010a7983 */ /* 0x000ee20000100800 */
[----:B------:R-:W-:-:S03]  /*0f90*/  FMUL.FTZ R219, R4, R173 ;  /* 0x000000ad04db7220 */ /* 0x000fc60000410000 */
[----:B------:R-:W3:Y:S01]  /*0fa0*/  LDL R173, [R1+0x84] ;  /* 0x0000840001ad7983 */ /* 0x000ee20000100800 */
[C---:B--2---:R-:W-:Y:S02]  /*0fb0*/  FADD.FTZ R9, -R172.reuse, R12 ;  /* 0x0000000cac097221 */ /* 0x044fe40000010100 */
[C---:B------:R-:W-:Y:S02]  /*0fc0*/  FADD.FTZ R12, -R172.reuse, R13 ;  /* 0x0000000dac0c7221 */ /* 0x040fe40000010100 */
[C---:B------:R-:W-:Y:S02]  /*0fd0*/  FADD.FTZ R13, -R172.reuse, R14 ;  /* 0x0000000eac0d7221 */ /* 0x040fe40000010100 */
[C---:B------:R-:W-:Y:S01]  /*0fe0*/  FADD.FTZ R14, -R172.reuse, R15 ;  /* 0x0000000fac0e7221 */ /* 0x040fe20000010100 */
[----:B----4-:R-:W-:Y:S01]  /*0ff0*/  PRMT R15, RZ, 0x5410, R168 ;  /* 0x00005410ff0f7816 */ /* 0x010fe200000000a8 */
[C---:B------:R-:W-:Y:S01]  /*1000*/  FADD.FTZ R8, -R172.reuse, R8 ;  /* 0x00000008ac087221 */ /* 0x040fe20000010100 */
[----:B------:R-:W-:Y:S01]  /*1010*/  PRMT R168, RZ, 0x7610, R168 ;  /* 0x00007610ffa87816 */ /* 0x000fe200000000a8 */
[----:B------:R-:W-:Y:S01]  /*1020*/  FADD.FTZ R11, -R172, R11 ;  /* 0x0000000bac0b7221 */ /* 0x000fe20000010100 */
[----:B------:R-:W-:-:S03]  /*1030*/  PRMT R172, RZ, 0x5410, R169 ;  /* 0x00005410ffac7816 */ /* 0x000fc600000000a9 */
[----:B------:R-:W-:Y:S02]  /*1040*/  FMUL.FTZ R252, R252, R168 ;  /* 0x000000a8fcfc7220 */ /* 0x000fe40000410000 */
[-C--:B------:R-:W-:Y:S02]  /*1050*/  FMUL.FTZ R179, R179, R172.reuse ;  /* 0x000000acb3b37220 */ /* 0x080fe40000410000 */
[----:B------:R-:W-:Y:S01]  /*1060*/  FFMA.FTZ R46, R216, R172, R46 ;  /* 0x000000acd82e7223 */ /* 0x000fe2000001002e */
[----:B------:R-:W-:Y:S01]  /*1070*/  STL [R1+0x10], R252 ;  /* 0x000010fc01007387 */ /* 0x000fe20000100800 */
[----:B------:R-:W-:-:S03]  /*1080*/  FADD.FTZ R82, R82, R172 ;  /* 0x000000ac52527221 */ /* 0x000fc60000010000 */
[----:B------:R-:W-:Y:S01]  /*1090*/  STL [R1+0xc], R179 ;  /* 0x00000cb301007387 */ /* 0x000fe20000100800 */
[----:B------:R-:W-:-:S03]  /*10a0*/  FFMA.FTZ R45, R219, R168, R45 ;  /* 0x000000a8db2d7223 */ /* 0x000fc6000001002d */
[----:B------:R-:W2:Y:S01]  /*10b0*/  LDL R172, [R1+0x70] ;  /* 0x0000700001ac7983 */ /* 0x000ea20000100800 */
[----:B------:R-:W-:-:S03]  /*10c0*/  FADD.FTZ R81, R81, R168 ;  /* 0x000000a851517221 */ /* 0x000fc60000010000 */
[----:B------:R-:W4:Y:S01]  /*10d0*/  LDL R168, [R1+0x74] ;  /* 0x0000740001a87983 */ /* 0x000f220000100800 */
[----:B------:R-:W-:Y:S01]  /*10e0*/  FMUL.FTZ R8, R4, R8 ;  /* 0x0000000804087220 */ /* 0x000fe20000410000 */
[----:B------:R-:W-:Y:S01]  /*10f0*/  PRMT R169, RZ, 0x7610, R169 ;  /* 0x00007610ffa97816 */ /* 0x000fe200000000a9 */
[----:B------:R-:W-:Y:S02]  /*1100*/  FADD.FTZ R80, R80, R15 ;  /* 0x0000000f50507221 */ /* 0x000fe40000010000 */
[----:B------:R-:W-:Y:S01]  /*1110*/  FFMA.FTZ R44, R8, R15, R44 ;  /* 0x0000000f082c7223 */ /* 0x000fe2000001002c */
[--C-:B------:R-:W-:Y:S01]  /*1120*/  PRMT R174, RZ, 0x5410, R170.reuse ;  /* 0x00005410ffae7816 */ /* 0x100fe200000000aa */
[C---:B------:R-:W-:Y:S01]  /*1130*/  FMUL.FTZ R215, R4.reuse, R11 ;  /* 0x0000000b04d77220 */ /* 0x040fe20000410000 */
[----:B------:R-:W-:Y:S01]  /*1140*/  PRMT R170, RZ, 0x7610, R170 ;  /* 0x00007610ffaa7816 */ /* 0x000fe200000000aa */
[----:B------:R-:W-:Y:S02]  /*1150*/  FMUL.FTZ R214, R4, R9 ;  /* 0x0000000904d67220 */ /* 0x000fe40000410000 */
[----:B------:R-:W-:-:S02]  /*1160*/  FFMA.FTZ R47, R215, R169, R47 ;  /* 0x000000a9d72f7223 */ /* 0x000fc4000001002f */
[----:B------:R-:W-:Y:S01]  /*1170*/  FADD.FTZ R83, R83, R169 ;  /* 0x000000a953537221 */ /* 0x000fe20000010000 */
[--C-:B------:R-:W-:Y:S01]  /*1180*/  PRMT R175, RZ, 0x5410, R171.reuse ;  /* 0x00005410ffaf7816 */ /* 0x100fe200000000ab */
[C---:B------:R-:W-:Y:S01]  /*1190*/  FMUL.FTZ R12, R4.reuse, R12 ;  /* 0x0000000c040c7220 */ /* 0x040fe20000410000 */
[----:B------:R-:W-:Y:S01]  /*11a0*/  PRMT R171, RZ, 0x7610, R171 ;  /* 0x00007610ffab7816 */ /* 0x000fe200000000ab */
[C---:B------:R-:W-:Y:S02]  /*11b0*/  FMUL.FTZ R13, R4.reuse, R13 ;  /* 0x0000000d040d7220 */ /* 0x040fe40000410000 */
[----:B------:R-:W-:Y:S01]  /*11c0*/  FMUL.FTZ R14, R4, R14 ;  /* 0x0000000e040e7220 */ /* 0x000fe20000410000 */
[----:B------:R-:W-:Y:S01]  /*11d0*/  IADD3 R180, R180, 0x20, RZ ;  /* 0x00000020b4b47810 */ /* 0x000fe20007ffe0ff */
[----:B------:R-:W-:Y:S01]  /*11e0*/  FADD.FTZ R84, R84, R174 ;  /* 0x000000ae54547221 */ /* 0x000fe20000010000 */
[----:B------:R-:W-:Y:S01]  /*11f0*/  IADD3 R0, R0, 0x20, RZ ;  /* 0x0000002000007810 */ /* 0x000fe20007ffe0ff */
[----:B------:R-:W-:-:S02]  /*1200*/  FFMA.FTZ R48, R214, R174, R48 ;  /* 0x000000aed6307223 */ /* 0x000fc40000010030 */
[----:B------:R-:W-:Y:S02]  /*1210*/  FADD.FTZ R85, R85, R170 ;  /* 0x000000aa55557221 */ /* 0x000fe40000010000 */
[----:B------:R-:W-:Y:S02]  /*1220*/  FFMA.FTZ R49, R12, R170, R49 ;  /* 0x000000aa0c317223 */ /* 0x000fe40000010031 */
[----:B------:R-:W-:Y:S02]  /*1230*/  FADD.FTZ R86, R86, R175 ;  /* 0x000000af56567221 */ /* 0x000fe40000010000 */
[----:B------:R-:W-:Y:S02]  /*1240*/  FFMA.FTZ R50, R13, R175, R50 ;  /* 0x000000af0d327223 */ /* 0x000fe40000010032 */
[----:B------:R-:W-:Y:S02]  /*1250*/  FADD.FTZ R87, R87, R171 ;  /* 0x000000ab57577221 */ /* 0x000fe40000010000 */
[----:B------:R-:W-:-:S02]  /*1260*/  FFMA.FTZ R51, R14, R171, R51 ;  /* 0x000000ab0e337223 */ /* 0x000fc40000010033 */
[----:B---3--:R-:W-:-:S04]  /*1270*/  FMUL.FTZ R15, R10, R15 ;  /* 0x0000000f0a0f7220 */ /* 0x008fc80000410000 */
[----:B------:R-:W-:Y:S02]  /*1280*/  FADD.FTZ R9, RZ, R15 ;  /* 0x0000000fff097221 */ /* 0x000fe40000010000 */
[----:B------:R-:W-:Y:S02]  /*1290*/  FFMA.FTZ R10, R8, R15, RZ ;  /* 0x0000000f080a7223 */ /* 0x000fe400000100ff */
[----:B------:R-:W-:Y:S02]  /*12a0*/  FMUL.FTZ R11, R173, R169 ;  /* 0x000000a9ad0b7220 */ /* 0x000fe40000410000 */
[----:B------:R-:W-:Y:S02]  /*12b0*/  FMUL.FTZ R173, R251, R174 ;  /* 0x000000aefbad7220 */ /* 0x000fe40000410000 */
[----:B------:R-:W-:Y:S02]  /*12c0*/  FMUL.FTZ R169, R178, R170 ;  /* 0x000000aab2a97220 */ /* 0x000fe40000410000 */
[----:B------:R-:W-:-:S02]  /*12d0*/  FADD.FTZ R9, R9, R252 ;  /* 0x000000fc09097221 */ /* 0x000fc40000010000 */
[----:B------:R-:W-:Y:S01]  /*12e0*/  FFMA.FTZ R10, R219, R252, R10 ;  /* 0x000000fcdb0a7223 */ /* 0x000fe2000001000a */
[----:B------:R0:W-:Y:S01]  /*12f0*/  STL [R1+0x8], R11 ;  /* 0x0000080b01007387 */ /* 0x0001e20000100800 */
[----:B------:R-:W-:Y:S02]  /*1300*/  FADD.FTZ R9, R9, R179 ;  /* 0x000000b309097221 */ /* 0x000fe40000010000 */
[----:B------:R-:W-:Y:S01]  /*1310*/  FFMA.FTZ R10, R216, R179, R10 ;  /* 0x000000b3d80a7223 */ /* 0x000fe2000001000a */
[----:B------:R1:W-:Y:S04]  /*1320*/  STL [R1+0x4], R173 ;  /* 0x000004ad01007387 */ /* 0x0003e80000100800 */
[----:B------:R1:W-:Y:S01]  /*1330*/  STL [R1], R169 ;  /* 0x000000a901007387 */ /* 0x0003e20000100800 */
[----:B------:R-:W-:-:S02]  /*1340*/  FADD.FTZ R9, R9, R11 ;  /* 0x0000000b09097221 */ /* 0x000fc40000010000 */
[----:B------:R-:W-:Y:S02]  /*1350*/  FFMA.FTZ R10, R215, R11, R10 ;  /* 0x0000000bd70a7223 */ /* 0x000fe4000001000a */
[----:B0-----:R-:W-:Y:S02]  /*1360*/  FADD.FTZ R11, R9, R173 ;  /* 0x000000ad090b7221 */ /* 0x001fe40000010000 */
[----:B------:R-:W-:Y:S02]  /*1370*/  FFMA.FTZ R10, R214, R173, R10 ;  /* 0x000000add60a7223 */ /* 0x000fe4000001000a */
[----:B--2---:R-:W-:Y:S02]  /*1380*/  FMUL.FTZ R252, R172, R175 ;  /* 0x000000afacfc7220 */ /* 0x004fe40000410000 */
[----:B------:R-:W-:Y:S02]  /*1390*/  FADD.FTZ R11, R11, R169 ;  /* 0x000000a90b0b7221 */ /* 0x000fe40000010000 */
[----:B------:R-:W-:-:S02]  /*13a0*/  FFMA.FTZ R10, R12, R169, R10 ;  /* 0x000000a90c0a7223 */ /* 0x000fc4000001000a */
[----:B----4-:R-:W-:Y:S02]  /*13b0*/  FMUL.FTZ R251, R168, R171 ;  /* 0x000000aba8fb7220 */ /* 0x010fe40000410000 */
[----:B------:R-:W-:Y:S02]  /*13c0*/  FADD.FTZ R11, R11, R252 ;  /* 0x000000fc0b0b7221 */ /* 0x000fe40000010000 */
[----:B------:R-:W-:Y:S01]  /*13d0*/  FFMA.FTZ R10, R13, R252, R10 ;  /* 0x000000fc0d0a7223 */ /* 0x000fe2000001000a */
[----:B------:R-:W-:Y:S01]  /*13e0*/  IADD3 R9, R7, 0x20, RZ ;  /* 0x0000002007097810 */ /* 0x000fe20007ffe0ff */
[----:B------:R-:W-:Y:S02]  /*13f0*/  FADD.FTZ R11, R11, R251 ;  /* 0x000000fb0b0b7221 */ /* 0x000fe40000010000 */
[----:B------:R-:W-:Y:S02]  /*1400*/  FFMA.FTZ R10, R14, R251, R10 ;  /* 0x000000fb0e0a7223 */ /* 0x000fe4000001000a */
.L_x_6906:
[----:B01----:R-:W-:Y:S05]  /*1410*/  BSYNC B2 ;  /* 0x0000000000027941 */ /* 0x003fea0003800000 */
.L_x_6905:
[----:B------:R-:W-:Y:S01]  /*1420*/  BSSY B2, `(.L_x_6907) ;  /* 0x000005d000027945 */ /* 0x000fe20003800000 */
[----:B------:R-:W-:Y:S05]  /*1430*/  @!P0 BRA `(.L_x_6908) ;  /* 0x000005b000008947 */ /* 0x000fea0003800000 */
[----:B------:R-:W-:Y:S01]  /*1440*/  MOV R168, 0x10 ;  /* 0x0000001000a87802 */ /* 0x000fe20000000f00 */
[----:B------:R-:W-:Y:S01]  /*1450*/  IMAD.WIDE.U32 R20, R9, R177, c[0x0][0x188] ;  /* 0x0000620009147625 */ /* 0x000fe200078e00b1 */
[----:B------:R-:W2:Y:S03]  /*1460*/  LDL R246, [R1+0x58] ;  /* 0x0000580001f67983 */ /* 0x000ea60000100800 */
[----:B------:R-:W-:Y:S01]  /*1470*/  IMAD.WIDE.U32 R168, R180, R168, c[0x0][0x208] ;  /* 0x00008200b4a87625 */ /* 0x000fe200078e00a8 */
[----:B------:R0:W3:Y:S01]  /*1480*/  LDG.E.128 R16, [R20.64] ;  /* 0x0000000414107981 */ /* 0x0000e2000c1e1d00 */
[----:B------:R-:W-:-:S03]  /*1490*/  ISETP.NE.U32.AND P4, PT, RZ, c[0x0][0x218], PT ;  /* 0x00008600ff007a0c */ /* 0x000fc60003f85070 */
[----:B------:R-:W4:Y:S04]  /*14a0*/  LDL R245, [R1+0x5c] ;  /* 0x00005c0001f57983 */ /* 0x000f280000100800 */
[----:B------:R-:W2:Y:S04]  /*14b0*/  LDG.E.128 R168, [R168.64] ;  /* 0x00000004a8a87981 */ /* 0x000ea8000c1e1d00 */
[----:B0-----:R-:W4:Y:S04]  /*14c0*/  LDG.E.128 R20, [R20.64+0x10] ;  /* 0x0000100414147981 */ /* 0x001f28000c1e1d00 */
[----:B------:R-:W4:Y:S01]  /*14d0*/  LDL R244, [R1+0x60] ;  /* 0x0000600001f47983 */ /* 0x000f220000100800 */
[----:B------:R-:W-:-:S03]  /*14e0*/  ISETP.NE.AND.EX P4, PT, RZ, c[0x0][0x21c], PT, P4 ;  /* 0x00008700ff007a0c */ /* 0x000fc60003f85340 */
[----:B------:R-:W4:Y:S04]  /*14f0*/  LDL R243, [R1+0x64] ;  /* 0x0000640001f37983 */ /* 0x000f280000100800 */
[----:B------:R-:W4:Y:S04]  /*1500*/  LDL R179, [R1+0x48] ;  /* 0x0000480001b37983 */ /* 0x000f280000100800 */
[----:B------:R-:W4:Y:S02]  /*1510*/  LDL R178, [R1+0x4c] ;  /* 0x00004c0001b27983 */ /* 0x000f240000100800 */
[----:B------:R-:W-:-:S02]  /*1520*/  @P4 IMAD.WIDE.U32 R172, R9, R177, c[0x0][0x218] ;  /* 0x0000860009ac4625 */ /* 0x000fc400078e00b1 */
[----:B------:R-:W4:Y:S04]  /*1530*/  LDL R177, [R1+0x50] ;  /* 0x0000500001b17983 */ /* 0x000f280000100800 */
[----:B------:R0:W5:Y:S04]  /*1540*/  @P4 LDG.E.128 R128, [R172.64] ;  /* 0x00000004ac804981 */ /* 0x000168000c1e1d00 */
[----:B------:R0:W5:Y:S01]  /*1550*/  @P4 LDG.E.128 R132, [R172.64+0x10] ;  /* 0x00001004ac844981 */ /* 0x000162000c1e1d00 */
[----:B------:R-:W-:-:S03]  /*1560*/  ISETP.NE.AND P4, PT, R176, RZ, PT ;  /* 0x000000ffb000720c */ /* 0x000fc60003f85270 */
[----:B------:R-:W4:Y:S01]  /*1570*/  LDL R176, [R1+0x54] ;  /* 0x0000540001b07983 */ /* 0x000f220000100800 */
[----:B0-----:R-:W-:-:S10]  /*1580*/  HFMA2.MMA R172, -RZ, RZ, 0, 4.76837158203125e-07 ;  /* 0x00000008ffac7435 */ /* 0x001fd400000001ff */
[----:B------:R-:W-:-:S05]  /*1590*/  IMAD.WIDE.U32 R172, R0, R172, c[0x0][0x190] ;  /* 0x0000640000ac7625 */ /* 0x000fca00078e00ac */
[----:B------:R0:W5:Y:S02]  /*15a0*/  LDG.E.64 R184, [R172.64] ;  /* 0x00000004acb87981 */ /* 0x000164000c1e1b00 */
[----:B0-----:R-:W-:Y:S02]  /*15b0*/  FSEL R172, R5, RZ, !P4 ;  /* 0x000000ff05ac7208 */ /* 0x001fe40006000000 */
[----:B------:R-:W-:Y:S02]  /*15c0*/  IADD3 R180, R180, 0x20, RZ ;  /* 0x00000020b4b47810 */ /* 0x000fe40007ffe0ff */
[----:B------:R-:W-:Y:S02]  /*15d0*/  IADD3 R0, R0, 0x20, RZ ;  /* 0x0000002000007810 */ /* 0x000fe40007ffe0ff */
[----:B------:R-:W-:Y:S01]  /*15e0*/  IADD3 R9, R9, 0x20, RZ ;  /* 0x0000002009097810 */ /* 0x000fe20007ffe0ff */
[C---:B---3--:R-:W-:Y:S02]  /*15f0*/  FADD.FTZ R18, -R172.reuse, R18 ;  /* 0x00000012ac127221 */ /* 0x048fe40000010100 */
[----:B------:R-:W-:-:S02]  /*1600*/  FADD.FTZ R16, -R172, R16 ;  /* 0x00000010ac107221 */ /* 0x000fc40000010100 */
[C---:B------:R-:W-:Y:S01]  /*1610*/  FADD.FTZ R17, -R172.reuse, R17 ;  /* 0x00000011ac117221 */ /* 0x040fe20000010100 */
[--C-:B--2---:R-:W-:Y:S01]  /*1620*/  PRMT R174, RZ, 0x5410, R168.reuse ;  /* 0x00005410ffae7816 */ /* 0x104fe200000000a8 */
[C---:B------:R-:W-:Y:S01]  /*1630*/  FADD.FTZ R19, -R172.reuse, R19 ;  /* 0x00000013ac137221 */ /* 0x040fe20000010100 */
[----:B------:R-:W-:Y:S01]  /*1640*/  PRMT R175, RZ, 0x7610, R168 ;  /* 0x00007610ffaf7816 */ /* 0x000fe200000000a8 */
[C---:B----4-:R-:W-:Y:S02]  /*1650*/  FADD.FTZ R20, -R172.reuse, R20 ;  /* 0x00000014ac147221 */ /* 0x050fe40000010100 */
[C---:B------:R-:W-:Y:S02]  /*1660*/  FADD.FTZ R21, -R172.reuse, R21 ;  /* 0x00000015ac157221 */ /* 0x040fe40000010100 */
[C---:B------:R-:W-:Y:S02]  /*1670*/  FADD.FTZ R22, -R172.reuse, R22 ;  /* 0x00000016ac167221 */ /* 0x040fe40000010100 */
[----:B------:R-:W-:Y:S01]  /*1680*/  FADD.FTZ R23, -R172, R23 ;  /* 0x00000017ac177221 */ /* 0x000fe20000010100 */
[----:B------:R-:W-:Y:S01]  /*1690*/  PRMT R172, RZ, 0x5410, R169 ;  /* 0x00005410ffac7816 */ /* 0x000fe200000000a9 */
[----:B------:R-:W-:-:S02]  /*16a0*/  FMUL.FTZ R18, R4, R18 ;  /* 0x0000001204127220 */ /* 0x000fc40000410000 */
[----:B------:R-:W-:Y:S02]  /*16b0*/  FMUL.FTZ R250, R246, R174 ;  /* 0x000000aef6fa7220 */ /* 0x000fe40000410000 */
[----:B------:R-:W-:Y:S02]  /*16c0*/  FMUL.FTZ R16, R4, R16 ;  /* 0x0000001004107220 */ /* 0x000fe40000410000 */
[----:B------:R-:W-:Y:S02]  /*16d0*/  FMUL.FTZ R249, R245, R175 ;  /* 0x000000aff5f97220 */ /* 0x000fe40000410000 */
[-C--:B------:R-:W-:Y:S02]  /*16e0*/  FFMA.FTZ R54, R18, R172.reuse, R54 ;  /* 0x000000ac12367223 */ /* 0x080fe40000010036 */
[----:B------:R-:W-:Y:S02]  /*16f0*/  FADD.FTZ R90, R90, R172 ;  /* 0x000000ac5a5a7221 */ /* 0x000fe40000010000 */
[----:B------:R-:W-:-:S02]  /*1700*/  FMUL.FTZ R248, R244, R172 ;  /* 0x000000acf4f87220 */ /* 0x000fc40000410000 */
[----:B------:R-:W-:Y:S02]  /*1710*/  FADD.FTZ R11, R11, R250 ;  /* 0x000000fa0b0b7221 */ /* 0x000fe40000010000 */
[----:B------:R-:W-:Y:S02]  /*1720*/  FMUL.FTZ R17, R4, R17 ;  /* 0x0000001104117220 */ /* 0x000fe40000410000 */
[----:B------:R-:W-:Y:S01]  /*1730*/  FFMA.FTZ R172, R16, R250, R10 ;  /* 0x000000fa10ac7223 */ /* 0x000fe2000001000a */
[----:B------:R-:W-:Y:S01]  /*1740*/  PRMT R173, RZ, 0x7610, R169 ;  /* 0x00007610ffad7816 */ /* 0x000fe200000000a9 */
        /* <DEDUP_REMOVED lines=11> */
[----:B------:R-:W-:Y:S01]  /*1800*/  FFMA.FTZ R11, R19, R247, R11 ;  /* 0x000000f7130b7223 */ /* 0x000fe2000001000b */
[----:B------:R-:W-:Y:S01]  /*1810*/  PRMT R168, RZ, 0x5410, R171 ;  /* 0x00005410ffa87816 */ /* 0x000fe200000000ab */
[----:B------:R-:W-:Y:S02]  /*1820*/  FMUL.FTZ R245, R178, R170 ;  /* 0x000000aab2f57220 */ /* 0x000fe40000410000 */
[----:B------:R-:W-:Y:S02]  /*1830*/  FADD.FTZ R10, R10, R246 ;  /* 0x000000f60a0a7221 */ /* 0x000fe40000010000 */
[----:B------:R-:W-:Y:S02]  /*1840*/  FMUL.FTZ R21, R4, R21 ;  /* 0x0000001504157220 */ /* 0x000fe40000410000 */
[----:B------:R-:W-:Y:S01]  /*1850*/  FFMA.FTZ R11, R20, R246, R11 ;  /* 0x000000f6140b7223 */ /* 0x000fe2000001000b */
[----:B------:R-:W-:Y:S01]  /*1860*/  PRMT R171, RZ, 0x7610, R171 ;  /* 0x00007610ffab7816 */ /* 0x000fe200000000ab */
[----:B------:R-:W-:-:S02]  /*1870*/  FMUL.FTZ R22, R4, R22 ;  /* 0x0000001604167220 */ /* 0x000fc40000410000 */
[-C--:B------:R-:W-:Y:S02]  /*1880*/  FMUL.FTZ R244, R177, R168.reuse ;  /* 0x000000a8b1f47220 */ /* 0x080fe40000410000 */
[----:B------:R-:W-:Y:S02]  /*1890*/  FADD.FTZ R10, R10, R245 ;  /* 0x000000f50a0a7221 */ /* 0x000fe40000010000 */
[----:B------:R-:W-:Y:S02]  /*18a0*/  FFMA.FTZ R11, R21, R245, R11 ;  /* 0x000000f5150b7223 */ /* 0x000fe4000001000b */
        /* <DEDUP_REMOVED lines=18> */
[C---:B------:R-:W-:Y:S02]  /*19d0*/  FFMA.FTZ R59, R23.reuse, R171, R59 ;  /* 0x000000ab173b7223 */ /* 0x040fe4000001003b */
[----:B------:R-:W-:Y:S02]  /*19e0*/  FFMA.FTZ R10, R23, R243, R168 ;  /* 0x000000f3170a7223 */ /* 0x000fe400000100a8 */
.L_x_6908:
[----:B------:R-:W-:Y:S05]  /*19f0*/  BSYNC B2 ;  /* 0x0000000000027941 */ /* 0x000fea0003800000 */
.L_x_6907:
[----:B------:R-:W-:Y:S01]  /*1a00*/  BSSY B2, `(.L_x_6909) ;  /* 0x000005f000027945 */ /* 0x000fe20003800000 */
[----:B------:R-:W-:Y:S05]  /*1a10*/  @!P1 BRA `(.L_x_6910) ;  /* 0x000005d000009947 */ /* 0x000fea0003800000 */
[----:B------:R-:W-:Y:S01]  /*1a20*/  IMAD.MOV.U32 R235, RZ, RZ, 0x20 ;  /* 0x00000020ffeb7424 */ /* 0x000fe200078e00ff */
[----:B------:R-:W-:Y:S01]  /*1a30*/  MOV R176, 0x10 ;  /* 0x0000001000b07802 */ /* 0x000fe20000000f00 */
[----:B------:R-:W2:Y:S02]  /*1a40*/  LDL R242, [R1+0x38] ;  /* 0x0000380001f27983 */ /* 0x000ea40000100800 */
[----:B------:R-:W-:Y:S01]  /*1a50*/  IMAD.WIDE.U32 R172, R9, R235, c[0x0][0x188] ;  /* 0x0000620009ac7625 */ /* 0x000fe200078e00eb */
[----:B------:R-:W-:Y:S01]  /*1a60*/  ISETP.NE.U32.AND P4, PT, RZ, c[0x0][0x218], PT ;  /* 0x00008600ff007a0c */ /* 0x000fe20003f85070 */
[----:B------:R-:W3:Y:S02]  /*1a70*/  LDL R241, [R1+0x3c] ;  /* 0x00003c0001f17983 */ /* 0x000ee40000100800 */
[----:B------:R-:W-:-:S02]  /*1a80*/  IMAD.WIDE.U32 R176, R180, R176, c[0x0][0x208] ;  /* 0x00008200b4b07625 */ /* 0x000fc400078e00b0 */
[----:B------:R0:W4:Y:S04]  /*1a90*/  LDG.E.128 R168, [R172.64] ;  /* 0x00000004aca87981 */ /* 0x000128000c1e1d00 */
[----:B------:R-:W2:Y:S04]  /*1aa0*/  LDG.E.128 R176, [R176.64] ;  /* 0x00000004b0b07981 */ /* 0x000ea8000c1e1d00 */
[----:B------:R-:W2:Y:S04]  /*1ab0*/  LDL R240, [R1+0x40] ;  /* 0x0000400001f07983 */ /* 0x000ea80000100800 */
[----:B0-----:R-:W2:Y:S01]  /*1ac0*/  LDG.E.128 R172, [R172.64+0x10] ;  /* 0x00001004acac7981 */ /* 0x001ea2000c1e1d00 */
[----:B------:R-:W-:-:S03]  /*1ad0*/  ISETP.NE.AND.EX P4, PT, RZ, c[0x0][0x21c], PT, P4 ;  /* 0x00008700ff007a0c */ /* 0x000fc60003f85340 */
[----:B------:R-:W3:Y:S04]  /*1ae0*/  LDL R239, [R1+0x44] ;  /* 0x0000440001ef7983 */ /* 0x000ee80000100800 */
[----:B------:R-:W3:Y:S04]  /*1af0*/  LDL R238, [R1+0x28] ;  /* 0x0000280001ee7983 */ /* 0x000ee80000100800 */
[----:B------:R-:W3:Y:S02]  /*1b00*/  LDL R237, [R1+0x2c] ;  /* 0x00002c0001ed7983 */ /* 0x000ee40000100800 */
[----:B------:R-:W-:-:S02]  /*1b10*/  @P4 IMAD.WIDE.U32 R186, R9, R235, c[0x0][0x218] ;  /* 0x0000860009ba4625 */ /* 0x000fc400078e00eb */
[----:B------:R-:W0:Y:S01]  /*1b20*/  LDC.U8 R235, c[0x0][0x1f0] ;  /* 0x00007c00ffeb7b82 */ /* 0x000e220000000000 */
[----:B------:R-:W3:Y:S04]  /*1b30*/  LDL R236, [R1+0x30] ;  /* 0x0000300001ec7983 */ /* 0x000ee80000100800 */
[----:B------:R1:W5:Y:S04]  /*1b40*/  @P4 LDG.E.128 R136, [R186.64] ;  /* 0x00000004ba884981 */ /* 0x000368000c1e1d00 */
[----:B------:R1:W5:Y:S02]  /*1b50*/  @P4 LDG.E.128 R140, [R186.64+0x10] ;  /* 0x00001004ba8c4981 */ /* 0x000364000c1e1d00 */
[----:B-1----:R-:W-:Y:S01]  /*1b60*/  HFMA2.MMA R186, -RZ, RZ, 0, 4.76837158203125e-07 ;  /* 0x00000008ffba7435 */ /* 0x002fe200000001ff */
[----:B0-----:R-:W-:-:S04]  /*1b70*/  ISETP.NE.AND P4, PT, R235, RZ, PT ;  /* 0x000000ffeb00720c */ /* 0x001fc80003f85270 */
[----:B------:R-:W-:-:S05]  /*1b80*/  FSEL R181, R5, RZ, !P4 ;  /* 0x000000ff05b57208 */ /* 0x000fca0006000000 */
[----:B------:R-:W-:-:S06]  /*1b90*/  IMAD.WIDE.U32 R186, R0, R186, c[0x0][0x190] ;  /* 0x0000640000ba7625 */ /* 0x000fcc00078e00ba */
[----:B------:R-:W5:Y:S01]  /*1ba0*/  LDG.E.64 R186, [R186.64] ;  /* 0x00000004baba7981 */ /* 0x000f62000c1e1b00 */
[C---:B--2---:R-:W-:Y:S01]  /*1bb0*/  FADD.FTZ R197, -R181.reuse, R174 ;  /* 0x000000aeb5c57221 */ /* 0x044fe20000010100 */
[--C-:B------:R-:W-:Y:S01]  /*1bc0*/  PRMT R174, RZ, 0x5410, R176.reuse ;  /* 0x00005410ffae7816 */ /* 0x100fe200000000b0 */
[C---:B------:R-:W-:Y:S01]  /*1bd0*/  FADD.FTZ R198, -R181.reuse, R175 ;  /* 0x000000afb5c67221 */ /* 0x040fe20000010100 */
[----:B------:R-:W-:Y:S02]  /*1be0*/  PRMT R175, RZ, 0x7610, R176 ;  /* 0x00007610ffaf7816 */ /* 0x000fe400000000b0 */
[----:B------:R-:W2:Y:S01]  /*1bf0*/  LDL R176, [R1+0x34] ;  /* 0x0000340001b07983 */ /* 0x000ea20000100800 */
[C---:B----4-:R-:W-:Y:S02]  /*1c00*/  FADD.FTZ R193, -R181.reuse, R170 ;  /* 0x000000aab5c17221 */ /* 0x050fe40000010100 */
[C---:B------:R-:W-:Y:S02]  /*1c10*/  FADD.FTZ R235, -R181.reuse, R168 ;  /* 0x000000a8b5eb7221 */ /* 0x040fe40000010100 */
[C---:B------:R-:W-:Y:S01]  /*1c20*/  FADD.FTZ R195, -R181.reuse, R172 ;  /* 0x000000acb5c37221 */ /* 0x040fe20000010100 */
[----:B------:R-:W-:Y:S01]  /*1c30*/  PRMT R172, RZ, 0x5410, R177 ;  /* 0x00005410ffac7816 */ /* 0x000fe200000000b1 */
[----:B------:R-:W-:-:S02]  /*1c40*/  FADD.FTZ R192, -R181, R169 ;  /* 0x000000a9b5c07221 */ /* 0x000fc40000010100 */
[C---:B------:R-:W-:Y:S02]  /*1c50*/  FADD.FTZ R194, -R181.reuse, R171 ;  /* 0x000000abb5c27221 */ /* 0x040fe40000010100 */
[----:B------:R-:W-:Y:S02]  /*1c60*/  FADD.FTZ R196, -R181, R173 ;  /* 0x000000adb5c47221 */ /* 0x000fe40000010100 */
[----:B------:R-:W-:Y:S02]  /*1c70*/  FMUL.FTZ R193, R4, R193 ;  /* 0x000000c104c17220 */ /* 0x000fe40000410000 */
[----:B------:R-:W-:Y:S02]  /*1c80*/  FMUL.FTZ R242, R242, R174 ;  /* 0x000000aef2f27220 */ /* 0x000fe40000410000 */
[----:B------:R-:W-:Y:S02]  /*1c90*/  FMUL.FTZ R181, R4, R235 ;  /* 0x000000eb04b57220 */ /* 0x000fe40000410000 */
[----:B---3--:R-:W-:-:S02]  /*1ca0*/  FMUL.FTZ R241, R241, R175 ;  /* 0x000000aff1f17220 */ /* 0x008fc40000410000 */
[-C--:B------:R-:W-:Y:S02]  /*1cb0*/  FFMA.FTZ R62, R193, R172.reuse, R62 ;  /* 0x000000acc13e7223 */ /* 0x080fe4000001003e */
[----:B------:R-:W-:Y:S02]  /*1cc0*/  FADD.FTZ R98, R98, R172 ;  /* 0x000000ac62627221 */ /* 0x000fe40000010000 */
[----:B------:R-:W-:Y:S02]  /*1cd0*/  FMUL.FTZ R240, R240, R172 ;  /* 0x000000acf0f07220 */ /* 0x000fe40000410000 */
[----:B------:R-:W-:Y:S02]  /*1ce0*/  FADD.FTZ R11, R11, R242 ;  /* 0x000000f20b0b7221 */ /* 0x000fe40000010000 */
[----:B------:R-:W-:Y:S02]  /*1cf0*/  FMUL.FTZ R192, R4, R192 ;  /* 0x000000c004c07220 */ /* 0x000fe40000410000 */
[----:B------:R-:W-:Y:S01]  /*1d00*/  FFMA.FTZ R172, R181, R242, R10 ;  /* 0x000000f2b5ac7223 */ /* 0x000fe2000001000a */
[----:B------:R-:W-:Y:S01]  /*1d10*/  PRMT R173, RZ, 0x7610, R177 ;  /* 0x00007610ffad7816 */ /* 0x000fe200000000b1 */
[----:B------:R-:W-:-:S02]  /*1d20*/  FADD.FTZ R10, R11, R241 ;  /* 0x000000f10b0a7221 */ /* 0x000fc40000010000 */
        /* <DEDUP_REMOVED lines=18> */
[----:B------:R-:W-:Y:S02]  /*1e50*/  FMUL.FTZ R236, R236, R168 ;  /* 0x000000a8ecec7220 */ /* 0x000fe40000410000 */
[----:B------:R-:W-:Y:S02]  /*1e60*/  FADD.FTZ R10, R10, R237 ;  /* 0x000000ed0a0a7221 */ /* 0x000fe40000010000 */
[----:B------:R-:W-:Y:S02]  /*1e70*/  FFMA.FTZ R11, R196, R237, R11 ;  /* 0x000000edc40b7223 */ /* 0x000fe4000001000b */
[----:B------:R-:W-:-:S02]  /*1e80*/  FADD.FTZ R102, R102, R168 ;  /* 0x000000a866667221 */ /* 0x000fc40000010000 */
[C---:B------:R-:W-:Y:S02]  /*1e90*/  FFMA.FTZ R66, R197.reuse, R168, R66 ;  /* 0x000000a8c5427223 */ /* 0x040fe40000010042 */
[----:B------:R-:W-:Y:S02]  /*1ea0*/  FADD.FTZ R10, R10, R236 ;  /* 0x000000ec0a0a7221 */ /* 0x000fe40000010000 */
[----:B------:R-:W-:Y:S02]  /*1eb0*/  FMUL.FTZ R198, R4, R198 ;  /* 0x000000c604c67220 */ /* 0x000fe40000410000 */
        /* <DEDUP_REMOVED lines=15> */
[-C--:B------:R-:W-:Y:S02]  /*1fb0*/  FFMA.FTZ R67, R198, R169.reuse, R67 ;  /* 0x000000a9c6437223 */ /* 0x080fe40000010043 */
[----:B--2---:R-:W-:-:S04]  /*1fc0*/  FMUL.FTZ R235, R176, R169 ;  /* 0x000000a9b0eb7220 */ /* 0x004fc80000410000 */
[----:B------:R-:W-:Y:S02]  /*1fd0*/  FADD.FTZ R11, R10, R235 ;  /* 0x000000eb0a0b7221 */ /* 0x000fe40000010000 */
[----:B------:R-:W-:Y:S02]  /*1fe0*/  FFMA.FTZ R10, R198, R235, R168 ;  /* 0x000000ebc60a7223 */ /* 0x000fe400000100a8 */
.L_x_6910:
[----:B------:R-:W-:Y:S05]  /*1ff0*/  BSYNC B2 ;  /* 0x0000000000027941 */ /* 0x000fea0003800000 */
.L_x_6909:
        /* <DEDUP_REMOVED lines=14> */
[----:B------:R-:W3:Y:S10]  /*20e0*/  LDL R228, [R1+0x24] ;  /* 0x0000240001e47983 */ /* 0x000ef40000100800 */
[----:B------:R-:W-:-:S05]  /*20f0*/  @P4 IMAD.WIDE.U32 R188, R9, R217, c[0x0][0x218] ;  /* 0x0000860009bc4625 */ /* 0x000fca00078e00d9 */
[----:B------:R0:W5:Y:S04]  /*2100*/  @P4 LDG.E.128 R28, [R188.64] ;  /* 0x00000004bc1c4981 */ /* 0x000168000c1e1d00 */
[----:B------:R0:W5:Y:S02]  /*2110*/  @P4 LDG.E.128 R24, [R188.64+0x10] ;  /* 0x00001004bc184981 */ /* 0x000164000c1e1d00 */
[----:B0-----:R-:W-:-:S10]  /*2120*/  HFMA2.MMA R188, -RZ, RZ, 0, 4.76837158203125e-07 ;  /* 0x00000008ffbc7435 */ /* 0x001fd400000001ff */
[----:B------:R-:W-:-:S06]  /*2130*/  IMAD.WIDE.U32 R188, R0, R188, c[0x0][0x190] ;  /* 0x0000640000bc7625 */ /* 0x000fcc00078e00bc */
[----:B------:R-:W5:Y:S01]  /*2140*/  LDG.E.64 R188, [R188.64] ;  /* 0x00000004bcbc7981 */ /* 0x000f62000c1e1b00 */
[----:B------:R-:W0:Y:S02]  /*2150*/  LDC.U8 R217, c[0x0][0x1f0] ;  /* 0x00007c00ffd97b82 */ /* 0x000e240000000000 */
[----:B0-----:R-:W-:-:S04]  /*2160*/  ISETP.NE.AND P4, PT, R217, RZ, PT ;  /* 0x000000ffd900720c */ /* 0x001fc80003f85270 */
[----:B------:R-:W-:Y:S02]  /*2170*/  FSEL R199, R5, RZ, !P4 ;  /* 0x000000ff05c77208 */ /* 0x000fe40006000000 */
[----:B------:R-:W-:Y:S02]  /*2180*/  IADD3 R180, R180, 0x20, RZ ;  /* 0x00000020b4b47810 */ /* 0x000fe40007ffe0ff */
[----:B------:R-:W-:Y:S02]  /*2190*/  IADD3 R0, R0, 0x20, RZ ;  /* 0x0000002000007810 */ /* 0x000fe40007ffe0ff */
[----:B------:R-:W-:Y:S01]  /*21a0*/  IADD3 R9, R9, 0x20, RZ ;  /* 0x0000002009097810 */ /* 0x000fe20007ffe0ff */
[C---:B----4-:R-:W-:Y:S02]  /*21b0*/  FADD.FTZ R201, -R199.reuse, R170 ;  /* 0x000000aac7c97221 */ /* 0x050fe40000010100 */
[C---:B------:R-:W-:Y:S02]  /*21c0*/  FADD.FTZ R217, -R199.reuse, R168 ;  /* 0x000000a8c7d97221 */ /* 0x040fe40000010100 */
[----:B------:R-:W-:-:S02]  /*21d0*/  FADD.FTZ R200, -R199, R169 ;  /* 0x000000a9c7c87221 */ /* 0x000fc40000010100 */
[C---:B------:R-:W-:Y:S02]  /*21e0*/  FADD.FTZ R202, -R199.reuse, R171 ;  /* 0x000000abc7ca7221 */ /* 0x040fe40000010100 */
[C---:B--2---:R-:W-:Y:S01]  /*21f0*/  FADD.FTZ R205, -R199.reuse, R174 ;  /* 0x000000aec7cd7221 */ /* 0x044fe20000010100 */
[----:B------:R-:W-:Y:S01]  /*2200*/  PRMT R174, RZ, 0x5410, R176 ;  /* 0x00005410ffae7816 */ /* 0x000fe200000000b0 */
[C---:B------:R-:W-:Y:S01]  /*2210*/  FADD.FTZ R203, -R199.reuse, R172 ;  /* 0x000000acc7cb7221 */ /* 0x040fe20000010100 */
[----:B------:R-:W-:Y:S01]  /*2220*/  PRMT R172, RZ, 0x5410, R177 ;  /* 0x00005410ffac7816 */ /* 0x000fe200000000b1 */
[C---:B------:R-:W-:Y:S01]  /*2230*/  FADD.FTZ R206, -R199.reuse, R175 ;  /* 0x000000afc7ce7221 */ /* 0x040fe20000010100 */
[----:B------:R-:W-:Y:S01]  /*2240*/  PRMT R175, RZ, 0x7610, R176 ;  /* 0x00007610ffaf7816 */ /* 0x000fe200000000b0 */
[----:B------:R-:W-:Y:S02]  /*2250*/  FADD.FTZ R204, -R199, R173 ;  /* 0x000000adc7cc7221 */ /* 0x000fe40000010100 */
[----:B------:R-:W-:-:S02]  /*2260*/  FMUL.FTZ R201, R4, R201 ;  /* 0x000000c904c97220 */ /* 0x000fc40000410000 */
[----:B------:R-:W-:Y:S02]  /*2270*/  FMUL.FTZ R234, R231, R174 ;  /* 0x000000aee7ea7220 */ /* 0x000fe40000410000 */
[----:B------:R-:W-:Y:S02]  /*2280*/  FMUL.FTZ R199, R4, R217 ;  /* 0x000000d904c77220 */ /* 0x000fe40000410000 */
[----:B---3--:R-:W-:Y:S02]  /*2290*/  FMUL.FTZ R233, R230, R175 ;  /* 0x000000afe6e97220 */ /* 0x008fe40000410000 */
        /* <DEDUP_REMOVED lines=22> */
[C---:B------:R-:W-:Y:S02]  /*2400*/  FMUL.FTZ R204, R4.reuse, R204 ;  /* 0x000000cc04cc7220 */ /* 0x040fe40000410000 */
        /* <DEDUP_REMOVED lines=26> */
.L_x_6912:
[----:B------:R-:W-:Y:S05]  /*25b0*/  BSYNC B2 ;  /* 0x0000000000027941 */ /* 0x000fea0003800000 */
.L_x_6911:
[----:B------:R-:W-:-:S13]  /*25c0*/  ISETP.GE.U32.AND P4, PT, R2, 0xa0, PT ;  /* 0x000000a00200780c */ /* 0x000fda0003f86070 */
[----:B------:R-:W-:Y:S05]  /*25d0*/  @!P4 BRA `(.L_x_6904) ;  /* 0x000005200000c947 */ /* 0x000fea0003800000 */
[----:B------:R-:W0:Y:S01]  /*25e0*/  LDC.U8 R221, c[0x0][0x1f0] ;  /* 0x00007c00ffdd7b82 */ /* 0x000e220000000000 */
[----:B------:R-:W-:Y:S01]  /*25f0*/  IMAD.MOV.U32 R218, RZ, RZ, 0x20 ;  /* 0x00000020ffda7424 */ /* 0x000fe200078e00ff */
[----:B------:R-:W-:-:S03]  /*2600*/  MOV R176, 0x10 ;  /* 0x0000001000b07802 */ /* 0x000fc60000000f00 */
[----:B------:R-:W-:-:S04]  /*2610*/  IMAD.WIDE.U32 R172, R9, R218, c[0x0][0x188] ;  /* 0x0000620009ac7625 */ /* 0x000fc800078e00da */
[----:B------:R-:W-:Y:S01]  /*2620*/  IMAD.WIDE.U32 R176, R180, R176, c[0x0][0x208] ;  /* 0x00008200b4b07625 */ /* 0x000fe200078e00b0 */
[----:B------:R1:W2:Y:S05]  /*2630*/  LDG.E.128 R168, [R172.64] ;  /* 0x00000004aca87981 */ /* 0x0002aa000c1e1d00 */
[----:B------:R-:W3:Y:S04]  /*2640*/  LDG.E.128 R176, [R176.64] ;  /* 0x00000004b0b07981 */ /* 0x000ee8000c1e1d00 */
[----:B-1----:R-:W4:Y:S01]  /*2650*/  LDG.E.128 R172, [R172.64+0x10] ;  /* 0x00001004acac7981 */ /* 0x002f22000c1e1d00 */
[----:B0-----:R-:W-:-:S04]  /*2660*/  ISETP.NE.AND P4, PT, R221, RZ, PT ;  /* 0x000000ffdd00720c */ /* 0x001fc80003f85270 */
[----:B------:R-:W-:Y:S02]  /*2670*/  FSEL R5, R5, RZ, !P4 ;  /* 0x000000ff05057208 */ /* 0x000fe40006000000 */
[----:B------:R-:W-:-:S04]  /*2680*/  ISETP.NE.U32.AND P4, PT, RZ, c[0x0][0x218], PT ;  /* 0x00008600ff007a0c */ /* 0x000fc80003f85070 */
[----:B------:R-:W-:-:S13]  /*2690*/  ISETP.NE.AND.EX P4, PT, RZ, c[0x0][0x21c], PT, P4 ;  /* 0x00008700ff007a0c */ /* 0x000fda0003f85340 */
[----:B------:R-:W-:-:S05]  /*26a0*/  @P4 IMAD.WIDE.U32 R190, R9, R218, c[0x0][0x218] ;  /* 0x0000860009be4625 */ /* 0x000fca00078e00da */
[----:B------:R0:W5:Y:S04]  /*26b0*/  @P4 LDG.E.128 R148, [R190.64] ;  /* 0x00000004be944981 */ /* 0x000168000c1e1d00 */
[----:B------:R0:W5:Y:S02]  /*26c0*/  @P4 LDG.E.128 R152, [R190.64+0x10] ;  /* 0x00001004be984981 */ /* 0x000164000c1e1d00 */
[----:B0-----:R-:W-:-:S10]  /*26d0*/  HFMA2.MMA R190, -RZ, RZ, 0, 4.76837158203125e-07 ;  /* 0x00000008ffbe7435 */ /* 0x001fd400000001ff */
[----:B------:R-:W-:-:S06]  /*26e0*/  IMAD.WIDE.U32 R190, R0, R190, c[0x0][0x190] ;  /* 0x0000640000be7625 */ /* 0x000fcc00078e00be */
[----:B------:R-:W5:Y:S01]  /*26f0*/  LDG.E.64 R190, [R190.64] ;  /* 0x00000004bebe7981 */ /* 0x000f62000c1e1b00 */
[C---:B--2---:R-:W-:Y:S02]  /*2700*/  FADD.FTZ R0, -R5.reuse, R169 ;  /* 0x000000a905007221 */ /* 0x044fe40000010100 */
[C---:B------:R-:W-:Y:S02]  /*2710*/  FADD.FTZ R180, -R5.reuse, R168 ;  /* 0x000000a805b47221 */ /* 0x040fe40000010100 */
[C---:B------:R-:W-:Y:S02]  /*2720*/  FADD.FTZ R9, -R5.reuse, R170 ;  /* 0x000000aa05097221 */ /* 0x040fe40000010100 */
[C---:B------:R-:W-:Y:S02]  /*2730*/  FADD.FTZ R171, -R5.reuse, R171 ;  /* 0x000000ab05ab7221 */ /* 0x040fe40000010100 */
[C---:B----4-:R-:W-:Y:S01]  /*2740*/  FADD.FTZ R169, -R5.reuse, R173 ;  /* 0x000000ad05a97221 */ /* 0x050fe20000010100 */
[----:B---3--:R-:W-:Y:S01]  /*2750*/  PRMT R173, RZ, 0x5410, R176 ;  /* 0x00005410ffad7816 */ /* 0x008fe200000000b0 */
[C---:B------:R-:W-:Y:S01]  /*2760*/  FADD.FTZ R168, -R5.reuse, R172 ;  /* 0x000000ac05a87221 */ /* 0x040fe20000010100 */
[----:B------:R-:W-:Y:S01]  /*2770*/  PRMT R172, RZ, 0x7610, R176 ;  /* 0x00007610ffac7816 */ /* 0x000fe200000000b0 */
[----:B------:R-:W-:-:S02]  /*2780*/  FADD.FTZ R170, -R5, R174 ;  /* 0x000000ae05aa7221 */ /* 0x000fc40000010100 */
[----:B------:R-:W-:Y:S02]  /*2790*/  FADD.FTZ R5, -R5, R175 ;  /* 0x000000af05057221 */ /* 0x000fe40000010100 */
[----:B------:R-:W-:Y:S02]  /*27a0*/  FMUL.FTZ R207, R4, R180 ;  /* 0x000000b404cf7220 */ /* 0x000fe40000410000 */
        /* <DEDUP_REMOVED lines=53> */
.L_x_6904:
[----:B------:R-:W-:Y:S05]  /*2b00*/  BSYNC B1 ;  /* 0x0000000000017941 */ /* 0x000fea0003800000 */
.L_x_6894:
[----:B------:R-:W-:Y:S05]  /*2b10*/  BRA.DIV ~URZ, `(.L_x_6913) ;  /* 0x00004ab27f007947 */ /* 0x000fea000b800000 */
[----:B------:R1:W2:Y:S02]  /*2b20*/  SHFL.BFLY PT, R5, R11, 0x1, 0x1f ;  /* 0x0c201f000b057f89 */ /* 0x0002a400000e0000 */
.L_x_7006:
[----:B------:R-:W-:Y:S05]  /*2b30*/  BRA.DIV ~URZ, `(.L_x_6914) ;  /* 0x00004b127f007947 */ /* 0x000fea000b800000 */
[----:B--2---:R-:W-:Y:S02]  /*2b40*/  FADD.FTZ R0, R5, R11 ;  /* 0x0000000b05007221 */ /* 0x004fe40000010000 */
[----:B------:R-:W2:Y:S04]  /*2b50*/  SHFL.BFLY PT, R5, R10, 0x1, 0x1f ;  /* 0x0c201f000a057f89 */ /* 0x000ea800000e0000 */
[----:B------:R-:W3:Y:S01]  /*2b60*/  SHFL.BFLY PT, R9, R0, 0x2, 0x1f ;  /* 0x0c401f0000097f89 */ /* 0x000ee200000e0000 */
[----:B--2---:R-:W-:-:S02]  /*2b70*/  FADD.FTZ R5, R5, R10 ;  /* 0x0000000a05057221 */ /* 0x004fc40000010000 */
[----:B---3--:R-:W-:-:S03]  /*2b80*/  FADD.FTZ R0, R9, R0 ;  /* 0x0000000009007221 */ /* 0x008fc60000010000 */
[----:B------:R-:W2:Y:S02]  /*2b90*/  SHFL.BFLY PT, R9, R5, 0x2, 0x1f ;  /* 0x0c401f0005097f89 */ /* 0x000ea400000e0000 */
[----:B--2---:R-:W-:Y:S02]  /*2ba0*/  FADD.FTZ R5, R5, R9 ;  /* 0x0000000905057221 */ /* 0x004fe40000010000 */
[----:B------:R-:W2:Y:S04]  /*2bb0*/  SHFL.BFLY PT, R9, R0, 0x4, 0x1f ;  /* 0x0c801f0000097f89 */ /* 0x000ea800000e0000 */
[----:B------:R-:W3:Y:S01]  /*2bc0*/  SHFL.BFLY PT, R10, R5, 0x4, 0x1f ;  /* 0x0c801f00050a7f89 */ /* 0x000ee200000e0000 */
[----:B--2---:R-:W-:Y:S02]  /*2bd0*/  FADD.FTZ R0, R0, R9 ;  /* 0x0000000900007221 */ /* 0x004fe40000010000 */
[----:B---3--:R-:W-:-:S03]  /*2be0*/  FADD.FTZ R10, R5, R10 ;  /* 0x0000000a050a7221 */ /* 0x008fc60000010000 */
[----:B------:R-:W2:Y:S02]  /*2bf0*/  SHFL.BFLY PT, R5, R0, 0x8, 0x1f ;  /* 0x0d001f0000057f89 */ /* 0x000ea400000e0000 */
[----:B--2---:R-:W-:Y:S02]  /*2c00*/  FADD.FTZ R5, R0, R5 ;  /* 0x0000000500057221 */ /* 0x004fe40000010000 */
[----:B------:R-:W2:Y:S04]  /*2c10*/  SHFL.BFLY PT, R0, R10, 0x8, 0x1f ;  /* 0x0d001f000a007f89 */ /* 0x000ea800000e0000 */
[----:B-1----:R1:W3:Y:S01]  /*2c20*/  SHFL.BFLY PT, R11, R5, 0x10, 0x1f ;  /* 0x0e001f00050b7f89 */ /* 0x0022e200000e0000 */
[----:B--2---:R-:W-:-:S05]  /*2c30*/  FADD.FTZ R10, R10, R0 ;  /* 0x000000000a0a7221 */ /* 0x004fca0000010000 */
[----:B------:R1:W2:Y:S02]  /*2c40*/  SHFL.BFLY PT, R0, R10, 0x10, 0x1f ;  /* 0x0e001f000a007f89 */ /* 0x0002a400000e0000 */
.L_x_7007:
[----:B---3--:R-:W-:Y:S01]  /*2c50*/  ISETP.GE.AND P4, PT, R3, 0x1, PT ;  /* 0x000000010300780c */ /* 0x008fe20003f86270 */
[----:B------:R-:W3:Y:S01]  /*2c60*/  S2R R9, SR_TID.X ;  /* 0x0000000000097919 */ /* 0x000ee20000002100 */
[----:B0-----:R-:W0:Y:S01]  /*2c70*/  LDC.U8 R168, c[0x0][0x1f0] ;  /* 0x00007c00ffa87b82 */ /* 0x001e220000000000 */
[----:B-12---:R-:W-:Y:S01]  /*2c80*/  FADD.FTZ R10, R0, R10 ;  /* 0x0000000a000a7221 */ /* 0x006fe20000010000 */
[----:B------:R-:W-:Y:S01]  /*2c90*/  LOP3.LUT P6, RZ, R2, 0xffffffe0, RZ, 0xc0, !PT ;  /* 0xffffffe002ff7812 */ /* 0x000fe200078cc0ff */
[----:B------:R-:W-:Y:S01]  /*2ca0*/  FADD.FTZ R5, R11, R5 ;  /* 0x000000050b057221 */ /* 0x000fe20000010000 */
[----:B------:R-:W-:Y:S07]  /*2cb0*/  BSSY B1, `(.L_x_6915) ;  /* 0x00000b7000017945 */ /* 0x000fee0003800000 */
[----:B------:R-:W-:-:S05]  /*2cc0*/  @P4 IADD3 R3, R3, -0x1, RZ ;  /* 0xffffffff03034810 */ /* 0x000fca0007ffe0ff */
[----:B------:R-:W-:-:S05]  /*2cd0*/  @P4 IMAD R3, R3, c[0x0][0x168], RZ ;  /* 0x00005a0003034a24 */ /* 0x000fca00078e02ff */
[----:B------:R-:W-:Y:S02]  /*2ce0*/  @P4 SHF.R.S32.HI R0, RZ, 0x1f, R3 ;  /* 0x0000001fff004819 */ /* 0x000fe40000011403 */
[----:B---3--:R-:W-:Y:S02]  /*2cf0*/  @P4 LOP3.LUT R9, R9, 0x1f, RZ, 0xc0, !PT ;  /* 0x0000001f09094812 */ /* 0x008fe400078ec0ff */
[----:B------:R-:W-:Y:S01]  /*2d00*/  @P4 LEA.HI R3, R0, R3, RZ, 0x3 ;  /* 0x0000000300034211 */ /* 0x000fe200078f18ff */
[----:B------:R-:W-:Y:S01]  /*2d10*/  IMAD.MOV.U32 R0, RZ, RZ, RZ ;  /* 0x000000ffff007224 */ /* 0x000fe200078e00ff */
[----:B0-----:R-:W-:Y:S01]  /*2d20*/  ISETP.NE.AND P5, PT, R168, RZ, PT ;  /* 0x000000ffa800720c */ /* 0x001fe20003fa5270 */
[----:B------:R-:W-:Y:S01]  /*2d30*/  FMUL.FTZ R168, R10, c[0x0][0x1e0] ;  /* 0x000078000aa87a20 */ /* 0x000fe20000410000 */
        /* <DEDUP_REMOVED lines=15> */
.L_x_6918:
[----:B------:R-:W-:Y:S05]  /*2e30*/  BSYNC B2 ;  /* 0x0000000000027941 */ /* 0x000fea0003800000 */
.L_x_6917:
        /* <DEDUP_REMOVED lines=21> */
.L_x_6920:
[----:B------:R-:W-:Y:S05]  /*2f90*/  BSYNC B2 ;  /* 0x0000000000027941 */ /* 0x000fea0003800000 */
.L_x_6919:
        /* <DEDUP_REMOVED lines=19> */
.L_x_6922:
[----:B------:R-:W-:Y:S05]  /*30d0*/  BSYNC B2 ;  /* 0x0000000000027941 */ /* 0x000fea0003800000 */
.L_x_6921:
        /* <DEDUP_REMOVED lines=19> */
.L_x_6924:
[----:B------:R-:W-:Y:S05]  /*3210*/  BSYNC B2 ;  /* 0x0000000000027941 */ /* 0x000fea0003800000 */
.L_x_6923:
        /* <DEDUP_REMOVED lines=19> */
.L_x_6926:
[----:B------:R-:W-:Y:S05]  /*3350*/  BSYNC B2 ;  /* 0x0000000000027941 */ /* 0x000fea0003800000 */
.L_x_6925:
        /* <DEDUP_REMOVED lines=19> */
.L_x_6928:
[----:B------:R-:W-:Y:S05]  /*3490*/  BSYNC B2 ;  /* 0x0000000000027941 */ /* 0x000fea0003800000 */
.L_x_6927:
        /* <DEDUP_REMOVED lines=18> */
.L_x_6930:
[----:B------:R-:W-:Y:S05]  /*35c0*/  BSYNC B2 ;  /* 0x0000000000027941 */ /* 0x000fea0003800000 */
.L_x_6929:
        /* <DEDUP_REMOVED lines=18> */
.L_x_6932:
[----:B------:R-:W-:Y:S05]  /*36f0*/  BSYNC B2 ;  /* 0x0000000000027941 */ /* 0x000fea0003800000 */
.L_x_6931:
        /* <DEDUP_REMOVED lines=9> */
[----:B------:R-:W-:-:S05]  /*3790*/  @P5 MOV R5, 0x20 ;  /* 0x0000002000055802 */ /* 0x000fca0000000f00 */
[C---:B------:R-:W-:Y:S01]  /*37a0*/  @P5 IMAD.WIDE.U32 R10, R7.reuse, R5, c[0x0][0x258] ;  /* 0x00009600070a5625 */ /* 0x040fe200078e0005 */
[----:B------:R-:W-:Y:S02]  /*37b0*/  @P4 MOV R5, 0x10 ;  /* 0x0000001000054802 */ /* 0x000fe40000000f00 */
[----:B------:R-:W-:Y:S02]  /*37c0*/  IADD3 R7, R7, 0x20, RZ ;  /* 0x0000002007077810 */ /* 0x000fe40007ffe0ff */
[----:B------:R-:W-:Y:S04]  /*37d0*/  @P5 STG.E.128 [R10.64], R160 ;  /* 0x000000a00a005986 */ /* 0x000fe8000c101d04 */
[----:B------:R0:W-:Y:S02]  /*37e0*/  @P5 STG.E.128 [R10.64+0x10], R144 ;  /* 0x000010900a005986 */ /* 0x0001e4000c101d04 */
[C---:B0-----:R-:W-:Y:S01]  /*37f0*/  @P4 IMAD.WIDE.U32 R10, R0.reuse, R5, c[0x0][0x248] ;  /* 0x00009200000a4625 */ /* 0x041fe200078e0005 */
[----:B------:R-:W-:-:S04]  /*3800*/  IADD3 R0, R0, 0x20, RZ ;  /* 0x0000002000007810 */ /* 0x000fc80007ffe0ff */
[----:B------:R0:W-:Y:S03]  /*3810*/  @P4 STG.E.128 [R10.64], R156 ;  /* 0x0000009c0a004986 */ /* 0x0001e6000c101d04 */
.L_x_6916:
[----:B------:R-:W-:Y:S05]  /*3820*/  BSYNC B1 ;  /* 0x0000000000017941 */ /* 0x000fea0003800000 */
.L_x_6915:
        /* <DEDUP_REMOVED lines=13> */
.L_x_6936:
[----:B------:R-:W-:Y:S05]  /*3900*/  BSYNC B2 ;  /* 0x0000000000027941 */ /* 0x000fea0003800000 */
.L_x_6935:
        /* <DEDUP_REMOVED lines=20> */
.L_x_6938:
[----:B------:R-:W-:Y:S05]  /*3a50*/  BSYNC B2 ;  /* 0x0000000000027941 */ /* 0x000fea0003800000 */
.L_x_6937:
        /* <DEDUP_REMOVED lines=18> */
.L_x_6940:
[----:B------:R-:W-:Y:S05]  /*3b80*/  BSYNC B2 ;  /* 0x0000000000027941 */ /* 0x000fea0003800000 */
.L_x_6939:
        /* <DEDUP_REMOVED lines=18> */
.L_x_6942:
[----:B------:R-:W-:Y:S05]  /*3cb0*/  BSYNC B2 ;  /* 0x0000000000027941 */ /* 0x000fea0003800000 */
.L_x_6941:
        /* <DEDUP_REMOVED lines=18> */
.L_x_6944:
[----:B------:R-:W-:Y:S05]  /*3de0*/  BSYNC B2 ;  /* 0x0000000000027941 */ /* 0x000fea0003800000 */
.L_x_6943:
        /* <DEDUP_REMOVED lines=18> */
.L_x_6946:
[----:B------:R-:W-:Y:S05]  /*3f10*/  BSYNC B2 ;  /* 0x0000000000027941 */ /* 0x000fea0003800000 */
.L_x_6945:
        /* <DEDUP_REMOVED lines=18> */
.L_x_6948:
[----:B------:R-:W-:Y:S05]  /*4040*/  BSYNC B2 ;  /* 0x0000000000027941 */ /* 0x000fea0003800000 */
.L_x_6947:
        /* <DEDUP_REMOVED lines=18> */
.L_x_6950:
[----:B------:R-:W-:Y:S05]  /*4170*/  BSYNC B2 ;  /* 0x0000000000027941 */ /* 0x000fea0003800000 */
.L_x_6949:
        /* <DEDUP_REMOVED lines=18> */
.L_x_6934:
[----:B------:R-:W-:Y:S05]  /*42a0*/  BSYNC B1 ;  /* 0x0000000000017941 */ /* 0x000fea0003800000 */
.L_x_6933:
        /* <DEDUP_REMOVED lines=13> */
.L_x_6954:
[----:B------:R-:W-:Y:S05]  /*4380*/  BSYNC B2 ;  /* 0x0000000000027941 */ /* 0x000fea0003800000 */
.L_x_6953:
        /* <DEDUP_REMOVED lines=20> */
.L_x_6956:
[----:B------:R-:W-:Y:S05]  /*44d0*/  BSYNC B2 ;  /* 0x0000000000027941 */ /* 0x000fea0003800000 */
.L_x_6955:
        /* <DEDUP_REMOVED lines=18> */
.L_x_6958:
[----:B------:R-:W-:Y:S05]  /*4600*/  BSYNC B2 ;  /* 0x0000000000027941 */ /* 0x000fea0003800000 */
.L_x_6957:
        /* <DEDUP_REMOVED lines=18> */
.L_x_6960:
[----:B------:R-:W-:Y:S05]  /*4730*/  BSYNC B2 ;  /* 0x0000000000027941 */ /* 0x000fea0003800000 */
.L_x_6959:
        /* <DEDUP_REMOVED lines=18> */
.L_x_6962:
[----:B------:R-:W-:Y:S05]  /*4860*/  BSYNC B2 ;  /* 0x0000000000027941 */ /* 0x000fea0003800000 */
.L_x_6961:
        /* <DEDUP_REMOVED lines=18> */
.L_x_6964:
[----:B------:R-:W-:Y:S05]  /*4990*/  BSYNC B2 ;  /* 0x0000000000027941 */ /* 0x000fea0003800000 */
.L_x_6963:
        /* <DEDUP_REMOVED lines=18> */
.L_x_6966:
[----:B------:R-:W-:Y:S05]  /*4ac0*/  BSYNC B2 ;  /* 0x0000000000027941 */ /* 0x000fea0003800000 */
.L_x_6965:
        /* <DEDUP_REMOVED lines=18> */
.L_x_6968:
[----:B------:R-:W-:Y:S05]  /*4bf0*/  BSYNC B2 ;  /* 0x0000000000027941 */ /* 0x000fea0003800000 */
.L_x_6967:
        /* <DEDUP_REMOVED lines=11> */
[----:B------:R-:W-:-:S03]  /*4cb0*/  IADD3 R7, R7, 0x20, RZ ;  /* 0x0000002007077810 */ /* 0x000fc60007ffe0ff */
[----:B------:R-:W-:Y:S01]  /*4cc0*/  @P4 IMAD.MOV.U32 R5, RZ, RZ, 0x10 ;  /* 0x00000010ff054424 */ /* 0x000fe200078e00ff */
[----:B------:R-:W-:Y:S04]  /*4cd0*/  @P5 STG.E.128 [R10.64], R160 ;  /* 0x000000a00a005986 */ /* 0x000fe8000c101d04 */
[----:B------:R0:W-:Y:S02]  /*4ce0*/  @P5 STG.E.128 [R10.64+0x10], R144 ;  /* 0x000010900a005986 */ /* 0x0001e4000c101d04 */
[C---:B0-----:R-:W-:Y:S01]  /*4cf0*/  @P4 IMAD.WIDE.U32 R10, R0.reuse, R5, c[0x0][0x248] ;  /* 0x00009200000a4625 */ /* 0x041fe200078e0005 */
[----:B------:R-:W-:-:S04]  /*4d00*/  IADD3 R0, R0, 0x20, RZ ;  /* 0x0000002000007810 */ /* 0x000fc80007ffe0ff */
[----:B------:R0:W-:Y:S03]  /*4d10*/  @P4 STG.E.128 [R10.64], R156 ;  /* 0x0000009c0a004986 */ /* 0x0001e6000c101d04 */
.L_x_6952:
[----:B------:R-:W-:Y:S05]  /*4d20*/  BSYNC B1 ;  /* 0x0000000000017941 */ /* 0x000fea0003800000 */
.L_x_6951:
        /* <DEDUP_REMOVED lines=13> */
.L_x_6972:
[----:B------:R-:W-:Y:S05]  /*4e00*/  BSYNC B2 ;  /* 0x0000000000027941 */ /* 0x000fea0003800000 */
.L_x_6971:
        /* <DEDUP_REMOVED lines=20> */
.L_x_6974:
[----:B------:R-:W-:Y:S05]  /*4f50*/  BSYNC B2 ;  /* 0x0000000000027941 */ /* 0x000fea0003800000 */
.L_x_6973:
        /* <DEDUP_REMOVED lines=18> */
.L_x_6976:
[----:B------:R-:W-:Y:S05]  /*5080*/  BSYNC B2 ;  /* 0x0000000000027941 */ /* 0x000fea0003800000 */
.L_x_6975:
        /* <DEDUP_REMOVED lines=18> */
.L_x_6978:
[----:B------:R-:W-:Y:S05]  /*51b0*/  BSYNC B2 ;  /* 0x0000000000027941 */ /* 0x000fea0003800000 */
.L_x_6977:
        /* <DEDUP_REMOVED lines=18> */
.L_x_6980:
[----:B------:R-:W-:Y:S05]  /*52e0*/  BSYNC B2 ;  /* 0x0000000000027941 */ /* 0x000fea0003800000 */
.L_x_6979:
        /* <DEDUP_REMOVED lines=18> */
.L_x_6982:
[----:B------:R-:W-:Y:S05]  /*5410*/  BSYNC B2 ;  /* 0x0000000000027941 */ /* 0x000fea0003800000 */
.L_x_6981:
        /* <DEDUP_REMOVED lines=18> */
.L_x_6984:
[----:B------:R-:W-:Y:S05]  /*5540*/  BSYNC B2 ;  /* 0x0000000000027941 */ /* 0x000fea0003800000 */
.L_x_6983:
        /* <DEDUP_REMOVED lines=18> */
.L_x_6986:
[----:B------:R-:W-:Y:S05]  /*5670*/  BSYNC B2 ;  /* 0x0000000000027941 */ /* 0x000fea0003800000 */
.L_x_6985:
        /* <DEDUP_REMOVED lines=18> */
.L_x_6970:
[----:B------:R-:W-:Y:S05]  /*57a0*/  BSYNC B1 ;  /* 0x0000000000017941 */ /* 0x000fea0003800000 */
.L_x_6969:
        /* <DEDUP_REMOVED lines=14> */
.L_x_6990:
[----:B------:R-:W-:Y:S05]  /*5890*/  BSYNC B2 ;  /* 0x0000000000027941 */ /* 0x000fea0003800000 */
.L_x_6989:
        /* <DEDUP_REMOVED lines=20> */
.L_x_6992:
[----:B------:R-:W-:Y:S05]  /*59e0*/  BSYNC B2 ;  /* 0x0000000000027941 */ /* 0x000fea0003800000 */
.L_x_6991:
        /* <DEDUP_REMOVED lines=18> */
.L_x_6994:
[----:B------:R-:W-:Y:S05]  /*5b10*/  BSYNC B2 ;  /* 0x0000000000027941 */ /* 0x000fea0003800000 */
.L_x_6993:
        /* <DEDUP_REMOVED lines=18> */
.L_x_6996:
[----:B------:R-:W-:Y:S05]  /*5c40*/  BSYNC B2 ;  /* 0x0000000000027941 */ /* 0x000fea0003800000 */
.L_x_6995:
        /* <DEDUP_REMOVED lines=18> */
.L_x_6998:
[----:B------:R-:W-:Y:S05]  /*5d70*/  BSYNC B2 ;  /* 0x0000000000027941 */ /* 0x000fea0003800000 */
.L_x_6997:
        /* <DEDUP_REMOVED lines=18> */
.L_x_7000:
[----:B------:R-:W-:Y:S05]  /*5ea0*/  BSYNC B2 ;  /* 0x0000000000027941 */ /* 0x000fea0003800000 */
.L_x_6999:
        /* <DEDUP_REMOVED lines=18> */
.L_x_7002:
[----:B------:R-:W-:Y:S05]  /*5fd0*/  BSYNC B2 ;  /* 0x0000000000027941 */ /* 0x000fea0003800000 */
.L_x_7001:
        /* <DEDUP_REMOVED lines=18> */
.L_x_7004:
[----:B------:R-:W-:Y:S05]  /*6100*/  BSYNC B2 ;  /* 0x0000000000027941 */ /* 0x000fea0003800000 */
.L_x_7003:
[----:B------:R-:W-:Y:S01]  /*6110*/  @P4 FMUL.FTZ R3, R5, c[0x0][0x1ec] ;  /* 0x00007b0005034a20 */ /* 0x000fe20000410000 */
[----:B------:R-:W-:Y:S02]  /*6120*/  @P4 LOP3.LUT P3, RZ, R191, 0xff000000, RZ, 0xc0, !PT ;  /* 0xff000000bfff4812 */ /* 0x000fe4000786c0ff */
[----:B------:R-:W-:Y:S01]  /*6130*/  SEL R147, R5, R147, P5 ;  /* 0x0000009305937207 */ /* 0x000fe20002800000 */
[----:B------:R-:W-:-:S05]  /*6140*/  @P4 FMUL.FTZ R3, R3, c[0x0][0x1e8] ;  /* 0x00007a0003034a20 */ /* 0x000fca0000410000 */
[----:B------:R-:W-:Y:S02]  /*6150*/  @P4 FSEL R3, R3, RZ, P3 ;  /* 0x000000ff03034208 */ /* 0x000fe40001800000 */
[----:B------:R-:W-:Y:S02]  /*6160*/  ISETP.NE.U32.AND P3, PT, RZ, c[0x0][0x258], PT ;  /* 0x00009600ff007a0c */ /* 0x000fe40003f65070 */
[----:B------:R-:W-:Y:S02]  /*6170*/  @P4 F2FP.BF16.PACK_AB R3, RZ, R3 ;  /* 0x00000003ff03423e */ /* 0x000fe400000010ff */
[----:B------:R-:W-:Y:S02]  /*6180*/  ISETP.NE.AND.EX P3, PT, RZ, c[0x0][0x25c], PT, P3 ;  /* 0x00009700ff007a0c */ /* 0x000fe40003f65330 */
[----:B------:R-:W-:-:S11]  /*6190*/  @P4 PRMT R159, R159, 0x5410, R3 ;  /* 0x000054109f9f4816 */ /* 0x000fd60000000003 */
[----:B------:R-:W-:-:S04]  /*61a0*/  @P3 IMAD.MOV.U32 R3, RZ, RZ, 0x20 ;  /* 0x00000020ff033424 */ /* 0x000fc800078e00ff */
[----:B------:R-:W-:Y:S01]  /*61b0*/  @P3 IMAD.WIDE.U32 R4, R7, R3, c[0x0][0x258] ;  /* 0x0000960007043625 */ /* 0x000fe200078e0003 */
[----:B------:R-:W-:-:S04]  /*61c0*/  @P4 MOV R3, 0x10 ;  /* 0x0000001000034802 */ /* 0x000fc80000000f00 */
[----:B------:R-:W-:Y:S04]  /*61d0*/  @P3 STG.E.128 [R4.64], R160 ;  /* 0x000000a004003986 */ /* 0x000fe8000c101d04 */
[----:B------:R0:W-:Y:S02]  /*61e0*/  @P3 STG.E.128 [R4.64+0x10], R144 ;  /* 0x0000109004003986 */ /* 0x0001e4000c101d04 */
[----:B0-----:R-:W-:-:S05]  /*61f0*/  @P4 IMAD.WIDE.U32 R4, R0, R3, c[0x0][0x248] ;  /* 0x0000920000044625 */ /* 0x001fca00078e0003 */
[----:B------:R0:W-:Y:S02]  /*6200*/  @P4 STG.E.128 [R4.64], R156 ;  /* 0x0000009c04004986 */ /* 0x0001e4000c101d04 */
.L_x_6988:
[----:B------:R-:W-:Y:S05]  /*6210*/  BSYNC B1 ;  /* 0x0000000000017941 */ /* 0x000fea0003800000 */
.L_x_6987:
[----:B------:R-:W-:-:S05]  /*6220*/  MOV R0, c[0x0][0x160] ;  /* 0x0000580000007a02 */ /* 0x000fca0000000f00 */
[----:B------:R-:W-:-:S05]  /*6230*/  IMAD R6, R0, 0x4, R6 ;  /* 0x0000000400067824 */ /* 0x000fca00078e0206 */
[----:B------:R-:W-:-:S13]  /*6240*/  ISETP.GE.AND P3, PT, R6, c[0x0][0x164], PT ;  /* 0x0000590006007a0c */ /* 0x000fda0003f66270 */
[----:B0----5:R-:W-:Y:S01]  /*6250*/  @P3 CALL.REL.NOINC `(.L_x_6893) ;  /* 0x0000001000003944 */ /* 0x021fe20003c00000 */
[----:B------:R-:W-:Y:S05]  /*6260*/  BRA `(.L_x_7005) ;  /* 0xffffa4c000007947 */ /* 0x000fea000383ffff */
.L_x_6893:
[----:B------:R-:W-:Y:S05]  /*6270*/  BSYNC B0 ;  /* 0x0000000000007941 */ /* 0x000fea0003800000 */
.L_x_6892:
        /* <DEDUP_REMOVED lines=69> */
[----:B-----5:R-:W4:Y:S01]  /*66d0*/  LDS R33, [R168.X4+0x3a00] ;  /* 0x003a0000a8217984 */ /* 0x020f220000004800 */
        /* <DEDUP_REMOVED lines=50> */
[----:B------:R-:W4:Y:S01]  /*6a00*/  LDS R40, [R168.X4+0x200] ;  /* 0x00020000a8287984 */ /* 0x000f220000004800 */
[----:B------:R-:W-:Y:S02]  /*6a10*/  LOP3.LUT P0, RZ, R14, 0xffffff80, RZ, 0xc0, !PT ;  /* 0xffffff800eff7812 */ /* 0x000fe4000780c0ff */
[C---:B------:R-:W-:Y:S01]  /*6a20*/  SHF.L.U64.HI R22, R44.reuse, 0x2, R13 ;  /* 0x000000022c167819 */ /* 0x040fe2000001020d */
[----:B------:R-:W4:Y:S01]  /*6a30*/  LDS R47, [R168.X4+0x1600] ;  /* 0x00160000a82f7984 */ /* 0x000f220000004800 */
[----:B------:R-:W-:-:S02]  /*6a40*/  IMAD.SHL.U32 R44, R44, 0x4, RZ ;  /* 0x000000042c2c7824 */ /* 0x000fc400078e00ff */
[----:B------:R-:W-:Y:S01]  /*6a50*/  FADD.FTZ R13, R3, R30 ;  /* 0x0000001e030d7221 */ /* 0x000fe20000010000 */
[----:B------:R-:W4:Y:S02]  /*6a60*/  LDS R42, [R168.X4+0x400] ;  /* 0x00040000a82a7984 */ /* 0x000f240000004800 */
[C---:B------:R-:W-:Y:S02]  /*6a70*/  IADD3 R46, P1, R44.reuse, c[0x0][0x228], RZ ;  /* 0x00008a002c2e7a10 */ /* 0x040fe40007f3e0ff */
[----:B------:R-:W4:Y:S01]  /*6a80*/  LDS R51, [R168.X4+0x2a00] ;  /* 0x002a0000a8337984 */ /* 0x000f220000004800 */
[----:B------:R-:W-:Y:S02]  /*6a90*/  IADD3 R44, P2, R44, c[0x0][0x220], RZ ;  /* 0x000088002c2c7a10 */ /* 0x000fe40007f5e0ff */
[----:B------:R-:W-:Y:S01]  /*6aa0*/  @P0 MOV R2, R46 ;  /* 0x0000002e00020202 */ /* 0x000fe20000000f00 */
[----:B------:R-:W4:Y:S04]  /*6ab0*/  LDS R5, [R168.X4+0x1800] ;  /* 0x00180000a8057984 */ /* 0x000f280000004800 */
[----:B------:R-:W4:Y:S04]  /*6ac0*/  LDS R55, [R168.X4+0x3e00] ;  /* 0x003e0000a8377984 */ /* 0x000f280000004800 */
[----:B------:R-:W4:Y:S01]  /*6ad0*/  LDS R0, [R168.X4+0x2c00] ;  /* 0x002c0000a8007984 */ /* 0x000f220000004800 */
[----:B-1----:R-:W-:-:S03]  /*6ae0*/  FADD.FTZ R38, RZ, R38 ;  /* 0x00000026ff267221 */ /* 0x002fc60000010000 */
[----:B------:R-:W1:Y:S01]  /*6af0*/  LDS R23, [R168.X4+0x4000] ;  /* 0x00400000a8177984 */ /* 0x000e620000004800 */
[----:B--2---:R-:W-:Y:S01]  /*6b00*/  FADD.FTZ R38, R38, R45 ;  /* 0x0000002d26267221 */ /* 0x004fe20000010000 */
[----:B------:R-:W-:Y:S02]  /*6b10*/  IADD3.X R45, R22, c[0x0][0x224], RZ, P2, !PT ;  /* 0x00008900162d7a10 */ /* 0x000fe400017fe4ff */
[----:B------:R-:W-:Y:S01]  /*6b20*/  @P0 IADD3 R46, P2, R46, 0x200, RZ ;  /* 0x000002002e2e0810 */ /* 0x000fe20007f5e0ff */
[----:B0-----:R-:W-:Y:S01]  /*6b30*/  FADD.FTZ R38, R38, R49 ;  /* 0x0000003126267221 */ /* 0x001fe20000010000 */
        /* <DEDUP_REMOVED lines=13> */
[----:B------:R-:W-:Y:S02]  /*6c10*/  FADD.FTZ R40, R40, R51 ;  /* 0x0000003328287221 */ /* 0x000fe40000010000 */
[----:B0-----:R-:W-:Y:S01]  /*6c20*/  @P0 IMAD.MOV.U32 R2, RZ, RZ, R44 ;  /* 0x000000ffff020224 */ /* 0x001fe200078e002c */
[----:B------:R-:W-:Y:S01]  /*6c30*/  @P0 MOV R3, R45 ;  /* 0x0000002d00030202 */ /* 0x000fe20000000f00 */
[----:B------:R-:W-:Y:S01]  /*6c40*/  FADD.FTZ R5, R42, R5 ;  /* 0x000000052a057221 */ /* 0x000fe20000010000 */
[----:B------:R-:W-:Y:S01]  /*6c50*/  @P0 IADD3 R44, P3, R44, 0x200, RZ ;  /* 0x000002002c2c0810 */ /* 0x000fe20007f7e0ff */
[----:B------:R-:W-:Y:S01]  /*6c60*/  LDS R19, [R168.X4+0x3200] ;  /* 0x00320000a8137984 */ /* 0x000fe20000004800 */
[----:B------:R-:W-:-:S03]  /*6c70*/  FADD.FTZ R55, R40, R55 ;  /* 0x0000003728377221 */ /* 0x000fc60000010000 */
[----:B------:R0:W-:Y:S01]  /*6c80*/  @P0 STG.E [R2.64], R35 ;  /* 0x0000002302000986 */ /* 0x0001e2000c101904 */
[----:B------:R-:W-:Y:S01]  /*6c90*/  @P0 IMAD.X R45, RZ, RZ, R45, P3 ;  /* 0x000000ffff2d0224 */ /* 0x000fe200018e062d */
[----:B------:R-:W-:Y:S01]  /*6ca0*/  ISETP.GE.U32.AND P3, PT, R14, 0x300, PT ;  /* 0x000003000e00780c */ /* 0x000fe20003f66070 */
[----:B------:R-:W-:Y:S01]  /*6cb0*/  @P1 IMAD.MOV.U32 R4, RZ, RZ, R44 ;  /* 0x000000ffff041224 */ /* 0x000fe200078e002c */
[----:B------:R-:W-:Y:S01]  /*6cc0*/  @P1 IADD3 R44, P2, R44, 0x200, RZ ;  /* 0x000002002c2c1810 */ /* 0x000fe20007f5e0ff */
[----:B------:R-:W-:Y:S01]  /*6cd0*/  FADD.FTZ R0, R5, R0 ;  /* 0x0000000005007221 */ /* 0x000fe20000010000 */
[----:B------:R-:W-:Y:S01]  /*6ce0*/  @P1 MOV R5, R45 ;  /* 0x0000002d00051202 */ /* 0x000fe20000000f00 */
[----:B------:R-:W-:Y:S02]  /*6cf0*/  LDS R35, [R168.X4+0x4200] ;  /* 0x00420000a8237984 */ /* 0x000fe40000004800 */
[----:B-1----:R-:W-:Y:S02]  /*6d00*/  FADD.FTZ R23, R0, R23 ;  /* 0x0000001700177221 */ /* 0x002fe40000010000 */
[----:B------:R-:W-:Y:S01]  /*6d10*/  @P1 IMAD.X R45, RZ, RZ, R45, P2 ;  /* 0x000000ffff2d1224 */ /* 0x000fe200010e062d */
[----:B0-----:R-:W-:Y:S01]  /*6d20*/  @P1 MOV R2, R46 ;  /* 0x0000002e00021202 */ /* 0x001fe20000000f00 */
[----:B------:R-:W0:Y:S01]  /*6d30*/  LDS R0, [R168.X4+0x600] ;  /* 0x00060000a8007984 */ /* 0x000e220000004800 */
[----:B------:R-:W-:-:S02]  /*6d40*/  @P1 IADD3 R46, P0, R46, 0x200, RZ ;  /* 0x000002002e2e1810 */ /* 0x000fc40007f1e0ff */
[-C--:B------:R-:W-:Y:S01]  /*6d50*/  @P1 MOV R3, R49.reuse ;  /* 0x0000003100031202 */ /* 0x080fe20000000f00 */
[----:B------:R-:W-:Y:S01]  /*6d60*/  LDS R27, [R168.X4+0x4600] ;  /* 0x00460000a81b7984 */ /* 0x000fe20000004800 */
[----:B------:R-:W-:Y:S02]  /*6d70*/  @P1 IADD3.X R49, RZ, R49, RZ, P0, !PT ;  /* 0x00000031ff311210 */ /* 0x000fe400007fe4ff */
[C---:B------:R-:W-:Y:S01]  /*6d80*/  ISETP.GE.U32.AND P0, PT, R14.reuse, 0x200, PT ;  /* 0x000002000e00780c */ /* 0x040fe20003f06070 */
[----:B------:R1:W-:Y:S01]  /*6d90*/  @P1 STG.E [R2.64], R55 ;  /* 0x0000003702001986 */ /* 0x0003e2000c101904 */
[----:B------:R-:W-:-:S03]  /*6da0*/  ISETP.GE.U32.AND P2, PT, R14, 0x380, PT ;  /* 0x000003800e00780c */ /* 0x000fc60003f46070 */
[----:B------:R-:W-:Y:S04]  /*6db0*/  @P1 STG.E [R4.64], R13 ;  /* 0x0000000d04001986 */ /* 0x000fe8000c101904 */
[----:B------:R-:W2:Y:S01]  /*6dc0*/  LDS R13, [R168.X4+0x800] ;  /* 0x00080000a80d7984 */ /* 0x000ea20000004800 */
[----:B-1----:R-:W-:-:S03]  /*6dd0*/  @P5 MOV R2, R46 ;  /* 0x0000002e00025202 */ /* 0x002fc60000000f00 */
[----:B------:R-:W1:Y:S01]  /*6de0*/  LDS R15, [R168.X4+0xc00] ;  /* 0x000c0000a80f7984 */ /* 0x000e620000004800 */
[-C--:B------:R-:W-:Y:S02]  /*6df0*/  @P5 MOV R3, R49.reuse ;  /* 0x0000003100035202 */ /* 0x080fe40000000f00 */
[----:B------:R-:W-:Y:S01]  /*6e00*/  @P5 IADD3 R46, P1, R46, 0x200, RZ ;  /* 0x000002002e2e5810 */ /* 0x000fe20007f3e0ff */
[----:B------:R-:W-:Y:S03]  /*6e10*/  LDS R16, [R168.X4+0x2000] ;  /* 0x00200000a8107984 */ /* 0x000fe60000004800 */
[----:B------:R-:W-:Y:S01]  /*6e20*/  @P5 IADD3.X R49, RZ, R49, RZ, P1, !PT ;  /* 0x00000031ff315210 */ /* 0x000fe20000ffe4ff */
[----:B------:R3:W-:Y:S01]  /*6e30*/  @P5 STG.E [R2.64], R23 ;  /* 0x0000001702005986 */ /* 0x0007e2000c101904 */
[----:B------:R-:W-:-:S03]  /*6e40*/  ISETP.GE.U32.AND P1, PT, R14, 0x400, PT ;  /* 0x000004000e00780c */ /* 0x000fc60003f26070 */
[----:B------:R-:W4:Y:S04]  /*6e50*/  LDS R23, [R168.X4+0x1a00] ;  /* 0x001a0000a8177984 */ /* 0x000f280000004800 */
[----:B------:R-:W4:Y:S01]  /*6e60*/  LDS R18, [R168.X4+0x3400] ;  /* 0x00340000a8127984 */ /* 0x000f220000004800 */
[----:B0-----:R-:W-:Y:S01]  /*6e70*/  FADD.FTZ R0, RZ, R0 ;  /* 0x00000000ff007221 */ /* 0x001fe20000010000 */
[----:B---3--:R-:W-:Y:S01]  /*6e80*/  @P5 MOV R3, R45 ;  /* 0x0000002d00035202 */ /* 0x008fe20000000f00 */
[----:B------:R-:W-:Y:S01]  /*6e90*/  @P5 IMAD.MOV.U32 R2, RZ, RZ, R44 ;  /* 0x000000ffff025224 */ /* 0x000fe200078e002c */
[----:B------:R-:W-:Y:S01]  /*6ea0*/  @P5 IADD3 R44, P6, R44, 0x200, RZ ;  /* 0x000002002c2c5810 */ /* 0x000fe20007fde0ff */
[----:B------:R-:W0:Y:S04]  /*6eb0*/  LDS R10, [R168.X4+0x4800] ;  /* 0x00480000a80a7984 */ /* 0x000e280000004800 */
[----:B------:R3:W-:Y:S01]  /*6ec0*/  @P5 STG.E [R2.64], R37 ;  /* 0x0000002502005986 */ /* 0x0007e2000c101904 */
[----:B------:R-:W-:Y:S01]  /*6ed0*/  @P5 IMAD.X R45, RZ, RZ, R45, P6 ;  /* 0x000000ffff2d5224 */ /* 0x000fe200030e062d */
[----:B------:R-:W-:Y:S01]  /*6ee0*/  ISETP.GE.U32.AND P5, PT, R14, 0x480, PT ;  /* 0x000004800e00780c */ /* 0x000fe20003fa6070 */
[----:B------:R-:W-:Y:S01]  /*6ef0*/  @P0 IMAD.MOV.U32 R4, RZ, RZ, R44 ;  /* 0x000000ffff040224 */ /* 0x000fe200078e002c */
[----:B------:R-:W0:Y:S02]  /*6f00*/  LDS R37, [R168.X4+0x4400] ;  /* 0x00440000a8257984 */ /* 0x000e240000004800 */
[----:B------:R-:W-:Y:S01]  /*6f10*/  @P0 MOV R5, R45 ;  /* 0x0000002d00050202 */ /* 0x000fe20000000f00 */
[----:B--2---:R-:W-:Y:S01]  /*6f20*/  FADD.FTZ R13, RZ, R13 ;  /* 0x0000000dff0d7221 */ /* 0x004fe20000010000 */
[----:B------:R-:W2:Y:S01]  /*6f30*/  LDS R6, [R168.X4+0x1000] ;  /* 0x00100000a8067984 */ /* 0x000ea20000004800 */
[----:B---3--:R-:W-:-:S02]  /*6f40*/  @P0 MOV R2, R46 ;  /* 0x0000002e00020202 */ /* 0x008fc40000000f00 */
        /* <DEDUP_REMOVED lines=8> */
[----:B-1----:R-:W-:Y:S02]  /*6fd0*/  FADD.FTZ R15, RZ, R15 ;  /* 0x0000000fff0f7221 */ /* 0x002fe40000010000 */
[----:B------:R-:W-:Y:S02]  /*6fe0*/  LDS R29, [R168.X4+0x4a00] ;  /* 0x004a0000a81d7984 */ /* 0x000fe40000004800 */
[----:B------:R-:W-:Y:S01]  /*6ff0*/  @P0 IMAD.X R45, RZ, RZ, R45, P6 ;  /* 0x000000ffff2d0224 */ /* 0x000fe200030e062d */
[----:B------:R-:W-:Y:S01]  /*7000*/  ISETP.GE.U32.AND P6, PT, R14, 0x500, PT ;  /* 0x000005000e00780c */ /* 0x000fe20003fc6070 */
[----:B----4-:R-:W-:Y:S01]  /*7010*/  FADD.FTZ R0, R0, R23 ;  /* 0x0000001700007221 */ /* 0x010fe20000010000 */
[----:B------:R-:W1:Y:S01]  /*7020*/  LDS R14, [R168.X4+0xa00] ;  /* 0x000a0000a80e7984 */ /* 0x000e620000004800 */
[----:B------:R-:W-:-:S02]  /*7030*/  FADD.FTZ R15, R15, R16 ;  /* 0x000000100f0f7221 */ /* 0x000fc40000010000 */
[----:B------:R-:W-:Y:S01]  /*7040*/  FADD.FTZ R0, R0, R25 ;  /* 0x0000001900007221 */ /* 0x000fe20000010000 */
[----:B------:R-:W-:Y:S01]  /*7050*/  LDS R23, [R168.X4+0x3800] ;  /* 0x00380000a8177984 */ /* 0x000fe20000004800 */
[----:B------:R-:W-:Y:S02]  /*7060*/  FADD.FTZ R15, R15, R18 ;  /* 0x000000120f0f7221 */ /* 0x000fe40000010000 */
[----:B------:R-:W-:Y:S01]  /*7070*/  FADD.FTZ R35, R0, R35 ;  /* 0x0000002300237221 */ /* 0x000fe20000010000 */
[----:B------:R-:W-:Y:S01]  /*7080*/  LDS R8, [R168.X4+0x1200] ;  /* 0x00120000a8087984 */ /* 0x000fe20000004800 */
[----:B0-----:R-:W-:-:S03]  /*7090*/  FADD.FTZ R15, R15, R10 ;  /* 0x0000000a0f0f7221 */ /* 0x001fc60000010000 */
[----:B------:R-:W0:Y:S04]  /*70a0*/  LDS R0, [R168.X4+0xe00] ;  /* 0x000e0000a8007984 */ /* 0x000e280000004800 */
[----:B------:R3:W-:Y:S01]  /*70b0*/  @P0 STG.E [R2.64], R35 ;  /* 0x0000002302000986 */ /* 0x0007e2000c101904 */
[----:B------:R-:W-:-:S03]  /*70c0*/  FADD.FTZ R37, R30, R37 ;  /* 0x000000251e257221 */ /* 0x000fc60000010000 */
[----:B------:R-:W-:Y:S01]  /*70d0*/  @P0 STG.E [R4.64], R39 ;  /* 0x0000002704000986 */ /* 0x000fe2000c101904 */
[----:B--2---:R-:W-:-:S03]  /*70e0*/  FADD.FTZ R6, RZ, R6 ;  /* 0x00000006ff067221 */ /* 0x004fc60000010000 */
[----:B------:R-:W-:Y:S01]  /*70f0*/  LDS R31, [R168.X4+0x4c00] ;  /* 0x004c0000a81f7984 */ /* 0x000fe20000004800 */
[----:B---3--:R-:W-:-:S03]  /*7100*/  @P4 MOV R2, R46 ;  /* 0x0000002e00024202 */ /* 0x008fc60000000f00 */
[----:B------:R-:W-:Y:S01]  /*7110*/  LDS R25, [R168.X4+0x3a00] ;  /* 0x003a0000a8197984 */ /* 0x000fe20000004800 */
[-C--:B------:R-:W-:Y:S02]  /*7120*/  @P4 MOV R3, R49.reuse ;  /* 0x0000003100034202 */ /* 0x080fe40000000f00 */
[----:B------:R-:W-:Y:S01]  /*7130*/  @P4 IADD3 R46, P0, R46, 0x200, RZ ;  /* 0x000002002e2e4810 */ /* 0x000fe20007f1e0ff */
[----:B------:R-:W-:Y:S03]  /*7140*/  LDS R33, [R168.X4+0x4e00] ;  /* 0x004e0000a8217984 */ /* 0x000fe60000004800 */
[----:B------:R-:W-:Y:S01]  /*7150*/  @P4 IADD3.X R49, RZ, R49, RZ, P0, !PT ;  /* 0x00000031ff314210 */ /* 0x000fe200007fe4ff */
[----:B------:R2:W-:Y:S01]  /*7160*/  @P4 STG.E [R2.64], R37 ;  /* 0x0000002502004986 */ /* 0x0005e2000c101904 */
[----:B-1----:R-:W-:-:S04]  /*7170*/  FADD.FTZ R14, RZ, R14 ;  /* 0x0000000eff0e7221 */ /* 0x002fc80000010000 */
[----:B------:R-:W-:Y:S02]  /*7180*/  FADD.FTZ R14, R14, R17 ;  /* 0x000000110e0e7221 */ /* 0x000fe40000010000 */
[----:B------:R-:W1:Y:S02]  /*7190*/  LDS R17, [R168.X4+0x2400] ;  /* 0x00240000a8117984 */ /* 0x000e640000004800 */
[----:B------:R-:W-:Y:S01]  /*71a0*/  FADD.FTZ R14, R14, R19 ;  /* 0x000000130e0e7221 */ /* 0x000fe20000010000 */
[-C--:B--2---:R-:W-:Y:S01]  /*71b0*/  @P4 MOV R3, R45.reuse ;  /* 0x0000002d00034202 */ /* 0x084fe20000000f00 */
[----:B------:R-:W-:Y:S01]  /*71c0*/  @P4 IMAD.MOV.U32 R2, RZ, RZ, R44 ;  /* 0x000000ffff024224 */ /* 0x000fe200078e002c */
[----:B------:R-:W2:Y:S01]  /*71d0*/  LDS R19, [R168.X4+0x2600] ;  /* 0x00260000a8137984 */ /* 0x000ea20000004800 */
[----:B------:R-:W-:Y:S01]  /*71e0*/  @P4 IADD3 R44, P0, R44, 0x200, RZ ;  /* 0x000002002c2c4810 */ /* 0x000fe20007f1e0ff */
[----:B------:R-:W-:Y:S02]  /*71f0*/  FADD.FTZ R27, R14, R27 ;  /* 0x0000001b0e1b7221 */ /* 0x000fe40000010000 */
[----:B------:R3:W-:Y:S01]  /*7200*/  @P4 STG.E [R2.64], R7 ;  /* 0x0000000702004986 */ /* 0x0007e2000c101904 */
[----:B------:R-:W-:Y:S01]  /*7210*/  @P4 IADD3.X R45, RZ, R45, RZ, P0, !PT ;  /* 0x0000002dff2d4210 */ /* 0x000fe200007fe4ff */
[----:B0-----:R-:W-:-:S02]  /*7220*/  FADD.FTZ R0, RZ, R0 ;  /* 0x00000000ff007221 */ /* 0x001fc40000010000 */
[----:B------:R-:W-:Y:S02]  /*7230*/  FADD.FTZ R8, RZ, R8 ;  /* 0x00000008ff087221 */ /* 0x000fe40000010000 */
[----:B------:R-:W-:-:S04]  /*7240*/  FADD.FTZ R0, R0, R13 ;  /* 0x0000000d00007221 */ /* 0x000fc80000010000 */
[----:B------:R-:W-:Y:S02]  /*7250*/  FADD.FTZ R0, R0, R21 ;  /* 0x0000001500007221 */ /* 0x000fe40000010000 */
[----:B---3--:R-:W-:Y:S01]  /*7260*/  @P3 IMAD.MOV.U32 R2, RZ, RZ, R46 ;  /* 0x000000ffff023224 */ /* 0x008fe200078e002e */
[----:B------:R-:W-:Y:S01]  /*7270*/  @P3 MOV R3, R49 ;  /* 0x0000003100033202 */ /* 0x000fe20000000f00 */
[----:B------:R-:W-:Y:S01]  /*7280*/  FADD.FTZ R29, R0, R29 ;  /* 0x0000001d001d7221 */ /* 0x000fe20000010000 */
[----:B------:R-:W-:-:S03]  /*7290*/  @P3 IADD3 R46, P0, R46, 0x200, RZ ;  /* 0x000002002e2e3810 */ /* 0x000fc60007f1e0ff */
[----:B------:R0:W-:Y:S01]  /*72a0*/  @P3 STG.E [R2.64], R27 ;  /* 0x0000001b02003986 */ /* 0x0001e2000c101904 */
[----:B------:R-:W-:Y:S01]  /*72b0*/  @P3 IADD3.X R49, RZ, R49, RZ, P0, !PT ;  /* 0x00000031ff313210 */ /* 0x000fe200007fe4ff */
[----:B0-----:R-:W-:Y:S01]  /*72c0*/  @P3 IMAD.MOV.U32 R2, RZ, RZ, R44 ;  /* 0x000000ffff023224 */ /* 0x001fe200078e002c */
[----:B------:R-:W-:Y:S01]  /*72d0*/  @P3 MOV R3, R45 ;  /* 0x0000002d00033202 */ /* 0x000fe20000000f00 */
[----:B-1----:R-:W-:Y:S01]  /*72e0*/  FADD.FTZ R6, R6, R17 ;  /* 0x0000001106067221 */ /* 0x002fe20000010000 */
[----:B------:R-:W-:-:S03]  /*72f0*/  @P3 IADD3 R44, P4, R44, 0x200, RZ ;  /* 0x000002002c2c3810 */ /* 0x000fc60007f9e0ff */
[----:B------:R0:W-:Y:S01]  /*7300*/  @P3 STG.E [R2.64], R41 ;  /* 0x0000002902003986 */ /* 0x0001e2000c101904 */
[----:B------:R-:W-:Y:S02]  /*7310*/  FADD.FTZ R6, R6, R23 ;  /* 0x0000001706067221 */ /* 0x000fe40000010000 */
[----:B------:R-:W-:Y:S02]  /*7320*/  @P3 IMAD.X R45, RZ, RZ, R45, P4 ;  /* 0x000000ffff2d3224 */ /* 0x000fe400020e062d */
[----:B------:R-:W-:Y:S02]  /*7330*/  FADD.FTZ R31, R6, R31 ;  /* 0x0000001f061f7221 */ /* 0x000fe40000010000 */
[----:B--2---:R-:W-:-:S04]  /*7340*/  FADD.FTZ R8, R8, R19 ;  /* 0x0000001308087221 */ /* 0x004fc80000010000 */
[----:B------:R-:W-:Y:S01]  /*7350*/  FADD.FTZ R8, R8, R25 ;  /* 0x0000001908087221 */ /* 0x000fe20000010000 */
[----:B0-----:R-:W-:Y:S02]  /*7360*/  @P2 MOV R2, R46 ;  /* 0x0000002e00022202 */ /* 0x001fe40000000f00 */
[----:B------:R-:W-:Y:S01]  /*7370*/  @P2 MOV R3, R49 ;  /* 0x0000003100032202 */ /* 0x000fe20000000f00 */
[----:B------:R-:W-:Y:S01]  /*7380*/  FADD.FTZ R33, R8, R33 ;  /* 0x0000002108217221 */ /* 0x000fe20000010000 */
[----:B------:R-:W-:-:S03]  /*7390*/  @P2 IADD3 R46, P0, R46, 0x200, RZ ;  /* 0x000002002e2e2810 */ /* 0x000fc60007f1e0ff */
[----:B------:R0:W-:Y:S01]  /*73a0*/  @P2 STG.E [R2.64], R15 ;  /* 0x0000000f02002986 */ /* 0x0001e2000c101904 */
[----:B------:R-:W-:Y:S01]  /*73b0*/  @P2 IADD3.X R49, RZ, R49, RZ, P0, !PT ;  /* 0x00000031ff312210 */ /* 0x000fe200007fe4ff */
[----:B0-----:R-:W-:Y:S01]  /*73c0*/  @P2 IMAD.MOV.U32 R2, RZ, RZ, R44 ;  /* 0x000000ffff022224 */ /* 0x001fe200078e002c */
[----:B------:R-:W-:Y:S02]  /*73d0*/  @P2 MOV R3, R45 ;  /* 0x0000002d00032202 */ /* 0x000fe40000000f00 */
[----:B------:R-:W-:-:S03]  /*73e0*/  @P2 IADD3 R44, P3, R44, 0x200, RZ ;  /* 0x000002002c2c2810 */ /* 0x000fc60007f7e0ff */
[----:B------:R0:W-:Y:S02]  /*73f0*/  @P2 STG.E [R2.64], R9 ;  /* 0x0000000902002986 */ /* 0x0001e4000c101904 */
[----:B------:R-:W-:Y:S02]  /*7400*/  @P2 IMAD.X R45, RZ, RZ, R45, P3 ;  /* 0x000000ffff2d2224 */ /* 0x000fe400018e062d */
[----:B------:R-:W-:Y:S01]  /*7410*/  @P1 IMAD.MOV.U32 R4, RZ, RZ, R44 ;  /* 0x000000ffff041224 */ /* 0x000fe200078e002c */
[----:B------:R-:W-:Y:S02]  /*7420*/  @P1 IADD3 R44, P2, R44, 0x200, RZ ;  /* 0x000002002c2c1810 */ /* 0x000fe40007f5e0ff */
[----:B------:R-:W-:-:S03]  /*7430*/  @P1 MOV R5, R45 ;  /* 0x0000002d00051202 */ /* 0x000fc60000000f00 */
[----:B------:R-:W-:Y:S01]  /*7440*/  @P1 IMAD.X R45, RZ, RZ, R45, P2 ;  /* 0x000000ffff2d1224 */ /* 0x000fe200010e062d */
[----:B0-----:R-:W-:Y:S01]  /*7450*/  @P1 MOV R2, R46 ;  /* 0x0000002e00021202 */ /* 0x001fe20000000f00 */
[----:B------:R-:W-:Y:S01]  /*7460*/  @P5 IMAD.MOV.U32 R6, RZ, RZ, R44 ;  /* 0x000000ffff065224 */ /* 0x000fe200078e002c */
[----:B------:R-:W-:Y:S02]  /*7470*/  @P1 IADD3 R46, P0, R46, 0x200, RZ ;  /* 0x000002002e2e1810 */ /* 0x000fe40007f1e0ff */
[-C--:B------:R-:W-:Y:S02]  /*7480*/  @P1 MOV R3, R49.reuse ;  /* 0x0000003100031202 */ /* 0x080fe40000000f00 */
[----:B------:R-:W-:Y:S02]  /*7490*/  @P1 IADD3.X R49, RZ, R49, RZ, P0, !PT ;  /* 0x00000031ff311210 */ /* 0x000fe400007fe4ff */
[----:B------:R-:W-:Y:S01]  /*74a0*/  @P5 IADD3 R44, P2, R44, 0x200, RZ ;  /* 0x000002002c2c5810 */ /* 0x000fe20007f5e0ff */
[----:B------:R0:W-:Y:S01]  /*74b0*/  @P1 STG.E [R2.64], R29 ;  /* 0x0000001d02001986 */ /* 0x0001e2000c101904 */
[----:B------:R-:W-:-:S03]  /*74c0*/  @P5 MOV R7, R45 ;  /* 0x0000002d00075202 */ /* 0x000fc60000000f00 */
[----:B------:R1:W-:Y:S01]  /*74d0*/  @P1 STG.E [R4.64], R43 ;  /* 0x0000002b04001986 */ /* 0x0003e2000c101904 */
[----:B------:R-:W-:Y:S01]  /*74e0*/  @P5 IMAD.X R45, RZ, RZ, R45, P2 ;  /* 0x000000ffff2d5224 */ /* 0x000fe200010e062d */
        /* <DEDUP_REMOVED lines=14> */
.L_x_6913:
[----:B------:R-:W-:Y:S01]  /*75d0*/  HFMA2.MMA R171, -RZ, RZ, 0, 1.847743988037109375e-06 ;  /* 0x0000001fffab7435 */ /* 0x000fe200000001ff */
[----:B0-----:R-:W-:Y:S01]  /*75e0*/  MOV R168, R11 ;  /* 0x0000000b00a87202 */ /* 0x001fe20000000f00 */
[----:B------:R-:W-:Y:S01]  /*75f0*/  IMAD.MOV.U32 R0, RZ, RZ, 0x1 ;  /* 0x00000001ff007424 */ /* 0x000fe200078e00ff */
[----:B------:R-:W-:-:S02]  /*7600*/  MOV R169, 0xffffffff ;  /* 0xffffffff00a97802 */ /* 0x000fc40000000f00 */
[----:B------:R-:W-:Y:S02]  /*7610*/  MOV R9, 0x7630 ;  /* 0x0000763000097802 */ /* 0x000fe40000000f00 */
[----:B-----5:R-:W-:Y:S05]  /*7620*/  CALL.REL.NOINC `($__internal_91_$__cuda_sm70_shflsync_bfly_p) ;  /* 0x0000045000007944 */ /* 0x020fea0003c00000 */
[----:B-1----:R-:W-:Y:S01]  /*7630*/  IMAD.MOV.U32 R5, RZ, RZ, R0 ;  /* 0x000000ffff057224 */ /* 0x002fe200078e0000 */
[----:B------:R-:W-:Y:S05]  /*7640*/  BRA `(.L_x_7006) ;  /* 0xffffb4e000007947 */ /* 0x000fea000383ffff */
.L_x_6914:
[----:B------:R-:W-:Y:S01]  /*7650*/  HFMA2.MMA R0, -RZ, RZ, 0, 5.9604644775390625e-08 ;  /* 0x00000001ff007435 */ /* 0x000fe200000001ff */
[----:B0-----:R-:W-:Y:S01]  /*7660*/  MOV R168, R10 ;  /* 0x0000000a00a87202 */ /* 0x001fe20000000f00 */
[----:B------:R-:W-:Y:S01]  /*7670*/  IMAD.MOV.U32 R171, RZ, RZ, 0x1f ;  /* 0x0000001fffab7424 */ /* 0x000fe200078e00ff */
[----:B------:R-:W-:Y:S02]  /*7680*/  MOV R169, 0xffffffff ;  /* 0xffffffff00a97802 */ /* 0x000fe40000000f00 */
[----:B------:R-:W-:Y:S02]  /*7690*/  MOV R9, 0x76b0 ;  /* 0x000076b000097802 */ /* 0x000fe40000000f00 */
[----:B-12--5:R-:W-:Y:S05]  /*76a0*/  CALL.REL.NOINC `($__internal_91_$__cuda_sm70_shflsync_bfly_p) ;  /* 0x000003d000007944 */ /* 0x026fea0003c00000 */
[----:B------:R-:W-:Y:S01]  /*76b0*/  FADD.FTZ R5, R5, R11 ;  /* 0x0000000b05057221 */ /* 0x000fe20000010000 */
[----:B------:R-:W-:Y:S01]  /*76c0*/  MOV R169, 0xffffffff ;  /* 0xffffffff00a97802 */ /* 0x000fe20000000f00 */
[----:B-1----:R-:W-:Y:S01]  /*76d0*/  FADD.FTZ R10, R10, R0 ;  /* 0x000000000a0a7221 */ /* 0x002fe20000010000 */
[----:B------:R-:W-:Y:S01]  /*76e0*/  HFMA2.MMA R0, -RZ, RZ, 0, 1.1920928955078125e-07 ;  /* 0x00000002ff007435 */ /* 0x000fe200000001ff */
[----:B------:R-:W-:Y:S01]  /*76f0*/  IMAD.MOV.U32 R171, RZ, RZ, 0x1f ;  /* 0x0000001fffab7424 */ /* 0x000fe200078e00ff */
[----:B------:R-:W-:-:S02]  /*7700*/  MOV R168, R5 ;  /* 0x0000000500a87202 */ /* 0x000fc40000000f00 */
[----:B------:R-:W-:Y:S02]  /*7710*/  MOV R9, 0x7730 ;  /* 0x0000773000097802 */ /* 0x000fe40000000f00 */
[----:B------:R-:W-:Y:S05]  /*7720*/  CALL.REL.NOINC `($__internal_91_$__cuda_sm70_shflsync_bfly_p) ;  /* 0x0000035000007944 */ /* 0x000fea0003c00000 */
[----:B-1----:R-:W-:Y:S01]  /*7730*/  IMAD.MOV.U32 R11, RZ, RZ, R0 ;  /* 0x000000ffff0b7224 */ /* 0x002fe200078e0000 */
[----:B------:R-:W-:Y:S01]  /*7740*/  HFMA2.MMA R0, -RZ, RZ, 0, 1.1920928955078125e-07 ;  /* 0x00000002ff007435 */ /* 0x000fe200000001ff */
[----:B------:R-:W-:Y:S01]  /*7750*/  MOV R168, R10 ;  /* 0x0000000a00a87202 */ /* 0x000fe20000000f00 */
[----:B------:R-:W-:Y:S01]  /*7760*/  IMAD.MOV.U32 R171, RZ, RZ, 0x1f ;  /* 0x0000001fffab7424 */ /* 0x000fe200078e00ff */
[----:B------:R-:W-:Y:S02]  /*7770*/  MOV R169, 0xffffffff ;  /* 0xffffffff00a97802 */ /* 0x000fe40000000f00 */
[----:B------:R-:W-:Y:S02]  /*7780*/  MOV R9, 0x77a0 ;  /* 0x000077a000097802 */ /* 0x000fe40000000f00 */
[----:B------:R-:W-:Y:S05]  /*7790*/  CALL.REL.NOINC `($__internal_91_$__cuda_sm70_shflsync_bfly_p) ;  /* 0x000002e000007944 */ /* 0x000fea0003c00000 */
[----:B------:R-:W-:Y:S01]  /*77a0*/  FADD.FTZ R5, R11, R5 ;  /* 0x000000050b057221 */ /* 0x000fe20000010000 */
[----:B------:R-:W-:Y:S01]  /*77b0*/  MOV R169, 0xffffffff ;  /* 0xffffffff00a97802 */ /* 0x000fe20000000f00 */
[----:B-1----:R-:W-:Y:S01]  /*77c0*/  FADD.FTZ R10, R10, R0 ;  /* 0x000000000a0a7221 */ /* 0x002fe20000010000 */
[----:B------:R-:W-:Y:S01]  /*77d0*/  HFMA2.MMA R0, -RZ, RZ, 0, 2.384185791015625e-07 ;  /* 0x00000004ff007435 */ /* 0x000fe200000001ff */
[----:B------:R-:W-:Y:S01]  /*77e0*/  IMAD.MOV.U32 R171, RZ, RZ, 0x1f ;  /* 0x0000001fffab7424 */ /* 0x000fe200078e00ff */
[----:B------:R-:W-:-:S02]  /*77f0*/  MOV R168, R5 ;  /* 0x0000000500a87202 */ /* 0x000fc40000000f00 */
[----:B------:R-:W-:Y:S02]  /*7800*/  MOV R9, 0x7820 ;  /* 0x0000782000097802 */ /* 0x000fe40000000f00 */
[----:B------:R-:W-:Y:S05]  /*7810*/  CALL.REL.NOINC `($__internal_91_$__cuda_sm70_shflsync_bfly_p) ;  /* 0x0000026000007944 */ /* 0x000fea0003c00000 */
[----:B-1----:R-:W-:Y:S01]  /*7820*/  MOV R11, R0 ;  /* 0x00000000000b7202 */ /* 0x002fe20000000f00 */
[----:B------:R-:W-:Y:S01]  /*7830*/  HFMA2.MMA R0, -RZ, RZ, 0, 2.384185791015625e-07 ;  /* 0x00000004ff007435 */ /* 0x000fe200000001ff */
[----:B------:R-:W-:Y:S01]  /*7840*/  IMAD.MOV.U32 R168, RZ, RZ, R10 ;  /* 0x000000ffffa87224 */ /* 0x000fe200078e000a */
[----:B------:R-:W-:Y:S02]  /*7850*/  MOV R171, 0x1f ;  /* 0x0000001f00ab7802 */ /* 0x000fe40000000f00 */
[----:B------:R-:W-:Y:S02]  /*7860*/  MOV R169, 0xffffffff ;  /* 0xffffffff00a97802 */ /* 0x000fe40000000f00 */
[----:B------:R-:W-:Y:S02]  /*7870*/  MOV R9, 0x7890 ;  /* 0x0000789000097802 */ /* 0x000fe40000000f00 */
[----:B------:R-:W-:Y:S05]  /*7880*/  CALL.REL.NOINC `($__internal_91_$__cuda_sm70_shflsync_bfly_p) ;  /* 0x000001f000007944 */ /* 0x000fea0003c00000 */
[----:B------:R-:W-:Y:S01]  /*7890*/  FADD.FTZ R5, R11, R5 ;  /* 0x000000050b057221 */ /* 0x000fe20000010000 */
[----:B------:R-:W-:Y:S01]  /*78a0*/  HFMA2.MMA R171, -RZ, RZ, 0, 1.847743988037109375e-06 ;  /* 0x0000001fffab7435 */ /* 0x000fe200000001ff */
[----:B-1----:R-:W-:Y:S01]  /*78b0*/  FADD.FTZ R10, R10, R0 ;  /* 0x000000000a0a7221 */ /* 0x002fe20000010000 */
[----:B------:R-:W-:Y:S01]  /*78c0*/  MOV R169, 0xffffffff ;  /* 0xffffffff00a97802 */ /* 0x000fe20000000f00 */
[----:B------:R-:W-:Y:S01]  /*78d0*/  IMAD.MOV.U32 R0, RZ, RZ, 0x8 ;  /* 0x00000008ff007424 */ /* 0x000fe200078e00ff */
[----:B------:R-:W-:-:S02]  /*78e0*/  MOV R168, R5 ;  /* 0x0000000500a87202 */ /* 0x000fc40000000f00 */
[----:B------:R-:W-:Y:S02]  /*78f0*/  MOV R9, 0x7910 ;  /* 0x0000791000097802 */ /* 0x000fe40000000f00 */
[----:B------:R-:W-:Y:S05]  /*7900*/  CALL.REL.NOINC `($__internal_91_$__cuda_sm70_shflsync_bfly_p) ;  /* 0x0000017000007944 */ /* 0x000fea0003c00000 */
[----:B-1----:R-:W-:Y:S01]  /*7910*/  IMAD.MOV.U32 R11, RZ, RZ, R0 ;  /* 0x000000ffff0b7224 */ /* 0x002fe200078e0000 */
[----:B------:R-:W-:Y:S01]  /*7920*/  HFMA2.MMA R0, -RZ, RZ, 0, 4.76837158203125e-07 ;  /* 0x00000008ff007435 */ /* 0x000fe200000001ff */
[----:B------:R-:W-:Y:S01]  /*7930*/  MOV R168, R10 ;  /* 0x0000000a00a87202 */ /* 0x000fe20000000f00 */
[----:B------:R-:W-:Y:S01]  /*7940*/  IMAD.MOV.U32 R169, RZ, RZ, -0x1 ;  /* 0xffffffffffa97424 */ /* 0x000fe200078e00ff */
[----:B------:R-:W-:Y:S02]  /*7950*/  MOV R171, 0x1f ;  /* 0x0000001f00ab7802 */ /* 0x000fe40000000f00 */
[----:B------:R-:W-:Y:S02]  /*7960*/  MOV R9, 0x7980 ;  /* 0x0000798000097802 */ /* 0x000fe40000000f00 */
[----:B------:R-:W-:Y:S05]  /*7970*/  CALL.REL.NOINC `($__internal_91_$__cuda_sm70_shflsync_bfly_p) ;  /* 0x0000010000007944 */ /* 0x000fea0003c00000 */
[----:B------:R-:W-:Y:S01]  /*7980*/  FADD.FTZ R5, R11, R5 ;  /* 0x000000050b057221 */ /* 0x000fe20000010000 */
[----:B------:R-:W-:Y:S01]  /*7990*/  MOV R171, 0x1f ;  /* 0x0000001f00ab7802 */ /* 0x000fe20000000f00 */
[----:B-1----:R-:W-:Y:S01]  /*79a0*/  FADD.FTZ R10, R10, R0 ;  /* 0x000000000a0a7221 */ /* 0x002fe20000010000 */
[----:B------:R-:W-:Y:S01]  /*79b0*/  HFMA2.MMA R0, -RZ, RZ, 0, 9.5367431640625e-07 ;  /* 0x00000010ff007435 */ /* 0x000fe200000001ff */
[----:B------:R-:W-:Y:S01]  /*79c0*/  MOV R169, 0xffffffff ;  /* 0xffffffff00a97802 */ /* 0x000fe20000000f00 */
[----:B------:R-:W-:Y:S01]  /*79d0*/  IMAD.MOV.U32 R168, RZ, RZ, R5 ;  /* 0x000000ffffa87224 */ /* 0x000fe200078e0005 */
[----:B------:R-:W-:-:S03]  /*79e0*/  MOV R9, 0x7a00 ;  /* 0x00007a0000097802 */ /* 0x000fc60000000f00 */
[----:B------:R-:W-:Y:S05]  /*79f0*/  CALL.REL.NOINC `($__internal_91_$__cuda_sm70_shflsync_bfly_p) ;  /* 0x0000008000007944 */ /* 0x000fea0003c00000 */
[----:B-1----:R-:W-:Y:S01]  /*7a00*/  MOV R11, R0 ;  /* 0x00000000000b7202 */ /* 0x002fe20000000f00 */
[----:B------:R-:W-:Y:S01]  /*7a10*/  HFMA2.MMA R0, -RZ, RZ, 0, 9.5367431640625e-07 ;  /* 0x00000010ff007435 */ /* 0x000fe200000001ff */
[----:B------:R-:W-:Y:S01]  /*7a20*/  MOV R168, R10 ;  /* 0x0000000a00a87202 */ /* 0x000fe20000000f00 */
[----:B------:R-:W-:Y:S01]  /*7a30*/  IMAD.MOV.U32 R171, RZ, RZ, 0x1f ;  /* 0x0000001fffab7424 */ /* 0x000fe200078e00ff */
[----:B------:R-:W-:-:S02]  /*7a40*/  MOV R169, 0xffffffff ;  /* 0xffffffff00a97802 */ /* 0x000fc40000000f00 */
[----:B------:R-:W-:Y:S02]  /*7a50*/  MOV R9, 0x7a70 ;  /* 0x00007a7000097802 */ /* 0x000fe40000000f00 */
[----:B------:R-:W-:Y:S05]  /*7a60*/  CALL.REL.NOINC `($__internal_91_$__cuda_sm70_shflsync_bfly_p) ;  /* 0x0000001000007944 */ /* 0x000fea0003c00000 */
[----:B-1----:R-:W-:Y:S05]  /*7a70*/  BRA `(.L_x_7007) ;  /* 0xffffb1d000007947 */ /* 0x002fea000383ffff */
        .weak           $__internal_91_$__cuda_sm70_shflsync_bfly_p
        .type           $__internal_91_$__cuda_sm70_shflsync_bfly_p,@function
        .size           $__internal_91_$__cuda_sm70_shflsync_bfly_p,(.L_x_14973 - $__internal_91_$__cuda_sm70_shflsync_bfly_p)
$__internal_91_$__cuda_sm70_shflsync_bfly_p:
[----:B------:R-:W-:Y:S04]  /*7a80*/  WARPSYNC R169 ;  /* 0x000000a900007348 */ /* 0x000fe80003800000 */
[----:B------:R0:W1:Y:S02]  /*7a90*/  SHFL.BFLY PT, R0, R168, R0, R171 ;  /* 0x0c000000a8007389 */ /* 0x00006400000e00ab */
[----:B0-----:R-:W-:Y:S01]  /*7aa0*/  HFMA2.MMA R169, -RZ, RZ, 0, 0 ;  /* 0x00000000ffa97435 */ /* 0x001fe200000001ff */
[----:B------:R-:W-:-:S05]  /*7ab0*/  MOV R168, R9 ;  /* 0x0000000900a87202 */ /* 0x000fca0000000f00 */
[----:B------:R-:W-:Y:S05]  /*7ac0*/  RET.REL.NODEC R168 `(_ZN10layer_norm13ln_bwd_kernelINS_13Kernel_traitsIf13__nv_bfloat16fS2_fjLj1280ELj1ELj4ELj1ELj16ENS_18Kernel_traits_baseILj1280EfS2_fS2_fjLj128EEEEELb1ELb0ELb1ELb0EEEvNS_9BwdParamsE) ;  /* 0xffff8530a8007950 */ /* 0x000fea0003c3ffff */
.L_x_7008:
        /* <DEDUP_REMOVED lines=11> */
.L_x_14973:


//--------------------- .text._ZN10layer_norm22ln_bwd_finalize_kernelINS_22Kernel_traits_finalizeILj1280Ef13__nv_bfloat16fS2_fjLb0ELj1024ELj4ENS_18Kernel_traits_baseILj1280EfS2_fS2_fjLj1024EEEEELb0ELb1EEEvNS_9BwdParamsE --------------------------
	.section	.text._ZN10layer_norm22ln_bwd_finalize_kernelINS_22Kernel_traits_finalizeILj1280Ef13__nv_bfloat16fS2_fjLb0ELj1024ELj4ENS_18Kernel_traits_baseILj1280EfS2_fS2_fjLj1024EEEEELb0ELb1EEEvNS_9BwdParamsE,"ax",@progbits
	.sectioninfo	@"SHI_REGISTERS=32"
	.align	128
        .global         _ZN10layer_norm22ln_bwd_finalize_kernelINS_22Kernel_traits_finalizeILj1280Ef13__nv_bfloat16fS2_fjLb0ELj1024ELj4ENS_18Kernel_traits_baseILj1280EfS2_fS2_fjLj1024EEEEELb0ELb1EEEvNS_9BwdParamsE
        .type           _ZN10layer_norm22ln_bwd_finalize_kernelINS_22Kernel_traits_finalizeILj1280Ef13__nv_bfloat16fS2_fjLb0ELj1024ELj4ENS_18Kernel_traits_baseILj1280EfS2_fS2_fjLj1024EEEEELb0ELb1EEEvNS_9BwdParamsE,@function
        .size           _ZN10layer_norm22ln_bwd_finalize_kernelINS_22Kernel_traits_finalizeILj1280Ef13__nv_bfloat16fS2_fjLb0ELj1024ELj4ENS_18Kernel_traits_baseILj1280EfS2_fS2_fjLj1024EEEEELb0ELb1EEEvNS_9BwdParamsE,(.L_x_14974 - _ZN10layer_norm22ln_bwd_finalize_kernelINS_22Kernel_traits_finalizeILj1280Ef13__nv_bfloat16fS2_fjLb0ELj1024ELj4ENS_18Kernel_traits_baseILj1280EfS2_fS2_fjLj1024EEEEELb0ELb1EEEvNS_9BwdParamsE)
        .other          _ZN10layer_norm22ln_bwd_finalize_kernelINS_22Kernel_traits_finalizeILj1280Ef13__nv_bfloat16fS2_fjLb0ELj1024ELj4ENS_18Kernel_traits_baseILj1280EfS2_fS2_fjLj1024EEEEELb0ELb1EEEvNS_9BwdParamsE,@"STO_CUDA_ENTRY STV_DEFAULT"
_ZN10layer_norm22ln_bwd_finalize_kernelINS_22Kernel_traits_finalizeILj1280Ef13__nv_bfloat16fS2_fjLb0ELj1024ELj4ENS_18Kernel_traits_baseILj1280EfS2_fS2_fjLj1024EEEEELb0ELb1EEEvNS_9BwdParamsE:
.text._ZN10layer_norm22ln_bwd_finalize_kernelINS_22Kernel_traits_finalizeILj1280Ef13__nv_bfloat16fS2_fjLb0ELj1024ELj4ENS_18Kernel_traits_baseILj1280EfS2_fS2_fjLj1024EEEEELb0ELb1EEEvNS_9BwdParamsE:
        /* <DEDUP_REMOVED lines=19> */
.L_x_7019:
        /* <DEDUP_REMOVED lines=27> */
.L_x_7013:
        /* <DEDUP_REMOVED lines=35> */
.L_x_7012:
[----:B------:R-:W-:Y:S05]  /*0510*/  BSYNC B1 ;  /* 0x0000000000017941 */ /* 0x000fea0003800000 */
.L_x_7011:
        /* <DEDUP_REMOVED lines=23> */
.L_x_7015:
[----:B------:R-:W-:Y:S05]  /*0690*/  BSYNC B1 ;  /* 0x0000000000017941 */ /* 0x000fea0003800000 */
.L_x_7014:
        /* <DEDUP_REMOVED lines=10> */
.L_x_7010:
[----:B------:R-:W-:Y:S05]  /*0740*/  BSYNC B0 ;  /* 0x0000000000007941 */ /* 0x000fea0003800000 */
.L_x_7009:
        /* <DEDUP_REMOVED lines=11> */
.L_x_7020:
        /* <DEDUP_REMOVED lines=18> */
.L_x_7021:
[----:B------:R-:W-:Y:S01]  /*0920*/  @!P1 SHF.R.U32.HI R2, RZ, 0x3, R0 ;  /* 0x00000003ff029819 */ /* 0x000fe20000011600 */
[----:B---3--:R-:W-:Y:S02]  /*0930*/  FADD.FTZ R5, R5, R10 ;  /* 0x0000000a05057221 */ /* 0x008fe40000010000 */
[----:B--2---:R-:W-:Y:S01]  /*0940*/  FADD.FTZ R7, R7, R4 ;  /* 0x0000000407077221 */ /* 0x004fe20000010000 */
[----:B------:R-:W-:-:S05]  /*0950*/  @!P1 LOP3.LUT R2, R2, 0x1ffffffc, RZ, 0xc0, !PT ;  /* 0x1ffffffc02029812 */ /* 0x000fca00078ec0ff */
[----:B------:R2:W-:Y:S04]  /*0960*/  @!P1 STS [R2+0x2000], R5 ;  /* 0x0020000502009388 */ /* 0x0005e80000000800 */
[----:B------:R2:W-:Y:S02]  /*0970*/  @!P1 STS [R2+0x2080], R7 ;  /* 0x0020800702009388 */ /* 0x0005e40000000800 */
.L_x_7016:
        /* <DEDUP_REMOVED lines=14> */
.L_x_7017:
[----:B------:R-:W-:Y:S01]  /*0a60*/  HFMA2.MMA R9, -RZ, RZ, 0, 5.9604644775390625e-08 ;  /* 0x00000001ff097435 */ /* 0x000fe200000001ff */
[----:B--2---:R-:W-:Y:S01]  /*0a70*/  IMAD.MOV.U32 R10, RZ, RZ, R4 ;  /* 0x000000ffff0a7224 */ /* 0x004fe200078e0004 */
[----:B------:R-:W-:Y:S01]  /*0a80*/  MOV R11, 0xffffffff ;  /* 0xffffffff000b7802 */ /* 0x000fe20000000f00 */
[----:B------:R-:W-:Y:S01]  /*0a90*/  IMAD.MOV.U32 R6, RZ, RZ, 0x1f ;  /* 0x0000001fff067424 */ /* 0x000fe200078e00ff */
[----:B------:R-:W-:-:S02]  /*0aa0*/  MOV R2, 0xac0 ;  /* 0x00000ac000027802 */ /* 0x000fc40000000f00 */
[----:B01----:R-:W-:Y:S05]  /*0ab0*/  CALL.REL.NOINC `($__internal_92_$__cuda_sm70_shflsync_bfly_p) ;  /* 0x000003c000007944 */ /* 0x003fea0003c00000 */
[----:B-1----:R-:W-:Y:S01]  /*0ac0*/  MOV R3, R6 ;  /* 0x0000000600037202 */ /* 0x002fe20000000f00 */
[----:B0-----:R-:W-:Y:S05]  /*0ad0*/  BRA `(.L_x_7020) ;  /* 0xfffffd2000007947 */ /* 0x001fea000383ffff */
.L_x_7018:
[----:B------:R-:W-:Y:S01]  /*0ae0*/  HFMA2.MMA R9, -RZ, RZ, 0, 1.1920928955078125e-07 ;  /* 0x00000002ff097435 */ /* 0x000fe200000001ff */
[----:B------:R-:W-:Y:S01]  /*0af0*/  IMAD.MOV.U32 R10, RZ, RZ, R13 ;  /* 0x000000ffff0a7224 */ /* 0x000fe200078e000d */
[----:B------:R-:W-:Y:S01]  /*0b00*/  MOV R6, 0x1f ;  /* 0x0000001f00067802 */ /* 0x000fe20000000f00 */
[----:B------:R-:W-:Y:S01]  /*0b10*/  IMAD.MOV.U32 R11, RZ, RZ, -0x1 ;  /* 0xffffffffff0b7424 */ /* 0x000fe200078e00ff */
[----:B------:R-:W-:-:S02]  /*0b20*/  MOV R2, 0xb40 ;  /* 0x00000b4000027802 */ /* 0x000fc40000000f00 */
[----:B012---:R-:W-:Y:S05]  /*0b30*/  CALL.REL.NOINC `($__internal_92_$__cuda_sm70_shflsync_bfly_p) ;  /* 0x0000034000007944 */ /* 0x007fea0003c00000 */
[----:B0-----:R-:W-:Y:S01]  /*0b40*/  HFMA2.MMA R9, -RZ, RZ, 0, 2.384185791015625e-07 ;  /* 0x00000004ff097435 */ /* 0x001fe200000001ff */
[----:B-1----:R-:W-:Y:S01]  /*0b50*/  FADD.FTZ R10, R13, R6 ;  /* 0x000000060d0a7221 */ /* 0x002fe20000010000 */
[----:B------:R-:W-:Y:S01]  /*0b60*/  MOV R6, 0x1f ;  /* 0x0000001f00067802 */ /* 0x000fe20000000f00 */
[----:B------:R-:W-:Y:S01]  /*0b70*/  IMAD.MOV.U32 R11, RZ, RZ, -0x1 ;  /* 0xffffffffff0b7424 */ /* 0x000fe200078e00ff */
[----:B------:R-:W-:-:S02]  /*0b80*/  MOV R2, 0xba0 ;  /* 0x00000ba000027802 */ /* 0x000fc40000000f00 */
[----:B------:R-:W-:Y:S05]  /*0b90*/  CALL.REL.NOINC `($__internal_92_$__cuda_sm70_shflsync_bfly_p) ;  /* 0x000002e000007944 */ /* 0x000fea0003c00000 */
[----:B0-----:R-:W-:Y:S01]  /*0ba0*/  HFMA2.MMA R9, -RZ, RZ, 0, 4.76837158203125e-07 ;  /* 0x00000008ff097435 */ /* 0x001fe200000001ff */
[----:B-1----:R-:W-:Y:S01]  /*0bb0*/  FADD.FTZ R10, R10, R6 ;  /* 0x000000060a0a7221 */ /* 0x002fe20000010000 */
[----:B------:R-:W-:Y:S01]  /*0bc0*/  MOV R6, 0x1f ;  /* 0x0000001f00067802 */ /* 0x000fe20000000f00 */
[----:B------:R-:W-:Y:S01]  /*0bd0*/  IMAD.MOV.U32 R11, RZ, RZ, -0x1 ;  /* 0xffffffffff0b7424 */ /* 0x000fe200078e00ff */
[----:B------:R-:W-:-:S02]  /*0be0*/  MOV R2, 0xc00 ;  /* 0x00000c0000027802 */ /* 0x000fc40000000f00 */
[----:B------:R-:W-:Y:S05]  /*0bf0*/  CALL.REL.NOINC `($__internal_92_$__cuda_sm70_shflsync_bfly_p) ;  /* 0x0000028000007944 */ /* 0x000fea0003c00000 */
[----:B-1----:R-:W-:Y:S01]  /*0c00*/  FADD.FTZ R4, R10, R6 ;  /* 0x000000060a047221 */ /* 0x002fe20000010000 */
[----:B0-----:R-:W-:Y:S01]  /*0c10*/  HFMA2.MMA R9, -RZ, RZ, 0, 9.5367431640625e-07 ;  /* 0x00000010ff097435 */ /* 0x001fe200000001ff */
[----:B------:R-:W-:Y:S01]  /*0c20*/  MOV R6, 0x1f ;  /* 0x0000001f00067802 */ /* 0x000fe20000000f00 */
[----:B------:R-:W-:Y:S01]  /*0c30*/  IMAD.MOV.U32 R11, RZ, RZ, -0x1 ;  /* 0xffffffffff0b7424 */ /* 0x000fe200078e00ff */
[----:B------:R-:W-:-:S02]  /*0c40*/  MOV R2, 0xc70 ;  /* 0x00000c7000027802 */ /* 0x000fc40000000f00 */
[----:B------:R-:W-:Y:S02]  /*0c50*/  MOV R10, R4 ;  /* 0x00000004000a7202 */ /* 0x000fe40000000f00 */
[----:B------:R-:W-:Y:S05]  /*0c60*/  CALL.REL.NOINC `($__internal_92_$__cuda_sm70_shflsync_bfly_p) ;  /* 0x0000021000007944 */ /* 0x000fea0003c00000 */
[----:B0-----:R-:W-:Y:S01]  /*0c70*/  HFMA2.MMA R9, -RZ, RZ, 0, 5.9604644775390625e-08 ;  /* 0x00000001ff097435 */ /* 0x001fe200000001ff */
[----:B-1----:R-:W-:Y:S01]  /*0c80*/  MOV R7, R6 ;  /* 0x0000000600077202 */ /* 0x002fe20000000f00 */
[----:B------:R-:W-:Y:S01]  /*0c90*/  IMAD.MOV.U32 R10, RZ, RZ, R5 ;  /* 0x000000ffff0a7224 */ /* 0x000fe200078e0005 */
[----:B------:R-:W-:Y:S01]  /*0ca0*/  MOV R6, 0x1f ;  /* 0x0000001f00067802 */ /* 0x000fe20000000f00 */
[----:B------:R-:W-:Y:S01]  /*0cb0*/  IMAD.MOV.U32 R11, RZ, RZ, -0x1 ;  /* 0xffffffffff0b7424 */ /* 0x000fe200078e00ff */
[----:B------:R-:W-:Y:S02]  /*0cc0*/  MOV R2, 0xce0 ;  /* 0x00000ce000027802 */ /* 0x000fe40000000f00 */
[----:B------:R-:W-:Y:S05]  /*0cd0*/  CALL.REL.NOINC `($__internal_92_$__cuda_sm70_shflsync_bfly_p) ;  /* 0x000001a000007944 */ /* 0x000fea0003c00000 */
[----:B0-----:R-:W-:Y:S01]  /*0ce0*/  HFMA2.MMA R9, -RZ, RZ, 0, 1.1920928955078125e-07 ;  /* 0x00000002ff097435 */ /* 0x001fe200000001ff */
[----:B-1----:R-:W-:Y:S01]  /*0cf0*/  FADD.FTZ R10, R5, R6 ;  /* 0x00000006050a7221 */ /* 0x002fe20000010000 */
[----:B------:R-:W-:Y:S01]  /*0d00*/  MOV R6, 0x1f ;  /* 0x0000001f00067802 */ /* 0x000fe20000000f00 */
[----:B------:R-:W-:Y:S01]  /*0d10*/  IMAD.MOV.U32 R11, RZ, RZ, -0x1 ;  /* 0xffffffffff0b7424 */ /* 0x000fe200078e00ff */
[----:B------:R-:W-:Y:S02]  /*0d20*/  MOV R2, 0xd40 ;  /* 0x00000d4000027802 */ /* 0x000fe40000000f00 */
[----:B------:R-:W-:Y:S05]  /*0d30*/  CALL.REL.NOINC `($__internal_92_$__cuda_sm70_shflsync_bfly_p) ;  /* 0x0000014000007944 */ /* 0x000fea0003c00000 */
        /* <DEDUP_REMOVED lines=12> */
[----:B0-----:R-:W-:Y:S01]  /*0e00*/  HFMA2.MMA R9, -RZ, RZ, 0, 9.5367431640625e-07 ;  /* 0x00000010ff097435 */ /* 0x001fe200000001ff */
[----:B-1----:R-:W-:Y:S01]  /*0e10*/  FADD.FTZ R10, R10, R6 ;  /* 0x000000060a0a7221 */ /* 0x002fe20000010000 */
[----:B------:R-:W-:Y:S01]  /*0e20*/  MOV R6, 0x1f ;  /* 0x0000001f00067802 */ /* 0x000fe20000000f00 */
[----:B------:R-:W-:Y:S01]  /*0e30*/  IMAD.MOV.U32 R11, RZ, RZ, -0x1 ;  /* 0xffffffffff0b7424 */ /* 0x000fe200078e00ff */
[----:B------:R-:W-:-:S02]  /*0e40*/  MOV R2, 0xe60 ;  /* 0x00000e6000027802 */ /* 0x000fc40000000f00 */
[----:B------:R-:W-:Y:S05]  /*0e50*/  CALL.REL.NOINC `($__internal_92_$__cuda_sm70_shflsync_bfly_p) ;  /* 0x0000002000007944 */ /* 0x000fea0003c00000 */
[----:B-1----:R-:W-:Y:S01]  /*0e60*/  MOV R5, R6 ;  /* 0x0000000600057202 */ /* 0x002fe20000000f00 */
[----:B0-----:R-:W-:Y:S05]  /*0e70*/  BRA `(.L_x_7021) ;  /* 0xfffffaa000007947 */ /* 0x001fea000383ffff */
        .weak           $__internal_92_$__cuda_sm70_shflsync_bfly_p
        .type           $__internal_92_$__cuda_sm70_shflsync_bfly_p,@function
        .size           $__internal_92_$__cuda_sm70_shflsync_bfly_p,(.L_x_14974 - $__internal_92_$__cuda_sm70_shflsync_bfly_p)
$__internal_92_$__cuda_sm70_shflsync_bfly_p:
[----:B------:R-:W-:Y:S01]  /*0e80*/  HFMA2.MMA R3, -RZ, RZ, 0, 0 ;  /* 0x00000000ff037435 */ /* 0x000fe200000001ff */
[----:B------:R-:W-:Y:S04]  /*0e90*/  WARPSYNC R11 ;  /* 0x0000000b00007348 */ /* 0x000fe80003800000 */
[----:B------:R0:W1:Y:S01]  /*0ea0*/  SHFL.BFLY PT, R6, R10, R9, R6 ;  /* 0x0c0000090a067389 */ /* 0x00006200000e0006 */
[----:B------:R-:W-:Y:S05]  /*0eb0*/  RET.REL.NODEC R2 `(_ZN10layer_norm22ln_bwd_finalize_kernelINS_22Kernel_traits_finalizeILj1280Ef13__nv_bfloat16fS2_fjLb0ELj1024ELj4ENS_18Kernel_traits_baseILj1280EfS2_fS2_fjLj1024EEEEELb0ELb1EEEvNS_9BwdParamsE) ;  /* 0xfffff14002007950 */ /* 0x000fea0003c3ffff */
.L_x_7022:
        /* <DEDUP_REMOVED lines=12> */
.L_x_14974:


//--------------------- .text._ZN10layer_norm13ln_bwd_kernelINS_13Kernel_traitsIf13__nv_bfloat16fS2_fjLj1280ELj1ELj4ELj1ELj16ENS_18Kernel_traits_baseILj1280EfS2_fS2_fjLj128EEEEELb1ELb0ELb1ELb1EEEvNS_9BwdParamsE --------------------------
	.section	.text._ZN10layer_norm13ln_bwd_kernelINS_13Kernel_traitsIf13__nv_bfloat16fS2_fjLj1280ELj1ELj4ELj1ELj16ENS_18Kernel_traits_baseILj1280EfS2_fS2_fjLj128EEEEELb1ELb0ELb1ELb1EEEvNS_9BwdParamsE,"ax",@progbits
	.sectioninfo	@"SHI_REGISTERS=255"
	.align	128
        .global         _ZN10layer_norm13ln_bwd_kernelINS_13Kernel_traitsIf13__nv_bfloat16fS2_fjLj1280ELj1ELj4ELj1ELj16ENS_18Kernel_traits_baseILj1280EfS2_fS2_fjLj128EEEEELb1ELb0ELb1ELb1EEEvNS_9BwdParamsE
        .type           _ZN10layer_norm13ln_bwd_kernelINS_13Kernel_traitsIf13__nv_bfloat16fS2_fjLj1280ELj1ELj4ELj1ELj16ENS_18Kernel_traits_baseILj1280EfS2_fS2_fjLj128EEEEELb1ELb0ELb1ELb1EEEvNS_9BwdParamsE,@function
        .size           _ZN10layer_norm13ln_bwd_kernelINS_13Kernel_traitsIf13__nv_bfloat16fS2_fjLj1280ELj1ELj4ELj1ELj16ENS_18Kernel_traits_baseILj1280EfS2_fS2_fjLj128EEEEELb1ELb0ELb1ELb1EEEvNS_9BwdParamsE,(.L_x_14975 - _ZN10layer_norm13ln_bwd_kernelINS_13Kernel_traitsIf13__nv_bfloat16fS2_fjLj1280ELj1ELj4ELj1ELj16ENS_18Kernel_traits_baseILj1280EfS2_fS2_fjLj128EEEEELb1ELb0ELb1ELb1EEEvNS_9BwdParamsE)
        .other          _ZN10layer_norm13ln_bwd_kernelINS_13Kernel_traitsIf13__nv_bfloat16fS2_fjLj1280ELj1ELj4ELj1ELj16ENS_18Kernel_traits_baseILj1280EfS2_fS2_fjLj128EEEEELb1ELb0ELb1ELb1EEEvNS_9BwdParamsE,@"STO_CUDA_ENTRY STV_DEFAULT"
_ZN10layer_norm13ln_bwd_kernelINS_13Kernel_traitsIf13__nv_bfloat16fS2_fjLj1280ELj1ELj4ELj1ELj16ENS_18Kernel_traits_baseILj1280EfS2_fS2_fjLj128EEEEELb1ELb0ELb1ELb1EEEvNS_9BwdParamsE:
.text._ZN10layer_norm13ln_bwd_kernelINS_13Kernel_traitsIf13__nv_bfloat16fS2_fjLj1280ELj1ELj4ELj1ELj16ENS_18Kernel_traits_baseILj1280EfS2_fS2_fjLj128EEEEELb1ELb0ELb1ELb1EEEvNS_9BwdParamsE:
        /* <DEDUP_REMOVED lines=51> */
.L_x_7024:
        /* <DEDUP_REMOVED lines=8> */
[----:B------:R-:W4:Y:S04]  /*03b0*/  LDG.E.128 R16, [R4.64+0x800] ;  /* 0x0008000404107981 */ /* 0x000f28000c1e1d00 */
[----:B------:R-:W4:Y:S04]  /*03c0*/  LDG.E.128 R12, [R4.64+0x810] ;  /* 0x00081004040c7981 */ /* 0x000f28000c1e1d00 */
[----:B------:R-:W4:Y:S04]  /*03d0*/  LDG.E.128 R8, [R4.64+0xc00] ;  /* 0x000c000404087981 */ /* 0x000f28000c1e1d00 */
        /* <DEDUP_REMOVED lines=50> */
[----:B------:R0:W-:Y:S04]  /*0700*/  STL.64 [R1+0x40], R22 ;  /* 0x0000401601007387 */ /* 0x0001e80000100a00 */
[----:B------:R0:W-:Y:S04]  /*0710*/  STL.64 [R1+0x28], R16 ;  /* 0x0000281001007387 */ /* 0x0001e80000100a00 */
[----:B------:R0:W-:Y:S04]  /*0720*/  STL.64 [R1+0x30], R18 ;  /* 0x0000301201007387 */ /* 0x0001e80000100a00 */
[----:B------:R0:W-:Y:S04]  /*0730*/  STL.64 [R1+0x10], R12 ;  /* 0x0000100c01007387 */ /* 0x0001e80000100a00 */
[----:B------:R0:W-:Y:S04]  /*0740*/  STL.64 [R1+0x18], R14 ;  /* 0x0000180e01007387 */ /* 0x0001e80000100a00 */
[----:B------:R0:W-:Y:S04]  /*0750*/  STL.64 [R1], R8 ;  /* 0x0000000801007387 */ /* 0x0001e80000100a00 */
[----:B------:R0:W-:Y:S02]  /*0760*/  STL.64 [R1+0x8], R10 ;  /* 0x0000080a01007387 */ /* 0x0001e40000100a00 */
.L_x_7111:
[----:B------:R-:W-:-:S10]  /*0770*/  HFMA2.MMA R196, -RZ, RZ, 0, 2.384185791015625e-07 ;  /* 0x00000004ffc47435 */ /* 0x000fd400000001ff */
[----:B------:R-:W-:-:S05]  /*0780*/  IMAD.WIDE R172, R3, R196, c[0x0][0x1d8] ;  /* 0x0000760003ac7625 */ /* 0x000fca00078e02c4 */
[----:B------:R1:W2:Y:S04]  /*0790*/  LDG.E R200, [R172.64] ;  /* 0x00000004acc87981 */ /* 0x0002a8000c1e1900 */
[----:B------:R-:W3:Y:S01]  /*07a0*/  S2R R174, SR_TID.X ;  /* 0x0000000000ae7919 */ /* 0x000ee20000002100 */
[----:B-1----:R-:W-:-:S05]  /*07b0*/  IMAD.WIDE R172, R3, R196, c[0x0][0x1a8] ;  /* 0x00006a0003ac7625 */ /* 0x002fca00078e02c4 */
[----:B-----5:R1:W5:Y:S01]  /*07c0*/  LDG.E R2, [R172.64] ;  /* 0x00000004ac027981 */ /* 0x020362000c1e1900 */
[C---:B------:R-:W-:Y:S02]  /*07d0*/  IMAD R0, R3.reuse, c[0x0][0x168], RZ ;  /* 0x00005a0003007a24 */ /* 0x040fe400078e02ff */
[----:B-1----:R-:W-:-:S05]  /*07e0*/  IMAD.WIDE R172, R3, R196, c[0x0][0x1d0] ;  /* 0x0000740003ac7625 */ /* 0x002fca00078e02c4 */
[----:B------:R1:W5:Y:S01]  /*07f0*/  LDG.E R202, [R172.64] ;  /* 0x00000004acca7981 */ /* 0x000362000c1e1900 */
[----:B---3--:R-:W-:Y:S01]  /*0800*/  LOP3.LUT R215, R174, 0x1f, RZ, 0xc0, !PT ;  /* 0x0000001faed77812 */ /* 0x008fe200078ec0ff */
[----:B------:R-:W-:Y:S01]  /*0810*/  BSSY B1, `(.L_x_7026) ;  /* 0x0000218000017945 */ /* 0x000fe20003800000 */
[----:B------:R-:W-:Y:S01]  /*0820*/  MOV R214, 0x20 ;  /* 0x0000002000d67802 */ /* 0x000fe20000000f00 */
[----:B------:R-:W-:Y:S01]  /*0830*/  IMAD.WIDE R196, R3, R196, c[0x0][0x1a0] ;  /* 0x0000680003c47625 */ /* 0x000fe200078e02c4 */
[----:B-1----:R-:W-:-:S04]  /*0840*/  SHF.R.S32.HI R172, RZ, 0x1f, R0 ;  /* 0x0000001fffac7819 */ /* 0x002fc80000011400 */
        /* <DEDUP_REMOVED lines=18> */
[----:B-1----:R-:W-:-:S03]  /*0970*/  @P1 IADD3 R186, R202, -0x1, RZ ;  /* 0xffffffffcaba1810 */ /* 0x002fc60007ffe0ff */
[----:B------:R1:W5:Y:S02]  /*0980*/  @P0 LDG.E.128 R56, [R174.64] ;  /* 0x00000004ae380981 */ /* 0x000364000c1e1d00 */
[----:B------:R-:W-:Y:S02]  /*0990*/  @P1 IMAD R186, R186, c[0x0][0x168], RZ ;  /* 0x00005a00baba1a24 */ /* 0x000fe400078e02ff */
[----:B------:R1:W5:Y:S03]  /*09a0*/  @P0 LDG.E.128 R52, [R174.64+0x10] ;  /* 0x00001004ae340981 */ /* 0x000366000c1e1d00 */
[----:B------:R-:W-:Y:S01]  /*09b0*/  @P1 SHF.R.S32.HI R187, RZ, 0x1f, R186 ;  /* 0x0000001fffbb1819 */ /* 0x000fe200000114ba */
[----:B------:R3:W5:Y:S01]  /*09c0*/  @P0 LDG.E.128 R64, [R184.64] ;  /* 0x00000004b8400981 */ /* 0x000762000c1e1d00 */
[----:B--2---:R-:W-:Y:S02]  /*09d0*/  @P0 IADD3 R172, R0, 0x80, RZ ;  /* 0x0000008000ac0810 */ /* 0x004fe40007ffe0ff */
[----:B------:R-:W-:Y:S01]  /*09e0*/  @P1 LEA.HI R187, R187, R186, RZ, 0x3 ;  /* 0x000000babbbb1211 */ /* 0x000fe200078f18ff */
[----:B------:R3:W5:Y:S01]  /*09f0*/  @P0 LDG.E.128 R60, [R184.64+0x10] ;  /* 0x00001004b83c0981 */ /* 0x000762000c1e1d00 */
[----:B------:R-:W-:-:S02]  /*0a00*/  MOV R186, RZ ;  /* 0x000000ff00ba7202 */ /* 0x000fc40000000f00 */
[----:B------:R-:W-:Y:S01]  /*0a10*/  @P1 LEA.HI.SX32 R186, R187, R215, 0x1d ;  /* 0x000000d7bbba1211 */ /* 0x000fe200078feaff */
[----:B------:R-:W-:Y:S01]  /*0a20*/  @P0 IMAD.WIDE.U32 R172, R172, R214, c[0x0][0x218] ;  /* 0x00008600acac0625 */ /* 0x000fe200078e00d6 */
[----:B------:R-:W-:Y:S02]  /*0a30*/  MOV R214, 0x8 ;  /* 0x0000000800d67802 */ /* 0x000fe40000000f00 */
[C---:B------:R-:W-:Y:S02]  /*0a40*/  IADD3 R187, R186.reuse, 0x60, RZ ;  /* 0x00000060babb7810 */ /* 0x040fe40007ffe0ff */
[C---:B-1----:R-:W-:Y:S01]  /*0a50*/  IADD3 R174, R186.reuse, 0x20, RZ ;  /* 0x00000020baae7810 */ /* 0x042fe20007ffe0ff */
[----:B------:R1:W5:Y:S01]  /*0a60*/  @P0 LDG.E.128 R40, [R172.64] ;  /* 0x00000004ac280981 */ /* 0x000362000c1e1d00 */
[C---:B---3--:R-:W-:Y:S02]  /*0a70*/  IADD3 R184, R186.reuse, 0x40, RZ ;  /* 0x00000040bab87810 */ /* 0x048fe40007ffe0ff */
[----:B------:R-:W-:Y:S01]  /*0a80*/  IADD3 R196, R186, 0x80, RZ ;  /* 0x00000080bac47810 */ /* 0x000fe20007ffe0ff */
[----:B------:R1:W5:Y:S01]  /*0a90*/  @P0 LDG.E.128 R36, [R172.64+0x10] ;  /* 0x00001004ac240981 */ /* 0x000362000c1e1d00 */
[----:B------:R-:W-:-:S05]  /*0aa0*/  IMAD.WIDE.U32 R174, R174, R214, c[0x0][0x190] ;  /* 0x00006400aeae7625 */ /* 0x000fca00078e00d6 */
[----:B------:R2:W5:Y:S01]  /*0ab0*/  LDG.E.64 R200, [R174.64] ;  /* 0x00000004aec87981 */ /* 0x000562000c1e1b00 */
[----:B-1----:R-:W-:-:S04]  /*0ac0*/  IMAD.WIDE.U32 R172, R186, R214, c[0x0][0x190] ;  /* 0x00006400baac7625 */ /* 0x002fc800078e00d6 */
[-C--:B------:R-:W-:Y:S02]  /*0ad0*/  IMAD.WIDE.U32 R186, R187, R214.reuse, c[0x0][0x190] ;  /* 0x00006400bbba7625 */ /* 0x080fe400078e00d6 */
[----:B------:R-:W5:Y:S04]  /*0ae0*/  LDG.E.64 R172, [R172.64] ;  /* 0x00000004acac7981 */ /* 0x000f68000c1e1b00 */
[----:B------:R-:W5:Y:S01]  /*0af0*/  LDG.E.64 R186, [R186.64] ;  /* 0x00000004baba7981 */ /* 0x000f62000c1e1b00 */
[----:B------:R-:W-:-:S04]  /*0b00*/  IMAD.WIDE.U32 R184, R184, R214, c[0x0][0x190] ;  /* 0x00006400b8b87625 */ /* 0x000fc800078e00d6 */
[----:B------:R-:W-:Y:S02]  /*0b10*/  IMAD.WIDE.U32 R214, R196, R214, c[0x0][0x190] ;  /* 0x00006400c4d67625 */ /* 0x000fe400078e00d6 */
[----:B------:R1:W5:Y:S01]  /*0b20*/  LDG.E.64 R196, [R184.64] ;  /* 0x00000004b8c47981 */ /* 0x000362000c1e1b00 */
[----:B------:R-:W-:-:S03]  /*0b30*/  MOV R203, RZ ;  /* 0x000000ff00cb7202 */ /* 0x000fc60000000f00 */
[----:B-1----:R1:W5:Y:S02]  /*0b40*/  LDG.E.64 R184, [R214.64] ;  /* 0x00000004d6b87981 */ /* 0x002364000c1e1b00 */
[----:B-1----:R-:W-:Y:S01]  /*0b50*/  MOV R215, RZ ;  /* 0x000000ff00d77202 */ /* 0x002fe20000000f00 */
[----:B------:R-:W-:Y:S05]  /*0b60*/  BRA `(.L_x_7028) ;  /* 0x00001e2000007947 */ /* 0x000fea0003800000 */
.L_x_7027:
[----:B------:R-:W-:Y:S01]  /*0b70*/  IADD3 R200, R200, -0x1, RZ ;  /* 0xffffffffc8c87810 */ /* 0x000fe20007ffe0ff */
[----:B------:R1:W2:Y:S04]  /*0b80*/  LDG.E R203, [R196.64] ;  /* 0x00000004c4cb7981 */ /* 0x0002a8000c1e1900 */
[----:B------:R-:W-:Y:S01]  /*0b90*/  IMAD R200, R200, c[0x0][0x168], RZ ;  /* 0x00005a00c8c87a24 */ /* 0x000fe200078e02ff */
[----:B------:R-:W-:Y:S04]  /*0ba0*/  STL [R1+0xb0], R127 ;  /* 0x0000b07f01007387 */ /* 0x000fe80000100800 */
[----:B0-----:R-:W-:-:S02]  /*0bb0*/  SHF.R.S32.HI R5, RZ, 0x1f, R200 ;  /* 0x0000001fff057819 */ /* 0x001fc400000114c8 */
[----:B------:R-:W-:Y:S02]  /*0bc0*/  MOV R192, 0x10 ;  /* 0x0000001000c07802 */ /* 0x000fe40000000f00 */
[C---:B------:R-:W-:Y:S01]  /*0bd0*/  IADD3 R201, R0.reuse, 0x80, RZ ;  /* 0x0000008000c97810 */ /* 0x040fe20007ffe0ff */
[----:B------:R-:W-:Y:S01]  /*0be0*/  IMAD.WIDE.U32 R20, R0, R214, c[0x0][0x188] ;  /* 0x0000620000147625 */ /* 0x000fe200078e00d6 */
[----:B------:R-:W-:-:S03]  /*0bf0*/  LEA.HI R190, R5, R200, RZ, 0x3 ;  /* 0x000000c805be7211 */ /* 0x000fc600078f18ff */
[----:B------:R-:W-:Y:S01]  /*0c00*/  IMAD.WIDE.U32 R178, R234, R214, c[0x0][0x188] ;  /* 0x00006200eab27625 */ /* 0x000fe200078e00d6 */
[----:B------:R-:W-:Y:S01]  /*0c10*/  LEA.HI.SX32 R190, R190, R215, 0x1d ;  /* 0x000000d7bebe7211 */ /* 0x000fe200078feaff */
[----:B-1----:R0:W3:Y:S03]  /*0c20*/  LDG.E.128 R196, [R20.64] ;  /* 0x0000000414c47981 */ /* 0x0020e6000c1e1d00 */
[C---:B------:R-:W-:Y:S01]  /*0c30*/  IADD3 R221, R190.reuse, 0x20, RZ ;  /* 0x00000020bedd7810 */ /* 0x040fe20007ffe0ff */
[C---:B------:R-:W-:Y:S01]  /*0c40*/  IMAD.WIDE.U32 R204, R190.reuse, R192, c[0x0][0x208] ;  /* 0x00008200becc7625 */ /* 0x040fe200078e00c0 */
[C---:B------:R-:W-:Y:S01]  /*0c50*/  IADD3 R181, R190.reuse, 0x40, RZ ;  /* 0x00000040beb57810 */ /* 0x040fe20007ffe0ff */
[----:B------:R0:W4:Y:S01]  /*0c60*/  LDG.E.128 R208, [R20.64+0x10] ;  /* 0x0000100414d07981 */ /* 0x000122000c1e1d00 */
[----:B------:R-:W-:Y:S01]  /*0c70*/  IADD3 R191, R190, 0x60, RZ ;  /* 0x00000060bebf7810 */ /* 0x000fe20007ffe0ff */
[----:B------:R-:W-:Y:S01]  /*0c80*/  IMAD.WIDE.U32 R188, R224, R214, c[0x0][0x188] ;  /* 0x00006200e0bc7625 */ /* 0x000fe200078e00d6 */
[----:B------:R-:W-:Y:S01]  /*0c90*/  IADD3 R193, R190, 0x80, RZ ;  /* 0x00000080bec17810 */ /* 0x000fe20007ffe0ff */
[----:B------:R1:W4:Y:S02]  /*0ca0*/  LDG.E.128 R216, [R178.64] ;  /* 0x00000004b2d87981 */ /* 0x000324000c1e1d00 */
[----:B------:R-:W-:-:S02]  /*0cb0*/  IMAD.WIDE.U32 R220, R221, R192, c[0x0][0x208] ;  /* 0x00008200dddc7625 */ /* 0x000fc400078e00c0 */
[----:B------:R0:W4:Y:S02]  /*0cc0*/  LDG.E.128 R8, [R188.64] ;  /* 0x00000004bc087981 */ /* 0x000124000c1e1d00 */
[-C--:B------:R-:W-:Y:S02]  /*0cd0*/  IMAD.WIDE.U32 R176, R201, R214.reuse, c[0x0][0x188] ;  /* 0x00006200c9b07625 */ /* 0x080fe400078e00d6 */
[----:B------:R0:W4:Y:S02]  /*0ce0*/  LDG.E.128 R12, [R188.64+0x10] ;  /* 0x00001004bc0c7981 */ /* 0x000124000c1e1d00 */
[----:B------:R-:W-:Y:S02]  /*0cf0*/  IMAD.WIDE.U32 R194, R213, R214, c[0x0][0x188] ;  /* 0x00006200d5c27625 */ /* 0x000fe400078e00d6 */
[----:B------:R-:W4:Y:S02]  /*0d00*/  LDG.E.128 R204, [R204.64] ;  /* 0x00000004cccc7981 */ /* 0x000f24000c1e1d00 */
[----:B------:R-:W-:-:S02]  /*0d10*/  IMAD.WIDE.U32 R180, R181, R192, c[0x0][0x208] ;  /* 0x00008200b5b47625 */ /* 0x000fc400078e00c0 */
[----:B------:R-:W4:Y:S02]  /*0d20*/  LDG.E.128 R220, [R220.64] ;  /* 0x00000004dcdc7981 */ /* 0x000f24000c1e1d00 */
[-C--:B0-----:R-:W-:Y:S02]  /*0d30*/  IMAD.WIDE.U32 R188, R191, R192.reuse, c[0x0][0x208] ;  /* 0x00008200bfbc7625 */ /* 0x081fe400078e00c0 */
[----:B------:R1:W4:Y:S02]  /*0d40*/  LDG.E.128 R4, [R178.64+0x10] ;  /* 0x00001004b2047981 */ /* 0x000324000c1e1d00 */
[----:B------:R-:W-:Y:S02]  /*0d50*/  IMAD.WIDE.U32 R192, R193, R192, c[0x0][0x208] ;  /* 0x00008200c1c07625 */ /* 0x000fe400078e00c0 */
[----:B------:R1:W4:Y:S04]  /*0d60*/  LDG.E.128 R24, [R176.64] ;  /* 0x00000004b0187981 */ /* 0x000328000c1e1d00 */
[----:B------:R0:W4:Y:S04]  /*0d70*/  LDG.E.128 R16, [R194.64] ;  /* 0x00000004c2107981 */ /* 0x000128000c1e1d00 */
[----:B------:R0:W4:Y:S04]  /*0d80*/  LDG.E.128 R20, [R194.64+0x10] ;  /* 0x00001004c2147981 */ /* 0x000128000c1e1d00 */
[----:B-1----:R-:W4:Y:S01]  /*0d90*/  LDG.E.128 R176, [R176.64+0x10] ;  /* 0x00001004b0b07981 */ /* 0x002f22000c1e1d00 */
[----:B------:R-:W1:Y:S01]  /*0da0*/  LDC.U8 R248, c[0x0][0x1f0] ;  /* 0x00007c00fff87b82 */ /* 0x000e620000000000 */
[----:B-----5:R-:W-:-:S02]  /*0db0*/  ISETP.GE.AND P1, PT, R202, 0x1, PT ;  /* 0x00000001ca00780c */ /* 0x020fc40003f26270 */
[----:B------:R-:W-:Y:S04]  /*0dc0*/  STL [R1+0xac], R79 ;  /* 0x0000ac4f01007387 */ /* 0x000fe80000100800 */
[----:B0-----:R-:W4:Y:S04]  /*0dd0*/  LDG.E.128 R192, [R192.64] ;  /* 0x00000004c0c07981 */ /* 0x001f28000c1e1d00 */
[----:B------:R-:W-:Y:S03]  /*0de0*/  STL [R1+0xa8], R171 ;  /* 0x0000a8ab01007387 */ /* 0x000fe60000100800 */
[----:B------:R-:W-:Y:S01]  /*0df0*/  @P1 IADD3 R212, R202, -0x1, RZ ;  /* 0xffffffffcad41810 */ /* 0x000fe20007ffe0ff */
[----:B------:R-:W-:Y:S04]  /*0e00*/  STL [R1+0xa4], R170 ;  /* 0x0000a4aa01007387 */ /* 0x000fe80000100800 */
[----:B------:R-:W4:Y:S04]  /*0e10*/  LDG.E.128 R180, [R180.64] ;  /* 0x00000004b4b47981 */ /* 0x000f28000c1e1d00 */
[----:B------:R-:W4:Y:S01]  /*0e20*/  LDG.E.128 R188, [R188.64] ;  /* 0x00000004bcbc7981 */ /* 0x000f22000c1e1d00 */
[----:B-1----:R-:W-:Y:S01]  /*0e30*/  ISETP.NE.AND P0, PT, R248, RZ, PT ;  /* 0x000000fff800720c */ /* 0x002fe20003f05270 */
[----:B------:R-:W-:-:S02]  /*0e40*/  @P1 IMAD R212, R212, c[0x0][0x168], RZ ;  /* 0x00005a00d4d41a24 */ /* 0x000fc400078e02ff */
[----:B------:R-:W-:Y:S04]  /*0e50*/  STL [R1+0xa0], R169 ;  /* 0x0000a0a901007387 */ /* 0x000fe80000100800 */
[----:B------:R-:W-:Y:S01]  /*0e60*/  STL [R1+0x9c], R168 ;  /* 0x00009ca801007387 */ /* 0x000fe20000100800 */
[----:B------:R-:W-:-:S03]  /*0e70*/  @P1 SHF.R.S32.HI R200, RZ, 0x1f, R212 ;  /* 0x0000001fffc81819 */ /* 0x000fc600000114d4 */
[----:B------:R-:W-:Y:S04]  /*0e80*/  STL [R1+0x98], R35 ;  /* 0x0000982301007387 */ /* 0x000fe80000100800 */
[----:B------:R-:W-:Y:S01]  /*0e90*/  STL [R1+0x94], R34 ;  /* 0x0000942201007387 */ /* 0x000fe20000100800 */
[----:B------:R-:W-:-:S03]  /*0ea0*/  @P1 LEA.HI R212, R200, R212, RZ, 0x3 ;  /* 0x000000d4c8d41211 */ /* 0x000fc600078f18ff */
[----:B------:R-:W-:Y:S04]  /*0eb0*/  STL [R1+0x90], R33 ;  /* 0x0000902101007387 */ /* 0x000fe80000100800 */
[----:B------:R-:W-:Y:S04]  /*0ec0*/  STL [R1+0x8c], R32 ;  /* 0x00008c2001007387 */ /* 0x000fe80000100800 */
[----:B------:R0:W-:Y:S01]  /*0ed0*/  STL [R1+0x88], R31 ;  /* 0x0000881f01007387 */ /* 0x0001e20000100800 */
[----:B------:R-:W-:-:S03]  /*0ee0*/  MOV R200, RZ ;  /* 0x000000ff00c87202 */ /* 0x000fc60000000f00 */
[----:B------:R-:W-:Y:S01]  /*0ef0*/  STL [R1+0x84], R30 ;  /* 0x0000841e01007387 */ /* 0x000fe20000100800 */
[----:B------:R-:W-:-:S03]  /*0f00*/  @P1 LEA.HI.SX32 R200, R212, R215, 0x1d ;  /* 0x000000d7d4c81211 */ /* 0x000fc600078feaff */
[----:B------:R1:W-:Y:S04]  /*0f10*/  STL [R1+0x80], R29 ;  /* 0x0000801d01007387 */ /* 0x0003e80000100800 */
[----:B------:R-:W-:Y:S04]  /*0f20*/  STL [R1+0x7c], R28 ;  /* 0x00007c1c01007387 */ /* 0x000fe80000100800 */
[----:B------:R0:W-:Y:S01]  /*0f30*/  STL [R1+0x78], R3 ;  /* 0x0000780301007387 */ /* 0x0001e20000100800 */
[----:B--2---:R-:W-:Y:S02]  /*0f40*/  FSEL R203, R203, RZ, !P0 ;  /* 0x000000ffcbcb7208 */ /* 0x004fe40004000000 */
[----:B------:R-:W-:-:S04]  /*0f50*/  ISETP.NE.U32.AND P0, PT, RZ, c[0x0][0x218], PT ;  /* 0x00008600ff007a0c */ /* 0x000fc80003f05070 */
[----:B------:R-:W-:-:S13]  /*0f60*/  ISETP.NE.AND.EX P0, PT, RZ, c[0x0][0x21c], PT, P0 ;  /* 0x00008700ff007a0c */ /* 0x000fda0003f05300 */
[----:B------:R2:W5:Y:S01]  /*0f70*/  @P0 LDG.E.128 R64, [R184.64] ;  /* 0x00000004b8400981 */ /* 0x000562000c1e1d00 */
[C---:B---3--:R-:W-:Y:S02]  /*0f80*/  FADD.FTZ R239, -R203.reuse, R198 ;  /* 0x000000c6cbef7221 */ /* 0x048fe40000010100 */
[C---:B------:R-:W-:Y:S01]  /*0f90*/  FADD.FTZ R238, -R203.reuse, R199 ;  /* 0x000000c7cbee7221 */ /* 0x040fe20000010100 */
[----:B------:R2:W5:Y:S01]  /*0fa0*/  @P0 LDG.E.128 R60, [R184.64+0x10] ;  /* 0x00001004b83c0981 */ /* 0x000562000c1e1d00 */
[----:B----4-:R-:W-:-:S03]  /*0fb0*/  FADD.FTZ R236, -R203, R209 ;  /* 0x000000d1cbec7221 */ /* 0x010fc60000010100 */
[----:B------:R3:W5:Y:S01]  /*0fc0*/  @P0 LDG.E.128 R56, [R174.64] ;  /* 0x00000004ae380981 */ /* 0x000762000c1e1d00 */
[C---:B------:R-:W-:Y:S02]  /*0fd0*/  FADD.FTZ R237, -R203.reuse, R208 ;  /* 0x000000d0cbed7221 */ /* 0x040fe40000010100 */
[C---:B------:R-:W-:Y:S01]  /*0fe0*/  FADD.FTZ R198, -R203.reuse, R216 ;  /* 0x000000d8cbc67221 */ /* 0x040fe20000010100 */
[----:B------:R3:W5:Y:S01]  /*0ff0*/  @P0 LDG.E.128 R52, [R174.64+0x10] ;  /* 0x00001004ae340981 */ /* 0x000762000c1e1d00 */
[C---:B------:R-:W-:Y:S02]  /*1000*/  FADD.FTZ R235, -R203.reuse, R210 ;  /* 0x000000d2cbeb7221 */ /* 0x040fe40000010100 */
[C---:B------:R-:W-:Y:S01]  /*1010*/  FADD.FTZ R209, -R203.reuse, R9 ;  /* 0x00000009cbd17221 */ /* 0x040fe20000010100 */
[----:B------:R4:W5:Y:S01]  /*1020*/  @P0 LDG.E.128 R72, [R186.64] ;  /* 0x00000004ba480981 */ /* 0x000962000c1e1d00 */
[C---:B------:R-:W-:Y:S02]  /*1030*/  FADD.FTZ R233, -R203.reuse, R211 ;  /* 0x000000d3cbe97221 */ /* 0x040fe40000010100 */
[----:B------:R-:W-:Y:S01]  /*1040*/  FADD.FTZ R199, -R203, R217 ;  /* 0x000000d9cbc77221 */ /* 0x000fe20000010100 */
[----:B------:R4:W5:Y:S01]  /*1050*/  @P0 LDG.E.128 R68, [R186.64+0x10] ;  /* 0x00001004ba440981 */ /* 0x000962000c1e1d00 */
[----:B--2---:R-:W-:Y:S01]  /*1060*/  @P0 IMAD.WIDE.U32 R184, R201, R214, c[0x0][0x218] ;  /* 0x00008600c9b80625 */ /* 0x004fe200078e00d6 */
[----:B------:R-:W-:-:S02]  /*1070*/  PRMT R243, RZ, 0x5410, R204 ;  /* 0x00005410fff37816 */ /* 0x000fc400000000cc */
[----:B------:R2:W5:Y:S01]  /*1080*/  @P0 LDG.E.128 R48, [R172.64] ;  /* 0x00000004ac300981 */ /* 0x000562000c1e1d00 */
[----:B------:R-:W-:Y:S01]  /*1090*/  PRMT R242, RZ, 0x7610, R204 ;  /* 0x00007610fff27816 */ /* 0x000fe200000000cc */
[C---:B------:R-:W-:Y:S01]  /*10a0*/  FADD.FTZ R204, -R203.reuse, R218 ;  /* 0x000000dacbcc7221 */ /* 0x040fe20000010100 */
[--C-:B------:R-:W-:Y:S02]  /*10b0*/  PRMT R246, RZ, 0x5410, R205.reuse ;  /* 0x00005410fff67816 */ /* 0x100fe400000000cd */
[----:B------:R-:W-:Y:S01]  /*10c0*/  PRMT R245, RZ, 0x7610, R205 ;  /* 0x00007610fff57816 */ /* 0x000fe200000000cd */
[C---:B------:R-:W-:Y:S01]  /*10d0*/  FADD.FTZ R205, -R203.reuse, R219 ;  /* 0x000000dbcbcd7221 */ /* 0x040fe20000010100 */
[----:B------:R-:W-:Y:S01]  /*10e0*/  PRMT R244, RZ, 0x5410, R206 ;  /* 0x00005410fff47816 */ /* 0x000fe200000000ce */
[C---:B------:R-:W-:Y:S01]  /*10f0*/  FADD.FTZ R241, -R203.reuse, R196 ;  /* 0x000000c4cbf17221 */ /* 0x040fe20000010100 */
[----:B0-----:R-:W-:Y:S01]  /*1100*/  PRMT R31, RZ, 0x7610, R206 ;  /* 0x00007610ff1f7816 */ /* 0x001fe200000000ce */
[C---:B------:R-:W-:Y:S01]  /*1110*/  FADD.FTZ R240, -R203.reuse, R197 ;  /* 0x000000c5cbf07221 */ /* 0x040fe20000010100 */
[--C-:B-1----:R-:W-:Y:S01]  /*1120*/  PRMT R29, RZ, 0x5410, R207.reuse ;  /* 0x00005410ff1d7816 */ /* 0x102fe200000000cf */
[C---:B---3--:R-:W-:Y:S01]  /*1130*/  FADD.FTZ R174, -R203.reuse, R4 ;  /* 0x00000004cbae7221 */ /* 0x048fe20000010100 */
        /* <DEDUP_REMOVED lines=18> */
[----:B------:R0:W5:Y:S01]  /*1260*/  @P0 LDG.E.128 R40, [R184.64] ;  /* 0x00000004b8280981 */ /* 0x000162000c1e1d00 */
[----:B------:R-:W-:-:S02]  /*1270*/  FADD.FTZ R216, -R203, R15 ;  /* 0x0000000fcbd87221 */ /* 0x000fc40000010100 */
[C---:B------:R-:W-:Y:S01]  /*1280*/  FADD.FTZ R217, -R203.reuse, R16 ;  /* 0x00000010cbd97221 */ /* 0x040fe20000010100 */
[----:B------:R0:W5:Y:S01]  /*1290*/  @P0 LDG.E.128 R36, [R184.64+0x10] ;  /* 0x00001004b8240981 */ /* 0x000162000c1e1d00 */
[C---:B------:R-:W-:Y:S02]  /*12a0*/  FADD.FTZ R218, -R203.reuse, R17 ;  /* 0x00000011cbda7221 */ /* 0x040fe40000010100 */
[C---:B------:R-:W-:Y:S01]  /*12b0*/  FADD.FTZ R219, -R203.reuse, R18 ;  /* 0x00000012cbdb7221 */ /* 0x040fe20000010100 */
[----:B------:R2:W5:Y:S01]  /*12c0*/  @P0 LDG.E.128 R44, [R172.64+0x10] ;  /* 0x00001004ac2c0981 */ /* 0x000562000c1e1d00 */
        /* <DEDUP_REMOVED lines=13> */
[C---:B------:R-:W-:Y:S01]  /*13a0*/  FMUL.FTZ R12, R2.reuse, R198 ;  /* 0x000000c6020c7220 */ /* 0x040fe20000410000 */
[----:B------:R-:W-:Y:S01]  /*13b0*/  MOV R17, R28 ;  /* 0x0000001c00117202 */ /* 0x000fe20000000f00 */
[----:B------:R-:W-:Y:S01]  /*13c0*/  FMUL.FTZ R21, R2, R209 ;  /* 0x000000d102157220 */ /* 0x000fe20000410000 */
[----:B------:R-:W3:Y:S01]  /*13d0*/  LDL R198, [R1+0x68] ;  /* 0x0000680001c67983 */ /* 0x000ee20000100800 */
[----:B------:R-:W-:-:S02]  /*13e0*/  MOV R18, R3 ;  /* 0x0000000300127202 */ /* 0x000fc40000000f00 */
[--C-:B------:R-:W-:Y:S01]  /*13f0*/  PRMT R28, RZ, 0x5410, R195.reuse ;  /* 0x00005410ff1c7816 */ /* 0x100fe200000000c3 */
[----:B------:R-:W3:Y:S01]  /*1400*/  LDL R209, [R1+0x5c] ;  /* 0x00005c0001d17983 */ /* 0x000ee20000100800 */
[----:B------:R-:W-:Y:S01]  /*1410*/  PRMT R3, RZ, 0x7610, R195 ;  /* 0x00007610ff037816 */ /* 0x000fe200000000c3 */
[----:B------:R-:W-:Y:S02]  /*1420*/  FMUL.FTZ R195, R2, R203 ;  /* 0x000000cb02c37220 */ /* 0x000fe40000410000 */
[----:B------:R-:W3:Y:S01]  /*1430*/  LDL R203, [R1+0x48] ;  /* 0x0000480001cb7983 */ /* 0x000ee20000100800 */
[----:B------:R-:W-:Y:S02]  /*1440*/  MOV R201, 0x8 ;  /* 0x0000000800c97802 */ /* 0x000fe40000000f00 */
[C---:B0-----:R-:W-:Y:S02]  /*1450*/  IADD3 R185, R200.reuse, 0x20, RZ ;  /* 0x00000020c8b97810 */ /* 0x041fe40007ffe0ff */
[----:B------:R-:W-:-:S02]  /*1460*/  IADD3 R184, R200, 0x40, RZ ;  /* 0x00000040c8b87810 */ /* 0x000fc40007ffe0ff */
[C---:B------:R-:W-:Y:S02]  /*1470*/  IADD3 R5, R200.reuse, 0x60, RZ ;  /* 0x00000060c8057810 */ /* 0x040fe40007ffe0ff */
[----:B------:R-:W-:Y:S01]  /*1480*/  IADD3 R4, R200, 0x80, RZ ;  /* 0x00000080c8047810 */ /* 0x000fe20007ffe0ff */
[----:B------:R-:W-:Y:S01]  /*1490*/  IMAD.WIDE.U32 R196, R185, R201, c[0x0][0x190] ;  /* 0x00006400b9c47625 */ /* 0x000fe200078e00c9 */
[----:B------:R-:W-:-:S03]  /*14a0*/  PRMT R249, RZ, 0x5410, R180 ;  /* 0x00005410fff97816 */ /* 0x000fc600000000b4 */
[----:B------:R-:W-:Y:S01]  /*14b0*/  IMAD.WIDE.U32 R184, R184, R201, c[0x0][0x190] ;  /* 0x00006400b8b87625 */ /* 0x000fe200078e00c9 */
[----:B------:R-:W-:-:S03]  /*14c0*/  PRMT R248, RZ, 0x7610, R180 ;  /* 0x00007610fff87816 */ /* 0x000fc600000000b4 */
[----:B----4-:R-:W-:Y:S01]  /*14d0*/  IMAD.WIDE.U32 R186, R5, R201, c[0x0][0x190] ;  /* 0x0000640005ba7625 */ /* 0x010fe200078e00c9 */
[----:B------:R-:W-:-:S03]  /*14e0*/  MOV R180, R31 ;  /* 0x0000001f00b47202 */ /* 0x000fc60000000f00 */
[----:B------:R-:W-:Y:S01]  /*14f0*/  IMAD.WIDE.U32 R4, R4, R201, c[0x0][0x190] ;  /* 0x0000640004047625 */ /* 0x000fe200078e00c9 */
[----:B------:R-:W-:Y:S01]  /*1500*/  MOV R20, R29 ;  /* 0x0000001d00147202 */ /* 0x000fe20000000f00 */
[----:B------:R-:W5:Y:S02]  /*1510*/  LDG.E.64 R186, [R186.64] ;  /* 0x00000004baba7981 */ /* 0x000f64000c1e1b00 */
[----:B--2---:R-:W-:Y:S01]  /*1520*/  IMAD.WIDE.U32 R172, R200, R201, c[0x0][0x190] ;  /* 0x00006400c8ac7625 */ /* 0x004fe200078e00c9 */
[----:B------:R-:W-:Y:S01]  /*1530*/  MOV R23, R79 ;  /* 0x0000004f00177202 */ /* 0x000fe20000000f00 */
[----:B------:R0:W5:Y:S02]  /*1540*/  LDG.E.64 R200, [R196.64] ;  /* 0x00000004c4c87981 */ /* 0x000164000c1e1b00 */
[C---:B------:R-:W-:Y:S01]  /*1550*/  FMUL.FTZ R16, R2.reuse, R174 ;  /* 0x000000ae02107220 */ /* 0x040fe20000410000 */
[----:B------:R-:W-:Y:S01]  /*1560*/  MOV R174, R18 ;  /* 0x0000001200ae7202 */ /* 0x000fe20000000f00 */
[C---:B------:R-:W-:Y:S01]  /*1570*/  FMUL.FTZ R22, R2.reuse, R210 ;  /* 0x000000d202167220 */ /* 0x040fe20000410000 */
[----:B------:R-:W-:Y:S01]  /*1580*/  MOV R210, R180 ;  /* 0x000000b400d27202 */ /* 0x000fe20000000f00 */
[C---:B------:R-:W-:Y:S01]  /*1590*/  FMUL.FTZ R18, R2.reuse, R206 ;  /* 0x000000ce02127220 */ /* 0x040fe20000410000 */
[----:B------:R-:W-:Y:S01]  /*15a0*/  MOV R206, R20 ;  /* 0x0000001400ce7202 */ /* 0x000fe20000000f00 */
[----:B------:R-:W-:-:S02]  /*15b0*/  FMUL.FTZ R9, R2, R236 ;  /* 0x000000ec02097220 */ /* 0x000fc40000410000 */
[C---:B------:R-:W-:Y:S01]  /*15c0*/  FMUL.FTZ R11, R2.reuse, R233 ;  /* 0x000000e9020b7220 */ /* 0x040fe20000410000 */
[----:B0-----:R0:W5:Y:S01]  /*15d0*/  LDG.E.64 R196, [R184.64] ;  /* 0x00000004b8c47981 */ /* 0x001162000c1e1b00 */
[C---:B------:R-:W-:Y:S01]  /*15e0*/  FMUL.FTZ R20, R2.reuse, R208 ;  /* 0x000000d002147220 */ /* 0x040fe20000410000 */
[----:B------:R-:W-:Y:S01]  /*15f0*/  MOV R233, R17 ;  /* 0x0000001100e97202 */ /* 0x000fe20000000f00 */
[----:B------:R-:W-:Y:S01]  /*1600*/  FMUL.FTZ R17, R2, R175 ;  /* 0x000000af02117220 */ /* 0x000fe20000410000 */
[----:B------:R-:W-:Y:S01]  /*1610*/  MOV R208, R247 ;  /* 0x000000f700d07202 */ /* 0x000fe20000000f00 */
[----:B------:R-:W-:Y:S01]  /*1620*/  FADD.FTZ R128, R128, R243 ;  /* 0x000000f380807221 */ /* 0x000fe20000010000 */
[----:B------:R-:W2:Y:S04]  /*1630*/  LDL R247, [R1+0x6c] ;  /* 0x00006c0001f77983 */ /* 0x000ea80000100800 */
[----:B0-----:R0:W5:Y:S01]  /*1640*/  LDG.E.64 R184, [R4.64] ;  /* 0x0000000404b87981 */ /* 0x001162000c1e1b00 */
[----:B------:R-:W-:-:S02]  /*1650*/  FADD.FTZ R133, R133, R210 ;  /* 0x000000d285857221 */ /* 0x000fc40000010000 */
[----:B------:R-:W-:Y:S01]  /*1660*/  FFMA.FTZ R93, R9, R210, R93 ;  /* 0x000000d2095d7223 */ /* 0x000fe2000001005d */
[----:B------:R-:W4:Y:S01]  /*1670*/  LDL R175, [R1+0x60] ;  /* 0x0000600001af7983 */ /* 0x000f220000100800 */
[----:B---3--:R-:W-:Y:S01]  /*1680*/  FMUL.FTZ R198, R198, R243 ;  /* 0x000000f3c6c67220 */ /* 0x008fe20000410000 */
[----:B------:R-:W-:Y:S01]  /*1690*/  MOV R179, R32 ;  /* 0x0000002000b37202 */ /* 0x000fe20000000f00 */
[C---:B0-----:R-:W-:Y:S01]  /*16a0*/  FMUL.FTZ R4, R2.reuse, R241 ;  /* 0x000000f102047220 */ /* 0x041fe20000410000 */
[----:B------:R-:W-:Y:S01]  /*16b0*/  PRMT R25, RZ, 0x5410, R182 ;  /* 0x00005410ff197816 */ /* 0x000fe200000000b6 */
[----:B------:R-:W-:Y:S01]  /*16c0*/  FMUL.FTZ R5, R2, R240 ;  /* 0x000000f002057220 */ /* 0x000fe20000410000 */
[----:B------:R-:W-:Y:S01]  /*16d0*/  MOV R240, R23 ;  /* 0x0000001700f07202 */ /* 0x000fe20000000f00 */
[----:B------:R-:W-:Y:S01]  /*16e0*/  FFMA.FTZ R88, R4, R243, R88 ;  /* 0x000000f304587223 */ /* 0x000fe20000010058 */
[----:B------:R-:W-:Y:S01]  /*16f0*/  PRMT R176, RZ, 0x5410, R183 ;  /* 0x00005410ffb07816 */ /* 0x000fe200000000b7 */
[----:B------:R-:W-:-:S02]  /*1700*/  FMUL.FTZ R243, R209, R210 ;  /* 0x000000d2d1f37220 */ /* 0x000fc40000410000 */
[----:B------:R-:W-:Y:S01]  /*1710*/  FMUL.FTZ R7, R2, R238 ;  /* 0x000000ee02077220 */ /* 0x000fe20000410000 */
[----:B------:R-:W3:Y:S01]  /*1720*/  LDL R210, [R1+0x50] ;  /* 0x0000500001d27983 */ /* 0x000ee20000100800 */
[----:B------:R-:W-:Y:S02]  /*1730*/  FFMA.FTZ R96, R12, R240, R96 ;  /* 0x000000f00c607223 */ /* 0x000fe40000010060 */
[----:B------:R-:W-:Y:S02]  /*1740*/  FADD.FTZ R136, R136, R240 ;  /* 0x000000f088887221 */ /* 0x000fe40000010000 */
[C---:B------:R-:W-:Y:S02]  /*1750*/  FMUL.FTZ R10, R2.reuse, R235 ;  /* 0x000000eb020a7220 */ /* 0x040fe40000410000 */
[C---:B------:R-:W-:Y:S02]  /*1760*/  FMUL.FTZ R14, R2.reuse, R204 ;  /* 0x000000cc020e7220 */ /* 0x040fe40000410000 */
[----:B------:R-:W-:-:S02]  /*1770*/  FMUL.FTZ R13, R2, R199 ;  /* 0x000000c7020d7220 */ /* 0x000fc40000410000 */
[----:B------:R-:W-:Y:S01]  /*1780*/  FADD.FTZ R129, R129, R242 ;  /* 0x000000f281817221 */ /* 0x000fe20000010000 */
[----:B------:R-:W-:Y:S01]  /*1790*/  MOV R19, R30 ;  /* 0x0000001e00137202 */ /* 0x000fe20000000f00 */
[----:B------:R-:W-:Y:S01]  /*17a0*/  FMUL.FTZ R240, R203, R240 ;  /* 0x000000f0cbf07220 */ /* 0x000fe20000410000 */
[----:B------:R-:W-:Y:S01]  /*17b0*/  PRMT R29, RZ, 0x7610, R194 ;  /* 0x00007610ff1d7816 */ /* 0x000fe200000000c2 */
[----:B------:R-:W3:Y:S01]  /*17c0*/  LDL R203, [R1+0x44] ;  /* 0x0000440001cb7983 */ /* 0x000ee20000100800 */
[----:B------:R-:W-:Y:S01]  /*17d0*/  MOV R238, R179 ;  /* 0x000000b300ee7202 */ /* 0x000fe20000000f00 */
[----:B------:R-:W-:Y:S02]  /*17e0*/  FMUL.FTZ R23, R2, R211 ;  /* 0x000000d302177220 */ /* 0x000fe40000410000 */
[----:B------:R-:W3:Y:S01]  /*17f0*/  LDL R211, [R1+0x74] ;  /* 0x0000740001d37983 */ /* 0x000ee20000100800 */
[----:B------:R-:W-:Y:S01]  /*1800*/  MOV R204, R176 ;  /* 0x000000b000cc7202 */ /* 0x000fe20000000f00 */
[----:B------:R-:W-:Y:S01]  /*1810*/  FFMA.FTZ R89, R5, R242, R89 ;  /* 0x000000f205597223 */ /* 0x000fe20000010059 */
[----:B------:R-:W-:Y:S01]  /*1820*/  MOV R199, R25 ;  /* 0x0000001900c77202 */ /* 0x000fe20000000f00 */
[----:B------:R-:W-:Y:S01]  /*1830*/  FADD.FTZ R134, R134, R206 ;  /* 0x000000ce86867221 */ /* 0x000fe20000010000 */
[----:B------:R-:W-:Y:S01]  /*1840*/  MOV R24, R35 ;  /* 0x0000002300187202 */ /* 0x000fe20000000f00 */
[----:B------:R-:W-:Y:S01]  /*1850*/  FFMA.FTZ R94, R10, R206, R94 ;  /* 0x000000ce0a5e7223 */ /* 0x000fe2000001005e */
[----:B------:R-:W3:Y:S01]  /*1860*/  LDL R209, [R1+0x54] ;  /* 0x0000540001d17983 */ /* 0x000ee20000100800 */
[----:B------:R-:W-:-:S02]  /*1870*/  FFMA.FTZ R98, R14, R238, R98 ;  /* 0x000000ee0e627223 */ /* 0x000fc40000010062 */
[----:B------:R-:W-:Y:S01]  /*1880*/  FADD.FTZ R138, R138, R238 ;  /* 0x000000ee8a8a7221 */ /* 0x000fe20000010000 */
[----:B------:R-:W-:Y:S01]  /*1890*/  PRMT R30, RZ, 0x5410, R194 ;  /* 0x00005410ff1e7816 */ /* 0x000fe200000000c2 */
[----:B------:R-:W-:Y:S02]  /*18a0*/  FMUL.FTZ R194, R2, R232 ;  /* 0x000000e802c27220 */ /* 0x000fe40000410000 */
[----:B------:R-:W-:Y:S01]  /*18b0*/  FADD.FTZ R131, R131, R245 ;  /* 0x000000f583837221 */ /* 0x000fe20000010000 */
[----:B------:R-:W-:Y:S01]  /*18c0*/  PRMT R250, RZ, 0x7610, R181 ;  /* 0x00007610fffa7816 */ /* 0x000fe200000000b5 */
[----:B------:R-:W3:Y:S01]  /*18d0*/  LDL R241, [R1+0x64] ;  /* 0x0000640001f17983 */ /* 0x000ee20000100800 */
[----:B------:R-:W-:Y:S02]  /*18e0*/  PRMT R171, RZ, 0x7610, R189 ;  /* 0x00007610ffab7816 */ /* 0x000fe400000000bd */
[--C-:B------:R-:W-:Y:S02]  /*18f0*/  PRMT R170, RZ, 0x5410, R190.reuse ;  /* 0x00005410ffaa7816 */ /* 0x100fe400000000be */
[----:B------:R-:W-:-:S02]  /*1900*/  PRMT R169, RZ, 0x7610, R190 ;  /* 0x00007610ffa97816 */ /* 0x000fc400000000be */
[----:B------:R-:W-:Y:S01]  /*1910*/  MOV R178, R33 ;  /* 0x0000002100b27202 */ /* 0x000fe20000000f00 */
[----:B--2---:R-:W-:Y:S01]  /*1920*/  FMUL.FTZ R247, R247, R242 ;  /* 0x000000f2f7f77220 */ /* 0x004fe20000410000 */
[----:B------:R-:W-:Y:S01]  /*1930*/  MOV R26, R34 ;  /* 0x00000022001a7202 */ /* 0x000fe20000000f00 */
[C---:B------:R-:W-:Y:S01]  /*1940*/  FMUL.FTZ R6, R2.reuse, R239 ;  /* 0x000000ef02067220 */ /* 0x040fe20000410000 */
[----:B------:R-:W-:Y:S01]  /*1950*/  PRMT R27, RZ, 0x7610, R183 ;  /* 0x00007610ff1b7816 */ /* 0x000fe200000000b7 */
[C---:B------:R-:W-:Y:S01]  /*1960*/  FMUL.FTZ R8, R2.reuse, R237 ;  /* 0x000000ed02087220 */ /* 0x040fe20000410000 */
[----:B------:R-:W-:Y:S01]  /*1970*/  PRMT R177, RZ, 0x5410, R188 ;  /* 0x00005410ffb17816 */ /* 0x000fe200000000bc */
[----:B------:R-:W-:Y:S02]  /*1980*/  FMUL.FTZ R15, R2, R205 ;  /* 0x000000cd020f7220 */ /* 0x000fe40000410000 */
[----:B------:R-:W-:Y:S01]  /*1990*/  FADD.FTZ R132, R132, R244 ;  /* 0x000000f484847221 */ /* 0x000fe20000010000 */
[----:B------:R-:W-:Y:S01]  /*19a0*/  PRMT R251, RZ, 0x5410, R181 ;  /* 0x00005410fffb7816 */ /* 0x000fe200000000b5 */
[----:B----4-:R-:W-:Y:S01]  /*19b0*/  FMUL.FTZ R242, R175, R206 ;  /* 0x000000ceaff27220 */ /* 0x010fe20000410000 */
[----:B------:R-:W-:Y:S01]  /*19c0*/  PRMT R127, RZ, 0x7610, R188 ;  /* 0x00007610ff7f7816 */ /* 0x000fe200000000bc */
[----:B------:R-:W2:Y:S01]  /*19d0*/  LDL R206, [R1+0x38] ;  /* 0x0000380001ce7983 */ /* 0x000ea20000100800 */
[----:B------:R-:W-:Y:S01]  /*19e0*/  PRMT R168, RZ, 0x5410, R191 ;  /* 0x00005410ffa87816 */ /* 0x000fe200000000bf */
[----:B------:R-:W-:Y:S01]  /*19f0*/  FADD.FTZ R130, R130, R246 ;  /* 0x000000f682827221 */ /* 0x000fe20000010000 */
[----:B------:R-:W-:Y:S01]  /*1a00*/  PRMT R252, RZ, 0x7610, R182 ;  /* 0x00007610fffc7816 */ /* 0x000fe200000000b6 */
[----:B------:R-:W-:Y:S01]  /*1a10*/  FADD.FTZ R150, R150, R28 ;  /* 0x0000001c96967221 */ /* 0x000fe20000010000 */
[----:B------:R-:W-:Y:S01]  /*1a20*/  PRMT R31, RZ, 0x7610, R193 ;  /* 0x00007610ff1f7816 */ /* 0x000fe200000000c1 */
[----:B------:R-:W-:Y:S01]  /*1a30*/  FADD.FTZ R151, R151, R3 ;  /* 0x0000000397977221 */ /* 0x000fe20000010000 */
[----:B------:R-:W5:Y:S01]  /*1a40*/  LDG.E.64 R172, [R172.64] ;  /* 0x00000004acac7981 */ /* 0x000f62000c1e1b00 */
[----:B---3--:R-:W-:Y:S01]  /*1a50*/  FMUL.FTZ R238, R210, R238 ;  /* 0x000000eed2ee7220 */ /* 0x008fe20000410000 */
[----:B------:R-:W-:Y:S01]  /*1a60*/  MOV R210, R204 ;  /* 0x000000cc00d27202 */ /* 0x000fe20000000f00 */
[----:B------:R-:W-:Y:S01]  /*1a70*/  FMUL.FTZ R232, R203, R208 ;  /* 0x000000d0cbe87220 */ /* 0x000fe20000410000 */
[----:B------:R-:W-:Y:S01]  /*1a80*/  MOV R204, R199 ;  /* 0x000000c700cc7202 */ /* 0x000fe20000000f00 */
[----:B------:R-:W3:Y:S04]  /*1a90*/  LDL R203, [R1+0x34] ;  /* 0x0000340001cb7983 */ /* 0x000ee80000100800 */
[----:B------:R-:W4:Y:S01]  /*1aa0*/  LDL R199, [R1+0x10] ;  /* 0x0000100001c77983 */ /* 0x000f220000100800 */
[----:B------:R-:W-:Y:S01]  /*1ab0*/  MOV R236, R24 ;  /* 0x0000001800ec7202 */ /* 0x000fe20000000f00 */
[----:B------:R-:W-:-:S02]  /*1ac0*/  FMUL.FTZ R24, R2, R212 ;  /* 0x000000d402187220 */ /* 0x000fc40000410000 */
[-C--:B------:R-:W-:Y:S01]  /*1ad0*/  FFMA.FTZ R91, R7, R245.reuse, R91 ;  /* 0x000000f5075b7223 */ /* 0x080fe2000001005b */
[----:B------:R-:W4:Y:S01]  /*1ae0*/  LDL R212, [R1+0x58] ;  /* 0x0000580001d47983 */ /* 0x000f220000100800 */
[----:B------:R-:W-:-:S03]  /*1af0*/  FMUL.FTZ R245, R211, R245 ;  /* 0x000000f5d3f57220 */ /* 0x000fc60000410000 */
[----:B------:R-:W4:Y:S01]  /*1b00*/  LDL R211, [R1+0x4c] ;  /* 0x00004c0001d37983 */ /* 0x000f220000100800 */
[----:B------:R-:W-:Y:S02]  /*1b10*/  FADD.FTZ R140, R140, R236 ;  /* 0x000000ec8c8c7221 */ /* 0x000fe40000010000 */
[----:B------:R-:W-:Y:S01]  /*1b20*/  FFMA.FTZ R100, R16, R236, R100 ;  /* 0x000000ec10647223 */ /* 0x000fe20000010064 */
[----:B------:R-:W-:Y:S01]  /*1b30*/  PRMT R79, RZ, 0x5410, R189 ;  /* 0x00005410ff4f7816 */ /* 0x000fe200000000bd */
[C---:B------:R-:W-:Y:S02]  /*1b40*/  FMUL.FTZ R25, R2.reuse, R214 ;  /* 0x000000d602197220 */ /* 0x040fe40000410000 */
[C---:B------:R-:W-:Y:S01]  /*1b50*/  FMUL.FTZ R190, R2.reuse, R228 ;  /* 0x000000e402be7220 */ /* 0x040fe20000410000 */
[----:B------:R-:W4:Y:S01]  /*1b60*/  LDL R214, [R1+0x70] ;  /* 0x0000700001d67983 */ /* 0x000f220000100800 */
[----:B------:R-:W-:Y:S02]  /*1b70*/  FMUL.FTZ R189, R2, R227 ;  /* 0x000000e302bd7220 */ /* 0x000fe40000410000 */
[----:B------:R-:W-:Y:S01]  /*1b80*/  FADD.FTZ R164, R164, R204 ;  /* 0x000000cca4a47221 */ /* 0x000fe20000010000 */
[----:B------:R-:W-:Y:S01]  /*1b90*/  MOV R239, R178 ;  /* 0x000000b200ef7202 */ /* 0x000fe20000000f00 */
[----:B------:R-:W-:Y:S01]  /*1ba0*/  FFMA.FTZ R108, R24, R204, R108 ;  /* 0x000000cc186c7223 */ /* 0x000fe2000001006c */
[----:B------:R-:W-:-:S02]  /*1bb0*/  MOV R237, R26 ;  /* 0x0000001a00ed7202 */ /* 0x000fc40000000f00 */
[----:B------:R-:W-:Y:S01]  /*1bc0*/  MOV R235, R19 ;  /* 0x0000001300eb7202 */ /* 0x000fe20000000f00 */
[----:B------:R-:W-:Y:S01]  /*1bd0*/  FFMA.FTZ R92, R8, R244, R92 ;  /* 0x000000f4085c7223 */ /* 0x000fe2000001005c */
[----:B------:R-:W-:Y:S01]  /*1be0*/  MOV R205, R177 ;  /* 0x000000b100cd7202 */ /* 0x000fe20000000f00 */
[----:B------:R-:W-:Y:S01]  /*1bf0*/  FADD.FTZ R143, R143, R208 ;  /* 0x000000d08f8f7221 */ /* 0x000fe20000010000 */
[----:B------:R-:W-:Y:S01]  /*1c00*/  PRMT R35, RZ, 0x7610, R191 ;  /* 0x00007610ff237816 */ /* 0x000fe200000000bf */
[----:B------:R-:W-:Y:S01]  /*1c10*/  FFMA.FTZ R90, R6, R246, R90 ;  /* 0x000000f6065a7223 */ /* 0x000fe2000001005a */
[----:B------:R-:W4:Y:S01]  /*1c20*/  LDL R175, [R1+0x3c] ;  /* 0x00003c0001af7983 */ /* 0x000f220000100800 */
[----:B--2---:R-:W-:-:S03]  /*1c30*/  FMUL.FTZ R236, R206, R236 ;  /* 0x000000ecceec7220 */ /* 0x004fc60000410000 */
[----:B------:R-:W2:Y:S01]  /*1c40*/  LDL R206, [R1+0x30] ;  /* 0x0000300001ce7983 */ /* 0x000ea20000100800 */
[----:B---3--:R-:W-:-:S03]  /*1c50*/  FMUL.FTZ R228, R203, R250 ;  /* 0x000000facbe47220 */ /* 0x008fc60000410000 */
[----:B------:R-:W3:Y:S01]  /*1c60*/  LDL R203, [R1+0x8] ;  /* 0x0000080001cb7983 */ /* 0x000ee20000100800 */
[----:B----4-:R-:W-:-:S03]  /*1c70*/  FMUL.FTZ R227, R199, R204 ;  /* 0x000000ccc7e37220 */ /* 0x010fc60000410000 */
[----:B------:R-:W4:Y:S01]  /*1c80*/  LDL R204, [R1+0x4] ;  /* 0x0000040001cc7983 */ /* 0x000f220000100800 */
[----:B------:R-:W-:Y:S01]  /*1c90*/  FMUL.FTZ R19, R2, R207 ;  /* 0x000000cf02137220 */ /* 0x000fe20000410000 */
[----:B------:R-:W-:Y:S01]  /*1ca0*/  MOV R207, R27 ;  /* 0x0000001b00cf7202 */ /* 0x000fe20000000f00 */
[----:B------:R-:W-:Y:S01]  /*1cb0*/  FMUL.FTZ R244, R212, R244 ;  /* 0x000000f4d4f47220 */ /* 0x000fe20000410000 */
[----:B------:R-:W4:Y:S01]  /*1cc0*/  LDL R199, [R1+0xc] ;  /* 0x00000c0001c77983 */ /* 0x000f220000100800 */
[-C--:B------:R-:W-:Y:S02]  /*1cd0*/  FFMA.FTZ R97, R13, R239.reuse, R97 ;  /* 0x000000ef0d617223 */ /* 0x080fe40000010061 */
[----:B------:R-:W-:Y:S01]  /*1ce0*/  FADD.FTZ R137, R137, R239 ;  /* 0x000000ef89897221 */ /* 0x000fe20000010000 */
[----:B------:R-:W4:Y:S01]  /*1cf0*/  LDL R212, [R1+0x2c] ;  /* 0x00002c0001d47983 */ /* 0x000f220000100800 */
[----:B------:R-:W-:Y:S02]  /*1d00*/  FMUL.FTZ R239, R211, R239 ;  /* 0x000000efd3ef7220 */ /* 0x000fe40000410000 */
[----:B------:R-:W-:Y:S01]  /*1d10*/  FFMA.FTZ R99, R15, R237, R99 ;  /* 0x000000ed0f637223 */ /* 0x000fe20000010063 */
[----:B------:R-:W4:Y:S01]  /*1d20*/  LDL R211, [R1+0x14] ;  /* 0x0000140001d37983 */ /* 0x000f220000100800 */
[----:B------:R-:W-:-:S02]  /*1d30*/  FADD.FTZ R139, R139, R237 ;  /* 0x000000ed8b8b7221 */ /* 0x000fc40000010000 */
[----:B------:R-:W-:Y:S02]  /*1d40*/  FMUL.FTZ R237, R209, R237 ;  /* 0x000000edd1ed7220 */ /* 0x000fe40000410000 */
[----:B------:R-:W-:Y:S01]  /*1d50*/  FFMA.FTZ R103, R19, R208, R103 ;  /* 0x000000d013677223 */ /* 0x000fe20000010067 */
[----:B------:R-:W4:Y:S01]  /*1d60*/  LDL R209, [R1+0x18] ;  /* 0x0000180001d17983 */ /* 0x000f220000100800 */
[----:B------:R-:W-:Y:S01]  /*1d70*/  MOV R208, R207 ;  /* 0x000000cf00d07202 */ /* 0x000fe20000000f00 */
[C---:B------:R-:W-:Y:S02]  /*1d80*/  FMUL.FTZ R177, R2.reuse, R218 ;  /* 0x000000da02b17220 */ /* 0x040fe40000410000 */
[C---:B------:R-:W-:Y:S01]  /*1d90*/  FMUL.FTZ R191, R2.reuse, R229 ;  /* 0x000000e502bf7220 */ /* 0x040fe20000410000 */
[----:B------:R-:W4:Y:S01]  /*1da0*/  LDL R207, [R1+0x1c] ;  /* 0x00001c0001cf7983 */ /* 0x000f220000100800 */
[C---:B------:R-:W-:Y:S02]  /*1db0*/  FMUL.FTZ R178, R2.reuse, R219 ;  /* 0x000000db02b27220 */ /* 0x040fe40000410000 */
[----:B------:R-:W-:-:S02]  /*1dc0*/  FMUL.FTZ R180, R2, R221 ;  /* 0x000000dd02b47220 */ /* 0x000fc40000410000 */
[----:B------:R-:W-:Y:S02]  /*1dd0*/  FMUL.FTZ R246, R214, R246 ;  /* 0x000000f6d6f67220 */ /* 0x000fe40000410000 */
[----:B------:R-:W-:Y:S01]  /*1de0*/  FADD.FTZ R135, R135, R174 ;  /* 0x000000ae87877221 */ /* 0x000fe20000010000 */
[----:B------:R-:W4:Y:S01]  /*1df0*/  LDL R214, [R1+0x28] ;  /* 0x0000280001d67983 */ /* 0x000f220000100800 */
[-C--:B------:R-:W-:Y:S02]  /*1e00*/  FFMA.FTZ R95, R11, R174.reuse, R95 ;  /* 0x000000ae0b5f7223 */ /* 0x080fe4000001005f */
[----:B--2---:R-:W-:Y:S01]  /*1e10*/  FMUL.FTZ R229, R206, R251 ;  /* 0x000000fbcee57220 */ /* 0x004fe20000410000 */
[----:B------:R-:W-:Y:S01]  /*1e20*/  MOV R206, R205 ;  /* 0x000000cd00ce7202 */ /* 0x000fe20000000f00 */
[----:B------:R-:W-:Y:S01]  /*1e30*/  FMUL.FTZ R241, R241, R174 ;  /* 0x000000aef1f17220 */ /* 0x000fe20000410000 */
[----:B------:R-:W2:Y:S01]  /*1e40*/  LDL R205, [R1] ;  /* 0x0000000001cd7983 */ /* 0x000ea20000100800 */
[----:B------:R-:W-:-:S02]  /*1e50*/  FMUL.FTZ R179, R2, R220 ;  /* 0x000000dc02b37220 */ /* 0x000fc40000410000 */
[----:B------:R-:W-:Y:S01]  /*1e60*/  FFMA.FTZ R113, R177, R127, R113 ;  /* 0x0000007fb1717223 */ /* 0x000fe20000010071 */
[----:B------:R-:W2:Y:S01]  /*1e70*/  LDL R174, [R1+0x40] ;  /* 0x0000400001ae7983 */ /* 0x000ea20000100800 */
[----:B------:R-:W-:Y:S02]  /*1e80*/  FADD.FTZ R161, R161, R127 ;  /* 0x0000007fa1a17221 */ /* 0x000fe40000010000 */
[-C--:B------:R-:W-:Y:S02]  /*1e90*/  FFMA.FTZ R114, R178, R79.reuse, R114 ;  /* 0x0000004fb2727223 */ /* 0x080fe40000010072 */
[----:B------:R-:W-:Y:S02]  /*1ea0*/  FADD.FTZ R162, R162, R79 ;  /* 0x0000004fa2a27221 */ /* 0x000fe40000010000 */
[----:B---3--:R-:W-:Y:S02]  /*1eb0*/  FMUL.FTZ R220, R203, R79 ;  /* 0x0000004fcbdc7220 */ /* 0x008fe40000410000 */
[----:B----4-:R-:W-:-:S02]  /*1ec0*/  FMUL.FTZ R221, R204, R127 ;  /* 0x0000007fccdd7220 */ /* 0x010fc40000410000 */
[----:B------:R-:W3:Y:S04]  /*1ed0*/  LDL.LU R127, [R1+0xb0] ;  /* 0x0000b000017f7983 */ /* 0x000ee80000300800 */
[----:B------:R-:W4:Y:S01]  /*1ee0*/  LDL.LU R79, [R1+0xac] ;  /* 0x0000ac00014f7983 */ /* 0x000f220000300800 */
[C---:B------:R-:W-:Y:S01]  /*1ef0*/  FMUL.FTZ R181, R2.reuse, R222 ;  /* 0x000000de02b57220 */ /* 0x040fe20000410000 */
[--C-:B------:R-:W-:Y:S01]  /*1f00*/  PRMT R34, RZ, 0x5410, R192.reuse ;  /* 0x00005410ff227816 */ /* 0x100fe200000000c0 */
[C---:B------:R-:W-:Y:S01]  /*1f10*/  FMUL.FTZ R182, R2.reuse, R223 ;  /* 0x000000df02b67220 */ /* 0x040fe20000410000 */
[----:B------:R-:W-:Y:S01]  /*1f20*/  PRMT R33, RZ, 0x7610, R192 ;  /* 0x00007610ff217816 */ /* 0x000fe200000000c0 */
[C---:B------:R-:W-:Y:S02]  /*1f30*/  FMUL.FTZ R26, R2.reuse, R215 ;  /* 0x000000d7021a7220 */ /* 0x040fe40000410000 */
[----:B------:R-:W-:-:S02]  /*1f40*/  FMUL.FTZ R183, R2, R225 ;  /* 0x000000e102b77220 */ /* 0x000fc40000410000 */
[-C--:B------:R-:W-:Y:S02]  /*1f50*/  FFMA.FTZ R115, R179, R171.reuse, R115 ;  /* 0x000000abb3737223 */ /* 0x080fe40000010073 */
[----:B------:R-:W-:Y:S02]  /*1f60*/  FADD.FTZ R163, R163, R171 ;  /* 0x000000aba3a37221 */ /* 0x000fe40000010000 */
[----:B------:R-:W-:Y:S01]  /*1f70*/  FMUL.FTZ R219, R199, R171 ;  /* 0x000000abc7db7220 */ /* 0x000fe20000410000 */
[----:B------:R-:W-:Y:S01]  /*1f80*/  PRMT R32, RZ, 0x5410, R193 ;  /* 0x00005410ff207816 */ /* 0x000fe200000000c1 */
[C---:B------:R-:W-:Y:S01]  /*1f90*/  FMUL.FTZ R176, R2.reuse, R217 ;  /* 0x000000d902b07220 */ /* 0x040fe20000410000 */
[----:B------:R0:W5:Y:S01]  /*1fa0*/  LDL.LU R171, [R1+0xa8] ;  /* 0x0000a80001ab7983 */ /* 0x0001620000300800 */
[C---:B------:R-:W-:Y:S02]  /*1fb0*/  FMUL.FTZ R188, R2.reuse, R226 ;  /* 0x000000e202bc7220 */ /* 0x040fe40000410000 */
[----:B------:R-:W-:-:S02]  /*1fc0*/  FMUL.FTZ R192, R2, R230 ;  /* 0x000000e602c07220 */ /* 0x000fc40000410000 */
[----:B------:R-:W-:Y:S02]  /*1fd0*/  FADD.FTZ R156, R156, R170 ;  /* 0x000000aa9c9c7221 */ /* 0x000fe40000010000 */
[-C--:B------:R-:W-:Y:S02]  /*1fe0*/  FFMA.FTZ R116, R180, R170.reuse, R116 ;  /* 0x000000aab4747223 */ /* 0x080fe40000010074 */
[----:B------:R-:W-:Y:S02]  /*1ff0*/  FMUL.FTZ R218, R84, R170 ;  /* 0x000000aa54da7220 */ /* 0x000fe40000410000 */
[----:B------:R-:W-:Y:S01]  /*2000*/  FMUL.FTZ R27, R2, R216 ;  /* 0x000000d8021b7220 */ /* 0x000fe20000410000 */
[----:B------:R0:W5:Y:S01]  /*2010*/  LDL.LU R170, [R1+0xa4] ;  /* 0x0000a40001aa7983 */ /* 0x0001620000300800 */
[----:B------:R-:W-:Y:S02]  /*2020*/  FMUL.FTZ R230, R212, R248 ;  /* 0x000000f8d4e67220 */ /* 0x000fe40000410000 */
[----:B------:R-:W-:-:S02]  /*2030*/  FADD.FTZ R157, R157, R169 ;  /* 0x000000a99d9d7221 */ /* 0x000fc40000010000 */
[-C--:B------:R-:W-:Y:S02]  /*2040*/  FFMA.FTZ R117, R181, R169.reuse, R117 ;  /* 0x000000a9b5757223 */ /* 0x080fe40000010075 */
[----:B------:R-:W-:Y:S02]  /*2050*/  FMUL.FTZ R217, R85, R169 ;  /* 0x000000a955d97220 */ /* 0x000fe40000410000 */
[----:B------:R-:W-:Y:S01]  /*2060*/  FMUL.FTZ R226, R211, R252 ;  /* 0x000000fcd3e27220 */ /* 0x000fe20000410000 */
[----:B------:R0:W5:Y:S01]  /*2070*/  LDL.LU R169, [R1+0xa0] ;  /* 0x0000a00001a97983 */ /* 0x0001620000300800 */
[----:B------:R-:W-:Y:S02]  /*2080*/  FADD.FTZ R158, R158, R168 ;  /* 0x000000a89e9e7221 */ /* 0x000fe40000010000 */
[-C--:B------:R-:W-:Y:S02]  /*2090*/  FFMA.FTZ R118, R182, R168.reuse, R118 ;  /* 0x000000a8b6767223 */ /* 0x080fe40000010076 */
[----:B------:R-:W-:-:S02]  /*20a0*/  FMUL.FTZ R212, R86, R168 ;  /* 0x000000a856d47220 */ /* 0x000fc40000410000 */
[----:B------:R-:W-:Y:S01]  /*20b0*/  FADD.FTZ R166, R166, R210 ;  /* 0x000000d2a6a67221 */ /* 0x000fe20000010000 */
[----:B------:R0:W5:Y:S01]  /*20c0*/  LDL.LU R168, [R1+0x9c] ;  /* 0x00009c0001a87983 */ /* 0x0001620000300800 */
[-C--:B------:R-:W-:Y:S02]  /*20d0*/  FFMA.FTZ R110, R26, R210.reuse, R110 ;  /* 0x000000d21a6e7223 */ /* 0x080fe4000001006e */
[----:B------:R-:W-:Y:S02]  /*20e0*/  FMUL.FTZ R225, R209, R210 ;  /* 0x000000d2d1e17220 */ /* 0x000fe40000410000 */
[----:B------:R-:W-:Y:S02]  /*20f0*/  FADD.FTZ R159, R159, R35 ;  /* 0x000000239f9f7221 */ /* 0x000fe40000010000 */
[-C--:B------:R-:W-:Y:S02]  /*2100*/  FFMA.FTZ R119, R183, R35.reuse, R119 ;  /* 0x00000023b7777223 */ /* 0x080fe40000010077 */
[----:B------:R-:W-:-:S02]  /*2110*/  FMUL.FTZ R211, R87, R35 ;  /* 0x0000002357d37220 */ /* 0x000fc40000410000 */
[----:B------:R0:W5:Y:S01]  /*2120*/  LDL.LU R35, [R1+0x98] ;  /* 0x0000980001237983 */ /* 0x0001620000300800 */
[-C--:B------:R-:W-:Y:S02]  /*2130*/  FFMA.FTZ R120, R188, R34.reuse, R120 ;  /* 0x00000022bc787223 */ /* 0x080fe40000010078 */
[----:B------:R-:W-:Y:S02]  /*2140*/  FADD.FTZ R152, R152, R34 ;  /* 0x0000002298987221 */ /* 0x000fe40000010000 */
[----:B------:R-:W-:Y:S02]  /*2150*/  FMUL.FTZ R210, R80, R34 ;  /* 0x0000002250d27220 */ /* 0x000fe40000410000 */
[----:B------:R-:W-:Y:S01]  /*2160*/  FMUL.FTZ R193, R2, R231 ;  /* 0x000000e702c17220 */ /* 0x000fe20000410000 */
[----:B------:R0:W5:Y:S01]  /*2170*/  LDL.LU R34, [R1+0x94] ;  /* 0x0000940001227983 */ /* 0x0001620000300800 */
[----:B------:R-:W-:Y:S02]  /*2180*/  FADD.FTZ R167, R167, R208 ;  /* 0x000000d0a7a77221 */ /* 0x000fe40000010000 */
[----:B------:R-:W-:-:S02]  /*2190*/  FFMA.FTZ R111, R27, R208, R111 ;  /* 0x000000d01b6f7223 */ /* 0x000fc4000001006f */
[----:B------:R-:W-:Y:S02]  /*21a0*/  FMUL.FTZ R223, R207, R208 ;  /* 0x000000d0cfdf7220 */ /* 0x000fe40000410000 */
[-C--:B------:R-:W-:Y:S02]  /*21b0*/  FFMA.FTZ R121, R189, R33.reuse, R121 ;  /* 0x00000021bd797223 */ /* 0x080fe40000010079 */
[----:B------:R-:W-:Y:S02]  /*21c0*/  FADD.FTZ R153, R153, R33 ;  /* 0x0000002199997221 */ /* 0x000fe40000010000 */
[----:B------:R-:W-:Y:S02]  /*21d0*/  FMUL.FTZ R209, R81, R33 ;  /* 0x0000002151d17220 */ /* 0x000fe40000410000 */
[----:B------:R0:W5:Y:S01]  /*21e0*/  LDL.LU R33, [R1+0x90] ;  /* 0x0000900001217983 */ /* 0x0001620000300800 */
[----:B------:R-:W-:Y:S02]  /*21f0*/  FFMA.FTZ R122, R190, R32, R122 ;  /* 0x00000020be7a7223 */ /* 0x000fe4000001007a */
[----:B------:R-:W-:-:S02]  /*2200*/  FADD.FTZ R154, R154, R32 ;  /* 0x000000209a9a7221 */ /* 0x000fc40000010000 */
[----:B------:R-:W-:Y:S02]  /*2210*/  FMUL.FTZ R208, R82, R32 ;  /* 0x0000002052d07220 */ /* 0x000fe40000410000 */
[----:B------:R0:W5:Y:S01]  /*2220*/  LDL.LU R32, [R1+0x8c] ;  /* 0x00008c0001207983 */ /* 0x0001620000300800 */
[-C--:B------:R-:W-:Y:S02]  /*2230*/  FFMA.FTZ R123, R191, R31.reuse, R123 ;  /* 0x0000001fbf7b7223 */ /* 0x080fe4000001007b */
[----:B------:R-:W-:Y:S02]  /*2240*/  FADD.FTZ R155, R155, R31 ;  /* 0x0000001f9b9b7221 */ /* 0x000fe40000010000 */
[----:B------:R-:W-:Y:S02]  /*2250*/  FMUL.FTZ R199, R83, R31 ;  /* 0x0000001f53c77220 */ /* 0x000fe40000410000 */
[----:B--2---:R-:W-:Y:S01]  /*2260*/  FMUL.FTZ R222, R205, R206 ;  /* 0x000000cecdde7220 */ /* 0x004fe20000410000 */
[----:B------:R0:W5:Y:S01]  /*2270*/  LDL.LU R31, [R1+0x88] ;  /* 0x00008800011f7983 */ /* 0x0001620000300800 */
[----:B------:R-:W-:-:S02]  /*2280*/  FADD.FTZ R148, R148, R30 ;  /* 0x0000001e94947221 */ /* 0x000fc40000010000 */
[-C--:B------:R-:W-:Y:S02]  /*2290*/  FFMA.FTZ R124, R192, R30.reuse, R124 ;  /* 0x0000001ec07c7223 */ /* 0x080fe4000001007c */
[----:B------:R-:W-:Y:S02]  /*22a0*/  FMUL.FTZ R204, R76, R30 ;  /* 0x0000001e4ccc7220 */ /* 0x000fe40000410000 */
[----:B------:R-:W-:Y:S01]  /*22b0*/  FFMA.FTZ R112, R176, R206, R112 ;  /* 0x000000ceb0707223 */ /* 0x000fe20000010070 */
[----:B------:R0:W5:Y:S01]  /*22c0*/  LDL.LU R30, [R1+0x84] ;  /* 0x00008400011e7983 */ /* 0x0001620000300800 */
[----:B------:R-:W-:Y:S02]  /*22d0*/  FADD.FTZ R160, R160, R206 ;  /* 0x000000cea0a07221 */ /* 0x000fe40000010000 */
[----:B------:R-:W-:Y:S02]  /*22e0*/  FADD.FTZ R149, R149, R29 ;  /* 0x0000001d95957221 */ /* 0x000fe40000010000 */
[----:B------:R-:W-:-:S02]  /*22f0*/  FFMA.FTZ R125, R193, R29, R125 ;  /* 0x0000001dc17d7223 */ /* 0x000fc4000001007d */
[----:B------:R-:W-:Y:S02]  /*2300*/  FMUL.FTZ R205, R77, R29 ;  /* 0x0000001d4dcd7220 */ /* 0x000fe40000410000 */
[----:B------:R0:W5:Y:S01]  /*2310*/  LDL.LU R29, [R1+0x80] ;  /* 0x00008000011d7983 */ /* 0x0001620000300800 */
[-C--:B------:R-:W-:Y:S02]  /*2320*/  FFMA.FTZ R126, R194, R28.reuse, R126 ;  /* 0x0000001cc27e7223 */ /* 0x080fe4000001007e */
[----:B------:R-:W-:Y:S02]  /*2330*/  FMUL.FTZ R206, R78, R28 ;  /* 0x0000001c4ece7220 */ /* 0x000fe40000410000 */
[----:B------:R0:W5:Y:S01]  /*2340*/  LDL.LU R28, [R1+0x7c] ;  /* 0x00007c00011c7983 */ /* 0x0001620000300800 */
[----:B------:R-:W-:Y:S02]  /*2350*/  FADD.FTZ R141, R141, R235 ;  /* 0x000000eb8d8d7221 */ /* 0x000fe40000010000 */
[----:B------:R-:W-:-:S02]  /*2360*/  FFMA.FTZ R101, R17, R235, R101 ;  /* 0x000000eb11657223 */ /* 0x000fc40000010065 */
[----:B------:R-:W-:Y:S02]  /*2370*/  FADD.FTZ R142, R142, R233 ;  /* 0x000000e98e8e7221 */ /* 0x000fe40000010000 */
[----:B------:R-:W-:Y:S02]  /*2380*/  FFMA.FTZ R102, R18, R233, R102 ;  /* 0x000000e912667223 */ /* 0x000fe40000010066 */
[----:B------:R-:W-:Y:S02]  /*2390*/  FMUL.FTZ R235, R175, R235 ;  /* 0x000000ebafeb7220 */ /* 0x000fe40000410000 */
[----:B------:R-:W-:Y:S02]  /*23a0*/  FMUL.FTZ R233, R174, R233 ;  /* 0x000000e9aee97220 */ /* 0x000fe40000410000 */
        /* <DEDUP_REMOVED lines=8> */
[-C--:B---3--:R-:W-:Y:S02]  /*2430*/  FFMA.FTZ R127, R195, R3.reuse, R127 ;  /* 0x00000003c37f7223 */ /* 0x088fe4000001007f */
[----:B----4-:R-:W-:Y:S02]  /*2440*/  FMUL.FTZ R207, R79, R3 ;  /* 0x000000034fcf7220 */ /* 0x010fe40000410000 */
[----:B------:R0:W5:Y:S01]  /*2450*/  LDL.LU R3, [R1+0x78] ;  /* 0x0000780001037983 */ /* 0x0001620000300800 */
        /* <DEDUP_REMOVED lines=83> */
.L_x_7028:
[----:B0-2---:R-:W-:Y:S05]  /*2990*/  BSYNC B1 ;  /* 0x0000000000017941 */ /* 0x005fea0003800000 */
.L_x_7026:
[----:B-----5:R-:W-:Y:S02]  /*29a0*/  MOV R174, R200 ;  /* 0x000000c800ae7202 */ /* 0x020fe40000000f00 */
[----:B------:R-:W-:Y:S02]  /*29b0*/  MOV R175, R172 ;  /* 0x000000ac00af7202 */ /* 0x000fe40000000f00 */
[----:B------:R-:W-:Y:S02]  /*29c0*/  PRMT R251, R174, 0x7610, R251 ;  /* 0x00007610aefb7816 */ /* 0x000fe400000000fb */
[----:B------:R-:W-:Y:S02]  /*29d0*/  MOV R174, R196 ;  /* 0x000000c400ae7202 */ /* 0x000fe40000000f00 */
[----:B------:R-:W-:Y:S02]  /*29e0*/  MOV R214, R184 ;  /* 0x000000b800d67202 */ /* 0x000fe40000000f00 */
[----:B------:R-:W-:-:S02]  /*29f0*/  PRMT R252, R174, 0x7610, R252 ;  /* 0x00007610aefc7816 */ /* 0x000fc400000000fc */
[----:B------:R-:W-:Y:S02]  /*2a00*/  PRMT R248, R175, 0x7610, R248 ;  /* 0x00007610aff87816 */ /* 0x000fe400000000f8 */
[----:B------:R-:W-:Y:S02]  /*2a10*/  PRMT R174, R214, 0x7610, R174 ;  /* 0x00007610d6ae7816 */ /* 0x000fe400000000ae */
[----:B------:R-:W-:-:S03]  /*2a20*/  MOV R175, R186 ;  /* 0x000000ba00af7202 */ /* 0x000fc60000000f00 */
[----:B------:R0:W-:Y:S04]  /*2a30*/  STL.S16 [R1+0x24], R174 ;  /* 0x000024ae01007387 */ /* 0x0001e80000100600 */
[----:B------:R0:W-:Y:S01]  /*2a40*/  STL.S16 [R1+0x20], R175 ;  /* 0x000020af01007387 */ /* 0x0001e20000100600 */
[----:B------:R-:W-:Y:S05]  /*2a50*/  BRA.DIV ~URZ, `(.L_x_7029) ;  /* 0x000042b27f007947 */ /* 0x000fea000b800000 */
[----:B------:R1:W2:Y:S02]  /*2a60*/  SHFL.BFLY PT, R216, R215, 0x1, 0x1f ;  /* 0x0c201f00d7d87f89 */ /* 0x0002a400000e0000 */
.L_x_7112:
[----:B------:R-:W-:Y:S05]  /*2a70*/  BRA.DIV ~URZ, `(.L_x_7030) ;  /* 0x000043127f007947 */ /* 0x000fea000b800000 */
[----:B0-----:R-:W0:Y:S01]  /*2a80*/  SHFL.BFLY PT, R175, R203, 0x1, 0x1f ;  /* 0x0c201f00cbaf7f89 */ /* 0x001e2200000e0000 */
[----:B--2---:R-:W-:Y:S02]  /*2a90*/  FADD.FTZ R174, R216, R215 ;  /* 0x000000d7d8ae7221 */ /* 0x004fe40000010000 */
[----:B0-----:R-:W-:-:S03]  /*2aa0*/  FADD.FTZ R175, R175, R203 ;  /* 0x000000cbafaf7221 */ /* 0x001fc60000010000 */
        /* <DEDUP_REMOVED lines=12> */
[----:B01----:R-:W-:-:S05]  /*2b70*/  FADD.FTZ R215, R175, R174 ;  /* 0x000000aeafd77221 */ /* 0x003fca0000010000 */
[----:B------:R2:W0:Y:S02]  /*2b80*/  SHFL.BFLY PT, R174, R215, 0x10, 0x1f ;  /* 0x0e001f00d7ae7f89 */ /* 0x00042400000e0000 */
.L_x_7113:
[----:B---3--:R-:W-:Y:S01]  /*2b90*/  ISETP.GE.AND P5, PT, R202, 0x1, PT ;  /* 0x00000001ca00780c */ /* 0x008fe20003fa6270 */
[----:B------:R-:W1:Y:S01]  /*2ba0*/  S2R R249, SR_TID.X ;  /* 0x0000000000f97919 */ /* 0x000e620000002100 */
[----:B------:R-:W-:Y:S01]  /*2bb0*/  HFMA2.MMA R214, -RZ, RZ, 0, 0 ;  /* 0x00000000ffd67435 */ /* 0x000fe200000001ff */
[----:B------:R-:W-:Y:S01]  /*2bc0*/  @!P6 ISETP.NE.U32.AND P1, PT, RZ, c[0x0][0x218], PT ;  /* 0x00008600ff00ea0c */ /* 0x000fe20003f25070 */
[----:B0-----:R-:W-:Y:S01]  /*2bd0*/  FADD.FTZ R174, R174, R215 ;  /* 0x000000d7aeae7221 */ /* 0x001fe20000010000 */
[----:B------:R-:W-:Y:S01]  /*2be0*/  @!P6 ISETP.NE.U32.AND P0, PT, RZ, c[0x0][0x218], PT ;  /* 0x00008600ff00ea0c */ /* 0x000fe20003f05070 */
[----:B------:R-:W-:Y:S01]  /*2bf0*/  BSSY B1, `(.L_x_7031) ;  /* 0x0000018000017945 */ /* 0x000fe20003800000 */
[----:B------:R-:W-:Y:S01]  /*2c00*/  @!P6 ISETP.NE.AND.EX P1, PT, RZ, c[0x0][0x21c], PT, P1 ;  /* 0x00008700ff00ea0c */ /* 0x000fe20003f25310 */
[----:B--2---:R-:W-:Y:S01]  /*2c10*/  FMUL.FTZ R215, R174, c[0x0][0x1e0] ;  /* 0x00007800aed77a20 */ /* 0x004fe20000410000 */
[----:B------:R-:W-:-:S04]  /*2c20*/  @!P6 ISETP.NE.AND.EX P0, PT, RZ, c[0x0][0x21c], PT, P0 ;  /* 0x00008700ff00ea0c */ /* 0x000fc80003f05300 */
[----:B------:R-:W-:Y:S02]  /*2c30*/  @P5 IADD3 R175, R202, -0x1, RZ ;  /* 0xffffffffcaaf5810 */ /* 0x000fe40007ffe0ff */
[----:B------:R-:W-:-:S03]  /*2c40*/  @P5 LOP3.LUT P2, RZ, R248, 0xff, RZ, 0xc0, !PT ;  /* 0x000000fff8ff5812 */ /* 0x000fc6000784c0ff */
[----:B------:R-:W-:-:S05]  /*2c50*/  @P5 IMAD R175, R175, c[0x0][0x168], RZ ;  /* 0x00005a00afaf5a24 */ /* 0x000fca00078e02ff */
[----:B------:R-:W-:-:S04]  /*2c60*/  @P5 SHF.R.S32.HI R202, RZ, 0x1f, R175 ;  /* 0x0000001fffca5819 */ /* 0x000fc800000114af */
[----:B------:R-:W-:Y:S02]  /*2c70*/  @P5 LEA.HI R175, R202, R175, RZ, 0x3 ;  /* 0x000000afcaaf5211 */ /* 0x000fe400078f18ff */
[----:B-1----:R-:W-:Y:S02]  /*2c80*/  @P5 LOP3.LUT R202, R249, 0x1f, RZ, 0xc0, !PT ;  /* 0x0000001ff9ca5812 */ /* 0x002fe400078ec0ff */
[----:B------:R-:W0:Y:S02]  /*2c90*/  LDC.U8 R249, c[0x0][0x1f0] ;  /* 0x00007c00fff97b82 */ /* 0x000e240000000000 */
[----:B------:R-:W-:Y:S01]  /*2ca0*/  @P5 LEA.HI.SX32 R214, R175, R202, 0x1d ;  /* 0x000000caafd65211 */ /* 0x000fe200078feaff */
[----:B------:R-:W-:Y:S01]  /*2cb0*/  FADD.FTZ R175, R216, R203 ;  /* 0x000000cbd8af7221 */ /* 0x000fe20000010000 */
[----:B------:R-:W-:-:S03]  /*2cc0*/  @!P6 FSEL R203, R72, RZ, P1 ;  /* 0x000000ff48cbe208 */ /* 0x000fc60000800000 */
[----:B------:R-:W-:Y:S01]  /*2cd0*/  FMUL.FTZ R175, R175, c[0x0][0x1e0] ;  /* 0x00007800afaf7a20 */ /* 0x000fe20000410000 */
        /* <DEDUP_REMOVED lines=9> */
.L_x_7032:
[----:B------:R-:W-:Y:S05]  /*2d70*/  BSYNC B1 ;  /* 0x0000000000017941 */ /* 0x000fea0003800000 */
.L_x_7031:
        /* <DEDUP_REMOVED lines=9> */
.L_x_7034:
[----:B------:R-:W-:Y:S05]  /*2e10*/  BSYNC B1 ;  /* 0x0000000000017941 */ /* 0x000fea0003800000 */
.L_x_7033:
        /* <DEDUP_REMOVED lines=20> */
.L_x_7036:
[----:B------:R-:W-:Y:S05]  /*2f60*/  BSYNC B1 ;  /* 0x0000000000017941 */ /* 0x000fea0003800000 */
.L_x_7035:
        /* <DEDUP_REMOVED lines=19> */
.L_x_7038:
[----:B------:R-:W-:Y:S05]  /*30a0*/  BSYNC B1 ;  /* 0x0000000000017941 */ /* 0x000fea0003800000 */
.L_x_7037:
        /* <DEDUP_REMOVED lines=17> */
.L_x_7040:
[----:B------:R-:W-:Y:S05]  /*31c0*/  BSYNC B1 ;  /* 0x0000000000017941 */ /* 0x000fea0003800000 */
.L_x_7039:
        /* <DEDUP_REMOVED lines=17> */
.L_x_7042:
[----:B------:R-:W-:Y:S05]  /*32e0*/  BSYNC B1 ;  /* 0x0000000000017941 */ /* 0x000fea0003800000 */
.L_x_7041:
        /* <DEDUP_REMOVED lines=17> */
.L_x_7044:
[----:B------:R-:W-:Y:S05]  /*3400*/  BSYNC B1 ;  /* 0x0000000000017941 */ /* 0x000fea0003800000 */
.L_x_7043:
        /* <DEDUP_REMOVED lines=32> */
.L_x_7046:
[----:B------:R-:W-:Y:S05]  /*3610*/  BSYNC B1 ;  /* 0x0000000000017941 */ /* 0x000fea0003800000 */
.L_x_7045:
[----:B------:R-:W-:Y:S01]  /*3620*/  SEL R175, R248, R171, P1 ;  /* 0x000000abf8af7207 */ /* 0x000fe20000800000 */
[----:B------:R-:W-:Y:S01]  /*3630*/  BSSY B1, `(.L_x_7047) ;  /* 0x0000015000017945 */ /* 0x000fe20003800000 */
[----:B------:R-:W-:-:S03]  /*3640*/  @P5 LOP3.LUT P3, RZ, R251, 0xff, RZ, 0xc0, !PT ;  /* 0x000000fffbff5812 */ /* 0x000fc6000786c0ff */
[----:B------:R0:W-:Y:S02]  /*3650*/  @P2 STG.E.128 [R202.64+0x10], R172 ;  /* 0x000010acca002986 */ /* 0x0001e4000c101d04 */
[----:B0-----:R-:W-:-:S04]  /*3660*/  @P5 FMUL.FTZ R172, R248, c[0x0][0x1ec] ;  /* 0x00007b00f8ac5a20 */ /* 0x001fc80000410000 */
[----:B------:R-:W-:-:S05]  /*3670*/  @P5 FMUL.FTZ R172, R172, c[0x0][0x1e8] ;  /* 0x00007a00acac5a20 */ /* 0x000fca0000410000 */
[----:B------:R-:W-:Y:S02]  /*3680*/  @P5 FSEL R172, R172, RZ, P0 ;  /* 0x000000ffacac5208 */ /* 0x000fe40000000000 */
        /* <DEDUP_REMOVED lines=15> */
.L_x_7048:
[----:B------:R-:W-:Y:S05]  /*3780*/  BSYNC B1 ;  /* 0x0000000000017941 */ /* 0x000fea0003800000 */
.L_x_7047:
        /* <DEDUP_REMOVED lines=18> */
.L_x_7050:
[----:B------:R-:W-:Y:S05]  /*38b0*/  BSYNC B1 ;  /* 0x0000000000017941 */ /* 0x000fea0003800000 */
.L_x_7049:
        /* <DEDUP_REMOVED lines=9> */
.L_x_7052:
[----:B------:R-:W-:Y:S05]  /*3950*/  BSYNC B1 ;  /* 0x0000000000017941 */ /* 0x000fea0003800000 */
.L_x_7051:
        /* <DEDUP_REMOVED lines=25> */
.L_x_7054:
[----:B------:R-:W-:Y:S05]  /*3af0*/  BSYNC B1 ;  /* 0x0000000000017941 */ /* 0x000fea0003800000 */
.L_x_7053:
        /* <DEDUP_REMOVED lines=13> */
.L_x_7056:
[----:B------:R-:W-:Y:S05]  /*3bd0*/  BSYNC B1 ;  /* 0x0000000000017941 */ /* 0x000fea0003800000 */
.L_x_7055:
[----:B------:R-:W-:Y:S01]  /*3be0*/  @P5 FSEL R249, R202, RZ, P4 ;  /* 0x000000ffcaf95208 */ /* 0x000fe20002000000 */
[----:B------:R-:W-:Y:S01]  /*3bf0*/  @P5 FMUL.FTZ R202, R203, c[0x0][0x1ec] ;  /* 0x00007b00cbca5a20 */ /* 0x000fe20000410000 */
[----:B------:R-:W-:Y:S01]  /*3c00*/  @!P6 ISETP.NE.AND.EX P3, PT, RZ, c[0x0][0x21c], PT, P3 ;  /* 0x00008700ff00ea0c */ /* 0x000fe20003f65330 */
[----:B------:R-:W-:Y:S01]  /*3c10*/  BSSY B1, `(.L_x_7057) ;  /* 0x000000c000017945 */ /* 0x000fe20003800000 */
        /* <DEDUP_REMOVED lines=11> */
.L_x_7058:
[----:B------:R-:W-:Y:S05]  /*3cd0*/  BSYNC B1 ;  /* 0x0000000000017941 */ /* 0x000fea0003800000 */
.L_x_7057:
        /* <DEDUP_REMOVED lines=9> */
[----:B------:R-:W-:-:S05]  /*3d70*/  SEL R175, R175, R31, P1 ;  /* 0x0000001fafaf7207 */ /* 0x000fca0000800000 */
[----:B------:R0:W-:Y:S02]  /*3d80*/  @P2 STG.E.128 [R200.64], R172 ;  /* 0x000000acc8002986 */ /* 0x0001e4000c101d04 */
[----:B0-----:R-:W-:Y:S01]  /*3d90*/  @P5 FMUL.FTZ R174, R202, c[0x0][0x1ec] ;  /* 0x00007b00caae5a20 */ /* 0x001fe20000410000 */
[----:B------:R-:W-:Y:S02]  /*3da0*/  @P5 F2FP.BF16.PACK_AB R173, RZ, R248 ;  /* 0x000000f8ffad523e */ /* 0x000fe400000010ff */
[----:B------:R-:W-:Y:S01]  /*3db0*/  @P5 F2FP.BF16.PACK_AB R172, RZ, R249 ;  /* 0x000000f9ffac523e */ /* 0x000fe200000010ff */
[----:B------:R-:W-:Y:S01]  /*3dc0*/  @P5 FMUL.FTZ R174, R174, c[0x0][0x1e8] ;  /* 0x00007a00aeae5a20 */ /* 0x000fe20000410000 */
[----:B------:R-:W-:Y:S02]  /*3dd0*/  @P5 PRMT R34, R173, 0x7610, R34 ;  /* 0x00007610ad225816 */ /* 0x000fe40000000022 */
[----:B------:R-:W-:Y:S02]  /*3de0*/  @P5 PRMT R33, R33, 0x5410, R172 ;  /* 0x0000541021215816 */ /* 0x000fe400000000ac */
[----:B------:R-:W-:-:S02]  /*3df0*/  @P5 FSEL R174, R174, RZ, P4 ;  /* 0x000000ffaeae5208 */ /* 0x000fc40002000000 */
        /* <DEDUP_REMOVED lines=12> */
.L_x_7060:
[----:B------:R-:W-:Y:S05]  /*3ec0*/  BSYNC B1 ;  /* 0x0000000000017941 */ /* 0x000fea0003800000 */
.L_x_7059:
        /* <DEDUP_REMOVED lines=19> */
.L_x_7062:
[----:B------:R-:W-:Y:S05]  /*4000*/  BSYNC B1 ;  /* 0x0000000000017941 */ /* 0x000fea0003800000 */
.L_x_7061:
[----:B------:R-:W-:Y:S01]  /*4010*/  SEL R175, R202, R171, P1 ;  /* 0x000000abcaaf7207 */ /* 0x000fe20000800000 */
[----:B------:R-:W-:Y:S01]  /*4020*/  BSSY B1, `(.L_x_7063) ;  /* 0x0000017000017945 */ /* 0x000fe20003800000 */
[----:B------:R-:W-:Y:S02]  /*4030*/  @P5 LOP3.LUT P4, RZ, R252, 0xff, RZ, 0xc0, !PT ;  /* 0x000000fffcff5812 */ /* 0x000fe4000788c0ff */
[----:B------:R-:W-:Y:S01]  /*4040*/  @!P6 ISETP.NE.U32.AND P3, PT, RZ, c[0x0][0x218], PT ;  /* 0x00008600ff00ea0c */ /* 0x000fe20003f65070 */
[----:B------:R0:W-:Y:S02]  /*4050*/  @P2 STG.E.128 [R200.64+0x10], R172 ;  /* 0x000010acc8002986 */ /* 0x0001e4000c101d04 */
[----:B0-----:R-:W-:Y:S01]  /*4060*/  @P5 FMUL.FTZ R172, R202, c[0x0][0x1ec] ;  /* 0x00007b00caac5a20 */ /* 0x001fe20000410000 */
[----:B------:R-:W-:-:S03]  /*4070*/  @P5 IADD3 R173, R214, 0x20, RZ ;  /* 0x00000020d6ad5810 */ /* 0x000fc60007ffe0ff */
[----:B------:R-:W-:-:S05]  /*4080*/  @P5 FMUL.FTZ R172, R172, c[0x0][0x1e8] ;  /* 0x00007a00acac5a20 */ /* 0x000fca0000410000 */
[----:B------:R-:W-:Y:S02]  /*4090*/  @P5 FSEL R174, R172, RZ, P0 ;  /* 0x000000ffacae5208 */ /* 0x000fe40000000000 */
[----:B------:R-:W-:Y:S02]  /*40a0*/  @P5 MOV R172, 0x10 ;  /* 0x0000001000ac5802 */ /* 0x000fe40000000f00 */
[----:B------:R-:W-:Y:S02]  /*40b0*/  @P5 F2FP.BF16.PACK_AB R174, RZ, R174 ;  /* 0x000000aeffae523e */ /* 0x000fe400000010ff */
[----:B------:R-:W-:Y:S01]  /*40c0*/  @!P6 ISETP.NE.U32.AND P0, PT, RZ, c[0x0][0x218], PT ;  /* 0x00008600ff00ea0c */ /* 0x000fe20003f05070 */
[----:B------:R-:W-:Y:S01]  /*40d0*/  @P5 IMAD.WIDE.U32 R172, R173, R172, c[0x0][0x248] ;  /* 0x00009200adac5625 */ /* 0x000fe200078e00ac */
[----:B------:R-:W-:Y:S02]  /*40e0*/  @P5 PRMT R35, R35, 0x5410, R174 ;  /* 0x0000541023235816 */ /* 0x000fe400000000ae */
[----:B------:R-:W-:-:S03]  /*40f0*/  @!P6 ISETP.NE.AND.EX P0, PT, RZ, c[0x0][0x21c], PT, P0 ;  /* 0x00008700ff00ea0c */ /* 0x000fc60003f05300 */
        /* <DEDUP_REMOVED lines=9> */
.L_x_7064:
[----:B------:R-:W-:Y:S05]  /*4190*/  BSYNC B1 ;  /* 0x0000000000017941 */ /* 0x000fea0003800000 */
.L_x_7063:
        /* <DEDUP_REMOVED lines=13> */
.L_x_7066:
[----:B------:R-:W-:Y:S05]  /*4270*/  BSYNC B1 ;  /* 0x0000000000017941 */ /* 0x000fea0003800000 */
.L_x_7065:
        /* <DEDUP_REMOVED lines=15> */
.L_x_7068:
[----:B------:R-:W-:Y:S05]  /*4370*/  BSYNC B1 ;  /* 0x0000000000017941 */ /* 0x000fea0003800000 */
.L_x_7067:
[----:B------:R-:W-:Y:S01]  /*4380*/  @P5 FSEL R202, R175, RZ, P4 ;  /* 0x000000ffafca5208 */ /* 0x000fe20002000000 */
[----:B------:R-:W-:Y:S01]  /*4390*/  @P5 FMUL.FTZ R175, R174, c[0x0][0x1ec] ;  /* 0x00007b00aeaf5a20 */ /* 0x000fe20000410000 */
[----:B------:R-:W-:Y:S01]  /*43a0*/  @!P6 ISETP.NE.AND.EX P3, PT, RZ, c[0x0][0x21c], PT, P3 ;  /* 0x00008700ff00ea0c */ /* 0x000fe20003f65330 */
[----:B------:R-:W-:Y:S01]  /*43b0*/  BSSY B1, `(.L_x_7069) ;  /* 0x000000c000017945 */ /* 0x000fe20003800000 */
        /* <DEDUP_REMOVED lines=11> */
.L_x_7070:
[----:B------:R-:W-:Y:S05]  /*4470*/  BSYNC B1 ;  /* 0x0000000000017941 */ /* 0x000fea0003800000 */
.L_x_7069:
        /* <DEDUP_REMOVED lines=15> */
.L_x_7072:
[----:B------:R-:W-:Y:S05]  /*4570*/  BSYNC B1 ;  /* 0x0000000000017941 */ /* 0x000fea0003800000 */
.L_x_7071:
        /* <DEDUP_REMOVED lines=15> */
.L_x_7074:
[----:B------:R-:W-:Y:S05]  /*4670*/  BSYNC B1 ;  /* 0x0000000000017941 */ /* 0x000fea0003800000 */
.L_x_7073:
        /* <DEDUP_REMOVED lines=13> */
.L_x_7076:
[----:B------:R-:W-:Y:S05]  /*4750*/  BSYNC B1 ;  /* 0x0000000000017941 */ /* 0x000fea0003800000 */
.L_x_7075:
[----:B------:R-:W-:Y:S01]  /*4760*/  @!P6 ISETP.NE.AND.EX P3, PT, RZ, c[0x0][0x21c], PT, P3 ;  /* 0x00008700ff00ea0c */ /* 0x000fe20003f65330 */
[----:B------:R-:W-:Y:S01]  /*4770*/  BSSY B1, `(.L_x_7077) ;  /* 0x000000c000017945 */ /* 0x000fe20003800000 */
[----:B------:R-:W-:Y:S02]  /*4780*/  @P5 F2FP.BF16.PACK_AB R248, RZ, R234 ;  /* 0x000000eafff8523e */ /* 0x000fe400000010ff */
[----:B------:R-:W-:Y:S02]  /*4790*/  @P5 F2FP.BF16.PACK_AB R234, RZ, R202 ;  /* 0x000000caffea523e */ /* 0x000fe400000010ff */
        /* <DEDUP_REMOVED lines=9> */
.L_x_7078:
[----:B------:R-:W-:Y:S05]  /*4830*/  BSYNC B1 ;  /* 0x0000000000017941 */ /* 0x000fea0003800000 */
.L_x_7077:
        /* <DEDUP_REMOVED lines=8> */
[----:B------:R-:W-:Y:S02]  /*48c0*/  @P5 PRMT R32, R248, 0x7610, R32 ;  /* 0x00007610f8205816 */ /* 0x000fe40000000020 */
[----:B------:R-:W-:Y:S01]  /*48d0*/  @P5 F2FP.BF16.PACK_AB R224, RZ, R250 ;  /* 0x000000faffe0523e */ /* 0x000fe200000010ff */
[----:B------:R0:W-:Y:S01]  /*48e0*/  @P2 STG.E.128 [R196.64], R172 ;  /* 0x000000acc4002986 */ /* 0x0001e2000c101d04 */
[----:B------:R-:W-:Y:S02]  /*48f0*/  @P5 PRMT R32, R32, 0x5410, R234 ;  /* 0x0000541020205816 */ /* 0x000fe400000000ea */
[----:B------:R-:W-:Y:S02]  /*4900*/  @P5 F2FP.BF16.PACK_AB R234, RZ, R249 ;  /* 0x000000f9ffea523e */ /* 0x000fe400000010ff */
[----:B------:R-:W-:-:S04]  /*4910*/  @P5 PRMT R33, R224, 0x7610, R33 ;  /* 0x00007610e0215816 */ /* 0x000fc80000000021 */
[----:B------:R-:W-:Y:S02]  /*4920*/  @P5 PRMT R33, R33, 0x5410, R234 ;  /* 0x0000541021215816 */ /* 0x000fe400000000ea */
[----:B0-----:R-:W-:Y:S02]  /*4930*/  SEL R172, R203, R168, P1 ;  /* 0x000000a8cbac7207 */ /* 0x001fe40000800000 */
[----:B------:R-:W-:Y:S02]  /*4940*/  SEL R173, R200, R169, P1 ;  /* 0x000000a9c8ad7207 */ /* 0x000fe40000800000 */
[----:B------:R-:W-:Y:S02]  /*4950*/  SEL R174, R201, R170, P1 ;  /* 0x000000aac9ae7207 */ /* 0x000fe40000800000 */
[----:B------:R-:W-:-:S05]  /*4960*/  SEL R175, R202, R171, P1 ;  /* 0x000000abcaaf7207 */ /* 0x000fca0000800000 */
[----:B------:R0:W-:Y:S02]  /*4970*/  @P2 STG.E.128 [R196.64+0x10], R172 ;  /* 0x000010acc4002986 */ /* 0x0001e4000c101d04 */
[----:B0-----:R-:W-:Y:S01]  /*4980*/  @P5 FMUL.FTZ R172, R200, c[0x0][0x1ec] ;  /* 0x00007b00c8ac5a20 */ /* 0x001fe20000410000 */
[----:B------:R-:W-:Y:S01]  /*4990*/  @P5 F2FP.BF16.PACK_AB R173, RZ, R251 ;  /* 0x000000fbffad523e */ /* 0x000fe200000010ff */
[----:B------:R-:W-:Y:S02]  /*49a0*/  @P5 FMUL.FTZ R174, R201, c[0x0][0x1ec] ;  /* 0x00007b00c9ae5a20 */ /* 0x000fe40000410000 */
[----:B------:R-:W-:Y:S01]  /*49b0*/  @P5 FMUL.FTZ R172, R172, c[0x0][0x1e8] ;  /* 0x00007a00acac5a20 */ /* 0x000fe20000410000 */
[----:B------:R-:W-:Y:S01]  /*49c0*/  @P5 PRMT R34, R173, 0x7610, R34 ;  /* 0x00007610ad225816 */ /* 0x000fe20000000022 */
[----:B------:R-:W-:Y:S01]  /*49d0*/  @P5 FMUL.FTZ R175, R202, c[0x0][0x1ec] ;  /* 0x00007b00caaf5a20 */ /* 0x000fe20000410000 */
[----:B------:R-:W-:Y:S01]  /*49e0*/  @P5 IADD3 R173, R214, 0x40, RZ ;  /* 0x00000040d6ad5810 */ /* 0x000fe20007ffe0ff */
[----:B------:R-:W-:Y:S01]  /*49f0*/  @P5 FMUL.FTZ R174, R174, c[0x0][0x1e8] ;  /* 0x00007a00aeae5a20 */ /* 0x000fe20000410000 */
[----:B------:R-:W-:Y:S01]  /*4a00*/  @P5 FSEL R172, R172, RZ, P4 ;  /* 0x000000ffacac5208 */ /* 0x000fe20002000000 */
[----:B------:R-:W-:Y:S01]  /*4a10*/  @P5 FMUL.FTZ R175, R175, c[0x0][0x1e8] ;  /* 0x00007a00afaf5a20 */ /* 0x000fe20000410000 */
[----:B------:R-:W-:-:S02]  /*4a20*/  @!P6 ISETP.NE.U32.AND P4, PT, RZ, c[0x0][0x218], PT ;  /* 0x00008600ff00ea0c */ /* 0x000fc40003f85070 */
[----:B------:R-:W-:Y:S02]  /*4a30*/  @P5 FSEL R174, R174, RZ, P0 ;  /* 0x000000ffaeae5208 */ /* 0x000fe40000000000 */
[----:B------:R-:W-:Y:S02]  /*4a40*/  @P5 F2FP.BF16.PACK_AB R172, RZ, R172 ;  /* 0x000000acffac523e */ /* 0x000fe400000010ff */
[----:B------:R-:W-:Y:S02]  /*4a50*/  @P5 FSEL R175, R175, RZ, P3 ;  /* 0x000000ffafaf5208 */ /* 0x000fe40001800000 */
[----:B------:R-:W-:Y:S02]  /*4a60*/  @P5 F2FP.BF16.PACK_AB R174, RZ, R174 ;  /* 0x000000aeffae523e */ /* 0x000fe400000010ff */
[----:B------:R-:W-:Y:S02]  /*4a70*/  @P5 PRMT R34, R34, 0x5410, R172 ;  /* 0x0000541022225816 */ /* 0x000fe400000000ac */
[----:B------:R-:W-:-:S02]  /*4a80*/  @P5 MOV R172, 0x10 ;  /* 0x0000001000ac5802 */ /* 0x000fc40000000f00 */
        /* <DEDUP_REMOVED lines=16> */
.L_x_7080:
[----:B------:R-:W-:Y:S05]  /*4b90*/  BSYNC B1 ;  /* 0x0000000000017941 */ /* 0x000fea0003800000 */
.L_x_7079:
[----:B------:R-:W-:Y:S01]  /*4ba0*/  @!P6 ISETP.NE.U32.AND P3, PT, RZ, c[0x0][0x218], PT ;  /* 0x00008600ff00ea0c */ /* 0x000fe20003f65070 */
[----:B------:R-:W-:Y:S01]  /*4bb0*/  BSSY B1, `(.L_x_7081) ;  /* 0x000000e000017945 */ /* 0x000fe20003800000 */
[----:B0-----:R-:W-:Y:S02]  /*4bc0*/  @P2 MOV R172, 0x20 ;  /* 0x0000002000ac2802 */ /* 0x001fe40000000f00 */
[----:B------:R-:W-:Y:S02]  /*4bd0*/  @!P6 ISETP.NE.AND.EX P3, PT, RZ, c[0x0][0x21c], PT, P3 ;  /* 0x00008700ff00ea0c */ /* 0x000fe40003f65330 */
[----:B------:R-:W-:Y:S01]  /*4be0*/  @!P6 ISETP.NE.AND.EX P4, PT, RZ, c[0x0][0x21c], PT, P4 ;  /* 0x00008700ff00ea0c */ /* 0x000fe20003f85340 */
[----:B------:R-:W-:Y:S01]  /*4bf0*/  @P2 IMAD.WIDE.U32 R196, R213, R172, c[0x0][0x258] ;  /* 0x00009600d5c42625 */ /* 0x000fe200078e00ac */
        /* <DEDUP_REMOVED lines=9> */
.L_x_7082:
[----:B------:R-:W-:Y:S05]  /*4c90*/  BSYNC B1 ;  /* 0x0000000000017941 */ /* 0x000fea0003800000 */
.L_x_7081:
        /* <DEDUP_REMOVED lines=9> */
.L_x_7084:
[----:B------:R-:W-:Y:S05]  /*4d30*/  BSYNC B1 ;  /* 0x0000000000017941 */ /* 0x000fea0003800000 */
.L_x_7083:
        /* <DEDUP_REMOVED lines=9> */
.L_x_7086:
[----:B------:R-:W-:Y:S05]  /*4dd0*/  BSYNC B1 ;  /* 0x0000000000017941 */ /* 0x000fea0003800000 */
.L_x_7085:
[----:B------:R-:W2:Y:S01]  /*4de0*/  LDL.LU R213, [R1+0x20] ;  /* 0x0000200001d57983 */ /* 0x000ea20000300800 */
[----:B------:R-:W-:Y:S01]  /*4df0*/  SEL R172, R200, R28, P1 ;  /* 0x0000001cc8ac7207 */ /* 0x000fe20000800000 */
[----:B------:R-:W-:Y:S01]  /*4e00*/  BSSY B1, `(.L_x_7087) ;  /* 0x0000011000017945 */ /* 0x000fe20003800000 */
[----:B------:R-:W-:Y:S02]  /*4e10*/  SEL R173, R203, R29, P1 ;  /* 0x0000001dcbad7207 */ /* 0x000fe40000800000 */
[----:B------:R-:W-:Y:S02]  /*4e20*/  SEL R174, R202, R30, P1 ;  /* 0x0000001ecaae7207 */ /* 0x000fe40000800000 */
[----:B------:R-:W-:Y:S02]  /*4e30*/  SEL R175, R201, R31, P1 ;  /* 0x0000001fc9af7207 */ /* 0x000fe40000800000 */
[----:B------:R-:W-:Y:S02]  /*4e40*/  @!P6 ISETP.NE.U32.AND P0, PT, RZ, c[0x0][0x218], PT ;  /* 0x00008600ff00ea0c */ /* 0x000fe40003f05070 */
[----:B------:R-:W-:Y:S01]  /*4e50*/  @!P6 ISETP.NE.U32.AND P3, PT, RZ, c[0x0][0x218], PT ;  /* 0x00008600ff00ea0c */ /* 0x000fe20003f65070 */
[----:B------:R0:W-:Y:S01]  /*4e60*/  @P2 STG.E.128 [R196.64], R172 ;  /* 0x000000acc4002986 */ /* 0x0001e2000c101d04 */
[----:B------:R-:W-:-:S02]  /*4e70*/  @!P6 ISETP.NE.AND.EX P0, PT, RZ, c[0x0][0x21c], PT, P0 ;  /* 0x00008700ff00ea0c */ /* 0x000fc40003f05300 */
[----:B--2---:R-:W-:Y:S02]  /*4e80*/  @P5 LOP3.LUT P4, RZ, R213, 0xff, RZ, 0xc0, !PT ;  /* 0x000000ffd5ff5812 */ /* 0x004fe4000788c0ff */
[----:B------:R-:W-:Y:S01]  /*4e90*/  @!P6 FSEL R213, R44, RZ, P0 ;  /* 0x000000ff2cd5e208 */ /* 0x000fe20000000000 */
[----:B------:R-:W-:Y:S05]  /*4ea0*/  @!P6 BRA `(.L_x_7088) ;  /* 0x000000600000e947 */ /* 0x000fea0003800000 */
[----:B0-----:R-:W-:Y:S01]  /*4eb0*/  ISETP.NE.U32.AND P0, PT, RZ, c[0x0][0x218], PT ;  /* 0x00008600ff007a0c */ /* 0x001fe20003f05070 */
[----:B------:R-:W-:-:S03]  /*4ec0*/  FFMA.FTZ R172, R180, R215, R216 ;  /* 0x000000d7b4ac7223 */ /* 0x000fc600000100d8 */
[----:B------:R-:W-:Y:S01]  /*4ed0*/  ISETP.NE.AND.EX P0, PT, RZ, c[0x0][0x21c], PT, P0 ;  /* 0x00008700ff007a0c */ /* 0x000fe20003f05300 */
[----:B------:R-:W-:-:S04]  /*4ee0*/  FADD.FTZ R172, R218, -R172 ;  /* 0x800000acdaac7221 */ /* 0x000fc80000010000 */
[----:B------:R-:W-:-:S08]  /*4ef0*/  FMUL.FTZ R213, R2, R172 ;  /* 0x000000ac02d57220 */ /* 0x000fd00000410000 */
[----:B------:R-:W-:Y:S02]  /*4f00*/  @P0 FADD.FTZ R213, R44, R213 ;  /* 0x000000d52cd50221 */ /* 0x000fe40000010000 */
.L_x_7088:
[----:B0-----:R-:W-:Y:S05]  /*4f10*/  BSYNC B1 ;  /* 0x0000000000017941 */ /* 0x001fea0003800000 */
.L_x_7087:
[----:B------:R-:W-:Y:S01]  /*4f20*/  @!P6 ISETP.NE.AND.EX P3, PT, RZ, c[0x0][0x21c], PT, P3 ;  /* 0x00008700ff00ea0c */ /* 0x000fe20003f65330 */
[----:B------:R-:W-:Y:S01]  /*4f30*/  BSSY B1, `(.L_x_7089) ;  /* 0x000000a000017945 */ /* 0x000fe20003800000 */
[----:B------:R-:W-:Y:S02]  /*4f40*/  @!P6 ISETP.NE.U32.AND P0, PT, RZ, c[0x0][0x218], PT ;  /* 0x00008600ff00ea0c */ /* 0x000fe40003f05070 */
        /* <DEDUP_REMOVED lines=8> */
.L_x_7090:
[----:B------:R-:W-:Y:S05]  /*4fd0*/  BSYNC B1 ;  /* 0x0000000000017941 */ /* 0x000fea0003800000 */
.L_x_7089:
[----:B------:R-:W-:Y:S01]  /*4fe0*/  @!P6 ISETP.NE.U32.AND P3, PT, RZ, c[0x0][0x218], PT ;  /* 0x00008600ff00ea0c */ /* 0x000fe20003f65070 */
[----:B------:R-:W-:Y:S01]  /*4ff0*/  BSSY B1, `(.L_x_7091) ;  /* 0x000000b000017945 */ /* 0x000fe20003800000 */
[----:B------:R-:W-:Y:S02]  /*5000*/  @!P6 ISETP.NE.AND.EX P0, PT, RZ, c[0x0][0x21c], PT, P0 ;  /* 0x00008700ff00ea0c */ /* 0x000fe40003f05300 */
        /* <DEDUP_REMOVED lines=9> */
.L_x_7092:
[----:B------:R-:W-:Y:S05]  /*50a0*/  BSYNC B1 ;  /* 0x0000000000017941 */ /* 0x000fea0003800000 */
.L_x_7091:
        /* <DEDUP_REMOVED lines=9> */
.L_x_7094:
[----:B------:R-:W-:Y:S05]  /*5140*/  BSYNC B1 ;  /* 0x0000000000017941 */ /* 0x000fea0003800000 */
.L_x_7093:
[----:B------:R-:W2:Y:S01]  /*5150*/  LDL.LU R249, [R1+0x24] ;  /* 0x0000240001f97983 */ /* 0x000ea20000300800 */
[----:B------:R-:W-:Y:S01]  /*5160*/  SEL R172, R213, R168, P1 ;  /* 0x000000a8d5ac7207 */ /* 0x000fe20000800000 */
[----:B------:R-:W-:Y:S01]  /*5170*/  BSSY B1, `(.L_x_7095) ;  /* 0x0000044000017945 */ /* 0x000fe20003800000 */
[----:B------:R-:W-:Y:S02]  /*5180*/  SEL R173, R224, R169, P1 ;  /* 0x000000a9e0ad7207 */ /* 0x000fe40000800000 */
[----:B------:R-:W-:Y:S02]  /*5190*/  SEL R174, R234, R170, P1 ;  /* 0x000000aaeaae7207 */ /* 0x000fe40000800000 */
[----:B------:R-:W-:Y:S02]  /*51a0*/  SEL R175, R248, R171, P1 ;  /* 0x000000abf8af7207 */ /* 0x000fe40000800000 */
[----:B------:R-:W-:Y:S02]  /*51b0*/  @P5 LOP3.LUT P0, RZ, R186, 0xff00, RZ, 0xc0, !PT ;  /* 0x0000ff00baff5812 */ /* 0x000fe4000780c0ff */
[----:B------:R-:W-:Y:S01]  /*51c0*/  @P5 LOP3.LUT P3, RZ, R187, 0xff, RZ, 0xc0, !PT ;  /* 0x000000ffbbff5812 */ /* 0x000fe2000786c0ff */
[----:B------:R0:W-:Y:S02]  /*51d0*/  @P2 STG.E.128 [R196.64+0x10], R172 ;  /* 0x000010acc4002986 */ /* 0x0001e4000c101d04 */
[----:B0-----:R-:W-:-:S02]  /*51e0*/  @P5 FMUL.FTZ R173, R203, c[0x0][0x1ec] ;  /* 0x00007b00cbad5a20 */ /* 0x001fc40000410000 */
[----:B------:R-:W-:Y:S02]  /*51f0*/  @P5 FMUL.FTZ R172, R200, c[0x0][0x1ec] ;  /* 0x00007b00c8ac5a20 */ /* 0x000fe40000410000 */
[----:B------:R-:W-:Y:S02]  /*5200*/  @P5 FMUL.FTZ R173, R173, c[0x0][0x1e8] ;  /* 0x00007a00adad5a20 */ /* 0x000fe40000410000 */
[----:B------:R-:W-:Y:S02]  /*5210*/  @P5 FMUL.FTZ R174, R202, c[0x0][0x1ec] ;  /* 0x00007b00caae5a20 */ /* 0x000fe40000410000 */
[----:B------:R-:W-:Y:S01]  /*5220*/  @P5 FMUL.FTZ R172, R172, c[0x0][0x1e8] ;  /* 0x00007a00acac5a20 */ /* 0x000fe20000410000 */
[----:B------:R-:W-:Y:S01]  /*5230*/  @P5 FSEL R173, R173, RZ, P0 ;  /* 0x000000ffadad5208 */ /* 0x000fe20000000000 */
[----:B------:R-:W-:Y:S01]  /*5240*/  @P5 FMUL.FTZ R175, R201, c[0x0][0x1ec] ;  /* 0x00007b00c9af5a20 */ /* 0x000fe20000410000 */
[----:B------:R-:W-:Y:S01]  /*5250*/  @P5 LOP3.LUT P0, RZ, R186, 0xff0000, RZ, 0xc0, !PT ;  /* 0x00ff0000baff5812 */ /* 0x000fe2000780c0ff */
[----:B------:R-:W-:Y:S01]  /*5260*/  @P5 FMUL.FTZ R174, R174, c[0x0][0x1e8] ;  /* 0x00007a00aeae5a20 */ /* 0x000fe20000410000 */
[----:B------:R-:W-:Y:S01]  /*5270*/  @P5 FSEL R172, R172, RZ, P4 ;  /* 0x000000ffacac5208 */ /* 0x000fe20002000000 */
[----:B------:R-:W-:Y:S01]  /*5280*/  @P5 FMUL.FTZ R175, R175, c[0x0][0x1e8] ;  /* 0x00007a00afaf5a20 */ /* 0x000fe20000410000 */
[----:B------:R-:W-:Y:S01]  /*5290*/  @P5 LOP3.LUT P4, RZ, R186, 0xff000000, RZ, 0xc0, !PT ;  /* 0xff000000baff5812 */ /* 0x000fe2000788c0ff */
[----:B------:R-:W-:Y:S01]  /*52a0*/  @P5 FMUL.FTZ R196, R213, c[0x0][0x1ec] ;  /* 0x00007b00d5c45a20 */ /* 0x000fe20000410000 */
[----:B------:R-:W-:-:S02]  /*52b0*/  @P5 FSEL R174, R174, RZ, P0 ;  /* 0x000000ffaeae5208 */ /* 0x000fc40000000000 */
[----:B------:R-:W-:Y:S01]  /*52c0*/  @P5 F2FP.BF16.PACK_AB R172, RZ, R172 ;  /* 0x000000acffac523e */ /* 0x000fe200000010ff */
[----:B------:R-:W-:Y:S01]  /*52d0*/  @P5 FMUL.FTZ R186, R196, c[0x0][0x1e8] ;  /* 0x00007a00c4ba5a20 */ /* 0x000fe20000410000 */
[----:B------:R-:W-:Y:S02]  /*52e0*/  @P5 FSEL R175, R175, RZ, P4 ;  /* 0x000000ffafaf5208 */ /* 0x000fe40002000000 */
[----:B------:R-:W-:Y:S02]  /*52f0*/  @P5 F2FP.BF16.PACK_AB R174, RZ, R174 ;  /* 0x000000aeffae523e */ /* 0x000fe400000010ff */
[----:B------:R-:W-:Y:S01]  /*5300*/  @P5 PRMT R32, R172, 0x7610, R32 ;  /* 0x00007610ac205816 */ /* 0x000fe20000000020 */
[----:B------:R-:W-:Y:S01]  /*5310*/  @P5 FMUL.FTZ R172, R224, c[0x0][0x1ec] ;  /* 0x00007b00e0ac5a20 */ /* 0x000fe20000410000 */
[----:B------:R-:W-:Y:S02]  /*5320*/  @P5 F2FP.BF16.PACK_AB R175, RZ, R175 ;  /* 0x000000afffaf523e */ /* 0x000fe400000010ff */
[----:B------:R-:W-:Y:S01]  /*5330*/  @P5 PRMT R33, R174, 0x7610, R33 ;  /* 0x00007610ae215816 */ /* 0x000fe20000000021 */
[----:B------:R-:W-:Y:S01]  /*5340*/  @P5 FMUL.FTZ R174, R234, c[0x0][0x1ec] ;  /* 0x00007b00eaae5a20 */ /* 0x000fe20000410000 */
[----:B------:R-:W-:Y:S01]  /*5350*/  @P5 F2FP.BF16.PACK_AB R173, RZ, R173 ;  /* 0x000000adffad523e */ /* 0x000fe200000010ff */
[----:B------:R-:W-:Y:S01]  /*5360*/  @P5 FMUL.FTZ R172, R172, c[0x0][0x1e8] ;  /* 0x00007a00acac5a20 */ /* 0x000fe20000410000 */
[----:B------:R-:W-:Y:S01]  /*5370*/  @P5 LOP3.LUT P0, RZ, R187, 0xff00, RZ, 0xc0, !PT ;  /* 0x0000ff00bbff5812 */ /* 0x000fe2000780c0ff */
[----:B------:R-:W-:Y:S01]  /*5380*/  @P5 FMUL.FTZ R174, R174, c[0x0][0x1e8] ;  /* 0x00007a00aeae5a20 */ /* 0x000fe20000410000 */
[----:B------:R-:W-:-:S02]  /*5390*/  @P5 FSEL R186, R186, RZ, P3 ;  /* 0x000000ffbaba5208 */ /* 0x000fc40001800000 */
[----:B------:R-:W-:Y:S01]  /*53a0*/  @P5 PRMT R33, R33, 0x5410, R175 ;  /* 0x0000541021215816 */ /* 0x000fe200000000af */
[----:B------:R-:W-:Y:S01]  /*53b0*/  @P5 FMUL.FTZ R175, R248, c[0x0][0x1ec] ;  /* 0x00007b00f8af5a20 */ /* 0x000fe20000410000 */
[----:B------:R-:W-:Y:S02]  /*53c0*/  @P5 LOP3.LUT P4, RZ, R187, 0xff0000, RZ, 0xc0, !PT ;  /* 0x00ff0000bbff5812 */ /* 0x000fe4000788c0ff */
[----:B------:R-:W-:Y:S01]  /*53d0*/  @P5 PRMT R32, R32, 0x5410, R173 ;  /* 0x0000541020205816 */ /* 0x000fe200000000ad */
[----:B------:R-:W-:Y:S01]  /*53e0*/  @P5 FMUL.FTZ R175, R175, c[0x0][0x1e8] ;  /* 0x00007a00afaf5a20 */ /* 0x000fe20000410000 */
[----:B------:R-:W-:Y:S02]  /*53f0*/  @P5 FSEL R172, R172, RZ, P0 ;  /* 0x000000ffacac5208 */ /* 0x000fe40000000000 */
[----:B------:R-:W-:Y:S02]  /*5400*/  @P5 F2FP.BF16.PACK_AB R173, RZ, R186 ;  /* 0x000000baffad523e */ /* 0x000fe400000010ff */
[----:B------:R-:W-:-:S02]  /*5410*/  @P5 LOP3.LUT P3, RZ, R187, 0xff000000, RZ, 0xc0, !PT ;  /* 0xff000000bbff5812 */ /* 0x000fc4000786c0ff */
[----:B------:R-:W-:Y:S02]  /*5420*/  @P5 FSEL R174, R174, RZ, P4 ;  /* 0x000000ffaeae5208 */ /* 0x000fe40002000000 */
[----:B------:R-:W-:Y:S02]  /*5430*/  @P5 F2FP.BF16.PACK_AB R172, RZ, R172 ;  /* 0x000000acffac523e */ /* 0x000fe400000010ff */
[----:B------:R-:W-:Y:S02]  /*5440*/  @P5 PRMT R34, R173, 0x7610, R34 ;  /* 0x00007610ad225816 */ /* 0x000fe40000000022 */
[----:B------:R-:W-:Y:S02]  /*5450*/  @P5 FSEL R175, R175, RZ, P3 ;  /* 0x000000ffafaf5208 */ /* 0x000fe40001800000 */
[----:B------:R-:W-:Y:S02]  /*5460*/  @P5 F2FP.BF16.PACK_AB R174, RZ, R174 ;  /* 0x000000aeffae523e */ /* 0x000fe400000010ff */
[----:B------:R-:W-:-:S02]  /*5470*/  @P5 PRMT R34, R34, 0x5410, R172 ;  /* 0x0000541022225816 */ /* 0x000fc400000000ac */
[----:B------:R-:W-:Y:S02]  /*5480*/  @P5 MOV R172, 0x10 ;  /* 0x0000001000ac5802 */ /* 0x000fe40000000f00 */
[----:B------:R-:W-:Y:S02]  /*5490*/  @P5 IADD3 R173, R214, 0x60, RZ ;  /* 0x00000060d6ad5810 */ /* 0x000fe40007ffe0ff */
[----:B------:R-:W-:Y:S02]  /*54a0*/  @P5 F2FP.BF16.PACK_AB R175, RZ, R175 ;  /* 0x000000afffaf523e */ /* 0x000fe400000010ff */
[----:B------:R-:W-:Y:S01]  /*54b0*/  @P5 PRMT R35, R174, 0x7610, R35 ;  /* 0x00007610ae235816 */ /* 0x000fe20000000023 */
[----:B------:R-:W-:Y:S01]  /*54c0*/  @P5 IMAD.WIDE.U32 R172, R173, R172, c[0x0][0x248] ;  /* 0x00009200adac5625 */ /* 0x000fe200078e00ac */
[----:B------:R-:W-:Y:S02]  /*54d0*/  @!P6 ISETP.NE.U32.AND P4, PT, RZ, c[0x0][0x218], PT ;  /* 0x00008600ff00ea0c */ /* 0x000fe40003f85070 */
[----:B------:R-:W-:-:S02]  /*54e0*/  @P5 PRMT R35, R35, 0x5410, R175 ;  /* 0x0000541023235816 */ /* 0x000fc400000000af */
[----:B------:R-:W-:Y:S02]  /*54f0*/  @!P6 ISETP.NE.AND.EX P4, PT, RZ, c[0x0][0x21c], PT, P4 ;  /* 0x00008700ff00ea0c */ /* 0x000fe40003f85340 */
[----:B------:R-:W-:Y:S01]  /*5500*/  @!P6 ISETP.NE.U32.AND P0, PT, RZ, c[0x0][0x218], PT ;  /* 0x00008600ff00ea0c */ /* 0x000fe20003f05070 */
[----:B------:R0:W-:Y:S01]  /*5510*/  @P5 STG.E.128 [R172.64], R32 ;  /* 0x00000020ac005986 */ /* 0x0001e2000c101d04 */
[----:B------:R-:W-:Y:S02]  /*5520*/  @!P6 FSEL R186, R40, RZ, P4 ;  /* 0x000000ff28bae208 */ /* 0x000fe40002000000 */
[----:B--2---:R-:W-:Y:S01]  /*5530*/  @P5 LOP3.LUT P3, RZ, R249, 0xff, RZ, 0xc0, !PT ;  /* 0x000000fff9ff5812 */ /* 0x004fe2000786c0ff */
[----:B------:R-:W-:Y:S07]  /*5540*/  @!P6 BRA `(.L_x_7096) ;  /* 0x000000600000e947 */ /* 0x000fee0003800000 */
[----:B0-----:R-:W-:Y:S01]  /*5550*/  ISETP.NE.U32.AND P4, PT, RZ, c[0x0][0x218], PT ;  /* 0x00008600ff007a0c */ /* 0x001fe20003f85070 */
[----:B------:R-:W-:-:S03]  /*5560*/  FFMA.FTZ R172, R188, R215, R216 ;  /* 0x000000d7bcac7223 */ /* 0x000fc600000100d8 */
[----:B------:R-:W-:Y:S01]  /*5570*/  ISETP.NE.AND.EX P4, PT, RZ, c[0x0][0x21c], PT, P4 ;  /* 0x00008700ff007a0c */ /* 0x000fe20003f85340 */
[----:B------:R-:W-:-:S04]  /*5580*/  FADD.FTZ R172, R210, -R172 ;  /* 0x800000acd2ac7221 */ /* 0x000fc80000010000 */
[----:B------:R-:W-:-:S08]  /*5590*/  FMUL.FTZ R186, R2, R172 ;  /* 0x000000ac02ba7220 */ /* 0x000fd00000410000 */
[----:B------:R-:W-:Y:S02]  /*55a0*/  @P4 FADD.FTZ R186, R40, R186 ;  /* 0x000000ba28ba4221 */ /* 0x000fe40000010000 */
.L_x_7096:
[----:B0-----:R-:W-:Y:S05]  /*55b0*/  BSYNC B1 ;  /* 0x0000000000017941 */ /* 0x001fea0003800000 */
.L_x_7095:
[----:B------:R-:W-:Y:S01]  /*55c0*/  @P5 FMUL.FTZ R173, R186, c[0x0][0x1ec] ;  /* 0x00007b00baad5a20 */ /* 0x000fe20000410000 */
[----:B------:R-:W-:Y:S01]  /*55d0*/  @!P6 ISETP.NE.AND.EX P0, PT, RZ, c[0x0][0x21c], PT, P0 ;  /* 0x00008700ff00ea0c */ /* 0x000fe20003f05300 */
[----:B------:R-:W-:Y:S02]  /*55e0*/  BSSY B1, `(.L_x_7097) ;  /* 0x000000a000017945 */ /* 0x000fe40003800000 */
        /* <DEDUP_REMOVED lines=9> */
.L_x_7098:
[----:B------:R-:W-:Y:S05]  /*5680*/  BSYNC B1 ;  /* 0x0000000000017941 */ /* 0x000fea0003800000 */
.L_x_7097:
[----:B------:R-:W-:Y:S01]  /*5690*/  @P5 FMUL.FTZ R175, R172, c[0x0][0x1ec] ;  /* 0x00007b00acaf5a20 */ /* 0x000fe20000410000 */
        /* <DEDUP_REMOVED lines=19> */
.L_x_7100:
[----:B------:R-:W-:Y:S05]  /*57d0*/  BSYNC B1 ;  /* 0x0000000000017941 */ /* 0x000fea0003800000 */
.L_x_7099:
        /* <DEDUP_REMOVED lines=9> */
.L_x_7102:
[----:B------:R-:W-:Y:S05]  /*5870*/  BSYNC B1 ;  /* 0x0000000000017941 */ /* 0x000fea0003800000 */
.L_x_7101:
[----:B------:R-:W-:Y:S01]  /*5880*/  @P5 FMUL.FTZ R174, R197, c[0x0][0x1ec] ;  /* 0x00007b00c5ae5a20 */ /* 0x000fe20000410000 */
[----:B------:R-:W-:Y:S01]  /*5890*/  @P5 LOP3.LUT P0, RZ, R184, 0xff0000, RZ, 0xc0, !PT ;  /* 0x00ff0000b8ff5812 */ /* 0x000fe2000780c0ff */
        /* <DEDUP_REMOVED lines=20> */
.L_x_7104:
[----:B------:R-:W-:Y:S05]  /*59e0*/  BSYNC B1 ;  /* 0x0000000000017941 */ /* 0x000fea0003800000 */
.L_x_7103:
        /* <DEDUP_REMOVED lines=9> */
[----:B------:R-:W-:Y:S02]  /*5a80*/  @P5 PRMT R32, R187, 0x7610, R32 ;  /* 0x00007610bb205816 */ /* 0x000fe40000000020 */
[----:B------:R-:W-:Y:S02]  /*5a90*/  SEL R30, R197, R30, P1 ;  /* 0x0000001ec51e7207 */ /* 0x000fe40000800000 */
[----:B------:R-:W-:Y:S02]  /*5aa0*/  @P5 F2FP.BF16.PACK_AB R172, RZ, R172 ;  /* 0x000000acffac523e */ /* 0x000fe400000010ff */
        /* <DEDUP_REMOVED lines=11> */
.L_x_7106:
[----:B------:R-:W-:Y:S05]  /*5b60*/  BSYNC B1 ;  /* 0x0000000000017941 */ /* 0x000fea0003800000 */
.L_x_7105:
[----:B------:R-:W-:Y:S01]  /*5b70*/  @P5 FMUL.FTZ R196, R187, c[0x0][0x1ec] ;  /* 0x00007b00bbc45a20 */ /* 0x000fe20000410000 */
[----:B------:R-:W-:Y:S03]  /*5b80*/  BSSY B1, `(.L_x_7107) ;  /* 0x000000a000017945 */ /* 0x000fe60003800000 */
        /* <DEDUP_REMOVED lines=9> */
.L_x_7108:
[----:B------:R-:W-:Y:S05]  /*5c20*/  BSYNC B1 ;  /* 0x0000000000017941 */ /* 0x000fea0003800000 */
.L_x_7107:
[----:B------:R-:W-:Y:S01]  /*5c30*/  @P5 FMUL.FTZ R197, R196, c[0x0][0x1ec] ;  /* 0x00007b00c4c55a20 */ /* 0x000fe20000410000 */
[----:B------:R-:W-:Y:S01]  /*5c40*/  @P5 LOP3.LUT P0, RZ, R185, 0xff0000, RZ, 0xc0, !PT ;  /* 0x00ff0000b9ff5812 */ /* 0x000fe2000780c0ff */
[----:B------:R-:W-:Y:S01]  /*5c50*/  BSSY B1, `(.L_x_7109) ;  /* 0x0000019000017945 */ /* 0x000fe20003800000 */
[----:B------:R-:W-:Y:S01]  /*5c60*/  @P5 PRMT R32, R32, 0x5410, R175 ;  /* 0x0000541020205816 */ /* 0x000fe200000000af */
[----:B------:R-:W-:Y:S01]  /*5c70*/  @P5 FMUL.FTZ R197, R197, c[0x0][0x1e8] ;  /* 0x00007a00c5c55a20 */ /* 0x000fe20000410000 */
[----:B------:R-:W-:Y:S02]  /*5c80*/  @P5 FSEL R200, R200, RZ, P4 ;  /* 0x000000ffc8c85208 */ /* 0x000fe40002000000 */
[----:B------:R-:W-:Y:S02]  /*5c90*/  @P5 PRMT R33, R174, 0x7610, R33 ;  /* 0x00007610ae215816 */ /* 0x000fe40000000021 */
[----:B------:R-:W-:Y:S02]  /*5ca0*/  @P5 FSEL R175, R197, RZ, P0 ;  /* 0x000000ffc5af5208 */ /* 0x000fe40000000000 */
[----:B------:R-:W-:-:S02]  /*5cb0*/  @!P6 ISETP.NE.U32.AND P0, PT, RZ, c[0x0][0x218], PT ;  /* 0x00008600ff00ea0c */ /* 0x000fc40003f05070 */
[----:B------:R-:W-:Y:S02]  /*5cc0*/  @P5 F2FP.BF16.PACK_AB R200, RZ, R200 ;  /* 0x000000c8ffc8523e */ /* 0x000fe400000010ff */
[----:B------:R-:W-:Y:S02]  /*5cd0*/  @P5 F2FP.BF16.PACK_AB R175, RZ, R175 ;  /* 0x000000afffaf523e */ /* 0x000fe400000010ff */
[----:B------:R-:W-:Y:S02]  /*5ce0*/  @!P6 ISETP.NE.AND.EX P0, PT, RZ, c[0x0][0x21c], PT, P0 ;  /* 0x00008700ff00ea0c */ /* 0x000fe40003f05300 */
[----:B------:R-:W-:Y:S02]  /*5cf0*/  @P5 PRMT R34, R172, 0x7610, R34 ;  /* 0x00007610ac225816 */ /* 0x000fe40000000022 */
[----:B------:R-:W-:Y:S02]  /*5d00*/  SEL R168, R186, R168, P1 ;  /* 0x000000a8baa87207 */ /* 0x000fe40000800000 */
[----:B------:R-:W-:-:S02]  /*5d10*/  SEL R169, R187, R169, P1 ;  /* 0x000000a9bba97207 */ /* 0x000fc40000800000 */
[----:B------:R-:W-:Y:S02]  /*5d20*/  SEL R170, R196, R170, P1 ;  /* 0x000000aac4aa7207 */ /* 0x000fe40000800000 */
[----:B------:R-:W-:Y:S02]  /*5d30*/  @P5 PRMT R33, R33, 0x5410, R173 ;  /* 0x0000541021215816 */ /* 0x000fe400000000ad */
        /* <DEDUP_REMOVED lines=10> */
.L_x_7110:
[----:B------:R-:W-:Y:S05]  /*5de0*/  BSYNC B1 ;  /* 0x0000000000017941 */ /* 0x000fea0003800000 */
.L_x_7109:
[----:B------:R-:W-:Y:S01]  /*5df0*/  @P5 FMUL.FTZ R2, R172, c[0x0][0x1ec] ;  /* 0x00007b00ac025a20 */ /* 0x000fe20000410000 */
[----:B------:R-:W-:Y:S02]  /*5e00*/  @P5 LOP3.LUT P0, RZ, R185, 0xff000000, RZ, 0xc0, !PT ;  /* 0xff000000b9ff5812 */ /* 0x000fe4000780c0ff */
[----:B------:R-:W-:Y:S01]  /*5e10*/  @P2 IADD3 R0, R0, 0x80, RZ ;  /* 0x0000008000002810 */ /* 0x000fe20007ffe0ff */
[----:B------:R-:W-:Y:S01]  /*5e20*/  @P5 FMUL.FTZ R2, R2, c[0x0][0x1e8] ;  /* 0x00007a0002025a20 */ /* 0x000fe20000410000 */
[----:B------:R-:W-:-:S04]  /*5e30*/  SEL R171, R172, R171, P1 ;  /* 0x000000abacab7207 */ /* 0x000fc80000800000 */
[----:B------:R-:W-:-:S04]  /*5e40*/  @P5 FSEL R2, R2, RZ, P0 ;  /* 0x000000ff02025208 */ /* 0x000fc80000000000 */
[----:B------:R-:W-:-:S04]  /*5e50*/  @P5 F2FP.BF16.PACK_AB R2, RZ, R2 ;  /* 0x00000002ff02523e */ /* 0x000fc800000010ff */
[----:B------:R-:W-:Y:S02]  /*5e60*/  @P5 PRMT R35, R35, 0x5410, R2 ;  /* 0x0000541023235816 */ /* 0x000fe40000000002 */
[----:B------:R-:W-:-:S05]  /*5e70*/  @P2 MOV R2, 0x20 ;  /* 0x0000002000022802 */ /* 0x000fca0000000f00 */
[----:B------:R-:W-:Y:S01]  /*5e80*/  @P2 IMAD.WIDE.U32 R172, R0, R2, c[0x0][0x258] ;  /* 0x0000960000ac2625 */ /* 0x000fe200078e0002 */
[----:B------:R-:W-:Y:S02]  /*5e90*/  @P5 IADD3 R0, R214, 0x80, RZ ;  /* 0x00000080d6005810 */ /* 0x000fe40007ffe0ff */
[----:B------:R-:W-:Y:S02]  /*5ea0*/  @P5 MOV R2, 0x10 ;  /* 0x0000001000025802 */ /* 0x000fe40000000f00 */
[----:B------:R-:W-:Y:S04]  /*5eb0*/  @P2 STG.E.128 [R172.64], R28 ;  /* 0x0000001cac002986 */ /* 0x000fe8000c101d04 */
[----:B------:R0:W-:Y:S02]  /*5ec0*/  @P2 STG.E.128 [R172.64+0x10], R168 ;  /* 0x000010a8ac002986 */ /* 0x0001e4000c101d04 */
[----:B0-----:R-:W-:Y:S01]  /*5ed0*/  @P5 IMAD.WIDE.U32 R172, R0, R2, c[0x0][0x248] ;  /* 0x0000920000ac5625 */ /* 0x001fe200078e0002 */
[----:B------:R-:W-:-:S04]  /*5ee0*/  MOV R0, c[0x0][0x160] ;  /* 0x0000580000007a02 */ /* 0x000fc80000000f00 */
[----:B------:R0:W-:Y:S01]  /*5ef0*/  @P5 STG.E.128 [R172.64], R32 ;  /* 0x00000020ac005986 */ /* 0x0001e2000c101d04 */
[----:B------:R-:W-:-:S04]  /*5f00*/  LEA R3, R0, R3, 0x2 ;  /* 0x0000000300037211 */ /* 0x000fc800078e10ff */
[----:B------:R-:W-:-:S13]  /*5f10*/  ISETP.GE.AND P0, PT, R3, c[0x0][0x164], PT ;  /* 0x0000590003007a0c */ /* 0x000fda0003f06270 */
[----:B0-----:R-:W-:Y:S01]  /*5f20*/  @P0 CALL.REL.NOINC `(.L_x_7025) ;  /* 0x0000001000000944 */ /* 0x001fe20003c00000 */
[----:B------:R-:W-:Y:S05]  /*5f30*/  BRA `(.L_x_7111) ;  /* 0xffffa83000007947 */ /* 0x000fea000383ffff */
.L_x_7025:
[----:B------:R-:W-:Y:S05]  /*5f40*/  BSYNC B0 ;  /* 0x0000000000007941 */ /* 0x000fea0003800000 */
.L_x_7023:
        /* <DEDUP_REMOVED lines=220> */
.L_x_7029:
[----:B0-----:R-:W-:Y:S01]  /*6d10*/  HFMA2.MMA R175, -RZ, RZ, 0, 5.9604644775390625e-08 ;  /* 0x00000001ffaf7435 */ /* 0x001fe200000001ff */
[----:B------:R-:W-:-:S02]  /*6d20*/  MOV R214, R215 ;  /* 0x000000d700d67202 */ /* 0x000fc40000000f00 */
[----:B------:R-:W-:Y:S02]  /*6d30*/  MOV R250, 0x1f ;  /* 0x0000001f00fa7802 */ /* 0x000fe40000000f00 */
[----:B------:R-:W-:Y:S02]  /*6d40*/  MOV R249, 0xffffffff ;  /* 0xffffffff00f97802 */ /* 0x000fe40000000f00 */
[----:B------:R-:W-:Y:S02]  /*6d50*/  MOV R174, 0x6d70 ;  /* 0x00006d7000ae7802 */ /* 0x000fe40000000f00 */
[----:B------:R-:W-:Y:S05]  /*6d60*/  CALL.REL.NOINC `($__internal_93_$__cuda_sm70_shflsync_bfly_p) ;  /* 0x0000046000007944 */ /* 0x000fea0003c00000 */
[----:B-1----:R-:W-:Y:S01]  /*6d70*/  MOV R216, R214 ;  /* 0x000000d600d87202 */ /* 0x002fe20000000f00 */
[----:B------:R-:W-:Y:S05]  /*6d80*/  BRA `(.L_x_7112) ;  /* 0xffffbce000007947 */ /* 0x000fea000383ffff */
.L_x_7030:
[----:B0-----:R-:W-:Y:S01]  /*6d90*/  HFMA2.MMA R175, -RZ, RZ, 0, 5.9604644775390625e-08 ;  /* 0x00000001ffaf7435 */ /* 0x001fe200000001ff */
[----:B------:R-:W-:Y:S02]  /*6da0*/  MOV R214, R203 ;  /* 0x000000cb00d67202 */ /* 0x000fe40000000f00 */
[----:B------:R-:W-:Y:S02]  /*6db0*/  MOV R250, 0x1f ;  /* 0x0000001f00fa7802 */ /* 0x000fe40000000f00 */
[----:B------:R-:W-:-:S02]  /*6dc0*/  MOV R249, 0xffffffff ;  /* 0xffffffff00f97802 */ /* 0x000fc40000000f00 */
[----:B------:R-:W-:Y:S02]  /*6dd0*/  MOV R174, 0x6df0 ;  /* 0x00006df000ae7802 */ /* 0x000fe40000000f00 */
[----:B-12---:R-:W-:Y:S05]  /*6de0*/  CALL.REL.NOINC `($__internal_93_$__cuda_sm70_shflsync_bfly_p) ;  /* 0x000003e000007944 */ /* 0x006fea0003c00000 */
[----:B------:R-:W-:Y:S01]  /*6df0*/  FADD.FTZ R215, R216, R215 ;  /* 0x000000d7d8d77221 */ /* 0x000fe20000010000 */
[----:B------:R-:W-:Y:S01]  /*6e00*/  HFMA2.MMA R175, -RZ, RZ, 0, 1.1920928955078125e-07 ;  /* 0x00000002ffaf7435 */ /* 0x000fe200000001ff */
[----:B-1----:R-:W-:Y:S01]  /*6e10*/  FADD.FTZ R203, R203, R214 ;  /* 0x000000d6cbcb7221 */ /* 0x002fe20000010000 */
[----:B------:R-:W-:Y:S02]  /*6e20*/  MOV R250, 0x1f ;  /* 0x0000001f00fa7802 */ /* 0x000fe40000000f00 */
[----:B------:R-:W-:Y:S02]  /*6e30*/  MOV R249, 0xffffffff ;  /* 0xffffffff00f97802 */ /* 0x000fe40000000f00 */
[----:B------:R-:W-:Y:S02]  /*6e40*/  MOV R214, R215 ;  /* 0x000000d700d67202 */ /* 0x000fe40000000f00 */
[----:B------:R-:W-:Y:S02]  /*6e50*/  MOV R174, 0x6e70 ;  /* 0x00006e7000ae7802 */ /* 0x000fe40000000f00 */
[----:B------:R-:W-:Y:S05]  /*6e60*/  CALL.REL.NOINC `($__internal_93_$__cuda_sm70_shflsync_bfly_p) ;  /* 0x0000036000007944 */ /* 0x000fea0003c00000 */
[----:B------:R-:W-:Y:S01]  /*6e70*/  HFMA2.MMA R175, -RZ, RZ, 0, 1.1920928955078125e-07 ;  /* 0x00000002ffaf7435 */ /* 0x000fe200000001ff */
[----:B-1----:R-:W-:-:S02]  /*6e80*/  MOV R216, R214 ;  /* 0x000000d600d87202 */ /* 0x002fc40000000f00 */
[----:B------:R-:W-:Y:S02]  /*6e90*/  MOV R214, R203 ;  /* 0x000000cb00d67202 */ /* 0x000fe40000000f00 */
[----:B------:R-:W-:Y:S02]  /*6ea0*/  MOV R250, 0x1f ;  /* 0x0000001f00fa7802 */ /* 0x000fe40000000f00 */
[----:B------:R-:W-:Y:S02]  /*6eb0*/  MOV R249, 0xffffffff ;  /* 0xffffffff00f97802 */ /* 0x000fe40000000f00 */
[----:B------:R-:W-:Y:S02]  /*6ec0*/  MOV R174, 0x6ee0 ;  /* 0x00006ee000ae7802 */ /* 0x000fe40000000f00 */
[----:B------:R-:W-:Y:S05]  /*6ed0*/  CALL.REL.NOINC `($__internal_93_$__cuda_sm70_shflsync_bfly_p) ;  /* 0x000002f000007944 */ /* 0x000fea0003c00000 */
[----:B------:R-:W-:Y:S01]  /*6ee0*/  FADD.FTZ R215, R216, R215 ;  /* 0x000000d7d8d77221 */ /* 0x000fe20000010000 */
[----:B------:R-:W-:Y:S01]  /*6ef0*/  HFMA2.MMA R175, -RZ, RZ, 0, 2.384185791015625e-07 ;  /* 0x00000004ffaf7435 */ /* 0x000fe200000001ff */
[----:B-1----:R-:W-:Y:S01]  /*6f00*/  FADD.FTZ R203, R203, R214 ;  /* 0x000000d6cbcb7221 */ /* 0x002fe20000010000 */
[----:B------:R-:W-:Y:S02]  /*6f10*/  MOV R250, 0x1f ;  /* 0x0000001f00fa7802 */ /* 0x000fe40000000f00 */
[----:B------:R-:W-:-:S02]  /*6f20*/  MOV R249, 0xffffffff ;  /* 0xffffffff00f97802 */ /* 0x000fc40000000f00 */
[----:B------:R-:W-:Y:S02]  /*6f30*/  MOV R214, R215 ;  /* 0x000000d700d67202 */ /* 0x000fe40000000f00 */
[----:B------:R-:W-:Y:S02]  /*6f40*/  MOV R174, 0x6f60 ;  /* 0x00006f6000ae7802 */ /* 0x000fe40000000f00 */
[----:B------:R-:W-:Y:S05]  /*6f50*/  CALL.REL.NOINC `($__internal_93_$__cuda_sm70_shflsync_bfly_p) ;  /* 0x0000027000007944 */ /* 0x000fea0003c00000 */
[----:B------:R-:W-:Y:S01]  /*6f60*/  HFMA2.MMA R175, -RZ, RZ, 0, 2.384185791015625e-07 ;  /* 0x00000004ffaf7435 */ /* 0x000fe200000001ff */
[----:B-1----:R-:W-:Y:S02]  /*6f70*/  MOV R216, R214 ;  /* 0x000000d600d87202 */ /* 0x002fe40000000f00 */
[----:B------:R-:W-:Y:S02]  /*6f80*/  MOV R214, R203 ;  /* 0x000000cb00d67202 */ /* 0x000fe40000000f00 */
[----:B------:R-:W-:Y:S02]  /*6f90*/  MOV R250, 0x1f ;  /* 0x0000001f00fa7802 */ /* 0x000fe40000000f00 */
[----:B------:R-:W-:Y:S02]  /*6fa0*/  MOV R249, 0xffffffff ;  /* 0xffffffff00f97802 */ /* 0x000fe40000000f00 */
[----:B------:R-:W-:-:S02]  /*6fb0*/  MOV R174, 0x6fd0 ;  /* 0x00006fd000ae7802 */ /* 0x000fc40000000f00 */
[----:B------:R-:W-:Y:S05]  /*6fc0*/  CALL.REL.NOINC `($__internal_93_$__cuda_sm70_shflsync_bfly_p) ;  /* 0x0000020000007944 */ /* 0x000fea0003c00000 */
[----:B------:R-:W-:Y:S01]  /*6fd0*/  FADD.FTZ R215, R216, R215 ;  /* 0x000000d7d8d77221 */ /* 0x000fe20000010000 */
[----:B------:R-:W-:Y:S01]  /*6fe0*/  HFMA2.MMA R175, -RZ, RZ, 0, 4.76837158203125e-07 ;  /* 0x00000008ffaf7435 */ /* 0x000fe200000001ff */
[----:B-1----:R-:W-:Y:S01]  /*6ff0*/  FADD.FTZ R216, R203, R214 ;  /* 0x000000d6cbd87221 */ /* 0x002fe20000010000 */
[----:B------:R-:W-:-:S02]  /*7000*/  MOV R250, 0x1f ;  /* 0x0000001f00fa7802 */ /* 0x000fc40000000f00 */
[----:B------:R-:W-:Y:S02]  /*7010*/  MOV R249, 0xffffffff ;  /* 0xffffffff00f97802 */ /* 0x000fe40000000f00 */
[----:B------:R-:W-:Y:S02]  /*7020*/  MOV R214, R215 ;  /* 0x000000d700d67202 */ /* 0x000fe40000000f00 */
[----:B------:R-:W-:Y:S02]  /*7030*/  MOV R174, 0x7050 ;  /* 0x0000705000ae7802 */ /* 0x000fe40000000f00 */
[----:B------:R-:W-:Y:S05]  /*7040*/  CALL.REL.NOINC `($__internal_93_$__cuda_sm70_shflsync_bfly_p) ;  /* 0x0000018000007944 */ /* 0x000fea0003c00000 */
[----:B------:R-:W-:Y:S01]  /*7050*/  HFMA2.MMA R175, -RZ, RZ, 0, 4.76837158203125e-07 ;  /* 0x00000008ffaf7435 */ /* 0x000fe200000001ff */
[----:B-1----:R-:W-:Y:S02]  /*7060*/  MOV R203, R214 ;  /* 0x000000d600cb7202 */ /* 0x002fe40000000f00 */
[----:B------:R-:W-:Y:S02]  /*7070*/  MOV R214, R216 ;  /* 0x000000d800d67202 */ /* 0x000fe40000000f00 */
[----:B------:R-:W-:Y:S02]  /*7080*/  MOV R250, 0x1f ;  /* 0x0000001f00fa7802 */ /* 0x000fe40000000f00 */
[----:B------:R-:W-:-:S02]  /*7090*/  MOV R249, 0xffffffff ;  /* 0xffffffff00f97802 */ /* 0x000fc40000000f00 */
[----:B------:R-:W-:Y:S02]  /*70a0*/  MOV R174, 0x70c0 ;  /* 0x000070c000ae7802 */ /* 0x000fe40000000f00 */
[----:B------:R-:W-:Y:S05]  /*70b0*/  CALL.REL.NOINC `($__internal_93_$__cuda_sm70_shflsync_bfly_p) ;  /* 0x0000011000007944 */ /* 0x000fea0003c00000 */
[----:B------:R-:W-:Y:S01]  /*70c0*/  FADD.FTZ R203, R203, R215 ;  /* 0x000000d7cbcb7221 */ /* 0x000fe20000010000 */
[----:B------:R-:W-:Y:S01]  /*70d0*/  HFMA2.MMA R175, -RZ, RZ, 0, 9.5367431640625e-07 ;  /* 0x00000010ffaf7435 */ /* 0x000fe200000001ff */
[----:B-1----:R-:W-:Y:S01]  /*70e0*/  FADD.FTZ R215, R216, R214 ;  /* 0x000000d6d8d77221 */ /* 0x002fe20000010000 */
[----:B------:R-:W-:Y:S02]  /*70f0*/  MOV R250, 0x1f ;  /* 0x0000001f00fa7802 */ /* 0x000fe40000000f00 */
[----:B------:R-:W-:Y:S02]  /*7100*/  MOV R249, 0xffffffff ;  /* 0xffffffff00f97802 */ /* 0x000fe40000000f00 */
[----:B------:R-:W-:Y:S02]  /*7110*/  MOV R214, R203 ;  /* 0x000000cb00d67202 */ /* 0x000fe40000000f00 */
[----:B------:R-:W-:Y:S02]  /*7120*/  MOV R174, 0x7140 ;  /* 0x0000714000ae7802 */ /* 0x000fe40000000f00 */
[----:B------:R-:W-:Y:S05]  /*7130*/  CALL.REL.NOINC `($__internal_93_$__cuda_sm70_shflsync_bfly_p) ;  /* 0x0000009000007944 */ /* 0x000fea0003c00000 */
[----:B------:R-:W-:Y:S01]  /*7140*/  HFMA2.MMA R175, -RZ, RZ, 0, 9.5367431640625e-07 ;  /* 0x00000010ffaf7435 */ /* 0x000fe200000001ff */
[----:B-1----:R-:W-:-:S02]  /*7150*/  MOV R216, R214 ;  /* 0x000000d600d87202 */ /* 0x002fc40000000f00 */
[----:B------:R-:W-:Y:S02]  /*7160*/  MOV R214, R215 ;  /* 0x000000d700d67202 */ /* 0x000fe40000000f00 */
[----:B------:R-:W-:Y:S02]  /*7170*/  MOV R250, 0x1f ;  /* 0x0000001f00fa7802 */ /* 0x000fe40000000f00 */
[----:B------:R-:W-:Y:S02]  /*7180*/  MOV R249, 0xffffffff ;  /* 0xffffffff00f97802 */ /* 0x000fe40000000f00 */
[----:B------:R-:W-:Y:S02]  /*7190*/  MOV R174, 0x71b0 ;  /* 0x000071b000ae7802 */ /* 0x000fe40000000f00 */
[----:B------:R-:W-:Y:S05]  /*71a0*/  CALL.REL.NOINC `($__internal_93_$__cuda_sm70_shflsync_bfly_p) ;  /* 0x0000002000007944 */ /* 0x000fea0003c00000 */
[----:B-1----:R-:W-:Y:S01]  /*71b0*/  MOV R174, R214 ;  /* 0x000000d600ae7202 */ /* 0x002fe20000000f00 */
[----:B------:R-:W-:Y:S05]  /*71c0*/  BRA `(.L_x_7113) ;  /* 0xffffb9c000007947 */ /* 0x000fea000383ffff */
        .weak           $__internal_93_$__cuda_sm70_shflsync_bfly_p
        .type           $__internal_93_$__cuda_sm70_shflsync_bfly_p,@function
        .size           $__internal_93_$__cuda_sm70_shflsync_bfly_p,(.L_x_14975 - $__internal_93_$__cuda_sm70_shflsync_bfly_p)
$__internal_93_$__cuda_sm70_shflsync_bfly_p:
[----:B------:R-:W-:Y:S04]  /*71d0*/  WARPSYNC R249 ;  /* 0x000000f900007348 */ /* 0x000fe80003800000 */
[----:B------:R0:W1:Y:S02]  /*71e0*/  SHFL.BFLY PT, R214, R214, R175, R250 ;  /* 0x0c0000afd6d67389 */ /* 0x00006400000e00fa */
[----:B0-----:R-:W-:-:S06]  /*71f0*/  HFMA2.MMA R175, -RZ, RZ, 0, 0 ;  /* 0x00000000ffaf7435 */ /* 0x001fcc00000001ff */
[----:B------:R-:W-:Y:S05]  /*7200*/  RET.REL.NODEC R174 `(_ZN10layer_norm13ln_bwd_kernelINS_13Kernel_traitsIf13__nv_bfloat16fS2_fjLj1280ELj1ELj4ELj1ELj16ENS_18Kernel_traits_baseILj1280EfS2_fS2_fjLj128EEEEELb1ELb0ELb1ELb1EEEvNS_9BwdParamsE) ;  /* 0xffff8df0ae007950 */ /* 0x000fea0003c3ffff */
.L_x_7114:
        /* <DEDUP_REMOVED lines=15> */
.L_x_14975:


//--------------------- .text._ZN10layer_norm13ln_bwd_kernelINS_13Kernel_traitsIf13__nv_bfloat16fS2_fjLj1280ELj1ELj4ELj1ELj16ENS_18Kernel_traits_baseILj1280EfS2_fS2_fjLj128EEEEELb1ELb1ELb0ELb0EEEvNS_9BwdParamsE --------------------------
	.section	.text._ZN10layer_norm13ln_bwd_kernelINS_13Kernel_traitsIf13__nv_bfloat16fS2_fjLj1280ELj1ELj4ELj1ELj16ENS_18Kernel_traits_baseILj1280EfS2_fS2_fjLj128EEEEELb1ELb1ELb0ELb0EEEvNS_9BwdParamsE,"ax",@progbits
	.sectioninfo	@"SHI_REGISTERS=255"
	.align	128
        .global         _ZN10layer_norm13ln_bwd_kernelINS_13Kernel_traitsIf13__nv_bfloat16fS2_fjLj1280ELj1ELj4ELj1ELj16ENS_18Kernel_traits_baseILj1280EfS2_fS2_fjLj128EEEEELb1ELb1ELb0ELb0EEEvNS_9BwdParamsE
        .type           _ZN10layer_norm13ln_bwd_kernelINS_13Kernel_traitsIf13__nv_bfloat16fS2_fjLj1280ELj1ELj4ELj1ELj16ENS_18Kernel_traits_baseILj1280EfS2_fS2_fjLj128EEEEELb1ELb1ELb0ELb0EEEvNS_9BwdParamsE,@function
        .size           _ZN10layer_norm13ln_bwd_kernelINS_13Kernel_traitsIf13__nv_bfloat16fS2_fjLj1280ELj1ELj4ELj1ELj16ENS_18Kernel_traits_baseILj1280EfS2_fS2_fjLj128EEEEELb1ELb1ELb0ELb0EEEvNS_9BwdParamsE,(.L_x_14976 - _ZN10layer_norm13ln_bwd_kernelINS_13Kernel_traitsIf13__nv_bfloat16fS2_fjLj1280ELj1ELj4ELj1ELj16ENS_18Kernel_traits_baseILj1280EfS2_fS2_fjLj128EEEEELb1ELb1ELb0ELb0EEEvNS_9BwdParamsE)
        .other          _ZN10layer_norm13ln_bwd_kernelINS_13Kernel_traitsIf13__nv_bfloat16fS2_fjLj1280ELj1ELj4ELj1ELj16ENS_18Kernel_traits_baseILj1280EfS2_fS2_fjLj128EEEEELb1ELb1ELb0ELb0EEEvNS_9BwdParamsE,@"STO_CUDA_ENTRY STV_DEFAULT"
_ZN10layer_norm13ln_bwd_kernelINS_13Kernel_traitsIf13__nv_bfloat16fS2_fjLj1280ELj1ELj4ELj1ELj16ENS_18Kernel_traits_baseILj1280EfS2_fS2_fjLj128EEEEELb1ELb1ELb0ELb0EEEvNS_9BwdParamsE:
.text._ZN10layer_norm13ln_bwd_kernelINS_13Kernel_traitsIf13__nv_bfloat16fS2_fjLj1280ELj1ELj4ELj1ELj16ENS_18Kernel_traits_baseILj1280EfS2_fS2_fjLj128EEEEELb1ELb1ELb0ELb0EEEvNS_9BwdParamsE:
        /* <DEDUP_REMOVED lines=106> */
[----:B------:R-:W0:Y:S04]  /*06a0*/  S2R R7, SR_CTAID.X ;  /* 0x0000000000077919 */ /* 0x000e280000002500 */
[----:B------:R0:W-:Y:S04]  /*06b0*/  @P0 STL.64 [R1+0x160], R72 ;  /* 0x0001604801000387 */ /* 0x0001e80000100a00 */
[----:B------:R0:W-:Y:S04]  /*06c0*/  @P0 STL.64 [R1+0x168], R74 ;  /* 0x0001684a01000387 */ /* 0x0001e80000100a00 */
[----:B---3--:R3:W-:Y:S04]  /*06d0*/  @P0 STL.64 [R1+0x150], R68 ;  /* 0x0001504401000387 */ /* 0x0087e80000100a00 */
        /* <DEDUP_REMOVED lines=15> */
[----:B------:R0:W-:Y:S04]  /*07d0*/  @P2 STL.64 [R1+0xe8], R42 ;  /* 0x0000e82a01002387 */ /* 0x0001e80000100a00 */
[----:B------:R1:W-:Y:S04]  /*07e0*/  @P2 STL.64 [R1+0xd0], R36 ;  /* 0x0000d02401002387 */ /* 0x0003e80000100a00 */
[----:B------:R1:W-:Y:S04]  /*07f0*/  @P2 STL.64 [R1+0xd8], R38 ;  /* 0x0000d82601002387 */ /* 0x0003e80000100a00 */
[----:B------:R1:W-:Y:S01]  /*0800*/  @P3 STL.64 [R1+0xa0], R32 ;  /* 0x0000a02001003387 */ /* 0x0003e20000100a00 */
[----:B0-----:R-:W-:-:S03]  /*0810*/  LEA R6, R7, R6, 0x2 ;  /* 0x0000000607067211 */ /* 0x001fc600078e10ff */
[----:B------:R0:W-:Y:S01]  /*0820*/  @P3 STL.64 [R1+0xa8], R34 ;  /* 0x0000a82201003387 */ /* 0x0001e20000100a00 */
        /* <DEDUP_REMOVED lines=67> */
[----:B------:R-:W-:-:S13]  /*0c60*/  ISETP.GE.AND P3, PT, R6, c[0x0][0x164], PT ;  /* 0x0000590006007a0c */ /* 0x000fda0003f66270 */
[----:B------:R-:W-:Y:S05]  /*0c70*/  @P3 BRA `(.L_x_7116) ;  /* 0x000052f000003947 */ /* 0x000fea0003800000 */
[----:B0-----:R-:W-:Y:S02]  /*0c80*/  HFMA2.MMA R173, -RZ, RZ, 0, 0 ;  /* 0x00000000ffad7435 */ /* 0x001fe400000001ff */
.L_x_7139:
[----:B------:R-:W-:Y:S02]  /*0c90*/  ISETP.NE.U32.AND P3, PT, RZ, c[0x0][0x1c0], PT ;  /* 0x00007000ff007a0c */ /* 0x000fe40003f65070 */
[----:B------:R-:W-:Y:S02]  /*0ca0*/  SHF.R.S32.HI R3, RZ, 0x1f, R6 ;  /* 0x0000001fff037819 */ /* 0x000fe40000011406 */
[----:B------:R-:W-:-:S13]  /*0cb0*/  ISETP.NE.AND.EX P3, PT, RZ, c[0x0][0x1c4], PT, P3 ;  /* 0x00007100ff007a0c */ /* 0x000fda0003f65330 */
[----:B------:R-:W-:-:S04]  /*0cc0*/  @P3 LEA R2, P4, R6, c[0x0][0x1c0], 0x1 ;  /* 0x0000700006023a11 */ /* 0x000fc800078808ff */
[----:B------:R-:W-:-:S05]  /*0cd0*/  @P3 LEA.HI.X R3, R6, c[0x0][0x1c4], R3, 0x1, P4 ;  /* 0x0000710006033a11 */ /* 0x000fca00020f0c03 */
[----:B------:R0:W2:Y:S04]  /*0ce0*/  @P3 LDG.E.U16 R192, [R2.64] ;  /* 0x0000000402c03981 */ /* 0x0000a8000c1e1500 */
[----:B------:R-:W1:Y:S01]  /*0cf0*/  S2R R193, SR_TID.X ;  /* 0x0000000000c17919 */ /* 0x000e620000002100 */
[----:B0-----:R-:W-:-:S05]  /*0d00*/  MOV R2, 0x4 ;  /* 0x0000000400027802 */ /* 0x001fca0000000f00 */
[----:B------:R-:W-:-:S04]  /*0d10*/  IMAD.WIDE R4, R6, R2, c[0x0][0x1a0] ;  /* 0x0000680006047625 */ /* 0x000fc800078e0202 */
[----:B------:R-:W-:Y:S02]  /*0d20*/  IMAD.WIDE R2, R6, R2, c[0x0][0x1a8] ;  /* 0x00006a0006027625 */ /* 0x000fe400078e0202 */
[----:B------:R0:W5:Y:S01]  /*0d30*/  LDG.E R5, [R4.64] ;  /* 0x0000000404057981 */ /* 0x000162000c1e1900 */
[----:B------:R-:W-:-:S03]  /*0d40*/  LOP3.LUT P5, RZ, R0, 0xffffffe0, RZ, 0xc0, !PT ;  /* 0xffffffe000ff7812 */ /* 0x000fc600078ac0ff */
[----:B0-----:R0:W5:Y:S01]  /*0d50*/  LDG.E R4, [R2.64] ;  /* 0x0000000402047981 */ /* 0x001162000c1e1900 */
[----:B-1----:R-:W-:Y:S01]  /*0d60*/  LOP3.LUT R193, R193, 0x1f, RZ, 0xc0, !PT ;  /* 0x0000001fc1c17812 */ /* 0x002fe200078ec0ff */
[----:B------:R-:W-:Y:S01]  /*0d70*/  BSSY B1, `(.L_x_7117) ;  /* 0x0000073000017945 */ /* 0x000fe20003800000 */
[----:B------:R-:W-:Y:S02]  /*0d80*/  MOV R216, RZ ;  /* 0x000000ff00d87202 */ /* 0x000fe40000000f00 */
[----:B------:R-:W-:Y:S01]  /*0d90*/  MOV R215, RZ ;  /* 0x000000ff00d77202 */ /* 0x000fe20000000f00 */
        /* <DEDUP_REMOVED lines=12> */
[----:B------:R-:W3:Y:S02]  /*0e60*/  LDL R250, [R1+0x1a4] ;  /* 0x0001a40001fa7983 */ /* 0x000ee40000100800 */
[----:B------:R-:W-:-:S02]  /*0e70*/  IMAD.WIDE.U32 R18, R2, R18, c[0x0][0x208] ;  /* 0x0000820002127625 */ /* 0x000fc400078e0012 */
[----:B------:R0:W4:Y:S04]  /*0e80*/  LDG.E.128 R196, [R192.64] ;  /* 0x00000004c0c47981 */ /* 0x000128000c1e1d00 */
[----:B------:R0:W2:Y:S01]  /*0e90*/  LDG.E.128 R200, [R192.64+0x10] ;  /* 0x00001004c0c87981 */ /* 0x0000a2000c1e1d00 */
[----:B------:R-:W-:Y:S01]  /*0ea0*/  ISETP.NE.U32.AND P3, PT, RZ, c[0x0][0x218], PT ;  /* 0x00008600ff007a0c */ /* 0x000fe20003f65070 */
[----:B------:R-:W1:Y:S02]  /*0eb0*/  LDC.U8 R249, c[0x0][0x1f0] ;  /* 0x00007c00fff97b82 */ /* 0x000e640000000000 */
[----:B------:R3:W-:Y:S04]  /*0ec0*/  STL [R1+0x1b0], R0 ;  /* 0x0001b00001007387 */ /* 0x0007e80000100800 */
[----:B0-----:R0:W3:Y:S01]  /*0ed0*/  LDG.E.128 R192, [R18.64] ;  /* 0x0000000412c07981 */ /* 0x0010e2000c1e1d00 */
[----:B------:R-:W-:-:S13]  /*0ee0*/  ISETP.NE.AND.EX P3, PT, RZ, c[0x0][0x21c], PT, P3 ;  /* 0x00008700ff007a0c */ /* 0x000fda0003f65330 */
[----:B0-----:R-:W-:-:S04]  /*0ef0*/  @P3 LEA R18, P4, R2, c[0x0][0x218], 0x5 ;  /* 0x0000860002123a11 */ /* 0x001fc800078828ff */
        /* <DEDUP_REMOVED lines=9> */
[----:B----4-:R-:W-:-:S02]  /*0f90*/  FADD.FTZ R7, -R216, R196 ;  /* 0x000000c4d8077221 */ /* 0x010fc40000010100 */
[C---:B------:R-:W-:Y:S02]  /*0fa0*/  FADD.FTZ R8, -R216.reuse, R197 ;  /* 0x000000c5d8087221 */ /* 0x040fe40000010100 */
[C---:B------:R-:W-:Y:S02]  /*0fb0*/  FADD.FTZ R214, -R216.reuse, R198 ;  /* 0x000000c6d8d67221 */ /* 0x040fe40000010100 */
[C---:B--2---:R-:W-:Y:S02]  /*0fc0*/  FADD.FTZ R198, -R216.reuse, R201 ;  /* 0x000000c9d8c67221 */ /* 0x044fe40000010100 */
[C---:B------:R-:W-:Y:S02]  /*0fd0*/  FADD.FTZ R215, -R216.reuse, R199 ;  /* 0x000000c7d8d77221 */ /* 0x040fe40000010100 */
[C---:B------:R-:W-:Y:S02]  /*0fe0*/  FADD.FTZ R199, -R216.reuse, R200 ;  /* 0x000000c8d8c77221 */ /* 0x040fe40000010100 */
[C---:B------:R-:W-:Y:S01]  /*0ff0*/  FADD.FTZ R197, -R216.reuse, R202 ;  /* 0x000000cad8c57221 */ /* 0x040fe20000010100 */
[----:B---3--:R-:W-:Y:S01]  /*1000*/  PRMT R201, RZ, 0x5410, R192 ;  /* 0x00005410ffc97816 */ /* 0x008fe200000000c0 */
[----:B------:R-:W-:-:S02]  /*1010*/  FADD.FTZ R196, -R216, R203 ;  /* 0x000000cbd8c47221 */ /* 0x000fc40000010100 */
[C---:B------:R-:W-:Y:S02]  /*1020*/  FMUL.FTZ R7, R4.reuse, R7 ;  /* 0x0000000704077220 */ /* 0x040fe40000410000 */
[----:B------:R-:W-:Y:S02]  /*1030*/  FMUL.FTZ R216, R4, R8 ;  /* 0x0000000804d87220 */ /* 0x000fe40000410000 */
[----:B------:R-:W-:Y:S02]  /*1040*/  FADD.FTZ R132, R132, R201 ;  /* 0x000000c984847221 */ /* 0x000fe40000010000 */
[-C--:B------:R-:W-:Y:S02]  /*1050*/  FFMA.FTZ R172, R7, R201.reuse, R172 ;  /* 0x000000c907ac7223 */ /* 0x080fe400000100ac */
[----:B------:R-:W-:Y:S02]  /*1060*/  FMUL.FTZ R8, R251, R201 ;  /* 0x000000c9fb087220 */ /* 0x000fe40000410000 */
[----:B------:R-:W2:Y:S01]  /*1070*/  LDL R201, [R1+0x190] ;  /* 0x0001900001c97983 */ /* 0x000ea20000100800 */
[----:B------:R-:W-:-:S03]  /*1080*/  FMUL.FTZ R251, R4, R214 ;  /* 0x000000d604fb7220 */ /* 0x000fc60000410000 */
[----:B------:R-:W-:Y:S04]  /*1090*/  STL [R1+0x5c], R216 ;  /* 0x00005cd801007387 */ /* 0x000fe80000100800 */
[----:B------:R-:W3:Y:S01]  /*10a0*/  LDL R214, [R1+0x1ac] ;  /* 0x0001ac0001d67983 */ /* 0x000ee20000100800 */
[----:B------:R-:W-:Y:S02]  /*10b0*/  PRMT R202, RZ, 0x7610, R192 ;  /* 0x00007610ffca7816 */ /* 0x000fe400000000c0 */
[----:B------:R-:W-:-:S03]  /*10c0*/  PRMT R203, RZ, 0x5410, R193 ;  /* 0x00005410ffcb7816 */ /* 0x000fc600000000c1 */
[----:B------:R-:W-:Y:S02]  /*10d0*/  FMUL.FTZ R0, R250, R202 ;  /* 0x000000cafa007220 */ /* 0x000fe40000410000 */
[----:B------:R-:W-:Y:S01]  /*10e0*/  FMUL.FTZ R250, R4, R215 ;  /* 0x000000d704fa7220 */ /* 0x000fe20000410000 */
[----:B------:R-:W-:Y:S04]  /*10f0*/  STL [R1+0x38], R251 ;  /* 0x000038fb01007387 */ /* 0x000fe80000100800 */
[----:B------:R0:W-:Y:S04]  /*1100*/  STL [R1+0x24], R0 ;  /* 0x0000240001007387 */ /* 0x0001e80000100800 */
[----:B------:R-:W-:Y:S01]  /*1110*/  STL [R1+0x20], R250 ;  /* 0x000020fa01007387 */ /* 0x000fe20000100800 */
[----:B------:R-:W-:-:S05]  /*1120*/  FMUL.FTZ R252, R249, R203 ;  /* 0x000000cbf9fc7220 */ /* 0x000fca0000410000 */
[----:B------:R1:W-:Y:S04]  /*1130*/  STL [R1+0x18], R252 ;  /* 0x000018fc01007387 */ /* 0x0003e80000100800 */
[----:B------:R-:W4:Y:S01]  /*1140*/  LDL R215, [R1+0x194] ;  /* 0x0001940001d77983 */ /* 0x000f220000100800 */
[----:B------:R-:W-:Y:S02]  /*1150*/  PRMT R200, RZ, 0x7610, R193 ;  /* 0x00007610ffc87816 */ /* 0x000fe400000000c1 */
[----:B------:R-:W-:Y:S01]  /*1160*/  PRMT R193, RZ, 0x5410, R194 ;  /* 0x00005410ffc17816 */ /* 0x000fe200000000c2 */
[----:B------:R-:W-:Y:S02]  /*1170*/  FMUL.FTZ R249, R4, R199 ;  /* 0x000000c704f97220 */ /* 0x000fe40000410000 */
[----:B------:R-:W-:-:S02]  /*1180*/  FADD.FTZ R133, R133, R202 ;  /* 0x000000ca85857221 */ /* 0x000fc40000010000 */
[----:B------:R-:W-:Y:S02]  /*1190*/  FFMA.FTZ R173, R216, R202, R173 ;  /* 0x000000cad8ad7223 */ /* 0x000fe400000100ad */
[----:B------:R-:W-:Y:S02]  /*11a0*/  FADD.FTZ R134, R134, R203 ;  /* 0x000000cb86867221 */ /* 0x000fe40000010000 */
[----:B------:R-:W-:Y:S02]  /*11b0*/  FFMA.FTZ R174, R251, R203, R174 ;  /* 0x000000cbfbae7223 */ /* 0x000fe400000100ae */
[----:B------:R-:W-:Y:S01]  /*11c0*/  FADD.FTZ R128, R128, R193 ;  /* 0x000000c180807221 */ /* 0x000fe20000010000 */
[----:B------:R-:W4:Y:S01]  /*11d0*/  LDL R203, [R1+0x198] ;  /* 0x0001980001cb7983 */ /* 0x000f220000100800 */
[----:B------:R-:W-:-:S03]  /*11e0*/  FFMA.FTZ R168, R249, R193, R168 ;  /* 0x000000c1f9a87223 */ /* 0x000fc600000100a8 */
[----:B------:R-:W-:Y:S01]  /*11f0*/  STL [R1+0x10], R249 ;  /* 0x000010f901007387 */ /* 0x000fe20000100800 */
[----:B--2---:R-:W-:Y:S02]  /*1200*/  FMUL.FTZ R202, R201, R193 ;  /* 0x000000c1c9ca7220 */ /* 0x004fe40000410000 */
[----:B------:R-:W-:Y:S02]  /*1210*/  FMUL.FTZ R201, R4, R198 ;  /* 0x000000c604c97220 */ /* 0x000fe40000410000 */
[----:B------:R-:W-:Y:S02]  /*1220*/  FADD.FTZ R198, RZ, R8 ;  /* 0x00000008ffc67221 */ /* 0x000fe40000010000 */
[----:B---3--:R-:W-:Y:S02]  /*1230*/  FMUL.FTZ R214, R214, R200 ;  /* 0x000000c8d6d67220 */ /* 0x008fe40000410000 */
[----:B------:R-:W-:-:S03]  /*1240*/  FFMA.FTZ R193, R7, R8, RZ ;  /* 0x0000000807c17223 */ /* 0x000fc600000100ff */
[----:B------:R2:W-:Y:S01]  /*1250*/  STL [R1+0x14], R214 ;  /* 0x000014d601007387 */ /* 0x0005e20000100800 */
[----:B------:R-:W-:Y:S02]  /*1260*/  FADD.FTZ R198, R198, R0 ;  /* 0x00000000c6c67221 */ /* 0x000fe40000010000 */
[----:B------:R-:W-:Y:S01]  /*1270*/  FFMA.FTZ R193, R216, R0, R193 ;  /* 0x00000000d8c17223 */ /* 0x000fe200000100c1 */
[----:B------:R3:W-:Y:S04]  /*1280*/  STL [R1+0x8], R202 ;  /* 0x000008ca01007387 */ /* 0x0007e80000100800 */
[----:B------:R3:W-:Y:S04]  /*1290*/  STL [R1+0x4], R201 ;  /* 0x000004c901007387 */ /* 0x0007e80000100800 */
[----:B0-----:R3:W5:Y:S04]  /*12a0*/  LDL.LU R0, [R1+0x1b0] ;  /* 0x0001b00001007983 */ /* 0x0017680000300800 */
[----:B------:R-:W3:Y:S01]  /*12b0*/  LDL R199, [R1+0x19c] ;  /* 0x00019c0001c77983 */ /* 0x000ee20000100800 */
[----:B------:R-:W-:Y:S01]  /*12c0*/  PRMT R194, RZ, 0x7610, R194 ;  /* 0x00007610ffc27816 */ /* 0x000fe200000000c2 */
[----:B------:R-:W-:-:S02]  /*12d0*/  FADD.FTZ R135, R135, R200 ;  /* 0x000000c887877221 */ /* 0x000fc40000010000 */
[----:B------:R-:W-:Y:S02]  /*12e0*/  FFMA.FTZ R175, R250, R200, R175 ;  /* 0x000000c8faaf7223 */ /* 0x000fe400000100af */
[----:B------:R-:W-:Y:S02]  /*12f0*/  FADD.FTZ R129, R129, R194 ;  /* 0x000000c281817221 */ /* 0x000fe40000010000 */
[-C--:B------:R-:W-:Y:S02]  /*1300*/  FFMA.FTZ R169, R201, R194.reuse, R169 ;  /* 0x000000c2c9a97223 */ /* 0x080fe400000100a9 */
[----:B----4-:R-:W-:Y:S02]  /*1310*/  FMUL.FTZ R200, R215, R194 ;  /* 0x000000c2d7c87220 */ /* 0x010fe40000410000 */
[----:B------:R-:W-:Y:S02]  /*1320*/  FADD.FTZ R194, R198, R252 ;  /* 0x000000fcc6c27221 */ /* 0x000fe40000010000 */
[----:B------:R-:W-:Y:S01]  /*1330*/  FFMA.FTZ R193, R251, R252, R193 ;  /* 0x000000fcfbc17223 */ /* 0x000fe200000100c1 */
[----:B------:R0:W-:Y:S01]  /*1340*/  STL [R1], R200 ;  /* 0x000000c801007387 */ /* 0x0001e20000100800 */
[----:B------:R-:W-:-:S02]  /*1350*/  FADD.FTZ R194, R194, R214 ;  /* 0x000000d6c2c27221 */ /* 0x000fc40000010000 */
[----:B------:R-:W-:Y:S01]  /*1360*/  FFMA.FTZ R193, R250, R214, R193 ;  /* 0x000000d6fac17223 */ /* 0x000fe200000100c1 */
[----:B------:R-:W-:Y:S01]  /*1370*/  PRMT R192, RZ, 0x5410, R195 ;  /* 0x00005410ffc07816 */ /* 0x000fe200000000c3 */
[----:B------:R-:W-:Y:S02]  /*1380*/  FADD.FTZ R194, R194, R202 ;  /* 0x000000cac2c27221 */ /* 0x000fe40000010000 */
[----:B------:R-:W-:Y:S01]  /*1390*/  FFMA.FTZ R193, R249, R202, R193 ;  /* 0x000000caf9c17223 */ /* 0x000fe200000100c1 */
[----:B------:R-:W-:Y:S01]  /*13a0*/  PRMT R195, RZ, 0x7610, R195 ;  /* 0x00007610ffc37816 */ /* 0x000fe200000000c3 */
[----:B-1----:R-:W-:Y:S02]  /*13b0*/  FMUL.FTZ R252, R4, R197 ;  /* 0x000000c504fc7220 */ /* 0x002fe40000410000 */
[----:B------:R-:W-:Y:S02]  /*13c0*/  FMUL.FTZ R251, R203, R192 ;  /* 0x000000c0cbfb7220 */ /* 0x000fe40000410000 */
[----:B------:R-:W-:-:S02]  /*13d0*/  FADD.FTZ R194, R194, R200 ;  /* 0x000000c8c2c27221 */ /* 0x000fc40000010000 */
[----:B------:R-:W-:Y:S02]  /*13e0*/  FFMA.FTZ R193, R201, R200, R193 ;  /* 0x000000c8c9c17223 */ /* 0x000fe400000100c1 */
[----:B------:R-:W-:Y:S02]  /*13f0*/  FMUL.FTZ R250, R4, R196 ;  /* 0x000000c404fa7220 */ /* 0x000fe40000410000 */
[----:B------:R-:W-:Y:S02]  /*1400*/  FADD.FTZ R194, R194, R251 ;  /* 0x000000fbc2c27221 */ /* 0x000fe40000010000 */
[----:B------:R-:W-:Y:S01]  /*1410*/  FFMA.FTZ R193, R252, R251, R193 ;  /* 0x000000fbfcc17223 */ /* 0x000fe200000100c1 */
[----:B--2---:R-:W-:Y:S01]  /*1420*/  IADD3 R214, R2, 0x20, RZ ;  /* 0x0000002002d67810 */ /* 0x004fe20007ffe0ff */
[----:B------:R-:W-:Y:S02]  /*1430*/  FADD.FTZ R130, R130, R192 ;  /* 0x000000c082827221 */ /* 0x000fe40000010000 */
[----:B------:R-:W-:-:S02]  /*1440*/  FFMA.FTZ R170, R252, R192, R170 ;  /* 0x000000c0fcaa7223 */ /* 0x000fc400000100aa */
[----:B------:R-:W-:Y:S02]  /*1450*/  FADD.FTZ R131, R131, R195 ;  /* 0x000000c383837221 */ /* 0x000fe40000010000 */
[-C--:B------:R-:W-:Y:S02]  /*1460*/  FFMA.FTZ R171, R250, R195.reuse, R171 ;  /* 0x000000c3faab7223 */ /* 0x080fe400000100ab */
[----:B---3--:R-:W-:-:S04]  /*1470*/  FMUL.FTZ R249, R199, R195 ;  /* 0x000000c3c7f97220 */ /* 0x008fc80000410000 */
[----:B------:R-:W-:Y:S02]  /*1480*/  FADD.FTZ R216, R194, R249 ;  /* 0x000000f9c2d87221 */ /* 0x000fe40000010000 */
[----:B------:R-:W-:Y:S02]  /*1490*/  FFMA.FTZ R215, R250, R249, R193 ;  /* 0x000000f9fad77223 */ /* 0x000fe400000100c1 */
.L_x_7118:
[----:B0-----:R-:W-:Y:S05]  /*14a0*/  BSYNC B1 ;  /* 0x0000000000017941 */ /* 0x001fea0003800000 */
.L_x_7117:
        /* <DEDUP_REMOVED lines=9> */
[----:B------:R1:W2:Y:S04]  /*1540*/  LDG.E.128 R200, [R20.64] ;  /* 0x0000000414c87981 */ /* 0x0002a8000c1e1d00 */
[----:B------:R-:W2:Y:S04]  /*1550*/  LDL R244, [R1+0x130] ;  /* 0x0001300001f47983 */ /* 0x000ea80000100800 */
[----:B0-----:R-:W2:Y:S01]  /*1560*/  LDG.E.128 R196, [R196.64+0x10] ;  /* 0x00001004c4c47981 */ /* 0x001ea2000c1e1d00 */
[----:B------:R-:W-:Y:S01]  /*1570*/  ISETP.NE.U32.AND P3, PT, RZ, c[0x0][0x218], PT ;  /* 0x00008600ff007a0c */ /* 0x000fe20003f65070 */
[----:B------:R-:W0:Y:S02]  /*1580*/  LDC.U8 R239, c[0x0][0x1f0] ;  /* 0x00007c00ffef7b82 */ /* 0x000e240000000000 */
[----:B------:R-:W3:Y:S01]  /*1590*/  LDL R246, [R1+0x144] ;  /* 0x0001440001f67983 */ /* 0x000ee20000100800 */
[----:B------:R-:W-:-:S03]  /*15a0*/  ISETP.NE.AND.EX P3, PT, RZ, c[0x0][0x21c], PT, P3 ;  /* 0x00008700ff007a0c */ /* 0x000fc60003f65330 */
[----:B------:R-:W3:Y:S04]  /*15b0*/  LDL R245, [R1+0x14c] ;  /* 0x00014c0001f57983 */ /* 0x000ee80000100800 */
[----:B------:R-:W3:Y:S06]  /*15c0*/  LDL R243, [R1+0x134] ;  /* 0x0001340001f37983 */ /* 0x000eec0000100800 */
[----:B-1----:R-:W-:-:S04]  /*15d0*/  @P3 LEA R20, P4, R214, c[0x0][0x218], 0x5 ;  /* 0x00008600d6143a11 */ /* 0x002fc800078828ff */
        /* <DEDUP_REMOVED lines=8> */
[C---:B----4-:R-:W-:Y:S02]  /*1660*/  FADD.FTZ R9, -R239.reuse, R192 ;  /* 0x000000c0ef097221 */ /* 0x050fe40000010100 */
[C---:B------:R-:W-:Y:S02]  /*1670*/  FADD.FTZ R240, -R239.reuse, R193 ;  /* 0x000000c1eff07221 */ /* 0x040fe40000010100 */
[C---:B------:R-:W-:Y:S02]  /*1680*/  FADD.FTZ R241, -R239.reuse, R194 ;  /* 0x000000c2eff17221 */ /* 0x040fe40000010100 */
[----:B------:R-:W-:-:S02]  /*1690*/  FADD.FTZ R195, -R239, R195 ;  /* 0x000000c3efc37221 */ /* 0x000fc40000010100 */
[C---:B--2---:R-:W-:Y:S02]  /*16a0*/  FADD.FTZ R194, -R239.reuse, R196 ;  /* 0x000000c4efc27221 */ /* 0x044fe40000010100 */
[C---:B------:R-:W-:Y:S02]  /*16b0*/  FADD.FTZ R10, -R239.reuse, R197 ;  /* 0x000000c5ef0a7221 */ /* 0x040fe40000010100 */
[C---:B------:R-:W-:Y:S02]  /*16c0*/  FADD.FTZ R193, -R239.reuse, R198 ;  /* 0x000000c6efc17221 */ /* 0x040fe40000010100 */
[----:B------:R-:W-:Y:S01]  /*16d0*/  FADD.FTZ R192, -R239, R199 ;  /* 0x000000c7efc07221 */ /* 0x000fe20000010100 */
[----:B------:R-:W-:Y:S02]  /*16e0*/  PRMT R239, RZ, 0x5410, R200 ;  /* 0x00005410ffef7816 */ /* 0x000fe400000000c8 */
[--C-:B------:R-:W-:Y:S02]  /*16f0*/  PRMT R199, RZ, 0x5410, R202.reuse ;  /* 0x00005410ffc77816 */ /* 0x100fe400000000ca */
[----:B------:R-:W-:Y:S01]  /*1700*/  PRMT R198, RZ, 0x7610, R202 ;  /* 0x00007610ffc67816 */ /* 0x000fe200000000ca */
[C---:B------:R-:W-:Y:S01]  /*1710*/  FMUL.FTZ R202, R4.reuse, R9 ;  /* 0x0000000904ca7220 */ /* 0x040fe20000410000 */
[--C-:B------:R-:W-:Y:S01]  /*1720*/  PRMT R197, RZ, 0x5410, R203.reuse ;  /* 0x00005410ffc57816 */ /* 0x100fe200000000cb */
[----:B------:R-:W-:Y:S01]  /*1730*/  FMUL.FTZ R240, R4, R240 ;  /* 0x000000f004f07220 */ /* 0x000fe20000410000 */
[----:B------:R-:W-:Y:S01]  /*1740*/  PRMT R196, RZ, 0x7610, R203 ;  /* 0x00007610ffc47816 */ /* 0x000fe200000000cb */
[----:B------:R-:W-:Y:S01]  /*1750*/  FMUL.FTZ R203, R248, R239 ;  /* 0x000000eff8cb7220 */ /* 0x000fe20000410000 */
[----:B------:R-:W-:Y:S01]  /*1760*/  PRMT R242, RZ, 0x7610, R200 ;  /* 0x00007610fff27816 */ /* 0x000fe200000000c8 */
[C---:B------:R-:W-:Y:S01]  /*1770*/  FMUL.FTZ R241, R4.reuse, R241 ;  /* 0x000000f104f17220 */ /* 0x040fe20000410000 */
[----:B------:R-:W-:Y:S01]  /*1780*/  PRMT R200, RZ, 0x5410, R201 ;  /* 0x00005410ffc87816 */ /* 0x000fe200000000c9 */
[----:B------:R-:W-:Y:S01]  /*1790*/  STL [R1+0x6c], R202 ;  /* 0x00006cca01007387 */ /* 0x000fe20000100800 */
[----:B------:R-:W-:-:S03]  /*17a0*/  FMUL.FTZ R9, R4, R194 ;  /* 0x000000c204097220 */ /* 0x000fc60000410000 */
[----:B------:R0:W-:Y:S01]  /*17b0*/  STL [R1+0x58], R240 ;  /* 0x000058f001007387 */ /* 0x0001e20000100800 */
[----:B------:R-:W-:Y:S02]  /*17c0*/  FADD.FTZ R126, R126, R200 ;  /* 0x000000c87e7e7221 */ /* 0x000fe40000010000 */
[-C--:B------:R-:W-:Y:S01]  /*17d0*/  FFMA.FTZ R166, R241, R200.reuse, R166 ;  /* 0x000000c8f1a67223 */ /* 0x080fe200000100a6 */
[----:B------:R-:W-:Y:S01]  /*17e0*/  STL [R1+0x48], R203 ;  /* 0x000048cb01007387 */ /* 0x000fe20000100800 */
[----:B---3--:R-:W-:-:S03]  /*17f0*/  FMUL.FTZ R247, R247, R200 ;  /* 0x000000c8f7f77220 */ /* 0x008fc60000410000 */
[----:B------:R1:W-:Y:S01]  /*1800*/  STL [R1+0x34], R241 ;  /* 0x000034f101007387 */ /* 0x0003e20000100800 */
[----:B------:R-:W-:-:S03]  /*1810*/  FADD.FTZ R120, R120, R199 ;  /* 0x000000c778787221 */ /* 0x000fc60000010000 */
[----:B------:R-:W1:Y:S01]  /*1820*/  LDL R200, [R1+0x138] ;  /* 0x0001380001c87983 */ /* 0x000e620000100800 */
[-C--:B------:R-:W-:Y:S02]  /*1830*/  FFMA.FTZ R160, R9, R199.reuse, R160 ;  /* 0x000000c709a07223 */ /* 0x080fe400000100a0 */
[----:B------:R-:W-:Y:S02]  /*1840*/  FMUL.FTZ R244, R244, R199 ;  /* 0x000000c7f4f47220 */ /* 0x000fe40000410000 */
[----:B------:R-:W2:Y:S01]  /*1850*/  LDL R199, [R1+0x13c] ;  /* 0x00013c0001c77983 */ /* 0x000ea20000100800 */
[----:B------:R-:W-:Y:S02]  /*1860*/  FMUL.FTZ R248, R246, R242 ;  /* 0x000000f2f6f87220 */ /* 0x000fe40000410000 */
[----:B------:R-:W-:Y:S02]  /*1870*/  FMUL.FTZ R246, R4, R195 ;  /* 0x000000c304f67220 */ /* 0x000fe40000410000 */
[----:B------:R-:W-:-:S02]  /*1880*/  FADD.FTZ R194, R216, R203 ;  /* 0x000000cbd8c27221 */ /* 0x000fc40000010000 */
[----:B------:R-:W-:Y:S01]  /*1890*/  FFMA.FTZ R195, R202, R203, R215 ;  /* 0x000000cbcac37223 */ /* 0x000fe200000100d7 */
[----:B------:R-:W-:Y:S01]  /*18a0*/  PRMT R201, RZ, 0x7610, R201 ;  /* 0x00007610ffc97816 */ /* 0x000fe200000000c9 */
        /* <DEDUP_REMOVED lines=18> */
[----:B0-----:R-:W-:Y:S01]  /*19d0*/  FMUL.FTZ R240, R4, R192 ;  /* 0x000000c004f07220 */ /* 0x001fe20000410000 */
        /* <DEDUP_REMOVED lines=9> */
[----:B-1----:R-:W-:-:S04]  /*1a70*/  FMUL.FTZ R241, R200, R197 ;  /* 0x000000c5c8f17220 */ /* 0x002fc80000410000 */
[----:B------:R-:W-:Y:S02]  /*1a80*/  FADD.FTZ R194, R194, R241 ;  /* 0x000000f1c2c27221 */ /* 0x000fe40000010000 */
[----:B--2---:R-:W-:Y:S02]  /*1a90*/  FMUL.FTZ R239, R199, R196 ;  /* 0x000000c4c7ef7220 */ /* 0x004fe40000410000 */
[----:B------:R-:W-:Y:S02]  /*1aa0*/  FFMA.FTZ R195, R242, R241, R195 ;  /* 0x000000f1f2c37223 */ /* 0x000fe400000100c3 */
[----:B------:R-:W-:Y:S02]  /*1ab0*/  FADD.FTZ R216, R194, R239 ;  /* 0x000000efc2d87221 */ /* 0x000fe40000010000 */
[----:B------:R-:W-:Y:S02]  /*1ac0*/  FFMA.FTZ R215, R240, R239, R195 ;  /* 0x000000eff0d77223 */ /* 0x000fe400000100c3 */
.L_x_7120:
[----:B------:R-:W-:Y:S05]  /*1ad0*/  BSYNC B1 ;  /* 0x0000000000017941 */ /* 0x000fea0003800000 */
.L_x_7119:
        /* <DEDUP_REMOVED lines=98> */
.L_x_7122:
[----:B------:R-:W-:Y:S05]  /*2100*/  BSYNC B1 ;  /* 0x0000000000017941 */ /* 0x000fea0003800000 */
.L_x_7121:
        /* <DEDUP_REMOVED lines=40> */
[C---:B------:R-:W-:Y:S01]  /*2390*/  FMUL.FTZ R218, R4.reuse, R218 ;  /* 0x000000da04da7220 */ /* 0x040fe20000410000 */
        /* <DEDUP_REMOVED lines=57> */
.L_x_7124:
[----:B------:R-:W-:Y:S05]  /*2730*/  BSYNC B1 ;  /* 0x0000000000017941 */ /* 0x000fea0003800000 */
.L_x_7123:
[----:B-----5:R-:W-:Y:S01]  /*2740*/  ISETP.GE.U32.AND P3, PT, R0, 0xa0, PT ;  /* 0x000000a00000780c */ /* 0x020fe20003f66070 */
        /* <DEDUP_REMOVED lines=11> */
[----:B0-----:R-:W3:Y:S01]  /*2800*/  LDG.E.128 R196, [R196.64+0x10] ;  /* 0x00001004c4c47981 */ /* 0x001ee2000c1e1d00 */
[----:B------:R-:W-:Y:S01]  /*2810*/  ISETP.NE.U32.AND P3, PT, RZ, c[0x0][0x218], PT ;  /* 0x00008600ff007a0c */ /* 0x000fe20003f65070 */
[----:B------:R-:W0:Y:S02]  /*2820*/  LDC.U8 R15, c[0x0][0x1f0] ;  /* 0x00007c00ff0f7b82 */ /* 0x000e240000000000 */
[----:B------:R-:W3:Y:S01]  /*2830*/  LDL R213, [R1+0x8c] ;  /* 0x00008c0001d57983 */ /* 0x000ee20000100800 */
[----:B------:R-:W-:-:S03]  /*2840*/  ISETP.NE.AND.EX P3, PT, RZ, c[0x0][0x21c], PT, P3 ;  /* 0x00008700ff007a0c */ /* 0x000fc60003f65330 */
[----:B------:R-:W3:Y:S10]  /*2850*/  LDL R211, [R1+0x70] ;  /* 0x0000700001d37983 */ /* 0x000ef40000100800 */
[----:B------:R-:W-:-:S04]  /*2860*/  @P3 LEA R204, P4, R214, c[0x0][0x218], 0x5 ;  /* 0x00008600d6cc3a11 */ /* 0x000fc800078828ff */
[----:B------:R-:W-:-:S05]  /*2870*/  @P3 LEA.HI.X R205, R214, c[0x0][0x21c], RZ, 0x5, P4 ;  /* 0x00008700d6cd3a11 */ /* 0x000fca00020f2cff */
[----:B------:R1:W5:Y:S04]  /*2880*/  @P3 LDG.E.128 R176, [R204.64] ;  /* 0x00000004ccb03981 */ /* 0x000368000c1e1d00 */
[----:B------:R1:W5:Y:S02]  /*2890*/  @P3 LDG.E.128 R180, [R204.64+0x10] ;  /* 0x00001004ccb43981 */ /* 0x000364000c1e1d00 */
[----:B-1----:R-:W-:-:S04]  /*28a0*/  LEA R204, P3, R214, c[0x0][0x190], 0x3 ;  /* 0x00006400d6cc7a11 */ /* 0x002fc800078618ff */
[----:B------:R-:W-:Y:S02]  /*28b0*/  LEA.HI.X R205, R214, c[0x0][0x194], RZ, 0x3, P3 ;  /* 0x00006500d6cd7a11 */ /* 0x000fe400018f1cff */
[----:B0-----:R-:W-:-:S04]  /*28c0*/  ISETP.NE.AND P3, PT, R15, RZ, PT ;  /* 0x000000ff0f00720c */ /* 0x001fc80003f65270 */
[----:B------:R-:W-:Y:S01]  /*28d0*/  FSEL R5, R5, RZ, !P3 ;  /* 0x000000ff05057208 */ /* 0x000fe20005800000 */
[----:B------:R-:W5:Y:S04]  /*28e0*/  LDG.E.64 R204, [R204.64] ;  /* 0x00000004cccc7981 */ /* 0x000f68000c1e1b00 */
[C---:B----4-:R-:W-:Y:S02]  /*28f0*/  FADD.FTZ R206, -R5.reuse, R192 ;  /* 0x000000c005ce7221 */ /* 0x050fe40000010100 */
[C---:B------:R-:W-:Y:S02]  /*2900*/  FADD.FTZ R193, -R5.reuse, R193 ;  /* 0x000000c105c17221 */ /* 0x040fe40000010100 */
[----:B------:R-:W-:Y:S01]  /*2910*/  FMUL.FTZ R210, R4, R206 ;  /* 0x000000ce04d27220 */ /* 0x000fe20000410000 */
[----:B--2---:R-:W-:Y:S01]  /*2920*/  PRMT R208, RZ, 0x5410, R200 ;  /* 0x00005410ffd07816 */ /* 0x004fe200000000c8 */
[C---:B------:R-:W-:Y:S01]  /*2930*/  FADD.FTZ R207, -R5.reuse, R194 ;  /* 0x000000c205cf7221 */ /* 0x040fe20000010100 */
[----:B------:R-:W-:Y:S01]  /*2940*/  PRMT R209, RZ, 0x7610, R200 ;  /* 0x00007610ffd17816 */ /* 0x000fe200000000c8 */
[----:B------:R-:W-:-:S02]  /*2950*/  FADD.FTZ R195, -R5, R195 ;  /* 0x000000c305c37221 */ /* 0x000fc40000010100 */
[C---:B---3--:R-:W-:Y:S02]  /*2960*/  FADD.FTZ R194, -R5.reuse, R196 ;  /* 0x000000c405c27221 */ /* 0x048fe40000010100 */
[C---:B------:R-:W-:Y:S02]  /*2970*/  FADD.FTZ R192, -R5.reuse, R197 ;  /* 0x000000c505c07221 */ /* 0x040fe40000010100 */
[C---:B------:R-:W-:Y:S02]  /*2980*/  FADD.FTZ R15, -R5.reuse, R198 ;  /* 0x000000c6050f7221 */ /* 0x040fe40000010100 */
[----:B------:R-:W-:Y:S02]  /*2990*/  FADD.FTZ R100, R100, R208 ;  /* 0x000000d064647221 */ /* 0x000fe40000010000 */
[----:B------:R-:W-:Y:S02]  /*29a0*/  FMUL.FTZ R206, R4, R193 ;  /* 0x000000c104ce7220 */ /* 0x000fe40000410000 */
[-C--:B------:R-:W-:Y:S01]  /*29b0*/  FFMA.FTZ R140, R210, R208.reuse, R140 ;  /* 0x000000d0d28c7223 */ /* 0x080fe2000001008c */
[--C-:B------:R-:W-:Y:S01]  /*29c0*/  PRMT R198, RZ, 0x7610, R202.reuse ;  /* 0x00007610ffc67816 */ /* 0x100fe200000000ca */
[----:B------:R-:W-:Y:S01]  /*29d0*/  FADD.FTZ R5, -R5, R199 ;  /* 0x000000c705057221 */ /* 0x000fe20000010100 */
[----:B------:R-:W-:Y:S01]  /*29e0*/  PRMT R199, RZ, 0x5410, R202 ;  /* 0x00005410ffc77816 */ /* 0x000fe200000000ca */
[----:B------:R-:W-:Y:S01]  /*29f0*/  FMUL.FTZ R208, R233, R208 ;  /* 0x000000d0e9d07220 */ /* 0x000fe20000410000 */
[--C-:B------:R-:W-:Y:S01]  /*2a00*/  PRMT R197, RZ, 0x5410, R203.reuse ;  /* 0x00005410ffc57816 */ /* 0x100fe200000000cb */
[----:B------:R-:W-:Y:S01]  /*2a10*/  FMUL.FTZ R214, R4, R207 ;  /* 0x000000cf04d67220 */ /* 0x000fe20000410000 */
[----:B------:R-:W-:Y:S01]  /*2a20*/  PRMT R196, RZ, 0x7610, R203 ;  /* 0x00007610ffc47816 */ /* 0x000fe200000000cb */
[----:B------:R-:W2:Y:S01]  /*2a30*/  LDL R202, [R1+0x74] ;  /* 0x0000740001ca7983 */ /* 0x000ea20000100800 */
[----:B------:R-:W-:Y:S01]  /*2a40*/  PRMT R200, RZ, 0x5410, R201 ;  /* 0x00005410ffc87816 */ /* 0x000fe200000000c9 */
[----:B------:R-:W-:-:S02]  /*2a50*/  FMUL.FTZ R203, R230, R209 ;  /* 0x000000d1e6cb7220 */ /* 0x000fc40000410000 */
[----:B------:R-:W-:Y:S04]  /*2a60*/  STL [R1+0x60], R210 ;  /* 0x000060d201007387 */ /* 0x000fe80000100800 */
[----:B------:R-:W-:Y:S01]  /*2a70*/  STL [R1+0x4c], R206 ;  /* 0x00004cce01007387 */ /* 0x000fe20000100800 */
[----:B------:R-:W-:-:S03]  /*2a80*/  FADD.FTZ R102, R102, R200 ;  /* 0x000000c866667221 */ /* 0x000fc60000010000 */
[----:B------:R0:W-:Y:S01]  /*2a90*/  STL [R1+0x3c], R208 ;  /* 0x00003cd001007387 */ /* 0x0001e20000100800 */
[-C--:B------:R-:W-:Y:S02]  /*2aa0*/  FFMA.FTZ R142, R214, R200.reuse, R142 ;  /* 0x000000c8d68e7223 */ /* 0x080fe4000001008e */
[----:B------:R-:W-:Y:S01]  /*2ab0*/  FMUL.FTZ R233, R212, R200 ;  /* 0x000000c8d4e97220 */ /* 0x000fe20000410000 */
[----:B------:R1:W-:Y:S04]  /*2ac0*/  STL [R1+0x28], R214 ;  /* 0x000028d601007387 */ /* 0x0003e80000100800 */
[----:B------:R1:W-:Y:S01]  /*2ad0*/  STL [R1+0x1c], R203 ;  /* 0x00001ccb01007387 */ /* 0x0003e20000100800 */
[----:B------:R-:W-:-:S03]  /*2ae0*/  FMUL.FTZ R230, R4, R195 ;  /* 0x000000c304e67220 */ /* 0x000fc60000410000 */
[----:B------:R-:W3:Y:S04]  /*2af0*/  LDL R200, [R1+0x78] ;  /* 0x0000780001c87983 */ /* 0x000ee80000100800 */
[----:B------:R-:W4:Y:S01]  /*2b00*/  LDL R195, [R1+0x7c] ;  /* 0x00007c0001c37983 */ /* 0x000f220000100800 */
        /* <DEDUP_REMOVED lines=9> */
[----:B0-----:R-:W-:Y:S02]  /*2ba0*/  FMUL.FTZ R208, R4, R15 ;  /* 0x0000000f04d07220 */ /* 0x001fe40000410000 */
        /* <DEDUP_REMOVED lines=28> */
.L_x_7126:
[----:B-1----:R-:W-:Y:S05]  /*2d70*/  BSYNC B1 ;  /* 0x0000000000017941 */ /* 0x002fea0003800000 */
.L_x_7125:
[----:B------:R-:W-:Y:S05]  /*2d80*/  BRA.DIV ~URZ, `(.L_x_7127) ;  /* 0x00004fd27f007947 */ /* 0x000fea000b800000 */
[----:B------:R0:W1:Y:S02]  /*2d90*/  SHFL.BFLY PT, R194, R216, 0x1, 0x1f ;  /* 0x0c201f00d8c27f89 */ /* 0x00006400000e0000 */
.L_x_7158:
        /* <DEDUP_REMOVED lines=10> */
[----:B------:R-:W1:Y:S04]  /*2e40*/  SHFL.BFLY PT, R193, R192, 0x4, 0x1f ;  /* 0x0c801f00c0c17f89 */ /* 0x000e6800000e0000 */
[----:B------:R-:W2:Y:S01]  /*2e50*/  SHFL.BFLY PT, R194, R5, 0x8, 0x1f ;  /* 0x0d001f0005c27f89 */ /* 0x000ea200000e0000 */
[----:B-1----:R-:W-:-:S02]  /*2e60*/  FADD.FTZ R192, R192, R193 ;  /* 0x000000c1c0c07221 */ /* 0x002fc40000010000 */
[----:B--2---:R-:W-:-:S03]  /*2e70*/  FADD.FTZ R194, R5, R194 ;  /* 0x000000c205c27221 */ /* 0x004fc60000010000 */
[----:B------:R-:W1:Y:S04]  /*2e80*/  SHFL.BFLY PT, R5, R192, 0x8, 0x1f ;  /* 0x0d001f00c0057f89 */ /* 0x000e6800000e0000 */
[----:B------:R2:W3:Y:S01]  /*2e90*/  SHFL.BFLY PT, R196, R194, 0x10, 0x1f ;  /* 0x0e001f00c2c47f89 */ /* 0x0004e200000e0000 */
[----:B-1----:R-:W-:-:S05]  /*2ea0*/  FADD.FTZ R195, R192, R5 ;  /* 0x00000005c0c37221 */ /* 0x002fca0000010000 */
[----:B------:R2:W1:Y:S02]  /*2eb0*/  SHFL.BFLY PT, R5, R195, 0x10, 0x1f ;  /* 0x0e001f00c3057f89 */ /* 0x00046400000e0000 */
.L_x_7159:
[----:B---3--:R-:W-:Y:S01]  /*2ec0*/  LOP3.LUT P3, RZ, R0, 0xffffffe0, RZ, 0xc0, !PT ;  /* 0xffffffe000ff7812 */ /* 0x008fe2000786c0ff */
[----:B--2---:R-:W-:Y:S01]  /*2ed0*/  FADD.FTZ R194, R196, R194 ;  /* 0x000000c2c4c27221 */ /* 0x004fe20000010000 */
[----:B------:R-:W-:Y:S01]  /*2ee0*/  BSSY B1, `(.L_x_7129) ;  /* 0x00000a3000017945 */ /* 0x000fe20003800000 */
[----:B-1----:R-:W-:Y:S02]  /*2ef0*/  FADD.FTZ R195, R5, R195 ;  /* 0x000000c305c37221 */ /* 0x002fe40000010000 */
[----:B------:R-:W-:Y:S02]  /*2f00*/  FMUL.FTZ R5, R194, c[0x0][0x1e0] ;  /* 0x00007800c2057a20 */ /* 0x000fe40000410000 */
[----:B------:R-:W-:-:S06]  /*2f10*/  FMUL.FTZ R196, R195, c[0x0][0x1e0] ;  /* 0x00007800c3c47a20 */ /* 0x000fcc0000410000 */
[----:B------:R-:W-:Y:S05]  /*2f20*/  @!P3 BRA `(.L_x_7130) ;  /* 0x000009e00000b947 */ /* 0x000fea0003800000 */
[----:B------:R-:W2:Y:S04]  /*2f30*/  LDL R197, [R1+0x5c] ;  /* 0x00005c0001c57983 */ /* 0x000ea80000100800 */
[----:B------:R-:W3:Y:S04]  /*2f40*/  LDL R199, [R1+0x38] ;  /* 0x0000380001c77983 */ /* 0x000ee80000100800 */
[----:B------:R-:W4:Y:S04]  /*2f50*/  LDL R200, [R1+0x20] ;  /* 0x0000200001c87983 */ /* 0x000f280000100800 */
[----:B------:R-:W4:Y:S04]  /*2f60*/  LDL R201, [R1+0x10] ;  /* 0x0000100001c97983 */ /* 0x000f280000100800 */
[----:B------:R-:W4:Y:S01]  /*2f70*/  LDL R202, [R1+0x4] ;  /* 0x0000040001ca7983 */ /* 0x000f220000100800 */
[----:B------:R-:W1:Y:S01]  /*2f80*/  LDC.U8 R198, c[0x0][0x1f0] ;  /* 0x00007c00ffc67b82 */ /* 0x000e620000000000 */
[----:B------:R-:W-:-:S02]  /*2f90*/  HFMA2.MMA R192, -RZ, RZ, 0, 9.5367431640625e-07 ;  /* 0x00000010ffc07435 */ /* 0x000fc400000001ff */
[----:B------:R0:W-:Y:S04]  /*2fa0*/  STL [R1+0x1b0], R0 ;  /* 0x0001b00001007387 */ /* 0x0001e80000100800 */
[----:B0-----:R-:W4:Y:S04]  /*2fb0*/  LDL R216, [R1+0x24] ;  /* 0x0000240001d87983 */ /* 0x001f280000100800 */
[----:B------:R-:W4:Y:S01]  /*2fc0*/  LDL R215, [R1+0x18] ;  /* 0x0000180001d77983 */ /* 0x000f220000100800 */
[----:B------:R-:W-:-:S06]  /*2fd0*/  IMAD.WIDE.U32 R192, R2, R192, c[0x0][0x170] ;  /* 0x00005c0002c07625 */ /* 0x000fcc00078e00c0 */
[----:B------:R-:W4:Y:S01]  /*2fe0*/  LDG.E.128 R192, [R192.64] ;  /* 0x00000004c0c07981 */ /* 0x000f22000c1e1d00 */
[----:B-1----:R-:W-:-:S04]  /*2ff0*/  ISETP.NE.AND P4, PT, R198, RZ, PT ;  /* 0x000000ffc600720c */ /* 0x002fc80003f85270 */
[----:B------:R-:W-:-:S05]  /*3000*/  FSEL R198, R5, RZ, !P4 ;  /* 0x000000ff05c67208 */ /* 0x000fca0006000000 */
[----:B------:R-:W-:-:S04]  /*3010*/  FFMA.FTZ R214, R7, R196, R198 ;  /* 0x000000c407d67223 */ /* 0x000fc800000100c6 */
[----:B------:R-:W-:Y:S02]  /*3020*/  FADD.FTZ R0, R8, -R214 ;  /* 0x800000d608007221 */ /* 0x000fe40000010000 */
[----:B------:R-:W4:Y:S01]  /*3030*/  LDL R214, [R1+0x8] ;  /* 0x0000080001d67983 */ /* 0x000f220000100800 */
[-CC-:B--2---:R-:W-:Y:S02]  /*3040*/  FFMA.FTZ R197, R197, R196.reuse, R198.reuse ;  /* 0x000000c4c5c57223 */ /* 0x184fe400000100c6 */
[----:B---3--:R-:W-:Y:S02]  /*3050*/  FFMA.FTZ R199, R199, R196, R198 ;  /* 0x000000c4c7c77223 */ /* 0x008fe400000100c6 */
[----:B----4-:R-:W-:Y:S02]  /*3060*/  FADD.FTZ R216, R216, -R197 ;  /* 0x800000c5d8d87221 */ /* 0x010fe40000010000 */
[----:B------:R-:W2:Y:S01]  /*3070*/  LDL R197, [R1+0x14] ;  /* 0x0000140001c57983 */ /* 0x000ea20000100800 */
[----:B------:R-:W-:-:S03]  /*3080*/  FADD.FTZ R215, R215, -R199 ;  /* 0x800000c7d7d77221 */ /* 0x000fc60000010000 */
[----:B------:R-:W3:Y:S01]  /*3090*/  LDL R199, [R1] ;  /* 0x0000000001c77983 */ /* 0x000ee20000100800 */
[----:B------:R-:W-:Y:S01]  /*30a0*/  ISETP.NE.U32.AND P3, PT, RZ, c[0x0][0x218], PT ;  /* 0x00008600ff007a0c */ /* 0x000fe20003f65070 */
[-CC-:B------:R-:W-:Y:S02]  /*30b0*/  FFMA.FTZ R200, R200, R196.reuse, R198.reuse ;  /* 0x000000c4c8c87223 */ /* 0x180fe400000100c6 */
[-CC-:B------:R-:W-:Y:S01]  /*30c0*/  FFMA.FTZ R201, R201, R196.reuse, R198.reuse ;  /* 0x000000c4c9c97223 */ /* 0x180fe200000100c6 */
[----:B------:R-:W-:Y:S01]  /*30d0*/  ISETP.NE.AND.EX P3, PT, RZ, c[0x0][0x21c], PT, P3 ;  /* 0x00008700ff007a0c */ /* 0x000fe20003f65330 */
[-CC-:B------:R-:W-:Y:S02]  /*30e0*/  FFMA.FTZ R202, R202, R196.reuse, R198.reuse ;  /* 0x000000c4caca7223 */ /* 0x180fe400000100c6 */
[-CC-:B------:R-:W-:Y:S02]  /*30f0*/  FFMA.FTZ R203, R252, R196.reuse, R198.reuse ;  /* 0x000000c4fccb7223 */ /* 0x180fe400000100c6 */
[----:B------:R-:W-:-:S04]  /*3100*/  FFMA.FTZ R198, R250, R196, R198 ;  /* 0x000000c4fac67223 */ /* 0x000fc800000100c6 */
[----:B------:R-:W-:-:S04]  /*3110*/  FADD.FTZ R198, R249, -R198 ;  /* 0x800000c6f9c67221 */ /* 0x000fc80000010000 */
[----:B------:R-:W-:Y:S02]  /*3120*/  FMUL.FTZ R198, R4, R198 ;  /* 0x000000c604c67220 */ /* 0x000fe40000410000 */
[----:B------:R-:W-:Y:S02]  /*3130*/  FADD.FTZ R214, R214, -R201 ;  /* 0x800000c9d6d67221 */ /* 0x000fe40000010000 */
[C---:B------:R-:W-:Y:S02]  /*3140*/  FMUL.FTZ R201, R4.reuse, R216 ;  /* 0x000000d804c97220 */ /* 0x040fe40000410000 */
[----:B------:R-:W-:Y:S02]  /*3150*/  FMUL.FTZ R214, R4, R214 ;  /* 0x000000d604d67220 */ /* 0x000fe40000410000 */
[----:B------:R-:W-:Y:S02]  /*3160*/  @P3 FADD.FTZ R201, R53, R201 ;  /* 0x000000c935c93221 */ /* 0x000fe40000010000 */
[----:B------:R-:W-:-:S02]  /*3170*/  @P3 FADD.FTZ R214, R48, R214 ;  /* 0x000000d630d63221 */ /* 0x000fc40000010000 */
[----:B------:R-:W-:Y:S01]  /*3180*/  @P3 FADD.FTZ R198, R51, R198 ;  /* 0x000000c633c63221 */ /* 0x000fe20000010000 */
[----:B------:R-:W-:-:S04]  /*3190*/  ISETP.NE.U32.AND P4, PT, RZ, c[0x0][0x258], PT ;  /* 0x00009600ff007a0c */ /* 0x000fc80003f85070 */
[----:B------:R-:W-:-:S04]  /*31a0*/  ISETP.NE.AND.EX P4, PT, RZ, c[0x0][0x25c], PT, P4 ;  /* 0x00009700ff007a0c */ /* 0x000fc80003f85340 */
[C---:B------:R-:W-:Y:S01]  /*31b0*/  SEL R188, R214.reuse, R188, P4 ;  /* 0x000000bcd6bc7207 */ /* 0x040fe20002000000 */
[----:B------:R-:W-:-:S04]  /*31c0*/  FMUL.FTZ R214, R214, R3 ;  /* 0x00000003d6d67220 */ /* 0x000fc80000410000 */
[----:B------:R-:W-:Y:S01]  /*31d0*/  FMUL.FTZ R216, R214, c[0x0][0x1e8] ;  /* 0x00007a00d6d87a20 */ /* 0x000fe20000410000 */
[----:B------:R-:W-:Y:S01]  /*31e0*/  MOV R214, RZ ;  /* 0x000000ff00d67202 */ /* 0x000fe20000000f00 */
[----:B--2---:R-:W-:Y:S02]  /*31f0*/  FADD.FTZ R197, R197, -R200 ;  /* 0x800000c8c5c57221 */ /* 0x004fe40000010000 */
[----:B---3--:R-:W-:Y:S02]  /*3200*/  FADD.FTZ R200, R199, -R202 ;  /* 0x800000cac7c87221 */ /* 0x008fe40000010000 */
[----:B------:R-:W-:Y:S02]  /*3210*/  FADD.FTZ R199, R251, -R203 ;  /* 0x800000cbfbc77221 */ /* 0x000fe40000010000 */
[C---:B------:R-:W-:Y:S02]  /*3220*/  FMUL.FTZ R202, R4.reuse, R0 ;  /* 0x0000000004ca7220 */ /* 0x040fe40000410000 */
[C---:B------:R-:W-:Y:S01]  /*3230*/  FMUL.FTZ R203, R4.reuse, R215 ;  /* 0x000000d704cb7220 */ /* 0x040fe20000410000 */
[----:B------:R-:W2:Y:S01]  /*3240*/  LDL R0, [R1+0x174] ;  /* 0x0001740001007983 */ /* 0x000ea20000100800 */
        /* <DEDUP_REMOVED lines=8> */
[----:B------:R-:W-:-:S13]  /*32d0*/  LOP3.LUT P3, RZ, R19, 0xff, RZ, 0xc0, !PT ;  /* 0x000000ff13ff7812 */ /* 0x000fda000786c0ff */
[----:B------:R-:W-:-:S05]  /*32e0*/  @P3 PRMT R215, RZ, 0x5410, R194 ;  /* 0x00005410ffd73816 */ /* 0x000fca00000000c2 */
[----:B------:R-:W-:-:S04]  /*32f0*/  @P3 FMUL.FTZ R214, R216, R215 ;  /* 0x000000d7d8d63220 */ /* 0x000fc80000410000 */
[----:B------:R-:W-:Y:S02]  /*3300*/  FADD.FTZ R88, R88, R214 ;  /* 0x000000d658587221 */ /* 0x000fe40000010000 */
[----:B------:R-:W3:Y:S01]  /*3310*/  LDL R214, [R1+0x170] ;  /* 0x0001700001d67983 */ /* 0x000ee20000100800 */
[----:B------:R-:W-:Y:S02]  /*3320*/  SEL R184, R202, R184, P4 ;  /* 0x000000b8cab87207 */ /* 0x000fe40002000000 */
[----:B------:R-:W-:Y:S02]  /*3330*/  SEL R185, R201, R185, P4 ;  /* 0x000000b9c9b97207 */ /* 0x000fe40002000000 */
[----:B------:R-:W-:Y:S02]  /*3340*/  SEL R186, R203, R186, P4 ;  /* 0x000000bacbba7207 */ /* 0x000fe40002000000 */
[----:B------:R-:W-:Y:S02]  /*3350*/  SEL R187, R197, R187, P4 ;  /* 0x000000bbc5bb7207 */ /* 0x000fe40002000000 */
[----:B------:R-:W-:-:S02]  /*3360*/  SEL R189, R200, R189, P4 ;  /* 0x000000bdc8bd7207 */ /* 0x000fc40002000000 */
[----:B------:R-:W-:Y:S02]  /*3370*/  SEL R190, R199, R190, P4 ;  /* 0x000000bec7be7207 */ /* 0x000fe40002000000 */
[----:B------:R-:W-:Y:S02]  /*3380*/  SEL R191, R198, R191, P4 ;  /* 0x000000bfc6bf7207 */ /* 0x000fe40002000000 */
[----:B------:R-:W-:Y:S01]  /*3390*/  LOP3.LUT P4, RZ, R19, 0xff00, RZ, 0xc0, !PT ;  /* 0x0000ff0013ff7812 */ /* 0x000fe2000788c0ff */
[----:B------:R-:W-:-:S04]  /*33a0*/  FMUL.FTZ R200, R200, R3 ;  /* 0x00000003c8c87220 */ /* 0x000fc80000410000 */
[----:B------:R-:W-:Y:S01]  /*33b0*/  FMUL.FTZ R215, R200, c[0x0][0x1e8] ;  /* 0x00007a00c8d77a20 */ /* 0x000fe20000410000 */
[----:B------:R-:W-:-:S07]  /*33c0*/  HFMA2.MMA R200, -RZ, RZ, 0, 0 ;  /* 0x00000000ffc87435 */ /* 0x000fce00000001ff */
[----:B------:R-:W-:-:S05]  /*33d0*/  @P4 PRMT R194, RZ, 0x7610, R194 ;  /* 0x00007610ffc24816 */ /* 0x000fca00000000c2 */
[----:B------:R-:W-:Y:S02]  /*33e0*/  @P4 FMUL.FTZ R200, R215, R194 ;  /* 0x000000c2d7c84220 */ /* 0x000fe40000410000 */
[----:B------:R-:W-:Y:S02]  /*33f0*/  FMUL.FTZ R194, R203, R3 ;  /* 0x00000003cbc27220 */ /* 0x000fe40000410000 */
[----:B------:R-:W-:Y:S01]  /*3400*/  FADD.FTZ R89, R89, R200 ;  /* 0x000000c859597221 */ /* 0x000fe20000010000 */
[----:B------:R-:W-:Y:S01]  /*3410*/  MOV R200, RZ ;  /* 0x000000ff00c87202 */ /* 0x000fe20000000f00 */
[----:B---3--:R-:W-:-:S05]  /*3420*/  FMUL.FTZ R214, R214, R216 ;  /* 0x000000d8d6d67220 */ /* 0x008fca0000410000 */
[----:B------:R-:W-:Y:S02]  /*3430*/  FSEL R214, R214, RZ, P3 ;  /* 0x000000ffd6d67208 */ /* 0x000fe40001800000 */
[----:B------:R-:W-:Y:S01]  /*3440*/  LOP3.LUT P3, RZ, R18, 0xff0000, RZ, 0xc0, !PT ;  /* 0x00ff000012ff7812 */ /* 0x000fe2000786c0ff */
[----:B------:R-:W-:Y:S02]  /*3450*/  FMUL.FTZ R216, R194, c[0x0][0x1e8] ;  /* 0x00007a00c2d87a20 */ /* 0x000fe40000410000 */
[----:B--2---:R-:W-:Y:S02]  /*3460*/  FMUL.FTZ R194, R0, R215 ;  /* 0x000000d700c27220 */ /* 0x004fe40000410000 */
[----:B------:R-:W2:Y:S08]  /*3470*/  LDL R0, [R1+0x18c] ;  /* 0x00018c0001007983 */ /* 0x000eb00000100800 */
[----:B------:R-:W-:-:S05]  /*3480*/  @P3 PRMT R203, RZ, 0x5410, R193 ;  /* 0x00005410ffcb3816 */ /* 0x000fca00000000c1 */
[----:B------:R-:W-:Y:S01]  /*3490*/  @P3 FMUL.FTZ R200, R216, R203 ;  /* 0x000000cbd8c83220 */ /* 0x000fe20000410000 */
[----:B------:R-:W-:Y:S01]  /*34a0*/  FSEL R203, R194, RZ, P4 ;  /* 0x000000ffc2cb7208 */ /* 0x000fe20002000000 */
[----:B------:R-:W-:-:S04]  /*34b0*/  FMUL.FTZ R194, R197, R3 ;  /* 0x00000003c5c27220 */ /* 0x000fc80000410000 */
[----:B------:R-:W-:Y:S02]  /*34c0*/  FMUL.FTZ R215, R194, c[0x0][0x1e8] ;  /* 0x00007a00c2d77a20 */ /* 0x000fe40000410000 */
[----:B------:R-:W3:Y:S01]  /*34d0*/  LDL R194, [R1+0x188] ;  /* 0x0001880001c27983 */ /* 0x000ee20000100800 */
[----:B------:R-:W-:Y:S01]  /*34e0*/  LOP3.LUT P4, RZ, R18, 0xff000000, RZ, 0xc0, !PT ;  /* 0xff00000012ff7812 */ /* 0x000fe2000788c0ff */
[----:B------:R-:W-:-:S12]  /*34f0*/  HFMA2.MMA R197, -RZ, RZ, 0, 0 ;  /* 0x00000000ffc57435 */ /* 0x000fd800000001ff */
[----:B------:R-:W-:-:S05]  /*3500*/  @P4 PRMT R193, RZ, 0x7610, R193 ;  /* 0x00007610ffc14816 */ /* 0x000fca00000000c1 */
[----:B------:R-:W-:Y:S02]  /*3510*/  @P4 FMUL.FTZ R197, R215, R193 ;  /* 0x000000c1d7c54220 */ /* 0x000fe40000410000 */
[----:B---3--:R-:W-:Y:S01]  /*3520*/  FMUL.FTZ R193, R194, R216 ;  /* 0x000000d8c2c17220 */ /* 0x008fe20000410000 */
[----:B------:R-:W-:Y:S02]  /*3530*/  MOV R194, R18 ;  /* 0x0000001200c27202 */ /* 0x000fe40000000f00 */
[----:B------:R-:W-:Y:S02]  /*3540*/  MOV R216, R215 ;  /* 0x000000d700d87202 */ /* 0x000fe40000000f00 */
[----:B------:R-:W-:Y:S02]  /*3550*/  FSEL R215, R193, RZ, P3 ;  /* 0x000000ffc1d77208 */ /* 0x000fe40001800000 */
[----:B------:R-:W-:Y:S01]  /*3560*/  LOP3.LUT P3, RZ, R194, 0xff, RZ, 0xc0, !PT ;  /* 0x000000ffc2ff7812 */ /* 0x000fe2000786c0ff */
[----:B------:R-:W-:Y:S01]  /*3570*/  FMUL.FTZ R193, R202, R3 ;  /* 0x00000003cac17220 */ /* 0x000fe20000410000 */
[----:B------:R-:W-:Y:S01]  /*3580*/  F2FP.BF16.PACK_AB R194, R203, R214 ;  /* 0x000000d6cbc2723e */ /* 0x000fe200000010ff */
[----:B------:R-:W-:-:S02]  /*3590*/  HFMA2.MMA R202, -RZ, RZ, 0, 0 ;  /* 0x00000000ffca7435 */ /* 0x000fc400000001ff */
[----:B------:R-:W-:Y:S02]  /*35a0*/  FMUL.FTZ R214, R193, c[0x0][0x1e8] ;  /* 0x00007a00c1d67a20 */ /* 0x000fe40000410000 */
[----:B--2---:R-:W-:Y:S02]  /*35b0*/  FMUL.FTZ R193, R0, R216 ;  /* 0x000000d800c17220 */ /* 0x004fe40000410000 */
[----:B------:R-:W-:Y:S01]  /*35c0*/  FMUL.FTZ R199, R199, R3 ;  /* 0x00000003c7c77220 */ /* 0x000fe20000410000 */
[----:B------:R-:W2:Y:S03]  /*35d0*/  LDL R0, [R1+0x184] ;  /* 0x0001840001007983 */ /* 0x000ea60000100800 */
[----:B------:R-:W-:-:S05]  /*35e0*/  @P3 PRMT R203, RZ, 0x5410, R192 ;  /* 0x00005410ffcb3816 */ /* 0x000fca00000000c0 */
[----:B------:R-:W-:Y:S01]  /*35f0*/  @P3 FMUL.FTZ R202, R214, R203 ;  /* 0x000000cbd6ca3220 */ /* 0x000fe20000410000 */
[----:B------:R-:W-:Y:S01]  /*3600*/  FSEL R203, R193, RZ, P4 ;  /* 0x000000ffc1cb7208 */ /* 0x000fe20002000000 */
[----:B------:R-:W-:Y:S02]  /*3610*/  FMUL.FTZ R193, R201, R3 ;  /* 0x00000003c9c17220 */ /* 0x000fe40000410000 */
[----:B------:R-:W3:Y:S01]  /*3620*/  LDL R201, [R1+0x180] ;  /* 0x0001800001c97983 */ /* 0x000ee20000100800 */
[----:B------:R-:W-:Y:S01]  /*3630*/  LOP3.LUT P4, RZ, R18, 0xff00, RZ, 0xc0, !PT ;  /* 0x0000ff0012ff7812 */ /* 0x000fe2000788c0ff */
[----:B------:R-:W-:-:S12]  /*3640*/  FMUL.FTZ R216, R193, c[0x0][0x1e8] ;  /* 0x00007a00c1d87a20 */ /* 0x000fd80000410000 */
[----:B------:R-:W-:Y:S01]  /*3650*/  @P4 PRMT R192, RZ, 0x7610, R192 ;  /* 0x00007610ffc04816 */ /* 0x000fe200000000c0 */
[----:B---3--:R-:W-:Y:S01]  /*3660*/  FMUL.FTZ R193, R201, R214 ;  /* 0x000000d6c9c17220 */ /* 0x008fe20000410000 */
[----:B------:R-:W-:-:S03]  /*3670*/  MOV R201, RZ ;  /* 0x000000ff00c97202 */ /* 0x000fc60000000f00 */
[----:B------:R-:W-:Y:S01]  /*3680*/  @P4 FMUL.FTZ R201, R216, R192 ;  /* 0x000000c0d8c94220 */ /* 0x000fe20000410000 */
[----:B------:R-:W-:Y:S02]  /*3690*/  FSEL R192, R193, RZ, P3 ;  /* 0x000000ffc1c07208 */ /* 0x000fe40001800000 */
[----:B------:R-:W-:Y:S02]  /*36a0*/  LOP3.LUT P3, RZ, R19, 0xff0000, RZ, 0xc0, !PT ;  /* 0x00ff000013ff7812 */ /* 0x000fe4000786c0ff */
[----:B------:R-:W-:Y:S01]  /*36b0*/  F2FP.BF16.PACK_AB R193, R203, R215 ;  /* 0x000000d7cbc1723e */ /* 0x000fe200000010ff */
[----:B------:R-:W-:Y:S01]  /*36c0*/  HFMA2.MMA R203, -RZ, RZ, 0, 0 ;  /* 0x00000000ffcb7435 */ /* 0x000fe200000001ff */
[----:B------:R-:W-:-:S09]  /*36d0*/  FMUL.FTZ R215, R199, c[0x0][0x1e8] ;  /* 0x00007a00c7d77a20 */ /* 0x000fd20000410000 */
[----:B------:R-:W-:-:S05]  /*36e0*/  @P3 PRMT R214, RZ, 0x5410, R195 ;  /* 0x00005410ffd63816 */ /* 0x000fca00000000c3 */
[----:B------:R-:W-:Y:S02]  /*36f0*/  @P3 FMUL.FTZ R203, R215, R214 ;  /* 0x000000d6d7cb3220 */ /* 0x000fe40000410000 */
[----:B------:R-:W3:Y:S01]  /*3700*/  LDL R214, [R1+0x178] ;  /* 0x0001780001d67983 */ /* 0x000ee20000100800 */
[----:B------:R-:W-:Y:S02]  /*3710*/  FMUL.FTZ R198, R198, R3 ;  /* 0x00000003c6c67220 */ /* 0x000fe40000410000 */
[----:B--2---:R-:W-:Y:S02]  /*3720*/  FMUL.FTZ R199, R0, R216 ;  /* 0x000000d800c77220 */ /* 0x004fe40000410000 */
[----:B------:R-:W-:-:S03]  /*3730*/  FMUL.FTZ R0, R198, c[0x0][0x1e8] ;  /* 0x00007a00c6007a20 */ /* 0x000fc60000410000 */
[----:B------:R-:W-:Y:S02]  /*3740*/  FSEL R216, R199, RZ, P4 ;  /* 0x000000ffc7d87208 */ /* 0x000fe40002000000 */
[----:B------:R-:W-:-:S13]  /*3750*/  LOP3.LUT P4, RZ, R19, 0xff000000, RZ, 0xc0, !PT ;  /* 0xff00000013ff7812 */ /* 0x000fda000788c0ff */
[----:B------:R-:W-:Y:S01]  /*3760*/  @P4 PRMT R195, RZ, 0x7610, R195 ;  /* 0x00007610ffc34816 */ /* 0x000fe200000000c3 */
[----:B---3--:R-:W-:-:S05]  /*3770*/  FMUL.FTZ R198, R214, R215 ;  /* 0x000000d7d6c67220 */ /* 0x008fca0000410000 */
[----:B------:R-:W-:Y:S02]  /*3780*/  FSEL R215, R198, RZ, P3 ;  /* 0x000000ffc6d77208 */ /* 0x000fe40001800000 */
[----:B------:R-:W-:-:S04]  /*3790*/  ISETP.NE.U32.AND P3, PT, RZ, c[0x0][0x258], PT ;  /* 0x00009600ff007a0c */ /* 0x000fc80003f65070 */
[----:B------:R-:W-:Y:S02]  /*37a0*/  ISETP.NE.AND.EX P3, PT, RZ, c[0x0][0x25c], PT, P3 ;  /* 0x00009700ff007a0c */ /* 0x000fe40003f65330 */
[----:B------:R-:W-:Y:S01]  /*37b0*/  MOV R214, RZ ;  /* 0x000000ff00d67202 */ /* 0x000fe20000000f00 */
[----:B------:R-:W-:-:S10]  /*37c0*/  @P4 FMUL.FTZ R214, R0, R195 ;  /* 0x000000c300d64220 */ /* 0x000fd40000410000 */
[----:B------:R-:W-:-:S05]  /*37d0*/  @P3 MOV R195, 0x20 ;  /* 0x0000002000c33802 */ /* 0x000fca0000000f00 */
[----:B------:R-:W-:Y:S02]  /*37e0*/  @P3 IMAD.WIDE.U32 R198, R2, R195, c[0x0][0x258] ;  /* 0x0000960002c63625 */ /* 0x000fe400078e00c3 */
[----:B------:R-:W2:Y:S04]  /*37f0*/  LDL R195, [R1+0x17c] ;  /* 0x00017c0001c37983 */ /* 0x000ea80000100800 */
[----:B------:R-:W-:Y:S04]  /*3800*/  @P3 STG.E.128 [R198.64], R184 ;  /* 0x000000b8c6003986 */ /* 0x000fe8000c101d04 */
[----:B------:R0:W-:Y:S01]  /*3810*/  @P3 STG.E.128 [R198.64+0x10], R188 ;  /* 0x000010bcc6003986 */ /* 0x0001e2000c101d04 */
[----:B------:R-:W-:Y:S01]  /*3820*/  F2FP.BF16.PACK_AB R192, R216, R192 ;  /* 0x000000c0d8c0723e */ /* 0x000fe200000010ff */
[----:B0-----:R-:W-:Y:S01]  /*3830*/  HFMA2.MMA R199, -RZ, RZ, 0, 9.5367431640625e-07 ;  /* 0x00000010ffc77435 */ /* 0x001fe200000001ff */
[----:B--2---:R-:W-:-:S02]  /*3840*/  FMUL.FTZ R195, R195, R0 ;  /* 0x00000000c3c37220 */ /* 0x004fc40000410000 */
[----:B------:R0:W5:Y:S03]  /*3850*/  LDL.LU R0, [R1+0x1b0] ;  /* 0x0001b00001007983 */ /* 0x0001660000300800 */
[----:B------:R-:W-:-:S04]  /*3860*/  FSEL R195, R195, RZ, P4 ;  /* 0x000000ffc3c37208 */ /* 0x000fc80002000000 */
[----:B------:R-:W-:Y:S01]  /*3870*/  IMAD.WIDE.U32 R198, R2, R199, c[0x0][0x248] ;  /* 0x0000920002c67625 */ /* 0x000fe200078e00c7 */
[----:B------:R-:W-:-:S05]  /*3880*/  F2FP.BF16.PACK_AB R195, R195, R215 ;  /* 0x000000d7c3c3723e */ /* 0x000fca00000010ff */
[----:B------:R0:W-:Y:S01]  /*3890*/  STG.E.128 [R198.64], R192 ;  /* 0x000000c0c6007986 */ /* 0x0001e2000c101d04 */
[----:B------:R-:W-:Y:S01]  /*38a0*/  FADD.FTZ R94, R94, R200 ;  /* 0x000000c85e5e7221 */ /* 0x000fe20000010000 */
[----:B------:R-:W-:Y:S01]  /*38b0*/  IADD3 R2, R2, 0x20, RZ ;  /* 0x0000002002027810 */ /* 0x000fe20007ffe0ff */
[----:B------:R-:W-:Y:S02]  /*38c0*/  FADD.FTZ R95, R95, R197 ;  /* 0x000000c55f5f7221 */ /* 0x000fe40000010000 */
[----:B------:R-:W-:Y:S02]  /*38d0*/  FADD.FTZ R92, R92, R202 ;  /* 0x000000ca5c5c7221 */ /* 0x000fe40000010000 */
[----:B------:R-:W-:Y:S02]  /*38e0*/  FADD.FTZ R93, R93, R201 ;  /* 0x000000c95d5d7221 */ /* 0x000fe40000010000 */
[----:B------:R-:W-:Y:S02]  /*38f0*/  FADD.FTZ R90, R90, R203 ;  /* 0x000000cb5a5a7221 */ /* 0x000fe40000010000 */
[----:B------:R-:W-:-:S02]  /*3900*/  FADD.FTZ R91, R91, R214 ;  /* 0x000000d65b5b7221 */ /* 0x000fc40000010000 */
.L_x_7130:
[----:B------:R-:W-:Y:S05]  /*3910*/  BSYNC B1 ;  /* 0x0000000000017941 */ /* 0x000fea0003800000 */
.L_x_7129:
[----:B------:R-:W-:Y:S01]  /*3920*/  BSSY B1, `(.L_x_7131) ;  /* 0x0000097000017945 */ /* 0x000fe20003800000 */
[----:B------:R-:W-:Y:S05]  /*3930*/  @!P0 BRA `(.L_x_7132) ;  /* 0x0000095000008947 */ /* 0x000fea0003800000 */
[----:B0-----:R-:W-:Y:S01]  /*3940*/  HFMA2.MMA R192, -RZ, RZ, 0, 9.5367431640625e-07 ;  /* 0x00000010ffc07435 */ /* 0x001fe200000001ff */
[----:B------:R-:W2:Y:S01]  /*3950*/  LDL R202, [R1+0x150] ;  /* 0x0001500001ca7983 */ /* 0x000ea20000100800 */
[----:B------:R-:W0:Y:S03]  /*3960*/  LDC.U8 R197, c[0x0][0x1f0] ;  /* 0x00007c00ffc57b82 */ /* 0x000e260000000000 */
[----:B------:R-:W3:Y:S04]  /*3970*/  LDL R216, [R1+0x58] ;  /* 0x0000580001d87983 */ /* 0x000ee80000100800 */
[----:B------:R-:W4:Y:S01]  /*3980*/  LDL R215, [R1+0x34] ;  /* 0x0000340001d77983 */ /* 0x000f220000100800 */
[----:B------:R-:W-:-:S03]  /*3990*/  IMAD.WIDE.U32 R192, R2, R192, c[0x0][0x170] ;  /* 0x00005c0002c07625 */ /* 0x000fc600078e00c0 */
[----:B------:R-:W2:Y:S04]  /*39a0*/  LDL R214, [R1+0x48] ;  /* 0x0000480001d67983 */ /* 0x000ea80000100800 */
[----:B------:R-:W2:Y:S01]  /*39b0*/  LDG.E.128 R192, [R192.64] ;  /* 0x00000004c0c07981 */ /* 0x000ea2000c1e1d00 */
[----:B------:R-:W-:Y:S02]  /*39c0*/  ISETP.NE.U32.AND P3, PT, RZ, c[0x0][0x218], PT ;  /* 0x00008600ff007a0c */ /* 0x000fe40003f65070 */
[----:B0-----:R-:W-:-:S04]  /*39d0*/  ISETP.NE.AND P4, PT, R197, RZ, PT ;  /* 0x000000ffc500720c */ /* 0x001fc80003f85270 */
[----:B------:R-:W-:Y:S02]  /*39e0*/  FSEL R198, R5, RZ, !P4 ;  /* 0x000000ff05c67208 */ /* 0x000fe40006000000 */
[----:B------:R-:W-:-:S03]  /*39f0*/  ISETP.NE.AND.EX P3, PT, RZ, c[0x0][0x21c], PT, P3 ;  /* 0x00008700ff007a0c */ /* 0x000fc60003f65330 */
[----:B------:R-:W-:Y:S01]  /*3a00*/  FFMA.FTZ R197, R9, R196, R198 ;  /* 0x000000c409c57223 */ /* 0x000fe200000100c6 */
[----:B------:R-:W-:-:S03]  /*3a10*/  LOP3.LUT P4, RZ, R21, 0xff, RZ, 0xc0, !PT ;  /* 0x000000ff15ff7812 */ /* 0x000fc6000788c0ff */
[----:B------:R-:W-:-:S04]  /*3a20*/  FADD.FTZ R197, R244, -R197 ;  /* 0x800000c5f4c57221 */ /* 0x000fc80000010000 */
[----:B------:R-:W-:-:S04]  /*3a30*/  FMUL.FTZ R201, R4, R197 ;  /* 0x000000c504c97220 */ /* 0x000fc80000410000 */
[----:B------:R-:W-:-:S04]  /*3a40*/  @P3 FADD.FTZ R201, R40, R201 ;  /* 0x000000c928c93221 */ /* 0x000fc80000010000 */
[----:B------:R-:W-:Y:S01]  /*3a50*/  FMUL.FTZ R199, R201, R3 ;  /* 0x00000003c9c77220 */ /* 0x000fe20000410000 */
[----:B------:R-:W-:-:S03]  /*3a60*/  MOV R197, RZ ;  /* 0x000000ff00c57202 */ /* 0x000fc60000000f00 */
[----:B------:R-:W-:Y:S01]  /*3a70*/  FMUL.FTZ R199, R199, c[0x0][0x1e8] ;  /* 0x00007a00c7c77a20 */ /* 0x000fe20000410000 */
[----:B--2---:R-:W-:-:S05]  /*3a80*/  @P4 PRMT R200, RZ, 0x5410, R194 ;  /* 0x00005410ffc84816 */ /* 0x004fca00000000c2 */
[----:B------:R-:W-:Y:S02]  /*3a90*/  @P4 FMUL.FTZ R197, R199, R200 ;  /* 0x000000c8c7c54220 */ /* 0x000fe40000410000 */
[----:B------:R-:W-:Y:S02]  /*3aa0*/  FFMA.FTZ R200, R10, R196, R198 ;  /* 0x000000c40ac87223 */ /* 0x000fe400000100c6 */
[----:B------:R-:W-:Y:S02]  /*3ab0*/  FMUL.FTZ R199, R202, R199 ;  /* 0x000000c7cac77220 */ /* 0x000fe40000410000 */
[----:B------:R-:W-:-:S03]  /*3ac0*/  FADD.FTZ R200, R243, -R200 ;  /* 0x800000c8f3c87221 */ /* 0x000fc60000010000 */
[----:B------:R-:W-:Y:S01]  /*3ad0*/  FSEL R203, R199, RZ, P4 ;  /* 0x000000ffc7cb7208 */ /* 0x000fe20002000000 */
[----:B------:R-:W-:Y:S01]  /*3ae0*/  FMUL.FTZ R200, R4, R200 ;  /* 0x000000c804c87220 */ /* 0x000fe20000410000 */
[----:B------:R-:W-:-:S03]  /*3af0*/  LOP3.LUT P4, RZ, R21, 0xff00, RZ, 0xc0, !PT ;  /* 0x0000ff0015ff7812 */ /* 0x000fc6000788c0ff */
[----:B------:R-:W-:-:S04]  /*3b00*/  @P3 FADD.FTZ R200, R41, R200 ;  /* 0x000000c829c83221 */ /* 0x000fc80000010000 */
[----:B------:R-:W-:-:S04]  /*3b10*/  FMUL.FTZ R199, R200, R3 ;  /* 0x00000003c8c77220 */ /* 0x000fc80000410000 */
[----:B------:R-:W-:Y:S01]  /*3b20*/  FMUL.FTZ R202, R199, c[0x0][0x1e8] ;  /* 0x00007a00c7ca7a20 */ /* 0x000fe20000410000 */
[----:B------:R-:W-:Y:S01]  /*3b30*/  HFMA2.MMA R199, -RZ, RZ, 0, 0 ;  /* 0x00000000ffc77435 */ /* 0x000fe200000001ff */
[----:B------:R-:W-:-:S05]  /*3b40*/  @P4 PRMT R194, RZ, 0x7610, R194 ;  /* 0x00007610ffc24816 */ /* 0x000fca00000000c2 */
[----:B------:R-:W-:Y:S02]  /*3b50*/  @P4 FMUL.FTZ R199, R202, R194 ;  /* 0x000000c2cac74220 */ /* 0x000fe40000410000 */
[----:B------:R-:W2:Y:S02]  /*3b60*/  LDL R194, [R1+0x154] ;  /* 0x0001540001c27983 */ /* 0x000ea40000100800 */
[----:B--2---:R-:W-:Y:S02]  /*3b70*/  FMUL.FTZ R194, R194, R202 ;  /* 0x000000cac2c27220 */ /* 0x004fe40000410000 */
[----:B------:R-:W2:Y:S03]  /*3b80*/  LDL R202, [R1+0x6c] ;  /* 0x00006c0001ca7983 */ /* 0x000ea60000100800 */
[----:B------:R-:W-:Y:S02]  /*3b90*/  FSEL R194, R194, RZ, P4 ;  /* 0x000000ffc2c27208 */ /* 0x000fe40002000000 */
[----:B------:R-:W-:-:S04]  /*3ba0*/  ISETP.NE.U32.AND P4, PT, RZ, c[0x0][0x258], PT ;  /* 0x00009600ff007a0c */ /* 0x000fc80003f85070 */
[----:B------:R-:W-:Y:S01]  /*3bb0*/  ISETP.NE.AND.EX P4, PT, RZ, c[0x0][0x25c], PT, P4 ;  /* 0x00009700ff007a0c */ /* 0x000fe20003f85340 */
[----:B------:R-:W-:Y:S02]  /*3bc0*/  FADD.FTZ R80, R80, R197 ;  /* 0x000000c550507221 */ /* 0x000fe40000010000 */
[----:B------:R-:W-:Y:S01]  /*3bd0*/  FADD.FTZ R81, R81, R199 ;  /* 0x000000c751517221 */ /* 0x000fe20000010000 */
[----:B------:R-:W-:Y:S01]  /*3be0*/  SEL R189, R200, R189, P4 ;  /* 0x000000bdc8bd7207 */ /* 0x000fe20002000000 */
[--C-:B---3--:R-:W-:Y:S01]  /*3bf0*/  FFMA.FTZ R197, R216, R196, R198.reuse ;  /* 0x000000c4d8c57223 */ /* 0x108fe200000100c6 */
[----:B------:R-:W-:Y:S01]  /*3c00*/  SEL R188, R201, R188, P4 ;  /* 0x000000bcc9bc7207 */ /* 0x000fe20002000000 */
[-CC-:B----4-:R-:W-:Y:S01]  /*3c10*/  FFMA.FTZ R201, R215, R196.reuse, R198.reuse ;  /* 0x000000c4d7c97223 */ /* 0x190fe200000100c6 */
[----:B------:R-:W-:Y:S01]  /*3c20*/  F2FP.BF16.PACK_AB R194, R194, R203 ;  /* 0x000000cbc2c2723e */ /* 0x000fe200000010ff */
[----:B------:R-:W-:Y:S01]  /*3c30*/  FFMA.FTZ R199, R242, R196, R198 ;  /* 0x000000c4f2c77223 */ /* 0x000fe200000100c6 */
[----:B------:R-:W3:Y:S01]  /*3c40*/  LDL R216, [R1+0x164] ;  /* 0x0001640001d87983 */ /* 0x000ee20000100800 */
[----:B------:R-:W-:-:S02]  /*3c50*/  FADD.FTZ R197, R248, -R197 ;  /* 0x800000c5f8c57221 */ /* 0x000fc40000010000 */
[----:B------:R-:W-:Y:S02]  /*3c60*/  FADD.FTZ R201, R247, -R201 ;  /* 0x800000c9f7c97221 */ /* 0x000fe40000010000 */
[----:B------:R-:W-:Y:S02]  /*3c70*/  FADD.FTZ R199, R241, -R199 ;  /* 0x800000c7f1c77221 */ /* 0x000fe40000010000 */
[C---:B------:R-:W-:Y:S02]  /*3c80*/  FMUL.FTZ R197, R4.reuse, R197 ;  /* 0x000000c504c57220 */ /* 0x040fe40000410000 */
[C---:B------:R-:W-:Y:S02]  /*3c90*/  FMUL.FTZ R201, R4.reuse, R201 ;  /* 0x000000c904c97220 */ /* 0x040fe40000410000 */
[----:B------:R-:W-:Y:S02]  /*3ca0*/  FMUL.FTZ R199, R4, R199 ;  /* 0x000000c704c77220 */ /* 0x000fe40000410000 */
[----:B------:R-:W-:-:S02]  /*3cb0*/  @P3 FADD.FTZ R197, R45, R197 ;  /* 0x000000c52dc53221 */ /* 0x000fc40000010000 */
[----:B------:R-:W-:Y:S02]  /*3cc0*/  @P3 FADD.FTZ R201, R46, R201 ;  /* 0x000000c92ec93221 */ /* 0x000fe40000010000 */
[----:B------:R-:W-:-:S03]  /*3cd0*/  @P3 FADD.FTZ R199, R42, R199 ;  /* 0x000000c72ac73221 */ /* 0x000fc60000010000 */
[C---:B------:R-:W-:Y:S01]  /*3ce0*/  SEL R186, R201.reuse, R186, P4 ;  /* 0x000000bac9ba7207 */ /* 0x040fe20002000000 */
[----:B------:R-:W-:Y:S02]  /*3cf0*/  FMUL.FTZ R201, R201, R3 ;  /* 0x00000003c9c97220 */ /* 0x000fe40000410000 */
[-CC-:B--2---:R-:W-:Y:S02]  /*3d00*/  FFMA.FTZ R200, R202, R196.reuse, R198.reuse ;  /* 0x000000c4cac87223 */ /* 0x184fe400000100c6 */
[-CC-:B------:R-:W-:Y:S02]  /*3d10*/  FFMA.FTZ R202, R246, R196.reuse, R198.reuse ;  /* 0x000000c4f6ca7223 */ /* 0x180fe400000100c6 */
[----:B------:R-:W-:Y:S02]  /*3d20*/  FFMA.FTZ R198, R240, R196, R198 ;  /* 0x000000c4f0c67223 */ /* 0x000fe400000100c6 */
[----:B------:R-:W-:Y:S02]  /*3d30*/  FADD.FTZ R200, R214, -R200 ;  /* 0x800000c8d6c87221 */ /* 0x000fe40000010000 */
[----:B------:R-:W-:-:S02]  /*3d40*/  FADD.FTZ R202, R245, -R202 ;  /* 0x800000caf5ca7221 */ /* 0x000fc40000010000 */
[----:B------:R-:W-:Y:S02]  /*3d50*/  FADD.FTZ R198, R239, -R198 ;  /* 0x800000c6efc67221 */ /* 0x000fe40000010000 */
[C---:B------:R-:W-:Y:S02]  /*3d60*/  FMUL.FTZ R200, R4.reuse, R200 ;  /* 0x000000c804c87220 */ /* 0x040fe40000410000 */
[C---:B------:R-:W-:Y:S02]  /*3d70*/  FMUL.FTZ R202, R4.reuse, R202 ;  /* 0x000000ca04ca7220 */ /* 0x040fe40000410000 */
[----:B------:R-:W-:Y:S02]  /*3d80*/  FMUL.FTZ R198, R4, R198 ;  /* 0x000000c604c67220 */ /* 0x000fe40000410000 */
[----:B------:R-:W-:Y:S02]  /*3d90*/  @P3 FADD.FTZ R200, R44, R200 ;  /* 0x000000c82cc83221 */ /* 0x000fe40000010000 */
[----:B------:R-:W-:-:S02]  /*3da0*/  @P3 FADD.FTZ R202, R47, R202 ;  /* 0x000000ca2fca3221 */ /* 0x000fc40000010000 */
[----:B------:R-:W-:Y:S01]  /*3db0*/  @P3 FADD.FTZ R198, R43, R198 ;  /* 0x000000c62bc63221 */ /* 0x000fe20000010000 */
[----:B------:R-:W-:Y:S01]  /*3dc0*/  LOP3.LUT P3, RZ, R20, 0xff0000, RZ, 0xc0, !PT ;  /* 0x00ff000014ff7812 */ /* 0x000fe2000786c0ff */
[----:B------:R-:W-:Y:S01]  /*3dd0*/  FMUL.FTZ R214, R201, c[0x0][0x1e8] ;  /* 0x00007a00c9d67a20 */ /* 0x000fe20000410000 */
[----:B------:R-:W-:-:S11]  /*3de0*/  MOV R201, RZ ;  /* 0x000000ff00c97202 */ /* 0x000fd60000000f00 */
[----:B------:R-:W-:-:S05]  /*3df0*/  @P3 PRMT R203, RZ, 0x5410, R193 ;  /* 0x00005410ffcb3816 */ /* 0x000fca00000000c1 */
[----:B------:R-:W-:Y:S02]  /*3e00*/  @P3 FMUL.FTZ R201, R214, R203 ;  /* 0x000000cbd6c93220 */ /* 0x000fe40000410000 */
[----:B------:R-:W2:Y:S02]  /*3e10*/  LDL R203, [R1+0x168] ;  /* 0x0001680001cb7983 */ /* 0x000ea40000100800 */
[----:B------:R-:W-:Y:S01]  /*3e20*/  FADD.FTZ R86, R86, R201 ;  /* 0x000000c956567221 */ /* 0x000fe20000010000 */
[----:B------:R-:W-:Y:S02]  /*3e30*/  SEL R184, R200, R184, P4 ;  /* 0x000000b8c8b87207 */ /* 0x000fe40002000000 */
[----:B------:R-:W-:Y:S02]  /*3e40*/  SEL R185, R197, R185, P4 ;  /* 0x000000b9c5b97207 */ /* 0x000fe40002000000 */
[----:B------:R-:W-:Y:S02]  /*3e50*/  SEL R187, R202, R187, P4 ;  /* 0x000000bbcabb7207 */ /* 0x000fe40002000000 */
[----:B------:R-:W-:-:S02]  /*3e60*/  SEL R190, R199, R190, P4 ;  /* 0x000000bec7be7207 */ /* 0x000fc40002000000 */
[----:B------:R-:W-:Y:S02]  /*3e70*/  SEL R191, R198, R191, P4 ;  /* 0x000000bfc6bf7207 */ /* 0x000fe40002000000 */
[----:B------:R-:W-:Y:S01]  /*3e80*/  LOP3.LUT P4, RZ, R20, 0xff000000, RZ, 0xc0, !PT ;  /* 0xff00000014ff7812 */ /* 0x000fe2000788c0ff */
[----:B------:R-:W-:Y:S02]  /*3e90*/  FMUL.FTZ R202, R202, R3 ;  /* 0x00000003caca7220 */ /* 0x000fe40000410000 */
[----:B--2---:R-:W-:Y:S02]  /*3ea0*/  FMUL.FTZ R201, R203, R214 ;  /* 0x000000d6cbc97220 */ /* 0x004fe40000410000 */
[----:B------:R-:W2:Y:S01]  /*3eb0*/  LDL R214, [R1+0x16c] ;  /* 0x00016c0001d67983 */ /* 0x000ea20000100800 */
[----:B------:R-:W-:Y:S01]  /*3ec0*/  FMUL.FTZ R215, R202, c[0x0][0x1e8] ;  /* 0x00007a00cad77a20 */ /* 0x000fe20000410000 */
[----:B------:R-:W-:-:S06]  /*3ed0*/  HFMA2.MMA R202, -RZ, RZ, 0, 0 ;  /* 0x00000000ffca7435 */ /* 0x000fcc00000001ff */
[----:B------:R-:W-:-:S05]  /*3ee0*/  @P4 PRMT R193, RZ, 0x7610, R193 ;  /* 0x00007610ffc14816 */ /* 0x000fca00000000c1 */
[----:B------:R-:W-:Y:S01]  /*3ef0*/  @P4 FMUL.FTZ R202, R215, R193 ;  /* 0x000000c1d7ca4220 */ /* 0x000fe20000410000 */
[----:B------:R-:W-:Y:S02]  /*3f00*/  MOV R193, R20 ;  /* 0x0000001400c17202 */ /* 0x000fe40000000f00 */
[----:B------:R-:W-:Y:S02]  /*3f10*/  FSEL R201, R201, RZ, P3 ;  /* 0x000000ffc9c97208 */ /* 0x000fe40001800000 */
[----:B------:R-:W-:Y:S01]  /*3f20*/  LOP3.LUT P3, RZ, R193, 0xff, RZ, 0xc0, !PT ;  /* 0x000000ffc1ff7812 */ /* 0x000fe2000786c0ff */
[----:B------:R-:W-:-:S04]  /*3f30*/  FMUL.FTZ R193, R200, R3 ;  /* 0x00000003c8c17220 */ /* 0x000fc80000410000 */
[----:B------:R-:W-:Y:S02]  /*3f40*/  FMUL.FTZ R203, R193, c[0x0][0x1e8] ;  /* 0x00007a00c1cb7a20 */ /* 0x000fe40000410000 */
[----:B--2---:R-:W-:Y:S02]  /*3f50*/  FMUL.FTZ R193, R214, R215 ;  /* 0x000000d7d6c17220 */ /* 0x004fe40000410000 */
[----:B------:R-:W2:Y:S03]  /*3f60*/  LDL R215, [R1+0x160] ;  /* 0x0001600001d77983 */ /* 0x000ea60000100800 */
[----:B------:R-:W-:Y:S02]  /*3f70*/  FSEL R193, R193, RZ, P4 ;  /* 0x000000ffc1c17208 */ /* 0x000fe40002000000 */
[----:B------:R-:W-:Y:S01]  /*3f80*/  LOP3.LUT P4, RZ, R20, 0xff00, RZ, 0xc0, !PT ;  /* 0x0000ff0014ff7812 */ /* 0x000fe2000788c0ff */
[----:B------:R-:W-:Y:S01]  /*3f90*/  FADD.FTZ R87, R87, R202 ;  /* 0x000000ca57577221 */ /* 0x000fe20000010000 */
[----:B------:R-:W-:Y:S01]  /*3fa0*/  HFMA2.MMA R200, -RZ, RZ, 0, 0 ;  /* 0x00000000ffc87435 */ /* 0x000fe200000001ff */
[----:B------:R-:W-:Y:S01]  /*3fb0*/  @P3 PRMT R202, RZ, 0x5410, R192 ;  /* 0x00005410ffca3816 */ /* 0x000fe200000000c0 */
[----:B------:R-:W-:-:S02]  /*3fc0*/  FMUL.FTZ R197, R197, R3 ;  /* 0x00000003c5c57220 */ /* 0x000fc40000410000 */
[----:B------:R-:W-:Y:S02]  /*3fd0*/  FMUL.FTZ R199, R199, R3 ;  /* 0x00000003c7c77220 */ /* 0x000fe40000410000 */
[----:B------:R-:W-:Y:S02]  /*3fe0*/  FMUL.FTZ R214, R197, c[0x0][0x1e8] ;  /* 0x00007a00c5d67a20 */ /* 0x000fe40000410000 */
[----:B------:R-:W-:-:S03]  /*3ff0*/  @P3 FMUL.FTZ R200, R203, R202 ;  /* 0x000000cacbc83220 */ /* 0x000fc60000410000 */
[----:B------:R-:W-:Y:S02]  /*4000*/  @P4 PRMT R192, RZ, 0x7610, R192 ;  /* 0x00007610ffc04816 */ /* 0x000fe400000000c0 */
[----:B------:R-:W-:-:S03]  /*4010*/  MOV R197, RZ ;  /* 0x000000ff00c57202 */ /* 0x000fc60000000f00 */
[----:B------:R-:W-:Y:S01]  /*4020*/  @P4 FMUL.FTZ R197, R214, R192 ;  /* 0x000000c0d6c54220 */ /* 0x000fe20000410000 */
[----:B------:R-:W-:Y:S01]  /*4030*/  F2FP.BF16.PACK_AB R193, R193, R201 ;  /* 0x000000c9c1c1723e */ /* 0x000fe200000010ff */
[----:B------:R-:W-:Y:S01]  /*4040*/  HFMA2.MMA R201, -RZ, RZ, 0, 0 ;  /* 0x00000000ffc97435 */ /* 0x000fe200000001ff */
[----:B------:R-:W-:Y:S02]  /*4050*/  FMUL.FTZ R198, R198, R3 ;  /* 0x00000003c6c67220 */ /* 0x000fe40000410000 */
[----:B--2---:R-:W-:Y:S02]  /*4060*/  FMUL.FTZ R202, R215, R203 ;  /* 0x000000cbd7ca7220 */ /* 0x004fe40000410000 */
[----:B------:R-:W-:Y:S02]  /*4070*/  FMUL.FTZ R215, R199, c[0x0][0x1e8] ;  /* 0x00007a00c7d77a20 */ /* 0x000fe40000410000 */
[----:B---3--:R-:W-:Y:S01]  /*4080*/  FMUL.FTZ R199, R216, R214 ;  /* 0x000000d6d8c77220 */ /* 0x008fe20000410000 */
[----:B------:R-:W-:Y:S01]  /*4090*/  FSEL R192, R202, RZ, P3 ;  /* 0x000000ffcac07208 */ /* 0x000fe20001800000 */
[----:B------:R-:W2:Y:S01]  /*40a0*/  LDL R216, [R1+0x15c] ;  /* 0x00015c0001d87983 */ /* 0x000ea20000100800 */
[----:B------:R-:W-:-:S02]  /*40b0*/  LOP3.LUT P3, RZ, R21, 0xff0000, RZ, 0xc0, !PT ;  /* 0x00ff000015ff7812 */ /* 0x000fc4000786c0ff */
[----:B------:R-:W-:Y:S02]  /*40c0*/  FSEL R203, R199, RZ, P4 ;  /* 0x000000ffc7cb7208 */ /* 0x000fe40002000000 */
[----:B------:R-:W-:Y:S01]  /*40d0*/  LOP3.LUT P4, RZ, R21, 0xff000000, RZ, 0xc0, !PT ;  /* 0xff00000015ff7812 */ /* 0x000fe2000788c0ff */
[----:B------:R-:W-:-:S08]  /*40e0*/  FMUL.FTZ R214, R198, c[0x0][0x1e8] ;  /* 0x00007a00c6d67a20 */ /* 0x000fd00000410000 */
[----:B------:R-:W-:-:S04]  /*40f0*/  @P3 PRMT R202, RZ, 0x5410, R195 ;  /* 0x00005410ffca3816 */ /* 0x000fc800000000c3 */
[----:B------:R-:W-:Y:S01]  /*4100*/  @P4 PRMT R195, RZ, 0x7610, R195 ;  /* 0x00007610ffc34816 */ /* 0x000fe200000000c3 */
[----:B------:R-:W-:Y:S01]  /*4110*/  @P3 FMUL.FTZ R201, R215, R202 ;  /* 0x000000cad7c93220 */ /* 0x000fe20000410000 */
[----:B------:R-:W-:-:S03]  /*4120*/  MOV R202, RZ ;  /* 0x000000ff00ca7202 */ /* 0x000fc60000000f00 */
[----:B------:R-:W-:Y:S02]  /*4130*/  @P4 FMUL.FTZ R202, R214, R195 ;  /* 0x000000c3d6ca4220 */ /* 0x000fe40000410000 */
[----:B------:R-:W3:Y:S01]  /*4140*/  LDL R195, [R1+0x158] ;  /* 0x0001580001c37983 */ /* 0x000ee20000100800 */
[----:B------:R-:W-:-:S04]  /*4150*/  ISETP.NE.U32.AND P5, PT, RZ, c[0x0][0x258], PT ;  /* 0x00009600ff007a0c */ /* 0x000fc80003fa5070 */
[----:B------:R-:W-:-:S13]  /*4160*/  ISETP.NE.AND.EX P5, PT, RZ, c[0x0][0x25c], PT, P5 ;  /* 0x00009700ff007a0c */ /* 0x000fda0003fa5350 */
[----:B------:R-:W-:-:S04]  /*4170*/  @P5 LEA R198, P6, R2, c[0x0][0x258], 0x5 ;  /* 0x0000960002c65a11 */ /* 0x000fc800078c28ff */
[----:B------:R-:W-:-:S05]  /*4180*/  @P5 LEA.HI.X R199, R2, c[0x0][0x25c], RZ, 0x5, P6 ;  /* 0x0000970002c75a11 */ /* 0x000fca00030f2cff */
[----:B------:R-:W-:Y:S04]  /*4190*/  @P5 STG.E.128 [R198.64], R184 ;  /* 0x000000b8c6005986 */ /* 0x000fe8000c101d04 */
[----:B------:R2:W-:Y:S01]  /*41a0*/  @P5 STG.E.128 [R198.64+0x10], R188 ;  /* 0x000010bcc6005986 */ /* 0x0005e2000c101d04 */
[----:B------:R-:W-:Y:S01]  /*41b0*/  F2FP.BF16.PACK_AB R192, R203, R192 ;  /* 0x000000c0cbc0723e */ /* 0x000fe200000010ff */
[----:B------:R-:W-:Y:S02]  /*41c0*/  FADD.FTZ R84, R84, R200 ;  /* 0x000000c854547221 */ /* 0x000fe40000010000 */
[----:B------:R-:W-:Y:S02]  /*41d0*/  FADD.FTZ R85, R85, R197 ;  /* 0x000000c555557221 */ /* 0x000fe40000010000 */
[----:B------:R-:W-:-:S02]  /*41e0*/  FADD.FTZ R82, R82, R201 ;  /* 0x000000c952527221 */ /* 0x000fc40000010000 */
        /* <DEDUP_REMOVED lines=10> */
.L_x_7132:
[----:B------:R-:W-:Y:S05]  /*4290*/  BSYNC B1 ;  /* 0x0000000000017941 */ /* 0x000fea0003800000 */
.L_x_7131:
        /* <DEDUP_REMOVED lines=151> */
.L_x_7134:
[----:B------:R-:W-:Y:S05]  /*4c10*/  BSYNC B1 ;  /* 0x0000000000017941 */ /* 0x000fea0003800000 */
.L_x_7133:
        /* <DEDUP_REMOVED lines=151> */
.L_x_7136:
[----:B------:R-:W-:Y:S05]  /*5590*/  BSYNC B1 ;  /* 0x0000000000017941 */ /* 0x000fea0003800000 */
.L_x_7135:
[----:B-----5:R-:W-:Y:S01]  /*55a0*/  ISETP.GE.U32.AND P3, PT, R0, 0xa0, PT ;  /* 0x000000a00000780c */ /* 0x020fe20003f66070 */
[----:B------:R-:W-:-:S12]  /*55b0*/  BSSY B1, `(.L_x_7137) ;  /* 0x0000096000017945 */ /* 0x000fd80003800000 */
[----:B------:R-:W-:Y:S05]  /*55c0*/  @!P3 BRA `(.L_x_7138) ;  /* 0x000009400000b947 */ /* 0x000fea0003800000 */
[----:B0-----:R-:W2:Y:S04]  /*55d0*/  LDL R194, [R1+0x60] ;  /* 0x0000600001c27983 */ /* 0x001ea80000100800 */
[----:B------:R-:W3:Y:S01]  /*55e0*/  LDL R193, [R1+0x4c] ;  /* 0x00004c0001c17983 */ /* 0x000ee20000100800 */
[----:B------:R-:W0:Y:S03]  /*55f0*/  LDC.U8 R195, c[0x0][0x1f0] ;  /* 0x00007c00ffc37b82 */ /* 0x000e260000000000 */
[----:B------:R-:W4:Y:S04]  /*5600*/  LDL R192, [R1+0x28] ;  /* 0x0000280001c07983 */ /* 0x000f280000100800 */
[----:B------:R-:W5:Y:S04]  /*5610*/  LDL R201, [R1+0x3c] ;  /* 0x00003c0001c97983 */ /* 0x000f680000100800 */
[----:B------:R-:W5:Y:S01]  /*5620*/  LDL R200, [R1+0x1c] ;  /* 0x00001c0001c87983 */ /* 0x000f620000100800 */
[----:B------:R-:W-:-:S03]  /*5630*/  ISETP.NE.U32.AND P4, PT, RZ, c[0x0][0x218], PT ;  /* 0x00008600ff007a0c */ /* 0x000fc60003f85070 */
[----:B------:R-:W5:Y:S01]  /*5640*/  LDL R216, [R1+0xa4] ;  /* 0x0000a40001d87983 */ /* 0x000f620000100800 */
[----:B------:R-:W-:-:S03]  /*5650*/  ISETP.NE.AND.EX P4, PT, RZ, c[0x0][0x21c], PT, P4 ;  /* 0x00008700ff007a0c */ /* 0x000fc60003f85340 */
[----:B------:R-:W5:Y:S04]  /*5660*/  LDL R215, [R1+0xa8] ;  /* 0x0000a80001d77983 */ /* 0x000f680000100800 */
[----:B------:R-:W5:Y:S01]  /*5670*/  LDL R214, [R1+0xac] ;  /* 0x0000ac0001d67983 */ /* 0x000f620000100800 */
[----:B0-----:R-:W-:-:S04]  /*5680*/  ISETP.NE.AND P3, PT, R195, RZ, PT ;  /* 0x000000ffc300720c */ /* 0x001fc80003f65270 */
[----:B------:R-:W-:Y:S02]  /*5690*/  FSEL R198, R5, RZ, !P3 ;  /* 0x000000ff05c67208 */ /* 0x000fe40005800000 */
[----:B------:R-:W-:-:S03]  /*56a0*/  ISETP.NE.U32.AND P3, PT, RZ, c[0x0][0x258], PT ;  /* 0x00009600ff007a0c */ /* 0x000fc60003f65070 */
[----:B------:R-:W-:-:S04]  /*56b0*/  FFMA.FTZ R5, R208, R196, R198 ;  /* 0x000000c4d0057223 */ /* 0x000fc800000100c6 */
[----:B------:R-:W-:-:S04]  /*56c0*/  FADD.FTZ R5, R207, -R5 ;  /* 0x80000005cf057221 */ /* 0x000fc80000010000 */
[----:B------:R-:W-:Y:S01]  /*56d0*/  FMUL.FTZ R5, R4, R5 ;  /* 0x0000000504057220 */ /* 0x000fe20000410000 */
[----:B------:R-:W-:-:S03]  /*56e0*/  ISETP.NE.AND.EX P3, PT, RZ, c[0x0][0x25c], PT, P3 ;  /* 0x00009700ff007a0c */ /* 0x000fc60003f65330 */
[----:B------:R-:W-:-:S05]  /*56f0*/  @P4 FADD.FTZ R5, R182, R5 ;  /* 0x00000005b6054221 */ /* 0x000fca0000010000 */
[----:B------:R-:W-:Y:S01]  /*5700*/  SEL R190, R5, R190, P3 ;  /* 0x000000be05be7207 */ /* 0x000fe20001800000 */
[-CC-:B--2---:R-:W-:Y:S02]  /*5710*/  FFMA.FTZ R197, R194, R196.reuse, R198.reuse ;  /* 0x000000c4c2c57223 */ /* 0x184fe400000100c6 */
[-CC-:B------:R-:W-:Y:S02]  /*5720*/  FFMA.FTZ R194, R230, R196.reuse, R198.reuse ;  /* 0x000000c4e6c27223 */ /* 0x180fe400000100c6 */
[-CC-:B---3--:R-:W-:Y:S02]  /*5730*/  FFMA.FTZ R199, R193, R196.reuse, R198.reuse ;  /* 0x000000c4c1c77223 */ /* 0x188fe400000100c6 */
[-CC-:B------:R-:W-:Y:S02]  /*5740*/  FFMA.FTZ R193, R212, R196.reuse, R198.reuse ;  /* 0x000000c4d4c17223 */ /* 0x180fe400000100c6 */
[-CC-:B----4-:R-:W-:Y:S02]  /*5750*/  FFMA.FTZ R195, R192, R196.reuse, R198.reuse ;  /* 0x000000c4c0c37223 */ /* 0x190fe400000100c6 */
[----:B------:R-:W-:-:S02]  /*5760*/  FFMA.FTZ R192, R210, R196, R198 ;  /* 0x000000c4d2c07223 */ /* 0x000fc400000100c6 */
[----:B------:R-:W-:Y:S02]  /*5770*/  FFMA.FTZ R198, R206, R196, R198 ;  /* 0x000000c4cec67223 */ /* 0x000fe400000100c6 */
[----:B-----5:R-:W-:Y:S02]  /*5780*/  FADD.FTZ R197, R201, -R197 ;  /* 0x800000c5c9c57221 */ /* 0x020fe40000010000 */
[----:B------:R-:W-:Y:S02]  /*5790*/  FADD.FTZ R196, R200, -R199 ;  /* 0x800000c7c8c47221 */ /* 0x000fe40000010000 */
[----:B------:R-:W-:Y:S02]  /*57a0*/  FADD.FTZ R195, R233, -R195 ;  /* 0x800000c3e9c37221 */ /* 0x000fe40000010000 */
[----:B------:R-:W-:Y:S02]  /*57b0*/  FADD.FTZ R194, R213, -R194 ;  /* 0x800000c2d5c27221 */ /* 0x000fe40000010000 */
[----:B------:R-:W-:-:S02]  /*57c0*/  FADD.FTZ R193, R211, -R193 ;  /* 0x800000c1d3c17221 */ /* 0x000fc40000010000 */
[----:B------:R-:W-:Y:S02]  /*57d0*/  FADD.FTZ R192, R209, -R192 ;  /* 0x800000c0d1c07221 */ /* 0x000fe40000010000 */
[----:B------:R-:W-:Y:S02]  /*57e0*/  FADD.FTZ R198, R15, -R198 ;  /* 0x800000c60fc67221 */ /* 0x000fe40000010000 */
[C---:B------:R-:W-:Y:S02]  /*57f0*/  FMUL.FTZ R197, R4.reuse, R197 ;  /* 0x000000c504c57220 */ /* 0x040fe40000410000 */
[C---:B------:R-:W-:Y:S02]  /*5800*/  FMUL.FTZ R196, R4.reuse, R196 ;  /* 0x000000c404c47220 */ /* 0x040fe40000410000 */
[C---:B------:R-:W-:Y:S02]  /*5810*/  FMUL.FTZ R195, R4.reuse, R195 ;  /* 0x000000c304c37220 */ /* 0x040fe40000410000 */
[----:B------:R-:W-:-:S02]  /*5820*/  FMUL.FTZ R194, R4, R194 ;  /* 0x000000c204c27220 */ /* 0x000fc40000410000 */
[C---:B------:R-:W-:Y:S02]  /*5830*/  FMUL.FTZ R193, R4.reuse, R193 ;  /* 0x000000c104c17220 */ /* 0x040fe40000410000 */
[C---:B------:R-:W-:Y:S02]  /*5840*/  FMUL.FTZ R192, R4.reuse, R192 ;  /* 0x000000c004c07220 */ /* 0x040fe40000410000 */
[----:B------:R-:W-:Y:S02]  /*5850*/  FMUL.FTZ R4, R4, R198 ;  /* 0x000000c604047220 */ /* 0x000fe40000410000 */
[----:B------:R-:W-:Y:S02]  /*5860*/  @P4 FADD.FTZ R197, R176, R197 ;  /* 0x000000c5b0c54221 */ /* 0x000fe40000010000 */
[----:B------:R-:W-:Y:S02]  /*5870*/  @P4 FADD.FTZ R4, R183, R4 ;  /* 0x00000004b7044221 */ /* 0x000fe40000010000 */
[CC--:B------:R-:W-:Y:S01]  /*5880*/  FMUL.FTZ R201, R197.reuse, R3.reuse ;  /* 0x00000003c5c97220 */ /* 0x0c0fe20000410000 */
[----:B------:R-:W-:Y:S01]  /*5890*/  SEL R184, R197, R184, P3 ;  /* 0x000000b8c5b87207 */ /* 0x000fe20001800000 */
[C---:B------:R-:W-:Y:S01]  /*58a0*/  FMUL.FTZ R197, R4.reuse, R3 ;  /* 0x0000000304c57220 */ /* 0x040fe20000410000 */
[----:B------:R-:W-:Y:S01]  /*58b0*/  SEL R191, R4, R191, P3 ;  /* 0x000000bf04bf7207 */ /* 0x000fe20001800000 */
[----:B------:R-:W-:Y:S01]  /*58c0*/  HFMA2.MMA R4, -RZ, RZ, 0, 9.5367431640625e-07 ;  /* 0x00000010ff047435 */ /* 0x000fe200000001ff */
[----:B------:R-:W-:-:S02]  /*58d0*/  @P4 FADD.FTZ R196, R177, R196 ;  /* 0x000000c4b1c44221 */ /* 0x000fc40000010000 */
[----:B------:R-:W-:Y:S02]  /*58e0*/  @P4 FADD.FTZ R195, R178, R195 ;  /* 0x000000c3b2c34221 */ /* 0x000fe40000010000 */
[C---:B------:R-:W-:Y:S01]  /*58f0*/  FMUL.FTZ R202, R196.reuse, R3 ;  /* 0x00000003c4ca7220 */ /* 0x040fe20000410000 */
[----:B------:R-:W-:Y:S01]  /*5900*/  SEL R185, R196, R185, P3 ;  /* 0x000000b9c4b97207 */ /* 0x000fe20001800000 */
[----:B------:R-:W-:Y:S02]  /*5910*/  @P4 FADD.FTZ R194, R179, R194 ;  /* 0x000000c2b3c24221 */ /* 0x000fe40000010000 */
[----:B------:R-:W-:Y:S02]  /*5920*/  @P4 FADD.FTZ R193, R180, R193 ;  /* 0x000000c1b4c14221 */ /* 0x000fe40000010000 */
[----:B------:R-:W-:Y:S02]  /*5930*/  @P4 FADD.FTZ R192, R181, R192 ;  /* 0x000000c0b5c04221 */ /* 0x000fe40000010000 */
[----:B------:R-:W-:-:S02]  /*5940*/  FMUL.FTZ R196, R5, R3 ;  /* 0x0000000305c47220 */ /* 0x000fc40000410000 */
[----:B------:R-:W-:Y:S01]  /*5950*/  IMAD.WIDE.U32 R4, R2, R4, c[0x0][0x170] ;  /* 0x00005c0002047625 */ /* 0x000fe200078e0004 */
[C---:B------:R-:W-:Y:S02]  /*5960*/  SEL R186, R195.reuse, R186, P3 ;  /* 0x000000bac3ba7207 */ /* 0x040fe40001800000 */
[C---:B------:R-:W-:Y:S01]  /*5970*/  SEL R187, R194.reuse, R187, P3 ;  /* 0x000000bbc2bb7207 */ /* 0x040fe20001800000 */
[-C--:B------:R-:W-:Y:S01]  /*5980*/  FMUL.FTZ R203, R195, R3.reuse ;  /* 0x00000003c3cb7220 */ /* 0x080fe20000410000 */
[C---:B------:R-:W-:Y:S01]  /*5990*/  SEL R188, R193.reuse, R188, P3 ;  /* 0x000000bcc1bc7207 */ /* 0x040fe20001800000 */
[----:B------:R-:W-:Y:S01]  /*59a0*/  FMUL.FTZ R198, R194, R3 ;  /* 0x00000003c2c67220 */ /* 0x000fe20000410000 */
[C---:B------:R-:W-:Y:S01]  /*59b0*/  SEL R189, R192.reuse, R189, P3 ;  /* 0x000000bdc0bd7207 */ /* 0x040fe20001800000 */
[-C--:B------:R-:W-:Y:S02]  /*59c0*/  FMUL.FTZ R199, R193, R3.reuse ;  /* 0x00000003c1c77220 */ /* 0x080fe40000410000 */
[----:B------:R-:W-:-:S02]  /*59d0*/  FMUL.FTZ R200, R192, R3 ;  /* 0x00000003c0c87220 */ /* 0x000fc40000410000 */
[----:B------:R0:W2:Y:S02]  /*59e0*/  LDG.E.128 R192, [R4.64] ;  /* 0x0000000404c07981 */ /* 0x0000a4000c1e1d00 */
[----:B0-----:R-:W-:Y:S02]  /*59f0*/  FMUL.FTZ R5, R201, c[0x0][0x1e8] ;  /* 0x00007a00c9057a20 */ /* 0x001fe40000410000 */
[----:B------:R-:W3:Y:S01]  /*5a00*/  LDL R201, [R1+0xa0] ;  /* 0x0000a00001c97983 */ /* 0x000ee20000100800 */
[----:B------:R-:W-:-:S04]  /*5a10*/  MOV R3, R204 ;  /* 0x000000cc00037202 */ /* 0x000fc80000000f00 */
[----:B------:R-:W-:Y:S01]  /*5a20*/  LOP3.LUT P3, RZ, R3, 0xff, RZ, 0xc0, !PT ;  /* 0x000000ff03ff7812 */ /* 0x000fe2000786c0ff */
[----:B------:R-:W-:Y:S01]  /*5a30*/  HFMA2.MMA R3, -RZ, RZ, 0, 0 ;  /* 0x00000000ff037435 */ /* 0x000fe200000001ff */
[----:B------:R-:W-:Y:S01]  /*5a40*/  LOP3.LUT P4, RZ, R204, 0xff00, RZ, 0xc0, !PT ;  /* 0x0000ff00ccff7812 */ /* 0x000fe2000788c0ff */
[----:B------:R-:W-:Y:S02]  /*5a50*/  FMUL.FTZ R202, R202, c[0x0][0x1e8] ;  /* 0x00007a00caca7a20 */ /* 0x000fe40000410000 */
[----:B------:R-:W-:-:S08]  /*5a60*/  FMUL.FTZ R203, R203, c[0x0][0x1e8] ;  /* 0x00007a00cbcb7a20 */ /* 0x000fd00000410000 */
[----:B--2---:R-:W-:-:S05]  /*5a70*/  @P3 PRMT R4, RZ, 0x5410, R192 ;  /* 0x00005410ff043816 */ /* 0x004fca00000000c0 */
[----:B------:R-:W-:Y:S02]  /*5a80*/  @P3 FMUL.FTZ R3, R5, R4 ;  /* 0x0000000405033220 */ /* 0x000fe40000410000 */
[----:B---3--:R-:W-:Y:S01]  /*5a90*/  FMUL.FTZ R4, R201, R5 ;  /* 0x00000005c9047220 */ /* 0x008fe20000410000 */
[----:B------:R-:W-:-:S04]  /*5aa0*/  @P4 PRMT R5, RZ, 0x7610, R192 ;  /* 0x00007610ff054816 */ /* 0x000fc800000000c0 */
[----:B------:R-:W-:Y:S02]  /*5ab0*/  FSEL R4, R4, RZ, P3 ;  /* 0x000000ff04047208 */ /* 0x000fe40001800000 */
[----:B------:R-:W-:Y:S01]  /*5ac0*/  LOP3.LUT P3, RZ, R204, 0xff0000, RZ, 0xc0, !PT ;  /* 0x00ff0000ccff7812 */ /* 0x000fe2000786c0ff */
[----:B------:R-:W-:Y:S01]  /*5ad0*/  FADD.FTZ R60, R60, R3 ;  /* 0x000000033c3c7221 */ /* 0x000fe20000010000 */
[----:B------:R-:W-:Y:S01]  /*5ae0*/  MOV R3, RZ ;  /* 0x000000ff00037202 */ /* 0x000fe20000000f00 */
[----:B------:R-:W-:-:S04]  /*5af0*/  @P4 FMUL.FTZ R3, R202, R5 ;  /* 0x00000005ca034220 */ /* 0x000fc80000410000 */
[----:B------:R-:W-:Y:S01]  /*5b00*/  FADD.FTZ R61, R61, R3 ;  /* 0x000000033d3d7221 */ /* 0x000fe20000010000 */
[----:B------:R-:W-:Y:S01]  /*5b10*/  HFMA2.MMA R3, -RZ, RZ, 0, 0 ;  /* 0x00000000ff037435 */ /* 0x000fe200000001ff */
[----:B------:R-:W-:Y:S02]  /*5b20*/  FMUL.FTZ R5, R216, R202 ;  /* 0x000000cad8057220 */ /* 0x000fe40000410000 */
[----:B------:R-:W2:Y:S02]  /*5b30*/  LDL R216, [R1+0x94] ;  /* 0x0000940001d87983 */ /* 0x000ea40000100800 */
[----:B------:R-:W-:-:S05]  /*5b40*/  @P3 PRMT R192, RZ, 0x5410, R193 ;  /* 0x00005410ffc03816 */ /* 0x000fca00000000c1 */
[----:B------:R-:W-:Y:S01]  /*5b50*/  @P3 FMUL.FTZ R3, R203, R192 ;  /* 0x000000c0cb033220 */ /* 0x000fe20000410000 */
[----:B------:R-:W-:Y:S01]  /*5b60*/  FSEL R192, R5, RZ, P4 ;  /* 0x000000ff05c07208 */ /* 0x000fe20002000000 */
[----:B------:R-:W-:Y:S02]  /*5b70*/  FMUL.FTZ R5, R215, R203 ;  /* 0x000000cbd7057220 */ /* 0x000fe40000410000 */
[----:B------:R-:W3:Y:S01]  /*5b80*/  LDL R203, [R1+0x90] ;  /* 0x0000900001cb7983 */ /* 0x000ee20000100800 */
[----:B------:R-:W-:Y:S01]  /*5b90*/  FMUL.FTZ R202, R198, c[0x0][0x1e8] ;  /* 0x00007a00c6ca7a20 */ /* 0x000fe20000410000 */
[----:B------:R-:W-:Y:S02]  /*5ba0*/  F2FP.BF16.PACK_AB R192, R192, R4 ;  /* 0x00000004c0c0723e */ /* 0x000fe400000010ff */
[----:B------:R-:W4:Y:S01]  /*5bb0*/  LDL R215, [R1+0x98] ;  /* 0x0000980001d77983 */ /* 0x000f220000100800 */
[----:B------:R-:W-:-:S03]  /*5bc0*/  FMUL.FTZ R4, R214, R202 ;  /* 0x000000cad6047220 */ /* 0x000fc60000410000 */
[----:B------:R-:W5:Y:S01]  /*5bd0*/  LDL R214, [R1+0x9c] ;  /* 0x00009c0001d67983 */ /* 0x000f620000100800 */
[----:B------:R-:W-:Y:S02]  /*5be0*/  LOP3.LUT P4, RZ, R204, 0xff000000, RZ, 0xc0, !PT ;  /* 0xff000000ccff7812 */ /* 0x000fe4000788c0ff */
[----:B------:R-:W-:Y:S02]  /*5bf0*/  FSEL R5, R5, RZ, P3 ;  /* 0x000000ff05057208 */ /* 0x000fe40001800000 */
[----:B------:R-:W-:Y:S01]  /*5c00*/  LOP3.LUT P3, RZ, R205, 0xff, RZ, 0xc0, !PT ;  /* 0x000000ffcdff7812 */ /* 0x000fe2000786c0ff */
[----:B------:R-:W-:Y:S01]  /*5c10*/  FMUL.FTZ R201, R199, c[0x0][0x1e8] ;  /* 0x00007a00c7c97a20 */ /* 0x000fe20000410000 */
[----:B------:R-:W-:Y:S01]  /*5c20*/  MOV R198, RZ ;  /* 0x000000ff00c67202 */ /* 0x000fe20000000f00 */
[----:B------:R-:W-:-:S06]  /*5c30*/  HFMA2.MMA R199, -RZ, RZ, 0, 0 ;  /* 0x00000000ffc77435 */ /* 0x000fcc00000001ff */
[----:B------:R-:W-:-:S05]  /*5c40*/  @P4 PRMT R193, RZ, 0x7610, R193 ;  /* 0x00007610ffc14816 */ /* 0x000fca00000000c1 */
[----:B------:R-:W-:Y:S01]  /*5c50*/  @P4 FMUL.FTZ R198, R202, R193 ;  /* 0x000000c1cac64220 */ /* 0x000fe20000410000 */
[----:B------:R-:W-:-:S05]  /*5c60*/  @P3 PRMT R193, RZ, 0x5410, R194 ;  /* 0x00005410ffc13816 */ /* 0x000fca00000000c2 */
[----:B------:R-:W-:Y:S01]  /*5c70*/  @P3 FMUL.FTZ R199, R201, R193 ;  /* 0x000000c1c9c73220 */ /* 0x000fe20000410000 */
[----:B------:R-:W-:Y:S02]  /*5c80*/  FSEL R193, R4, RZ, P4 ;  /* 0x000000ff04c17208 */ /* 0x000fe40002000000 */
[----:B------:R-:W-:Y:S01]  /*5c90*/  LOP3.LUT P4, RZ, R205, 0xff00, RZ, 0xc0, !PT ;  /* 0x0000ff00cdff7812 */ /* 0x000fe2000788c0ff */
[----:B------:R-:W-:Y:S01]  /*5ca0*/  FMUL.FTZ R202, R200, c[0x0][0x1e8] ;  /* 0x00007a00c8ca7a20 */ /* 0x000fe20000410000 */
[----:B------:R-:W-:Y:S02]  /*5cb0*/  F2FP.BF16.PACK_AB R193, R193, R5 ;  /* 0x00000005c1c1723e */ /* 0x000fe400000010ff */
[----:B------:R-:W-:-:S09]  /*5cc0*/  ISETP.NE.U32.AND P5, PT, RZ, c[0x0][0x258], PT ;  /* 0x00009600ff007a0c */ /* 0x000fd20003fa5070 */
[----:B------:R-:W-:Y:S02]  /*5cd0*/  @P4 PRMT R194, RZ, 0x7610, R194 ;  /* 0x00007610ffc24816 */ /* 0x000fe400000000c2 */
[----:B------:R-:W-:Y:S01]  /*5ce0*/  ISETP.NE.AND.EX P5, PT, RZ, c[0x0][0x25c], PT, P5 ;  /* 0x00009700ff007a0c */ /* 0x000fe20003fa5350 */
[----:B------:R-:W-:Y:S02]  /*5cf0*/  FADD.FTZ R62, R62, R3 ;  /* 0x000000033e3e7221 */ /* 0x000fe40000010000 */
[----:B------:R-:W-:Y:S02]  /*5d00*/  FADD.FTZ R63, R63, R198 ;  /* 0x000000c63f3f7221 */ /* 0x000fe40000010000 */
[----:B------:R-:W-:Y:S02]  /*5d10*/  FADD.FTZ R56, R56, R199 ;  /* 0x000000c738387221 */ /* 0x000fe40000010000 */
[----:B--2---:R-:W-:Y:S02]  /*5d20*/  FMUL.FTZ R5, R216, R202 ;  /* 0x000000cad8057220 */ /* 0x004fe40000410000 */
[----:B---3--:R-:W-:-:S02]  /*5d30*/  FMUL.FTZ R4, R203, R201 ;  /* 0x000000c9cb047220 */ /* 0x008fc40000410000 */
[----:B------:R-:W-:-:S03]  /*5d40*/  CS2R R200, SRZ ;  /* 0x0000000000c87805 */ /* 0x000fc6000001ff00 */
[----:B------:R-:W-:Y:S02]  /*5d50*/  FSEL R4, R4, RZ, P3 ;  /* 0x000000ff04047208 */ /* 0x000fe40001800000 */
[----:B------:R-:W-:Y:S01]  /*5d60*/  LOP3.LUT P3, RZ, R205, 0xff0000, RZ, 0xc0, !PT ;  /* 0x00ff0000cdff7812 */ /* 0x000fe2000786c0ff */
[----:B------:R-:W-:Y:S01]  /*5d70*/  @P4 FMUL.FTZ R200, R202, R194 ;  /* 0x000000c2cac84220 */ /* 0x000fe20000410000 */
[----:B------:R-:W-:Y:S02]  /*5d80*/  FSEL R5, R5, RZ, P4 ;  /* 0x000000ff05057208 */ /* 0x000fe40002000000 */
[----:B------:R-:W-:Y:S01]  /*5d90*/  LOP3.LUT P4, RZ, R205, 0xff000000, RZ, 0xc0, !PT ;  /* 0xff000000cdff7812 */ /* 0x000fe2000788c0ff */
[----:B------:R-:W-:Y:S01]  /*5da0*/  FMUL.FTZ R203, R196, c[0x0][0x1e8] ;  /* 0x00007a00c4cb7a20 */ /* 0x000fe20000410000 */
[----:B------:R-:W-:-:S07]  /*5db0*/  @P5 LEA R196, P6, R2, c[0x0][0x258], 0x5 ;  /* 0x0000960002c45a11 */ /* 0x000fce00078c28ff */
[----:B------:R-:W-:-:S04]  /*5dc0*/  @P3 PRMT R194, RZ, 0x5410, R195 ;  /* 0x00005410ffc23816 */ /* 0x000fc800000000c3 */
[----:B------:R-:W-:Y:S01]  /*5dd0*/  @P4 PRMT R195, RZ, 0x7610, R195 ;  /* 0x00007610ffc34816 */ /* 0x000fe200000000c3 */
[----:B------:R-:W-:Y:S02]  /*5de0*/  @P3 FMUL.FTZ R201, R203, R194 ;  /* 0x000000c2cbc93220 */ /* 0x000fe40000410000 */
[----:B------:R-:W-:Y:S01]  /*5df0*/  FMUL.FTZ R194, R197, c[0x0][0x1e8] ;  /* 0x00007a00c5c27a20 */ /* 0x000fe20000410000 */
[----:B------:R-:W-:Y:S02]  /*5e00*/  MOV R202, RZ ;  /* 0x000000ff00ca7202 */ /* 0x000fe40000000f00 */
[----:B------:R-:W-:Y:S01]  /*5e10*/  @P5 LEA.HI.X R197, R2, c[0x0][0x25c], RZ, 0x5, P6 ;  /* 0x0000970002c55a11 */ /* 0x000fe200030f2cff */
[----:B------:R-:W-:Y:S02]  /*5e20*/  @P4 FMUL.FTZ R202, R194, R195 ;  /* 0x000000c3c2ca4220 */ /* 0x000fe40000410000 */
[----:B-----5:R-:W-:Y:S02]  /*5e30*/  FMUL.FTZ R194, R214, R194 ;  /* 0x000000c2d6c27220 */ /* 0x020fe40000410000 */
[----:B----4-:R-:W-:Y:S01]  /*5e40*/  FMUL.FTZ R195, R215, R203 ;  /* 0x000000cbd7c37220 */ /* 0x010fe20000410000 */
[----:B------:R-:W-:Y:S04]  /*5e50*/  @P5 STG.E.128 [R196.64], R184 ;  /* 0x000000b8c4005986 */ /* 0x000fe8000c101d04 */
[----:B------:R0:W-:Y:S01]  /*5e60*/  @P5 STG.E.128 [R196.64+0x10], R188 ;  /* 0x000010bcc4005986 */ /* 0x0001e2000c101d04 */
[----:B------:R-:W-:-:S02]  /*5e70*/  FSEL R195, R195, RZ, P3 ;  /* 0x000000ffc3c37208 */ /* 0x000fc40001800000 */
[----:B0-----:R-:W-:Y:S02]  /*5e80*/  FSEL R196, R194, RZ, P4 ;  /* 0x000000ffc2c47208 */ /* 0x001fe40002000000 */
[----:B------:R-:W-:Y:S02]  /*5e90*/  F2FP.BF16.PACK_AB R194, R5, R4 ;  /* 0x0000000405c2723e */ /* 0x000fe400000010ff */
[----:B------:R-:W-:Y:S02]  /*5ea0*/  LEA R4, P3, R2, c[0x0][0x248], 0x4 ;  /* 0x0000920002047a11 */ /* 0x000fe400078620ff */
[----:B------:R-:W-:Y:S02]  /*5eb0*/  F2FP.BF16.PACK_AB R195, R196, R195 ;  /* 0x000000c3c4c3723e */ /* 0x000fe400000010ff */
[----:B------:R-:W-:-:S05]  /*5ec0*/  LEA.HI.X R5, R2, c[0x0][0x24c], RZ, 0x4, P3 ;  /* 0x0000930002057a11 */ /* 0x000fca00018f24ff */
[----:B------:R0:W-:Y:S01]  /*5ed0*/  STG.E.128 [R4.64], R192 ;  /* 0x000000c004007986 */ /* 0x0001e2000c101d04 */
[----:B------:R-:W-:Y:S02]  /*5ee0*/  FADD.FTZ R57, R57, R200 ;  /* 0x000000c839397221 */ /* 0x000fe40000010000 */
[----:B------:R-:W-:Y:S02]  /*5ef0*/  FADD.FTZ R58, R58, R201 ;  /* 0x000000c93a3a7221 */ /* 0x000fe40000010000 */
[----:B------:R-:W-:Y:S02]  /*5f00*/  FADD.FTZ R59, R59, R202 ;  /* 0x000000ca3b3b7221 */ /* 0x000fe40000010000 */
.L_x_7138:
[----:B------:R-:W-:Y:S05]  /*5f10*/  BSYNC B1 ;  /* 0x0000000000017941 */ /* 0x000fea0003800000 */
.L_x_7137:
[----:B------:R-:W-:-:S04]  /*5f20*/  MOV R2, c[0x0][0x160] ;  /* 0x0000580000027a02 */ /* 0x000fc80000000f00 */
[----:B------:R-:W-:-:S04]  /*5f30*/  LEA R6, R2, R6, 0x2 ;  /* 0x0000000602067211 */ /* 0x000fc800078e10ff */
[----:B------:R-:W-:-:S13]  /*5f40*/  ISETP.GE.AND P3, PT, R6, c[0x0][0x164], PT ;  /* 0x0000590006007a0c */ /* 0x000fda0003f66270 */
[----:B0-----:R-:W-:Y:S01]  /*5f50*/  @P3 CALL.REL.NOINC `(.L_x_7116) ;  /* 0x0000001000003944 */ /* 0x001fe20003c00000 */
[----:B------:R-:W-:Y:S05]  /*5f60*/  BRA `(.L_x_7139) ;  /* 0xffffad2000007947 */ /* 0x000fea000383ffff */
.L_x_7116:
[----:B0-----:R-:W-:Y:S05]  /*5f70*/  BSYNC B0 ;  /* 0x0000000000007941 */ /* 0x001fea0003800000 */
.L_x_7115:
        /* <DEDUP_REMOVED lines=69> */
[----:B0-----:R-:W-:Y:S01]  /*63d0*/  FADD.FTZ R49, R32, R49 ;  /* 0x0000003120317221 */ /* 0x001fe20000010000 */
[----:B------:R-:W-:Y:S02]  /*63e0*/  IADD3 R32, -R192, 0x7f, RZ ;  /* 0x0000007fc0207810 */ /* 0x000fe40007ffe1ff */
[----:B------:R-:W0:Y:S02]  /*63f0*/  S2R R35, SR_CTAID.X ;  /* 0x0000000000237919 */ /* 0x000e240000002500 */
[----:B------:R-:W-:-:S04]  /*6400*/  IADD3 R52, R32, c[0x0][0x168], RZ ;  /* 0x00005a0020347a10 */ /* 0x000fc80007ffe0ff */
[C---:B------:R-:W-:Y:S02]  /*6410*/  LOP3.LUT P4, RZ, R52.reuse, 0xffffff80, RZ, 0xc0, !PT ;  /* 0xffffff8034ff7812 */ /* 0x040fe4000788c0ff */
[C---:B------:R-:W-:Y:S02]  /*6420*/  ISETP.GE.U32.AND P2, PT, R52.reuse, 0x100, PT ;  /* 0x000001003400780c */ /* 0x040fe40003f46070 */
[C---:B------:R-:W-:Y:S02]  /*6430*/  ISETP.GE.U32.AND P3, PT, R52.reuse, 0x180, PT ;  /* 0x000001803400780c */ /* 0x040fe40003f66070 */
[----:B------:R-:W-:Y:S01]  /*6440*/  ISETP.GE.U32.AND P1, PT, R52, 0x280, PT ;  /* 0x000002803400780c */ /* 0x000fe20003f26070 */
[----:B------:R-:W-:Y:S04]  /*6450*/  STS.128 [R30], R172 ;  /* 0x000000ac1e007388 */ /* 0x000fe80000000c00 */
        /* <DEDUP_REMOVED lines=49> */
[----:B0-----:R-:W-:-:S02]  /*6770*/  FADD.FTZ R118, R51, R118 ;  /* 0x0000007633767221 */ /* 0x001fc40000010000 */
[----:B------:R-:W-:Y:S01]  /*6780*/  FADD.FTZ R51, R33, R96 ;  /* 0x0000006021337221 */ /* 0x000fe20000010000 */
        /* <DEDUP_REMOVED lines=24> */
[----:B------:R1:W-:Y:S04]  /*6910*/  STS.128 [R30+0x1010], R56 ;  /* 0x001010381e007388 */ /* 0x0003e80000000c00 */
[----:B------:R-:W-:Y:S01]  /*6920*/  BAR.SYNC.DEFER_BLOCKING 0x0 ;  /* 0x0000000000007b1d */ /* 0x000fe20000010000 */
[----:B0-----:R-:W-:-:S02]  /*6930*/  IADD3.X R65, RZ, RZ, RZ, P0, !PT ;  /* 0x000000ffff417210 */ /* 0x001fc400007fe4ff */
[----:B------:R-:W-:Y:S02]  /*6940*/  ISETP.GE.U32.AND P0, PT, R52, 0x200, PT ;  /* 0x000002003400780c */ /* 0x000fe40003f06070 */
[C---:B------:R-:W-:Y:S02]  /*6950*/  SHF.L.U64.HI R65, R54.reuse, 0x2, R65 ;  /* 0x0000000236417819 */ /* 0x040fe40000010241 */
[----:B------:R-:W-:-:S04]  /*6960*/  SHF.L.U32 R54, R54, 0x2, RZ ;  /* 0x0000000236367819 */ /* 0x000fc800000006ff */
[C---:B-1----:R-:W-:Y:S02]  /*6970*/  IADD3 R58, P6, R54.reuse, c[0x0][0x228], RZ ;  /* 0x00008a00363a7a10 */ /* 0x042fe40007fde0ff */
[C---:B------:R-:W-:Y:S02]  /*6980*/  IADD3 R56, P5, R54.reuse, c[0x0][0x220], RZ ;  /* 0x0000880036387a10 */ /* 0x040fe40007fbe0ff */
[C---:B------:R-:W-:Y:S02]  /*6990*/  IADD3.X R71, R65.reuse, c[0x0][0x22c], RZ, P6, !PT ;  /* 0x00008b0041477a10 */ /* 0x040fe400037fe4ff */
[----:B------:R-:W-:Y:S02]  /*69a0*/  IADD3 R54, P6, R54, c[0x0][0x240], RZ ;  /* 0x0000900036367a10 */ /* 0x000fe40007fde0ff */
[C---:B------:R-:W-:Y:S01]  /*69b0*/  IADD3.X R67, R65.reuse, c[0x0][0x224], RZ, P5, !PT ;  /* 0x0000890041437a10 */ /* 0x040fe20002ffe4ff */
[----:B------:R-:W0:Y:S01]  /*69c0*/  LDS R92, [R192.X4] ;  /* 0x00000000c05c7984 */ /* 0x000e220000004800 */
[----:B------:R-:W-:-:S03]  /*69d0*/  IADD3.X R65, R65, c[0x0][0x244], RZ, P6, !PT ;  /* 0x0000910041417a10 */ /* 0x000fc600037fe4ff */
        /* <DEDUP_REMOVED lines=12> */
[----:B-1----:R-:W-:Y:S02]  /*6aa0*/  FADD.FTZ R88, RZ, R88 ;  /* 0x00000058ff587221 */ /* 0x002fe40000010000 */
[----:B--2---:R-:W-:Y:S02]  /*6ab0*/  FADD.FTZ R85, R92, R85 ;  /* 0x000000555c557221 */ /* 0x004fe40000010000 */
[----:B---3--:R-:W-:Y:S02]  /*6ac0*/  FADD.FTZ R80, RZ, R80 ;  /* 0x00000050ff507221 */ /* 0x008fe40000010000 */
[----:B----4-:R-:W-:Y:S02]  /*6ad0*/  FADD.FTZ R77, R88, R77 ;  /* 0x0000004d584d7221 */ /* 0x010fe40000010000 */
[----:B-----5:R-:W-:Y:S02]  /*6ae0*/  FADD.FTZ R69, R80, R69 ;  /* 0x0000004550457221 */ /* 0x020fe40000010000 */
        /* <DEDUP_REMOVED lines=20> */
.L_x_7141:
[----:B------:R-:W-:Y:S05]  /*6c30*/  BSYNC B0 ;  /* 0x0000000000007941 */ /* 0x000fea0003800000 */
.L_x_7140:
        /* <DEDUP_REMOVED lines=18> */
.L_x_7143:
[----:B------:R-:W-:Y:S05]  /*6d60*/  BSYNC B0 ;  /* 0x0000000000007941 */ /* 0x000fea0003800000 */
.L_x_7142:
        /* <DEDUP_REMOVED lines=18> */
.L_x_7145:
[----:B------:R-:W-:Y:S05]  /*6e90*/  BSYNC B0 ;  /* 0x0000000000007941 */ /* 0x000fea0003800000 */
.L_x_7144:
        /* <DEDUP_REMOVED lines=128> */
.L_x_7147:
[----:B01234-:R-:W-:Y:S05]  /*76a0*/  BSYNC B0 ;  /* 0x0000000000007941 */ /* 0x01ffea0003800000 */
.L_x_7146:
        /* <DEDUP_REMOVED lines=18> */
.L_x_7149:
[----:B------:R-:W-:Y:S05]  /*77d0*/  BSYNC B0 ;  /* 0x0000000000007941 */ /* 0x000fea0003800000 */
.L_x_7148:
        /* <DEDUP_REMOVED lines=18> */
.L_x_7151:
[----:B------:R-:W-:Y:S05]  /*7900*/  BSYNC B0 ;  /* 0x0000000000007941 */ /* 0x000fea0003800000 */
.L_x_7150:
        /* <DEDUP_REMOVED lines=18> */
.L_x_7153:
[----:B------:R-:W-:Y:S05]  /*7a30*/  BSYNC B0 ;  /* 0x0000000000007941 */ /* 0x000fea0003800000 */
.L_x_7152:
        /* <DEDUP_REMOVED lines=18> */
.L_x_7155:
[----:B------:R-:W-:Y:S05]  /*7b60*/  BSYNC B0 ;  /* 0x0000000000007941 */ /* 0x000fea0003800000 */
.L_x_7154:
        /* <DEDUP_REMOVED lines=18> */
.L_x_7157:
[----:B------:R-:W-:Y:S05]  /*7c90*/  BSYNC B0 ;  /* 0x0000000000007941 */ /* 0x000fea0003800000 */
.L_x_7156:
        /* <DEDUP_REMOVED lines=12> */
.L_x_7127:
[----:B------:R-:W-:Y:S01]  /*7d60*/  HFMA2.MMA R5, -RZ, RZ, 0, 5.9604644775390625e-08 ;  /* 0x00000001ff057435 */ /* 0x000fe200000001ff */
[----:B------:R-:W-:Y:S02]  /*7d70*/  MOV R193, R216 ;  /* 0x000000d800c17202 */ /* 0x000fe40000000f00 */
[----:B------:R-:W-:Y:S02]  /*7d80*/  MOV R198, 0x1f ;  /* 0x0000001f00c67802 */ /* 0x000fe40000000f00 */
[----:B------:R-:W-:-:S02]  /*7d90*/  MOV R197, 0xffffffff ;  /* 0xffffffff00c57802 */ /* 0x000fc40000000f00 */
[----:B------:R-:W-:Y:S02]  /*7da0*/  MOV R192, 0x7dc0 ;  /* 0x00007dc000c07802 */ /* 0x000fe40000000f00 */
[----:B-----5:R-:W-:Y:S05]  /*7db0*/  CALL.REL.NOINC `($__internal_94_$__cuda_sm70_shflsync_bfly_p) ;  /* 0x0000045000007944 */ /* 0x020fea0003c00000 */
[----:B-1----:R-:W-:Y:S01]  /*7dc0*/  MOV R194, R5 ;  /* 0x0000000500c27202 */ /* 0x002fe20000000f00 */
[----:B------:R-:W-:Y:S05]  /*7dd0*/  BRA `(.L_x_7158) ;  /* 0xffffafc000007947 */ /* 0x000fea000383ffff */
.L_x_7128:
[----:B------:R-:W-:Y:S01]  /*7de0*/  HFMA2.MMA R5, -RZ, RZ, 0, 5.9604644775390625e-08 ;  /* 0x00000001ff057435 */ /* 0x000fe200000001ff */
[----:B------:R-:W-:Y:S02]  /*7df0*/  MOV R193, R215 ;  /* 0x000000d700c17202 */ /* 0x000fe40000000f00 */
[----:B------:R-:W-:Y:S02]  /*7e00*/  MOV R198, 0x1f ;  /* 0x0000001f00c67802 */ /* 0x000fe40000000f00 */
[----:B------:R-:W-:Y:S02]  /*7e10*/  MOV R197, 0xffffffff ;  /* 0xffffffff00c57802 */ /* 0x000fe40000000f00 */
[----:B------:R-:W-:Y:S02]  /*7e20*/  MOV R192, 0x7e40 ;  /* 0x00007e4000c07802 */ /* 0x000fe40000000f00 */
[----:B01---5:R-:W-:Y:S05]  /*7e30*/  CALL.REL.NOINC `($__internal_94_$__cuda_sm70_shflsync_bfly_p) ;  /* 0x000003d000007944 */ /* 0x023fea0003c00000 */
[----:B------:R-:W-:Y:S01]  /*7e40*/  FADD.FTZ R194, R194, R216 ;  /* 0x000000d8c2c27221 */ /* 0x000fe20000010000 */
[----:B------:R-:W-:Y:S01]  /*7e50*/  MOV R198, 0x1f ;  /* 0x0000001f00c67802 */ /* 0x000fe20000000f00 */
[----:B-1----:R-:W-:Y:S01]  /*7e60*/  FADD.FTZ R195, R215, R5 ;  /* 0x00000005d7c37221 */ /* 0x002fe20000010000 */
[----:B------:R-:W-:Y:S01]  /*7e70*/  HFMA2.MMA R5, -RZ, RZ, 0, 1.1920928955078125e-07 ;  /* 0x00000002ff057435 */ /* 0x000fe200000001ff */
[----:B------:R-:W-:-:S02]  /*7e80*/  MOV R197, 0xffffffff ;  /* 0xffffffff00c57802 */ /* 0x000fc40000000f00 */
[----:B------:R-:W-:Y:S02]  /*7e90*/  MOV R193, R194 ;  /* 0x000000c200c17202 */ /* 0x000fe40000000f00 */
[----:B------:R-:W-:Y:S02]  /*7ea0*/  MOV R192, 0x7ec0 ;  /* 0x00007ec000c07802 */ /* 0x000fe40000000f00 */
[----:B------:R-:W-:Y:S05]  /*7eb0*/  CALL.REL.NOINC `($__internal_94_$__cuda_sm70_shflsync_bfly_p) ;  /* 0x0000035000007944 */ /* 0x000fea0003c00000 */
[----:B-1----:R-:W-:Y:S01]  /*7ec0*/  MOV R196, R5 ;  /* 0x0000000500c47202 */ /* 0x002fe20000000f00 */
[----:B------:R-:W-:Y:S01]  /*7ed0*/  HFMA2.MMA R5, -RZ, RZ, 0, 1.1920928955078125e-07 ;  /* 0x00000002ff057435 */ /* 0x000fe200000001ff */
[----:B------:R-:W-:Y:S02]  /*7ee0*/  MOV R193, R195 ;  /* 0x000000c300c17202 */ /* 0x000fe40000000f00 */
[----:B------:R-:W-:Y:S02]  /*7ef0*/  MOV R198, 0x1f ;  /* 0x0000001f00c67802 */ /* 0x000fe40000000f00 */
[----:B------:R-:W-:Y:S02]  /*7f00*/  MOV R197, 0xffffffff ;  /* 0xffffffff00c57802 */ /* 0x000fe40000000f00 */
[----:B------:R-:W-:-:S02]  /*7f10*/  MOV R192, 0x7f30 ;  /* 0x00007f3000c07802 */ /* 0x000fc40000000f00 */
[----:B------:R-:W-:Y:S05]  /*7f20*/  CALL.REL.NOINC `($__internal_94_$__cuda_sm70_shflsync_bfly_p) ;  /* 0x000002e000007944 */ /* 0x000fea0003c00000 */
[----:B------:R-:W-:Y:S01]  /*7f30*/  FADD.FTZ R194, R196, R194 ;  /* 0x000000c2c4c27221 */ /* 0x000fe20000010000 */
[----:B------:R-:W-:Y:S01]  /*7f40*/  MOV R198, 0x1f ;  /* 0x0000001f00c67802 */ /* 0x000fe20000000f00 */
[----:B-1----:R-:W-:Y:S01]  /*7f50*/  FADD.FTZ R195, R195, R5 ;  /* 0x00000005c3c37221 */ /* 0x002fe20000010000 */
[----:B------:R-:W-:Y:S01]  /*7f60*/  HFMA2.MMA R5, -RZ, RZ, 0, 2.384185791015625e-07 ;  /* 0x00000004ff057435 */ /* 0x000fe200000001ff */
[----:B------:R-:W-:-:S02]  /*7f70*/  MOV R197, 0xffffffff ;  /* 0xffffffff00c57802 */ /* 0x000fc40000000f00 */
[----:B------:R-:W-:Y:S02]  /*7f80*/  MOV R193, R194 ;  /* 0x000000c200c17202 */ /* 0x000fe40000000f00 */
[----:B------:R-:W-:Y:S02]  /*7f90*/  MOV R192, 0x7fb0 ;  /* 0x00007fb000c07802 */ /* 0x000fe40000000f00 */
[----:B------:R-:W-:Y:S05]  /*7fa0*/  CALL.REL.NOINC `($__internal_94_$__cuda_sm70_shflsync_bfly_p) ;  /* 0x0000026000007944 */ /* 0x000fea0003c00000 */
[----:B-1----:R-:W-:Y:S01]  /*7fb0*/  MOV R196, R5 ;  /* 0x0000000500c47202 */ /* 0x002fe20000000f00 */
[----:B------:R-:W-:Y:S01]  /*7fc0*/  HFMA2.MMA R5, -RZ, RZ, 0, 2.384185791015625e-07 ;  /* 0x00000004ff057435 */ /* 0x000fe200000001ff */
        /* <DEDUP_REMOVED lines=8> */
[----:B------:R-:W-:Y:S01]  /*8050*/  HFMA2.MMA R5, -RZ, RZ, 0, 4.76837158203125e-07 ;  /* 0x00000008ff057435 */ /* 0x000fe200000001ff */
[----:B------:R-:W-:-:S02]  /*8060*/  MOV R197, 0xffffffff ;  /* 0xffffffff00c57802 */ /* 0x000fc40000000f00 */
[----:B------:R-:W-:Y:S02]  /*8070*/  MOV R193, R194 ;  /* 0x000000c200c17202 */ /* 0x000fe40000000f00 */
[----:B------:R-:W-:Y:S02]  /*8080*/  MOV R192, 0x80a0 ;  /* 0x000080a000c07802 */ /* 0x000fe40000000f00 */
[----:B------:R-:W-:Y:S05]  /*8090*/  CALL.REL.NOINC `($__internal_94_$__cuda_sm70_shflsync_bfly_p) ;  /* 0x0000017000007944 */ /* 0x000fea0003c00000 */
[----:B-1----:R-:W-:Y:S01]  /*80a0*/  MOV R196, R5 ;  /* 0x0000000500c47202 */ /* 0x002fe20000000f00 */
[----:B------:R-:W-:Y:S01]  /*80b0*/  HFMA2.MMA R5, -RZ, RZ, 0, 4.76837158203125e-07 ;  /* 0x00000008ff057435 */ /* 0x000fe200000001ff */
        /* <DEDUP_REMOVED lines=8> */
[----:B------:R-:W-:Y:S01]  /*8140*/  HFMA2.MMA R5, -RZ, RZ, 0, 9.5367431640625e-07 ;  /* 0x00000010ff057435 */ /* 0x000fe200000001ff */
[----:B------:R-:W-:-:S02]  /*8150*/  MOV R197, 0xffffffff ;  /* 0xffffffff00c57802 */ /* 0x000fc40000000f00 */
[----:B------:R-:W-:Y:S02]  /*8160*/  MOV R193, R194 ;  /* 0x000000c200c17202 */ /* 0x000fe40000000f00 */
[----:B------:R-:W-:Y:S02]  /*8170*/  MOV R192, 0x8190 ;  /* 0x0000819000c07802 */ /* 0x000fe40000000f00 */
[----:B------:R-:W-:Y:S05]  /*8180*/  CALL.REL.NOINC `($__internal_94_$__cuda_sm70_shflsync_bfly_p) ;  /* 0x0000008000007944 */ /* 0x000fea0003c00000 */
[----:B-1----:R-:W-:Y:S01]  /*8190*/  MOV R196, R5 ;  /* 0x0000000500c47202 */ /* 0x002fe20000000f00 */
[----:B------:R-:W-:Y:S01]  /*81a0*/  HFMA2.MMA R5, -RZ, RZ, 0, 9.5367431640625e-07 ;  /* 0x00000010ff057435 */ /* 0x000fe200000001ff */
[----:B------:R-:W-:Y:S02]  /*81b0*/  MOV R193, R195 ;  /* 0x000000c300c17202 */ /* 0x000fe40000000f00 */
[----:B------:R-:W-:Y:S02]  /*81c0*/  MOV R198, 0x1f ;  /* 0x0000001f00c67802 */ /* 0x000fe40000000f00 */
[----:B------:R-:W-:Y:S02]  /*81d0*/  MOV R197, 0xffffffff ;  /* 0xffffffff00c57802 */ /* 0x000fe40000000f00 */
[----:B------:R-:W-:-:S02]  /*81e0*/  MOV R192, 0x8200 ;  /* 0x0000820000c07802 */ /* 0x000fc40000000f00 */
[----:B------:R-:W-:Y:S05]  /*81f0*/  CALL.REL.NOINC `($__internal_94_$__cuda_sm70_shflsync_bfly_p) ;  /* 0x0000001000007944 */ /* 0x000fea0003c00000 */
[----:B-1----:R-:W-:Y:S05]  /*8200*/  BRA `(.L_x_7159) ;  /* 0xffffacb000007947 */ /* 0x002fea000383ffff */
        .weak           $__internal_94_$__cuda_sm70_shflsync_bfly_p
        .type           $__internal_94_$__cuda_sm70_shflsync_bfly_p,@function
        .size           $__internal_94_$__cuda_sm70_shflsync_bfly_p,(.L_x_14976 - $__internal_94_$__cuda_sm70_shflsync_bfly_p)
$__internal_94_$__cuda_sm70_shflsync_bfly_p:
[----:B------:R-:W-:Y:S04]  /*8210*/  WARPSYNC R197 ;  /* 0x000000c500007348 */ /* 0x000fe80003800000 */
[----:B------:R0:W1:Y:S02]  /*8220*/  SHFL.BFLY PT, R5, R193, R5, R198 ;  /* 0x0c000005c1057389 */ /* 0x00006400000e00c6 */
[----:B0-----:R-:W-:-:S06]  /*8230*/  HFMA2.MMA R193, -RZ, RZ, 0, 0 ;  /* 0x00000000ffc17435 */ /* 0x001fcc00000001ff */
[----:B------:R-:W-:Y:S05]  /*8240*/  RET.REL.NODEC R192 `(_ZN10layer_norm13ln_bwd_kernelINS_13Kernel_traitsIf13__nv_bfloat16fS2_fjLj1280ELj1ELj4ELj1ELj16ENS_18Kernel_traits_baseILj1280EfS2_fS2_fjLj128EEEEELb1ELb1ELb0ELb0EEEvNS_9BwdParamsE) ;  /* 0xffff7db0c0007950 */ /* 0x000fea0003c3ffff */
.L_x_7160:
        /* <DEDUP_REMOVED lines=11> */
.L_x_14976:


//--------------------- .text._ZN10layer_norm13ln_bwd_kernelINS_13Kernel_traitsIf13__nv_bfloat16fS2_fjLj1280ELj1ELj4ELj1ELj16ENS_18Kernel_traits_baseILj1280EfS2_fS2_fjLj128EEEEELb1ELb1ELb0ELb1EEEvNS_9BwdParamsE --------------------------
	.section	.text._ZN10layer_norm13ln_bwd_kernelINS_13Kernel_traitsIf13__nv_bfloat16fS2_fjLj1280ELj1ELj4ELj1ELj16ENS_18Kernel_traits_baseILj1280EfS2_fS2_fjLj128EEEEELb1ELb1ELb0ELb1EEEvNS_9BwdParamsE,"ax",@progbits
	.sectioninfo	@"SHI_REGISTERS=32"
	.align	128
        .global         _ZN10layer_norm13ln_bwd_kernelINS_13Kernel_traitsIf13__nv_bfloat16fS2_fjLj1280ELj1ELj4ELj1ELj16ENS_18Kernel_traits_baseILj1280EfS2_fS2_fjLj128EEEEELb1ELb1ELb0ELb1EEEvNS_9BwdParamsE
        .type           _ZN10layer_norm13ln_bwd_kernelINS_13Kernel_traitsIf13__nv_bfloat16fS2_fjLj1280ELj1ELj4ELj1ELj16ENS_18Kernel_traits_baseILj1280EfS2_fS2_fjLj128EEEEELb1ELb1ELb0ELb1EEEvNS_9BwdParamsE,@function
        .size           _ZN10layer_norm13ln_bwd_kernelINS_13Kernel_traitsIf13__nv_bfloat16fS2_fjLj1280ELj1ELj4ELj1ELj16ENS_18Kernel_traits_baseILj1280EfS2_fS2_fjLj128EEEEELb1ELb1ELb0ELb1EEEvNS_9BwdParamsE,(.L_x_14977 - _ZN10layer_norm13ln_bwd_kernelINS_13Kernel_traitsIf13__nv_bfloat16fS2_fjLj1280ELj1ELj4ELj1ELj16ENS_18Kernel_traits_baseILj1280EfS2_fS2_fjLj128EEEEELb1ELb1ELb0ELb1EEEvNS_9BwdParamsE)
        .other          _ZN10layer_norm13ln_bwd_kernelINS_13Kernel_traitsIf13__nv_bfloat16fS2_fjLj1280ELj1ELj4ELj1ELj16ENS_18Kernel_traits_baseILj1280EfS2_fS2_fjLj128EEEEELb1ELb1ELb0ELb1EEEvNS_9BwdParamsE,@"STO_CUDA_ENTRY STV_DEFAULT"
_ZN10layer_norm13ln_bwd_kernelINS_13Kernel_traitsIf13__nv_bfloat16fS2_fjLj1280ELj1ELj4ELj1ELj16ENS_18Kernel_traits_baseILj1280EfS2_fS2_fjLj128EEEEELb1ELb1ELb0ELb1EEEvNS_9BwdParamsE:
.text._ZN10layer_norm13ln_bwd_kernelINS_13Kernel_traitsIf13__nv_bfloat16fS2_fjLj1280ELj1ELj4ELj1ELj16ENS_18Kernel_traits_baseILj1280EfS2_fS2_fjLj128EEEEELb1ELb1ELb0ELb1EEEvNS_9BwdParamsE:
        /* <DEDUP_REMOVED lines=120> */
.L_x_7162:
        /* <DEDUP_REMOVED lines=187> */
.L_x_7168:
[----:B0-----:R-:W2:Y:S01]  /*1330*/  LDL R20, [R1+0xc8] ;  /* 0x0000c80001147983 */ /* 0x001ea20000100800 */
[----:B------:R-:W-:Y:S01]  /*1340*/  HFMA2.MMA R2, -RZ, RZ, 0, 2.384185791015625e-07 ;  /* 0x00000004ff027435 */ /* 0x000fe200000001ff */
[----:B------:R-:W-:-:S02]  /*1350*/  ISETP.NE.U32.AND P0, PT, RZ, c[0x0][0x1c0], PT ;  /* 0x00007000ff007a0c */ /* 0x000fc40003f05070 */
[----:B------:R-:W0:Y:S02]  /*1360*/  S2R R12, SR_TID.X ;  /* 0x00000000000c7919 */ /* 0x000e240000002100 */
[----:B------:R-:W-:Y:S02]  /*1370*/  ISETP.NE.AND.EX P0, PT, RZ, c[0x0][0x1c4], PT, P0 ;  /* 0x00007100ff007a0c */ /* 0x000fe40003f05300 */
[----:B------:R-:W-:Y:S04]  /*1380*/  STL [R1+0x568], R11 ;  /* 0x0005680b01007387 */ /* 0x000fe80000100800 */
[----:B------:R-:W-:Y:S04]  /*1390*/  STL [R1+0x564], R10 ;  /* 0x0005640a01007387 */ /* 0x000fe80000100800 */
[----:B------:R-:W-:Y:S04]  /*13a0*/  STL [R1+0x560], R9 ;  /* 0x0005600901007387 */ /* 0x000fe80000100800 */
[----:B------:R-:W-:Y:S04]  /*13b0*/  STL [R1+0x55c], R8 ;  /* 0x00055c0801007387 */ /* 0x000fe80000100800 */
[----:B------:R1:W-:Y:S01]  /*13c0*/  STL [R1+0x558], R7 ;  /* 0x0005580701007387 */ /* 0x0003e20000100800 */
[----:B0-----:R-:W-:-:S03]  /*13d0*/  LOP3.LUT R14, R12, 0x1f, RZ, 0xc0, !PT ;  /* 0x0000001f0c0e7812 */ /* 0x001fc600078ec0ff */
[----:B------:R-:W-:Y:S04]  /*13e0*/  STL [R1+0x554], R6 ;  /* 0x0005540601007387 */ /* 0x000fe80000100800 */
[----:B------:R0:W-:Y:S01]  /*13f0*/  STL [R1+0x550], R5 ;  /* 0x0005500501007387 */ /* 0x0001e20000100800 */
[----:B-1----:R-:W-:Y:S01]  /*1400*/  MOV R7, 0x20 ;  /* 0x0000002000077802 */ /* 0x002fe20000000f00 */
[----:B------:R-:W-:Y:S02]  /*1410*/  HFMA2.MMA R24, -RZ, RZ, 0, 9.5367431640625e-07 ;  /* 0x00000010ff187435 */ /* 0x000fe400000001ff */
[----:B------:R1:W-:Y:S01]  /*1420*/  STL [R1+0x54c], R4 ;  /* 0x00054c0401007387 */ /* 0x0003e20000100800 */
[----:B--2---:R-:W-:-:S03]  /*1430*/  IMAD R3, R20, c[0x0][0x168], RZ ;  /* 0x00005a0014037a24 */ /* 0x004fc600078e02ff */
[----:B------:R2:W-:Y:S01]  /*1440*/  STL [R1+0x6f8], R20 ;  /* 0x0006f81401007387 */ /* 0x0005e20000100800 */
[C---:B------:R-:W-:Y:S01]  /*1450*/  IMAD.WIDE R12, R20.reuse, R2, c[0x0][0x1a0] ;  /* 0x00006800140c7625 */ /* 0x040fe200078e0202 */
[----:B------:R-:W-:Y:S02]  /*1460*/  @P0 LEA R2, P1, R20, c[0x0][0x1c0], 0x1 ;  /* 0x0000700014020a11 */ /* 0x000fe400078208ff */
[----:B------:R-:W-:Y:S02]  /*1470*/  SHF.R.S32.HI R0, RZ, 0x1f, R3 ;  /* 0x0000001fff007819 */ /* 0x000fe40000011403 */
[----:B------:R3:W4:Y:S02]  /*1480*/  LDG.E R28, [R12.64] ;  /* 0x000000040c1c7981 */ /* 0x000724000c1e1900 */
[----:B------:R-:W-:Y:S02]  /*1490*/  LEA.HI R3, R0, R3, RZ, 0x3 ;  /* 0x0000000300037211 */ /* 0x000fe400078f18ff */
[----:B------:R-:W-:-:S02]  /*14a0*/  SHF.R.S32.HI R0, RZ, 0x1f, R20 ;  /* 0x0000001fff007819 */ /* 0x000fc40000011414 */
[----:B0-----:R-:W-:Y:S02]  /*14b0*/  LEA.HI.SX32 R5, R3, R14, 0x1d ;  /* 0x0000000e03057211 */ /* 0x001fe400078feaff */
[----:B------:R-:W-:-:S03]  /*14c0*/  @P0 LEA.HI.X R3, R20, c[0x0][0x1c4], R0, 0x1, P1 ;  /* 0x0000710014030a11 */ /* 0x000fc600008f0c00 */
[C---:B---3--:R-:W-:Y:S01]  /*14d0*/  IMAD.WIDE.U32 R12, R5.reuse, R7, c[0x0][0x188] ;  /* 0x00006200050c7625 */ /* 0x048fe200078e0007 */
[C---:B-1----:R-:W-:Y:S01]  /*14e0*/  IADD3 R4, R5.reuse, 0x20, RZ ;  /* 0x0000002005047810 */ /* 0x042fe20007ffe0ff */
[----:B------:R0:W3:Y:S04]  /*14f0*/  @P0 LDG.E.U16 R29, [R2.64] ;  /* 0x00000004021d0981 */ /* 0x0000e8000c1e1500 */
[----:B------:R-:W3:Y:S04]  /*1500*/  LDG.E.128 R8, [R12.64] ;  /* 0x000000040c087981 */ /* 0x000ee8000c1e1d00 */
[----:B------:R-:W-:Y:S01]  /*1510*/  STL [R1+0xb0], R5 ;  /* 0x0000b00501007387 */ /* 0x000fe20000100800 */
[----:B0-----:R-:W-:-:S03]  /*1520*/  IMAD.WIDE.U32 R2, R5, R24, c[0x0][0x208] ;  /* 0x0000820005027625 */ /* 0x001fc600078e0018 */
[----:B------:R-:W-:Y:S04]  /*1530*/  STL [R1+0xb4], R4 ;  /* 0x0000b40401007387 */ /* 0x000fe80000100800 */
[----:B------:R0:W4:Y:S01]  /*1540*/  LDG.E.128 R16, [R2.64] ;  /* 0x0000000402107981 */ /* 0x000122000c1e1d00 */
[----:B------:R-:W-:-:S03]  /*1550*/  IADD3 R6, R5, 0x40, RZ ;  /* 0x0000004005067810 */ /* 0x000fc60007ffe0ff */
[----:B--2---:R1:W2:Y:S01]  /*1560*/  LDG.E.128 R20, [R12.64+0x10] ;  /* 0x000010040c147981 */ /* 0x0042a2000c1e1d00 */
[----:B0-----:R-:W-:-:S03]  /*1570*/  IMAD.WIDE.U32 R2, R7, R4, c[0x0][0x188] ;  /* 0x0000620007027625 */ /* 0x001fc600078e0004 */
[----:B---3--:R-:W-:Y:S04]  /*1580*/  STL.64 [R1+0x50], R8 ;  /* 0x0000500801007387 */ /* 0x008fe80000100a00 */
[----:B------:R0:W-:Y:S04]  /*1590*/  STL.64 [R1+0x58], R10 ;  /* 0x0000580a01007387 */ /* 0x0001e80000100a00 */
[----:B0-----:R-:W3:Y:S04]  /*15a0*/  LDG.E.128 R8, [R2.64] ;  /* 0x0000000402087981 */ /* 0x001ee8000c1e1d00 */
[----:B---3--:R-:W-:Y:S01]  /*15b0*/  STL.64 [R1+0x30], R8 ;  /* 0x0000300801007387 */ /* 0x008fe20000100a00 */
[----:B------:R-:W-:-:S03]  /*15c0*/  MOV R0, R11 ;  /* 0x0000000b00007202 */ /* 0x000fc60000000f00 */
[----:B------:R0:W-:Y:S04]  /*15d0*/  STL [R1+0x38], R10 ;  /* 0x0000380a01007387 */ /* 0x0001e80000100800 */
[----:B0-----:R0:W3:Y:S04]  /*15e0*/  LDG.E.128 R8, [R2.64+0x10] ;  /* 0x0000100402087981 */ /* 0x0010e8000c1e1d00 */
[----:B----4-:R3:W-:Y:S01]  /*15f0*/  STL.64 [R1], R16 ;  /* 0x0000001001007387 */ /* 0x0107e20000100a00 */
[----:B0-----:R-:W-:Y:S01]  /*1600*/  IMAD.WIDE.U32 R2, R6, R7, c[0x0][0x188] ;  /* 0x0000620006027625 */ /* 0x001fe200078e0007 */
[----:B---3--:R-:W-:-:S02]  /*1610*/  MOV R17, R9 ;  /* 0x0000000900117202 */ /* 0x008fc40000000f00 */
[----:B------:R-:W-:Y:S02]  /*1620*/  MOV R16, R10 ;  /* 0x0000000a00107202 */ /* 0x000fe40000000f00 */
[----:B------:R-:W-:Y:S02]  /*1630*/  MOV R15, R11 ;  /* 0x0000000b000f7202 */ /* 0x000fe40000000f00 */
[----:B------:R-:W-:Y:S02]  /*1640*/  MOV R14, R8 ;  /* 0x00000008000e7202 */ /* 0x000fe40000000f00 */
[----:B------:R-:W3:Y:S04]  /*1650*/  LDG.E.128 R8, [R2.64] ;  /* 0x0000000402087981 */ /* 0x000ee8000c1e1d00 */
[----:B------:R-:W-:Y:S04]  /*1660*/  STL.64 [R1+0x8], R18 ;  /* 0x0000081201007387 */ /* 0x000fe80000100a00 */
[----:B------:R0:W-:Y:S02]  /*1670*/  STL [R1+0xb8], R6 ;  /* 0x0000b80601007387 */ /* 0x0001e40000100800 */
[----:B0-----:R-:W-:-:S05]  /*1680*/  IADD3 R6, R5, 0x60, RZ ;  /* 0x0000006005067810 */ /* 0x001fca0007ffe0ff */
[----:B------:R-:W-:Y:S01]  /*1690*/  STL [R1+0xbc], R6 ;  /* 0x0000bc0601007387 */ /* 0x000fe20000100800 */
[----:B-1----:R-:W-:-:S03]  /*16a0*/  IMAD.WIDE.U32 R12, R6, R7, c[0x0][0x188] ;  /* 0x00006200060c7625 */ /* 0x002fc600078e0007 */
[----:B--2---:R-:W-:Y:S04]  /*16b0*/  STL.64 [R1+0x40], R20 ;  /* 0x0000401401007387 */ /* 0x004fe80000100a00 */
[----:B------:R0:W-:Y:S04]  /*16c0*/  STL.64 [R1+0x48], R22 ;  /* 0x0000481601007387 */ /* 0x0001e80000100a00 */
[----:B0-----:R0:W2:Y:S04]  /*16d0*/  LDG.E.128 R20, [R2.64+0x10] ;  /* 0x0000100402147981 */ /* 0x0010a8000c1e1d00 */
[----:B---3--:R-:W-:Y:S04]  /*16e0*/  STL.64 [R1+0x10], R8 ;  /* 0x0000100801007387 */ /* 0x008fe80000100a00 */
[----:B------:R1:W-:Y:S04]  /*16f0*/  STL.64 [R1+0x18], R10 ;  /* 0x0000180a01007387 */ /* 0x0003e80000100a00 */
[----:B-1----:R-:W3:Y:S01]  /*1700*/  LDG.E.128 R8, [R12.64] ;  /* 0x000000040c087981 */ /* 0x002ee2000c1e1d00 */
[----:B------:R-:W-:-:S05]  /*1710*/  IADD3 R6, R5, 0x80, RZ ;  /* 0x0000008005067810 */ /* 0x000fca0007ffe0ff */
[----:B0-----:R-:W-:Y:S01]  /*1720*/  IMAD.WIDE.U32 R2, R6, R7, c[0x0][0x188] ;  /* 0x0000620006027625 */ /* 0x001fe200078e0007 */
[----:B---3--:R-:W-:Y:S01]  /*1730*/  MOV R5, R9 ;  /* 0x0000000900057202 */ /* 0x008fe20000000f00 */
[----:B------:R-:W-:Y:S04]  /*1740*/  STL [R1+0x90], R8 ;  /* 0x0000900801007387 */ /* 0x000fe80000100800 */
[----:B------:R0:W-:Y:S04]  /*1750*/  STL.64 [R1+0x98], R10 ;  /* 0x0000980a01007387 */ /* 0x0001e80000100a00 */
[----:B------:R-:W-:Y:S04]  /*1760*/  STL [R1+0x644], R5 ;  /* 0x0006440501007387 */ /* 0x000fe80000100800 */
[----:B------:R-:W-:Y:S04]  /*1770*/  STL [R1+0xe8], R6 ;  /* 0x0000e80601007387 */ /* 0x000fe80000100800 */
[----:B0-----:R0:W3:Y:S04]  /*1780*/  LDG.E.128 R8, [R12.64+0x10] ;  /* 0x000010040c087981 */ /* 0x0010e8000c1e1d00 */
[----:B--2---:R-:W-:Y:S04]  /*1790*/  STL.64 [R1+0xa0], R20 ;  /* 0x0000a01401007387 */ /* 0x004fe80000100a00 */
[----:B------:R1:W-:Y:S04]  /*17a0*/  STL.64 [R1+0xa8], R22 ;  /* 0x0000a81601007387 */ /* 0x0003e80000100a00 */
[----:B-1----:R-:W2:Y:S01]  /*17b0*/  LDG.E.128 R20, [R2.64] ;  /* 0x0000000402147981 */ /* 0x002ea2000c1e1d00 */
[----:B0-----:R-:W-:Y:S01]  /*17c0*/  IMAD.WIDE.U32 R12, R4, R24, c[0x0][0x208] ;  /* 0x00008200040c7625 */ /* 0x001fe200078e0018 */
[----:B------:R-:W-:-:S02]  /*17d0*/  MOV R5, R15 ;  /* 0x0000000f00057202 */ /* 0x000fc40000000f00 */
[----:B---3--:R-:W-:Y:S04]  /*17e0*/  STL.64 [R1+0x80], R8 ;  /* 0x0000800801007387 */ /* 0x008fe80000100a00 */
[----:B------:R2:W-:Y:S02]  /*17f0*/  STL.64 [R1+0x88], R10 ;  /* 0x0000880a01007387 */ /* 0x0005e40000100a00 */
[----:B--2---:R-:W-:Y:S02]  /*1800*/  MOV R11, R21 ;  /* 0x00000015000b7202 */ /* 0x004fe40000000f00 */
[----:B------:R0:W-:Y:S01]  /*1810*/  STL [R1+0x70], R20 ;  /* 0x0000701401007387 */ /* 0x0001e20000100800 */
[----:B------:R-:W-:Y:S02]  /*1820*/  MOV R8, R22 ;  /* 0x0000001600087202 */ /* 0x000fe40000000f00 */
[----:B------:R-:W-:-:S02]  /*1830*/  MOV R10, R23 ;  /* 0x00000017000a7202 */ /* 0x000fc40000000f00 */
[----:B0-----:R-:W2:Y:S04]  /*1840*/  LDG.E.128 R20, [R2.64+0x10] ;  /* 0x0000100402147981 */ /* 0x001ea8000c1e1d00 */
[----:B------:R-:W-:Y:S04]  /*1850*/  STL [R1+0x640], R10 ;  /* 0x0006400a01007387 */ /* 0x000fe80000100800 */
[----:B------:R0:W-:Y:S02]  /*1860*/  STL [R1+0x63c], R8 ;  /* 0x00063c0801007387 */ /* 0x0001e40000100800 */
[----:B0-----:R-:W-:-:S02]  /*1870*/  MOV R8, R14 ;  /* 0x0000000e00087202 */ /* 0x001fc40000000f00 */
[----:B------:R-:W3:Y:S04]  /*1880*/  LDG.E.128 R12, [R12.64] ;  /* 0x000000040c0c7981 */ /* 0x000ee8000c1e1d00 */
[----:B------:R-:W-:Y:S01]  /*1890*/  STL [R1+0x638], R11 ;  /* 0x0006380b01007387 */ /* 0x000fe20000100800 */
[----:B--2---:R-:W-:Y:S02]  /*18a0*/  MOV R6, R22 ;  /* 0x0000001600067202 */ /* 0x004fe40000000f00 */
[----:B------:R-:W-:Y:S02]  /*18b0*/  MOV R7, R21 ;  /* 0x0000001500077202 */ /* 0x000fe40000000f00 */
[----:B------:R-:W-:Y:S02]  /*18c0*/  MOV R9, R20 ;  /* 0x0000001400097202 */ /* 0x000fe40000000f00 */
[----:B------:R-:W2:Y:S04]  /*18d0*/  LDL.LU R20, [R1+0x6f8] ;  /* 0x0006f80001147983 */ /* 0x000ea80000300800 */
[----:B------:R0:W-:Y:S04]  /*18e0*/  STL [R1+0x650], R6 ;  /* 0x0006500601007387 */ /* 0x0001e80000100800 */
[----:B0-----:R-:W4:Y:S04]  /*18f0*/  LDL.LU R6, [R1+0xc] ;  /* 0x00000c0001067983 */ /* 0x001f280000300800 */
[----:B------:R-:W-:Y:S04]  /*1900*/  STL [R1+0x64c], R7 ;  /* 0x00064c0701007387 */ /* 0x000fe80000100800 */
[----:B------:R0:W-:Y:S04]  /*1910*/  STL [R1+0x648], R9 ;  /* 0x0006480901007387 */ /* 0x0001e80000100800 */
[----:B0-----:R-:W2:Y:S04]  /*1920*/  LDL.LU R9, [R1+0x8] ;  /* 0x0000080001097983 */ /* 0x001ea80000300800 */
[----:B---3--:R0:W-:Y:S04]  /*1930*/  STL.64 [R1+0x660], R12 ;  /* 0x0006600c01007387 */ /* 0x0081e80000100a00 */
[----:B0-----:R-:W3:Y:S01]  /*1940*/  LDL R12, [R1+0xb8] ;  /* 0x0000b800010c7983 */ /* 0x001ee20000100800 */
[----:B------:R-:W-:-:S02]  /*1950*/  MOV R11, R17 ;  /* 0x00000011000b7202 */ /* 0x000fc40000000f00 */
[----:B------:R-:W-:Y:S01]  /*1960*/  MOV R10, R16 ;  /* 0x00000010000a7202 */ /* 0x000fe20000000f00 */
[----:B------:R-:W2:Y:S01]  /*1970*/  LDL R13, [R1+0xbc] ;  /* 0x0000bc00010d7983 */ /* 0x000ea20000100800 */
[----:B---3--:R-:W-:-:S05]  /*1980*/  IMAD.WIDE.U32 R2, R12, R24, c[0x0][0x208] ;  /* 0x000082000c027625 */ /* 0x008fca00078e0018 */
[----:B------:R-:W3:Y:S04]  /*1990*/  LDG.E.128 R16, [R2.64] ;  /* 0x0000000402107981 */ /* 0x000ee8000c1e1d00 */
[----:B------:R0:W-:Y:S04]  /*19a0*/  STL.64 [R1+0x658], R14 ;  /* 0x0006580e01007387 */ /* 0x0001e80000100a00 */
[----:B0-----:R-:W4:Y:S04]  /*19b0*/  LDL.LU R14, [R1+0x54] ;  /* 0x00005400010e7983 */ /* 0x001f280000300800 */
[----:B------:R-:W4:Y:S04]  /*19c0*/  LDL.LU R15, [R1+0x4] ;  /* 0x00000400010f7983 */ /* 0x000f280000300800 */
[----:B---3--:R0:W-:Y:S04]  /*19d0*/  STL.64 [R1+0x670], R16 ;  /* 0x0006701001007387 */ /* 0x0081e80000100a00 */
[----:B0-----:R-:W3:Y:S01]  /*19e0*/  LDL R16, [R1+0xb0] ;  /* 0x0000b00001107983 */ /* 0x001ee20000100800 */
[----:B--2---:R-:W-:Y:S01]  /*19f0*/  IMAD.WIDE.U32 R2, R13, R24, c[0x0][0x208] ;  /* 0x000082000d027625 */ /* 0x004fe200078e0018 */
[----:B------:R-:W-:-:S02]  /*1a00*/  MOV R7, R0 ;  /* 0x0000000000077202 */ /* 0x000fc40000000f00 */
[----:B------:R-:W-:Y:S02]  /*1a10*/  MOV R4, R23 ;  /* 0x0000001700047202 */ /* 0x000fe40000000f00 */
[----:B------:R-:W-:Y:S02]  /*1a20*/  MOV R17, R20 ;  /* 0x0000001400117202 */ /* 0x000fe40000000f00 */
[----:B------:R0:W2:Y:S01]  /*1a30*/  LDG.E.128 R20, [R2.64] ;  /* 0x0000000402147981 */ /* 0x0000a2000c1e1d00 */
[----:B---3--:R-:W-:-:S05]  /*1a40*/  IADD3 R0, R16, 0x80, RZ ;  /* 0x0000008010007810 */ /* 0x008fca0007ffe0ff */
[----:B0-----:R-:W-:-:S05]  /*1a50*/  IMAD.WIDE.U32 R2, R0, R24, c[0x0][0x208] ;  /* 0x0000820000027625 */ /* 0x001fca00078e0018 */
[----:B------:R-:W3:Y:S04]  /*1a60*/  LDG.E.128 R24, [R2.64] ;  /* 0x0000000402187981 */ /* 0x000ee8000c1e1d00 */
[----:B------:R0:W-:Y:S04]  /*1a70*/  STL.64 [R1+0x668], R18 ;  /* 0x0006681201007387 */ /* 0x0001e80000100a00 */
[----:B0-----:R-:W4:Y:S04]  /*1a80*/  LDL.LU R18, [R1+0x5c] ;  /* 0x00005c0001127983 */ /* 0x001f280000300800 */
[----:B------:R-:W4:Y:S04]  /*1a90*/  LDL.LU R19, [R1] ;  /* 0x0000000001137983 */ /* 0x000f280000300800 */
[----:B--2---:R0:W-:Y:S04]  /*1aa0*/  STL.64 [R1+0x680], R22 ;  /* 0x0006801601007387 */ /* 0x0041e80000100a00 */
[----:B0-----:R-:W2:Y:S04]  /*1ab0*/  LDL.LU R23, [R1+0x50] ;  /* 0x0000500001177983 */ /* 0x001ea80000300800 */
[----:B------:R-:W-:Y:S01]  /*1ac0*/  STL.64 [R1+0x678], R20 ;  /* 0x0006781401007387 */ /* 0x000fe20000100a00 */
[----:B------:R-:W-:-:S03]  /*1ad0*/  HFMA2.MMA R22, -RZ, RZ, 0, 2.384185791015625e-07 ;  /* 0x00000004ff167435 */ /* 0x000fc600000001ff */
[----:B---3--:R-:W-:Y:S04]  /*1ae0*/  STL.64 [R1+0x690], R26 ;  /* 0x0006901a01007387 */ /* 0x008fe80000100a00 */
[----:B------:R0:W-:Y:S04]  /*1af0*/  STL.64 [R1+0x688], R24 ;  /* 0x0006881801007387 */ /* 0x0001e80000100a00 */
[----:B0-----:R-:W3:Y:S01]  /*1b00*/  LDL.LU R25, [R1+0x58] ;  /* 0x0000580001197983 */ /* 0x001ee20000300800 */
[----:B------:R-:W-:Y:S02]  /*1b10*/  IMAD.WIDE R2, R17, R22, c[0x0][0x1a8] ;  /* 0x00006a0011027625 */ /* 0x000fe400078e0216 */
[----:B------:R-:W0:Y:S03]  /*1b20*/  LDC.U8 R17, c[0x0][0x1f0] ;  /* 0x00007c00ff117b82 */ /* 0x000e260000000000 */
[----:B------:R1:W3:Y:S02]  /*1b30*/  LDG.E R0, [R2.64] ;  /* 0x0000000402007981 */ /* 0x0002e4000c1e1900 */
[----:B-1----:R-:W-:-:S06]  /*1b40*/  HFMA2.MMA R2, -RZ, RZ, 1.875, 0 ;  /* 0x3f800000ff027435 */ /* 0x002fcc00000001ff */
[----:B------:R-:W-:Y:S02]  /*1b50*/  @P0 PRMT R2, RZ, 0x5410, R29 ;  /* 0x00005410ff020816 */ /* 0x000fe4000000001d */
[----:B0-----:R-:W-:Y:S02]  /*1b60*/  ISETP.NE.AND P1, PT, R17, RZ, PT ;  /* 0x000000ff1100720c */ /* 0x001fe40003f25270 */
[----:B------:R-:W3:Y:S02]  /*1b70*/  LDL R17, [R1+0xb4] ;  /* 0x0000b40001117983 */ /* 0x000ee40000100800 */
[----:B------:R-:W-:Y:S02]  /*1b80*/  FSEL R3, R28, RZ, !P1 ;  /* 0x000000ff1c037208 */ /* 0x000fe40004800000 */
[----:B------:R4:W-:Y:S03]  /*1b90*/  STL [R1+0x56c], R2 ;  /* 0x00056c0201007387 */ /* 0x0009e60000100800 */
[C---:B--2---:R-:W-:Y:S01]  /*1ba0*/  FADD.FTZ R20, -R3.reuse, R23 ;  /* 0x0000001703147221 */ /* 0x044fe20000010100 */
[----:B------:R-:W2:Y:S01]  /*1bb0*/  LDL.LU R26, [R1+0x40] ;  /* 0x00004000011a7983 */ /* 0x000ea20000300800 */
[----:B----4-:R-:W-:-:S03]  /*1bc0*/  FADD.FTZ R2, -R3, R14 ;  /* 0x0000000e03027221 */ /* 0x010fc60000010100 */
[----:B------:R0:W-:Y:S04]  /*1bd0*/  STL [R1+0xd4], R20 ;  /* 0x0000d41401007387 */ /* 0x0001e80000100800 */
[----:B------:R-:W4:Y:S04]  /*1be0*/  LDL.LU R27, [R1+0x44] ;  /* 0x00004400011b7983 */ /* 0x000f280000300800 */
[----:B------:R3:W-:Y:S04]  /*1bf0*/  STL [R1+0xd0], R2 ;  /* 0x0000d00201007387 */ /* 0x0007e80000100800 */
[----:B0-----:R-:W2:Y:S04]  /*1c00*/  LDL.LU R20, [R1+0x48] ;  /* 0x0000480001147983 */ /* 0x001ea80000300800 */
[----:B------:R-:W2:Y:S01]  /*1c10*/  LDL.LU R21, [R1+0x4c] ;  /* 0x00004c0001157983 */ /* 0x000ea20000300800 */
[----:B------:R-:W-:-:S03]  /*1c20*/  FADD.FTZ R18, -R3, R18 ;  /* 0x0000001203127221 */ /* 0x000fc60000010100 */
[----:B------:R-:W2:Y:S04]  /*1c30*/  LDL.LU R22, [R1+0x30] ;  /* 0x0000300001167983 */ /* 0x000ea80000300800 */
[----:B------:R-:W2:Y:S04]  /*1c40*/  LDL.LU R23, [R1+0x34] ;  /* 0x0000340001177983 */ /* 0x000ea80000300800 */
[----:B------:R-:W2:Y:S01]  /*1c50*/  LDL.LU R14, [R1+0x38] ;  /* 0x00003800010e7983 */ /* 0x000ea20000300800 */
[----:B---3--:R-:W-:-:S05]  /*1c60*/  FADD.FTZ R2, -R3, R25 ;  /* 0x0000001903027221 */ /* 0x008fca0000010100 */
[----:B------:R0:W-:Y:S04]  /*1c70*/  STL [R1+0x54], R2 ;  /* 0x0000540201007387 */ /* 0x0001e80000100800 */
[----:B------:R1:W-:Y:S01]  /*1c80*/  STL [R1+0x50], R18 ;  /* 0x0000501201007387 */ /* 0x0003e20000100800 */
[--C-:B0-----:R-:W-:Y:S02]  /*1c90*/  PRMT R2, RZ, 0x5410, R19.reuse ;  /* 0x00005410ff027816 */ /* 0x101fe40000000013 */
[----:B------:R-:W-:Y:S02]  /*1ca0*/  PRMT R19, RZ, 0x7610, R19 ;  /* 0x00007610ff137816 */ /* 0x000fe40000000013 */
[--C-:B-1----:R-:W-:Y:S01]  /*1cb0*/  PRMT R18, RZ, 0x5410, R15.reuse ;  /* 0x00005410ff127816 */ /* 0x102fe2000000000f */
[----:B------:R0:W-:Y:S04]  /*1cc0*/  STL [R1+0xd8], R2 ;  /* 0x0000d80201007387 */ /* 0x0001e80000100800 */
[----:B------:R-:W-:Y:S01]  /*1cd0*/  STL [R1+0x58], R19 ;  /* 0x0000581301007387 */ /* 0x000fe20000100800 */
[----:B0-----:R-:W-:-:S03]  /*1ce0*/  PRMT R2, RZ, 0x7610, R15 ;  /* 0x00007610ff027816 */ /* 0x001fc6000000000f */
[----:B------:R-:W-:Y:S01]  /*1cf0*/  STL [R1+0xe0], R18 ;  /* 0x0000e01201007387 */ /* 0x000fe20000100800 */
[--C-:B------:R-:W-:Y:S02]  /*1d00*/  PRMT R15, RZ, 0x5410, R9.reuse ;  /* 0x00005410ff0f7816 */ /* 0x100fe40000000009 */
[----:B------:R-:W-:Y:S01]  /*1d10*/  PRMT R9, RZ, 0x7610, R9 ;  /* 0x00007610ff097816 */ /* 0x000fe20000000009 */
[----:B------:R0:W-:Y:S04]  /*1d20*/  STL [R1+0xe4], R2 ;  /* 0x0000e40201007387 */ /* 0x0001e80000100800 */
[----:B------:R-:W-:Y:S01]  /*1d30*/  STL [R1+0xfc], R15 ;  /* 0x0000fc0f01007387 */ /* 0x000fe20000100800 */
[----:B0-----:R-:W-:-:S03]  /*1d40*/  PRMT R2, RZ, 0x5410, R6 ;  /* 0x00005410ff027816 */ /* 0x001fc60000000006 */
[----:B------:R-:W-:Y:S04]  /*1d50*/  STL [R1+0x100], R9 ;  /* 0x0001000901007387 */ /* 0x000fe80000100800 */
[----:B------:R0:W-:Y:S01]  /*1d60*/  STL [R1+0x110], R2 ;  /* 0x0001100201007387 */ /* 0x0001e20000100800 */
[----:B------:R-:W-:Y:S02]  /*1d70*/  MOV R18, R7 ;  /* 0x0000000700127202 */ /* 0x000fe40000000f00 */
[----:B------:R-:W-:Y:S02]  /*1d80*/  MOV R19, R11 ;  /* 0x0000000b00137202 */ /* 0x000fe40000000f00 */
[----:B0-----:R-:W-:Y:S02]  /*1d90*/  PRMT R2, RZ, 0x7610, R6 ;  /* 0x00007610ff027816 */ /* 0x001fe40000000006 */
[----:B------:R-:W-:-:S03]  /*1da0*/  MOV R7, R10 ;  /* 0x0000000a00077202 */ /* 0x000fc60000000f00 */
[----:B------:R2:W-:Y:S01]  /*1db0*/  STL [R1+0x10c], R2 ;  /* 0x00010c0201007387 */ /* 0x0005e20000100800 */
[----:B------:R-:W-:-:S03]  /*1dc0*/  MOV R6, R5 ;  /* 0x0000000500067202 */ /* 0x000fc60000000f00 */
[----:B------:R-:W3:Y:S04]  /*1dd0*/  LDL.LU R9, [R1+0x10] ;  /* 0x0000100001097983 */ /* 0x000ee80000300800 */
[----:B------:R-:W3:Y:S04]  /*1de0*/  LDL.LU R11, [R1+0x14] ;  /* 0x00001400010b7983 */ /* 0x000ee80000300800 */
[----:B------:R-:W3:Y:S04]  /*1df0*/  LDL.LU R10, [R1+0x18] ;  /* 0x00001800010a7983 */ /* 0x000ee80000300800 */
[----:B------:R-:W3:Y:S04]  /*1e00*/  LDL.LU R5, [R1+0x1c] ;  /* 0x00001c0001057983 */ /* 0x000ee80000300800 */
[----:B------:R-:W3:Y:S01]  /*1e10*/  LDL R15, [R1+0xe8] ;  /* 0x0000e800010f7983 */ /* 0x000ee20000100800 */
[----:B--2---:R-:W-:-:S03]  /*1e20*/  FADD.FTZ R2, -R3, R26 ;  /* 0x0000001a03027221 */ /* 0x004fc60000010100 */
[----:B---3--:R-:W-:Y:S04]  /*1e30*/  STL [R1+0x6e0], R15 ;  /* 0x0006e00f01007387 */ /* 0x008fe80000100800 */
[----:B------:R4:W-:Y:S04]  /*1e40*/  STL.64 [R1+0x6d8], R12 ;  /* 0x0006d80c01007387 */ /* 0x0009e80000100a00 */
[----:B------:R0:W-:Y:S01]  /*1e50*/  STL [R1+0x40], R2 ;  /* 0x0000400201007387 */ /* 0x0001e20000100800 */
[C---:B----4-:R-:W-:Y:S02]  /*1e60*/  FADD.FTZ R12, -R3.reuse, R27 ;  /* 0x0000001b030c7221 */ /* 0x050fe40000010100 */
[----:B------:R-:W-:-:S02]  /*1e70*/  FADD.FTZ R13, -R3, R20 ;  /* 0x00000014030d7221 */ /* 0x000fc40000010100 */
[C---:B0-----:R-:W-:Y:S01]  /*1e80*/  FADD.FTZ R2, -R3.reuse, R21 ;  /* 0x0000001503027221 */ /* 0x041fe20000010100 */
[----:B------:R0:W-:Y:S01]  /*1e90*/  STL [R1+0x44], R12 ;  /* 0x0000440c01007387 */ /* 0x0001e20000100800 */
[----:B------:R-:W-:-:S03]  /*1ea0*/  FADD.FTZ R15, -R3, R23 ;  /* 0x00000017030f7221 */ /* 0x000fc60000010100 */
[----:B------:R-:W-:Y:S01]  /*1eb0*/  STL [R1+0x48], R13 ;  /* 0x0000480d01007387 */ /* 0x000fe20000100800 */
[----:B0-----:R-:W-:-:S03]  /*1ec0*/  FADD.FTZ R12, -R3, R22 ;  /* 0x00000016030c7221 */ /* 0x001fc60000010100 */
[----:B------:R0:W-:Y:S04]  /*1ed0*/  STL [R1+0xdc], R2 ;  /* 0x0000dc0201007387 */ /* 0x0001e80000100800 */
[----:B------:R1:W-:Y:S01]  /*1ee0*/  STL [R1+0xf8], R12 ;  /* 0x0000f80c01007387 */ /* 0x0003e20000100800 */
[----:B0-----:R-:W-:-:S03]  /*1ef0*/  FADD.FTZ R2, -R3, R14 ;  /* 0x0000000e03027221 */ /* 0x001fc60000010100 */
[----:B-1----:R-:W2:Y:S04]  /*1f00*/  LDL.64 R12, [R1+0x200] ;  /* 0x00020000010c7983 */ /* 0x002ea80000100a00 */
[----:B------:R0:W-:Y:S04]  /*1f10*/  STL [R1+0xf4], R15 ;  /* 0x0000f40f01007387 */ /* 0x0001e80000100800 */
[----:B0-----:R-:W3:Y:S04]  /*1f20*/  LDL.64 R14, [R1+0x208] ;  /* 0x00020800010e7983 */ /* 0x001ee80000100a00 */
[----:B------:R0:W-:Y:S01]  /*1f30*/  STL [R1+0xf0], R2 ;  /* 0x0000f00201007387 */ /* 0x0001e20000100800 */
[----:B------:R-:W-:-:S04]  /*1f40*/  ISETP.NE.U32.AND P0, PT, RZ, c[0x0][0x218], PT ;  /* 0x00008600ff007a0c */ /* 0x000fc80003f05070 */
[----:B------:R-:W-:Y:S01]  /*1f50*/  ISETP.NE.AND.EX P0, PT, RZ, c[0x0][0x21c], PT, P0 ;  /* 0x00008700ff007a0c */ /* 0x000fe20003f05300 */
[C---:B0-----:R-:W-:Y:S01]  /*1f60*/  FADD.FTZ R2, -R3.reuse, R8 ;  /* 0x0000000803027221 */ /* 0x041fe20000010100 */
[----:B---3--:R0:W-:Y:S04]  /*1f70*/  STL.64 [R1+0x6f0], R14 ;  /* 0x0006f00e01007387 */ /* 0x0081e80000100a00 */
[----:B--2---:R1:W-:Y:S01]  /*1f80*/  STL.64 [R1+0x6e8], R12 ;  /* 0x0006e80c01007387 */ /* 0x0043e20000100a00 */
[----:B------:R-:W-:Y:S01]  /*1f90*/  HFMA2.MMA R8, -RZ, RZ, 0, 1.9073486328125e-06 ;  /* 0x00000020ff087435 */ /* 0x000fe200000001ff */
[----:B------:R-:W-:Y:S02]  /*1fa0*/  FADD.FTZ R18, -R3, R18 ;  /* 0x0000001203127221 */ /* 0x000fe40000010100 */
[----:B------:R2:W3:Y:S04]  /*1fb0*/  LDL.64 R24, [R1+0x1f0] ;  /* 0x0001f00001187983 */ /* 0x0004e80000100a00 */
[----:B0-----:R2:W4:Y:S04]  /*1fc0*/  LDL.64 R14, [R1+0x218] ;  /* 0x00021800010e7983 */ /* 0x0015280000100a00 */
[----:B-1----:R2:W4:Y:S01]  /*1fd0*/  LDL.64 R12, [R1+0x210] ;  /* 0x00021000010c7983 */ /* 0x0025220000100a00 */
[----:B------:R-:W-:-:S03]  /*1fe0*/  @P0 IMAD.WIDE.U32 R28, R16, R8, c[0x0][0x218] ;  /* 0x00008600101c0625 */ /* 0x000fc600078e0008 */
[----:B------:R2:W3:Y:S01]  /*1ff0*/  LDL.64 R26, [R1+0x1f8] ;  /* 0x0001f800011a7983 */ /* 0x0004e20000100a00 */
[----:B------:R-:W-:-:S03]  /*2000*/  FADD.FTZ R7, -R3, R7 ;  /* 0x0000000703077221 */ /* 0x000fc60000010100 */
[----:B------:R2:W2:Y:S04]  /*2010*/  LDL.64 R20, [R1+0x1e0] ;  /* 0x0001e00001147983 */ /* 0x0004a80000100a00 */
[----:B------:R0:W2:Y:S04]  /*2020*/  LDL.64 R22, [R1+0x1e8] ;  /* 0x0001e80001167983 */ /* 0x0000a80000100a00 */
[----:B------:R1:W-:Y:S04]  /*2030*/  STL [R1+0xec], R18 ;  /* 0x0000ec1201007387 */ /* 0x0003e80000100800 */
[----:B----4-:R-:W4:Y:S01]  /*2040*/  @P0 LDG.E.128 R12, [R28.64] ;  /* 0x000000041c0c0981 */ /* 0x010f22000c1e1d00 */
[----:B-1----:R-:W-:-:S03]  /*2050*/  FADD.FTZ R18, -R3, R19 ;  /* 0x0000001303127221 */ /* 0x002fc60000010100 */
[----:B------:R1:W-:Y:S04]  /*2060*/  STL [R1+0x104], R2 ;  /* 0x0001040201007387 */ /* 0x0003e80000100800 */
[----:B------:R-:W-:Y:S01]  /*2070*/  STL [R1+0x108], R18 ;  /* 0x0001081201007387 */ /* 0x000fe20000100800 */
[----:B-1----:R-:W-:-:S03]  /*2080*/  FADD.FTZ R2, -R3, R6 ;  /* 0x0000000603027221 */ /* 0x002fc60000010100 */
[----:B------:R-:W-:Y:S04]  /*2090*/  STL [R1+0x118], R7 ;  /* 0x0001180701007387 */ /* 0x000fe80000100800 */
[----:B------:R1:W-:Y:S01]  /*20a0*/  STL [R1+0x11c], R2 ;  /* 0x00011c0201007387 */ /* 0x0003e20000100800 */
[C---:B------:R-:W-:Y:S02]  /*20b0*/  FADD.FTZ R11, -R3.reuse, R11 ;  /* 0x0000000b030b7221 */ /* 0x040fe40000010100 */
[C---:B-1----:R-:W-:Y:S02]  /*20c0*/  FADD.FTZ R2, -R3.reuse, R9 ;  /* 0x0000000903027221 */ /* 0x042fe40000010100 */
[----:B------:R-:W-:-:S03]  /*20d0*/  FADD.FTZ R9, -R3, R10 ;  /* 0x0000000a03097221 */ /* 0x000fc60000010100 */
[----:B------:R1:W-:Y:S04]  /*20e0*/  STL [R1+0x12c], R2 ;  /* 0x00012c0201007387 */ /* 0x0003e80000100800 */
[----:B------:R-:W-:Y:S01]  /*20f0*/  STL [R1+0x128], R11 ;  /* 0x0001280b01007387 */ /* 0x000fe20000100800 */
[----:B-1----:R-:W-:-:S03]  /*2100*/  FADD.FTZ R2, -R3, R5 ;  /* 0x0000000503027221 */ /* 0x002fc60000010100 */
[----:B------:R-:W-:Y:S04]  /*2110*/  STL [R1+0x124], R9 ;  /* 0x0001240901007387 */ /* 0x000fe80000100800 */
[----:B----4-:R-:W-:Y:S04]  /*2120*/  @P0 STL.64 [R1+0x210], R12 ;  /* 0x0002100c01000387 */ /* 0x010fe80000100a00 */
[----:B------:R-:W-:Y:S04]  /*2130*/  STL [R1+0x120], R2 ;  /* 0x0001200201007387 */ /* 0x000fe80000100800 */
[----:B------:R1:W-:Y:S04]  /*2140*/  @P0 STL.64 [R1+0x218], R14 ;  /* 0x0002180e01000387 */ /* 0x0003e80000100a00 */
[----:B-1----:R0:W4:Y:S04]  /*2150*/  LDL.LU.64 R14, [R1+0x6f0] ;  /* 0x0006f000010e7983 */ /* 0x0021280000300a00 */
[----:B------:R0:W4:Y:S04]  /*2160*/  LDL.LU.64 R12, [R1+0x6e8] ;  /* 0x0006e800010c7983 */ /* 0x0001280000300a00 */
[----:B----4-:R-:W4:Y:S01]  /*2170*/  @P0 LDG.E.128 R12, [R28.64+0x10] ;  /* 0x000010041c0c0981 */ /* 0x010f22000c1e1d00 */
[----:B------:R-:W-:-:S05]  /*2180*/  @P0 IMAD.WIDE.U32 R6, R8, R17, c[0x0][0x218] ;  /* 0x0000860008060625 */ /* 0x000fca00078e0011 */
[----:B---3--:R-:W3:Y:S04]  /*2190*/  @P0 LDG.E.128 R24, [R6.64] ;  /* 0x0000000406180981 */ /* 0x008ee8000c1e1d00 */
[----:B--2---:R-:W2:Y:S04]  /*21a0*/  @P0 LDG.E.128 R20, [R6.64+0x10] ;  /* 0x0000100406140981 */ /* 0x004ea8000c1e1d00 */
[----:B----4-:R-:W-:Y:S04]  /*21b0*/  @P0 STL.64 [R1+0x200], R12 ;  /* 0x0002000c01000387 */ /* 0x010fe80000100a00 */
[----:B------:R1:W-:Y:S04]  /*21c0*/  @P0 STL.64 [R1+0x208], R14 ;  /* 0x0002080e01000387 */ /* 0x0003e80000100a00 */
[----:B-1----:R-:W4:Y:S04]  /*21d0*/  LDL.LU R15, [R1+0x6e0] ;  /* 0x0006e000010f7983 */ /* 0x002f280000300800 */
[----:B------:R-:W2:Y:S04]  /*21e0*/  LDL.LU.64 R12, [R1+0x6d8] ;  /* 0x0006d800010c7983 */ /* 0x000ea80000300a00 */
[----:B------:R1:W-:Y:S04]  /*21f0*/  STL.64 [R1+0x698], R16 ;  /* 0x0006981001007387 */ /* 0x0003e80000100a00 */
[----:B------:R-:W2:Y:S04]  /*2200*/  LDL.64 R18, [R1+0x1a8] ;  /* 0x0001a80001127983 */ /* 0x000ea80000100a00 */
[----:B-1----:R-:W3:Y:S04]  /*2210*/  LDL.64 R16, [R1+0x1a0] ;  /* 0x0001a00001107983 */ /* 0x002ee80000100a00 */
[----:B--2---:R1:W-:Y:S04]  /*2220*/  STL.64 [R1+0x6b0], R18 ;  /* 0x0006b01201007387 */ /* 0x0043e80000100a00 */
[----:B---3--:R2:W-:Y:S04]  /*2230*/  STL.64 [R1+0x6a8], R16 ;  /* 0x0006a81001007387 */ /* 0x0085e80000100a00 */
[----:B-1----:R-:W3:Y:S04]  /*2240*/  LDL.64 R18, [R1+0x1b8] ;  /* 0x0001b80001127983 */ /* 0x002ee80000100a00 */
[----:B--2---:R-:W2:Y:S04]  /*2250*/  LDL.64 R16, [R1+0x1b0] ;  /* 0x0001b00001107983 */ /* 0x004ea80000100a00 */
[----:B---3--:R1:W-:Y:S04]  /*2260*/  STL.64 [R1+0x6c0], R18 ;  /* 0x0006c01201007387 */ /* 0x0083e80000100a00 */
[----:B--2---:R2:W-:Y:S04]  /*2270*/  STL.64 [R1+0x6b8], R16 ;  /* 0x0006b81001007387 */ /* 0x0045e80000100a00 */
[----:B-1----:R-:W3:Y:S04]  /*2280*/  LDL.64 R18, [R1+0x1c8] ;  /* 0x0001c80001127983 */ /* 0x002ee80000100a00 */
[----:B--2---:R-:W2:Y:S04]  /*2290*/  LDL.64 R16, [R1+0x1c0] ;  /* 0x0001c00001107983 */ /* 0x004ea80000100a00 */
[----:B---3--:R1:W-:Y:S04]  /*22a0*/  STL.64 [R1+0x6d0], R18 ;  /* 0x0006d01201007387 */ /* 0x0083e80000100a00 */
[----:B--2---:R2:W-:Y:S04]  /*22b0*/  STL.64 [R1+0x6c8], R16 ;  /* 0x0006c81001007387 */ /* 0x0045e80000100a00 */
[----:B-1----:R0:W3:Y:S04]  /*22c0*/  LDL.64 R18, [R1+0x1d8] ;  /* 0x0001d80001127983 */ /* 0x0020e80000100a00 */
[----:B--2---:R0:W3:Y:S04]  /*22d0*/  LDL.64 R16, [R1+0x1d0] ;  /* 0x0001d00001107983 */ /* 0x0040e80000100a00 */
[----:B------:R1:W-:Y:S04]  /*22e0*/  @P0 STL.64 [R1+0x1f0], R24 ;  /* 0x0001f01801000387 */ /* 0x0003e80000100a00 */
[----:B------:R2:W-:Y:S01]  /*22f0*/  @P0 STL.64 [R1+0x1f8], R26 ;  /* 0x0001f81a01000387 */ /* 0x0005e20000100a00 */
[----:B------:R-:W-:-:S03]  /*2300*/  @P0 IMAD.WIDE.U32 R10, R8, R12, c[0x0][0x218] ;  /* 0x00008600080a0625 */ /* 0x000fc600078e000c */
[----:B-1----:R-:W2:Y:S04]  /*2310*/  LDL.64 R24, [R1+0x190] ;  /* 0x0001900001187983 */ /* 0x002ea80000100a00 */
[----:B---3--:R-:W3:Y:S04]  /*2320*/  @P0 LDG.E.128 R16, [R10.64] ;  /* 0x000000040a100981 */ /* 0x008ee8000c1e1d00 */
[----:B--2---:R-:W-:Y:S04]  /*2330*/  STL.64 [R1+0x6a0], R24 ;  /* 0x0006a01801007387 */ /* 0x004fe80000100a00 */
[----:B------:R0:W2:Y:S04]  /*2340*/  LDL.64 R26, [R1+0x198] ;  /* 0x00019800011a7983 */ /* 0x0000a80000100a00 */
[----:B------:R1:W-:Y:S04]  /*2350*/  @P0 STL.64 [R1+0x1e0], R20 ;  /* 0x0001e01401000387 */ /* 0x0003e80000100a00 */
[----:B------:R0:W-:Y:S04]  /*2360*/  @P0 STL.64 [R1+0x1e8], R22 ;  /* 0x0001e81601000387 */ /* 0x0001e80000100a00 */
[----:B-1----:R1:W2:Y:S04]  /*2370*/  LDL.64 R20, [R1+0x180] ;  /* 0x0001800001147983 */ /* 0x0022a80000100a00 */
[----:B0-----:R1:W2:Y:S04]  /*2380*/  LDL.64 R22, [R1+0x188] ;  /* 0x0001880001167983 */ /* 0x0012a80000100a00 */
[----:B------:R-:W2:Y:S04]  /*2390*/  LDL.LU R6, [R1+0xa0] ;  /* 0x0000a00001067983 */ /* 0x000ea80000300800 */
[----:B------:R-:W2:Y:S04]  /*23a0*/  LDL.LU R7, [R1+0xa4] ;  /* 0x0000a40001077983 */ /* 0x000ea80000300800 */
[----:B------:R-:W2:Y:S04]  /*23b0*/  LDL.LU R9, [R1+0xa8] ;  /* 0x0000a80001097983 */ /* 0x000ea80000300800 */
[----:B------:R-:W2:Y:S04]  /*23c0*/  LDL.LU R5, [R1+0xac] ;  /* 0x0000ac0001057983 */ /* 0x000ea80000300800 */
[----:B------:R-:W2:Y:S04]  /*23d0*/  LDL.LU R2, [R1+0x90] ;  /* 0x0000900001027983 */ /* 0x000ea80000300800 */
[----:B---3--:R-:W-:Y:S04]  /*23e0*/  @P0 STL.64 [R1+0x1d0], R16 ;  /* 0x0001d01001000387 */ /* 0x008fe80000100a00 */
[----:B------:R0:W-:Y:S04]  /*23f0*/  @P0 STL.64 [R1+0x1d8], R18 ;  /* 0x0001d81201000387 */ /* 0x0001e80000100a00 */
[----:B0-----:R1:W3:Y:S04]  /*2400*/  LDL.LU.64 R18, [R1+0x6d0] ;  /* 0x0006d00001127983 */ /* 0x0012e80000300a00 */
[----:B------:R1:W3:Y:S04]  /*2410*/  LDL.LU.64 R16, [R1+0x6c8] ;  /* 0x0006c80001107983 */ /* 0x0002e80000300a00 */
[----:B---3--:R-:W3:Y:S01]  /*2420*/  @P0 LDG.E.128 R16, [R10.64+0x10] ;  /* 0x000010040a100981 */ /* 0x008ee2000c1e1d00 */
[----:B------:R-:W-:-:S03]  /*2430*/  @P0 IMAD.WIDE.U32 R24, R8, R13, c[0x0][0x218] ;  /* 0x0000860008180625 */ /* 0x000fc600078e000d */
[----:B---3--:R-:W-:Y:S04]  /*2440*/  @P0 STL.64 [R1+0x1c0], R16 ;  /* 0x0001c01001000387 */ /* 0x008fe80000100a00 */
[----:B------:R0:W-:Y:S04]  /*2450*/  @P0 STL.64 [R1+0x1c8], R18 ;  /* 0x0001c81201000387 */ /* 0x0001e80000100a00 */
[----:B0-----:R1:W3:Y:S04]  /*2460*/  LDL.LU.64 R18, [R1+0x6c0] ;  /* 0x0006c00001127983 */ /* 0x0012e80000300a00 */
[----:B------:R1:W3:Y:S01]  /*2470*/  LDL.LU.64 R16, [R1+0x6b8] ;  /* 0x0006b80001107983 */ /* 0x0002e20000300a00 */
[----:B----4-:R-:W-:-:S03]  /*2480*/  @P0 IMAD.WIDE.U32 R28, R15, R8, c[0x0][0x218] ;  /* 0x000086000f1c0625 */ /* 0x010fc600078e0008 */
[----:B------:R-:W4:Y:S04]  /*2490*/  LDL.LU R10, [R1+0x98] ;  /* 0x00009800010a7983 */ /* 0x000f280000300800 */
[----:B------:R-:W4:Y:S04]  /*24a0*/  LDL.LU R8, [R1+0x9c] ;  /* 0x00009c0001087983 */ /* 0x000f280000300800 */
[----:B------:R-:W4:Y:S01]  /*24b0*/  LDL.LU R11, [R1+0x80] ;  /* 0x00008000010b7983 */ /* 0x000f220000300800 */
[----:B------:R-:W-:-:S03]  /*24c0*/  MOV R14, 0x8 ;  /* 0x00000008000e7802 */ /* 0x000fc60000000f00 */
[----:B--2---:R0:W2:Y:S04]  /*24d0*/  @P0 LDG.E.128 R20, [R28.64+0x10] ;  /* 0x000010041c140981 */ /* 0x0040a8000c1e1d00 */
[----:B---3--:R-:W3:Y:S04]  /*24e0*/  @P0 LDG.E.128 R16, [R24.64] ;  /* 0x0000000418100981 */ /* 0x008ee8000c1e1d00 */
[----:B---3--:R-:W-:Y:S04]  /*24f0*/  @P0 STL.64 [R1+0x1b0], R16 ;  /* 0x0001b01001000387 */ /* 0x008fe80000100a00 */
[----:B------:R3:W-:Y:S04]  /*2500*/  @P0 STL.64 [R1+0x1b8], R18 ;  /* 0x0001b81201000387 */ /* 0x0007e80000100a00 */
[----:B---3--:R1:W3:Y:S04]  /*2510*/  LDL.LU.64 R18, [R1+0x6b0] ;  /* 0x0006b00001127983 */ /* 0x0082e80000300a00 */
[----:B------:R1:W3:Y:S04]  /*2520*/  LDL.LU.64 R16, [R1+0x6a8] ;  /* 0x0006a80001107983 */ /* 0x0002e80000300a00 */
[----:B---3--:R3:W2:Y:S04]  /*2530*/  @P0 LDG.E.128 R16, [R24.64+0x10] ;  /* 0x0000100418100981 */ /* 0x0086a8000c1e1d00 */
[----:B---3--:R1:W3:Y:S04]  /*2540*/  LDL.LU.64 R24, [R1+0x6a0] ;  /* 0x0006a00001187983 */ /* 0x0082e80000300a00 */
[----:B--2---:R2:W-:Y:S04]  /*2550*/  @P0 STL.64 [R1+0x1a0], R16 ;  /* 0x0001a01001000387 */ /* 0x0045e80000100a00 */
[----:B------:R0:W-:Y:S04]  /*2560*/  @P0 STL.64 [R1+0x1a8], R18 ;  /* 0x0001a81201000387 */ /* 0x0001e80000100a00 */
[----:B---3--:R3:W3:Y:S04]  /*2570*/  @P0 LDG.E.128 R24, [R28.64] ;  /* 0x000000041c180981 */ /* 0x0086e8000c1e1d00 */
[----:B--2---:R-:W3:Y:S01]  /*2580*/  LDL.LU.64 R16, [R1+0x698] ;  /* 0x0006980001107983 */ /* 0x004ee20000300a00 */
[----:B0-----:R-:W-:-:S04]  /*2590*/  IMAD.WIDE.U32 R18, R12, R14, c[0x0][0x190] ;  /* 0x000064000c127625 */ /* 0x001fc800078e000e */
[-C--:B------:R-:W-:Y:S02]  /*25a0*/  IMAD.WIDE.U32 R12, R13, R14.reuse, c[0x0][0x190] ;  /* 0x000064000d0c7625 */ /* 0x080fe400078e000e */
[----:B------:R-:W2:Y:S04]  /*25b0*/  LDG.E.64 R18, [R18.64] ;  /* 0x0000000412127981 */ /* 0x000ea8000c1e1b00 */
[----:B------:R-:W2:Y:S01]  /*25c0*/  LDG.E.64 R12, [R12.64] ;  /* 0x000000040c0c7981 */ /* 0x000ea2000c1e1b00 */
[----:B---3--:R-:W-:-:S04]  /*25d0*/  IMAD.WIDE.U32 R28, R16, R14, c[0x0][0x190] ;  /* 0x00006400101c7625 */ /* 0x008fc800078e000e */
[----:B------:R-:W-:Y:S02]  /*25e0*/  IMAD.WIDE.U32 R16, R14, R17, c[0x0][0x190] ;  /* 0x000064000e107625 */ /* 0x000fe400078e0011 */
[----:B------:R-:W3:Y:S02]  /*25f0*/  LDG.E.64 R28, [R28.64] ;  /* 0x000000041c1c7981 */ /* 0x000ee4000c1e1b00 */
[----:B------:R-:W-:Y:S02]  /*2600*/  IMAD.WIDE.U32 R14, R15, R14, c[0x0][0x190] ;  /* 0x000064000f0e7625 */ /* 0x000fe400078e000e */
[----:B------:R-:W2:Y:S04]  /*2610*/  LDG.E.64 R16, [R16.64] ;  /* 0x0000000410107981 */ /* 0x000ea8000c1e1b00 */
[----:B------:R-:W2:Y:S04]  /*2620*/  LDG.E.64 R14, [R14.64] ;  /* 0x000000040e0e7981 */ /* 0x000ea8000c1e1b00 */
[----:B------:R-:W-:Y:S04]  /*2630*/  @P0 STL.64 [R1+0x190], R24 ;  /* 0x0001901801000387 */ /* 0x000fe80000100a00 */
[----:B------:R0:W-:Y:S04]  /*2640*/  @P0 STL.64 [R1+0x198], R26 ;  /* 0x0001981a01000387 */ /* 0x0001e80000100a00 */
[----:B0-----:R-:W2:Y:S04]  /*2650*/  LDL.LU.64 R26, [R1+0x690] ;  /* 0x00069000011a7983 */ /* 0x001ea80000300a00 */
[----:B------:R-:W4:Y:S04]  /*2660*/  LDL.LU.64 R24, [R1+0x688] ;  /* 0x0006880001187983 */ /* 0x000f280000300a00 */
[----:B------:R-:W-:Y:S04]  /*2670*/  @P0 STL.64 [R1+0x180], R20 ;  /* 0x0001801401000387 */ /* 0x000fe80000100a00 */
[----:B------:R0:W-:Y:S01]  /*2680*/  @P0 STL.64 [R1+0x188], R22 ;  /* 0x0001881601000387 */ /* 0x0001e20000100a00 */
[----:B------:R-:W-:-:S03]  /*2690*/  FADD.FTZ R6, -R3, R6 ;  /* 0x0000000603067221 */ /* 0x000fc60000010100 */
[----:B0-----:R-:W4:Y:S04]  /*26a0*/  LDL.LU.64 R22, [R1+0x680] ;  /* 0x0006800001167983 */ /* 0x001f280000300a00 */
[----:B------:R-:W4:Y:S01]  /*26b0*/  LDL.LU.64 R20, [R1+0x678] ;  /* 0x0006780001147983 */ /* 0x000f220000300a00 */
[C---:B------:R-:W-:Y:S02]  /*26c0*/  FADD.FTZ R7, -R3.reuse, R7 ;  /* 0x0000000703077221 */ /* 0x040fe40000010100 */
[C---:B------:R-:W-:Y:S02]  /*26d0*/  FADD.FTZ R9, -R3.reuse, R9 ;  /* 0x0000000903097221 */ /* 0x040fe40000010100 */
[C---:B------:R-:W-:Y:S01]  /*26e0*/  FADD.FTZ R5, -R3.reuse, R5 ;  /* 0x0000000503057221 */ /* 0x040fe20000010100 */
[----:B---3--:R0:W-:Y:S04]  /*26f0*/  STL [R1+0x574], R28 ;  /* 0x0005741c01007387 */ /* 0x0081e80000100800 */
[----:B0-----:R-:W3:Y:S04]  /*2700*/  LDL.LU R28, [R1+0x70] ;  /* 0x00007000011c7983 */ /* 0x001ee80000300800 */
[----:B------:R0:W-:Y:S04]  /*2710*/  STL [R1+0x570], R29 ;  /* 0x0005701d01007387 */ /* 0x0001e80000100800 */
[----:B0-----:R-:W3:Y:S04]  /*2720*/  LDL.LU R29, [R1+0x8c] ;  /* 0x00008c00011d7983 */ /* 0x001ee80000300800 */
[----:B--2---:R0:W-:Y:S04]  /*2730*/  STL.64 [R1], R16 ;  /* 0x0000001001007387 */ /* 0x0041e80000100a00 */
[----:B0-----:R-:W2:Y:S04]  /*2740*/  LDL.LU.64 R16, [R1+0x670] ;  /* 0x0006700001107983 */ /* 0x001ea80000300a00 */
[----:B------:R0:W-:Y:S04]  /*2750*/  STL.64 [R1+0x8], R18 ;  /* 0x0000081201007387 */ /* 0x0001e80000100a00 */
[----:B0-----:R-:W2:Y:S04]  /*2760*/  LDL.LU.64 R18, [R1+0x668] ;  /* 0x0006680001127983 */ /* 0x001ea80000300a00 */
[----:B------:R0:W-:Y:S04]  /*2770*/  STL.64 [R1+0x20], R12 ;  /* 0x0000200c01007387 */ /* 0x0001e80000100a00 */
[----:B0-----:R-:W2:Y:S04]  /*2780*/  LDL.LU.64 R12, [R1+0x660] ;  /* 0x00066000010c7983 */ /* 0x001ea80000300a00 */
[----:B------:R0:W-:Y:S04]  /*2790*/  STL.64 [R1+0xc0], R14 ;  /* 0x0000c00e01007387 */ /* 0x0001e80000100a00 */
[----:B0-----:R-:W2:Y:S04]  /*27a0*/  LDL.LU.64 R14, [R1+0x658] ;  /* 0x00065800010e7983 */ /* 0x001ea80000300a00 */
        /* <DEDUP_REMOVED lines=9> */
[----:B----4-:R-:W-:-:S03]  /*2840*/  FADD.FTZ R10, -R3, R10 ;  /* 0x0000000a030a7221 */ /* 0x010fc60000010100 */
[----:B------:R0:W-:Y:S01]  /*2850*/  STL [R1+0x5f0], R2 ;  /* 0x0005f00201007387 */ /* 0x0001e20000100800 */
[C---:B------:R-:W-:Y:S02]  /*2860*/  FADD.FTZ R8, -R3.reuse, R8 ;  /* 0x0000000803087221 */ /* 0x040fe40000010100 */
[C---:B------:R-:W-:Y:S01]  /*2870*/  FADD.FTZ R11, -R3.reuse, R11 ;  /* 0x0000000b030b7221 */ /* 0x040fe20000010100 */
[----:B0-----:R-:W4:Y:S01]  /*2880*/  LDL.LU R2, [R1+0x88] ;  /* 0x0000880001027983 */ /* 0x001f220000300800 */
[----:B--2---:R-:W-:-:S05]  /*2890*/  FADD.FTZ R5, -R3, R5 ;  /* 0x0000000503057221 */ /* 0x004fca0000010100 */
        /* <DEDUP_REMOVED lines=8> */
[----:B----4-:R-:W-:-:S02]  /*2920*/  FADD.FTZ R2, -R3, R2 ;  /* 0x0000000203027221 */ /* 0x010fc40000010100 */
[C---:B---3--:R-:W-:Y:S02]  /*2930*/  FADD.FTZ R29, -R3.reuse, R29 ;  /* 0x0000001d031d7221 */ /* 0x048fe40000010100 */
[----:B--2---:R-:W-:-:S05]  /*2940*/  FADD.FTZ R5, -R3, R5 ;  /* 0x0000000503057221 */ /* 0x004fca0000010100 */
[----:B------:R0:W-:Y:S04]  /*2950*/  STL [R1+0x154], R5 ;  /* 0x0001540501007387 */ /* 0x0001e80000100800 */
[----:B------:R-:W-:Y:S01]  /*2960*/  STL [R1+0x15c], R2 ;  /* 0x00015c0201007387 */ /* 0x000fe20000100800 */
[----:B0-----:R-:W-:-:S03]  /*2970*/  FADD.FTZ R5, -R3, R28 ;  /* 0x0000001c03057221 */ /* 0x001fc60000010100 */
[----:B------:R0:W-:Y:S04]  /*2980*/  STL [R1+0x160], R29 ;  /* 0x0001601d01007387 */ /* 0x0001e80000100800 */
[----:B------:R-:W-:Y:S01]  /*2990*/  STL [R1+0x170], R5 ;  /* 0x0001700501007387 */ /* 0x000fe20000100800 */
[C---:B------:R-:W-:Y:S02]  /*29a0*/  FADD.FTZ R8, -R3.reuse, R8 ;  /* 0x0000000803087221 */ /* 0x040fe40000010100 */
[----:B0-----:R-:W-:-:S03]  /*29b0*/  FADD.FTZ R29, -R3, R7 ;  /* 0x00000007031d7221 */ /* 0x001fc60000010100 */
[----:B------:R-:W-:Y:S01]  /*29c0*/  STL [R1+0x5bc], R8 ;  /* 0x0005bc0801007387 */ /* 0x000fe20000100800 */
[C---:B------:R-:W-:Y:S02]  /*29d0*/  FADD.FTZ R28, -R3.reuse, R6 ;  /* 0x00000006031c7221 */ /* 0x040fe40000010100 */
[C---:B------:R-:W-:Y:S02]  /*29e0*/  FADD.FTZ R2, -R3.reuse, R11 ;  /* 0x0000000b03027221 */ /* 0x040fe40000010100 */
[----:B------:R-:W-:-:S03]  /*29f0*/  FADD.FTZ R11, -R3, R10 ;  /* 0x0000000a030b7221 */ /* 0x000fc60000010100 */
[----:B------:R0:W-:Y:S01]  /*2a00*/  STL [R1+0x16c], R2 ;  /* 0x00016c0201007387 */ /* 0x0001e20000100800 */
[----:B------:R-:W-:-:S03]  /*2a10*/  FADD.FTZ R7, -R3, R4 ;  /* 0x0000000403077221 */ /* 0x000fc60000010100 */
[----:B------:R-:W-:Y:S01]  /*2a20*/  STL [R1+0x5c0], R11 ;  /* 0x0005c00b01007387 */ /* 0x000fe20000100800 */
[----:B0-----:R-:W-:-:S03]  /*2a30*/  FADD.FTZ R2, -R3, R9 ;  /* 0x0000000903027221 */ /* 0x001fc60000010100 */
[----:B------:R-:W-:Y:S01]  /*2a40*/  STL [R1+0x584], R29 ;  /* 0x0005841d01007387 */ /* 0x000fe20000100800 */
[----:B------:R-:W-:-:S03]  /*2a50*/  PRMT R3, RZ, 0x7610, R12 ;  /* 0x00007610ff037816 */ /* 0x000fc6000000000c */
[----:B------:R0:W-:Y:S01]  /*2a60*/  STL [R1+0x220], R2 ;  /* 0x0002200201007387 */ /* 0x0001e20000100800 */
[----:B------:R-:W-:-:S03]  /*2a70*/  PRMT R4, RZ, 0x5410, R14 ;  /* 0x00005410ff047816 */ /* 0x000fc6000000000e */
[----:B------:R-:W-:Y:S04]  /*2a80*/  STL [R1+0x578], R28 ;  /* 0x0005781c01007387 */ /* 0x000fe80000100800 */
[----:B------:R-:W-:Y:S01]  /*2a90*/  STL [R1+0x57c], R7 ;  /* 0x00057c0701007387 */ /* 0x000fe20000100800 */
[----:B0-----:R-:W-:-:S03]  /*2aa0*/  PRMT R2, RZ, 0x7610, R13 ;  /* 0x00007610ff027816 */ /* 0x001fc6000000000d */
[----:B------:R0:W-:Y:S04]  /*2ab0*/  STL [R1+0x38], R3 ;  /* 0x0000380301007387 */ /* 0x0001e80000100800 */
[----:B------:R2:W-:Y:S01]  /*2ac0*/  STL [R1+0x30], R2 ;  /* 0x0000300201007387 */ /* 0x0005e20000100800 */
[----:B0-----:R-:W-:-:S03]  /*2ad0*/  PRMT R3, RZ, 0x7610, R14 ;  /* 0x00007610ff037816 */ /* 0x001fc6000000000e */
[----:B------:R0:W-:Y:S01]  /*2ae0*/  STL [R1+0x2c], R4 ;  /* 0x00002c0401007387 */ /* 0x0001e20000100800 */
[----:B--2---:R-:W-:-:S03]  /*2af0*/  PRMT R2, RZ, 0x5410, R15 ;  /* 0x00005410ff027816 */ /* 0x004fc6000000000f */
[----:B------:R2:W-:Y:S01]  /*2b00*/  STL [R1+0x28], R3 ;  /* 0x0000280301007387 */ /* 0x0005e20000100800 */
[----:B------:R-:W-:-:S03]  /*2b10*/  PRMT R11, RZ, 0x5410, R13 ;  /* 0x00005410ff0b7816 */ /* 0x000fc6000000000d */
[----:B------:R3:W-:Y:S01]  /*2b20*/  STL [R1+0x1c], R2 ;  /* 0x00001c0201007387 */ /* 0x0007e20000100800 */
[----:B0-----:R-:W-:Y:S02]  /*2b30*/  PRMT R4, RZ, 0x7610, R15 ;  /* 0x00007610ff047816 */ /* 0x001fe4000000000f */
[--C-:B------:R-:W-:Y:S02]  /*2b40*/  PRMT R15, RZ, 0x5410, R17.reuse ;  /* 0x00005410ff0f7816 */ /* 0x100fe40000000011 */
[--C-:B--2---:R-:W-:Y:S01]  /*2b50*/  PRMT R3, RZ, 0x5410, R16.reuse ;  /* 0x00005410ff037816 */ /* 0x104fe20000000010 */
[----:B------:R-:W-:Y:S01]  /*2b60*/  STL [R1+0x18], R4 ;  /* 0x0000180401007387 */ /* 0x000fe20000100800 */
[----:B------:R-:W-:Y:S02]  /*2b70*/  PRMT R14, RZ, 0x7610, R17 ;  /* 0x00007610ff0e7816 */ /* 0x000fe40000000011 */
[----:B---3--:R-:W-:Y:S01]  /*2b80*/  PRMT R2, RZ, 0x7610, R16 ;  /* 0x00007610ff027816 */ /* 0x008fe20000000010 */
[----:B------:R0:W-:Y:S01]  /*2b90*/  STL [R1+0x14], R3 ;  /* 0x0000140301007387 */ /* 0x0001e20000100800 */
[----:B------:R-:W-:-:S02]  /*2ba0*/  PRMT R13, RZ, 0x5410, R18 ;  /* 0x00005410ff0d7816 */ /* 0x000fc40000000012 */
[----:B------:R-:W-:Y:S01]  /*2bb0*/  PRMT R5, RZ, 0x5410, R12 ;  /* 0x00005410ff057816 */ /* 0x000fe2000000000c */
[----:B------:R-:W-:Y:S01]  /*2bc0*/  STL [R1+0x60c], R15 ;  /* 0x00060c0f01007387 */ /* 0x000fe20000100800 */
[----:B------:R-:W-:Y:S02]  /*2bd0*/  PRMT R18, RZ, 0x7610, R18 ;  /* 0x00007610ff127816 */ /* 0x000fe40000000012 */
[--C-:B------:R-:W-:Y:S01]  /*2be0*/  PRMT R12, RZ, 0x5410, R19.reuse ;  /* 0x00005410ff0c7816 */ /* 0x100fe20000000013 */
[----:B------:R2:W-:Y:S01]  /*2bf0*/  STL [R1+0x10], R2 ;  /* 0x0000100201007387 */ /* 0x0005e20000100800 */
[----:B------:R-:W-:Y:S02]  /*2c00*/  PRMT R19, RZ, 0x7610, R19 ;  /* 0x00007610ff137816 */ /* 0x000fe40000000013 */
[----:B------:R-:W-:Y:S01]  /*2c10*/  PRMT R17, RZ, 0x5410, R20 ;  /* 0x00005410ff117816 */ /* 0x000fe20000000014 */
[----:B------:R-:W-:Y:S01]  /*2c20*/  STL [R1+0x604], R14 ;  /* 0x0006040e01007387 */ /* 0x000fe20000100800 */
[----:B0-----:R-:W-:-:S03]  /*2c30*/  PRMT R3, RZ, 0x5410, R21 ;  /* 0x00005410ff037816 */ /* 0x001fc60000000015 */
[----:B------:R-:W-:Y:S01]  /*2c40*/  STL [R1+0x5fc], R13 ;  /* 0x0005fc0d01007387 */ /* 0x000fe20000100800 */
[----:B--2---:R-:W-:-:S03]  /*2c50*/  PRMT R2, RZ, 0x7610, R20 ;  /* 0x00007610ff027816 */ /* 0x004fc60000000014 */
[----:B------:R-:W-:Y:S01]  /*2c60*/  STL [R1+0x5f8], R18 ;  /* 0x0005f81201007387 */ /* 0x000fe20000100800 */
[----:B------:R-:W-:-:S03]  /*2c70*/  PRMT R4, RZ, 0x7610, R21 ;  /* 0x00007610ff047816 */ /* 0x000fc60000000015 */
[----:B------:R-:W-:Y:S04]  /*2c80*/  STL [R1+0x600], R12 ;  /* 0x0006000c01007387 */ /* 0x000fe80000100800 */
[----:B------:R-:W-:Y:S04]  /*2c90*/  STL [R1+0x608], R19 ;  /* 0x0006081301007387 */ /* 0x000fe80000100800 */
[----:B------:R-:W-:Y:S01]  /*2ca0*/  STL [R1+0x5ec], R17 ;  /* 0x0005ec1101007387 */ /* 0x000fe20000100800 */
[----:B------:R-:W-:-:S03]  /*2cb0*/  PRMT R6, RZ, 0x7610, R22 ;  /* 0x00007610ff067816 */ /* 0x000fc60000000016 */
[----:B------:R0:W-:Y:S04]  /*2cc0*/  STL [R1+0x5c], R2 ;  /* 0x00005c0201007387 */ /* 0x0001e80000100800 */
[----:B------:R2:W-:Y:S01]  /*2cd0*/  STL [R1+0x84], R3 ;  /* 0x0000840301007387 */ /* 0x0005e20000100800 */
[----:B0-----:R-:W-:-:S03]  /*2ce0*/  PRMT R2, RZ, 0x5410, R22 ;  /* 0x00005410ff027816 */ /* 0x001fc60000000016 */
[----:B--2---:R-:W2:Y:S04]  /*2cf0*/  LDL.LU R3, [R1+0xd4] ;  /* 0x0000d40001037983 */ /* 0x004ea80000300800 */
[----:B------:R0:W-:Y:S04]  /*2d00*/  STL [R1+0x88], R4 ;  /* 0x0000880401007387 */ /* 0x0001e80000100800 */
[----:B------:R3:W-:Y:S01]  /*2d10*/  STL [R1+0x130], R2 ;  /* 0x0001300201007387 */ /* 0x0007e20000100800 */
[--C-:B------:R-:W-:Y:S02]  /*2d20*/  PRMT R8, RZ, 0x7610, R23.reuse ;  /* 0x00007610ff087816 */ /* 0x100fe40000000017 */
[----:B0-----:R-:W-:Y:S01]  /*2d30*/  PRMT R4, RZ, 0x5410, R23 ;  /* 0x00005410ff047816 */ /* 0x001fe20000000017 */
[----:B---3--:R-:W3:Y:S04]  /*2d40*/  LDL.LU R2, [R1+0xd0] ;  /* 0x0000d00001027983 */ /* 0x008ee80000300800 */
[----:B------:R-:W-:Y:S04]  /*2d50*/  STL [R1+0x144], R6 ;  /* 0x0001440601007387 */ /* 0x000fe80000100800 */
[----:B------:R-:W4:Y:S04]  /*2d60*/  LDL.LU R20, [R1+0x54] ;  /* 0x0000540001147983 */ /* 0x000f280000300800 */
[----:B------:R-:W4:Y:S01]  /*2d70*/  LDL.LU R18, [R1+0x50] ;  /* 0x0000500001127983 */ /* 0x000f220000300800 */
[----:B------:R-:W-:-:S03]  /*2d80*/  PRMT R29, RZ, 0x5410, R25 ;  /* 0x00005410ff1d7816 */ /* 0x000fc60000000019 */
[----:B------:R0:W-:Y:S01]  /*2d90*/  STL [R1+0x148], R4 ;  /* 0x0001480401007387 */ /* 0x0001e20000100800 */
[----:B------:R-:W-:-:S03]  /*2da0*/  PRMT R10, RZ, 0x7610, R25 ;  /* 0x00007610ff0a7816 */ /* 0x000fc60000000019 */
[----:B------:R-:W4:Y:S01]  /*2db0*/  LDL.LU R16, [R1+0xd8] ;  /* 0x0000d80001107983 */ /* 0x000f220000300800 */
[--C-:B0-----:R-:W-:Y:S02]  /*2dc0*/  PRMT R4, RZ, 0x5410, R24.reuse ;  /* 0x00005410ff047816 */ /* 0x101fe40000000018 */
[----:B------:R-:W-:Y:S01]  /*2dd0*/  PRMT R24, RZ, 0x7610, R24 ;  /* 0x00007610ff187816 */ /* 0x000fe20000000018 */
[----:B------:R-:W-:Y:S04]  /*2de0*/  STL [R1+0x5d0], R8 ;  /* 0x0005d00801007387 */ /* 0x000fe80000100800 */
[----:B------:R-:W4:Y:S04]  /*2df0*/  LDL.LU R28, [R1+0x58] ;  /* 0x00005800011c7983 */ /* 0x000f280000300800 */
[----:B------:R0:W-:Y:S04]  /*2e00*/  STL [R1+0x158], R4 ;  /* 0x0001580401007387 */ /* 0x0001e80000100800 */
[----:B------:R-:W-:Y:S04]  /*2e10*/  STL [R1+0x5b8], R24 ;  /* 0x0005b81801007387 */ /* 0x000fe80000100800 */
[----:B------:R-:W-:Y:S01]  /*2e20*/  STL [R1+0x5ac], R29 ;  /* 0x0005ac1d01007387 */ /* 0x000fe20000100800 */
[----:B0-----:R-:W-:-:S03]  /*2e30*/  PRMT R4, RZ, 0x5410, R26 ;  /* 0x00005410ff047816 */ /* 0x001fc6000000001a */
[----:B------:R-:W-:Y:S04]  /*2e40*/  STL [R1+0x5a0], R10 ;  /* 0x0005a00a01007387 */ /* 0x000fe80000100800 */
[----:B------:R-:W4:Y:S04]  /*2e50*/  LDL.LU R19, [R1+0x368] ;  /* 0x0003680001137983 */ /* 0x000f280000300800 */
[----:B------:R-:W4:Y:S04]  /*2e60*/  LDL.LU R17, [R1+0x224] ;  /* 0x0002240001117983 */ /* 0x000f280000300800 */
[----:B------:R0:W-:Y:S04]  /*2e70*/  STL [R1+0x17c], R4 ;  /* 0x00017c0401007387 */ /* 0x0001e80000100800 */
[----:B------:R-:W4:Y:S04]  /*2e80*/  LDL R7, [R1+0x358] ;  /* 0x0003580001077983 */ /* 0x000f280000100800 */
[----:B------:R-:W4:Y:S01]  /*2e90*/  LDL.LU R15, [R1+0x370] ;  /* 0x00037000010f7983 */ /* 0x000f220000300800 */
[----:B------:R-:W-:-:S02]  /*2ea0*/  PRMT R6, RZ, 0x7610, R26 ;  /* 0x00007610ff067816 */ /* 0x000fc4000000001a */
[--C-:B------:R-:W-:Y:S01]  /*2eb0*/  PRMT R9, RZ, 0x5410, R27.reuse ;  /* 0x00005410ff097816 */ /* 0x100fe2000000001b */
[----:B------:R-:W4:Y:S01]  /*2ec0*/  LDL.LU R14, [R1+0xe0] ;  /* 0x0000e000010e7983 */ /* 0x000f220000300800 */
[----:B0-----:R-:W-:-:S03]  /*2ed0*/  PRMT R4, RZ, 0x7610, R27 ;  /* 0x00007610ff047816 */ /* 0x001fc6000000001b */
[----:B------:R-:W4:Y:S04]  /*2ee0*/  LDL.LU R12, [R1+0x40] ;  /* 0x00004000010c7983 */ /* 0x000f280000300800 */
[----:B------:R-:W4:Y:S04]  /*2ef0*/  LDL.LU R13, [R1+0xe4] ;  /* 0x0000e400010d7983 */ /* 0x000f280000300800 */
[----:B------:R-:W-:Y:S04]  /*2f00*/  STL [R1+0x588], R6 ;  /* 0x0005880601007387 */ /* 0x000fe80000100800 */
[----:B------:R0:W-:Y:S04]  /*2f10*/  STL [R1+0x580], R9 ;  /* 0x0005800901007387 */ /* 0x0001e80000100800 */
[----:B------:R1:W-:Y:S04]  /*2f20*/  STL [R1+0x58c], R4 ;  /* 0x00058c0401007387 */ /* 0x0003e80000100800 */
[----:B0-----:R-:W4:Y:S01]  /*2f30*/  LDL.LU R9, [R1+0x36c] ;  /* 0x00036c0001097983 */ /* 0x001f220000300800 */
[----:B--2---:R-:W-:-:S02]  /*2f40*/  FMUL.FTZ R3, R0, R3 ;  /* 0x0000000300037220 */ /* 0x004fc40000410000 */
[C---:B---3--:R-:W-:Y:S02]  /*2f50*/  FMUL.FTZ R23, R0.reuse, R2 ;  /* 0x0000000200177220 */ /* 0x048fe40000410000 */
[----:B------:R-:W2:Y:S04]  /*2f60*/  LDL R2, [R1+0x35c] ;  /* 0x00035c0001027983 */ /* 0x000ea80000100800 */
[----:B------:R-:W3:Y:S04]  /*2f70*/  LDL.LU R10, [R1+0x378] ;  /* 0x00037800010a7983 */ /* 0x000ee80000300800 */
[----:B------:R-:W3:Y:S01]  /*2f80*/  LDL.LU R8, [R1+0x374] ;  /* 0x0003740001087983 */ /* 0x000ee20000300800 */
[----:B----4-:R-:W-:-:S03]  /*2f90*/  FMUL.FTZ R25, R0, R18 ;  /* 0x0000001200197220 */ /* 0x010fc60000410000 */
[----:B------:R-:W4:Y:S04]  /*2fa0*/  LDL.LU R18, [R1+0xfc] ;  /* 0x0000fc0001127983 */ /* 0x000f280000300800 */
[----:B------:R-:W4:Y:S04]  /*2fb0*/  LDL R6, [R1+0x360] ;  /* 0x0003600001067983 */ /* 0x000f280000100800 */
[----:B-1----:R-:W4:Y:S01]  /*2fc0*/  LDL.LU R4, [R1+0x380] ;  /* 0x0003800001047983 */ /* 0x002f220000300800 */
[----:B------:R-:W-:Y:S02]  /*2fd0*/  FADD.FTZ R19, R16, R19 ;  /* 0x0000001310137221 */ /* 0x000fe40000010000 */
[----:B------:R-:W-:-:S03]  /*2fe0*/  FFMA.FTZ R17, R3, R16, R17 ;  /* 0x0000001003117223 */ /* 0x000fc60000010011 */
[----:B------:R-:W-:Y:S04]  /*2ff0*/  STL [R1+0x368], R19 ;  /* 0x0003681301007387 */ /* 0x000fe80000100800 */
[----:B------:R-:W-:Y:S01]  /*3000*/  STL [R1+0x610], R3 ;  /* 0x0006100301007387 */ /* 0x000fe20000100800 */
[----:B------:R-:W-:-:S03]  /*3010*/  FMUL.FTZ R16, R7, R16 ;  /* 0x0000001007107220 */ /* 0x000fc60000410000 */
[----:B------:R-:W-:Y:S01]  /*3020*/  STL [R1+0x224], R17 ;  /* 0x0002241101007387 */ /* 0x000fe20000100800 */
[----:B------:R-:W-:-:S03]  /*3030*/  FADD.FTZ R15, R28, R15 ;  /* 0x0000000f1c0f7221 */ /* 0x000fc60000010000 */
[----:B------:R-:W4:Y:S04]  /*3040*/  LDL.LU R7, [R1+0x44] ;  /* 0x0000440001077983 */ /* 0x000f280000300800 */
[----:B------:R-:W-:Y:S04]  /*3050*/  STL [R1+0x614], R16 ;  /* 0x0006141001007387 */ /* 0x000fe80000100800 */
[----:B------:R0:W-:Y:S04]  /*3060*/  STL [R1+0x370], R15 ;  /* 0x0003700f01007387 */ /* 0x0001e80000100800 */
[----:B0-----:R-:W4:Y:S04]  /*3070*/  LDL.LU R15, [R1+0x100] ;  /* 0x00010000010f7983 */ /* 0x001f280000300800 */
[----:B------:R-:W4:Y:S01]  /*3080*/  LDL.LU R3, [R1+0x37c] ;  /* 0x00037c0001037983 */ /* 0x000f220000300800 */
[----:B------:R-:W-:-:S05]  /*3090*/  FFMA.FTZ R9, R23, R28, R9 ;  /* 0x0000001c17097223 */ /* 0x000fca0000010009 */
[----:B------:R0:W-:Y:S01]  /*30a0*/  STL [R1+0x36c], R9 ;  /* 0x00036c0901007387 */ /* 0x0001e20000100800 */
[----:B------:R-:W-:-:S03]  /*30b0*/  FMUL.FTZ R21, R0, R20 ;  /* 0x0000001400157220 */ /* 0x000fc60000410000 */
[----:B0-----:R-:W4:Y:S04]  /*30c0*/  LDL R9, [R1+0x364] ;  /* 0x0003640001097983 */ /* 0x001f280000100800 */
[----:B------:R-:W-:Y:S01]  /*30d0*/  STL [R1+0x618], R23 ;  /* 0x0006181701007387 */ /* 0x000fe20000100800 */
[----:B--2---:R-:W-:-:S03]  /*30e0*/  FMUL.FTZ R22, R2, R28 ;  /* 0x0000001c02167220 */ /* 0x004fc60000410000 */
[----:B------:R-:W2:Y:S01]  /*30f0*/  LDL.LU R2, [R1+0x388] ;  /* 0x0003880001027983 */ /* 0x000ea20000300800 */
[----:B---3--:R-:W-:-:S03]  /*3100*/  FADD.FTZ R10, R14, R10 ;  /* 0x0000000a0e0a7221 */ /* 0x008fc60000010000 */
[----:B------:R-:W-:Y:S01]  /*3110*/  STL [R1+0x61c], R22 ;  /* 0x00061c1601007387 */ /* 0x000fe20000100800 */
[----:B------:R-:W-:-:S03]  /*3120*/  FFMA.FTZ R8, R21, R14, R8 ;  /* 0x0000000e15087223 */ /* 0x000fc60000010008 */
[----:B------:R0:W-:Y:S01]  /*3130*/  STL [R1+0x378], R10 ;  /* 0x0003780a01007387 */ /* 0x0001e20000100800 */
[----:B----4-:R-:W-:-:S03]  /*3140*/  FMUL.FTZ R20, R6, R14 ;  /* 0x0000000e06147220 */ /* 0x010fc60000410000 */
[----:B0-----:R-:W3:Y:S01]  /*3150*/  LDL.LU R10, [R1+0x48] ;  /* 0x00004800010a7983 */ /* 0x001ee20000300800 */
[----:B------:R-:W-:-:S03]  /*3160*/  FADD.FTZ R4, R13, R4 ;  /* 0x000000040d047221 */ /* 0x000fc60000010000 */
[----:B------:R-:W4:Y:S04]  /*3170*/  LDL.LU R28, [R1+0x110] ;  /* 0x00011000011c7983 */ /* 0x000f280000300800 */
[----:B------:R-:W-:Y:S04]  /*3180*/  STL [R1+0x620], R21 ;  /* 0x0006201501007387 */ /* 0x000fe80000100800 */
[----:B------:R-:W-:Y:S04]  /*3190*/  STL [R1+0x374], R8 ;  /* 0x0003740801007387 */ /* 0x000fe80000100800 */
[----:B------:R-:W3:Y:S04]  /*31a0*/  LDL.LU R6, [R1+0x384] ;  /* 0x0003840001067983 */ /* 0x000ee80000300800 */
[----:B------:R-:W-:Y:S04]  /*31b0*/  STL [R1+0x624], R20 ;  /* 0x0006241401007387 */ /* 0x000fe80000100800 */
[----:B------:R-:W4:Y:S04]  /*31c0*/  LDL.LU R14, [R1+0xdc] ;  /* 0x0000dc00010e7983 */ /* 0x000f280000300800 */
[----:B------:R0:W-:Y:S04]  /*31d0*/  STL [R1+0x380], R4 ;  /* 0x0003800401007387 */ /* 0x0001e80000100800 */
[----:B0-----:R-:W4:Y:S04]  /*31e0*/  LDL R4, [R1+0x348] ;  /* 0x0003480001047983 */ /* 0x001f280000100800 */
[----:B------:R-:W4:Y:S01]  /*31f0*/  LDL.LU R8, [R1+0x10c] ;  /* 0x00010c0001087983 */ /* 0x000f220000300800 */
[----:B------:R-:W-:-:S05]  /*3200*/  FFMA.FTZ R3, R25, R13, R3 ;  /* 0x0000000d19037223 */ /* 0x000fca0000010003 */
[----:B------:R0:W-:Y:S04]  /*3210*/  STL [R1+0x37c], R3 ;  /* 0x00037c0301007387 */ /* 0x0001e80000100800 */
[----:B0-----:R-:W4:Y:S04]  /*3220*/  LDL.LU R3, [R1+0x390] ;  /* 0x0003900001037983 */ /* 0x001f280000300800 */
[----:B------:R-:W-:Y:S01]  /*3230*/  STL [R1+0x628], R25 ;  /* 0x0006281901007387 */ /* 0x000fe20000100800 */
[----:B------:R-:W-:-:S03]  /*3240*/  FMUL.FTZ R26, R9, R13 ;  /* 0x0000000d091a7220 */ /* 0x000fc60000410000 */
[----:B------:R-:W4:Y:S04]  /*3250*/  LDL.LU R19, [R1+0xf8] ;  /* 0x0000f80001137983 */ /* 0x000f280000300800 */
[----:B------:R-:W4:Y:S01]  /*3260*/  LDL.LU R13, [R1+0xf4] ;  /* 0x0000f400010d7983 */ /* 0x000f220000300800 */
[----:B------:R-:W-:-:S03]  /*3270*/  FMUL.FTZ R27, R0, R12 ;  /* 0x0000000c001b7220 */ /* 0x000fc60000410000 */
[----:B------:R-:W-:Y:S04]  /*3280*/  STL [R1+0x62c], R26 ;  /* 0x00062c1a01007387 */ /* 0x000fe80000100800 */
[----:B------:R-:W4:Y:S01]  /*3290*/  LDL.LU R17, [R1+0x38c] ;  /* 0x00038c0001117983 */ /* 0x000f220000300800 */
[----:B------:R-:W-:Y:S02]  /*32a0*/  FMUL.FTZ R24, R0, R7 ;  /* 0x0000000700187220 */ /* 0x000fe40000410000 */
[----:B--2---:R-:W-:-:S05]  /*32b0*/  FADD.FTZ R2, R18, R2 ;  /* 0x0000000212027221 */ /* 0x004fca0000010000 */
[----:B------:R0:W-:Y:S04]  /*32c0*/  STL [R1+0x388], R2 ;  /* 0x0003880201007387 */ /* 0x0001e80000100800 */
[----:B0-----:R-:W2:Y:S04]  /*32d0*/  LDL R2, [R1+0x34c] ;  /* 0x00034c0001027983 */ /* 0x001ea80000100800 */
[----:B------:R-:W2:Y:S04]  /*32e0*/  LDL.LU R12, [R1+0xf0] ;  /* 0x0000f000010c7983 */ /* 0x000ea80000300800 */
[----:B------:R-:W2:Y:S04]  /*32f0*/  LDL.LU R16, [R1+0x398] ;  /* 0x0003980001107983 */ /* 0x000ea80000300800 */
[----:B------:R-:W2:Y:S04]  /*3300*/  LDL.LU R9, [R1+0x394] ;  /* 0x0003940001097983 */ /* 0x000ea80000300800 */
[----:B------:R-:W2:Y:S01]  /*3310*/  LDL R7, [R1+0x350] ;  /* 0x0003500001077983 */ /* 0x000ea20000100800 */
[----:B---3--:R-:W-:-:S03]  /*3320*/  FFMA.FTZ R6, R27, R18, R6 ;  /* 0x000000121b067223 */ /* 0x008fc60000010006 */
[----:B------:R-:W-:Y:S04]  /*3330*/  STL [R1+0x630], R27 ;  /* 0x0006301b01007387 */ /* 0x000fe80000100800 */
[----:B------:R0:W-:Y:S04]  /*3340*/  STL [R1+0x384], R6 ;  /* 0x0003840601007387 */ /* 0x0001e80000100800 */
[----:B0-----:R-:W3:Y:S01]  /*3350*/  LDL.LU R6, [R1+0x3a0] ;  /* 0x0003a00001067983 */ /* 0x001ee20000300800 */
[----:B----4-:R-:W-:-:S03]  /*3360*/  FMUL.FTZ R29, R4, R18 ;  /* 0x00000012041d7220 */ /* 0x010fc60000410000 */
[----:B------:R-:W4:Y:S04]  /*3370*/  LDL.LU R18, [R1+0xec] ;  /* 0x0000ec0001127983 */ /* 0x000f280000300800 */
[----:B------:R-:W-:Y:S01]  /*3380*/  STL [R1+0x40], R24 ;  /* 0x0000401801007387 */ /* 0x000fe20000100800 */
[----:B------:R-:W-:-:S05]  /*3390*/  FADD.FTZ R3, R15, R3 ;  /* 0x000000030f037221 */ /* 0x000fca0000010000 */
[----:B------:R0:W-:Y:S04]  /*33a0*/  STL [R1+0x390], R3 ;  /* 0x0003900301007387 */ /* 0x0001e80000100800 */
[----:B------:R-:W4:Y:S04]  /*33b0*/  LDL.LU R4, [R1+0x39c] ;  /* 0x00039c0001047983 */ /* 0x000f280000300800 */
[----:B0-----:R-:W4:Y:S01]  /*33c0*/  LDL R3, [R1+0x354] ;  /* 0x0003540001037983 */ /* 0x001f220000100800 */
[----:B------:R-:W-:-:S03]  /*33d0*/  FMUL.FTZ R10, R0, R10 ;  /* 0x0000000a000a7220 */ /* 0x000fc60000410000 */
[----:B------:R-:W-:Y:S01]  /*33e0*/  STL [R1+0x44], R29 ;  /* 0x0000441d01007387 */ /* 0x000fe20000100800 */
[----:B------:R-:W-:-:S03]  /*33f0*/  FFMA.FTZ R17, R24, R15, R17 ;  /* 0x0000000f18117223 */ /* 0x000fc60000010011 */
[----:B------:R-:W-:Y:S04]  /*3400*/  STL [R1+0x4c], R10 ;  /* 0x00004c0a01007387 */ /* 0x000fe80000100800 */
[----:B------:R-:W-:Y:S01]  /*3410*/  STL [R1+0x634], R29 ;  /* 0x0006341d01007387 */ /* 0x000fe20000100800 */
[----:B--2---:R-:W-:-:S03]  /*3420*/  FMUL.FTZ R2, R2, R15 ;  /* 0x0000000f02027220 */ /* 0x004fc60000410000 */
[----:B------:R-:W2:Y:S04]  /*3430*/  LDL.LU R15, [R1+0x38] ;  /* 0x00003800010f7983 */ /* 0x000ea80000300800 */
[----:B------:R0:W-:Y:S01]  /*3440*/  STL [R1+0x38c], R17 ;  /* 0x00038c1101007387 */ /* 0x0001e20000100800 */
[----:B------:R-:W-:Y:S02]  /*3450*/  FADD.FTZ R16, R28, R16 ;  /* 0x000000101c107221 */ /* 0x000fe40000010000 */
[----:B------:R-:W-:Y:S02]  /*3460*/  FFMA.FTZ R9, R10, R28, R9 ;  /* 0x0000001c0a097223 */ /* 0x000fe40000010009 */
[----:B0-----:R-:W-:Y:S02]  /*3470*/  FMUL.FTZ R17, R0, R14 ;  /* 0x0000000e00117220 */ /* 0x001fe40000410000 */
[----:B------:R-:W2:Y:S04]  /*3480*/  LDL.LU R14, [R1+0x30] ;  /* 0x00003000010e7983 */ /* 0x000ea80000300800 */
[----:B------:R0:W-:Y:S04]  /*3490*/  STL [R1+0x398], R16 ;  /* 0x0003981001007387 */ /* 0x0001e80000100800 */
[----:B------:R-:W-:Y:S04]  /*34a0*/  STL [R1+0x48], R2 ;  /* 0x0000480201007387 */ /* 0x000fe80000100800 */
[----:B------:R1:W-:Y:S04]  /*34b0*/  STL [R1+0x394], R9 ;  /* 0x0003940901007387 */ /* 0x0003e80000100800 */
[----:B0-----:R-:W2:Y:S01]  /*34c0*/  LDL.LU R16, [R1+0x3a8] ;  /* 0x0003a80001107983 */ /* 0x001ea20000300800 */
[----:B-1----:R-:W-:-:S03]  /*34d0*/  FMUL.FTZ R9, R7, R28 ;  /* 0x0000001c07097220 */ /* 0x002fc60000410000 */
[----:B------:R-:W2:Y:S01]  /*34e0*/  LDL.LU R7, [R1+0x3a4] ;  /* 0x0003a40001077983 */ /* 0x000ea20000300800 */
[----:B---3--:R-:W-:-:S03]  /*34f0*/  FADD.FTZ R6, R8, R6 ;  /* 0x0000000608067221 */ /* 0x008fc60000010000 */
[----:B------:R-:W-:Y:S04]  /*3500*/  STL [R1+0x54], R9 ;  /* 0x0000540901007387 */ /* 0x000fe80000100800 */
[----:B------:R-:W3:Y:S04]  /*3510*/  LDL.LU R28, [R1+0x104] ;  /* 0x00010400011c7983 */ /* 0x000ee80000300800 */
[----:B------:R-:W-:Y:S04]  /*3520*/  STL [R1+0x50], R17 ;  /* 0x0000501101007387 */ /* 0x000fe80000100800 */
[----:B------:R-:W-:Y:S01]  /*3530*/  STL [R1+0x3a0], R6 ;  /* 0x0003a00601007387 */ /* 0x000fe20000100800 */
[----:B----4-:R-:W-:-:S05]  /*3540*/  FFMA.FTZ R4, R17, R8, R4 ;  /* 0x0000000811047223 */ /* 0x010fca0000010004 */
[----:B------:R0:W-:Y:S02]  /*3550*/  STL [R1+0x39c], R4 ;  /* 0x00039c0401007387 */ /* 0x0001e40000100800 */
[----:B0-----:R-:W-:Y:S02]  /*3560*/  FMUL.FTZ R4, R3, R8 ;  /* 0x0000000803047220 */ /* 0x001fe40000410000 */
[----:B------:R-:W4:Y:S01]  /*3570*/  LDL R3, [R1+0x338] ;  /* 0x0003380001037983 */ /* 0x000f220000100800 */
[C---:B------:R-:W-:Y:S02]  /*3580*/  FMUL.FTZ R9, R0.reuse, R19 ;  /* 0x0000001300097220 */ /* 0x040fe40000410000 */
[C---:B------:R-:W-:Y:S01]  /*3590*/  FMUL.FTZ R13, R0.reuse, R13 ;  /* 0x0000000d000d7220 */ /* 0x040fe20000410000 */
[----:B------:R0:W-:Y:S04]  /*35a0*/  STL [R1+0x58], R4 ;  /* 0x0000580401007387 */ /* 0x0001e80000100800 */
[----:B0-----:R-:W3:Y:S04]  /*35b0*/  LDL.LU R4, [R1+0x2c] ;  /* 0x00002c0001047983 */ /* 0x001ee80000300800 */
[----:B------:R0:W-:Y:S04]  /*35c0*/  STL [R1+0x60], R9 ;  /* 0x0000600901007387 */ /* 0x0001e80000100800 */
[----:B------:R-:W3:Y:S04]  /*35d0*/  LDL.LU R20, [R1+0x3b0] ;  /* 0x0003b00001147983 */ /* 0x000ee80000300800 */
[----:B------:R-:W3:Y:S04]  /*35e0*/  LDL.LU R10, [R1+0x3ac] ;  /* 0x0003ac00010a7983 */ /* 0x000ee80000300800 */
[----:B------:R-:W-:Y:S04]  /*35f0*/  STL [R1+0x64], R13 ;  /* 0x0000640d01007387 */ /* 0x000fe80000100800 */
[----:B------:R-:W3:Y:S04]  /*3600*/  LDL R8, [R1+0x33c] ;  /* 0x00033c0001087983 */ /* 0x000ee80000100800 */
[----:B------:R-:W3:Y:S01]  /*3610*/  LDL.LU R19, [R1+0x3b8] ;  /* 0x0003b80001137983 */ /* 0x000ee20000300800 */
[----:B------:R-:W-:-:S02]  /*3620*/  FMUL.FTZ R6, R0, R12 ;  /* 0x0000000c00067220 */ /* 0x000fc40000410000 */
[----:B------:R-:W-:Y:S02]  /*3630*/  FMUL.FTZ R12, R0, R18 ;  /* 0x00000012000c7220 */ /* 0x000fe40000410000 */
[----:B--2---:R-:W-:Y:S02]  /*3640*/  FADD.FTZ R16, R5, R16 ;  /* 0x0000001005107221 */ /* 0x004fe40000010000 */
[-C--:B------:R-:W-:Y:S02]  /*3650*/  FFMA.FTZ R7, R9, R5.reuse, R7 ;  /* 0x0000000509077223 */ /* 0x080fe40000010007 */
[----:B0-----:R-:W2:Y:S04]  /*3660*/  LDL.LU R9, [R1+0x3b4] ;  /* 0x0003b40001097983 */ /* 0x001ea80000300800 */
[----:B------:R-:W-:Y:S04]  /*3670*/  STL [R1+0x3a8], R16 ;  /* 0x0003a81001007387 */ /* 0x000fe80000100800 */
[----:B------:R0:W-:Y:S04]  /*3680*/  STL [R1+0x3a4], R7 ;  /* 0x0003a40701007387 */ /* 0x0001e80000100800 */
[----:B0-----:R-:W2:Y:S04]  /*3690*/  LDL R7, [R1+0x340] ;  /* 0x0003400001077983 */ /* 0x001ea80000100800 */
[----:B------:R-:W-:Y:S04]  /*36a0*/  STL [R1+0x68], R6 ;  /* 0x0000680601007387 */ /* 0x000fe80000100800 */
[----:B------:R-:W-:Y:S04]  /*36b0*/  STL [R1+0x6c], R12 ;  /* 0x00006c0c01007387 */ /* 0x000fe80000100800 */
[----:B------:R-:W2:Y:S01]  /*36c0*/  LDL.LU R16, [R1+0x3c0] ;  /* 0x0003c00001107983 */ /* 0x000ea20000300800 */
[----:B----4-:R-:W-:-:S03]  /*36d0*/  FMUL.FTZ R5, R3, R5 ;  /* 0x0000000503057220 */ /* 0x010fc60000410000 */
[----:B------:R-:W4:Y:S04]  /*36e0*/  LDL.LU R3, [R1+0x3bc] ;  /* 0x0003bc0001037983 */ /* 0x000f280000300800 */
[----:B------:R0:W-:Y:S04]  /*36f0*/  STL [R1+0x3c], R5 ;  /* 0x00003c0501007387 */ /* 0x0001e80000100800 */
[----:B0-----:R-:W4:Y:S04]  /*3700*/  LDL.LU R5, [R1+0x108] ;  /* 0x0001080001057983 */ /* 0x001f280000300800 */
[----:B------:R-:W4:Y:S01]  /*3710*/  LDL.LU R23, [R1+0x28] ;  /* 0x0000280001177983 */ /* 0x000f220000300800 */
[----:B---3--:R-:W-:-:S03]  /*3720*/  FADD.FTZ R20, R15, R20 ;  /* 0x000000140f147221 */ /* 0x008fc60000010000 */
[----:B------:R-:W3:Y:S01]  /*3730*/  LDL.LU R18, [R1+0x1c] ;  /* 0x00001c0001127983 */ /* 0x000ee20000300800 */
[-C--:B------:R-:W-:Y:S02]  /*3740*/  FFMA.FTZ R10, R13, R15.reuse, R10 ;  /* 0x0000000f0d0a7223 */ /* 0x080fe4000001000a */
[----:B------:R-:W-:Y:S02]  /*3750*/  FMUL.FTZ R13, R8, R15 ;  /* 0x0000000f080d7220 */ /* 0x000fe40000410000 */
[----:B------:R-:W3:Y:S04]  /*3760*/  LDL R8, [R1+0x344] ;  /* 0x0003440001087983 */ /* 0x000ee80000100800 */
[----:B------:R-:W-:Y:S04]  /*3770*/  STL [R1+0x3b0], R20 ;  /* 0x0003b01401007387 */ /* 0x000fe80000100800 */
[----:B------:R0:W-:Y:S01]  /*3780*/  STL [R1+0x3ac], R10 ;  /* 0x0003ac0a01007387 */ /* 0x0001e20000100800 */
[----:B------:R-:W-:-:S03]  /*3790*/  FADD.FTZ R19, R11, R19 ;  /* 0x000000130b137221 */ /* 0x000fc60000010000 */
[----:B0-----:R-:W3:Y:S04]  /*37a0*/  LDL.LU R10, [R1+0x118] ;  /* 0x00011800010a7983 */ /* 0x001ee80000300800 */
[----:B------:R0:W-:Y:S04]  /*37b0*/  STL [R1+0x38], R13 ;  /* 0x0000380d01007387 */ /* 0x0001e80000100800 */
[----:B0-----:R-:W3:Y:S04]  /*37c0*/  LDL.LU R13, [R1+0x11c] ;  /* 0x00011c00010d7983 */ /* 0x001ee80000300800 */
[----:B------:R-:W3:Y:S01]  /*37d0*/  LDL.LU R15, [R1+0x18] ;  /* 0x00001800010f7983 */ /* 0x000ee20000300800 */
[----:B--2---:R-:W-:-:S05]  /*37e0*/  FFMA.FTZ R9, R6, R11, R9 ;  /* 0x0000000b06097223 */ /* 0x004fca0000010009 */
[----:B------:R0:W-:Y:S04]  /*37f0*/  STL [R1+0x3b4], R9 ;  /* 0x0003b40901007387 */ /* 0x0001e80000100800 */
[----:B0-----:R-:W2:Y:S01]  /*3800*/  LDL.LU R9, [R1+0x3c8] ;  /* 0x0003c80001097983 */ /* 0x001ea20000300800 */
[----:B------:R-:W-:-:S03]  /*3810*/  FMUL.FTZ R11, R7, R11 ;  /* 0x0000000b070b7220 */ /* 0x000fc60000410000 */
[----:B------:R-:W-:Y:S04]  /*3820*/  STL [R1+0x3b8], R19 ;  /* 0x0003b81301007387 */ /* 0x000fe80000100800 */
[----:B------:R-:W2:Y:S04]  /*3830*/  LDL.LU R7, [R1+0x12c] ;  /* 0x00012c0001077983 */ /* 0x000ea80000300800 */
[----:B------:R-:W2:Y:S01]  /*3840*/  LDL.LU R27, [R1+0x3c4] ;  /* 0x0003c400011b7983 */ /* 0x000ea20000300800 */
[----:B------:R-:W-:-:S05]  /*3850*/  FADD.FTZ R16, R14, R16 ;  /* 0x000000100e107221 */ /* 0x000fca0000010000 */
[----:B------:R-:W-:Y:S01]  /*3860*/  STL [R1+0x3c0], R16 ;  /* 0x0003c01001007387 */ /* 0x000fe20000100800 */
[----:B----4-:R-:W-:-:S05]  /*3870*/  FFMA.FTZ R3, R12, R14, R3 ;  /* 0x0000000e0c037223 */ /* 0x010fca0000010003 */
[----:B------:R0:W-:Y:S04]  /*3880*/  STL [R1+0x3bc], R3 ;  /* 0x0003bc0301007387 */ /* 0x0001e80000100800 */
[----:B0-----:R-:W4:Y:S01]  /*3890*/  LDL R3, [R1+0x328] ;  /* 0x0003280001037983 */ /* 0x001f220000100800 */
[----:B------:R-:W-:-:S05]  /*38a0*/  FMUL.FTZ R29, R0, R28 ;  /* 0x0000001c001d7220 */ /* 0x000fca0000410000 */
[----:B------:R-:W-:Y:S04]  /*38b0*/  STL [R1+0x74], R29 ;  /* 0x0000741d01007387 */ /* 0x000fe80000100800 */
[----:B------:R-:W4:Y:S04]  /*38c0*/  LDL.LU R28, [R1+0x128] ;  /* 0x00012800011c7983 */ /* 0x000f280000300800 */
[----:B------:R-:W4:Y:S04]  /*38d0*/  LDL.LU R22, [R1+0x14] ;  /* 0x0000140001167983 */ /* 0x000f280000300800 */
[----:B------:R-:W-:Y:S01]  /*38e0*/  STL [R1+0x34], R11 ;  /* 0x0000340b01007387 */ /* 0x000fe20000100800 */
[----:B---3--:R-:W-:-:S03]  /*38f0*/  FMUL.FTZ R8, R8, R14 ;  /* 0x0000000e08087220 */ /* 0x008fc60000410000 */
[----:B------:R-:W3:Y:S04]  /*3900*/  LDL.LU R26, [R1+0x3d0] ;  /* 0x0003d000011a7983 */ /* 0x000ee80000300800 */
[----:B------:R-:W3:Y:S04]  /*3910*/  LDL.LU R20, [R1+0x3cc] ;  /* 0x0003cc0001147983 */ /* 0x000ee80000300800 */
[----:B------:R0:W-:Y:S04]  /*3920*/  STL [R1+0x30], R8 ;  /* 0x0000300801007387 */ /* 0x0001e80000100800 */
[----:B------:R-:W3:Y:S04]  /*3930*/  LDL R21, [R1+0x32c] ;  /* 0x00032c0001157983 */ /* 0x000ee80000100800 */
[----:B0-----:R-:W3:Y:S04]  /*3940*/  LDL.LU R8, [R1+0x3d8] ;  /* 0x0003d80001087983 */ /* 0x001ee80000300800 */
[----:B------:R-:W3:Y:S01]  /*3950*/  LDL.LU R19, [R1+0x3d4] ;  /* 0x0003d40001137983 */ /* 0x000ee20000300800 */
[----:B------:R-:W-:-:S02]  /*3960*/  FMUL.FTZ R25, R0, R5 ;  /* 0x0000000500197220 */ /* 0x000fc40000410000 */
[----:B--2---:R-:W-:-:S05]  /*3970*/  FADD.FTZ R9, R4, R9 ;  /* 0x0000000904097221 */ /* 0x004fca0000010000 */
[----:B------:R0:W-:Y:S01]  /*3980*/  STL [R1+0x3c8], R9 ;  /* 0x0003c80901007387 */ /* 0x0001e20000100800 */
[----:B------:R-:W-:-:S03]  /*3990*/  FFMA.FTZ R27, R29, R4, R27 ;  /* 0x000000041d1b7223 */ /* 0x000fc6000001001b */
[----:B0-----:R-:W2:Y:S04]  /*39a0*/  LDL R9, [R1+0x330] ;  /* 0x0003300001097983 */ /* 0x001ea80000100800 */
[----:B------:R-:W2:Y:S04]  /*39b0*/  LDL.LU R12, [R1+0x124] ;  /* 0x00012400010c7983 */ /* 0x000ea80000300800 */
[----:B------:R-:W2:Y:S04]  /*39c0*/  LDL.LU R14, [R1+0x120] ;  /* 0x00012000010e7983 */ /* 0x000ea80000300800 */
[----:B------:R-:W2:Y:S04]  /*39d0*/  LDL.LU R16, [R1+0x3e0] ;  /* 0x0003e00001107983 */ /* 0x000ea80000300800 */
[----:B------:R-:W2:Y:S04]  /*39e0*/  LDL.LU R5, [R1+0x3dc] ;  /* 0x0003dc0001057983 */ /* 0x000ea80000300800 */
[----:B------:R-:W2:Y:S04]  /*39f0*/  LDL.LU R29, [R1+0x634] ;  /* 0x00063400011d7983 */ /* 0x000ea80000300800 */
[----:B------:R0:W-:Y:S04]  /*3a00*/  STL [R1+0x3c4], R27 ;  /* 0x0003c41b01007387 */ /* 0x0001e80000100800 */
[----:B0-----:R-:W2:Y:S04]  /*3a10*/  LDL.LU R27, [R1+0x630] ;  /* 0x00063000011b7983 */ /* 0x001ea80000300800 */
[----:B------:R-:W-:Y:S01]  /*3a20*/  STL [R1+0x70], R25 ;  /* 0x0000701901007387 */ /* 0x000fe20000100800 */
[----:B----4-:R-:W-:-:S03]  /*3a30*/  FMUL.FTZ R3, R3, R4 ;  /* 0x0000000403037220 */ /* 0x010fc60000410000 */
[----:B------:R-:W4:Y:S04]  /*3a40*/  LDL R4, [R1+0x334] ;  /* 0x0003340001047983 */ /* 0x000f280000100800 */
[----:B------:R0:W-:Y:S01]  /*3a50*/  STL [R1+0x2c], R3 ;  /* 0x00002c0301007387 */ /* 0x0001e20000100800 */
[C---:B------:R-:W-:Y:S02]  /*3a60*/  FMUL.FTZ R10, R0.reuse, R10 ;  /* 0x0000000a000a7220 */ /* 0x040fe40000410000 */
[----:B------:R-:W-:Y:S01]  /*3a70*/  FMUL.FTZ R13, R0, R13 ;  /* 0x0000000d000d7220 */ /* 0x000fe20000410000 */
[----:B0-----:R-:W4:Y:S01]  /*3a80*/  LDL.LU R3, [R1+0x10] ;  /* 0x0000100001037983 */ /* 0x001f220000300800 */
[----:B---3--:R-:W-:Y:S02]  /*3a90*/  FADD.FTZ R26, R23, R26 ;  /* 0x0000001a171a7221 */ /* 0x008fe40000010000 */
[----:B------:R-:W-:-:S03]  /*3aa0*/  FFMA.FTZ R20, R25, R23, R20 ;  /* 0x0000001719147223 */ /* 0x000fc60000010014 */
[----:B------:R0:W-:Y:S01]  /*3ab0*/  STL [R1+0x3d0], R26 ;  /* 0x0003d01a01007387 */ /* 0x0001e20000100800 */
[----:B------:R-:W-:-:S03]  /*3ac0*/  FMUL.FTZ R21, R21, R23 ;  /* 0x0000001715157220 */ /* 0x000fc60000410000 */
[----:B0-----:R-:W3:Y:S01]  /*3ad0*/  LDL.LU R26, [R1+0x62c] ;  /* 0x00062c00011a7983 */ /* 0x001ee20000300800 */
[----:B------:R-:W-:-:S03]  /*3ae0*/  FADD.FTZ R8, R18, R8 ;  /* 0x0000000812087221 */ /* 0x000fc60000010000 */
[----:B------:R-:W3:Y:S04]  /*3af0*/  LDL.LU R25, [R1+0x628] ;  /* 0x0006280001197983 */ /* 0x000ee80000300800 */
[----:B------:R0:W-:Y:S01]  /*3b00*/  STL [R1+0x3cc], R20 ;  /* 0x0003cc1401007387 */ /* 0x0001e20000100800 */
[----:B------:R-:W-:-:S03]  /*3b10*/  FFMA.FTZ R19, R10, R18, R19 ;  /* 0x000000120a137223 */ /* 0x000fc60000010013 */
[----:B0-----:R-:W3:Y:S04]  /*3b20*/  LDL.LU R20, [R1+0x624] ;  /* 0x0006240001147983 */ /* 0x001ee80000300800 */
[----:B------:R0:W-:Y:S04]  /*3b30*/  STL [R1+0x3d8], R8 ;  /* 0x0003d80801007387 */ /* 0x0001e80000100800 */
[----:B------:R1:W-:Y:S04]  /*3b40*/  STL [R1+0x28], R21 ;  /* 0x0000281501007387 */ /* 0x0003e80000100800 */
[----:B0-----:R-:W3:Y:S04]  /*3b50*/  LDL.LU R8, [R1+0xcc] ;  /* 0x0000cc0001087983 */ /* 0x001ee80000300800 */
[----:B------:R-:W-:Y:S01]  /*3b60*/  STL [R1+0x80], R10 ;  /* 0x0000800a01007387 */ /* 0x000fe20000100800 */
[----:B-1----:R-:W-:-:S02]  /*3b70*/  FMUL.FTZ R21, R0, R7 ;  /* 0x0000000700157220 */ /* 0x002fc40000410000 */
[----:B--2---:R-:W-:Y:S02]  /*3b80*/  FMUL.FTZ R18, R9, R18 ;  /* 0x0000001209127220 */ /* 0x004fe40000410000 */
[----:B------:R-:W2:Y:S04]  /*3b90*/  LDL.LU R9, [R1+0x3f0] ;  /* 0x0003f00001097983 */ /* 0x000ea80000300800 */
[----:B------:R0:W-:Y:S04]  /*3ba0*/  STL [R1+0x78], R13 ;  /* 0x0000780d01007387 */ /* 0x0001e80000100800 */
[----:B------:R-:W-:Y:S01]  /*3bb0*/  STL [R1+0x3d4], R19 ;  /* 0x0003d41301007387 */ /* 0x000fe20000100800 */
[----:B------:R-:W-:-:S02]  /*3bc0*/  FADD.FTZ R16, R15, R16 ;  /* 0x000000100f107221 */ /* 0x000fc40000010000 */
[-C--:B------:R-:W-:Y:S01]  /*3bd0*/  FFMA.FTZ R5, R13, R15.reuse, R5 ;  /* 0x0000000f0d057223 */ /* 0x080fe20000010005 */
[----:B------:R-:W-:Y:S04]  /*3be0*/  STL [R1+0x7c], R18 ;  /* 0x00007c1201007387 */ /* 0x000fe80000100800 */
[----:B0-----:R-:W3:Y:S04]  /*3bf0*/  LDL.LU R13, [R1+0x3e4] ;  /* 0x0003e400010d7983 */ /* 0x001ee80000300800 */
[----:B------:R0:W-:Y:S04]  /*3c00*/  STL [R1+0x3dc], R5 ;  /* 0x0003dc0501007387 */ /* 0x0001e80000100800 */
[----:B------:R1:W-:Y:S04]  /*3c10*/  STL [R1+0x3e0], R16 ;  /* 0x0003e01001007387 */ /* 0x0003e80000100800 */
[----:B0-----:R-:W3:Y:S04]  /*3c20*/  LDL.LU R5, [R1+0xa0] ;  /* 0x0000a00001057983 */ /* 0x001ee80000300800 */
[----:B------:R-:W3:Y:S01]  /*3c30*/  LDL R23, [R1+0x318] ;  /* 0x0003180001177983 */ /* 0x000ee20000100800 */
[----:B----4-:R-:W-:-:S05]  /*3c40*/  FMUL.FTZ R4, R4, R15 ;  /* 0x0000000f04047220 */ /* 0x010fca0000410000 */
[----:B------:R0:W-:Y:S04]  /*3c50*/  STL [R1+0x1c], R4 ;  /* 0x00001c0401007387 */ /* 0x0001e80000100800 */
[----:B-1----:R-:W4:Y:S04]  /*3c60*/  LDL.LU R16, [R1+0x3f8] ;  /* 0x0003f80001107983 */ /* 0x002f280000300800 */
[----:B------:R-:W4:Y:S04]  /*3c70*/  LDL.LU R18, [R1+0x3f4] ;  /* 0x0003f40001127983 */ /* 0x000f280000300800 */
[----:B------:R-:W-:Y:S04]  /*3c80*/  STL [R1+0x90], R21 ;  /* 0x0000901501007387 */ /* 0x000fe80000100800 */
[----:B------:R-:W4:Y:S01]  /*3c90*/  LDL R15, [R1+0x31c] ;  /* 0x00031c00010f7983 */ /* 0x000f220000100800 */
[----:B------:R-:W-:-:S02]  /*3ca0*/  FMUL.FTZ R28, R0, R28 ;  /* 0x0000001c001c7220 */ /* 0x000fc40000410000 */
[C---:B0-----:R-:W-:Y:S01]  /*3cb0*/  FMUL.FTZ R4, R0.reuse, R12 ;  /* 0x0000000c00047220 */ /* 0x041fe20000410000 */
[----:B------:R-:W4:Y:S01]  /*3cc0*/  LDL.LU R19, [R1+0x400] ;  /* 0x0004000001137983 */ /* 0x000f220000300800 */
[----:B------:R-:W-:-:S03]  /*3cd0*/  FMUL.FTZ R12, R0, R14 ;  /* 0x0000000e000c7220 */ /* 0x000fc60000410000 */
[----:B------:R-:W4:Y:S04]  /*3ce0*/  LDL.LU R7, [R1+0x3fc] ;  /* 0x0003fc0001077983 */ /* 0x000f280000300800 */
[----:B------:R-:W4:Y:S01]  /*3cf0*/  LDL R14, [R1+0x320] ;  /* 0x00032000010e7983 */ /* 0x000f220000100800 */
[----:B--2---:R-:W-:-:S05]  /*3d00*/  FADD.FTZ R9, R22, R9 ;  /* 0x0000000916097221 */ /* 0x004fca0000010000 */
[----:B------:R0:W-:Y:S04]  /*3d10*/  STL [R1+0x3f0], R9 ;  /* 0x0003f00901007387 */ /* 0x0001e80000100800 */
[----:B0-----:R-:W2:Y:S01]  /*3d20*/  LDL.LU R9, [R1+0x408] ;  /* 0x0004080001097983 */ /* 0x001ea20000300800 */
[----:B---3--:R-:W-:-:S03]  /*3d30*/  FFMA.FTZ R13, R21, R22, R13 ;  /* 0x00000016150d7223 */ /* 0x008fc6000001000d */
[----:B------:R-:W-:Y:S04]  /*3d40*/  STL [R1+0x94], R28 ;  /* 0x0000941c01007387 */ /* 0x000fe80000100800 */
[----:B------:R-:W3:Y:S04]  /*3d50*/  LDL.LU R21, [R1+0x620] ;  /* 0x0006200001157983 */ /* 0x000ee80000300800 */
[----:B------:R-:W-:Y:S04]  /*3d60*/  STL [R1+0xac], R12 ;  /* 0x0000ac0c01007387 */ /* 0x000fe80000100800 */
[----:B------:R0:W-:Y:S01]  /*3d70*/  STL [R1+0x3e4], R13 ;  /* 0x0003e40d01007387 */ /* 0x0001e20000100800 */
[----:B------:R-:W-:-:S03]  /*3d80*/  FMUL.FTZ R23, R23, R22 ;  /* 0x0000001617177220 */ /* 0x000fc60000410000 */
[----:B0-----:R-:W2:Y:S04]  /*3d90*/  LDL.LU R13, [R1+0x404] ;  /* 0x00040400010d7983 */ /* 0x001ea80000300800 */
[----:B------:R-:W-:Y:S04]  /*3da0*/  STL [R1+0x9c], R4 ;  /* 0x00009c0401007387 */ /* 0x000fe80000100800 */
[----:B------:R-:W2:Y:S04]  /*3db0*/  LDL.LU R22, [R1+0x61c] ;  /* 0x00061c0001167983 */ /* 0x000ea80000300800 */
[----:B------:R0:W-:Y:S04]  /*3dc0*/  STL [R1+0x8c], R23 ;  /* 0x00008c1701007387 */ /* 0x0001e80000100800 */
[----:B0-----:R-:W2:Y:S01]  /*3dd0*/  LDL.LU R23, [R1+0x618] ;  /* 0x0006180001177983 */ /* 0x001ea20000300800 */
[----:B----4-:R-:W-:-:S02]  /*3de0*/  FADD.FTZ R16, R3, R16 ;  /* 0x0000001003107221 */ /* 0x010fc40000010000 */
[----:B------:R-:W-:-:S03]  /*3df0*/  FFMA.FTZ R18, R28, R3, R18 ;  /* 0x000000031c127223 */ /* 0x000fc60000010012 */
[----:B------:R0:W-:Y:S01]  /*3e00*/  STL [R1+0x3f8], R16 ;  /* 0x0003f81001007387 */ /* 0x0001e20000100800 */
[----:B------:R-:W-:-:S03]  /*3e10*/  FMUL.FTZ R15, R15, R3 ;  /* 0x000000030f0f7220 */ /* 0x000fc60000410000 */
[----:B0-----:R-:W4:Y:S04]  /*3e20*/  LDL.LU R16, [R1+0x614] ;  /* 0x0006140001107983 */ /* 0x001f280000300800 */
[----:B------:R0:W-:Y:S04]  /*3e30*/  STL [R1+0x3f4], R18 ;  /* 0x0003f41201007387 */ /* 0x0001e80000100800 */
[----:B0-----:R-:W2:Y:S04]  /*3e40*/  LDL.LU R18, [R1+0x40c] ;  /* 0x00040c0001127983 */ /* 0x001ea80000300800 */
[----:B------:R-:W2:Y:S04]  /*3e50*/  LDL.LU R3, [R1+0x610] ;  /* 0x0006100001037983 */ /* 0x000ea80000300800 */
[----:B------:R0:W-:Y:S04]  /*3e60*/  STL [R1+0xa8], R15 ;  /* 0x0000a80f01007387 */ /* 0x0001e80000100800 */
[----:B0-----:R-:W2:Y:S02]  /*3e70*/  LDL.LU R15, [R1+0x60c] ;  /* 0x00060c00010f7983 */ /* 0x001ea40000300800 */
[----:B--2---:R-:W-:-:S02]  /*3e80*/  FADD.FTZ R19, R15, R19 ;  /* 0x000000130f137221 */ /* 0x004fc40000010000 */
[----:B------:R-:W-:-:S03]  /*3e90*/  FFMA.FTZ R7, R4, R15, R7 ;  /* 0x0000000f04077223 */ /* 0x000fc60000010007 */
[----:B------:R0:W-:Y:S01]  /*3ea0*/  STL [R1+0x400], R19 ;  /* 0x0004001301007387 */ /* 0x0001e20000100800 */
[----:B------:R-:W-:-:S03]  /*3eb0*/  FMUL.FTZ R15, R14, R15 ;  /* 0x0000000f0e0f7220 */ /* 0x000fc60000410000 */
[----:B0-----:R-:W2:Y:S04]  /*3ec0*/  LDL.LU R19, [R1+0x608] ;  /* 0x0006080001137983 */ /* 0x001ea80000300800 */
[----:B------:R0:W-:Y:S04]  /*3ed0*/  STL [R1+0x3fc], R7 ;  /* 0x0003fc0701007387 */ /* 0x0001e80000100800 */
[----:B0-----:R-:W2:Y:S04]  /*3ee0*/  LDL.LU R7, [R1+0xa4] ;  /* 0x0000a40001077983 */ /* 0x001ea80000300800 */
[----:B------:R0:W-:Y:S04]  /*3ef0*/  STL [R1+0x5e8], R4 ;  /* 0x0005e80401007387 */ /* 0x0001e80000100800 */
[----:B0-----:R-:W2:Y:S04]  /*3f00*/  LDL.LU R4, [R1+0x410] ;  /* 0x0004100001047983 */ /* 0x001ea80000300800 */
[----:B------:R-:W2:Y:S04]  /*3f10*/  LDL.LU R14, [R1+0x604] ;  /* 0x00060400010e7983 */ /* 0x000ea80000300800 */
[----:B------:R0:W-:Y:S04]  /*3f20*/  STL [R1+0xd0], R15 ;  /* 0x0000d00f01007387 */ /* 0x0001e80000100800 */
[----:B0-----:R-:W3:Y:S01]  /*3f30*/  LDL R15, [R1+0x324] ;  /* 0x00032400010f7983 */ /* 0x001ee20000100800 */
[----:B--2---:R-:W-:-:S02]  /*3f40*/  FADD.FTZ R9, R14, R9 ;  /* 0x000000090e097221 */ /* 0x004fc40000010000 */
[----:B------:R-:W-:-:S03]  /*3f50*/  FFMA.FTZ R13, R12, R14, R13 ;  /* 0x0000000e0c0d7223 */ /* 0x000fc6000001000d */
[----:B------:R0:W-:Y:S04]  /*3f60*/  STL [R1+0x408], R9 ;  /* 0x0004080901007387 */ /* 0x0001e80000100800 */
[----:B0-----:R-:W2:Y:S04]  /*3f70*/  LDL.LU R9, [R1+0x418] ;  /* 0x0004180001097983 */ /* 0x001ea80000300800 */
[----:B------:R-:W2:Y:S04]  /*3f80*/  LDL.LU R12, [R1+0x600] ;  /* 0x00060000010c7983 */ /* 0x000ea80000300800 */
[----:B------:R0:W-:Y:S04]  /*3f90*/  STL [R1+0x404], R13 ;  /* 0x0004040d01007387 */ /* 0x0001e80000100800 */
[----:B0-----:R-:W2:Y:S01]  /*3fa0*/  LDL.LU R13, [R1+0x5fc] ;  /* 0x0005fc00010d7983 */ /* 0x001ea20000300800 */
[----:B---3--:R-:W-:-:S02]  /*3fb0*/  FMUL.FTZ R15, R15, R14 ;  /* 0x0000000e0f0f7220 */ /* 0x008fc40000410000 */
[----:B------:R-:W-:Y:S01]  /*3fc0*/  FMUL.FTZ R8, R0, R8 ;  /* 0x0000000800087220 */ /* 0x000fe20000410000 */
[----:B------:R-:W3:Y:S04]  /*3fd0*/  LDL R14, [R1+0x308] ;  /* 0x00030800010e7983 */ /* 0x000ee80000100800 */
[----:B------:R0:W-:Y:S04]  /*3fe0*/  STL [R1+0x98], R15 ;  /* 0x0000980f01007387 */ /* 0x0001e80000100800 */
[----:B0-----:R-:W3:Y:S01]  /*3ff0*/  LDL.LU R15, [R1+0x414] ;  /* 0x00041400010f7983 */ /* 0x001ee20000300800 */
[----:B--2---:R-:W-:-:S02]  /*4000*/  FADD.FTZ R4, R13, R4 ;  /* 0x000000040d047221 */ /* 0x004fc40000010000 */
[----:B------:R-:W-:-:S03]  /*4010*/  FFMA.FTZ R18, R8, R13, R18 ;  /* 0x0000000d08127223 */ /* 0x000fc60000010012 */
[----:B------:R0:W-:Y:S04]  /*4020*/  STL [R1+0x410], R4 ;  /* 0x0004100401007387 */ /* 0x0001e80000100800 */
[----:B0-----:R-:W2:Y:S04]  /*4030*/  LDL R4, [R1+0x30c] ;  /* 0x00030c0001047983 */ /* 0x001ea80000100800 */
[----:B------:R-:W-:Y:S04]  /*4040*/  STL [R1+0xdc], R8 ;  /* 0x0000dc0801007387 */ /* 0x000fe80000100800 */
[----:B------:R0:W-:Y:S04]  /*4050*/  STL [R1+0x40c], R18 ;  /* 0x00040c1201007387 */ /* 0x0001e80000100800 */
[----:B0-----:R-:W2:Y:S01]  /*4060*/  LDL.LU R18, [R1+0x5f8] ;  /* 0x0005f80001127983 */ /* 0x001ea20000300800 */
[----:B---3--:R-:W-:-:S02]  /*4070*/  FMUL.FTZ R13, R14, R13 ;  /* 0x0000000d0e0d7220 */ /* 0x008fc40000410000 */
[----:B------:R-:W-:Y:S01]  /*4080*/  FMUL.FTZ R5, R0, R5 ;  /* 0x0000000500057220 */ /* 0x000fe20000410000 */
[----:B------:R0:W-:Y:S04]  /*4090*/  STL [R1+0x5d8], R8 ;  /* 0x0005d80801007387 */ /* 0x0001e80000100800 */
[----:B0-----:R-:W3:Y:S04]  /*40a0*/  LDL.LU R8, [R1+0x420] ;  /* 0x0004200001087983 */ /* 0x001ee80000300800 */
[----:B------:R0:W-:Y:S04]  /*40b0*/  STL [R1+0xd4], R13 ;  /* 0x0000d40d01007387 */ /* 0x0001e80000100800 */
[----:B------:R-:W-:Y:S04]  /*40c0*/  STL [R1+0xd8], R5 ;  /* 0x0000d80501007387 */ /* 0x000fe80000100800 */
[----:B------:R-:W-:Y:S04]  /*40d0*/  STL [R1+0x594], R3 ;  /* 0x0005940301007387 */ /* 0x000fe80000100800 */
[----:B----4-:R-:W-:Y:S01]  /*40e0*/  STL [R1+0x590], R16 ;  /* 0x0005901001007387 */ /* 0x010fe20000100800 */
[----:B0-----:R-:W-:-:S02]  /*40f0*/  FFMA.FTZ R13, R3, R16, RZ ;  /* 0x00000010030d7223 */ /* 0x001fc400000100ff */
[----:B--2---:R-:W-:Y:S02]  /*4100*/  FADD.FTZ R9, R18, R9 ;  /* 0x0000000912097221 */ /* 0x004fe40000010000 */
[----:B------:R-:W-:-:S03]  /*4110*/  FFMA.FTZ R15, R5, R18, R15 ;  /* 0x00000012050f7223 */ /* 0x000fc6000001000f */
[----:B------:R0:W-:Y:S04]  /*4120*/  STL [R1+0x418], R9 ;  /* 0x0004180901007387 */ /* 0x0001e80000100800 */
[----:B0-----:R-:W2:Y:S04]  /*4130*/  LDL.LU R9, [R1+0x114] ;  /* 0x0001140001097983 */ /* 0x001ea80000300800 */
[----:B------:R-:W-:Y:S04]  /*4140*/  STL [R1+0x59c], R23 ;  /* 0x00059c1701007387 */ /* 0x000fe80000100800 */
[----:B------:R-:W-:Y:S04]  /*4150*/  STL [R1+0x598], R22 ;  /* 0x0005981601007387 */ /* 0x000fe80000100800 */
[----:B------:R-:W4:Y:S04]  /*4160*/  LDL.LU R5, [R1+0x5f4] ;  /* 0x0005f40001057983 */ /* 0x000f280000300800 */
[----:B------:R0:W-:Y:S04]  /*4170*/  STL [R1+0x414], R15 ;  /* 0x0004140f01007387 */ /* 0x0001e80000100800 */
[----:B------:R-:W2:Y:S01]  /*4180*/  LDL.LU R3, [R1+0x41c] ;  /* 0x00041c0001037983 */ /* 0x000ea20000300800 */
[----:B0-----:R-:W-:-:S03]  /*4190*/  FMUL.FTZ R15, R4, R18 ;  /* 0x00000012040f7220 */ /* 0x001fc60000410000 */
[----:B------:R-:W4:Y:S01]  /*41a0*/  LDL R4, [R1+0x310] ;  /* 0x0003100001047983 */ /* 0x000f220000100800 */
[----:B------:R-:W-:Y:S02]  /*41b0*/  FADD.FTZ R14, RZ, R16 ;  /* 0x00000010ff0e7221 */ /* 0x000fe40000010000 */
[----:B---3--:R-:W-:Y:S01]  /*41c0*/  FADD.FTZ R8, R12, R8 ;  /* 0x000000080c087221 */ /* 0x008fe20000010000 */
[----:B------:R0:W-:Y:S01]  /*41d0*/  STL [R1+0xe4], R15 ;  /* 0x0000e40f01007387 */ /* 0x0001e20000100800 */
[----:B------:R-:W-:-:S03]  /*41e0*/  FMUL.FTZ R7, R0, R7 ;  /* 0x0000000700077220 */ /* 0x000fc60000410000 */
[----:B------:R-:W-:Y:S01]  /*41f0*/  STL [R1+0x5a8], R21 ;  /* 0x0005a81501007387 */ /* 0x000fe20000100800 */
[----:B------:R-:W-:Y:S02]  /*4200*/  FADD.FTZ R14, R14, R22 ;  /* 0x000000160e0e7221 */ /* 0x000fe40000010000 */
[----:B------:R-:W-:Y:S01]  /*4210*/  FFMA.FTZ R13, R23, R22, R13 ;  /* 0x00000016170d7223 */ /* 0x000fe2000001000d */
[----:B------:R-:W-:Y:S04]  /*4220*/  STL [R1+0x5a4], R20 ;  /* 0x0005a41401007387 */ /* 0x000fe80000100800 */
[----:B------:R-:W3:Y:S04]  /*4230*/  LDL.LU R16, [R1+0x428] ;  /* 0x0004280001107983 */ /* 0x000ee80000300800 */
[----:B------:R-:W3:Y:S04]  /*4240*/  LDL R18, [R1+0x54] ;  /* 0x0000540001127983 */ /* 0x000ee80000100800 */
[----:B------:R-:W3:Y:S04]  /*4250*/  LDL R22, [R1+0x4c] ;  /* 0x00004c0001167983 */ /* 0x000ee80000100800 */
[----:B------:R-:W-:Y:S04]  /*4260*/  STL [R1+0x420], R8 ;  /* 0x0004200801007387 */ /* 0x000fe80000100800 */
[----:B------:R-:W3:Y:S01]  /*4270*/  LDL R23, [R1+0x58] ;  /* 0x0000580001177983 */ /* 0x000ee20000100800 */
[----:B------:R-:W-:-:S03]  /*4280*/  FADD.FTZ R14, R14, R20 ;  /* 0x000000140e0e7221 */ /* 0x000fc60000010000 */
[----:B------:R-:W-:Y:S01]  /*4290*/  STL [R1+0xa4], R7 ;  /* 0x0000a40701007387 */ /* 0x000fe20000100800 */
[----:B------:R-:W-:-:S03]  /*42a0*/  FFMA.FTZ R13, R21, R20, R13 ;  /* 0x00000014150d7223 */ /* 0x000fc6000001000d */
[----:B------:R-:W-:Y:S04]  /*42b0*/  STL [R1+0x5b4], R25 ;  /* 0x0005b41901007387 */ /* 0x000fe80000100800 */
[----:B------:R-:W-:Y:S04]  /*42c0*/  STL [R1+0x5b0], R26 ;  /* 0x0005b01a01007387 */ /* 0x000fe80000100800 */
[----:B0-----:R-:W3:Y:S01]  /*42d0*/  LDL.LU R15, [R1+0x424] ;  /* 0x00042400010f7983 */ /* 0x001ee20000300800 */
[----:B------:R-:W-:Y:S02]  /*42e0*/  FADD.FTZ R14, R14, R26 ;  /* 0x0000001a0e0e7221 */ /* 0x000fe40000010000 */
[----:B------:R-:W-:-:S02]  /*42f0*/  FFMA.FTZ R13, R25, R26, R13 ;  /* 0x0000001a190d7223 */ /* 0x000fc4000001000d */
[----:B------:R-:W-:Y:S02]  /*4300*/  FADD.FTZ R14, R14, R29 ;  /* 0x0000001d0e0e7221 */ /* 0x000fe40000010000 */
[----:B------:R-:W-:Y:S02]  /*4310*/  FFMA.FTZ R13, R27, R29, R13 ;  /* 0x0000001d1b0d7223 */ /* 0x000fe4000001000d */
[----:B------:R-:W-:Y:S02]  /*4320*/  FADD.FTZ R14, R14, R2 ;  /* 0x000000020e0e7221 */ /* 0x000fe40000010000 */
[----:B------:R-:W-:Y:S02]  /*4330*/  FFMA.FTZ R13, R24, R2, R13 ;  /* 0x00000002180d7223 */ /* 0x000fe4000001000d */
[----:B--2---:R-:W-:-:S05]  /*4340*/  FFMA.FTZ R3, R7, R12, R3 ;  /* 0x0000000c07037223 */ /* 0x004fca0000010003 */
[----:B------:R0:W-:Y:S01]  /*4350*/  STL [R1+0x41c], R3 ;  /* 0x00041c0301007387 */ /* 0x0001e20000100800 */
[----:B----4-:R-:W-:-:S03]  /*4360*/  FMUL.FTZ R12, R4, R12 ;  /* 0x0000000c040c7220 */ /* 0x010fc60000410000 */
[----:B0-----:R-:W2:Y:S04]  /*4370*/  LDL.LU R3, [R1+0x140] ;  /* 0x0001400001037983 */ /* 0x001ea80000300800 */
[----:B------:R0:W-:Y:S04]  /*4380*/  STL [R1+0x5c4], R7 ;  /* 0x0005c40701007387 */ /* 0x0001e80000100800 */
[----:B0-----:R-:W4:Y:S04]  /*4390*/  LDL R7, [R1+0x314] ;  /* 0x0003140001077983 */ /* 0x001f280000100800 */
[----:B------:R-:W2:Y:S04]  /*43a0*/  LDL.LU R29, [R1+0x13c] ;  /* 0x00013c00011d7983 */ /* 0x000ea80000300800 */
[----:B------:R-:W2:Y:S04]  /*43b0*/  LDL R8, [R1+0x3c] ;  /* 0x00003c0001087983 */ /* 0x000ea80000100800 */
[----:B------:R-:W2:Y:S04]  /*43c0*/  LDL R4, [R1+0x60] ;  /* 0x0000600001047983 */ /* 0x000ea80000100800 */
[----:B------:R-:W-:Y:S04]  /*43d0*/  STL [R1+0x5c8], R27 ;  /* 0x0005c81b01007387 */ /* 0x000fe80000100800 */
[----:B------:R-:W-:Y:S04]  /*43e0*/  STL [R1+0xe0], R12 ;  /* 0x0000e00c01007387 */ /* 0x000fe80000100800 */
[----:B------:R-:W-:Y:S04]  /*43f0*/  STL [R1+0x5cc], R12 ;  /* 0x0005cc0c01007387 */ /* 0x000fe80000100800 */
[----:B------:R-:W2:Y:S01]  /*4400*/  LDL.LU R2, [R1+0x5f0] ;  /* 0x0005f00001027983 */ /* 0x000ea20000300800 */
[----:B------:R-:W-:-:S02]  /*4410*/  FMUL.FTZ R9, R0, R9 ;  /* 0x0000000900097220 */ /* 0x000fc40000410000 */
[----:B---3--:R-:W-:Y:S02]  /*4420*/  FADD.FTZ R16, R19, R16 ;  /* 0x0000001013107221 */ /* 0x008fe40000010000 */
[----:B------:R-:W-:-:S03]  /*4430*/  FFMA.FTZ R15, R9, R19, R15 ;  /* 0x00000013090f7223 */ /* 0x000fc6000001000f */
[----:B------:R0:W-:Y:S04]  /*4440*/  STL [R1+0x428], R16 ;  /* 0x0004281001007387 */ /* 0x0001e80000100800 */
[----:B------:R-:W-:Y:S04]  /*4450*/  STL [R1+0xa0], R9 ;  /* 0x0000a00901007387 */ /* 0x000fe80000100800 */
[----:B------:R-:W3:Y:S04]  /*4460*/  LDL R21, [R1+0x38] ;  /* 0x0000380001157983 */ /* 0x000ee80000100800 */
[----:B0-----:R-:W3:Y:S04]  /*4470*/  LDL R16, [R1+0x64] ;  /* 0x0000640001107983 */ /* 0x001ee80000100800 */
[----:B------:R-:W-:Y:S04]  /*4480*/  STL [R1+0x5d4], R9 ;  /* 0x0005d40901007387 */ /* 0x000fe80000100800 */
[----:B------:R4:W-:Y:S01]  /*4490*/  STL [R1+0x424], R15 ;  /* 0x0004240f01007387 */ /* 0x0009e20000100800 */
[----:B------:R-:W-:-:S03]  /*44a0*/  FFMA.FTZ R13, R22, R18, R13 ;  /* 0x00000012160d7223 */ /* 0x000fc6000001000d */
[----:B------:R-:W3:Y:S01]  /*44b0*/  LDL.LU R24, [R1+0x5c] ;  /* 0x00005c0001187983 */ /* 0x000ee20000300800 */
[----:B------:R-:W-:Y:S02]  /*44c0*/  FADD.FTZ R14, R14, R18 ;  /* 0x000000120e0e7221 */ /* 0x000fe40000010000 */
[----:B------:R-:W-:Y:S02]  /*44d0*/  FFMA.FTZ R13, R17, R23, R13 ;  /* 0x00000017110d7223 */ /* 0x000fe4000001000d */
[----:B------:R-:W-:Y:S02]  /*44e0*/  FMUL.FTZ R5, R0, R5 ;  /* 0x0000000500057220 */ /* 0x000fe40000410000 */
[----:B------:R-:W-:Y:S02]  /*44f0*/  FADD.FTZ R14, R14, R23 ;  /* 0x000000170e0e7221 */ /* 0x000fe40000010000 */
[----:B----4-:R-:W-:-:S05]  /*4500*/  FMUL.FTZ R15, R7, R19 ;  /* 0x00000013070f7220 */ /* 0x010fca0000410000 */
[----:B------:R-:W-:Y:S04]  /*4510*/  STL [R1+0xcc], R15 ;  /* 0x0000cc0f01007387 */ /* 0x000fe80000100800 */
[----:B------:R-:W-:Y:S04]  /*4520*/  STL [R1+0x5dc], R15 ;  /* 0x0005dc0f01007387 */ /* 0x000fe80000100800 */
[----:B------:R-:W4:Y:S04]  /*4530*/  LDL.LU R12, [R1+0x430] ;  /* 0x00043000010c7983 */ /* 0x000f280000300800 */
[----:B------:R-:W4:Y:S04]  /*4540*/  LDL.LU R17, [R1+0x5ec] ;  /* 0x0005ec0001117983 */ /* 0x000f280000300800 */
[----:B------:R-:W4:Y:S01]  /*4550*/  LDL.LU R9, [R1+0x42c] ;  /* 0x00042c0001097983 */ /* 0x000f220000300800 */
[----:B--2---:R-:W-:-:S02]  /*4560*/  FMUL.FTZ R2, R0, R2 ;  /* 0x0000000200027220 */ /* 0x004fc40000410000 */
[----:B------:R-:W-:-:S03]  /*4570*/  FADD.FTZ R14, R14, R8 ;  /* 0x000000080e0e7221 */ /* 0x000fc60000010000 */
[----:B------:R-:W-:Y:S01]  /*4580*/  STL [R1+0xfc], R2 ;  /* 0x0000fc0201007387 */ /* 0x000fe20000100800 */
[----:B------:R-:W-:-:S03]  /*4590*/  FFMA.FTZ R13, R4, R8, R13 ;  /* 0x00000008040d7223 */ /* 0x000fc6000001000d */
[----:B------:R-:W2:Y:S04]  /*45a0*/  LDL.LU R23, [R1+0x84] ;  /* 0x0000840001177983 */ /* 0x000ea80000300800 */
[----:B------:R-:W-:Y:S04]  /*45b0*/  STL [R1+0x104], R5 ;  /* 0x0001040501007387 */ /* 0x000fe80000100800 */
[----:B------:R-:W2:Y:S04]  /*45c0*/  LDL R8, [R1+0x2f8] ;  /* 0x0002f80001087983 */ /* 0x000ea80000100800 */
[----:B------:R-:W2:Y:S01]  /*45d0*/  LDL.LU R4, [R1+0x438] ;  /* 0x0004380001047983 */ /* 0x000ea20000300800 */
[----:B------:R-:W-:-:S02]  /*45e0*/  FMUL.FTZ R3, R0, R3 ;  /* 0x0000000300037220 */ /* 0x000fc40000410000 */
[----:B------:R-:W-:Y:S01]  /*45f0*/  FMUL.FTZ R29, R0, R29 ;  /* 0x0000001d001d7220 */ /* 0x000fe20000410000 */
[----:B------:R-:W2:Y:S04]  /*4600*/  LDL R7, [R1+0x30] ;  /* 0x0000300001077983 */ /* 0x000ea80000100800 */
[----:B------:R-:W2:Y:S04]  /*4610*/  LDL R25, [R1+0x6c] ;  /* 0x00006c0001197983 */ /* 0x000ea80000100800 */
[----:B------:R-:W2:Y:S04]  /*4620*/  LDL.LU R26, [R1+0x88] ;  /* 0x00008800011a7983 */ /* 0x000ea80000300800 */
[----:B------:R-:W-:Y:S04]  /*4630*/  STL [R1+0xf8], R3 ;  /* 0x0000f80301007387 */ /* 0x000fe80000100800 */
[----:B------:R-:W2:Y:S04]  /*4640*/  LDL R18, [R1+0x2c] ;  /* 0x00002c0001127983 */ /* 0x000ea80000100800 */
[----:B------:R-:W2:Y:S04]  /*4650*/  LDL R22, [R1+0x74] ;  /* 0x0000740001167983 */ /* 0x000ea80000100800 */
[----:B------:R-:W-:Y:S01]  /*4660*/  STL [R1+0x100], R29 ;  /* 0x0001001d01007387 */ /* 0x000fe20000100800 */
[----:B---3--:R-:W-:-:S02]  /*4670*/  FFMA.FTZ R13, R16, R21, R13 ;  /* 0x00000015100d7223 */ /* 0x008fc4000001000d */
[----:B----4-:R-:W-:Y:S02]  /*4680*/  FADD.FTZ R12, R17, R12 ;  /* 0x0000000c110c7221 */ /* 0x010fe40000010000 */
[----:B------:R-:W-:-:S03]  /*4690*/  FFMA.FTZ R9, R2, R17, R9 ;  /* 0x0000001102097223 */ /* 0x000fc60000010009 */
[----:B------:R0:W-:Y:S04]  /*46a0*/  STL [R1+0x430], R12 ;  /* 0x0004300c01007387 */ /* 0x0001e80000100800 */
[----:B------:R-:W-:Y:S04]  /*46b0*/  STL [R1+0x5e0], R2 ;  /* 0x0005e00201007387 */ /* 0x000fe80000100800 */
[----:B------:R-:W-:Y:S04]  /*46c0*/  STL [R1+0x42c], R9 ;  /* 0x00042c0901007387 */ /* 0x000fe80000100800 */
[----:B------:R-:W3:Y:S04]  /*46d0*/  LDL.LU R20, [R1+0x434] ;  /* 0x0004340001147983 */ /* 0x000ee80000300800 */
[----:B------:R-:W4:Y:S04]  /*46e0*/  LDL R19, [R1+0x2fc] ;  /* 0x0002fc0001137983 */ /* 0x000f280000100800 */
[----:B0-----:R-:W4:Y:S04]  /*46f0*/  LDL R12, [R1+0x28] ;  /* 0x00002800010c7983 */ /* 0x001f280000100800 */
[----:B------:R-:W4:Y:S01]  /*4700*/  LDL R16, [R1+0x70] ;  /* 0x0000700001107983 */ /* 0x000f220000100800 */
[----:B--2---:R-:W-:-:S05]  /*4710*/  FADD.FTZ R4, R24, R4 ;  /* 0x0000000418047221 */ /* 0x004fca0000010000 */
[----:B------:R0:W-:Y:S04]  /*4720*/  STL [R1+0x438], R4 ;  /* 0x0004380401007387 */ /* 0x0001e80000100800 */
[----:B0-----:R-:W2:Y:S01]  /*4730*/  LDL.LU R4, [R1+0x440] ;  /* 0x0004400001047983 */ /* 0x001ea20000300800 */
[----:B------:R-:W-:Y:S02]  /*4740*/  FADD.FTZ R14, R14, R21 ;  /* 0x000000150e0e7221 */ /* 0x000fe40000010000 */
[----:B------:R-:W-:Y:S01]  /*4750*/  FMUL.FTZ R21, R8, R17 ;  /* 0x0000001108157220 */ /* 0x000fe20000410000 */
[----:B------:R-:W4:Y:S01]  /*4760*/  LDL.LU R15, [R1+0x43c] ;  /* 0x00043c00010f7983 */ /* 0x000f220000300800 */
[----:B------:R-:W-:-:S03]  /*4770*/  FADD.FTZ R14, R14, R11 ;  /* 0x0000000b0e0e7221 */ /* 0x000fc60000010000 */
[----:B------:R-:W4:Y:S01]  /*4780*/  LDL R9, [R1+0x300] ;  /* 0x0003000001097983 */ /* 0x000f220000100800 */
[----:B------:R-:W-:-:S03]  /*4790*/  FFMA.FTZ R13, R6, R11, R13 ;  /* 0x0000000b060d7223 */ /* 0x000fc6000001000d */
[----:B------:R-:W4:Y:S04]  /*47a0*/  LDL.LU R2, [R1+0x448] ;  /* 0x0004480001027983 */ /* 0x000f280000300800 */
[----:B------:R-:W4:Y:S04]  /*47b0*/  LDL R8, [R1+0x7c] ;  /* 0x00007c0001087983 */ /* 0x000f280000100800 */
[----:B------:R-:W4:Y:S04]  /*47c0*/  LDL.LU R11, [R1+0x150] ;  /* 0x00015000010b7983 */ /* 0x000f280000300800 */
[----:B------:R-:W4:Y:S04]  /*47d0*/  LDL.LU R6, [R1+0x130] ;  /* 0x0001300001067983 */ /* 0x000f280000300800 */
[----:B------:R-:W-:Y:S01]  /*47e0*/  STL [R1+0xf4], R21 ;  /* 0x0000f41501007387 */ /* 0x000fe20000100800 */
[----:B------:R-:W-:-:S03]  /*47f0*/  FADD.FTZ R14, R14, R7 ;  /* 0x000000070e0e7221 */ /* 0x000fc60000010000 */
[----:B------:R-:W-:Y:S01]  /*4800*/  STL [R1+0x5e4], R21 ;  /* 0x0005e41501007387 */ /* 0x000fe20000100800 */
[----:B------:R-:W-:-:S03]  /*4810*/  FFMA.FTZ R13, R25, R7, R13 ;  /* 0x00000007190d7223 */ /* 0x000fc6000001000d */
[----:B------:R-:W4:Y:S01]  /*4820*/  LDL R27, [R1+0x1c] ;  /* 0x00001c00011b7983 */ /* 0x000f220000100800 */
[----:B---3--:R-:W-:-:S05]  /*4830*/  FFMA.FTZ R20, R5, R24, R20 ;  /* 0x0000001805147223 */ /* 0x008fca0000010014 */
[----:B------:R0:W-:Y:S04]  /*4840*/  STL [R1+0x434], R20 ;  /* 0x0004341401007387 */ /* 0x0001e80000100800 */
[----:B0-----:R-:W3:Y:S04]  /*4850*/  LDL R20, [R1+0x78] ;  /* 0x0000780001147983 */ /* 0x001ee80000100800 */
[----:B------:R-:W3:Y:S01]  /*4860*/  LDL.LU R7, [R1+0x444] ;  /* 0x0004440001077983 */ /* 0x000ee20000300800 */
[----:B--2---:R-:W-:-:S05]  /*4870*/  FADD.FTZ R4, R23, R4 ;  /* 0x0000000417047221 */ /* 0x004fca0000010000 */
[----:B------:R0:W-:Y:S04]  /*4880*/  STL [R1+0x440], R4 ;  /* 0x0004400401007387 */ /* 0x0001e80000100800 */
[----:B0-----:R-:W2:Y:S01]  /*4890*/  LDL R4, [R1+0x304] ;  /* 0x0003040001047983 */ /* 0x001ea20000100800 */
[----:B----4-:R-:W-:Y:S02]  /*48a0*/  FMUL.FTZ R24, R19, R24 ;  /* 0x0000001813187220 */ /* 0x010fe40000410000 */
[-C--:B------:R-:W-:Y:S02]  /*48b0*/  FFMA.FTZ R15, R3, R23.reuse, R15 ;  /* 0x00000017030f7223 */ /* 0x080fe4000001000f */
[----:B------:R-:W-:Y:S01]  /*48c0*/  FADD.FTZ R2, R26, R2 ;  /* 0x000000021a027221 */ /* 0x000fe20000010000 */
[----:B------:R-:W-:Y:S01]  /*48d0*/  STL [R1+0xf0], R24 ;  /* 0x0000f01801007387 */ /* 0x000fe20000100800 */
[----:B------:R-:W-:-:S03]  /*48e0*/  FMUL.FTZ R25, R9, R23 ;  /* 0x0000001709197220 */ /* 0x000fc60000410000 */
[----:B------:R-:W-:Y:S01]  /*48f0*/  STL [R1+0x43c], R15 ;  /* 0x00043c0f01007387 */ /* 0x000fe20000100800 */
[----:B------:R-:W-:-:S03]  /*4900*/  FFMA.FTZ R13, R22, R18, R13 ;  /* 0x00000012160d7223 */ /* 0x000fc6000001000d */
[----:B------:R-:W4:Y:S01]  /*4910*/  LDL.LU R23, [R1+0x144] ;  /* 0x0001440001177983 */ /* 0x000f220000300800 */
[----:B------:R-:W-:-:S03]  /*4920*/  FADD.FTZ R14, R14, R18 ;  /* 0x000000120e0e7221 */ /* 0x000fc60000010000 */
[----:B------:R0:W-:Y:S01]  /*4930*/  STL [R1+0x448], R2 ;  /* 0x0004480201007387 */ /* 0x0001e20000100800 */
[----:B------:R-:W-:-:S03]  /*4940*/  FFMA.FTZ R13, R16, R12, R13 ;  /* 0x0000000c100d7223 */ /* 0x000fc6000001000d */
[----:B0-----:R-:W4:Y:S04]  /*4950*/  LDL.LU R2, [R1+0x450] ;  /* 0x0004500001027983 */ /* 0x001f280000300800 */
[----:B------:R-:W4:Y:S04]  /*4960*/  LDL R21, [R1+0x8c] ;  /* 0x00008c0001157983 */ /* 0x000f280000100800 */
[----:B------:R-:W4:Y:S04]  /*4970*/  LDL R18, [R1+0x90] ;  /* 0x0000900001127983 */ /* 0x000f280000100800 */
[----:B------:R-:W4:Y:S04]  /*4980*/  LDL.LU R22, [R1+0x154] ;  /* 0x0001540001167983 */ /* 0x000f280000300800 */
[----:B------:R-:W4:Y:S04]  /*4990*/  LDL R16, [R1+0xa8] ;  /* 0x0000a80001107983 */ /* 0x000f280000100800 */
[----:B------:R-:W-:Y:S01]  /*49a0*/  STL [R1+0xec], R25 ;  /* 0x0000ec1901007387 */ /* 0x000fe20000100800 */
[----:B---3--:R-:W-:-:S05]  /*49b0*/  FFMA.FTZ R7, R29, R26, R7 ;  /* 0x0000001a1d077223 */ /* 0x008fca0000010007 */
[----:B------:R0:W-:Y:S04]  /*49c0*/  STL [R1+0x444], R7 ;  /* 0x0004440701007387 */ /* 0x0001e80000100800 */
[----:B0-----:R-:W3:Y:S01]  /*49d0*/  LDL.LU R7, [R1+0x44c] ;  /* 0x00044c0001077983 */ /* 0x001ee20000300800 */
[----:B------:R-:W-:Y:S02]  /*49e0*/  FADD.FTZ R14, R14, R12 ;  /* 0x0000000c0e0e7221 */ /* 0x000fe40000010000 */
[----:B------:R-:W-:Y:S01]  /*49f0*/  FFMA.FTZ R13, R10, R8, R13 ;  /* 0x000000080a0d7223 */ /* 0x000fe2000001000d */
[----:B------:R-:W3:Y:S01]  /*4a00*/  LDL R19, [R1+0xd0] ;  /* 0x0000d00001137983 */ /* 0x000ee20000100800 */
[----:B--2---:R-:W-:-:S03]  /*4a10*/  FMUL.FTZ R26, R4, R26 ;  /* 0x0000001a041a7220 */ /* 0x004fc60000410000 */
[----:B------:R-:W2:Y:S01]  /*4a20*/  LDL R4, [R1+0x2e8] ;  /* 0x0002e80001047983 */ /* 0x000ea20000100800 */
[----:B------:R-:W-:Y:S02]  /*4a30*/  FMUL.FTZ R10, R0, R11 ;  /* 0x0000000b000a7220 */ /* 0x000fe40000410000 */
[----:B------:R-:W-:Y:S01]  /*4a40*/  FADD.FTZ R14, R14, R8 ;  /* 0x000000080e0e7221 */ /* 0x000fe20000010000 */
[----:B------:R-:W3:Y:S04]  /*4a50*/  LDL.LU R11, [R1+0x15c] ;  /* 0x00015c00010b7983 */ /* 0x000ee80000300800 */
[----:B------:R-:W3:Y:S04]  /*4a60*/  LDL.LU R8, [R1+0x148] ;  /* 0x0001480001087983 */ /* 0x000ee80000300800 */
[----:B------:R-:W-:Y:S01]  /*4a70*/  STL [R1+0x84], R26 ;  /* 0x0000841a01007387 */ /* 0x000fe20000100800 */
[----:B------:R-:W-:-:S03]  /*4a80*/  FFMA.FTZ R13, R20, R27, R13 ;  /* 0x0000001b140d7223 */ /* 0x000fc6000001000d */
[----:B------:R-:W3:Y:S01]  /*4a90*/  LDL.LU R15, [R1+0x458] ;  /* 0x00045800010f7983 */ /* 0x000ee20000300800 */
[----:B----4-:R-:W-:-:S05]  /*4aa0*/  FADD.FTZ R2, R6, R2 ;  /* 0x0000000206027221 */ /* 0x010fca0000010000 */
[----:B------:R0:W-:Y:S04]  /*4ab0*/  STL [R1+0x450], R2 ;  /* 0x0004500201007387 */ /* 0x0001e80000100800 */
[----:B------:R-:W4:Y:S04]  /*4ac0*/  LDL R17, [R1+0xac] ;  /* 0x0000ac0001117983 */ /* 0x000f280000100800 */
[----:B0-----:R-:W4:Y:S04]  /*4ad0*/  LDL R2, [R1+0x98] ;  /* 0x0000980001027983 */ /* 0x001f280000100800 */
[----:B------:R-:W-:Y:S04]  /*4ae0*/  STL [R1+0x120], R10 ;  /* 0x0001200a01007387 */ /* 0x000fe80000100800 */
[----:B------:R-:W4:Y:S01]  /*4af0*/  LDL R9, [R1+0xd4] ;  /* 0x0000d40001097983 */ /* 0x000f220000100800 */
[----:B--2---:R-:W-:-:S03]  /*4b00*/  FMUL.FTZ R20, R4, R6 ;  /* 0x0000000604147220 */ /* 0x004fc60000410000 */
[----:B------:R-:W2:Y:S01]  /*4b10*/  LDL.LU R4, [R1+0x454] ;  /* 0x0004540001047983 */ /* 0x000ea20000300800 */
[----:B---3--:R-:W-:Y:S02]  /*4b20*/  FFMA.FTZ R7, R10, R6, R7 ;  /* 0x000000060a077223 */ /* 0x008fe40000010007 */
[----:B------:R-:W-:-:S03]  /*4b30*/  FADD.FTZ R14, R14, R27 ;  /* 0x0000001b0e0e7221 */ /* 0x000fc60000010000 */
[----:B------:R0:W-:Y:S01]  /*4b40*/  STL [R1+0x44c], R7 ;  /* 0x00044c0701007387 */ /* 0x0001e20000100800 */
[----:B------:R-:W-:-:S03]  /*4b50*/  FMUL.FTZ R22, R0, R22 ;  /* 0x0000001600167220 */ /* 0x000fc60000410000 */
[----:B------:R-:W3:Y:S01]  /*4b60*/  LDL R12, [R1+0x2ec] ;  /* 0x0002ec00010c7983 */ /* 0x000ee20000100800 */
[----:B------:R-:W-:-:S03]  /*4b70*/  FADD.FTZ R14, R14, R21 ;  /* 0x000000150e0e7221 */ /* 0x000fc60000010000 */
[----:B------:R-:W3:Y:S01]  /*4b80*/  LDL.LU R6, [R1+0x160] ;  /* 0x0001600001067983 */ /* 0x000ee20000300800 */
[----:B------:R-:W-:Y:S02]  /*4b90*/  FADD.FTZ R15, R23, R15 ;  /* 0x0000000f170f7221 */ /* 0x000fe40000010000 */
[----:B------:R-:W-:Y:S01]  /*4ba0*/  FFMA.FTZ R13, R18, R21, R13 ;  /* 0x00000015120d7223 */ /* 0x000fe2000001000d */
[----:B------:R-:W4:Y:S04]  /*4bb0*/  LDL R27, [R1+0xe4] ;  /* 0x0000e400011b7983 */ /* 0x000f280000100800 */
[----:B0-----:R-:W4:Y:S04]  /*4bc0*/  LDL R7, [R1+0xd8] ;  /* 0x0000d80001077983 */ /* 0x001f280000100800 */
[----:B------:R-:W-:Y:S01]  /*4bd0*/  STL [R1+0x11c], R20 ;  /* 0x00011c1401007387 */ /* 0x000fe20000100800 */
[----:B------:R-:W-:-:S03]  /*4be0*/  FADD.FTZ R14, R14, R16 ;  /* 0x000000100e0e7221 */ /* 0x000fc60000010000 */
[----:B------:R-:W4:Y:S01]  /*4bf0*/  LDL.LU R21, [R1+0x460] ;  /* 0x0004600001157983 */ /* 0x000f220000300800 */
[----:B------:R-:W-:-:S03]  /*4c00*/  FFMA.FTZ R13, R28, R16, R13 ;  /* 0x000000101c0d7223 */ /* 0x000fc6000001000d */
[----:B------:R-:W4:Y:S04]  /*4c10*/  LDL.LU R18, [R1+0x170] ;  /* 0x0001700001127983 */ /* 0x000f280000300800 */
[----:B------:R0:W-:Y:S04]  /*4c20*/  STL [R1+0x458], R15 ;  /* 0x0004580f01007387 */ /* 0x0001e80000100800 */
[----:B0-----:R-:W4:Y:S04]  /*4c30*/  LDL.LU R15, [R1+0x45c] ;  /* 0x00045c00010f7983 */ /* 0x001f280000300800 */
[----:B------:R-:W4:Y:S04]  /*4c40*/  LDL R16, [R1+0x2f0] ;  /* 0x0002f00001107983 */ /* 0x000f280000100800 */
[----:B------:R-:W4:Y:S04]  /*4c50*/  LDL.LU R28, [R1+0x16c] ;  /* 0x00016c00011c7983 */ /* 0x000f280000300800 */
[----:B------:R-:W-:Y:S01]  /*4c60*/  STL [R1+0x114], R22 ;  /* 0x0001141601007387 */ /* 0x000fe20000100800 */
[----:B--2---:R-:W-:-:S05]  /*4c70*/  FFMA.FTZ R4, R22, R23, R4 ;  /* 0x0000001716047223 */ /* 0x004fca0000010004 */
[----:B------:R0:W-:Y:S04]  /*4c80*/  STL [R1+0x454], R4 ;  /* 0x0004540401007387 */ /* 0x0001e80000100800 */
[----:B0-----:R-:W2:Y:S01]  /*4c90*/  LDL.LU R4, [R1+0x5e8] ;  /* 0x0005e80001047983 */ /* 0x001ea20000300800 */
[----:B---3--:R-:W-:Y:S02]  /*4ca0*/  FMUL.FTZ R23, R12, R23 ;  /* 0x000000170c177220 */ /* 0x008fe40000410000 */
[----:B------:R-:W-:Y:S01]  /*4cb0*/  FADD.FTZ R14, R14, R19 ;  /* 0x000000130e0e7221 */ /* 0x000fe20000010000 */
[----:B------:R-:W3:Y:S03]  /*4cc0*/  LDL.LU R12, [R1+0x468] ;  /* 0x00046800010c7983 */ /* 0x000ee60000300800 */
[----:B----4-:R-:W-:-:S02]  /*4cd0*/  FADD.FTZ R14, R14, R2 ;  /* 0x000000020e0e7221 */ /* 0x010fc40000010000 */
[----:B------:R-:W-:Y:S02]  /*4ce0*/  FADD.FTZ R21, R8, R21 ;  /* 0x0000001508157221 */ /* 0x000fe40000010000 */
[----:B------:R-:W-:Y:S02]  /*4cf0*/  FMUL.FTZ R16, R16, R8 ;  /* 0x0000000810107220 */ /* 0x000fe40000410000 */
[----:B--2---:R-:W-:Y:S02]  /*4d00*/  FFMA.FTZ R13, R4, R19, R13 ;  /* 0x00000013040d7223 */ /* 0x004fe4000001000d */
[----:B------:R-:W-:Y:S02]  /*4d10*/  FMUL.FTZ R19, R0, R11 ;  /* 0x0000000b00137220 */ /* 0x000fe40000410000 */
[----:B------:R-:W2:Y:S01]  /*4d20*/  LDL.LU R11, [R1+0x464] ;  /* 0x00046400010b7983 */ /* 0x000ea20000300800 */
[----:B------:R-:W-:-:S03]  /*4d30*/  FFMA.FTZ R13, R17, R2, R13 ;  /* 0x00000002110d7223 */ /* 0x000fc6000001000d */
[----:B------:R-:W4:Y:S01]  /*4d40*/  LDL R4, [R1+0x2f4] ;  /* 0x0002f40001047983 */ /* 0x000f220000100800 */
[----:B------:R-:W-:-:S03]  /*4d50*/  FFMA.FTZ R15, R19, R8, R15 ;  /* 0x00000008130f7223 */ /* 0x000fc6000001000f */
[----:B------:R-:W-:Y:S04]  /*4d60*/  STL [R1+0x118], R23 ;  /* 0x0001181701007387 */ /* 0x000fe80000100800 */
[----:B------:R0:W-:Y:S04]  /*4d70*/  STL [R1+0x460], R21 ;  /* 0x0004601501007387 */ /* 0x0001e80000100800 */
[----:B0-----:R-:W2:Y:S04]  /*4d80*/  LDL.LU R21, [R1+0x5e4] ;  /* 0x0005e40001157983 */ /* 0x001ea80000300800 */
[----:B------:R-:W2:Y:S04]  /*4d90*/  LDL.LU R2, [R1+0x5e0] ;  /* 0x0005e00001027983 */ /* 0x000ea80000300800 */
[----:B------:R-:W2:Y:S04]  /*4da0*/  LDL.LU R17, [R1+0x158] ;  /* 0x0001580001117983 */ /* 0x000ea80000300800 */
[----:B------:R-:W-:Y:S04]  /*4db0*/  STL [R1+0x10c], R19 ;  /* 0x00010c1301007387 */ /* 0x000fe80000100800 */
[----:B------:R0:W-:Y:S04]  /*4dc0*/  STL [R1+0x45c], R15 ;  /* 0x00045c0f01007387 */ /* 0x0001e80000100800 */
[----:B0-----:R-:W2:Y:S04]  /*4dd0*/  LDL.LU R15, [R1+0x5dc] ;  /* 0x0005dc00010f7983 */ /* 0x001ea80000300800 */
[----:B------:R-:W2:Y:S01]  /*4de0*/  LDL.LU R8, [R1+0x5d8] ;  /* 0x0005d80001087983 */ /* 0x000ea20000300800 */
[----:B------:R-:W-:-:S02]  /*4df0*/  FADD.FTZ R14, R14, R9 ;  /* 0x000000090e0e7221 */ /* 0x000fc40000010000 */
[----:B--2---:R-:W-:Y:S02]  /*4e00*/  FFMA.FTZ R13, R8, R9, R13 ;  /* 0x00000009080d7223 */ /* 0x004fe4000001000d */
[----:B------:R-:W2:Y:S04]  /*4e10*/  LDL.LU R9, [R1+0x5d4] ;  /* 0x0005d40001097983 */ /* 0x000ea80000300800 */
[----:B------:R-:W3:Y:S01]  /*4e20*/  LDL.LU R8, [R1+0x5d0] ;  /* 0x0005d00001087983 */ /* 0x000ee20000300800 */
[----:B------:R-:W-:-:S03]  /*4e30*/  FADD.FTZ R14, R14, R27 ;  /* 0x0000001b0e0e7221 */ /* 0x000fc60000010000 */
[----:B------:R-:W-:Y:S01]  /*4e40*/  STL [R1+0x110], R16 ;  /* 0x0001101001007387 */ /* 0x000fe20000100800 */
[----:B------:R-:W-:Y:S02]  /*4e50*/  FFMA.FTZ R13, R7, R27, R13 ;  /* 0x0000001b070d7223 */ /* 0x000fe4000001000d */
[----:B---3--:R-:W-:-:S05]  /*4e60*/  FADD.FTZ R12, R8, R12 ;  /* 0x0000000c080c7221 */ /* 0x008fca0000010000 */
[----:B------:R0:W-:Y:S04]  /*4e70*/  STL [R1+0x468], R12 ;  /* 0x0004680c01007387 */ /* 0x0001e80000100800 */
[----:B0-----:R-:W3:Y:S04]  /*4e80*/  LDL.LU R12, [R1+0x5cc] ;  /* 0x0005cc00010c7983 */ /* 0x001ee80000300800 */
[----:B------:R0:W5:Y:S04]  /*4e90*/  LDL.LU R27, [R1+0x5c8] ;  /* 0x0005c800011b7983 */ /* 0x0001680000300800 */
[----:B------:R-:W2:Y:S01]  /*4ea0*/  LDL.LU R7, [R1+0x5c4] ;  /* 0x0005c40001077983 */ /* 0x000ea20000300800 */
[----:B------:R-:W-:-:S04]  /*4eb0*/  FMUL.FTZ R6, R0, R6 ;  /* 0x0000000600067220 */ /* 0x000fc80000410000 */
[-C--:B------:R-:W-:Y:S01]  /*4ec0*/  FFMA.FTZ R11, R6, R8.reuse, R11 ;  /* 0x00000008060b7223 */ /* 0x080fe2000001000b */
[----:B------:R-:W-:Y:S01]  /*4ed0*/  STL [R1+0x88], R6 ;  /* 0x0000880601007387 */ /* 0x000fe20000100800 */
[----:B----4-:R-:W-:-:S03]  /*4ee0*/  FMUL.FTZ R4, R4, R8 ;  /* 0x0000000804047220 */ /* 0x010fc60000410000 */
[----:B------:R1:W-:Y:S04]  /*4ef0*/  STL [R1+0x464], R11 ;  /* 0x0004640b01007387 */ /* 0x0003e80000100800 */
[----:B-1----:R-:W4:Y:S04]  /*4f00*/  LDL.LU R11, [R1+0x5c0] ;  /* 0x0005c000010b7983 */ /* 0x002f280000300800 */
[----:B------:R-:W4:Y:S01]  /*4f10*/  LDL.LU R8, [R1+0x5bc] ;  /* 0x0005bc0001087983 */ /* 0x000f220000300800 */
[----:B---3--:R-:W-:Y:S02]  /*4f20*/  FADD.FTZ R14, R14, R12 ;  /* 0x0000000c0e0e7221 */ /* 0x008fe40000010000 */
[----:B--2---:R-:W-:-:S02]  /*4f30*/  FFMA.FTZ R13, R7, R12, R13 ;  /* 0x0000000c070d7223 */ /* 0x004fc4000001000d */
[----:B------:R-:W2:Y:S04]  /*4f40*/  LDL.LU R7, [R1+0x470] ;  /* 0x0004700001077983 */ /* 0x000ea80000300800 */
[----:B------:R-:W3:Y:S01]  /*4f50*/  LDL.LU R12, [R1+0x46c] ;  /* 0x00046c00010c7983 */ /* 0x000ee20000300800 */
[C---:B------:R-:W-:Y:S02]  /*4f60*/  FMUL.FTZ R18, R0.reuse, R18 ;  /* 0x0000001200127220 */ /* 0x040fe40000410000 */
[----:B------:R-:W-:Y:S01]  /*4f70*/  FMUL.FTZ R28, R0, R28 ;  /* 0x0000001c001c7220 */ /* 0x000fe20000410000 */
[----:B------:R-:W-:Y:S01]  /*4f80*/  STL [R1+0x108], R4 ;  /* 0x0001080401007387 */ /* 0x000fe20000100800 */
[----:B------:R-:W-:Y:S02]  /*4f90*/  FADD.FTZ R14, R14, R15 ;  /* 0x0000000f0e0e7221 */ /* 0x000fe40000010000 */
[----:B------:R-:W-:Y:S01]  /*4fa0*/  FFMA.FTZ R13, R9, R15, R13 ;  /* 0x0000000f090d7223 */ /* 0x000fe2000001000d */
[----:B------:R-:W-:Y:S04]  /*4fb0*/  STL [R1+0x150], R18 ;  /* 0x0001501201007387 */ /* 0x000fe80000100800 */
[----:B------:R-:W3:Y:S01]  /*4fc0*/  LDL R9, [R1+0x2d8] ;  /* 0x0002d80001097983 */ /* 0x000ee20000100800 */
[----:B------:R-:W-:-:S02]  /*4fd0*/  FFMA.FTZ R13, R2, R21, R13 ;  /* 0x00000015020d7223 */ /* 0x000fc4000001000d */
[C---:B----4-:R-:W-:Y:S02]  /*4fe0*/  FMUL.FTZ R11, R0.reuse, R11 ;  /* 0x0000000b000b7220 */ /* 0x050fe40000410000 */
[----:B------:R-:W-:Y:S02]  /*4ff0*/  FMUL.FTZ R15, R0, R8 ;  /* 0x00000008000f7220 */ /* 0x000fe40000410000 */
[----:B------:R-:W4:Y:S04]  /*5000*/  LDL.LU R8, [R1+0x478] ;  /* 0x0004780001087983 */ /* 0x000f280000300800 */
[----:B------:R-:W-:Y:S01]  /*5010*/  STL [R1+0x15c], R28 ;  /* 0x00015c1c01007387 */ /* 0x000fe20000100800 */
[----:B------:R-:W-:-:S03]  /*5020*/  FADD.FTZ R14, R14, R21 ;  /* 0x000000150e0e7221 */ /* 0x000fc60000010000 */
[----:B------:R-:W4:Y:S04]  /*5030*/  LDL.LU R2, [R1+0x474] ;  /* 0x0004740001027983 */ /* 0x000f280000300800 */
[----:B------:R-:W-:Y:S01]  /*5040*/  STL [R1+0x14c], R15 ;  /* 0x00014c0f01007387 */ /* 0x000fe20000100800 */
[----:B------:R-:W-:Y:S02]  /*5050*/  FADD.FTZ R14, R14, R24 ;  /* 0x000000180e0e7221 */ /* 0x000fe40000010000 */
[----:B------:R-:W-:Y:S02]  /*5060*/  FFMA.FTZ R13, R5, R24, R13 ;  /* 0x00000018050d7223 */ /* 0x000fe4000001000d */
[----:B--2---:R-:W-:Y:S02]  /*5070*/  FADD.FTZ R7, R17, R7 ;  /* 0x0000000711077221 */ /* 0x004fe40000010000 */
[----:B---3--:R-:W-:-:S03]  /*5080*/  FFMA.FTZ R12, R18, R17, R12 ;  /* 0x00000011120c7223 */ /* 0x008fc6000001000c */
[----:B------:R1:W-:Y:S04]  /*5090*/  STL [R1+0x470], R7 ;  /* 0x0004700701007387 */ /* 0x0003e80000100800 */
[----:B-1----:R-:W2:Y:S04]  /*50a0*/  LDL R7, [R1+0x2dc] ;  /* 0x0002dc0001077983 */ /* 0x002ea80000100800 */
[----:B------:R-:W-:Y:S04]  /*50b0*/  STL [R1+0x154], R11 ;  /* 0x0001540b01007387 */ /* 0x000fe80000100800 */
[----:B------:R-:W3:Y:S04]  /*50c0*/  LDL.LU R21, [R1+0x480] ;  /* 0x0004800001157983 */ /* 0x000ee80000300800 */
[----:B------:R1:W-:Y:S04]  /*50d0*/  STL [R1+0x46c], R12 ;  /* 0x00046c0c01007387 */ /* 0x0003e80000100800 */
[----:B-1----:R-:W2:Y:S04]  /*50e0*/  LDL.LU R12, [R1+0x220] ;  /* 0x00022000010c7983 */ /* 0x002ea80000300800 */
[----:B------:R-:W4:Y:S01]  /*50f0*/  LDL.LU R24, [R1+0x5b8] ;  /* 0x0005b80001187983 */ /* 0x000f220000300800 */
[----:B------:R-:W-:-:S03]  /*5100*/  FMUL.FTZ R9, R9, R17 ;  /* 0x0000001109097220 */ /* 0x000fc60000410000 */
[----:B------:R-:W2:Y:S01]  /*5110*/  LDL.LU R5, [R1+0x47c] ;  /* 0x00047c0001057983 */ /* 0x000ea20000300800 */
[----:B------:R-:W-:-:S03]  /*5120*/  FADD.FTZ R14, R14, R25 ;  /* 0x000000190e0e7221 */ /* 0x000fc60000010000 */
[----:B------:R-:W3:Y:S01]  /*5130*/  LDL R17, [R1+0x2e0] ;  /* 0x0002e00001117983 */ /* 0x000ee20000100800 */
[----:B------:R-:W-:Y:S02]  /*5140*/  FFMA.FTZ R13, R3, R25, R13 ;  /* 0x00000019030d7223 */ /* 0x000fe4000001000d */
[----:B------:R-:W-:Y:S02]  /*5150*/  FADD.FTZ R14, R14, R26 ;  /* 0x0000001a0e0e7221 */ /* 0x000fe40000010000 */
[----:B------:R-:W-:Y:S02]  /*5160*/  FFMA.FTZ R13, R29, R26, R13 ;  /* 0x0000001a1d0d7223 */ /* 0x000fe4000001000d */
[----:B----4-:R-:W-:Y:S02]  /*5170*/  FADD.FTZ R8, R24, R8 ;  /* 0x0000000818087221 */ /* 0x010fe40000010000 */
[----:B------:R-:W-:-:S03]  /*5180*/  FFMA.FTZ R2, R28, R24, R2 ;  /* 0x000000181c027223 */ /* 0x000fc60000010002 */
[----:B------:R1:W-:Y:S01]  /*5190*/  STL [R1+0x478], R8 ;  /* 0x0004780801007387 */ /* 0x0003e20000100800 */
[----:B--2---:R-:W-:-:S03]  /*51a0*/  FMUL.FTZ R7, R7, R24 ;  /* 0x0000001807077220 */ /* 0x004fc60000410000 */
[----:B-1----:R-:W2:Y:S04]  /*51b0*/  LDL.LU R8, [R1+0x488] ;  /* 0x0004880001087983 */ /* 0x002ea80000300800 */
[----:B------:R0:W5:Y:S04]  /*51c0*/  LDL.LU R25, [R1+0x5b4] ;  /* 0x0005b40001197983 */ /* 0x0001680000300800 */
[----:B------:R-:W-:Y:S04]  /*51d0*/  STL [R1+0x160], R9 ;  /* 0x0001600901007387 */ /* 0x000fe80000100800 */
[----:B------:R-:W4:Y:S04]  /*51e0*/  LDL.LU R3, [R1+0x484] ;  /* 0x0004840001037983 */ /* 0x000f280000300800 */
[----:B------:R1:W-:Y:S04]  /*51f0*/  STL [R1+0x474], R2 ;  /* 0x0004740201007387 */ /* 0x0003e80000100800 */
[----:B-1----:R-:W2:Y:S04]  /*5200*/  LDL R2, [R1+0x2e4] ;  /* 0x0002e40001027983 */ /* 0x002ea80000100800 */
[----:B------:R-:W2:Y:S04]  /*5210*/  LDL.LU R24, [R1+0x17c] ;  /* 0x00017c0001187983 */ /* 0x000ea80000300800 */
[----:B------:R0:W5:Y:S04]  /*5220*/  LDL.LU R26, [R1+0x5b0] ;  /* 0x0005b000011a7983 */ /* 0x0001680000300800 */
[----:B------:R-:W3:Y:S01]  /*5230*/  LDL.LU R29, [R1+0x5ac] ;  /* 0x0005ac00011d7983 */ /* 0x000ee20000300800 */
[----:B------:R-:W-:-:S02]  /*5240*/  FADD.FTZ R14, R14, R20 ;  /* 0x000000140e0e7221 */ /* 0x000fc40000010000 */
[----:B------:R-:W-:Y:S02]  /*5250*/  FFMA.FTZ R13, R10, R20, R13 ;  /* 0x000000140a0d7223 */ /* 0x000fe4000001000d */
[----:B---3--:R-:W-:Y:S02]  /*5260*/  FADD.FTZ R21, R29, R21 ;  /* 0x000000151d157221 */ /* 0x008fe40000010000 */
[----:B------:R-:W-:-:S03]  /*5270*/  FFMA.FTZ R5, R15, R29, R5 ;  /* 0x0000001d0f057223 */ /* 0x000fc60000010005 */
[----:B------:R1:W-:Y:S04]  /*5280*/  STL [R1+0x480], R21 ;  /* 0x0004801501007387 */ /* 0x0003e80000100800 */
[----:B-1----:R0:W5:Y:S04]  /*5290*/  LDL.LU R21, [R1+0x5a8] ;  /* 0x0005a80001157983 */ /* 0x0021680000300800 */
[----:B------:R-:W-:Y:S04]  /*52a0*/  STL [R1+0x158], R7 ;  /* 0x0001580701007387 */ /* 0x000fe80000100800 */
[----:B------:R1:W-:Y:S04]  /*52b0*/  STL [R1+0x47c], R5 ;  /* 0x00047c0501007387 */ /* 0x0003e80000100800 */
[----:B-1----:R-:W3:Y:S04]  /*52c0*/  LDL.LU R5, [R1+0x490] ;  /* 0x0004900001057983 */ /* 0x002ee80000300800 */
[----:B------:R0:W5:Y:S04]  /*52d0*/  LDL.LU R20, [R1+0x5a4] ;  /* 0x0005a40001147983 */ /* 0x0001680000300800 */
[----:B------:R-:W2:Y:S01]  /*52e0*/  LDL.LU R10, [R1+0x5a0] ;  /* 0x0005a000010a7983 */ /* 0x000ea20000300800 */
[----:B------:R-:W-:-:S03]  /*52f0*/  FMUL.FTZ R17, R17, R29 ;  /* 0x0000001d11117220 */ /* 0x000fc60000410000 */
[----:B------:R-:W3:Y:S01]  /*5300*/  LDL.LU R29, [R1+0x48c] ;  /* 0x00048c00011d7983 */ /* 0x000ee20000300800 */
[----:B------:R-:W-:Y:S02]  /*5310*/  FADD.FTZ R14, R14, R23 ;  /* 0x000000170e0e7221 */ /* 0x000fe40000010000 */
[----:B------:R-:W-:Y:S02]  /*5320*/  FFMA.FTZ R13, R22, R23, R13 ;  /* 0x00000017160d7223 */ /* 0x000fe4000001000d */
[----:B------:R-:W-:Y:S02]  /*5330*/  FADD.FTZ R14, R14, R16 ;  /* 0x000000100e0e7221 */ /* 0x000fe40000010000 */
[----:B------:R-:W-:Y:S02]  /*5340*/  FFMA.FTZ R13, R19, R16, R13 ;  /* 0x00000010130d7223 */ /* 0x000fe4000001000d */
[----:B------:R-:W-:Y:S02]  /*5350*/  FMUL.FTZ R12, R0, R12 ;  /* 0x0000000c000c7220 */ /* 0x000fe40000410000 */
[----:B------:R-:W-:-:S02]  /*5360*/  FADD.FTZ R14, R14, R4 ;  /* 0x000000040e0e7221 */ /* 0x000fc40000010000 */
[----:B------:R-:W-:Y:S02]  /*5370*/  FFMA.FTZ R13, R6, R4, R13 ;  /* 0x00000004060d7223 */ /* 0x000fe4000001000d */
[----:B--2---:R-:W-:Y:S02]  /*5380*/  FADD.FTZ R8, R10, R8 ;  /* 0x000000080a087221 */ /* 0x004fe40000010000 */
[----:B----4-:R-:W-:-:S03]  /*5390*/  FFMA.FTZ R3, R11, R10, R3 ;  /* 0x0000000a0b037223 */ /* 0x010fc60000010003 */
[----:B------:R1:W-:Y:S01]  /*53a0*/  STL [R1+0x488], R8 ;  /* 0x0004880801007387 */ /* 0x0003e20000100800 */
[----:B------:R-:W-:Y:S02]  /*53b0*/  FMUL.FTZ R2, R2, R10 ;  /* 0x0000000a02027220 */ /* 0x000fe40000410000 */
[----:B---3--:R-:W-:Y:S01]  /*53c0*/  FADD.FTZ R5, R24, R5 ;  /* 0x0000000518057221 */ /* 0x008fe20000010000 */
[----:B-1----:R-:W2:Y:S04]  /*53d0*/  LDL R8, [R1+0x2c8] ;  /* 0x0002c80001087983 */ /* 0x002ea80000100800 */
[----:B------:R0:W5:Y:S04]  /*53e0*/  LDL.LU R23, [R1+0x59c] ;  /* 0x00059c0001177983 */ /* 0x0001680000300800 */
[----:B------:R0:W5:Y:S04]  /*53f0*/  LDL.LU R22, [R1+0x598] ;  /* 0x0005980001167983 */ /* 0x0001680000300800 */
[----:B------:R-:W-:Y:S04]  /*5400*/  STL [R1+0x148], R17 ;  /* 0x0001481101007387 */ /* 0x000fe80000100800 */
[----:B------:R1:W-:Y:S01]  /*5410*/  STL [R1+0x484], R3 ;  /* 0x0004840301007387 */ /* 0x0003e20000100800 */
[----:B------:R-:W-:-:S03]  /*5420*/  FFMA.FTZ R29, R12, R24, R29 ;  /* 0x000000180c1d7223 */ /* 0x000fc6000001001d */
[----:B-1----:R0:W5:Y:S04]  /*5430*/  LDL.LU R3, [R1+0x594] ;  /* 0x0005940001037983 */ /* 0x0021680000300800 */
[----:B------:R-:W3:Y:S04]  /*5440*/  LDL.LU R10, [R1+0x498] ;  /* 0x00049800010a7983 */ /* 0x000ee80000300800 */
[----:B------:R0:W5:Y:S04]  /*5450*/  LDL.LU R16, [R1+0x590] ;  /* 0x0005900001107983 */ /* 0x0001680000300800 */
[----:B------:R-:W-:Y:S04]  /*5460*/  STL [R1+0x144], R2 ;  /* 0x0001440201007387 */ /* 0x000fe80000100800 */
[----:B------:R-:W4:Y:S04]  /*5470*/  LDL.LU R19, [R1+0x494] ;  /* 0x0004940001137983 */ /* 0x000f280000300800 */
[----:B------:R1:W-:Y:S04]  /*5480*/  STL [R1+0x490], R5 ;  /* 0x0004900501007387 */ /* 0x0003e80000100800 */
[----:B-1----:R-:W3:Y:S04]  /*5490*/  LDL R5, [R1+0x2cc] ;  /* 0x0002cc0001057983 */ /* 0x002ee80000100800 */
[----:B------:R-:W3:Y:S04]  /*54a0*/  LDL.LU R4, [R1+0x58c] ;  /* 0x00058c0001047983 */ /* 0x000ee80000300800 */
[----:B------:R-:W3:Y:S04]  /*54b0*/  LDL.LU R6, [R1+0x588] ;  /* 0x0005880001067983 */ /* 0x000ee80000300800 */
[----:B------:R-:W-:Y:S04]  /*54c0*/  STL [R1+0x138], R12 ;  /* 0x0001380c01007387 */ /* 0x000fe80000100800 */
[----:B------:R1:W-:Y:S04]  /*54d0*/  STL [R1+0x48c], R29 ;  /* 0x00048c1d01007387 */ /* 0x0003e80000100800 */
[----:B-1----:R-:W4:Y:S01]  /*54e0*/  LDL.LU R29, [R1+0x584] ;  /* 0x00058400011d7983 */ /* 0x002f220000300800 */
[----:B------:R-:W-:-:S02]  /*54f0*/  FADD.FTZ R14, R14, R9 ;  /* 0x000000090e0e7221 */ /* 0x000fc40000010000 */
[----:B------:R-:W-:Y:S02]  /*5500*/  FFMA.FTZ R13, R18, R9, R13 ;  /* 0x00000009120d7223 */ /* 0x000fe4000001000d */
[----:B------:R-:W4:Y:S01]  /*5510*/  LDL.LU R9, [R1+0x580] ;  /* 0x0005800001097983 */ /* 0x000f220000300800 */
[----:B------:R-:W-:Y:S02]  /*5520*/  FADD.FTZ R14, R14, R7 ;  /* 0x000000070e0e7221 */ /* 0x000fe40000010000 */
[----:B------:R-:W-:-:S04]  /*5530*/  FFMA.FTZ R13, R28, R7, R13 ;  /* 0x000000071c0d7223 */ /* 0x000fc8000001000d */
[----:B------:R-:W-:Y:S02]  /*5540*/  FFMA.FTZ R13, R15, R17, R13 ;  /* 0x000000110f0d7223 */ /* 0x000fe4000001000d */
[----:B--2---:R-:W-:Y:S02]  /*5550*/  FMUL.FTZ R8, R8, R24 ;  /* 0x0000001808087220 */ /* 0x004fe40000410000 */
[----:B---3--:R-:W-:Y:S02]  /*5560*/  FADD.FTZ R10, R6, R10 ;  /* 0x0000000a060a7221 */ /* 0x008fe40000010000 */
[-C--:B------:R-:W-:Y:S02]  /*5570*/  FMUL.FTZ R5, R5, R6.reuse ;  /* 0x0000000605057220 */ /* 0x080fe40000410000 */
[----:B----4-:R-:W-:Y:S02]  /*5580*/  FMUL.FTZ R24, R0, R29 ;  /* 0x0000001d00187220 */ /* 0x010fe40000410000 */
[----:B------:R-:W2:Y:S04]  /*5590*/  LDL.LU R29, [R1+0x4a0] ;  /* 0x0004a000011d7983 */ /* 0x000ea80000300800 */
[----:B------:R-:W-:Y:S04]  /*55a0*/  STL [R1+0x140], R8 ;  /* 0x0001400801007387 */ /* 0x000fe80000100800 */
[----:B------:R1:W-:Y:S04]  /*55b0*/  STL [R1+0x498], R10 ;  /* 0x0004980a01007387 */ /* 0x0003e80000100800 */
[----:B-1----:R-:W3:Y:S04]  /*55c0*/  LDL.LU R10, [R1+0x49c] ;  /* 0x00049c00010a7983 */ /* 0x002ee80000300800 */
[----:B------:R-:W4:Y:S04]  /*55d0*/  LDL R18, [R1+0x2d0] ;  /* 0x0002d00001127983 */ /* 0x000f280000100800 */
[----:B------:R-:W3:Y:S04]  /*55e0*/  LDL.LU R7, [R1+0x57c] ;  /* 0x00057c0001077983 */ /* 0x000ee80000300800 */
[----:B------:R-:W3:Y:S01]  /*55f0*/  LDL.LU R28, [R1+0x578] ;  /* 0x00057800011c7983 */ /* 0x000ee20000300800 */
[----:B------:R-:W-:-:S03]  /*5600*/  FFMA.FTZ R19, R24, R6, R19 ;  /* 0x0000000618137223 */ /* 0x000fc60000010013 */
[----:B------:R-:W-:Y:S04]  /*5610*/  STL [R1+0x130], R24 ;  /* 0x0001301801007387 */ /* 0x000fe80000100800 */
[----:B------:R-:W4:Y:S04]  /*5620*/  LDL.LU R6, [R1+0x4a8] ;  /* 0x0004a80001067983 */ /* 0x000f280000300800 */
[----:B------:R1:W-:Y:S04]  /*5630*/  STL [R1+0x494], R19 ;  /* 0x0004941301007387 */ /* 0x0003e80000100800 */
[----:B-1----:R-:W4:Y:S04]  /*5640*/  LDL.LU R19, [R1+0x4a4] ;  /* 0x0004a40001137983 */ /* 0x002f280000300800 */
[----:B------:R-:W-:Y:S04]  /*5650*/  STL [R1+0x13c], R5 ;  /* 0x00013c0501007387 */ /* 0x000fe80000100800 */
[----:B------:R-:W4:Y:S01]  /*5660*/  LDL R15, [R1+0x2d4] ;  /* 0x0002d400010f7983 */ /* 0x000f220000100800 */
[----:B------:R-:W-:-:S02]  /*5670*/  FADD.FTZ R14, R14, R17 ;  /* 0x000000110e0e7221 */ /* 0x000fc40000010000 */
[----:B------:R-:W-:Y:S02]  /*5680*/  FFMA.FTZ R13, R11, R2, R13 ;  /* 0x000000020b0d7223 */ /* 0x000fe4000001000d */
[----:B------:R-:W-:Y:S02]  /*5690*/  FADD.FTZ R14, R14, R2 ;  /* 0x000000020e0e7221 */ /* 0x000fe40000010000 */
[----:B------:R-:W-:Y:S02]  /*56a0*/  FFMA.FTZ R13, R12, R8, R13 ;  /* 0x000000080c0d7223 */ /* 0x000fe4000001000d */
[----:B------:R-:W-:Y:S02]  /*56b0*/  FADD.FTZ R14, R14, R8 ;  /* 0x000000080e0e7221 */ /* 0x000fe40000010000 */
[----:B------:R-:W-:Y:S02]  /*56c0*/  FFMA.FTZ R13, R24, R5, R13 ;  /* 0x00000005180d7223 */ /* 0x000fe4000001000d */
[----:B------:R-:W-:-:S02]  /*56d0*/  FADD.FTZ R14, R14, R5 ;  /* 0x000000050e0e7221 */ /* 0x000fc40000010000 */
[----:B--2---:R-:W-:Y:S02]  /*56e0*/  FADD.FTZ R29, R9, R29 ;  /* 0x0000001d091d7221 */ /* 0x004fe40000010000 */
[----:B---3--:R-:W-:Y:S02]  /*56f0*/  FMUL.FTZ R17, R0, R28 ;  /* 0x0000001c00117220 */ /* 0x008fe40000410000 */
[----:B------:R0:W5:Y:S02]  /*5700*/  LDL.LU R28, [R1+0x574] ;  /* 0x00057400011c7983 */ /* 0x0001640000300800 */
[-C--:B------:R-:W-:Y:S02]  /*5710*/  FFMA.FTZ R10, R17, R9.reuse, R10 ;  /* 0x00000009110a7223 */ /* 0x080fe4000001000a */
[----:B------:R1:W-:Y:S01]  /*5720*/  STL [R1+0x4a0], R29 ;  /* 0x0004a01d01007387 */ /* 0x0003e20000100800 */
[----:B----4-:R-:W-:Y:S02]  /*5730*/  FMUL.FTZ R18, R18, R9 ;  /* 0x0000000912127220 */ /* 0x010fe40000410000 */
[----:B------:R-:W-:Y:S01]  /*5740*/  FADD.FTZ R6, R4, R6 ;  /* 0x0000000604067221 */ /* 0x000fe20000010000 */
[----:B-1----:R0:W5:Y:S04]  /*5750*/  LDL.LU R29, [R1+0x570] ;  /* 0x00057000011d7983 */ /* 0x0021680000300800 */
[----:B------:R0:W5:Y:S04]  /*5760*/  LDL.LU R2, [R1+0x56c] ;  /* 0x00056c0001027983 */ /* 0x0001680000300800 */
[----:B------:R0:W5:Y:S01]  /*5770*/  LDL.LU R11, [R1+0x568] ;  /* 0x00056800010b7983 */ /* 0x0001620000300800 */
[----:B------:R-:W-:-:S03]  /*5780*/  FMUL.FTZ R12, R0, R7 ;  /* 0x00000007000c7220 */ /* 0x000fc60000410000 */
[----:B------:R-:W-:Y:S04]  /*5790*/  STL [R1+0x128], R17 ;  /* 0x0001281101007387 */ /* 0x000fe80000100800 */
[----:B------:R1:W-:Y:S01]  /*57a0*/  STL [R1+0x49c], R10 ;  /* 0x00049c0a01007387 */ /* 0x0003e20000100800 */
[-C--:B------:R-:W-:Y:S02]  /*57b0*/  FFMA.FTZ R19, R12, R4.reuse, R19 ;  /* 0x000000040c137223 */ /* 0x080fe40000010013 */
[----:B------:R-:W-:Y:S01]  /*57c0*/  FMUL.FTZ R15, R15, R4 ;  /* 0x000000040f0f7220 */ /* 0x000fe20000410000 */
[----:B-1----:R0:W5:Y:S04]  /*57d0*/  LDL.LU R10, [R1+0x564] ;  /* 0x00056400010a7983 */ /* 0x0021680000300800 */
[----:B------:R0:W5:Y:S04]  /*57e0*/  LDL.LU R9, [R1+0x560] ;  /* 0x0005600001097983 */ /* 0x0001680000300800 */
[----:B------:R0:W5:Y:S04]  /*57f0*/  LDL.LU R8, [R1+0x55c] ;  /* 0x00055c0001087983 */ /* 0x0001680000300800 */
[----:B------:R0:W5:Y:S01]  /*5800*/  LDL.LU R7, [R1+0x558] ;  /* 0x0005580001077983 */ /* 0x0001620000300800 */
[----:B------:R-:W-:-:S03]  /*5810*/  FADD.FTZ R14, R14, R18 ;  /* 0x000000120e0e7221 */ /* 0x000fc60000010000 */
[----:B------:R-:W-:Y:S01]  /*5820*/  STL [R1+0x134], R18 ;  /* 0x0001341201007387 */ /* 0x000fe20000100800 */
[----:B------:R-:W-:-:S03]  /*5830*/  FFMA.FTZ R13, R17, R18, R13 ;  /* 0x00000012110d7223 */ /* 0x000fc6000001000d */
[----:B------:R1:W-:Y:S01]  /*5840*/  STL [R1+0x4a8], R6 ;  /* 0x0004a80601007387 */ /* 0x0003e20000100800 */
[----:B------:R-:W-:-:S03]  /*5850*/  FADD.FTZ R17, R14, R15 ;  /* 0x0000000f0e117221 */ /* 0x000fc60000010000 */
[----:B-1----:R0:W5:Y:S04]  /*5860*/  LDL.LU R6, [R1+0x554] ;  /* 0x0005540001067983 */ /* 0x0021680000300800 */
[----:B------:R0:W5:Y:S04]  /*5870*/  LDL.LU R5, [R1+0x550] ;  /* 0x0005500001057983 */ /* 0x0001680000300800 */
[----:B------:R-:W-:Y:S04]  /*5880*/  STL [R1+0x124], R12 ;  /* 0x0001240c01007387 */ /* 0x000fe80000100800 */
[----:B------:R0:W5:Y:S04]  /*5890*/  LDL.LU R4, [R1+0x54c] ;  /* 0x00054c0001047983 */ /* 0x0001680000300800 */
[----:B------:R-:W-:Y:S04]  /*58a0*/  STL [R1+0x4a4], R19 ;  /* 0x0004a41301007387 */ /* 0x000fe80000100800 */
[----:B------:R1:W-:Y:S02]  /*58b0*/  STL [R1+0x12c], R15 ;  /* 0x00012c0f01007387 */ /* 0x0003e40000100800 */
[----:B-1----:R-:W-:Y:S01]  /*58c0*/  FFMA.FTZ R15, R12, R15, R13 ;  /* 0x0000000f0c0f7223 */ /* 0x002fe2000001000d */
[----:B------:R-:W-:Y:S05]  /*58d0*/  BRA.DIV ~URZ, `(.L_x_7165) ;  /* 0x00007cc27f007947 */ /* 0x000fea000b800000 */
[----:B0-----:R0:W1:Y:S02]  /*58e0*/  SHFL.BFLY PT, R18, R17, 0x1, 0x1f ;  /* 0x0c201f0011127f89 */ /* 0x00106400000e0000 */
.L_x_7169:
        /* <DEDUP_REMOVED lines=13> */
[----:B01----:R-:W-:Y:S02]  /*59c0*/  FADD.FTZ R17, R12, R13 ;  /* 0x0000000d0c117221 */ /* 0x003fe40000010000 */
[----:B------:R-:W0:Y:S04]  /*59d0*/  SHFL.BFLY PT, R12, R15, 0x8, 0x1f ;  /* 0x0d001f000f0c7f89 */ /* 0x000e2800000e0000 */
[----:B------:R1:W2:Y:S01]  /*59e0*/  SHFL.BFLY PT, R24, R17, 0x10, 0x1f ;  /* 0x0e001f0011187f89 */ /* 0x0002a200000e0000 */
[----:B0-----:R-:W-:-:S05]  /*59f0*/  FADD.FTZ R18, R15, R12 ;  /* 0x0000000c0f127221 */ /* 0x001fca0000010000 */
[----:B------:R1:W0:Y:S02]  /*5a00*/  SHFL.BFLY PT, R19, R18, 0x10, 0x1f ;  /* 0x0e001f0012137f89 */ /* 0x00022400000e0000 */
.L_x_7170:
[----:B--2--5:R2:W-:Y:S04]  /*5a10*/  STL [R1+0x660], R28 ;  /* 0x0006601c01007387 */ /* 0x0245e80000100800 */
[----:B--2---:R-:W2:Y:S01]  /*5a20*/  LDL R28, [R1+0xb0] ;  /* 0x0000b000011c7983 */ /* 0x004ea20000100800 */
[----:B------:R-:W-:Y:S01]  /*5a30*/  HFMA2.MMA R12, -RZ, RZ, 0, 9.5367431640625e-07 ;  /* 0x00000010ff0c7435 */ /* 0x000fe200000001ff */
[----:B-1----:R-:W-:Y:S02]  /*5a40*/  FADD.FTZ R17, R24, R17 ;  /* 0x0000001118117221 */ /* 0x002fe40000010000 */
[----:B0-----:R-:W-:Y:S01]  /*5a50*/  FADD.FTZ R19, R19, R18 ;  /* 0x0000001213137221 */ /* 0x001fe20000010000 */
[----:B------:R0:W-:Y:S01]  /*5a60*/  STL [R1+0x65c], R29 ;  /* 0x00065c1d01007387 */ /* 0x0001e20000100800 */
[----:B------:R-:W-:-:S03]  /*5a70*/  FMUL.FTZ R17, R17, c[0x0][0x1e0] ;  /* 0x0000780011117a20 */ /* 0x000fc60000410000 */
[----:B------:R1:W-:Y:S02]  /*5a80*/  STL [R1+0x658], R2 ;  /* 0x0006580201007387 */ /* 0x0003e40000100800 */
[----:B--2---:R-:W-:-:S06]  /*5a90*/  IMAD.WIDE.U32 R12, R28, R12, c[0x0][0x170] ;  /* 0x00005c001c0c7625 */ /* 0x004fcc00078e000c */
[----:B------:R-:W2:Y:S01]  /*5aa0*/  LDG.E.128 R12, [R12.64] ;  /* 0x000000040c0c7981 */ /* 0x000ea2000c1e1d00 */
[----:B0-----:R-:W-:Y:S01]  /*5ab0*/  FSEL R29, R17, RZ, !P1 ;  /* 0x000000ff111d7208 */ /* 0x001fe20004800000 */
[----:B-1----:R-:W-:-:S04]  /*5ac0*/  FMUL.FTZ R2, R19, c[0x0][0x1e0] ;  /* 0x0000780013027a20 */ /* 0x002fc80000410000 */
[-CC-:B------:R-:W-:Y:S02]  /*5ad0*/  FFMA.FTZ R3, R3, R2.reuse, R29.reuse ;  /* 0x0000000203037223 */ /* 0x180fe4000001001d */
[-C--:B------:R-:W-:Y:S02]  /*5ae0*/  FFMA.FTZ R17, R23, R2.reuse, R29 ;  /* 0x0000000217117223 */ /* 0x080fe4000001001d */
[----:B------:R-:W-:Y:S02]  /*5af0*/  FADD.FTZ R3, R16, -R3 ;  /* 0x8000000310037221 */ /* 0x000fe40000010000 */
[----:B------:R-:W-:Y:S02]  /*5b00*/  FFMA.FTZ R16, R21, R2, R29 ;  /* 0x0000000215107223 */ /* 0x000fe4000001001d */
[----:B------:R-:W-:Y:S02]  /*5b10*/  FADD.FTZ R17, R22, -R17 ;  /* 0x8000001116117221 */ /* 0x000fe40000010000 */
[----:B------:R-:W-:-:S02]  /*5b20*/  FADD.FTZ R18, R20, -R16 ;  /* 0x8000001014127221 */ /* 0x000fc40000010000 */
[----:B------:R-:W-:Y:S02]  /*5b30*/  FFMA.FTZ R16, R25, R2, R29 ;  /* 0x0000000219107223 */ /* 0x000fe4000001001d */
[----:B------:R-:W-:Y:S01]  /*5b40*/  FMUL.FTZ R25, R0, R17 ;  /* 0x0000001100197220 */ /* 0x000fe20000410000 */
[----:B--2---:R0:W-:Y:S04]  /*5b50*/  STL.64 [R1+0x650], R14 ;  /* 0x0006500e01007387 */ /* 0x0041e80000100a00 */
[----:B------:R-:W2:Y:S04]  /*5b60*/  LDL R19, [R1+0x214] ;  /* 0x0002140001137983 */ /* 0x000ea80000100800 */
[----:B0-----:R-:W3:Y:S04]  /*5b70*/  LDL R14, [R1+0x218] ;  /* 0x00021800010e7983 */ /* 0x001ee80000100800 */
[----:B------:R-:W4:Y:S04]  /*5b80*/  LDL R15, [R1+0x21c] ;  /* 0x00021c00010f7983 */ /* 0x000f280000100800 */
[----:B------:R-:W-:Y:S04]  /*5b90*/  STL [R1+0x5c], R2 ;  /* 0x00005c0201007387 */ /* 0x000fe80000100800 */
[----:B------:R-:W-:Y:S04]  /*5ba0*/  STL [R1+0x18], R29 ;  /* 0x0000181d01007387 */ /* 0x000fe80000100800 */
[----:B------:R-:W4:Y:S04]  /*5bb0*/  LDL.LU R23, [R1+0x58] ;  /* 0x0000580001177983 */ /* 0x000f280000300800 */
[----:B------:R-:W4:Y:S04]  /*5bc0*/  LDL.LU R21, [R1+0x54] ;  /* 0x0000540001157983 */ /* 0x000f280000300800 */
[----:B------:R-:W4:Y:S04]  /*5bd0*/  LDL.LU R22, [R1+0x50] ;  /* 0x0000500001167983 */ /* 0x000f280000300800 */
[----:B------:R-:W4:Y:S04]  /*5be0*/  LDL.LU R20, [R1+0x4c] ;  /* 0x00004c0001147983 */ /* 0x000f280000300800 */
[----:B------:R-:W4:Y:S01]  /*5bf0*/  LDL R17, [R1+0x210] ;  /* 0x0002100001117983 */ /* 0x000f220000100800 */
[----:B------:R-:W-:-:S02]  /*5c00*/  ISETP.NE.U32.AND P1, PT, RZ, c[0x0][0x258], PT ;  /* 0x00009600ff007a0c */ /* 0x000fc40003f25070 */
[----:B------:R-:W-:Y:S02]  /*5c10*/  ISETP.NE.U32.AND P0, PT, RZ, c[0x0][0x218], PT ;  /* 0x00008600ff007a0c */ /* 0x000fe40003f05070 */
[----:B------:R-:W-:Y:S02]  /*5c20*/  ISETP.NE.AND.EX P1, PT, RZ, c[0x0][0x25c], PT, P1 ;  /* 0x00009700ff007a0c */ /* 0x000fe40003f25310 */
[----:B------:R-:W-:Y:S01]  /*5c30*/  ISETP.NE.AND.EX P0, PT, RZ, c[0x0][0x21c], PT, P0 ;  /* 0x00008700ff007a0c */ /* 0x000fe20003f05300 */
[----:B------:R-:W-:Y:S02]  /*5c40*/  FADD.FTZ R16, R26, -R16 ;  /* 0x800000101a107221 */ /* 0x000fe40000010000 */
[C---:B------:R-:W-:Y:S01]  /*5c50*/  FMUL.FTZ R26, R0.reuse, R3 ;  /* 0x00000003001a7220 */ /* 0x040fe20000410000 */
[----:B------:R-:W-:Y:S01]  /*5c60*/  ISETP.NE.U32.AND P2, PT, RZ, c[0x0][0x258], PT ;  /* 0x00009600ff007a0c */ /* 0x000fe20003f45070 */
[C---:B------:R-:W-:Y:S02]  /*5c70*/  FMUL.FTZ R24, R0.reuse, R18 ;  /* 0x0000001200187220 */ /* 0x040fe40000410000 */
[----:B------:R-:W-:Y:S01]  /*5c80*/  FMUL.FTZ R3, R0, R16 ;  /* 0x0000001000037220 */ /* 0x000fe20000410000 */
[----:B------:R-:W-:-:S03]  /*5c90*/  ISETP.NE.AND.EX P2, PT, RZ, c[0x0][0x25c], PT, P2 ;  /* 0x00009700ff007a0c */ /* 0x000fc60003f45320 */
[----:B------:R-:W-:Y:S02]  /*5ca0*/  @P1 MOV R16, 0x20 ;  /* 0x0000002000101802 */ /* 0x000fe40000000f00 */
[----:B--2---:R-:W-:Y:S02]  /*5cb0*/  @P0 FADD.FTZ R25, R19, R25 ;  /* 0x0000001913190221 */ /* 0x004fe40000010000 */
[----:B---3--:R-:W-:Y:S02]  /*5cc0*/  @P0 FADD.FTZ R24, R14, R24 ;  /* 0x000000180e180221 */ /* 0x008fe40000010000 */
[----:B----4-:R-:W-:-:S03]  /*5cd0*/  @P0 FADD.FTZ R3, R15, R3 ;  /* 0x000000030f030221 */ /* 0x010fc60000010000 */
[----:B------:R-:W-:Y:S01]  /*5ce0*/  SEL R18, R24, R10, P2 ;  /* 0x0000000a18127207 */ /* 0x000fe20001000000 */
[----:B------:R-:W-:Y:S02]  /*5cf0*/  @P1 IMAD.WIDE.U32 R14, R28, R16, c[0x0][0x258] ;  /* 0x000096001c0e1625 */ /* 0x000fe400078e0010 */
[----:B------:R-:W2:Y:S01]  /*5d00*/  LDL.LU R28, [R1+0x660] ;  /* 0x00066000011c7983 */ /* 0x000ea20000300800 */
[----:B------:R-:W-:Y:S01]  /*5d10*/  SEL R19, R3, R11, P2 ;  /* 0x0000000b03137207 */ /* 0x000fe20001000000 */
[----:B------:R-:W-:Y:S01]  /*5d20*/  @P0 FADD.FTZ R26, R17, R26 ;  /* 0x0000001a111a0221 */ /* 0x000fe20000010000 */
[----:B------:R-:W-:-:S04]  /*5d30*/  SEL R17, R25, R9, P2 ;  /* 0x0000000919117207 */ /* 0x000fc80001000000 */
[----:B------:R-:W-:-:S05]  /*5d40*/  SEL R16, R26, R8, P2 ;  /* 0x000000081a107207 */ /* 0x000fca0001000000 */
[----:B------:R0:W-:Y:S04]  /*5d50*/  @P1 STG.E.128 [R14.64], R16 ;  /* 0x000000100e001986 */ /* 0x0001e8000c101d04 */
[----:B0-----:R-:W3:Y:S04]  /*5d60*/  LDL.LU R16, [R1+0x40] ;  /* 0x0000400001107983 */ /* 0x001ee80000300800 */
[----:B------:R-:W4:Y:S04]  /*5d70*/  LDL.LU R19, [R1+0x44] ;  /* 0x0000440001137983 */ /* 0x000f280000300800 */
[----:B------:R-:W2:Y:S01]  /*5d80*/  LDL.LU R18, [R1+0x48] ;  /* 0x0000480001127983 */ /* 0x000ea20000300800 */
[----:B------:R-:W-:-:S03]  /*5d90*/  FFMA.FTZ R17, R27, R2, R29 ;  /* 0x000000021b117223 */ /* 0x000fc6000001001d */
[----:B------:R-:W2:Y:S01]  /*5da0*/  LDL R27, [R1+0x20c] ;  /* 0x00020c00011b7983 */ /* 0x000ea20000100800 */
[-C--:B---3--:R-:W-:Y:S02]  /*5db0*/  FFMA.FTZ R16, R16, R2.reuse, R29 ;  /* 0x0000000210107223 */ /* 0x088fe4000001001d */
[----:B----4-:R-:W-:Y:S02]  /*5dc0*/  FADD.FTZ R19, R19, -R17 ;  /* 0x8000001113137221 */ /* 0x010fe40000010000 */
[-CC-:B------:R-:W-:Y:S02]  /*5dd0*/  FFMA.FTZ R17, R20, R2.reuse, R29.reuse ;  /* 0x0000000214117223 */ /* 0x180fe4000001001d */
[----:B--2---:R-:W-:Y:S02]  /*5de0*/  FADD.FTZ R18, R18, -R16 ;  /* 0x8000001012127221 */ /* 0x004fe40000010000 */
[----:B------:R-:W-:Y:S02]  /*5df0*/  FFMA.FTZ R16, R22, R2, R29 ;  /* 0x0000000216107223 */ /* 0x000fe4000001001d */
[----:B------:R-:W-:Y:S01]  /*5e00*/  FADD.FTZ R17, R21, -R17 ;  /* 0x8000001115117221 */ /* 0x000fe20000010000 */
[----:B------:R-:W2:Y:S01]  /*5e10*/  LDL.LU R29, [R1+0x65c] ;  /* 0x00065c00011d7983 */ /* 0x000ea20000300800 */
[----:B------:R-:W-:-:S02]  /*5e20*/  FADD.FTZ R16, R23, -R16 ;  /* 0x8000001017107221 */ /* 0x000fc40000010000 */
[C---:B------:R-:W-:Y:S01]  /*5e30*/  FMUL.FTZ R22, R0.reuse, R19 ;  /* 0x0000001300167220 */ /* 0x040fe20000410000 */
[----:B------:R-:W3:Y:S01]  /*5e40*/  LDL.LU R2, [R1+0x658] ;  /* 0x0006580001027983 */ /* 0x000ee20000300800 */
[C---:B------:R-:W-:Y:S02]  /*5e50*/  FMUL.FTZ R23, R0.reuse, R18 ;  /* 0x0000001200177220 */ /* 0x040fe40000410000 */
[C---:B------:R-:W-:Y:S01]  /*5e60*/  FMUL.FTZ R21, R0.reuse, R17 ;  /* 0x0000001100157220 */ /* 0x040fe20000410000 */
[----:B------:R-:W4:Y:S04]  /*5e70*/  LDL R19, [R1+0x208] ;  /* 0x0002080001137983 */ /* 0x000f280000100800 */
[----:B------:R-:W2:Y:S04]  /*5e80*/  LDL R18, [R1+0x204] ;  /* 0x0002040001127983 */ /* 0x000ea80000100800 */
[----:B------:R-:W3:Y:S01]  /*5e90*/  LDL R17, [R1+0x200] ;  /* 0x0002000001117983 */ /* 0x000ee20000100800 */
[----:B------:R-:W-:-:S04]  /*5ea0*/  FMUL.FTZ R20, R0, R16 ;  /* 0x0000001000147220 */ /* 0x000fc80000410000 */
[----:B------:R-:W-:Y:S01]  /*5eb0*/  @P0 FADD.FTZ R20, R27, R20 ;  /* 0x000000141b140221 */ /* 0x000fe20000010000 */
[----:B------:R-:W-:Y:S04]  /*5ec0*/  STL [R1+0x644], R4 ;  /* 0x0006440401007387 */ /* 0x000fe80000100800 */
[----:B------:R-:W-:Y:S01]  /*5ed0*/  STL [R1+0x648], R5 ;  /* 0x0006480501007387 */ /* 0x000fe20000100800 */
[----:B------:R-:W-:Y:S01]  /*5ee0*/  LOP3.LUT P5, RZ, R28, 0xff00, RZ, 0xc0, !PT ;  /* 0x0000ff001cff7812 */ /* 0x000fe200078ac0ff */
[----:B----4-:R-:W-:Y:S02]  /*5ef0*/  @P0 FADD.FTZ R21, R19, R21 ;  /* 0x0000001513150221 */ /* 0x010fe40000010000 */
[----:B--2---:R-:W-:Y:S02]  /*5f00*/  @P0 FADD.FTZ R23, R18, R23 ;  /* 0x0000001712170221 */ /* 0x004fe40000010000 */
[----:B---3--:R-:W-:-:S03]  /*5f10*/  @P0 FADD.FTZ R22, R17, R22 ;  /* 0x0000001611160221 */ /* 0x008fc60000010000 */
[----:B------:R-:W-:Y:S02]  /*5f20*/  SEL R17, R23, R5, P2 ;  /* 0x0000000517117207 */ /* 0x000fe40001000000 */
[----:B------:R-:W-:Y:S02]  /*5f30*/  SEL R18, R21, R6, P2 ;  /* 0x0000000615127207 */ /* 0x000fe40001000000 */
[----:B------:R-:W-:Y:S02]  /*5f40*/  SEL R16, R22, R4, P2 ;  /* 0x0000000416107207 */ /* 0x000fe40001000000 */
[----:B------:R-:W-:-:S05]  /*5f50*/  SEL R19, R20, R7, P2 ;  /* 0x0000000714137207 */ /* 0x000fca0001000000 */
[----:B------:R0:W-:Y:S02]  /*5f60*/  @P1 STG.E.128 [R14.64+0x10], R16 ;  /* 0x000010100e001986 */ /* 0x0001e4000c101d04 */
[----:B0-----:R-:W-:Y:S02]  /*5f70*/  MOV R16, R28 ;  /* 0x0000001c00107202 */ /* 0x001fe40000000f00 */
[----:B------:R-:W2:Y:S02]  /*5f80*/  LDL.LU.64 R14, [R1+0x650] ;  /* 0x00065000010e7983 */ /* 0x000ea40000300a00 */
[----:B------:R-:W-:Y:S01]  /*5f90*/  LOP3.LUT P4, RZ, R16, 0xff, RZ, 0xc0, !PT ;  /* 0x000000ff10ff7812 */ /* 0x000fe2000788c0ff */
[----:B------:R-:W-:Y:S01]  /*5fa0*/  FMUL.FTZ R16, R26, R2 ;  /* 0x000000021a107220 */ /* 0x000fe20000410000 */
[----:B------:R-:W-:Y:S01]  /*5fb0*/  HFMA2.MMA R5, -RZ, RZ, 0, 0 ;  /* 0x00000000ff057435 */ /* 0x000fe200000001ff */
[----:B------:R-:W3:Y:S02]  /*5fc0*/  LDL R19, [R1+0x2bc] ;  /* 0x0002bc0001137983 */ /* 0x000ee40000100800 */
[----:B------:R-:W-:-:S02]  /*5fd0*/  FMUL.FTZ R18, R16, c[0x0][0x1e8] ;  /* 0x00007a0010127a20 */ /* 0x000fc40000410000 */
[----:B------:R-:W-:Y:S01]  /*5fe0*/  FMUL.FTZ R16, R25, R2 ;  /* 0x0000000219107220 */ /* 0x000fe20000410000 */
[----:B------:R-:W4:Y:S04]  /*5ff0*/  LDL R4, [R1+0x2c4] ;  /* 0x0002c40001047983 */ /* 0x000f280000100800 */
[----:B------:R-:W2:Y:S01]  /*6000*/  LDL R25, [R1+0x2b8] ;  /* 0x0002b80001197983 */ /* 0x000ea20000100800 */
[----:B------:R-:W-:-:S05]  /*6010*/  @P4 PRMT R17, RZ, 0x5410, R12 ;  /* 0x00005410ff114816 */ /* 0x000fca000000000c */
[----:B------:R-:W-:-:S05]  /*6020*/  @P4 FMUL.FTZ R5, R18, R17 ;  /* 0x0000001112054220 */ /* 0x000fca0000410000 */
[----:B------:R0:W-:Y:S01]  /*6030*/  STL [R1+0x17c], R5 ;  /* 0x00017c0501007387 */ /* 0x0001e20000100800 */
[----:B------:R-:W-:Y:S01]  /*6040*/  LOP3.LUT P6, RZ, R28, 0xff0000, RZ, 0xc0, !PT ;  /* 0x00ff00001cff7812 */ /* 0x000fe200078cc0ff */
[----:B------:R-:W-:Y:S01]  /*6050*/  FMUL.FTZ R17, R16, c[0x0][0x1e8] ;  /* 0x00007a0010117a20 */ /* 0x000fe20000410000 */
[----:B------:R-:W-:Y:S01]  /*6060*/  @P5 PRMT R12, RZ, 0x7610, R12 ;  /* 0x00007610ff0c5816 */ /* 0x000fe2000000000c */
[----:B0-----:R-:W4:Y:S01]  /*6070*/  LDL R5, [R1+0x2c0] ;  /* 0x0002c00001057983 */ /* 0x001f220000100800 */
[----:B------:R-:W-:-:S03]  /*6080*/  MOV R26, RZ ;  /* 0x000000ff001a7202 */ /* 0x000fc60000000f00 */
[----:B------:R-:W-:Y:S01]  /*6090*/  @P5 FMUL.FTZ R26, R17, R12 ;  /* 0x0000000c111a5220 */ /* 0x000fe20000410000 */
[----:B------:R-:W-:Y:S01]  /*60a0*/  LOP3.LUT P3, RZ, R28, 0xff000000, RZ, 0xc0, !PT ;  /* 0xff0000001cff7812 */ /* 0x000fe2000786c0ff */
[----:B------:R-:W-:-:S03]  /*60b0*/  FMUL.FTZ R12, R24, R2 ;  /* 0x00000002180c7220 */ /* 0x000fc60000410000 */
[----:B------:R0:W-:Y:S01]  /*60c0*/  STL [R1+0x178], R26 ;  /* 0x0001781a01007387 */ /* 0x0001e20000100800 */
[----:B------:R-:W-:Y:S01]  /*60d0*/  FMUL.FTZ R16, R12, c[0x0][0x1e8] ;  /* 0x00007a000c107a20 */ /* 0x000fe20000410000 */
[----:B------:R-:W-:Y:S01]  /*60e0*/  @P6 PRMT R12, RZ, 0x5410, R13 ;  /* 0x00005410ff0c6816 */ /* 0x000fe2000000000d */
[----:B------:R-:W-:Y:S01]  /*60f0*/  FMUL.FTZ R3, R3, R2 ;  /* 0x0000000203037220 */ /* 0x000fe20000410000 */
[----:B0-----:R-:W-:-:S06]  /*6100*/  HFMA2.MMA R26, -RZ, RZ, 0, 0 ;  /* 0x00000000ff1a7435 */ /* 0x001fcc00000001ff */
[----:B------:R-:W-:Y:S02]  /*6110*/  @P6 FMUL.FTZ R26, R16, R12 ;  /* 0x0000000c101a6220 */ /* 0x000fe40000410000 */
[----:B------:R-:W-:Y:S01]  /*6120*/  FMUL.FTZ R12, R3, c[0x0][0x1e8] ;  /* 0x00007a00030c7a20 */ /* 0x000fe20000410000 */
[----:B------:R-:W-:Y:S02]  /*6130*/  @P3 PRMT R3, RZ, 0x7610, R13 ;  /* 0x00007610ff033816 */ /* 0x000fe4000000000d */
[----:B------:R-:W-:-:S03]  /*6140*/  MOV R24, RZ ;  /* 0x000000ff00187202 */ /* 0x000fc60000000f00 */
[----:B------:R-:W-:Y:S01]  /*6150*/  @P3 FMUL.FTZ R24, R12, R3 ;  /* 0x000000030c183220 */ /* 0x000fe20000410000 */
[----:B------:R0:W-:Y:S04]  /*6160*/  STL [R1+0x174], R26 ;  /* 0x0001741a01007387 */ /* 0x0001e80000100800 */
[----:B------:R1:W-:Y:S01]  /*6170*/  STL [R1+0x170], R24 ;  /* 0x0001701801007387 */ /* 0x0003e20000100800 */
[----:B------:R-:W-:-:S03]  /*6180*/  HFMA2.MMA R28, -RZ, RZ, 0, 0 ;  /* 0x00000000ff1c7435 */ /* 0x000fc600000001ff */
[----:B------:R-:W4:Y:S04]  /*6190*/  LDL R27, [R1+0xb0] ;  /* 0x0000b000011b7983 */ /* 0x000f280000100800 */
[----:B0-----:R-:W4:Y:S04]  /*61a0*/  LDL R26, [R1+0x2ac] ;  /* 0x0002ac00011a7983 */ /* 0x001f280000100800 */
[----:B-1----:R-:W4:Y:S01]  /*61b0*/  LDL R24, [R1+0x2b4] ;  /* 0x0002b40001187983 */ /* 0x002f220000100800 */
[----:B--2---:R-:W-:-:S03]  /*61c0*/  FMUL.FTZ R13, R25, R18 ;  /* 0x00000012190d7220 */ /* 0x004fc60000410000 */
[----:B------:R-:W2:Y:S01]  /*61d0*/  LDL R25, [R1+0x2b0] ;  /* 0x0002b00001197983 */ /* 0x000ea20000100800 */
[----:B---3--:R-:W-:Y:S01]  /*61e0*/  FMUL.FTZ R17, R19, R17 ;  /* 0x0000001113117220 */ /* 0x008fe20000410000 */
[----:B------:R-:W-:Y:S02]  /*61f0*/  FSEL R13, R13, RZ, P4 ;  /* 0x000000ff0d0d7208 */ /* 0x000fe40002000000 */
[----:B------:R-:W-:Y:S01]  /*6200*/  LOP3.LUT P4, RZ, R29, 0xff, RZ, 0xc0, !PT ;  /* 0x000000ff1dff7812 */ /* 0x000fe2000788c0ff */
[----:B------:R-:W-:Y:S02]  /*6210*/  FMUL.FTZ R18, R22, R2 ;  /* 0x0000000216127220 */ /* 0x000fe40000410000 */
[----:B----4-:R-:W-:Y:S01]  /*6220*/  FMUL.FTZ R3, R5, R16 ;  /* 0x0000001005037220 */ /* 0x010fe20000410000 */
[----:B------:R-:W-:Y:S01]  /*6230*/  FSEL R16, R17, RZ, P5 ;  /* 0x000000ff11107208 */ /* 0x000fe20002800000 */
[----:B------:R-:W-:Y:S01]  /*6240*/  FMUL.FTZ R19, R23, R2 ;  /* 0x0000000217137220 */ /* 0x000fe20000410000 */
[----:B------:R-:W-:Y:S01]  /*6250*/  LOP3.LUT P5, RZ, R29, 0xff00, RZ, 0xc0, !PT ;  /* 0x0000ff001dff7812 */ /* 0x000fe200078ac0ff */
[----:B------:R-:W-:Y:S01]  /*6260*/  FMUL.FTZ R18, R18, c[0x0][0x1e8] ;  /* 0x00007a0012127a20 */ /* 0x000fe20000410000 */
[----:B------:R-:W-:Y:S01]  /*6270*/  FSEL R3, R3, RZ, P6 ;  /* 0x000000ff03037208 */ /* 0x000fe20003000000 */
[----:B------:R-:W-:Y:S01]  /*6280*/  FMUL.FTZ R12, R4, R12 ;  /* 0x0000000c040c7220 */ /* 0x000fe20000410000 */
[----:B------:R-:W-:Y:S01]  /*6290*/  LOP3.LUT P6, RZ, R29, 0xff0000, RZ, 0xc0, !PT ;  /* 0x00ff00001dff7812 */ /* 0x000fe200078cc0ff */
[----:B------:R-:W3:Y:S02]  /*62a0*/  LDL R5, [R1+0x18] ;  /* 0x0000180001057983 */ /* 0x000ee40000100800 */
[--C-:B------:R-:W-:Y:S01]  /*62b0*/  @P4 PRMT R17, RZ, 0x5410, R14.reuse ;  /* 0x00005410ff114816 */ /* 0x100fe2000000000e */
[----:B------:R-:W-:Y:S01]  /*62c0*/  FMUL.FTZ R19, R19, c[0x0][0x1e8] ;  /* 0x00007a0013137a20 */ /* 0x000fe20000410000 */
[----:B------:R-:W-:Y:S01]  /*62d0*/  MOV R22, RZ ;  /* 0x000000ff00167202 */ /* 0x000fe20000000f00 */
[----:B------:R-:W3:Y:S03]  /*62e0*/  LDL R4, [R1+0x5c] ;  /* 0x00005c0001047983 */ /* 0x000ee60000100800 */
[----:B------:R-:W-:Y:S01]  /*62f0*/  @P5 PRMT R14, RZ, 0x7610, R14 ;  /* 0x00007610ff0e5816 */ /* 0x000fe2000000000e */
[----:B------:R-:W-:Y:S01]  /*6300*/  @P4 FMUL.FTZ R28, R18, R17 ;  /* 0x00000011121c4220 */ /* 0x000fe20000410000 */
[----:B------:R-:W-:-:S02]  /*6310*/  FSEL R12, R12, RZ, P3 ;  /* 0x000000ff0c0c7208 */ /* 0x000fc40001800000 */
[----:B------:R-:W-:Y:S01]  /*6320*/  F2FP.BF16.PACK_AB R16, R16, R13 ;  /* 0x0000000d1010723e */ /* 0x000fe200000010ff */
[----:B------:R-:W-:Y:S01]  /*6330*/  @P5 FMUL.FTZ R22, R19, R14 ;  /* 0x0000000e13165220 */ /* 0x000fe20000410000 */
[----:B------:R-:W-:Y:S01]  /*6340*/  LOP3.LUT P3, RZ, R29, 0xff000000, RZ, 0xc0, !PT ;  /* 0xff0000001dff7812 */ /* 0x000fe2000786c0ff */
[----:B------:R-:W-:Y:S01]  /*6350*/  FMUL.FTZ R13, R21, R2 ;  /* 0x00000002150d7220 */ /* 0x000fe20000410000 */
[----:B------:R-:W4:Y:S01]  /*6360*/  LDL R29, [R1+0x2a8] ;  /* 0x0002a800011d7983 */ /* 0x000f220000100800 */
[----:B------:R-:W-:-:S03]  /*6370*/  F2FP.BF16.PACK_AB R17, R12, R3 ;  /* 0x000000030c11723e */ /* 0x000fc600000010ff */
[----:B------:R-:W-:Y:S01]  /*6380*/  STL [R1+0x16c], R28 ;  /* 0x00016c1c01007387 */ /* 0x000fe20000100800 */
[----:B------:R-:W-:Y:S01]  /*6390*/  FMUL.FTZ R3, R13, c[0x0][0x1e8] ;  /* 0x00007a000d037a20 */ /* 0x000fe20000410000 */
[----:B------:R-:W-:Y:S02]  /*63a0*/  @P6 PRMT R13, RZ, 0x5410, R15 ;  /* 0x00005410ff0d6816 */ /* 0x000fe4000000000f */
[----:B------:R0:W-:Y:S01]  /*63b0*/  STL [R1+0x168], R22 ;  /* 0x0001681601007387 */ /* 0x0001e20000100800 */
[----:B------:R-:W-:Y:S01]  /*63c0*/  FMUL.FTZ R12, R20, R2 ;  /* 0x00000002140c7220 */ /* 0x000fe20000410000 */
[----:B0-----:R-:W-:-:S03]  /*63d0*/  HFMA2.MMA R22, -RZ, RZ, 0, 0 ;  /* 0x00000000ff167435 */ /* 0x001fc600000001ff */
[----:B------:R-:W-:-:S03]  /*63e0*/  FMUL.FTZ R20, R12, c[0x0][0x1e8] ;  /* 0x00007a000c147a20 */ /* 0x000fc60000410000 */
[----:B------:R-:W-:-:S05]  /*63f0*/  @P6 FMUL.FTZ R22, R3, R13 ;  /* 0x0000000d03166220 */ /* 0x000fca0000410000 */
[----:B------:R-:W-:Y:S04]  /*6400*/  STL [R1+0x164], R22 ;  /* 0x0001641601007387 */ /* 0x000fe80000100800 */
[----:B------:R0:W-:Y:S01]  /*6410*/  STL [R1+0x10], R20 ;  /* 0x0000101401007387 */ /* 0x0001e20000100800 */
[----:B--2---:R-:W-:Y:S02]  /*6420*/  FMUL.FTZ R14, R25, R3 ;  /* 0x00000003190e7220 */ /* 0x004fe40000410000 */
[----:B------:R-:W-:Y:S02]  /*6430*/  FMUL.FTZ R3, R24, R20 ;  /* 0x0000001418037220 */ /* 0x000fe40000410000 */
[----:B0-----:R-:W2:Y:S01]  /*6440*/  LDL R20, [R1+0xb4] ;  /* 0x0000b40001147983 */ /* 0x001ea20000100800 */
[----:B------:R-:W-:Y:S01]  /*6450*/  FMUL.FTZ R13, R26, R19 ;  /* 0x000000131a0d7220 */ /* 0x000fe20000410000 */
[----:B------:R-:W-:-:S02]  /*6460*/  MOV R22, 0x10 ;  /* 0x0000001000167802 */ /* 0x000fc40000000f00 */
[----:B------:R-:W-:Y:S02]  /*6470*/  FSEL R14, R14, RZ, P6 ;  /* 0x000000ff0e0e7208 */ /* 0x000fe40003000000 */
[----:B------:R-:W-:Y:S02]  /*6480*/  FSEL R13, R13, RZ, P5 ;  /* 0x000000ff0d0d7208 */ /* 0x000fe40002800000 */
[----:B------:R-:W-:-:S04]  /*6490*/  FSEL R3, R3, RZ, P3 ;  /* 0x000000ff03037208 */ /* 0x000fc80001800000 */
[----:B------:R-:W-:Y:S02]  /*64a0*/  F2FP.BF16.PACK_AB R19, R3, R14 ;  /* 0x0000000e0313723e */ /* 0x000fe400000010ff */
[----:B------:R-:W3:Y:S04]  /*64b0*/  LDL.LU R14, [R1+0x60] ;  /* 0x00006000010e7983 */ /* 0x000ee80000300800 */
[----:B------:R-:W3:Y:S01]  /*64c0*/  LDL.LU R3, [R1+0x64] ;  /* 0x0000640001037983 */ /* 0x000ee20000300800 */
[----:B----4-:R-:W-:-:S03]  /*64d0*/  FMUL.FTZ R12, R29, R18 ;  /* 0x000000121d0c7220 */ /* 0x010fc60000410000 */
[----:B------:R-:W4:Y:S02]  /*64e0*/  LDL.LU R29, [R1+0x3c] ;  /* 0x00003c00011d7983 */ /* 0x000f240000300800 */
[----:B------:R-:W-:Y:S02]  /*64f0*/  FSEL R12, R12, RZ, P4 ;  /* 0x000000ff0c0c7208 */ /* 0x000fe40002000000 */
[----:B------:R-:W4:Y:S02]  /*6500*/  LDL.LU R28, [R1+0x38] ;  /* 0x00003800011c7983 */ /* 0x000f240000300800 */
[----:B------:R-:W-:Y:S01]  /*6510*/  F2FP.BF16.PACK_AB R18, R13, R12 ;  /* 0x0000000c0d12723e */ /* 0x000fe200000010ff */
[-C--:B------:R-:W-:Y:S02]  /*6520*/  IMAD.WIDE.U32 R12, R27, R22.reuse, c[0x0][0x248] ;  /* 0x000092001b0c7625 */ /* 0x080fe400078e0016 */
[----:B------:R-:W4:Y:S04]  /*6530*/  LDL.LU R27, [R1+0x68] ;  /* 0x00006800011b7983 */ /* 0x000f280000300800 */
[----:B------:R2:W-:Y:S04]  /*6540*/  STG.E.128 [R12.64], R16 ;  /* 0x000000100c007986 */ /* 0x0005e8000c101d04 */
[----:B------:R-:W4:Y:S04]  /*6550*/  LDL.LU R26, [R1+0x6c] ;  /* 0x00006c00011a7983 */ /* 0x000f280000300800 */
[----:B------:R-:W4:Y:S04]  /*6560*/  LDL.LU R25, [R1+0x34] ;  /* 0x0000340001197983 */ /* 0x000f280000300800 */
[----:B------:R-:W4:Y:S04]  /*6570*/  LDL.LU R24, [R1+0x30] ;  /* 0x0000300001187983 */ /* 0x000f280000300800 */
[----:B------:R-:W4:Y:S04]  /*6580*/  LDL R23, [R1+0x1f0] ;  /* 0x0001f00001177983 */ /* 0x000f280000100800 */
[----:B------:R-:W4:Y:S01]  /*6590*/  LDL R21, [R1+0x1f8] ;  /* 0x0001f80001157983 */ /* 0x000f220000100800 */
[----:B--2---:R-:W-:-:S03]  /*65a0*/  IMAD.WIDE.U32 R12, R20, R22, c[0x0][0x170] ;  /* 0x00005c00140c7625 */ /* 0x004fc600078e0016 */
[----:B------:R-:W2:Y:S04]  /*65b0*/  LDL R22, [R1+0x1f4] ;  /* 0x0001f40001167983 */ /* 0x000ea80000100800 */
[----:B------:R-:W2:Y:S04]  /*65c0*/  LDG.E.128 R16, [R12.64] ;  /* 0x000000040c107981 */ /* 0x000ea8000c1e1d00 */
[----:B------:R-:W4:Y:S01]  /*65d0*/  LDL R20, [R1+0x1fc] ;  /* 0x0001fc0001147983 */ /* 0x000f220000100800 */
[-CC-:B---3--:R-:W-:Y:S02]  /*65e0*/  FFMA.FTZ R3, R3, R4.reuse, R5.reuse ;  /* 0x0000000403037223 */ /* 0x188fe40000010005 */
[----:B------:R-:W-:Y:S01]  /*65f0*/  FFMA.FTZ R14, R14, R4, R5 ;  /* 0x000000040e0e7223 */ /* 0x000fe20000010005 */
[----:B--2---:R0:W-:Y:S04]  /*6600*/  STL [R1+0x640], R19 ;  /* 0x0006401301007387 */ /* 0x0041e80000100800 */
[----:B0-----:R-:W2:Y:S01]  /*6610*/  LDL.LU R19, [R1+0xb4] ;  /* 0x0000b40001137983 */ /* 0x001ea20000300800 */
[----:B----4-:R-:W-:-:S02]  /*6620*/  FADD.FTZ R12, R28, -R3 ;  /* 0x800000031c0c7221 */ /* 0x010fc40000010000 */
[-CC-:B------:R-:W-:Y:S02]  /*6630*/  FFMA.FTZ R13, R27, R4.reuse, R5.reuse ;  /* 0x000000041b0d7223 */ /* 0x180fe40000010005 */
[----:B------:R-:W-:Y:S02]  /*6640*/  FFMA.FTZ R3, R26, R4, R5 ;  /* 0x000000041a037223 */ /* 0x000fe40000010005 */
[----:B------:R-:W-:Y:S02]  /*6650*/  FADD.FTZ R14, R29, -R14 ;  /* 0x8000000e1d0e7221 */ /* 0x000fe40000010000 */
[----:B------:R-:W-:Y:S02]  /*6660*/  FADD.FTZ R13, R25, -R13 ;  /* 0x8000000d190d7221 */ /* 0x000fe40000010000 */
[----:B------:R-:W-:Y:S02]  /*6670*/  FADD.FTZ R3, R24, -R3 ;  /* 0x8000000318037221 */ /* 0x000fe40000010000 */
[----:B------:R-:W-:-:S02]  /*6680*/  FMUL.FTZ R26, R0, R12 ;  /* 0x0000000c001a7220 */ /* 0x000fc40000410000 */
[C---:B------:R-:W-:Y:S02]  /*6690*/  FMUL.FTZ R27, R0.reuse, R14 ;  /* 0x0000000e001b7220 */ /* 0x040fe40000410000 */
[C---:B------:R-:W-:Y:S01]  /*66a0*/  FMUL.FTZ R13, R0.reuse, R13 ;  /* 0x0000000d000d7220 */ /* 0x040fe20000410000 */
[----:B------:R-:W3:Y:S01]  /*66b0*/  LDL.LU R14, [R1+0x74] ;  /* 0x00007400010e7983 */ /* 0x000ee20000300800 */
[----:B------:R-:W-:Y:S01]  /*66c0*/  FMUL.FTZ R12, R0, R3 ;  /* 0x00000003000c7220 */ /* 0x000fe20000410000 */
[----:B------:R-:W-:Y:S01]  /*66d0*/  @P1 MOV R3, 0x20 ;  /* 0x0000002000031802 */ /* 0x000fe20000000f00 */
[----:B------:R-:W-:Y:S01]  /*66e0*/  @P0 FADD.FTZ R27, R23, R27 ;  /* 0x0000001b171b0221 */ /* 0x000fe20000010000 */
[----:B------:R-:W4:Y:S01]  /*66f0*/  LDL.LU R25, [R1+0x7c] ;  /* 0x00007c0001197983 */ /* 0x000f220000300800 */
[----:B------:R-:W-:Y:S02]  /*6700*/  @P0 FADD.FTZ R26, R22, R26 ;  /* 0x0000001a161a0221 */ /* 0x000fe40000010000 */
[----:B------:R-:W-:Y:S01]  /*6710*/  @P0 FADD.FTZ R13, R21, R13 ;  /* 0x0000000d150d0221 */ /* 0x000fe20000010000 */
[----:B------:R-:W3:Y:S01]  /*6720*/  LDL.LU R24, [R1+0x1c] ;  /* 0x00001c0001187983 */ /* 0x000ee20000300800 */
[----:B------:R-:W-:Y:S01]  /*6730*/  @P0 FADD.FTZ R12, R20, R12 ;  /* 0x0000000c140c0221 */ /* 0x000fe20000010000 */
[----:B------:R-:W-:-:S02]  /*6740*/  SEL R20, R27, R8, P2 ;  /* 0x000000081b147207 */ /* 0x000fc40001000000 */
[----:B------:R-:W-:Y:S02]  /*6750*/  SEL R21, R26, R9, P2 ;  /* 0x000000091a157207 */ /* 0x000fe40001000000 */
[----:B------:R-:W-:Y:S02]  /*6760*/  SEL R22, R13, R10, P2 ;  /* 0x0000000a0d167207 */ /* 0x000fe40001000000 */
[----:B------:R-:W-:Y:S01]  /*6770*/  SEL R23, R12, R11, P2 ;  /* 0x0000000b0c177207 */ /* 0x000fe20001000000 */
[----:B--2---:R-:W-:Y:S02]  /*6780*/  @P1 IMAD.WIDE.U32 R28, R19, R3, c[0x0][0x258] ;  /* 0x00009600131c1625 */ /* 0x004fe400078e0003 */
[----:B------:R-:W2:Y:S04]  /*6790*/  LDL.LU R3, [R1+0x70] ;  /* 0x0000700001037983 */ /* 0x000ea80000300800 */
[----:B------:R0:W-:Y:S04]  /*67a0*/  STL.64 [R1+0x638], R8 ;  /* 0x0006380801007387 */ /* 0x0001e80000100a00 */
[----:B------:R1:W-:Y:S04]  /*67b0*/  @P1 STG.E.128 [R28.64], R20 ;  /* 0x000000141c001986 */ /* 0x0003e8000c101d04 */
[----:B0-----:R-:W2:Y:S04]  /*67c0*/  LDL R8, [R1+0x1ec] ;  /* 0x0001ec0001087983 */ /* 0x001ea80000100800 */
[----:B------:R-:W2:Y:S04]  /*67d0*/  LDL.LU R9, [R1+0x10] ;  /* 0x0000100001097983 */ /* 0x000ea80000300800 */
[----:B-1----:R-:W2:Y:S01]  /*67e0*/  LDL.LU R22, [R1+0x2c] ;  /* 0x00002c0001167983 */ /* 0x002ea20000300800 */
[----:B---3--:R-:W-:-:S03]  /*67f0*/  FFMA.FTZ R14, R14, R4, R5 ;  /* 0x000000040e0e7223 */ /* 0x008fc60000010005 */
[----:B------:R-:W3:Y:S04]  /*6800*/  LDL.LU R21, [R1+0x28] ;  /* 0x0000280001157983 */ /* 0x000ee80000300800 */
[----:B------:R-:W4:Y:S04]  /*6810*/  LDL.LU R20, [R1+0x78] ;  /* 0x0000780001147983 */ /* 0x000f280000300800 */
[----:B------:R-:W4:Y:S01]  /*6820*/  LDL R23, [R1+0x1e8] ;  /* 0x0001e80001177983 */ /* 0x000f220000100800 */
[----:B--2---:R-:W-:-:S03]  /*6830*/  FADD.FTZ R22, R22, -R14 ;  /* 0x8000000e16167221 */ /* 0x004fc60000010000 */
[----:B------:R-:W2:Y:S01]  /*6840*/  LDL.LU R14, [R1+0x80] ;  /* 0x00008000010e7983 */ /* 0x000ea20000300800 */
[----:B------:R-:W-:-:S04]  /*6850*/  FFMA.FTZ R3, R3, R4, R5 ;  /* 0x0000000403037223 */ /* 0x000fc80000010005 */
[----:B---3--:R-:W-:Y:S02]  /*6860*/  FADD.FTZ R21, R21, -R3 ;  /* 0x8000000315157221 */ /* 0x008fe40000010000 */
[-CC-:B----4-:R-:W-:Y:S02]  /*6870*/  FFMA.FTZ R3, R20, R4.reuse, R5.reuse ;  /* 0x0000000414037223 */ /* 0x190fe40000010005 */
[----:B--2---:R-:W-:Y:S02]  /*6880*/  FFMA.FTZ R14, R14, R4, R5 ;  /* 0x000000040e0e7223 */ /* 0x004fe40000010005 */
[----:B------:R-:W2:Y:S02]  /*6890*/  LDL.LU R5, [R1+0x648] ;  /* 0x0006480001057983 */ /* 0x000ea40000300800 */
[----:B------:R-:W-:Y:S02]  /*68a0*/  FADD.FTZ R20, R25, -R14 ;  /* 0x8000000e19147221 */ /* 0x000fe40000010000 */
[----:B------:R-:W-:Y:S01]  /*68b0*/  FADD.FTZ R14, R24, -R3 ;  /* 0x80000003180e7221 */ /* 0x000fe20000010000 */
[----:B------:R-:W3:Y:S01]  /*68c0*/  LDL.LU R4, [R1+0x644] ;  /* 0x0006440001047983 */ /* 0x000ee20000300800 */
[----:B------:R-:W-:-:S02]  /*68d0*/  FMUL.FTZ R25, R0, R22 ;  /* 0x0000001600197220 */ /* 0x000fc40000410000 */
[C---:B------:R-:W-:Y:S01]  /*68e0*/  FMUL.FTZ R24, R0.reuse, R21 ;  /* 0x0000001500187220 */ /* 0x040fe20000410000 */
[----:B------:R-:W4:Y:S04]  /*68f0*/  LDL R22, [R1+0x1e4] ;  /* 0x0001e40001167983 */ /* 0x000f280000100800 */
[----:B------:R-:W2:Y:S01]  /*6900*/  LDL R21, [R1+0x1e0] ;  /* 0x0001e00001157983 */ /* 0x000ea20000100800 */
[C---:B------:R-:W-:Y:S02]  /*6910*/  FMUL.FTZ R3, R0.reuse, R20 ;  /* 0x0000001400037220 */ /* 0x040fe40000410000 */
[----:B------:R-:W-:Y:S02]  /*6920*/  FMUL.FTZ R14, R0, R14 ;  /* 0x0000000e000e7220 */ /* 0x000fe40000410000 */
[----:B------:R-:W-:-:S02]  /*6930*/  @P0 FADD.FTZ R3, R23, R3 ;  /* 0x0000000317030221 */ /* 0x000fc40000010000 */
[----:B------:R-:W-:-:S05]  /*6940*/  @P0 FADD.FTZ R14, R8, R14 ;  /* 0x0000000e080e0221 */ /* 0x000fca0000010000 */
[----:B------:R-:W-:Y:S01]  /*6950*/  SEL R23, R14, R7, P2 ;  /* 0x000000070e177207 */ /* 0x000fe20001000000 */
[----:B----4-:R-:W-:Y:S02]  /*6960*/  @P0 FADD.FTZ R24, R22, R24 ;  /* 0x0000001816180221 */ /* 0x010fe40000010000 */
[----:B--2---:R-:W-:-:S03]  /*6970*/  @P0 FADD.FTZ R25, R21, R25 ;  /* 0x0000001915190221 */ /* 0x004fc60000010000 */
[----:B------:R-:W-:Y:S02]  /*6980*/  SEL R21, R24, R5, P2 ;  /* 0x0000000518157207 */ /* 0x000fe40001000000 */
[----:B------:R-:W-:Y:S02]  /*6990*/  SEL R22, R3, R6, P2 ;  /* 0x0000000603167207 */ /* 0x000fe40001000000 */
[----:B---3--:R-:W-:Y:S01]  /*69a0*/  SEL R20, R25, R4, P2 ;  /* 0x0000000419147207 */ /* 0x008fe20001000000 */
[----:B------:R-:W-:Y:S04]  /*69b0*/  STL [R1+0x628], R4 ;  /* 0x0006280401007387 */ /* 0x000fe80000100800 */
[----:B------:R-:W-:Y:S04]  /*69c0*/  STL [R1+0x62c], R5 ;  /* 0x00062c0501007387 */ /* 0x000fe80000100800 */
[----:B------:R-:W-:Y:S04]  /*69d0*/  STL [R1+0x630], R6 ;  /* 0x0006300601007387 */ /* 0x000fe80000100800 */
[----:B------:R0:W-:Y:S04]  /*69e0*/  @P1 STG.E.128 [R28.64+0x10], R20 ;  /* 0x000010141c001986 */ /* 0x0001e8000c101d04 */
[----:B0-----:R-:W2:Y:S01]  /*69f0*/  LDL.LU.64 R28, [R1] ;  /* 0x00000000011c7983 */ /* 0x001ea20000300a00 */
[----:B------:R-:W-:Y:S01]  /*6a00*/  HFMA2.MMA R8, -RZ, RZ, 0, 0 ;  /* 0x00000000ff087435 */ /* 0x000fe200000001ff */
[----:B------:R-:W-:-:S05]  /*6a10*/  @P3 PRMT R15, RZ, 0x7610, R15 ;  /* 0x00007610ff0f3816 */ /* 0x000fca000000000f */
[----:B------:R-:W-:Y:S02]  /*6a20*/  @P3 FMUL.FTZ R8, R9, R15 ;  /* 0x0000000f09083220 */ /* 0x000fe40000410000 */
[----:B------:R-:W-:Y:S01]  /*6a30*/  FMUL.FTZ R15, R27, R2 ;  /* 0x000000021b0f7220 */ /* 0x000fe20000410000 */
[----:B------:R-:W-:-:S03]  /*6a40*/  HFMA2.MMA R6, -RZ, RZ, 0, 0 ;  /* 0x00000000ff067435 */ /* 0x000fc600000001ff */
[----:B------:R-:W-:Y:S02]  /*6a50*/  FMUL.FTZ R21, R15, c[0x0][0x1e8] ;  /* 0x00007a000f157a20 */ /* 0x000fe40000410000 */
[----:B------:R-:W-:Y:S01]  /*6a60*/  FMUL.FTZ R15, R26, R2 ;  /* 0x000000021a0f7220 */ /* 0x000fe20000410000 */
[----:B------:R-:W-:-:S03]  /*6a70*/  MOV R4, RZ ;  /* 0x000000ff00047202 */ /* 0x000fc60000000f00 */
[----:B------:R-:W-:Y:S01]  /*6a80*/  FMUL.FTZ R15, R15, c[0x0][0x1e8] ;  /* 0x00007a000f0f7a20 */ /* 0x000fe20000410000 */
[----:B------:R-:W-:Y:S04]  /*6a90*/  STL [R1+0x74], R8 ;  /* 0x0000740801007387 */ /* 0x000fe80000100800 */
[----:B------:R-:W3:Y:S01]  /*6aa0*/  LDL R5, [R1+0x2a0] ;  /* 0x0002a00001057983 */ /* 0x000ee20000100800 */
[----:B--2---:R-:W-:Y:S02]  /*6ab0*/  MOV R20, R28 ;  /* 0x0000001c00147202 */ /* 0x004fe40000000f00 */
[----:B------:R-:W-:Y:S02]  /*6ac0*/  LOP3.LUT P3, RZ, R28, 0xff00, RZ, 0xc0, !PT ;  /* 0x0000ff001cff7812 */ /* 0x000fe4000786c0ff */
[----:B------:R-:W-:-:S13]  /*6ad0*/  LOP3.LUT P6, RZ, R20, 0xff, RZ, 0xc0, !PT ;  /* 0x000000ff14ff7812 */ /* 0x000fda00078cc0ff */
[--C-:B------:R-:W-:Y:S02]  /*6ae0*/  @P6 PRMT R20, RZ, 0x5410, R16.reuse ;  /* 0x00005410ff146816 */ /* 0x100fe40000000010 */
[----:B------:R-:W-:-:S03]  /*6af0*/  @P3 PRMT R16, RZ, 0x7610, R16 ;  /* 0x00007610ff103816 */ /* 0x000fc60000000010 */
[----:B------:R-:W-:Y:S02]  /*6b00*/  @P6 FMUL.FTZ R4, R21, R20 ;  /* 0x0000001415046220 */ /* 0x000fe40000410000 */
[----:B------:R-:W-:-:S03]  /*6b10*/  @P3 FMUL.FTZ R6, R15, R16 ;  /* 0x000000100f063220 */ /* 0x000fc60000410000 */
[----:B------:R0:W-:Y:S04]  /*6b20*/  STL [R1+0x70], R4 ;  /* 0x0000700401007387 */ /* 0x0001e80000100800 */
[----:B------:R-:W2:Y:S04]  /*6b30*/  LDL R20, [R1+0x298] ;  /* 0x0002980001147983 */ /* 0x000ea80000100800 */
[----:B0-----:R-:W4:Y:S04]  /*6b40*/  LDL R4, [R1+0x2a4] ;  /* 0x0002a40001047983 */ /* 0x001f280000100800 */
[----:B------:R0:W-:Y:S04]  /*6b50*/  STL [R1+0x6c], R6 ;  /* 0x00006c0601007387 */ /* 0x0001e80000100800 */
[----:B0-----:R-:W4:Y:S01]  /*6b60*/  LDL R6, [R1+0x29c] ;  /* 0x00029c0001067983 */ /* 0x001f220000100800 */
[C---:B------:R-:W-:Y:S01]  /*6b70*/  LOP3.LUT P5, RZ, R28.reuse, 0xff0000, RZ, 0xc0, !PT ;  /* 0x00ff00001cff7812 */ /* 0x040fe200078ac0ff */
[----:B------:R-:W-:Y:S01]  /*6b80*/  FMUL.FTZ R13, R13, R2 ;  /* 0x000000020d0d7220 */ /* 0x000fe20000410000 */
[----:B------:R-:W-:-:S03]  /*6b90*/  LOP3.LUT P4, RZ, R28, 0xff000000, RZ, 0xc0, !PT ;  /* 0xff0000001cff7812 */ /* 0x000fc6000788c0ff */
[----:B------:R-:W-:Y:S02]  /*6ba0*/  FMUL.FTZ R16, R13, c[0x0][0x1e8] ;  /* 0x00007a000d107a20 */ /* 0x000fe40000410000 */
[----:B------:R-:W-:Y:S01]  /*6bb0*/  FMUL.FTZ R13, R12, R2 ;  /* 0x000000020c0d7220 */ /* 0x000fe20000410000 */
[----:B------:R-:W-:-:S05]  /*6bc0*/  MOV R8, RZ ;  /* 0x000000ff00087202 */ /* 0x000fca0000000f00 */
[----:B------:R-:W-:-:S05]  /*6bd0*/  @P5 PRMT R12, RZ, 0x5410, R17 ;  /* 0x00005410ff0c5816 */ /* 0x000fca0000000011 */
[----:B------:R-:W-:Y:S01]  /*6be0*/  @P5 FMUL.FTZ R8, R16, R12 ;  /* 0x0000000c10085220 */ /* 0x000fe20000410000 */
[----:B------:R-:W-:Y:S01]  /*6bf0*/  @P4 PRMT R12, RZ, 0x7610, R17 ;  /* 0x00007610ff0c4816 */ /* 0x000fe20000000011 */
[----:B------:R-:W-:-:S03]  /*6c00*/  FMUL.FTZ R13, R13, c[0x0][0x1e8] ;  /* 0x00007a000d0d7a20 */ /* 0x000fc60000410000 */
[----:B------:R0:W-:Y:S04]  /*6c10*/  STL [R1+0x68], R8 ;  /* 0x0000680801007387 */ /* 0x0001e80000100800 */
[----:B------:R-:W4:Y:S04]  /*6c20*/  LDL R23, [R1+0x288] ;  /* 0x0002880001177983 */ /* 0x000f280000100800 */
[----:B------:R-:W4:Y:S01]  /*6c30*/  LDL R22, [R1+0x28c] ;  /* 0x00028c0001167983 */ /* 0x000f220000100800 */
[----:B0-----:R-:W-:-:S03]  /*6c40*/  HFMA2.MMA R8, -RZ, RZ, 0, 0 ;  /* 0x00000000ff087435 */ /* 0x001fc600000001ff */
[----:B------:R-:W4:Y:S03]  /*6c50*/  LDL R9, [R1+0x290] ;  /* 0x0002900001097983 */ /* 0x000f260000100800 */
[----:B------:R-:W-:Y:S02]  /*6c60*/  @P4 FMUL.FTZ R8, R13, R12 ;  /* 0x0000000c0d084220 */ /* 0x000fe40000410000 */
[----:B---3--:R-:W-:-:S03]  /*6c70*/  FMUL.FTZ R16, R5, R16 ;  /* 0x0000001005107220 */ /* 0x008fc60000410000 */
[----:B------:R0:W-:Y:S04]  /*6c80*/  STL [R1+0x64], R8 ;  /* 0x0000640801007387 */ /* 0x0001e80000100800 */
[----:B0-----:R-:W3:Y:S01]  /*6c90*/  LDL R8, [R1+0x294] ;  /* 0x0002940001087983 */ /* 0x001ee20000100800 */
[----:B--2---:R-:W-:Y:S02]  /*6ca0*/  FMUL.FTZ R12, R20, R21 ;  /* 0x00000015140c7220 */ /* 0x004fe40000410000 */
[----:B----4-:R-:W-:Y:S02]  /*6cb0*/  FMUL.FTZ R17, R6, R15 ;  /* 0x0000000f06117220 */ /* 0x010fe40000410000 */
[----:B------:R-:W-:Y:S01]  /*6cc0*/  FMUL.FTZ R15, R4, R13 ;  /* 0x0000000d040f7220 */ /* 0x000fe20000410000 */
[----:B------:R-:W-:-:S02]  /*6cd0*/  FSEL R13, R16, RZ, P5 ;  /* 0x000000ff100d7208 */ /* 0x000fc40002800000 */
[----:B------:R-:W-:Y:S02]  /*6ce0*/  LEA R16, P5, R19, c[0x0][0x248], 0x4 ;  /* 0x0000920013107a11 */ /* 0x000fe400078a20ff */
[----:B------:R-:W-:Y:S02]  /*6cf0*/  FSEL R20, R17, RZ, P3 ;  /* 0x000000ff11147208 */ /* 0x000fe40001800000 */
[----:B------:R-:W-:Y:S02]  /*6d00*/  LEA.HI.X R17, R19, c[0x0][0x24c], RZ, 0x4, P5 ;  /* 0x0000930013117a11 */ /* 0x000fe400028f24ff */
[----:B------:R-:W2:Y:S04]  /*6d10*/  LDL.LU R19, [R1+0x640] ;  /* 0x0006400001137983 */ /* 0x000ea80000300800 */
[----:B------:R-:W4:Y:S04]  /*6d20*/  LDL R6, [R1+0x18] ;  /* 0x0000180001067983 */ /* 0x000f280000100800 */
[----:B------:R-:W4:Y:S04]  /*6d30*/  LDL R5, [R1+0x5c] ;  /* 0x00005c0001057983 */ /* 0x000f280000100800 */
[----:B------:R-:W2:Y:S01]  /*6d40*/  LDL.LU R4, [R1+0xb8] ;  /* 0x0000b80001047983 */ /* 0x000ea20000300800 */
[----:B------:R-:W-:Y:S01]  /*6d50*/  FSEL R15, R15, RZ, P4 ;  /* 0x000000ff0f0f7208 */ /* 0x000fe20002000000 */
[----:B------:R-:W-:Y:S01]  /*6d60*/  FMUL.FTZ R21, R24, R2 ;  /* 0x0000000218157220 */ /* 0x000fe20000410000 */
[----:B------:R-:W-:-:S02]  /*6d70*/  FSEL R12, R12, RZ, P6 ;  /* 0x000000ff0c0c7208 */ /* 0x000fc40003000000 */
[----:B------:R-:W-:Y:S01]  /*6d80*/  F2FP.BF16.PACK_AB R13, R15, R13 ;  /* 0x0000000d0f0d723e */ /* 0x000fe200000010ff */
[-C--:B------:R-:W-:Y:S02]  /*6d90*/  FMUL.FTZ R15, R25, R2.reuse ;  /* 0x00000002190f7220 */ /* 0x080fe40000410000 */
[----:B------:R-:W-:Y:S01]  /*6da0*/  FMUL.FTZ R3, R3, R2 ;  /* 0x0000000203037220 */ /* 0x000fe20000410000 */
[----:B------:R-:W-:Y:S01]  /*6db0*/  F2FP.BF16.PACK_AB R12, R20, R12 ;  /* 0x0000000c140c723e */ /* 0x000fe200000010ff */
[----:B------:R-:W-:Y:S02]  /*6dc0*/  FMUL.FTZ R14, R14, R2 ;  /* 0x000000020e0e7220 */ /* 0x000fe40000410000 */
[----:B------:R-:W-:Y:S02]  /*6dd0*/  FMUL.FTZ R20, R15, c[0x0][0x1e8] ;  /* 0x00007a000f147a20 */ /* 0x000fe40000410000 */
[----:B------:R-:W-:Y:S02]  /*6de0*/  FMUL.FTZ R24, R21, c[0x0][0x1e8] ;  /* 0x00007a0015187a20 */ /* 0x000fe40000410000 */
[----:B------:R-:W-:-:S02]  /*6df0*/  FMUL.FTZ R21, R3, c[0x0][0x1e8] ;  /* 0x00007a0003157a20 */ /* 0x000fc40000410000 */
[----:B------:R-:W-:Y:S02]  /*6e00*/  FMUL.FTZ R3, R14, c[0x0][0x1e8] ;  /* 0x00007a000e037a20 */ /* 0x000fe40000410000 */
[----:B------:R-:W-:Y:S02]  /*6e10*/  FMUL.FTZ R14, R23, R20 ;  /* 0x00000014170e7220 */ /* 0x000fe40000410000 */
[----:B------:R-:W-:Y:S01]  /*6e20*/  FMUL.FTZ R23, R22, R24 ;  /* 0x0000001816177220 */ /* 0x000fe20000410000 */
[----:B------:R-:W-:Y:S01]  /*6e30*/  LOP3.LUT P6, RZ, R29, 0xff, RZ, 0xc0, !PT ;  /* 0x000000ff1dff7812 */ /* 0x000fe200078cc0ff */
[----:B------:R-:W-:Y:S01]  /*6e40*/  FMUL.FTZ R15, R9, R21 ;  /* 0x00000015090f7220 */ /* 0x000fe20000410000 */
[C---:B------:R-:W-:Y:S02]  /*6e50*/  LOP3.LUT P3, RZ, R29.reuse, 0xff00, RZ, 0xc0, !PT ;  /* 0x0000ff001dff7812 */ /* 0x040fe4000786c0ff */
[C---:B------:R-:W-:Y:S02]  /*6e60*/  LOP3.LUT P4, RZ, R29.reuse, 0xff0000, RZ, 0xc0, !PT ;  /* 0x00ff00001dff7812 */ /* 0x040fe4000788c0ff */
[----:B------:R-:W-:Y:S01]  /*6e70*/  LOP3.LUT P5, RZ, R29, 0xff000000, RZ, 0xc0, !PT ;  /* 0xff0000001dff7812 */ /* 0x000fe200078ac0ff */
[----:B---3--:R-:W-:Y:S01]  /*6e80*/  FMUL.FTZ R22, R8, R3 ;  /* 0x0000000308167220 */ /* 0x008fe20000410000 */
[----:B------:R-:W-:Y:S01]  /*6e90*/  FSEL R14, R14, RZ, P6 ;  /* 0x000000ff0e0e7208 */ /* 0x000fe20003000000 */
[----:B------:R-:W3:Y:S01]  /*6ea0*/  LDL.LU R29, [R1+0x8c] ;  /* 0x00008c00011d7983 */ /* 0x000ee20000300800 */
[----:B------:R-:W-:-:S02]  /*6eb0*/  FSEL R23, R23, RZ, P3 ;  /* 0x000000ff17177208 */ /* 0x000fc40001800000 */
[----:B------:R-:W-:Y:S01]  /*6ec0*/  FSEL R15, R15, RZ, P4 ;  /* 0x000000ff0f0f7208 */ /* 0x000fe20002000000 */
[----:B------:R-:W3:Y:S01]  /*6ed0*/  LDL.LU R28, [R1+0x94] ;  /* 0x00009400011c7983 */ /* 0x000ee20000300800 */
[----:B------:R-:W-:Y:S02]  /*6ee0*/  FSEL R22, R22, RZ, P5 ;  /* 0x000000ff16167208 */ /* 0x000fe40002800000 */
[----:B------:R-:W-:Y:S01]  /*6ef0*/  F2FP.BF16.PACK_AB R14, R23, R14 ;  /* 0x0000000e170e723e */ /* 0x000fe200000010ff */
[----:B------:R-:W3:Y:S01]  /*6f00*/  LDL.LU.64 R8, [R1+0x8] ;  /* 0x0000080001087983 */ /* 0x000ee20000300a00 */
[----:B------:R-:W-:Y:S02]  /*6f10*/  F2FP.BF16.PACK_AB R15, R22, R15 ;  /* 0x0000000f160f723e */ /* 0x000fe400000010ff */
[----:B------:R-:W-:-:S03]  /*6f20*/  MOV R27, 0x10 ;  /* 0x00000010001b7802 */ /* 0x000fc60000000f00 */
[----:B------:R0:W-:Y:S04]  /*6f30*/  STG.E.128 [R16.64], R12 ;  /* 0x0000000c10007986 */ /* 0x0001e8000c101d04 */
[----:B0-----:R-:W3:Y:S04]  /*6f40*/  LDL.LU R17, [R1+0x90] ;  /* 0x0000900001117983 */ /* 0x001ee80000300800 */
[----:B------:R-:W4:Y:S01]  /*6f50*/  LDL.LU R22, [R1+0x9c] ;  /* 0x00009c0001167983 */ /* 0x000f220000300800 */
[----:B--2---:R-:W-:-:S03]  /*6f60*/  IMAD.WIDE.U32 R12, R4, R27, c[0x0][0x170] ;  /* 0x00005c00040c7625 */ /* 0x004fc600078e001b */
[----:B------:R-:W2:Y:S04]  /*6f70*/  LDL.LU R27, [R1+0xac] ;  /* 0x0000ac00011b7983 */ /* 0x000ea80000300800 */
[----:B------:R-:W2:Y:S04]  /*6f80*/  LDG.E.128 R12, [R12.64] ;  /* 0x000000040c0c7981 */ /* 0x000ea8000c1e1d00 */
[----:B------:R-:W3:Y:S04]  /*6f90*/  LDL.LU R26, [R1+0xa8] ;  /* 0x0000a800011a7983 */ /* 0x000ee80000300800 */
[----:B------:R-:W3:Y:S04]  /*6fa0*/  LDL.LU R25, [R1+0xd0] ;  /* 0x0000d00001197983 */ /* 0x000ee80000300800 */
[----:B------:R-:W3:Y:S01]  /*6fb0*/  LDL.LU R23, [R1+0x98] ;  /* 0x0000980001177983 */ /* 0x000ee20000300800 */
[----:B------:R-:W-:-:S02]  /*6fc0*/  @P6 PRMT R16, RZ, 0x5410, R18 ;  /* 0x00005410ff106816 */ /* 0x000fc40000000012 */
[----:B------:R-:W-:Y:S01]  /*6fd0*/  @P3 PRMT R18, RZ, 0x7610, R18 ;  /* 0x00007610ff123816 */ /* 0x000fe20000000012 */
[----:B----4-:R-:W-:Y:S01]  /*6fe0*/  FFMA.FTZ R22, R22, R5, R6 ;  /* 0x0000000516167223 */ /* 0x010fe20000010006 */
[----:B--2---:R0:W-:Y:S04]  /*6ff0*/  STL [R1+0x624], R14 ;  /* 0x0006240e01007387 */ /* 0x0041e80000100800 */
[----:B------:R1:W-:Y:S01]  /*7000*/  STL [R1+0x620], R15 ;  /* 0x0006200f01007387 */ /* 0x0003e20000100800 */
[----:B0-----:R-:W-:-:S03]  /*7010*/  HFMA2.MMA R14, -RZ, RZ, 0, 0 ;  /* 0x00000000ff0e7435 */ /* 0x001fc600000001ff */
[----:B-1----:R-:W2:Y:S03]  /*7020*/  LDL R15, [R1+0x1d0] ;  /* 0x0001d000010f7983 */ /* 0x002ea60000100800 */
[----:B------:R-:W-:-:S05]  /*7030*/  @P6 FMUL.FTZ R14, R20, R16 ;  /* 0x00000010140e6220 */ /* 0x000fca0000410000 */
[----:B------:R0:W-:Y:S01]  /*7040*/  STL [R1+0x60], R14 ;  /* 0x0000600e01007387 */ /* 0x0001e20000100800 */
[-CC-:B---3--:R-:W-:Y:S02]  /*7050*/  FFMA.FTZ R16, R17, R5.reuse, R6.reuse ;  /* 0x0000000511107223 */ /* 0x188fe40000010006 */
[----:B------:R-:W-:Y:S01]  /*7060*/  FFMA.FTZ R17, R28, R5, R6 ;  /* 0x000000051c117223 */ /* 0x000fe20000010006 */
[----:B0-----:R-:W-:-:S03]  /*7070*/  HFMA2.MMA R14, -RZ, RZ, 0, 0 ;  /* 0x00000000ff0e7435 */ /* 0x001fc600000001ff */
[----:B------:R-:W-:Y:S02]  /*7080*/  FADD.FTZ R17, R26, -R17 ;  /* 0x800000111a117221 */ /* 0x000fe40000010000 */
[----:B------:R-:W3:Y:S01]  /*7090*/  LDL R26, [R1+0x1d4] ;  /* 0x0001d400011a7983 */ /* 0x000ee20000100800 */
[----:B------:R-:W-:Y:S02]  /*70a0*/  @P3 FMUL.FTZ R14, R24, R18 ;  /* 0x00000012180e3220 */ /* 0x000fe40000410000 */
[----:B------:R-:W-:-:S03]  /*70b0*/  FADD.FTZ R22, R25, -R22 ;  /* 0x8000001619167221 */ /* 0x000fc60000010000 */
[----:B------:R0:W-:Y:S04]  /*70c0*/  STL [R1+0x58], R14 ;  /* 0x0000580e01007387 */ /* 0x0001e80000100800 */
[----:B------:R-:W4:Y:S01]  /*70d0*/  LDL R25, [R1+0x1dc] ;  /* 0x0001dc0001197983 */ /* 0x000f220000100800 */
[----:B------:R-:W-:Y:S01]  /*70e0*/  FADD.FTZ R16, R29, -R16 ;  /* 0x800000101d107221 */ /* 0x000fe20000010000 */
[----:B------:R-:W-:Y:S02]  /*70f0*/  MOV R20, R8 ;  /* 0x0000000800147202 */ /* 0x000fe40000000f00 */
[----:B0-----:R-:W3:Y:S02]  /*7100*/  LDL R14, [R1+0x1d8] ;  /* 0x0001d800010e7983 */ /* 0x001ee40000100800 */
[----:B------:R-:W-:Y:S01]  /*7110*/  LOP3.LUT P6, RZ, R20, 0xff, RZ, 0xc0, !PT ;  /* 0x000000ff14ff7812 */ /* 0x000fe200078cc0ff */
[----:B------:R-:W-:Y:S01]  /*7120*/  FMUL.FTZ R16, R0, R16 ;  /* 0x0000001000107220 */ /* 0x000fe20000410000 */
[--C-:B------:R-:W-:Y:S01]  /*7130*/  @P4 PRMT R18, RZ, 0x5410, R19.reuse ;  /* 0x00005410ff124816 */ /* 0x100fe20000000013 */
[----:B------:R-:W-:Y:S01]  /*7140*/  FFMA.FTZ R20, R27, R5, R6 ;  /* 0x000000051b147223 */ /* 0x000fe20000010006 */
[----:B------:R-:W-:-:S03]  /*7150*/  @P5 PRMT R19, RZ, 0x7610, R19 ;  /* 0x00007610ff135816 */ /* 0x000fc60000000013 */
[----:B------:R-:W-:Y:S01]  /*7160*/  FADD.FTZ R20, R23, -R20 ;  /* 0x8000001417147221 */ /* 0x000fe20000010000 */
[----:B------:R-:W-:Y:S01]  /*7170*/  MOV R27, RZ ;  /* 0x000000ff001b7202 */ /* 0x000fe20000000f00 */
[----:B------:R-:W-:Y:S02]  /*7180*/  @P4 FMUL.FTZ R27, R21, R18 ;  /* 0x00000012151b4220 */ /* 0x000fe40000410000 */
[----:B--2---:R-:W-:Y:S01]  /*7190*/  @P0 FADD.FTZ R16, R15, R16 ;  /* 0x000000100f100221 */ /* 0x004fe20000010000 */
[----:B------:R-:W-:-:S03]  /*71a0*/  HFMA2.MMA R15, -RZ, RZ, 0, 0 ;  /* 0x00000000ff0f7435 */ /* 0x000fc600000001ff */
[----:B------:R-:W-:-:S03]  /*71b0*/  FMUL.FTZ R23, R16, R2 ;  /* 0x0000000210177220 */ /* 0x000fc60000410000 */
[----:B------:R-:W-:Y:S01]  /*71c0*/  @P5 FMUL.FTZ R15, R3, R19 ;  /* 0x00000013030f5220 */ /* 0x000fe20000410000 */
[----:B------:R-:W-:Y:S01]  /*71d0*/  @P6 PRMT R3, RZ, 0x5410, R12 ;  /* 0x00005410ff036816 */ /* 0x000fe2000000000c */
[----:B------:R-:W-:-:S03]  /*71e0*/  FMUL.FTZ R19, R23, c[0x0][0x1e8] ;  /* 0x00007a0017137a20 */ /* 0x000fc60000410000 */
[----:B------:R0:W-:Y:S04]  /*71f0*/  STL [R1+0x54], R15 ;  /* 0x0000540f01007387 */ /* 0x0001e80000100800 */
[----:B------:R1:W-:Y:S01]  /*7200*/  STL [R1+0x50], R27 ;  /* 0x0000501b01007387 */ /* 0x0003e20000100800 */
[----:B0-----:R-:W-:Y:S01]  /*7210*/  MOV R15, RZ ;  /* 0x000000ff000f7202 */ /* 0x001fe20000000f00 */
[----:B------:R-:W-:Y:S02]  /*7220*/  @P6 FMUL.FTZ R15, R19, R3 ;  /* 0x00000003130f6220 */ /* 0x000fe40000410000 */
[----:B------:R-:W-:-:S03]  /*7230*/  FMUL.FTZ R3, R0, R20 ;  /* 0x0000001400037220 */ /* 0x000fc60000410000 */
[----:B------:R0:W-:Y:S04]  /*7240*/  STL [R1+0x4c], R15 ;  /* 0x00004c0f01007387 */ /* 0x0001e80000100800 */
[----:B-1----:R-:W2:Y:S04]  /*7250*/  LDL R27, [R1+0x278] ;  /* 0x00027800011b7983 */ /* 0x002ea80000100800 */
[----:B------:R-:W2:Y:S01]  /*7260*/  LDL R24, [R1+0x280] ;  /* 0x0002800001187983 */ /* 0x000ea20000100800 */
[----:B----4-:R-:W-:-:S03]  /*7270*/  @P0 FADD.FTZ R3, R25, R3 ;  /* 0x0000000319030221 */ /* 0x010fc60000010000 */
[----:B0-----:R-:W4:Y:S04]  /*7280*/  LDL R15, [R1+0x284] ;  /* 0x00028400010f7983 */ /* 0x001f280000100800 */
[----:B------:R-:W4:Y:S01]  /*7290*/  LDL R25, [R1+0x27c] ;  /* 0x00027c0001197983 */ /* 0x000f220000100800 */
[----:B------:R-:W-:Y:S01]  /*72a0*/  LOP3.LUT P3, RZ, R8, 0xff00, RZ, 0xc0, !PT ;  /* 0x0000ff0008ff7812 */ /* 0x000fe2000786c0ff */
[----:B------:R-:W-:Y:S01]  /*72b0*/  FMUL.FTZ R17, R0, R17 ;  /* 0x0000001100117220 */ /* 0x000fe20000410000 */
[----:B------:R-:W-:Y:S01]  /*72c0*/  LOP3.LUT P4, RZ, R8, 0xff0000, RZ, 0xc0, !PT ;  /* 0x00ff000008ff7812 */ /* 0x000fe2000788c0ff */
[----:B------:R-:W-:Y:S02]  /*72d0*/  FMUL.FTZ R18, R0, R22 ;  /* 0x0000001600127220 */ /* 0x000fe40000410000 */
[----:B---3--:R-:W-:-:S02]  /*72e0*/  @P0 FADD.FTZ R17, R26, R17 ;  /* 0x000000111a110221 */ /* 0x008fc40000010000 */
[----:B------:R-:W-:Y:S02]  /*72f0*/  @P0 FADD.FTZ R18, R14, R18 ;  /* 0x000000120e120221 */ /* 0x000fe40000010000 */
[----:B------:R-:W-:Y:S01]  /*7300*/  FMUL.FTZ R21, R17, R2 ;  /* 0x0000000211157220 */ /* 0x000fe20000410000 */
[----:B------:R-:W-:-:S03]  /*7310*/  HFMA2.MMA R14, -RZ, RZ, 0, 0 ;  /* 0x00000000ff0e7435 */ /* 0x000fc600000001ff */
[----:B------:R-:W-:Y:S01]  /*7320*/  @P3 PRMT R12, RZ, 0x7610, R12 ;  /* 0x00007610ff0c3816 */ /* 0x000fe2000000000c */
[----:B------:R-:W-:Y:S02]  /*7330*/  FMUL.FTZ R20, R21, c[0x0][0x1e8] ;  /* 0x00007a0015147a20 */ /* 0x000fe40000410000 */
[----:B------:R-:W-:Y:S01]  /*7340*/  FMUL.FTZ R21, R18, R2 ;  /* 0x0000000212157220 */ /* 0x000fe20000410000 */
[----:B------:R-:W-:Y:S01]  /*7350*/  LOP3.LUT P5, RZ, R8, 0xff000000, RZ, 0xc0, !PT ;  /* 0xff00000008ff7812 */ /* 0x000fe200078ac0ff */
[----:B------:R-:W-:Y:S01]  /*7360*/  @P3 FMUL.FTZ R14, R20, R12 ;  /* 0x0000000c140e3220 */ /* 0x000fe20000410000 */
[----:B------:R-:W-:Y:S01]  /*7370*/  @P4 PRMT R22, RZ, 0x5410, R13 ;  /* 0x00005410ff164816 */ /* 0x000fe2000000000d */
[----:B------:R-:W-:-:S03]  /*7380*/  FMUL.FTZ R21, R21, c[0x0][0x1e8] ;  /* 0x00007a0015157a20 */ /* 0x000fc60000410000 */
[----:B------:R0:W-:Y:S01]  /*7390*/  STL [R1+0x48], R14 ;  /* 0x0000480e01007387 */ /* 0x0001e20000100800 */
[----:B------:R-:W-:Y:S01]  /*73a0*/  FMUL.FTZ R12, R3, R2 ;  /* 0x00000002030c7220 */ /* 0x000fe20000410000 */
[----:B0-----:R-:W-:Y:S01]  /*73b0*/  MOV R14, RZ ;  /* 0x000000ff000e7202 */ /* 0x001fe20000000f00 */
[----:B------:R-:W-:-:S04]  /*73c0*/  @P4 FMUL.FTZ R14, R21, R22 ;  /* 0x00000016150e4220 */ /* 0x000fc80000410000 */
[----:B------:R-:W-:Y:S01]  /*73d0*/  @P5 PRMT R13, RZ, 0x7610, R13 ;  /* 0x00007610ff0d5816 */ /* 0x000fe2000000000d */
[----:B------:R-:W-:Y:S01]  /*73e0*/  FMUL.FTZ R12, R12, c[0x0][0x1e8] ;  /* 0x00007a000c0c7a20 */ /* 0x000fe20000410000 */
[----:B------:R0:W-:Y:S02]  /*73f0*/  STL [R1+0x44], R14 ;  /* 0x0000440e01007387 */ /* 0x0001e40000100800 */
[----:B0-----:R-:W-:-:S06]  /*7400*/  HFMA2.MMA R14, -RZ, RZ, 0, 0 ;  /* 0x00000000ff0e7435 */ /* 0x001fcc00000001ff */
[----:B------:R-:W-:-:S05]  /*7410*/  @P5 FMUL.FTZ R14, R12, R13 ;  /* 0x0000000d0c0e5220 */ /* 0x000fca0000410000 */
[----:B------:R0:W-:Y:S04]  /*7420*/  STL [R1+0x40], R14 ;  /* 0x0000400e01007387 */ /* 0x0001e80000100800 */
[----:B0-----:R-:W3:Y:S04]  /*7430*/  LDL.LU R14, [R1+0xdc] ;  /* 0x0000dc00010e7983 */ /* 0x001ee80000300800 */
[----:B------:R-:W3:Y:S04]  /*7440*/  LDL.LU R26, [R1+0xd4] ;  /* 0x0000d400011a7983 */ /* 0x000ee80000300800 */
[----:B------:R-:W3:Y:S01]  /*7450*/  LDL.LU R23, [R1+0xd8] ;  /* 0x0000d80001177983 */ /* 0x000ee20000300800 */
[----:B--2---:R-:W-:-:S02]  /*7460*/  FMUL.FTZ R22, R27, R19 ;  /* 0x000000131b167220 */ /* 0x004fc40000410000 */
[----:B------:R-:W-:-:S03]  /*7470*/  FMUL.FTZ R19, R24, R21 ;  /* 0x0000001518137220 */ /* 0x000fc60000410000 */
[----:B------:R-:W-:Y:S01]  /*7480*/  FSEL R21, R22, RZ, P6 ;  /* 0x000000ff16157208 */ /* 0x000fe20003000000 */
[----:B----4-:R-:W-:Y:S01]  /*7490*/  FMUL.FTZ R12, R15, R12 ;  /* 0x0000000c0f0c7220 */ /* 0x010fe20000410000 */
[----:B------:R-:W-:Y:S02]  /*74a0*/  FSEL R28, R19, RZ, P4 ;  /* 0x000000ff131c7208 */ /* 0x000fe40002000000 */
[----:B------:R-:W-:Y:S01]  /*74b0*/  LEA R24, P4, R4, c[0x0][0x248], 0x4 ;  /* 0x0000920004187a11 */ /* 0x000fe200078820ff */
[----:B------:R-:W-:Y:S02]  /*74c0*/  FMUL.FTZ R13, R25, R20 ;  /* 0x00000014190d7220 */ /* 0x000fe40000410000 */
[----:B------:R-:W2:Y:S01]  /*74d0*/  LDL.LU R20, [R1+0xa0] ;  /* 0x0000a00001147983 */ /* 0x000ea20000300800 */
[----:B------:R-:W-:-:S03]  /*74e0*/  FSEL R29, R12, RZ, P5 ;  /* 0x000000ff0c1d7208 */ /* 0x000fc60002800000 */
[----:B------:R-:W4:Y:S01]  /*74f0*/  LDL.LU R22, [R1+0xa4] ;  /* 0x0000a40001167983 */ /* 0x000f220000300800 */
[----:B------:R-:W-:Y:S02]  /*7500*/  FSEL R27, R13, RZ, P3 ;  /* 0x000000ff0d1b7208 */ /* 0x000fe40001800000 */
[----:B------:R-:W-:Y:S01]  /*7510*/  LEA.HI.X R25, R4, c[0x0][0x24c], RZ, 0x4, P4 ;  /* 0x0000930004197a11 */ /* 0x000fe200020f24ff */
[----:B------:R-:W4:Y:S01]  /*7520*/  LDL.LU R15, [R1+0xe4] ;  /* 0x0000e400010f7983 */ /* 0x000f220000300800 */
[C---:B------:R-:W-:Y:S02]  /*7530*/  LOP3.LUT P6, RZ, R9.reuse, 0xff, RZ, 0xc0, !PT ;  /* 0x000000ff09ff7812 */ /* 0x040fe400078cc0ff */
[C---:B------:R-:W-:Y:S02]  /*7540*/  LOP3.LUT P3, RZ, R9.reuse, 0xff00, RZ, 0xc0, !PT ;  /* 0x0000ff0009ff7812 */ /* 0x040fe4000786c0ff */
[C---:B------:R-:W-:Y:S02]  /*7550*/  LOP3.LUT P5, RZ, R9.reuse, 0xff0000, RZ, 0xc0, !PT ;  /* 0x00ff000009ff7812 */ /* 0x040fe400078ac0ff */
[----:B------:R-:W-:-:S02]  /*7560*/  LOP3.LUT P4, RZ, R9, 0xff000000, RZ, 0xc0, !PT ;  /* 0xff00000009ff7812 */ /* 0x000fc4000788c0ff */
[----:B------:R-:W4:Y:S01]  /*7570*/  LDL.LU.64 R8, [R1+0x638] ;  /* 0x0006380001087983 */ /* 0x000f220000300a00 */
[----:B------:R-:W-:Y:S01]  /*7580*/  SEL R19, R3, R11, P2 ;  /* 0x0000000b03137207 */ /* 0x000fe20001000000 */
[-C--:B---3--:R-:W-:Y:S02]  /*7590*/  FFMA.FTZ R12, R14, R5.reuse, R6 ;  /* 0x000000050e0c7223 */ /* 0x088fe40000010006 */
[----:B------:R-:W3:Y:S02]  /*75a0*/  LDL.LU R14, [R1+0xcc] ;  /* 0x0000cc00010e7983 */ /* 0x000ee40000300800 */
[----:B------:R-:W-:Y:S01]  /*75b0*/  FADD.FTZ R26, R26, -R12 ;  /* 0x8000000c1a1a7221 */ /* 0x000fe20000010000 */
[----:B------:R-:W-:Y:S01]  /*75c0*/  @P1 MOV R12, 0x20 ;  /* 0x00000020000c1802 */ /* 0x000fe20000000f00 */
[----:B------:R-:W-:-:S04]  /*75d0*/  FFMA.FTZ R23, R23, R5, R6 ;  /* 0x0000000517177223 */ /* 0x000fc80000010006 */
[----:B------:R-:W-:-:S04]  /*75e0*/  @P1 IMAD.WIDE.U32 R12, R4, R12, c[0x0][0x258] ;  /* 0x00009600040c1625 */ /* 0x000fc800078e000c */
[-CC-:B--2---:R-:W-:Y:S02]  /*75f0*/  FFMA.FTZ R20, R20, R5.reuse, R6.reuse ;  /* 0x0000000514147223 */ /* 0x184fe40000010006 */
[----:B----4-:R-:W-:Y:S02]  /*7600*/  FFMA.FTZ R22, R22, R5, R6 ;  /* 0x0000000516167223 */ /* 0x010fe40000010006 */
[----:B------:R-:W2:Y:S04]  /*7610*/  LDL.LU R6, [R1+0x630] ;  /* 0x0006300001067983 */ /* 0x000ea80000300800 */
[----:B------:R-:W4:Y:S04]  /*7620*/  LDL.LU R5, [R1+0x62c] ;  /* 0x00062c0001057983 */ /* 0x000f280000300800 */
[----:B------:R-:W2:Y:S04]  /*7630*/  LDL.LU R4, [R1+0x628] ;  /* 0x0006280001047983 */ /* 0x000ea80000300800 */
[----:B------:R0:W-:Y:S04]  /*7640*/  STL [R1+0x610], R8 ;  /* 0x0006100801007387 */ /* 0x0001e80000100800 */
[----:B------:R-:W2:Y:S01]  /*7650*/  LDL.LU R3, [R1+0xe0] ;  /* 0x0000e00001037983 */ /* 0x000ea20000300800 */
[----:B------:R-:W-:-:S03]  /*7660*/  SEL R16, R16, R8, P2 ;  /* 0x0000000810107207 */ /* 0x000fc60001000000 */
[----:B------:R1:W-:Y:S04]  /*7670*/  STL.64 [R1+0x618], R10 ;  /* 0x0006180a01007387 */ /* 0x0003e80000100a00 */
[----:B0-----:R-:W4:Y:S01]  /*7680*/  LDL R8, [R1+0x1cc] ;  /* 0x0001cc0001087983 */ /* 0x001f220000100800 */
[----:B------:R-:W-:-:S03]  /*7690*/  FADD.FTZ R23, R15, -R23 ;  /* 0x800000170f177221 */ /* 0x000fc60000010000 */
[----:B------:R-:W4:Y:S01]  /*76a0*/  LDL R15, [R1+0x1c8] ;  /* 0x0001c800010f7983 */ /* 0x000f220000100800 */
[----:B------:R-:W-:-:S03]  /*76b0*/  SEL R18, R18, R10, P2 ;  /* 0x0000000a12127207 */ /* 0x000fc60001000000 */
[----:B-1----:R-:W4:Y:S01]  /*76c0*/  LDL R11, [R1+0x270] ;  /* 0x00027000010b7983 */ /* 0x002f220000100800 */
[----:B------:R-:W-:-:S03]  /*76d0*/  SEL R17, R17, R9, P2 ;  /* 0x0000000911117207 */ /* 0x000fc60001000000 */
[----:B------:R-:W4:Y:S04]  /*76e0*/  LDL R10, [R1+0x274] ;  /* 0x00027400010a7983 */ /* 0x000f280000100800 */
[----:B------:R0:W-:Y:S01]  /*76f0*/  @P1 STG.E.128 [R12.64], R16 ;  /* 0x000000100c001986 */ /* 0x0001e2000c101d04 */
[----:B--2---:R-:W-:Y:S02]  /*7700*/  FADD.FTZ R22, R3, -R22 ;  /* 0x8000001603167221 */ /* 0x004fe40000010000 */
[----:B---3--:R-:W-:Y:S01]  /*7710*/  FADD.FTZ R3, R14, -R20 ;  /* 0x800000140e037221 */ /* 0x008fe20000010000 */
[----:B------:R-:W-:Y:S01]  /*7720*/  F2FP.BF16.PACK_AB R20, R27, R21 ;  /* 0x000000151b14723e */ /* 0x000fe200000010ff */
[----:B------:R-:W2:Y:S01]  /*7730*/  LDL R14, [R1+0x26c] ;  /* 0x00026c00010e7983 */ /* 0x000ea20000100800 */
[----:B------:R-:W-:-:S03]  /*7740*/  F2FP.BF16.PACK_AB R21, R29, R28 ;  /* 0x0000001c1d15723e */ /* 0x000fc600000010ff */
[----:B------:R-:W3:Y:S04]  /*7750*/  LDL R28, [R1+0x1c0] ;  /* 0x0001c000011c7983 */ /* 0x000ee80000100800 */
[----:B------:R-:W2:Y:S04]  /*7760*/  LDL R29, [R1+0x1c4] ;  /* 0x0001c400011d7983 */ /* 0x000ea80000100800 */
[----:B------:R-:W2:Y:S01]  /*7770*/  LDL R27, [R1+0x268] ;  /* 0x00026800011b7983 */ /* 0x000ea20000100800 */
[----:B0-----:R-:W-:-:S04]  /*7780*/  FMUL.FTZ R19, R0, R3 ;  /* 0x0000000300137220 */ /* 0x001fc80000410000 */
[----:B----4-:R-:W-:Y:S02]  /*7790*/  @P0 FADD.FTZ R19, R8, R19 ;  /* 0x0000001308130221 */ /* 0x010fe40000010000 */
[----:B------:R-:W4:Y:S01]  /*77a0*/  LDL.LU R8, [R1+0xbc] ;  /* 0x0000bc0001087983 */ /* 0x000f220000300800 */
[C---:B------:R-:W-:Y:S02]  /*77b0*/  FMUL.FTZ R16, R0.reuse, R26 ;  /* 0x0000001a00107220 */ /* 0x040fe40000410000 */
[C---:B------:R-:W-:Y:S02]  /*77c0*/  FMUL.FTZ R18, R0.reuse, R22 ;  /* 0x0000001600127220 */ /* 0x040fe40000410000 */
[----:B------:R-:W-:Y:S02]  /*77d0*/  FMUL.FTZ R17, R0, R23 ;  /* 0x0000001700117220 */ /* 0x000fe40000410000 */
[----:B------:R-:W-:Y:S02]  /*77e0*/  @P0 FADD.FTZ R18, R15, R18 ;  /* 0x000000120f120221 */ /* 0x000fe40000010000 */
[----:B------:R-:W-:-:S02]  /*77f0*/  FMUL.FTZ R3, R19, R2 ;  /* 0x0000000213037220 */ /* 0x000fc40000410000 */
[C---:B------:R-:W-:Y:S02]  /*7800*/  FMUL.FTZ R22, R18.reuse, R2 ;  /* 0x0000000212167220 */ /* 0x040fe40000410000 */
[----:B------:R-:W-:Y:S01]  /*7810*/  FMUL.FTZ R3, R3, c[0x0][0x1e8] ;  /* 0x00007a0003037a20 */ /* 0x000fe20000410000 */
[----:B------:R-:W-:Y:S02]  /*7820*/  SEL R18, R18, R6, P2 ;  /* 0x0000000612127207 */ /* 0x000fe40001000000 */
[----:B------:R-:W-:Y:S01]  /*7830*/  SEL R19, R19, R7, P2 ;  /* 0x0000000713137207 */ /* 0x000fe20001000000 */
[----:B---3--:R-:W-:Y:S02]  /*7840*/  @P0 FADD.FTZ R16, R28, R16 ;  /* 0x000000101c100221 */ /* 0x008fe40000010000 */
[----:B--2---:R-:W-:Y:S02]  /*7850*/  @P0 FADD.FTZ R17, R29, R17 ;  /* 0x000000111d110221 */ /* 0x004fe40000010000 */
[----:B------:R-:W-:-:S02]  /*7860*/  FMUL.FTZ R23, R16, R2 ;  /* 0x0000000210177220 */ /* 0x000fc40000410000 */
[----:B------:R-:W-:Y:S02]  /*7870*/  FMUL.FTZ R26, R17, R2 ;  /* 0x00000002111a7220 */ /* 0x000fe40000410000 */
[----:B------:R-:W-:Y:S02]  /*7880*/  FMUL.FTZ R15, R23, c[0x0][0x1e8] ;  /* 0x00007a00170f7a20 */ /* 0x000fe40000410000 */
[----:B------:R-:W-:Y:S02]  /*7890*/  FMUL.FTZ R28, R22, c[0x0][0x1e8] ;  /* 0x00007a00161c7a20 */ /* 0x000fe40000410000 */
[----:B------:R-:W-:Y:S02]  /*78a0*/  FMUL.FTZ R29, R26, c[0x0][0x1e8] ;  /* 0x00007a001a1d7a20 */ /* 0x000fe40000410000 */
[----:B------:R-:W-:Y:S02]  /*78b0*/  FMUL.FTZ R27, R27, R15 ;  /* 0x0000000f1b1b7220 */ /* 0x000fe40000410000 */
[----:B------:R-:W-:-:S02]  /*78c0*/  FMUL.FTZ R23, R11, R28 ;  /* 0x0000001c0b177220 */ /* 0x000fc40000410000 */
[----:B------:R-:W-:Y:S01]  /*78d0*/  FMUL.FTZ R22, R10, R3 ;  /* 0x000000030a167220 */ /* 0x000fe20000410000 */
[----:B------:R-:W-:Y:S01]  /*78e0*/  SEL R17, R17, R5, P2 ;  /* 0x0000000511117207 */ /* 0x000fe20001000000 */
[----:B------:R-:W-:Y:S01]  /*78f0*/  FMUL.FTZ R26, R14, R29 ;  /* 0x0000001d0e1a7220 */ /* 0x000fe20000410000 */
[----:B------:R-:W2:Y:S01]  /*7900*/  LDL.LU.64 R10, [R1+0x20] ;  /* 0x00002000010a7983 */ /* 0x000ea20000300a00 */
[----:B------:R-:W-:-:S03]  /*7910*/  FSEL R14, R27, RZ, P6 ;  /* 0x000000ff1b0e7208 */ /* 0x000fc60003000000 */
[----:B------:R0:W-:Y:S01]  /*7920*/  STL [R1+0x60c], R5 ;  /* 0x00060c0501007387 */ /* 0x0001e20000100800 */
[----:B------:R-:W-:Y:S02]  /*7930*/  FSEL R27, R26, RZ, P3 ;  /* 0x000000ff1a1b7208 */ /* 0x000fe40001800000 */
[----:B------:R-:W-:Y:S02]  /*7940*/  FSEL R26, R23, RZ, P5 ;  /* 0x000000ff171a7208 */ /* 0x000fe40002800000 */
[----:B------:R-:W-:Y:S01]  /*7950*/  FSEL R23, R22, RZ, P4 ;  /* 0x000000ff16177208 */ /* 0x000fe20002000000 */
[----:B0-----:R-:W-:Y:S01]  /*7960*/  HFMA2.MMA R5, -RZ, RZ, 0, 9.5367431640625e-07 ;  /* 0x00000010ff057435 */ /* 0x001fe200000001ff */
[----:B------:R-:W-:Y:S02]  /*7970*/  SEL R16, R16, R4, P2 ;  /* 0x0000000410107207 */ /* 0x000fe40001000000 */
[----:B------:R-:W-:Y:S02]  /*7980*/  F2FP.BF16.PACK_AB R22, R27, R14 ;  /* 0x0000000e1b16723e */ /* 0x000fe400000010ff */
[----:B------:R-:W-:Y:S01]  /*7990*/  F2FP.BF16.PACK_AB R23, R23, R26 ;  /* 0x0000001a1717723e */ /* 0x000fe200000010ff */
[----:B------:R0:W-:Y:S04]  /*79a0*/  @P1 STG.E.128 [R12.64+0x10], R16 ;  /* 0x000010100c001986 */ /* 0x0001e8000c101d04 */
[----:B----4-:R-:W-:Y:S01]  /*79b0*/  IMAD.WIDE.U32 R26, R8, R5, c[0x0][0x170] ;  /* 0x00005c00081a7625 */ /* 0x010fe200078e0005 */
[----:B------:R-:W-:Y:S04]  /*79c0*/  STG.E.128 [R24.64], R20 ;  /* 0x0000001418007986 */ /* 0x000fe8000c101d04 */
[----:B0-----:R0:W3:Y:S04]  /*79d0*/  LDG.E.128 R16, [R26.64] ;  /* 0x000000041a107981 */ /* 0x0010e8000c1e1d00 */
[----:B------:R1:W-:Y:S04]  /*79e0*/  STL [R1+0x604], R6 ;  /* 0x0006040601007387 */ /* 0x0003e80000100800 */
[----:B-1----:R-:W4:Y:S04]  /*79f0*/  LDL R6, [R1+0x18] ;  /* 0x0000180001067983 */ /* 0x002f280000100800 */
[----:B------:R1:W-:Y:S04]  /*7a00*/  STL [R1+0x608], R7 ;  /* 0x0006080701007387 */ /* 0x0003e80000100800 */
[----:B------:R-:W2:Y:S04]  /*7a10*/  LDL.LU R14, [R1+0x624] ;  /* 0x00062400010e7983 */ /* 0x000ea80000300800 */
[----:B-1----:R-:W4:Y:S04]  /*7a20*/  LDL.LU R7, [R1+0xec] ;  /* 0x0000ec0001077983 */ /* 0x002f280000300800 */
[----:B------:R-:W4:Y:S04]  /*7a30*/  LDL.LU R5, [R1+0x84] ;  /* 0x0000840001057983 */ /* 0x000f280000300800 */
[----:B------:R-:W4:Y:S04]  /*7a40*/  LDL.LU R22, [R1+0xfc] ;  /* 0x0000fc0001167983 */ /* 0x000f280000300800 */
[----:B------:R-:W4:Y:S04]  /*7a50*/  LDL.LU R21, [R1+0x104] ;  /* 0x0001040001157983 */ /* 0x000f280000300800 */
[----:B------:R-:W4:Y:S04]  /*7a60*/  LDL.LU R20, [R1+0x100] ;  /* 0x0001000001147983 */ /* 0x000f280000300800 */
[----:B------:R-:W4:Y:S04]  /*7a70*/  LDL.LU R23, [R1+0xf4] ;  /* 0x0000f40001177983 */ /* 0x000f280000300800 */
[----:B------:R-:W4:Y:S04]  /*7a80*/  LDL.LU R24, [R1+0xf0] ;  /* 0x0000f00001187983 */ /* 0x000f280000300800 */
[----:B------:R-:W4:Y:S04]  /*7a90*/  LDL R25, [R1+0x1b0] ;  /* 0x0001b00001197983 */ /* 0x000f280000100800 */
[----:B0-----:R-:W4:Y:S01]  /*7aa0*/  LDL.LU R27, [R1+0xf8] ;  /* 0x0000f800011b7983 */ /* 0x001f220000300800 */
[----:B------:R-:W-:-:S03]  /*7ab0*/  MOV R26, RZ ;  /* 0x000000ff001a7202 */ /* 0x000fc60000000f00 */
[----:B---3--:R-:W-:Y:S04]  /*7ac0*/  STL [R1+0x5f8], R18 ;  /* 0x0005f81201007387 */ /* 0x008fe80000100800 */
[----:B------:R0:W-:Y:S04]  /*7ad0*/  STL [R1+0x5f4], R19 ;  /* 0x0005f41301007387 */ /* 0x0001e80000100800 */
[----:B0-----:R-:W4:Y:S01]  /*7ae0*/  LDL.LU R19, [R1+0x5c] ;  /* 0x00005c0001137983 */ /* 0x001f220000300800 */
[----:B--2---:R-:W-:-:S05]  /*7af0*/  @P6 PRMT R13, RZ, 0x5410, R14 ;  /* 0x00005410ff0d6816 */ /* 0x004fca000000000e */
[----:B------:R-:W-:Y:S02]  /*7b00*/  @P6 FMUL.FTZ R26, R15, R13 ;  /* 0x0000000d0f1a6220 */ /* 0x000fe40000410000 */
[----:B------:R-:W2:Y:S01]  /*7b10*/  LDL.LU R15, [R1+0x620] ;  /* 0x00062000010f7983 */ /* 0x000ea20000300800 */
[----:B------:R-:W-:-:S04]  /*7b20*/  MOV R12, R10 ;  /* 0x0000000a000c7202 */ /* 0x000fc80000000f00 */
[----:B------:R-:W-:Y:S01]  /*7b30*/  LOP3.LUT P6, RZ, R12, 0xff, RZ, 0xc0, !PT ;  /* 0x000000ff0cff7812 */ /* 0x000fe200078cc0ff */
[----:B------:R-:W-:Y:S01]  /*7b40*/  STL [R1+0x3c], R26 ;  /* 0x00003c1a01007387 */ /* 0x000fe20000100800 */
[-C--:B----4-:R-:W-:Y:S01]  /*7b50*/  FFMA.FTZ R12, R20, R19.reuse, R6 ;  /* 0x00000013140c7223 */ /* 0x090fe20000010006 */
[----:B------:R-:W-:Y:S01]  /*7b60*/  @P3 PRMT R20, RZ, 0x7610, R14 ;  /* 0x00007610ff143816 */ /* 0x000fe2000000000e */
[----:B------:R-:W-:Y:S02]  /*7b70*/  FFMA.FTZ R22, R22, R19, R6 ;  /* 0x0000001316167223 */ /* 0x000fe40000010006 */
[----:B------:R-:W-:Y:S01]  /*7b80*/  FADD.FTZ R12, R5, -R12 ;  /* 0x8000000c050c7221 */ /* 0x000fe20000010000 */
[----:B------:R-:W-:Y:S01]  /*7b90*/  HFMA2.MMA R5, -RZ, RZ, 0, 0 ;  /* 0x00000000ff057435 */ /* 0x000fe200000001ff */
[----:B------:R-:W-:Y:S02]  /*7ba0*/  FADD.FTZ R22, R23, -R22 ;  /* 0x8000001617167221 */ /* 0x000fe40000010000 */
[----:B------:R-:W3:Y:S03]  /*7bb0*/  LDL R23, [R1+0x1b4] ;  /* 0x0001b40001177983 */ /* 0x000ee60000100800 */
[----:B------:R-:W-:-:S02]  /*7bc0*/  @P3 FMUL.FTZ R5, R29, R20 ;  /* 0x000000141d053220 */ /* 0x000fc40000410000 */
[----:B------:R-:W-:-:S03]  /*7bd0*/  FFMA.FTZ R21, R21, R19, R6 ;  /* 0x0000001315157223 */ /* 0x000fc60000010006 */
[----:B------:R0:W-:Y:S01]  /*7be0*/  STL [R1+0x38], R5 ;  /* 0x0000380501007387 */ /* 0x0001e20000100800 */
[----:B------:R-:W-:Y:S01]  /*7bf0*/  FMUL.FTZ R22, R0, R22 ;  /* 0x0000001600167220 */ /* 0x000fe20000410000 */
[----:B--2---:R-:W-:Y:S01]  /*7c00*/  @P5 PRMT R14, RZ, 0x5410, R15 ;  /* 0x00005410ff0e5816 */ /* 0x004fe2000000000f */
[----:B------:R-:W-:Y:S01]  /*7c10*/  FADD.FTZ R21, R24, -R21 ;  /* 0x8000001518157221 */ /* 0x000fe20000010000 */
[----:B------:R-:W-:Y:S01]  /*7c20*/  HFMA2.MMA R24, -RZ, RZ, 0, 0 ;  /* 0x00000000ff187435 */ /* 0x000fe200000001ff */
[----:B------:R-:W-:Y:S01]  /*7c30*/  @P0 FADD.FTZ R22, R25, R22 ;  /* 0x0000001619160221 */ /* 0x000fe20000010000 */
[----:B------:R-:W2:Y:S04]  /*7c40*/  LDL R18, [R1+0x1bc] ;  /* 0x0001bc0001127983 */ /* 0x000ea80000100800 */
[----:B0-----:R-:W4:Y:S01]  /*7c50*/  LDL R5, [R1+0x1b8] ;  /* 0x0001b80001057983 */ /* 0x001f220000100800 */
[----:B------:R-:W-:Y:S01]  /*7c60*/  @P4 PRMT R15, RZ, 0x7610, R15 ;  /* 0x00007610ff0f4816 */ /* 0x000fe2000000000f */
[----:B------:R-:W-:-:S02]  /*7c70*/  FFMA.FTZ R13, R27, R19, R6 ;  /* 0x000000131b0d7223 */ /* 0x000fc40000010006 */
[----:B------:R-:W-:Y:S02]  /*7c80*/  FMUL.FTZ R20, R22, R2 ;  /* 0x0000000216147220 */ /* 0x000fe40000410000 */
[----:B------:R-:W-:Y:S01]  /*7c90*/  FADD.FTZ R13, R7, -R13 ;  /* 0x8000000d070d7221 */ /* 0x000fe20000010000 */
[----:B------:R-:W-:Y:S01]  /*7ca0*/  MOV R7, RZ ;  /* 0x000000ff00077202 */ /* 0x000fe20000000f00 */
[----:B------:R-:W-:Y:S01]  /*7cb0*/  @P4 FMUL.FTZ R24, R3, R15 ;  /* 0x0000000f03184220 */ /* 0x000fe20000410000 */
[----:B------:R-:W-:Y:S01]  /*7cc0*/  @P6 PRMT R3, RZ, 0x5410, R16 ;  /* 0x00005410ff036816 */ /* 0x000fe20000000010 */
[----:B------:R-:W-:Y:S02]  /*7cd0*/  @P5 FMUL.FTZ R7, R28, R14 ;  /* 0x0000000e1c075220 */ /* 0x000fe40000410000 */
[----:B------:R-:W-:Y:S01]  /*7ce0*/  FMUL.FTZ R20, R20, c[0x0][0x1e8] ;  /* 0x00007a0014147a20 */ /* 0x000fe20000410000 */
[----:B------:R-:W-:Y:S02]  /*7cf0*/  MOV R14, RZ ;  /* 0x000000ff000e7202 */ /* 0x000fe40000000f00 */
[----:B------:R0:W-:Y:S01]  /*7d00*/  STL [R1+0x30], R7 ;  /* 0x0000300701007387 */ /* 0x0001e20000100800 */
[----:B------:R-:W-:-:S02]  /*7d10*/  @P6 FMUL.FTZ R14, R20, R3 ;  /* 0x00000003140e6220 */ /* 0x000fc40000410000 */
[----:B------:R-:W-:Y:S01]  /*7d20*/  FMUL.FTZ R25, R0, R21 ;  /* 0x0000001500197220 */ /* 0x000fe20000410000 */
[----:B0-----:R-:W2:Y:S04]  /*7d30*/  LDL R7, [R1+0x258] ;  /* 0x0002580001077983 */ /* 0x001ea80000100800 */
[----:B------:R0:W-:Y:S04]  /*7d40*/  STL [R1+0x34], R24 ;  /* 0x0000341801007387 */ /* 0x0001e80000100800 */
[----:B------:R-:W2:Y:S04]  /*7d50*/  LDL R21, [R1+0x264] ;  /* 0x0002640001157983 */ /* 0x000ea80000100800 */
[----:B------:R1:W-:Y:S04]  /*7d60*/  STL [R1+0x28], R14 ;  /* 0x0000280e01007387 */ /* 0x0003e80000100800 */
[----:B------:R-:W2:Y:S01]  /*7d70*/  LDL R26, [R1+0x25c] ;  /* 0x00025c00011a7983 */ /* 0x000ea20000100800 */
[----:B------:R-:W-:Y:S01]  /*7d80*/  LOP3.LUT P5, RZ, R10, 0xff00, RZ, 0xc0, !PT ;  /* 0x0000ff000aff7812 */ /* 0x000fe200078ac0ff */
[----:B------:R-:W-:Y:S01]  /*7d90*/  FMUL.FTZ R15, R0, R13 ;  /* 0x0000000d000f7220 */ /* 0x000fe20000410000 */
[----:B------:R-:W-:Y:S01]  /*7da0*/  LOP3.LUT P3, RZ, R10, 0xff0000, RZ, 0xc0, !PT ;  /* 0x00ff00000aff7812 */ /* 0x000fe2000786c0ff */
[----:B------:R-:W-:Y:S01]  /*7db0*/  FMUL.FTZ R12, R0, R12 ;  /* 0x0000000c000c7220 */ /* 0x000fe20000410000 */
[----:B------:R-:W-:Y:S01]  /*7dc0*/  LOP3.LUT P4, RZ, R10, 0xff000000, RZ, 0xc0, !PT ;  /* 0xff0000000aff7812 */ /* 0x000fe2000788c0ff */
[----:B0-----:R-:W2:Y:S01]  /*7dd0*/  LDL R24, [R1+0x260] ;  /* 0x0002600001187983 */ /* 0x001ea20000100800 */
[----:B---3--:R-:W-:-:S04]  /*7de0*/  @P0 FADD.FTZ R25, R23, R25 ;  /* 0x0000001917190221 */ /* 0x008fc80000010000 */
[----:B------:R-:W-:-:S04]  /*7df0*/  FMUL.FTZ R3, R25, R2 ;  /* 0x0000000219037220 */ /* 0x000fc80000410000 */
[----:B-1----:R-:W-:Y:S01]  /*7e00*/  FMUL.FTZ R14, R3, c[0x0][0x1e8] ;  /* 0x00007a00030e7a20 */ /* 0x002fe20000410000 */
[----:B------:R-:W-:Y:S01]  /*7e10*/  @P5 PRMT R3, RZ, 0x7610, R16 ;  /* 0x00007610ff035816 */ /* 0x000fe20000000010 */
[----:B----4-:R-:W-:Y:S01]  /*7e20*/  @P0 FADD.FTZ R15, R5, R15 ;  /* 0x0000000f050f0221 */ /* 0x010fe20000010000 */
[----:B------:R-:W-:Y:S01]  /*7e30*/  HFMA2.MMA R5, -RZ, RZ, 0, 0 ;  /* 0x00000000ff057435 */ /* 0x000fe200000001ff */
[----:B--2---:R-:W-:Y:S02]  /*7e40*/  @P0 FADD.FTZ R12, R18, R12 ;  /* 0x0000000c120c0221 */ /* 0x004fe40000010000 */
[----:B------:R-:W-:-:S03]  /*7e50*/  FMUL.FTZ R13, R15, R2 ;  /* 0x000000020f0d7220 */ /* 0x000fc60000410000 */
[----:B------:R-:W-:Y:S01]  /*7e60*/  @P5 FMUL.FTZ R5, R14, R3 ;  /* 0x000000030e055220 */ /* 0x000fe20000410000 */
[--C-:B------:R-:W-:Y:S01]  /*7e70*/  @P3 PRMT R16, RZ, 0x5410, R17.reuse ;  /* 0x00005410ff103816 */ /* 0x100fe20000000011 */
[----:B------:R-:W-:Y:S02]  /*7e80*/  FMUL.FTZ R3, R12, R2 ;  /* 0x000000020c037220 */ /* 0x000fe40000410000 */
[----:B------:R-:W-:Y:S01]  /*7e90*/  FMUL.FTZ R13, R13, c[0x0][0x1e8] ;  /* 0x00007a000d0d7a20 */ /* 0x000fe20000410000 */
[----:B------:R0:W-:Y:S01]  /*7ea0*/  STL [R1+0x2c], R5 ;  /* 0x00002c0501007387 */ /* 0x0001e20000100800 */
[----:B------:R-:W-:Y:S01]  /*7eb0*/  MOV R18, RZ ;  /* 0x000000ff00127202 */ /* 0x000fe20000000f00 */
[----:B------:R-:W-:Y:S01]  /*7ec0*/  FMUL.FTZ R3, R3, c[0x0][0x1e8] ;  /* 0x00007a0003037a20 */ /* 0x000fe20000410000 */
[----:B------:R-:W-:Y:S01]  /*7ed0*/  @P4 PRMT R17, RZ, 0x7610, R17 ;  /* 0x00007610ff114816 */ /* 0x000fe20000000011 */
[----:B------:R-:W-:Y:S01]  /*7ee0*/  @P3 FMUL.FTZ R18, R13, R16 ;  /* 0x000000100d123220 */ /* 0x000fe20000410000 */
[----:B0-----:R-:W-:-:S04]  /*7ef0*/  HFMA2.MMA R5, -RZ, RZ, 0, 0 ;  /* 0x00000000ff057435 */ /* 0x001fc800000001ff */
[----:B------:R0:W-:Y:S01]  /*7f00*/  STL [R1+0x1c], R18 ;  /* 0x00001c1201007387 */ /* 0x0001e20000100800 */
[----:B------:R-:W-:-:S03]  /*7f10*/  FMUL.FTZ R16, R7, R20 ;  /* 0x0000001407107220 */ /* 0x000fc60000410000 */
[----:B------:R-:W2:Y:S01]  /*7f20*/  LDL.LU R23, [R1+0x114] ;  /* 0x0001140001177983 */ /* 0x000ea20000300800 */
[----:B------:R-:W-:-:S03]  /*7f30*/  @P4 FMUL.FTZ R5, R3, R17 ;  /* 0x0000001103054220 */ /* 0x000fc60000410000 */
[----:B0-----:R-:W3:Y:S04]  /*7f40*/  LDL.LU R18, [R1+0x11c] ;  /* 0x00011c0001127983 */ /* 0x001ee80000300800 */
[----:B------:R-:W4:Y:S01]  /*7f50*/  LDL.LU R7, [R1+0x10c] ;  /* 0x00010c0001077983 */ /* 0x000f220000300800 */
[----:B------:R-:W-:-:S03]  /*7f60*/  FMUL.FTZ R14, R26, R14 ;  /* 0x0000000e1a0e7220 */ /* 0x000fc60000410000 */
[----:B------:R0:W-:Y:S02]  /*7f70*/  STL [R1+0x20], R5 ;  /* 0x0000200501007387 */ /* 0x0001e40000100800 */
[----:B------:R-:W-:Y:S02]  /*7f80*/  FSEL R26, R14, RZ, P5 ;  /* 0x000000ff0e1a7208 */ /* 0x000fe40002800000 */
[----:B0-----:R-:W3:Y:S04]  /*7f90*/  LDL.LU R5, [R1+0x88] ;  /* 0x0000880001057983 */ /* 0x001ee80000300800 */
[----:B------:R-:W3:Y:S04]  /*7fa0*/  LDL.LU R27, [R1+0x118] ;  /* 0x00011800011b7983 */ /* 0x000ee80000300800 */
[----:B------:R-:W4:Y:S04]  /*7fb0*/  LDL.LU R29, [R1+0x110] ;  /* 0x00011000011d7983 */ /* 0x000f280000300800 */
[----:B------:R-:W4:Y:S04]  /*7fc0*/  LDL.LU R28, [R1+0x108] ;  /* 0x00010800011c7983 */ /* 0x000f280000300800 */
[----:B------:R-:W4:Y:S01]  /*7fd0*/  LDL.LU R14, [R1+0x120] ;  /* 0x00012000010e7983 */ /* 0x000f220000300800 */
[----:B------:R-:W-:-:S02]  /*7fe0*/  FMUL.FTZ R13, R24, R13 ;  /* 0x0000000d180d7220 */ /* 0x000fc40000410000 */
[----:B------:R-:W-:Y:S01]  /*7ff0*/  FMUL.FTZ R3, R21, R3 ;  /* 0x0000000315037220 */ /* 0x000fe20000410000 */
[----:B------:R-:W-:Y:S02]  /*8000*/  FSEL R20, R16, RZ, P6 ;  /* 0x000000ff10147208 */ /* 0x000fe40003000000 */
[----:B------:R-:W-:Y:S02]  /*8010*/  FSEL R21, R13, RZ, P3 ;  /* 0x000000ff0d157208 */ /* 0x000fe40001800000 */
[----:B------:R-:W-:Y:S02]  /*8020*/  FSEL R24, R3, RZ, P4 ;  /* 0x000000ff03187208 */ /* 0x000fe40002000000 */
[C---:B------:R-:W-:Y:S02]  /*8030*/  LEA R16, P3, R8.reuse, c[0x0][0x248], 0x4 ;  /* 0x0000920008107a11 */ /* 0x040fe400078620ff */
[----:B------:R-:W-:Y:S02]  /*8040*/  LOP3.LUT P6, RZ, R11, 0xff, RZ, 0xc0, !PT ;  /* 0x000000ff0bff7812 */ /* 0x000fe400078cc0ff */
[----:B------:R-:W-:-:S02]  /*8050*/  LEA.HI.X R17, R8, c[0x0][0x24c], RZ, 0x4, P3 ;  /* 0x0000930008117a11 */ /* 0x000fc400018f24ff */
[C---:B------:R-:W-:Y:S02]  /*8060*/  LOP3.LUT P5, RZ, R11.reuse, 0xff00, RZ, 0xc0, !PT ;  /* 0x0000ff000bff7812 */ /* 0x040fe400078ac0ff */
[C---:B------:R-:W-:Y:S02]  /*8070*/  LOP3.LUT P4, RZ, R11.reuse, 0xff0000, RZ, 0xc0, !PT ;  /* 0x00ff00000bff7812 */ /* 0x040fe4000788c0ff */
[----:B------:R-:W-:Y:S02]  /*8080*/  LOP3.LUT P3, RZ, R11, 0xff000000, RZ, 0xc0, !PT ;  /* 0xff0000000bff7812 */ /* 0x000fe4000786c0ff */
[----:B------:R-:W4:Y:S01]  /*8090*/  LDL.LU.64 R10, [R1+0x618] ;  /* 0x00061800010a7983 */ /* 0x000f220000300a00 */
[----:B--2---:R-:W-:-:S04]  /*80a0*/  FFMA.FTZ R13, R23, R19, R6 ;  /* 0x00000013170d7223 */ /* 0x004fc80000010006 */
[----:B---3--:R-:W-:Y:S01]  /*80b0*/  FADD.FTZ R13, R27, -R13 ;  /* 0x8000000d1b0d7221 */ /* 0x008fe20000010000 */
[----:B------:R-:W-:Y:S01]  /*80c0*/  @P1 MOV R27, 0x20 ;  /* 0x00000020001b1802 */ /* 0x000fe20000000f00 */
[-CC-:B----4-:R-:W-:Y:S02]  /*80d0*/  FFMA.FTZ R3, R14, R19.reuse, R6.reuse ;  /* 0x000000130e037223 */ /* 0x190fe40000010006 */
[-CC-:B------:R-:W-:Y:S02]  /*80e0*/  FFMA.FTZ R14, R7, R19.reuse, R6.reuse ;  /* 0x00000013070e7223 */ /* 0x180fe40000010006 */
[----:B------:R-:W-:Y:S01]  /*80f0*/  FADD.FTZ R23, R18, -R3 ;  /* 0x8000000312177221 */ /* 0x000fe20000010000 */
[----:B------:R-:W2:Y:S01]  /*8100*/  LDL R7, [R1+0x1a4] ;  /* 0x0001a40001077983 */ /* 0x000ea20000100800 */
[----:B------:R-:W-:-:S03]  /*8110*/  FFMA.FTZ R3, R5, R19, R6 ;  /* 0x0000001305037223 */ /* 0x000fc60000010006 */
[----:B------:R-:W3:Y:S01]  /*8120*/  LDL R18, [R1+0x1a0] ;  /* 0x0001a00001127983 */ /* 0x000ee20000100800 */
[----:B------:R-:W-:Y:S02]  /*8130*/  FADD.FTZ R14, R29, -R14 ;  /* 0x8000000e1d0e7221 */ /* 0x000fe40000010000 */
[----:B------:R-:W-:Y:S01]  /*8140*/  FADD.FTZ R3, R28, -R3 ;  /* 0x800000031c037221 */ /* 0x000fe20000010000 */
[----:B------:R-:W4:Y:S01]  /*8150*/  LDL R6, [R1+0x1a8] ;  /* 0x0001a80001067983 */ /* 0x000f220000100800 */
[----:B------:R-:W-:-:S03]  /*8160*/  @P1 IMAD.WIDE.U32 R28, R8, R27, c[0x0][0x258] ;  /* 0x00009600081c1625 */ /* 0x000fc600078e001b */
[----:B------:R-:W4:Y:S04]  /*8170*/  LDL R5, [R1+0x1ac] ;  /* 0x0001ac0001057983 */ /* 0x000f280000100800 */
[----:B------:R0:W-:Y:S04]  /*8180*/  STL [R1+0x5fc], R19 ;  /* 0x0005fc1301007387 */ /* 0x0001e80000100800 */
[----:B------:R-:W4:Y:S01]  /*8190*/  LDL.LU R8, [R1+0x610] ;  /* 0x0006100001087983 */ /* 0x000f220000300800 */
[C---:B------:R-:W-:Y:S02]  /*81a0*/  FMUL.FTZ R23, R0.reuse, R23 ;  /* 0x0000001700177220 */ /* 0x040fe40000410000 */
[----:B------:R-:W-:-:S02]  /*81b0*/  FMUL.FTZ R13, R0, R13 ;  /* 0x0000000d000d7220 */ /* 0x000fc40000410000 */
[C---:B------:R-:W-:Y:S01]  /*81c0*/  FMUL.FTZ R3, R0.reuse, R3 ;  /* 0x0000000300037220 */ /* 0x040fe20000410000 */
[----:B------:R1:W-:Y:S01]  /*81d0*/  STL [R1+0x600], R0 ;  /* 0x0006000001007387 */ /* 0x0003e20000100800 */
[----:B------:R-:W-:Y:S01]  /*81e0*/  FMUL.FTZ R14, R0, R14 ;  /* 0x0000000e000e7220 */ /* 0x000fe20000410000 */
[----:B------:R-:W-:Y:S02]  /*81f0*/  F2FP.BF16.PACK_AB R21, R24, R21 ;  /* 0x000000151815723e */ /* 0x000fe400000010ff */
[----:B0-----:R-:W4:Y:S04]  /*8200*/  LDL R19, [R1+0x250] ;  /* 0x0002500001137983 */ /* 0x001f280000100800 */
[----:B-1----:R-:W4:Y:S01]  /*8210*/  LDL R0, [R1+0x248] ;  /* 0x0002480001007983 */ /* 0x002f220000100800 */
[----:B------:R-:W-:-:S02]  /*8220*/  F2FP.BF16.PACK_AB R20, R26, R20 ;  /* 0x000000141a14723e */ /* 0x000fc400000010ff */
[----:B------:R-:W-:Y:S02]  /*8230*/  SEL R26, R15, R10, P2 ;  /* 0x0000000a0f1a7207 */ /* 0x000fe40001000000 */
[----:B------:R-:W-:Y:S01]  /*8240*/  SEL R25, R25, R9, P2 ;  /* 0x0000000919197207 */ /* 0x000fe20001000000 */
[----:B--2---:R-:W-:Y:S02]  /*8250*/  @P0 FADD.FTZ R13, R7, R13 ;  /* 0x0000000d070d0221 */ /* 0x004fe40000010000 */
[----:B---3--:R-:W-:Y:S02]  /*8260*/  @P0 FADD.FTZ R23, R18, R23 ;  /* 0x0000001712170221 */ /* 0x008fe40000010000 */
[----:B------:R-:W2:Y:S01]  /*8270*/  LDL R18, [R1+0x254] ;  /* 0x0002540001127983 */ /* 0x000ea20000100800 */
[----:B------:R-:W-:-:S03]  /*8280*/  FMUL.FTZ R7, R13, R2 ;  /* 0x000000020d077220 */ /* 0x000fc60000410000 */
[----:B------:R-:W-:Y:S01]  /*8290*/  STL [R1+0x5e4], R2 ;  /* 0x0005e40201007387 */ /* 0x000fe20000100800 */
[----:B----4-:R-:W-:Y:S02]  /*82a0*/  @P0 FADD.FTZ R3, R5, R3 ;  /* 0x0000000305030221 */ /* 0x010fe40000010000 */
[----:B------:R-:W-:Y:S02]  /*82b0*/  FMUL.FTZ R5, R23, R2 ;  /* 0x0000000217057220 */ /* 0x000fe40000410000 */
[----:B------:R-:W-:Y:S01]  /*82c0*/  @P0 FADD.FTZ R14, R6, R14 ;  /* 0x0000000e060e0221 */ /* 0x000fe20000010000 */
[----:B------:R-:W-:Y:S02]  /*82d0*/  SEL R24, R22, R8, P2 ;  /* 0x0000000816187207 */ /* 0x000fe40001000000 */
[----:B------:R-:W3:Y:S01]  /*82e0*/  LDL R22, [R1+0x24c] ;  /* 0x00024c0001167983 */ /* 0x000ee20000100800 */
[----:B------:R-:W-:-:S03]  /*82f0*/  FMUL.FTZ R6, R14, R2 ;  /* 0x000000020e067220 */ /* 0x000fc60000410000 */
[----:B------:R0:W-:Y:S01]  /*8300*/  STL [R1+0x5e8], R8 ;  /* 0x0005e80801007387 */ /* 0x0001e20000100800 */
[----:B------:R-:W-:-:S03]  /*8310*/  FMUL.FTZ R27, R3, R2 ;  /* 0x00000002031b7220 */ /* 0x000fc60000410000 */
[----:B------:R-:W-:Y:S04]  /*8320*/  STL [R1+0x5ec], R9 ;  /* 0x0005ec0901007387 */ /* 0x000fe80000100800 */
[----:B------:R1:W-:Y:S01]  /*8330*/  STL [R1+0x5f0], R10 ;  /* 0x0005f00a01007387 */ /* 0x0003e20000100800 */
[----:B0-----:R-:W-:-:S03]  /*8340*/  FMUL.FTZ R8, R5, c[0x0][0x1e8] ;  /* 0x00007a0005087a20 */ /* 0x001fc60000410000 */
[----:B------:R-:W4:Y:S04]  /*8350*/  LDL.LU R5, [R1+0x60c] ;  /* 0x00060c0001057983 */ /* 0x000f280000300800 */
[----:B------:R-:W4:Y:S01]  /*8360*/  LDL R2, [R1+0xe8] ;  /* 0x0000e80001027983 */ /* 0x000f220000100800 */
[----:B-1----:R-:W-:-:S03]  /*8370*/  FMUL.FTZ R10, R7, c[0x0][0x1e8] ;  /* 0x00007a00070a7a20 */ /* 0x002fc60000410000 */
[----:B------:R-:W4:Y:S01]  /*8380*/  LDL.LU R7, [R1+0x608] ;  /* 0x0006080001077983 */ /* 0x000f220000300800 */
[----:B------:R-:W-:-:S03]  /*8390*/  FMUL.FTZ R9, R6, c[0x0][0x1e8] ;  /* 0x00007a0006097a20 */ /* 0x000fc60000410000 */
[----:B------:R-:W4:Y:S01]  /*83a0*/  LDL.LU R6, [R1+0x604] ;  /* 0x0006040001067983 */ /* 0x000f220000300800 */
[----:B------:R-:W-:Y:S01]  /*83b0*/  MOV R15, R27 ;  /* 0x0000001b000f7202 */ /* 0x000fe20000000f00 */
[----:B------:R-:W-:Y:S01]  /*83c0*/  FMUL.FTZ R0, R0, R8 ;  /* 0x0000000800007220 */ /* 0x000fe20000410000 */
[----:B------:R-:W-:-:S03]  /*83d0*/  SEL R27, R12, R11, P2 ;  /* 0x0000000b0c1b7207 */ /* 0x000fc60001000000 */
[----:B------:R-:W-:Y:S01]  /*83e0*/  FMUL.FTZ R15, R15, c[0x0][0x1e8] ;  /* 0x00007a000f0f7a20 */ /* 0x000fe20000410000 */
[----:B------:R-:W-:-:S04]  /*83f0*/  SEL R12, R23, R4, P2 ;  /* 0x00000004170c7207 */ /* 0x000fc80001000000 */
[----:B------:R2:W-:Y:S04]  /*8400*/  STL [R1+0x14], R15 ;  /* 0x0000140f01007387 */ /* 0x0005e80000100800 */
[----:B------:R0:W-:Y:S01]  /*8410*/  @P1 STG.E.128 [R28.64], R24 ;  /* 0x000000181c001986 */ /* 0x0001e2000c101d04 */
[----:B--2---:R-:W-:Y:S02]  /*8420*/  FMUL.FTZ R15, R18, R15 ;  /* 0x0000000f120f7220 */ /* 0x004fe40000410000 */
[----:B---3--:R-:W-:Y:S02]  /*8430*/  FMUL.FTZ R23, R22, R10 ;  /* 0x0000000a16177220 */ /* 0x008fe40000410000 */
[----:B------:R-:W-:Y:S01]  /*8440*/  FMUL.FTZ R22, R19, R9 ;  /* 0x0000000913167220 */ /* 0x000fe20000410000 */
[----:B------:R-:W-:-:S02]  /*8450*/  FSEL R19, R0, RZ, P6 ;  /* 0x000000ff00137208 */ /* 0x000fc40003000000 */
[----:B------:R-:W-:Y:S02]  /*8460*/  FSEL R0, R23, RZ, P5 ;  /* 0x000000ff17007208 */ /* 0x000fe40002800000 */
[----:B------:R-:W-:Y:S02]  /*8470*/  FSEL R23, R15, RZ, P3 ;  /* 0x000000ff0f177208 */ /* 0x000fe40001800000 */
[----:B------:R-:W-:Y:S02]  /*8480*/  FSEL R18, R22, RZ, P4 ;  /* 0x000000ff16127208 */ /* 0x000fe40002000000 */
[----:B------:R-:W-:Y:S02]  /*8490*/  F2FP.BF16.PACK_AB R22, R0, R19 ;  /* 0x000000130016723e */ /* 0x000fe400000010ff */
[----:B------:R-:W-:Y:S01]  /*84a0*/  F2FP.BF16.PACK_AB R23, R23, R18 ;  /* 0x000000121717723e */ /* 0x000fe200000010ff */
[----:B------:R-:W2:Y:S01]  /*84b0*/  LDL.LU R0, [R1+0x600] ;  /* 0x0006000001007983 */ /* 0x000ea20000300800 */
[----:B----4-:R-:W-:-:S03]  /*84c0*/  SEL R13, R13, R5, P2 ;  /* 0x000000050d0d7207 */ /* 0x010fc60001000000 */
[----:B------:R-:W3:Y:S04]  /*84d0*/  LDL.LU R19, [R1+0x5fc] ;  /* 0x0005fc0001137983 */ /* 0x000ee80000300800 */
[----:B------:R-:W4:Y:S01]  /*84e0*/  LDL.LU R18, [R1+0x5f8] ;  /* 0x0005f80001127983 */ /* 0x000f220000300800 */
[----:B------:R-:W-:Y:S01]  /*84f0*/  SEL R15, R3, R7, P2 ;  /* 0x00000007030f7207 */ /* 0x000fe20001000000 */
[----:B------:R-:W-:Y:S02]  /*8500*/  HFMA2.MMA R3, -RZ, RZ, 0, 9.5367431640625e-07 ;  /* 0x00000010ff037435 */ /* 0x000fe400000001ff */
[----:B0-----:R-:W2:Y:S01]  /*8510*/  LDL.64 R26, [R1+0xc0] ;  /* 0x0000c000011a7983 */ /* 0x001ea20000100a00 */
[----:B------:R-:W-:-:S07]  /*8520*/  SEL R14, R14, R6, P2 ;  /* 0x000000060e0e7207 */ /* 0x000fce0001000000 */
[----:B------:R-:W-:Y:S01]  /*8530*/  IMAD.WIDE.U32 R2, R2, R3, c[0x0][0x170] ;  /* 0x00005c0002027625 */ /* 0x000fe200078e0003 */
[----:B------:R0:W-:Y:S04]  /*8540*/  @P1 STG.E.128 [R28.64+0x10], R12 ;  /* 0x0000100c1c001986 */ /* 0x0001e8000c101d04 */
[----:B------:R4:W-:Y:S04]  /*8550*/  STG.E.128 [R16.64], R20 ;  /* 0x0000001410007986 */ /* 0x0009e8000c101d04 */
[----:B0-----:R0:W3:Y:S02]  /*8560*/  LDG.E.128 R12, [R2.64] ;  /* 0x00000004020c7981 */ /* 0x0010e4000c1e1d00 */
[----:B0-----:R-:W-:-:S02]  /*8570*/  MOV R3, RZ ;  /* 0x000000ff00037202 */ /* 0x001fc40000000f00 */
[----:B----4-:R-:W-:Y:S02]  /*8580*/  @P6 PRMT R17, RZ, 0x5410, R18 ;  /* 0x00005410ff116816 */ /* 0x010fe40000000012 */
[----:B--2---:R-:W-:-:S03]  /*8590*/  MOV R16, R26 ;  /* 0x0000001a00107202 */ /* 0x004fc60000000f00 */
[----:B------:R-:W-:Y:S01]  /*85a0*/  @P6 FMUL.FTZ R3, R8, R17 ;  /* 0x0000001108036220 */ /* 0x000fe20000410000 */
[----:B------:R-:W-:Y:S01]  /*85b0*/  LOP3.LUT P6, RZ, R16, 0xff, RZ, 0xc0, !PT ;  /* 0x000000ff10ff7812 */ /* 0x000fe200078cc0ff */
[----:B---3--:R-:W-:Y:S04]  /*85c0*/  STL [R1+0x560], R13 ;  /* 0x0005600d01007387 */ /* 0x008fe80000100800 */
[----:B------:R-:W-:Y:S04]  /*85d0*/  STL [R1+0x55c], R14 ;  /* 0x00055c0e01007387 */ /* 0x000fe80000100800 */
[----:B------:R0:W-:Y:S04]  /*85e0*/  STL [R1+0x558], R15 ;  /* 0x0005580f01007387 */ /* 0x0001e80000100800 */
[----:B------:R-:W2:Y:S04]  /*85f0*/  LDL.LU R2, [R1+0xb0] ;  /* 0x0000b00001027983 */ /* 0x000ea80000300800 */
[----:B------:R-:W3:Y:S04]  /*8600*/  LDL.LU R26, [R1+0x150] ;  /* 0x00015000011a7983 */ /* 0x000ee80000300800 */
        /* <DEDUP_REMOVED lines=10> */
[----:B0-----:R-:W2:Y:S04]  /*86b0*/  LDL.LU R15, [R1+0x140] ;  /* 0x00014000010f7983 */ /* 0x001ea80000300800 */
[----:B------:R-:W2:Y:S04]  /*86c0*/  LDL.LU R14, [R1+0x13c] ;  /* 0x00013c00010e7983 */ /* 0x000ea80000300800 */
[----:B------:R-:W2:Y:S04]  /*86d0*/  LDL.LU R13, [R1+0x134] ;  /* 0x00013400010d7983 */ /* 0x000ea80000300800 */
[----:B------:R-:W2:Y:S04]  /*86e0*/  LDL.LU R8, [R1+0x12c] ;  /* 0x00012c0001087983 */ /* 0x000ea80000300800 */
[----:B------:R0:W-:Y:S04]  /*86f0*/  STL [R1+0x564], R3 ;  /* 0x0005640301007387 */ /* 0x0001e80000100800 */
[----:B0-----:R-:W3:Y:S04]  /*8700*/  LDL.LU R3, [R1+0x18] ;  /* 0x0000180001037983 */ /* 0x001ee80000300800 */
[----:B------:R-:W2:Y:S01]  /*8710*/  LDL.LU R16, [R1+0x128] ;  /* 0x0001280001107983 */ /* 0x000ea20000300800 */
[----:B---3--:R-:W-:-:S02]  /*8720*/  FFMA.FTZ R26, R26, R19, R3 ;  /* 0x000000131a1a7223 */ /* 0x008fc40000010003 */
[-CC-:B----4-:R-:W-:Y:S02]  /*8730*/  FFMA.FTZ R23, R23, R19.reuse, R3.reuse ;  /* 0x0000001317177223 */ /* 0x190fe40000010003 */
[-CC-:B--2---:R-:W-:Y:S02]  /*8740*/  FFMA.FTZ R22, R22, R19.reuse, R3.reuse ;  /* 0x0000001316167223 */ /* 0x184fe40000010003 */
[-CC-:B------:R-:W-:Y:S02]  /*8750*/  FFMA.FTZ R21, R21, R19.reuse, R3.reuse ;  /* 0x0000001315157223 */ /* 0x180fe40000010003 */
[-CC-:B------:R-:W-:Y:S02]  /*8760*/  FFMA.FTZ R20, R20, R19.reuse, R3.reuse ;  /* 0x0000001314147223 */ /* 0x180fe40000010003 */
[-CC-:B------:R-:W-:Y:S02]  /*8770*/  FFMA.FTZ R17, R17, R19.reuse, R3.reuse ;  /* 0x0000001311117223 */ /* 0x180fe40000010003 */
[----:B------:R-:W-:-:S02]  /*8780*/  FFMA.FTZ R16, R16, R19, R3 ;  /* 0x0000001310107223 */ /* 0x000fc40000010003 */
[----:B------:R-:W-:Y:S02]  /*8790*/  FFMA.FTZ R24, R24, R19, R3 ;  /* 0x0000001318187223 */ /* 0x000fe40000010003 */
[----:B------:R-:W2:Y:S01]  /*87a0*/  LDL.LU R19, [R1+0x5f4] ;  /* 0x0005f40001137983 */ /* 0x000ea20000300800 */
[----:B------:R-:W-:Y:S02]  /*87b0*/  FADD.FTZ R16, R13, -R16 ;  /* 0x800000100d107221 */ /* 0x000fe40000010000 */
[----:B------:R-:W-:Y:S01]  /*87c0*/  FADD.FTZ R24, R8, -R24 ;  /* 0x8000001808187221 */ /* 0x000fe20000010000 */
[----:B------:R-:W3:Y:S04]  /*87d0*/  LDL.LU R13, [R1+0x14] ;  /* 0x00001400010d7983 */ /* 0x000ee80000300800 */
[----:B------:R-:W4:Y:S01]  /*87e0*/  LDL R8, [R1+0x190] ;  /* 0x0001900001087983 */ /* 0x000f220000100800 */
[----:B------:R-:W-:-:S02]  /*87f0*/  FADD.FTZ R26, R29, -R26 ;  /* 0x8000001a1d1a7221 */ /* 0x000fc40000010000 */
[----:B------:R-:W-:Y:S01]  /*8800*/  FADD.FTZ R23, R28, -R23 ;  /* 0x800000171c177221 */ /* 0x000fe20000010000 */
[----:B------:R-:W-:Y:S01]  /*8810*/  @P5 PRMT R18, RZ, 0x7610, R18 ;  /* 0x00007610ff125816 */ /* 0x000fe20000000012 */
[----:B------:R-:W-:Y:S01]  /*8820*/  FADD.FTZ R22, R27, -R22 ;  /* 0x800000161b167221 */ /* 0x000fe20000010000 */
[----:B------:R-:W3:Y:S01]  /*8830*/  LDL R3, [R1+0x18c] ;  /* 0x00018c0001037983 */ /* 0x000ee20000100800 */
[----:B------:R-:W-:Y:S02]  /*8840*/  FADD.FTZ R21, R25, -R21 ;  /* 0x8000001519157221 */ /* 0x000fe40000010000 */
[----:B------:R-:W-:Y:S02]  /*8850*/  FADD.FTZ R20, R15, -R20 ;  /* 0x800000140f147221 */ /* 0x000fe40000010000 */
[----:B------:R-:W-:Y:S02]  /*8860*/  FADD.FTZ R17, R14, -R17 ;  /* 0x800000110e117221 */ /* 0x000fe40000010000 */
[----:B------:R-:W-:-:S02]  /*8870*/  FMUL.FTZ R26, R0, R26 ;  /* 0x0000001a001a7220 */ /* 0x000fc40000410000 */
[----:B------:R-:W-:Y:S01]  /*8880*/  FMUL.FTZ R16, R0, R16 ;  /* 0x0000001000107220 */ /* 0x000fe20000410000 */
[----:B------:R-:W-:Y:S01]  /*8890*/  @P1 IADD3 R28, R2, 0x80, RZ ;  /* 0x00000080021c1810 */ /* 0x000fe20007ffe0ff */
[C---:B------:R-:W-:Y:S01]  /*88a0*/  FMUL.FTZ R23, R0.reuse, R23 ;  /* 0x0000001700177220 */ /* 0x040fe20000410000 */
[----:B------:R-:W3:Y:S01]  /*88b0*/  LDL R2, [R1+0x194] ;  /* 0x0001940001027983 */ /* 0x000ee20000100800 */
[C---:B------:R-:W-:Y:S02]  /*88c0*/  FMUL.FTZ R22, R0.reuse, R22 ;  /* 0x0000001600167220 */ /* 0x040fe40000410000 */
[C---:B------:R-:W-:Y:S01]  /*88d0*/  FMUL.FTZ R21, R0.reuse, R21 ;  /* 0x0000001500157220 */ /* 0x040fe20000410000 */
[----:B------:R-:W3:Y:S01]  /*88e0*/  LDL R15, [R1+0x184] ;  /* 0x00018400010f7983 */ /* 0x000ee20000100800 */
[C---:B------:R-:W-:Y:S02]  /*88f0*/  FMUL.FTZ R20, R0.reuse, R20 ;  /* 0x0000001400147220 */ /* 0x040fe40000410000 */
[C---:B------:R-:W-:Y:S01]  /*8900*/  FMUL.FTZ R17, R0.reuse, R17 ;  /* 0x0000001100117220 */ /* 0x040fe20000410000 */
[----:B------:R-:W3:Y:S01]  /*8910*/  LDL R14, [R1+0x188] ;  /* 0x00018800010e7983 */ /* 0x000ee20000100800 */
[----:B------:R-:W-:-:S02]  /*8920*/  FMUL.FTZ R0, R0, R24 ;  /* 0x0000001800007220 */ /* 0x000fc40000410000 */
[----:B------:R-:W-:Y:S02]  /*8930*/  CS2R R24, SRZ ;  /* 0x0000000000187805 */ /* 0x000fe4000001ff00 */
[----:B------:R-:W-:Y:S02]  /*8940*/  @P5 FMUL.FTZ R24, R10, R18 ;  /* 0x000000120a185220 */ /* 0x000fe40000410000 */
[----:B------:R-:W3:Y:S04]  /*8950*/  LDL.LU R10, [R1+0x5f0] ;  /* 0x0005f000010a7983 */ /* 0x000ee80000300800 */
[----:B------:R0:W-:Y:S04]  /*8960*/  STL [R1+0x568], R24 ;  /* 0x0005681801007387 */ /* 0x0001e80000100800 */
[----:B0-----:R-:W3:Y:S01]  /*8970*/  LDL R24, [R1+0x180] ;  /* 0x0001800001187983 */ /* 0x001ee20000100800 */
[----:B--2---:R-:W-:-:S02]  /*8980*/  @P4 PRMT R27, RZ, 0x5410, R19 ;  /* 0x00005410ff1b4816 */ /* 0x004fc40000000013 */
[----:B------:R-:W-:Y:S02]  /*8990*/  @P3 PRMT R29, RZ, 0x7610, R19 ;  /* 0x00007610ff1d3816 */ /* 0x000fe40000000013 */
[----:B------:R-:W-:Y:S01]  /*89a0*/  @P1 MOV R19, 0x20 ;  /* 0x0000002000131802 */ /* 0x000fe20000000f00 */
[----:B------:R-:W-:Y:S02]  /*89b0*/  @P4 FMUL.FTZ R25, R9, R27 ;  /* 0x0000001b09194220 */ /* 0x000fe40000410000 */
[----:B------:R-:W2:Y:S02]  /*89c0*/  LDL.LU R9, [R1+0x5ec] ;  /* 0x0005ec0001097983 */ /* 0x000ea40000300800 */
[----:B------:R-:W-:Y:S02]  /*89d0*/  @P1 IMAD.WIDE.U32 R18, R28, R19, c[0x0][0x258] ;  /* 0x000096001c121625 */ /* 0x000fe400078e0013 */
[----:B------:R0:W-:Y:S02]  /*89e0*/  STL [R1+0x56c], R25 ;  /* 0x00056c1901007387 */ /* 0x0001e40000100800 */
[----:B----4-:R-:W-:-:S02]  /*89f0*/  @P0 FADD.FTZ R26, R8, R26 ;  /* 0x0000001a081a0221 */ /* 0x010fc40000010000 */
[----:B------:R-:W4:Y:S04]  /*8a00*/  LDL R28, [R1+0x198] ;  /* 0x00019800011c7983 */ /* 0x000f280000100800 */
[----:B0-----:R-:W4:Y:S04]  /*8a10*/  LDL R25, [R1+0x19c] ;  /* 0x00019c0001197983 */ /* 0x001f280000100800 */
[----:B------:R-:W4:Y:S01]  /*8a20*/  LDL.LU R8, [R1+0x5e8] ;  /* 0x0005e80001087983 */ /* 0x000f220000300800 */
[----:B---3--:R-:W-:-:S03]  /*8a30*/  @P0 FADD.FTZ R23, R2, R23 ;  /* 0x0000001702170221 */ /* 0x008fc60000010000 */
[----:B------:R-:W3:Y:S01]  /*8a40*/  LDL.LU R2, [R1+0x5e4] ;  /* 0x0005e40001027983 */ /* 0x000ee20000300800 */
[----:B------:R-:W-:Y:S01]  /*8a50*/  HFMA2.MMA R27, -RZ, RZ, 0, 0 ;  /* 0x00000000ff1b7435 */ /* 0x000fe200000001ff */
[----:B------:R-:W-:Y:S02]  /*8a60*/  @P0 FADD.FTZ R0, R3, R0 ;  /* 0x0000000003000221 */ /* 0x000fe40000010000 */
[----:B------:R-:W-:Y:S02]  /*8a70*/  @P0 FADD.FTZ R16, R14, R16 ;  /* 0x000000100e100221 */ /* 0x000fe40000010000 */
[----:B------:R-:W3:Y:S01]  /*8a80*/  LDL.LU R14, [R1+0xe8] ;  /* 0x0000e800010e7983 */ /* 0x000ee20000300800 */
[----:B------:R-:W-:Y:S02]  /*8a90*/  @P3 FMUL.FTZ R27, R13, R29 ;  /* 0x0000001d0d1b3220 */ /* 0x000fe40000410000 */
[----:B------:R-:W-:Y:S02]  /*8aa0*/  @P0 FADD.FTZ R17, R15, R17 ;  /* 0x000000110f110221 */ /* 0x000fe40000010000 */
[----:B------:R-:W-:Y:S01]  /*8ab0*/  @P0 FADD.FTZ R20, R24, R20 ;  /* 0x0000001418140221 */ /* 0x000fe20000010000 */
[----:B--2---:R-:W-:Y:S01]  /*8ac0*/  SEL R9, R23, R9, P2 ;  /* 0x0000000917097207 */ /* 0x004fe20001000000 */
[----:B----4-:R-:W-:-:S02]  /*8ad0*/  @P0 FADD.FTZ R22, R28, R22 ;  /* 0x000000161c160221 */ /* 0x010fc40000010000 */
[----:B------:R-:W-:Y:S02]  /*8ae0*/  @P0 FADD.FTZ R21, R25, R21 ;  /* 0x0000001519150221 */ /* 0x000fe40000010000 */
[----:B------:R-:W2:Y:S01]  /*8af0*/  LDL.LU.64 R24, [R1+0xc0] ;  /* 0x0000c00001187983 */ /* 0x000ea20000300a00 */
[----:B------:R-:W-:-:S03]  /*8b00*/  SEL R8, R26, R8, P2 ;  /* 0x000000081a087207 */ /* 0x000fc60001000000 */
[----:B------:R-:W4:Y:S01]  /*8b10*/  LDL R3, [R1+0x238] ;  /* 0x0002380001037983 */ /* 0x000f220000100800 */
[----:B------:R-:W-:Y:S02]  /*8b20*/  SEL R10, R22, R10, P2 ;  /* 0x0000000a160a7207 */ /* 0x000fe40001000000 */
[----:B------:R-:W-:Y:S01]  /*8b30*/  SEL R11, R21, R11, P2 ;  /* 0x0000000b150b7207 */ /* 0x000fe20001000000 */
[----:B------:R-:W2:Y:S04]  /*8b40*/  LDL.LU R15, [R1+0x17c] ;  /* 0x00017c00010f7983 */ /* 0x000ea80000300800 */
[----:B------:R-:W2:Y:S04]  /*8b50*/  LDL.LU R13, [R1+0x4ac] ;  /* 0x0004ac00010d7983 */ /* 0x000ea80000300800 */
[----:B------:R-:W-:Y:S04]  /*8b60*/  STL [R1+0x570], R27 ;  /* 0x0005701b01007387 */ /* 0x000fe80000100800 */
[----:B------:R-:W-:Y:S04]  /*8b70*/  STL [R1+0x574], R8 ;  /* 0x0005740801007387 */ /* 0x000fe80000100800 */
[----:B------:R-:W-:Y:S04]  /*8b80*/  STL [R1+0x554], R9 ;  /* 0x0005540901007387 */ /* 0x000fe80000100800 */
[----:B------:R-:W-:Y:S04]  /*8b90*/  STL [R1+0x550], R10 ;  /* 0x0005500a01007387 */ /* 0x000fe80000100800 */
[----:B------:R-:W-:Y:S04]  /*8ba0*/  @P1 STG.E.128 [R18.64], R8 ;  /* 0x0000000812001986 */ /* 0x000fe8000c101d04 */
[----:B------:R0:W-:Y:S04]  /*8bb0*/  STL [R1+0x54c], R11 ;  /* 0x00054c0b01007387 */ /* 0x0001e80000100800 */
[----:B0-----:R-:W2:Y:S01]  /*8bc0*/  LDL.LU R11, [R1+0xc8] ;  /* 0x0000c800010b7983 */ /* 0x001ea20000300800 */
[----:B------:R-:W-:-:S02]  /*8bd0*/  SEL R4, R20, R4, P2 ;  /* 0x0000000414047207 */ /* 0x000fc40001000000 */
[----:B------:R-:W-:Y:S02]  /*8be0*/  SEL R5, R17, R5, P2 ;  /* 0x0000000511057207 */ /* 0x000fe40001000000 */
[----:B------:R-:W-:Y:S02]  /*8bf0*/  SEL R6, R16, R6, P2 ;  /* 0x0000000610067207 */ /* 0x000fe40001000000 */
[----:B------:R-:W-:Y:S01]  /*8c00*/  SEL R7, R0, R7, P2 ;  /* 0x0000000700077207 */ /* 0x000fe20001000000 */
[----:B---3--:R-:W-:-:S04]  /*8c10*/  FMUL.FTZ R28, R26, R2 ;  /* 0x000000021a1c7220 */ /* 0x008fc80000410000 */
[----:B------:R0:W-:Y:S01]  /*8c20*/  @P1 STG.E.128 [R18.64+0x10], R4 ;  /* 0x0000100412001986 */ /* 0x0001e2000c101d04 */
[----:B------:R-:W-:Y:S01]  /*8c30*/  FMUL.FTZ R28, R28, c[0x0][0x1e8] ;  /* 0x00007a001c1c7a20 */ /* 0x000fe20000410000 */
[----:B------:R-:W-:Y:S02]  /*8c40*/  MOV R26, RZ ;  /* 0x000000ff001a7202 */ /* 0x000fe40000000f00 */
[----:B------:R-:W-:Y:S04]  /*8c50*/  STL [R1+0x584], R4 ;  /* 0x0005840401007387 */ /* 0x000fe80000100800 */
[----:B------:R-:W-:Y:S01]  /*8c60*/  STL [R1+0x580], R5 ;  /* 0x0005800501007387 */ /* 0x000fe20000100800 */
[----:B0-----:R-:W-:-:S05]  /*8c70*/  @P6 PRMT R18, RZ, 0x5410, R12 ;  /* 0x00005410ff126816 */ /* 0x001fca000000000c */
[----:B------:R-:W-:Y:S01]  /*8c80*/  @P6 FMUL.FTZ R26, R28, R18 ;  /* 0x000000121c1a6220 */ /* 0x000fe20000410000 */
[C---:B------:R-:W-:Y:S01]  /*8c90*/  LEA R18, P4, R14.reuse, c[0x0][0x248], 0x4 ;  /* 0x000092000e127a11 */ /* 0x040fe200078820ff */
[----:B------:R-:W-:Y:S03]  /*8ca0*/  STL [R1+0x57c], R6 ;  /* 0x00057c0601007387 */ /* 0x000fe60000100800 */
[----:B------:R-:W-:Y:S01]  /*8cb0*/  LEA.HI.X R19, R14, c[0x0][0x24c], RZ, 0x4, P4 ;  /* 0x000093000e137a11 */ /* 0x000fe200020f24ff */
[----:B------:R-:W-:Y:S01]  /*8cc0*/  STL [R1+0x578], R7 ;  /* 0x0005780701007387 */ /* 0x000fe20000100800 */
[----:B------:R-:W-:Y:S01]  /*8cd0*/  MOV R29, c[0x0][0x160] ;  /* 0x00005800001d7a02 */ /* 0x000fe20000000f00 */
[-C--:B------:R-:W-:Y:S02]  /*8ce0*/  FMUL.FTZ R23, R23, R2.reuse ;  /* 0x0000000217177220 */ /* 0x080fe40000410000 */
[----:B------:R-:W-:Y:S01]  /*8cf0*/  STL [R1+0x588], R12 ;  /* 0x0005880c01007387 */ /* 0x000fe20000100800 */
[----:B------:R-:W-:-:S03]  /*8d00*/  FMUL.FTZ R22, R22, R2 ;  /* 0x0000000216167220 */ /* 0x000fc60000410000 */
[----:B------:R-:W-:Y:S01]  /*8d10*/  STL [R1+0x58c], R26 ;  /* 0x00058c1a01007387 */ /* 0x000fe20000100800 */
[----:B------:R-:W-:-:S03]  /*8d20*/  FMUL.FTZ R21, R21, R2 ;  /* 0x0000000215157220 */ /* 0x000fc60000410000 */
[----:B------:R-:W-:Y:S04]  /*8d30*/  STL [R1+0x594], R18 ;  /* 0x0005941201007387 */ /* 0x000fe80000100800 */
[----:B------:R-:W-:Y:S01]  /*8d40*/  STL [R1+0x590], R19 ;  /* 0x0005901301007387 */ /* 0x000fe20000100800 */
[-C--:B------:R-:W-:Y:S02]  /*8d50*/  FMUL.FTZ R20, R20, R2.reuse ;  /* 0x0000000214147220 */ /* 0x080fe40000410000 */
[-C--:B------:R-:W-:Y:S02]  /*8d60*/  FMUL.FTZ R17, R17, R2.reuse ;  /* 0x0000000211117220 */ /* 0x080fe40000410000 */
[-C--:B------:R-:W-:Y:S02]  /*8d70*/  FMUL.FTZ R16, R16, R2.reuse ;  /* 0x0000000210107220 */ /* 0x080fe40000410000 */
[----:B------:R-:W-:-:S02]  /*8d80*/  FMUL.FTZ R0, R0, R2 ;  /* 0x0000000200007220 */ /* 0x000fc40000410000 */
[----:B----4-:R-:W-:-:S05]  /*8d90*/  FMUL.FTZ R28, R3, R28 ;  /* 0x0000001c031c7220 */ /* 0x010fca0000410000 */
[----:B------:R-:W-:-:S05]  /*8da0*/  FSEL R28, R28, RZ, P6 ;  /* 0x000000ff1c1c7208 */ /* 0x000fca0003000000 */
[----:B------:R-:W-:Y:S04]  /*8db0*/  STL [R1+0x598], R28 ;  /* 0x0005981c01007387 */ /* 0x000fe80000100800 */
[----:B------:R-:W3:Y:S04]  /*8dc0*/  LDL.LU R14, [R1+0x178] ;  /* 0x00017800010e7983 */ /* 0x000ee80000300800 */
[----:B------:R-:W3:Y:S04]  /*8dd0*/  LDL.LU R3, [R1+0x4b0] ;  /* 0x0004b00001037983 */ /* 0x000ee80000300800 */
[----:B------:R-:W-:Y:S04]  /*8de0*/  STL [R1+0x59c], R23 ;  /* 0x00059c1701007387 */ /* 0x000fe80000100800 */
[----:B------:R-:W-:Y:S04]  /*8df0*/  STL [R1+0x5a0], R22 ;  /* 0x0005a01601007387 */ /* 0x000fe80000100800 */
[----:B------:R-:W-:Y:S01]  /*8e00*/  STL [R1+0x5a4], R21 ;  /* 0x0005a41501007387 */ /* 0x000fe20000100800 */
[----:B--2---:R-:W-:-:S05]  /*8e10*/  LEA R11, R29, R11, 0x2 ;  /* 0x0000000b1d0b7211 */ /* 0x004fca00078e10ff */
[----:B------:R-:W-:Y:S04]  /*8e20*/  STL [R1+0xc8], R11 ;  /* 0x0000c80b01007387 */ /* 0x000fe80000100800 */
[----:B------:R-:W-:Y:S04]  /*8e30*/  STL [R1+0x5a8], R11 ;  /* 0x0005a80b01007387 */ /* 0x000fe80000100800 */
[----:B------:R-:W-:Y:S04]  /*8e40*/  STL [R1+0x5ac], R20 ;  /* 0x0005ac1401007387 */ /* 0x000fe80000100800 */
[----:B------:R-:W-:Y:S04]  /*8e50*/  STL [R1+0x5b0], R17 ;  /* 0x0005b01101007387 */ /* 0x000fe80000100800 */
[----:B------:R-:W-:Y:S04]  /*8e60*/  STL [R1+0x5b4], R16 ;  /* 0x0005b41001007387 */ /* 0x000fe80000100800 */
[----:B------:R0:W-:Y:S04]  /*8e70*/  STL [R1+0x5b8], R0 ;  /* 0x0005b80001007387 */ /* 0x0001e80000100800 */
[----:B0-----:R-:W2:Y:S01]  /*8e80*/  LDL.LU R0, [R1+0x74] ;  /* 0x0000740001007983 */ /* 0x001ea20000300800 */
[----:B------:R-:W-:-:S03]  /*8e90*/  FADD.FTZ R13, R15, R13 ;  /* 0x0000000d0f0d7221 */ /* 0x000fc60000010000 */
[----:B--2---:R-:W-:Y:S04]  /*8ea0*/  STL [R1+0x5bc], R0 ;  /* 0x0005bc0001007387 */ /* 0x004fe80000100800 */
[----:B------:R-:W2:Y:S04]  /*8eb0*/  LDL.LU R29, [R1+0x70] ;  /* 0x00007000011d7983 */ /* 0x000ea80000300800 */
[----:B------:R-:W-:Y:S04]  /*8ec0*/  STL [R1+0x4ac], R13 ;  /* 0x0004ac0d01007387 */ /* 0x000fe80000100800 */
[----:B--2---:R0:W-:Y:S04]  /*8ed0*/  STL [R1+0x5c0], R29 ;  /* 0x0005c01d01007387 */ /* 0x0041e80000100800 */
[----:B0-----:R-:W2:Y:S04]  /*8ee0*/  LDL.LU R29, [R1+0x164] ;  /* 0x00016400011d7983 */ /* 0x001ea80000300800 */
[----:B--2---:R-:W-:Y:S04]  /*8ef0*/  STL [R1+0x5c4], R29 ;  /* 0x0005c41d01007387 */ /* 0x004fe80000100800 */
[----:B------:R-:W2:Y:S04]  /*8f00*/  LDL.LU R28, [R1+0x6c] ;  /* 0x00006c00011c7983 */ /* 0x000ea80000300800 */
        /* <DEDUP_REMOVED lines=9> */
[----:B0-----:R-:W2:Y:S01]  /*8fa0*/  LDL.LU R27, [R1+0x170] ;  /* 0x00017000011b7983 */ /* 0x001ea20000300800 */
[----:B------:R-:W-:-:S02]  /*8fb0*/  LOP3.LUT P0, RZ, R24, 0xff00, RZ, 0xc0, !PT ;  /* 0x0000ff0018ff7812 */ /* 0x000fc4000780c0ff */
[C---:B------:R-:W-:Y:S02]  /*8fc0*/  LOP3.LUT P3, RZ, R24.reuse, 0xff0000, RZ, 0xc0, !PT ;  /* 0x00ff000018ff7812 */ /* 0x040fe4000786c0ff */
[----:B------:R-:W-:Y:S01]  /*8fd0*/  LOP3.LUT P2, RZ, R24, 0xff000000, RZ, 0xc0, !PT ;  /* 0xff00000018ff7812 */ /* 0x000fe2000784c0ff */
[----:B--2---:R-:W-:Y:S04]  /*8fe0*/  STL [R1+0x5dc], R27 ;  /* 0x0005dc1b01007387 */ /* 0x004fe80000100800 */
[----:B------:R-:W2:Y:S01]  /*8ff0*/  LDL.LU R24, [R1+0x60] ;  /* 0x0000600001187983 */ /* 0x000ea20000300800 */
[----:B---3--:R-:W-:-:S03]  /*9000*/  FADD.FTZ R3, R14, R3 ;  /* 0x000000030e037221 */ /* 0x008fc60000010000 */
[----:B--2---:R0:W-:Y:S04]  /*9010*/  STL [R1+0x5e0], R24 ;  /* 0x0005e01801007387 */ /* 0x0041e80000100800 */
[----:B0-----:R-:W2:Y:S04]  /*9020*/  LDL.LU R24, [R1+0x174] ;  /* 0x0001740001187983 */ /* 0x001ea80000300800 */
[----:B------:R-:W3:Y:S04]  /*9030*/  LDL.LU R15, [R1+0x58] ;  /* 0x00005800010f7983 */ /* 0x000ee80000300800 */
[----:B------:R-:W4:Y:S04]  /*9040*/  LDL.LU R13, [R1+0x50] ;  /* 0x00005000010d7983 */ /* 0x000f280000300800 */
[----:B------:R-:W2:Y:S04]  /*9050*/  LDL.LU R27, [R1+0x4b4] ;  /* 0x0004b400011b7983 */ /* 0x000ea80000300800 */
[----:B------:R-:W3:Y:S04]  /*9060*/  LDL.LU R12, [R1+0x4b8] ;  /* 0x0004b800010c7983 */ /* 0x000ee80000300800 */
[----:B------:R-:W3:Y:S04]  /*9070*/  LDL.LU R28, [R1+0x4bc] ;  /* 0x0004bc00011c7983 */ /* 0x000ee80000300800 */
[----:B------:R0:W-:Y:S04]  /*9080*/  STL [R1+0x4b0], R3 ;  /* 0x0004b00301007387 */ /* 0x0001e80000100800 */
[----:B------:R-:W3:Y:S04]  /*9090*/  LDL.LU R29, [R1+0x4c0] ;  /* 0x0004c000011d7983 */ /* 0x000ee80000300800 */
        /* <DEDUP_REMOVED lines=8> */
[----:B------:R-:W4:Y:S04]  /*9120*/  LDL.LU R5, [R1+0x4e4] ;  /* 0x0004e40001057983 */ /* 0x000f280000300800 */
[----:B------:R-:W3:Y:S04]  /*9130*/  LDL.LU R17, [R1+0x54] ;  /* 0x0000540001117983 */ /* 0x000ee80000300800 */
[----:B------:R-:W3:Y:S04]  /*9140*/  LDL.LU R20, [R1+0x4c] ;  /* 0x00004c0001147983 */ /* 0x000ee80000300800 */
[----:B------:R-:W3:Y:S04]  /*9150*/  LDL.LU R11, [R1+0x48] ;  /* 0x00004800010b7983 */ /* 0x000ee80000300800 */
[----:B------:R-:W3:Y:S04]  /*9160*/  LDL.LU R21, [R1+0x44] ;  /* 0x0000440001157983 */ /* 0x000ee80000300800 */
[----:B------:R-:W3:Y:S04]  /*9170*/  LDL.LU R23, [R1+0x40] ;  /* 0x0000400001177983 */ /* 0x000ee80000300800 */
[----:B------:R-:W3:Y:S01]  /*9180*/  LDL.LU R18, [R1+0x3c] ;  /* 0x00003c0001127983 */ /* 0x000ee20000300800 */
[----:B------:R-:W-:-:S03]  /*9190*/  LOP3.LUT P1, RZ, R25, 0xff, RZ, 0xc0, !PT ;  /* 0x000000ff19ff7812 */ /* 0x000fc6000782c0ff */
[----:B------:R-:W3:Y:S01]  /*91a0*/  LDL.LU R26, [R1+0x38] ;  /* 0x00003800011a7983 */ /* 0x000ee20000300800 */
[----:B------:R-:W-:-:S03]  /*91b0*/  LOP3.LUT P4, RZ, R25, 0xff00, RZ, 0xc0, !PT ;  /* 0x0000ff0019ff7812 */ /* 0x000fc6000788c0ff */
[----:B------:R-:W3:Y:S01]  /*91c0*/  LDL.LU R4, [R1+0x30] ;  /* 0x0000300001047983 */ /* 0x000ee20000300800 */
[C---:B------:R-:W-:Y:S02]  /*91d0*/  LOP3.LUT P5, RZ, R25.reuse, 0xff0000, RZ, 0xc0, !PT ;  /* 0x00ff000019ff7812 */ /* 0x040fe400078ac0ff */
[----:B------:R-:W-:Y:S01]  /*91e0*/  LOP3.LUT P6, RZ, R25, 0xff000000, RZ, 0xc0, !PT ;  /* 0xff00000019ff7812 */ /* 0x000fe200078cc0ff */
[----:B------:R-:W3:Y:S04]  /*91f0*/  LDL.LU R6, [R1+0x34] ;  /* 0x0000340001067983 */ /* 0x000ee80000300800 */
[----:B------:R-:W3:Y:S04]  /*9200*/  LDL.LU R8, [R1+0x28] ;  /* 0x0000280001087983 */ /* 0x000ee80000300800 */
[----:B------:R-:W3:Y:S04]  /*9210*/  LDL.LU R25, [R1+0x2c] ;  /* 0x00002c0001197983 */ /* 0x000ee80000300800 */
[----:B0-----:R-:W3:Y:S04]  /*9220*/  LDL.LU R3, [R1+0x1c] ;  /* 0x00001c0001037983 */ /* 0x001ee80000300800 */
[----:B------:R-:W3:Y:S01]  /*9230*/  LDL.LU R14, [R1+0x20] ;  /* 0x00002000010e7983 */ /* 0x000ee20000300800 */
[----:B--2---:R-:W-:-:S03]  /*9240*/  FADD.FTZ R27, R24, R27 ;  /* 0x0000001b181b7221 */ /* 0x004fc60000010000 */
[----:B------:R-:W2:Y:S04]  /*9250*/  LDL.LU R24, [R1+0x5e0] ;  /* 0x0005e00001187983 */ /* 0x000ea80000300800 */
[----:B------:R0:W-:Y:S04]  /*9260*/  STL [R1+0x4b4], R27 ;  /* 0x0004b41b01007387 */ /* 0x0001e80000100800 */
[----:B0-----:R-:W3:Y:S02]  /*9270*/  LDL.LU R27, [R1+0x5dc] ;  /* 0x0005dc00011b7983 */ /* 0x001ee40000300800 */
[----:B---3--:R-:W-:-:S02]  /*9280*/  FADD.FTZ R12, R27, R12 ;  /* 0x0000000c1b0c7221 */ /* 0x008fc40000010000 */
[----:B------:R-:W3:Y:S04]  /*9290*/  LDL.LU R27, [R1+0x5d8] ;  /* 0x0005d800011b7983 */ /* 0x000ee80000300800 */
[----:B------:R0:W-:Y:S04]  /*92a0*/  STL [R1+0x4b8], R12 ;  /* 0x0004b80c01007387 */ /* 0x0001e80000100800 */
[----:B0-----:R-:W2:Y:S02]  /*92b0*/  LDL.LU R12, [R1+0x5d4] ;  /* 0x0005d400010c7983 */ /* 0x001ea40000300800 */
[----:B--2---:R-:W-:-:S02]  /*92c0*/  FADD.FTZ R28, R12, R28 ;  /* 0x0000001c0c1c7221 */ /* 0x004fc40000010000 */
[----:B------:R-:W2:Y:S04]  /*92d0*/  LDL.LU R12, [R1+0x5d0] ;  /* 0x0005d000010c7983 */ /* 0x000ea80000300800 */
        /* <DEDUP_REMOVED lines=9> */
[----:B0-----:R-:W2:Y:S01]  /*9370*/  LDL.LU R0, [R1+0x5bc] ;  /* 0x0005bc0001007983 */ /* 0x001ea20000300800 */
[----:B------:R-:W-:Y:S02]  /*9380*/  FADD.FTZ R10, R12, R10 ;  /* 0x0000000a0c0a7221 */ /* 0x000fe40000010000 */
[----:B------:R-:W-:-:S02]  /*9390*/  FADD.FTZ R19, R28, R19 ;  /* 0x000000131c137221 */ /* 0x000fc40000010000 */
[----:B---3--:R-:W-:Y:S02]  /*93a0*/  FADD.FTZ R9, R27, R9 ;  /* 0x000000091b097221 */ /* 0x008fe40000010000 */
[----:B------:R-:W-:Y:S02]  /*93b0*/  FADD.FTZ R2, R15, R2 ;  /* 0x000000020f027221 */ /* 0x000fe40000010000 */
[----:B------:R-:W-:Y:S02]  /*93c0*/  FADD.FTZ R7, R24, R7 ;  /* 0x0000000718077221 */ /* 0x000fe40000010000 */
[----:B----4-:R-:W-:Y:S02]  /*93d0*/  FADD.FTZ R5, R13, R5 ;  /* 0x000000050d057221 */ /* 0x010fe40000010000 */
[----:B--2---:R-:W-:Y:S02]  /*93e0*/  FADD.FTZ R22, R29, R22 ;  /* 0x000000161d167221 */ /* 0x004fe40000010000 */
[----:B------:R-:W-:-:S02]  /*93f0*/  FADD.FTZ R16, R0, R16 ;  /* 0x0000001000107221 */ /* 0x000fc40000010000 */
[----:B------:R-:W2:Y:S04]  /*9400*/  LDL.LU R0, [R1+0x5b8] ;  /* 0x0005b80001007983 */ /* 0x000ea80000300800 */
[----:B------:R0:W-:Y:S04]  /*9410*/  STL [R1+0x4c8], R16 ;  /* 0x0004c81001007387 */ /* 0x0001e80000100800 */
[----:B0-----:R-:W3:Y:S04]  /*9420*/  LDL.LU R16, [R1+0x5b4] ;  /* 0x0005b40001107983 */ /* 0x001ee80000300800 */
[----:B------:R-:W-:Y:S04]  /*9430*/  STL [R1+0x4cc], R22 ;  /* 0x0004cc1601007387 */ /* 0x000fe80000100800 */
[----:B------:R0:W-:Y:S04]  /*9440*/  STL [R1+0x4d4], R10 ;  /* 0x0004d40a01007387 */ /* 0x0001e80000100800 */
[----:B------:R-:W-:Y:S04]  /*9450*/  STL [R1+0x4d0], R19 ;  /* 0x0004d01301007387 */ /* 0x000fe80000100800 */
[----:B0-----:R-:W4:Y:S04]  /*9460*/  LDL.LU R10, [R1+0x4e8] ;  /* 0x0004e800010a7983 */ /* 0x001f280000300800 */
[----:B------:R0:W-:Y:S04]  /*9470*/  STL [R1+0x4d8], R9 ;  /* 0x0004d80901007387 */ /* 0x0001e80000100800 */
[----:B0-----:R-:W2:Y:S04]  /*9480*/  LDL.LU R9, [R1+0x4ec] ;  /* 0x0004ec0001097983 */ /* 0x001ea80000300800 */
[----:B------:R0:W-:Y:S04]  /*9490*/  STL [R1+0x4e0], R2 ;  /* 0x0004e00201007387 */ /* 0x0001e80000100800 */
[----:B------:R-:W-:Y:S04]  /*94a0*/  STL [R1+0x4dc], R7 ;  /* 0x0004dc0701007387 */ /* 0x000fe80000100800 */
[----:B0-----:R-:W3:Y:S04]  /*94b0*/  LDL.LU R2, [R1+0x4f0] ;  /* 0x0004f00001027983 */ /* 0x001ee80000300800 */
[----:B------:R-:W3:Y:S04]  /*94c0*/  LDL.LU R22, [R1+0x4f4] ;  /* 0x0004f40001167983 */ /* 0x000ee80000300800 */
[----:B------:R-:W3:Y:S04]  /*94d0*/  LDL.LU R28, [R1+0x4f8] ;  /* 0x0004f800011c7983 */ /* 0x000ee80000300800 */
[----:B------:R-:W3:Y:S04]  /*94e0*/  LDL.LU R19, [R1+0x4fc] ;  /* 0x0004fc0001137983 */ /* 0x000ee80000300800 */
[----:B------:R0:W-:Y:S04]  /*94f0*/  STL [R1+0x4e4], R5 ;  /* 0x0004e40501007387 */ /* 0x0001e80000100800 */
[----:B------:R-:W3:Y:S04]  /*9500*/  LDL.LU R12, [R1+0x500] ;  /* 0x00050000010c7983 */ /* 0x000ee80000300800 */
[----:B0-----:R-:W3:Y:S04]  /*9510*/  LDL.LU R5, [R1+0x504] ;  /* 0x0005040001057983 */ /* 0x001ee80000300800 */
[----:B------:R-:W3:Y:S04]  /*9520*/  LDL.LU R7, [R1+0x508] ;  /* 0x0005080001077983 */ /* 0x000ee80000300800 */
[----:B------:R-:W3:Y:S04]  /*9530*/  LDL.LU R27, [R1+0x50c] ;  /* 0x00050c00011b7983 */ /* 0x000ee80000300800 */
[----:B------:R-:W3:Y:S04]  /*9540*/  LDL.LU R24, [R1+0x510] ;  /* 0x0005100001187983 */ /* 0x000ee80000300800 */
[----:B------:R-:W3:Y:S04]  /*9550*/  LDL.LU R13, [R1+0x514] ;  /* 0x00051400010d7983 */ /* 0x000ee80000300800 */
[----:B------:R-:W3:Y:S04]  /*9560*/  LDL.LU R15, [R1+0x518] ;  /* 0x00051800010f7983 */ /* 0x000ee80000300800 */
[----:B------:R-:W3:Y:S01]  /*9570*/  LDL.LU R29, [R1+0x51c] ;  /* 0x00051c00011d7983 */ /* 0x000ee20000300800 */
[----:B----4-:R-:W-:-:S03]  /*9580*/  FADD.FTZ R10, R17, R10 ;  /* 0x0000000a110a7221 */ /* 0x010fc60000010000 */
[----:B------:R-:W4:Y:S04]  /*9590*/  LDL.LU R17, [R1+0x5b0] ;  /* 0x0005b00001117983 */ /* 0x000f280000300800 */
[----:B------:R0:W-:Y:S01]  /*95a0*/  STL [R1+0x4e8], R10 ;  /* 0x0004e80a01007387 */ /* 0x0001e20000100800 */
[----:B--2---:R-:W-:-:S03]  /*95b0*/  FADD.FTZ R9, R20, R9 ;  /* 0x0000000914097221 */ /* 0x004fc60000010000 */
[----:B0-----:R-:W2:Y:S04]  /*95c0*/  LDL.LU R10, [R1+0x520] ;  /* 0x00052000010a7983 */ /* 0x001ea80000300800 */
[----:B------:R-:W2:Y:S04]  /*95d0*/  LDL.LU R20, [R1+0x5ac] ;  /* 0x0005ac0001147983 */ /* 0x000ea80000300800 */
[----:B------:R0:W-:Y:S01]  /*95e0*/  STL [R1+0x4ec], R9 ;  /* 0x0004ec0901007387 */ /* 0x0001e20000100800 */
[----:B---3--:R-:W-:Y:S02]  /*95f0*/  FADD.FTZ R2, R11, R2 ;  /* 0x000000020b027221 */ /* 0x008fe40000010000 */
[----:B------:R-:W-:Y:S01]  /*9600*/  FADD.FTZ R22, R21, R22 ;  /* 0x0000001615167221 */ /* 0x000fe20000010000 */
[----:B0-----:R-:W3:Y:S01]  /*9610*/  LDL.LU R9, [R1+0x524] ;  /* 0x0005240001097983 */ /* 0x001ee20000300800 */
[----:B------:R-:W-:-:S03]  /*9620*/  FADD.FTZ R28, R23, R28 ;  /* 0x0000001c171c7221 */ /* 0x000fc60000010000 */
[----:B------:R-:W2:Y:S04]  /*9630*/  LDL.LU R11, [R1+0x5a8] ;  /* 0x0005a800010b7983 */ /* 0x000ea80000300800 */
[----:B------:R0:W-:Y:S01]  /*9640*/  STL [R1+0x4f0], R2 ;  /* 0x0004f00201007387 */ /* 0x0001e20000100800 */
[----:B------:R-:W-:-:S03]  /*9650*/  FADD.FTZ R19, R18, R19 ;  /* 0x0000001312137221 */ /* 0x000fc60000010000 */
[----:B0-----:R-:W2:Y:S04]  /*9660*/  LDL.LU R2, [R1+0x528] ;  /* 0x0005280001027983 */ /* 0x001ea80000300800 */
[----:B------:R-:W2:Y:S04]  /*9670*/  LDL.LU R21, [R1+0x5a4] ;  /* 0x0005a40001157983 */ /* 0x000ea80000300800 */
[----:B------:R0:W-:Y:S01]  /*9680*/  STL [R1+0x4f4], R22 ;  /* 0x0004f41601007387 */ /* 0x0001e20000100800 */
[----:B------:R-:W-:Y:S02]  /*9690*/  FADD.FTZ R12, R26, R12 ;  /* 0x0000000c1a0c7221 */ /* 0x000fe40000010000 */
[----:B------:R-:W-:Y:S01]  /*96a0*/  FADD.FTZ R5, R4, R5 ;  /* 0x0000000504057221 */ /* 0x000fe20000010000 */
[----:B0-----:R-:W2:Y:S04]  /*96b0*/  LDL.LU R22, [R1+0x5a0] ;  /* 0x0005a00001167983 */ /* 0x001ea80000300800 */
[----:B------:R-:W2:Y:S04]  /*96c0*/  LDL.LU R23, [R1+0x59c] ;  /* 0x00059c0001177983 */ /* 0x000ea80000300800 */
[----:B------:R0:W-:Y:S01]  /*96d0*/  STL [R1+0x4f8], R28 ;  /* 0x0004f81c01007387 */ /* 0x0001e20000100800 */
[----:B------:R-:W-:-:S03]  /*96e0*/  FADD.FTZ R7, R6, R7 ;  /* 0x0000000706077221 */ /* 0x000fc60000010000 */
        /* <DEDUP_REMOVED lines=9> */
[----:B------:R0:W5:Y:S04]  /*9780*/  LDL.LU R4, [R1+0x584] ;  /* 0x0005840001047983 */ /* 0x0001680000300800 */
[----:B------:R1:W-:Y:S01]  /*9790*/  STL [R1+0x504], R5 ;  /* 0x0005040501007387 */ /* 0x0003e20000100800 */
[----:B------:R-:W-:-:S03]  /*97a0*/  FADD.FTZ R13, R3, R13 ;  /* 0x0000000d030d7221 */ /* 0x000fc60000010000 */
[----:B-1----:R0:W5:Y:S04]  /*97b0*/  LDL.LU R5, [R1+0x580] ;  /* 0x0005800001057983 */ /* 0x0021680000300800 */
[----:B------:R0:W5:Y:S04]  /*97c0*/  LDL.LU R6, [R1+0x57c] ;  /* 0x00057c0001067983 */ /* 0x0001680000300800 */
[----:B------:R1:W-:Y:S04]  /*97d0*/  STL [R1+0x508], R7 ;  /* 0x0005080701007387 */ /* 0x0003e80000100800 */
[----:B-1----:R0:W5:Y:S04]  /*97e0*/  LDL.LU R7, [R1+0x578] ;  /* 0x0005780001077983 */ /* 0x0021680000300800 */
[----:B------:R0:W5:Y:S04]  /*97f0*/  LDL.LU R8, [R1+0x574] ;  /* 0x0005740001087983 */ /* 0x0001680000300800 */
[----:B------:R1:W-:Y:S04]  /*9800*/  STL [R1+0x50c], R27 ;  /* 0x00050c1b01007387 */ /* 0x0003e80000100800 */
[----:B-1----:R-:W2:Y:S04]  /*9810*/  LDL.LU R27, [R1+0x570] ;  /* 0x00057000011b7983 */ /* 0x002ea80000300800 */
[----:B------:R-:W3:Y:S04]  /*9820*/  LDL.LU R25, [R1+0x56c] ;  /* 0x00056c0001197983 */ /* 0x000ee80000300800 */
[----:B------:R1:W-:Y:S04]  /*9830*/  STL [R1+0x510], R24 ;  /* 0x0005101801007387 */ /* 0x0003e80000100800 */
[----:B-1----:R-:W4:Y:S04]  /*9840*/  LDL.LU R24, [R1+0x568] ;  /* 0x0005680001187983 */ /* 0x002f280000300800 */
[----:B------:R-:W4:Y:S01]  /*9850*/  LDL.LU R3, [R1+0x564] ;  /* 0x0005640001037983 */ /* 0x000f220000300800 */
[----:B------:R-:W-:-:S03]  /*9860*/  FADD.FTZ R15, R14, R15 ;  /* 0x0000000f0e0f7221 */ /* 0x000fc60000010000 */
[----:B------:R1:W-:Y:S04]  /*9870*/  STL [R1+0x514], R13 ;  /* 0x0005140d01007387 */ /* 0x0003e80000100800 */
[----:B-1----:R-:W4:Y:S04]  /*9880*/  LDL.LU R13, [R1+0x560] ;  /* 0x00056000010d7983 */ /* 0x002f280000300800 */
[----:B------:R-:W4:Y:S04]  /*9890*/  LDL.LU R14, [R1+0x55c] ;  /* 0x00055c00010e7983 */ /* 0x000f280000300800 */
[----:B------:R1:W-:Y:S04]  /*98a0*/  STL [R1+0x518], R15 ;  /* 0x0005180f01007387 */ /* 0x0003e80000100800 */
[----:B-1----:R-:W4:Y:S01]  /*98b0*/  LDL.LU R15, [R1+0x558] ;  /* 0x00055800010f7983 */ /* 0x002f220000300800 */
[----:B--2---:R-:W-:-:S02]  /*98c0*/  FADD.FTZ R2, R27, R2 ;  /* 0x000000021b027221 */ /* 0x004fc40000010000 */
[----:B---3--:R-:W-:Y:S02]  /*98d0*/  FADD.FTZ R9, R25, R9 ;  /* 0x0000000919097221 */ /* 0x008fe40000010000 */
[----:B----4-:R-:W-:Y:S02]  /*98e0*/  FADD.FTZ R10, R24, R10 ;  /* 0x0000000a180a7221 */ /* 0x010fe40000010000 */
[----:B------:R-:W-:-:S05]  /*98f0*/  FADD.FTZ R29, R3, R29 ;  /* 0x0000001d031d7221 */ /* 0x000fca0000010000 */
[----:B------:R1:W-:Y:S04]  /*9900*/  STL [R1+0x51c], R29 ;  /* 0x00051c1d01007387 */ /* 0x0003e80000100800 */
[----:B------:R-:W2:Y:S04]  /*9910*/  LDL R24, [R1+0x244] ;  /* 0x0002440001187983 */ /* 0x000ea80000100800 */
[----:B------:R-:W3:Y:S04]  /*9920*/  LDL R25, [R1+0x234] ;  /* 0x0002340001197983 */ /* 0x000ee80000100800 */
[----:B-1----:R-:W4:Y:S04]  /*9930*/  LDL R29, [R1+0x22c] ;  /* 0x00022c00011d7983 */ /* 0x002f280000100800 */
[----:B------:R1:W-:Y:S04]  /*9940*/  STL [R1+0x520], R10 ;  /* 0x0005200a01007387 */ /* 0x0003e80000100800 */
[----:B------:R-:W3:Y:S04]  /*9950*/  LDL R27, [R1+0x230] ;  /* 0x00023000011b7983 */ /* 0x000ee80000100800 */
[----:B------:R0:W-:Y:S01]  /*9960*/  STL [R1+0x524], R9 ;  /* 0x0005240901007387 */ /* 0x0001e20000100800 */
[----:B-1----:R-:W-:-:S02]  /*9970*/  FMUL.FTZ R10, R22, c[0x0][0x1e8] ;  /* 0x00007a00160a7a20 */ /* 0x002fc40000410000 */
[----:B0-----:R-:W-:Y:S02]  /*9980*/  FMUL.FTZ R9, R23, c[0x0][0x1e8] ;  /* 0x00007a0017097a20 */ /* 0x001fe40000410000 */
[----:B------:R-:W3:Y:S04]  /*9990*/  LDL R23, [R1+0x228] ;  /* 0x0002280001177983 */ /* 0x000ee80000100800 */
[----:B------:R0:W-:Y:S04]  /*99a0*/  STL [R1+0x528], R2 ;  /* 0x0005280201007387 */ /* 0x0001e80000100800 */
[----:B------:R-:W3:Y:S01]  /*99b0*/  LDL R22, [R1+0x240] ;  /* 0x0002400001167983 */ /* 0x000ee20000100800 */
[----:B0-----:R-:W-:-:S03]  /*99c0*/  FMUL.FTZ R2, R21, c[0x0][0x1e8] ;  /* 0x00007a0015027a20 */ /* 0x001fc60000410000 */
[----:B------:R-:W3:Y:S01]  /*99d0*/  LDL R21, [R1+0x23c] ;  /* 0x00023c0001157983 */ /* 0x000ee20000100800 */
[----:B------:R-:W-:Y:S02]  /*99e0*/  FMUL.FTZ R3, R20, c[0x0][0x1e8] ;  /* 0x00007a0014037a20 */ /* 0x000fe40000410000 */
[----:B------:R-:W-:Y:S02]  /*99f0*/  FMUL.FTZ R16, R16, c[0x0][0x1e8] ;  /* 0x00007a0010107a20 */ /* 0x000fe40000410000 */
[----:B------:R-:W-:Y:S02]  /*9a00*/  FMUL.FTZ R0, R0, c[0x0][0x1e8] ;  /* 0x00007a0000007a20 */ /* 0x000fe40000410000 */
[----:B------:R-:W-:Y:S02]  /*9a10*/  FMUL.FTZ R17, R17, c[0x0][0x1e8] ;  /* 0x00007a0011117a20 */ /* 0x000fe40000410000 */
[----:B--2---:R-:W-:-:S05]  /*9a20*/  FMUL.FTZ R24, R24, R2 ;  /* 0x0000000218187220 */ /* 0x004fca0000410000 */
[----:B------:R-:W-:Y:S01]  /*9a30*/  FSEL R24, R24, RZ, P2 ;  /* 0x000000ff18187208 */ /* 0x000fe20001000000 */
[----:B---3--:R-:W-:Y:S02]  /*9a40*/  FMUL.FTZ R20, R21, R9 ;  /* 0x0000000915147220 */ /* 0x008fe40000410000 */
[----:B------:R-:W-:Y:S02]  /*9a50*/  FMUL.FTZ R21, R22, R10 ;  /* 0x0000000a16157220 */ /* 0x000fe40000410000 */
[----:B------:R-:W-:Y:S02]  /*9a60*/  FMUL.FTZ R22, R23, R3 ;  /* 0x0000000317167220 */ /* 0x000fe40000410000 */
[----:B------:R-:W-:Y:S02]  /*9a70*/  FMUL.FTZ R23, R27, R16 ;  /* 0x000000101b177220 */ /* 0x000fe40000410000 */
[----:B------:R-:W-:Y:S02]  /*9a80*/  FMUL.FTZ R27, R25, R0 ;  /* 0x00000000191b7220 */ /* 0x000fe40000410000 */
[----:B----4-:R-:W-:Y:S01]  /*9a90*/  FMUL.FTZ R25, R29, R17 ;  /* 0x000000111d197220 */ /* 0x010fe20000410000 */
[----:B------:R-:W-:-:S02]  /*9aa0*/  FSEL R23, R23, RZ, P5 ;  /* 0x000000ff17177208 */ /* 0x000fc40002800000 */
[----:B------:R-:W-:Y:S02]  /*9ab0*/  FSEL R27, R27, RZ, P6 ;  /* 0x000000ff1b1b7208 */ /* 0x000fe40003000000 */
[----:B------:R-:W-:Y:S02]  /*9ac0*/  FSEL R21, R21, RZ, P3 ;  /* 0x000000ff15157208 */ /* 0x000fe40001800000 */
[----:B------:R-:W-:Y:S02]  /*9ad0*/  FSEL R22, R22, RZ, P1 ;  /* 0x000000ff16167208 */ /* 0x000fe40000800000 */
[----:B------:R-:W-:Y:S02]  /*9ae0*/  FSEL R25, R25, RZ, P4 ;  /* 0x000000ff19197208 */ /* 0x000fe40002000000 */
[----:B------:R-:W-:Y:S02]  /*9af0*/  F2FP.BF16.PACK_AB R23, R27, R23 ;  /* 0x000000171b17723e */ /* 0x000fe400000010ff */
[----:B------:R-:W-:-:S02]  /*9b00*/  @P0 PRMT R27, RZ, 0x7610, R12 ;  /* 0x00007610ff1b0816 */ /* 0x000fc4000000000c */
[----:B------:R-:W-:Y:S02]  /*9b10*/  FSEL R20, R20, RZ, P0 ;  /* 0x000000ff14147208 */ /* 0x000fe40000000000 */
[--C-:B------:R-:W-:Y:S02]  /*9b20*/  @P3 PRMT R12, RZ, 0x5410, R13.reuse ;  /* 0x00005410ff0c3816 */ /* 0x100fe4000000000d */
[----:B------:R-:W-:Y:S02]  /*9b30*/  F2FP.BF16.PACK_AB R22, R25, R22 ;  /* 0x000000161916723e */ /* 0x000fe400000010ff */
[----:B------:R-:W-:Y:S02]  /*9b40*/  F2FP.BF16.PACK_AB R21, R24, R21 ;  /* 0x000000151815723e */ /* 0x000fe400000010ff */
[----:B------:R-:W-:Y:S01]  /*9b50*/  CS2R R24, SRZ ;  /* 0x0000000000187805 */ /* 0x000fe2000001ff00 */
[----:B------:R-:W-:Y:S01]  /*9b60*/  F2FP.BF16.PACK_AB R20, R20, R28 ;  /* 0x0000001c1414723e */ /* 0x000fe200000010ff */
[----:B------:R-:W-:Y:S01]  /*9b70*/  @P3 FMUL.FTZ R24, R10, R12 ;  /* 0x0000000c0a183220 */ /* 0x000fe20000410000 */
[----:B------:R-:W-:Y:S01]  /*9b80*/  HFMA2.MMA R12, -RZ, RZ, 0, 0 ;  /* 0x00000000ff0c7435 */ /* 0x000fe200000001ff */
[----:B------:R-:W-:Y:S01]  /*9b90*/  @P2 PRMT R13, RZ, 0x7610, R13 ;  /* 0x00007610ff0d2816 */ /* 0x000fe2000000000d */
[----:B------:R-:W-:Y:S01]  /*9ba0*/  @P0 FMUL.FTZ R25, R9, R27 ;  /* 0x0000001b09190220 */ /* 0x000fe20000410000 */
[----:B------:R-:W-:Y:S01]  /*9bb0*/  @P1 PRMT R28, RZ, 0x5410, R14 ;  /* 0x00005410ff1c1816 */ /* 0x000fe2000000000e */
[----:B------:R0:W5:Y:S01]  /*9bc0*/  LDL.LU R9, [R1+0x554] ;  /* 0x0005540001097983 */ /* 0x0001620000300800 */
[----:B------:R-:W-:-:S03]  /*9bd0*/  @P5 PRMT R29, RZ, 0x5410, R15 ;  /* 0x00005410ff1d5816 */ /* 0x000fc6000000000f */
[----:B------:R1:W-:Y:S01]  /*9be0*/  STG.E.128 [R18.64], R20 ;  /* 0x0000001412007986 */ /* 0x0003e2000c101d04 */
[----:B------:R-:W-:-:S03]  /*9bf0*/  @P6 PRMT R15, RZ, 0x7610, R15 ;  /* 0x00007610ff0f6816 */ /* 0x000fc6000000000f */
[----:B------:R0:W5:Y:S01]  /*9c00*/  LDL.LU R10, [R1+0x550] ;  /* 0x00055000010a7983 */ /* 0x0001620000300800 */
[----:B------:R-:W-:-:S03]  /*9c10*/  @P2 FMUL.FTZ R12, R2, R13 ;  /* 0x0000000d020c2220 */ /* 0x000fc60000410000 */
[----:B-1----:R-:W2:Y:S01]  /*9c20*/  LDL.LU R22, [R1+0x534] ;  /* 0x0005340001167983 */ /* 0x002ea20000300800 */
[----:B------:R-:W-:Y:S01]  /*9c30*/  CS2R R18, SRZ ;  /* 0x0000000000127805 */ /* 0x000fe2000001ff00 */
[----:B------:R-:W-:Y:S02]  /*9c40*/  CS2R R20, SRZ ;  /* 0x0000000000147805 */ /* 0x000fe4000001ff00 */
[----:B------:R-:W3:Y:S01]  /*9c50*/  LDL.LU R23, [R1+0x538] ;  /* 0x0005380001177983 */ /* 0x000ee20000300800 */
[----:B------:R-:W-:-:S03]  /*9c60*/  @P1 FMUL.FTZ R18, R3, R28 ;  /* 0x0000001c03121220 */ /* 0x000fc60000410000 */
[----:B------:R-:W4:Y:S01]  /*9c70*/  LDL.LU R27, [R1+0x548] ;  /* 0x00054800011b7983 */ /* 0x000f220000300800 */
[----:B------:R-:W-:-:S03]  /*9c80*/  @P5 FMUL.FTZ R20, R16, R29 ;  /* 0x0000001d10145220 */ /* 0x000fc60000410000 */
[----:B------:R-:W4:Y:S01]  /*9c90*/  LDL.LU R2, [R1+0x544] ;  /* 0x0005440001027983 */ /* 0x000f220000300800 */
[----:B------:R-:W-:-:S03]  /*9ca0*/  @P6 FMUL.FTZ R21, R0, R15 ;  /* 0x0000000f00156220 */ /* 0x000fc60000410000 */
[----:B------:R-:W4:Y:S04]  /*9cb0*/  LDL.LU R3, [R1+0x53c] ;  /* 0x00053c0001037983 */ /* 0x000f280000300800 */
[----:B------:R-:W4:Y:S04]  /*9cc0*/  LDL.LU R28, [R1+0x540] ;  /* 0x00054000011c7983 */ /* 0x000f280000300800 */
[----:B------:R-:W4:Y:S04]  /*9cd0*/  LDL.LU R29, [R1+0x530] ;  /* 0x00053000011d7983 */ /* 0x000f280000300800 */
[----:B------:R-:W4:Y:S01]  /*9ce0*/  LDL.LU R0, [R1+0x52c] ;  /* 0x00052c0001007983 */ /* 0x000f220000300800 */
[----:B------:R-:W-:-:S02]  /*9cf0*/  @P4 PRMT R14, RZ, 0x7610, R14 ;  /* 0x00007610ff0e4816 */ /* 0x000fc4000000000e */
[----:B------:R-:W-:Y:S02]  /*9d00*/  ISETP.GE.AND P0, PT, R11, c[0x0][0x164], PT ;  /* 0x000059000b007a0c */ /* 0x000fe40003f06270 */
[----:B------:R0:W5:Y:S01]  /*9d10*/  LDL.LU R11, [R1+0x54c] ;  /* 0x00054c00010b7983 */ /* 0x0001620000300800 */
[----:B------:R-:W-:Y:S02]  /*9d20*/  @P4 FMUL.FTZ R19, R17, R14 ;  /* 0x0000000e11134220 */ /* 0x000fe40000410000 */
[----:B--2---:R-:W-:Y:S02]  /*9d30*/  FADD.FTZ R22, R24, R22 ;  /* 0x0000001618167221 */ /* 0x004fe40000010000 */
[----:B---3--:R-:W-:Y:S02]  /*9d40*/  FADD.FTZ R23, R12, R23 ;  /* 0x000000170c177221 */ /* 0x008fe40000010000 */
[----:B----4-:R-:W-:Y:S02]  /*9d50*/  FADD.FTZ R27, R21, R27 ;  /* 0x0000001b151b7221 */ /* 0x010fe40000010000 */
[----:B------:R-:W-:-:S02]  /*9d60*/  FADD.FTZ R2, R20, R2 ;  /* 0x0000000214027221 */ /* 0x000fc40000010000 */
[----:B------:R-:W-:Y:S02]  /*9d70*/  FADD.FTZ R3, R18, R3 ;  /* 0x0000000312037221 */ /* 0x000fe40000010000 */
[----:B------:R-:W-:Y:S02]  /*9d80*/  FADD.FTZ R29, R25, R29 ;  /* 0x0000001d191d7221 */ /* 0x000fe40000010000 */
[----:B------:R-:W-:Y:S02]  /*9d90*/  FADD.FTZ R0, R26, R0 ;  /* 0x000000001a007221 */ /* 0x000fe40000010000 */
[----:B------:R-:W-:-:S03]  /*9da0*/  FADD.FTZ R28, R19, R28 ;  /* 0x0000001c131c7221 */ /* 0x000fc60000010000 */
        /* <DEDUP_REMOVED lines=10> */
.L_x_7167:
[----:B------:R-:W-:Y:S05]  /*9e50*/  BSYNC B1 ;  /* 0x0000000000017941 */ /* 0x000fea0003800000 */
.L_x_7164:
        /* <DEDUP_REMOVED lines=193> */
[----:B-1----:R0:W5:Y:S04]  /*aa70*/  LDL.LU R5, [R1+0x4f0] ;  /* 0x0004f00001057983 */ /* 0x0021680000300800 */
        /* <DEDUP_REMOVED lines=19> */
.L_x_7163:
[----:B0-----:R-:W-:Y:S05]  /*abb0*/  BSYNC B0 ;  /* 0x0000000000007941 */ /* 0x001fea0003800000 */
.L_x_7161:
[----:B-----5:R0:W-:Y:S04]  /*abc0*/  STL [R1+0x5bc], R4 ;  /* 0x0005bc0401007387 */ /* 0x0201e80000100800 */
[----:B------:R1:W-:Y:S04]  /*abd0*/  STL [R1+0x5b8], R5 ;  /* 0x0005b80501007387 */ /* 0x0003e80000100800 */
[----:B------:R2:W-:Y:S04]  /*abe0*/  STL [R1+0x5b4], R6 ;  /* 0x0005b40601007387 */ /* 0x0005e80000100800 */
[----:B------:R3:W-:Y:S04]  /*abf0*/  STL [R1+0x5b0], R7 ;  /* 0x0005b00701007387 */ /* 0x0007e80000100800 */
[----:B0-----:R-:W4:Y:S04]  /*ac00*/  LDL.LU R4, [R1+0x40] ;  /* 0x0000400001047983 */ /* 0x001f280000300800 */
[----:B-1----:R-:W4:Y:S04]  /*ac10*/  LDL.LU R5, [R1+0x44] ;  /* 0x0000440001057983 */ /* 0x002f280000300800 */
[----:B--2---:R-:W2:Y:S04]  /*ac20*/  LDL.LU R6, [R1+0x48] ;  /* 0x0000480001067983 */ /* 0x004ea80000300800 */
[----:B---3--:R-:W2:Y:S04]  /*ac30*/  LDL.LU R7, [R1+0x4c] ;  /* 0x00004c0001077983 */ /* 0x008ea80000300800 */
[----:B--2---:R-:W-:Y:S04]  /*ac40*/  STL.64 [R1+0x658], R6 ;  /* 0x0006580601007387 */ /* 0x004fe80000100a00 */
[----:B----4-:R0:W-:Y:S04]  /*ac50*/  STL.64 [R1+0x650], R4 ;  /* 0x0006500401007387 */ /* 0x0101e80000100a00 */
[----:B0-----:R-:W2:Y:S04]  /*ac60*/  LDL.LU R4, [R1+0xe0] ;  /* 0x0000e00001047983 */ /* 0x001ea80000300800 */
[----:B------:R-:W2:Y:S04]  /*ac70*/  LDL.LU R5, [R1+0xe4] ;  /* 0x0000e40001057983 */ /* 0x000ea80000300800 */
[----:B------:R-:W3:Y:S04]  /*ac80*/  LDL.LU R6, [R1+0xe8] ;  /* 0x0000e80001067983 */ /* 0x000ee80000300800 */
[----:B------:R-:W3:Y:S04]  /*ac90*/  LDL.LU R7, [R1+0xec] ;  /* 0x0000ec0001077983 */ /* 0x000ee80000300800 */
[----:B---3--:R-:W-:Y:S04]  /*aca0*/  STL.64 [R1+0x668], R6 ;  /* 0x0006680601007387 */ /* 0x008fe80000100a00 */
[----:B--2---:R0:W-:Y:S04]  /*acb0*/  STL.64 [R1+0x660], R4 ;  /* 0x0006600401007387 */ /* 0x0041e80000100a00 */
        /* <DEDUP_REMOVED lines=28> */
[----:B0-----:R-:W0:Y:S04]  /*ae80*/  S2R R11, SR_TID.X ;  /* 0x00000000000b7919 */ /* 0x001e280000002100 */
[----:B-1----:R-:W3:Y:S04]  /*ae90*/  LDL.LU R12, [R1+0x60] ;  /* 0x00006000010c7983 */ /* 0x002ee80000300800 */
[----:B------:R-:W3:Y:S04]  /*aea0*/  LDL.LU R13, [R1+0x64] ;  /* 0x00006400010d7983 */ /* 0x000ee80000300800 */
[----:B------:R-:W3:Y:S04]  /*aeb0*/  LDL.LU R14, [R1+0x68] ;  /* 0x00006800010e7983 */ /* 0x000ee80000300800 */
[----:B------:R-:W3:Y:S04]  /*aec0*/  LDL.LU R15, [R1+0x6c] ;  /* 0x00006c00010f7983 */ /* 0x000ee80000300800 */
[----:B------:R-:W-:Y:S01]  /*aed0*/  STL.64 [R1+0x588], R18 ;  /* 0x0005881201007387 */ /* 0x000fe20000100a00 */
[----:B0-----:R-:W-:-:S02]  /*aee0*/  SHF.R.U32.HI R2, RZ, 0x5, R11 ;  /* 0x00000005ff027819 */ /* 0x001fc4000001160b */
[----:B------:R-:W-:Y:S01]  /*aef0*/  LOP3.LUT R0, R11, 0x1f, RZ, 0xc0, !PT ;  /* 0x0000001f0b007812 */ /* 0x000fe200078ec0ff */
        /* <DEDUP_REMOVED lines=618> */
.L_x_7165:
[----:B0-----:R-:W-:Y:S02]  /*d5a0*/  MOV R13, R17 ;  /* 0x00000011000d7202 */ /* 0x001fe40000000f00 */
[----:B------:R-:W-:-:S02]  /*d5b0*/  MOV R14, 0x1 ;  /* 0x00000001000e7802 */ /* 0x000fc40000000f00 */
[----:B------:R-:W-:Y:S02]  /*d5c0*/  MOV R19, 0xffffffff ;  /* 0xffffffff00137802 */ /* 0x000fe40000000f00 */
[----:B------:R-:W-:Y:S02]  /*d5d0*/  MOV R12, 0xd5f0 ;  /* 0x0000d5f0000c7802 */ /* 0x000fe40000000f00 */
[----:B-----5:R-:W-:Y:S05]  /*d5e0*/  CALL.REL.NOINC `($__internal_95_$__cuda_sm70_shflsync_bfly_p) ;  /* 0x000003d000007944 */ /* 0x020fea0003c00000 */
[----:B-1----:R-:W-:Y:S01]  /*d5f0*/  MOV R18, R14 ;  /* 0x0000000e00127202 */ /* 0x002fe20000000f00 */
[----:B0----5:R-:W-:Y:S05]  /*d600*/  BRA `(.L_x_7169) ;  /* 0xffff82e000007947 */ /* 0x021fea000383ffff */
.L_x_7166:
[----:B------:R-:W-:Y:S01]  /*d610*/  HFMA2.MMA R14, -RZ, RZ, 0, 5.9604644775390625e-08 ;  /* 0x00000001ff0e7435 */ /* 0x000fe200000001ff */
[----:B------:R-:W-:Y:S02]  /*d620*/  MOV R13, R15 ;  /* 0x0000000f000d7202 */ /* 0x000fe40000000f00 */
[----:B------:R-:W-:Y:S02]  /*d630*/  MOV R19, 0xffffffff ;  /* 0xffffffff00137802 */ /* 0x000fe40000000f00 */
[----:B------:R-:W-:Y:S02]  /*d640*/  MOV R12, 0xd660 ;  /* 0x0000d660000c7802 */ /* 0x000fe40000000f00 */
[----:B01---5:R-:W-:Y:S05]  /*d650*/  CALL.REL.NOINC `($__internal_95_$__cuda_sm70_shflsync_bfly_p) ;  /* 0x0000036000007944 */ /* 0x023fea0003c00000 */
[----:B------:R-:W-:Y:S01]  /*d660*/  FADD.FTZ R17, R17, R18 ;  /* 0x0000001211117221 */ /* 0x000fe20000010000 */
[----:B------:R-:W-:Y:S01]  /*d670*/  MOV R19, 0xffffffff ;  /* 0xffffffff00137802 */ /* 0x000fe20000000f00 */
[----:B-1----:R-:W-:Y:S01]  /*d680*/  FADD.FTZ R15, R15, R14 ;  /* 0x0000000e0f0f7221 */ /* 0x002fe20000010000 */
[----:B------:R-:W-:Y:S01]  /*d690*/  HFMA2.MMA R14, -RZ, RZ, 0, 1.1920928955078125e-07 ;  /* 0x00000002ff0e7435 */ /* 0x000fe200000001ff */
[----:B------:R-:W-:-:S02]  /*d6a0*/  MOV R12, 0xd6d0 ;  /* 0x0000d6d0000c7802 */ /* 0x000fc40000000f00 */
[----:B------:R-:W-:-:S03]  /*d6b0*/  MOV R13, R17 ;  /* 0x00000011000d7202 */ /* 0x000fc60000000f00 */
[----:B0----5:R-:W-:Y:S05]  /*d6c0*/  CALL.REL.NOINC `($__internal_95_$__cuda_sm70_shflsync_bfly_p) ;  /* 0x000002f000007944 */ /* 0x021fea0003c00000 */
[----:B-1----:R-:W-:Y:S01]  /*d6d0*/  MOV R18, R14 ;  /* 0x0000000e00127202 */ /* 0x002fe20000000f00 */
[----:B------:R-:W-:Y:S01]  /*d6e0*/  HFMA2.MMA R14, -RZ, RZ, 0, 1.1920928955078125e-07 ;  /* 0x00000002ff0e7435 */ /* 0x000fe200000001ff */
[----:B------:R-:W-:Y:S02]  /*d6f0*/  MOV R13, R15 ;  /* 0x0000000f000d7202 */ /* 0x000fe40000000f00 */
[----:B------:R-:W-:Y:S02]  /*d700*/  MOV R19, 0xffffffff ;  /* 0xffffffff00137802 */ /* 0x000fe40000000f00 */
[----:B------:R-:W-:Y:S02]  /*d710*/  MOV R12, 0xd730 ;  /* 0x0000d730000c7802 */ /* 0x000fe40000000f00 */
[----:B0----5:R-:W-:Y:S05]  /*d720*/  CALL.REL.NOINC `($__internal_95_$__cuda_sm70_shflsync_bfly_p) ;  /* 0x0000029000007944 */ /* 0x021fea0003c00000 */
[----:B------:R-:W-:Y:S01]  /*d730*/  FADD.FTZ R17, R18, R17 ;  /* 0x0000001112117221 */ /* 0x000fe20000010000 */
[----:B------:R-:W-:Y:S01]  /*d740*/  MOV R19, 0xffffffff ;  /* 0xffffffff00137802 */ /* 0x000fe20000000f00 */
[----:B-1----:R-:W-:Y:S01]  /*d750*/  FADD.FTZ R15, R15, R14 ;  /* 0x0000000e0f0f7221 */ /* 0x002fe20000010000 */
[----:B------:R-:W-:Y:S01]  /*d760*/  HFMA2.MMA R14, -RZ, RZ, 0, 2.384185791015625e-07 ;  /* 0x00000004ff0e7435 */ /* 0x000fe200000001ff */
[----:B------:R-:W-:-:S02]  /*d770*/  MOV R12, 0xd7a0 ;  /* 0x0000d7a0000c7802 */ /* 0x000fc40000000f00 */
[----:B------:R-:W-:-:S03]  /*d780*/  MOV R13, R17 ;  /* 0x00000011000d7202 */ /* 0x000fc60000000f00 */
[----:B0----5:R-:W-:Y:S05]  /*d790*/  CALL.REL.NOINC `($__internal_95_$__cuda_sm70_shflsync_bfly_p) ;  /* 0x0000022000007944 */ /* 0x021fea0003c00000 */
[----:B-1----:R-:W-:Y:S01]  /*d7a0*/  MOV R18, R14 ;  /* 0x0000000e00127202 */ /* 0x002fe20000000f00 */
[----:B------:R-:W-:Y:S01]  /*d7b0*/  HFMA2.MMA R14, -RZ, RZ, 0, 2.384185791015625e-07 ;  /* 0x00000004ff0e7435 */ /* 0x000fe200000001ff */
[----:B------:R-:W-:Y:S02]  /*d7c0*/  MOV R13, R15 ;  /* 0x0000000f000d7202 */ /* 0x000fe40000000f00 */
[----:B------:R-:W-:Y:S02]  /*d7d0*/  MOV R19, 0xffffffff ;  /* 0xffffffff00137802 */ /* 0x000fe40000000f00 */
[----:B------:R-:W-:Y:S02]  /*d7e0*/  MOV R12, 0xd800 ;  /* 0x0000d800000c7802 */ /* 0x000fe40000000f00 */
[----:B0----5:R-:W-:Y:S05]  /*d7f0*/  CALL.REL.NOINC `($__internal_95_$__cuda_sm70_shflsync_bfly_p) ;  /* 0x000001c000007944 */ /* 0x021fea0003c00000 */
[----:B------:R-:W-:Y:S01]  /*d800*/  FADD.FTZ R17, R18, R17 ;  /* 0x0000001112117221 */ /* 0x000fe20000010000 */
[----:B------:R-:W-:Y:S01]  /*d810*/  MOV R19, 0xffffffff ;  /* 0xffffffff00137802 */ /* 0x000fe20000000f00 */
[----:B-1----:R-:W-:Y:S01]  /*d820*/  FADD.FTZ R15, R15, R14 ;  /* 0x0000000e0f0f7221 */ /* 0x002fe20000010000 */
[----:B------:R-:W-:Y:S01]  /*d830*/  HFMA2.MMA R14, -RZ, RZ, 0, 4.76837158203125e-07 ;  /* 0x00000008ff0e7435 */ /* 0x000fe200000001ff */
[----:B------:R-:W-:-:S02]  /*d840*/  MOV R12, 0xd870 ;  /* 0x0000d870000c7802 */ /* 0x000fc40000000f00 */
[----:B------:R-:W-:-:S03]  /*d850*/  MOV R13, R17 ;  /* 0x00000011000d7202 */ /* 0x000fc60000000f00 */
[----:B0----5:R-:W-:Y:S05]  /*d860*/  CALL.REL.NOINC `($__internal_95_$__cuda_sm70_shflsync_bfly_p) ;  /* 0x0000015000007944 */ /* 0x021fea0003c00000 */
[----:B-1----:R-:W-:Y:S01]  /*d870*/  MOV R18, R14 ;  /* 0x0000000e00127202 */ /* 0x002fe20000000f00 */
[----:B------:R-:W-:Y:S01]  /*d880*/  HFMA2.MMA R14, -RZ, RZ, 0, 4.76837158203125e-07 ;  /* 0x00000008ff0e7435 */ /* 0x000fe200000001ff */
[----:B------:R-:W-:Y:S02]  /*d890*/  MOV R13, R15 ;  /* 0x0000000f000d7202 */ /* 0x000fe40000000f00 */
[----:B------:R-:W-:Y:S02]  /*d8a0*/  MOV R19, 0xffffffff ;  /* 0xffffffff00137802 */ /* 0x000fe40000000f00 */
[----:B------:R-:W-:Y:S02]  /*d8b0*/  MOV R12, 0xd8d0 ;  /* 0x0000d8d0000c7802 */ /* 0x000fe40000000f00 */
[----:B0----5:R-:W-:Y:S05]  /*d8c0*/  CALL.REL.NOINC `($__internal_95_$__cuda_sm70_shflsync_bfly_p) ;  /* 0x000000f000007944 */ /* 0x021fea0003c00000 */
[----:B------:R-:W-:Y:S01]  /*d8d0*/  FADD.FTZ R17, R18, R17 ;  /* 0x0000001112117221 */ /* 0x000fe20000010000 */
[----:B------:R-:W-:Y:S01]  /*d8e0*/  MOV R19, 0xffffffff ;  /* 0xffffffff00137802 */ /* 0x000fe20000000f00 */
[----:B-1----:R-:W-:Y:S01]  /*d8f0*/  FADD.FTZ R18, R15, R14 ;  /* 0x0000000e0f127221 */ /* 0x002fe20000010000 */
[----:B------:R-:W-:Y:S01]  /*d900*/  HFMA2.MMA R14, -RZ, RZ, 0, 9.5367431640625e-07 ;  /* 0x00000010ff0e7435 */ /* 0x000fe200000001ff */
[----:B------:R-:W-:-:S02]  /*d910*/  MOV R12, 0xd940 ;  /* 0x0000d940000c7802 */ /* 0x000fc40000000f00 */
[----:B------:R-:W-:-:S03]  /*d920*/  MOV R13, R17 ;  /* 0x00000011000d7202 */ /* 0x000fc60000000f00 */
[----:B0----5:R-:W-:Y:S05]  /*d930*/  CALL.REL.NOINC `($__internal_95_$__cuda_sm70_shflsync_bfly_p) ;  /* 0x0000008000007944 */ /* 0x021fea0003c00000 */
[----:B-1----:R-:W-:Y:S01]  /*d940*/  MOV R24, R14 ;  /* 0x0000000e00187202 */ /* 0x002fe20000000f00 */
[----:B------:R-:W-:Y:S01]  /*d950*/  HFMA2.MMA R14, -RZ, RZ, 0, 9.5367431640625e-07 ;  /* 0x00000010ff0e7435 */ /* 0x000fe200000001ff */
[----:B------:R-:W-:Y:S02]  /*d960*/  MOV R13, R18 ;  /* 0x00000012000d7202 */ /* 0x000fe40000000f00 */
[----:B------:R-:W-:Y:S02]  /*d970*/  MOV R19, 0xffffffff ;  /* 0xffffffff00137802 */ /* 0x000fe40000000f00 */
[----:B------:R-:W-:Y:S02]  /*d980*/  MOV R12, 0xd9a0 ;  /* 0x0000d9a0000c7802 */ /* 0x000fe40000000f00 */
[----:B0----5:R-:W-:Y:S05]  /*d990*/  CALL.REL.NOINC `($__internal_95_$__cuda_sm70_shflsync_bfly_p) ;  /* 0x0000002000007944 */ /* 0x021fea0003c00000 */
[----:B-1----:R-:W-:Y:S01]  /*d9a0*/  MOV R19, R14 ;  /* 0x0000000e00137202 */ /* 0x002fe20000000f00 */
[----:B0----5:R-:W-:Y:S05]  /*d9b0*/  BRA `(.L_x_7170) ;  /* 0xffff805000007947 */ /* 0x021fea000383ffff */
        .weak           $__internal_95_$__cuda_sm70_shflsync_bfly_p
        .type           $__internal_95_$__cuda_sm70_shflsync_bfly_p,@function
        .size           $__internal_95_$__cuda_sm70_shflsync_bfly_p,(.L_x_14977 - $__internal_95_$__cuda_sm70_shflsync_bfly_p)
$__internal_95_$__cuda_sm70_shflsync_bfly_p:
[----:B------:R0:W-:Y:S01]  /*d9c0*/  STL [R1+0x54c], R0 ;  /* 0x00054c0001007387 */ /* 0x0001e20000100800 */
[----:B------:R-:W-:Y:S04]  /*d9d0*/  WARPSYNC R19 ;  /* 0x0000001300007348 */ /* 0x000fe80003800000 */
[----:B0-----:R-:W-:-:S07]  /*d9e0*/  HFMA2.MMA R0, -RZ, RZ, 0, 1.847743988037109375e-06 ;  /* 0x0000001fff007435 */ /* 0x001fce00000001ff */
[----:B------:R0:W1:Y:S04]  /*d9f0*/  SHFL.BFLY PT, R14, R13, R14, R0 ;  /* 0x0c00000e0d0e7389 */ /* 0x00006800000e0000 */
[----:B0-----:R0:W5:Y:S01]  /*da00*/  LDL.LU R0, [R1+0x54c] ;  /* 0x00054c0001007983 */ /* 0x0011620000300800 */
[----:B------:R-:W-:-:S04]  /*da10*/  MOV R13, 0x0 ;  /* 0x00000000000d7802 */ /* 0x000fc80000000f00 */
[----:B------:R-:W-:Y:S05]  /*da20*/  RET.REL.NODEC R12 `(_ZN10layer_norm13ln_bwd_kernelINS_13Kernel_traitsIf13__nv_bfloat16fS2_fjLj1280ELj1ELj4ELj1ELj16ENS_18Kernel_traits_baseILj1280EfS2_fS2_fjLj128EEEEELb1ELb1ELb0ELb1EEEvNS_9BwdParamsE) ;  /* 0xffff25d00c007950 */ /* 0x000fea0003c3ffff */
.L_x_7171:
        /* <DEDUP_REMOVED lines=13> */
.L_x_14977:


//--------------------- .text._ZN10layer_norm22ln_bwd_finalize_kernelINS_22Kernel_traits_finalizeILj1280Ef13__nv_bfloat16fS2_fjLb1ELj1024ELj4ENS_18Kernel_traits_baseILj1280EfS2_fS2_fjLj1024EEEEELb1ELb0EEEvNS_9BwdParamsE --------------------------
	.section	.text._ZN10layer_norm22ln_bwd_finalize_kernelINS_22Kernel_traits_finalizeILj1280Ef13__nv_bfloat16fS2_fjLb1ELj1024ELj4ENS_18Kernel_traits_baseILj1280EfS2_fS2_fjLj1024EEEEELb1ELb0EEEvNS_9BwdParamsE,"ax",@progbits
	.sectioninfo	@"SHI_REGISTERS=32"
	.align	128
        .global         _ZN10layer_norm22ln_bwd_finalize_kernelINS_22Kernel_traits_finalizeILj1280Ef13__nv_bfloat16fS2_fjLb1ELj1024ELj4ENS_18Kernel_traits_baseILj1280EfS2_fS2_fjLj1024EEEEELb1ELb0EEEvNS_9BwdParamsE
        .type           _ZN10layer_norm22ln_bwd_finalize_kernelINS_22Kernel_traits_finalizeILj1280Ef13__nv_bfloat16fS2_fjLb1ELj1024ELj4ENS_18Kernel_traits_baseILj1280EfS2_fS2_fjLj1024EEEEELb1ELb0EEEvNS_9BwdParamsE,@function
        .size           _ZN10layer_norm22ln_bwd_finalize_kernelINS_22Kernel_traits_finalizeILj1280Ef13__nv_bfloat16fS2_fjLb1ELj1024ELj4ENS_18Kernel_traits_baseILj1280EfS2_fS2_fjLj1024EEEEELb1ELb0EEEvNS_9BwdParamsE,(.L_x_14978 - _ZN10layer_norm22ln_bwd_finalize_kernelINS_22Kernel_traits_finalizeILj1280Ef13__nv_bfloat16fS2_fjLb1ELj1024ELj4ENS_18Kernel_traits_baseILj1280EfS2_fS2_fjLj1024EEEEELb1ELb0EEEvNS_9BwdParamsE)
        .other          _ZN10layer_norm22ln_bwd_finalize_kernelINS_22Kernel_traits_finalizeILj1280Ef13__nv_bfloat16fS2_fjLb1ELj1024ELj4ENS_18Kernel_traits_baseILj1280EfS2_fS2_fjLj1024EEEEELb1ELb0EEEvNS_9BwdParamsE,@"STO_CUDA_ENTRY STV_DEFAULT"
_ZN10layer_norm22ln_bwd_finalize_kernelINS_22Kernel_traits_finalizeILj1280Ef13__nv_bfloat16fS2_fjLb1ELj1024ELj4ENS_18Kernel_traits_baseILj1280EfS2_fS2_fjLj1024EEEEELb1ELb0EEEvNS_9BwdParamsE:
.text._ZN10layer_norm22ln_bwd_finalize_kernelINS_22Kernel_traits_finalizeILj1280Ef13__nv_bfloat16fS2_fjLb1ELj1024ELj4ENS_18Kernel_traits_baseILj1280EfS2_fS2_fjLj1024EEEEELb1ELb0EEEvNS_9BwdParamsE:
        /* <DEDUP_REMOVED lines=19> */
.L_x_7185:
        /* <DEDUP_REMOVED lines=33> */
.L_x_7176:
        /* <DEDUP_REMOVED lines=47> */
.L_x_7175:
[----:B------:R-:W-:Y:S05]  /*0630*/  BSYNC B1 ;  /* 0x0000000000017941 */ /* 0x000fea0003800000 */
.L_x_7174:
        /* <DEDUP_REMOVED lines=29> */
.L_x_7178:
[----:B------:R-:W-:Y:S05]  /*0810*/  BSYNC B1 ;  /* 0x0000000000017941 */ /* 0x000fea0003800000 */
.L_x_7177:
        /* <DEDUP_REMOVED lines=14> */
.L_x_7179:
[----:B------:R-:W-:Y:S05]  /*0900*/  BSYNC B1 ;  /* 0x0000000000017941 */ /* 0x000fea0003800000 */
.L_x_7173:
[----:B------:R-:W-:Y:S05]  /*0910*/  BSYNC B0 ;  /* 0x0000000000007941 */ /* 0x000fea0003800000 */
.L_x_7172:
        /* <DEDUP_REMOVED lines=12> */
.L_x_7186:
        /* <DEDUP_REMOVED lines=27> */
.L_x_7187:
        /* <DEDUP_REMOVED lines=9> */
.L_x_7180:
        /* <DEDUP_REMOVED lines=18> */
.L_x_7184:
[----:B------:R-:W-:Y:S05]  /*0d40*/  BSYNC B0 ;  /* 0x0000000000007941 */ /* 0x000fea0003800000 */
.L_x_7183:
[C---:B------:R-:W-:Y:S02]  /*0d50*/  ISETP.GT.U32.AND P1, PT, R4.reuse, -0x501, PT ;  /* 0xfffffaff0400780c */ /* 0x040fe40003f24070 */
[----:B------:R-:W-:-:S02]  /*0d60*/  IADD3 R4, R4, 0x500, RZ ;  /* 0x0000050004047810 */ /* 0x000fc40007ffe0ff */
[----:B------:R-:W-:-:S09]  /*0d70*/  IADD3 R5, R5, 0x280, RZ ;  /* 0x0000028005057810 */ /* 0x000fd20007ffe0ff */
[----:B01----:R-:W-:Y:S05]  /*0d80*/  @P1 BRA `(.L_x_7185) ;  /* 0xfffff3a000001947 */ /* 0x003fea000383ffff */
[----:B------:R-:W-:Y:S05]  /*0d90*/  EXIT ;  /* 0x000000000000794d */ /* 0x000fea0003800000 */
.L_x_7181:
[----:B------:R-:W-:Y:S01]  /*0da0*/  HFMA2.MMA R17, -RZ, RZ, 0, 5.9604644775390625e-08 ;  /* 0x00000001ff117435 */ /* 0x000fe200000001ff */
[----:B---3--:R-:W-:Y:S01]  /*0db0*/  MOV R18, R10 ;  /* 0x0000000a00127202 */ /* 0x008fe20000000f00 */
[----:B------:R-:W-:Y:S01]  /*0dc0*/  IMAD.MOV.U32 R14, RZ, RZ, 0x1f ;  /* 0x0000001fff0e7424 */ /* 0x000fe200078e00ff */
[----:B------:R-:W-:Y:S02]  /*0dd0*/  MOV R19, 0xffffffff ;  /* 0xffffffff00137802 */ /* 0x000fe40000000f00 */
[----:B------:R-:W-:Y:S02]  /*0de0*/  MOV R8, 0xe00 ;  /* 0x00000e0000087802 */ /* 0x000fe40000000f00 */
[----:B012---:R-:W-:Y:S05]  /*0df0*/  CALL.REL.NOINC `($__internal_96_$__cuda_sm70_shflsync_bfly_p) ;  /* 0x0000059000007944 */ /* 0x007fea0003c00000 */
[----:B01----:R-:W-:Y:S05]  /*0e00*/  BRA `(.L_x_7186) ;  /* 0xfffffbd000007947 */ /* 0x003fea000383ffff */
.L_x_7182:
[----:B------:R-:W-:Y:S01]  /*0e10*/  HFMA2.MMA R17, -RZ, RZ, 0, 1.1920928955078125e-07 ;  /* 0x00000002ff117435 */ /* 0x000fe200000001ff */
[----:B------:R-:W-:Y:S01]  /*0e20*/  IMAD.MOV.U32 R14, RZ, RZ, 0x1f ;  /* 0x0000001fff0e7424 */ /* 0x000fe200078e00ff */
[----:B------:R-:W-:Y:S02]  /*0e30*/  MOV R19, 0xffffffff ;  /* 0xffffffff00137802 */ /* 0x000fe40000000f00 */
[----:B------:R-:W-:Y:S02]  /*0e40*/  MOV R8, 0xe60 ;  /* 0x00000e6000087802 */ /* 0x000fe40000000f00 */
[----:B0123--:R-:W-:Y:S05]  /*0e50*/  CALL.REL.NOINC `($__internal_96_$__cuda_sm70_shflsync_bfly_p) ;  /* 0x0000053000007944 */ /* 0x00ffea0003c00000 */
[----:B0-----:R-:W-:Y:S01]  /*0e60*/  HFMA2.MMA R17, -RZ, RZ, 0, 2.384185791015625e-07 ;  /* 0x00000004ff117435 */ /* 0x001fe200000001ff */
[----:B-1----:R-:W-:Y:S01]  /*0e70*/  FADD.FTZ R18, R18, R14 ;  /* 0x0000000e12127221 */ /* 0x002fe20000010000 */
[----:B------:R-:W-:Y:S01]  /*0e80*/  MOV R19, 0xffffffff ;  /* 0xffffffff00137802 */ /* 0x000fe20000000f00 */
[----:B------:R-:W-:Y:S01]  /*0e90*/  IMAD.MOV.U32 R14, RZ, RZ, 0x1f ;  /* 0x0000001fff0e7424 */ /* 0x000fe200078e00ff */
[----:B------:R-:W-:-:S02]  /*0ea0*/  MOV R8, 0xec0 ;  /* 0x00000ec000087802 */ /* 0x000fc40000000f00 */
[----:B------:R-:W-:Y:S05]  /*0eb0*/  CALL.REL.NOINC `($__internal_96_$__cuda_sm70_shflsync_bfly_p) ;  /* 0x000004d000007944 */ /* 0x000fea0003c00000 */
[----:B0-----:R-:W-:Y:S01]  /*0ec0*/  HFMA2.MMA R17, -RZ, RZ, 0, 4.76837158203125e-07 ;  /* 0x00000008ff117435 */ /* 0x001fe200000001ff */
[----:B-1----:R-:W-:Y:S01]  /*0ed0*/  FADD.FTZ R18, R18, R14 ;  /* 0x0000000e12127221 */ /* 0x002fe20000010000 */
[----:B------:R-:W-:Y:S01]  /*0ee0*/  MOV R19, 0xffffffff ;  /* 0xffffffff00137802 */ /* 0x000fe20000000f00 */
[----:B------:R-:W-:Y:S01]  /*0ef0*/  IMAD.MOV.U32 R14, RZ, RZ, 0x1f ;  /* 0x0000001fff0e7424 */ /* 0x000fe200078e00ff */
[----:B------:R-:W-:-:S02]  /*0f00*/  MOV R8, 0xf20 ;  /* 0x00000f2000087802 */ /* 0x000fc40000000f00 */
[----:B------:R-:W-:Y:S05]  /*0f10*/  CALL.REL.NOINC `($__internal_96_$__cuda_sm70_shflsync_bfly_p) ;  /* 0x0000047000007944 */ /* 0x000fea0003c00000 */
[----:B-1----:R-:W-:Y:S01]  /*0f20*/  FADD.FTZ R10, R18, R14 ;  /* 0x0000000e120a7221 */ /* 0x002fe20000010000 */
[----:B0-----:R-:W-:Y:S01]  /*0f30*/  HFMA2.MMA R17, -RZ, RZ, 0, 9.5367431640625e-07 ;  /* 0x00000010ff117435 */ /* 0x001fe200000001ff */
[----:B------:R-:W-:Y:S01]  /*0f40*/  IMAD.MOV.U32 R14, RZ, RZ, 0x1f ;  /* 0x0000001fff0e7424 */ /* 0x000fe200078e00ff */
[----:B------:R-:W-:-:S02]  /*0f50*/  MOV R19, 0xffffffff ;  /* 0xffffffff00137802 */ /* 0x000fc40000000f00 */
[----:B------:R-:W-:Y:S02]  /*0f60*/  MOV R18, R10 ;  /* 0x0000000a00127202 */ /* 0x000fe40000000f00 */
[----:B------:R-:W-:Y:S02]  /*0f70*/  MOV R8, 0xf90 ;  /* 0x00000f9000087802 */ /* 0x000fe40000000f00 */
[----:B------:R-:W-:Y:S05]  /*0f80*/  CALL.REL.NOINC `($__internal_96_$__cuda_sm70_shflsync_bfly_p) ;  /* 0x0000040000007944 */ /* 0x000fea0003c00000 */
[----:B0-----:R-:W-:Y:S01]  /*0f90*/  HFMA2.MMA R17, -RZ, RZ, 0, 5.9604644775390625e-08 ;  /* 0x00000001ff117435 */ /* 0x001fe200000001ff */
[----:B-1----:R-:W-:Y:S01]  /*0fa0*/  IMAD.MOV.U32 R13, RZ, RZ, R14 ;  /* 0x000000ffff0d7224 */ /* 0x002fe200078e000e */
[----:B------:R-:W-:Y:S01]  /*0fb0*/  MOV R18, R15 ;  /* 0x0000000f00127202 */ /* 0x000fe20000000f00 */
[----:B------:R-:W-:Y:S01]  /*0fc0*/  IMAD.MOV.U32 R14, RZ, RZ, 0x1f ;  /* 0x0000001fff0e7424 */ /* 0x000fe200078e00ff */
[----:B------:R-:W-:Y:S02]  /*0fd0*/  MOV R19, 0xffffffff ;  /* 0xffffffff00137802 */ /* 0x000fe40000000f00 */
[----:B------:R-:W-:Y:S02]  /*0fe0*/  MOV R8, 0x1000 ;  /* 0x0000100000087802 */ /* 0x000fe40000000f00 */
[----:B------:R-:W-:Y:S05]  /*0ff0*/  CALL.REL.NOINC `($__internal_96_$__cuda_sm70_shflsync_bfly_p) ;  /* 0x0000039000007944 */ /* 0x000fea0003c00000 */
[----:B0-----:R-:W-:Y:S01]  /*1000*/  HFMA2.MMA R17, -RZ, RZ, 0, 1.1920928955078125e-07 ;  /* 0x00000002ff117435 */ /* 0x001fe200000001ff */
[----:B-1----:R-:W-:Y:S01]  /*1010*/  FADD.FTZ R18, R15, R14 ;  /* 0x0000000e0f127221 */ /* 0x002fe20000010000 */
[----:B------:R-:W-:Y:S01]  /*1020*/  MOV R19, 0xffffffff ;  /* 0xffffffff00137802 */ /* 0x000fe20000000f00 */
[----:B------:R-:W-:Y:S01]  /*1030*/  IMAD.MOV.U32 R14, RZ, RZ, 0x1f ;  /* 0x0000001fff0e7424 */ /* 0x000fe200078e00ff */
[----:B------:R-:W-:-:S02]  /*1040*/  MOV R8, 0x1060 ;  /* 0x0000106000087802 */ /* 0x000fc40000000f00 */
[----:B------:R-:W-:Y:S05]  /*1050*/  CALL.REL.NOINC `($__internal_96_$__cuda_sm70_shflsync_bfly_p) ;  /* 0x0000033000007944 */ /* 0x000fea0003c00000 */
        /* <DEDUP_REMOVED lines=14> */
[----:B------:R-:W-:Y:S01]  /*1140*/  MOV R14, 0x1f ;  /* 0x0000001f000e7802 */ /* 0x000fe20000000f00 */
[----:B------:R-:W-:Y:S01]  /*1150*/  IMAD.MOV.U32 R19, RZ, RZ, -0x1 ;  /* 0xffffffffff137424 */ /* 0x000fe200078e00ff */
[----:B------:R-:W-:-:S02]  /*1160*/  MOV R8, 0x1190 ;  /* 0x0000119000087802 */ /* 0x000fc40000000f00 */
[----:B------:R-:W-:Y:S02]  /*1170*/  MOV R18, R12 ;  /* 0x0000000c00127202 */ /* 0x000fe40000000f00 */
[----:B------:R-:W-:Y:S05]  /*1180*/  CALL.REL.NOINC `($__internal_96_$__cuda_sm70_shflsync_bfly_p) ;  /* 0x0000020000007944 */ /* 0x000fea0003c00000 */
[----:B-1----:R-:W-:Y:S01]  /*1190*/  MOV R15, R14 ;  /* 0x0000000e000f7202 */ /* 0x002fe20000000f00 */
[----:B------:R-:W-:Y:S01]  /*11a0*/  HFMA2.MMA R14, -RZ, RZ, 0, 1.847743988037109375e-06 ;  /* 0x0000001fff0e7435 */ /* 0x000fe200000001ff */
[----:B0-----:R-:W-:Y:S01]  /*11b0*/  MOV R18, R11 ;  /* 0x0000000b00127202 */ /* 0x001fe20000000f00 */
        /* <DEDUP_REMOVED lines=13> */
[----:B------:R-:W-:Y:S01]  /*1290*/  IMAD.MOV.U32 R19, RZ, RZ, -0x1 ;  /* 0xffffffffff137424 */ /* 0x000fe200078e00ff */
[----:B------:R-:W-:-:S02]  /*12a0*/  MOV R8, 0x12c0 ;  /* 0x000012c000087802 */ /* 0x000fc40000000f00 */
[----:B------:R-:W-:Y:S05]  /*12b0*/  CALL.REL.NOINC `($__internal_96_$__cuda_sm70_shflsync_bfly_p) ;  /* 0x000000d000007944 */ /* 0x000fea0003c00000 */
[----:B0-----:R-:W-:Y:S01]  /*12c0*/  HFMA2.MMA R17, -RZ, RZ, 0, 4.76837158203125e-07 ;  /* 0x00000008ff117435 */ /* 0x001fe200000001ff */
[----:B-1----:R-:W-:Y:S01]  /*12d0*/  FADD.FTZ R18, R18, R14 ;  /* 0x0000000e12127221 */ /* 0x002fe20000010000 */
[----:B------:R-:W-:-:S02]  /*12e0*/  MOV R14, 0x1f ;  /* 0x0000001f000e7802 */ /* 0x000fc40000000f00 */
[----:B------:R-:W-:Y:S02]  /*12f0*/  MOV R19, 0xffffffff ;  /* 0xffffffff00137802 */ /* 0x000fe40000000f00 */
[----:B------:R-:W-:Y:S02]  /*1300*/  MOV R8, 0x1320 ;  /* 0x0000132000087802 */ /* 0x000fe40000000f00 */
[----:B------:R-:W-:Y:S05]  /*1310*/  CALL.REL.NOINC `($__internal_96_$__cuda_sm70_shflsync_bfly_p) ;  /* 0x0000007000007944 */ /* 0x000fea0003c00000 */
[----:B01----:R-:W-:Y:S01]  /*1320*/  FADD.FTZ R18, R18, R14 ;  /* 0x0000000e12127221 */ /* 0x003fe20000010000 */
[----:B------:R-:W-:Y:S01]  /*1330*/  HFMA2.MMA R14, -RZ, RZ, 0, 1.847743988037109375e-06 ;  /* 0x0000001fff0e7435 */ /* 0x000fe200000001ff */
[----:B------:R-:W-:Y:S01]  /*1340*/  IMAD.MOV.U32 R17, RZ, RZ, 0x10 ;  /* 0x00000010ff117424 */ /* 0x000fe200078e00ff */
[----:B------:R-:W-:Y:S02]  /*1350*/  MOV R19, 0xffffffff ;  /* 0xffffffff00137802 */ /* 0x000fe40000000f00 */
[----:B------:R-:W-:Y:S02]  /*1360*/  MOV R8, 0x1380 ;  /* 0x0000138000087802 */ /* 0x000fe40000000f00 */
[----:B------:R-:W-:Y:S05]  /*1370*/  CALL.REL.NOINC `($__internal_96_$__cuda_sm70_shflsync_bfly_p) ;  /* 0x0000001000007944 */ /* 0x000fea0003c00000 */
[----:B01----:R-:W-:Y:S05]  /*1380*/  BRA `(.L_x_7187) ;  /* 0xfffff80000007947 */ /* 0x003fea000383ffff */
        .weak           $__internal_96_$__cuda_sm70_shflsync_bfly_p
        .type           $__internal_96_$__cuda_sm70_shflsync_bfly_p,@function
        .size           $__internal_96_$__cuda_sm70_shflsync_bfly_p,(.L_x_14978 - $__internal_96_$__cuda_sm70_shflsync_bfly_p)
$__internal_96_$__cuda_sm70_shflsync_bfly_p:
[----:B------:R-:W-:Y:S01]  /*1390*/  HFMA2.MMA R9, -RZ, RZ, 0, 0 ;  /* 0x00000000ff097435 */ /* 0x000fe200000001ff */
[----:B------:R-:W-:Y:S04]  /*13a0*/  WARPSYNC R19 ;  /* 0x0000001300007348 */ /* 0x000fe80003800000 */
[----:B------:R0:W1:Y:S01]  /*13b0*/  SHFL.BFLY PT, R14, R18, R17, R14 ;  /* 0x0c000011120e7389 */ /* 0x00006200000e000e */
[----:B------:R-:W-:Y:S05]  /*13c0*/  RET.REL.NODEC R8 `(_ZN10layer_norm22ln_bwd_finalize_kernelINS_22Kernel_traits_finalizeILj1280Ef13__nv_bfloat16fS2_fjLb1ELj1024ELj4ENS_18Kernel_traits_baseILj1280EfS2_fS2_fjLj1024EEEEELb1ELb0EEEvNS_9BwdParamsE) ;  /* 0xffffec3008007950 */ /* 0x000fea0003c3ffff */
.L_x_7188:
        /* <DEDUP_REMOVED lines=11> */
.L_x_14978:


//--------------------- .text._ZN10layer_norm13ln_bwd_kernelINS_13Kernel_traitsIf13__nv_bfloat16fS2_fjLj1280ELj1ELj4ELj1ELj16ENS_18Kernel_traits_baseILj1280EfS2_fS2_fjLj128EEEEELb1ELb1ELb1ELb0EEEvNS_9BwdParamsE --------------------------
	.section	.text._ZN10layer_norm13ln_bwd_kernelINS_13Kernel_traitsIf13__nv_bfloat16fS2_fjLj1280ELj1ELj4ELj1ELj16ENS_18Kernel_traits_baseILj1280EfS2_fS2_fjLj128EEEEELb1ELb1ELb1ELb0EEEvNS_9BwdParamsE,"ax",@progbits
	.sectioninfo	@"SHI_REGISTERS=32"
	.align	128
        .global         _ZN10layer_norm13ln_bwd_kernelINS_13Kernel_traitsIf13__nv_bfloat16fS2_fjLj1280ELj1ELj4ELj1ELj16ENS_18Kernel_traits_baseILj1280EfS2_fS2_fjLj128EEEEELb1ELb1ELb1ELb0EEEvNS_9BwdParamsE
        .type           _ZN10layer_norm13ln_bwd_kernelINS_13Kernel_traitsIf13__nv_bfloat16fS2_fjLj1280ELj1ELj4ELj1ELj16ENS_18Kernel_traits_baseILj1280EfS2_fS2_fjLj128EEEEELb1ELb1ELb1ELb0EEEvNS_9BwdParamsE,@function
        .size           _ZN10layer_norm13ln_bwd_kernelINS_13Kernel_traitsIf13__nv_bfloat16fS2_fjLj1280ELj1ELj4ELj1ELj16ENS_18Kernel_traits_baseILj1280EfS2_fS2_fjLj128EEEEELb1ELb1ELb1ELb0EEEvNS_9BwdParamsE,(.L_x_14979 - _ZN10layer_norm13ln_bwd_kernelINS_13Kernel_traitsIf13__nv_bfloat16fS2_fjLj1280ELj1ELj4ELj1ELj16ENS_18Kernel_traits_baseILj1280EfS2_fS2_fjLj128EEEEELb1ELb1ELb1ELb0EEEvNS_9BwdParamsE)
        .other          _ZN10layer_norm13ln_bwd_kernelINS_13Kernel_traitsIf13__nv_bfloat16fS2_fjLj1280ELj1ELj4ELj1ELj16ENS_18Kernel_traits_baseILj1280EfS2_fS2_fjLj128EEEEELb1ELb1ELb1ELb0EEEvNS_9BwdParamsE,@"STO_CUDA_ENTRY STV_DEFAULT"
_ZN10layer_norm13ln_bwd_kernelINS_13Kernel_traitsIf13__nv_bfloat16fS2_fjLj1280ELj1ELj4ELj1ELj16ENS_18Kernel_traits_baseILj1280EfS2_fS2_fjLj128EEEEELb1ELb1ELb1ELb0EEEvNS_9BwdParamsE:
.text._ZN10layer_norm13ln_bwd_kernelINS_13Kernel_traitsIf13__nv_bfloat16fS2_fjLj1280ELj1ELj4ELj1ELj16ENS_18Kernel_traits_baseILj1280EfS2_fS2_fjLj128EEEEELb1ELb1ELb1ELb0EEEvNS_9BwdParamsE:
[----:B------:R-:W-:-:S04]  /*0000*/  MOV R1, c[0x0][0x28] ;  /* 0x00000a0000017a02 */ /* 0x000fc80000000f00 */
[----:B------:R-:W-:-:S05]  /*0010*/  IADD3 R1, R1, -0x698, RZ ;  /* 0xfffff96801017810 */ /* 0x000fca0007ffe0ff */
[----:B------:R-:W2:Y:S04]  /*0020*/  LDL.64 R10, [R1+0x538] ;  /* 0x00053800010a7983 */ /* 0x000ea80000100a00 */
[----:B------:R-:W3:Y:S04]  /*0030*/  LDL.64 R8, [R1+0x530] ;  /* 0x0005300001087983 */ /* 0x000ee80000100a00 */
[----:B------:R-:W0:Y:S01]  /*0040*/  S2R R12, SR_TID.X ;  /* 0x00000000000c7919 */ /* 0x000e220000002100 */
[----:B------:R-:W-:-:S04]  /*0050*/  MOV R0, c[0x0][0x168] ;  /* 0x00005a0000007a02 */ /* 0x000fc80000000f00 */
[----:B------:R-:W-:-:S04]  /*0060*/  SHF.R.S32.HI R0, RZ, 0x1f, R0 ;  /* 0x0000001fff007819 */ /* 0x000fc80000011400 */
[----:B------:R-:W-:Y:S01]  /*0070*/  LEA.HI R0, R0, c[0x0][0x168], RZ, 0x3 ;  /* 0x00005a0000007a11 */ /* 0x000fe200078f18ff */
[----:B--2---:R-:W-:Y:S04]  /*0080*/  STL.64 [R1+0x608], R10 ;  /* 0x0006080a01007387 */ /* 0x004fe80000100a00 */
[----:B---3--:R1:W-:Y:S04]  /*0090*/  STL.64 [R1+0x600], R8 ;  /* 0x0006000801007387 */ /* 0x0083e80000100a00 */
[----:B------:R-:W2:Y:S04]  /*00a0*/  LDL.64 R26, [R1+0x4f8] ;  /* 0x0004f800011a7983 */ /* 0x000ea80000100a00 */
[----:B------:R-:W3:Y:S04]  /*00b0*/  LDL.64 R24, [R1+0x4f0] ;  /* 0x0004f00001187983 */ /* 0x000ee80000100a00 */
[----:B-1----:R1:W4:Y:S04]  /*00c0*/  LDL.64 R8, [R1+0x540] ;  /* 0x0005400001087983 */ /* 0x0023280000100a00 */
[----:B------:R1:W4:Y:S01]  /*00d0*/  LDL.64 R10, [R1+0x548] ;  /* 0x00054800010a7983 */ /* 0x0003220000100a00 */
[----:B0-----:R-:W-:-:S04]  /*00e0*/  LOP3.LUT R2, R12, 0x1f, RZ, 0xc, !PT ;  /* 0x0000001f0c027812 */ /* 0x001fc800078e0cff */
[----:B------:R-:W-:-:S04]  /*00f0*/  LEA.HI.SX32 R7, R0, R2, 0x1d ;  /* 0x0000000200077211 */ /* 0x000fc800078feaff */
[----:B------:R-:W-:Y:S02]  /*0100*/  LOP3.LUT P4, RZ, R7, 0xffffffe0, RZ, 0xc0, !PT ;  /* 0xffffffe007ff7812 */ /* 0x000fe4000788c0ff */
[----:B------:R-:W-:Y:S01]  /*0110*/  LOP3.LUT R0, R12, 0x1f, RZ, 0xc0, !PT ;  /* 0x0000001f0c007812 */ /* 0x000fe200078ec0ff */
[----:B------:R-:W-:-:S10]  /*0120*/  ULDC.64 UR4, c[0x0][0x118] ;  /* 0x0000460000047ab9 */ /* 0x000fd40000000a00 */
[----:B------:R-:W-:-:S04]  /*0130*/  @P4 IMAD.MOV.U32 R2, RZ, RZ, 0x20 ;  /* 0x00000020ff024424 */ /* 0x000fc800078e00ff */
[CC--:B------:R-:W-:Y:S01]  /*0140*/  @P4 IMAD.WIDE.U32 R4, R0.reuse, R2.reuse, c[0x0][0x1b0] ;  /* 0x00006c0000044625 */ /* 0x0c0fe200078e0002 */
[----:B--2---:R0:W-:Y:S04]  /*0150*/  STL.64 [R1+0x5e8], R26 ;  /* 0x0005e81a01007387 */ /* 0x0041e80000100a00 */
[----:B---3--:R2:W-:Y:S04]  /*0160*/  STL.64 [R1+0x5e0], R24 ;  /* 0x0005e01801007387 */ /* 0x0085e80000100a00 */
[----:B0-----:R-:W3:Y:S04]  /*0170*/  LDL.64 R26, [R1+0x558] ;  /* 0x00055800011a7983 */ /* 0x001ee80000100a00 */
[----:B--2---:R-:W2:Y:S04]  /*0180*/  LDL.64 R24, [R1+0x550] ;  /* 0x0005500001187983 */ /* 0x004ea80000100a00 */
[----:B----4-:R-:W4:Y:S04]  /*0190*/  @P4 LDG.E.128 R8, [R4.64] ;  /* 0x0000000404084981 */ /* 0x010f28000c1e1d00 */
[----:B---3--:R0:W-:Y:S04]  /*01a0*/  STL.64 [R1+0x5f8], R26 ;  /* 0x0005f81a01007387 */ /* 0x0081e80000100a00 */
[----:B--2---:R2:W-:Y:S04]  /*01b0*/  STL.64 [R1+0x5f0], R24 ;  /* 0x0005f01801007387 */ /* 0x0045e80000100a00 */
[----:B0-----:R1:W3:Y:S04]  /*01c0*/  LDL.64 R26, [R1+0x568] ;  /* 0x00056800011a7983 */ /* 0x0012e80000100a00 */
[----:B--2---:R1:W3:Y:S04]  /*01d0*/  LDL.64 R24, [R1+0x560] ;  /* 0x0005600001187983 */ /* 0x0042e80000100a00 */
[----:B------:R-:W-:Y:S04]  /*01e0*/  STL [R1+0x54], R7 ;  /* 0x0000540701007387 */ /* 0x000fe80000100800 */
[----:B------:R1:W2:Y:S04]  /*01f0*/  LDL.64 R20, [R1+0x520] ;  /* 0x0005200001147983 */ /* 0x0002a80000100a00 */
[----:B------:R1:W2:Y:S04]  /*0200*/  LDL.64 R22, [R1+0x528] ;  /* 0x0005280001167983 */ /* 0x0002a80000100a00 */
[----:B------:R1:W5:Y:S04]  /*0210*/  LDL.64 R16, [R1+0x510] ;  /* 0x0005100001107983 */ /* 0x0003680000100a00 */
[----:B------:R1:W5:Y:S04]  /*0220*/  LDL.64 R18, [R1+0x518] ;  /* 0x0005180001127983 */ /* 0x0003680000100a00 */
[----:B------:R0:W-:Y:S04]  /*0230*/  STL [R1+0x570], R12 ;  /* 0x0005700c01007387 */ /* 0x0001e80000100800 */
[----:B------:R1:W2:Y:S04]  /*0240*/  LDL.64 R14, [R1+0x508] ;  /* 0x00050800010e7983 */ /* 0x0002a80000100a00 */
[----:B0-----:R1:W2:Y:S04]  /*0250*/  LDL.64 R12, [R1+0x500] ;  /* 0x00050000010c7983 */ /* 0x0012a80000100a00 */
[----:B----4-:R-:W-:Y:S04]  /*0260*/  @P4 STL.64 [R1+0x540], R8 ;  /* 0x0005400801004387 */ /* 0x010fe80000100a00 */
[----:B------:R0:W-:Y:S04]  /*0270*/  @P4 STL.64 [R1+0x548], R10 ;  /* 0x0005480a01004387 */ /* 0x0001e80000100a00 */
[----:B0-----:R1:W4:Y:S04]  /*0280*/  LDL.LU.64 R10, [R1+0x608] ;  /* 0x00060800010a7983 */ /* 0x0013280000300a00 */
[----:B------:R1:W4:Y:S01]  /*0290*/  LDL.LU.64 R8, [R1+0x600] ;  /* 0x0006000001087983 */ /* 0x0003220000300a00 */
[----:B------:R-:W-:-:S05]  /*02a0*/  @P4 IMAD.WIDE.U32 R2, R0, R2, c[0x0][0x1c8] ;  /* 0x0000720000024625 */ /* 0x000fca00078e0002 */
[----:B---3--:R-:W3:Y:S04]  /*02b0*/  @P4 LDG.E.128 R24, [R2.64+0x10] ;  /* 0x0000100402184981 */ /* 0x008ee8000c1e1d00 */
[----:B----4-:R-:W4:Y:S04]  /*02c0*/  @P4 LDG.E.128 R8, [R4.64+0x10] ;  /* 0x0000100404084981 */ /* 0x010f28000c1e1d00 */
[----:B----4-:R-:W-:Y:S04]  /*02d0*/  @P4 STL.64 [R1+0x530], R8 ;  /* 0x0005300801004387 */ /* 0x010fe80000100a00 */
[----:B------:R-:W-:Y:S04]  /*02e0*/  @P4 STL.64 [R1+0x538], R10 ;  /* 0x0005380a01004387 */ /* 0x000fe80000100a00 */
[----:B---3--:R-:W-:Y:S04]  /*02f0*/  @P4 STL.64 [R1+0x560], R24 ;  /* 0x0005601801004387 */ /* 0x008fe80000100a00 */
[----:B------:R0:W-:Y:S04]  /*0300*/  @P4 STL.64 [R1+0x568], R26 ;  /* 0x0005681a01004387 */ /* 0x0001e80000100a00 */
[----:B0-----:R1:W3:Y:S04]  /*0310*/  LDL.LU.64 R26, [R1+0x5f8] ;  /* 0x0005f800011a7983 */ /* 0x0012e80000300a00 */
[----:B------:R1:W3:Y:S01]  /*0320*/  LDL.LU.64 R24, [R1+0x5f0] ;  /* 0x0005f00001187983 */ /* 0x0002e20000300a00 */
[----:B------:R-:W-:-:S03]  /*0330*/  ISETP.GE.U32.AND P0, PT, R7, 0x40, PT ;  /* 0x000000400700780c */ /* 0x000fc60003f06070 */
[----:B---3--:R-:W3:Y:S10]  /*0340*/  @P4 LDG.E.128 R24, [R2.64] ;  /* 0x0000000402184981 */ /* 0x008ef4000c1e1d00 */
[----:B------:R-:W-:-:S02]  /*0350*/  @P0 MOV R6, 0x20 ;  /* 0x0000002000060802 */ /* 0x000fc40000000f00 */
[----:B------:R-:W-:-:S05]  /*0360*/  @P4 LOP3.LUT R0, R0, 0x20, RZ, 0xfc, !PT ;  /* 0x0000002000004812 */ /* 0x000fca00078efcff */
[----:B------:R-:W-:-:S05]  /*0370*/  @P0 IMAD.WIDE.U32 R4, R0, R6, c[0x0][0x1b0] ;  /* 0x00006c0000040625 */ /* 0x000fca00078e0006 */
[----:B--2---:R0:W2:Y:S01]  /*0380*/  @P0 LDG.E.128 R12, [R4.64] ;  /* 0x00000004040c0981 */ /* 0x0040a2000c1e1d00 */
[----:B------:R-:W-:-:S03]  /*0390*/  ISETP.GE.U32.AND P1, PT, R7, 0x60, PT ;  /* 0x000000600700780c */ /* 0x000fc60003f26070 */
[----:B---3--:R-:W-:Y:S04]  /*03a0*/  @P4 STL.64 [R1+0x550], R24 ;  /* 0x0005501801004387 */ /* 0x008fe80000100a00 */
[----:B------:R3:W-:Y:S04]  /*03b0*/  @P4 STL.64 [R1+0x558], R26 ;  /* 0x0005581a01004387 */ /* 0x0007e80000100a00 */
[----:B---3--:R1:W3:Y:S04]  /*03c0*/  LDL.LU.64 R26, [R1+0x5e8] ;  /* 0x0005e800011a7983 */ /* 0x0082e80000300a00 */
[----:B------:R1:W3:Y:S01]  /*03d0*/  LDL.LU.64 R24, [R1+0x5e0] ;  /* 0x0005e00001187983 */ /* 0x0002e20000300a00 */
[----:B------:R-:W-:-:S02]  /*03e0*/  ISETP.GE.U32.AND P2, PT, R7, 0x80, PT ;  /* 0x000000800700780c */ /* 0x000fc40003f46070 */
[----:B------:R-:W-:Y:S01]  /*03f0*/  ISETP.GE.U32.AND P3, PT, R7, 0xa0, PT ;  /* 0x000000a00700780c */ /* 0x000fe20003f66070 */
[C---:B------:R-:W-:Y:S01]  /*0400*/  @P0 IMAD.WIDE.U32 R6, R0.reuse, R6, c[0x0][0x1c8] ;  /* 0x0000720000060625 */ /* 0x040fe200078e0006 */
[----:B------:R-:W-:Y:S02]  /*0410*/  @P1 MOV R8, 0x20 ;  /* 0x0000002000081802 */ /* 0x000fe40000000f00 */
[----:B------:R-:W-:Y:S02]  /*0420*/  @P0 IADD3 R0, R0, 0x20, RZ ;  /* 0x0000002000000810 */ /* 0x000fe40007ffe0ff */
[----:B------:R4:W2:Y:S04]  /*0430*/  @P0 LDG.E.128 R20, [R6.64+0x10] ;  /* 0x0000100406140981 */ /* 0x0008a8000c1e1d00 */
[----:B-----5:R4:W5:Y:S04]  /*0440*/  @P0 LDG.E.128 R16, [R6.64] ;  /* 0x0000000406100981 */ /* 0x020968000c1e1d00 */
[----:B---3--:R0:W3:Y:S02]  /*0450*/  @P0 LDG.E.128 R24, [R4.64+0x10] ;  /* 0x0000100404180981 */ /* 0x0080e4000c1e1d00 */
[----:B0-----:R-:W-:-:S05]  /*0460*/  @P1 IMAD.WIDE.U32 R4, R0, R8, c[0x0][0x1c8] ;  /* 0x0000720000041625 */ /* 0x001fca00078e0008 */
[----:B------:R0:W-:Y:S04]  /*0470*/  STL.64 [R1+0x5d8], R4 ;  /* 0x0005d80401007387 */ /* 0x0001e80000100a00 */
[----:B----4-:R1:W4:Y:S04]  /*0480*/  LDL.64 R6, [R1+0x4c8] ;  /* 0x0004c80001067983 */ /* 0x0103280000100a00 */
[----:B0-----:R1:W4:Y:S04]  /*0490*/  LDL.64 R4, [R1+0x4c0] ;  /* 0x0004c00001047983 */ /* 0x0013280000100a00 */
[----:B--2---:R0:W-:Y:S04]  /*04a0*/  @P0 STL.64 [R1+0x500], R12 ;  /* 0x0005000c01000387 */ /* 0x0041e80000100a00 */
[----:B------:R2:W-:Y:S04]  /*04b0*/  @P0 STL.64 [R1+0x508], R14 ;  /* 0x0005080e01000387 */ /* 0x0005e80000100a00 */
[----:B0-----:R-:W3:Y:S04]  /*04c0*/  LDL.64 R12, [R1+0x490] ;  /* 0x00049000010c7983 */ /* 0x001ee80000100a00 */
[----:B--2---:R-:W2:Y:S04]  /*04d0*/  LDL.64 R14, [R1+0x498] ;  /* 0x00049800010e7983 */ /* 0x004ea80000100a00 */
[----:B--2---:R0:W-:Y:S04]  /*04e0*/  STL.64 [R1+0x580], R14 ;  /* 0x0005800e01007387 */ /* 0x0041e80000100a00 */
[----:B---3--:R2:W-:Y:S04]  /*04f0*/  STL.64 [R1+0x578], R12 ;  /* 0x0005780c01007387 */ /* 0x0085e80000100a00 */
[----:B0-----:R-:W3:Y:S04]  /*0500*/  LDL.64 R14, [R1+0x4a8] ;  /* 0x0004a800010e7983 */ /* 0x001ee80000100a00 */
[----:B--2---:R-:W2:Y:S04]  /*0510*/  LDL.64 R12, [R1+0x4a0] ;  /* 0x0004a000010c7983 */ /* 0x004ea80000100a00 */
[----:B---3--:R0:W-:Y:S04]  /*0520*/  STL.64 [R1+0x590], R14 ;  /* 0x0005900e01007387 */ /* 0x0081e80000100a00 */
[----:B--2---:R2:W-:Y:S04]  /*0530*/  STL.64 [R1+0x588], R12 ;  /* 0x0005880c01007387 */ /* 0x0045e80000100a00 */
        /* <DEDUP_REMOVED lines=14> */
[----:B------:R0:W-:Y:S04]  /*0620*/  @P0 STL.64 [R1+0x4f0], R24 ;  /* 0x0004f01801000387 */ /* 0x0001e80000100a00 */
[----:B------:R-:W-:Y:S04]  /*0630*/  @P0 STL.64 [R1+0x4f8], R26 ;  /* 0x0004f81a01000387 */ /* 0x000fe80000100a00 */
[----:B---3--:R3:W-:Y:S04]  /*0640*/  STL.64 [R1+0x5d0], R14 ;  /* 0x0005d00e01007387 */ /* 0x0087e80000100a00 */
[----:B--2---:R2:W-:Y:S01]  /*0650*/  STL.64 [R1+0x5c8], R12 ;  /* 0x0005c80c01007387 */ /* 0x0045e20000100a00 */
[----:B------:R-:W-:-:S03]  /*0660*/  @P1 IMAD.WIDE.U32 R2, R0, R8, c[0x0][0x1b0] ;  /* 0x00006c0000021625 */ /* 0x000fc600078e0008 */
[----:B0-----:R1:W5:Y:S04]  /*0670*/  LDL.64 R24, [R1+0x450] ;  /* 0x0004500001187983 */ /* 0x0013680000100a00 */
[----:B---3--:R1:W3:Y:S04]  /*0680*/  LDL.64 R14, [R1+0x4b8] ;  /* 0x0004b800010e7983 */ /* 0x0082e80000100a00 */
[----:B--2---:R1:W3:Y:S04]  /*0690*/  LDL.64 R12, [R1+0x4b0] ;  /* 0x0004b000010c7983 */ /* 0x0042e80000100a00 */
[----:B----4-:R-:W2:Y:S04]  /*06a0*/  @P1 LDG.E.128 R4, [R2.64] ;  /* 0x0000000402041981 */ /* 0x010ea8000c1e1d00 */
[----:B------:R0:W-:Y:S04]  /*06b0*/  @P0 STL.64 [R1+0x520], R20 ;  /* 0x0005201401000387 */ /* 0x0001e80000100a00 */
[----:B---3--:R-:W3:Y:S04]  /*06c0*/  @P1 LDG.E.128 R12, [R2.64+0x10] ;  /* 0x00001004020c1981 */ /* 0x008ee8000c1e1d00 */
[----:B------:R4:W-:Y:S04]  /*06d0*/  @P0 STL.64 [R1+0x528], R22 ;  /* 0x0005281601000387 */ /* 0x0009e80000100a00 */
[----:B------:R1:W3:Y:S04]  /*06e0*/  LDL.64 R26, [R1+0x458] ;  /* 0x00045800011a7983 */ /* 0x0002e80000100a00 */
[----:B-----5:R5:W-:Y:S04]  /*06f0*/  @P0 STL.64 [R1+0x510], R16 ;  /* 0x0005101001000387 */ /* 0x020be80000100a00 */
[----:B------:R1:W-:Y:S04]  /*0700*/  @P0 STL.64 [R1+0x518], R18 ;  /* 0x0005181201000387 */ /* 0x0003e80000100a00 */
[----:B0-----:R0:W3:Y:S04]  /*0710*/  LDL.64 R20, [R1+0x440] ;  /* 0x0004400001147983 */ /* 0x0010e80000100a00 */
[----:B----4-:R0:W4:Y:S04]  /*0720*/  LDL.64 R22, [R1+0x448] ;  /* 0x0004480001167983 */ /* 0x0101280000100a00 */
[----:B-----5:R0:W5:Y:S04]  /*0730*/  LDL.64 R16, [R1+0x430] ;  /* 0x0004300001107983 */ /* 0x0201680000100a00 */
[----:B-1----:R0:W5:Y:S04]  /*0740*/  LDL.64 R18, [R1+0x438] ;  /* 0x0004380001127983 */ /* 0x0021680000100a00 */
[----:B--2---:R1:W-:Y:S04]  /*0750*/  @P1 STL.64 [R1+0x4c0], R4 ;  /* 0x0004c00401001387 */ /* 0x0043e80000100a00 */
[----:B------:R-:W-:Y:S04]  /*0760*/  @P1 STL.64 [R1+0x4c8], R6 ;  /* 0x0004c80601001387 */ /* 0x000fe80000100a00 */
[----:B-1----:R-:W2:Y:S04]  /*0770*/  LDL.LU.64 R4, [R1+0x5d8] ;  /* 0x0005d80001047983 */ /* 0x002ea80000300a00 */
[----:B---3--:R-:W-:Y:S04]  /*0780*/  @P1 STL.64 [R1+0x4b0], R12 ;  /* 0x0004b00c01001387 */ /* 0x008fe80000100a00 */
[----:B------:R1:W-:Y:S04]  /*0790*/  @P1 STL.64 [R1+0x4b8], R14 ;  /* 0x0004b80e01001387 */ /* 0x0003e80000100a00 */
[----:B-1----:R0:W2:Y:S04]  /*07a0*/  LDL.LU.64 R14, [R1+0x5d0] ;  /* 0x0005d000010e7983 */ /* 0x0020a80000300a00 */
[----:B------:R0:W2:Y:S04]  /*07b0*/  LDL.LU.64 R12, [R1+0x5c8] ;  /* 0x0005c800010c7983 */ /* 0x0000a80000300a00 */
[----:B--2---:R-:W2:Y:S04]  /*07c0*/  @P1 LDG.E.128 R12, [R4.64+0x10] ;  /* 0x00001004040c1981 */ /* 0x004ea8000c1e1d00 */
[----:B--2---:R-:W-:Y:S04]  /*07d0*/  @P1 STL.64 [R1+0x4e0], R12 ;  /* 0x0004e00c01001387 */ /* 0x004fe80000100a00 */
[----:B------:R1:W-:Y:S04]  /*07e0*/  @P1 STL.64 [R1+0x4e8], R14 ;  /* 0x0004e80e01001387 */ /* 0x0003e80000100a00 */
[----:B-1----:R0:W2:Y:S04]  /*07f0*/  LDL.LU.64 R14, [R1+0x5c0] ;  /* 0x0005c000010e7983 */ /* 0x0020a80000300a00 */
[----:B------:R0:W2:Y:S04]  /*0800*/  LDL.LU.64 R12, [R1+0x5b8] ;  /* 0x0005b800010c7983 */ /* 0x0000a80000300a00 */
[----:B--2---:R-:W2:Y:S01]  /*0810*/  @P1 LDG.E.128 R12, [R4.64] ;  /* 0x00000004040c1981 */ /* 0x004ea2000c1e1d00 */
[----:B------:R-:W-:Y:S01]  /*0820*/  @P1 IADD3 R0, R0, 0x20, RZ ;  /* 0x0000002000001810 */ /* 0x000fe20007ffe0ff */
[----:B------:R-:W-:-:S02]  /*0830*/  @P2 IMAD.MOV.U32 R10, RZ, RZ, 0x20 ;  /* 0x00000020ff0a2424 */ /* 0x000fc400078e00ff */
[----:B--2---:R-:W-:Y:S04]  /*0840*/  @P1 STL.64 [R1+0x4d0], R12 ;  /* 0x0004d00c01001387 */ /* 0x004fe80000100a00 */
[----:B------:R1:W-:Y:S04]  /*0850*/  @P1 STL.64 [R1+0x4d8], R14 ;  /* 0x0004d80e01001387 */ /* 0x0003e80000100a00 */
[----:B-1----:R0:W2:Y:S04]  /*0860*/  LDL.LU.64 R14, [R1+0x5b0] ;  /* 0x0005b000010e7983 */ /* 0x0020a80000300a00 */
[----:B------:R0:W2:Y:S01]  /*0870*/  LDL.LU.64 R12, [R1+0x5a8] ;  /* 0x0005a800010c7983 */ /* 0x0000a20000300a00 */
[----:B------:R-:W-:-:S05]  /*0880*/  @P2 IMAD.WIDE.U32 R8, R0, R10, c[0x0][0x1b0] ;  /* 0x00006c0000082625 */ /* 0x000fca00078e000a */
[----:B--2---:R-:W2:Y:S04]  /*0890*/  @P2 LDG.E.128 R12, [R8.64] ;  /* 0x00000004080c2981 */ /* 0x004ea8000c1e1d00 */
[----:B--2---:R-:W-:Y:S04]  /*08a0*/  @P2 STL.64 [R1+0x480], R12 ;  /* 0x0004800c01002387 */ /* 0x004fe80000100a00 */
[----:B------:R1:W-:Y:S04]  /*08b0*/  @P2 STL.64 [R1+0x488], R14 ;  /* 0x0004880e01002387 */ /* 0x0003e80000100a00 */
[----:B-1----:R0:W2:Y:S04]  /*08c0*/  LDL.LU.64 R14, [R1+0x5a0] ;  /* 0x0005a000010e7983 */ /* 0x0020a80000300a00 */
[----:B------:R0:W2:Y:S04]  /*08d0*/  LDL.LU.64 R12, [R1+0x598] ;  /* 0x00059800010c7983 */ /* 0x0000a80000300a00 */
[----:B--2---:R-:W2:Y:S01]  /*08e0*/  @P2 LDG.E.128 R12, [R8.64+0x10] ;  /* 0x00001004080c2981 */ /* 0x004ea2000c1e1d00 */
[----:B------:R-:W-:-:S03]  /*08f0*/  @P2 IMAD.WIDE.U32 R6, R0, R10, c[0x0][0x1c8] ;  /* 0x0000720000062625 */ /* 0x000fc600078e000a */
[----:B--2---:R-:W-:Y:S04]  /*0900*/  @P2 STL.64 [R1+0x470], R12 ;  /* 0x0004700c01002387 */ /* 0x004fe80000100a00 */
[----:B------:R1:W-:Y:S04]  /*0910*/  @P2 STL.64 [R1+0x478], R14 ;  /* 0x0004780e01002387 */ /* 0x0003e80000100a00 */
[----:B-1----:R0:W2:Y:S04]  /*0920*/  LDL.LU.64 R14, [R1+0x590] ;  /* 0x00059000010e7983 */ /* 0x0020a80000300a00 */
[----:B------:R0:W2:Y:S01]  /*0930*/  LDL.LU.64 R12, [R1+0x588] ;  /* 0x00058800010c7983 */ /* 0x0000a20000300a00 */
[----:B------:R-:W-:-:S02]  /*0940*/  @P3 MOV R11, 0x20 ;  /* 0x00000020000b3802 */ /* 0x000fc40000000f00 */
[----:B------:R-:W-:Y:S01]  /*0950*/  @P2 IADD3 R0, R0, 0x20, RZ ;  /* 0x0000002000002810 */ /* 0x000fe20007ffe0ff */
[----:B------:R0:W3:Y:S04]  /*0960*/  LDL.64 R8, [R1+0x460] ;  /* 0x0004600001087983 */ /* 0x0000e80000100a00 */
[----:B--2---:R-:W2:Y:S01]  /*0970*/  @P2 LDG.E.128 R12, [R6.64+0x10] ;  /* 0x00001004060c2981 */ /* 0x004ea2000c1e1d00 */
[----:B------:R-:W-:-:S04]  /*0980*/  @P3 IMAD.WIDE.U32 R2, R0, R11, c[0x0][0x1c8] ;  /* 0x0000720000023625 */ /* 0x000fc800078e000b */
[----:B------:R-:W-:Y:S01]  /*0990*/  @P3 IMAD.WIDE.U32 R4, R0, R11, c[0x0][0x1b0] ;  /* 0x00006c0000043625 */ /* 0x000fe200078e000b */
[----:B------:R1:W3:Y:S04]  /*09a0*/  @P3 LDG.E.128 R24, [R2.64] ;  /* 0x0000000402183981 */ /* 0x0002e8000c1e1d00 */
[----:B------:R0:W3:Y:S04]  /*09b0*/  LDL.64 R10, [R1+0x468] ;  /* 0x00046800010a7983 */ /* 0x0000e80000100a00 */
[----:B----4-:R-:W4:Y:S04]  /*09c0*/  @P3 LDG.E.128 R20, [R4.64] ;  /* 0x0000000404143981 */ /* 0x010f28000c1e1d00 */
[----:B-----5:R-:W5:Y:S04]  /*09d0*/  @P3 LDG.E.128 R16, [R4.64+0x10] ;  /* 0x0000100404103981 */ /* 0x020f68000c1e1d00 */
[----:B--2---:R-:W-:Y:S04]  /*09e0*/  @P2 STL.64 [R1+0x4a0], R12 ;  /* 0x0004a00c01002387 */ /* 0x004fe80000100a00 */
[----:B------:R2:W-:Y:S04]  /*09f0*/  @P2 STL.64 [R1+0x4a8], R14 ;  /* 0x0004a80e01002387 */ /* 0x0005e80000100a00 */
[----:B---3--:R1:W3:Y:S04]  /*0a00*/  @P3 LDG.E.128 R8, [R2.64+0x10] ;  /* 0x0000100402083981 */ /* 0x0082e8000c1e1d00 */
[----:B--2---:R0:W2:Y:S04]  /*0a10*/  LDL.LU.64 R14, [R1+0x580] ;  /* 0x00058000010e7983 */ /* 0x0040a80000300a00 */
[----:B------:R0:W2:Y:S04]  /*0a20*/  LDL.LU.64 R12, [R1+0x578] ;  /* 0x00057800010c7983 */ /* 0x0000a80000300a00 */
[----:B--2---:R-:W2:Y:S04]  /*0a30*/  @P2 LDG.E.128 R12, [R6.64] ;  /* 0x00000004060c2981 */ /* 0x004ea8000c1e1d00 */
[----:B-1----:R-:W1:Y:S04]  /*0a40*/  S2R R2, SR_CTAID.X ;  /* 0x0000000000027919 */ /* 0x002e680000002500 */
[----:B--2---:R2:W-:Y:S04]  /*0a50*/  @P2 STL.64 [R1+0x490], R12 ;  /* 0x0004900c01002387 */ /* 0x0045e80000100a00 */
[----:B------:R0:W-:Y:S04]  /*0a60*/  @P2 STL.64 [R1+0x498], R14 ;  /* 0x0004980e01002387 */ /* 0x0001e80000100a00 */
[----:B--2---:R-:W2:Y:S04]  /*0a70*/  LDL.LU R12, [R1+0x570] ;  /* 0x00057000010c7983 */ /* 0x004ea80000300800 */
        /* <DEDUP_REMOVED lines=12> */
[----:B---3--:R0:W-:Y:S04]  /*0b40*/  @P3 STL.64 [R1+0x460], R8 ;  /* 0x0004600801003387 */ /* 0x0081e80000100a00 */
[----:B------:R0:W-:Y:S04]  /*0b50*/  @P3 STL.64 [R1+0x468], R10 ;  /* 0x0004680a01003387 */ /* 0x0001e80000100a00 */
[----:B------:R0:W-:Y:S04]  /*0b60*/  STL [R1+0x2c4], RZ ;  /* 0x0002c4ff01007387 */ /* 0x0001e80000100800 */
[----:B------:R0:W-:Y:S04]  /*0b70*/  @P3 STL.64 [R1+0x450], R24 ;  /* 0x0004501801003387 */ /* 0x0001e80000100a00 */
[----:B------:R0:W-:Y:S04]  /*0b80*/  @P3 STL.64 [R1+0x458], R26 ;  /* 0x0004581a01003387 */ /* 0x0001e80000100a00 */
[----:B----4-:R0:W-:Y:S04]  /*0b90*/  @P3 STL.64 [R1+0x440], R20 ;  /* 0x0004401401003387 */ /* 0x0101e80000100a00 */
[----:B------:R0:W-:Y:S04]  /*0ba0*/  @P3 STL.64 [R1+0x448], R22 ;  /* 0x0004481601003387 */ /* 0x0001e80000100a00 */
[----:B------:R0:W-:Y:S04]  /*0bb0*/  STL [R1+0x2c0], RZ ;  /* 0x0002c0ff01007387 */ /* 0x0001e80000100800 */
[----:B-----5:R0:W-:Y:S04]  /*0bc0*/  @P3 STL.64 [R1+0x430], R16 ;  /* 0x0004301001003387 */ /* 0x0201e80000100a00 */
[----:B------:R0:W-:Y:S04]  /*0bd0*/  @P3 STL.64 [R1+0x438], R18 ;  /* 0x0004381201003387 */ /* 0x0001e80000100a00 */
        /* <DEDUP_REMOVED lines=99> */
[----:B--2---:R-:W-:-:S03]  /*1210*/  SHF.R.U32.HI R0, RZ, 0x5, R12 ;  /* 0x00000005ff007819 */ /* 0x004fc6000001160c */
[----:B------:R0:W-:Y:S04]  /*1220*/  STL [R1+0x130], RZ ;  /* 0x000130ff01007387 */ /* 0x0001e80000100800 */
[----:B------:R0:W-:Y:S04]  /*1230*/  STL [R1+0x13c], RZ ;  /* 0x00013cff01007387 */ /* 0x0001e80000100800 */
[----:B------:R0:W-:Y:S04]  /*1240*/  STL [R1+0x138], RZ ;  /* 0x000138ff01007387 */ /* 0x0001e80000100800 */
[----:B------:R0:W-:Y:S01]  /*1250*/  STL [R1+0x124], RZ ;  /* 0x000124ff01007387 */ /* 0x0001e20000100800 */
[----:B-1----:R-:W-:-:S03]  /*1260*/  LEA R0, R2, R0, 0x2 ;  /* 0x0000000002007211 */ /* 0x002fc600078e10ff */
[----:B------:R0:W-:Y:S04]  /*1270*/  STL [R1+0x120], RZ ;  /* 0x000120ff01007387 */ /* 0x0001e80000100800 */
[----:B------:R0:W-:Y:S04]  /*1280*/  STL [R1+0x12c], RZ ;  /* 0x00012cff01007387 */ /* 0x0001e80000100800 */
[----:B------:R0:W-:Y:S01]  /*1290*/  STL [R1+0x128], RZ ;  /* 0x000128ff01007387 */ /* 0x0001e20000100800 */
[----:B------:R-:W-:Y:S01]  /*12a0*/  ISETP.GE.AND P3, PT, R0, c[0x0][0x164], PT ;  /* 0x0000590000007a0c */ /* 0x000fe20003f66270 */
[----:B------:R-:W-:-:S12]  /*12b0*/  BSSY B0, `(.L_x_7189) ;  /* 0x0000b43000007945 */ /* 0x000fd80003800000 */
[----:B------:R-:W-:Y:S05]  /*12c0*/  @P3 BRA `(.L_x_7190) ;  /* 0x0000b41000003947 */ /* 0x000fea0003800000 */
[----:B0-----:R0:W-:Y:S04]  /*12d0*/  STL [R1+0x68], R0 ;  /* 0x0000680001007387 */ /* 0x0011e80000100800 */
[----:B------:R0:W-:Y:S02]  /*12e0*/  STL [R1+0x114], RZ ;  /* 0x000114ff01007387 */ /* 0x0001e40000100800 */
.L_x_7392:
[----:B------:R-:W2:Y:S01]  /*12f0*/  LDL R24, [R1+0x68] ;  /* 0x0000680001187983 */ /* 0x000ea20000100800 */
[----:B0-----:R-:W-:-:S03]  /*1300*/  IMAD.MOV.U32 R0, RZ, RZ, 0x4 ;  /* 0x00000004ff007424 */ /* 0x001fc600078e00ff */
[----:B------:R-:W0:Y:S01]  /*1310*/  S2R R21, SR_TID.X ;  /* 0x0000000000157919 */ /* 0x000e220000002100 */
        /* <DEDUP_REMOVED lines=9> */
[----:B------:R-:W-:Y:S01]  /*13b0*/  HFMA2.MMA R25, -RZ, RZ, 0, 1.9073486328125e-06 ;  /* 0x00000020ff197435 */ /* 0x000fe200000001ff */
        /* <DEDUP_REMOVED lines=26> */
[----:B------:R-:W-:Y:S02]  /*1560*/  @P4 LEA.HI.SX32 R21, R20, R23, 0x1d ;  /* 0x0000001714154211 */ /* 0x000fe400078feaff */
[----:B------:R-:W-:Y:S01]  /*1570*/  MOV R20, R27 ;  /* 0x0000001b00147202 */ /* 0x000fe20000000f00 */
        /* <DEDUP_REMOVED lines=13> */
[----:B---3--:R-:W-:-:S04]  /*1650*/  IMAD.MOV.U32 R2, RZ, RZ, 0x8 ;  /* 0x00000008ff027424 */ /* 0x008fc800078e00ff */
        /* <DEDUP_REMOVED lines=13> */
.L_x_7194:
[----:B------:R-:W-:Y:S05]  /*1730*/  BSYNC B2 ;  /* 0x0000000000027941 */ /* 0x000fea0003800000 */
.L_x_7193:
        /* <DEDUP_REMOVED lines=15> */
[----:B0-----:R-:W-:-:S10]  /*1830*/  HFMA2.MMA R2, -RZ, RZ, 0, 4.76837158203125e-07 ;  /* 0x00000008ff027435 */ /* 0x001fd400000001ff */
        /* <DEDUP_REMOVED lines=13> */
.L_x_7196:
[----:B------:R-:W-:Y:S05]  /*1910*/  BSYNC B2 ;  /* 0x0000000000027941 */ /* 0x000fea0003800000 */
.L_x_7195:
        /* <DEDUP_REMOVED lines=29> */
.L_x_7198:
[----:B------:R-:W-:Y:S05]  /*1af0*/  BSYNC B2 ;  /* 0x0000000000027941 */ /* 0x000fea0003800000 */
.L_x_7197:
        /* <DEDUP_REMOVED lines=29> */
.L_x_7200:
[----:B------:R-:W-:Y:S05]  /*1cd0*/  BSYNC B2 ;  /* 0x0000000000027941 */ /* 0x000fea0003800000 */
.L_x_7199:
        /* <DEDUP_REMOVED lines=15> */
[----:B-1----:R-:W-:-:S05]  /*1dd0*/  MOV R2, 0x8 ;  /* 0x0000000800027802 */ /* 0x002fca0000000f00 */
[----:B------:R-:W-:-:S06]  /*1de0*/  IMAD.WIDE.U32 R2, R21, R2, c[0x0][0x190] ;  /* 0x0000640015027625 */ /* 0x000fcc00078e0002 */
[----:B------:R-:W4:Y:S01]  /*1df0*/  LDG.E.64 R2, [R2.64] ;  /* 0x0000000402027981 */ /* 0x000f22000c1e1b00 */
[----:B------:R-:W-:-:S03]  /*1e00*/  IMAD.MOV.U32 R29, RZ, RZ, RZ ;  /* 0x000000ffff1d7224 */ /* 0x000fc600078e00ff */
        /* <DEDUP_REMOVED lines=8> */
.L_x_7192:
[----:B------:R-:W2:Y:S01]  /*1e90*/  LDL R28, [R1+0x54] ;  /* 0x00005400011c7983 */ /* 0x000ea20000100800 */
[----:B------:R-:W-:Y:S01]  /*1ea0*/  IADD3 R21, R20, -0x1, RZ ;  /* 0xffffffff14157810 */ /* 0x000fe20007ffe0ff */
[----:B------:R-:W-:Y:S01]  /*1eb0*/  BSSY B2, `(.L_x_7202) ;  /* 0x00000da000027945 */ /* 0x000fe20003800000 */
[----:B------:R-:W-:-:S02]  /*1ec0*/  ISETP.GE.AND P4, PT, R22, 0x1, PT ;  /* 0x000000011600780c */ /* 0x000fc40003f86270 */
[----:B------:R-:W-:Y:S01]  /*1ed0*/  MOV R29, RZ ;  /* 0x000000ff001d7202 */ /* 0x000fe20000000f00 */
        /* <DEDUP_REMOVED lines=34> */
[----:B------:R-:W-:Y:S04]  /*2100*/  STL [R1+0x58c], R11 ;  /* 0x00058c0b01007387 */ /* 0x000fe80000100800 */
[----:B------:R-:W-:Y:S04]  /*2110*/  STL [R1+0x588], R10 ;  /* 0x0005880a01007387 */ /* 0x000fe80000100800 */
[----:B------:R-:W-:Y:S04]  /*2120*/  STL [R1+0x584], R9 ;  /* 0x0005840901007387 */ /* 0x000fe80000100800 */
[----:B------:R-:W-:Y:S04]  /*2130*/  STL [R1+0x580], R8 ;  /* 0x0005800801007387 */ /* 0x000fe80000100800 */
[----:B------:R-:W-:Y:S04]  /*2140*/  STL [R1+0x57c], R7 ;  /* 0x00057c0701007387 */ /* 0x000fe80000100800 */
[----:B------:R-:W-:Y:S04]  /*2150*/  STL [R1+0x578], R6 ;  /* 0x0005780601007387 */ /* 0x000fe80000100800 */
[----:B------:R1:W-:Y:S04]  /*2160*/  STL [R1+0x574], R5 ;  /* 0x0005740501007387 */ /* 0x0003e80000100800 */
[----:B------:R-:W4:Y:S04]  /*2170*/  LDG.E.128 R24, [R20.64] ;  /* 0x0000000414187981 */ /* 0x000f28000c1e1d00 */
[----:B-1----:R-:W4:Y:S01]  /*2180*/  LDL.LU R5, [R1+0x18] ;  /* 0x0000180001057983 */ /* 0x002f220000300800 */
[----:B------:R-:W-:-:S04]  /*2190*/  ISETP.NE.U32.AND P4, PT, RZ, c[0x0][0x218], PT ;  /* 0x00008600ff007a0c */ /* 0x000fc80003f85070 */
[----:B------:R-:W-:Y:S01]  /*21a0*/  ISETP.NE.AND.EX P4, PT, RZ, c[0x0][0x21c], PT, P4 ;  /* 0x00008700ff007a0c */ /* 0x000fe20003f85340 */
[----:B------:R1:W-:Y:S01]  /*21b0*/  STL [R1+0x570], R4 ;  /* 0x0005700401007387 */ /* 0x0003e20000100800 */
[----:B------:R-:W-:-:S03]  /*21c0*/  HFMA2.MMA R22, -RZ, RZ, 0, 9.5367431640625e-07 ;  /* 0x00000010ff167435 */ /* 0x000fc600000001ff */
[----:B-1----:R-:W4:Y:S08]  /*21d0*/  LDL.LU R4, [R1+0x1c] ;  /* 0x00001c0001047983 */ /* 0x002f300000300800 */
[----:B---3--:R1:W3:Y:S04]  /*21e0*/  @P4 LDG.E.128 R16, [R2.64+0x10] ;  /* 0x0000100402104981 */ /* 0x0082e8000c1e1d00 */
[----:B--2---:R1:W2:Y:S01]  /*21f0*/  @P4 LDG.E.128 R12, [R2.64] ;  /* 0x00000004020c4981 */ /* 0x0042a2000c1e1d00 */
[----:B----4-:R-:W-:Y:S01]  /*2200*/  IMAD.MOV.U32 R8, RZ, RZ, R24 ;  /* 0x000000ffff087224 */ /* 0x010fe200078e0018 */
[----:B------:R-:W-:-:S02]  /*2210*/  MOV R7, R25 ;  /* 0x0000001900077202 */ /* 0x000fc40000000f00 */
[----:B------:R-:W-:Y:S01]  /*2220*/  MOV R6, R26 ;  /* 0x0000001a00067202 */ /* 0x000fe20000000f00 */
[----:B------:R-:W-:Y:S01]  /*2230*/  IMAD.WIDE.U32 R22, R5, R22, c[0x0][0x208] ;  /* 0x0000820005167625 */ /* 0x000fe200078e0016 */
[----:B------:R4:W-:Y:S03]  /*2240*/  STL [R1+0x5b0], R5 ;  /* 0x0005b00501007387 */ /* 0x0009e60000100800 */
[----:B----4-:R-:W-:Y:S02]  /*2250*/  IMAD.MOV.U32 R5, RZ, RZ, R27 ;  /* 0x000000ffff057224 */ /* 0x010fe400078e001b */
[----:B------:R4:W3:Y:S01]  /*2260*/  LDG.E.128 R24, [R20.64+0x10] ;  /* 0x0000100414187981 */ /* 0x0008e2000c1e1d00 */
[----:B------:R-:W0:Y:S01]  /*2270*/  LDC.U8 R9, c[0x0][0x1f0] ;  /* 0x00007c00ff097b82 */ /* 0x000e220000000000 */
[----:B-1----:R-:W-:Y:S02]  /*2280*/  HFMA2.MMA R2, -RZ, RZ, 0, 4.76837158203125e-07 ;  /* 0x00000008ff027435 */ /* 0x002fe400000001ff */
[----:B------:R-:W-:Y:S04]  /*2290*/  STL [R1+0x5b4], R4 ;  /* 0x0005b40401007387 */ /* 0x000fe80000100800 */
[----:B----4-:R-:W3:Y:S04]  /*22a0*/  LDG.E.128 R20, [R22.64] ;  /* 0x0000000416147981 */ /* 0x010ee8000c1e1d00 */
[----:B------:R-:W-:Y:S01]  /*22b0*/  IMAD.WIDE.U32 R2, R4, R2, c[0x0][0x190] ;  /* 0x0000640004027625 */ /* 0x000fe200078e0002 */
[----:B--2---:R1:W-:Y:S04]  /*22c0*/  @P4 STL.64 [R1+0x100], R12 ;  /* 0x0001000c01004387 */ /* 0x0043e80000100a00 */
[----:B------:R-:W-:Y:S04]  /*22d0*/  @P4 STL.64 [R1+0x108], R14 ;  /* 0x0001080e01004387 */ /* 0x000fe80000100a00 */
[----:B---3--:R2:W-:Y:S04]  /*22e0*/  @P4 STL.64 [R1+0xf0], R16 ;  /* 0x0000f01001004387 */ /* 0x0085e80000100a00 */
[----:B------:R3:W-:Y:S01]  /*22f0*/  @P4 STL.64 [R1+0xf8], R18 ;  /* 0x0000f81201004387 */ /* 0x0007e20000100a00 */
[----:B0-----:R-:W-:-:S03]  /*2300*/  ISETP.NE.AND P4, PT, R9, RZ, PT ;  /* 0x000000ff0900720c */ /* 0x001fc60003f85270 */
[----:B-1----:R0:W4:Y:S02]  /*2310*/  LDG.E.64 R12, [R2.64] ;  /* 0x00000004020c7981 */ /* 0x002124000c1e1b00 */
[----:B0-----:R-:W-:-:S05]  /*2320*/  FSEL R2, R28, RZ, !P4 ;  /* 0x000000ff1c027208 */ /* 0x001fca0006000000 */
[C---:B------:R-:W-:Y:S02]  /*2330*/  FADD.FTZ R8, -R2.reuse, R8 ;  /* 0x0000000802087221 */ /* 0x040fe40000010100 */
[----:B------:R-:W-:Y:S02]  /*2340*/  FADD.FTZ R7, -R2, R7 ;  /* 0x0000000702077221 */ /* 0x000fe40000010100 */
[----:B-----5:R-:W-:Y:S02]  /*2350*/  FMUL.FTZ R9, R0, R8 ;  /* 0x0000000800097220 */ /* 0x020fe40000410000 */
[----:B------:R-:W-:Y:S01]  /*2360*/  FADD.FTZ R5, -R2, R5 ;  /* 0x0000000502057221 */ /* 0x000fe20000010100 */
[----:B------:R-:W4:Y:S01]  /*2370*/  LDL R8, [R1+0x54c] ;  /* 0x00054c0001087983 */ /* 0x000f220000100800 */
[----:B--2---:R-:W-:-:S03]  /*2380*/  FMUL.FTZ R17, R0, R7 ;  /* 0x0000000700117220 */ /* 0x004fc60000410000 */
[----:B------:R-:W-:Y:S01]  /*2390*/  STL [R1+0x320], R9 ;  /* 0x0003200901007387 */ /* 0x000fe20000100800 */
[----:B------:R-:W-:Y:S02]  /*23a0*/  FMUL.FTZ R11, R0, R5 ;  /* 0x00000005000b7220 */ /* 0x000fe40000410000 */
[----:B------:R-:W-:-:S04]  /*23b0*/  FADD.FTZ R4, -R2, R24 ;  /* 0x0000001802047221 */ /* 0x000fc80000010100 */
[----:B------:R-:W-:Y:S02]  /*23c0*/  FMUL.FTZ R7, R0, R4 ;  /* 0x0000000400077220 */ /* 0x000fe40000410000 */
[----:B------:R-:W2:Y:S04]  /*23d0*/  LDL.LU R4, [R1+0x110] ;  /* 0x0001100001047983 */ /* 0x000ea80000300800 */
[----:B------:R-:W2:Y:S04]  /*23e0*/  LDL.LU R5, [R1+0x250] ;  /* 0x0002500001057983 */ /* 0x000ea80000300800 */
[----:B------:R-:W2:Y:S01]  /*23f0*/  LDL R10, [R1+0x540] ;  /* 0x00054000010a7983 */ /* 0x000ea20000100800 */
[----:B------:R-:W-:-:S02]  /*2400*/  FADD.FTZ R6, -R2, R6 ;  /* 0x0000000602067221 */ /* 0x000fc40000010100 */
[C---:B------:R-:W-:Y:S01]  /*2410*/  FADD.FTZ R29, -R2.reuse, R25 ;  /* 0x00000019021d7221 */ /* 0x040fe20000010100 */
[----:B---3--:R-:W3:Y:S01]  /*2420*/  LDL.LU R19, [R1+0x114] ;  /* 0x0001140001137983 */ /* 0x008ee20000300800 */
[C---:B------:R-:W-:Y:S01]  /*2430*/  FADD.FTZ R28, -R2.reuse, R26 ;  /* 0x0000001a021c7221 */ /* 0x040fe20000010100 */
[----:B------:R-:W-:Y:S01]  /*2440*/  PRMT R26, RZ, 0x5410, R20 ;  /* 0x00005410ff1a7816 */ /* 0x000fe20000000014 */
[----:B------:R-:W-:Y:S01]  /*2450*/  FADD.FTZ R2, -R2, R27 ;  /* 0x0000001b02027221 */ /* 0x000fe20000010100 */
[----:B------:R-:W3:Y:S01]  /*2460*/  LDL.LU R18, [R1+0x254] ;  /* 0x0002540001127983 */ /* 0x000ee20000300800 */
[C---:B------:R-:W-:Y:S02]  /*2470*/  FMUL.FTZ R14, R0.reuse, R6 ;  /* 0x00000006000e7220 */ /* 0x040fe40000410000 */
[C---:B------:R-:W-:Y:S02]  /*2480*/  FMUL.FTZ R6, R0.reuse, R29 ;  /* 0x0000001d00067220 */ /* 0x040fe40000410000 */
[----:B------:R-:W-:-:S02]  /*2490*/  FMUL.FTZ R29, R0, R2 ;  /* 0x00000002001d7220 */ /* 0x000fc40000410000 */
[----:B------:R-:W-:Y:S01]  /*24a0*/  FMUL.FTZ R28, R0, R28 ;  /* 0x0000001c001c7220 */ /* 0x000fe20000410000 */
[----:B----4-:R0:W-:Y:S04]  /*24b0*/  STL.64 [R1+0x60], R12 ;  /* 0x0000600c01007387 */ /* 0x0101e80000100a00 */
[----:B------:R-:W4:Y:S04]  /*24c0*/  LDL.LU R27, [R1+0x118] ;  /* 0x00011800011b7983 */ /* 0x000f280000300800 */
[----:B------:R-:W4:Y:S04]  /*24d0*/  LDL.LU R16, [R1+0x258] ;  /* 0x0002580001107983 */ /* 0x000f280000300800 */
[----:B------:R-:W4:Y:S04]  /*24e0*/  LDL R15, [R1+0x548] ;  /* 0x00054800010f7983 */ /* 0x000f280000100800 */
[----:B0-----:R-:W4:Y:S04]  /*24f0*/  LDL.LU R13, [R1+0x11c] ;  /* 0x00011c00010d7983 */ /* 0x001f280000300800 */
[----:B------:R-:W4:Y:S04]  /*2500*/  LDL.LU R12, [R1+0x25c] ;  /* 0x00025c00010c7983 */ /* 0x000f280000300800 */
[----:B------:R-:W-:Y:S04]  /*2510*/  STL [R1+0x420], R17 ;  /* 0x0004201101007387 */ /* 0x000fe80000100800 */
[----:B------:R-:W-:Y:S04]  /*2520*/  STL [R1+0x41c], R14 ;  /* 0x00041c0e01007387 */ /* 0x000fe80000100800 */
[----:B------:R-:W-:Y:S04]  /*2530*/  STL [R1+0x408], R11 ;  /* 0x0004080b01007387 */ /* 0x000fe80000100800 */
[----:B------:R-:W4:Y:S01]  /*2540*/  LDL.LU R2, [R1+0x240] ;  /* 0x0002400001027983 */ /* 0x000f220000300800 */
[----:B--2---:R-:W-:-:S03]  /*2550*/  FFMA.FTZ R4, R9, R26, R4 ;  /* 0x0000001a09047223 */ /* 0x004fc60000010004 */
[----:B------:R-:W-:Y:S01]  /*2560*/  STL [R1+0x3f4], R7 ;  /* 0x0003f40701007387 */ /* 0x000fe20000100800 */
[----:B------:R-:W-:-:S03]  /*2570*/  FADD.FTZ R5, R5, R26 ;  /* 0x0000001a05057221 */ /* 0x000fc60000010000 */
[----:B------:R0:W-:Y:S01]  /*2580*/  STL [R1+0x110], R4 ;  /* 0x0001100401007387 */ /* 0x0001e20000100800 */
[----:B------:R-:W-:-:S03]  /*2590*/  FMUL.FTZ R10, R10, R26 ;  /* 0x0000001a0a0a7220 */ /* 0x000fc60000410000 */
[----:B0-----:R-:W2:Y:S04]  /*25a0*/  LDL.LU R4, [R1+0x5b4] ;  /* 0x0005b40001047983 */ /* 0x001ea80000300800 */
[----:B------:R-:W-:Y:S04]  /*25b0*/  STL [R1+0x3e0], R6 ;  /* 0x0003e00601007387 */ /* 0x000fe80000100800 */
[----:B------:R0:W-:Y:S04]  /*25c0*/  STL [R1+0x250], R5 ;  /* 0x0002500501007387 */ /* 0x0001e80000100800 */
[----:B0-----:R-:W2:Y:S04]  /*25d0*/  LDL.LU R5, [R1+0x5b0] ;  /* 0x0005b00001057983 */ /* 0x001ea80000300800 */
[----:B------:R-:W-:Y:S04]  /*25e0*/  STL [R1+0x3cc], R28 ;  /* 0x0003cc1c01007387 */ /* 0x000fe80000100800 */
[----:B------:R-:W2:Y:S01]  /*25f0*/  LDL R26, [R1+0x544] ;  /* 0x00054400011a7983 */ /* 0x000ea20000100800 */
[----:B------:R-:W-:-:S02]  /*2600*/  PRMT R25, RZ, 0x7610, R20 ;  /* 0x00007610ff197816 */ /* 0x000fc40000000014 */
[----:B------:R-:W-:-:S03]  /*2610*/  PRMT R24, RZ, 0x5410, R21 ;  /* 0x00005410ff187816 */ /* 0x000fc60000000015 */
[----:B---3--:R-:W-:Y:S02]  /*2620*/  FFMA.FTZ R19, R17, R25, R19 ;  /* 0x0000001911137223 */ /* 0x008fe40000010013 */
[----:B------:R-:W-:Y:S01]  /*2630*/  FADD.FTZ R18, R18, R25 ;  /* 0x0000001912127221 */ /* 0x000fe20000010000 */
[----:B------:R-:W-:Y:S01]  /*2640*/  STL [R1+0x3b8], R29 ;  /* 0x0003b81d01007387 */ /* 0x000fe20000100800 */
[----:B------:R-:W-:-:S03]  /*2650*/  PRMT R3, RZ, 0x7610, R21 ;  /* 0x00007610ff037816 */ /* 0x000fc60000000015 */
[----:B------:R0:W-:Y:S04]  /*2660*/  STL [R1+0x114], R19 ;  /* 0x0001141301007387 */ /* 0x0001e80000100800 */
[----:B0-----:R0:W5:Y:S04]  /*2670*/  LDL.LU R19, [R1+0x5ac] ;  /* 0x0005ac0001137983 */ /* 0x0011680000300800 */
[----:B------:R1:W-:Y:S04]  /*2680*/  STL [R1+0x254], R18 ;  /* 0x0002541201007387 */ /* 0x0003e80000100800 */
[----:B-1----:R0:W5:Y:S04]  /*2690*/  LDL.LU R18, [R1+0x5a8] ;  /* 0x0005a80001127983 */ /* 0x0021680000300800 */
[----:B------:R-:W-:Y:S01]  /*26a0*/  STL [R1+0x6c], R10 ;  /* 0x00006c0a01007387 */ /* 0x000fe20000100800 */
[----:B----4-:R-:W-:-:S02]  /*26b0*/  FFMA.FTZ R27, R14, R24, R27 ;  /* 0x000000180e1b7223 */ /* 0x010fc4000001001b */
[----:B------:R-:W-:Y:S02]  /*26c0*/  FADD.FTZ R16, R16, R24 ;  /* 0x0000001810107221 */ /* 0x000fe40000010000 */
[----:B------:R-:W-:Y:S02]  /*26d0*/  FFMA.FTZ R13, R11, R3, R13 ;  /* 0x000000030b0d7223 */ /* 0x000fe4000001000d */
[----:B------:R-:W-:Y:S02]  /*26e0*/  FADD.FTZ R12, R12, R3 ;  /* 0x000000030c0c7221 */ /* 0x000fe40000010000 */
[----:B--2---:R-:W-:Y:S02]  /*26f0*/  FMUL.FTZ R26, R26, R25 ;  /* 0x000000191a1a7220 */ /* 0x004fe40000410000 */
[----:B------:R-:W2:Y:S04]  /*2700*/  LDL.LU R25, [R1+0x2e0] ;  /* 0x0002e00001197983 */ /* 0x000ea80000300800 */
[----:B------:R-:W-:Y:S04]  /*2710*/  STL [R1+0x394], R26 ;  /* 0x0003941a01007387 */ /* 0x000fe80000100800 */
[----:B------:R-:W-:Y:S04]  /*2720*/  STL [R1+0x118], R27 ;  /* 0x0001181b01007387 */ /* 0x000fe80000100800 */
[----:B------:R-:W-:Y:S04]  /*2730*/  STL [R1+0x258], R16 ;  /* 0x0002581001007387 */ /* 0x000fe80000100800 */
[----:B------:R1:W-:Y:S04]  /*2740*/  STL [R1+0x25c], R12 ;  /* 0x00025c0c01007387 */ /* 0x0003e80000100800 */
[----:B------:R3:W-:Y:S01]  /*2750*/  STL [R1+0x11c], R13 ;  /* 0x00011c0d01007387 */ /* 0x0007e20000100800 */
[----:B-1----:R-:W-:-:S03]  /*2760*/  FMUL.FTZ R12, R8, R3 ;  /* 0x00000003080c7220 */ /* 0x002fc60000410000 */
[----:B------:R-:W4:Y:S01]  /*2770*/  LDL R8, [R1+0x530] ;  /* 0x0005300001087983 */ /* 0x000f220000100800 */
[----:B------:R-:W-:Y:S01]  /*2780*/  PRMT R20, RZ, 0x5410, R22 ;  /* 0x00005410ff147816 */ /* 0x000fe20000000016 */
[----:B------:R-:W-:Y:S02]  /*2790*/  FMUL.FTZ R15, R15, R24 ;  /* 0x000000180f0f7220 */ /* 0x000fe40000410000 */
[----:B------:R-:W4:Y:S02]  /*27a0*/  LDL.LU R16, [R1+0x244] ;  /* 0x0002440001107983 */ /* 0x000f240000300800 */
[----:B------:R-:W-:Y:S02]  /*27b0*/  FADD.FTZ R2, R2, R20 ;  /* 0x0000001402027221 */ /* 0x000fe40000010000 */
[----:B------:R-:W-:Y:S01]  /*27c0*/  STL [R1+0x380], R15 ;  /* 0x0003800f01007387 */ /* 0x000fe20000100800 */
[----:B------:R-:W-:-:S03]  /*27d0*/  FFMA.FTZ R3, R9, R10, RZ ;  /* 0x0000000a09037223 */ /* 0x000fc600000100ff */
[----:B---3--:R-:W3:Y:S04]  /*27e0*/  LDL.LU R13, [R1+0x2e4] ;  /* 0x0002e400010d7983 */ /* 0x008ee80000300800 */
[----:B------:R-:W3:Y:S01]  /*27f0*/  LDL R27, [R1+0x10] ;  /* 0x00001000011b7983 */ /* 0x000ee20000100800 */
[----:B------:R-:W-:-:S03]  /*2800*/  FFMA.FTZ R3, R17, R26, R3 ;  /* 0x0000001a11037223 */ /* 0x000fc60000010003 */
        /* <DEDUP_REMOVED lines=9> */
[----:B------:R-:W2:Y:S04]  /*28a0*/  LDL.LU R26, [R1+0x24c] ;  /* 0x00024c00011a7983 */ /* 0x000ea80000300800 */
[----:B-1----:R-:W2:Y:S01]  /*28b0*/  LDL.LU R25, [R1+0x2ec] ;  /* 0x0002ec0001197983 */ /* 0x002ea20000300800 */
[----:B----4-:R-:W-:Y:S01]  /*28c0*/  FMUL.FTZ R8, R8, R20 ;  /* 0x0000001408087220 */ /* 0x010fe20000410000 */
[----:B------:R-:W-:-:S02]  /*28d0*/  PRMT R22, RZ, 0x7610, R22 ;  /* 0x00007610ff167816 */ /* 0x000fc40000000016 */
[----:B------:R-:W4:Y:S03]  /*28e0*/  LDL R20, [R1+0x534] ;  /* 0x0005340001147983 */ /* 0x000f260000100800 */
[----:B------:R-:W-:Y:S01]  /*28f0*/  FADD.FTZ R16, R16, R22 ;  /* 0x0000001610107221 */ /* 0x000fe20000010000 */
[----:B------:R-:W2:Y:S01]  /*2900*/  LDL R24, [R1+0x53c] ;  /* 0x00053c0001187983 */ /* 0x000ea20000100800 */
[----:B------:R-:W-:Y:S02]  /*2910*/  FADD.FTZ R2, R2, R15 ;  /* 0x0000000f02027221 */ /* 0x000fe40000010000 */
[----:B------:R-:W-:Y:S01]  /*2920*/  FFMA.FTZ R3, R14, R15, R3 ;  /* 0x0000000f0e037223 */ /* 0x000fe20000010003 */
[----:B------:R1:W-:Y:S01]  /*2930*/  STL [R1+0x244], R16 ;  /* 0x0002441001007387 */ /* 0x0003e20000100800 */
[----:B---3--:R-:W-:-:S03]  /*2940*/  FFMA.FTZ R13, R6, R22, R13 ;  /* 0x00000016060d7223 */ /* 0x008fc6000001000d */
[----:B-1----:R0:W5:Y:S04]  /*2950*/  LDL.LU R16, [R1+0x5a0] ;  /* 0x0005a00001107983 */ /* 0x0021680000300800 */
[----:B------:R0:W5:Y:S04]  /*2960*/  LDL.LU R15, [R1+0x59c] ;  /* 0x00059c00010f7983 */ /* 0x0001680000300800 */
[----:B------:R0:W5:Y:S04]  /*2970*/  LDL.LU R14, [R1+0x598] ;  /* 0x00059800010e7983 */ /* 0x0001680000300800 */
[----:B------:R-:W-:Y:S04]  /*2980*/  STL [R1+0x338], R8 ;  /* 0x0003380801007387 */ /* 0x000fe80000100800 */
        /* <DEDUP_REMOVED lines=44> */
.L_x_7203:
[----:B------:R-:W-:Y:S05]  /*2c50*/  BSYNC B2 ;  /* 0x0000000000027941 */ /* 0x000fea0003800000 */
.L_x_7202:
        /* <DEDUP_REMOVED lines=38> */
[----:B------:R-:W-:-:S02]  /*2ec0*/  MOV R7, R25 ;  /* 0x0000001900077202 */ /* 0x000fc40000000f00 */
[----:B------:R-:W-:Y:S02]  /*2ed0*/  MOV R5, R27 ;  /* 0x0000001b00057202 */ /* 0x000fe40000000f00 */
        /* <DEDUP_REMOVED lines=44> */
[----:B0-----:R-:W4:Y:S01]  /*31a0*/  LDL R14, [R1+0x508] ;  /* 0x00050800010e7983 */ /* 0x001f220000100800 */
[----:B------:R-:W-:-:S03]  /*31b0*/  FMUL.FTZ R5, R0, R5 ;  /* 0x0000000500057220 */ /* 0x000fc60000410000 */
[----:B------:R-:W4:Y:S04]  /*31c0*/  LDL.LU R15, [R1+0x2dc] ;  /* 0x0002dc00010f7983 */ /* 0x000f280000300800 */
        /* <DEDUP_REMOVED lines=32> */
[----:B------:R-:W-:Y:S02]  /*33d0*/  FADD.FTZ R7, R7, R21 ;  /* 0x0000001507077221 */ /* 0x000fe40000010000 */
[----:B------:R-:W-:Y:S01]  /*33e0*/  FFMA.FTZ R15, R10, R21, R15 ;  /* 0x000000150a0f7223 */ /* 0x000fe2000001000f */
[----:B------:R1:W-:Y:S01]  /*33f0*/  STL [R1+0x2d8], R17 ;  /* 0x0002d81101007387 */ /* 0x0003e20000100800 */
[----:B------:R-:W-:Y:S02]  /*3400*/  FMUL.FTZ R14, R14, R3 ;  /* 0x000000030e0e7220 */ /* 0x000fe40000410000 */
[----:B------:R-:W-:Y:S01]  /*3410*/  FMUL.FTZ R11, R11, R21 ;  /* 0x000000150b0b7220 */ /* 0x000fe20000410000 */
[----:B-1----:R0:W5:Y:S04]  /*3420*/  LDL.LU R17, [R1+0x5a4] ;  /* 0x0005a40001117983 */ /* 0x0021680000300800 */
[----:B------:R-:W-:Y:S01]  /*3430*/  STL [R1+0x368], R25 ;  /* 0x0003681901007387 */ /* 0x000fe20000100800 */
[----:B--2---:R-:W-:-:S05]  /*3440*/  FADD.FTZ R2, R2, R3 ;  /* 0x0000000302027221 */ /* 0x004fca0000010000 */
[----:B------:R1:W-:Y:S04]  /*3450*/  STL [R1+0x238], R2 ;  /* 0x0002380201007387 */ /* 0x0003e80000100800 */
[----:B------:R2:W-:Y:S01]  /*3460*/  STL [R1+0x23c], R7 ;  /* 0x00023c0701007387 */ /* 0x0005e20000100800 */
[----:B-1----:R-:W-:-:S03]  /*3470*/  FFMA.FTZ R2, R8, R9, R29 ;  /* 0x0000000908027223 */ /* 0x002fc6000001001d */
[----:B--2---:R-:W2:Y:S04]  /*3480*/  LDL R7, [R1+0x4f0] ;  /* 0x0004f00001077983 */ /* 0x004ea80000100800 */
[----:B------:R1:W-:Y:S04]  /*3490*/  STL [R1+0x2dc], R15 ;  /* 0x0002dc0f01007387 */ /* 0x0003e80000100800 */
[----:B------:R-:W4:Y:S04]  /*34a0*/  LDL.LU R21, [R1+0x2c0] ;  /* 0x0002c00001157983 */ /* 0x000f280000300800 */
[----:B-1----:R-:W3:Y:S04]  /*34b0*/  LDL.LU R15, [R1+0x224] ;  /* 0x00022400010f7983 */ /* 0x002ee80000300800 */
[----:B------:R-:W-:Y:S04]  /*34c0*/  STL [R1+0x358], R14 ;  /* 0x0003580e01007387 */ /* 0x000fe80000100800 */
[----:B------:R-:W3:Y:S01]  /*34d0*/  LDL.LU R29, [R1+0x220] ;  /* 0x00022000011d7983 */ /* 0x000ee20000300800 */
[----:B------:R-:W-:Y:S01]  /*34e0*/  PRMT R20, RZ, 0x5410, R22 ;  /* 0x00005410ff147816 */ /* 0x000fe20000000016 */
[----:B------:R-:W-:-:S02]  /*34f0*/  FADD.FTZ R3, R12, R9 ;  /* 0x000000090c037221 */ /* 0x000fc40000010000 */
[----:B------:R-:W3:Y:S01]  /*3500*/  LDL.LU R12, [R1+0x2c4] ;  /* 0x0002c400010c7983 */ /* 0x000ee20000300800 */
[----:B------:R-:W-:-:S03]  /*3510*/  FFMA.FTZ R2, R16, R25, R2 ;  /* 0x0000001910027223 */ /* 0x000fc60000010002 */
[----:B------:R-:W3:Y:S04]  /*3520*/  LDL.LU R9, [R1+0x228] ;  /* 0x0002280001097983 */ /* 0x000ee80000300800 */
[----:B------:R-:W-:Y:S04]  /*3530*/  STL [R1+0x348], R11 ;  /* 0x0003480b01007387 */ /* 0x000fe80000100800 */
[----:B------:R-:W3:Y:S01]  /*3540*/  LDL.LU R8, [R1+0x2c8] ;  /* 0x0002c80001087983 */ /* 0x000ee20000300800 */
[-C--:B--2---:R-:W-:Y:S02]  /*3550*/  FMUL.FTZ R7, R7, R20.reuse ;  /* 0x0000001407077220 */ /* 0x084fe40000410000 */
[----:B----4-:R-:W-:-:S02]  /*3560*/  FFMA.FTZ R21, R6, R20, R21 ;  /* 0x0000001406157223 */ /* 0x010fc40000010015 */
[----:B---3--:R-:W-:-:S05]  /*3570*/  FADD.FTZ R29, R29, R20 ;  /* 0x000000141d1d7221 */ /* 0x008fca0000010000 */
[----:B------:R-:W-:Y:S04]  /*3580*/  STL [R1+0x220], R29 ;  /* 0x0002201d01007387 */ /* 0x000fe80000100800 */
[----:B------:R0:W5:Y:S04]  /*3590*/  LDL.LU R16, [R1+0x5a0] ;  /* 0x0005a00001107983 */ /* 0x0001680000300800 */
[----:B------:R1:W-:Y:S04]  /*35a0*/  STL [R1+0x2c0], R21 ;  /* 0x0002c01501007387 */ /* 0x0003e80000100800 */
[----:B-1----:R-:W2:Y:S04]  /*35b0*/  LDL R21, [R1+0x4f8] ;  /* 0x0004f80001157983 */ /* 0x002ea80000100800 */
[----:B------:R-:W3:Y:S04]  /*35c0*/  LDL.LU R29, [R1+0x2cc] ;  /* 0x0002cc00011d7983 */ /* 0x000ee80000300800 */
[----:B------:R-:W4:Y:S01]  /*35d0*/  LDL R20, [R1+0x4f4] ;  /* 0x0004f40001147983 */ /* 0x000f220000100800 */
[----:B------:R-:W-:Y:S01]  /*35e0*/  PRMT R22, RZ, 0x7610, R22 ;  /* 0x00007610ff167816 */ /* 0x000fe20000000016 */
[----:B------:R-:W-:-:S02]  /*35f0*/  FADD.FTZ R3, R3, R25 ;  /* 0x0000001903037221 */ /* 0x000fc40000010000 */
[----:B------:R-:W2:Y:S02]  /*3600*/  LDL R25, [R1+0x4fc] ;  /* 0x0004fc0001197983 */ /* 0x000ea40000100800 */
[----:B------:R-:W-:Y:S02]  /*3610*/  FADD.FTZ R15, R15, R22 ;  /* 0x000000160f0f7221 */ /* 0x000fe40000010000 */
[----:B------:R-:W-:Y:S02]  /*3620*/  FFMA.FTZ R12, R5, R22, R12 ;  /* 0x00000016050c7223 */ /* 0x000fe4000001000c */
[----:B------:R-:W-:Y:S01]  /*3630*/  FADD.FTZ R3, R3, R14 ;  /* 0x0000000e03037221 */ /* 0x000fe20000010000 */
[----:B------:R1:W-:Y:S01]  /*3640*/  STL [R1+0x224], R15 ;  /* 0x0002240f01007387 */ /* 0x0003e20000100800 */
[----:B------:R-:W-:-:S03]  /*3650*/  FFMA.FTZ R2, R13, R14, R2 ;  /* 0x0000000e0d027223 */ /* 0x000fc60000010002 */
[----:B-1----:R0:W5:Y:S04]  /*3660*/  LDL.LU R15, [R1+0x59c] ;  /* 0x00059c00010f7983 */ /* 0x0021680000300800 */
[----:B------:R0:W5:Y:S04]  /*3670*/  LDL.LU R14, [R1+0x598] ;  /* 0x00059800010e7983 */ /* 0x0001680000300800 */
[----:B------:R0:W5:Y:S04]  /*3680*/  LDL.LU R13, [R1+0x594] ;  /* 0x00059400010d7983 */ /* 0x0001680000300800 */
[----:B------:R-:W-:Y:S04]  /*3690*/  STL [R1+0x334], R7 ;  /* 0x0003340701007387 */ /* 0x000fe80000100800 */
[----:B------:R1:W-:Y:S04]  /*36a0*/  STL [R1+0x2c4], R12 ;  /* 0x0002c40c01007387 */ /* 0x0003e80000100800 */
[----:B-1----:R0:W5:Y:S01]  /*36b0*/  LDL.LU R12, [R1+0x590] ;  /* 0x00059000010c7983 */ /* 0x0021620000300800 */
[----:B----4-:R-:W-:-:S03]  /*36c0*/  FMUL.FTZ R20, R20, R22 ;  /* 0x0000001614147220 */ /* 0x010fc60000410000 */
[----:B------:R-:W4:Y:S01]  /*36d0*/  LDL.LU R22, [R1+0x22c] ;  /* 0x00022c0001167983 */ /* 0x000f220000300800 */
[----:B------:R-:W-:Y:S01]  /*36e0*/  PRMT R24, RZ, 0x5410, R23 ;  /* 0x00005410ff187816 */ /* 0x000fe20000000017 */
[----:B------:R-:W-:Y:S02]  /*36f0*/  FADD.FTZ R3, R3, R11 ;  /* 0x0000000b03037221 */ /* 0x000fe40000010000 */
[----:B------:R-:W-:Y:S02]  /*3700*/  FFMA.FTZ R2, R10, R11, R2 ;  /* 0x0000000b0a027223 */ /* 0x000fe40000010002 */
[----:B------:R-:W-:Y:S01]  /*3710*/  FADD.FTZ R9, R9, R24 ;  /* 0x0000001809097221 */ /* 0x000fe20000010000 */
[----:B------:R-:W-:Y:S01]  /*3720*/  PRMT R23, RZ, 0x7610, R23 ;  /* 0x00007610ff177816 */ /* 0x000fe20000000017 */
[----:B------:R-:W-:Y:S01]  /*3730*/  FADD.FTZ R3, R3, R7 ;  /* 0x0000000703037221 */ /* 0x000fe20000010000 */
[----:B------:R0:W5:Y:S01]  /*3740*/  LDL.LU R11, [R1+0x58c] ;  /* 0x00058c00010b7983 */ /* 0x0001620000300800 */
[----:B------:R-:W-:-:S02]  /*3750*/  FFMA.FTZ R8, R26, R24, R8 ;  /* 0x000000181a087223 */ /* 0x000fc40000010008 */
[----:B------:R-:W-:Y:S01]  /*3760*/  FFMA.FTZ R2, R6, R7, R2 ;  /* 0x0000000706027223 */ /* 0x000fe20000010002 */
[----:B------:R0:W5:Y:S01]  /*3770*/  LDL.LU R10, [R1+0x588] ;  /* 0x00058800010a7983 */ /* 0x0001620000300800 */
[----:B--2---:R-:W-:Y:S02]  /*3780*/  FMUL.FTZ R21, R21, R24 ;  /* 0x0000001815157220 */ /* 0x004fe40000410000 */
[----:B------:R-:W-:Y:S01]  /*3790*/  FADD.FTZ R3, R3, R20 ;  /* 0x0000001403037221 */ /* 0x000fe20000010000 */
[----:B------:R1:W-:Y:S01]  /*37a0*/  STL [R1+0x228], R9 ;  /* 0x0002280901007387 */ /* 0x0003e20000100800 */
[----:B------:R-:W-:Y:S01]  /*37b0*/  FFMA.FTZ R2, R5, R20, R2 ;  /* 0x0000001405027223 */ /* 0x000fe20000010002 */
[----:B------:R-:W-:Y:S01]  /*37c0*/  IADD3 R4, R4, 0x20, RZ ;  /* 0x0000002004047810 */ /* 0x000fe20007ffe0ff */
[-C--:B---3--:R-:W-:Y:S02]  /*37d0*/  FFMA.FTZ R29, R27, R23.reuse, R29 ;  /* 0x000000171b1d7223 */ /* 0x088fe4000001001d */
[----:B------:R-:W-:Y:S01]  /*37e0*/  FADD.FTZ R3, R3, R21 ;  /* 0x0000001503037221 */ /* 0x000fe20000010000 */
[----:B-1----:R0:W5:Y:S04]  /*37f0*/  LDL.LU R9, [R1+0x584] ;  /* 0x0005840001097983 */ /* 0x0021680000300800 */
[----:B------:R1:W-:Y:S04]  /*3800*/  STL [R1+0x31c], R20 ;  /* 0x00031c1401007387 */ /* 0x0003e80000100800 */
[----:B------:R2:W-:Y:S01]  /*3810*/  STL [R1+0x2c8], R8 ;  /* 0x0002c80801007387 */ /* 0x0005e20000100800 */
[----:B-1----:R-:W-:-:S03]  /*3820*/  FMUL.FTZ R20, R25, R23 ;  /* 0x0000001719147220 */ /* 0x002fc60000410000 */
[----:B--2---:R0:W5:Y:S04]  /*3830*/  LDL.LU R8, [R1+0x580] ;  /* 0x0005800001087983 */ /* 0x0041680000300800 */
[----:B------:R0:W5:Y:S01]  /*3840*/  LDL.LU R7, [R1+0x57c] ;  /* 0x00057c0001077983 */ /* 0x0001620000300800 */
[----:B------:R-:W-:-:S03]  /*3850*/  FADD.FTZ R3, R3, R20 ;  /* 0x0000001403037221 */ /* 0x000fc60000010000 */
[----:B------:R0:W5:Y:S04]  /*3860*/  LDL.LU R6, [R1+0x578] ;  /* 0x0005780001067983 */ /* 0x0001680000300800 */
[----:B------:R0:W5:Y:S01]  /*3870*/  LDL.LU R5, [R1+0x574] ;  /* 0x0005740001057983 */ /* 0x0001620000300800 */
[----:B------:R-:W-:Y:S01]  /*3880*/  FFMA.FTZ R2, R26, R21, R2 ;  /* 0x000000151a027223 */ /* 0x000fe20000010002 */
[----:B------:R-:W-:Y:S01]  /*3890*/  IADD3 R28, R28, 0x20, RZ ;  /* 0x000000201c1c7810 */ /* 0x000fe20007ffe0ff */
[----:B----4-:R-:W-:-:S05]  /*38a0*/  FADD.FTZ R22, R22, R23 ;  /* 0x0000001716167221 */ /* 0x010fca0000010000 */
        /* <DEDUP_REMOVED lines=8> */
.L_x_7205:
[----:B------:R-:W-:Y:S05]  /*3930*/  BSYNC B2 ;  /* 0x0000000000027941 */ /* 0x000fea0003800000 */
.L_x_7204:
        /* <DEDUP_REMOVED lines=205> */
.L_x_7207:
[----:B------:R-:W-:Y:S05]  /*4610*/  BSYNC B2 ;  /* 0x0000000000027941 */ /* 0x000fea0003800000 */
.L_x_7206:
        /* <DEDUP_REMOVED lines=43> */
[----:B------:R0:W2:Y:S01]  /*48d0*/  @P4 LDG.E.128 R12, [R2.64+0x10] ;  /* 0x00001004020c4981 */ /* 0x0000a2000c1e1d00 */
[----:B------:R-:W-:-:S03]  /*48e0*/  MOV R24, 0x10 ;  /* 0x0000001000187802 */ /* 0x000fc60000000f00 */
[----:B------:R-:W-:Y:S02]  /*48f0*/  STL [R1+0x5b4], R28 ;  /* 0x0005b41c01007387 */ /* 0x000fe40000100800 */
[----:B------:R-:W-:Y:S01]  /*4900*/  IMAD.WIDE.U32 R24, R29, R24, c[0x0][0x208] ;  /* 0x000082001d187625 */ /* 0x000fe200078e0018 */
[----:B0-----:R-:W-:-:S05]  /*4910*/  HFMA2.MMA R2, -RZ, RZ, 0, 4.76837158203125e-07 ;  /* 0x00000008ff027435 */ /* 0x001fca00000001ff */
[----:B------:R-:W2:Y:S05]  /*4920*/  LDG.E.128 R24, [R24.64] ;  /* 0x0000000418187981 */ /* 0x000eaa000c1e1d00 */
[----:B---3--:R-:W-:Y:S01]  /*4930*/  IMAD.WIDE.U32 R2, R4, R2, c[0x0][0x190] ;  /* 0x0000640004027625 */ /* 0x008fe200078e0002 */
[----:B----4-:R-:W-:Y:S04]  /*4940*/  @P4 STL.64 [R1+0xa0], R16 ;  /* 0x0000a01001004387 */ /* 0x010fe80000100a00 */
[----:B------:R0:W-:Y:S04]  /*4950*/  @P4 STL.64 [R1+0xa8], R18 ;  /* 0x0000a81201004387 */ /* 0x0001e80000100a00 */
[----:B0-----:R-:W3:Y:S04]  /*4960*/  LDL.LU R19, [R1+0x5bc] ;  /* 0x0005bc0001137983 */ /* 0x001ee80000300800 */
[----:B------:R-:W-:Y:S04]  /*4970*/  STL [R1+0x5b8], R4 ;  /* 0x0005b80401007387 */ /* 0x000fe80000100800 */
[----:B--2---:R-:W-:Y:S04]  /*4980*/  @P4 STL.64 [R1+0x90], R12 ;  /* 0x0000900c01004387 */ /* 0x004fe80000100a00 */
[----:B------:R0:W-:Y:S04]  /*4990*/  @P4 STL.64 [R1+0x98], R14 ;  /* 0x0000980e01004387 */ /* 0x0001e80000100a00 */
[----:B0-----:R3:W2:Y:S01]  /*49a0*/  LDG.E.64 R14, [R2.64] ;  /* 0x00000004020e7981 */ /* 0x0016a2000c1e1b00 */
[----:B------:R-:W0:Y:S01]  /*49b0*/  LDC.U8 R18, c[0x0][0x1f0] ;  /* 0x00007c00ff127b82 */ /* 0x000e220000000000 */
[----:B------:R-:W-:-:S05]  /*49c0*/  IADD3 R29, R29, 0x20, RZ ;  /* 0x000000201d1d7810 */ /* 0x000fca0007ffe0ff */
[----:B------:R1:W-:Y:S04]  /*49d0*/  STL [R1+0x18], R29 ;  /* 0x0000181d01007387 */ /* 0x0003e80000100800 */
[----:B------:R-:W4:Y:S01]  /*49e0*/  LDL.LU R12, [R1+0x14] ;  /* 0x00001400010c7983 */ /* 0x000f220000300800 */
[----:B0-----:R-:W-:-:S04]  /*49f0*/  ISETP.NE.AND P4, PT, R18, RZ, PT ;  /* 0x000000ff1200720c */ /* 0x001fc80003f85270 */
[----:B---3--:R-:W-:-:S05]  /*4a00*/  FSEL R2, R19, RZ, !P4 ;  /* 0x000000ff13027208 */ /* 0x008fca0006000000 */
[C---:B------:R-:W-:Y:S02]  /*4a10*/  FADD.FTZ R8, -R2.reuse, R8 ;  /* 0x0000000802087221 */ /* 0x040fe40000010100 */
[C---:B------:R-:W-:Y:S02]  /*4a20*/  FADD.FTZ R10, -R2.reuse, R7 ;  /* 0x00000007020a7221 */ /* 0x040fe40000010100 */
        /* <DEDUP_REMOVED lines=9> */
[C---:B------:R-:W-:Y:S01]  /*4ac0*/  FMUL.FTZ R10, R0.reuse, R6 ;  /* 0x00000006000a7220 */ /* 0x040fe20000410000 */
[----:B------:R-:W-:Y:S01]  /*4ad0*/  STL [R1+0x40c], R8 ;  /* 0x00040c0801007387 */ /* 0x000fe20000100800 */
[----:B------:R-:W-:-:S03]  /*4ae0*/  FMUL.FTZ R6, R0, R4 ;  /* 0x0000000400067220 */ /* 0x000fc60000410000 */
[----:B------:R-:W3:Y:S01]  /*4af0*/  LDL.LU R4, [R1+0x290] ;  /* 0x0002900001047983 */ /* 0x000ee20000300800 */
[----:B------:R-:W-:-:S03]  /*4b00*/  FMUL.FTZ R13, R0, R9 ;  /* 0x00000009000d7220 */ /* 0x000fc60000410000 */
[----:B------:R-:W-:Y:S04]  /*4b10*/  STL [R1+0x3f8], R26 ;  /* 0x0003f81a01007387 */ /* 0x000fe80000100800 */
[----:B--2---:R0:W-:Y:S04]  /*4b20*/  STL.64 [R1+0x40], R14 ;  /* 0x0000400e01007387 */ /* 0x0041e80000100a00 */
[----:B------:R-:W2:Y:S04]  /*4b30*/  LDL.LU R28, [R1+0x1f0] ;  /* 0x0001f000011c7983 */ /* 0x000ea80000300800 */
[----:B------:R-:W4:Y:S04]  /*4b40*/  LDL R9, [R1+0x480] ;  /* 0x0004800001097983 */ /* 0x000f280000100800 */
[----:B------:R-:W-:Y:S04]  /*4b50*/  STL [R1+0x3e4], R13 ;  /* 0x0003e40d01007387 */ /* 0x000fe80000100800 */
[----:B-1----:R-:W4:Y:S04]  /*4b60*/  LDL.LU R29, [R1+0x294] ;  /* 0x00029400011d7983 */ /* 0x002f280000300800 */
[----:B------:R-:W-:Y:S04]  /*4b70*/  STL [R1+0x3d0], R10 ;  /* 0x0003d00a01007387 */ /* 0x000fe80000100800 */
[----:B------:R-:W4:Y:S04]  /*4b80*/  LDL.LU R19, [R1+0x1f4] ;  /* 0x0001f40001137983 */ /* 0x000f280000300800 */
[----:B------:R-:W4:Y:S01]  /*4b90*/  LDL R16, [R1+0x484] ;  /* 0x0004840001107983 */ /* 0x000f220000100800 */
[--C-:B------:R-:W-:Y:S01]  /*4ba0*/  PRMT R17, RZ, 0x5410, R24.reuse ;  /* 0x00005410ff117816 */ /* 0x100fe20000000018 */
[----:B------:R-:W-:Y:S01]  /*4bb0*/  FADD.FTZ R7, -R2, R23 ;  /* 0x0000001702077221 */ /* 0x000fe20000010100 */
[----:B------:R-:W-:Y:S01]  /*4bc0*/  PRMT R2, RZ, 0x7610, R24 ;  /* 0x00007610ff027816 */ /* 0x000fe20000000018 */
[----:B------:R-:W4:Y:S01]  /*4bd0*/  LDL.LU R18, [R1+0x298] ;  /* 0x0002980001127983 */ /* 0x000f220000300800 */
[--C-:B------:R-:W-:Y:S01]  /*4be0*/  PRMT R3, RZ, 0x5410, R25.reuse ;  /* 0x00005410ff037816 */ /* 0x100fe20000000019 */
[C---:B------:R-:W-:Y:S01]  /*4bf0*/  FMUL.FTZ R24, R0.reuse, R7 ;  /* 0x0000000700187220 */ /* 0x040fe20000410000 */
[----:B------:R-:W-:Y:S01]  /*4c00*/  PRMT R20, RZ, 0x7610, R25 ;  /* 0x00007610ff147816 */ /* 0x000fe20000000019 */
[----:B0-----:R-:W4:Y:S01]  /*4c10*/  LDL R14, [R1+0x488] ;  /* 0x00048800010e7983 */ /* 0x001f220000100800 */
[----:B------:R-:W-:-:S02]  /*4c20*/  FMUL.FTZ R5, R0, R5 ;  /* 0x0000000500057220 */ /* 0x000fc40000410000 */
[----:B------:R-:W-:Y:S01]  /*4c30*/  FMUL.FTZ R25, R0, R11 ;  /* 0x0000000b00197220 */ /* 0x000fe20000410000 */
[----:B------:R-:W4:Y:S04]  /*4c40*/  LDL.LU R15, [R1+0x29c] ;  /* 0x00029c00010f7983 */ /* 0x000f280000300800 */
[----:B------:R-:W4:Y:S04]  /*4c50*/  LDL.LU R7, [R1+0x1fc] ;  /* 0x0001fc0001077983 */ /* 0x000f280000300800 */
[----:B------:R-:W4:Y:S04]  /*4c60*/  LDL R11, [R1+0x48c] ;  /* 0x00048c00010b7983 */ /* 0x000f280000100800 */
[----:B------:R-:W-:Y:S01]  /*4c70*/  STL [R1+0x3bc], R6 ;  /* 0x0003bc0601007387 */ /* 0x000fe20000100800 */
[----:B---3--:R-:W-:-:S05]  /*4c80*/  FFMA.FTZ R4, R8, R17, R4 ;  /* 0x0000001108047223 */ /* 0x008fca0000010004 */
[----:B------:R0:W-:Y:S01]  /*4c90*/  STL [R1+0x290], R4 ;  /* 0x0002900401007387 */ /* 0x0001e20000100800 */
[----:B--2---:R-:W-:-:S03]  /*4ca0*/  FADD.FTZ R28, R28, R17 ;  /* 0x000000111c1c7221 */ /* 0x004fc60000010000 */
[----:B0-----:R-:W2:Y:S01]  /*4cb0*/  LDL.LU R4, [R1+0x5b8] ;  /* 0x0005b80001047983 */ /* 0x001ea20000300800 */
[----:B----4-:R-:W-:-:S03]  /*4cc0*/  FMUL.FTZ R9, R9, R17 ;  /* 0x0000001109097220 */ /* 0x010fc60000410000 */
[----:B------:R-:W-:Y:S04]  /*4cd0*/  STL [R1+0x3a8], R5 ;  /* 0x0003a80501007387 */ /* 0x000fe80000100800 */
[----:B------:R0:W-:Y:S01]  /*4ce0*/  STL [R1+0x1f0], R28 ;  /* 0x0001f01c01007387 */ /* 0x0001e20000100800 */
[----:B------:R-:W-:-:S03]  /*4cf0*/  FFMA.FTZ R29, R26, R2, R29 ;  /* 0x000000021a1d7223 */ /* 0x000fc6000001001d */
[----:B0-----:R-:W3:Y:S01]  /*4d00*/  LDL.LU R28, [R1+0x5b4] ;  /* 0x0005b400011c7983 */ /* 0x001ee20000300800 */
[----:B------:R-:W-:-:S03]  /*4d10*/  FADD.FTZ R19, R19, R2 ;  /* 0x0000000213137221 */ /* 0x000fc60000010000 */
[----:B------:R-:W-:Y:S04]  /*4d20*/  STL [R1+0x398], R25 ;  /* 0x0003981901007387 */ /* 0x000fe80000100800 */
[----:B------:R-:W4:Y:S04]  /*4d30*/  LDL.LU R17, [R1+0x1e0] ;  /* 0x0001e00001117983 */ /* 0x000f280000300800 */
[----:B------:R-:W-:Y:S04]  /*4d40*/  STL [R1+0x384], R24 ;  /* 0x0003841801007387 */ /* 0x000fe80000100800 */
[----:B------:R0:W-:Y:S01]  /*4d50*/  STL [R1+0x294], R29 ;  /* 0x0002941d01007387 */ /* 0x0001e20000100800 */
[----:B------:R-:W-:-:S03]  /*4d60*/  FMUL.FTZ R16, R16, R2 ;  /* 0x0000000210107220 */ /* 0x000fc60000410000 */
[----:B0-----:R-:W2:Y:S04]  /*4d70*/  LDL.LU R29, [R1+0x5b0] ;  /* 0x0005b000011d7983 */ /* 0x001ea80000300800 */
[----:B------:R-:W-:Y:S04]  /*4d80*/  STL [R1+0x374], R9 ;  /* 0x0003740901007387 */ /* 0x000fe80000100800 */
[----:B------:R0:W-:Y:S04]  /*4d90*/  STL [R1+0x1f4], R19 ;  /* 0x0001f41301007387 */ /* 0x0001e80000100800 */
[----:B0-----:R0:W5:Y:S04]  /*4da0*/  LDL.LU R19, [R1+0x5ac] ;  /* 0x0005ac0001137983 */ /* 0x0011680000300800 */
[----:B------:R-:W2:Y:S01]  /*4db0*/  LDL.LU R2, [R1+0x1f8] ;  /* 0x0001f80001027983 */ /* 0x000ea20000300800 */
[----:B------:R-:W-:-:S02]  /*4dc0*/  FFMA.FTZ R18, R13, R3, R18 ;  /* 0x000000030d127223 */ /* 0x000fc40000010012 */
[----:B------:R-:W-:Y:S02]  /*4dd0*/  FADD.FTZ R7, R7, R20 ;  /* 0x0000001407077221 */ /* 0x000fe40000010000 */
[-C--:B------:R-:W-:Y:S01]  /*4de0*/  FFMA.FTZ R15, R10, R20.reuse, R15 ;  /* 0x000000140a0f7223 */ /* 0x080fe2000001000f */
[----:B------:R1:W-:Y:S01]  /*4df0*/  STL [R1+0x298], R18 ;  /* 0x0002981201007387 */ /* 0x0003e20000100800 */
[----:B------:R-:W-:-:S03]  /*4e00*/  FMUL.FTZ R11, R11, R20 ;  /* 0x000000140b0b7220 */ /* 0x000fc60000410000 */
[----:B-1----:R0:W5:Y:S04]  /*4e10*/  LDL.LU R18, [R1+0x5a8] ;  /* 0x0005a80001127983 */ /* 0x0021680000300800 */
[----:B------:R-:W-:Y:S01]  /*4e20*/  STL [R1+0x360], R16 ;  /* 0x0003601001007387 */ /* 0x000fe20000100800 */
[----:B------:R-:W-:Y:S02]  /*4e30*/  FMUL.FTZ R14, R14, R3 ;  /* 0x000000030e0e7220 */ /* 0x000fe40000410000 */
[----:B--2---:R-:W-:-:S05]  /*4e40*/  FADD.FTZ R2, R2, R3 ;  /* 0x0000000302027221 */ /* 0x004fca0000010000 */
[----:B------:R-:W-:Y:S04]  /*4e50*/  STL [R1+0x1f8], R2 ;  /* 0x0001f80201007387 */ /* 0x000fe80000100800 */
[----:B------:R1:W-:Y:S01]  /*4e60*/  STL [R1+0x1fc], R7 ;  /* 0x0001fc0701007387 */ /* 0x0003e20000100800 */
[----:B------:R-:W-:-:S03]  /*4e70*/  FADD.FTZ R3, R12, R9 ;  /* 0x000000090c037221 */ /* 0x000fc60000010000 */
[----:B-1----:R-:W2:Y:S04]  /*4e80*/  LDL R7, [R1+0x470] ;  /* 0x0004700001077983 */ /* 0x002ea80000100800 */
[----:B------:R1:W-:Y:S04]  /*4e90*/  STL [R1+0x29c], R15 ;  /* 0x00029c0f01007387 */ /* 0x0003e80000100800 */
[----:B------:R-:W3:Y:S04]  /*4ea0*/  LDL.LU R20, [R1+0x280] ;  /* 0x0002800001147983 */ /* 0x000ee80000300800 */
[----:B-1----:R-:W3:Y:S04]  /*4eb0*/  LDL.LU R15, [R1+0x1e4] ;  /* 0x0001e400010f7983 */ /* 0x002ee80000300800 */
[----:B------:R-:W-:Y:S04]  /*4ec0*/  STL [R1+0x350], R14 ;  /* 0x0003500e01007387 */ /* 0x000fe80000100800 */
[----:B------:R-:W3:Y:S01]  /*4ed0*/  LDL.LU R12, [R1+0x284] ;  /* 0x00028400010c7983 */ /* 0x000ee20000300800 */
[----:B------:R-:W-:-:S03]  /*4ee0*/  FFMA.FTZ R2, R8, R9, R29 ;  /* 0x0000000908027223 */ /* 0x000fc6000001001d */
[----:B------:R-:W3:Y:S01]  /*4ef0*/  LDL R29, [R1+0x474] ;  /* 0x00047400011d7983 */ /* 0x000ee20000100800 */
[----:B----4-:R-:W-:-:S03]  /*4f00*/  FADD.FTZ R17, R17, R21 ;  /* 0x0000001511117221 */ /* 0x010fc60000010000 */
[----:B------:R-:W4:Y:S01]  /*4f10*/  LDL.LU R9, [R1+0x1e8] ;  /* 0x0001e80001097983 */ /* 0x000f220000300800 */
[----:B------:R-:W-:-:S03]  /*4f20*/  FADD.FTZ R3, R3, R16 ;  /* 0x0000001003037221 */ /* 0x000fc60000010000 */
[----:B------:R-:W-:Y:S01]  /*4f30*/  STL [R1+0x340], R11 ;  /* 0x0003400b01007387 */ /* 0x000fe20000100800 */
[----:B------:R-:W-:-:S03]  /*4f40*/  FFMA.FTZ R2, R26, R16, R2 ;  /* 0x000000101a027223 */ /* 0x000fc60000010002 */
[----:B------:R-:W4:Y:S04]  /*4f50*/  LDL.LU R8, [R1+0x288] ;  /* 0x0002880001087983 */ /* 0x000f280000300800 */
[----:B------:R1:W-:Y:S01]  /*4f60*/  STL [R1+0x1e0], R17 ;  /* 0x0001e01101007387 */ /* 0x0003e20000100800 */
[----:B------:R-:W-:Y:S02]  /*4f70*/  FADD.FTZ R3, R3, R14 ;  /* 0x0000000e03037221 */ /* 0x000fe40000010000 */
[----:B------:R-:W-:Y:S01]  /*4f80*/  FFMA.FTZ R2, R13, R14, R2 ;  /* 0x0000000e0d027223 */ /* 0x000fe20000010002 */
[----:B-1----:R0:W5:Y:S04]  /*4f90*/  LDL.LU R17, [R1+0x5a4] ;  /* 0x0005a40001117983 */ /* 0x0021680000300800 */
[----:B------:R0:W5:Y:S01]  /*4fa0*/  LDL.LU R16, [R1+0x5a0] ;  /* 0x0005a00001107983 */ /* 0x0001620000300800 */
[----:B--2---:R-:W-:-:S02]  /*4fb0*/  FMUL.FTZ R7, R7, R21 ;  /* 0x0000001507077220 */ /* 0x004fc40000410000 */
[----:B---3--:R-:W-:Y:S02]  /*4fc0*/  FFMA.FTZ R20, R6, R21, R20 ;  /* 0x0000001506147223 */ /* 0x008fe40000010014 */
[----:B------:R-:W-:-:S03]  /*4fd0*/  FADD.FTZ R15, R15, R22 ;  /* 0x000000160f0f7221 */ /* 0x000fc60000010000 */
[----:B------:R1:W-:Y:S04]  /*4fe0*/  STL [R1+0x280], R20 ;  /* 0x0002801401007387 */ /* 0x0003e80000100800 */
[----:B------:R-:W2:Y:S01]  /*4ff0*/  LDL.LU R26, [R1+0x28c] ;  /* 0x00028c00011a7983 */ /* 0x000ea20000300800 */
[----:B------:R-:W-:-:S03]  /*5000*/  FFMA.FTZ R12, R5, R22, R12 ;  /* 0x00000016050c7223 */ /* 0x000fc6000001000c */
[----:B------:R-:W3:Y:S04]  /*5010*/  LDL R21, [R1+0x478] ;  /* 0x0004780001157983 */ /* 0x000ee80000100800 */
[----:B-1----:R-:W3:Y:S04]  /*5020*/  LDL R20, [R1+0x47c] ;  /* 0x00047c0001147983 */ /* 0x002ee80000100800 */
[----:B------:R1:W-:Y:S01]  /*5030*/  STL [R1+0x1e4], R15 ;  /* 0x0001e40f01007387 */ /* 0x0003e20000100800 */
[----:B------:R-:W-:-:S03]  /*5040*/  FMUL.FTZ R29, R29, R22 ;  /* 0x000000161d1d7220 */ /* 0x000fc60000410000 */
[----:B-1----:R0:W5:Y:S04]  /*5050*/  LDL.LU R15, [R1+0x59c] ;  /* 0x00059c00010f7983 */ /* 0x0021680000300800 */
[----:B------:R-:W-:Y:S04]  /*5060*/  STL [R1+0x32c], R7 ;  /* 0x00032c0701007387 */ /* 0x000fe80000100800 */
[----:B------:R0:W5:Y:S04]  /*5070*/  LDL.LU R14, [R1+0x598] ;  /* 0x00059800010e7983 */ /* 0x0001680000300800 */
[----:B------:R0:W5:Y:S04]  /*5080*/  LDL.LU R13, [R1+0x594] ;  /* 0x00059400010d7983 */ /* 0x0001680000300800 */
[----:B------:R1:W-:Y:S04]  /*5090*/  STL [R1+0x284], R12 ;  /* 0x0002840c01007387 */ /* 0x0003e80000100800 */
[----:B-1----:R0:W5:Y:S04]  /*50a0*/  LDL.LU R12, [R1+0x590] ;  /* 0x00059000010c7983 */ /* 0x0021680000300800 */
[----:B------:R-:W3:Y:S01]  /*50b0*/  LDL.LU R22, [R1+0x1ec] ;  /* 0x0001ec0001167983 */ /* 0x000ee20000300800 */
[----:B------:R-:W-:Y:S01]  /*50c0*/  PRMT R23, RZ, 0x5410, R27 ;  /* 0x00005410ff177816 */ /* 0x000fe2000000001b */
[----:B------:R-:W-:Y:S01]  /*50d0*/  FADD.FTZ R3, R3, R11 ;  /* 0x0000000b03037221 */ /* 0x000fe20000010000 */
[----:B------:R-:W-:Y:S01]  /*50e0*/  PRMT R27, RZ, 0x7610, R27 ;  /* 0x00007610ff1b7816 */ /* 0x000fe2000000001b */
[----:B------:R-:W-:-:S02]  /*50f0*/  FFMA.FTZ R2, R10, R11, R2 ;  /* 0x0000000b0a027223 */ /* 0x000fc40000010002 */
[----:B----4-:R-:W-:Y:S01]  /*5100*/  FADD.FTZ R9, R9, R23 ;  /* 0x0000001709097221 */ /* 0x010fe20000010000 */
        /* <DEDUP_REMOVED lines=17> */
[----:B--2---:R-:W-:-:S02]  /*5220*/  FFMA.FTZ R26, R24, R27, R26 ;  /* 0x0000001b181a7223 */ /* 0x004fc4000001001a */
[----:B---3--:R-:W-:Y:S02]  /*5230*/  FMUL.FTZ R21, R21, R23 ;  /* 0x0000001715157220 */ /* 0x008fe40000410000 */
[----:B------:R-:W-:Y:S02]  /*5240*/  FMUL.FTZ R20, R20, R27 ;  /* 0x0000001b14147220 */ /* 0x000fe40000410000 */
[----:B------:R-:W-:-:S04]  /*5250*/  FADD.FTZ R3, R3, R21 ;  /* 0x0000001503037221 */ /* 0x000fc80000010000 */
        /* <DEDUP_REMOVED lines=11> */
.L_x_7209:
[----:B------:R-:W-:Y:S05]  /*5310*/  BSYNC B2 ;  /* 0x0000000000027941 */ /* 0x000fea0003800000 */
.L_x_7208:
        /* <DEDUP_REMOVED lines=36> */
[----:B------:R-:W-:Y:S01]  /*5560*/  STL [R1+0x580], R8 ;  /* 0x0005800801007387 */ /* 0x000fe20000100800 */
[----:B------:R-:W-:-:S03]  /*5570*/  MOV R20, 0x10 ;  /* 0x0000001000147802 */ /* 0x000fc60000000f00 */
[----:B------:R2:W-:Y:S01]  /*5580*/  STL [R1+0x57c], R7 ;  /* 0x00057c0701007387 */ /* 0x0005e20000100800 */
[----:B0-----:R-:W-:-:S03]  /*5590*/  ISETP.NE.AND P4, PT, R9, RZ, PT ;  /* 0x000000ff0900720c */ /* 0x001fc60003f85270 */
[----:B------:R0:W-:Y:S04]  /*55a0*/  STL [R1+0x578], R6 ;  /* 0x0005780601007387 */ /* 0x0001e80000100800 */
[----:B------:R-:W-:Y:S04]  /*55b0*/  STL [R1+0x574], R5 ;  /* 0x0005740501007387 */ /* 0x000fe80000100800 */
[----:B------:R1:W-:Y:S01]  /*55c0*/  STL [R1+0x570], R4 ;  /* 0x0005700401007387 */ /* 0x0003e20000100800 */
[----:B---3--:R-:W-:-:S06]  /*55d0*/  IMAD.WIDE.U32 R20, R21, R20, c[0x0][0x208] ;  /* 0x0000820015147625 */ /* 0x008fcc00078e0014 */
[----:B------:R-:W3:Y:S01]  /*55e0*/  LDG.E.128 R20, [R20.64] ;  /* 0x0000000414147981 */ /* 0x000ee2000c1e1d00 */
[----:B----4-:R-:W-:Y:S02]  /*55f0*/  FSEL R10, R10, RZ, !P4 ;  /* 0x000000ff0a0a7208 */ /* 0x010fe40006000000 */
[----:B------:R-:W-:-:S04]  /*5600*/  ISETP.NE.U32.AND P4, PT, RZ, c[0x0][0x218], PT ;  /* 0x00008600ff007a0c */ /* 0x000fc80003f85070 */
[----:B------:R-:W-:Y:S01]  /*5610*/  ISETP.NE.AND.EX P4, PT, RZ, c[0x0][0x21c], PT, P4 ;  /* 0x00008700ff007a0c */ /* 0x000fe20003f85340 */
[----:B--2---:R-:W-:Y:S01]  /*5620*/  IMAD.MOV.U32 R7, RZ, RZ, R24 ;  /* 0x000000ffff077224 */ /* 0x004fe200078e0018 */
[----:B0-----:R-:W-:Y:S01]  /*5630*/  MOV R6, R25 ;  /* 0x0000001900067202 */ /* 0x001fe20000000f00 */
[----:B-1----:R-:W-:Y:S01]  /*5640*/  IMAD.MOV.U32 R4, RZ, RZ, R27 ;  /* 0x000000ffff047224 */ /* 0x002fe200078e001b */
[----:B------:R-:W-:Y:S02]  /*5650*/  MOV R5, R26 ;  /* 0x0000001a00057202 */ /* 0x000fe40000000f00 */
[----:B------:R0:W2:Y:S07]  /*5660*/  LDG.E.128 R24, [R2.64+0x10] ;  /* 0x0000100402187981 */ /* 0x0000ae000c1e1d00 */
        /* <DEDUP_REMOVED lines=28> */
[----:B------:R-:W-:-:S03]  /*5830*/  PRMT R26, RZ, 0x5410, R20 ;  /* 0x00005410ff1a7816 */ /* 0x000fc60000000014 */
[----:B------:R-:W3:Y:S01]  /*5840*/  LDL.LU R18, [R1+0x274] ;  /* 0x0002740001127983 */ /* 0x000ee20000300800 */
[----:B------:R-:W-:-:S03]  /*5850*/  FMUL.FTZ R11, R0, R8 ;  /* 0x00000008000b7220 */ /* 0x000fc60000410000 */
[----:B------:R-:W3:Y:S01]  /*5860*/  LDL.LU R17, [R1+0x1d4] ;  /* 0x0001d40001117983 */ /* 0x000ee20000300800 */
[C---:B------:R-:W-:Y:S02]  /*5870*/  FMUL.FTZ R8, R0.reuse, R6 ;  /* 0x0000000600087220 */ /* 0x040fe40000410000 */
[C---:B------:R-:W-:Y:S02]  /*5880*/  FMUL.FTZ R5, R0.reuse, R5 ;  /* 0x0000000500057220 */ /* 0x040fe40000410000 */
[C---:B------:R-:W-:Y:S02]  /*5890*/  FMUL.FTZ R4, R0.reuse, R4 ;  /* 0x0000000400047220 */ /* 0x040fe40000410000 */
[----:B------:R-:W-:Y:S01]  /*58a0*/  FMUL.FTZ R28, R0, R28 ;  /* 0x0000001c001c7220 */ /* 0x000fe20000410000 */
[----:B--2---:R0:W-:Y:S04]  /*58b0*/  STL.64 [R1+0x58], R14 ;  /* 0x0000580e01007387 */ /* 0x0041e80000100a00 */
[----:B------:R-:W2:Y:S04]  /*58c0*/  LDL R16, [R1+0x444] ;  /* 0x0004440001107983 */ /* 0x000ea80000100800 */
[----:B0-----:R-:W2:Y:S04]  /*58d0*/  LDL.LU R15, [R1+0x278] ;  /* 0x00027800010f7983 */ /* 0x001ea80000300800 */
[----:B------:R-:W2:Y:S04]  /*58e0*/  LDL.LU R14, [R1+0x1d8] ;  /* 0x0001d800010e7983 */ /* 0x000ea80000300800 */
[----:B------:R-:W2:Y:S01]  /*58f0*/  LDL R12, [R1+0x448] ;  /* 0x00044800010c7983 */ /* 0x000ea20000100800 */
[----:B----4-:R-:W-:-:S03]  /*5900*/  FFMA.FTZ R29, R7, R26, R29 ;  /* 0x0000001a071d7223 */ /* 0x010fc6000001001d */
[----:B------:R-:W4:Y:S04]  /*5910*/  LDL.LU R6, [R1+0x27c] ;  /* 0x00027c0001067983 */ /* 0x000f280000300800 */
[----:B------:R-:W4:Y:S04]  /*5920*/  LDL R9, [R1+0x44c] ;  /* 0x00044c0001097983 */ /* 0x000f280000100800 */
[----:B------:R-:W-:Y:S04]  /*5930*/  STL [R1+0x3ec], R11 ;  /* 0x0003ec0b01007387 */ /* 0x000fe80000100800 */
[----:B------:R-:W-:Y:S04]  /*5940*/  STL [R1+0x3d8], R8 ;  /* 0x0003d80801007387 */ /* 0x000fe80000100800 */
[----:B------:R-:W-:Y:S01]  /*5950*/  STL [R1+0x3c4], R5 ;  /* 0x0003c40501007387 */ /* 0x000fe20000100800 */
[----:B---3--:R-:W-:-:S03]  /*5960*/  FADD.FTZ R19, R19, R26 ;  /* 0x0000001a13137221 */ /* 0x008fc60000010000 */
[----:B------:R0:W-:Y:S01]  /*5970*/  STL [R1+0x270], R29 ;  /* 0x0002701d01007387 */ /* 0x0001e20000100800 */
[----:B------:R-:W-:-:S03]  /*5980*/  FMUL.FTZ R10, R10, R26 ;  /* 0x0000001a0a0a7220 */ /* 0x000fc60000410000 */
[----:B0-----:R-:W3:Y:S04]  /*5990*/  LDL.LU R29, [R1+0x5b0] ;  /* 0x0005b000011d7983 */ /* 0x001ee80000300800 */
        /* <DEDUP_REMOVED lines=16> */
[----:B------:R0:W5:Y:S01]  /*5aa0*/  LDL.LU R16, [R1+0x5a0] ;  /* 0x0005a00001107983 */ /* 0x0001620000300800 */
[----:B------:R-:W-:Y:S02]  /*5ab0*/  FFMA.FTZ R15, R11, R24, R15 ;  /* 0x000000180b0f7223 */ /* 0x000fe4000001000f */
[----:B------:R-:W-:-:S03]  /*5ac0*/  FADD.FTZ R14, R14, R24 ;  /* 0x000000180e0e7221 */ /* 0x000fc60000010000 */
[----:B------:R1:W-:Y:S01]  /*5ad0*/  STL [R1+0x278], R15 ;  /* 0x0002780f01007387 */ /* 0x0003e20000100800 */
[----:B------:R-:W-:Y:S02]  /*5ae0*/  FMUL.FTZ R12, R12, R24 ;  /* 0x000000180c0c7220 */ /* 0x000fe40000410000 */
[-C--:B----4-:R-:W-:Y:S01]  /*5af0*/  FFMA.FTZ R6, R8, R2.reuse, R6 ;  /* 0x0000000208067223 */ /* 0x090fe20000010006 */
[----:B-1----:R0:W5:Y:S04]  /*5b00*/  LDL.LU R15, [R1+0x59c] ;  /* 0x00059c00010f7983 */ /* 0x0021680000300800 */
[----:B------:R1:W-:Y:S01]  /*5b10*/  STL [R1+0x1d8], R14 ;  /* 0x0001d80e01007387 */ /* 0x0003e20000100800 */
[----:B------:R-:W-:-:S03]  /*5b20*/  FMUL.FTZ R9, R9, R2 ;  /* 0x0000000209097220 */ /* 0x000fc60000410000 */
[----:B-1----:R0:W5:Y:S04]  /*5b30*/  LDL.LU R14, [R1+0x598] ;  /* 0x00059800010e7983 */ /* 0x0021680000300800 */
[----:B------:R-:W2:Y:S04]  /*5b40*/  LDL.LU R24, [R1+0x260] ;  /* 0x0002600001187983 */ /* 0x000ea80000300800 */
[----:B------:R-:W-:Y:S04]  /*5b50*/  STL [R1+0x35c], R25 ;  /* 0x00035c1901007387 */ /* 0x000fe80000100800 */
[----:B------:R1:W-:Y:S04]  /*5b60*/  STL [R1+0x27c], R6 ;  /* 0x00027c0601007387 */ /* 0x0003e80000100800 */
[----:B-1----:R-:W4:Y:S04]  /*5b70*/  LDL R6, [R1+0x430] ;  /* 0x0004300001067983 */ /* 0x002f280000100800 */
        /* <DEDUP_REMOVED lines=12> */
[----:B------:R-:W-:Y:S02]  /*5c40*/  FADD.FTZ R2, R2, R25 ;  /* 0x0000001902027221 */ /* 0x000fe40000010000 */
[----:B--2---:R-:W-:-:S02]  /*5c50*/  FFMA.FTZ R24, R5, R3, R24 ;  /* 0x0000000305187223 */ /* 0x004fc40000010018 */
[----:B----4-:R-:W-:Y:S02]  /*5c60*/  FMUL.FTZ R6, R6, R3 ;  /* 0x0000000306067220 */ /* 0x010fe40000410000 */
[----:B---3--:R-:W-:-:S05]  /*5c70*/  FADD.FTZ R29, R29, R3 ;  /* 0x000000031d1d7221 */ /* 0x008fca0000010000 */
[----:B------:R1:W-:Y:S04]  /*5c80*/  STL [R1+0x1c0], R29 ;  /* 0x0001c01d01007387 */ /* 0x0003e80000100800 */
[----:B------:R0:W5:Y:S04]  /*5c90*/  LDL.LU R13, [R1+0x594] ;  /* 0x00059400010d7983 */ /* 0x0001680000300800 */
[----:B------:R2:W-:Y:S04]  /*5ca0*/  STL [R1+0x260], R24 ;  /* 0x0002601801007387 */ /* 0x0005e80000100800 */
[----:B-1----:R-:W3:Y:S04]  /*5cb0*/  LDL.LU R29, [R1+0x1cc] ;  /* 0x0001cc00011d7983 */ /* 0x002ee80000300800 */
[----:B------:R-:W4:Y:S04]  /*5cc0*/  LDL.LU R25, [R1+0x26c] ;  /* 0x00026c0001197983 */ /* 0x000f280000300800 */
[----:B--2---:R-:W2:Y:S04]  /*5cd0*/  LDL R24, [R1+0x43c] ;  /* 0x00043c0001187983 */ /* 0x004ea80000100800 */
[----:B------:R-:W2:Y:S01]  /*5ce0*/  LDL.LU R3, [R1+0x1c4] ;  /* 0x0001c40001037983 */ /* 0x000ea20000300800 */
[----:B------:R-:W-:Y:S01]  /*5cf0*/  PRMT R22, RZ, 0x7610, R22 ;  /* 0x00007610ff167816 */ /* 0x000fe20000000016 */
[----:B------:R-:W-:-:S04]  /*5d00*/  FADD.FTZ R2, R2, R12 ;  /* 0x0000000c02027221 */ /* 0x000fc80000010000 */
[-C--:B------:R-:W-:Y:S02]  /*5d10*/  FFMA.FTZ R10, R4, R22.reuse, R10 ;  /* 0x00000016040a7223 */ /* 0x080fe4000001000a */
[----:B------:R-:W-:Y:S02]  /*5d20*/  FMUL.FTZ R26, R26, R22 ;  /* 0x000000161a1a7220 */ /* 0x000fe40000410000 */
[----:B--2---:R-:W-:-:S05]  /*5d30*/  FADD.FTZ R3, R3, R22 ;  /* 0x0000001603037221 */ /* 0x004fca0000010000 */
[----:B------:R1:W-:Y:S02]  /*5d40*/  STL [R1+0x1c4], R3 ;  /* 0x0001c40301007387 */ /* 0x0003e40000100800 */
[----:B-1----:R-:W-:Y:S02]  /*5d50*/  FFMA.FTZ R3, R11, R12, R21 ;  /* 0x0000000c0b037223 */ /* 0x002fe40000010015 */
[----:B------:R0:W5:Y:S04]  /*5d60*/  LDL.LU R12, [R1+0x590] ;  /* 0x00059000010c7983 */ /* 0x0001680000300800 */
[----:B------:R0:W5:Y:S04]  /*5d70*/  LDL.LU R11, [R1+0x58c] ;  /* 0x00058c00010b7983 */ /* 0x0001680000300800 */
[----:B------:R-:W-:Y:S04]  /*5d80*/  STL [R1+0x328], R6 ;  /* 0x0003280601007387 */ /* 0x000fe80000100800 */
[----:B------:R-:W2:Y:S04]  /*5d90*/  LDL R21, [R1+0x438] ;  /* 0x0004380001157983 */ /* 0x000ea80000100800 */
        /* <DEDUP_REMOVED lines=15> */
[----:B----4-:R-:W-:Y:S02]  /*5e90*/  FFMA.FTZ R25, R27, R23, R25 ;  /* 0x000000171b197223 */ /* 0x010fe40000010019 */
[----:B------:R-:W-:Y:S01]  /*5ea0*/  FFMA.FTZ R3, R4, R26, R3 ;  /* 0x0000001a04037223 */ /* 0x000fe20000010003 */
[----:B-1----:R0:W5:Y:S04]  /*5eb0*/  LDL.LU R7, [R1+0x57c] ;  /* 0x00057c0001077983 */ /* 0x0021680000300800 */
[----:B------:R-:W-:Y:S04]  /*5ec0*/  STL [R1+0x310], R26 ;  /* 0x0003101a01007387 */ /* 0x000fe80000100800 */
[----:B------:R0:W5:Y:S01]  /*5ed0*/  LDL.LU R6, [R1+0x578] ;  /* 0x0005780001067983 */ /* 0x0001620000300800 */
[----:B--2---:R-:W-:-:S04]  /*5ee0*/  FMUL.FTZ R21, R21, R20 ;  /* 0x0000001415157220 */ /* 0x004fc80000410000 */
[----:B------:R-:W-:Y:S02]  /*5ef0*/  FADD.FTZ R2, R2, R21 ;  /* 0x0000001502027221 */ /* 0x000fe40000010000 */
[----:B------:R-:W-:Y:S02]  /*5f00*/  FFMA.FTZ R22, R28, R20, R22 ;  /* 0x000000141c167223 */ /* 0x000fe40000010016 */
        /* <DEDUP_REMOVED lines=12> */
.L_x_7201:
[----:B--2---:R-:W-:Y:S05]  /*5fd0*/  BSYNC B1 ;  /* 0x0000000000017941 */ /* 0x004fea0003800000 */
.L_x_7191:
[----:B------:R-:W-:Y:S05]  /*5fe0*/  BRA.DIV ~URZ, `(.L_x_7210) ;  /* 0x00009b027f007947 */ /* 0x000fea000b800000 */
[----:B01----:R-:W2:Y:S04]  /*5ff0*/  LDL R2, [R1+0x14] ;  /* 0x0000140001027983 */ /* 0x003ea80000100800 */
[----:B--2---:R0:W1:Y:S02]  /*6000*/  SHFL.BFLY PT, R21, R2, 0x1, 0x1f ;  /* 0x0c201f0002157f89 */ /* 0x00406400000e0000 */
.L_x_7411:
        /* <DEDUP_REMOVED lines=19> */
.L_x_7412:
[----:B--2---:R-:W2:Y:S01]  /*6140*/  LDL.LU R20, [R1+0x4c] ;  /* 0x00004c0001147983 */ /* 0x004ea20000300800 */
[----:B------:R-:W-:Y:S01]  /*6150*/  MOV R24, c[0x0][0x168] ;  /* 0x00005a0000187a02 */ /* 0x000fe20000000f00 */
[----:B01----:R-:W-:Y:S01]  /*6160*/  FADD.FTZ R22, R2, R22 ;  /* 0x0000001602167221 */ /* 0x003fe20000010000 */
[----:B------:R-:W-:Y:S01]  /*6170*/  BSSY B1, `(.L_x_7212) ;  /* 0x0000151000017945 */ /* 0x000fe20003800000 */
[----:B------:R-:W0:Y:S01]  /*6180*/  S2R R26, SR_TID.X ;  /* 0x00000000001a7919 */ /* 0x000e220000002100 */
[----:B------:R-:W-:Y:S01]  /*6190*/  SHF.R.S32.HI R24, RZ, 0x1f, R24 ;  /* 0x0000001fff187819 */ /* 0x000fe20000011418 */
[----:B------:R-:W-:-:S03]  /*61a0*/  FADD.FTZ R3, R23, R21 ;  /* 0x0000001517037221 */ /* 0x000fc60000010000 */
        /* <DEDUP_REMOVED lines=9> */
[----:B------:R-:W-:Y:S01]  /*6240*/  @P4 LEA.HI R2, R20, R2, RZ, 0x3 ;  /* 0x0000000214024211 */ /* 0x000fe200078f18ff */
[----:B------:R-:W-:-:S03]  /*6250*/  IMAD.MOV.U32 R20, RZ, RZ, RZ ;  /* 0x000000ffff147224 */ /* 0x000fc600078e00ff */
[----:B------:R-:W-:Y:S01]  /*6260*/  @P4 LEA.HI.SX32 R20, R2, R21, 0x1d ;  /* 0x0000001502144211 */ /* 0x000fe200078feaff */
[----:B------:R-:W-:Y:S02]  /*6270*/  FMUL.FTZ R2, R3, c[0x0][0x1e0] ;  /* 0x0000780003027a20 */ /* 0x000fe40000410000 */
[----:B------:R-:W-:Y:S01]  /*6280*/  FMUL.FTZ R3, R22, c[0x0][0x1e0] ;  /* 0x0000780016037a20 */ /* 0x000fe20000410000 */
[----:B------:R-:W-:Y:S05]  /*6290*/  @!P5 BRA `(.L_x_7213) ;  /* 0x000013e00000d947 */ /* 0x000fea0003800000 */
[----:B------:R-:W-:Y:S01]  /*62a0*/  BSSY B2, `(.L_x_7214) ;  /* 0x0000005000027945 */ /* 0x000fe20003800000 */
[----:B------:R-:W-:Y:S05]  /*62b0*/  @!P4 BRA `(.L_x_7215) ;  /* 0x000000300000c947 */ /* 0x000fea0003800000 */
[----:B-----5:R-:W-:-:S10]  /*62c0*/  HFMA2.MMA R4, -RZ, RZ, 0, 9.5367431640625e-07 ;  /* 0x00000010ff047435 */ /* 0x020fd400000001ff */
[----:B------:R-:W-:-:S06]  /*62d0*/  IMAD.WIDE.U32 R4, R20, R4, c[0x0][0x170] ;  /* 0x00005c0014047625 */ /* 0x000fcc00078e0004 */
[----:B------:R-:W5:Y:S02]  /*62e0*/  LDG.E.128 R4, [R4.64] ;  /* 0x0000000404047981 */ /* 0x000f64000c1e1d00 */
.L_x_7215:
[----:B------:R-:W-:Y:S05]  /*62f0*/  BSYNC B2 ;  /* 0x0000000000027941 */ /* 0x000fea0003800000 */
.L_x_7214:
        /* <DEDUP_REMOVED lines=17> */
.L_x_7217:
[----:B------:R-:W-:Y:S05]  /*6410*/  BSYNC B2 ;  /* 0x0000000000027941 */ /* 0x000fea0003800000 */
.L_x_7216:
        /* <DEDUP_REMOVED lines=13> */
[----:B------:R-:W-:Y:S02]  /*64f0*/  @P6 FMUL.FTZ R22, R21, R23 ;  /* 0x0000001715166220 */ /* 0x000fe40000410000 */
[----:B----4-:R-:W-:Y:S02]  /*6500*/  FMUL.FTZ R21, R25, R21 ;  /* 0x0000001519157220 */ /* 0x010fe40000410000 */
[----:B---3--:R-:W-:-:S03]  /*6510*/  FADD.FTZ R26, R26, R22 ;  /* 0x000000161a1a7221 */ /* 0x008fc60000010000 */
[----:B------:R-:W-:Y:S02]  /*6520*/  FSEL R21, R21, RZ, P6 ;  /* 0x000000ff15157208 */ /* 0x000fe40003000000 */
[----:B------:R0:W-:Y:S02]  /*6530*/  STL [R1+0x1b0], R26 ;  /* 0x0001b01a01007387 */ /* 0x0001e40000100800 */
[----:B------:R-:W-:-:S04]  /*6540*/  F2FP.BF16.PACK_AB R21, RZ, R21 ;  /* 0x00000015ff15723e */ /* 0x000fc800000010ff */
[----:B------:R-:W-:Y:S02]  /*6550*/  PRMT R12, R21, 0x7610, R12 ;  /* 0x00007610150c7816 */ /* 0x000fe4000000000c */
.L_x_7219:
[----:B------:R-:W-:Y:S05]  /*6560*/  BSYNC B2 ;  /* 0x0000000000027941 */ /* 0x000fea0003800000 */
.L_x_7218:
        /* <DEDUP_REMOVED lines=17> */
.L_x_7221:
[----:B------:R-:W-:Y:S05]  /*6680*/  BSYNC B2 ;  /* 0x0000000000027941 */ /* 0x000fea0003800000 */
.L_x_7220:
[----:B------:R-:W-:Y:S01]  /*6690*/  BSSY B2, `(.L_x_7222) ;  /* 0x0000012000027945 */ /* 0x000fe20003800000 */
[----:B------:R-:W-:Y:S01]  /*66a0*/  SEL R9, R21, R9, P5 ;  /* 0x0000000915097207 */ /* 0x000fe20002800000 */
        /* <DEDUP_REMOVED lines=16> */
.L_x_7223:
[----:B------:R-:W-:Y:S05]  /*67b0*/  BSYNC B2 ;  /* 0x0000000000027941 */ /* 0x000fea0003800000 */
.L_x_7222:
        /* <DEDUP_REMOVED lines=17> */
.L_x_7225:
[----:B------:R-:W-:Y:S05]  /*68d0*/  BSYNC B2 ;  /* 0x0000000000027941 */ /* 0x000fea0003800000 */
.L_x_7224:
        /* <DEDUP_REMOVED lines=18> */
.L_x_7227:
[----:B------:R-:W-:Y:S05]  /*6a00*/  BSYNC B2 ;  /* 0x0000000000027941 */ /* 0x000fea0003800000 */
.L_x_7226:
        /* <DEDUP_REMOVED lines=17> */
.L_x_7229:
[----:B------:R-:W-:Y:S05]  /*6b20*/  BSYNC B2 ;  /* 0x0000000000027941 */ /* 0x000fea0003800000 */
.L_x_7228:
        /* <DEDUP_REMOVED lines=18> */
.L_x_7231:
[----:B------:R-:W-:Y:S05]  /*6c50*/  BSYNC B2 ;  /* 0x0000000000027941 */ /* 0x000fea0003800000 */
.L_x_7230:
        /* <DEDUP_REMOVED lines=17> */
.L_x_7233:
[----:B------:R-:W-:Y:S05]  /*6d70*/  BSYNC B2 ;  /* 0x0000000000027941 */ /* 0x000fea0003800000 */
.L_x_7232:
        /* <DEDUP_REMOVED lines=18> */
.L_x_7235:
[----:B------:R-:W-:Y:S05]  /*6ea0*/  BSYNC B2 ;  /* 0x0000000000027941 */ /* 0x000fea0003800000 */
.L_x_7234:
        /* <DEDUP_REMOVED lines=17> */
.L_x_7237:
[----:B------:R-:W-:Y:S05]  /*6fc0*/  BSYNC B2 ;  /* 0x0000000000027941 */ /* 0x000fea0003800000 */
.L_x_7236:
        /* <DEDUP_REMOVED lines=18> */
.L_x_7239:
[----:B------:R-:W-:Y:S05]  /*70f0*/  BSYNC B2 ;  /* 0x0000000000027941 */ /* 0x000fea0003800000 */
.L_x_7238:
        /* <DEDUP_REMOVED lines=17> */
.L_x_7241:
[----:B------:R-:W-:Y:S05]  /*7210*/  BSYNC B2 ;  /* 0x0000000000027941 */ /* 0x000fea0003800000 */
.L_x_7240:
        /* <DEDUP_REMOVED lines=18> */
.L_x_7243:
[----:B------:R-:W-:Y:S05]  /*7340*/  BSYNC B2 ;  /* 0x0000000000027941 */ /* 0x000fea0003800000 */
.L_x_7242:
        /* <DEDUP_REMOVED lines=17> */
.L_x_7245:
[----:B------:R-:W-:Y:S05]  /*7460*/  BSYNC B2 ;  /* 0x0000000000027941 */ /* 0x000fea0003800000 */
.L_x_7244:
        /* <DEDUP_REMOVED lines=18> */
.L_x_7247:
[----:B------:R-:W-:Y:S05]  /*7590*/  BSYNC B2 ;  /* 0x0000000000027941 */ /* 0x000fea0003800000 */
.L_x_7246:
        /* <DEDUP_REMOVED lines=10> */
[----:B-1----:R-:W-:-:S05]  /*7640*/  @P4 MOV R22, 0x10 ;  /* 0x0000001000164802 */ /* 0x002fca0000000f00 */
[C---:B------:R-:W-:Y:S01]  /*7650*/  @P4 IMAD.WIDE.U32 R22, R20.reuse, R22, c[0x0][0x248] ;  /* 0x0000920014164625 */ /* 0x040fe200078e0016 */
[----:B------:R-:W-:-:S04]  /*7660*/  IADD3 R20, R20, 0x20, RZ ;  /* 0x0000002014147810 */ /* 0x000fc80007ffe0ff */
[----:B------:R2:W-:Y:S03]  /*7670*/  @P4 STG.E.128 [R22.64], R12 ;  /* 0x0000000c16004986 */ /* 0x0005e6000c101d04 */
.L_x_7213:
[----:B------:R-:W-:Y:S05]  /*7680*/  BSYNC B1 ;  /* 0x0000000000017941 */ /* 0x000fea0003800000 */
.L_x_7212:
[----:B------:R-:W-:Y:S01]  /*7690*/  BSSY B1, `(.L_x_7248) ;  /* 0x000013f000017945 */ /* 0x000fe20003800000 */
[----:B------:R-:W-:Y:S05]  /*76a0*/  @!P0 BRA `(.L_x_7249) ;  /* 0x000013d000008947 */ /* 0x000fea0003800000 */
[----:B------:R-:W-:Y:S01]  /*76b0*/  BSSY B2, `(.L_x_7250) ;  /* 0x0000005000027945 */ /* 0x000fe20003800000 */
[----:B------:R-:W-:Y:S05]  /*76c0*/  @!P4 BRA `(.L_x_7251) ;  /* 0x000000300000c947 */ /* 0x000fea0003800000 */
[----:B-----5:R-:W-:-:S04]  /*76d0*/  IMAD.MOV.U32 R4, RZ, RZ, 0x10 ;  /* 0x00000010ff047424 */ /* 0x020fc800078e00ff */
[----:B------:R-:W-:-:S06]  /*76e0*/  IMAD.WIDE.U32 R4, R20, R4, c[0x0][0x170] ;  /* 0x00005c0014047625 */ /* 0x000fcc00078e0004 */
[----:B------:R-:W5:Y:S02]  /*76f0*/  LDG.E.128 R4, [R4.64] ;  /* 0x0000000404047981 */ /* 0x000f64000c1e1d00 */
.L_x_7251:
[----:B------:R-:W-:Y:S05]  /*7700*/  BSYNC B2 ;  /* 0x0000000000027941 */ /* 0x000fea0003800000 */
.L_x_7250:
        /* <DEDUP_REMOVED lines=17> */
.L_x_7253:
[----:B------:R-:W-:Y:S05]  /*7820*/  BSYNC B2 ;  /* 0x0000000000027941 */ /* 0x000fea0003800000 */
.L_x_7252:
        /* <DEDUP_REMOVED lines=13> */
[-C--:B------:R-:W-:Y:S02]  /*7900*/  @P6 FMUL.FTZ R22, R23, R21.reuse ;  /* 0x0000001517166220 */ /* 0x080fe40000410000 */
[----:B----4-:R-:W-:Y:S02]  /*7910*/  FMUL.FTZ R21, R25, R21 ;  /* 0x0000001519157220 */ /* 0x010fe40000410000 */
[----:B---3--:R-:W-:-:S03]  /*7920*/  FADD.FTZ R26, R26, R22 ;  /* 0x000000161a1a7221 */ /* 0x008fc60000010000 */
[----:B------:R-:W-:Y:S02]  /*7930*/  FSEL R21, R21, RZ, P6 ;  /* 0x000000ff15157208 */ /* 0x000fe40003000000 */
[----:B------:R0:W-:Y:S02]  /*7940*/  STL [R1+0x190], R26 ;  /* 0x0001901a01007387 */ /* 0x0001e40000100800 */
[----:B------:R-:W-:-:S04]  /*7950*/  F2FP.BF16.PACK_AB R21, RZ, R21 ;  /* 0x00000015ff15723e */ /* 0x000fc800000010ff */
[----:B------:R-:W-:Y:S02]  /*7960*/  PRMT R12, R21, 0x7610, R12 ;  /* 0x00007610150c7816 */ /* 0x000fe4000000000c */
.L_x_7255:
[----:B------:R-:W-:Y:S05]  /*7970*/  BSYNC B2 ;  /* 0x0000000000027941 */ /* 0x000fea0003800000 */
.L_x_7254:
        /* <DEDUP_REMOVED lines=17> */
.L_x_7257:
[----:B------:R-:W-:Y:S05]  /*7a90*/  BSYNC B2 ;  /* 0x0000000000027941 */ /* 0x000fea0003800000 */
.L_x_7256:
        /* <DEDUP_REMOVED lines=18> */
.L_x_7259:
[----:B------:R-:W-:Y:S05]  /*7bc0*/  BSYNC B2 ;  /* 0x0000000000027941 */ /* 0x000fea0003800000 */
.L_x_7258:
        /* <DEDUP_REMOVED lines=17> */
.L_x_7261:
[----:B------:R-:W-:Y:S05]  /*7ce0*/  BSYNC B2 ;  /* 0x0000000000027941 */ /* 0x000fea0003800000 */
.L_x_7260:
        /* <DEDUP_REMOVED lines=18> */
.L_x_7263:
[----:B------:R-:W-:Y:S05]  /*7e10*/  BSYNC B2 ;  /* 0x0000000000027941 */ /* 0x000fea0003800000 */
.L_x_7262:
        /* <DEDUP_REMOVED lines=17> */
.L_x_7265:
[----:B------:R-:W-:Y:S05]  /*7f30*/  BSYNC B2 ;  /* 0x0000000000027941 */ /* 0x000fea0003800000 */
.L_x_7264:
        /* <DEDUP_REMOVED lines=18> */
.L_x_7267:
[----:B------:R-:W-:Y:S05]  /*8060*/  BSYNC B2 ;  /* 0x0000000000027941 */ /* 0x000fea0003800000 */
.L_x_7266:
        /* <DEDUP_REMOVED lines=17> */
.L_x_7269:
[----:B------:R-:W-:Y:S05]  /*8180*/  BSYNC B2 ;  /* 0x0000000000027941 */ /* 0x000fea0003800000 */
.L_x_7268:
        /* <DEDUP_REMOVED lines=18> */
.L_x_7271:
[----:B------:R-:W-:Y:S05]  /*82b0*/  BSYNC B2 ;  /* 0x0000000000027941 */ /* 0x000fea0003800000 */
.L_x_7270:
        /* <DEDUP_REMOVED lines=17> */
.L_x_7273:
[----:B------:R-:W-:Y:S05]  /*83d0*/  BSYNC B2 ;  /* 0x0000000000027941 */ /* 0x000fea0003800000 */
.L_x_7272:
        /* <DEDUP_REMOVED lines=18> */
.L_x_7275:
[----:B------:R-:W-:Y:S05]  /*8500*/  BSYNC B2 ;  /* 0x0000000000027941 */ /* 0x000fea0003800000 */
.L_x_7274:
        /* <DEDUP_REMOVED lines=17> */
.L_x_7277:
[----:B------:R-:W-:Y:S05]  /*8620*/  BSYNC B2 ;  /* 0x0000000000027941 */ /* 0x000fea0003800000 */
.L_x_7276:
        /* <DEDUP_REMOVED lines=18> */
.L_x_7279:
[----:B------:R-:W-:Y:S05]  /*8750*/  BSYNC B2 ;  /* 0x0000000000027941 */ /* 0x000fea0003800000 */
.L_x_7278:
        /* <DEDUP_REMOVED lines=17> */
.L_x_7281:
[----:B------:R-:W-:Y:S05]  /*8870*/  BSYNC B2 ;  /* 0x0000000000027941 */ /* 0x000fea0003800000 */
.L_x_7280:
        /* <DEDUP_REMOVED lines=18> */
.L_x_7283:
[----:B------:R-:W-:Y:S05]  /*89a0*/  BSYNC B2 ;  /* 0x0000000000027941 */ /* 0x000fea0003800000 */
.L_x_7282:
        /* <DEDUP_REMOVED lines=9> */
[----:B-1----:R-:W-:-:S05]  /*8a40*/  @P4 MOV R22, 0x10 ;  /* 0x0000001000164802 */ /* 0x002fca0000000f00 */
[C---:B------:R-:W-:Y:S01]  /*8a50*/  @P4 IMAD.WIDE.U32 R22, R20.reuse, R22, c[0x0][0x248] ;  /* 0x0000920014164625 */ /* 0x040fe200078e0016 */
[----:B------:R-:W-:-:S04]  /*8a60*/  IADD3 R20, R20, 0x20, RZ ;  /* 0x0000002014147810 */ /* 0x000fc80007ffe0ff */
[----:B------:R2:W-:Y:S03]  /*8a70*/  @P4 STG.E.128 [R22.64], R12 ;  /* 0x0000000c16004986 */ /* 0x0005e6000c101d04 */
.L_x_7249:
[----:B------:R-:W-:Y:S05]  /*8a80*/  BSYNC B1 ;  /* 0x0000000000017941 */ /* 0x000fea0003800000 */
.L_x_7248:
[----:B------:R-:W-:Y:S01]  /*8a90*/  BSSY B1, `(.L_x_7284) ;  /* 0x000013f000017945 */ /* 0x000fe20003800000 */
[----:B------:R-:W-:Y:S05]  /*8aa0*/  @!P1 BRA `(.L_x_7285) ;  /* 0x000013d000009947 */ /* 0x000fea0003800000 */
[----:B------:R-:W-:Y:S01]  /*8ab0*/  BSSY B2, `(.L_x_7286) ;  /* 0x0000005000027945 */ /* 0x000fe20003800000 */
[----:B------:R-:W-:Y:S05]  /*8ac0*/  @!P4 BRA `(.L_x_7287) ;  /* 0x000000300000c947 */ /* 0x000fea0003800000 */
[----:B-----5:R-:W-:-:S10]  /*8ad0*/  HFMA2.MMA R4, -RZ, RZ, 0, 9.5367431640625e-07 ;  /* 0x00000010ff047435 */ /* 0x020fd400000001ff */
[----:B------:R-:W-:-:S06]  /*8ae0*/  IMAD.WIDE.U32 R4, R20, R4, c[0x0][0x170] ;  /* 0x00005c0014047625 */ /* 0x000fcc00078e0004 */
[----:B------:R-:W5:Y:S02]  /*8af0*/  LDG.E.128 R4, [R4.64] ;  /* 0x0000000404047981 */ /* 0x000f64000c1e1d00 */
.L_x_7287:
[----:B------:R-:W-:Y:S05]  /*8b00*/  BSYNC B2 ;  /* 0x0000000000027941 */ /* 0x000fea0003800000 */
.L_x_7286:
        /* <DEDUP_REMOVED lines=17> */
.L_x_7289:
[----:B------:R-:W-:Y:S05]  /*8c20*/  BSYNC B2 ;  /* 0x0000000000027941 */ /* 0x000fea0003800000 */
.L_x_7288:
        /* <DEDUP_REMOVED lines=20> */
.L_x_7291:
[----:B------:R-:W-:Y:S05]  /*8d70*/  BSYNC B2 ;  /* 0x0000000000027941 */ /* 0x000fea0003800000 */
.L_x_7290:
        /* <DEDUP_REMOVED lines=17> */
.L_x_7293:
[----:B------:R-:W-:Y:S05]  /*8e90*/  BSYNC B2 ;  /* 0x0000000000027941 */ /* 0x000fea0003800000 */
.L_x_7292:
        /* <DEDUP_REMOVED lines=18> */
.L_x_7295:
[----:B------:R-:W-:Y:S05]  /*8fc0*/  BSYNC B2 ;  /* 0x0000000000027941 */ /* 0x000fea0003800000 */
.L_x_7294:
        /* <DEDUP_REMOVED lines=17> */
.L_x_7297:
[----:B------:R-:W-:Y:S05]  /*90e0*/  BSYNC B2 ;  /* 0x0000000000027941 */ /* 0x000fea0003800000 */
.L_x_7296:
        /* <DEDUP_REMOVED lines=18> */
.L_x_7299:
[----:B------:R-:W-:Y:S05]  /*9210*/  BSYNC B2 ;  /* 0x0000000000027941 */ /* 0x000fea0003800000 */
.L_x_7298:
        /* <DEDUP_REMOVED lines=17> */
.L_x_7301:
[----:B------:R-:W-:Y:S05]  /*9330*/  BSYNC B2 ;  /* 0x0000000000027941 */ /* 0x000fea0003800000 */
.L_x_7300:
        /* <DEDUP_REMOVED lines=18> */
.L_x_7303:
[----:B------:R-:W-:Y:S05]  /*9460*/  BSYNC B2 ;  /* 0x0000000000027941 */ /* 0x000fea0003800000 */
.L_x_7302:
        /* <DEDUP_REMOVED lines=17> */
.L_x_7305:
[----:B------:R-:W-:Y:S05]  /*9580*/  BSYNC B2 ;  /* 0x0000000000027941 */ /* 0x000fea0003800000 */
.L_x_7304:
        /* <DEDUP_REMOVED lines=18> */
.L_x_7307:
[----:B------:R-:W-:Y:S05]  /*96b0*/  BSYNC B2 ;  /* 0x0000000000027941 */ /* 0x000fea0003800000 */
.L_x_7306:
        /* <DEDUP_REMOVED lines=17> */
.L_x_7309:
[----:B------:R-:W-:Y:S05]  /*97d0*/  BSYNC B2 ;  /* 0x0000000000027941 */ /* 0x000fea0003800000 */
.L_x_7308:
        /* <DEDUP_REMOVED lines=18> */
.L_x_7311:
[----:B------:R-:W-:Y:S05]  /*9900*/  BSYNC B2 ;  /* 0x0000000000027941 */ /* 0x000fea0003800000 */
.L_x_7310:
        /* <DEDUP_REMOVED lines=17> */
.L_x_7313:
[----:B------:R-:W-:Y:S05]  /*9a20*/  BSYNC B2 ;  /* 0x0000000000027941 */ /* 0x000fea0003800000 */
.L_x_7312:
        /* <DEDUP_REMOVED lines=18> */
.L_x_7315:
[----:B------:R-:W-:Y:S05]  /*9b50*/  BSYNC B2 ;  /* 0x0000000000027941 */ /* 0x000fea0003800000 */
.L_x_7314:
        /* <DEDUP_REMOVED lines=17> */
.L_x_7317:
[----:B------:R-:W-:Y:S05]  /*9c70*/  BSYNC B2 ;  /* 0x0000000000027941 */ /* 0x000fea0003800000 */
.L_x_7316:
        /* <DEDUP_REMOVED lines=18> */
.L_x_7319:
[----:B------:R-:W-:Y:S05]  /*9da0*/  BSYNC B2 ;  /* 0x0000000000027941 */ /* 0x000fea0003800000 */
.L_x_7318:
        /* <DEDUP_REMOVED lines=13> */
.L_x_7285:
[----:B------:R-:W-:Y:S05]  /*9e80*/  BSYNC B1 ;  /* 0x0000000000017941 */ /* 0x000fea0003800000 */
.L_x_7284:
[----:B------:R-:W-:Y:S01]  /*9e90*/  BSSY B1, `(.L_x_7320) ;  /* 0x000013f000017945 */ /* 0x000fe20003800000 */
[----:B------:R-:W-:Y:S05]  /*9ea0*/  @!P2 BRA `(.L_x_7321) ;  /* 0x000013d00000a947 */ /* 0x000fea0003800000 */
[----:B------:R-:W-:Y:S01]  /*9eb0*/  BSSY B2, `(.L_x_7322) ;  /* 0x0000005000027945 */ /* 0x000fe20003800000 */
[----:B------:R-:W-:Y:S05]  /*9ec0*/  @!P4 BRA `(.L_x_7323) ;  /* 0x000000300000c947 */ /* 0x000fea0003800000 */
[----:B-----5:R-:W-:-:S10]  /*9ed0*/  HFMA2.MMA R4, -RZ, RZ, 0, 9.5367431640625e-07 ;  /* 0x00000010ff047435 */ /* 0x020fd400000001ff */
[----:B------:R-:W-:-:S06]  /*9ee0*/  IMAD.WIDE.U32 R4, R20, R4, c[0x0][0x170] ;  /* 0x00005c0014047625 */ /* 0x000fcc00078e0004 */
[----:B------:R-:W5:Y:S02]  /*9ef0*/  LDG.E.128 R4, [R4.64] ;  /* 0x0000000404047981 */ /* 0x000f64000c1e1d00 */
.L_x_7323:
[----:B------:R-:W-:Y:S05]  /*9f00*/  BSYNC B2 ;  /* 0x0000000000027941 */ /* 0x000fea0003800000 */
.L_x_7322:
        /* <DEDUP_REMOVED lines=17> */
.L_x_7325:
[----:B------:R-:W-:Y:S05]  /*a020*/  BSYNC B2 ;  /* 0x0000000000027941 */ /* 0x000fea0003800000 */
.L_x_7324:
        /* <DEDUP_REMOVED lines=20> */
.L_x_7327:
[----:B------:R-:W-:Y:S05]  /*a170*/  BSYNC B2 ;  /* 0x0000000000027941 */ /* 0x000fea0003800000 */
.L_x_7326:
        /* <DEDUP_REMOVED lines=17> */
.L_x_7329:
[----:B------:R-:W-:Y:S05]  /*a290*/  BSYNC B2 ;  /* 0x0000000000027941 */ /* 0x000fea0003800000 */
.L_x_7328:
        /* <DEDUP_REMOVED lines=18> */
.L_x_7331:
[----:B------:R-:W-:Y:S05]  /*a3c0*/  BSYNC B2 ;  /* 0x0000000000027941 */ /* 0x000fea0003800000 */
.L_x_7330:
        /* <DEDUP_REMOVED lines=17> */
.L_x_7333:
[----:B------:R-:W-:Y:S05]  /*a4e0*/  BSYNC B2 ;  /* 0x0000000000027941 */ /* 0x000fea0003800000 */
.L_x_7332:
        /* <DEDUP_REMOVED lines=18> */
.L_x_7335:
[----:B------:R-:W-:Y:S05]  /*a610*/  BSYNC B2 ;  /* 0x0000000000027941 */ /* 0x000fea0003800000 */
.L_x_7334:
        /* <DEDUP_REMOVED lines=17> */
.L_x_7337:
[----:B------:R-:W-:Y:S05]  /*a730*/  BSYNC B2 ;  /* 0x0000000000027941 */ /* 0x000fea0003800000 */
.L_x_7336:
        /* <DEDUP_REMOVED lines=18> */
.L_x_7339:
[----:B------:R-:W-:Y:S05]  /*a860*/  BSYNC B2 ;  /* 0x0000000000027941 */ /* 0x000fea0003800000 */
.L_x_7338:
        /* <DEDUP_REMOVED lines=17> */
.L_x_7341:
[----:B------:R-:W-:Y:S05]  /*a980*/  BSYNC B2 ;  /* 0x0000000000027941 */ /* 0x000fea0003800000 */
.L_x_7340:
        /* <DEDUP_REMOVED lines=18> */
.L_x_7343:
[----:B------:R-:W-:Y:S05]  /*aab0*/  BSYNC B2 ;  /* 0x0000000000027941 */ /* 0x000fea0003800000 */
.L_x_7342:
        /* <DEDUP_REMOVED lines=17> */
.L_x_7345:
[----:B------:R-:W-:Y:S05]  /*abd0*/  BSYNC B2 ;  /* 0x0000000000027941 */ /* 0x000fea0003800000 */
.L_x_7344:
        /* <DEDUP_REMOVED lines=18> */
.L_x_7347:
[----:B------:R-:W-:Y:S05]  /*ad00*/  BSYNC B2 ;  /* 0x0000000000027941 */ /* 0x000fea0003800000 */
.L_x_7346:
        /* <DEDUP_REMOVED lines=17> */
.L_x_7349:
[----:B------:R-:W-:Y:S05]  /*ae20*/  BSYNC B2 ;  /* 0x0000000000027941 */ /* 0x000fea0003800000 */
.L_x_7348:
        /* <DEDUP_REMOVED lines=18> */
.L_x_7351:
[----:B------:R-:W-:Y:S05]  /*af50*/  BSYNC B2 ;  /* 0x0000000000027941 */ /* 0x000fea0003800000 */
.L_x_7350:
        /* <DEDUP_REMOVED lines=17> */
.L_x_7353:
[----:B------:R-:W-:Y:S05]  /*b070*/  BSYNC B2 ;  /* 0x0000000000027941 */ /* 0x000fea0003800000 */
.L_x_7352:
        /* <DEDUP_REMOVED lines=18> */
.L_x_7355:
[----:B------:R-:W-:Y:S05]  /*b1a0*/  BSYNC B2 ;  /* 0x0000000000027941 */ /* 0x000fea0003800000 */
.L_x_7354:
        /* <DEDUP_REMOVED lines=13> */
.L_x_7321:
[----:B------:R-:W-:Y:S05]  /*b280*/  BSYNC B1 ;  /* 0x0000000000017941 */ /* 0x000fea0003800000 */
.L_x_7320:
        /* <DEDUP_REMOVED lines=8> */
.L_x_7359:
[----:B------:R-:W-:Y:S05]  /*b310*/  BSYNC B2 ;  /* 0x0000000000027941 */ /* 0x000fea0003800000 */
.L_x_7358:
[----:B--2---:R-:W2:Y:S01]  /*b320*/  LDL R22, [R1+0x80] ;  /* 0x0000800001167983 */ /* 0x004ea20000100800 */
        /* <DEDUP_REMOVED lines=16> */
.L_x_7361:
[----:B------:R-:W-:Y:S05]  /*b430*/  BSYNC B2 ;  /* 0x0000000000027941 */ /* 0x000fea0003800000 */
.L_x_7360:
        /* <DEDUP_REMOVED lines=20> */
.L_x_7363:
[----:B------:R-:W-:Y:S05]  /*b580*/  BSYNC B2 ;  /* 0x0000000000027941 */ /* 0x000fea0003800000 */
.L_x_7362:
        /* <DEDUP_REMOVED lines=17> */
.L_x_7365:
[----:B------:R-:W-:Y:S05]  /*b6a0*/  BSYNC B2 ;  /* 0x0000000000027941 */ /* 0x000fea0003800000 */
.L_x_7364:
        /* <DEDUP_REMOVED lines=18> */
.L_x_7367:
[----:B------:R-:W-:Y:S05]  /*b7d0*/  BSYNC B2 ;  /* 0x0000000000027941 */ /* 0x000fea0003800000 */
.L_x_7366:
        /* <DEDUP_REMOVED lines=17> */
.L_x_7369:
[----:B------:R-:W-:Y:S05]  /*b8f0*/  BSYNC B2 ;  /* 0x0000000000027941 */ /* 0x000fea0003800000 */
.L_x_7368:
[----:B------:R-:W-:Y:S01]  /*b900*/  BSSY B2, `(.L_x_7370) ;  /* 0x0000012000027945 */ /* 0x000fe20003800000 */
[----:B------:R-:W-:Y:S01]  /*b910*/  SEL R10, R21, R10, P5 ;  /* 0x0000000a150a7207 */ /* 0x000fe20002800000 */
[----:B------:R-:W-:Y:S05]  /*b920*/  @!P4 BRA `(.L_x_7371) ;  /* 0x000000f00000c947 */ /* 0x000fea0003800000 */
[----:B------:R-:W2:Y:S04]  /*b930*/  LDL R23, [R1+0x58] ;  /* 0x0000580001177983 */ /* 0x000ea80000100800 */
[----:B-1----:R-:W3:Y:S04]  /*b940*/  LDL.LU R25, [R1+0x138] ;  /* 0x0001380001197983 */ /* 0x002ee80000300800 */
        /* <DEDUP_REMOVED lines=13> */
.L_x_7371:
[----:B------:R-:W-:Y:S05]  /*ba20*/  BSYNC B2 ;  /* 0x0000000000027941 */ /* 0x000fea0003800000 */
.L_x_7370:
        /* <DEDUP_REMOVED lines=17> */
.L_x_7373:
[----:B------:R-:W-:Y:S05]  /*bb40*/  BSYNC B2 ;  /* 0x0000000000027941 */ /* 0x000fea0003800000 */
.L_x_7372:
        /* <DEDUP_REMOVED lines=18> */
.L_x_7375:
[----:B------:R-:W-:Y:S05]  /*bc70*/  BSYNC B2 ;  /* 0x0000000000027941 */ /* 0x000fea0003800000 */
.L_x_7374:
        /* <DEDUP_REMOVED lines=17> */
.L_x_7377:
[----:B------:R-:W-:Y:S05]  /*bd90*/  BSYNC B2 ;  /* 0x0000000000027941 */ /* 0x000fea0003800000 */
.L_x_7376:
        /* <DEDUP_REMOVED lines=18> */
.L_x_7379:
[----:B------:R-:W-:Y:S05]  /*bec0*/  BSYNC B2 ;  /* 0x0000000000027941 */ /* 0x000fea0003800000 */
.L_x_7378:
        /* <DEDUP_REMOVED lines=17> */
.L_x_7381:
[----:B------:R-:W-:Y:S05]  /*bfe0*/  BSYNC B2 ;  /* 0x0000000000027941 */ /* 0x000fea0003800000 */
.L_x_7380:
        /* <DEDUP_REMOVED lines=18> */
.L_x_7383:
[----:B------:R-:W-:Y:S05]  /*c110*/  BSYNC B2 ;  /* 0x0000000000027941 */ /* 0x000fea0003800000 */
.L_x_7382:
        /* <DEDUP_REMOVED lines=17> */
.L_x_7385:
[----:B------:R-:W-:Y:S05]  /*c230*/  BSYNC B2 ;  /* 0x0000000000027941 */ /* 0x000fea0003800000 */
.L_x_7384:
        /* <DEDUP_REMOVED lines=18> */
.L_x_7387:
[----:B------:R-:W-:Y:S05]  /*c360*/  BSYNC B2 ;  /* 0x0000000000027941 */ /* 0x000fea0003800000 */
.L_x_7386:
        /* <DEDUP_REMOVED lines=17> */
.L_x_7389:
[----:B------:R-:W-:Y:S05]  /*c480*/  BSYNC B2 ;  /* 0x0000000000027941 */ /* 0x000fea0003800000 */
.L_x_7388:
        /* <DEDUP_REMOVED lines=9> */
[----:B--2---:R-:W-:-:S04]  /*c520*/  @P4 IMAD.MOV.U32 R2, RZ, RZ, 0x10 ;  /* 0x00000010ff024424 */ /* 0x004fc800078e00ff */
[----:B------:R-:W-:Y:S01]  /*c530*/  @P4 IMAD.WIDE.U32 R2, R20, R2, c[0x0][0x248] ;  /* 0x0000920014024625 */ /* 0x000fe200078e0002 */
[----:B------:R-:W-:Y:S05]  /*c540*/  @!P4 BRA `(.L_x_7391) ;  /* 0x000000f00000c947 */ /* 0x000fea0003800000 */
[----:B------:R-:W2:Y:S04]  /*c550*/  LDL R0, [R1+0x5c] ;  /* 0x00005c0001007983 */ /* 0x000ea80000100800 */
[----:B------:R-:W3:Y:S04]  /*c560*/  LDL.LU R23, [R1+0x12c] ;  /* 0x00012c0001177983 */ /* 0x000ee80000300800 */
[----:B------:R-:W4:Y:S01]  /*c570*/  LDL R22, [R1+0x46c] ;  /* 0x00046c0001167983 */ /* 0x000f220000100800 */
[----:B------:R-:W-:Y:S01]  /*c580*/  HFMA2.MMA R20, -RZ, RZ, 0, 0 ;  /* 0x00000000ff147435 */ /* 0x000fe200000001ff */
[----:B--2---:R-:W-:Y:S01]  /*c590*/  LOP3.LUT P3, RZ, R0, 0xff000000, RZ, 0xc0, !PT ;  /* 0xff00000000ff7812 */ /* 0x004fe2000786c0ff */
[----:B------:R-:W-:-:S04]  /*c5a0*/  FMUL.FTZ R0, R21, c[0x0][0x1ec] ;  /* 0x00007b0015007a20 */ /* 0x000fc80000410000 */
[----:B------:R-:W-:-:S08]  /*c5b0*/  FMUL.FTZ R0, R0, c[0x0][0x1e8] ;  /* 0x00007a0000007a20 */ /* 0x000fd00000410000 */
        /* <DEDUP_REMOVED lines=8> */
.L_x_7391:
[----:B------:R-:W-:Y:S05]  /*c640*/  BSYNC B2 ;  /* 0x0000000000027941 */ /* 0x000fea0003800000 */
.L_x_7390:
[----:B------:R3:W-:Y:S02]  /*c650*/  @P4 STG.E.128 [R2.64], R12 ;  /* 0x0000000c02004986 */ /* 0x0007e4000c101d04 */
.L_x_7357:
[----:B------:R-:W-:Y:S05]  /*c660*/  BSYNC B1 ;  /* 0x0000000000017941 */ /* 0x000fea0003800000 */
.L_x_7356:
[----:B---3--:R-:W3:Y:S01]  /*c670*/  LDL.LU R2, [R1+0x68] ;  /* 0x0000680001027983 */ /* 0x008ee20000300800 */
[----:B-----5:R-:W-:-:S05]  /*c680*/  MOV R0, c[0x0][0x160] ;  /* 0x0000580000007a02 */ /* 0x020fca0000000f00 */
[----:B---3--:R-:W-:-:S05]  /*c690*/  IMAD R2, R0, 0x4, R2 ;  /* 0x0000000400027824 */ /* 0x008fca00078e0202 */
[----:B------:R3:W-:Y:S01]  /*c6a0*/  STL [R1+0x68], R2 ;  /* 0x0000680201007387 */ /* 0x0007e20000100800 */
[----:B------:R-:W-:-:S13]  /*c6b0*/  ISETP.GE.AND P3, PT, R2, c[0x0][0x164], PT ;  /* 0x0000590002007a0c */ /* 0x000fda0003f66270 */
[----:B0123--:R-:W-:Y:S01]  /*c6c0*/  @P3 CALL.REL.NOINC `(.L_x_7190) ;  /* 0x0000001000003944 */ /* 0x00ffe20003c00000 */
[----:B------:R-:W-:Y:S05]  /*c6d0*/  BRA `(.L_x_7392) ;  /* 0xffff4c1000007947 */ /* 0x000fea000383ffff */
.L_x_7190:
[----:B0-----:R-:W-:Y:S05]  /*c6e0*/  BSYNC B0 ;  /* 0x0000000000007941 */ /* 0x001fea0003800000 */
.L_x_7189:
[----:B------:R-:W2:Y:S04]  /*c6f0*/  LDL.LU.64 R4, [R1+0x210] ;  /* 0x0002100001047983 */ /* 0x000ea80000300a00 */
        /* <DEDUP_REMOVED lines=427> */
.L_x_7394:
[----:B0-----:R-:W-:Y:S05]  /*e1b0*/  BSYNC B0 ;  /* 0x0000000000007941 */ /* 0x001fea0003800000 */
.L_x_7393:
        /* <DEDUP_REMOVED lines=18> */
.L_x_7396:
[----:B------:R-:W-:Y:S05]  /*e2e0*/  BSYNC B0 ;  /* 0x0000000000007941 */ /* 0x000fea0003800000 */
.L_x_7395:
        /* <DEDUP_REMOVED lines=18> */
.L_x_7398:
[----:B------:R-:W-:Y:S05]  /*e410*/  BSYNC B0 ;  /* 0x0000000000007941 */ /* 0x000fea0003800000 */
.L_x_7397:
        /* <DEDUP_REMOVED lines=244> */
.L_x_7400:
[----:B0-----:R-:W-:Y:S05]  /*f360*/  BSYNC B0 ;  /* 0x0000000000007941 */ /* 0x001fea0003800000 */
.L_x_7399:
        /* <DEDUP_REMOVED lines=20> */
.L_x_7402:
[----:B------:R-:W-:Y:S05]  /*f4b0*/  BSYNC B0 ;  /* 0x0000000000007941 */ /* 0x000fea0003800000 */
.L_x_7401:
        /* <DEDUP_REMOVED lines=21> */
.L_x_7404:
[----:B------:R-:W-:Y:S05]  /*f610*/  BSYNC B0 ;  /* 0x0000000000007941 */ /* 0x000fea0003800000 */
.L_x_7403:
        /* <DEDUP_REMOVED lines=21> */
.L_x_7406:
[----:B------:R-:W-:Y:S05]  /*f770*/  BSYNC B0 ;  /* 0x0000000000007941 */ /* 0x000fea0003800000 */
.L_x_7405:
        /* <DEDUP_REMOVED lines=21> */
.L_x_7408:
[----:B------:R-:W-:Y:S05]  /*f8d0*/  BSYNC B0 ;  /* 0x0000000000007941 */ /* 0x000fea0003800000 */
.L_x_7407:
        /* <DEDUP_REMOVED lines=20> */
.L_x_7410:
[----:B------:R-:W-:Y:S05]  /*fa20*/  BSYNC B0 ;  /* 0x0000000000007941 */ /* 0x000fea0003800000 */
.L_x_7409:
        /* <DEDUP_REMOVED lines=12> */
.L_x_7210:
[----:B0-----:R0:W5:Y:S01]  /*faf0*/  LDL R20, [R1+0x14] ;  /* 0x0000140001147983 */ /* 0x0011620000100800 */
[----:B-1----:R-:W-:Y:S01]  /*fb00*/  HFMA2.MMA R3, -RZ, RZ, 0, 5.9604644775390625e-08 ;  /* 0x00000001ff037435 */ /* 0x002fe200000001ff */
[----:B------:R-:W-:Y:S01]  /*fb10*/  IMAD.MOV.U32 R25, RZ, RZ, 0x1f ;  /* 0x0000001fff197424 */ /* 0x000fe200078e00ff */
[----:B------:R-:W-:-:S02]  /*fb20*/  MOV R24, 0xffffffff ;  /* 0xffffffff00187802 */ /* 0x000fc40000000f00 */
[----:B------:R-:W-:Y:S02]  /*fb30*/  MOV R2, 0xfb50 ;  /* 0x0000fb5000027802 */ /* 0x000fe40000000f00 */
[----:B0----5:R-:W-:Y:S05]  /*fb40*/  CALL.REL.NOINC `($__internal_97_$__cuda_sm70_shflsync_bfly_p) ;  /* 0x0000047000007944 */ /* 0x021fea0003c00000 */
[----:B-1----:R-:W-:Y:S01]  /*fb50*/  MOV R21, R20 ;  /* 0x0000001400157202 */ /* 0x002fe20000000f00 */
[----:B------:R-:W-:Y:S05]  /*fb60*/  BRA `(.L_x_7411) ;  /* 0xffff64a000007947 */ /* 0x000fea000383ffff */
.L_x_7211:
[----:B------:R-:W-:Y:S01]  /*fb70*/  HFMA2.MMA R3, -RZ, RZ, 0, 5.9604644775390625e-08 ;  /* 0x00000001ff037435 */ /* 0x000fe200000001ff */
[----:B------:R-:W-:Y:S01]  /*fb80*/  IMAD.MOV.U32 R20, RZ, RZ, R29 ;  /* 0x000000ffff147224 */ /* 0x000fe200078e001d */
[----:B------:R-:W-:Y:S01]  /*fb90*/  MOV R25, 0x1f ;  /* 0x0000001f00197802 */ /* 0x000fe20000000f00 */
[----:B------:R-:W-:Y:S01]  /*fba0*/  IMAD.MOV.U32 R24, RZ, RZ, -0x1 ;  /* 0xffffffffff187424 */ /* 0x000fe200078e00ff */
[----:B0-----:R-:W-:Y:S02]  /*fbb0*/  MOV R2, 0xfbd0 ;  /* 0x0000fbd000027802 */ /* 0x001fe40000000f00 */
[----:B-1---5:R-:W-:Y:S05]  /*fbc0*/  CALL.REL.NOINC `($__internal_97_$__cuda_sm70_shflsync_bfly_p) ;  /* 0x000003f000007944 */ /* 0x022fea0003c00000 */
        /* <DEDUP_REMOVED lines=8> */
[----:B------:R-:W-:Y:S05]  /*fc50*/  CALL.REL.NOINC `($__internal_97_$__cuda_sm70_shflsync_bfly_p) ;  /* 0x0000036000007944 */ /* 0x000fea0003c00000 */
[----:B------:R-:W-:Y:S01]  /*fc60*/  HFMA2.MMA R3, -RZ, RZ, 0, 1.1920928955078125e-07 ;  /* 0x00000002ff037435 */ /* 0x000fe200000001ff */
[----:B-1----:R-:W-:Y:S01]  /*fc70*/  MOV R23, R20 ;  /* 0x0000001400177202 */ /* 0x002fe20000000f00 */
[----:B------:R-:W-:Y:S01]  /*fc80*/  IMAD.MOV.U32 R20, RZ, RZ, R22 ;  /* 0x000000ffff147224 */ /* 0x000fe200078e0016 */
[----:B------:R-:W-:Y:S01]  /*fc90*/  MOV R25, 0x1f ;  /* 0x0000001f00197802 */ /* 0x000fe20000000f00 */
[----:B------:R-:W-:Y:S01]  /*fca0*/  IMAD.MOV.U32 R24, RZ, RZ, -0x1 ;  /* 0xffffffffff187424 */ /* 0x000fe200078e00ff */
[----:B------:R-:W-:Y:S02]  /*fcb0*/  MOV R2, 0xfcd0 ;  /* 0x0000fcd000027802 */ /* 0x000fe40000000f00 */
[----:B------:R-:W-:Y:S05]  /*fcc0*/  CALL.REL.NOINC `($__internal_97_$__cuda_sm70_shflsync_bfly_p) ;  /* 0x000002f000007944 */ /* 0x000fea0003c00000 */
[----:B------:R-:W-:Y:S01]  /*fcd0*/  FADD.FTZ R21, R23, R21 ;  /* 0x0000001517157221 */ /* 0x000fe20000010000 */
[----:B------:R-:W-:Y:S01]  /*fce0*/  HFMA2.MMA R3, -RZ, RZ, 0, 2.384185791015625e-07 ;  /* 0x00000004ff037435 */ /* 0x000fe200000001ff */
[----:B-1----:R-:W-:Y:S01]  /*fcf0*/  FADD.FTZ R22, R22, R20 ;  /* 0x0000001416167221 */ /* 0x002fe20000010000 */
[----:B------:R-:W-:Y:S01]  /*fd00*/  MOV R25, 0x1f ;  /* 0x0000001f00197802 */ /* 0x000fe20000000f00 */
[----:B------:R-:W-:Y:S01]  /*fd10*/  IMAD.MOV.U32 R24, RZ, RZ, -0x1 ;  /* 0xffffffffff187424 */ /* 0x000fe200078e00ff */
[----:B------:R-:W-:-:S02]  /*fd20*/  MOV R20, R21 ;  /* 0x0000001500147202 */ /* 0x000fc40000000f00 */
[----:B------:R-:W-:Y:S02]  /*fd30*/  MOV R2, 0xfd50 ;  /* 0x0000fd5000027802 */ /* 0x000fe40000000f00 */
[----:B------:R-:W-:Y:S05]  /*fd40*/  CALL.REL.NOINC `($__internal_97_$__cuda_sm70_shflsync_bfly_p) ;  /* 0x0000027000007944 */ /* 0x000fea0003c00000 */
[----:B------:R-:W-:Y:S01]  /*fd50*/  HFMA2.MMA R3, -RZ, RZ, 0, 2.384185791015625e-07 ;  /* 0x00000004ff037435 */ /* 0x000fe200000001ff */
[----:B-1----:R-:W-:Y:S01]  /*fd60*/  MOV R23, R20 ;  /* 0x0000001400177202 */ /* 0x002fe20000000f00 */
[----:B------:R-:W-:Y:S01]  /*fd70*/  IMAD.MOV.U32 R20, RZ, RZ, R22 ;  /* 0x000000ffff147224 */ /* 0x000fe200078e0016 */
[----:B------:R-:W-:Y:S01]  /*fd80*/  MOV R25, 0x1f ;  /* 0x0000001f00197802 */ /* 0x000fe20000000f00 */
[----:B------:R-:W-:Y:S01]  /*fd90*/  IMAD.MOV.U32 R24, RZ, RZ, -0x1 ;  /* 0xffffffffff187424 */ /* 0x000fe200078e00ff */
[----:B------:R-:W-:Y:S02]  /*fda0*/  MOV R2, 0xfdc0 ;  /* 0x0000fdc000027802 */ /* 0x000fe40000000f00 */
[----:B------:R-:W-:Y:S05]  /*fdb0*/  CALL.REL.NOINC `($__internal_97_$__cuda_sm70_shflsync_bfly_p) ;  /* 0x0000020000007944 */ /* 0x000fea0003c00000 */
[----:B------:R-:W-:Y:S01]  /*fdc0*/  FADD.FTZ R21, R23, R21 ;  /* 0x0000001517157221 */ /* 0x000fe20000010000 */
[----:B------:R-:W-:Y:S01]  /*fdd0*/  HFMA2.MMA R3, -RZ, RZ, 0, 4.76837158203125e-07 ;  /* 0x00000008ff037435 */ /* 0x000fe200000001ff */
[----:B-1----:R-:W-:Y:S01]  /*fde0*/  FADD.FTZ R22, R22, R20 ;  /* 0x0000001416167221 */ /* 0x002fe20000010000 */
[----:B------:R-:W-:Y:S01]  /*fdf0*/  MOV R25, 0x1f ;  /* 0x0000001f00197802 */ /* 0x000fe20000000f00 */
[----:B------:R-:W-:Y:S01]  /*fe00*/  IMAD.MOV.U32 R24, RZ, RZ, -0x1 ;  /* 0xffffffffff187424 */ /* 0x000fe200078e00ff */
[----:B------:R-:W-:-:S02]  /*fe10*/  MOV R20, R21 ;  /* 0x0000001500147202 */ /* 0x000fc40000000f00 */
[----:B------:R-:W-:Y:S02]  /*fe20*/  MOV R2, 0xfe40 ;  /* 0x0000fe4000027802 */ /* 0x000fe40000000f00 */
[----:B------:R-:W-:Y:S05]  /*fe30*/  CALL.REL.NOINC `($__internal_97_$__cuda_sm70_shflsync_bfly_p) ;  /* 0x0000018000007944 */ /* 0x000fea0003c00000 */
[----:B------:R-:W-:Y:S01]  /*fe40*/  HFMA2.MMA R3, -RZ, RZ, 0, 4.76837158203125e-07 ;  /* 0x00000008ff037435 */ /* 0x000fe200000001ff */
[----:B-1----:R-:W-:Y:S01]  /*fe50*/  MOV R23, R20 ;  /* 0x0000001400177202 */ /* 0x002fe20000000f00 */
[----:B------:R-:W-:Y:S01]  /*fe60*/  IMAD.MOV.U32 R20, RZ, RZ, R22 ;  /* 0x000000ffff147224 */ /* 0x000fe200078e0016 */
[----:B------:R-:W-:Y:S01]  /*fe70*/  MOV R25, 0x1f ;  /* 0x0000001f00197802 */ /* 0x000fe20000000f00 */
[----:B------:R-:W-:Y:S01]  /*fe80*/  IMAD.MOV.U32 R24, RZ, RZ, -0x1 ;  /* 0xffffffffff187424 */ /* 0x000fe200078e00ff */
[----:B------:R-:W-:Y:S02]  /*fe90*/  MOV R2, 0xfeb0 ;  /* 0x0000feb000027802 */ /* 0x000fe40000000f00 */
[----:B------:R-:W-:Y:S05]  /*fea0*/  CALL.REL.NOINC `($__internal_97_$__cuda_sm70_shflsync_bfly_p) ;  /* 0x0000011000007944 */ /* 0x000fea0003c00000 */
[----:B------:R-:W-:Y:S01]  /*feb0*/  FADD.FTZ R21, R23, R21 ;  /* 0x0000001517157221 */ /* 0x000fe20000010000 */
[----:B------:R-:W-:Y:S01]  /*fec0*/  HFMA2.MMA R3, -RZ, RZ, 0, 9.5367431640625e-07 ;  /* 0x00000010ff037435 */ /* 0x000fe200000001ff */
[----:B-1----:R-:W-:Y:S01]  /*fed0*/  FADD.FTZ R22, R22, R20 ;  /* 0x0000001416167221 */ /* 0x002fe20000010000 */
[----:B------:R-:W-:Y:S01]  /*fee0*/  MOV R25, 0x1f ;  /* 0x0000001f00197802 */ /* 0x000fe20000000f00 */
[----:B------:R-:W-:Y:S01]  /*fef0*/  IMAD.MOV.U32 R20, RZ, RZ, R21 ;  /* 0x000000ffff147224 */ /* 0x000fe200078e0015 */
[----:B------:R-:W-:-:S02]  /*ff00*/  MOV R24, 0xffffffff ;  /* 0xffffffff00187802 */ /* 0x000fc40000000f00 */
[----:B------:R-:W-:Y:S02]  /*ff10*/  MOV R2, 0xff30 ;  /* 0x0000ff3000027802 */ /* 0x000fe40000000f00 */
[----:B------:R-:W-:Y:S05]  /*ff20*/  CALL.REL.NOINC `($__internal_97_$__cuda_sm70_shflsync_bfly_p) ;  /* 0x0000009000007944 */ /* 0x000fea0003c00000 */
[----:B------:R-:W-:Y:S01]  /*ff30*/  HFMA2.MMA R3, -RZ, RZ, 0, 9.5367431640625e-07 ;  /* 0x00000010ff037435 */ /* 0x000fe200000001ff */
[----:B-1----:R-:W-:Y:S01]  /*ff40*/  MOV R23, R20 ;  /* 0x0000001400177202 */ /* 0x002fe20000000f00 */
[----:B------:R-:W-:Y:S01]  /*ff50*/  IMAD.MOV.U32 R25, RZ, RZ, 0x1f ;  /* 0x0000001fff197424 */ /* 0x000fe200078e00ff */
[----:B------:R-:W-:Y:S02]  /*ff60*/  MOV R20, R22 ;  /* 0x0000001600147202 */ /* 0x000fe40000000f00 */
[----:B------:R-:W-:Y:S02]  /*ff70*/  MOV R24, 0xffffffff ;  /* 0xffffffff00187802 */ /* 0x000fe40000000f00 */
[----:B------:R-:W-:Y:S02]  /*ff80*/  MOV R2, 0xffa0 ;  /* 0x0000ffa000027802 */ /* 0x000fe40000000f00 */
[----:B------:R-:W-:Y:S05]  /*ff90*/  CALL.REL.NOINC `($__internal_97_$__cuda_sm70_shflsync_bfly_p) ;  /* 0x0000002000007944 */ /* 0x000fea0003c00000 */
[----:B-1----:R-:W-:Y:S01]  /*ffa0*/  MOV R2, R20 ;  /* 0x0000001400027202 */ /* 0x002fe20000000f00 */
[----:B------:R-:W-:Y:S05]  /*ffb0*/  BRA `(.L_x_7412) ;  /* 0xffff618000007947 */ /* 0x000fea000383ffff */
        .weak           $__internal_97_$__cuda_sm70_shflsync_bfly_p
        .type           $__internal_97_$__cuda_sm70_shflsync_bfly_p,@function
        .size           $__internal_97_$__cuda_sm70_shflsync_bfly_p,(.L_x_14979 - $__internal_97_$__cuda_sm70_shflsync_bfly_p)
$__internal_97_$__cuda_sm70_shflsync_bfly_p:
[----:B------:R-:W-:Y:S04]  /*ffc0*/  WARPSYNC R24 ;  /* 0x0000001800007348 */ /* 0x000fe80003800000 */
[----:B------:R0:W1:Y:S02]  /*ffd0*/  SHFL.BFLY PT, R20, R20, R3, R25 ;  /* 0x0c00000314147389 */ /* 0x00006400000e0019 */
[----:B0-----:R-:W-:-:S06]  /*ffe0*/  HFMA2.MMA R3, -RZ, RZ, 0, 0 ;  /* 0x00000000ff037435 */ /* 0x001fcc00000001ff */
[----:B------:R-:W-:Y:S05]  /*fff0*/  RET.REL.NODEC R2 `(_ZN10layer_norm13ln_bwd_kernelINS_13Kernel_traitsIf13__nv_bfloat16fS2_fjLj1280ELj1ELj4ELj1ELj16ENS_18Kernel_traits_baseILj1280EfS2_fS2_fjLj128EEEEELb1ELb1ELb1ELb0EEEvNS_9BwdParamsE) ;  /* 0xffff000002007950 */ /* 0x000fea0003c3ffff */
.L_x_7413:
        /* <DEDUP_REMOVED lines=16> */
.L_x_14979:


//--------------------- .text._ZN10layer_norm22ln_bwd_finalize_kernelINS_22Kernel_traits_finalizeILj1280Ef13__nv_bfloat16fS2_fjLb1ELj1024ELj4ENS_18Kernel_traits_baseILj1280EfS2_fS2_fjLj1024EEEEELb1ELb1EEEvNS_9BwdParamsE --------------------------
	.section	.text._ZN10layer_norm22ln_bwd_finalize_kernelINS_22Kernel_traits_finalizeILj1280Ef13__nv_bfloat16fS2_fjLb1ELj1024ELj4ENS_18Kernel_traits_baseILj1280EfS2_fS2_fjLj1024EEEEELb1ELb1EEEvNS_9BwdParamsE,"ax",@progbits
	.sectioninfo	@"SHI_REGISTERS=32"
	.align	128
        .global         _ZN10layer_norm22ln_bwd_finalize_kernelINS_22Kernel_traits_finalizeILj1280Ef13__nv_bfloat16fS2_fjLb1ELj1024ELj4ENS_18Kernel_traits_baseILj1280EfS2_fS2_fjLj1024EEEEELb1ELb1EEEvNS_9BwdParamsE
        .type           _ZN10layer_norm22ln_bwd_finalize_kernelINS_22Kernel_traits_finalizeILj1280Ef13__nv_bfloat16fS2_fjLb1ELj1024ELj4ENS_18Kernel_traits_baseILj1280EfS2_fS2_fjLj1024EEEEELb1ELb1EEEvNS_9BwdParamsE,@function
        .size           _ZN10layer_norm22ln_bwd_finalize_kernelINS_22Kernel_traits_finalizeILj1280Ef13__nv_bfloat16fS2_fjLb1ELj1024ELj4ENS_18Kernel_traits_baseILj1280EfS2_fS2_fjLj1024EEEEELb1ELb1EEEvNS_9BwdParamsE,(.L_x_14980 - _ZN10layer_norm22ln_bwd_finalize_kernelINS_22Kernel_traits_finalizeILj1280Ef13__nv_bfloat16fS2_fjLb1ELj1024ELj4ENS_18Kernel_traits_baseILj1280EfS2_fS2_fjLj1024EEEEELb1ELb1EEEvNS_9BwdParamsE)
        .other          _ZN10layer_norm22ln_bwd_finalize_kernelINS_22Kernel_traits_finalizeILj1280Ef13__nv_bfloat16fS2_fjLb1ELj1024ELj4ENS_18Kernel_traits_baseILj1280EfS2_fS2_fjLj1024EEEEELb1ELb1EEEvNS_9BwdParamsE,@"STO_CUDA_ENTRY STV_DEFAULT"
_ZN10layer_norm22ln_bwd_finalize_kernelINS_22Kernel_traits_finalizeILj1280Ef13__nv_bfloat16fS2_fjLb1ELj1024ELj4ENS_18Kernel_traits_baseILj1280EfS2_fS2_fjLj1024EEEEELb1ELb1EEEvNS_9BwdParamsE:
.text._ZN10layer_norm22ln_bwd_finalize_kernelINS_22Kernel_traits_finalizeILj1280Ef13__nv_bfloat16fS2_fjLb1ELj1024ELj4ENS_18Kernel_traits_baseILj1280EfS2_fS2_fjLj1024EEEEELb1ELb1EEEvNS_9BwdParamsE:
        /* <DEDUP_REMOVED lines=19> */
.L_x_7426:
        /* <DEDUP_REMOVED lines=32> */
.L_x_7418:
        /* <DEDUP_REMOVED lines=47> */
.L_x_7417:
[----:B------:R-:W-:Y:S05]  /*0620*/  BSYNC B1 ;  /* 0x0000000000017941 */ /* 0x000fea0003800000 */
.L_x_7416:
        /* <DEDUP_REMOVED lines=29> */
.L_x_7420:
[----:B------:R-:W-:Y:S05]  /*0800*/  BSYNC B1 ;  /* 0x0000000000017941 */ /* 0x000fea0003800000 */
.L_x_7419:
        /* <DEDUP_REMOVED lines=13> */
.L_x_7415:
[----:B------:R-:W-:Y:S05]  /*08e0*/  BSYNC B0 ;  /* 0x0000000000007941 */ /* 0x000fea0003800000 */
.L_x_7414:
        /* <DEDUP_REMOVED lines=12> */
.L_x_7427:
        /* <DEDUP_REMOVED lines=27> */
.L_x_7428:
        /* <DEDUP_REMOVED lines=9> */
.L_x_7421:
        /* <DEDUP_REMOVED lines=16> */
.L_x_7425:
[----:B------:R-:W-:Y:S05]  /*0cf0*/  BSYNC B0 ;  /* 0x0000000000007941 */ /* 0x000fea0003800000 */
.L_x_7424:
[C---:B------:R-:W-:Y:S02]  /*0d00*/  ISETP.GT.U32.AND P1, PT, R4.reuse, -0x501, PT ;  /* 0xfffffaff0400780c */ /* 0x040fe40003f24070 */
[----:B------:R-:W-:-:S02]  /*0d10*/  IADD3 R4, R4, 0x500, RZ ;  /* 0x0000050004047810 */ /* 0x000fc40007ffe0ff */
[----:B------:R-:W-:-:S09]  /*0d20*/  IADD3 R5, R5, 0x280, RZ ;  /* 0x0000028005057810 */ /* 0x000fd20007ffe0ff */
[----:B012---:R-:W-:Y:S05]  /*0d30*/  @P1 BRA `(.L_x_7426) ;  /* 0xfffff3f000001947 */ /* 0x007fea000383ffff */
[----:B------:R-:W-:Y:S05]  /*0d40*/  EXIT ;  /* 0x000000000000794d */ /* 0x000fea0003800000 */
.L_x_7422:
[----:B------:R-:W-:Y:S01]  /*0d50*/  HFMA2.MMA R14, -RZ, RZ, 0, 1.847743988037109375e-06 ;  /* 0x0000001fff0e7435 */ /* 0x000fe200000001ff */
[----:B---3--:R-:W-:Y:S01]  /*0d60*/  IMAD.MOV.U32 R18, RZ, RZ, R10 ;  /* 0x000000ffff127224 */ /* 0x008fe200078e000a */
[----:B------:R-:W-:Y:S01]  /*0d70*/  MOV R17, 0x1 ;  /* 0x0000000100117802 */ /* 0x000fe20000000f00 */
[----:B------:R-:W-:Y:S01]  /*0d80*/  IMAD.MOV.U32 R19, RZ, RZ, -0x1 ;  /* 0xffffffffff137424 */ /* 0x000fe200078e00ff */
[----:B------:R-:W-:Y:S02]  /*0d90*/  MOV R8, 0xdb0 ;  /* 0x00000db000087802 */ /* 0x000fe40000000f00 */
[----:B012---:R-:W-:Y:S05]  /*0da0*/  CALL.REL.NOINC `($__internal_98_$__cuda_sm70_shflsync_bfly_p) ;  /* 0x0000059000007944 */ /* 0x007fea0003c00000 */
[----:B01----:R-:W-:Y:S05]  /*0db0*/  BRA `(.L_x_7427) ;  /* 0xfffffbf000007947 */ /* 0x003fea000383ffff */
.L_x_7423:
[----:B------:R-:W-:Y:S01]  /*0dc0*/  HFMA2.MMA R14, -RZ, RZ, 0, 1.847743988037109375e-06 ;  /* 0x0000001fff0e7435 */ /* 0x000fe200000001ff */
[----:B------:R-:W-:Y:S01]  /*0dd0*/  MOV R17, 0x2 ;  /* 0x0000000200117802 */ /* 0x000fe20000000f00 */
[----:B------:R-:W-:Y:S01]  /*0de0*/  IMAD.MOV.U32 R19, RZ, RZ, -0x1 ;  /* 0xffffffffff137424 */ /* 0x000fe200078e00ff */
[----:B------:R-:W-:-:S03]  /*0df0*/  MOV R8, 0xe10 ;  /* 0x00000e1000087802 */ /* 0x000fc60000000f00 */
[----:B0123--:R-:W-:Y:S05]  /*0e00*/  CALL.REL.NOINC `($__internal_98_$__cuda_sm70_shflsync_bfly_p) ;  /* 0x0000053000007944 */ /* 0x00ffea0003c00000 */
[----:B01----:R-:W-:Y:S01]  /*0e10*/  FADD.FTZ R18, R18, R14 ;  /* 0x0000000e12127221 */ /* 0x003fe20000010000 */
[----:B------:R-:W-:Y:S01]  /*0e20*/  HFMA2.MMA R14, -RZ, RZ, 0, 1.847743988037109375e-06 ;  /* 0x0000001fff0e7435 */ /* 0x000fe200000001ff */
[----:B------:R-:W-:Y:S01]  /*0e30*/  MOV R17, 0x4 ;  /* 0x0000000400117802 */ /* 0x000fe20000000f00 */
[----:B------:R-:W-:Y:S01]  /*0e40*/  IMAD.MOV.U32 R19, RZ, RZ, -0x1 ;  /* 0xffffffffff137424 */ /* 0x000fe200078e00ff */
[----:B------:R-:W-:-:S03]  /*0e50*/  MOV R8, 0xe70 ;  /* 0x00000e7000087802 */ /* 0x000fc60000000f00 */
[----:B------:R-:W-:Y:S05]  /*0e60*/  CALL.REL.NOINC `($__internal_98_$__cuda_sm70_shflsync_bfly_p) ;  /* 0x000004d000007944 */ /* 0x000fea0003c00000 */
[----:B01----:R-:W-:Y:S01]  /*0e70*/  FADD.FTZ R18, R18, R14 ;  /* 0x0000000e12127221 */ /* 0x003fe20000010000 */
[----:B------:R-:W-:Y:S01]  /*0e80*/  HFMA2.MMA R14, -RZ, RZ, 0, 1.847743988037109375e-06 ;  /* 0x0000001fff0e7435 */ /* 0x000fe200000001ff */
[----:B------:R-:W-:-:S02]  /*0e90*/  MOV R17, 0x8 ;  /* 0x0000000800117802 */ /* 0x000fc40000000f00 */
[----:B------:R-:W-:Y:S02]  /*0ea0*/  MOV R19, 0xffffffff ;  /* 0xffffffff00137802 */ /* 0x000fe40000000f00 */
[----:B------:R-:W-:Y:S02]  /*0eb0*/  MOV R8, 0xed0 ;  /* 0x00000ed000087802 */ /* 0x000fe40000000f00 */
[----:B------:R-:W-:Y:S05]  /*0ec0*/  CALL.REL.NOINC `($__internal_98_$__cuda_sm70_shflsync_bfly_p) ;  /* 0x0000047000007944 */ /* 0x000fea0003c00000 */
[----:B-1----:R-:W-:Y:S01]  /*0ed0*/  FADD.FTZ R10, R18, R14 ;  /* 0x0000000e120a7221 */ /* 0x002fe20000010000 */
[----:B------:R-:W-:Y:S01]  /*0ee0*/  HFMA2.MMA R14, -RZ, RZ, 0, 1.847743988037109375e-06 ;  /* 0x0000001fff0e7435 */ /* 0x000fe200000001ff */
[----:B0-----:R-:W-:Y:S01]  /*0ef0*/  IMAD.MOV.U32 R17, RZ, RZ, 0x10 ;  /* 0x00000010ff117424 */ /* 0x001fe200078e00ff */
[----:B------:R-:W-:Y:S02]  /*0f00*/  MOV R19, 0xffffffff ;  /* 0xffffffff00137802 */ /* 0x000fe40000000f00 */
[----:B------:R-:W-:Y:S02]  /*0f10*/  MOV R18, R10 ;  /* 0x0000000a00127202 */ /* 0x000fe40000000f00 */
[----:B------:R-:W-:Y:S02]  /*0f20*/  MOV R8, 0xf40 ;  /* 0x00000f4000087802 */ /* 0x000fe40000000f00 */
[----:B------:R-:W-:Y:S05]  /*0f30*/  CALL.REL.NOINC `($__internal_98_$__cuda_sm70_shflsync_bfly_p) ;  /* 0x0000040000007944 */ /* 0x000fea0003c00000 */
[----:B0-----:R-:W-:Y:S01]  /*0f40*/  HFMA2.MMA R17, -RZ, RZ, 0, 5.9604644775390625e-08 ;  /* 0x00000001ff117435 */ /* 0x001fe200000001ff */
[----:B-1----:R-:W-:Y:S01]  /*0f50*/  IMAD.MOV.U32 R13, RZ, RZ, R14 ;  /* 0x000000ffff0d7224 */ /* 0x002fe200078e000e */
[----:B------:R-:W-:Y:S01]  /*0f60*/  MOV R18, R15 ;  /* 0x0000000f00127202 */ /* 0x000fe20000000f00 */
[----:B------:R-:W-:Y:S01]  /*0f70*/  IMAD.MOV.U32 R19, RZ, RZ, -0x1 ;  /* 0xffffffffff137424 */ /* 0x000fe200078e00ff */
[----:B------:R-:W-:-:S02]  /*0f80*/  MOV R14, 0x1f ;  /* 0x0000001f000e7802 */ /* 0x000fc40000000f00 */
[----:B------:R-:W-:Y:S02]  /*0f90*/  MOV R8, 0xfb0 ;  /* 0x00000fb000087802 */ /* 0x000fe40000000f00 */
[----:B------:R-:W-:Y:S05]  /*0fa0*/  CALL.REL.NOINC `($__internal_98_$__cuda_sm70_shflsync_bfly_p) ;  /* 0x0000039000007944 */ /* 0x000fea0003c00000 */
[----:B0-----:R-:W-:Y:S01]  /*0fb0*/  HFMA2.MMA R17, -RZ, RZ, 0, 1.1920928955078125e-07 ;  /* 0x00000002ff117435 */ /* 0x001fe200000001ff */
[----:B-1----:R-:W-:Y:S01]  /*0fc0*/  FADD.FTZ R18, R15, R14 ;  /* 0x0000000e0f127221 */ /* 0x002fe20000010000 */
[----:B------:R-:W-:Y:S02]  /*0fd0*/  MOV R14, 0x1f ;  /* 0x0000001f000e7802 */ /* 0x000fe40000000f00 */
[----:B------:R-:W-:Y:S02]  /*0fe0*/  MOV R19, 0xffffffff ;  /* 0xffffffff00137802 */ /* 0x000fe40000000f00 */
[----:B------:R-:W-:Y:S02]  /*0ff0*/  MOV R8, 0x1010 ;  /* 0x0000101000087802 */ /* 0x000fe40000000f00 */
[----:B------:R-:W-:Y:S05]  /*1000*/  CALL.REL.NOINC `($__internal_98_$__cuda_sm70_shflsync_bfly_p) ;  /* 0x0000033000007944 */ /* 0x000fea0003c00000 */
[----:B01----:R-:W-:Y:S01]  /*1010*/  FADD.FTZ R18, R18, R14 ;  /* 0x0000000e12127221 */ /* 0x003fe20000010000 */
[----:B------:R-:W-:Y:S01]  /*1020*/  HFMA2.MMA R14, -RZ, RZ, 0, 1.847743988037109375e-06 ;  /* 0x0000001fff0e7435 */ /* 0x000fe200000001ff */
[----:B------:R-:W-:Y:S01]  /*1030*/  IMAD.MOV.U32 R17, RZ, RZ, 0x4 ;  /* 0x00000004ff117424 */ /* 0x000fe200078e00ff */
[----:B------:R-:W-:Y:S02]  /*1040*/  MOV R19, 0xffffffff ;  /* 0xffffffff00137802 */ /* 0x000fe40000000f00 */
[----:B------:R-:W-:-:S02]  /*1050*/  MOV R8, 0x1070 ;  /* 0x0000107000087802 */ /* 0x000fc40000000f00 */
[----:B------:R-:W-:Y:S05]  /*1060*/  CALL.REL.NOINC `($__internal_98_$__cuda_sm70_shflsync_bfly_p) ;  /* 0x000002d000007944 */ /* 0x000fea0003c00000 */
[----:B0-----:R-:W-:Y:S01]  /*1070*/  HFMA2.MMA R17, -RZ, RZ, 0, 4.76837158203125e-07 ;  /* 0x00000008ff117435 */ /* 0x001fe200000001ff */
[----:B-1----:R-:W-:Y:S01]  /*1080*/  FADD.FTZ R18, R18, R14 ;  /* 0x0000000e12127221 */ /* 0x002fe20000010000 */
[----:B------:R-:W-:Y:S01]  /*1090*/  MOV R19, 0xffffffff ;  /* 0xffffffff00137802 */ /* 0x000fe20000000f00 */
[----:B------:R-:W-:Y:S01]  /*10a0*/  IMAD.MOV.U32 R14, RZ, RZ, 0x1f ;  /* 0x0000001fff0e7424 */ /* 0x000fe200078e00ff */
[----:B------:R-:W-:-:S02]  /*10b0*/  MOV R8, 0x10d0 ;  /* 0x000010d000087802 */ /* 0x000fc40000000f00 */
[----:B------:R-:W-:Y:S05]  /*10c0*/  CALL.REL.NOINC `($__internal_98_$__cuda_sm70_shflsync_bfly_p) ;  /* 0x0000027000007944 */ /* 0x000fea0003c00000 */
[----:B-1----:R-:W-:Y:S01]  /*10d0*/  FADD.FTZ R12, R18, R14 ;  /* 0x0000000e120c7221 */ /* 0x002fe20000010000 */
[----:B0-----:R-:W-:Y:S01]  /*10e0*/  HFMA2.MMA R17, -RZ, RZ, 0, 9.5367431640625e-07 ;  /* 0x00000010ff117435 */ /* 0x001fe200000001ff */
[----:B------:R-:W-:Y:S01]  /*10f0*/  MOV R14, 0x1f ;  /* 0x0000001f000e7802 */ /* 0x000fe20000000f00 */
[----:B------:R-:W-:Y:S01]  /*1100*/  IMAD.MOV.U32 R19, RZ, RZ, -0x1 ;  /* 0xffffffffff137424 */ /* 0x000fe200078e00ff */
[----:B------:R-:W-:-:S02]  /*1110*/  MOV R8, 0x1140 ;  /* 0x0000114000087802 */ /* 0x000fc40000000f00 */
[----:B------:R-:W-:Y:S02]  /*1120*/  MOV R18, R12 ;  /* 0x0000000c00127202 */ /* 0x000fe40000000f00 */
[----:B------:R-:W-:Y:S05]  /*1130*/  CALL.REL.NOINC `($__internal_98_$__cuda_sm70_shflsync_bfly_p) ;  /* 0x0000020000007944 */ /* 0x000fea0003c00000 */
[----:B-1----:R-:W-:Y:S01]  /*1140*/  MOV R15, R14 ;  /* 0x0000000e000f7202 */ /* 0x002fe20000000f00 */
[----:B------:R-:W-:Y:S01]  /*1150*/  HFMA2.MMA R14, -RZ, RZ, 0, 1.847743988037109375e-06 ;  /* 0x0000001fff0e7435 */ /* 0x000fe200000001ff */
[----:B0-----:R-:W-:Y:S01]  /*1160*/  MOV R18, R11 ;  /* 0x0000000b00127202 */ /* 0x001fe20000000f00 */
[----:B------:R-:W-:Y:S01]  /*1170*/  IMAD.MOV.U32 R17, RZ, RZ, 0x1 ;  /* 0x00000001ff117424 */ /* 0x000fe200078e00ff */
[----:B------:R-:W-:Y:S02]  /*1180*/  MOV R19, 0xffffffff ;  /* 0xffffffff00137802 */ /* 0x000fe40000000f00 */
[----:B------:R-:W-:Y:S02]  /*1190*/  MOV R8, 0x11b0 ;  /* 0x000011b000087802 */ /* 0x000fe40000000f00 */
[----:B------:R-:W-:Y:S05]  /*11a0*/  CALL.REL.NOINC `($__internal_98_$__cuda_sm70_shflsync_bfly_p) ;  /* 0x0000019000007944 */ /* 0x000fea0003c00000 */
[----:B0-----:R-:W-:Y:S01]  /*11b0*/  HFMA2.MMA R17, -RZ, RZ, 0, 1.1920928955078125e-07 ;  /* 0x00000002ff117435 */ /* 0x001fe200000001ff */
[----:B-1----:R-:W-:Y:S01]  /*11c0*/  FADD.FTZ R18, R11, R14 ;  /* 0x0000000e0b127221 */ /* 0x002fe20000010000 */
[----:B------:R-:W-:Y:S01]  /*11d0*/  MOV R19, 0xffffffff ;  /* 0xffffffff00137802 */ /* 0x000fe20000000f00 */
[----:B------:R-:W-:Y:S01]  /*11e0*/  IMAD.MOV.U32 R14, RZ, RZ, 0x1f ;  /* 0x0000001fff0e7424 */ /* 0x000fe200078e00ff */
[----:B------:R-:W-:-:S02]  /*11f0*/  MOV R8, 0x1210 ;  /* 0x0000121000087802 */ /* 0x000fc40000000f00 */
[----:B------:R-:W-:Y:S05]  /*1200*/  CALL.REL.NOINC `($__internal_98_$__cuda_sm70_shflsync_bfly_p) ;  /* 0x0000013000007944 */ /* 0x000fea0003c00000 */
[----:B0-----:R-:W-:Y:S01]  /*1210*/  HFMA2.MMA R17, -RZ, RZ, 0, 2.384185791015625e-07 ;  /* 0x00000004ff117435 */ /* 0x001fe200000001ff */
[----:B-1----:R-:W-:Y:S01]  /*1220*/  FADD.FTZ R18, R18, R14 ;  /* 0x0000000e12127221 */ /* 0x002fe20000010000 */
[----:B------:R-:W-:Y:S01]  /*1230*/  MOV R14, 0x1f ;  /* 0x0000001f000e7802 */ /* 0x000fe20000000f00 */
[----:B------:R-:W-:Y:S01]  /*1240*/  IMAD.MOV.U32 R19, RZ, RZ, -0x1 ;  /* 0xffffffffff137424 */ /* 0x000fe200078e00ff */
[----:B------:R-:W-:-:S02]  /*1250*/  MOV R8, 0x1270 ;  /* 0x0000127000087802 */ /* 0x000fc40000000f00 */
[----:B------:R-:W-:Y:S05]  /*1260*/  CALL.REL.NOINC `($__internal_98_$__cuda_sm70_shflsync_bfly_p) ;  /* 0x000000d000007944 */ /* 0x000fea0003c00000 */
[----:B0-----:R-:W-:Y:S01]  /*1270*/  HFMA2.MMA R17, -RZ, RZ, 0, 4.76837158203125e-07 ;  /* 0x00000008ff117435 */ /* 0x001fe200000001ff */
[----:B-1----:R-:W-:Y:S01]  /*1280*/  FADD.FTZ R18, R18, R14 ;  /* 0x0000000e12127221 */ /* 0x002fe20000010000 */
[----:B------:R-:W-:-:S02]  /*1290*/  MOV R14, 0x1f ;  /* 0x0000001f000e7802 */ /* 0x000fc40000000f00 */
[----:B------:R-:W-:Y:S02]  /*12a0*/  MOV R19, 0xffffffff ;  /* 0xffffffff00137802 */ /* 0x000fe40000000f00 */
[----:B------:R-:W-:Y:S02]  /*12b0*/  MOV R8, 0x12d0 ;  /* 0x000012d000087802 */ /* 0x000fe40000000f00 */
[----:B------:R-:W-:Y:S05]  /*12c0*/  CALL.REL.NOINC `($__internal_98_$__cuda_sm70_shflsync_bfly_p) ;  /* 0x0000007000007944 */ /* 0x000fea0003c00000 */
[----:B01----:R-:W-:Y:S01]  /*12d0*/  FADD.FTZ R18, R18, R14 ;  /* 0x0000000e12127221 */ /* 0x003fe20000010000 */
[----:B------:R-:W-:Y:S01]  /*12e0*/  HFMA2.MMA R14, -RZ, RZ, 0, 1.847743988037109375e-06 ;  /* 0x0000001fff0e7435 */ /* 0x000fe200000001ff */
[----:B------:R-:W-:Y:S01]  /*12f0*/  IMAD.MOV.U32 R17, RZ, RZ, 0x10 ;  /* 0x00000010ff117424 */ /* 0x000fe200078e00ff */
[----:B------:R-:W-:Y:S02]  /*1300*/  MOV R19, 0xffffffff ;  /* 0xffffffff00137802 */ /* 0x000fe40000000f00 */
[----:B------:R-:W-:Y:S02]  /*1310*/  MOV R8, 0x1330 ;  /* 0x0000133000087802 */ /* 0x000fe40000000f00 */
[----:B------:R-:W-:Y:S05]  /*1320*/  CALL.REL.NOINC `($__internal_98_$__cuda_sm70_shflsync_bfly_p) ;  /* 0x0000001000007944 */ /* 0x000fea0003c00000 */
[----:B01----:R-:W-:Y:S05]  /*1330*/  BRA `(.L_x_7428) ;  /* 0xfffff82000007947 */ /* 0x003fea000383ffff */
        .weak           $__internal_98_$__cuda_sm70_shflsync_bfly_p
        .type           $__internal_98_$__cuda_sm70_shflsync_bfly_p,@function
        .size           $__internal_98_$__cuda_sm70_shflsync_bfly_p,(.L_x_14980 - $__internal_98_$__cuda_sm70_shflsync_bfly_p)
$__internal_98_$__cuda_sm70_shflsync_bfly_p:
[----:B------:R-:W-:Y:S01]  /*1340*/  HFMA2.MMA R9, -RZ, RZ, 0, 0 ;  /* 0x00000000ff097435 */ /* 0x000fe200000001ff */
[----:B------:R-:W-:Y:S04]  /*1350*/  WARPSYNC R19 ;  /* 0x0000001300007348 */ /* 0x000fe80003800000 */
[----:B------:R0:W1:Y:S01]  /*1360*/  SHFL.BFLY PT, R14, R18, R17, R14 ;  /* 0x0c000011120e7389 */ /* 0x00006200000e000e */
[----:B------:R-:W-:Y:S05]  /*1370*/  RET.REL.NODEC R8 `(_ZN10layer_norm22ln_bwd_finalize_kernelINS_22Kernel_traits_finalizeILj1280Ef13__nv_bfloat16fS2_fjLb1ELj1024ELj4ENS_18Kernel_traits_baseILj1280EfS2_fS2_fjLj1024EEEEELb1ELb1EEEvNS_9BwdParamsE) ;  /* 0xffffec8008007950 */ /* 0x000fea0003c3ffff */
.L_x_7429:
        /* <DEDUP_REMOVED lines=16> */
.L_x_14980:


//--------------------- .text._ZN10layer_norm13ln_bwd_kernelINS_13Kernel_traitsIf13__nv_bfloat16fS2_fjLj1280ELj1ELj4ELj1ELj16ENS_18Kernel_traits_baseILj1280EfS2_fS2_fjLj128EEEEELb1ELb1ELb1ELb1EEEvNS_9BwdParamsE --------------------------
	.section	.text._ZN10layer_norm13ln_bwd_kernelINS_13Kernel_traitsIf13__nv_bfloat16fS2_fjLj1280ELj1ELj4ELj1ELj16ENS_18Kernel_traits_baseILj1280EfS2_fS2_fjLj128EEEEELb1ELb1ELb1ELb1EEEvNS_9BwdParamsE,"ax",@progbits
	.sectioninfo	@"SHI_REGISTERS=255"
	.align	128
        .global         _ZN10layer_norm13ln_bwd_kernelINS_13Kernel_traitsIf13__nv_bfloat16fS2_fjLj1280ELj1ELj4ELj1ELj16ENS_18Kernel_traits_baseILj1280EfS2_fS2_fjLj128EEEEELb1ELb1ELb1ELb1EEEvNS_9BwdParamsE
        .type           _ZN10layer_norm13ln_bwd_kernelINS_13Kernel_traitsIf13__nv_bfloat16fS2_fjLj1280ELj1ELj4ELj1ELj16ENS_18Kernel_traits_baseILj1280EfS2_fS2_fjLj128EEEEELb1ELb1ELb1ELb1EEEvNS_9BwdParamsE,@function
        .size           _ZN10layer_norm13ln_bwd_kernelINS_13Kernel_traitsIf13__nv_bfloat16fS2_fjLj1280ELj1ELj4ELj1ELj16ENS_18Kernel_traits_baseILj1280EfS2_fS2_fjLj128EEEEELb1ELb1ELb1ELb1EEEvNS_9BwdParamsE,(.L_x_14981 - _ZN10layer_norm13ln_bwd_kernelINS_13Kernel_traitsIf13__nv_bfloat16fS2_fjLj1280ELj1ELj4ELj1ELj16ENS_18Kernel_traits_baseILj1280EfS2_fS2_fjLj128EEEEELb1ELb1ELb1ELb1EEEvNS_9BwdParamsE)
        .other          _ZN10layer_norm13ln_bwd_kernelINS_13Kernel_traitsIf13__nv_bfloat16fS2_fjLj1280ELj1ELj4ELj1ELj16ENS_18Kernel_traits_baseILj1280EfS2_fS2_fjLj128EEEEELb1ELb1ELb1ELb1EEEvNS_9BwdParamsE,@"STO_CUDA_ENTRY STV_DEFAULT"
_ZN10layer_norm13ln_bwd_kernelINS_13Kernel_traitsIf13__nv_bfloat16fS2_fjLj1280ELj1ELj4ELj1ELj16ENS_18Kernel_traits_baseILj1280EfS2_fS2_fjLj128EEEEELb1ELb1ELb1ELb1EEEvNS_9BwdParamsE:
.text._ZN10layer_norm13ln_bwd_kernelINS_13Kernel_traitsIf13__nv_bfloat16fS2_fjLj1280ELj1ELj4ELj1ELj16ENS_18Kernel_traits_baseILj1280EfS2_fS2_fjLj128EEEEELb1ELb1ELb1ELb1EEEvNS_9BwdParamsE:
        /* <DEDUP_REMOVED lines=71> */
.L_x_7431:
        /* <DEDUP_REMOVED lines=122> */
[----:B0-----:R-:W-:Y:S01]  /*0c10*/  CS2R R8, SRZ ;  /* 0x0000000000087805 */ /* 0x001fe2000001ff00 */
[----:B-1----:R-:W-:Y:S01]  /*0c20*/  CS2R R10, SRZ ;  /* 0x00000000000a7805 */ /* 0x002fe2000001ff00 */
[----:B--2---:R-:W-:Y:S01]  /*0c30*/  CS2R R4, SRZ ;  /* 0x0000000000047805 */ /* 0x004fe2000001ff00 */
[----:B---3--:R-:W-:Y:S02]  /*0c40*/  CS2R R6, SRZ ;  /* 0x0000000000067805 */ /* 0x008fe4000001ff00 */
.L_x_7606:
[----:B------:R-:W-:-:S10]  /*0c50*/  HFMA2.MMA R193, -RZ, RZ, 0, 2.384185791015625e-07 ;  /* 0x00000004ffc17435 */ /* 0x000fd400000001ff */
[----:B------:R-:W-:-:S05]  /*0c60*/  IMAD.WIDE R2, R248, R193, c[0x0][0x1d8] ;  /* 0x00007600f8027625 */ /* 0x000fca00078e02c1 */
[----:B------:R0:W2:Y:S04]  /*0c70*/  LDG.E R192, [R2.64] ;  /* 0x0000000402c07981 */ /* 0x0000a8000c1e1900 */
[----:B------:R-:W1:Y:S01]  /*0c80*/  S2R R194, SR_TID.X ;  /* 0x0000000000c27919 */ /* 0x000e620000002100 */
[----:B------:R-:W-:-:S04]  /*0c90*/  IMAD.WIDE R190, R248, R193, c[0x0][0x1d0] ;  /* 0x00007400f8be7625 */ /* 0x000fc800078e02c1 */
[----:B0-----:R-:W-:-:S04]  /*0ca0*/  IMAD.WIDE R2, R248, R193, c[0x0][0x1a8] ;  /* 0x00006a00f8027625 */ /* 0x001fc800078e02c1 */
[----:B------:R-:W-:Y:S02]  /*0cb0*/  IMAD R0, R248, c[0x0][0x168], RZ ;  /* 0x00005a00f8007a24 */ /* 0x000fe400078e02ff */
[----:B------:R0:W5:Y:S04]  /*0cc0*/  LDG.E R3, [R2.64] ;  /* 0x0000000402037981 */ /* 0x000168000c1e1900 */
[----:B0-----:R0:W5:Y:S01]  /*0cd0*/  LDG.E R2, [R190.64] ;  /* 0x00000004be027981 */ /* 0x001162000c1e1900 */
[----:B------:R-:W-:Y:S01]  /*0ce0*/  BSSY B1, `(.L_x_7433) ;  /* 0x0000257000017945 */ /* 0x000fe20003800000 */
[----:B-1----:R-:W-:Y:S02]  /*0cf0*/  LOP3.LUT R195, R194, 0x1f, RZ, 0xc0, !PT ;  /* 0x0000001fc2c37812 */ /* 0x002fe400078ec0ff */
[----:B------:R-:W-:-:S02]  /*0d00*/  MOV R194, 0x20 ;  /* 0x0000002000c27802 */ /* 0x000fc40000000f00 */
[----:B0-----:R-:W-:-:S04]  /*0d10*/  SHF.R.S32.HI R190, RZ, 0x1f, R0 ;  /* 0x0000001fffbe7819 */ /* 0x001fc80000011400 */
[----:B------:R-:W-:Y:S01]  /*0d20*/  LEA.HI R0, R190, R0, RZ, 0x3 ;  /* 0x00000000be007211 */ /* 0x000fe200078f18ff */
[----:B------:R-:W-:-:S03]  /*0d30*/  IMAD.WIDE R190, R248, R193, c[0x0][0x1a0] ;  /* 0x00006800f8be7625 */ /* 0x000fc600078e02c1 */
[----:B------:R-:W-:-:S04]  /*0d40*/  LEA.HI.SX32 R0, R0, R195, 0x1d ;  /* 0x000000c300007211 */ /* 0x000fc800078feaff */
[C---:B------:R-:W-:Y:S01]  /*0d50*/  IADD3 R196, R0.reuse, 0x20, RZ ;  /* 0x0000002000c47810 */ /* 0x040fe20007ffe0ff */
[CC--:B------:R-:W-:Y:S01]  /*0d60*/  IMAD.WIDE.U32 R240, R0.reuse, R194.reuse, c[0x0][0x218] ;  /* 0x0000860000f07625 */ /* 0x0c0fe200078e00c2 */
[C---:B------:R-:W-:Y:S02]  /*0d70*/  IADD3 R218, R0.reuse, 0x40, RZ ;  /* 0x0000004000da7810 */ /* 0x040fe40007ffe0ff */
[----:B------:R-:W-:Y:S01]  /*0d80*/  IADD3 R217, R0, 0x60, RZ ;  /* 0x0000006000d97810 */ /* 0x000fe20007ffe0ff */
[----:B------:R0:W-:Y:S01]  /*0d90*/  STL [R1+0x18], R196 ;  /* 0x000018c401007387 */ /* 0x0001e20000100800 */
[----:B------:R-:W-:-:S03]  /*0da0*/  IMAD.WIDE.U32 R242, R196, R194, c[0x0][0x218] ;  /* 0x00008600c4f27625 */ /* 0x000fc600078e00c2 */
[----:B------:R0:W-:Y:S01]  /*0db0*/  STL [R1+0x24], R218 ;  /* 0x000024da01007387 */ /* 0x0001e20000100800 */
[----:B------:R-:W-:-:S03]  /*0dc0*/  IMAD.WIDE.U32 R244, R218, R194, c[0x0][0x218] ;  /* 0x00008600daf47625 */ /* 0x000fc600078e00c2 */
[----:B------:R0:W-:Y:S01]  /*0dd0*/  STL [R1+0x30], R217 ;  /* 0x000030d901007387 */ /* 0x0001e20000100800 */
[----:B------:R-:W-:Y:S01]  /*0de0*/  IMAD.WIDE.U32 R246, R217, R194, c[0x0][0x218] ;  /* 0x00008600d9f67625 */ /* 0x000fe200078e00c2 */
[----:B--2---:R-:W-:-:S13]  /*0df0*/  ISETP.GT.AND P5, PT, R192, RZ, PT ;  /* 0x000000ffc000720c */ /* 0x004fda0003fa4270 */
[----:B------:R-:W-:Y:S05]  /*0e00*/  @P5 BRA `(.L_x_7434) ;  /* 0x0000026000005947 */ /* 0x000fea0003800000 */
[----:B0----5:R-:W-:Y:S02]  /*0e10*/  ISETP.GE.AND P1, PT, R2, 0x1, PT ;  /* 0x000000010200780c */ /* 0x021fe40003f26270 */
[----:B------:R-:W-:-:S04]  /*0e20*/  ISETP.NE.U32.AND P0, PT, RZ, c[0x0][0x218], PT ;  /* 0x00008600ff007a0c */ /* 0x000fc80003f05070 */
[----:B------:R-:W-:-:S07]  /*0e30*/  ISETP.NE.AND.EX P0, PT, RZ, c[0x0][0x21c], PT, P0 ;  /* 0x00008700ff007a0c */ /* 0x000fce0003f05300 */
[----:B------:R-:W-:-:S05]  /*0e40*/  @P1 IADD3 R190, R2, -0x1, RZ ;  /* 0xffffffff02be1810 */ /* 0x000fca0007ffe0ff */
[----:B------:R-:W-:Y:S01]  /*0e50*/  @P1 IMAD R190, R190, c[0x0][0x168], RZ ;  /* 0x00005a00bebe1a24 */ /* 0x000fe200078e02ff */
[----:B------:R-:W-:Y:S01]  /*0e60*/  MOV R192, RZ ;  /* 0x000000ff00c07202 */ /* 0x000fe20000000f00 */
[----:B------:R0:W5:Y:S03]  /*0e70*/  @P0 LDG.E.128 R124, [R240.64] ;  /* 0x00000004f07c0981 */ /* 0x000166000c1e1d00 */
[----:B------:R-:W-:Y:S01]  /*0e80*/  @P1 SHF.R.S32.HI R191, RZ, 0x1f, R190 ;  /* 0x0000001fffbf1819 */ /* 0x000fe200000114be */
[----:B------:R0:W5:Y:S03]  /*0e90*/  @P0 LDG.E.128 R128, [R240.64+0x10] ;  /* 0x00001004f0800981 */ /* 0x000166000c1e1d00 */
[----:B------:R-:W-:Y:S01]  /*0ea0*/  @P1 LEA.HI R191, R191, R190, RZ, 0x3 ;  /* 0x000000bebfbf1211 */ /* 0x000fe200078f18ff */
[----:B------:R0:W5:Y:S01]  /*0eb0*/  @P0 LDG.E.128 R132, [R242.64] ;  /* 0x00000004f2840981 */ /* 0x000162000c1e1d00 */
[----:B------:R-:W-:-:S02]  /*0ec0*/  @P0 IADD3 R190, R0, 0x80, RZ ;  /* 0x0000008000be0810 */ /* 0x000fc40007ffe0ff */
[----:B------:R-:W-:Y:S01]  /*0ed0*/  @P1 LEA.HI.SX32 R192, R191, R195, 0x1d ;  /* 0x000000c3bfc01211 */ /* 0x000fe200078feaff */
[----:B------:R0:W5:Y:S01]  /*0ee0*/  @P0 LDG.E.128 R136, [R242.64+0x10] ;  /* 0x00001004f2880981 */ /* 0x000162000c1e1d00 */
[----:B------:R-:W-:Y:S01]  /*0ef0*/  MOV R200, 0x8 ;  /* 0x0000000800c87802 */ /* 0x000fe20000000f00 */
[----:B------:R-:W-:Y:S01]  /*0f00*/  @P0 IMAD.WIDE.U32 R190, R190, R194, c[0x0][0x218] ;  /* 0x00008600bebe0625 */ /* 0x000fe200078e00c2 */
[C---:B------:R-:W-:Y:S01]  /*0f10*/  IADD3 R193, R192.reuse, 0x20, RZ ;  /* 0x00000020c0c17810 */ /* 0x040fe20007ffe0ff */
[----:B------:R0:W5:Y:S01]  /*0f20*/  @P0 LDG.E.128 R140, [R244.64] ;  /* 0x00000004f48c0981 */ /* 0x000162000c1e1d00 */
[C---:B------:R-:W-:Y:S02]  /*0f30*/  IADD3 R194, R192.reuse, 0x40, RZ ;  /* 0x00000040c0c27810 */ /* 0x040fe40007ffe0ff */
[C---:B------:R-:W-:Y:S01]  /*0f40*/  IADD3 R196, R192.reuse, 0x60, RZ ;  /* 0x00000060c0c47810 */ /* 0x040fe20007ffe0ff */
[----:B------:R1:W5:Y:S01]  /*0f50*/  @P0 LDG.E.128 R156, [R190.64] ;  /* 0x00000004be9c0981 */ /* 0x000362000c1e1d00 */
[----:B------:R-:W-:-:S03]  /*0f60*/  IADD3 R198, R192, 0x80, RZ ;  /* 0x00000080c0c67810 */ /* 0x000fc60007ffe0ff */
[----:B------:R1:W5:Y:S01]  /*0f70*/  @P0 LDG.E.128 R160, [R190.64+0x10] ;  /* 0x00001004bea00981 */ /* 0x000362000c1e1d00 */
[----:B------:R-:W-:-:S03]  /*0f80*/  IMAD.WIDE.U32 R194, R194, R200, c[0x0][0x190] ;  /* 0x00006400c2c27625 */ /* 0x000fc600078e00c8 */
[----:B------:R0:W5:Y:S01]  /*0f90*/  @P0 LDG.E.128 R144, [R244.64+0x10] ;  /* 0x00001004f4900981 */ /* 0x000162000c1e1d00 */
[----:B------:R-:W-:-:S03]  /*0fa0*/  IMAD.WIDE.U32 R196, R196, R200, c[0x0][0x190] ;  /* 0x00006400c4c47625 */ /* 0x000fc600078e00c8 */
[----:B------:R0:W5:Y:S01]  /*0fb0*/  @P0 LDG.E.128 R148, [R246.64] ;  /* 0x00000004f6940981 */ /* 0x000162000c1e1d00 */
[----:B-1----:R-:W-:-:S03]  /*0fc0*/  IMAD.WIDE.U32 R190, R192, R200, c[0x0][0x190] ;  /* 0x00006400c0be7625 */ /* 0x002fc600078e00c8 */
[----:B------:R0:W5:Y:S01]  /*0fd0*/  @P0 LDG.E.128 R152, [R246.64+0x10] ;  /* 0x00001004f6980981 */ /* 0x000162000c1e1d00 */
[----:B------:R-:W-:-:S04]  /*0fe0*/  IMAD.WIDE.U32 R192, R193, R200, c[0x0][0x190] ;  /* 0x00006400c1c07625 */ /* 0x000fc800078e00c8 */
[----:B------:R-:W-:Y:S02]  /*0ff0*/  IMAD.WIDE.U32 R200, R198, R200, c[0x0][0x190] ;  /* 0x00006400c6c87625 */ /* 0x000fe400078e00c8 */
[----:B------:R1:W5:Y:S04]  /*1000*/  LDG.E.64 R198, [R190.64] ;  /* 0x00000004bec67981 */ /* 0x000368000c1e1b00 */
[----:B-1----:R1:W5:Y:S04]  /*1010*/  LDG.E.64 R190, [R192.64] ;  /* 0x00000004c0be7981 */ /* 0x002368000c1e1b00 */
[----:B-1----:R1:W5:Y:S04]  /*1020*/  LDG.E.64 R192, [R194.64] ;  /* 0x00000004c2c07981 */ /* 0x002368000c1e1b00 */
[----:B-1----:R1:W5:Y:S04]  /*1030*/  LDG.E.64 R194, [R196.64] ;  /* 0x00000004c4c27981 */ /* 0x002368000c1e1b00 */
[----:B-1----:R0:W5:Y:S01]  /*1040*/  LDG.E.64 R196, [R200.64] ;  /* 0x00000004c8c47981 */ /* 0x002162000c1e1b00 */
[----:B------:R-:W-:Y:S01]  /*1050*/  CS2R R202, SRZ ;  /* 0x0000000000ca7805 */ /* 0x000fe2000001ff00 */
[----:B------:R-:W-:Y:S05]  /*1060*/  BRA `(.L_x_7435) ;  /* 0x000021e000007947 */ /* 0x000fea0003800000 */
.L_x_7434:
[----:B0-----:R-:W2:Y:S01]  /*1070*/  LDL R200, [R1+0x18] ;  /* 0x0000180001c87983 */ /* 0x001ea20000100800 */
        /* <DEDUP_REMOVED lines=10> */
[----:B------:R-:W0:Y:S04]  /*1120*/  S2R R182, SR_TID.X ;  /* 0x0000000000b67919 */ /* 0x000e280000002100 */
[----:B------:R-:W-:Y:S04]  /*1130*/  STL [R1+0x244], R111 ;  /* 0x0002446f01007387 */ /* 0x000fe80000100800 */
[----:B------:R-:W-:Y:S04]  /*1140*/  STL [R1+0x240], R110 ;  /* 0x0002406e01007387 */ /* 0x000fe80000100800 */
[----:B------:R-:W-:Y:S04]  /*1150*/  STL [R1+0x23c], R109 ;  /* 0x00023c6d01007387 */ /* 0x000fe80000100800 */
[----:B------:R-:W-:Y:S04]  /*1160*/  STL [R1+0x238], R108 ;  /* 0x0002386c01007387 */ /* 0x000fe80000100800 */
[----:B------:R-:W-:Y:S04]  /*1170*/  STL [R1+0x234], R107 ;  /* 0x0002346b01007387 */ /* 0x000fe80000100800 */
[----:B------:R-:W-:Y:S01]  /*1180*/  STL [R1+0x230], R106 ;  /* 0x0002306a01007387 */ /* 0x000fe20000100800 */
[----:B0-----:R-:W-:-:S03]  /*1190*/  LOP3.LUT R117, R182, 0x1f, RZ, 0xc0, !PT ;  /* 0x0000001fb6757812 */ /* 0x001fc600078ec0ff */
        /* <DEDUP_REMOVED lines=14> */
[----:B------:R-:W-:Y:S01]  /*1280*/  STL [R1+0x1f4], R91 ;  /* 0x0001f45b01007387 */ /* 0x000fe20000100800 */
[----:B------:R-:W-:-:S02]  /*1290*/  MOV R237, 0x10 ;  /* 0x0000001000ed7802 */ /* 0x000fc40000000f00 */
[----:B------:R-:W-:Y:S01]  /*12a0*/  LEA.HI.SX32 R234, R181, R117, 0x1d ;  /* 0x00000075b5ea7211 */ /* 0x000fe200078feaff */
[----:B------:R-:W-:Y:S01]  /*12b0*/  STL [R1+0x1f0], R90 ;  /* 0x0001f05a01007387 */ /* 0x000fe20000100800 */
[----:B0-----:R-:W-:-:S03]  /*12c0*/  MOV R93, 0x20 ;  /* 0x00000020005d7802 */ /* 0x001fc60000000f00 */
[----:B------:R-:W-:Y:S04]  /*12d0*/  STL [R1+0x1ec], R89 ;  /* 0x0001ec5901007387 */ /* 0x000fe80000100800 */
[----:B------:R-:W-:Y:S04]  /*12e0*/  STL [R1+0x1e8], R88 ;  /* 0x0001e85801007387 */ /* 0x000fe80000100800 */
[----:B------:R-:W-:Y:S04]  /*12f0*/  STL [R1+0x1e4], R87 ;  /* 0x0001e45701007387 */ /* 0x000fe80000100800 */
[----:B------:R-:W-:Y:S04]  /*1300*/  STL [R1+0x1e0], R86 ;  /* 0x0001e05601007387 */ /* 0x000fe80000100800 */
[----:B------:R-:W-:Y:S04]  /*1310*/  STL [R1+0x1dc], R85 ;  /* 0x0001dc5501007387 */ /* 0x000fe80000100800 */
[----:B------:R0:W-:Y:S01]  /*1320*/  STL [R1+0x1d8], R84 ;  /* 0x0001d85401007387 */ /* 0x0001e20000100800 */
[----:B------:R-:W-:-:S04]  /*1330*/  IMAD.WIDE.U32 R184, R234, R237, c[0x0][0x208] ;  /* 0x00008200eab87625 */ /* 0x000fc800078e00ed */
[C---:B------:R-:W-:Y:S02]  /*1340*/  IMAD.WIDE.U32 R188, R0.reuse, R93, c[0x0][0x188] ;  /* 0x0000620000bc7625 */ /* 0x040fe400078e005d */
[----:B------:R-:W3:Y:S04]  /*1350*/  LDG.E.128 R184, [R184.64] ;  /* 0x00000004b8b87981 */ /* 0x000ee8000c1e1d00 */
[----:B0-----:R0:W4:Y:S04]  /*1360*/  LDG.E R84, [R190.64] ;  /* 0x00000004be547981 */ /* 0x001128000c1e1900 */
[----:B------:R0:W3:Y:S01]  /*1370*/  LDG.E.128 R180, [R188.64] ;  /* 0x00000004bcb47981 */ /* 0x0000e2000c1e1d00 */
[----:B------:R-:W-:-:S02]  /*1380*/  IADD3 R250, R0, 0x80, RZ ;  /* 0x0000008000fa7810 */ /* 0x000fc40007ffe0ff */
[C---:B------:R-:W-:Y:S02]  /*1390*/  IADD3 R222, R234.reuse, 0x20, RZ ;  /* 0x00000020eade7810 */ /* 0x040fe40007ffe0ff */
[C---:B------:R-:W-:Y:S02]  /*13a0*/  IADD3 R228, R234.reuse, 0x40, RZ ;  /* 0x00000040eae47810 */ /* 0x040fe40007ffe0ff */
[C---:B------:R-:W-:Y:S01]  /*13b0*/  IADD3 R232, R234.reuse, 0x60, RZ ;  /* 0x00000060eae87810 */ /* 0x040fe20007ffe0ff */
[----:B0-----:R-:W3:Y:S01]  /*13c0*/  LDG.E.128 R188, [R188.64+0x10] ;  /* 0x00001004bcbc7981 */ /* 0x001ee2000c1e1d00 */
[----:B------:R-:W-:Y:S01]  /*13d0*/  IADD3 R236, R234, 0x80, RZ ;  /* 0x00000080eaec7810 */ /* 0x000fe20007ffe0ff */
[----:B------:R-:W-:-:S04]  /*13e0*/  IMAD.WIDE.U32 R204, R218, R93, c[0x0][0x188] ;  /* 0x00006200dacc7625 */ /* 0x000fc800078e005d */
[----:B------:R-:W-:-:S04]  /*13f0*/  IMAD.WIDE.U32 R212, R217, R93, c[0x0][0x188] ;  /* 0x00006200d9d47625 */ /* 0x000fc800078e005d */
[----:B------:R-:W-:Y:S01]  /*1400*/  IMAD.WIDE.U32 R220, R250, R93, c[0x0][0x188] ;  /* 0x00006200fadc7625 */ /* 0x000fe200078e005d */
[----:B------:R0:W3:Y:S03]  /*1410*/  LDG.E.128 R208, [R212.64] ;  /* 0x00000004d4d07981 */ /* 0x0000e6000c1e1d00 */
[-C--:B------:R-:W-:Y:S01]  /*1420*/  IMAD.WIDE.U32 R224, R222, R237.reuse, c[0x0][0x208] ;  /* 0x00008200dee07625 */ /* 0x080fe200078e00ed */
[----:B------:R1:W3:Y:S03]  /*1430*/  LDG.E.128 R216, [R220.64] ;  /* 0x00000004dcd87981 */ /* 0x0002e6000c1e1d00 */
[----:B------:R-:W-:-:S04]  /*1440*/  IMAD.WIDE.U32 R228, R228, R237, c[0x0][0x208] ;  /* 0x00008200e4e47625 */ /* 0x000fc800078e00ed */
[----:B--2---:R-:W-:Y:S01]  /*1450*/  IMAD.WIDE.U32 R196, R200, R93, c[0x0][0x188] ;  /* 0x00006200c8c47625 */ /* 0x004fe200078e005d */
[----:B0-----:R-:W2:Y:S04]  /*1460*/  LDG.E.128 R212, [R212.64+0x10] ;  /* 0x00001004d4d47981 */ /* 0x001ea8000c1e1d00 */
[----:B------:R0:W2:Y:S01]  /*1470*/  LDG.E.128 R192, [R196.64] ;  /* 0x00000004c4c07981 */ /* 0x0000a2000c1e1d00 */
[----:B------:R-:W-:-:S03]  /*1480*/  IMAD.WIDE.U32 R232, R232, R237, c[0x0][0x208] ;  /* 0x00008200e8e87625 */ /* 0x000fc600078e00ed */
[----:B------:R0:W2:Y:S01]  /*1490*/  LDG.E.128 R200, [R204.64] ;  /* 0x00000004ccc87981 */ /* 0x0000a2000c1e1d00 */
[----:B------:R-:W-:-:S03]  /*14a0*/  IMAD.WIDE.U32 R236, R236, R237, c[0x0][0x208] ;  /* 0x00008200ecec7625 */ /* 0x000fc600078e00ed */
[----:B-1----:R-:W2:Y:S04]  /*14b0*/  LDG.E.128 R220, [R220.64+0x10] ;  /* 0x00001004dcdc7981 */ /* 0x002ea8000c1e1d00 */
[----:B0-----:R-:W2:Y:S04]  /*14c0*/  LDG.E.128 R196, [R196.64+0x10] ;  /* 0x00001004c4c47981 */ /* 0x001ea8000c1e1d00 */
[----:B------:R-:W2:Y:S04]  /*14d0*/  LDG.E.128 R204, [R204.64+0x10] ;  /* 0x00001004cccc7981 */ /* 0x000ea8000c1e1d00 */
[----:B------:R-:W2:Y:S04]  /*14e0*/  LDG.E.128 R236, [R236.64] ;  /* 0x00000004ecec7981 */ /* 0x000ea8000c1e1d00 */
[----:B------:R-:W2:Y:S01]  /*14f0*/  LDG.E.128 R232, [R232.64] ;  /* 0x00000004e8e87981 */ /* 0x000ea2000c1e1d00 */
[C---:B-----5:R-:W-:Y:S01]  /*1500*/  ISETP.GE.AND P1, PT, R2.reuse, 0x1, PT ;  /* 0x000000010200780c */ /* 0x060fe20003f26270 */
[----:B------:R-:W0:Y:S02]  /*1510*/  LDC.U8 R85, c[0x0][0x1f0] ;  /* 0x00007c00ff557b82 */ /* 0x000e240000000000 */
[----:B------:R-:W2:Y:S04]  /*1520*/  LDG.E.128 R224, [R224.64] ;  /* 0x00000004e0e07981 */ /* 0x000ea8000c1e1d00 */
[----:B------:R-:W2:Y:S06]  /*1530*/  LDG.E.128 R228, [R228.64] ;  /* 0x00000004e4e47981 */ /* 0x000eac000c1e1d00 */
[----:B------:R-:W-:-:S05]  /*1540*/  @P1 IADD3 R249, R2, -0x1, RZ ;  /* 0xffffffff02f91810 */ /* 0x000fca0007ffe0ff */
[----:B------:R-:W-:-:S05]  /*1550*/  @P1 IMAD R249, R249, c[0x0][0x168], RZ ;  /* 0x00005a00f9f91a24 */ /* 0x000fca00078e02ff */
[----:B------:R-:W-:Y:S02]  /*1560*/  @P1 SHF.R.S32.HI R251, RZ, 0x1f, R249 ;  /* 0x0000001ffffb1819 */ /* 0x000fe400000114f9 */
[----:B0-----:R-:W-:Y:S02]  /*1570*/  ISETP.NE.AND P0, PT, R85, RZ, PT ;  /* 0x000000ff5500720c */ /* 0x001fe40003f05270 */
[----:B------:R-:W-:Y:S02]  /*1580*/  @P1 LEA.HI R252, R251, R249, RZ, 0x3 ;  /* 0x000000f9fbfc1211 */ /* 0x000fe400078f18ff */
[----:B------:R-:W-:Y:S02]  /*1590*/  MOV R251, RZ ;  /* 0x000000ff00fb7202 */ /* 0x000fe40000000f00 */
[----:B------:R-:W-:Y:S02]  /*15a0*/  @P1 LEA.HI.SX32 R251, R252, R117, 0x1d ;  /* 0x00000075fcfb1211 */ /* 0x000fe400078feaff */
[----:B----4-:R-:W-:-:S02]  /*15b0*/  FSEL R249, R84, RZ, !P0 ;  /* 0x000000ff54f97208 */ /* 0x010fc40004000000 */
[----:B------:R-:W-:-:S04]  /*15c0*/  ISETP.NE.U32.AND P0, PT, RZ, c[0x0][0x218], PT ;  /* 0x00008600ff007a0c */ /* 0x000fc80003f05070 */
[----:B------:R-:W-:Y:S01]  /*15d0*/  ISETP.NE.AND.EX P0, PT, RZ, c[0x0][0x21c], PT, P0 ;  /* 0x00008700ff007a0c */ /* 0x000fe20003f05300 */
[C---:B---3--:R-:W-:Y:S01]  /*15e0*/  FADD.FTZ R86, -R249.reuse, R183 ;  /* 0x000000b7f9567221 */ /* 0x048fe20000010100 */
[--C-:B------:R-:W-:Y:S02]  /*15f0*/  PRMT R117, RZ, 0x5410, R184.reuse ;  /* 0x00005410ff757816 */ /* 0x100fe400000000b8 */
[----:B------:R-:W-:Y:S01]  /*1600*/  PRMT R116, RZ, 0x7610, R184 ;  /* 0x00007610ff747816 */ /* 0x000fe200000000b8 */
[----:B------:R-:W-:Y:S01]  /*1610*/  FADD.FTZ R107, -R249, R182 ;  /* 0x000000b6f96b7221 */ /* 0x000fe20000010100 */
[C---:B------:R-:W-:Y:S02]  /*1620*/  IADD3 R184, R251.reuse, 0x20, RZ ;  /* 0x00000020fbb87810 */ /* 0x040fe40007ffe0ff */
[----:B------:R-:W-:Y:S02]  /*1630*/  IADD3 R183, R251, 0x60, RZ ;  /* 0x00000060fbb77810 */ /* 0x000fe40007ffe0ff */
[----:B------:R-:W-:-:S02]  /*1640*/  PRMT R113, RZ, 0x5410, R186 ;  /* 0x00005410ff717816 */ /* 0x000fc400000000ba */
[----:B------:R-:W-:Y:S01]  /*1650*/  PRMT R112, RZ, 0x7610, R186 ;  /* 0x00007610ff707816 */ /* 0x000fe200000000ba */
[----:B------:R-:W-:Y:S01]  /*1660*/  FADD.FTZ R108, -R249, R190 ;  /* 0x000000bef96c7221 */ /* 0x000fe20000010100 */
[----:B------:R-:W-:Y:S01]  /*1670*/  IADD3 R182, R251, 0x80, RZ ;  /* 0x00000080fbb67810 */ /* 0x000fe20007ffe0ff */
[----:B------:R-:W-:Y:S01]  /*1680*/  FADD.FTZ R106, -R249, R191 ;  /* 0x000000bff96a7221 */ /* 0x000fe20000010100 */
[----:B------:R-:W-:Y:S01]  /*1690*/  IADD3 R186, R251, 0x40, RZ ;  /* 0x00000040fbba7810 */ /* 0x000fe20007ffe0ff */
        /* <DEDUP_REMOVED lines=8> */
[----:B------:R-:W-:Y:S01]  /*1720*/  @P0 IMAD.WIDE.U32 R180, R250, R93, c[0x0][0x218] ;  /* 0x00008600fab40625 */ /* 0x000fe200078e005d */
[----:B------:R-:W-:Y:S01]  /*1730*/  MOV R250, R86 ;  /* 0x0000005600fa7202 */ /* 0x000fe20000000f00 */
[----:B------:R0:W5:Y:S04]  /*1740*/  @P0 LDG.E.128 R148, [R246.64] ;  /* 0x00000004f6940981 */ /* 0x000168000c1e1d00 */
[----:B------:R1:W5:Y:S04]  /*1750*/  @P0 LDG.E.128 R156, [R180.64] ;  /* 0x00000004b49c0981 */ /* 0x000368000c1e1d00 */
[----:B------:R1:W5:Y:S01]  /*1760*/  @P0 LDG.E.128 R160, [R180.64+0x10] ;  /* 0x00001004b4a00981 */ /* 0x000362000c1e1d00 */
[----:B------:R-:W-:-:S02]  /*1770*/  FMUL.FTZ R107, R3, R107 ;  /* 0x0000006b036b7220 */ /* 0x000fc40000410000 */
[----:B------:R-:W-:Y:S01]  /*1780*/  FMUL.FTZ R105, R3, R105 ;  /* 0x0000006903697220 */ /* 0x000fe20000410000 */
[----:B------:R0:W5:Y:S04]  /*1790*/  @P0 LDG.E.128 R152, [R246.64+0x10] ;  /* 0x00001004f6980981 */ /* 0x000168000c1e1d00 */
[----:B------:R3:W5:Y:S04]  /*17a0*/  @P0 LDG.E.128 R132, [R242.64] ;  /* 0x00000004f2840981 */ /* 0x000768000c1e1d00 */
[----:B------:R3:W5:Y:S04]  /*17b0*/  @P0 LDG.E.128 R136, [R242.64+0x10] ;  /* 0x00001004f2880981 */ /* 0x000768000c1e1d00 */
[----:B------:R4:W5:Y:S04]  /*17c0*/  @P0 LDG.E.128 R140, [R244.64] ;  /* 0x00000004f48c0981 */ /* 0x000968000c1e1d00 */
[----:B------:R4:W5:Y:S04]  /*17d0*/  @P0 LDG.E.128 R144, [R244.64+0x10] ;  /* 0x00001004f4900981 */ /* 0x000968000c1e1d00 */
[----:B------:R0:W5:Y:S04]  /*17e0*/  @P0 LDG.E.128 R124, [R240.64] ;  /* 0x00000004f07c0981 */ /* 0x000168000c1e1d00 */
[----:B------:R0:W5:Y:S01]  /*17f0*/  @P0 LDG.E.128 R128, [R240.64+0x10] ;  /* 0x00001004f0800981 */ /* 0x000162000c1e1d00 */
[----:B--2---:R-:W-:Y:S01]  /*1800*/  FADD.FTZ R104, -R249, R192 ;  /* 0x000000c0f9687221 */ /* 0x004fe20000010100 */
[----:B------:R-:W-:-:S05]  /*1810*/  MOV R192, 0x8 ;  /* 0x0000000800c07802 */ /* 0x000fca0000000f00 */
[----:B------:R-:W-:-:S04]  /*1820*/  IMAD.WIDE.U32 R190, R184, R192, c[0x0][0x190] ;  /* 0x00006400b8be7625 */ /* 0x000fc800078e00c0 */
[-C--:B------:R-:W-:Y:S02]  /*1830*/  IMAD.WIDE.U32 R184, R183, R192.reuse, c[0x0][0x190] ;  /* 0x00006400b7b87625 */ /* 0x080fe400078e00c0 */
[----:B------:R-:W5:Y:S02]  /*1840*/  LDG.E.64 R190, [R190.64] ;  /* 0x00000004bebe7981 */ /* 0x000f64000c1e1b00 */
[----:B------:R-:W-:-:S04]  /*1850*/  IMAD.WIDE.U32 R182, R182, R192, c[0x0][0x190] ;  /* 0x00006400b6b67625 */ /* 0x000fc800078e00c0 */
[----:B------:R-:W-:Y:S01]  /*1860*/  IMAD.WIDE.U32 R188, R251, R192, c[0x0][0x190] ;  /* 0x00006400fbbc7625 */ /* 0x000fe200078e00c0 */
[----:B------:R-:W-:-:S03]  /*1870*/  MOV R251, R85 ;  /* 0x0000005500fb7202 */ /* 0x000fc60000000f00 */
[----:B------:R-:W-:-:S04]  /*1880*/  IMAD.WIDE.U32 R186, R186, R192, c[0x0][0x190] ;  /* 0x00006400baba7625 */ /* 0x000fc800078e00c0 */
[C---:B------:R-:W-:Y:S02]  /*1890*/  FADD.FTZ R100, -R249.reuse, R196 ;  /* 0x000000c4f9647221 */ /* 0x040fe40000010100 */
[C---:B------:R-:W-:Y:S02]  /*18a0*/  FADD.FTZ R99, -R249.reuse, R197 ;  /* 0x000000c5f9637221 */ /* 0x040fe40000010100 */
[C---:B------:R-:W-:Y:S01]  /*18b0*/  FADD.FTZ R103, -R249.reuse, R193 ;  /* 0x000000c1f9677221 */ /* 0x040fe20000010100 */
[----:B------:R2:W5:Y:S01]  /*18c0*/  LDG.E.64 R196, [R182.64] ;  /* 0x00000004b6c47981 */ /* 0x000562000c1e1b00 */
[C---:B------:R-:W-:Y:S02]  /*18d0*/  FADD.FTZ R102, -R249.reuse, R194 ;  /* 0x000000c2f9667221 */ /* 0x040fe40000010100 */
[C---:B------:R-:W-:Y:S01]  /*18e0*/  FADD.FTZ R101, -R249.reuse, R195 ;  /* 0x000000c3f9657221 */ /* 0x040fe20000010100 */
[----:B------:R0:W5:Y:S01]  /*18f0*/  LDG.E.64 R192, [R186.64] ;  /* 0x00000004bac07981 */ /* 0x000162000c1e1b00 */
[----:B------:R-:W-:-:S02]  /*1900*/  FADD.FTZ R98, -R249, R198 ;  /* 0x000000c6f9627221 */ /* 0x000fc40000010100 */
[C---:B------:R-:W-:Y:S01]  /*1910*/  FADD.FTZ R97, -R249.reuse, R199 ;  /* 0x000000c7f9617221 */ /* 0x040fe20000010100 */
[----:B------:R3:W5:Y:S01]  /*1920*/  LDG.E.64 R194, [R184.64] ;  /* 0x00000004b8c27981 */ /* 0x000762000c1e1b00 */
[C---:B-1----:R-:W-:Y:S02]  /*1930*/  FADD.FTZ R180, -R249.reuse, R204 ;  /* 0x000000ccf9b47221 */ /* 0x042fe40000010100 */
[C---:B--2---:R-:W-:Y:S01]  /*1940*/  FADD.FTZ R183, -R249.reuse, R207 ;  /* 0x000000cff9b77221 */ /* 0x044fe20000010100 */
[----:B------:R1:W5:Y:S01]  /*1950*/  LDG.E.64 R198, [R188.64] ;  /* 0x00000004bcc67981 */ /* 0x000362000c1e1b00 */
[C---:B------:R-:W-:Y:S02]  /*1960*/  FADD.FTZ R204, -R249.reuse, R214 ;  /* 0x000000d6f9cc7221 */ /* 0x040fe40000010100 */
[C---:B0-----:R-:W-:Y:S02]  /*1970*/  FADD.FTZ R186, -R249.reuse, R210 ;  /* 0x000000d2f9ba7221 */ /* 0x041fe40000010100 */
[----:B------:R-:W-:-:S02]  /*1980*/  FADD.FTZ R187, -R249, R211 ;  /* 0x000000d3f9bb7221 */ /* 0x000fc40000010100 */
[C---:B---3--:R-:W-:Y:S02]  /*1990*/  FADD.FTZ R184, -R249.reuse, R208 ;  /* 0x000000d0f9b87221 */ /* 0x048fe40000010100 */
        /* <DEDUP_REMOVED lines=8> */
[C---:B------:R-:W-:Y:S01]  /*1a20*/  FADD.FTZ R181, -R249.reuse, R205 ;  /* 0x000000cdf9b57221 */ /* 0x040fe20000010100 */
[----:B------:R-:W-:Y:S01]  /*1a30*/  MOV R205, R84 ;  /* 0x0000005400cd7202 */ /* 0x000fe20000000f00 */
        /* <DEDUP_REMOVED lines=9> */
[--C-:B------:R-:W-:Y:S01]  /*1ad0*/  PRMT R85, RZ, 0x5410, R239.reuse ;  /* 0x00005410ff557816 */ /* 0x100fe200000000ef */
[C---:B------:R-:W-:Y:S01]  /*1ae0*/  FMUL.FTZ R249, R3.reuse, R251 ;  /* 0x000000fb03f97220 */ /* 0x040fe20000410000 */
[----:B------:R-:W-:Y:S01]  /*1af0*/  PRMT R84, RZ, 0x7610, R239 ;  /* 0x00007610ff547816 */ /* 0x000fe200000000ef */
[C---:B------:R-:W-:Y:S01]  /*1b00*/  FMUL.FTZ R239, R3.reuse, R250 ;  /* 0x000000fa03ef7220 */ /* 0x040fe20000410000 */
[--C-:B------:R-:W-:Y:S02]  /*1b10*/  PRMT R87, RZ, 0x5410, R238.reuse ;  /* 0x00005410ff577816 */ /* 0x100fe400000000ee */
        /* <DEDUP_REMOVED lines=30> */
[----:B------:R-:W-:Y:S04]  /*1d00*/  STL [R1+0x68], R235 ;  /* 0x000068eb01007387 */ /* 0x000fe80000100800 */
[----:B------:R-:W-:Y:S04]  /*1d10*/  STL [R1+0x64], R234 ;  /* 0x000064ea01007387 */ /* 0x000fe80000100800 */
[----:B------:R-:W-:Y:S01]  /*1d20*/  STL [R1+0x60], R103 ;  /* 0x0000606701007387 */ /* 0x000fe20000100800 */
[----:B------:R-:W-:-:S03]  /*1d30*/  FMUL.FTZ R99, R3, R96 ;  /* 0x0000006003637220 */ /* 0x000fc60000410000 */
[----:B------:R-:W-:Y:S01]  /*1d40*/  STL [R1+0x5c], R232 ;  /* 0x00005ce801007387 */ /* 0x000fe20000100800 */
[----:B------:R-:W-:-:S03]  /*1d50*/  FMUL.FTZ R96, R3, R252 ;  /* 0x000000fc03607220 */ /* 0x000fc60000410000 */
[----:B------:R-:W-:Y:S04]  /*1d60*/  STL [R1+0x58], R102 ;  /* 0x0000586601007387 */ /* 0x000fe80000100800 */
[----:B------:R-:W-:Y:S04]  /*1d70*/  STL [R1+0x54], R101 ;  /* 0x0000546501007387 */ /* 0x000fe80000100800 */
[----:B------:R-:W2:Y:S04]  /*1d80*/  LDL R109, [R1+0x1cc] ;  /* 0x0001cc00016d7983 */ /* 0x000ea80000100800 */
[----:B------:R-:W3:Y:S04]  /*1d90*/  LDL R108, [R1+0x1d0] ;  /* 0x0001d000016c7983 */ /* 0x000ee80000100800 */
[----:B------:R-:W3:Y:S04]  /*1da0*/  LDL R106, [R1+0x1d4] ;  /* 0x0001d400016a7983 */ /* 0x000ee80000100800 */
[----:B------:R-:W3:Y:S04]  /*1db0*/  LDL R251, [R1+0x1b8] ;  /* 0x0001b80001fb7983 */ /* 0x000ee80000100800 */
[----:B------:R-:W3:Y:S04]  /*1dc0*/  LDL R250, [R1+0x1bc] ;  /* 0x0001bc0001fa7983 */ /* 0x000ee80000100800 */
[----:B------:R-:W-:Y:S04]  /*1dd0*/  STL [R1+0x50], R100 ;  /* 0x0000506401007387 */ /* 0x000fe80000100800 */
[----:B------:R-:W3:Y:S01]  /*1de0*/  LDL R252, [R1+0x1c8] ;  /* 0x0001c80001fc7983 */ /* 0x000ee20000100800 */
[----:B------:R-:W-:-:S02]  /*1df0*/  FMUL.FTZ R98, R3, R95 ;  /* 0x0000005f03627220 */ /* 0x000fc40000410000 */
[C---:B------:R-:W-:Y:S01]  /*1e00*/  FMUL.FTZ R97, R3.reuse, R94 ;  /* 0x0000005e03617220 */ /* 0x040fe20000410000 */
[----:B------:R-:W-:Y:S01]  /*1e10*/  STL [R1+0x4c], R99 ;  /* 0x00004c6301007387 */ /* 0x000fe20000100800 */
[C---:B------:R-:W-:Y:S02]  /*1e20*/  FMUL.FTZ R95, R3.reuse, R180 ;  /* 0x000000b4035f7220 */ /* 0x040fe40000410000 */
[C---:B------:R-:W-:Y:S01]  /*1e30*/  FMUL.FTZ R94, R3.reuse, R181 ;  /* 0x000000b5035e7220 */ /* 0x040fe20000410000 */
[----:B------:R-:W-:Y:S01]  /*1e40*/  STL [R1+0x48], R98 ;  /* 0x0000486201007387 */ /* 0x000fe20000100800 */
[----:B------:R-:W-:-:S03]  /*1e50*/  FMUL.FTZ R205, R3, R205 ;  /* 0x000000cd03cd7220 */ /* 0x000fc60000410000 */
[----:B------:R-:W-:Y:S01]  /*1e60*/  STL [R1+0x44], R97 ;  /* 0x0000446101007387 */ /* 0x000fe20000100800 */
[----:B------:R-:W-:-:S03]  /*1e70*/  FFMA.FTZ R4, R205, R117, R4 ;  /* 0x00000075cd047223 */ /* 0x000fc60000010004 */
[----:B------:R-:W-:Y:S01]  /*1e80*/  STL [R1+0x40], R96 ;  /* 0x0000406001007387 */ /* 0x000fe20000100800 */
[----:B------:R-:W-:-:S03]  /*1e90*/  FADD.FTZ R44, R44, R117 ;  /* 0x000000752c2c7221 */ /* 0x000fc60000010000 */
[----:B------:R-:W-:Y:S01]  /*1ea0*/  STL [R1+0x3c], R95 ;  /* 0x00003c5f01007387 */ /* 0x000fe20000100800 */
[----:B------:R-:W-:Y:S02]  /*1eb0*/  FMUL.FTZ R219, R3, R189 ;  /* 0x000000bd03db7220 */ /* 0x000fe40000410000 */
[-C--:B------:R-:W-:Y:S01]  /*1ec0*/  FFMA.FTZ R5, R249, R116.reuse, R5 ;  /* 0x00000074f9057223 */ /* 0x080fe20000010005 */
[----:B------:R-:W-:Y:S01]  /*1ed0*/  STL [R1+0x38], R94 ;  /* 0x0000385e01007387 */ /* 0x000fe20000100800 */
[----:B------:R-:W-:Y:S02]  /*1ee0*/  FADD.FTZ R45, R45, R116 ;  /* 0x000000742d2d7221 */ /* 0x000fe40000010000 */
[----:B------:R-:W-:Y:S02]  /*1ef0*/  FMUL.FTZ R189, R3, R207 ;  /* 0x000000cf03bd7220 */ /* 0x000fe40000410000 */
[----:B--2---:R-:W-:Y:S02]  /*1f00*/  FMUL.FTZ R109, R109, R116 ;  /* 0x000000746d6d7220 */ /* 0x004fe40000410000 */
[----:B---3--:R-:W-:-:S02]  /*1f10*/  FMUL.FTZ R180, R252, R117 ;  /* 0x00000075fcb47220 */ /* 0x008fc40000410000 */
[----:B------:R0:W5:Y:S04]  /*1f20*/  LDL.LU R117, [R1+0x25c] ;  /* 0x00025c0001757983 */ /* 0x0001680000300800 */
[----:B------:R0:W5:Y:S04]  /*1f30*/  LDL.LU R116, [R1+0x258] ;  /* 0x0002580001747983 */ /* 0x0001680000300800 */
[----:B------:R-:W2:Y:S01]  /*1f40*/  LDL R207, [R1+0x1c0] ;  /* 0x0001c00001cf7983 */ /* 0x000ea20000100800 */
[----:B------:R-:W-:Y:S01]  /*1f50*/  PRMT R203, RZ, 0x5410, R224 ;  /* 0x00005410ffcb7816 */ /* 0x000fe200000000e0 */
[-C--:B------:R-:W-:Y:S01]  /*1f60*/  FFMA.FTZ R6, R107, R115.reuse, R6 ;  /* 0x000000736b067223 */ /* 0x080fe20000010006 */
[----:B------:R-:W-:Y:S01]  /*1f70*/  PRMT R206, RZ, 0x7610, R224 ;  /* 0x00007610ffce7816 */ /* 0x000fe200000000e0 */
[----:B------:R-:W-:Y:S01]  /*1f80*/  FADD.FTZ R46, R46, R115 ;  /* 0x000000732e2e7221 */ /* 0x000fe20000010000 */
[--C-:B------:R-:W-:Y:S01]  /*1f90*/  PRMT R216, RZ, 0x5410, R226.reuse ;  /* 0x00005410ffd87816 */ /* 0x100fe200000000e2 */
[----:B------:R-:W-:Y:S01]  /*1fa0*/  FMUL.FTZ R108, R108, R115 ;  /* 0x000000736c6c7220 */ /* 0x000fe20000410000 */
[----:B------:R-:W-:Y:S01]  /*1fb0*/  PRMT R200, RZ, 0x7610, R226 ;  /* 0x00007610ffc87816 */ /* 0x000fe200000000e2 */
[----:B------:R0:W5:Y:S01]  /*1fc0*/  LDL.LU R115, [R1+0x254] ;  /* 0x0002540001737983 */ /* 0x0001620000300800 */
[----:B------:R-:W-:Y:S01]  /*1fd0*/  PRMT R226, RZ, 0x5410, R229 ;  /* 0x00005410ffe27816 */ /* 0x000fe200000000e5 */
[----:B------:R-:W-:Y:S01]  /*1fe0*/  FFMA.FTZ R7, R239, R114, R7 ;  /* 0x00000072ef077223 */ /* 0x000fe20000010007 */
[----:B------:R-:W-:Y:S01]  /*1ff0*/  PRMT R224, RZ, 0x7610, R229 ;  /* 0x00007610ffe07816 */ /* 0x000fe200000000e5 */
[----:B------:R-:W-:Y:S01]  /*2000*/  FMUL.FTZ R229, R3, R184 ;  /* 0x000000b803e57220 */ /* 0x000fe20000410000 */
[----:B------:R1:W-:Y:S01]  /*2010*/  STL [R1+0x34], R109 ;  /* 0x0000346d01007387 */ /* 0x0003e20000100800 */
[----:B------:R-:W-:Y:S01]  /*2020*/  FADD.FTZ R47, R47, R114 ;  /* 0x000000722f2f7221 */ /* 0x000fe20000010000 */
[--C-:B----4-:R-:W-:Y:S01]  /*2030*/  PRMT R244, RZ, 0x5410, R233.reuse ;  /* 0x00005410fff47816 */ /* 0x110fe200000000e9 */
[----:B------:R-:W-:Y:S01]  /*2040*/  FMUL.FTZ R106, R106, R114 ;  /* 0x000000726a6a7220 */ /* 0x000fe20000410000 */
[----:B------:R-:W-:Y:S01]  /*2050*/  PRMT R245, RZ, 0x7610, R233 ;  /* 0x00007610fff57816 */ /* 0x000fe200000000e9 */
[C---:B------:R-:W-:Y:S01]  /*2060*/  FMUL.FTZ R184, R3.reuse, R212 ;  /* 0x000000d403b87220 */ /* 0x040fe20000410000 */
[----:B------:R0:W5:Y:S01]  /*2070*/  LDL.LU R114, [R1+0x250] ;  /* 0x0002500001727983 */ /* 0x0001620000300800 */
[----:B------:R-:W-:-:S02]  /*2080*/  FMUL.FTZ R233, R3, R182 ;  /* 0x000000b603e97220 */ /* 0x000fc40000410000 */
[C---:B------:R-:W-:Y:S01]  /*2090*/  FMUL.FTZ R182, R3.reuse, R214 ;  /* 0x000000d603b67220 */ /* 0x040fe20000410000 */
[----:B------:R-:W3:Y:S01]  /*20a0*/  LDL R212, [R1+0x1c4] ;  /* 0x0001c40001d47983 */ /* 0x000ee20000100800 */
[----:B------:R-:W-:Y:S01]  /*20b0*/  FMUL.FTZ R223, R3, R187 ;  /* 0x000000bb03df7220 */ /* 0x000fe20000410000 */
[----:B------:R-:W-:Y:S01]  /*20c0*/  PRMT R218, RZ, 0x5410, R227 ;  /* 0x00005410ffda7816 */ /* 0x000fe200000000e3 */
[----:B------:R-:W-:Y:S01]  /*20d0*/  FADD.FTZ R48, R48, R113 ;  /* 0x0000007130307221 */ /* 0x000fe20000010000 */
[----:B------:R4:W-:Y:S01]  /*20e0*/  STL [R1+0x2c], R108 ;  /* 0x00002c6c01007387 */ /* 0x0009e20000100800 */
[-C--:B------:R-:W-:Y:S01]  /*20f0*/  FFMA.FTZ R8, R238, R113.reuse, R8 ;  /* 0x00000071ee087223 */ /* 0x080fe20000010008 */
[----:B------:R-:W-:Y:S01]  /*2100*/  PRMT R217, RZ, 0x7610, R227 ;  /* 0x00007610ffd97816 */ /* 0x000fe200000000e3 */
[----:B------:R-:W-:Y:S02]  /*2110*/  FMUL.FTZ R214, R251, R113 ;  /* 0x00000071fbd67220 */ /* 0x000fe40000410000 */
[C---:B------:R-:W-:Y:S01]  /*2120*/  FMUL.FTZ R187, R3.reuse, R209 ;  /* 0x000000d103bb7220 */ /* 0x040fe20000410000 */
[----:B------:R0:W5:Y:S01]  /*2130*/  LDL.LU R113, [R1+0x24c] ;  /* 0x00024c0001717983 */ /* 0x0001620000300800 */
[----:B------:R-:W-:-:S02]  /*2140*/  FMUL.FTZ R227, R3, R185 ;  /* 0x000000b903e37220 */ /* 0x000fc40000410000 */
[----:B------:R-:W-:Y:S01]  /*2150*/  FADD.FTZ R49, R49, R112 ;  /* 0x0000007031317221 */ /* 0x000fe20000010000 */
[----:B------:R0:W-:Y:S01]  /*2160*/  STL [R1+0x28], R106 ;  /* 0x0000286a01007387 */ /* 0x0001e20000100800 */
[-C--:B------:R-:W-:Y:S02]  /*2170*/  FFMA.FTZ R9, R105, R112.reuse, R9 ;  /* 0x0000007069097223 */ /* 0x080fe40000010009 */
[----:B------:R-:W-:Y:S01]  /*2180*/  FMUL.FTZ R209, R250, R112 ;  /* 0x00000070fad17220 */ /* 0x000fe20000410000 */
[--C-:B------:R-:W-:Y:S01]  /*2190*/  PRMT R201, RZ, 0x5410, R225.reuse ;  /* 0x00005410ffc97816 */ /* 0x100fe200000000e1 */
[C---:B------:R-:W-:Y:S01]  /*21a0*/  FMUL.FTZ R185, R3.reuse, R211 ;  /* 0x000000d303b97220 */ /* 0x040fe20000410000 */
[----:B------:R0:W5:Y:S01]  /*21b0*/  LDL.LU R112, [R1+0x248] ;  /* 0x0002480001707983 */ /* 0x0001620000300800 */
[----:B------:R-:W-:Y:S01]  /*21c0*/  PRMT R202, RZ, 0x7610, R225 ;  /* 0x00007610ffca7816 */ /* 0x000fe200000000e1 */
[----:B------:R-:W-:Y:S02]  /*21d0*/  FMUL.FTZ R225, R3, R186 ;  /* 0x000000ba03e17220 */ /* 0x000fe40000410000 */
[----:B------:R-:W4:Y:S01]  /*21e0*/  LDL R211, [R1+0x1a8] ;  /* 0x0001a80001d37983 */ /* 0x000f220000100800 */
[----:B------:R-:W-:-:S02]  /*21f0*/  FADD.FTZ R50, R50, R111 ;  /* 0x0000006f32327221 */ /* 0x000fc40000010000 */
[-C--:B------:R-:W-:Y:S01]  /*2200*/  FFMA.FTZ R10, R237, R111.reuse, R10 ;  /* 0x0000006fed0a7223 */ /* 0x080fe2000001000a */
[----:B------:R-:W-:Y:S01]  /*2210*/  STL [R1+0x20], R214 ;  /* 0x000020d601007387 */ /* 0x000fe20000100800 */
[----:B------:R-:W-:Y:S02]  /*2220*/  FMUL.FTZ R186, R3, R210 ;  /* 0x000000d203ba7220 */ /* 0x000fe40000410000 */
[----:B--2---:R-:W-:Y:S02]  /*2230*/  FMUL.FTZ R207, R207, R111 ;  /* 0x0000006fcfcf7220 */ /* 0x004fe40000410000 */
[----:B------:R2:W5:Y:S04]  /*2240*/  LDL.LU R111, [R1+0x244] ;  /* 0x00024400016f7983 */ /* 0x0005680000300800 */
[----:B------:R-:W2:Y:S01]  /*2250*/  LDL R210, [R1+0x1ac] ;  /* 0x0001ac0001d27983 */ /* 0x000ea20000100800 */
[----:B------:R-:W-:-:S02]  /*2260*/  FMUL.FTZ R221, R3, R188 ;  /* 0x000000bc03dd7220 */ /* 0x000fc40000410000 */
[----:B------:R-:W-:Y:S02]  /*2270*/  FMUL.FTZ R188, R3, R208 ;  /* 0x000000d003bc7220 */ /* 0x000fe40000410000 */
[----:B------:R-:W2:Y:S01]  /*2280*/  LDL R208, [R1+0x1b0] ;  /* 0x0001b00001d07983 */ /* 0x000ea20000100800 */
[----:B------:R-:W-:Y:S02]  /*2290*/  FADD.FTZ R51, R51, R110 ;  /* 0x0000006e33337221 */ /* 0x000fe40000010000 */
[-C--:B------:R-:W-:Y:S01]  /*22a0*/  FFMA.FTZ R11, R236, R110.reuse, R11 ;  /* 0x0000006eec0b7223 */ /* 0x080fe2000001000b */
[----:B------:R-:W-:Y:S01]  /*22b0*/  STL [R1+0x1c], R209 ;  /* 0x00001cd101007387 */ /* 0x000fe20000100800 */
[--C-:B------:R-:W-:Y:S02]  /*22c0*/  PRMT R241, RZ, 0x5410, R231.reuse ;  /* 0x00005410fff17816 */ /* 0x100fe400000000e7 */
[----:B------:R-:W-:Y:S01]  /*22d0*/  PRMT R240, RZ, 0x7610, R231 ;  /* 0x00007610fff07816 */ /* 0x000fe200000000e7 */
[----:B---3--:R-:W-:-:S02]  /*22e0*/  FMUL.FTZ R212, R212, R110 ;  /* 0x0000006ed4d47220 */ /* 0x008fc40000410000 */
[----:B------:R3:W5:Y:S01]  /*22f0*/  LDL.LU R110, [R1+0x240] ;  /* 0x00024000016e7983 */ /* 0x0007620000300800 */
[----:B------:R-:W-:-:S03]  /*2300*/  FMUL.FTZ R231, R3, R183 ;  /* 0x000000b703e77220 */ /* 0x000fc60000410000 */
[----:B------:R-:W3:Y:S01]  /*2310*/  LDL R251, [R1+0x19c] ;  /* 0x00019c0001fb7983 */ /* 0x000ee20000100800 */
[----:B------:R-:W-:-:S03]  /*2320*/  FMUL.FTZ R183, R3, R213 ;  /* 0x000000d503b77220 */ /* 0x000fc60000410000 */
[----:B------:R-:W3:Y:S04]  /*2330*/  LDL R213, [R1+0x1b4] ;  /* 0x0001b40001d57983 */ /* 0x000ee80000100800 */
[----:B------:R-:W3:Y:S04]  /*2340*/  LDL R252, [R1+0x198] ;  /* 0x0001980001fc7983 */ /* 0x000ee80000100800 */
[----:B------:R-:W3:Y:S01]  /*2350*/  LDL R250, [R1+0x1a0] ;  /* 0x0001a00001fa7983 */ /* 0x000ee20000100800 */
[----:B----4-:R-:W-:-:S03]  /*2360*/  FMUL.FTZ R211, R211, R203 ;  /* 0x000000cbd3d37220 */ /* 0x010fc60000410000 */
[----:B------:R4:W-:Y:S01]  /*2370*/  STL [R1+0x14], R207 ;  /* 0x000014cf01007387 */ /* 0x0009e20000100800 */
[----:B------:R-:W-:-:S03]  /*2380*/  FFMA.FTZ R12, R104, R203, R12 ;  /* 0x000000cb680c7223 */ /* 0x000fc6000001000c */
[----:B------:R-:W-:Y:S01]  /*2390*/  STL [R1+0x10], R212 ;  /* 0x000010d401007387 */ /* 0x000fe20000100800 */
[----:B------:R-:W-:-:S03]  /*23a0*/  FADD.FTZ R52, R52, R203 ;  /* 0x000000cb34347221 */ /* 0x000fc60000010000 */
[----:B------:R-:W-:Y:S01]  /*23b0*/  STL [R1+0xc], R211 ;  /* 0x00000cd301007387 */ /* 0x000fe20000100800 */
[----:B--2---:R-:W-:-:S05]  /*23c0*/  FMUL.FTZ R210, R210, R206 ;  /* 0x000000ced2d27220 */ /* 0x004fca0000410000 */
[----:B------:R-:W-:Y:S04]  /*23d0*/  STL [R1+0x8], R210 ;  /* 0x000008d201007387 */ /* 0x000fe80000100800 */
[----:B------:R-:W2:Y:S01]  /*23e0*/  LDL R203, [R1+0x1a4] ;  /* 0x0001a40001cb7983 */ /* 0x000ea20000100800 */
[-C--:B------:R-:W-:Y:S02]  /*23f0*/  FFMA.FTZ R14, R234, R201.reuse, R14 ;  /* 0x000000c9ea0e7223 */ /* 0x080fe4000001000e */
[----:B------:R-:W-:Y:S02]  /*2400*/  FADD.FTZ R54, R54, R201 ;  /* 0x000000c936367221 */ /* 0x000fe40000010000 */
[----:B------:R-:W-:Y:S02]  /*2410*/  FMUL.FTZ R208, R208, R201 ;  /* 0x000000c9d0d07220 */ /* 0x000fe40000410000 */
[----:B------:R-:W-:-:S02]  /*2420*/  FADD.FTZ R57, R57, R200 ;  /* 0x000000c839397221 */ /* 0x000fc40000010000 */
[-C--:B------:R-:W-:Y:S02]  /*2430*/  FFMA.FTZ R17, R102, R200.reuse, R17 ;  /* 0x000000c866117223 */ /* 0x080fe40000010011 */
[----:B------:R-:W-:Y:S02]  /*2440*/  FADD.FTZ R201, RZ, R180 ;  /* 0x000000b4ffc97221 */ /* 0x000fe40000010000 */
[----:B---3--:R-:W-:Y:S02]  /*2450*/  FMUL.FTZ R251, R251, R200 ;  /* 0x000000c8fbfb7220 */ /* 0x008fe40000410000 */
[----:B------:R-:W-:Y:S02]  /*2460*/  FFMA.FTZ R200, R205, R180, RZ ;  /* 0x000000b4cdc87223 */ /* 0x000fe400000100ff */
[----:B------:R-:W-:Y:S02]  /*2470*/  FFMA.FTZ R13, R235, R206, R13 ;  /* 0x000000ceeb0d7223 */ /* 0x000fe4000001000d */
[----:B------:R-:W-:-:S02]  /*2480*/  FADD.FTZ R53, R53, R206 ;  /* 0x000000ce35357221 */ /* 0x000fc40000010000 */
[----:B------:R-:W-:Y:S02]  /*2490*/  FMUL.FTZ R206, R213, R202 ;  /* 0x000000cad5ce7220 */ /* 0x000fe40000410000 */
[----:B------:R-:W-:Y:S01]  /*24a0*/  FADD.FTZ R201, R201, R109 ;  /* 0x0000006dc9c97221 */ /* 0x000fe20000010000 */
[----:B------:R-:W3:Y:S01]  /*24b0*/  LDL R213, [R1+0x18c] ;  /* 0x00018c0001d57983 */ /* 0x000ee20000100800 */
[----:B------:R-:W-:Y:S02]  /*24c0*/  FFMA.FTZ R200, R249, R109, R200 ;  /* 0x0000006df9c87223 */ /* 0x000fe400000100c8 */
[----:B------:R-:W-:Y:S02]  /*24d0*/  FMUL.FTZ R181, R3, R215 ;  /* 0x000000d703b57220 */ /* 0x000fe40000410000 */
[----:B------:R-:W3:Y:S01]  /*24e0*/  LDL R215, [R1+0x188] ;  /* 0x0001880001d77983 */ /* 0x000ee20000100800 */
[----:B------:R-:W-:Y:S02]  /*24f0*/  FADD.FTZ R201, R201, R108 ;  /* 0x0000006cc9c97221 */ /* 0x000fe40000010000 */
[----:B------:R-:W-:Y:S01]  /*2500*/  FFMA.FTZ R200, R107, R108, R200 ;  /* 0x0000006c6bc87223 */ /* 0x000fe200000100c8 */
[----:B------:R-:W-:Y:S01]  /*2510*/  STL [R1+0x4], R208 ;  /* 0x000004d001007387 */ /* 0x000fe20000100800 */
[----:B------:R-:W-:-:S03]  /*2520*/  FADD.FTZ R201, R201, R106 ;  /* 0x0000006ac9c97221 */ /* 0x000fc60000010000 */
[----:B------:R0:W-:Y:S01]  /*2530*/  STL [R1], R206 ;  /* 0x000000ce01007387 */ /* 0x0001e20000100800 */
[----:B------:R-:W-:-:S03]  /*2540*/  FFMA.FTZ R200, R239, R106, R200 ;  /* 0x0000006aefc87223 */ /* 0x000fc600000100c8 */
[----:B-1----:R1:W5:Y:S01]  /*2550*/  LDL.LU R109, [R1+0x23c] ;  /* 0x00023c00016d7983 */ /* 0x0023620000300800 */
[----:B------:R-:W-:-:S03]  /*2560*/  FFMA.FTZ R15, R103, R202, R15 ;  /* 0x000000ca670f7223 */ /* 0x000fc6000001000f */
[----:B------:R1:W5:Y:S01]  /*2570*/  LDL.LU R108, [R1+0x238] ;  /* 0x00023800016c7983 */ /* 0x0003620000300800 */
[----:B------:R-:W-:-:S03]  /*2580*/  FADD.FTZ R55, R55, R202 ;  /* 0x000000ca37377221 */ /* 0x000fc60000010000 */
[----:B------:R1:W5:Y:S01]  /*2590*/  LDL.LU R107, [R1+0x234] ;  /* 0x00023400016b7983 */ /* 0x0003620000300800 */
[----:B------:R-:W-:Y:S02]  /*25a0*/  FADD.FTZ R201, R201, R214 ;  /* 0x000000d6c9c97221 */ /* 0x000fe40000010000 */
[----:B------:R-:W-:Y:S02]  /*25b0*/  FFMA.FTZ R200, R238, R214, R200 ;  /* 0x000000d6eec87223 */ /* 0x000fe400000100c8 */
[----:B------:R-:W-:Y:S02]  /*25c0*/  FADD.FTZ R201, R201, R209 ;  /* 0x000000d1c9c97221 */ /* 0x000fe40000010000 */
[----:B------:R-:W-:Y:S02]  /*25d0*/  FFMA.FTZ R200, R105, R209, R200 ;  /* 0x000000d169c87223 */ /* 0x000fe400000100c8 */
[----:B------:R-:W-:Y:S02]  /*25e0*/  FADD.FTZ R201, R201, R207 ;  /* 0x000000cfc9c97221 */ /* 0x000fe40000010000 */
[----:B------:R-:W-:-:S02]  /*25f0*/  FFMA.FTZ R200, R237, R207, R200 ;  /* 0x000000cfedc87223 */ /* 0x000fc400000100c8 */
[----:B--2---:R-:W-:Y:S02]  /*2600*/  FMUL.FTZ R249, R203, R217 ;  /* 0x000000d9cbf97220 */ /* 0x004fe40000410000 */
[----:B------:R-:W2:Y:S04]  /*2610*/  LDL R203, [R1+0x190] ;  /* 0x0001900001cb7983 */ /* 0x000ea80000100800 */
[----:B0-----:R1:W5:Y:S04]  /*2620*/  LDL.LU R106, [R1+0x230] ;  /* 0x00023000016a7983 */ /* 0x0013680000300800 */
[----:B------:R-:W3:Y:S04]  /*2630*/  LDL R202, [R1+0x194] ;  /* 0x0001940001ca7983 */ /* 0x000ee80000100800 */
[----:B------:R1:W5:Y:S04]  /*2640*/  LDL.LU R105, [R1+0x22c] ;  /* 0x00022c0001697983 */ /* 0x0003680000300800 */
[----:B----4-:R-:W4:Y:S01]  /*2650*/  LDL R207, [R1+0x17c] ;  /* 0x00017c0001cf7983 */ /* 0x010f220000100800 */
[----:B------:R-:W-:-:S02]  /*2660*/  FFMA.FTZ R200, R236, R212, R200 ;  /* 0x000000d4ecc87223 */ /* 0x000fc400000100c8 */
[----:B------:R-:W-:Y:S01]  /*2670*/  FADD.FTZ R201, R201, R212 ;  /* 0x000000d4c9c97221 */ /* 0x000fe20000010000 */
[----:B------:R-:W4:Y:S01]  /*2680*/  LDL R209, [R1+0x178] ;  /* 0x0001780001d17983 */ /* 0x000f220000100800 */
[----:B------:R-:W-:Y:S02]  /*2690*/  FFMA.FTZ R200, R104, R211, R200 ;  /* 0x000000d368c87223 */ /* 0x000fe400000100c8 */
[----:B------:R-:W-:Y:S01]  /*26a0*/  FADD.FTZ R201, R201, R211 ;  /* 0x000000d3c9c97221 */ /* 0x000fe20000010000 */
[----:B------:R1:W5:Y:S01]  /*26b0*/  LDL.LU R104, [R1+0x228] ;  /* 0x0002280001687983 */ /* 0x0003620000300800 */
[----:B------:R-:W-:Y:S01]  /*26c0*/  FFMA.FTZ R200, R235, R210, R200 ;  /* 0x000000d2ebc87223 */ /* 0x000fe200000100c8 */
[----:B------:R-:W-:Y:S01]  /*26d0*/  PRMT R222, RZ, 0x5410, R228 ;  /* 0x00005410ffde7816 */ /* 0x000fe200000000e4 */
[----:B------:R-:W-:Y:S01]  /*26e0*/  FADD.FTZ R201, R201, R210 ;  /* 0x000000d2c9c97221 */ /* 0x000fe20000010000 */
[----:B------:R-:W-:Y:S01]  /*26f0*/  PRMT R220, RZ, 0x7610, R228 ;  /* 0x00007610ffdc7816 */ /* 0x000fe200000000e4 */
[----:B------:R-:W-:Y:S01]  /*2700*/  FFMA.FTZ R200, R234, R208, R200 ;  /* 0x000000d0eac87223 */ /* 0x000fe200000100c8 */
[----:B------:R-:W-:-:S02]  /*2710*/  PRMT R228, RZ, 0x5410, R230 ;  /* 0x00005410ffe47816 */ /* 0x000fc400000000e6 */
[----:B------:R-:W-:Y:S01]  /*2720*/  PRMT R230, RZ, 0x7610, R230 ;  /* 0x00007610ffe67816 */ /* 0x000fe200000000e6 */
[----:B------:R-:W-:Y:S02]  /*2730*/  FADD.FTZ R201, R201, R208 ;  /* 0x000000d0c9c97221 */ /* 0x000fe40000010000 */
[----:B------:R-:W-:Y:S02]  /*2740*/  FFMA.FTZ R200, R103, R206, R200 ;  /* 0x000000ce67c87223 */ /* 0x000fe400000100c8 */
[----:B------:R-:W-:Y:S02]  /*2750*/  FADD.FTZ R201, R201, R206 ;  /* 0x000000cec9c97221 */ /* 0x000fe40000010000 */
[----:B--2---:R-:W-:Y:S02]  /*2760*/  FMUL.FTZ R237, R203, R226 ;  /* 0x000000e2cbed7220 */ /* 0x004fe40000410000 */
[----:B------:R-:W2:Y:S01]  /*2770*/  LDL R203, [R1+0x180] ;  /* 0x0001800001cb7983 */ /* 0x000ea20000100800 */
[----:B---3--:R-:W-:-:S03]  /*2780*/  FMUL.FTZ R236, R202, R224 ;  /* 0x000000e0caec7220 */ /* 0x008fc60000410000 */
[----:B------:R-:W3:Y:S04]  /*2790*/  LDL R202, [R1+0x184] ;  /* 0x0001840001ca7983 */ /* 0x000ee80000100800 */
[----:B------:R1:W5:Y:S01]  /*27a0*/  LDL.LU R103, [R1+0x224] ;  /* 0x0002240001677983 */ /* 0x0003620000300800 */
[----:B----4-:R-:W-:-:S03]  /*27b0*/  FMUL.FTZ R234, R207, R230 ;  /* 0x000000e6cfea7220 */ /* 0x010fc60000410000 */
[----:B------:R-:W4:Y:S04]  /*27c0*/  LDL R207, [R1+0x168] ;  /* 0x0001680001cf7983 */ /* 0x000f280000100800 */
[----:B------:R-:W2:Y:S01]  /*27d0*/  LDL R206, [R1+0x16c] ;  /* 0x00016c0001ce7983 */ /* 0x000ea20000100800 */
[----:B------:R-:W-:Y:S02]  /*27e0*/  FMUL.FTZ R252, R252, R216 ;  /* 0x000000d8fcfc7220 */ /* 0x000fe40000410000 */
[----:B------:R-:W-:Y:S01]  /*27f0*/  FMUL.FTZ R250, R250, R218 ;  /* 0x000000dafafa7220 */ /* 0x000fe20000410000 */
[----:B------:R-:W2:Y:S01]  /*2800*/  LDL R210, [R1+0x170] ;  /* 0x0001700001d27983 */ /* 0x000ea20000100800 */
[----:B------:R-:W-:Y:S02]  /*2810*/  FFMA.FTZ R200, R232, R252, R200 ;  /* 0x000000fce8c87223 */ /* 0x000fe400000100c8 */
[----:B------:R-:W-:Y:S01]  /*2820*/  FADD.FTZ R65, R65, R230 ;  /* 0x000000e641417221 */ /* 0x000fe20000010000 */
[----:B------:R-:W2:Y:S01]  /*2830*/  LDL R208, [R1+0x174] ;  /* 0x0001740001d07983 */ /* 0x000ea20000100800 */
[----:B------:R-:W-:-:S02]  /*2840*/  FFMA.FTZ R200, R102, R251, R200 ;  /* 0x000000fb66c87223 */ /* 0x000fc400000100c8 */
[----:B------:R-:W-:Y:S01]  /*2850*/  FFMA.FTZ R25, R94, R230, R25 ;  /* 0x000000e65e197223 */ /* 0x000fe20000010019 */
[----:B------:R1:W5:Y:S01]  /*2860*/  LDL.LU R102, [R1+0x220] ;  /* 0x0002200001667983 */ /* 0x0003620000300800 */
[----:B------:R-:W-:Y:S02]  /*2870*/  FFMA.FTZ R200, R101, R250, R200 ;  /* 0x000000fa65c87223 */ /* 0x000fe400000100c8 */
[----:B------:R-:W-:Y:S02]  /*2880*/  FMUL.FTZ R239, R215, R222 ;  /* 0x000000ded7ef7220 */ /* 0x000fe40000410000 */
[----:B------:R-:W-:Y:S02]  /*2890*/  FMUL.FTZ R238, R213, R220 ;  /* 0x000000dcd5ee7220 */ /* 0x000fe40000410000 */
[----:B------:R-:W-:Y:S02]  /*28a0*/  FFMA.FTZ R18, R101, R218, R18 ;  /* 0x000000da65127223 */ /* 0x000fe40000010012 */
[----:B------:R-:W-:Y:S01]  /*28b0*/  FFMA.FTZ R19, R100, R217, R19 ;  /* 0x000000d964137223 */ /* 0x000fe20000010013 */
[----:B------:R1:W5:Y:S01]  /*28c0*/  LDL.LU R101, [R1+0x21c] ;  /* 0x00021c0001657983 */ /* 0x0003620000300800 */
[----:B------:R-:W-:-:S02]  /*28d0*/  FMUL.FTZ R235, R209, R228 ;  /* 0x000000e4d1eb7220 */ /* 0x000fc40000410000 */
[----:B------:R-:W-:Y:S02]  /*28e0*/  FFMA.FTZ R20, R99, R222, R20 ;  /* 0x000000de63147223 */ /* 0x000fe40000010014 */
[----:B------:R-:W-:Y:S02]  /*28f0*/  FADD.FTZ R64, R64, R228 ;  /* 0x000000e440407221 */ /* 0x000fe40000010000 */
[----:B------:R-:W-:Y:S02]  /*2900*/  FFMA.FTZ R24, R95, R228, R24 ;  /* 0x000000e45f187223 */ /* 0x000fe40000010018 */
[----:B------:R-:W-:Y:S02]  /*2910*/  FFMA.FTZ R21, R98, R220, R21 ;  /* 0x000000dc62157223 */ /* 0x000fe40000010015 */
[----:B------:R-:W-:Y:S02]  /*2920*/  FFMA.FTZ R22, R97, R226, R22 ;  /* 0x000000e261167223 */ /* 0x000fe40000010016 */
[----:B------:R-:W-:-:S02]  /*2930*/  FADD.FTZ R62, R62, R226 ;  /* 0x000000e23e3e7221 */ /* 0x000fc40000010000 */
[----:B---3--:R-:W-:Y:S02]  /*2940*/  FMUL.FTZ R230, R202, R240 ;  /* 0x000000f0cae67220 */ /* 0x008fe40000410000 */
[----:B------:R-:W-:Y:S02]  /*2950*/  FFMA.FTZ R202, R100, R249, R200 ;  /* 0x000000f964ca7223 */ /* 0x000fe400000100c8 */
[----:B------:R1:W5:Y:S02]  /*2960*/  LDL.LU R100, [R1+0x218] ;  /* 0x0002180001647983 */ /* 0x0003640000300800 */
[----:B------:R-:W-:Y:S02]  /*2970*/  FFMA.FTZ R202, R99, R239, R202 ;  /* 0x000000ef63ca7223 */ /* 0x000fe400000100ca */
[----:B------:R-:W3:Y:S01]  /*2980*/  LDL R209, [R1+0x158] ;  /* 0x0001580001d17983 */ /* 0x000ee20000100800 */
[----:B----4-:R-:W-:Y:S02]  /*2990*/  FMUL.FTZ R228, R207, R242 ;  /* 0x000000f2cfe47220 */ /* 0x010fe40000410000 */
[----:B------:R-:W-:Y:S01]  /*29a0*/  FFMA.FTZ R202, R98, R238, R202 ;  /* 0x000000ee62ca7223 */ /* 0x000fe200000100ca */
[----:B------:R1:W5:Y:S01]  /*29b0*/  LDL.LU R99, [R1+0x214] ;  /* 0x0002140001637983 */ /* 0x0003620000300800 */
[----:B--2---:R-:W-:-:S03]  /*29c0*/  FMUL.FTZ R226, R206, R243 ;  /* 0x000000f3cee27220 */ /* 0x004fc60000410000 */
[----:B------:R-:W2:Y:S01]  /*29d0*/  LDL R207, [R1+0x15c] ;  /* 0x00015c0001cf7983 */ /* 0x000ea20000100800 */
[----:B------:R-:W-:-:S03]  /*29e0*/  FFMA.FTZ R202, R97, R237, R202 ;  /* 0x000000ed61ca7223 */ /* 0x000fc600000100ca */
[----:B------:R1:W5:Y:S04]  /*29f0*/  LDL.LU R98, [R1+0x210] ;  /* 0x0002100001627983 */ /* 0x0003680000300800 */
[----:B------:R-:W4:Y:S04]  /*2a00*/  LDL R206, [R1+0x160] ;  /* 0x0001600001ce7983 */ /* 0x000f280000100800 */
[----:B------:R1:W5:Y:S04]  /*2a10*/  LDL.LU R97, [R1+0x20c] ;  /* 0x00020c0001617983 */ /* 0x0003680000300800 */
[----:B------:R-:W3:Y:S01]  /*2a20*/  LDL R200, [R1+0x164] ;  /* 0x0001640001c87983 */ /* 0x000ee20000100800 */
[----:B------:R-:W-:-:S02]  /*2a30*/  FADD.FTZ R201, R201, R252 ;  /* 0x000000fcc9c97221 */ /* 0x000fc40000010000 */
[C---:B------:R-:W-:Y:S02]  /*2a40*/  FFMA.FTZ R202, R96.reuse, R236, R202 ;  /* 0x000000ec60ca7223 */ /* 0x040fe400000100ca */
[----:B------:R-:W-:Y:S02]  /*2a50*/  FADD.FTZ R201, R201, R251 ;  /* 0x000000fbc9c97221 */ /* 0x000fe40000010000 */
[----:B------:R-:W-:Y:S02]  /*2a60*/  FFMA.FTZ R202, R95, R235, R202 ;  /* 0x000000eb5fca7223 */ /* 0x000fe400000100ca */
[----:B------:R-:W-:Y:S02]  /*2a70*/  FADD.FTZ R201, R201, R250 ;  /* 0x000000fac9c97221 */ /* 0x000fe40000010000 */
[----:B------:R-:W-:Y:S02]  /*2a80*/  FFMA.FTZ R23, R96, R224, R23 ;  /* 0x000000e060177223 */ /* 0x000fe40000010017 */
[----:B------:R-:W-:Y:S01]  /*2a90*/  FMUL.FTZ R204, R3, R204 ;  /* 0x000000cc03cc7220 */ /* 0x000fe20000410000 */
[----:B------:R1:W5:Y:S01]  /*2aa0*/  LDL.LU R96, [R1+0x208] ;  /* 0x0002080001607983 */ /* 0x0003620000300800 */
[----:B------:R-:W-:-:S02]  /*2ab0*/  FADD.FTZ R60, R60, R222 ;  /* 0x000000de3c3c7221 */ /* 0x000fc40000010000 */
[----:B------:R-:W-:Y:S01]  /*2ac0*/  FFMA.FTZ R16, R232, R216, R16 ;  /* 0x000000d8e8107223 */ /* 0x000fe20000010010 */
[----:B------:R1:W5:Y:S01]  /*2ad0*/  LDL.LU R95, [R1+0x204] ;  /* 0x00020400015f7983 */ /* 0x0003620000300800 */
[----:B------:R-:W-:Y:S02]  /*2ae0*/  FMUL.FTZ R222, R208, R245 ;  /* 0x000000f5d0de7220 */ /* 0x000fe40000410000 */
[----:B------:R-:W-:Y:S01]  /*2af0*/  FADD.FTZ R63, R63, R224 ;  /* 0x000000e03f3f7221 */ /* 0x000fe20000010000 */
[----:B------:R-:W3:Y:S01]  /*2b00*/  LDL R208, [R1+0x148] ;  /* 0x0001480001d07983 */ /* 0x000ee20000100800 */
[----:B------:R-:W-:Y:S02]  /*2b10*/  FMUL.FTZ R232, R203, R241 ;  /* 0x000000f1cbe87220 */ /* 0x000fe40000410000 */
[----:B------:R-:W-:Y:S02]  /*2b20*/  FFMA.FTZ R202, R94, R234, R202 ;  /* 0x000000ea5eca7223 */ /* 0x000fe400000100ca */
[----:B------:R-:W-:Y:S01]  /*2b30*/  FADD.FTZ R56, R56, R216 ;  /* 0x000000d838387221 */ /* 0x000fe20000010000 */
[----:B------:R1:W5:Y:S01]  /*2b40*/  LDL.LU R94, [R1+0x200] ;  /* 0x00020000015e7983 */ /* 0x0003620000300800 */
[----:B------:R-:W-:-:S02]  /*2b50*/  FADD.FTZ R203, R201, R249 ;  /* 0x000000f9c9cb7221 */ /* 0x000fc40000010000 */
[----:B------:R-:W-:Y:S01]  /*2b60*/  FMUL.FTZ R224, R210, R244 ;  /* 0x000000f4d2e07220 */ /* 0x000fe20000410000 */
[----:B------:R-:W3:Y:S01]  /*2b70*/  LDL R201, [R1+0x14c] ;  /* 0x00014c0001c97983 */ /* 0x000ee20000100800 */
[----:B------:R-:W-:Y:S02]  /*2b80*/  FADD.FTZ R74, R74, R93 ;  /* 0x0000005d4a4a7221 */ /* 0x000fe40000010000 */
[----:B------:R-:W-:Y:S01]  /*2b90*/  FFMA.FTZ R34, R204, R93, R34 ;  /* 0x0000005dcc227223 */ /* 0x000fe20000010022 */
[----:B------:R-:W3:Y:S01]  /*2ba0*/  LDL R210, [R1+0x150] ;  /* 0x0001500001d27983 */ /* 0x000ee20000100800 */
[----:B------:R-:W-:Y:S02]  /*2bb0*/  FADD.FTZ R75, R75, R92 ;  /* 0x0000005c4b4b7221 */ /* 0x000fe40000010000 */
[----:B------:R-:W-:Y:S02]  /*2bc0*/  FFMA.FTZ R35, R189, R92, R35 ;  /* 0x0000005cbd237223 */ /* 0x000fe40000010023 */
[----:B--2---:R-:W-:-:S02]  /*2bd0*/  FMUL.FTZ R216, R207, R247 ;  /* 0x000000f7cfd87220 */ /* 0x004fc40000410000 */
[----:B----4-:R-:W-:Y:S02]  /*2be0*/  FMUL.FTZ R206, R206, R93 ;  /* 0x0000005dcece7220 */ /* 0x010fe40000410000 */
[----:B------:R1:W5:Y:S01]  /*2bf0*/  LDL.LU R93, [R1+0x1fc] ;  /* 0x0001fc00015d7983 */ /* 0x0003620000300800 */
[----:B---3--:R-:W-:-:S03]  /*2c00*/  FMUL.FTZ R207, R200, R92 ;  /* 0x0000005cc8cf7220 */ /* 0x008fc60000410000 */
[----:B------:R1:W5:Y:S04]  /*2c10*/  LDL.LU R92, [R1+0x1f8] ;  /* 0x0001f800015c7983 */ /* 0x0003680000300800 */
[----:B------:R-:W2:Y:S01]  /*2c20*/  LDL R200, [R1+0x154] ;  /* 0x0001540001c87983 */ /* 0x000ea20000100800 */
[----:B------:R-:W-:Y:S02]  /*2c30*/  FADD.FTZ R61, R61, R220 ;  /* 0x000000dc3d3d7221 */ /* 0x000fe40000010000 */
[----:B------:R-:W-:Y:S01]  /*2c40*/  FFMA.FTZ R36, R188, R91, R36 ;  /* 0x0000005bbc247223 */ /* 0x000fe20000010024 */
[----:B------:R-:W3:Y:S01]  /*2c50*/  LDL R212, [R1+0x138] ;  /* 0x0001380001d47983 */ /* 0x000ee20000100800 */
[----:B------:R-:W-:Y:S02]  /*2c60*/  FADD.FTZ R76, R76, R91 ;  /* 0x0000005b4c4c7221 */ /* 0x000fe40000010000 */
[----:B------:R-:W-:-:S02]  /*2c70*/  FMUL.FTZ R220, R209, R246 ;  /* 0x000000f6d1dc7220 */ /* 0x000fc40000410000 */
[----:B------:R-:W-:Y:S02]  /*2c80*/  FFMA.FTZ R37, R187, R90, R37 ;  /* 0x0000005abb257223 */ /* 0x000fe40000010025 */
[----:B------:R-:W-:Y:S02]  /*2c90*/  FADD.FTZ R77, R77, R90 ;  /* 0x0000005a4d4d7221 */ /* 0x000fe40000010000 */
[----:B------:R-:W-:Y:S02]  /*2ca0*/  FMUL.FTZ R208, R208, R91 ;  /* 0x0000005bd0d07220 */ /* 0x000fe40000410000 */
[----:B------:R1:W5:Y:S01]  /*2cb0*/  LDL.LU R91, [R1+0x1f4] ;  /* 0x0001f400015b7983 */ /* 0x0003620000300800 */
[----:B------:R-:W-:-:S03]  /*2cc0*/  FFMA.FTZ R38, R186, R89, R38 ;  /* 0x00000059ba267223 */ /* 0x000fc60000010026 */
[----:B------:R-:W4:Y:S01]  /*2cd0*/  LDL R213, [R1+0x13c] ;  /* 0x00013c0001d57983 */ /* 0x000f220000100800 */
[----:B------:R-:W-:Y:S02]  /*2ce0*/  FADD.FTZ R78, R78, R89 ;  /* 0x000000594e4e7221 */ /* 0x000fe40000010000 */
[----:B------:R-:W-:Y:S02]  /*2cf0*/  FMUL.FTZ R209, R201, R90 ;  /* 0x0000005ac9d17220 */ /* 0x000fe40000410000 */
[----:B------:R1:W5:Y:S01]  /*2d00*/  LDL.LU R90, [R1+0x1f0] ;  /* 0x0001f000015a7983 */ /* 0x0003620000300800 */
[----:B------:R-:W-:Y:S02]  /*2d10*/  FFMA.FTZ R39, R185, R88, R39 ;  /* 0x00000058b9277223 */ /* 0x000fe40000010027 */
[----:B------:R-:W-:Y:S01]  /*2d20*/  FMUL.FTZ R210, R210, R89 ;  /* 0x00000059d2d27220 */ /* 0x000fe20000410000 */
[----:B------:R-:W4:Y:S01]  /*2d30*/  LDL R201, [R1+0x140] ;  /* 0x0001400001c97983 */ /* 0x000f220000100800 */
[----:B------:R-:W-:-:S03]  /*2d40*/  FADD.FTZ R79, R79, R88 ;  /* 0x000000584f4f7221 */ /* 0x000fc60000010000 */
[----:B------:R1:W5:Y:S01]  /*2d50*/  LDL.LU R89, [R1+0x1ec] ;  /* 0x0001ec0001597983 */ /* 0x0003620000300800 */
[----:B--2---:R-:W-:-:S03]  /*2d60*/  FMUL.FTZ R211, R200, R88 ;  /* 0x00000058c8d37220 */ /* 0x004fc60000410000 */
[----:B------:R1:W5:Y:S04]  /*2d70*/  LDL.LU R88, [R1+0x1e8] ;  /* 0x0001e80001587983 */ /* 0x0003680000300800 */
[----:B------:R-:W2:Y:S01]  /*2d80*/  LDL R200, [R1+0x144] ;  /* 0x0001440001c87983 */ /* 0x000ea20000100800 */
[----:B------:R-:W-:Y:S02]  /*2d90*/  FADD.FTZ R80, R80, R87 ;  /* 0x0000005750507221 */ /* 0x000fe40000010000 */
[-C--:B------:R-:W-:Y:S02]  /*2da0*/  FFMA.FTZ R40, R184, R87.reuse, R40 ;  /* 0x00000057b8287223 */ /* 0x080fe40000010028 */
[----:B---3--:R-:W-:Y:S02]  /*2db0*/  FMUL.FTZ R212, R212, R87 ;  /* 0x00000057d4d47220 */ /* 0x008fe40000410000 */
[----:B------:R1:W5:Y:S01]  /*2dc0*/  LDL.LU R87, [R1+0x1e4] ;  /* 0x0001e40001577983 */ /* 0x0003620000300800 */
[----:B------:R-:W-:-:S02]  /*2dd0*/  FADD.FTZ R81, R81, R86 ;  /* 0x0000005651517221 */ /* 0x000fc40000010000 */
[-C--:B------:R-:W-:Y:S02]  /*2de0*/  FFMA.FTZ R41, R183, R86.reuse, R41 ;  /* 0x00000056b7297223 */ /* 0x080fe40000010029 */
[----:B------:R-:W-:Y:S02]  /*2df0*/  FADD.FTZ R82, R82, R85 ;  /* 0x0000005552527221 */ /* 0x000fe40000010000 */
[----:B------:R-:W-:Y:S02]  /*2e00*/  FFMA.FTZ R42, R182, R85, R42 ;  /* 0x00000055b62a7223 */ /* 0x000fe4000001002a */
[----:B----4-:R-:W-:Y:S02]  /*2e10*/  FMUL.FTZ R213, R213, R86 ;  /* 0x00000056d5d57220 */ /* 0x010fe40000410000 */
[----:B------:R1:W5:Y:S01]  /*2e20*/  LDL.LU R86, [R1+0x1e0] ;  /* 0x0001e00001567983 */ /* 0x0003620000300800 */
[----:B------:R-:W-:Y:S02]  /*2e30*/  FADD.FTZ R83, R83, R84 ;  /* 0x0000005453537221 */ /* 0x000fe40000010000 */
[----:B------:R-:W-:-:S02]  /*2e40*/  FFMA.FTZ R43, R181, R84, R43 ;  /* 0x00000054b52b7223 */ /* 0x000fc4000001002b */
[----:B------:R-:W-:Y:S02]  /*2e50*/  FMUL.FTZ R214, R201, R85 ;  /* 0x00000055c9d67220 */ /* 0x000fe40000410000 */
[----:B------:R1:W5:Y:S01]  /*2e60*/  LDL.LU R85, [R1+0x1dc] ;  /* 0x0001dc0001557983 */ /* 0x0003620000300800 */
[----:B------:R-:W-:-:S04]  /*2e70*/  FADD.FTZ R203, R203, R239 ;  /* 0x000000efcbcb7221 */ /* 0x000fc80000010000 */
[----:B------:R-:W-:-:S04]  /*2e80*/  FADD.FTZ R203, R203, R238 ;  /* 0x000000eecbcb7221 */ /* 0x000fc80000010000 */
[----:B------:R-:W-:-:S04]  /*2e90*/  FADD.FTZ R203, R203, R237 ;  /* 0x000000edcbcb7221 */ /* 0x000fc80000010000 */
        /* <DEDUP_REMOVED lines=40> */
[----:B------:R-:W-:Y:S02]  /*3120*/  FADD.FTZ R59, R59, R217 ;  /* 0x000000d93b3b7221 */ /* 0x000fe40000010000 */
[----:B------:R-:W-:Y:S02]  /*3130*/  FADD.FTZ R66, R66, R241 ;  /* 0x000000f142427221 */ /* 0x000fe40000010000 */
[----:B------:R-:W-:Y:S02]  /*3140*/  FFMA.FTZ R26, R233, R241, R26 ;  /* 0x000000f1e91a7223 */ /* 0x000fe4000001001a */
        /* <DEDUP_REMOVED lines=16> */
.L_x_7435:
[----:B-1----:R-:W-:Y:S05]  /*3250*/  BSYNC B1 ;  /* 0x0000000000017941 */ /* 0x002fea0003800000 */
.L_x_7433:
[----:B0----5:R-:W-:Y:S02]  /*3260*/  MOV R200, R198 ;  /* 0x000000c600c87202 */ /* 0x021fe40000000f00 */
[----:B------:R-:W-:Y:S02]  /*3270*/  MOV R201, R190 ;  /* 0x000000be00c97202 */ /* 0x000fe40000000f00 */
[----:B------:R-:W-:Y:S02]  /*3280*/  PRMT R241, R200, 0x7610, R241 ;  /* 0x00007610c8f17816 */ /* 0x000fe400000000f1 */
[----:B------:R-:W-:Y:S02]  /*3290*/  MOV R217, R192 ;  /* 0x000000c000d97202 */ /* 0x000fe40000000f00 */
[----:B------:R-:W-:-:S02]  /*32a0*/  PRMT R246, R201, 0x7610, R246 ;  /* 0x00007610c9f67816 */ /* 0x000fc400000000f6 */
[----:B------:R-:W-:Y:S02]  /*32b0*/  MOV R200, R194 ;  /* 0x000000c200c87202 */ /* 0x000fe40000000f00 */
[----:B------:R-:W-:Y:S02]  /*32c0*/  MOV R201, R196 ;  /* 0x000000c400c97202 */ /* 0x000fe40000000f00 */
[----:B------:R-:W-:Y:S02]  /*32d0*/  PRMT R247, R217, 0x7610, R247 ;  /* 0x00007610d9f77816 */ /* 0x000fe400000000f7 */
[----:B------:R-:W-:Y:S02]  /*32e0*/  PRMT R217, R200, 0x7610, R217 ;  /* 0x00007610c8d97816 */ /* 0x000fe400000000d9 */
[----:B------:R-:W-:-:S05]  /*32f0*/  PRMT R200, R201, 0x7610, R200 ;  /* 0x00007610c9c87816 */ /* 0x000fca00000000c8 */
[----:B------:R0:W-:Y:S04]  /*3300*/  STL.S16 [R1+0x90], R200 ;  /* 0x000090c801007387 */ /* 0x0001e80000100600 */
[----:B------:R0:W-:Y:S01]  /*3310*/  STL.S16 [R1+0x8c], R217 ;  /* 0x00008cd901007387 */ /* 0x0001e20000100600 */
[----:B------:R-:W-:Y:S05]  /*3320*/  BRA.DIV ~URZ, `(.L_x_7436) ;  /* 0x00006af27f007947 */ /* 0x000fea000b800000 */
[----:B0-----:R0:W1:Y:S02]  /*3330*/  SHFL.BFLY PT, R217, R203, 0x1, 0x1f ;  /* 0x0c201f00cbd97f89 */ /* 0x00106400000e0000 */
.L_x_7607:
        /* <DEDUP_REMOVED lines=18> */
.L_x_7608:
[----:B--2---:R-:W-:Y:S01]  /*3460*/  ISETP.GE.AND P4, PT, R2, 0x1, PT ;  /* 0x000000010200780c */ /* 0x004fe20003f86270 */
[----:B------:R-:W2:Y:S01]  /*3470*/  S2R R201, SR_TID.X ;  /* 0x0000000000c97919 */ /* 0x000ea20000002100 */
[----:B------:R-:W-:-:S11]  /*3480*/  HFMA2.MMA R218, -RZ, RZ, 0, 0 ;  /* 0x00000000ffda7435 */ /* 0x000fd600000001ff */
[----:B------:R-:W-:-:S05]  /*3490*/  @P4 IADD3 R2, R2, -0x1, RZ ;  /* 0xffffffff02024810 */ /* 0x000fca0007ffe0ff */
[----:B------:R-:W-:-:S05]  /*34a0*/  @P4 IMAD R2, R2, c[0x0][0x168], RZ ;  /* 0x00005a0002024a24 */ /* 0x000fca00078e02ff */
[----:B------:R-:W-:-:S04]  /*34b0*/  @P4 SHF.R.S32.HI R200, RZ, 0x1f, R2 ;  /* 0x0000001fffc84819 */ /* 0x000fc80000011402 */
[----:B------:R-:W-:Y:S02]  /*34c0*/  @P4 LEA.HI R2, R200, R2, RZ, 0x3 ;  /* 0x00000002c8024211 */ /* 0x000fe400078f18ff */
[----:B--2---:R-:W-:-:S04]  /*34d0*/  @P4 LOP3.LUT R200, R201, 0x1f, RZ, 0xc0, !PT ;  /* 0x0000001fc9c84812 */ /* 0x004fc800078ec0ff */
[----:B------:R-:W-:Y:S02]  /*34e0*/  @P4 LEA.HI.SX32 R218, R2, R200, 0x1d ;  /* 0x000000c802da4211 */ /* 0x000fe400078feaff */
[----:B------:R-:W-:Y:S02]  /*34f0*/  @P4 MOV R2, 0x10 ;  /* 0x0000001000024802 */ /* 0x000fe40000000f00 */
[----:B------:R-:W-:Y:S01]  /*3500*/  @!P5 ISETP.NE.U32.AND P3, PT, RZ, c[0x0][0x218], PT ;  /* 0x00008600ff00da0c */ /* 0x000fe20003f65070 */
[----:B01----:R-:W-:Y:S02]  /*3510*/  FADD.FTZ R203, R240, R203 ;  /* 0x000000cbf0cb7221 */ /* 0x003fe40000010000 */
[----:B------:R-:W-:Y:S01]  /*3520*/  @P4 IMAD.WIDE.U32 R200, R218, R2, c[0x0][0x170] ;  /* 0x00005c00dac84625 */ /* 0x000fe200078e0002 */
[----:B------:R-:W-:Y:S01]  /*3530*/  @!P5 ISETP.NE.AND.EX P3, PT, RZ, c[0x0][0x21c], PT, P3 ;  /* 0x00008700ff00da0c */ /* 0x000fe20003f65330 */
[----:B------:R-:W-:Y:S02]  /*3540*/  BSSY B1, `(.L_x_7438) ;  /* 0x0000013000017945 */ /* 0x000fe40003800000 */
[----:B------:R-:W-:Y:S01]  /*3550*/  FADD.FTZ R2, R217, R202 ;  /* 0x000000cad9027221 */ /* 0x000fe20000010000 */
[----:B------:R0:W5:Y:S01]  /*3560*/  @P4 LDG.E.128 R164, [R200.64] ;  /* 0x00000004c8a44981 */ /* 0x000162000c1e1d00 */
[----:B------:R-:W-:-:S02]  /*3570*/  @!P5 ISETP.NE.U32.AND P1, PT, RZ, c[0x0][0x218], PT ;  /* 0x00008600ff00da0c */ /* 0x000fc40003f25070 */
[----:B------:R-:W-:Y:S01]  /*3580*/  FMUL.FTZ R217, R2, c[0x0][0x1e0] ;  /* 0x0000780002d97a20 */ /* 0x000fe20000410000 */
[----:B------:R-:W-:Y:S01]  /*3590*/  @!P5 ISETP.NE.U32.AND P0, PT, RZ, c[0x0][0x218], PT ;  /* 0x00008600ff00da0c */ /* 0x000fe20003f05070 */
[----:B------:R-:W-:Y:S01]  /*35a0*/  FMUL.FTZ R2, R203, c[0x0][0x1e0] ;  /* 0x00007800cb027a20 */ /* 0x000fe20000410000 */
[----:B------:R-:W-:Y:S02]  /*35b0*/  @!P5 ISETP.NE.U32.AND P2, PT, RZ, c[0x0][0x218], PT ;  /* 0x00008600ff00da0c */ /* 0x000fe40003f45070 */
[----:B0-----:R-:W-:Y:S01]  /*35c0*/  @!P5 FSEL R200, R124, RZ, P3 ;  /* 0x000000ff7cc8d208 */ /* 0x001fe20001800000 */
        /* <DEDUP_REMOVED lines=10> */
.L_x_7439:
[----:B------:R-:W-:Y:S05]  /*3670*/  BSYNC B1 ;  /* 0x0000000000017941 */ /* 0x000fea0003800000 */
.L_x_7438:
[----:B------:R-:W-:Y:S01]  /*3680*/  BSSY B1, `(.L_x_7440) ;  /* 0x0000010000017945 */ /* 0x000fe20003800000 */
[----:B------:R-:W-:Y:S02]  /*3690*/  @!P5 ISETP.NE.U32.AND P3, PT, RZ, c[0x0][0x218], PT ;  /* 0x00008600ff00da0c */ /* 0x000fe40003f65070 */
[----:B------:R-:W-:Y:S01]  /*36a0*/  @!P5 ISETP.NE.AND.EX P1, PT, RZ, c[0x0][0x21c], PT, P1 ;  /* 0x00008700ff00da0c */ /* 0x000fe20003f25310 */
[----:B------:R-:W-:Y:S07]  /*36b0*/  @!P4 BRA `(.L_x_7441) ;  /* 0x000000c00000c947 */ /* 0x000fee0003800000 */
        /* <DEDUP_REMOVED lines=12> */
.L_x_7441:
[----:B------:R-:W-:Y:S05]  /*3780*/  BSYNC B1 ;  /* 0x0000000000017941 */ /* 0x000fea0003800000 */
.L_x_7440:
        /* <DEDUP_REMOVED lines=14> */
.L_x_7443:
[----:B------:R-:W-:Y:S05]  /*3870*/  BSYNC B1 ;  /* 0x0000000000017941 */ /* 0x000fea0003800000 */
.L_x_7442:
        /* <DEDUP_REMOVED lines=16> */
.L_x_7445:
[----:B------:R-:W-:Y:S05]  /*3980*/  BSYNC B1 ;  /* 0x0000000000017941 */ /* 0x000fea0003800000 */
.L_x_7444:
        /* <DEDUP_REMOVED lines=14> */
.L_x_7447:
[----:B------:R-:W-:Y:S05]  /*3a70*/  BSYNC B1 ;  /* 0x0000000000017941 */ /* 0x000fea0003800000 */
.L_x_7446:
        /* <DEDUP_REMOVED lines=16> */
.L_x_7449:
[----:B------:R-:W-:Y:S05]  /*3b80*/  BSYNC B1 ;  /* 0x0000000000017941 */ /* 0x000fea0003800000 */
.L_x_7448:
        /* <DEDUP_REMOVED lines=14> */
.L_x_7451:
[----:B------:R-:W-:Y:S05]  /*3c70*/  BSYNC B1 ;  /* 0x0000000000017941 */ /* 0x000fea0003800000 */
.L_x_7450:
[----:B------:R-:W-:Y:S01]  /*3c80*/  @!P5 ISETP.NE.U32.AND P2, PT, RZ, c[0x0][0x218], PT ;  /* 0x00008600ff00da0c */ /* 0x000fe20003f45070 */
[----:B------:R-:W-:Y:S01]  /*3c90*/  BSSY B1, `(.L_x_7452) ;  /* 0x0000012000017945 */ /* 0x000fe20003800000 */
[----:B------:R-:W-:Y:S02]  /*3ca0*/  @!P5 ISETP.NE.AND.EX P3, PT, RZ, c[0x0][0x21c], PT, P3 ;  /* 0x00008700ff00da0c */ /* 0x000fe40003f65330 */
[----:B------:R-:W-:Y:S02]  /*3cb0*/  @!P5 ISETP.NE.AND.EX P1, PT, RZ, c[0x0][0x21c], PT, P1 ;  /* 0x00008700ff00da0c */ /* 0x000fe40003f25310 */
[----:B------:R-:W-:Y:S02]  /*3cc0*/  @!P5 ISETP.NE.AND.EX P0, PT, RZ, c[0x0][0x21c], PT, P0 ;  /* 0x00008700ff00da0c */ /* 0x000fe40003f05300 */
        /* <DEDUP_REMOVED lines=14> */
.L_x_7453:
[----:B------:R-:W-:Y:S05]  /*3db0*/  BSYNC B1 ;  /* 0x0000000000017941 */ /* 0x000fea0003800000 */
.L_x_7452:
        /* <DEDUP_REMOVED lines=14> */
.L_x_7455:
[----:B------:R-:W-:Y:S05]  /*3ea0*/  BSYNC B1 ;  /* 0x0000000000017941 */ /* 0x000fea0003800000 */
.L_x_7454:
[----:B------:R-:W-:Y:S01]  /*3eb0*/  BSSY B1, `(.L_x_7456) ;  /* 0x000000e000017945 */ /* 0x000fe20003800000 */
        /* <DEDUP_REMOVED lines=13> */
.L_x_7457:
[----:B------:R-:W-:Y:S05]  /*3f90*/  BSYNC B1 ;  /* 0x0000000000017941 */ /* 0x000fea0003800000 */
.L_x_7456:
        /* <DEDUP_REMOVED lines=14> */
.L_x_7459:
[----:B------:R-:W-:Y:S05]  /*4080*/  BSYNC B1 ;  /* 0x0000000000017941 */ /* 0x000fea0003800000 */
.L_x_7458:
        /* <DEDUP_REMOVED lines=14> */
.L_x_7461:
[----:B------:R-:W-:Y:S05]  /*4170*/  BSYNC B1 ;  /* 0x0000000000017941 */ /* 0x000fea0003800000 */
.L_x_7460:
        /* <DEDUP_REMOVED lines=14> */
.L_x_7463:
[----:B------:R-:W-:Y:S05]  /*4260*/  BSYNC B1 ;  /* 0x0000000000017941 */ /* 0x000fea0003800000 */
.L_x_7462:
[----:B------:R-:W-:Y:S01]  /*4270*/  BSSY B1, `(.L_x_7464) ;  /* 0x000000e000017945 */ /* 0x000fe20003800000 */
[----:B------:R-:W-:Y:S05]  /*4280*/  @!P4 BRA `(.L_x_7465) ;  /* 0x000000c00000c947 */ /* 0x000fea0003800000 */
[----:B------:R-:W-:Y:S01]  /*4290*/  LOP3.LUT P0, RZ, R199, 0xff0000, RZ, 0xc0, !PT ;  /* 0x00ff0000c7ff7812 */ /* 0x000fe2000780c0ff */
[----:B------:R-:W-:Y:S01]  /*42a0*/  FMUL.FTZ R240, R241, c[0x0][0x1ec] ;  /* 0x00007b00f1f07a20 */ /* 0x000fe20000410000 */
[----:B------:R-:W-:-:S03]  /*42b0*/  HFMA2.MMA R244, -RZ, RZ, 0, 0 ;  /* 0x00000000fff47435 */ /* 0x000fc600000001ff */
[----:B------:R-:W-:-:S08]  /*42c0*/  FMUL.FTZ R240, R240, c[0x0][0x1e8] ;  /* 0x00007a00f0f07a20 */ /* 0x000fd00000410000 */
[----:B-----5:R-:W-:-:S05]  /*42d0*/  @P0 PRMT R245, RZ, 0x5410, R167 ;  /* 0x00005410fff50816 */ /* 0x020fca00000000a7 */
[----:B------:R-:W-:Y:S02]  /*42e0*/  @P0 FMUL.FTZ R244, R240, R245 ;  /* 0x000000f5f0f40220 */ /* 0x000fe40000410000 */
[----:B------:R-:W2:Y:S02]  /*42f0*/  LDL R245, [R1+0x120] ;  /* 0x0001200001f57983 */ /* 0x000ea40000100800 */
[----:B------:R-:W-:Y:S02]  /*4300*/  FADD.FTZ R90, R90, R244 ;  /* 0x000000f45a5a7221 */ /* 0x000fe40000010000 */
[----:B--2---:R-:W-:-:S05]  /*4310*/  FMUL.FTZ R240, R245, R240 ;  /* 0x000000f0f5f07220 */ /* 0x004fca0000410000 */
[----:B------:R-:W-:-:S04]  /*4320*/  FSEL R240, R240, RZ, P0 ;  /* 0x000000fff0f07208 */ /* 0x000fc80000000000 */
[----:B------:R-:W-:-:S04]  /*4330*/  F2FP.BF16.PACK_AB R240, RZ, R240 ;  /* 0x000000f0fff0723e */ /* 0x000fc800000010ff */
[----:B------:R-:W-:Y:S02]  /*4340*/  PRMT R171, R240, 0x7610, R171 ;  /* 0x00007610f0ab7816 */ /* 0x000fe400000000ab */
.L_x_7465:
[----:B------:R-:W-:Y:S05]  /*4350*/  BSYNC B1 ;  /* 0x0000000000017941 */ /* 0x000fea0003800000 */
.L_x_7464:
        /* <DEDUP_REMOVED lines=14> */
.L_x_7467:
[----:B------:R-:W-:Y:S05]  /*4440*/  BSYNC B1 ;  /* 0x0000000000017941 */ /* 0x000fea0003800000 */
.L_x_7466:
        /* <DEDUP_REMOVED lines=14> */
.L_x_7469:
[----:B------:R-:W-:Y:S05]  /*4530*/  BSYNC B1 ;  /* 0x0000000000017941 */ /* 0x000fea0003800000 */
.L_x_7468:
        /* <DEDUP_REMOVED lines=15> */
[----:B0-----:R-:W-:Y:S02]  /*4630*/  SEL R200, R243, R176, P0 ;  /* 0x000000b0f3c87207 */ /* 0x001fe40000000000 */
[----:B------:R-:W-:Y:S02]  /*4640*/  SEL R201, R242, R177, P0 ;  /* 0x000000b1f2c97207 */ /* 0x000fe40000000000 */
[----:B------:R-:W-:Y:S02]  /*4650*/  SEL R202, R241, R178, P0 ;  /* 0x000000b2f1ca7207 */ /* 0x000fe40000000000 */
[----:B------:R-:W-:-:S05]  /*4660*/  SEL R203, R240, R179, P0 ;  /* 0x000000b3f0cb7207 */ /* 0x000fca0000000000 */
[----:B------:R0:W-:Y:S02]  /*4670*/  @P1 STG.E.128 [R198.64+0x10], R200 ;  /* 0x000010c8c6001986 */ /* 0x0001e4000c101d04 */
        /* <DEDUP_REMOVED lines=8> */
.L_x_7471:
[----:B------:R-:W-:Y:S05]  /*4700*/  BSYNC B1 ;  /* 0x0000000000017941 */ /* 0x000fea0003800000 */
.L_x_7470:
[----:B------:R-:W-:Y:S01]  /*4710*/  BSSY B1, `(.L_x_7472) ;  /* 0x000000e000017945 */ /* 0x000fe20003800000 */
[----:B------:R-:W-:Y:S01]  /*4720*/  @!P5 FSEL R200, R132, RZ, P3 ;  /* 0x000000ff84c8d208 */ /* 0x000fe20001800000 */
[----:B------:R-:W-:Y:S05]  /*4730*/  @!P5 BRA `(.L_x_7473) ;  /* 0x000000b00000d947 */ /* 0x000fea0003800000 */
[----:B------:R-:W2:Y:S01]  /*4740*/  LDL R201, [R1+0x6c] ;  /* 0x00006c0001c97983 */ /* 0x000ea20000100800 */
[----:B0-----:R-:W0:Y:S03]  /*4750*/  LDC.U8 R198, c[0x0][0x1f0] ;  /* 0x00007c00ffc67b82 */ /* 0x001e260000000000 */
        /* <DEDUP_REMOVED lines=9> */
.L_x_7473:
[----:B------:R-:W-:Y:S05]  /*47f0*/  BSYNC B1 ;  /* 0x0000000000017941 */ /* 0x000fea0003800000 */
.L_x_7472:
[----:B------:R-:W-:Y:S01]  /*4800*/  BSSY B1, `(.L_x_7474) ;  /* 0x0000010000017945 */ /* 0x000fe20003800000 */
[----:B------:R-:W-:Y:S02]  /*4810*/  @!P5 ISETP.NE.U32.AND P3, PT, RZ, c[0x0][0x218], PT ;  /* 0x00008600ff00da0c */ /* 0x000fe40003f65070 */
[----:B------:R-:W-:Y:S01]  /*4820*/  @!P5 ISETP.NE.AND.EX P2, PT, RZ, c[0x0][0x21c], PT, P2 ;  /* 0x00008700ff00da0c */ /* 0x000fe20003f45320 */
[----:B------:R-:W-:Y:S07]  /*4830*/  @!P4 BRA `(.L_x_7475) ;  /* 0x000000c00000c947 */ /* 0x000fee0003800000 */
[----:B------:R-:W2:Y:S01]  /*4840*/  LDL R202, [R1+0x108] ;  /* 0x0001080001ca7983 */ /* 0x000ea20000100800 */
[----:B------:R-:W-:Y:S01]  /*4850*/  LOP3.LUT P6, RZ, R246, 0xff, RZ, 0xc0, !PT ;  /* 0x000000fff6ff7812 */ /* 0x000fe200078cc0ff */
[----:B0-----:R-:W-:Y:S01]  /*4860*/  FMUL.FTZ R198, R200, c[0x0][0x1ec] ;  /* 0x00007b00c8c67a20 */ /* 0x001fe20000410000 */
        /* <DEDUP_REMOVED lines=9> */
.L_x_7475:
[----:B------:R-:W-:Y:S05]  /*4900*/  BSYNC B1 ;  /* 0x0000000000017941 */ /* 0x000fea0003800000 */
.L_x_7474:
        /* <DEDUP_REMOVED lines=14> */
.L_x_7477:
[----:B------:R-:W-:Y:S05]  /*49f0*/  BSYNC B1 ;  /* 0x0000000000017941 */ /* 0x000fea0003800000 */
.L_x_7476:
[----:B0-----:R-:W2:Y:S01]  /*4a00*/  LDL.LU R199, [R1+0x18] ;  /* 0x0000180001c77983 */ /* 0x001ea20000300800 */
        /* <DEDUP_REMOVED lines=20> */
.L_x_7479:
[----:B------:R-:W-:Y:S05]  /*4b50*/  BSYNC B1 ;  /* 0x0000000000017941 */ /* 0x000fea0003800000 */
.L_x_7478:
[----:B------:R-:W-:Y:S01]  /*4b60*/  BSSY B1, `(.L_x_7480) ;  /* 0x000000f000017945 */ /* 0x000fe20003800000 */
[----:B------:R-:W-:Y:S02]  /*4b70*/  SEL R201, R201, R173, P0 ;  /* 0x000000adc9c97207 */ /* 0x000fe40000000000 */
        /* <DEDUP_REMOVED lines=13> */
.L_x_7481:
[----:B------:R-:W-:Y:S05]  /*4c50*/  BSYNC B1 ;  /* 0x0000000000017941 */ /* 0x000fea0003800000 */
.L_x_7480:
        /* <DEDUP_REMOVED lines=14> */
.L_x_7483:
[----:B------:R-:W-:Y:S05]  /*4d40*/  BSYNC B1 ;  /* 0x0000000000017941 */ /* 0x000fea0003800000 */
.L_x_7482:
[----:B------:R-:W-:Y:S01]  /*4d50*/  BSSY B1, `(.L_x_7484) ;  /* 0x000000f000017945 */ /* 0x000fe20003800000 */
[----:B------:R-:W-:Y:S02]  /*4d60*/  SEL R202, R202, R174, P0 ;  /* 0x000000aecaca7207 */ /* 0x000fe40000000000 */
[----:B------:R-:W-:Y:S01]  /*4d70*/  @!P5 FSEL R203, R135, RZ, P2 ;  /* 0x000000ff87cbd208 */ /* 0x000fe20001000000 */
[----:B------:R-:W-:Y:S05]  /*4d80*/  @!P5 BRA `(.L_x_7485) ;  /* 0x000000b00000d947 */ /* 0x000fea0003800000 */
[----:B------:R-:W2:Y:S01]  /*4d90*/  LDL R241, [R1+0x60] ;  /* 0x0000600001f17983 */ /* 0x000ea20000100800 */
[----:B------:R-:W0:Y:S03]  /*4da0*/  LDC.U8 R242, c[0x0][0x1f0] ;  /* 0x00007c00fff27b82 */ /* 0x000e260000000000 */
[----:B------:R-:W3:Y:S01]  /*4db0*/  LDL R240, [R1] ;  /* 0x0000000001f07983 */ /* 0x000ee20000100800 */
        /* <DEDUP_REMOVED lines=8> */
.L_x_7485:
[----:B------:R-:W-:Y:S05]  /*4e40*/  BSYNC B1 ;  /* 0x0000000000017941 */ /* 0x000fea0003800000 */
.L_x_7484:
        /* <DEDUP_REMOVED lines=14> */
.L_x_7487:
[----:B------:R-:W-:Y:S05]  /*4f30*/  BSYNC B1 ;  /* 0x0000000000017941 */ /* 0x000fea0003800000 */
.L_x_7486:
[----:B------:R-:W-:Y:S01]  /*4f40*/  @!P5 ISETP.NE.U32.AND P3, PT, RZ, c[0x0][0x218], PT ;  /* 0x00008600ff00da0c */ /* 0x000fe20003f65070 */
[----:B------:R-:W-:Y:S01]  /*4f50*/  BSSY B1, `(.L_x_7488) ;  /* 0x0000011000017945 */ /* 0x000fe20003800000 */
[----:B------:R-:W-:Y:S02]  /*4f60*/  SEL R203, R203, R175, P0 ;  /* 0x000000afcbcb7207 */ /* 0x000fe40000000000 */
[----:B------:R-:W-:Y:S02]  /*4f70*/  @!P5 ISETP.NE.AND.EX P3, PT, RZ, c[0x0][0x21c], PT, P3 ;  /* 0x00008700ff00da0c */ /* 0x000fe40003f65330 */
[----:B------:R-:W-:Y:S01]  /*4f80*/  @!P5 ISETP.NE.U32.AND P2, PT, RZ, c[0x0][0x218], PT ;  /* 0x00008600ff00da0c */ /* 0x000fe20003f45070 */
[----:B------:R0:W-:Y:S02]  /*4f90*/  @P1 STG.E.128 [R198.64], R200 ;  /* 0x000000c8c6001986 */ /* 0x0001e4000c101d04 */
        /* <DEDUP_REMOVED lines=12> */
.L_x_7489:
[----:B------:R-:W-:Y:S05]  /*5060*/  BSYNC B1 ;  /* 0x0000000000017941 */ /* 0x000fea0003800000 */
.L_x_7488:
        /* <DEDUP_REMOVED lines=16> */
.L_x_7491:
[----:B------:R-:W-:Y:S05]  /*5170*/  BSYNC B1 ;  /* 0x0000000000017941 */ /* 0x000fea0003800000 */
.L_x_7490:
[----:B------:R-:W-:Y:S01]  /*5180*/  BSSY B1, `(.L_x_7492) ;  /* 0x000000d000017945 */ /* 0x000fe20003800000 */
[----:B------:R-:W-:Y:S01]  /*5190*/  @!P5 FSEL R201, R137, RZ, P2 ;  /* 0x000000ff89c9d208 */ /* 0x000fe20001000000 */
        /* <DEDUP_REMOVED lines=11> */
.L_x_7493:
[----:B------:R-:W-:Y:S05]  /*5250*/  BSYNC B1 ;  /* 0x0000000000017941 */ /* 0x000fea0003800000 */
.L_x_7492:
[----:B------:R-:W-:Y:S01]  /*5260*/  @!P5 ISETP.NE.U32.AND P2, PT, RZ, c[0x0][0x218], PT ;  /* 0x00008600ff00da0c */ /* 0x000fe20003f45070 */
[----:B------:R-:W-:Y:S01]  /*5270*/  BSSY B1, `(.L_x_7494) ;  /* 0x0000010000017945 */ /* 0x000fe20003800000 */
        /* <DEDUP_REMOVED lines=15> */
.L_x_7495:
[----:B------:R-:W-:Y:S05]  /*5370*/  BSYNC B1 ;  /* 0x0000000000017941 */ /* 0x000fea0003800000 */
.L_x_7494:
        /* <DEDUP_REMOVED lines=13> */
.L_x_7497:
[----:B------:R-:W-:Y:S05]  /*5450*/  BSYNC B1 ;  /* 0x0000000000017941 */ /* 0x000fea0003800000 */
.L_x_7496:
        /* <DEDUP_REMOVED lines=14> */
.L_x_7499:
[----:B------:R-:W-:Y:S05]  /*5540*/  BSYNC B1 ;  /* 0x0000000000017941 */ /* 0x000fea0003800000 */
.L_x_7498:
        /* <DEDUP_REMOVED lines=13> */
.L_x_7501:
[----:B------:R-:W-:Y:S05]  /*5620*/  BSYNC B1 ;  /* 0x0000000000017941 */ /* 0x000fea0003800000 */
.L_x_7500:
        /* <DEDUP_REMOVED lines=14> */
.L_x_7503:
[----:B------:R-:W-:Y:S05]  /*5710*/  BSYNC B1 ;  /* 0x0000000000017941 */ /* 0x000fea0003800000 */
.L_x_7502:
        /* <DEDUP_REMOVED lines=11> */
[----:B------:R-:W-:-:S03]  /*57d0*/  @!P5 ISETP.NE.AND.EX P3, PT, RZ, c[0x0][0x21c], PT, P3 ;  /* 0x00008700ff00da0c */ /* 0x000fc60003f65330 */
[----:B------:R1:W-:Y:S01]  /*57e0*/  @P4 STG.E.128 [R190.64], R168 ;  /* 0x000000a8be004986 */ /* 0x0003e2000c101d04 */
[----:B0-----:R-:W-:Y:S01]  /*57f0*/  IADD3 R198, R218, 0x40, RZ ;  /* 0x00000040dac67810 */ /* 0x001fe20007ffe0ff */
[----:B------:R-:W-:Y:S05]  /*5800*/  @!P4 BRA `(.L_x_7505) ;  /* 0x000000300000c947 */ /* 0x000fea0003800000 */
[----:B-----5:R-:W-:-:S10]  /*5810*/  HFMA2.MMA R164, -RZ, RZ, 0, 9.5367431640625e-07 ;  /* 0x00000010ffa47435 */ /* 0x020fd400000001ff */
[----:B------:R-:W-:-:S06]  /*5820*/  IMAD.WIDE.U32 R164, R198, R164, c[0x0][0x170] ;  /* 0x00005c00c6a47625 */ /* 0x000fcc00078e00a4 */
[----:B------:R-:W5:Y:S02]  /*5830*/  LDG.E.128 R164, [R164.64] ;  /* 0x00000004a4a47981 */ /* 0x000f64000c1e1d00 */
.L_x_7505:
[----:B------:R-:W-:Y:S05]  /*5840*/  BSYNC B1 ;  /* 0x0000000000017941 */ /* 0x000fea0003800000 */
.L_x_7504:
[----:B------:R-:W-:Y:S01]  /*5850*/  BSSY B1, `(.L_x_7506) ;  /* 0x000000d000017945 */ /* 0x000fe20003800000 */
[----:B------:R-:W-:Y:S01]  /*5860*/  @!P5 FSEL R200, R140, RZ, P3 ;  /* 0x000000ff8cc8d208 */ /* 0x000fe20001800000 */
[----:B------:R-:W-:Y:S05]  /*5870*/  @!P5 BRA `(.L_x_7507) ;  /* 0x000000a00000d947 */ /* 0x000fea0003800000 */
[----:B-1----:R-:W2:Y:S01]  /*5880*/  LDL R191, [R1+0x4c] ;  /* 0x00004c0001bf7983 */ /* 0x002ea20000100800 */
        /* <DEDUP_REMOVED lines=9> */
.L_x_7507:
[----:B------:R-:W-:Y:S05]  /*5920*/  BSYNC B1 ;  /* 0x0000000000017941 */ /* 0x000fea0003800000 */
.L_x_7506:
[----:B------:R-:W-:Y:S01]  /*5930*/  BSSY B1, `(.L_x_7508) ;  /* 0x0000010000017945 */ /* 0x000fe20003800000 */
[----:B------:R-:W-:Y:S02]  /*5940*/  @!P5 ISETP.NE.U32.AND P3, PT, RZ, c[0x0][0x218], PT ;  /* 0x00008600ff00da0c */ /* 0x000fe40003f65070 */
[----:B------:R-:W-:Y:S01]  /*5950*/  @!P5 ISETP.NE.AND.EX P2, PT, RZ, c[0x0][0x21c], PT, P2 ;  /* 0x00008700ff00da0c */ /* 0x000fe20003f45320 */
[----:B------:R-:W-:Y:S07]  /*5960*/  @!P4 BRA `(.L_x_7509) ;  /* 0x000000c00000c947 */ /* 0x000fee0003800000 */
[----:B------:R-:W2:Y:S01]  /*5970*/  LDL R201, [R1+0xe8] ;  /* 0x0000e80001c97983 */ /* 0x000ea20000100800 */
[----:B------:R-:W-:Y:S01]  /*5980*/  LOP3.LUT P6, RZ, R247, 0xff, RZ, 0xc0, !PT ;  /* 0x000000fff7ff7812 */ /* 0x000fe200078cc0ff */
[----:B-1----:R-:W-:Y:S01]  /*5990*/  FMUL.FTZ R190, R200, c[0x0][0x1ec] ;  /* 0x00007b00c8be7a20 */ /* 0x002fe20000410000 */
        /* <DEDUP_REMOVED lines=9> */
.L_x_7509:
[----:B------:R-:W-:Y:S05]  /*5a30*/  BSYNC B1 ;  /* 0x0000000000017941 */ /* 0x000fea0003800000 */
.L_x_7508:
        /* <DEDUP_REMOVED lines=13> */
.L_x_7511:
[----:B------:R-:W-:Y:S05]  /*5b10*/  BSYNC B1 ;  /* 0x0000000000017941 */ /* 0x000fea0003800000 */
.L_x_7510:
        /* <DEDUP_REMOVED lines=21> */
.L_x_7513:
[----:B------:R-:W-:Y:S05]  /*5c70*/  BSYNC B1 ;  /* 0x0000000000017941 */ /* 0x000fea0003800000 */
.L_x_7512:
[----:B------:R-:W-:Y:S01]  /*5c80*/  BSSY B1, `(.L_x_7514) ;  /* 0x000000e000017945 */ /* 0x000fe20003800000 */
[----:B------:R-:W-:Y:S02]  /*5c90*/  SEL R201, R199, R173, P0 ;  /* 0x000000adc7c97207 */ /* 0x000fe40000000000 */
        /* <DEDUP_REMOVED lines=12> */
.L_x_7515:
[----:B------:R-:W-:Y:S05]  /*5d60*/  BSYNC B1 ;  /* 0x0000000000017941 */ /* 0x000fea0003800000 */
.L_x_7514:
        /* <DEDUP_REMOVED lines=14> */
.L_x_7517:
[----:B------:R-:W-:Y:S05]  /*5e50*/  BSYNC B1 ;  /* 0x0000000000017941 */ /* 0x000fea0003800000 */
.L_x_7516:
        /* <DEDUP_REMOVED lines=14> */
.L_x_7519:
[----:B------:R-:W-:Y:S05]  /*5f40*/  BSYNC B1 ;  /* 0x0000000000017941 */ /* 0x000fea0003800000 */
.L_x_7518:
        /* <DEDUP_REMOVED lines=14> */
.L_x_7521:
[----:B------:R-:W-:Y:S05]  /*6030*/  BSYNC B1 ;  /* 0x0000000000017941 */ /* 0x000fea0003800000 */
.L_x_7520:
        /* <DEDUP_REMOVED lines=18> */
.L_x_7523:
[----:B------:R-:W-:Y:S05]  /*6160*/  BSYNC B1 ;  /* 0x0000000000017941 */ /* 0x000fea0003800000 */
.L_x_7522:
        /* <DEDUP_REMOVED lines=16> */
.L_x_7525:
[----:B------:R-:W-:Y:S05]  /*6270*/  BSYNC B1 ;  /* 0x0000000000017941 */ /* 0x000fea0003800000 */
.L_x_7524:
        /* <DEDUP_REMOVED lines=13> */
.L_x_7527:
[----:B------:R-:W-:Y:S05]  /*6350*/  BSYNC B1 ;  /* 0x0000000000017941 */ /* 0x000fea0003800000 */
.L_x_7526:
        /* <DEDUP_REMOVED lines=17> */
.L_x_7529:
[----:B------:R-:W-:Y:S05]  /*6470*/  BSYNC B1 ;  /* 0x0000000000017941 */ /* 0x000fea0003800000 */
.L_x_7528:
[----:B------:R-:W-:Y:S01]  /*6480*/  BSSY B1, `(.L_x_7530) ;  /* 0x000000c000017945 */ /* 0x000fe20003800000 */
[----:B------:R-:W-:Y:S01]  /*6490*/  @!P5 FSEL R202, R146, RZ, P3 ;  /* 0x000000ff92cad208 */ /* 0x000fe20001800000 */
        /* <DEDUP_REMOVED lines=10> */
.L_x_7531:
[----:B------:R-:W-:Y:S05]  /*6540*/  BSYNC B1 ;  /* 0x0000000000017941 */ /* 0x000fea0003800000 */
.L_x_7530:
        /* <DEDUP_REMOVED lines=14> */
.L_x_7533:
[----:B------:R-:W-:Y:S05]  /*6630*/  BSYNC B1 ;  /* 0x0000000000017941 */ /* 0x000fea0003800000 */
.L_x_7532:
        /* <DEDUP_REMOVED lines=12> */
.L_x_7535:
[----:B------:R-:W-:Y:S05]  /*6700*/  BSYNC B1 ;  /* 0x0000000000017941 */ /* 0x000fea0003800000 */
.L_x_7534:
        /* <DEDUP_REMOVED lines=14> */
.L_x_7537:
[----:B------:R-:W-:Y:S05]  /*67f0*/  BSYNC B1 ;  /* 0x0000000000017941 */ /* 0x000fea0003800000 */
.L_x_7536:
        /* <DEDUP_REMOVED lines=17> */
.L_x_7539:
[----:B------:R-:W-:Y:S05]  /*6910*/  BSYNC B1 ;  /* 0x0000000000017941 */ /* 0x000fea0003800000 */
.L_x_7538:
[----:B------:R-:W-:Y:S01]  /*6920*/  BSSY B1, `(.L_x_7540) ;  /* 0x000000c000017945 */ /* 0x000fe20003800000 */
[----:B------:R-:W-:Y:S01]  /*6930*/  @!P5 FSEL R193, R148, RZ, P3 ;  /* 0x000000ff94c1d208 */ /* 0x000fe20001800000 */
[----:B------:R-:W-:Y:S05]  /*6940*/  @!P5 BRA `(.L_x_7541) ;  /* 0x000000900000d947 */ /* 0x000fea0003800000 */
[----:B0-----:R-:W0:Y:S01]  /*6950*/  LDC.U8 R190, c[0x0][0x1f0] ;  /* 0x00007c00ffbe7b82 */ /* 0x001e220000000000 */
        /* <DEDUP_REMOVED lines=8> */
.L_x_7541:
[----:B------:R-:W-:Y:S05]  /*69e0*/  BSYNC B1 ;  /* 0x0000000000017941 */ /* 0x000fea0003800000 */
.L_x_7540:
[----:B------:R-:W-:Y:S01]  /*69f0*/  BSSY B1, `(.L_x_7542) ;  /* 0x0000011000017945 */ /* 0x000fe20003800000 */
[----:B------:R-:W-:Y:S02]  /*6a00*/  @!P5 ISETP.NE.U32.AND P3, PT, RZ, c[0x0][0x218], PT ;  /* 0x00008600ff00da0c */ /* 0x000fe40003f65070 */
[----:B------:R-:W-:Y:S01]  /*6a10*/  @!P5 ISETP.NE.AND.EX P2, PT, RZ, c[0x0][0x21c], PT, P2 ;  /* 0x00008700ff00da0c */ /* 0x000fe20003f45320 */
[----:B------:R-:W-:Y:S07]  /*6a20*/  @!P4 BRA `(.L_x_7543) ;  /* 0x000000d00000c947 */ /* 0x000fee0003800000 */
[----:B0-----:R-:W2:Y:S04]  /*6a30*/  LDL.LU R190, [R1+0x8c] ;  /* 0x00008c0001be7983 */ /* 0x001ea80000300800 */
[----:B------:R-:W3:Y:S01]  /*6a40*/  LDL R199, [R1+0xc8] ;  /* 0x0000c80001c77983 */ /* 0x000ee20000100800 */
[----:B------:R-:W-:Y:S01]  /*6a50*/  HFMA2.MMA R191, -RZ, RZ, 0, 0 ;  /* 0x00000000ffbf7435 */ /* 0x000fe200000001ff */
[----:B--2---:R-:W-:Y:S01]  /*6a60*/  LOP3.LUT P6, RZ, R190, 0xff, RZ, 0xc0, !PT ;  /* 0x000000ffbeff7812 */ /* 0x004fe200078cc0ff */
[----:B------:R-:W-:-:S04]  /*6a70*/  FMUL.FTZ R190, R193, c[0x0][0x1ec] ;  /* 0x00007b00c1be7a20 */ /* 0x000fc80000410000 */
[----:B------:R-:W-:-:S08]  /*6a80*/  FMUL.FTZ R190, R190, c[0x0][0x1e8] ;  /* 0x00007a00bebe7a20 */ /* 0x000fd00000410000 */
[----:B-----5:R-:W-:-:S05]  /*6a90*/  @P6 PRMT R192, RZ, 0x5410, R164 ;  /* 0x00005410ffc06816 */ /* 0x020fca00000000a4 */
[-C--:B------:R-:W-:Y:S02]  /*6aa0*/  @P6 FMUL.FTZ R191, R192, R190.reuse ;  /* 0x000000bec0bf6220 */ /* 0x080fe40000410000 */
[----:B---3--:R-:W-:Y:S02]  /*6ab0*/  FMUL.FTZ R190, R199, R190 ;  /* 0x000000bec7be7220 */ /* 0x008fe40000410000 */
[----:B------:R-:W-:-:S03]  /*6ac0*/  FADD.FTZ R108, R108, R191 ;  /* 0x000000bf6c6c7221 */ /* 0x000fc60000010000 */
[----:B------:R-:W-:-:S04]  /*6ad0*/  FSEL R190, R190, RZ, P6 ;  /* 0x000000ffbebe7208 */ /* 0x000fc80003000000 */
[----:B------:R-:W-:-:S04]  /*6ae0*/  F2FP.BF16.PACK_AB R190, RZ, R190 ;  /* 0x000000beffbe723e */ /* 0x000fc800000010ff */
[----:B------:R-:W-:Y:S02]  /*6af0*/  PRMT R168, R190, 0x7610, R168 ;  /* 0x00007610bea87816 */ /* 0x000fe400000000a8 */
.L_x_7543:
[----:B------:R-:W-:Y:S05]  /*6b00*/  BSYNC B1 ;  /* 0x0000000000017941 */ /* 0x000fea0003800000 */
.L_x_7542:
        /* <DEDUP_REMOVED lines=12> */
.L_x_7545:
[----:B------:R-:W-:Y:S05]  /*6bd0*/  BSYNC B1 ;  /* 0x0000000000017941 */ /* 0x000fea0003800000 */
.L_x_7544:
        /* <DEDUP_REMOVED lines=21> */
.L_x_7547:
[----:B------:R-:W-:Y:S05]  /*6d30*/  BSYNC B1 ;  /* 0x0000000000017941 */ /* 0x000fea0003800000 */
.L_x_7546:
[----:B------:R-:W-:Y:S01]  /*6d40*/  BSSY B1, `(.L_x_7548) ;  /* 0x000000d000017945 */ /* 0x000fe20003800000 */
[----:B------:R-:W-:Y:S02]  /*6d50*/  SEL R201, R192, R173, P0 ;  /* 0x000000adc0c97207 */ /* 0x000fe40000000000 */
        /* <DEDUP_REMOVED lines=11> */
.L_x_7549:
[----:B------:R-:W-:Y:S05]  /*6e10*/  BSYNC B1 ;  /* 0x0000000000017941 */ /* 0x000fea0003800000 */
.L_x_7548:
        /* <DEDUP_REMOVED lines=14> */
.L_x_7551:
[----:B------:R-:W-:Y:S05]  /*6f00*/  BSYNC B1 ;  /* 0x0000000000017941 */ /* 0x000fea0003800000 */
.L_x_7550:
        /* <DEDUP_REMOVED lines=13> */
.L_x_7553:
[----:B------:R-:W-:Y:S05]  /*6fe0*/  BSYNC B1 ;  /* 0x0000000000017941 */ /* 0x000fea0003800000 */
.L_x_7552:
        /* <DEDUP_REMOVED lines=14> */
.L_x_7555:
[----:B------:R-:W-:Y:S05]  /*70d0*/  BSYNC B1 ;  /* 0x0000000000017941 */ /* 0x000fea0003800000 */
.L_x_7554:
[----:B------:R-:W-:Y:S01]  /*70e0*/  SEL R203, R192, R175, P0 ;  /* 0x000000afc0cb7207 */ /* 0x000fe20000000000 */
[----:B------:R-:W-:Y:S01]  /*70f0*/  BSSY B1, `(.L_x_7556) ;  /* 0x0000010000017945 */ /* 0x000fe20003800000 */
[----:B------:R-:W-:Y:S02]  /*7100*/  @!P5 ISETP.NE.U32.AND P3, PT, RZ, c[0x0][0x218], PT ;  /* 0x00008600ff00da0c */ /* 0x000fe40003f65070 */
[----:B------:R-:W-:Y:S01]  /*7110*/  @!P5 ISETP.NE.U32.AND P2, PT, RZ, c[0x0][0x218], PT ;  /* 0x00008600ff00da0c */ /* 0x000fe20003f45070 */
[----:B------:R0:W-:Y:S01]  /*7120*/  @P1 STG.E.128 [R190.64], R200 ;  /* 0x000000c8be001986 */ /* 0x0001e2000c101d04 */
[----:B------:R-:W-:-:S04]  /*7130*/  @!P5 ISETP.NE.AND.EX P3, PT, RZ, c[0x0][0x21c], PT, P3 ;  /* 0x00008700ff00da0c */ /* 0x000fc80003f65330 */
[----:B------:R-:W-:Y:S01]  /*7140*/  @!P5 FSEL R192, R152, RZ, P3 ;  /* 0x000000ff98c0d208 */ /* 0x000fe20001800000 */
[----:B------:R-:W-:Y:S05]  /*7150*/  @!P5 BRA `(.L_x_7557) ;  /* 0x000000900000d947 */ /* 0x000fea0003800000 */
[----:B------:R-:W1:Y:S01]  /*7160*/  LDC.U8 R193, c[0x0][0x1f0] ;  /* 0x00007c00ffc17b82 */ /* 0x000e620000000000 */
[----:B------:R-:W-:-:S04]  /*7170*/  ISETP.NE.U32.AND P3, PT, RZ, c[0x0][0x218], PT ;  /* 0x00008600ff007a0c */ /* 0x000fc80003f65070 */
[----:B------:R-:W-:Y:S02]  /*7180*/  ISETP.NE.AND.EX P3, PT, RZ, c[0x0][0x21c], PT, P3 ;  /* 0x00008700ff007a0c */ /* 0x000fe40003f65330 */
[----:B-1----:R-:W-:-:S04]  /*7190*/  ISETP.NE.AND P6, PT, R193, RZ, PT ;  /* 0x000000ffc100720c */ /* 0x002fc80003fc5270 */
[----:B------:R-:W-:-:S05]  /*71a0*/  FSEL R192, R217, RZ, !P6 ;  /* 0x000000ffd9c07208 */ /* 0x000fca0007000000 */
[----:B------:R-:W-:-:S04]  /*71b0*/  FFMA.FTZ R192, R221, R2, R192 ;  /* 0x00000002ddc07223 */ /* 0x000fc800000100c0 */
[----:B------:R-:W-:-:S04]  /*71c0*/  FADD.FTZ R192, R220, -R192 ;  /* 0x800000c0dcc07221 */ /* 0x000fc80000010000 */
[----:B------:R-:W-:-:S04]  /*71d0*/  FMUL.FTZ R192, R3, R192 ;  /* 0x000000c003c07220 */ /* 0x000fc80000410000 */
[----:B------:R-:W-:Y:S02]  /*71e0*/  @P3 FADD.FTZ R192, R152, R192 ;  /* 0x000000c098c03221 */ /* 0x000fe40000010000 */
.L_x_7557:
[----:B------:R-:W-:Y:S05]  /*71f0*/  BSYNC B1 ;  /* 0x0000000000017941 */ /* 0x000fea0003800000 */
.L_x_7556:
[----:B------:R-:W-:Y:S01]  /*7200*/  BSSY B1, `(.L_x_7558) ;  /* 0x0000010000017945 */ /* 0x000fe20003800000 */
[----:B------:R-:W-:Y:S02]  /*7210*/  @!P5 ISETP.NE.U32.AND P3, PT, RZ, c[0x0][0x218], PT ;  /* 0x00008600ff00da0c */ /* 0x000fe40003f65070 */
[----:B------:R-:W-:Y:S01]  /*7220*/  @!P5 ISETP.NE.AND.EX P2, PT, RZ, c[0x0][0x21c], PT, P2 ;  /* 0x00008700ff00da0c */ /* 0x000fe20003f45320 */
[----:B------:R-:W-:Y:S07]  /*7230*/  @!P4 BRA `(.L_x_7559) ;  /* 0x000000c00000c947 */ /* 0x000fee0003800000 */
[----:B0-----:R-:W2:Y:S01]  /*7240*/  LDL R201, [R1+0xb8] ;  /* 0x0000b80001c97983 */ /* 0x001ea20000100800 */
        /* <DEDUP_REMOVED lines=11> */
.L_x_7559:
[----:B------:R-:W-:Y:S05]  /*7300*/  BSYNC B1 ;  /* 0x0000000000017941 */ /* 0x000fea0003800000 */
.L_x_7558:
[----:B------:R-:W-:Y:S01]  /*7310*/  BSSY B1, `(.L_x_7560) ;  /* 0x000000c000017945 */ /* 0x000fe20003800000 */
        /* <DEDUP_REMOVED lines=11> */
.L_x_7561:
[----:B------:R-:W-:Y:S05]  /*73d0*/  BSYNC B1 ;  /* 0x0000000000017941 */ /* 0x000fea0003800000 */
.L_x_7560:
[----:B------:R-:W-:Y:S01]  /*73e0*/  @!P5 ISETP.NE.U32.AND P2, PT, RZ, c[0x0][0x218], PT ;  /* 0x00008600ff00da0c */ /* 0x000fe20003f45070 */
[----:B------:R-:W-:Y:S01]  /*73f0*/  BSSY B1, `(.L_x_7562) ;  /* 0x0000010000017945 */ /* 0x000fe20003800000 */
[----:B------:R-:W-:Y:S02]  /*7400*/  @!P5 ISETP.NE.AND.EX P3, PT, RZ, c[0x0][0x21c], PT, P3 ;  /* 0x00008700ff00da0c */ /* 0x000fe40003f65330 */
        /* <DEDUP_REMOVED lines=14> */
.L_x_7563:
[----:B------:R-:W-:Y:S05]  /*74f0*/  BSYNC B1 ;  /* 0x0000000000017941 */ /* 0x000fea0003800000 */
.L_x_7562:
[----:B------:R-:W-:Y:S01]  /*7500*/  BSSY B1, `(.L_x_7564) ;  /* 0x000000c000017945 */ /* 0x000fe20003800000 */
        /* <DEDUP_REMOVED lines=11> */
.L_x_7565:
[----:B------:R-:W-:Y:S05]  /*75c0*/  BSYNC B1 ;  /* 0x0000000000017941 */ /* 0x000fea0003800000 */
.L_x_7564:
        /* <DEDUP_REMOVED lines=14> */
.L_x_7567:
[----:B------:R-:W-:Y:S05]  /*76b0*/  BSYNC B1 ;  /* 0x0000000000017941 */ /* 0x000fea0003800000 */
.L_x_7566:
        /* <DEDUP_REMOVED lines=12> */
.L_x_7569:
[----:B------:R-:W-:Y:S05]  /*7780*/  BSYNC B1 ;  /* 0x0000000000017941 */ /* 0x000fea0003800000 */
.L_x_7568:
        /* <DEDUP_REMOVED lines=14> */
.L_x_7571:
[----:B------:R-:W-:Y:S05]  /*7870*/  BSYNC B1 ;  /* 0x0000000000017941 */ /* 0x000fea0003800000 */
.L_x_7570:
        /* <DEDUP_REMOVED lines=17> */
.L_x_7573:
[----:B------:R-:W-:Y:S05]  /*7990*/  BSYNC B1 ;  /* 0x0000000000017941 */ /* 0x000fea0003800000 */
.L_x_7572:
        /* <DEDUP_REMOVED lines=12> */
.L_x_7575:
[----:B------:R-:W-:Y:S05]  /*7a60*/  BSYNC B1 ;  /* 0x0000000000017941 */ /* 0x000fea0003800000 */
.L_x_7574:
[----:B------:R-:W-:Y:S01]  /*7a70*/  BSSY B1, `(.L_x_7576) ;  /* 0x0000011000017945 */ /* 0x000fe20003800000 */
[----:B------:R-:W-:Y:S02]  /*7a80*/  @!P5 ISETP.NE.U32.AND P3, PT, RZ, c[0x0][0x218], PT ;  /* 0x00008600ff00da0c */ /* 0x000fe40003f65070 */
[----:B------:R-:W-:Y:S01]  /*7a90*/  @!P5 ISETP.NE.AND.EX P2, PT, RZ, c[0x0][0x21c], PT, P2 ;  /* 0x00008700ff00da0c */ /* 0x000fe20003f45320 */
[----:B------:R-:W-:Y:S07]  /*7aa0*/  @!P4 BRA `(.L_x_7577) ;  /* 0x000000d00000c947 */ /* 0x000fee0003800000 */
[----:B------:R-:W2:Y:S04]  /*7ab0*/  LDL.LU R192, [R1+0x90] ;  /* 0x0000900001c07983 */ /* 0x000ea80000300800 */
        /* <DEDUP_REMOVED lines=12> */
.L_x_7577:
[----:B------:R-:W-:Y:S05]  /*7b80*/  BSYNC B1 ;  /* 0x0000000000017941 */ /* 0x000fea0003800000 */
.L_x_7576:
        /* <DEDUP_REMOVED lines=12> */
.L_x_7579:
[----:B------:R-:W-:Y:S05]  /*7c50*/  BSYNC B1 ;  /* 0x0000000000017941 */ /* 0x000fea0003800000 */
.L_x_7578:
        /* <DEDUP_REMOVED lines=16> */
.L_x_7581:
[----:B------:R-:W-:Y:S05]  /*7d60*/  BSYNC B1 ;  /* 0x0000000000017941 */ /* 0x000fea0003800000 */
.L_x_7580:
        /* <DEDUP_REMOVED lines=12> */
.L_x_7583:
[----:B------:R-:W-:Y:S05]  /*7e30*/  BSYNC B1 ;  /* 0x0000000000017941 */ /* 0x000fea0003800000 */
.L_x_7582:
        /* <DEDUP_REMOVED lines=16> */
.L_x_7585:
[----:B------:R-:W-:Y:S05]  /*7f40*/  BSYNC B1 ;  /* 0x0000000000017941 */ /* 0x000fea0003800000 */
.L_x_7584:
        /* <DEDUP_REMOVED lines=12> */
.L_x_7587:
[----:B------:R-:W-:Y:S05]  /*8010*/  BSYNC B1 ;  /* 0x0000000000017941 */ /* 0x000fea0003800000 */
.L_x_7586:
        /* <DEDUP_REMOVED lines=16> */
.L_x_7589:
[----:B------:R-:W-:Y:S05]  /*8120*/  BSYNC B1 ;  /* 0x0000000000017941 */ /* 0x000fea0003800000 */
.L_x_7588:
        /* <DEDUP_REMOVED lines=12> */
.L_x_7591:
[----:B------:R-:W-:Y:S05]  /*81f0*/  BSYNC B1 ;  /* 0x0000000000017941 */ /* 0x000fea0003800000 */
.L_x_7590:
        /* <DEDUP_REMOVED lines=16> */
.L_x_7593:
[----:B------:R-:W-:Y:S05]  /*8300*/  BSYNC B1 ;  /* 0x0000000000017941 */ /* 0x000fea0003800000 */
.L_x_7592:
        /* <DEDUP_REMOVED lines=12> */
.L_x_7595:
[----:B------:R-:W-:Y:S05]  /*83d0*/  BSYNC B1 ;  /* 0x0000000000017941 */ /* 0x000fea0003800000 */
.L_x_7594:
        /* <DEDUP_REMOVED lines=17> */
.L_x_7597:
[----:B------:R-:W-:Y:S05]  /*84f0*/  BSYNC B1 ;  /* 0x0000000000017941 */ /* 0x000fea0003800000 */
.L_x_7596:
        /* <DEDUP_REMOVED lines=12> */
.L_x_7599:
[----:B------:R-:W-:Y:S05]  /*85c0*/  BSYNC B1 ;  /* 0x0000000000017941 */ /* 0x000fea0003800000 */
.L_x_7598:
        /* <DEDUP_REMOVED lines=14> */
.L_x_7601:
[----:B------:R-:W-:Y:S05]  /*86b0*/  BSYNC B1 ;  /* 0x0000000000017941 */ /* 0x000fea0003800000 */
.L_x_7600:
[----:B------:R-:W-:Y:S01]  /*86c0*/  BSSY B1, `(.L_x_7602) ;  /* 0x000000c000017945 */ /* 0x000fe20003800000 */
[----:B------:R-:W-:Y:S01]  /*86d0*/  @!P5 FSEL R200, R163, RZ, P2 ;  /* 0x000000ffa3c8d208 */ /* 0x000fe20001000000 */
[----:B------:R-:W-:Y:S05]  /*86e0*/  @!P5 BRA `(.L_x_7603) ;  /* 0x000000900000d947 */ /* 0x000fea0003800000 */
[----:B------:R-:W0:Y:S02]  /*86f0*/  LDC.U8 R201, c[0x0][0x1f0] ;  /* 0x00007c00ffc97b82 */ /* 0x000e240000000000 */
        /* <DEDUP_REMOVED lines=8> */
.L_x_7603:
[----:B------:R-:W-:Y:S05]  /*8780*/  BSYNC B1 ;  /* 0x0000000000017941 */ /* 0x000fea0003800000 */
.L_x_7602:
        /* <DEDUP_REMOVED lines=22> */
.L_x_7605:
[----:B------:R-:W-:Y:S05]  /*88f0*/  BSYNC B1 ;  /* 0x0000000000017941 */ /* 0x000fea0003800000 */
.L_x_7604:
[----:B------:R-:W-:Y:S02]  /*8900*/  @P1 IADD3 R2, R0, 0x80, RZ ;  /* 0x0000008000021810 */ /* 0x000fe40007ffe0ff */
[----:B------:R-:W-:Y:S02]  /*8910*/  @P1 MOV R3, 0x20 ;  /* 0x0000002000031802 */ /* 0x000fe40000000f00 */
[----:B------:R-:W-:-:S03]  /*8920*/  MOV R0, c[0x0][0x160] ;  /* 0x0000580000007a02 */ /* 0x000fc60000000f00 */
[----:B------:R-:W-:Y:S01]  /*8930*/  @P1 IMAD.WIDE.U32 R2, R2, R3, c[0x0][0x258] ;  /* 0x0000960002021625 */ /* 0x000fe200078e0003 */
[----:B------:R-:W-:-:S04]  /*8940*/  LEA R248, R0, R248, 0x2 ;  /* 0x000000f800f87211 */ /* 0x000fc800078e10ff */
[----:B------:R-:W-:Y:S01]  /*8950*/  @P1 STG.E.128 [R2.64], R172 ;  /* 0x000000ac02001986 */ /* 0x000fe2000c101d04 */
[----:B------:R-:W-:-:S03]  /*8960*/  ISETP.GE.AND P0, PT, R248, c[0x0][0x164], PT ;  /* 0x00005900f8007a0c */ /* 0x000fc60003f06270 */
[----:B------:R0:W-:Y:S02]  /*8970*/  @P1 STG.E.128 [R2.64+0x10], R176 ;  /* 0x000010b002001986 */ /* 0x0001e4000c101d04 */
[----:B0-----:R-:W-:-:S05]  /*8980*/  @P4 MOV R2, 0x10 ;  /* 0x0000001000024802 */ /* 0x001fca0000000f00 */
[----:B------:R-:W-:-:S05]  /*8990*/  @P4 IMAD.WIDE.U32 R2, R190, R2, c[0x0][0x248] ;  /* 0x00009200be024625 */ /* 0x000fca00078e0002 */
[----:B------:R0:W-:Y:S02]  /*89a0*/  @P4 STG.E.128 [R2.64], R168 ;  /* 0x000000a802004986 */ /* 0x0001e4000c101d04 */
[----:B0----5:R-:W-:Y:S01]  /*89b0*/  @P0 CALL.REL.NOINC `(.L_x_7432) ;  /* 0x0000001000000944 */ /* 0x021fe20003c00000 */
[----:B------:R-:W-:Y:S05]  /*89c0*/  BRA `(.L_x_7606) ;  /* 0xffff828000007947 */ /* 0x000fea000383ffff */
.L_x_7432:
[----:B------:R-:W-:Y:S05]  /*89d0*/  BSYNC B0 ;  /* 0x0000000000007941 */ /* 0x000fea0003800000 */
.L_x_7430:
        /* <DEDUP_REMOVED lines=96> */
[----:B------:R0:W-:Y:S04]  /*8fe0*/  STS.128 [R0+0x10], R8 ;  /* 0x0000100800007388 */ /* 0x0001e80000000c00 */
        /* <DEDUP_REMOVED lines=34> */
[----:B-----5:R-:W-:-:S03]  /*9210*/  FADD.FTZ R10, RZ, R10 ;  /* 0x0000000aff0a7221 */ /* 0x020fc60000010000 */
[----:B------:R-:W4:Y:S01]  /*9220*/  LDS R3, [R190.X4+0x1000] ;  /* 0x00100000be037984 */ /* 0x000f220000004800 */
        /* <DEDUP_REMOVED lines=43> */
[----:B-----5:R-:W-:-:S03]  /*94e0*/  FADD.FTZ R2, R2, R25 ;  /* 0x0000001902027221 */ /* 0x020fc60000010000 */
[----:B------:R-:W5:Y:S01]  /*94f0*/  LDS R32, [R190.X4+0x4c00] ;  /* 0x004c0000be207984 */ /* 0x000f620000004800 */
[----:B------:R-:W-:-:S03]  /*9500*/  FADD.FTZ R3, R3, R22 ;  /* 0x0000001603037221 */ /* 0x000fc60000010000 */
[----:B------:R-:W5:Y:S01]  /*9510*/  LDS R37, [R190.X4+0x4e00] ;  /* 0x004e0000be257984 */ /* 0x000f620000004800 */
        /* <DEDUP_REMOVED lines=15> */
[----:B----4-:R-:W-:Y:S01]  /*9610*/  FADD.FTZ R35, R2, R35 ;  /* 0x0000002302237221 */ /* 0x010fe20000010000 */
[----:B------:R-:W-:Y:S02]  /*9620*/  IADD3 R2, P0, R6, c[0x0][0x228], RZ ;  /* 0x00008a0006027a10 */ /* 0x000fe40007f1e0ff */
[----:B------:R-:W-:Y:S01]  /*9630*/  STS.128 [R0+0x400], R92 ;  /* 0x0004005c00007388 */ /* 0x000fe20000000c00 */
[----:B-----5:R-:W-:Y:S01]  /*9640*/  FADD.FTZ R19, R3, R32 ;  /* 0x0000002003137221 */ /* 0x020fe20000010000 */
        /* <DEDUP_REMOVED lines=36> */
[----:B------:R-:W-:-:S03]  /*9890*/  FADD.FTZ R8, RZ, R8 ;  /* 0x00000008ff087221 */ /* 0x000fc60000010000 */
[----:B------:R-:W5:Y:S01]  /*98a0*/  LDS R0, [R190.X4+0xa00] ;  /* 0x000a0000be007984 */ /* 0x000f620000004800 */
[----:B------:R-:W-:-:S03]  /*98b0*/  FADD.FTZ R14, R21, R14 ;  /* 0x0000000e150e7221 */ /* 0x000fc60000010000 */
[----:B------:R-:W-:Y:S01]  /*98c0*/  STG.E [R2.64], R13 ;  /* 0x0000000d02007986 */ /* 0x000fe2000c101904 */
[----:B------:R-:W-:-:S03]  /*98d0*/  FADD.FTZ R23, R8, R23 ;  /* 0x0000001708177221 */ /* 0x000fc60000010000 */
[----:B------:R-:W5:Y:S01]  /*98e0*/  LDS R39, [R190.X4+0x2e00] ;  /* 0x002e0000be277984 */ /* 0x000f620000004800 */
[----:B------:R-:W-:-:S03]  /*98f0*/  FADD.FTZ R53, R14, R53 ;  /* 0x000000350e357221 */ /* 0x000fc60000010000 */
[----:B------:R-:W5:Y:S04]  /*9900*/  LDS R13, [R190.X4+0xc00] ;  /* 0x000c0000be0d7984 */ /* 0x000f680000004800 */
[----:B------:R-:W5:Y:S01]  /*9910*/  LDS R21, [R190.X4+0x1e00] ;  /* 0x001e0000be157984 */ /* 0x000f620000004800 */
[----:B0-----:R-:W-:-:S03]  /*9920*/  FADD.FTZ R18, R23, R18 ;  /* 0x0000001217127221 */ /* 0x001fc60000010000 */
[----:B------:R-:W0:Y:S01]  /*9930*/  LDS R41, [R190.X4+0x3000] ;  /* 0x00300000be297984 */ /* 0x000e220000004800 */
[----:B-1----:R-:W-:-:S03]  /*9940*/  FADD.FTZ R55, R18, R55 ;  /* 0x0000003712377221 */ /* 0x002fc60000010000 */
[----:B------:R-:W-:Y:S01]  /*9950*/  STG.E [R4.64], R49 ;  /* 0x0000003104007986 */ /* 0x000fe2000c101904 */
[----:B--2---:R-:W-:-:S03]  /*9960*/  FADD.FTZ R10, RZ, R10 ;  /* 0x0000000aff0a7221 */ /* 0x004fc60000010000 */
[----:B------:R-:W1:Y:S01]  /*9970*/  LDS R57, [R190.X4+0x4200] ;  /* 0x00420000be397984 */ /* 0x000e620000004800 */
[----:B---3--:R-:W-:-:S03]  /*9980*/  FADD.FTZ R12, RZ, R12 ;  /* 0x0000000cff0c7221 */ /* 0x008fc60000010000 */
[----:B------:R-:W2:Y:S01]  /*9990*/  LDS R8, [R190.X4+0xe00] ;  /* 0x000e0000be087984 */ /* 0x000ea20000004800 */
[----:B----4-:R-:W-:-:S03]  /*99a0*/  FADD.FTZ R10, R10, R25 ;  /* 0x000000190a0a7221 */ /* 0x010fc60000010000 */
[----:B------:R-:W-:Y:S01]  /*99b0*/  STG.E [R6.64], R43 ;  /* 0x0000002b06007986 */ /* 0x000fe2000c101904 */
[----:B-----5:R-:W-:-:S03]  /*99c0*/  FADD.FTZ R12, R12, R27 ;  /* 0x0000001b0c0c7221 */ /* 0x020fc60000010000 */
[----:B------:R-:W3:Y:S01]  /*99d0*/  LDS R16, [R190.X4+0x2000] ;  /* 0x00200000be107984 */ /* 0x000ee20000004800 */
[----:B------:R-:W-:-:S03]  /*99e0*/  FADD.FTZ R0, RZ, R0 ;  /* 0x00000000ff007221 */ /* 0x000fc60000010000 */
[----:B------:R-:W4:Y:S04]  /*99f0*/  LDS R43, [R190.X4+0x3200] ;  /* 0x00320000be2b7984 */ /* 0x000f280000004800 */
[----:B------:R-:W-:Y:S01]  /*9a00*/  STG.E [R2.64+0x200], R15 ;  /* 0x0002000f02007986 */ /* 0x000fe2000c101904 */
[----:B------:R-:W-:-:S03]  /*9a10*/  FADD.FTZ R10, R10, R39 ;  /* 0x000000270a0a7221 */ /* 0x000fc60000010000 */
[----:B------:R-:W5:Y:S01]  /*9a20*/  LDS R59, [R190.X4+0x4400] ;  /* 0x00440000be3b7984 */ /* 0x000f620000004800 */
[----:B------:R-:W-:-:S03]  /*9a30*/  FADD.FTZ R13, RZ, R13 ;  /* 0x0000000dff0d7221 */ /* 0x000fc60000010000 */
[----:B------:R-:W5:Y:S01]  /*9a40*/  LDS R14, [R190.X4+0x1000] ;  /* 0x00100000be0e7984 */ /* 0x000f620000004800 */
[----:B------:R-:W-:-:S03]  /*9a50*/  FADD.FTZ R0, R0, R21 ;  /* 0x0000001500007221 */ /* 0x000fc60000010000 */
[----:B------:R-:W-:Y:S01]  /*9a60*/  STG.E [R4.64+0x200], R67 ;  /* 0x0002004304007986 */ /* 0x000fe2000c101904 */
[----:B0-----:R-:W-:-:S03]  /*9a70*/  FADD.FTZ R12, R12, R41 ;  /* 0x000000290c0c7221 */ /* 0x001fc60000010000 */
[----:B------:R-:W0:Y:S04]  /*9a80*/  LDS R23, [R190.X4+0x2200] ;  /* 0x00220000be177984 */ /* 0x000e280000004800 */
[----:B------:R-:W-:Y:S01]  /*9a90*/  STG.E [R6.64+0x200], R53 ;  /* 0x0002003506007986 */ /* 0x000fe2000c101904 */
[----:B-1----:R-:W-:-:S03]  /*9aa0*/  FADD.FTZ R57, R10, R57 ;  /* 0x000000390a397221 */ /* 0x002fc60000010000 */
[----:B------:R-:W1:Y:S01]  /*9ab0*/  LDS R20, [R190.X4+0x3400] ;  /* 0x00340000be147984 */ /* 0x000e620000004800 */
[----:B--2---:R-:W-:-:S03]  /*9ac0*/  FADD.FTZ R8, RZ, R8 ;  /* 0x00000008ff087221 */ /* 0x004fc60000010000 */
[----:B------:R-:W2:Y:S04]  /*9ad0*/  LDS R61, [R190.X4+0x4600] ;  /* 0x00460000be3d7984 */ /* 0x000ea80000004800 */
[----:B------:R-:W-:Y:S01]  /*9ae0*/  STG.E [R2.64+0x400], R29 ;  /* 0x0004001d02007986 */ /* 0x000fe2000c101904 */
[----:B---3--:R-:W-:-:S03]  /*9af0*/  FADD.FTZ R13, R13, R16 ;  /* 0x000000100d0d7221 */ /* 0x008fc60000010000 */
[----:B------:R-:W3:Y:S01]  /*9b00*/  LDS R15, [R190.X4+0x1200] ;  /* 0x00120000be0f7984 */ /* 0x000ee20000004800 */
[----:B----4-:R-:W-:-:S03]  /*9b10*/  FADD.FTZ R0, R0, R43 ;  /* 0x0000002b00007221 */ /* 0x010fc60000010000 */
[----:B------:R-:W4:Y:S04]  /*9b20*/  LDS R29, [R190.X4+0x2400] ;  /* 0x00240000be1d7984 */ /* 0x000f280000004800 */
[----:B------:R-:W4:Y:S01]  /*9b30*/  LDS R49, [R190.X4+0x3600] ;  /* 0x00360000be317984 */ /* 0x000f220000004800 */
[----:B-----5:R-:W-:-:S03]  /*9b40*/  FADD.FTZ R59, R12, R59 ;  /* 0x0000003b0c3b7221 */ /* 0x020fc60000010000 */
[----:B------:R-:W5:Y:S01]  /*9b50*/  LDS R24, [R190.X4+0x4800] ;  /* 0x00480000be187984 */ /* 0x000f620000004800 */
[----:B------:R-:W-:-:S03]  /*9b60*/  FADD.FTZ R14, RZ, R14 ;  /* 0x0000000eff0e7221 */ /* 0x000fc60000010000 */
[----:B------:R-:W-:Y:S04]  /*9b70*/  STG.E [R4.64+0x400], R51 ;  /* 0x0004003304007986 */ /* 0x000fe8000c101904 */
[----:B------:R-:W5:Y:S01]  /*9b80*/  LDS R18, [R190.X4+0x2600] ;  /* 0x00260000be127984 */ /* 0x000f620000004800 */
        /* <DEDUP_REMOVED lines=41> */
.L_x_7436:
[----:B------:R-:W-:Y:S01]  /*9e20*/  HFMA2.MMA R201, -RZ, RZ, 0, 5.9604644775390625e-08 ;  /* 0x00000001ffc97435 */ /* 0x000fe200000001ff */
[----:B------:R-:W-:-:S02]  /*9e30*/  MOV R218, R203 ;  /* 0x000000cb00da7202 */ /* 0x000fc40000000f00 */
[----:B------:R-:W-:Y:S02]  /*9e40*/  MOV R243, 0x1f ;  /* 0x0000001f00f37802 */ /* 0x000fe40000000f00 */
[----:B------:R-:W-:Y:S02]  /*9e50*/  MOV R240, 0xffffffff ;  /* 0xffffffff00f07802 */ /* 0x000fe40000000f00 */
[----:B0-----:R-:W-:Y:S02]  /*9e60*/  MOV R200, 0x9e80 ;  /* 0x00009e8000c87802 */ /* 0x001fe40000000f00 */
[----:B------:R-:W-:Y:S05]  /*9e70*/  CALL.REL.NOINC `($__internal_99_$__cuda_sm70_shflsync_bfly_p) ;  /* 0x0000046000007944 */ /* 0x000fea0003c00000 */
[----:B-1----:R-:W-:Y:S01]  /*9e80*/  MOV R217, R218 ;  /* 0x000000da00d97202 */ /* 0x002fe20000000f00 */
[----:B------:R-:W-:Y:S05]  /*9e90*/  BRA `(.L_x_7607) ;  /* 0xffff94a000007947 */ /* 0x000fea000383ffff */
.L_x_7437:
[----:B------:R-:W-:Y:S01]  /*9ea0*/  HFMA2.MMA R201, -RZ, RZ, 0, 5.9604644775390625e-08 ;  /* 0x00000001ffc97435 */ /* 0x000fe200000001ff */
[----:B------:R-:W-:Y:S02]  /*9eb0*/  MOV R218, R202 ;  /* 0x000000ca00da7202 */ /* 0x000fe40000000f00 */
[----:B------:R-:W-:Y:S02]  /*9ec0*/  MOV R243, 0x1f ;  /* 0x0000001f00f37802 */ /* 0x000fe40000000f00 */
[----:B------:R-:W-:-:S02]  /*9ed0*/  MOV R240, 0xffffffff ;  /* 0xffffffff00f07802 */ /* 0x000fc40000000f00 */
[----:B------:R-:W-:Y:S02]  /*9ee0*/  MOV R200, 0x9f00 ;  /* 0x00009f0000c87802 */ /* 0x000fe40000000f00 */
[----:B01----:R-:W-:Y:S05]  /*9ef0*/  CALL.REL.NOINC `($__internal_99_$__cuda_sm70_shflsync_bfly_p) ;  /* 0x000003e000007944 */ /* 0x003fea0003c00000 */
[----:B------:R-:W-:Y:S01]  /*9f00*/  FADD.FTZ R203, R217, R203 ;  /* 0x000000cbd9cb7221 */ /* 0x000fe20000010000 */
[----:B------:R-:W-:Y:S01]  /*9f10*/  HFMA2.MMA R201, -RZ, RZ, 0, 1.1920928955078125e-07 ;  /* 0x00000002ffc97435 */ /* 0x000fe200000001ff */
[----:B-1----:R-:W-:Y:S01]  /*9f20*/  FADD.FTZ R202, R202, R218 ;  /* 0x000000dacaca7221 */ /* 0x002fe20000010000 */
[----:B------:R-:W-:Y:S02]  /*9f30*/  MOV R243, 0x1f ;  /* 0x0000001f00f37802 */ /* 0x000fe40000000f00 */
[----:B------:R-:W-:Y:S02]  /*9f40*/  MOV R240, 0xffffffff ;  /* 0xffffffff00f07802 */ /* 0x000fe40000000f00 */
[----:B------:R-:W-:Y:S02]  /*9f50*/  MOV R218, R203 ;  /* 0x000000cb00da7202 */ /* 0x000fe40000000f00 */
[----:B------:R-:W-:Y:S02]  /*9f60*/  MOV R200, 0x9f80 ;  /* 0x00009f8000c87802 */ /* 0x000fe40000000f00 */
[----:B------:R-:W-:Y:S05]  /*9f70*/  CALL.REL.NOINC `($__internal_99_$__cuda_sm70_shflsync_bfly_p) ;  /* 0x0000036000007944 */ /* 0x000fea0003c00000 */
[----:B------:R-:W-:Y:S01]  /*9f80*/  HFMA2.MMA R201, -RZ, RZ, 0, 1.1920928955078125e-07 ;  /* 0x00000002ffc97435 */ /* 0x000fe200000001ff */
[----:B-1----:R-:W-:-:S02]  /*9f90*/  MOV R217, R218 ;  /* 0x000000da00d97202 */ /* 0x002fc40000000f00 */
[----:B------:R-:W-:Y:S02]  /*9fa0*/  MOV R218, R202 ;  /* 0x000000ca00da7202 */ /* 0x000fe40000000f00 */
[----:B------:R-:W-:Y:S02]  /*9fb0*/  MOV R243, 0x1f ;  /* 0x0000001f00f37802 */ /* 0x000fe40000000f00 */
[----:B------:R-:W-:Y:S02]  /*9fc0*/  MOV R240, 0xffffffff ;  /* 0xffffffff00f07802 */ /* 0x000fe40000000f00 */
[----:B------:R-:W-:Y:S02]  /*9fd0*/  MOV R200, 0x9ff0 ;  /* 0x00009ff000c87802 */ /* 0x000fe40000000f00 */
[----:B------:R-:W-:Y:S05]  /*9fe0*/  CALL.REL.NOINC `($__internal_99_$__cuda_sm70_shflsync_bfly_p) ;  /* 0x000002f000007944 */ /* 0x000fea0003c00000 */
[----:B------:R-:W-:Y:S01]  /*9ff0*/  FADD.FTZ R203, R217, R203 ;  /* 0x000000cbd9cb7221 */ /* 0x000fe20000010000 */
[----:B------:R-:W-:Y:S01]  /*a000*/  HFMA2.MMA R201, -RZ, RZ, 0, 2.384185791015625e-07 ;  /* 0x00000004ffc97435 */ /* 0x000fe200000001ff */
[----:B-1----:R-:W-:Y:S01]  /*a010*/  FADD.FTZ R202, R202, R218 ;  /* 0x000000dacaca7221 */ /* 0x002fe20000010000 */
[----:B------:R-:W-:Y:S02]  /*a020*/  MOV R243, 0x1f ;  /* 0x0000001f00f37802 */ /* 0x000fe40000000f00 */
[----:B------:R-:W-:-:S02]  /*a030*/  MOV R240, 0xffffffff ;  /* 0xffffffff00f07802 */ /* 0x000fc40000000f00 */
[----:B------:R-:W-:Y:S02]  /*a040*/  MOV R218, R203 ;  /* 0x000000cb00da7202 */ /* 0x000fe40000000f00 */
[----:B------:R-:W-:Y:S02]  /*a050*/  MOV R200, 0xa070 ;  /* 0x0000a07000c87802 */ /* 0x000fe40000000f00 */
[----:B------:R-:W-:Y:S05]  /*a060*/  CALL.REL.NOINC `($__internal_99_$__cuda_sm70_shflsync_bfly_p) ;  /* 0x0000027000007944 */ /* 0x000fea0003c00000 */
[----:B------:R-:W-:Y:S01]  /*a070*/  HFMA2.MMA R201, -RZ, RZ, 0, 2.384185791015625e-07 ;  /* 0x00000004ffc97435 */ /* 0x000fe200000001ff */
[----:B-1----:R-:W-:Y:S02]  /*a080*/  MOV R217, R218 ;  /* 0x000000da00d97202 */ /* 0x002fe40000000f00 */
[----:B------:R-:W-:Y:S02]  /*a090*/  MOV R218, R202 ;  /* 0x000000ca00da7202 */ /* 0x000fe40000000f00 */
[----:B------:R-:W-:Y:S02]  /*a0a0*/  MOV R243, 0x1f ;  /* 0x0000001f00f37802 */ /* 0x000fe40000000f00 */
[----:B------:R-:W-:Y:S02]  /*a0b0*/  MOV R240, 0xffffffff ;  /* 0xffffffff00f07802 */ /* 0x000fe40000000f00 */
[----:B------:R-:W-:-:S02]  /*a0c0*/  MOV R200, 0xa0e0 ;  /* 0x0000a0e000c87802 */ /* 0x000fc40000000f00 */
[----:B------:R-:W-:Y:S05]  /*a0d0*/  CALL.REL.NOINC `($__internal_99_$__cuda_sm70_shflsync_bfly_p) ;  /* 0x0000020000007944 */ /* 0x000fea0003c00000 */
[----:B------:R-:W-:Y:S01]  /*a0e0*/  FADD.FTZ R203, R217, R203 ;  /* 0x000000cbd9cb7221 */ /* 0x000fe20000010000 */
[----:B------:R-:W-:Y:S01]  /*a0f0*/  HFMA2.MMA R201, -RZ, RZ, 0, 4.76837158203125e-07 ;  /* 0x00000008ffc97435 */ /* 0x000fe200000001ff */
[----:B-1----:R-:W-:Y:S01]  /*a100*/  FADD.FTZ R217, R202, R218 ;  /* 0x000000dacad97221 */ /* 0x002fe20000010000 */
[----:B------:R-:W-:-:S02]  /*a110*/  MOV R243, 0x1f ;  /* 0x0000001f00f37802 */ /* 0x000fc40000000f00 */
[----:B------:R-:W-:Y:S02]  /*a120*/  MOV R240, 0xffffffff ;  /* 0xffffffff00f07802 */ /* 0x000fe40000000f00 */
[----:B------:R-:W-:Y:S02]  /*a130*/  MOV R218, R203 ;  /* 0x000000cb00da7202 */ /* 0x000fe40000000f00 */
[----:B------:R-:W-:Y:S02]  /*a140*/  MOV R200, 0xa160 ;  /* 0x0000a16000c87802 */ /* 0x000fe40000000f00 */
[----:B------:R-:W-:Y:S05]  /*a150*/  CALL.REL.NOINC `($__internal_99_$__cuda_sm70_shflsync_bfly_p) ;  /* 0x0000018000007944 */ /* 0x000fea0003c00000 */
[----:B------:R-:W-:Y:S01]  /*a160*/  HFMA2.MMA R201, -RZ, RZ, 0, 4.76837158203125e-07 ;  /* 0x00000008ffc97435 */ /* 0x000fe200000001ff */
[----:B-1----:R-:W-:Y:S02]  /*a170*/  MOV R202, R218 ;  /* 0x000000da00ca7202 */ /* 0x002fe40000000f00 */
[----:B------:R-:W-:Y:S02]  /*a180*/  MOV R218, R217 ;  /* 0x000000d900da7202 */ /* 0x000fe40000000f00 */
[----:B------:R-:W-:Y:S02]  /*a190*/  MOV R243, 0x1f ;  /* 0x0000001f00f37802 */ /* 0x000fe40000000f00 */
[----:B------:R-:W-:-:S02]  /*a1a0*/  MOV R240, 0xffffffff ;  /* 0xffffffff00f07802 */ /* 0x000fc40000000f00 */
[----:B------:R-:W-:Y:S02]  /*a1b0*/  MOV R200, 0xa1d0 ;  /* 0x0000a1d000c87802 */ /* 0x000fe40000000f00 */
[----:B------:R-:W-:Y:S05]  /*a1c0*/  CALL.REL.NOINC `($__internal_99_$__cuda_sm70_shflsync_bfly_p) ;  /* 0x0000011000007944 */ /* 0x000fea0003c00000 */
[----:B------:R-:W-:Y:S01]  /*a1d0*/  FADD.FTZ R202, R202, R203 ;  /* 0x000000cbcaca7221 */ /* 0x000fe20000010000 */
[----:B------:R-:W-:Y:S01]  /*a1e0*/  HFMA2.MMA R201, -RZ, RZ, 0, 9.5367431640625e-07 ;  /* 0x00000010ffc97435 */ /* 0x000fe200000001ff */
[----:B-1----:R-:W-:Y:S01]  /*a1f0*/  FADD.FTZ R203, R217, R218 ;  /* 0x000000dad9cb7221 */ /* 0x002fe20000010000 */
[----:B------:R-:W-:Y:S02]  /*a200*/  MOV R243, 0x1f ;  /* 0x0000001f00f37802 */ /* 0x000fe40000000f00 */
[----:B------:R-:W-:Y:S02]  /*a210*/  MOV R240, 0xffffffff ;  /* 0xffffffff00f07802 */ /* 0x000fe40000000f00 */
[----:B------:R-:W-:Y:S02]  /*a220*/  MOV R218, R202 ;  /* 0x000000ca00da7202 */ /* 0x000fe40000000f00 */
[----:B------:R-:W-:Y:S02]  /*a230*/  MOV R200, 0xa250 ;  /* 0x0000a25000c87802 */ /* 0x000fe40000000f00 */
[----:B------:R-:W-:Y:S05]  /*a240*/  CALL.REL.NOINC `($__internal_99_$__cuda_sm70_shflsync_bfly_p) ;  /* 0x0000009000007944 */ /* 0x000fea0003c00000 */
[----:B------:R-:W-:Y:S01]  /*a250*/  HFMA2.MMA R201, -RZ, RZ, 0, 9.5367431640625e-07 ;  /* 0x00000010ffc97435 */ /* 0x000fe200000001ff */
[----:B-1----:R-:W-:-:S02]  /*a260*/  MOV R217, R218 ;  /* 0x000000da00d97202 */ /* 0x002fc40000000f00 */
[----:B------:R-:W-:Y:S02]  /*a270*/  MOV R218, R203 ;  /* 0x000000cb00da7202 */ /* 0x000fe40000000f00 */
[----:B------:R-:W-:Y:S02]  /*a280*/  MOV R243, 0x1f ;  /* 0x0000001f00f37802 */ /* 0x000fe40000000f00 */
[----:B------:R-:W-:Y:S02]  /*a290*/  MOV R240, 0xffffffff ;  /* 0xffffffff00f07802 */ /* 0x000fe40000000f00 */
[----:B------:R-:W-:Y:S02]  /*a2a0*/  MOV R200, 0xa2c0 ;  /* 0x0000a2c000c87802 */ /* 0x000fe40000000f00 */
[----:B------:R-:W-:Y:S05]  /*a2b0*/  CALL.REL.NOINC `($__internal_99_$__cuda_sm70_shflsync_bfly_p) ;  /* 0x0000002000007944 */ /* 0x000fea0003c00000 */
[----:B-1----:R-:W-:Y:S01]  /*a2c0*/  MOV R240, R218 ;  /* 0x000000da00f07202 */ /* 0x002fe20000000f00 */
[----:B------:R-:W-:Y:S05]  /*a2d0*/  BRA `(.L_x_7608) ;  /* 0xffff918000007947 */ /* 0x000fea000383ffff */
        .weak           $__internal_99_$__cuda_sm70_shflsync_bfly_p
        .type           $__internal_99_$__cuda_sm70_shflsync_bfly_p,@function
        .size           $__internal_99_$__cuda_sm70_shflsync_bfly_p,(.L_x_14981 - $__internal_99_$__cuda_sm70_shflsync_bfly_p)
$__internal_99_$__cuda_sm70_shflsync_bfly_p:
[----:B------:R-:W-:Y:S04]  /*a2e0*/  WARPSYNC R240 ;  /* 0x000000f000007348 */ /* 0x000fe80003800000 */
[----:B------:R0:W1:Y:S02]  /*a2f0*/  SHFL.BFLY PT, R218, R218, R201, R243 ;  /* 0x0c0000c9dada7389 */ /* 0x00006400000e00f3 */
[----:B0-----:R-:W-:-:S06]  /*a300*/  HFMA2.MMA R201, -RZ, RZ, 0, 0 ;  /* 0x00000000ffc97435 */ /* 0x001fcc00000001ff */
[----:B------:R-:W-:Y:S05]  /*a310*/  RET.REL.NODEC R200 `(_ZN10layer_norm13ln_bwd_kernelINS_13Kernel_traitsIf13__nv_bfloat16fS2_fjLj1280ELj1ELj4ELj1ELj16ENS_18Kernel_traits_baseILj1280EfS2_fS2_fjLj128EEEEELb1ELb1ELb1ELb1EEEvNS_9BwdParamsE) ;  /* 0xffff5ce0c8007950 */ /* 0x000fea0003c3ffff */
.L_x_7609:
        /* <DEDUP_REMOVED lines=14> */
.L_x_14981:


//--------------------- .text._ZN10layer_norm13ln_bwd_kernelINS_13Kernel_traitsIf6__halfS2_S2_fjLj1280ELj1ELj4ELj1ELj16ENS_18Kernel_traits_baseILj1280EfS2_S2_S2_fjLj128EEEEELb0ELb0ELb0ELb0EEEvNS_9BwdParamsE --------------------------
	.section	.text._ZN10layer_norm13ln_bwd_kernelINS_13Kernel_traitsIf6__halfS2_S2_fjLj1280ELj1ELj4ELj1ELj16ENS_18Kernel_traits_baseILj1280EfS2_S2_S2_fjLj128EEEEELb0ELb0ELb0ELb0EEEvNS_9BwdParamsE,"ax",@progbits
	.sectioninfo	@"SHI_REGISTERS=253"
	.align	128
        .global         _ZN10layer_norm13ln_bwd_kernelINS_13Kernel_traitsIf6__halfS2_S2_fjLj1280ELj1ELj4ELj1ELj16ENS_18Kernel_traits_baseILj1280EfS2_S2_S2_fjLj128EEEEELb0ELb0ELb0ELb0EEEvNS_9BwdParamsE
        .type           _ZN10layer_norm13ln_bwd_kernelINS_13Kernel_traitsIf6__halfS2_S2_fjLj1280ELj1ELj4ELj1ELj16ENS_18Kernel_traits_baseILj1280EfS2_S2_S2_fjLj128EEEEELb0ELb0ELb0ELb0EEEvNS_9BwdParamsE,@function
        .size           _ZN10layer_norm13ln_bwd_kernelINS_13Kernel_traitsIf6__halfS2_S2_fjLj1280ELj1ELj4ELj1ELj16ENS_18Kernel_traits_baseILj1280EfS2_S2_S2_fjLj128EEEEELb0ELb0ELb0ELb0EEEvNS_9BwdParamsE,(.L_x_14982 - _ZN10layer_norm13ln_bwd_kernelINS_13Kernel_traitsIf6__halfS2_S2_fjLj1280ELj1ELj4ELj1ELj16ENS_18Kernel_traits_baseILj1280EfS2_S2_S2_fjLj128EEEEELb0ELb0ELb0ELb0EEEvNS_9BwdParamsE)
        .other          _ZN10layer_norm13ln_bwd_kernelINS_13Kernel_traitsIf6__halfS2_S2_fjLj1280ELj1ELj4ELj1ELj16ENS_18Kernel_traits_baseILj1280EfS2_S2_S2_fjLj128EEEEELb0ELb0ELb0ELb0EEEvNS_9BwdParamsE,@"STO_CUDA_ENTRY STV_DEFAULT"
_ZN10layer_norm13ln_bwd_kernelINS_13Kernel_traitsIf6__halfS2_S2_fjLj1280ELj1ELj4ELj1ELj16ENS_18Kernel_traits_baseILj1280EfS2_S2_S2_fjLj128EEEEELb0ELb0ELb0ELb0EEEvNS_9BwdParamsE:
.text._ZN10layer_norm13ln_bwd_kernelINS_13Kernel_traitsIf6__halfS2_S2_fjLj1280ELj1ELj4ELj1ELj16ENS_18Kernel_traits_baseILj1280EfS2_S2_S2_fjLj128EEEEELb0ELb0ELb0ELb0EEEvNS_9BwdParamsE:
        /* <DEDUP_REMOVED lines=86> */
.L_x_7634:
        /* <DEDUP_REMOVED lines=21> */
[----:B--2---:R-:W-:Y:S01]  /*06b0*/  FSEL R239, R174, RZ, !P6 ;  /* 0x000000ffaeef7208 */ /* 0x004fe20007000000 */
[----:B---3--:R-:W-:Y:S01]  /*06c0*/  @P0 HADD2.F32 R5, -RZ, R172.H0_H0 ;  /* 0x200000acff050230 */ /* 0x008fe20000004100 */
[----:B------:R-:W-:Y:S01]  /*06d0*/  P2R R172, PR, RZ, 0x40 ;  /* 0x00000040ffac7803 */ /* 0x000fe20000000000 */
[----:B------:R-:W-:Y:S05]  /*06e0*/  @!P1 BRA `(.L_x_7613) ;  /* 0x0000054000009947 */ /* 0x000fea0003800000 */
[----:B-1----:R-:W-:Y:S02]  /*06f0*/  LEA R172, P0, R0, c[0x0][0x188], 0x4 ;  /* 0x0000620000ac7a11 */ /* 0x002fe400078020ff */
[----:B------:R-:W-:-:S02]  /*0700*/  MOV R177, 0x10 ;  /* 0x0000001000b17802 */ /* 0x000fc40000000f00 */
        /* <DEDUP_REMOVED lines=9> */
[--C-:B--2---:R-:W-:Y:S02]  /*07a0*/  HADD2.F32 R228, -RZ, R172.reuse.H0_H0 ;  /* 0x200000acffe47230 */ /* 0x104fe40000004100 */
[----:B------:R-:W-:Y:S02]  /*07b0*/  HADD2.F32 R230, -RZ, R172.H1_H1 ;  /* 0x300000acffe67230 */ /* 0x000fe40000004100 */
[--C-:B------:R-:W-:Y:S01]  /*07c0*/  HADD2.F32 R226, -RZ, R175.reuse.H0_H0 ;  /* 0x200000afffe27230 */ /* 0x100fe20000004100 */
[C---:B------:R-:W-:Y:S01]  /*07d0*/  FADD.FTZ R25, -R239.reuse, R228 ;  /* 0x000000e4ef197221 */ /* 0x040fe20000010100 */
[----:B------:R-:W-:Y:S01]  /*07e0*/  HADD2.F32 R172, -RZ, R175.H1_H1 ;  /* 0x300000afffac7230 */ /* 0x000fe20000004100 */
[----:B------:R-:W-:Y:S01]  /*07f0*/  FADD.FTZ R237, -R239, R230 ;  /* 0x000000e6efed7221 */ /* 0x000fe20000010100 */
[--C-:B---3--:R-:W-:Y:S01]  /*0800*/  HADD2.F32 R175, -RZ, R176.reuse.H0_H0 ;  /* 0x200000b0ffaf7230 */ /* 0x108fe20000004100 */
[C---:B-----5:R-:W-:Y:S01]  /*0810*/  FMUL.FTZ R25, R6.reuse, R25 ;  /* 0x0000001906197220 */ /* 0x060fe20000410000 */
[----:B------:R-:W-:Y:S01]  /*0820*/  HADD2.F32 R176, -RZ, R176.H1_H1 ;  /* 0x300000b0ffb07230 */ /* 0x000fe20000004100 */
[----:B------:R-:W-:Y:S01]  /*0830*/  FMUL.FTZ R237, R6, R237 ;  /* 0x000000ed06ed7220 */ /* 0x000fe20000410000 */
[--C-:B------:R-:W-:Y:S01]  /*0840*/  HADD2.F32 R232, -RZ, R173.reuse.H0_H0 ;  /* 0x200000adffe87230 */ /* 0x100fe20000004100 */
[-C--:B------:R-:W-:Y:S01]  /*0850*/  FMUL.FTZ R238, R156, R175.reuse ;  /* 0x000000af9cee7220 */ /* 0x080fe20000410000 */
[----:B------:R-:W-:Y:S01]  /*0860*/  HADD2.F32 R234, -RZ, R173.H1_H1 ;  /* 0x300000adffea7230 */ /* 0x000fe20000004100 */
[----:B------:R-:W-:Y:S01]  /*0870*/  FADD.FTZ R76, R76, R175 ;  /* 0x000000af4c4c7221 */ /* 0x000fe20000010000 */
[----:B0-----:R-:W-:Y:S01]  /*0880*/  HADD2.F32 R225, -RZ, R177.H0_H0 ;  /* 0x200000b1ffe17230 */ /* 0x001fe20000004100 */
[----:B------:R-:W-:-:S02]  /*0890*/  FFMA.FTZ R116, R25, R175, R116 ;  /* 0x000000af19747223 */ /* 0x000fc40000010074 */
[----:B------:R-:W-:Y:S02]  /*08a0*/  FADD.FTZ R77, R77, R176 ;  /* 0x000000b04d4d7221 */ /* 0x000fe40000010000 */
[-C--:B------:R-:W-:Y:S02]  /*08b0*/  FFMA.FTZ R117, R237, R176.reuse, R117 ;  /* 0x000000b0ed757223 */ /* 0x080fe40000010075 */
[----:B------:R-:W-:Y:S02]  /*08c0*/  FMUL.FTZ R236, R157, R176 ;  /* 0x000000b09dec7220 */ /* 0x000fe40000410000 */
[----:B------:R-:W-:Y:S02]  /*08d0*/  FADD.FTZ R235, -R239, R232 ;  /* 0x000000e8efeb7221 */ /* 0x000fe40000010100 */
[----:B------:R-:W-:Y:S02]  /*08e0*/  FADD.FTZ R175, RZ, R238 ;  /* 0x000000eeffaf7221 */ /* 0x000fe40000010000 */
[----:B------:R-:W-:Y:S01]  /*08f0*/  FFMA.FTZ R176, R25, R238, RZ ;  /* 0x000000ee19b07223 */ /* 0x000fe200000100ff */
[----:B------:R-:W-:Y:S01]  /*0900*/  HADD2.F32 R240, -RZ, R174.H0_H0 ;  /* 0x200000aefff07230 */ /* 0x000fe20000004100 */
[----:B------:R-:W-:Y:S01]  /*0910*/  FADD.FTZ R233, -R239, R234 ;  /* 0x000000eaefe97221 */ /* 0x000fe20000010100 */
[----:B------:R-:W-:Y:S01]  /*0920*/  HADD2.F32 R224, -RZ, R177.H1_H1 ;  /* 0x300000b1ffe07230 */ /* 0x000fe20000004100 */
[----:B------:R-:W-:-:S02]  /*0930*/  FMUL.FTZ R235, R6, R235 ;  /* 0x000000eb06eb7220 */ /* 0x000fc40000410000 */
[----:B------:R-:W-:Y:S02]  /*0940*/  FMUL.FTZ R234, R158, R225 ;  /* 0x000000e19eea7220 */ /* 0x000fe40000410000 */
[----:B------:R-:W-:Y:S02]  /*0950*/  FADD.FTZ R175, R175, R236 ;  /* 0x000000ecafaf7221 */ /* 0x000fe40000010000 */
[----:B------:R-:W-:Y:S01]  /*0960*/  FFMA.FTZ R176, R237, R236, R176 ;  /* 0x000000ecedb07223 */ /* 0x000fe200000100b0 */
[----:B------:R-:W-:Y:S01]  /*0970*/  HADD2.F32 R242, -RZ, R174.H1_H1 ;  /* 0x300000aefff27230 */ /* 0x000fe20000004100 */
[----:B------:R-:W-:Y:S01]  /*0980*/  FADD.FTZ R231, -R239, R240 ;  /* 0x000000f0efe77221 */ /* 0x000fe20000010100 */
[----:B------:R-:W-:Y:S01]  /*0990*/  HADD2.F32 R177, -RZ, R178.H0_H0 ;  /* 0x200000b2ffb17230 */ /* 0x000fe20000004100 */
[----:B------:R-:W-:Y:S02]  /*09a0*/  FMUL.FTZ R233, R6, R233 ;  /* 0x000000e906e97220 */ /* 0x000fe40000410000 */
[----:B------:R-:W-:-:S02]  /*09b0*/  FMUL.FTZ R232, R159, R224 ;  /* 0x000000e09fe87220 */ /* 0x000fc40000410000 */
[----:B------:R-:W-:Y:S02]  /*09c0*/  FADD.FTZ R175, R175, R234 ;  /* 0x000000eaafaf7221 */ /* 0x000fe40000010000 */
[----:B------:R-:W-:Y:S01]  /*09d0*/  FFMA.FTZ R176, R235, R234, R176 ;  /* 0x000000eaebb07223 */ /* 0x000fe200000100b0 */
[----:B------:R-:W-:Y:S01]  /*09e0*/  HADD2.F32 R178, -RZ, R178.H1_H1 ;  /* 0x300000b2ffb27230 */ /* 0x000fe20000004100 */
[----:B------:R-:W-:Y:S02]  /*09f0*/  FMUL.FTZ R231, R6, R231 ;  /* 0x000000e706e77220 */ /* 0x000fe40000410000 */
[----:B------:R-:W-:Y:S02]  /*0a00*/  FMUL.FTZ R230, R152, R177 ;  /* 0x000000b198e67220 */ /* 0x000fe40000410000 */
[----:B------:R-:W-:Y:S02]  /*0a10*/  FADD.FTZ R229, -R239, R242 ;  /* 0x000000f2efe57221 */ /* 0x000fe40000010100 */
[----:B------:R-:W-:-:S02]  /*0a20*/  FADD.FTZ R175, R175, R232 ;  /* 0x000000e8afaf7221 */ /* 0x000fc40000010000 */
[----:B------:R-:W-:Y:S01]  /*0a30*/  FFMA.FTZ R176, R233, R232, R176 ;  /* 0x000000e8e9b07223 */ /* 0x000fe200000100b0 */
[--C-:B------:R-:W-:Y:S01]  /*0a40*/  HADD2.F32 R173, -RZ, R179.reuse.H0_H0 ;  /* 0x200000b3ffad7230 */ /* 0x100fe20000004100 */
[----:B------:R-:W-:Y:S02]  /*0a50*/  FMUL.FTZ R229, R6, R229 ;  /* 0x000000e506e57220 */ /* 0x000fe40000410000 */
[----:B------:R-:W-:Y:S02]  /*0a60*/  FADD.FTZ R227, -R239, R226 ;  /* 0x000000e2efe37221 */ /* 0x000fe40000010100 */
[----:B------:R-:W-:Y:S02]  /*0a70*/  FMUL.FTZ R228, R153, R178 ;  /* 0x000000b299e47220 */ /* 0x000fe40000410000 */
[----:B------:R-:W-:Y:S02]  /*0a80*/  FADD.FTZ R175, R175, R230 ;  /* 0x000000e6afaf7221 */ /* 0x000fe40000010000 */
[----:B------:R-:W-:Y:S01]  /*0a90*/  FFMA.FTZ R176, R231, R230, R176 ;  /* 0x000000e6e7b07223 */ /* 0x000fe200000100b0 */
[----:B------:R-:W-:Y:S01]  /*0aa0*/  HADD2.F32 R174, -RZ, R179.H1_H1 ;  /* 0x300000b3ffae7230 */ /* 0x000fe20000004100 */
[----:B------:R-:W-:-:S02]  /*0ab0*/  FADD.FTZ R78, R78, R225 ;  /* 0x000000e14e4e7221 */ /* 0x000fc40000010000 */
[----:B------:R-:W-:Y:S02]  /*0ac0*/  FFMA.FTZ R118, R235, R225, R118 ;  /* 0x000000e1eb767223 */ /* 0x000fe40000010076 */
[----:B------:R-:W-:Y:S02]  /*0ad0*/  FMUL.FTZ R227, R6, R227 ;  /* 0x000000e306e37220 */ /* 0x000fe40000410000 */
[----:B------:R-:W-:Y:S02]  /*0ae0*/  FMUL.FTZ R226, R154, R173 ;  /* 0x000000ad9ae27220 */ /* 0x000fe40000410000 */
[----:B------:R-:W-:Y:S02]  /*0af0*/  FADD.FTZ R225, -R239, R172 ;  /* 0x000000acefe17221 */ /* 0x000fe40000010100 */
[----:B------:R-:W-:Y:S02]  /*0b00*/  FADD.FTZ R175, R175, R228 ;  /* 0x000000e4afaf7221 */ /* 0x000fe40000010000 */
[----:B------:R-:W-:-:S02]  /*0b10*/  FFMA.FTZ R176, R229, R228, R176 ;  /* 0x000000e4e5b07223 */ /* 0x000fc400000100b0 */
[----:B------:R-:W-:Y:S02]  /*0b20*/  FADD.FTZ R79, R79, R224 ;  /* 0x000000e04f4f7221 */ /* 0x000fe40000010000 */
        /* <DEDUP_REMOVED lines=16> */
.L_x_7613:
[----:B-1----:R-:W-:Y:S05]  /*0c30*/  BSYNC B1 ;  /* 0x0000000000017941 */ /* 0x002fea0003800000 */
.L_x_7612:
        /* <DEDUP_REMOVED lines=13> */
[----:B------:R-:W-:Y:S01]  /*0d10*/  IADD3 R242, R242, 0x20, RZ ;  /* 0x00000020f2f27810 */ /* 0x000fe20007ffe0ff */
[----:B--2---:R-:W-:Y:S02]  /*0d20*/  HADD2.F32 R10, -RZ, R176.H0_H0 ;  /* 0x200000b0ff0a7230 */ /* 0x004fe40000004100 */
[----:B------:R-:W-:Y:S02]  /*0d30*/  HADD2.F32 R220, -RZ, R177.H1_H1 ;  /* 0x300000b1ffdc7230 */ /* 0x000fe40000004100 */
[--C-:B---3--:R-:W-:Y:S02]  /*0d40*/  HADD2.F32 R219, -RZ, R173.reuse.H0_H0 ;  /* 0x200000adffdb7230 */ /* 0x108fe40000004100 */
[----:B0-----:R-:W-:Y:S01]  /*0d50*/  HADD2.F32 R210, -RZ, R173.H1_H1 ;  /* 0x300000adffd27230 */ /* 0x001fe20000004100 */
[----:B------:R-:W-:Y:S01]  /*0d60*/  FADD.FTZ R173, -R239, R10 ;  /* 0x0000000aefad7221 */ /* 0x000fe20000010100 */
[----:B------:R-:W-:-:S02]  /*0d70*/  HADD2.F32 R218, -RZ, R177.H0_H0 ;  /* 0x200000b1ffda7230 */ /* 0x000fc40000004100 */
[--C-:B------:R-:W-:Y:S02]  /*0d80*/  HADD2.F32 R223, -RZ, R172.reuse.H0_H0 ;  /* 0x200000acffdf7230 */ /* 0x100fe40000004100 */
[----:B------:R-:W-:Y:S01]  /*0d90*/  HADD2.F32 R216, -RZ, R172.H1_H1 ;  /* 0x300000acffd87230 */ /* 0x000fe20000004100 */
[----:B-----5:R-:W-:Y:S01]  /*0da0*/  FMUL.FTZ R10, R6, R173 ;  /* 0x000000ad060a7220 */ /* 0x020fe20000410000 */
[--C-:B------:R-:W-:Y:S02]  /*0db0*/  HADD2.F32 R211, -RZ, R175.reuse.H0_H0 ;  /* 0x200000afffd37230 */ /* 0x100fe40000004100 */
[----:B------:R-:W-:Y:S01]  /*0dc0*/  HADD2.F32 R172, -RZ, R175.H1_H1 ;  /* 0x300000afffac7230 */ /* 0x000fe20000004100 */
[C---:B------:R-:W-:Y:S01]  /*0dd0*/  FADD.FTZ R175, -R239.reuse, R220 ;  /* 0x000000dcefaf7221 */ /* 0x040fe20000010100 */
[----:B------:R-:W-:Y:S01]  /*0de0*/  HADD2.F32 R214, -RZ, R176.H1_H1 ;  /* 0x300000b0ffd67230 */ /* 0x000fe20000004100 */
[----:B------:R-:W-:Y:S01]  /*0df0*/  FADD.FTZ R173, -R239, R218 ;  /* 0x000000daefad7221 */ /* 0x000fe20000010100 */
[----:B------:R-:W-:Y:S01]  /*0e00*/  HADD2.F32 R244, -RZ, R178.H0_H0 ;  /* 0x200000b2fff47230 */ /* 0x000fe20000004100 */
[----:B------:R-:W-:-:S02]  /*0e10*/  FADD.FTZ R68, R68, R223 ;  /* 0x000000df44447221 */ /* 0x000fc40000010000 */
[----:B------:R-:W-:Y:S02]  /*0e20*/  FFMA.FTZ R108, R10, R223, R108 ;  /* 0x000000df0a6c7223 */ /* 0x000fe4000001006c */
[----:B------:R-:W-:Y:S02]  /*0e30*/  FMUL.FTZ R218, R6, R175 ;  /* 0x000000af06da7220 */ /* 0x000fe40000410000 */
[----:B------:R-:W-:Y:S02]  /*0e40*/  FADD.FTZ R177, -R239, R214 ;  /* 0x000000d6efb17221 */ /* 0x000fe40000010100 */
[----:B------:R-:W-:Y:S02]  /*0e50*/  FMUL.FTZ R223, R148, R223 ;  /* 0x000000df94df7220 */ /* 0x000fe40000410000 */
[----:B------:R-:W-:Y:S02]  /*0e60*/  FMUL.FTZ R220, R6, R173 ;  /* 0x000000ad06dc7220 */ /* 0x000fe40000410000 */
[----:B------:R-:W-:-:S02]  /*0e70*/  FADD.FTZ R71, R71, R210 ;  /* 0x000000d247477221 */ /* 0x000fc40000010000 */
[-C--:B------:R-:W-:Y:S02]  /*0e80*/  FFMA.FTZ R111, R218, R210.reuse, R111 ;  /* 0x000000d2da6f7223 */ /* 0x080fe4000001006f */
[----:B------:R-:W-:Y:S01]  /*0e90*/  FMUL.FTZ R217, R151, R210 ;  /* 0x000000d297d97220 */ /* 0x000fe20000410000 */
[----:B------:R-:W-:Y:S01]  /*0ea0*/  HADD2.F32 R212, -RZ, R178.H1_H1 ;  /* 0x300000b2ffd47230 */ /* 0x000fe20000004100 */
[----:B------:R-:W-:Y:S02]  /*0eb0*/  FMUL.FTZ R222, R6, R177 ;  /* 0x000000b106de7220 */ /* 0x000fe40000410000 */
[----:B------:R-:W-:Y:S02]  /*0ec0*/  FMUL.FTZ R221, R149, R216 ;  /* 0x000000d895dd7220 */ /* 0x000fe40000410000 */
[----:B------:R-:W-:Y:S02]  /*0ed0*/  FADD.FTZ R210, R241, R223 ;  /* 0x000000dff1d27221 */ /* 0x000fe40000010000 */
[----:B------:R-:W-:-:S02]  /*0ee0*/  FFMA.FTZ R240, R10, R223, R240 ;  /* 0x000000df0af07223 */ /* 0x000fc400000100f0 */
[----:B------:R-:W-:Y:S02]  /*0ef0*/  FADD.FTZ R173, -R239, R244 ;  /* 0x000000f4efad7221 */ /* 0x000fe40000010100 */
[----:B------:R-:W-:Y:S02]  /*0f00*/  FADD.FTZ R70, R70, R219 ;  /* 0x000000db46467221 */ /* 0x000fe40000010000 */
[-C--:B------:R-:W-:Y:S02]  /*0f10*/  FFMA.FTZ R110, R220, R219.reuse, R110 ;  /* 0x000000dbdc6e7223 */ /* 0x080fe4000001006e */
[----:B------:R-:W-:Y:S02]  /*0f20*/  FADD.FTZ R69, R69, R216 ;  /* 0x000000d845457221 */ /* 0x000fe40000010000 */
[----:B------:R-:W-:Y:S02]  /*0f30*/  FFMA.FTZ R109, R222, R216, R109 ;  /* 0x000000d8de6d7223 */ /* 0x000fe4000001006d */
[----:B------:R-:W-:-:S02]  /*0f40*/  FMUL.FTZ R219, R150, R219 ;  /* 0x000000db96db7220 */ /* 0x000fc40000410000 */
[----:B------:R-:W-:Y:S02]  /*0f50*/  FADD.FTZ R210, R210, R221 ;  /* 0x000000ddd2d27221 */ /* 0x000fe40000010000 */
[----:B------:R-:W-:Y:S01]  /*0f60*/  FFMA.FTZ R240, R222, R221, R240 ;  /* 0x000000dddef07223 */ /* 0x000fe200000100f0 */
[----:B------:R-:W-:Y:S01]  /*0f70*/  HADD2.F32 R178, -RZ, R179.H0_H0 ;  /* 0x200000b3ffb27230 */ /* 0x000fe20000004100 */
[----:B------:R-:W-:Y:S01]  /*0f80*/  FMUL.FTZ R216, R6, R173 ;  /* 0x000000ad06d87220 */ /* 0x000fe20000410000 */
[--C-:B------:R-:W-:Y:S01]  /*0f90*/  HADD2.F32 R215, -RZ, R174.reuse.H0_H0 ;  /* 0x200000aeffd77230 */ /* 0x100fe20000004100 */
[----:B------:R-:W-:Y:S02]  /*0fa0*/  FADD.FTZ R173, -R239, R212 ;  /* 0x000000d4efad7221 */ /* 0x000fe40000010100 */
[----:B------:R-:W-:Y:S02]  /*0fb0*/  FADD.FTZ R210, R210, R219 ;  /* 0x000000dbd2d27221 */ /* 0x000fe40000010000 */
[----:B------:R-:W-:Y:S01]  /*0fc0*/  FFMA.FTZ R240, R220, R219, R240 ;  /* 0x000000dbdcf07223 */ /* 0x000fe200000100f0 */
[----:B------:R-:W-:Y:S01]  /*0fd0*/  HADD2.F32 R174, -RZ, R174.H1_H1 ;  /* 0x300000aeffae7230 */ /* 0x000fe20000004100 */
[----:B------:R-:W-:-:S02]  /*0fe0*/  FMUL.FTZ R214, R6, R173 ;  /* 0x000000ad06d67220 */ /* 0x000fc40000410000 */
[----:B------:R-:W-:Y:S02]  /*0ff0*/  FADD.FTZ R64, R64, R215 ;  /* 0x000000d740407221 */ /* 0x000fe40000010000 */
[-C--:B------:R-:W-:Y:S02]  /*1000*/  FFMA.FTZ R104, R216, R215.reuse, R104 ;  /* 0x000000d7d8687223 */ /* 0x080fe40000010068 */
        /* <DEDUP_REMOVED lines=13> */
[----:B------:R-:W-:Y:S02]  /*10e0*/  FADD.FTZ R173, -R239, R176 ;  /* 0x000000b0efad7221 */ /* 0x000fe40000010100 */
[----:B------:R-:W-:Y:S02]  /*10f0*/  FMUL.FTZ R211, R146, R211 ;  /* 0x000000d392d37220 */ /* 0x000fe40000410000 */
[----:B------:R-:W-:Y:S02]  /*1100*/  FADD.FTZ R174, R174, R213 ;  /* 0x000000d5aeae7221 */ /* 0x000fe40000010000 */
[----:B------:R-:W-:Y:S02]  /*1110*/  FFMA.FTZ R240, R214, R213, R240 ;  /* 0x000000d5d6f07223 */ /* 0x000fe400000100f0 */
[----:B------:R-:W-:-:S02]  /*1120*/  FMUL.FTZ R210, R6, R173 ;  /* 0x000000ad06d27220 */ /* 0x000fc40000410000 */
[-C--:B------:R-:W-:Y:S02]  /*1130*/  FMUL.FTZ R209, R147, R172.reuse ;  /* 0x000000ac93d17220 */ /* 0x080fe40000410000 */
[----:B------:R-:W-:Y:S02]  /*1140*/  FADD.FTZ R174, R174, R211 ;  /* 0x000000d3aeae7221 */ /* 0x000fe40000010000 */
[----:B------:R-:W-:Y:S02]  /*1150*/  FFMA.FTZ R240, R212, R211, R240 ;  /* 0x000000d3d4f07223 */ /* 0x000fe400000100f0 */
[----:B------:R-:W-:Y:S02]  /*1160*/  FADD.FTZ R67, R67, R172 ;  /* 0x000000ac43437221 */ /* 0x000fe40000010000 */
[----:B------:R-:W-:Y:S02]  /*1170*/  FFMA.FTZ R107, R210, R172, R107 ;  /* 0x000000acd26b7223 */ /* 0x000fe4000001006b */
[----:B------:R-:W-:-:S02]  /*1180*/  FADD.FTZ R241, R174, R209 ;  /* 0x000000d1aef17221 */ /* 0x000fc40000010000 */
[----:B------:R-:W-:Y:S02]  /*1190*/  FFMA.FTZ R240, R210, R209, R240 ;  /* 0x000000d1d2f07223 */ /* 0x000fe400000100f0 */
.L_x_7615:
[----:B------:R-:W-:Y:S05]  /*11a0*/  BSYNC B1 ;  /* 0x0000000000017941 */ /* 0x000fea0003800000 */
.L_x_7614:
        /* <DEDUP_REMOVED lines=15> */
[----:B------:R-:W-:Y:S02]  /*12a0*/  HADD2.F32 R176, -RZ, R16.H1_H1 ;  /* 0x30000010ffb07230 */ /* 0x000fe40000004100 */
[--C-:B------:R-:W-:Y:S02]  /*12b0*/  HADD2.F32 R178, -RZ, R17.reuse.H0_H0 ;  /* 0x20000011ffb27230 */ /* 0x100fe40000004100 */
[----:B------:R-:W-:Y:S01]  /*12c0*/  HADD2.F32 R244, -RZ, R17.H1_H1 ;  /* 0x30000011fff47230 */ /* 0x000fe20000004100 */
[C---:B------:R-:W-:Y:S01]  /*12d0*/  FADD.FTZ R9, -R239.reuse, R172 ;  /* 0x000000acef097221 */ /* 0x040fe20000010100 */
[--C-:B---3--:R-:W-:Y:S01]  /*12e0*/  HADD2.F32 R17, -RZ, R12.reuse.H0_H0 ;  /* 0x2000000cff117230 */ /* 0x108fe20000004100 */
[----:B------:R-:W-:Y:S01]  /*12f0*/  FADD.FTZ R11, -R239, R176 ;  /* 0x000000b0ef0b7221 */ /* 0x000fe20000010100 */
[----:B------:R-:W-:Y:S01]  /*1300*/  HADD2.F32 R16, -RZ, R12.H1_H1 ;  /* 0x3000000cff107230 */ /* 0x000fe20000004100 */
[----:B-----5:R-:W-:-:S02]  /*1310*/  FMUL.FTZ R9, R6, R9 ;  /* 0x0000000906097220 */ /* 0x020fc40000410000 */
[----:B------:R-:W-:Y:S01]  /*1320*/  FMUL.FTZ R12, R140, R17 ;  /* 0x000000118c0c7220 */ /* 0x000fe20000410000 */
[--C-:B------:R-:W-:Y:S01]  /*1330*/  HADD2.F32 R246, -RZ, R18.reuse.H0_H0 ;  /* 0x20000012fff67230 */ /* 0x100fe20000004100 */
[----:B------:R-:W-:Y:S01]  /*1340*/  FMUL.FTZ R11, R6, R11 ;  /* 0x0000000b060b7220 */ /* 0x000fe20000410000 */
[----:B------:R-:W-:Y:S02]  /*1350*/  HADD2.F32 R22, -RZ, R18.H1_H1 ;  /* 0x30000012ff167230 */ /* 0x000fe40000004100 */
[--C-:B------:R-:W-:Y:S02]  /*1360*/  HADD2.F32 R26, -RZ, R19.reuse.H0_H0 ;  /* 0x20000013ff1a7230 */ /* 0x100fe40000004100 */
[----:B------:R-:W-:Y:S02]  /*1370*/  HADD2.F32 R24, -RZ, R19.H1_H1 ;  /* 0x30000013ff187230 */ /* 0x000fe40000004100 */
[--C-:B------:R-:W-:Y:S02]  /*1380*/  HADD2.F32 R23, -RZ, R15.reuse.H0_H0 ;  /* 0x2000000fff177230 */ /* 0x100fe40000004100 */
[----:B------:R-:W-:Y:S01]  /*1390*/  HADD2.F32 R172, -RZ, R15.H1_H1 ;  /* 0x3000000fffac7230 */ /* 0x000fe20000004100 */
[----:B------:R-:W-:Y:S01]  /*13a0*/  FADD.FTZ R15, -R239, R244 ;  /* 0x000000f4ef0f7221 */ /* 0x000fe20000010100 */
[--C-:B------:R-:W-:Y:S01]  /*13b0*/  HADD2.F32 R19, -RZ, R13.reuse.H0_H0 ;  /* 0x2000000dff137230 */ /* 0x100fe20000004100 */
[----:B------:R-:W-:Y:S01]  /*13c0*/  FADD.FTZ R241, R241, R12 ;  /* 0x0000000cf1f17221 */ /* 0x000fe20000010000 */
[----:B------:R-:W-:Y:S01]  /*13d0*/  HADD2.F32 R18, -RZ, R13.H1_H1 ;  /* 0x3000000dff127230 */ /* 0x000fe20000004100 */
[----:B------:R-:W-:Y:S01]  /*13e0*/  FADD.FTZ R13, -R239, R178 ;  /* 0x000000b2ef0d7221 */ /* 0x000fe20000010100 */
[--C-:B0-----:R-:W-:Y:S01]  /*13f0*/  HADD2.F32 R21, -RZ, R14.reuse.H0_H0 ;  /* 0x2000000eff157230 */ /* 0x101fe20000004100 */
[----:B------:R-:W-:Y:S01]  /*1400*/  FFMA.FTZ R240, R9, R12, R240 ;  /* 0x0000000c09f07223 */ /* 0x000fe200000100f0 */
[----:B------:R-:W-:Y:S01]  /*1410*/  HADD2.F32 R174, -RZ, R14.H1_H1 ;  /* 0x3000000effae7230 */ /* 0x000fe20000004100 */
[----:B------:R-:W-:-:S02]  /*1420*/  FMUL.FTZ R14, R141, R16 ;  /* 0x000000108d0e7220 */ /* 0x000fc40000410000 */
[----:B------:R-:W-:Y:S02]  /*1430*/  FADD.FTZ R61, R61, R16 ;  /* 0x000000103d3d7221 */ /* 0x000fe40000010000 */
[----:B------:R-:W-:Y:S02]  /*1440*/  FFMA.FTZ R101, R11, R16, R101 ;  /* 0x000000100b657223 */ /* 0x000fe40000010065 */
[C---:B------:R-:W-:Y:S02]  /*1450*/  FMUL.FTZ R15, R6.reuse, R15 ;  /* 0x0000000f060f7220 */ /* 0x040fe40000410000 */
        /* <DEDUP_REMOVED lines=10> */
[----:B------:R-:W-:Y:S02]  /*1500*/  FADD.FTZ R241, R241, R16 ;  /* 0x00000010f1f17221 */ /* 0x000fe40000010000 */
[C---:B------:R-:W-:Y:S02]  /*1510*/  FFMA.FTZ R240, R13.reuse, R16, R240 ;  /* 0x000000100df07223 */ /* 0x040fe400000100f0 */
[----:B------:R-:W-:Y:S02]  /*1520*/  FMUL.FTZ R17, R6, R17 ;  /* 0x0000001106117220 */ /* 0x000fe40000410000 */
[----:B------:R-:W-:Y:S02]  /*1530*/  FADD.FTZ R62, R62, R19 ;  /* 0x000000133e3e7221 */ /* 0x000fe40000010000 */
[----:B------:R-:W-:-:S02]  /*1540*/  FFMA.FTZ R102, R13, R19, R102 ;  /* 0x000000130d667223 */ /* 0x000fc40000010066 */
[----:B------:R-:W-:Y:S02]  /*1550*/  FADD.FTZ R19, -R239, R22 ;  /* 0x00000016ef137221 */ /* 0x000fe40000010100 */
[-C--:B------:R-:W-:Y:S02]  /*1560*/  FMUL.FTZ R20, R136, R21.reuse ;  /* 0x0000001588147220 */ /* 0x080fe40000410000 */
[----:B------:R-:W-:Y:S02]  /*1570*/  FADD.FTZ R241, R241, R18 ;  /* 0x00000012f1f17221 */ /* 0x000fe40000010000 */
[----:B------:R-:W-:Y:S02]  /*1580*/  FFMA.FTZ R240, R15, R18, R240 ;  /* 0x000000120ff07223 */ /* 0x000fe400000100f0 */
[----:B------:R-:W-:Y:S02]  /*1590*/  FADD.FTZ R56, R56, R21 ;  /* 0x0000001538387221 */ /* 0x000fe40000010000 */
[----:B------:R-:W-:-:S02]  /*15a0*/  FFMA.FTZ R96, R17, R21, R96 ;  /* 0x0000001511607223 */ /* 0x000fc40000010060 */
[----:B------:R-:W-:Y:S02]  /*15b0*/  FADD.FTZ R21, -R239, R26 ;  /* 0x0000001aef157221 */ /* 0x000fe40000010100 */
[C---:B------:R-:W-:Y:S02]  /*15c0*/  FMUL.FTZ R19, R6.reuse, R19 ;  /* 0x0000001306137220 */ /* 0x040fe40000410000 */
[----:B------:R-:W-:Y:S02]  /*15d0*/  FMUL.FTZ R22, R137, R174 ;  /* 0x000000ae89167220 */ /* 0x000fe40000410000 */
[----:B------:R-:W-:Y:S02]  /*15e0*/  FADD.FTZ R241, R241, R20 ;  /* 0x00000014f1f17221 */ /* 0x000fe40000010000 */
[----:B------:R-:W-:Y:S02]  /*15f0*/  FFMA.FTZ R240, R17, R20, R240 ;  /* 0x0000001411f07223 */ /* 0x000fe400000100f0 */
[----:B------:R-:W-:-:S02]  /*1600*/  FMUL.FTZ R21, R6, R21 ;  /* 0x0000001506157220 */ /* 0x000fc40000410000 */
[----:B------:R-:W-:Y:S02]  /*1610*/  FADD.FTZ R173, -R239, R24 ;  /* 0x00000018efad7221 */ /* 0x000fe40000010100 */
[-C--:B------:R-:W-:Y:S02]  /*1620*/  FMUL.FTZ R24, R138, R23.reuse ;  /* 0x000000178a187220 */ /* 0x080fe40000410000 */
        /* <DEDUP_REMOVED lines=14> */
.L_x_7617:
[----:B------:R-:W-:Y:S05]  /*1710*/  BSYNC B1 ;  /* 0x0000000000017941 */ /* 0x000fea0003800000 */
.L_x_7616:
        /* <DEDUP_REMOVED lines=20> */
[----:B------:R-:W-:Y:S02]  /*1860*/  HADD2.F32 R186, -RZ, R178.H1_H1 ;  /* 0x300000b2ffba7230 */ /* 0x000fe40000004100 */
[--C-:B------:R-:W-:Y:S02]  /*1870*/  HADD2.F32 R178, -RZ, R179.reuse.H0_H0 ;  /* 0x200000b3ffb27230 */ /* 0x100fe40000004100 */
[----:B------:R-:W-:Y:S01]  /*1880*/  HADD2.F32 R176, -RZ, R179.H1_H1 ;  /* 0x300000b3ffb07230 */ /* 0x000fe20000004100 */
[C---:B------:R-:W-:Y:S01]  /*1890*/  FADD.FTZ R179, -R239.reuse, R182 ;  /* 0x000000b6efb37221 */ /* 0x040fe20000010100 */
[--C-:B---3--:R-:W-:Y:S01]  /*18a0*/  HADD2.F32 R177, -RZ, R172.reuse.H0_H0 ;  /* 0x200000acffb17230 */ /* 0x108fe20000004100 */
[----:B-----5:R-:W-:Y:S01]  /*18b0*/  FMUL.FTZ R8, R6, R27 ;  /* 0x0000001b06087220 */ /* 0x020fe20000410000 */
[----:B------:R-:W-:Y:S01]  /*18c0*/  HADD2.F32 R184, -RZ, R172.H1_H1 ;  /* 0x300000acffb87230 */ /* 0x000fe20000004100 */
[----:B------:R-:W-:Y:S01]  /*18d0*/  FADD.FTZ R183, -R239, R188 ;  /* 0x000000bcefb77221 */ /* 0x000fe20000010100 */
[----:B------:R-:W-:-:S02]  /*18e0*/  HADD2.F32 R185, -RZ, R173.H0_H0 ;  /* 0x200000adffb97230 */ /* 0x000fc40000004100 */
[----:B------:R-:W-:Y:S02]  /*18f0*/  HADD2.F32 R192, -RZ, R173.H1_H1 ;  /* 0x300000adffc07230 */ /* 0x000fe40000004100 */
[--C-:B------:R-:W-:Y:S02]  /*1900*/  HADD2.F32 R173, -RZ, R175.reuse.H0_H0 ;  /* 0x200000afffad7230 */ /* 0x100fe40000004100 */
[----:B------:R-:W-:Y:S01]  /*1910*/  HADD2.F32 R172, -RZ, R175.H1_H1 ;  /* 0x300000afffac7230 */ /* 0x000fe20000004100 */
[----:B------:R-:W-:Y:S02]  /*1920*/  FADD.FTZ R175, -R239, R190 ;  /* 0x000000beefaf7221 */ /* 0x000fe40000010100 */
[----:B0-----:R-:W-:Y:S02]  /*1930*/  FMUL.FTZ R180, R6, R179 ;  /* 0x000000b306b47220 */ /* 0x001fe40000410000 */
[----:B------:R-:W-:Y:S02]  /*1940*/  FMUL.FTZ R27, R132, R177 ;  /* 0x000000b1841b7220 */ /* 0x000fe40000410000 */
[----:B------:R-:W-:-:S02]  /*1950*/  FADD.FTZ R52, R52, R177 ;  /* 0x000000b134347221 */ /* 0x000fc40000010000 */
[----:B------:R-:W-:Y:S02]  /*1960*/  FFMA.FTZ R92, R8, R177, R92 ;  /* 0x000000b1085c7223 */ /* 0x000fe4000001005c */
[C---:B------:R-:W-:Y:S02]  /*1970*/  FMUL.FTZ R183, R6.reuse, R183 ;  /* 0x000000b706b77220 */ /* 0x040fe40000410000 */
[C---:B------:R-:W-:Y:S02]  /*1980*/  FADD.FTZ R177, -R239.reuse, R244 ;  /* 0x000000f4efb17221 */ /* 0x040fe40000010100 */
[----:B------:R-:W-:Y:S02]  /*1990*/  FMUL.FTZ R182, R6, R175 ;  /* 0x000000af06b67220 */ /* 0x000fe40000410000 */
[----:B------:R-:W-:Y:S01]  /*19a0*/  FADD.FTZ R175, -R239, R186 ;  /* 0x000000baefaf7221 */ /* 0x000fe20000010100 */
[----:B------:R-:W-:Y:S01]  /*19b0*/  HADD2.F32 R189, -RZ, R174.H0_H0 ;  /* 0x200000aeffbd7230 */ /* 0x000fe20000004100 */
[----:B------:R-:W-:-:S02]  /*19c0*/  FADD.FTZ R53, R53, R184 ;  /* 0x000000b835357221 */ /* 0x000fc40000010000 */
        /* <DEDUP_REMOVED lines=8> */
[C---:B------:R-:W-:Y:S02]  /*1a50*/  FMUL.FTZ R185, R6.reuse, R177 ;  /* 0x000000b106b97220 */ /* 0x040fe40000410000 */
[----:B------:R-:W-:Y:S02]  /*1a60*/  FMUL.FTZ R188, R6, R175 ;  /* 0x000000af06bc7220 */ /* 0x000fe40000410000 */
        /* <DEDUP_REMOVED lines=15> */
[----:B------:R-:W-:Y:S02]  /*1b60*/  FADD.FTZ R177, -R239, R176 ;  /* 0x000000b0efb17221 */ /* 0x000fe40000010100 */
[----:B------:R-:W-:Y:S02]  /*1b70*/  FADD.FTZ R174, R175, R186 ;  /* 0x000000baafae7221 */ /* 0x000fe40000010000 */
[----:B------:R-:W-:Y:S02]  /*1b80*/  FFMA.FTZ R240, R185, R186, R240 ;  /* 0x000000bab9f07223 */ /* 0x000fe400000100f0 */
        /* <DEDUP_REMOVED lines=14> */
[----:B------:R-:W-:-:S02]  /*1c70*/  FFMA.FTZ R240, R192, R193, R240 ;  /* 0x000000c1c0f07223 */ /* 0x000fc400000100f0 */
.L_x_7619:
[----:B------:R-:W-:Y:S05]  /*1c80*/  BSYNC B1 ;  /* 0x0000000000017941 */ /* 0x000fea0003800000 */
.L_x_7618:
[----:B------:R-:W-:Y:S01]  /*1c90*/  BSSY B1, `(.L_x_7620) ;  /* 0x0000055000017945 */ /* 0x000fe20003800000 */
[----:B------:R-:W-:Y:S05]  /*1ca0*/  @!P5 BRA `(.L_x_7621) ;  /* 0x000005300000d947 */ /* 0x000fea0003800000 */
[----:B------:R-:W-:Y:S02]  /*1cb0*/  LEA R176, P0, R242, c[0x0][0x188], 0x4 ;  /* 0x00006200f2b07a11 */ /* 0x000fe400078020ff */
        /* <DEDUP_REMOVED lines=12> */
[--C-:B------:R-:W-:Y:S02]  /*1d80*/  HADD2.F32 R176, -RZ, R179.reuse.H0_H0 ;  /* 0x200000b3ffb07230 */ /* 0x100fe40000004100 */
[----:B------:R-:W-:Y:S01]  /*1d90*/  HADD2.F32 R206, -RZ, R179.H1_H1 ;  /* 0x300000b3ffce7230 */ /* 0x000fe20000004100 */
[----:B------:R-:W-:Y:S01]  /*1da0*/  FADD.FTZ R7, -R239, R196 ;  /* 0x000000c4ef077221 */ /* 0x000fe20000010100 */
[----:B------:R-:W-:Y:S02]  /*1db0*/  HADD2.F32 R204, -RZ, R178.H0_H0 ;  /* 0x200000b2ffcc7230 */ /* 0x000fe40000004100 */
[----:B---3--:R-:W-:-:S02]  /*1dc0*/  HADD2.F32 R179, -RZ, R172.H0_H0 ;  /* 0x200000acffb37230 */ /* 0x008fc40000004100 */
[--C-:B------:R-:W-:Y:S02]  /*1dd0*/  HADD2.F32 R200, -RZ, R177.reuse.H0_H0 ;  /* 0x200000b1ffc87230 */ /* 0x100fe40000004100 */
[----:B------:R-:W-:Y:S02]  /*1de0*/  HADD2.F32 R202, -RZ, R177.H1_H1 ;  /* 0x300000b1ffca7230 */ /* 0x000fe40000004100 */
[----:B------:R-:W-:Y:S01]  /*1df0*/  HADD2.F32 R178, -RZ, R178.H1_H1 ;  /* 0x300000b2ffb27230 */ /* 0x000fe20000004100 */
[C---:B------:R-:W-:Y:S01]  /*1e00*/  FADD.FTZ R205, -R239.reuse, R176 ;  /* 0x000000b0efcd7221 */ /* 0x040fe20000010100 */
[----:B------:R-:W-:Y:S01]  /*1e10*/  HADD2.F32 R176, -RZ, R172.H1_H1 ;  /* 0x300000acffb07230 */ /* 0x000fe20000004100 */
[----:B------:R-:W-:Y:S02]  /*1e20*/  FADD.FTZ R197, -R239, R198 ;  /* 0x000000c6efc57221 */ /* 0x000fe40000010100 */
[----:B-----5:R-:W-:Y:S02]  /*1e30*/  FMUL.FTZ R7, R6, R7 ;  /* 0x0000000706077220 */ /* 0x020fe40000410000 */
[----:B------:R-:W-:-:S02]  /*1e40*/  FMUL.FTZ R196, R124, R179 ;  /* 0x000000b37cc47220 */ /* 0x000fc40000410000 */
[C---:B0-----:R-:W-:Y:S02]  /*1e50*/  FADD.FTZ R195, -R239.reuse, R200 ;  /* 0x000000c8efc37221 */ /* 0x041fe40000010100 */
[C---:B------:R-:W-:Y:S02]  /*1e60*/  FADD.FTZ R201, -R239.reuse, R202 ;  /* 0x000000caefc97221 */ /* 0x040fe40000010100 */
[C---:B------:R-:W-:Y:S02]  /*1e70*/  FADD.FTZ R203, -R239.reuse, R204 ;  /* 0x000000ccefcb7221 */ /* 0x040fe40000010100 */
[C---:B------:R-:W-:Y:S01]  /*1e80*/  FADD.FTZ R177, -R239.reuse, R178 ;  /* 0x000000b2efb17221 */ /* 0x040fe20000010100 */
[----:B------:R-:W-:Y:S01]  /*1e90*/  HADD2.F32 R199, -RZ, R173.H0_H0 ;  /* 0x200000adffc77230 */ /* 0x000fe20000004100 */
[----:B------:R-:W-:Y:S01]  /*1ea0*/  FADD.FTZ R239, -R239, R206 ;  /* 0x000000ceefef7221 */ /* 0x000fe20000010100 */
[--C-:B------:R-:W-:Y:S01]  /*1eb0*/  HADD2.F32 R207, -RZ, R174.reuse.H0_H0 ;  /* 0x200000aeffcf7230 */ /* 0x100fe20000004100 */
[----:B------:R-:W-:Y:S01]  /*1ec0*/  FMUL.FTZ R194, R6, R197 ;  /* 0x000000c506c27220 */ /* 0x000fe20000410000 */
[----:B------:R-:W-:Y:S01]  /*1ed0*/  HADD2.F32 R206, -RZ, R174.H1_H1 ;  /* 0x300000aeffce7230 */ /* 0x000fe20000004100 */
[----:B------:R-:W-:-:S02]  /*1ee0*/  FMUL.FTZ R197, R125, R176 ;  /* 0x000000b07dc57220 */ /* 0x000fc40000410000 */
[----:B------:R-:W-:Y:S02]  /*1ef0*/  FADD.FTZ R174, R241, R196 ;  /* 0x000000c4f1ae7221 */ /* 0x000fe40000010000 */
[----:B------:R-:W-:Y:S01]  /*1f00*/  FFMA.FTZ R240, R7, R196, R240 ;  /* 0x000000c407f07223 */ /* 0x000fe200000100f0 */
[----:B------:R-:W-:Y:S01]  /*1f10*/  HADD2.F32 R178, -RZ, R173.H1_H1 ;  /* 0x300000adffb27230 */ /* 0x000fe20000004100 */
[----:B------:R-:W-:Y:S01]  /*1f20*/  FMUL.FTZ R195, R6, R195 ;  /* 0x000000c306c37220 */ /* 0x000fe20000410000 */
[--C-:B------:R-:W-:Y:S01]  /*1f30*/  HADD2.F32 R173, -RZ, R175.reuse.H0_H0 ;  /* 0x200000afffad7230 */ /* 0x100fe20000004100 */
[----:B------:R-:W-:Y:S01]  /*1f40*/  FMUL.FTZ R200, R126, R199 ;  /* 0x000000c77ec87220 */ /* 0x000fe20000410000 */
[----:B------:R-:W-:Y:S01]  /*1f50*/  HADD2.F32 R172, -RZ, R175.H1_H1 ;  /* 0x300000afffac7230 */ /* 0x000fe20000004100 */
        /* <DEDUP_REMOVED lines=40> */
.L_x_7621:
[----:B------:R-:W-:Y:S05]  /*21e0*/  BSYNC B1 ;  /* 0x0000000000017941 */ /* 0x000fea0003800000 */
.L_x_7620:
[----:B------:R-:W-:Y:S05]  /*21f0*/  BRA.DIV ~URZ, `(.L_x_7622) ;  /* 0x00002f127f007947 */ /* 0x000fea000b800000 */
[----:B------:R0:W1:Y:S02]  /*2200*/  SHFL.BFLY PT, R174, R241, 0x1, 0x1f ;  /* 0x0c201f00f1ae7f89 */ /* 0x00006400000e0000 */
.L_x_7635:
        /* <DEDUP_REMOVED lines=18> */
.L_x_7636:
        /* <DEDUP_REMOVED lines=9> */
[----:B------:R-:W-:Y:S01]  /*23c0*/  FFMA.FTZ R173, R231, R178, R179 ;  /* 0x000000b2e7ad7223 */ /* 0x000fe200000100b3 */
[----:B------:R-:W-:Y:S02]  /*23d0*/  ISETP.NE.U32.AND P0, PT, RZ, c[0x0][0x258], PT ;  /* 0x00009600ff007a0c */ /* 0x000fe40003f05070 */
        /* <DEDUP_REMOVED lines=27> */
[----:B------:R-:W-:Y:S01]  /*2590*/  FADD.FTZ R175, R228, -R175 ;  /* 0x800000afe4af7221 */ /* 0x000fe20000010000 */
[----:B------:R-:W-:Y:S01]  /*25a0*/  @P0 PRMT R169, R174, 0x7610, R169 ;  /* 0x00007610aea90816 */ /* 0x000fe200000000a9 */
[----:B------:R-:W-:Y:S02]  /*25b0*/  FFMA.FTZ R173, R237, R178, R179 ;  /* 0x000000b2edad7223 */ /* 0x000fe400000100b3 */
[----:B------:R-:W-:Y:S01]  /*25c0*/  FMUL.FTZ R174, R6, R175 ;  /* 0x000000af06ae7220 */ /* 0x000fe20000410000 */
[----:B------:R-:W-:Y:S01]  /*25d0*/  @P6 HADD2.F32 R175, -RZ, R37.H1_H1 ;  /* 0x30000025ffaf6230 */ /* 0x000fe20000004100 */
[----:B------:R-:W-:Y:S02]  /*25e0*/  FADD.FTZ R173, R236, -R173 ;  /* 0x800000adecad7221 */ /* 0x000fe40000010000 */
[----:B------:R-:W-:Y:S02]  /*25f0*/  @P6 FADD.FTZ R174, R174, R177 ;  /* 0x000000b1aeae6221 */ /* 0x000fe40000010000 */
[----:B------:R-:W-:-:S02]  /*2600*/  @P6 FADD.FTZ R244, R244, R175 ;  /* 0x000000aff4f46221 */ /* 0x000fc40000010000 */
[----:B------:R-:W-:Y:S01]  /*2610*/  FMUL.FTZ R246, R6, R173 ;  /* 0x000000ad06f67220 */ /* 0x000fe20000410000 */
[----:B------:R-:W-:Y:S01]  /*2620*/  @P6 HADD2.F32 R173, -RZ, R36.H1_H1 ;  /* 0x30000024ffad6230 */ /* 0x000fe20000004100 */
[--C-:B------:R-:W-:Y:S01]  /*2630*/  FFMA.FTZ R175, R227, R178, R179.reuse ;  /* 0x000000b2e3af7223 */ /* 0x100fe200000100b3 */
[----:B------:R-:W-:Y:S01]  /*2640*/  @P0 F2FP.PACK_AB R176, RZ, R174 ;  /* 0x000000aeffb0023e */ /* 0x000fe200000000ff */
[----:B------:R-:W-:Y:S02]  /*2650*/  FFMA.FTZ R177, R225, R178, R179 ;  /* 0x000000b2e1b17223 */ /* 0x000fe400000100b3 */
[----:B------:R-:W-:Y:S01]  /*2660*/  FADD.FTZ R175, R226, -R175 ;  /* 0x800000afe2af7221 */ /* 0x000fe20000010000 */
[----:B------:R-:W-:Y:S01]  /*2670*/  @P0 PRMT R170, R170, 0x5410, R176 ;  /* 0x00005410aaaa0816 */ /* 0x000fe200000000b0 */
[----:B------:R-:W-:Y:S01]  /*2680*/  @P6 FADD.FTZ R246, R246, R173 ;  /* 0x000000adf6f66221 */ /* 0x000fe20000010000 */
[----:B------:R-:W-:Y:S01]  /*2690*/  @P6 HADD2.F32 R173, -RZ, R39.H0_H0 ;  /* 0x20000027ffad6230 */ /* 0x000fe20000004100 */
[----:B------:R-:W-:-:S02]  /*26a0*/  FADD.FTZ R177, R224, -R177 ;  /* 0x800000b1e0b17221 */ /* 0x000fc40000010000 */
[C---:B------:R-:W-:Y:S01]  /*26b0*/  FMUL.FTZ R248, R6.reuse, R175 ;  /* 0x000000af06f87220 */ /* 0x040fe20000410000 */
[----:B------:R-:W-:Y:S01]  /*26c0*/  @P6 HADD2.F32 R175, -RZ, R39.H1_H1 ;  /* 0x30000027ffaf6230 */ /* 0x000fe20000004100 */
[----:B------:R-:W-:Y:S02]  /*26d0*/  FMUL.FTZ R250, R6, R177 ;  /* 0x000000b106fa7220 */ /* 0x000fe40000410000 */
        /* <DEDUP_REMOVED lines=8> */
[----:B------:R-:W-:-:S02]  /*2760*/  @P0 PRMT R171, R177, 0x7610, R171 ;  /* 0x00007610b1ab0816 */ /* 0x000fc400000000ab */
[----:B------:R-:W-:Y:S02]  /*2770*/  ISETP.NE.AND.EX P6, PT, RZ, c[0x0][0x25c], PT, P6 ;  /* 0x00009700ff007a0c */ /* 0x000fe40003fc5360 */
        /* <DEDUP_REMOVED lines=19> */
.L_x_7625:
[----:B------:R-:W-:Y:S05]  /*28b0*/  BSYNC B1 ;  /* 0x0000000000017941 */ /* 0x000fea0003800000 */
.L_x_7624:
        /* <DEDUP_REMOVED lines=12> */
[----:B------:R-:W-:Y:S02]  /*2980*/  FFMA.FTZ R248, R210, R178, R179 ;  /* 0x000000b2d2f87223 */ /* 0x000fe400000100b3 */
[----:B------:R-:W-:Y:S02]  /*2990*/  FMUL.FTZ R242, R6, R173 ;  /* 0x000000ad06f27220 */ /* 0x000fe40000410000 */
[----:B------:R-:W-:Y:S02]  /*29a0*/  @P0 HADD2.F32 R175, -RZ, R34.H0_H0 ;  /* 0x20000022ffaf0230 */ /* 0x000fe40000004100 */
[----:B------:R-:W-:Y:S02]  /*29b0*/  @P0 HADD2.F32 R173, -RZ, R32.H0_H0 ;  /* 0x20000020ffad0230 */ /* 0x000fe40000004100 */
[----:B------:R-:W-:Y:S01]  /*29c0*/  @P0 HADD2.F32 R177, -RZ, R34.H1_H1 ;  /* 0x30000022ffb10230 */ /* 0x000fe20000004100 */
[----:B------:R-:W-:-:S02]  /*29d0*/  @P0 FADD.FTZ R172, R172, R175 ;  /* 0x000000afacac0221 */ /* 0x000fc40000010000 */
[----:B------:R-:W-:Y:S02]  /*29e0*/  FADD.FTZ R175, R219, -R176 ;  /* 0x800000b0dbaf7221 */ /* 0x000fe40000010000 */
[----:B------:R-:W-:Y:S02]  /*29f0*/  @P0 FADD.FTZ R242, R242, R173 ;  /* 0x000000adf2f20221 */ /* 0x000fe40000010000 */
[----:B------:R-:W-:Y:S01]  /*2a00*/  FMUL.FTZ R240, R6, R175 ;  /* 0x000000af06f07220 */ /* 0x000fe20000410000 */
[----:B------:R-:W-:Y:S01]  /*2a10*/  @P0 HADD2.F32 R175, -RZ, R33.H0_H0 ;  /* 0x20000021ffaf0230 */ /* 0x000fe20000004100 */
[----:B------:R-:W-:Y:S01]  /*2a20*/  FFMA.FTZ R176, R214, R178, R179 ;  /* 0x000000b2d6b07223 */ /* 0x000fe200000100b3 */
        /* <DEDUP_REMOVED lines=59> */
.L_x_7627:
[----:B------:R-:W-:Y:S05]  /*2de0*/  BSYNC B1 ;  /* 0x0000000000017941 */ /* 0x000fea0003800000 */
.L_x_7626:
[----:B------:R-:W-:Y:S01]  /*2df0*/  BSSY B1, `(.L_x_7628) ;  /* 0x0000052000017945 */ /* 0x000fe20003800000 */
[----:B------:R-:W-:Y:S05]  /*2e00*/  @!P3 BRA `(.L_x_7629) ;  /* 0x000005000000b947 */ /* 0x000fea0003800000 */
[----:B------:R-:W-:Y:S01]  /*2e10*/  ISETP.NE.U32.AND P0, PT, RZ, c[0x0][0x218], PT ;  /* 0x00008600ff007a0c */ /* 0x000fe20003f05070 */
[----:B0-----:R-:W-:Y:S01]  /*2e20*/  FFMA.FTZ R173, R17, R178, R179 ;  /* 0x000000b211ad7223 */ /* 0x001fe200000100b3 */
        /* <DEDUP_REMOVED lines=78> */
.L_x_7629:
[----:B------:R-:W-:Y:S05]  /*3310*/  BSYNC B1 ;  /* 0x0000000000017941 */ /* 0x000fea0003800000 */
.L_x_7628:
        /* <DEDUP_REMOVED lines=11> */
[----:B------:R-:W-:-:S06]  /*33d0*/  FFMA.FTZ R173, R183, R178, R179 ;  /* 0x000000b2b7ad7223 */ /* 0x000fcc00000100b3 */
[--C-:B------:R-:W-:Y:S02]  /*33e0*/  @P0 HADD2.F32 R175, -RZ, R162.reuse.H0_H0 ;  /* 0x200000a2ffaf0230 */ /* 0x100fe40000004100 */
[----:B------:R-:W-:-:S03]  /*33f0*/  @P0 HADD2.F32 R177, -RZ, R162.H1_H1 ;  /* 0x300000a2ffb10230 */ /* 0x000fc60000004100 */
[----:B------:R-:W-:Y:S02]  /*3400*/  @P0 FADD.FTZ R172, R172, R175 ;  /* 0x000000afacac0221 */ /* 0x000fe40000010000 */
[----:B------:R-:W-:Y:S02]  /*3410*/  FADD.FTZ R175, R184, -R173 ;  /* 0x800000adb8af7221 */ /* 0x000fe40000010000 */
[----:B------:R-:W-:Y:S02]  /*3420*/  FADD.FTZ R173, R27, -R174 ;  /* 0x800000ae1bad7221 */ /* 0x000fe40000010000 */
[C---:B------:R-:W-:Y:S01]  /*3430*/  FMUL.FTZ R240, R6.reuse, R175 ;  /* 0x000000af06f07220 */ /* 0x040fe20000410000 */
[----:B------:R-:W-:Y:S01]  /*3440*/  @P0 HADD2.F32 R175, -RZ, R161.H0_H0 ;  /* 0x200000a1ffaf0230 */ /* 0x000fe20000004100 */
[----:B------:R-:W-:Y:S01]  /*3450*/  FMUL.FTZ R242, R6, R173 ;  /* 0x000000ad06f27220 */ /* 0x000fe20000410000 */
[----:B------:R-:W-:-:S03]  /*3460*/  @P0 HADD2.F32 R173, -RZ, R160.H0_H0 ;  /* 0x200000a0ffad0230 */ /* 0x000fc60000004100 */
[----:B------:R-:W-:Y:S01]  /*3470*/  @P0 FADD.FTZ R240, R240, R175 ;  /* 0x000000aff0f00221 */ /* 0x000fe20000010000 */
[----:B------:R-:W-:Y:S01]  /*3480*/  @P6 F2FP.PACK_AB R175, RZ, R172 ;  /* 0x000000acffaf623e */ /* 0x000fe200000000ff */
[----:B------:R-:W-:Y:S02]  /*3490*/  @P0 FADD.FTZ R242, R242, R173 ;  /* 0x000000adf2f20221 */ /* 0x000fe40000010000 */
[----:B------:R-:W-:Y:S01]  /*34a0*/  FMUL.FTZ R172, R172, R5 ;  /* 0x00000005acac7220 */ /* 0x000fe20000410000 */
[----:B------:R-:W-:Y:S02]  /*34b0*/  @P6 F2FP.PACK_AB R174, RZ, R240 ;  /* 0x000000f0ffae623e */ /* 0x000fe400000000ff */
[----:B------:R-:W-:Y:S02]  /*34c0*/  @P6 F2FP.PACK_AB R173, RZ, R242 ;  /* 0x000000f2ffad623e */ /* 0x000fe400000000ff */
[----:B------:R-:W-:Y:S01]  /*34d0*/  @P6 PRMT R169, R174, 0x7610, R169 ;  /* 0x00007610aea96816 */ /* 0x000fe200000000a9 */
[----:B------:R-:W-:Y:S01]  /*34e0*/  FFMA.FTZ R174, R182, R178, R179 ;  /* 0x000000b2b6ae7223 */ /* 0x000fe200000100b3 */
[----:B------:R-:W-:Y:S01]  /*34f0*/  @P6 PRMT R170, R175, 0x7610, R170 ;  /* 0x00007610afaa6816 */ /* 0x000fe200000000aa */
[----:B------:R-:W-:Y:S01]  /*3500*/  FADD.FTZ R175, R189, -R176 ;  /* 0x800000b0bdaf7221 */ /* 0x000fe20000010000 */
[----:B------:R-:W-:Y:S01]  /*3510*/  @P6 PRMT R168, R173, 0x7610, R168 ;  /* 0x00007610ada86816 */ /* 0x000fe200000000a8 */
[----:B------:R-:W-:-:S02]  /*3520*/  FADD.FTZ R173, R187, -R174 ;  /* 0x800000aebbad7221 */ /* 0x000fc40000010000 */
[----:B------:R-:W-:Y:S01]  /*3530*/  FMUL.FTZ R174, R6, R175 ;  /* 0x000000af06ae7220 */ /* 0x000fe20000410000 */
[----:B------:R-:W-:Y:S01]  /*3540*/  @P0 HADD2.F32 R175, -RZ, R161.H1_H1 ;  /* 0x300000a1ffaf0230 */ /* 0x000fe20000004100 */
[-C--:B------:R-:W-:Y:S02]  /*3550*/  FFMA.FTZ R176, R180, R178.reuse, R179 ;  /* 0x000000b2b4b07223 */ /* 0x080fe400000100b3 */
[----:B------:R-:W-:Y:S02]  /*3560*/  FMUL.FTZ R244, R6, R173 ;  /* 0x000000ad06f47220 */ /* 0x000fe40000410000 */
[----:B------:R-:W-:Y:S02]  /*3570*/  FADD.FTZ R173, R181, -R176 ;  /* 0x800000b0b5ad7221 */ /* 0x000fe40000010000 */
[----:B------:R-:W-:Y:S02]  /*3580*/  @P0 FADD.FTZ R244, R244, R175 ;  /* 0x000000aff4f40221 */ /* 0x000fe40000010000 */
[----:B------:R-:W-:-:S02]  /*3590*/  FFMA.FTZ R175, R191, R178, R179 ;  /* 0x000000b2bfaf7223 */ /* 0x000fc400000100b3 */
[----:B------:R-:W-:Y:S01]  /*35a0*/  FMUL.FTZ R246, R6, R173 ;  /* 0x000000ad06f67220 */ /* 0x000fe20000410000 */
[----:B------:R-:W-:Y:S01]  /*35b0*/  @P0 HADD2.F32 R173, -RZ, R160.H1_H1 ;  /* 0x300000a0ffad0230 */ /* 0x000fe20000004100 */
[----:B------:R-:W-:Y:S02]  /*35c0*/  FFMA.FTZ R176, R192, R178, R179 ;  /* 0x000000b2c0b07223 */ /* 0x000fe400000100b3 */
        /* <DEDUP_REMOVED lines=39> */
.L_x_7631:
[----:B------:R-:W-:Y:S05]  /*3840*/  BSYNC B1 ;  /* 0x0000000000017941 */ /* 0x000fea0003800000 */
.L_x_7630:
        /* <DEDUP_REMOVED lines=15> */
[-CC-:B------:R-:W-:Y:S02]  /*3940*/  FFMA.FTZ R243, R205, R178.reuse, R179.reuse ;  /* 0x000000b2cdf37223 */ /* 0x180fe400000100b3 */
[----:B-----5:R-:W-:Y:S01]  /*3950*/  FMUL.FTZ R172, R6, R173 ;  /* 0x000000ad06ac7220 */ /* 0x020fe20000410000 */
[----:B------:R-:W-:Y:S01]  /*3960*/  @P0 HADD2.F32 R173, -RZ, R166.H0_H0 ;  /* 0x200000a6ffad0230 */ /* 0x000fe20000004100 */
[----:B------:R-:W-:-:S02]  /*3970*/  FFMA.FTZ R178, R208, R178, R179 ;  /* 0x000000b2d0b27223 */ /* 0x000fc400000100b3 */
[----:B------:R-:W-:Y:S02]  /*3980*/  FADD.FTZ R241, R203, -R176 ;  /* 0x800000b0cbf17221 */ /* 0x000fe40000010000 */
[----:B------:R-:W-:Y:S02]  /*3990*/  FADD.FTZ R179, R199, -R174 ;  /* 0x800000aec7b37221 */ /* 0x000fe40000010000 */
[C---:B------:R-:W-:Y:S02]  /*39a0*/  FMUL.FTZ R240, R6.reuse, R239 ;  /* 0x000000ef06f07220 */ /* 0x040fe40000410000 */
[----:B------:R-:W-:Y:S01]  /*39b0*/  FMUL.FTZ R174, R6, R175 ;  /* 0x000000af06ae7220 */ /* 0x000fe20000410000 */
[----:B------:R-:W-:Y:S01]  /*39c0*/  @P0 HADD2.F32 R175, -RZ, R166.H1_H1 ;  /* 0x300000a6ffaf0230 */ /* 0x000fe20000004100 */
[----:B------:R-:W-:Y:S02]  /*39d0*/  FADD.FTZ R177, R200, -R177 ;  /* 0x800000b1c8b17221 */ /* 0x000fe40000010000 */
[----:B------:R-:W-:-:S02]  /*39e0*/  FMUL.FTZ R242, R6, R241 ;  /* 0x000000f106f27220 */ /* 0x000fc40000410000 */
[----:B------:R-:W-:Y:S01]  /*39f0*/  @P0 FADD.FTZ R240, R240, R173 ;  /* 0x000000adf0f00221 */ /* 0x000fe20000010000 */
[--C-:B------:R-:W-:Y:S01]  /*3a00*/  @P0 HADD2.F32 R173, -RZ, R165.reuse.H0_H0 ;  /* 0x200000a5ffad0230 */ /* 0x100fe20000004100 */
[----:B------:R-:W-:Y:S02]  /*3a10*/  FMUL.FTZ R176, R6, R177 ;  /* 0x000000b106b07220 */ /* 0x000fe40000410000 */
[----:B------:R-:W-:Y:S01]  /*3a20*/  @P0 FADD.FTZ R242, R242, R175 ;  /* 0x000000aff2f20221 */ /* 0x000fe20000010000 */
[----:B------:R-:W-:Y:S01]  /*3a30*/  @P0 HADD2.F32 R175, -RZ, R165.H1_H1 ;  /* 0x300000a5ffaf0230 */ /* 0x000fe20000004100 */
[----:B------:R-:W-:Y:S01]  /*3a40*/  FADD.FTZ R245, R207, -R178 ;  /* 0x800000b2cff57221 */ /* 0x000fe20000010000 */
[----:B------:R-:W-:Y:S01]  /*3a50*/  @P6 F2FP.PACK_AB R177, RZ, R240 ;  /* 0x000000f0ffb1623e */ /* 0x000fe200000000ff */
[----:B------:R-:W-:Y:S01]  /*3a60*/  FMUL.FTZ R178, R6, R179 ;  /* 0x000000b306b27220 */ /* 0x000fe20000410000 */
[----:B------:R-:W-:Y:S01]  /*3a70*/  @P6 F2FP.PACK_AB R179, RZ, R242 ;  /* 0x000000f2ffb3623e */ /* 0x000fe200000000ff */
[----:B------:R-:W-:Y:S01]  /*3a80*/  @P0 FADD.FTZ R176, R176, R173 ;  /* 0x000000adb0b00221 */ /* 0x000fe20000010000 */
[--C-:B------:R-:W-:Y:S01]  /*3a90*/  @P0 HADD2.F32 R173, -RZ, R164.reuse.H0_H0 ;  /* 0x200000a4ffad0230 */ /* 0x100fe20000004100 */
[----:B------:R-:W-:Y:S01]  /*3aa0*/  @P0 FADD.FTZ R178, R178, R175 ;  /* 0x000000afb2b20221 */ /* 0x000fe20000010000 */
[----:B------:R-:W-:Y:S01]  /*3ab0*/  @P0 HADD2.F32 R175, -RZ, R164.H1_H1 ;  /* 0x300000a4ffaf0230 */ /* 0x000fe20000004100 */
[----:B------:R-:W-:Y:S01]  /*3ac0*/  FADD.FTZ R243, R206, -R243 ;  /* 0x800000f3cef37221 */ /* 0x000fe20000010000 */
[----:B------:R-:W-:Y:S01]  /*3ad0*/  @P6 PRMT R170, R177, 0x7610, R170 ;  /* 0x00007610b1aa6816 */ /* 0x000fe200000000aa */
[----:B------:R-:W-:Y:S01]  /*3ae0*/  @P0 FADD.FTZ R172, R172, R173 ;  /* 0x000000adacac0221 */ /* 0x000fe20000010000 */
[--C-:B------:R-:W-:Y:S01]  /*3af0*/  @P0 HADD2.F32 R173, -RZ, R167.reuse.H0_H0 ;  /* 0x200000a7ffad0230 */ /* 0x100fe20000004100 */
        /* <DEDUP_REMOVED lines=15> */
[----:B------:R-:W-:Y:S01]  /*3bf0*/  @P6 F2FP.PACK_AB R6, RZ, R174 ;  /* 0x000000aeff06623e */ /* 0x000fe200000000ff */
        /* <DEDUP_REMOVED lines=22> */
.L_x_7633:
[----:B------:R-:W-:Y:S05]  /*3d60*/  BSYNC B1 ;  /* 0x0000000000017941 */ /* 0x000fea0003800000 */
.L_x_7632:
[----:B------:R-:W-:-:S04]  /*3d70*/  MOV R5, c[0x0][0x160] ;  /* 0x0000580000057a02 */ /* 0x000fc80000000f00 */
[----:B------:R-:W-:-:S04]  /*3d80*/  LEA R2, R5, R2, 0x2 ;  /* 0x0000000205027211 */ /* 0x000fc800078e10ff */
[----:B------:R-:W-:-:S13]  /*3d90*/  ISETP.GE.AND P0, PT, R2, c[0x0][0x164], PT ;  /* 0x0000590002007a0c */ /* 0x000fda0003f06270 */
[----:B0----5:R-:W-:Y:S01]  /*3da0*/  @P0 CALL.REL.NOINC `(.L_x_7611) ;  /* 0x0000001000000944 */ /* 0x021fe20003c00000 */
[----:B------:R-:W-:Y:S05]  /*3db0*/  BRA `(.L_x_7634) ;  /* 0xffffc7a000007947 */ /* 0x000fea000383ffff */
.L_x_7611:
[----:B-1----:R-:W-:Y:S05]  /*3dc0*/  BSYNC B0 ;  /* 0x0000000000007941 */ /* 0x002fea0003800000 */
.L_x_7610:
        /* <DEDUP_REMOVED lines=308> */
.L_x_7622:
[----:B------:R-:W-:Y:S01]  /*5110*/  HFMA2.MMA R242, -RZ, RZ, 0, 5.9604644775390625e-08 ;  /* 0x00000001fff27435 */ /* 0x000fe200000001ff */
[----:B------:R-:W-:-:S02]  /*5120*/  MOV R175, R241 ;  /* 0x000000f100af7202 */ /* 0x000fc40000000f00 */
[----:B------:R-:W-:Y:S02]  /*5130*/  MOV R177, 0x1f ;  /* 0x0000001f00b17802 */ /* 0x000fe40000000f00 */
[----:B------:R-:W-:Y:S02]  /*5140*/  MOV R244, 0xffffffff ;  /* 0xffffffff00f47802 */ /* 0x000fe40000000f00 */
[----:B------:R-:W-:Y:S02]  /*5150*/  MOV R172, 0x5170 ;  /* 0x0000517000ac7802 */ /* 0x000fe40000000f00 */
[----:B-----5:R-:W-:Y:S05]  /*5160*/  CALL.REL.NOINC `($__internal_100_$__cuda_sm70_shflsync_bfly_p) ;  /* 0x0000046000007944 */ /* 0x020fea0003c00000 */
[----:B-1----:R-:W-:Y:S01]  /*5170*/  MOV R174, R175 ;  /* 0x000000af00ae7202 */ /* 0x002fe20000000f00 */
[----:B0-----:R-:W-:Y:S05]  /*5180*/  BRA `(.L_x_7635) ;  /* 0xffffd08000007947 */ /* 0x001fea000383ffff */
.L_x_7623:
[----:B------:R-:W-:Y:S01]  /*5190*/  HFMA2.MMA R242, -RZ, RZ, 0, 5.9604644775390625e-08 ;  /* 0x00000001fff27435 */ /* 0x000fe200000001ff */
[----:B------:R-:W-:Y:S02]  /*51a0*/  MOV R175, R240 ;  /* 0x000000f000af7202 */ /* 0x000fe40000000f00 */
[----:B------:R-:W-:Y:S02]  /*51b0*/  MOV R177, 0x1f ;  /* 0x0000001f00b17802 */ /* 0x000fe40000000f00 */
[----:B------:R-:W-:-:S02]  /*51c0*/  MOV R244, 0xffffffff ;  /* 0xffffffff00f47802 */ /* 0x000fc40000000f00 */
[----:B------:R-:W-:Y:S02]  /*51d0*/  MOV R172, 0x51f0 ;  /* 0x000051f000ac7802 */ /* 0x000fe40000000f00 */
[----:B01---5:R-:W-:Y:S05]  /*51e0*/  CALL.REL.NOINC `($__internal_100_$__cuda_sm70_shflsync_bfly_p) ;  /* 0x000003e000007944 */ /* 0x023fea0003c00000 */
[----:B------:R-:W-:Y:S01]  /*51f0*/  FADD.FTZ R241, R174, R241 ;  /* 0x000000f1aef17221 */ /* 0x000fe20000010000 */
[----:B0-----:R-:W-:Y:S01]  /*5200*/  HFMA2.MMA R242, -RZ, RZ, 0, 1.1920928955078125e-07 ;  /* 0x00000002fff27435 */ /* 0x001fe200000001ff */
[----:B-1----:R-:W-:Y:S01]  /*5210*/  FADD.FTZ R240, R240, R175 ;  /* 0x000000aff0f07221 */ /* 0x002fe20000010000 */
[----:B------:R-:W-:Y:S02]  /*5220*/  MOV R177, 0x1f ;  /* 0x0000001f00b17802 */ /* 0x000fe40000000f00 */
[----:B------:R-:W-:Y:S02]  /*5230*/  MOV R244, 0xffffffff ;  /* 0xffffffff00f47802 */ /* 0x000fe40000000f00 */
[----:B------:R-:W-:Y:S02]  /*5240*/  MOV R175, R241 ;  /* 0x000000f100af7202 */ /* 0x000fe40000000f00 */
[----:B------:R-:W-:Y:S02]  /*5250*/  MOV R172, 0x5270 ;  /* 0x0000527000ac7802 */ /* 0x000fe40000000f00 */
[----:B------:R-:W-:Y:S05]  /*5260*/  CALL.REL.NOINC `($__internal_100_$__cuda_sm70_shflsync_bfly_p) ;  /* 0x0000036000007944 */ /* 0x000fea0003c00000 */
[----:B0-----:R-:W-:Y:S01]  /*5270*/  HFMA2.MMA R242, -RZ, RZ, 0, 1.1920928955078125e-07 ;  /* 0x00000002fff27435 */ /* 0x001fe200000001ff */
[----:B-1----:R-:W-:-:S02]  /*5280*/  MOV R174, R175 ;  /* 0x000000af00ae7202 */ /* 0x002fc40000000f00 */
[----:B------:R-:W-:Y:S02]  /*5290*/  MOV R175, R240 ;  /* 0x000000f000af7202 */ /* 0x000fe40000000f00 */
[----:B------:R-:W-:Y:S02]  /*52a0*/  MOV R177, 0x1f ;  /* 0x0000001f00b17802 */ /* 0x000fe40000000f00 */
[----:B------:R-:W-:Y:S02]  /*52b0*/  MOV R244, 0xffffffff ;  /* 0xffffffff00f47802 */ /* 0x000fe40000000f00 */
[----:B------:R-:W-:Y:S02]  /*52c0*/  MOV R172, 0x52e0 ;  /* 0x000052e000ac7802 */ /* 0x000fe40000000f00 */
[----:B------:R-:W-:Y:S05]  /*52d0*/  CALL.REL.NOINC `($__internal_100_$__cuda_sm70_shflsync_bfly_p) ;  /* 0x000002f000007944 */ /* 0x000fea0003c00000 */
[----:B------:R-:W-:Y:S01]  /*52e0*/  FADD.FTZ R241, R174, R241 ;  /* 0x000000f1aef17221 */ /* 0x000fe20000010000 */
[----:B0-----:R-:W-:Y:S01]  /*52f0*/  HFMA2.MMA R242, -RZ, RZ, 0, 2.384185791015625e-07 ;  /* 0x00000004fff27435 */ /* 0x001fe200000001ff */
[----:B-1----:R-:W-:Y:S01]  /*5300*/  FADD.FTZ R240, R240, R175 ;  /* 0x000000aff0f07221 */ /* 0x002fe20000010000 */
[----:B------:R-:W-:Y:S02]  /*5310*/  MOV R177, 0x1f ;  /* 0x0000001f00b17802 */ /* 0x000fe40000000f00 */
[----:B------:R-:W-:-:S02]  /*5320*/  MOV R244, 0xffffffff ;  /* 0xffffffff00f47802 */ /* 0x000fc40000000f00 */
[----:B------:R-:W-:Y:S02]  /*5330*/  MOV R175, R241 ;  /* 0x000000f100af7202 */ /* 0x000fe40000000f00 */
[----:B------:R-:W-:Y:S02]  /*5340*/  MOV R172, 0x5360 ;  /* 0x0000536000ac7802 */ /* 0x000fe40000000f00 */
[----:B------:R-:W-:Y:S05]  /*5350*/  CALL.REL.NOINC `($__internal_100_$__cuda_sm70_shflsync_bfly_p) ;  /* 0x0000027000007944 */ /* 0x000fea0003c00000 */
[----:B0-----:R-:W-:Y:S01]  /*5360*/  HFMA2.MMA R242, -RZ, RZ, 0, 2.384185791015625e-07 ;  /* 0x00000004fff27435 */ /* 0x001fe200000001ff */
[----:B-1----:R-:W-:Y:S02]  /*5370*/  MOV R174, R175 ;  /* 0x000000af00ae7202 */ /* 0x002fe40000000f00 */
[----:B------:R-:W-:Y:S02]  /*5380*/  MOV R175, R240 ;  /* 0x000000f000af7202 */ /* 0x000fe40000000f00 */
[----:B------:R-:W-:Y:S02]  /*5390*/  MOV R177, 0x1f ;  /* 0x0000001f00b17802 */ /* 0x000fe40000000f00 */
[----:B------:R-:W-:Y:S02]  /*53a0*/  MOV R244, 0xffffffff ;  /* 0xffffffff00f47802 */ /* 0x000fe40000000f00 */
[----:B------:R-:W-:-:S02]  /*53b0*/  MOV R172, 0x53d0 ;  /* 0x000053d000ac7802 */ /* 0x000fc40000000f00 */
[----:B------:R-:W-:Y:S05]  /*53c0*/  CALL.REL.NOINC `($__internal_100_$__cuda_sm70_shflsync_bfly_p) ;  /* 0x0000020000007944 */ /* 0x000fea0003c00000 */
[----:B------:R-:W-:Y:S01]  /*53d0*/  FADD.FTZ R241, R174, R241 ;  /* 0x000000f1aef17221 */ /* 0x000fe20000010000 */
[----:B0-----:R-:W-:Y:S01]  /*53e0*/  HFMA2.MMA R242, -RZ, RZ, 0, 4.76837158203125e-07 ;  /* 0x00000008fff27435 */ /* 0x001fe200000001ff */
[----:B-1----:R-:W-:Y:S01]  /*53f0*/  FADD.FTZ R178, R240, R175 ;  /* 0x000000aff0b27221 */ /* 0x002fe20000010000 */
[----:B------:R-:W-:-:S02]  /*5400*/  MOV R177, 0x1f ;  /* 0x0000001f00b17802 */ /* 0x000fc40000000f00 */
[----:B------:R-:W-:Y:S02]  /*5410*/  MOV R244, 0xffffffff ;  /* 0xffffffff00f47802 */ /* 0x000fe40000000f00 */
[----:B------:R-:W-:Y:S02]  /*5420*/  MOV R175, R241 ;  /* 0x000000f100af7202 */ /* 0x000fe40000000f00 */
[----:B------:R-:W-:Y:S02]  /*5430*/  MOV R172, 0x5450 ;  /* 0x0000545000ac7802 */ /* 0x000fe40000000f00 */
[----:B------:R-:W-:Y:S05]  /*5440*/  CALL.REL.NOINC `($__internal_100_$__cuda_sm70_shflsync_bfly_p) ;  /* 0x0000018000007944 */ /* 0x000fea0003c00000 */
[----:B0-----:R-:W-:Y:S01]  /*5450*/  HFMA2.MMA R242, -RZ, RZ, 0, 4.76837158203125e-07 ;  /* 0x00000008fff27435 */ /* 0x001fe200000001ff */
[----:B-1----:R-:W-:Y:S02]  /*5460*/  MOV R174, R175 ;  /* 0x000000af00ae7202 */ /* 0x002fe40000000f00 */
[----:B------:R-:W-:Y:S02]  /*5470*/  MOV R175, R178 ;  /* 0x000000b200af7202 */ /* 0x000fe40000000f00 */
[----:B------:R-:W-:Y:S02]  /*5480*/  MOV R177, 0x1f ;  /* 0x0000001f00b17802 */ /* 0x000fe40000000f00 */
[----:B------:R-:W-:-:S02]  /*5490*/  MOV R244, 0xffffffff ;  /* 0xffffffff00f47802 */ /* 0x000fc40000000f00 */
[----:B------:R-:W-:Y:S02]  /*54a0*/  MOV R172, 0x54c0 ;  /* 0x000054c000ac7802 */ /* 0x000fe40000000f00 */
[----:B------:R-:W-:Y:S05]  /*54b0*/  CALL.REL.NOINC `($__internal_100_$__cuda_sm70_shflsync_bfly_p) ;  /* 0x0000011000007944 */ /* 0x000fea0003c00000 */
[----:B------:R-:W-:Y:S01]  /*54c0*/  FADD.FTZ R176, R174, R241 ;  /* 0x000000f1aeb07221 */ /* 0x000fe20000010000 */
[----:B0-----:R-:W-:Y:S01]  /*54d0*/  HFMA2.MMA R242, -RZ, RZ, 0, 9.5367431640625e-07 ;  /* 0x00000010fff27435 */ /* 0x001fe200000001ff */
[----:B-1----:R-:W-:Y:S01]  /*54e0*/  FADD.FTZ R178, R178, R175 ;  /* 0x000000afb2b27221 */ /* 0x002fe20000010000 */
[----:B------:R-:W-:Y:S02]  /*54f0*/  MOV R177, 0x1f ;  /* 0x0000001f00b17802 */ /* 0x000fe40000000f00 */
[----:B------:R-:W-:Y:S02]  /*5500*/  MOV R244, 0xffffffff ;  /* 0xffffffff00f47802 */ /* 0x000fe40000000f00 */
[----:B------:R-:W-:Y:S02]  /*5510*/  MOV R175, R176 ;  /* 0x000000b000af7202 */ /* 0x000fe40000000f00 */
[----:B------:R-:W-:Y:S02]  /*5520*/  MOV R172, 0x5540 ;  /* 0x0000554000ac7802 */ /* 0x000fe40000000f00 */
[----:B------:R-:W-:Y:S05]  /*5530*/  CALL.REL.NOINC `($__internal_100_$__cuda_sm70_shflsync_bfly_p) ;  /* 0x0000009000007944 */ /* 0x000fea0003c00000 */
[----:B0-----:R-:W-:Y:S01]  /*5540*/  HFMA2.MMA R242, -RZ, RZ, 0, 9.5367431640625e-07 ;  /* 0x00000010fff27435 */ /* 0x001fe200000001ff */
[----:B-1----:R-:W-:-:S02]  /*5550*/  MOV R179, R175 ;  /* 0x000000af00b37202 */ /* 0x002fc40000000f00 */
[----:B------:R-:W-:Y:S02]  /*5560*/  MOV R175, R178 ;  /* 0x000000b200af7202 */ /* 0x000fe40000000f00 */
[----:B------:R-:W-:Y:S02]  /*5570*/  MOV R177, 0x1f ;  /* 0x0000001f00b17802 */ /* 0x000fe40000000f00 */
[----:B------:R-:W-:Y:S02]  /*5580*/  MOV R244, 0xffffffff ;  /* 0xffffffff00f47802 */ /* 0x000fe40000000f00 */
[----:B------:R-:W-:Y:S02]  /*5590*/  MOV R172, 0x55b0 ;  /* 0x000055b000ac7802 */ /* 0x000fe40000000f00 */
[----:B------:R-:W-:Y:S05]  /*55a0*/  CALL.REL.NOINC `($__internal_100_$__cuda_sm70_shflsync_bfly_p) ;  /* 0x0000002000007944 */ /* 0x000fea0003c00000 */
[----:B-1----:R-:W-:Y:S01]  /*55b0*/  MOV R173, R175 ;  /* 0x000000af00ad7202 */ /* 0x002fe20000000f00 */
[----:B0-----:R-:W-:Y:S05]  /*55c0*/  BRA `(.L_x_7636) ;  /* 0xffffcd6000007947 */ /* 0x001fea000383ffff */
        .weak           $__internal_100_$__cuda_sm70_shflsync_bfly_p
        .type           $__internal_100_$__cuda_sm70_shflsync_bfly_p,@function
        .size           $__internal_100_$__cuda_sm70_shflsync_bfly_p,(.L_x_14982 - $__internal_100_$__cuda_sm70_shflsync_bfly_p)
$__internal_100_$__cuda_sm70_shflsync_bfly_p:
[----:B------:R-:W-:Y:S01]  /*55d0*/  HFMA2.MMA R173, -RZ, RZ, 0, 0 ;  /* 0x00000000ffad7435 */ /* 0x000fe200000001ff */
[----:B------:R-:W-:Y:S04]  /*55e0*/  WARPSYNC R244 ;  /* 0x000000f400007348 */ /* 0x000fe80003800000 */
[----:B------:R0:W1:Y:S01]  /*55f0*/  SHFL.BFLY PT, R175, R175, R242, R177 ;  /* 0x0c0000f2afaf7389 */ /* 0x00006200000e00b1 */
[----:B------:R-:W-:Y:S05]  /*5600*/  RET.REL.NODEC R172 `(_ZN10layer_norm13ln_bwd_kernelINS_13Kernel_traitsIf6__halfS2_S2_fjLj1280ELj1ELj4ELj1ELj16ENS_18Kernel_traits_baseILj1280EfS2_S2_S2_fjLj128EEEEELb0ELb0ELb0ELb0EEEvNS_9BwdParamsE) ;  /* 0xffffa9f0ac007950 */ /* 0x000fea0003c3ffff */
.L_x_7637:
        /* <DEDUP_REMOVED lines=15> */
.L_x_14982:


//--------------------- .text._ZN10layer_norm13ln_bwd_kernelINS_13Kernel_traitsIf6__halfS2_S2_fjLj1280ELj1ELj4ELj1ELj16ENS_18Kernel_traits_baseILj1280EfS2_S2_S2_fjLj128EEEEELb0ELb0ELb0ELb1EEEvNS_9BwdParamsE --------------------------
	.section	.text._ZN10layer_norm13ln_bwd_kernelINS_13Kernel_traitsIf6__halfS2_S2_fjLj1280ELj1ELj4ELj1ELj16ENS_18Kernel_traits_baseILj1280EfS2_S2_S2_fjLj128EEEEELb0ELb0ELb0ELb1EEEvNS_9BwdParamsE,"ax",@progbits
	.sectioninfo	@"SHI_REGISTERS=254"
	.align	128
        .global         _ZN10layer_norm13ln_bwd_kernelINS_13Kernel_traitsIf6__halfS2_S2_fjLj1280ELj1ELj4ELj1ELj16ENS_18Kernel_traits_baseILj1280EfS2_S2_S2_fjLj128EEEEELb0ELb0ELb0ELb1EEEvNS_9BwdParamsE
        .type           _ZN10layer_norm13ln_bwd_kernelINS_13Kernel_traitsIf6__halfS2_S2_fjLj1280ELj1ELj4ELj1ELj16ENS_18Kernel_traits_baseILj1280EfS2_S2_S2_fjLj128EEEEELb0ELb0ELb0ELb1EEEvNS_9BwdParamsE,@function
        .size           _ZN10layer_norm13ln_bwd_kernelINS_13Kernel_traitsIf6__halfS2_S2_fjLj1280ELj1ELj4ELj1ELj16ENS_18Kernel_traits_baseILj1280EfS2_S2_S2_fjLj128EEEEELb0ELb0ELb0ELb1EEEvNS_9BwdParamsE,(.L_x_14983 - _ZN10layer_norm13ln_bwd_kernelINS_13Kernel_traitsIf6__halfS2_S2_fjLj1280ELj1ELj4ELj1ELj16ENS_18Kernel_traits_baseILj1280EfS2_S2_S2_fjLj128EEEEELb0ELb0ELb0ELb1EEEvNS_9BwdParamsE)
        .other          _ZN10layer_norm13ln_bwd_kernelINS_13Kernel_traitsIf6__halfS2_S2_fjLj1280ELj1ELj4ELj1ELj16ENS_18Kernel_traits_baseILj1280EfS2_S2_S2_fjLj128EEEEELb0ELb0ELb0ELb1EEEvNS_9BwdParamsE,@"STO_CUDA_ENTRY STV_DEFAULT"
_ZN10layer_norm13ln_bwd_kernelINS_13Kernel_traitsIf6__halfS2_S2_fjLj1280ELj1ELj4ELj1ELj16ENS_18Kernel_traits_baseILj1280EfS2_S2_S2_fjLj128EEEEELb0ELb0ELb0ELb1EEEvNS_9BwdParamsE:
.text._ZN10layer_norm13ln_bwd_kernelINS_13Kernel_traitsIf6__halfS2_S2_fjLj1280ELj1ELj4ELj1ELj16ENS_18Kernel_traits_baseILj1280EfS2_S2_S2_fjLj128EEEEELb0ELb0ELb0ELb1EEEvNS_9BwdParamsE:
        /* <DEDUP_REMOVED lines=50> */
.L_x_7639:
        /* <DEDUP_REMOVED lines=57> */
.L_x_7645:
        /* <DEDUP_REMOVED lines=18> */
[-C--:B------:R-:W-:Y:S02]  /*07d0*/  IMAD.WIDE.U32 R76, R194, R195.reuse, c[0x0][0x208] ;  /* 0x00008200c24c7625 */ /* 0x080fe400078e00c3 */
[----:B------:R-:W4:Y:S02]  /*07e0*/  LDG.E R164, [R164.64] ;  /* 0x00000004a4a47981 */ /* 0x000f24000c1e1900 */
[----:B------:R-:W-:-:S02]  /*07f0*/  IMAD.WIDE.U32 R80, R193, R195, c[0x0][0x188] ;  /* 0x00006200c1507625 */ /* 0x000fc400078e00c3 */
[----:B------:R-:W4:Y:S02]  /*0800*/  LDG.E.128 R76, [R76.64] ;  /* 0x000000044c4c7981 */ /* 0x000f24000c1e1d00 */
[-C--:B------:R-:W-:Y:S02]  /*0810*/  IMAD.WIDE.U32 R72, R194, R195.reuse, c[0x0][0x188] ;  /* 0x00006200c2487625 */ /* 0x080fe400078e00c3 */
[----:B0-----:R-:W4:Y:S02]  /*0820*/  LDG.E.128 R80, [R80.64] ;  /* 0x0000000450507981 */ /* 0x001f24000c1e1d00 */
[----:B------:R-:W-:Y:S02]  /*0830*/  IMAD.WIDE.U32 R68, R192, R195, c[0x0][0x208] ;  /* 0x00008200c0447625 */ /* 0x000fe400078e00c3 */
[----:B------:R-:W4:Y:S02]  /*0840*/  LDG.E.128 R72, [R72.64] ;  /* 0x0000000448487981 */ /* 0x000f24000c1e1d00 */
[----:B------:R-:W-:-:S02]  /*0850*/  IMAD.WIDE R158, R190, R159, c[0x0][0x1a8] ;  /* 0x00006a00be9e7625 */ /* 0x000fc400078e029f */
[----:B------:R-:W4:Y:S02]  /*0860*/  LDG.E.128 R68, [R68.64] ;  /* 0x0000000444447981 */ /* 0x000f24000c1e1d00 */
[----:B------:R-:W-:Y:S02]  /*0870*/  IMAD.WIDE.U32 R84, R193, R195, c[0x0][0x208] ;  /* 0x00008200c1547625 */ /* 0x000fe400078e00c3 */
[----:B------:R0:W4:Y:S01]  /*0880*/  LDG.E R158, [R158.64] ;  /* 0x000000049e9e7981 */ /* 0x000122000c1e1900 */
[----:B------:R-:W-:-:S03]  /*0890*/  IADD3 R96, R192, 0x80, RZ ;  /* 0x00000080c0607810 */ /* 0x000fc60007ffe0ff */
[----:B------:R-:W4:Y:S01]  /*08a0*/  LDG.E.128 R84, [R84.64] ;  /* 0x0000000454547981 */ /* 0x000f22000c1e1d00 */
[C---:B------:R-:W-:Y:S02]  /*08b0*/  IADD3 R88, R192.reuse, 0x60, RZ ;  /* 0x00000060c0587810 */ /* 0x040fe40007ffe0ff */
[----:B------:R-:W-:Y:S01]  /*08c0*/  IADD3 R198, R192, 0x60, RZ ;  /* 0x00000060c0c67810 */ /* 0x000fe20007ffe0ff */
        /* <DEDUP_REMOVED lines=14> */
[----:B---3--:R-:W-:Y:S01]  /*09b0*/  HADD2.F32 R197, -RZ, R64.H0_H0 ;  /* 0x20000040ffc57230 */ /* 0x008fe20000004100 */
[----:B----4-:R-:W-:Y:S01]  /*09c0*/  FSEL R164, R164, RZ, !P1 ;  /* 0x000000ffa4a47208 */ /* 0x010fe20004800000 */
[--C-:B------:R-:W-:Y:S02]  /*09d0*/  HADD2.F32 R201, -RZ, R66.reuse.H0_H0 ;  /* 0x20000042ffc97230 */ /* 0x100fe40000004100 */
[----:B------:R-:W-:Y:S02]  /*09e0*/  HADD2.F32 R204, -RZ, R66.H1_H1 ;  /* 0x30000042ffcc7230 */ /* 0x000fe40000004100 */
[--C-:B------:R-:W-:Y:S02]  /*09f0*/  HADD2.F32 R203, -RZ, R67.reuse.H0_H0 ;  /* 0x20000043ffcb7230 */ /* 0x100fe40000004100 */
[----:B------:R-:W-:Y:S01]  /*0a00*/  HADD2.F32 R205, -RZ, R67.H1_H1 ;  /* 0x30000043ffcd7230 */ /* 0x000fe20000004100 */
[----:B------:R-:W-:Y:S01]  /*0a10*/  FADD.FTZ R197, -R164, R197 ;  /* 0x000000c5a4c57221 */ /* 0x000fe20000010100 */
[----:B------:R-:W-:-:S02]  /*0a20*/  HADD2.F32 R199, -RZ, R64.H1_H1 ;  /* 0x30000040ffc77230 */ /* 0x000fc40000004100 */
[----:B------:R-:W-:Y:S01]  /*0a30*/  @P0 IMAD.WIDE.U32 R66, R192, R195, c[0x0][0x218] ;  /* 0x00008600c0420625 */ /* 0x000fe200078e00c3 */
[--C-:B------:R-:W-:Y:S02]  /*0a40*/  HADD2.F32 R223, -RZ, R79.reuse.H0_H0 ;  /* 0x2000004fffdf7230 */ /* 0x100fe40000004100 */
[----:B------:R-:W-:Y:S02]  /*0a50*/  HADD2.F32 R222, -RZ, R79.H1_H1 ;  /* 0x3000004fffde7230 */ /* 0x000fe40000004100 */
[----:B------:R-:W-:Y:S01]  /*0a60*/  HADD2.F32 R79, -RZ, R80.H0_H0 ;  /* 0x20000050ff4f7230 */ /* 0x000fe20000004100 */
[----:B-----5:R1:W5:Y:S01]  /*0a70*/  @P0 LDG.E.128 R132, [R66.64] ;  /* 0x0000000442840981 */ /* 0x020362000c1e1d00 */
[--C-:B------:R-:W-:Y:S02]  /*0a80*/  HADD2.F32 R212, -RZ, R72.reuse.H0_H0 ;  /* 0x20000048ffd47230 */ /* 0x100fe40000004100 */
[----:B------:R-:W-:Y:S02]  /*0a90*/  HADD2.F32 R215, -RZ, R72.H1_H1 ;  /* 0x30000048ffd77230 */ /* 0x000fe40000004100 */
[----:B------:R-:W-:-:S02]  /*0aa0*/  HADD2.F32 R213, -RZ, R73.H0_H0 ;  /* 0x20000049ffd57230 */ /* 0x000fc40000004100 */
[----:B------:R-:W-:Y:S01]  /*0ab0*/  HADD2.F32 R217, -RZ, R73.H1_H1 ;  /* 0x30000049ffd97230 */ /* 0x000fe20000004100 */
[----:B------:R-:W-:Y:S01]  /*0ac0*/  @P0 IMAD.WIDE.U32 R72, R200, R195, c[0x0][0x218] ;  /* 0x00008600c8480625 */ /* 0x000fe200078e00c3 */
[----:B------:R-:W-:Y:S02]  /*0ad0*/  HADD2.F32 R165, -RZ, R65.H0_H0 ;  /* 0x20000041ffa57230 */ /* 0x000fe40000004100 */
[--C-:B0-----:R-:W-:Y:S01]  /*0ae0*/  HADD2.F32 R159, -RZ, R68.reuse.H0_H0 ;  /* 0x20000044ff9f7230 */ /* 0x101fe20000004100 */
[----:B------:R-:W-:Y:S01]  /*0af0*/  FADD.FTZ R199, -R164, R199 ;  /* 0x000000c7a4c77221 */ /* 0x000fe20000010100 */
[----:B------:R-:W-:Y:S01]  /*0b00*/  HADD2.F32 R206, -RZ, R68.H1_H1 ;  /* 0x30000044ffce7230 */ /* 0x000fe20000004100 */
[----:B-1----:R-:W-:Y:S01]  /*0b10*/  FMUL.FTZ R66, R158, R197 ;  /* 0x000000c59e427220 */ /* 0x002fe20000410000 */
[--C-:B------:R-:W-:Y:S01]  /*0b20*/  HADD2.F32 R207, -RZ, R69.reuse.H0_H0 ;  /* 0x20000045ffcf7230 */ /* 0x100fe20000004100 */
[----:B------:R-:W-:Y:S01]  /*0b30*/  FADD.FTZ R79, -R164, R79 ;  /* 0x0000004fa44f7221 */ /* 0x000fe20000010100 */
[----:B------:R-:W-:Y:S01]  /*0b40*/  HADD2.F32 R208, -RZ, R69.H1_H1 ;  /* 0x30000045ffd07230 */ /* 0x000fe20000004100 */
[----:B------:R-:W-:Y:S01]  /*0b50*/  @P0 IMAD.WIDE.U32 R68, R195, R193, c[0x0][0x218] ;  /* 0x00008600c3440625 */ /* 0x000fe200078e00c1 */
[--C-:B------:R-:W-:Y:S01]  /*0b60*/  HADD2.F32 R216, -RZ, R74.reuse.H0_H0 ;  /* 0x2000004affd87230 */ /* 0x100fe20000004100 */
[----:B------:R0:W5:Y:S01]  /*0b70*/  @P0 LDG.E.128 R56, [R72.64] ;  /* 0x0000000448380981 */ /* 0x000162000c1e1d00 */
[----:B------:R-:W-:-:S02]  /*0b80*/  HADD2.F32 R218, -RZ, R74.H1_H1 ;  /* 0x3000004affda7230 */ /* 0x000fc40000004100 */
[----:B------:R-:W-:Y:S02]  /*0b90*/  HADD2.F32 R224, -RZ, R80.H1_H1 ;  /* 0x30000050ffe07230 */ /* 0x000fe40000004100 */
[----:B------:R-:W-:Y:S01]  /*0ba0*/  HADD2.F32 R225, -RZ, R81.H1_H1 ;  /* 0x30000051ffe17230 */ /* 0x000fe20000004100 */
[C---:B------:R-:W-:Y:S01]  /*0bb0*/  FADD.FTZ R165, -R164.reuse, R165 ;  /* 0x000000a5a4a57221 */ /* 0x040fe20000010100 */
[----:B------:R-:W-:Y:S01]  /*0bc0*/  HADD2.F32 R74, -RZ, R75.H0_H0 ;  /* 0x2000004bff4a7230 */ /* 0x000fe20000004100 */
[----:B------:R-:W-:Y:S01]  /*0bd0*/  FADD.FTZ R188, R159, R188 ;  /* 0x000000bc9fbc7221 */ /* 0x000fe20000010000 */
[----:B------:R-:W-:Y:S01]  /*0be0*/  HADD2.F32 R80, -RZ, R81.H0_H0 ;  /* 0x20000051ff507230 */ /* 0x000fe20000004100 */
[----:B0-----:R-:W-:Y:S01]  /*0bf0*/  FADD.FTZ R73, -R164, R212 ;  /* 0x000000d4a4497221 */ /* 0x001fe20000010100 */
[----:B------:R-:W-:Y:S01]  /*0c00*/  HADD2.F32 R202, -RZ, R65.H1_H1 ;  /* 0x30000041ffca7230 */ /* 0x000fe20000004100 */
[----:B------:R-:W-:Y:S01]  /*0c10*/  FMUL.FTZ R199, R158, R199 ;  /* 0x000000c79ec77220 */ /* 0x000fe20000410000 */
[----:B------:R-:W-:Y:S01]  /*0c20*/  HADD2.F32 R81, -RZ, R82.H0_H0 ;  /* 0x20000052ff517230 */ /* 0x000fe20000004100 */
[----:B------:R-:W-:Y:S01]  /*0c30*/  FFMA.FTZ R189, R66, R159, R189 ;  /* 0x0000009f42bd7223 */ /* 0x000fe200000100bd */
[----:B------:R-:W-:-:S02]  /*0c40*/  HADD2.F32 R226, -RZ, R83.H0_H0 ;  /* 0x20000053ffe27230 */ /* 0x000fc40000004100 */
[----:B------:R-:W-:Y:S01]  /*0c50*/  HADD2.F32 R227, -RZ, R83.H1_H1 ;  /* 0x30000053ffe37230 */ /* 0x000fe20000004100 */
[----:B------:R-:W-:Y:S01]  /*0c60*/  FMUL.FTZ R159, R40, R159 ;  /* 0x0000009f289f7220 */ /* 0x000fe20000410000 */
[----:B------:R-:W-:Y:S01]  /*0c70*/  HADD2.F32 R83, -RZ, R84.H0_H0 ;  /* 0x20000054ff537230 */ /* 0x000fe20000004100 */
[----:B------:R-:W-:Y:S01]  /*0c80*/  FMUL.FTZ R79, R158, R79 ;  /* 0x0000004f9e4f7220 */ /* 0x000fe20000410000 */
[--C-:B------:R-:W-:Y:S01]  /*0c90*/  HADD2.F32 R209, -RZ, R70.reuse.H0_H0 ;  /* 0x20000046ffd17230 */ /* 0x100fe20000004100 */
[----:B------:R0:W5:Y:S01]  /*0ca0*/  @P0 LDG.E.128 R48, [R68.64] ;  /* 0x0000000444300981 */ /* 0x000162000c1e1d00 */
[----:B------:R-:W-:Y:S01]  /*0cb0*/  HADD2.F32 R210, -RZ, R70.H1_H1 ;  /* 0x30000046ffd27230 */ /* 0x000fe20000004100 */
[----:B------:R-:W-:Y:S01]  /*0cc0*/  FADD.FTZ R249, -R164, R74 ;  /* 0x0000004aa4f97221 */ /* 0x000fe20000010100 */
[--C-:B------:R-:W-:Y:S02]  /*0cd0*/  HADD2.F32 R211, -RZ, R71.reuse.H0_H0 ;  /* 0x20000047ffd37230 */ /* 0x100fe40000004100 */
[----:B------:R-:W-:Y:S01]  /*0ce0*/  HADD2.F32 R214, -RZ, R71.H1_H1 ;  /* 0x30000047ffd67230 */ /* 0x000fe20000004100 */
[----:B------:R-:W-:Y:S01]  /*0cf0*/  @P0 IMAD.WIDE.U32 R70, R198, R195, c[0x0][0x218] ;  /* 0x00008600c6460625 */ /* 0x000fe200078e00c3 */
[----:B------:R-:W-:-:S03]  /*0d00*/  HADD2.F32 R82, -RZ, R82.H1_H1 ;  /* 0x30000052ff527230 */ /* 0x000fc60000004100 */
[C---:B0-----:R-:W-:Y:S01]  /*0d10*/  FADD.FTZ R69, -R164.reuse, R202 ;  /* 0x000000caa4457221 */ /* 0x041fe20000010100 */
[--C-:B------:R-:W-:Y:S01]  /*0d20*/  HADD2.F32 R229, -RZ, R85.reuse.H0_H0 ;  /* 0x20000055ffe57230 */ /* 0x100fe20000004100 */
[----:B------:R-:W-:Y:S01]  /*0d30*/  FADD.FTZ R81, -R164, R81 ;  /* 0x00000051a4517221 */ /* 0x000fe20000010100 */
[----:B------:R-:W-:Y:S01]  /*0d40*/  HADD2.F32 R228, -RZ, R85.H1_H1 ;  /* 0x30000055ffe47230 */ /* 0x000fe20000004100 */
[----:B------:R-:W-:Y:S02]  /*0d50*/  FADD.FTZ R186, R206, R186 ;  /* 0x000000baceba7221 */ /* 0x000fe40000010000 */
[C---:B------:R-:W-:Y:S02]  /*0d60*/  FMUL.FTZ R74, R158.reuse, R165 ;  /* 0x000000a59e4a7220 */ /* 0x040fe40000410000 */
[----:B------:R-:W-:Y:S01]  /*0d70*/  FFMA.FTZ R187, R199, R206, R187 ;  /* 0x000000cec7bb7223 */ /* 0x000fe200000100bb */
[----:B------:R0:W5:Y:S01]  /*0d80*/  @P0 LDG.E.128 R52, [R70.64] ;  /* 0x0000000446340981 */ /* 0x000162000c1e1d00 */
[----:B------:R-:W-:-:S02]  /*0d90*/  FMUL.FTZ R198, R158, R73 ;  /* 0x000000499ec67220 */ /* 0x000fc40000410000 */
[----:B------:R-:W-:Y:S01]  /*0da0*/  @P0 IMAD.WIDE.U32 R64, R195, R194, c[0x0][0x218] ;  /* 0x00008600c3400625 */ /* 0x000fe200078e00c2 */
[----:B------:R-:W-:-:S03]  /*0db0*/  HADD2.F32 R85, -RZ, R86.H0_H0 ;  /* 0x20000056ff557230 */ /* 0x000fc60000004100 */
[----:B------:R-:W-:Y:S01]  /*0dc0*/  FMUL.FTZ R206, R41, R206 ;  /* 0x000000ce29ce7220 */ /* 0x000fe20000410000 */
[----:B------:R1:W5:Y:S01]  /*0dd0*/  @P0 LDG.E.128 R44, [R64.64] ;  /* 0x00000004402c0981 */ /* 0x000362000c1e1d00 */
[----:B------:R-:W-:Y:S02]  /*0de0*/  FADD.FTZ R73, RZ, R159 ;  /* 0x0000009fff497221 */ /* 0x000fe40000010000 */
[----:B------:R-:W-:Y:S02]  /*0df0*/  FADD.FTZ R126, R83, R126 ;  /* 0x0000007e537e7221 */ /* 0x000fe40000010000 */
[-C--:B------:R-:W-:Y:S02]  /*0e00*/  FFMA.FTZ R2, R79, R83.reuse, R2 ;  /* 0x000000534f027223 */ /* 0x080fe40000010002 */
[----:B------:R-:W-:Y:S02]  /*0e10*/  FMUL.FTZ R212, R24, R83 ;  /* 0x0000005318d47220 */ /* 0x000fe40000410000 */
[----:B------:R-:W-:-:S02]  /*0e20*/  FFMA.FTZ R83, R66, R159, RZ ;  /* 0x0000009f42537223 */ /* 0x000fc400000100ff */
[C---:B------:R-:W-:Y:S02]  /*0e30*/  FADD.FTZ R201, -R164.reuse, R201 ;  /* 0x000000c9a4c97221 */ /* 0x040fe40000010100 */
[C---:B------:R-:W-:Y:S02]  /*0e40*/  FADD.FTZ R247, -R164.reuse, R218 ;  /* 0x000000daa4f77221 */ /* 0x040fe40000010100 */
[----:B------:R-:W-:Y:S02]  /*0e50*/  FADD.FTZ R82, -R164, R82 ;  /* 0x00000052a4527221 */ /* 0x000fe40000010100 */
[----:B------:R-:W-:Y:S02]  /*0e60*/  FADD.FTZ R184, R207, R184 ;  /* 0x000000b8cfb87221 */ /* 0x000fe40000010000 */
[----:B------:R-:W-:Y:S02]  /*0e70*/  FMUL.FTZ R69, R158, R69 ;  /* 0x000000459e457220 */ /* 0x000fe40000410000 */
[----:B------:R-:W-:-:S02]  /*0e80*/  FFMA.FTZ R185, R74, R207, R185 ;  /* 0x000000cf4ab97223 */ /* 0x000fc400000100b9 */
[----:B------:R-:W-:Y:S02]  /*0e90*/  FMUL.FTZ R81, R158, R81 ;  /* 0x000000519e517220 */ /* 0x000fe40000410000 */
[----:B------:R-:W-:Y:S02]  /*0ea0*/  FMUL.FTZ R207, R42, R207 ;  /* 0x000000cf2acf7220 */ /* 0x000fe40000410000 */
[----:B------:R-:W-:Y:S01]  /*0eb0*/  FADD.FTZ R218, R73, R206 ;  /* 0x000000ce49da7221 */ /* 0x000fe20000010000 */
[----:B------:R-:W-:Y:S01]  /*0ec0*/  HADD2.F32 R86, -RZ, R86.H1_H1 ;  /* 0x30000056ff567230 */ /* 0x000fe20000004100 */
[----:B------:R-:W-:Y:S01]  /*0ed0*/  FFMA.FTZ R83, R199, R206, R83 ;  /* 0x000000cec7537223 */ /* 0x000fe20000010053 */
[--C-:B------:R-:W-:Y:S01]  /*0ee0*/  HADD2.F32 R241, -RZ, R98.reuse.H0_H0 ;  /* 0x20000062fff17230 */ /* 0x100fe20000004100 */
[C---:B------:R-:W-:Y:S01]  /*0ef0*/  FADD.FTZ R245, -R164.reuse, R216 ;  /* 0x000000d8a4f57221 */ /* 0x040fe20000010100 */
[----:B-1----:R-:W-:Y:S01]  /*0f00*/  HADD2.F32 R65, -RZ, R98.H1_H1 ;  /* 0x30000062ff417230 */ /* 0x002fe20000004100 */
[----:B0-----:R-:W-:Y:S01]  /*0f10*/  FADD.FTZ R71, -R164, R204 ;  /* 0x000000cca4477221 */ /* 0x001fe20000010100 */
[--C-:B------:R-:W-:Y:S01]  /*0f20*/  HADD2.F32 R231, -RZ, R87.reuse.H0_H0 ;  /* 0x20000057ffe77230 */ /* 0x100fe20000004100 */
[----:B------:R-:W-:Y:S01]  /*0f30*/  FADD.FTZ R182, R208, R182 ;  /* 0x000000b6d0b67221 */ /* 0x000fe20000010000 */
[----:B------:R-:W-:Y:S01]  /*0f40*/  HADD2.F32 R230, -RZ, R87.H1_H1 ;  /* 0x30000057ffe67230 */ /* 0x000fe20000004100 */
[----:B------:R-:W-:Y:S01]  /*0f50*/  FMUL.FTZ R98, R158, R201 ;  /* 0x000000c99e627220 */ /* 0x000fe20000410000 */
[----:B------:R-:W-:Y:S01]  /*0f60*/  HADD2.F32 R87, -RZ, R88.H0_H0 ;  /* 0x20000058ff577230 */ /* 0x000fe20000004100 */
[----:B------:R-:W-:Y:S01]  /*0f70*/  FFMA.FTZ R183, R69, R208, R183 ;  /* 0x000000d045b77223 */ /* 0x000fe200000100b7 */
[----:B------:R-:W-:Y:S01]  /*0f80*/  HADD2.F32 R232, -RZ, R89.H0_H0 ;  /* 0x20000059ffe87230 */ /* 0x000fe20000004100 */
[----:B------:R-:W-:Y:S01]  /*0f90*/  FADD.FTZ R130, R85, R130 ;  /* 0x0000008255827221 */ /* 0x000fe20000010000 */
[----:B------:R-:W-:Y:S01]  /*0fa0*/  HADD2.F32 R233, -RZ, R90.H0_H0 ;  /* 0x2000005affe97230 */ /* 0x000fe20000004100 */
[-C--:B------:R-:W-:Y:S01]  /*0fb0*/  FFMA.FTZ R106, R81, R85.reuse, R106 ;  /* 0x00000055516a7223 */ /* 0x080fe2000001006a */
[--C-:B------:R-:W-:Y:S01]  /*0fc0*/  HADD2.F32 R239, -RZ, R95.reuse.H0_H0 ;  /* 0x2000005fffef7230 */ /* 0x100fe20000004100 */
[----:B------:R-:W-:Y:S01]  /*0fd0*/  FMUL.FTZ R216, R20, R85 ;  /* 0x0000005514d87220 */ /* 0x000fe20000410000 */
[----:B------:R-:W-:Y:S01]  /*0fe0*/  HADD2.F32 R238, -RZ, R95.H1_H1 ;  /* 0x3000005fffee7230 */ /* 0x000fe20000004100 */
[----:B------:R-:W-:Y:S01]  /*0ff0*/  FMUL.FTZ R82, R158, R82 ;  /* 0x000000529e527220 */ /* 0x000fe20000410000 */
[----:B------:R-:W-:Y:S01]  /*1000*/  HADD2.F32 R195, -RZ, R97.H0_H0 ;  /* 0x20000061ffc37230 */ /* 0x000fe20000004100 */
[----:B------:R-:W-:Y:S01]  /*1010*/  FMUL.FTZ R208, R43, R208 ;  /* 0x000000d02bd07220 */ /* 0x000fe20000410000 */
[----:B------:R-:W-:Y:S01]  /*1020*/  HADD2.F32 R243, -RZ, R99.H0_H0 ;  /* 0x20000063fff37230 */ /* 0x000fe20000004100 */
[----:B------:R-:W-:Y:S01]  /*1030*/  FADD.FTZ R85, R218, R207 ;  /* 0x000000cfda557221 */ /* 0x000fe20000010000 */
[----:B------:R-:W-:Y:S01]  /*1040*/  HADD2.F32 R75, -RZ, R75.H1_H1 ;  /* 0x3000004bff4b7230 */ /* 0x000fe20000004100 */
[----:B------:R-:W-:Y:S01]  /*1050*/  FFMA.FTZ R83, R74, R207, R83 ;  /* 0x000000cf4a537223 */ /* 0x000fe20000010053 */
[----:B------:R-:W-:-:S02]  /*1060*/  HADD2.F32 R88, -RZ, R88.H1_H1 ;  /* 0x30000058ff587230 */ /* 0x000fc40000004100 */
[----:B------:R-:W-:Y:S02]  /*1070*/  HADD2.F32 R89, -RZ, R89.H1_H1 ;  /* 0x30000059ff597230 */ /* 0x000fe40000004100 */
[----:B------:R-:W-:Y:S02]  /*1080*/  HADD2.F32 R90, -RZ, R90.H1_H1 ;  /* 0x3000005aff5a7230 */ /* 0x000fe40000004100 */
[--C-:B------:R-:W-:Y:S02]  /*1090*/  HADD2.F32 R234, -RZ, R91.reuse.H0_H0 ;  /* 0x2000005bffea7230 */ /* 0x100fe40000004100 */
[----:B------:R-:W-:Y:S02]  /*10a0*/  HADD2.F32 R235, -RZ, R91.H1_H1 ;  /* 0x3000005bffeb7230 */ /* 0x000fe40000004100 */
[--C-:B------:R-:W-:Y:S02]  /*10b0*/  HADD2.F32 R95, -RZ, R96.reuse.H0_H0 ;  /* 0x20000060ff5f7230 */ /* 0x100fe40000004100 */
[----:B------:R-:W-:-:S02]  /*10c0*/  HADD2.F32 R67, -RZ, R96.H1_H1 ;  /* 0x30000060ff437230 */ /* 0x000fc40000004100 */
[----:B------:R-:W-:Y:S02]  /*10d0*/  HADD2.F32 R97, -RZ, R97.H1_H1 ;  /* 0x30000061ff617230 */ /* 0x000fe40000004100 */
[----:B------:R-:W-:Y:S01]  /*10e0*/  HADD2.F32 R99, -RZ, R99.H1_H1 ;  /* 0x30000063ff637230 */ /* 0x000fe20000004100 */
[----:B------:R-:W-:Y:S02]  /*10f0*/  FADD.FTZ R203, -R164, R203 ;  /* 0x000000cba4cb7221 */ /* 0x000fe40000010100 */
[----:B------:R-:W-:Y:S02]  /*1100*/  FADD.FTZ R180, R209, R180 ;  /* 0x000000b4d1b47221 */ /* 0x000fe40000010000 */
[----:B------:R-:W-:Y:S02]  /*1110*/  FMUL.FTZ R71, R158, R71 ;  /* 0x000000479e477220 */ /* 0x000fe40000410000 */
[----:B------:R-:W-:Y:S02]  /*1120*/  FFMA.FTZ R181, R98, R209, R181 ;  /* 0x000000d162b57223 */ /* 0x000fe400000100b5 */
[----:B------:R-:W-:-:S02]  /*1130*/  FADD.FTZ R129, R86, R129 ;  /* 0x0000008156817221 */ /* 0x000fc40000010000 */
[-C--:B------:R-:W-:Y:S02]  /*1140*/  FFMA.FTZ R105, R82, R86.reuse, R105 ;  /* 0x0000005652697223 */ /* 0x080fe40000010069 */
[----:B------:R-:W-:Y:S02]  /*1150*/  FMUL.FTZ R73, R21, R86 ;  /* 0x0000005615497220 */ /* 0x000fe40000410000 */
        /* <DEDUP_REMOVED lines=39> */
[----:B------:R-:W-:Y:S01]  /*13d0*/  FADD.FTZ R86, R85, R210 ;  /* 0x000000d255567221 */ /* 0x000fe20000010000 */
[----:B------:R-:W-:Y:S01]  /*13e0*/  HADD2.F32 R219, -RZ, R76.H0_H0 ;  /* 0x2000004cffdb7230 */ /* 0x000fe20000004100 */
[----:B------:R-:W-:-:S02]  /*13f0*/  FFMA.FTZ R83, R71, R210, R83 ;  /* 0x000000d247537223 */ /* 0x000fc40000010053 */
[----:B------:R-:W-:Y:S02]  /*1400*/  FADD.FTZ R174, R214, R174 ;  /* 0x000000aed6ae7221 */ /* 0x000fe40000010000 */
[-C--:B------:R-:W-:Y:S02]  /*1410*/  FFMA.FTZ R175, R205, R214.reuse, R175 ;  /* 0x000000d6cdaf7223 */ /* 0x080fe400000100af */
[----:B------:R-:W-:Y:S02]  /*1420*/  FMUL.FTZ R214, R39, R214 ;  /* 0x000000d627d67220 */ /* 0x000fe40000410000 */
[----:B------:R-:W-:Y:S01]  /*1430*/  FADD.FTZ R85, R86, R211 ;  /* 0x000000d356557221 */ /* 0x000fe20000010000 */
[----:B------:R-:W-:Y:S01]  /*1440*/  HADD2.F32 R76, -RZ, R76.H1_H1 ;  /* 0x3000004cff4c7230 */ /* 0x000fe20000004100 */
[----:B------:R-:W-:Y:S02]  /*1450*/  FFMA.FTZ R83, R164, R211, R83 ;  /* 0x000000d3a4537223 */ /* 0x000fe40000010053 */
[----:B------:R-:W-:-:S02]  /*1460*/  FADD.FTZ R172, R219, R172 ;  /* 0x000000acdbac7221 */ /* 0x000fc40000010000 */
[----:B------:R-:W-:Y:S02]  /*1470*/  FMUL.FTZ R215, R158, R215 ;  /* 0x000000d79ed77220 */ /* 0x000fe40000410000 */
[-C--:B------:R-:W-:Y:S02]  /*1480*/  FFMA.FTZ R173, R198, R219.reuse, R173 ;  /* 0x000000dbc6ad7223 */ /* 0x080fe400000100ad */
[----:B------:R-:W-:Y:S02]  /*1490*/  FMUL.FTZ R219, R32, R219 ;  /* 0x000000db20db7220 */ /* 0x000fe40000410000 */
[----:B------:R-:W-:Y:S01]  /*14a0*/  FADD.FTZ R218, R85, R214 ;  /* 0x000000d655da7221 */ /* 0x000fe20000010000 */
[----:B------:R-:W-:Y:S01]  /*14b0*/  HADD2.F32 R221, -RZ, R77.H0_H0 ;  /* 0x2000004dffdd7230 */ /* 0x000fe20000004100 */
[----:B------:R-:W-:Y:S02]  /*14c0*/  FFMA.FTZ R85, R205, R214, R83 ;  /* 0x000000d6cd557223 */ /* 0x000fe40000010053 */
[----:B------:R-:W-:-:S02]  /*14d0*/  FADD.FTZ R170, R76, R170 ;  /* 0x000000aa4caa7221 */ /* 0x000fc40000010000 */
[----:B------:R-:W-:Y:S02]  /*14e0*/  FMUL.FTZ R200, R158, R213 ;  /* 0x000000d59ec87220 */ /* 0x000fe40000410000 */
[-C--:B------:R-:W-:Y:S02]  /*14f0*/  FFMA.FTZ R171, R215, R76.reuse, R171 ;  /* 0x0000004cd7ab7223 */ /* 0x080fe400000100ab */
[----:B------:R-:W-:Y:S02]  /*1500*/  FMUL.FTZ R76, R33, R76 ;  /* 0x0000004c214c7220 */ /* 0x000fe40000410000 */
[----:B------:R-:W-:Y:S01]  /*1510*/  FADD.FTZ R83, R218, R219 ;  /* 0x000000dbda537221 */ /* 0x000fe20000010000 */
[----:B------:R-:W-:Y:S01]  /*1520*/  HADD2.F32 R220, -RZ, R77.H1_H1 ;  /* 0x3000004dffdc7230 */ /* 0x000fe20000004100 */
[----:B------:R-:W-:Y:S01]  /*1530*/  FFMA.FTZ R85, R198, R219, R85 ;  /* 0x000000dbc6557223 */ /* 0x000fe20000010055 */
[----:B------:R-:W-:Y:S01]  /*1540*/  HADD2.F32 R91, -RZ, R92.H0_H0 ;  /* 0x2000005cff5b7230 */ /* 0x000fe20000004100 */
[----:B------:R-:W-:-:S02]  /*1550*/  FADD.FTZ R168, R221, R168 ;  /* 0x000000a8dda87221 */ /* 0x000fc40000010000 */
[----:B------:R-:W-:Y:S02]  /*1560*/  FMUL.FTZ R217, R158, R217 ;  /* 0x000000d99ed97220 */ /* 0x000fe40000410000 */
[----:B------:R-:W-:Y:S02]  /*1570*/  FFMA.FTZ R169, R200, R221, R169 ;  /* 0x000000ddc8a97223 */ /* 0x000fe400000100a9 */
[----:B------:R-:W-:Y:S02]  /*1580*/  FMUL.FTZ R87, R158, R87 ;  /* 0x000000579e577220 */ /* 0x000fe40000410000 */
[----:B------:R-:W-:Y:S02]  /*1590*/  FMUL.FTZ R221, R34, R221 ;  /* 0x000000dd22dd7220 */ /* 0x000fe40000410000 */
[----:B------:R-:W-:Y:S01]  /*15a0*/  FADD.FTZ R218, R83, R76 ;  /* 0x0000004c53da7221 */ /* 0x000fe20000010000 */
[----:B------:R-:W-:Y:S01]  /*15b0*/  HADD2.F32 R77, -RZ, R78.H0_H0 ;  /* 0x2000004eff4d7230 */ /* 0x000fe20000004100 */
[----:B------:R-:W-:Y:S01]  /*15c0*/  FFMA.FTZ R85, R215, R76, R85 ;  /* 0x0000004cd7557223 */ /* 0x000fe20000010055 */
[----:B------:R-:W-:Y:S01]  /*15d0*/  HADD2.F32 R92, -RZ, R92.H1_H1 ;  /* 0x3000005cff5c7230 */ /* 0x000fe20000004100 */
[----:B------:R-:W-:-:S02]  /*15e0*/  FADD.FTZ R166, R220, R166 ;  /* 0x000000a6dca67221 */ /* 0x000fc40000010000 */
[----:B------:R-:W-:Y:S02]  /*15f0*/  FMUL.FTZ R202, R158, R245 ;  /* 0x000000f59eca7220 */ /* 0x000fe40000410000 */
[----:B------:R-:W-:Y:S02]  /*1600*/  FFMA.FTZ R167, R217, R220, R167 ;  /* 0x000000dcd9a77223 */ /* 0x000fe400000100a7 */
[----:B------:R-:W-:Y:S02]  /*1610*/  FADD.FTZ R138, R91, R138 ;  /* 0x0000008a5b8a7221 */ /* 0x000fe40000010000 */
[-C--:B------:R-:W-:Y:S02]  /*1620*/  FFMA.FTZ R110, R87, R91.reuse, R110 ;  /* 0x0000005b576e7223 */ /* 0x080fe4000001006e */
[----:B------:R-:W-:Y:S02]  /*1630*/  FMUL.FTZ R86, R16, R91 ;  /* 0x0000005b10567220 */ /* 0x000fe40000410000 */
[----:B------:R-:W-:-:S02]  /*1640*/  FMUL.FTZ R88, R158, R88 ;  /* 0x000000589e587220 */ /* 0x000fc40000410000 */
[----:B------:R-:W-:Y:S02]  /*1650*/  FMUL.FTZ R220, R35, R220 ;  /* 0x000000dc23dc7220 */ /* 0x000fe40000410000 */
[----:B------:R-:W-:Y:S01]  /*1660*/  FADD.FTZ R91, R218, R221 ;  /* 0x000000ddda5b7221 */ /* 0x000fe20000010000 */
[----:B------:R-:W-:Y:S01]  /*1670*/  HADD2.F32 R78, -RZ, R78.H1_H1 ;  /* 0x3000004eff4e7230 */ /* 0x000fe20000004100 */
        /* <DEDUP_REMOVED lines=11> */
[----:B------:R-:W-:Y:S02]  /*1730*/  FMUL.FTZ R204, R158, R249 ;  /* 0x000000f99ecc7220 */ /* 0x000fe40000410000 */
        /* <DEDUP_REMOVED lines=15> */
[----:B------:R-:W-:Y:S01]  /*1830*/  HADD2.F32 R84, -RZ, R84.H1_H1 ;  /* 0x30000054ff547230 */ /* 0x000fe20000004100 */
[----:B------:R-:W-:Y:S01]  /*1840*/  FMUL.FTZ R251, R158, R251 ;  /* 0x000000fb9efb7220 */ /* 0x000fe20000410000 */
[--C-:B------:R-:W-:Y:S01]  /*1850*/  HADD2.F32 R72, -RZ, R103.reuse.H0_H0 ;  /* 0x20000067ff487230 */ /* 0x100fe20000004100 */
[----:B------:R-:W-:Y:S01]  /*1860*/  FADD.FTZ R91, R91, R222 ;  /* 0x000000de5b5b7221 */ /* 0x000fe20000010000 */
[----:B------:R-:W-:Y:S01]  /*1870*/  HADD2.F32 R96, -RZ, R103.H1_H1 ;  /* 0x30000067ff607230 */ /* 0x000fe20000004100 */
[----:B------:R-:W-:-:S02]  /*1880*/  FFMA.FTZ R103, R75, R222, R85 ;  /* 0x000000de4b677223 */ /* 0x000fc40000010055 */
[----:B------:R-:W-:Y:S02]  /*1890*/  FADD.FTZ R125, R84, R125 ;  /* 0x0000007d547d7221 */ /* 0x000fe40000010000 */
[----:B------:R-:W-:Y:S02]  /*18a0*/  FMUL.FTZ R80, R158, R80 ;  /* 0x000000509e507220 */ /* 0x000fe40000410000 */
[-C--:B------:R-:W-:Y:S02]  /*18b0*/  FFMA.FTZ R0, R251, R84.reuse, R0 ;  /* 0x00000054fb007223 */ /* 0x080fe40000010000 */
[----:B------:R-:W-:Y:S01]  /*18c0*/  FADD.FTZ R85, R91, R212 ;  /* 0x000000d45b557221 */ /* 0x000fe20000010000 */
[--C-:B------:R-:W-:Y:S01]  /*18d0*/  HADD2.F32 R237, -RZ, R93.reuse.H0_H0 ;  /* 0x2000005dffed7230 */ /* 0x100fe20000004100 */
[----:B------:R-:W-:Y:S01]  /*18e0*/  FMUL.FTZ R84, R25, R84 ;  /* 0x0000005419547220 */ /* 0x000fe20000410000 */
        /* <DEDUP_REMOVED lines=17> */
[----:B------:R-:W-:Y:S01]  /*1a00*/  FFMA.FTZ R91, R80, R229, R91 ;  /* 0x000000e5505b7223 */ /* 0x000fe2000001005b */
[----:B------:R-:W-:Y:S01]  /*1a10*/  HADD2.F32 R94, -RZ, R94.H1_H1 ;  /* 0x3000005eff5e7230 */ /* 0x000fe20000004100 */
[C---:B------:R-:W-:Y:S02]  /*1a20*/  FMUL.FTZ R90, R158.reuse, R90 ;  /* 0x0000005a9e5a7220 */ /* 0x040fe40000410000 */
        /* <DEDUP_REMOVED lines=19> */
[----:B------:R-:W-:Y:S01]  /*1b60*/  HADD2.F32 R64, -RZ, R100.H0_H0 ;  /* 0x20000064ff407230 */ /* 0x000fe20000004100 */
        /* <DEDUP_REMOVED lines=40> */
[----:B------:R-:W-:Y:S01]  /*1df0*/  HADD2.F32 R68, -RZ, R101.H0_H0 ;  /* 0x20000065ff447230 */ /* 0x000fe20000004100 */
[----:B------:R-:W-:Y:S02]  /*1e00*/  FADD.FTZ R145, R100, R145 ;  /* 0x0000009164917221 */ /* 0x000fe40000010000 */
[-C--:B------:R-:W-:Y:S02]  /*1e10*/  FFMA.FTZ R117, R67, R100.reuse, R117 ;  /* 0x0000006443757223 */ /* 0x080fe40000010075 */
[----:B------:R-:W-:Y:S02]  /*1e20*/  FMUL.FTZ R195, R158, R195 ;  /* 0x000000c39ec37220 */ /* 0x000fe40000410000 */
[----:B------:R-:W-:Y:S02]  /*1e30*/  FMUL.FTZ R100, R9, R100 ;  /* 0x0000006409647220 */ /* 0x000fe40000410000 */
[----:B------:R-:W-:-:S02]  /*1e40*/  FADD.FTZ R93, R93, R94 ;  /* 0x0000005e5d5d7221 */ /* 0x000fc40000010000 */
[----:B------:R-:W-:Y:S01]  /*1e50*/  FFMA.FTZ R64, R95, R94, R64 ;  /* 0x0000005e5f407223 */ /* 0x000fe20000010040 */
[----:B------:R-:W-:Y:S01]  /*1e60*/  HADD2.F32 R70, -RZ, R101.H1_H1 ;  /* 0x30000065ff467230 */ /* 0x000fe20000004100 */
[----:B------:R-:W-:Y:S02]  /*1e70*/  FADD.FTZ R148, R68, R148 ;  /* 0x0000009444947221 */ /* 0x000fe40000010000 */
[-C--:B------:R-:W-:Y:S02]  /*1e80*/  FFMA.FTZ R120, R195, R68.reuse, R120 ;  /* 0x00000044c3787223 */ /* 0x080fe40000010078 */
[----:B------:R-:W-:Y:S02]  /*1e90*/  FMUL.FTZ R97, R158, R97 ;  /* 0x000000619e617220 */ /* 0x000fe40000410000 */
        /* <DEDUP_REMOVED lines=38> */
.L_x_7646:
        /* <DEDUP_REMOVED lines=18> */
.L_x_7647:
        /* <DEDUP_REMOVED lines=52> */
[----:B------:R-:W-:Y:S01]  /*2560*/  FADD.FTZ R211, R211, -R164 ;  /* 0x800000a4d3d37221 */ /* 0x000fe20000010000 */
[----:B------:R-:W-:Y:S01]  /*2570*/  LOP3.LUT R64, R153, 0x1f, RZ, 0xc0, !PT ;  /* 0x0000001f99407812 */ /* 0x000fe200078ec0ff */
[----:B------:R-:W-:Y:S02]  /*2580*/  FADD.FTZ R71, R210, -R71 ;  /* 0x80000047d2477221 */ /* 0x000fe40000010000 */
[----:B------:R-:W-:Y:S01]  /*2590*/  FADD.FTZ R205, R214, -R205 ;  /* 0x800000cdd6cd7221 */ /* 0x000fe20000010000 */
[----:B------:R-:W-:Y:S01]  /*25a0*/  LEA.HI.SX32 R75, R75, R64, 0x1d ;  /* 0x000000404b4b7211 */ /* 0x000fe200078feaff */
[----:B------:R-:W-:Y:S01]  /*25b0*/  FMUL.FTZ R203, R158, R81 ;  /* 0x000000519ecb7220 */ /* 0x000fe20000410000 */
[----:B-----5:R-:W-:Y:S01]  /*25c0*/  @P0 HADD2.F32 R64, -RZ, R135.H0_H0 ;  /* 0x20000087ff400230 */ /* 0x020fe20000004100 */
[----:B------:R-:W-:-:S02]  /*25d0*/  FADD.FTZ R99, R229, -R80 ;  /* 0x80000050e5637221 */ /* 0x000fc40000010000 */
[----:B------:R-:W-:Y:S02]  /*25e0*/  FADD.FTZ R73, R73, -R82 ;  /* 0x8000005249497221 */ /* 0x000fe40000010000 */
[----:B------:R-:W-:Y:S01]  /*25f0*/  FMUL.FTZ R81, R158, R70 ;  /* 0x000000469e517220 */ /* 0x000fe20000410000 */
[----:B------:R-:W-:Y:S01]  /*2600*/  @P0 HADD2.F32 R70, -RZ, R134.H1_H1 ;  /* 0x30000086ff460230 */ /* 0x000fe20000004100 */
[----:B------:R-:W-:Y:S02]  /*2610*/  FADD.FTZ R68, R68, -R195 ;  /* 0x800000c344447221 */ /* 0x000fe40000010000 */
[C---:B------:R-:W-:Y:S02]  /*2620*/  FMUL.FTZ R229, R158.reuse, R211 ;  /* 0x000000d39ee57220 */ /* 0x040fe40000410000 */
[----:B0-----:R-:W-:Y:S02]  /*2630*/  FADD.FTZ R101, R231, -R226 ;  /* 0x800000e2e7657221 */ /* 0x001fe40000010000 */
[----:B------:R-:W-:-:S02]  /*2640*/  FMUL.FTZ R71, R158, R71 ;  /* 0x000000479e477220 */ /* 0x000fc40000410000 */
[----:B------:R-:W-:Y:S02]  /*2650*/  FADD.FTZ R207, R207, -R74 ;  /* 0x8000004acfcf7221 */ /* 0x000fe40000010000 */
[----:B------:R-:W-:Y:S02]  /*2660*/  FADD.FTZ R209, R209, -R98 ;  /* 0x80000062d1d17221 */ /* 0x000fe40000010000 */
[----:B------:R-:W-:Y:S02]  /*2670*/  FADD.FTZ R213, R221, -R200 ;  /* 0x800000c8ddd57221 */ /* 0x000fe40000010000 */
[C---:B------:R-:W-:Y:S02]  /*2680*/  FMUL.FTZ R231, R158.reuse, R205 ;  /* 0x000000cd9ee77220 */ /* 0x040fe40000410000 */
[----:B------:R-:W-:Y:S02]  /*2690*/  FADD.FTZ R221, R223, -R204 ;  /* 0x800000ccdfdd7221 */ /* 0x000fe40000010000 */
[----:B------:R-:W-:-:S02]  /*26a0*/  FMUL.FTZ R205, R158, R73 ;  /* 0x000000499ecd7220 */ /* 0x000fc40000410000 */
[----:B------:R-:W-:Y:S01]  /*26b0*/  FMUL.FTZ R73, R158, R68 ;  /* 0x000000449e497220 */ /* 0x000fe20000410000 */
[----:B------:R-:W-:Y:S01]  /*26c0*/  @P0 HADD2.F32 R68, -RZ, R134.H0_H0 ;  /* 0x20000086ff440230 */ /* 0x000fe20000004100 */
[----:B------:R-:W-:Y:S01]  /*26d0*/  @P0 FADD.FTZ R229, R229, R64 ;  /* 0x00000040e5e50221 */ /* 0x000fe20000010000 */
[----:B------:R-:W-:Y:S01]  /*26e0*/  @P0 HADD2.F32 R64, -RZ, R133.H0_H0 ;  /* 0x20000085ff400230 */ /* 0x000fe20000004100 */
[----:B------:R-:W-:Y:S02]  /*26f0*/  FADD.FTZ R201, R228, -R225 ;  /* 0x800000e1e4c97221 */ /* 0x000fe40000010000 */
[----:B------:R-:W-:Y:S01]  /*2700*/  FADD.FTZ R103, R230, -R227 ;  /* 0x800000e3e6677221 */ /* 0x000fe20000010000 */
[----:B------:R-:W-:Y:S01]  /*2710*/  @P1 F2FP.PACK_AB R80, RZ, R229 ;  /* 0x000000e5ff50123e */ /* 0x000fe200000000ff */
[----:B------:R-:W-:Y:S01]  /*2720*/  @P0 FADD.FTZ R71, R71, R70 ;  /* 0x0000004647470221 */ /* 0x000fe20000010000 */
[----:B------:R-:W-:Y:S01]  /*2730*/  @P0 HADD2.F32 R70, -RZ, R47.H0_H0 ;  /* 0x2000002fff460230 */ /* 0x000fe20000004100 */
[----:B------:R-:W-:Y:S01]  /*2740*/  FADD.FTZ R215, R76, -R215 ;  /* 0x800000d74cd77221 */ /* 0x000fe20000010000 */
[----:B------:R-:W-:Y:S01]  /*2750*/  @P1 PRMT R63, R80, 0x7610, R63 ;  /* 0x00007610503f1816 */ /* 0x000fe2000000003f */
[----:B------:R-:W-:-:S02]  /*2760*/  FMUL.FTZ R225, R158, R207 ;  /* 0x000000cf9ee17220 */ /* 0x000fc40000410000 */
[----:B------:R-:W-:Y:S02]  /*2770*/  FMUL.FTZ R227, R158, R209 ;  /* 0x000000d19ee37220 */ /* 0x000fe40000410000 */
[----:B------:R-:W-:Y:S02]  /*2780*/  FADD.FTZ R217, R220, -R217 ;  /* 0x800000d9dcd97221 */ /* 0x000fe40000010000 */
[----:B------:R-:W-:Y:S02]  /*2790*/  FMUL.FTZ R221, R158, R221 ;  /* 0x000000dd9edd7220 */ /* 0x000fe40000410000 */
[----:B------:R-:W-:Y:S01]  /*27a0*/  FADD.FTZ R159, R159, -R66 ;  /* 0x800000429f9f7221 */ /* 0x000fe20000010000 */
[----:B------:R-:W-:Y:S01]  /*27b0*/  @P0 HADD2.F32 R66, -RZ, R133.H1_H1 ;  /* 0x30000085ff420230 */ /* 0x000fe20000004100 */
[----:B------:R-:W-:Y:S02]  /*27c0*/  FADD.FTZ R77, R77, -R202 ;  /* 0x800000ca4d4d7221 */ /* 0x000fe40000010000 */
[----:B------:R-:W-:-:S02]  /*27d0*/  FADD.FTZ R69, R208, -R69 ;  /* 0x80000045d0457221 */ /* 0x000fc40000010000 */
[----:B------:R-:W-:Y:S02]  /*27e0*/  FMUL.FTZ R211, R158, R215 ;  /* 0x000000d79ed37220 */ /* 0x000fe40000410000 */
[----:B------:R-:W-:Y:S01]  /*27f0*/  @P0 FADD.FTZ R227, R227, R68 ;  /* 0x00000044e3e30221 */ /* 0x000fe20000010000 */
[----:B------:R-:W-:Y:S01]  /*2800*/  @P0 HADD2.F32 R68, -RZ, R46.H0_H0 ;  /* 0x2000002eff440230 */ /* 0x000fe20000004100 */
[----:B------:R-:W-:Y:S01]  /*2810*/  @P0 FADD.FTZ R225, R225, R64 ;  /* 0x00000040e1e10221 */ /* 0x000fe20000010000 */
[----:B------:R-:W-:Y:S01]  /*2820*/  @P0 HADD2.F32 R64, -RZ, R132.H0_H0 ;  /* 0x20000084ff400230 */ /* 0x000fe20000004100 */
[----:B------:R-:W-:Y:S01]  /*2830*/  FADD.FTZ R96, R96, -R65 ;  /* 0x8000004160607221 */ /* 0x000fe20000010000 */
[----:B------:R-:W-:Y:S01]  /*2840*/  @P1 F2FP.PACK_AB R76, RZ, R227 ;  /* 0x000000e3ff4c123e */ /* 0x000fe200000000ff */
[C---:B------:R-:W-:Y:S02]  /*2850*/  FMUL.FTZ R215, R158.reuse, R217 ;  /* 0x000000d99ed77220 */ /* 0x040fe40000410000 */
[----:B------:R-:W-:Y:S01]  /*2860*/  @P0 FADD.FTZ R221, R221, R70 ;  /* 0x00000046dddd0221 */ /* 0x000fe20000010000 */
[----:B------:R-:W-:Y:S01]  /*2870*/  @P0 HADD2.F32 R70, -RZ, R45.H1_H1 ;  /* 0x3000002dff460230 */ /* 0x000fe20000004100 */
[----:B------:R-:W-:Y:S01]  /*2880*/  FMUL.FTZ R65, R158, R159 ;  /* 0x0000009f9e417220 */ /* 0x000fe20000410000 */
[----:B------:R-:W-:Y:S01]  /*2890*/  @P1 PRMT R62, R76, 0x7610, R62 ;  /* 0x000076104c3e1816 */ /* 0x000fe2000000003e */
[----:B------:R-:W-:-:S02]  /*28a0*/  FMUL.FTZ R217, R158, R77 ;  /* 0x0000004d9ed97220 */ /* 0x000fc40000410000 */
[----:B------:R-:W-:Y:S02]  /*28b0*/  FMUL.FTZ R69, R158, R69 ;  /* 0x000000459e457220 */ /* 0x000fe40000410000 */
[----:B------:R-:W-:Y:S02]  /*28c0*/  FADD.FTZ R219, R219, -R198 ;  /* 0x800000c6dbdb7221 */ /* 0x000fe40000010000 */
[----:B------:R-:W-:Y:S02]  /*28d0*/  FADD.FTZ R199, R206, -R199 ;  /* 0x800000c7cec77221 */ /* 0x000fe40000010000 */
[----:B------:R-:W-:Y:S01]  /*28e0*/  @P0 FADD.FTZ R65, R65, R64 ;  /* 0x0000004041410221 */ /* 0x000fe20000010000 */
[----:B------:R-:W-:Y:S01]  /*28f0*/  @P0 HADD2.F32 R64, -RZ, R44.H0_H0 ;  /* 0x2000002cff400230 */ /* 0x000fe20000004100 */
[----:B------:R-:W-:Y:S01]  /*2900*/  @P0 FADD.FTZ R217, R217, R68 ;  /* 0x00000044d9d90221 */ /* 0x000fe20000010000 */
[----:B------:R-:W-:Y:S01]  /*2910*/  @P0 HADD2.F32 R68, -RZ, R45.H0_H0 ;  /* 0x2000002dff440230 */ /* 0x000fe20000004100 */
[----:B------:R-:W-:Y:S01]  /*2920*/  @P0 FADD.FTZ R69, R69, R66 ;  /* 0x0000004245450221 */ /* 0x000fe20000010000 */
[----:B------:R-:W-:Y:S01]  /*2930*/  @P0 HADD2.F32 R66, -RZ, R132.H1_H1 ;  /* 0x30000084ff420230 */ /* 0x000fe20000004100 */
[----:B------:R-:W-:Y:S01]  /*2940*/  @P0 FADD.FTZ R215, R215, R70 ;  /* 0x00000046d7d70221 */ /* 0x000fe20000010000 */
[----:B------:R-:W-:Y:S01]  /*2950*/  @P0 HADD2.F32 R70, -RZ, R51.H0_H0 ;  /* 0x20000033ff460230 */ /* 0x000fe20000004100 */
[----:B------:R-:W-:Y:S01]  /*2960*/  FADD.FTZ R249, R100, -R67 ;  /* 0x8000004364f97221 */ /* 0x000fe20000010000 */
[----:B------:R-:W-:Y:S01]  /*2970*/  @P1 F2FP.PACK_AB R74, RZ, R69 ;  /* 0x00000045ff4a123e */ /* 0x000fe200000000ff */
[----:B------:R-:W-:Y:S01]  /*2980*/  FADD.FTZ R243, R72, -R243 ;  /* 0x800000f348f37221 */ /* 0x000fe20000010000 */
[----:B------:R-:W-:Y:S01]  /*2990*/  @P0 HADD2.F32 R72, -RZ, R135.H1_H1 ;  /* 0x30000087ff480230 */ /* 0x000fe20000004100 */
[----:B------:R-:W-:-:S02]  /*29a0*/  FMUL.FTZ R195, R158, R219 ;  /* 0x000000db9ec37220 */ /* 0x000fc40000410000 */
[C---:B------:R-:W-:Y:S02]  /*29b0*/  FMUL.FTZ R213, R158.reuse, R213 ;  /* 0x000000d59ed57220 */ /* 0x040fe40000410000 */
[C---:B------:R-:W-:Y:S02]  /*29c0*/  FMUL.FTZ R67, R158.reuse, R199 ;  /* 0x000000c79e437220 */ /* 0x040fe40000410000 */
[----:B------:R-:W-:Y:S02]  /*29d0*/  FMUL.FTZ R207, R158, R101 ;  /* 0x000000659ecf7220 */ /* 0x000fe40000410000 */
[----:B------:R-:W-:Y:S02]  /*29e0*/  FADD.FTZ R239, R239, -R234 ;  /* 0x800000eaefef7221 */ /* 0x000fe40000010000 */
[----:B------:R-:W-:Y:S02]  /*29f0*/  FADD.FTZ R93, R222, -R93 ;  /* 0x8000005dde5d7221 */ /* 0x000fe40000010000 */
[----:B------:R-:W-:Y:S01]  /*2a00*/  @P0 FADD.FTZ R213, R213, R68 ;  /* 0x00000044d5d50221 */ /* 0x000fe20000010000 */
[----:B------:R-:W-:Y:S01]  /*2a10*/  @P0 HADD2.F32 R68, -RZ, R50.H1_H1 ;  /* 0x30000032ff440230 */ /* 0x000fe20000004100 */
[----:B------:R-:W-:Y:S01]  /*2a20*/  @P0 FADD.FTZ R195, R195, R64 ;  /* 0x00000040c3c30221 */ /* 0x000fe20000010000 */
[----:B------:R-:W-:Y:S01]  /*2a30*/  @P0 HADD2.F32 R64, -RZ, R49.H0_H0 ;  /* 0x20000031ff400230 */ /* 0x000fe20000004100 */
[----:B------:R-:W-:Y:S01]  /*2a40*/  @P0 FADD.FTZ R67, R67, R66 ;  /* 0x0000004243430221 */ /* 0x000fe20000010000 */
[----:B------:R-:W-:Y:S01]  /*2a50*/  @P0 HADD2.F32 R66, -RZ, R44.H1_H1 ;  /* 0x3000002cff420230 */ /* 0x000fe20000004100 */
[----:B------:R-:W-:Y:S01]  /*2a60*/  @P0 FADD.FTZ R207, R207, R70 ;  /* 0x00000046cfcf0221 */ /* 0x000fe20000010000 */
[----:B------:R-:W-:Y:S01]  /*2a70*/  @P0 HADD2.F32 R70, -RZ, R55.H0_H0 ;  /* 0x20000037ff460230 */ /* 0x000fe20000004100 */
[----:B------:R-:W-:-:S02]  /*2a80*/  FADD.FTZ R102, R102, -R91 ;  /* 0x8000005b66667221 */ /* 0x000fc40000010000 */
[C---:B------:R-:W-:Y:S02]  /*2a90*/  FMUL.FTZ R199, R158.reuse, R99 ;  /* 0x000000639ec77220 */ /* 0x040fe40000410000 */
[----:B------:R-:W-:Y:S01]  /*2aa0*/  @P0 FADD.FTZ R231, R231, R72 ;  /* 0x00000048e7e70221 */ /* 0x000fe20000010000 */
[----:B------:R-:W-:Y:S01]  /*2ab0*/  @P0 HADD2.F32 R72, -RZ, R47.H1_H1 ;  /* 0x3000002fff480230 */ /* 0x000fe20000004100 */
[----:B------:R-:W-:Y:S02]  /*2ac0*/  FMUL.FTZ R91, R158, R239 ;  /* 0x000000ef9e5b7220 */ /* 0x000fe40000410000 */
[----:B------:R-:W-:Y:S01]  /*2ad0*/  FADD.FTZ R79, R212, -R79 ;  /* 0x8000004fd44f7221 */ /* 0x000fe20000010000 */
[----:B------:R-:W-:Y:S01]  /*2ae0*/  @P1 F2FP.PACK_AB R82, RZ, R231 ;  /* 0x000000e7ff52123e */ /* 0x000fe200000000ff */
[----:B------:R-:W-:Y:S02]  /*2af0*/  FMUL.FTZ R223, R158, R93 ;  /* 0x0000005d9edf7220 */ /* 0x000fe40000410000 */
[----:B------:R-:W-:Y:S01]  /*2b00*/  FADD.FTZ R233, R92, -R233 ;  /* 0x800000e95ce97221 */ /* 0x000fe20000010000 */
[----:B------:R-:W-:Y:S01]  /*2b10*/  @P1 PRMT R63, R63, 0x5410, R82 ;  /* 0x000054103f3f1816 */ /* 0x000fe20000000052 */
[----:B------:R-:W-:Y:S01]  /*2b20*/  FADD.FTZ R247, R78, -R247 ;  /* 0x800000f74ef77221 */ /* 0x000fe20000010000 */
[----:B------:R-:W-:Y:S01]  /*2b30*/  @P1 F2FP.PACK_AB R78, RZ, R71 ;  /* 0x00000047ff4e123e */ /* 0x000fe200000000ff */
[----:B------:R-:W-:Y:S01]  /*2b40*/  @P0 FADD.FTZ R205, R205, R68 ;  /* 0x00000044cdcd0221 */ /* 0x000fe20000010000 */
[----:B------:R-:W-:Y:S01]  /*2b50*/  @P0 HADD2.F32 R68, -RZ, R49.H1_H1 ;  /* 0x30000031ff440230 */ /* 0x000fe20000004100 */
[----:B------:R-:W-:Y:S01]  /*2b60*/  @P0 FADD.FTZ R199, R199, R64 ;  /* 0x00000040c7c70221 */ /* 0x000fe20000010000 */
[----:B------:R-:W-:Y:S01]  /*2b70*/  @P0 HADD2.F32 R64, -RZ, R48.H0_H0 ;  /* 0x20000030ff400230 */ /* 0x000fe20000004100 */
[----:B------:R-:W-:Y:S01]  /*2b80*/  @P0 FADD.FTZ R211, R211, R66 ;  /* 0x00000042d3d30221 */ /* 0x000fe20000010000 */
[----:B------:R-:W-:Y:S01]  /*2b90*/  @P0 HADD2.F32 R66, -RZ, R50.H0_H0 ;  /* 0x20000032ff420230 */ /* 0x000fe20000004100 */
[----:B------:R-:W-:Y:S01]  /*2ba0*/  @P0 FADD.FTZ R91, R91, R70 ;  /* 0x000000465b5b0221 */ /* 0x000fe20000010000 */
[----:B------:R-:W-:Y:S01]  /*2bb0*/  @P0 HADD2.F32 R70, -RZ, R54.H0_H0 ;  /* 0x20000036ff460230 */ /* 0x000fe20000004100 */
[----:B------:R-:W-:Y:S01]  /*2bc0*/  FMUL.FTZ R165, R158, R79 ;  /* 0x0000004f9ea57220 */ /* 0x000fe20000410000 */
[----:B------:R-:W-:Y:S01]  /*2bd0*/  @P1 PRMT R62, R62, 0x5410, R78 ;  /* 0x000054103e3e1816 */ /* 0x000fe2000000004e */
[C---:B------:R-:W-:Y:S01]  /*2be0*/  FMUL.FTZ R201, R158.reuse, R201 ;  /* 0x000000c99ec97220 */ /* 0x040fe20000410000 */
[----:B------:R-:W-:Y:S01]  /*2bf0*/  @P1 F2FP.PACK_AB R78, RZ, R221 ;  /* 0x000000ddff4e123e */ /* 0x000fe200000000ff */
[----:B------:R-:W-:-:S02]  /*2c00*/  FMUL.FTZ R209, R158, R103 ;  /* 0x000000679ed17220 */ /* 0x000fc40000410000 */
[----:B------:R-:W-:Y:S01]  /*2c10*/  @P0 FADD.FTZ R223, R223, R72 ;  /* 0x00000048dfdf0221 */ /* 0x000fe20000010000 */
[----:B------:R-:W-:Y:S01]  /*2c20*/  @P0 HADD2.F32 R72, -RZ, R46.H1_H1 ;  /* 0x3000002eff480230 */ /* 0x000fe20000004100 */
[----:B------:R-:W-:Y:S02]  /*2c30*/  FMUL.FTZ R103, R158, R233 ;  /* 0x000000e99e677220 */ /* 0x000fe40000410000 */
[----:B------:R-:W-:Y:S01]  /*2c40*/  FADD.FTZ R87, R86, -R87 ;  /* 0x8000005756577221 */ /* 0x000fe20000010000 */
[----:B------:R-:W-:Y:S01]  /*2c50*/  @P1 F2FP.PACK_AB R80, RZ, R223 ;  /* 0x000000dfff50123e */ /* 0x000fe200000000ff */
[----:B------:R-:W-:Y:S02]  /*2c60*/  FADD.FTZ R89, R236, -R89 ;  /* 0x80000059ec597221 */ /* 0x000fe40000010000 */
[----:B------:R-:W-:Y:S02]  /*2c70*/  FMUL.FTZ R219, R158, R247 ;  /* 0x000000f79edb7220 */ /* 0x000fe40000410000 */
[----:B------:R-:W-:-:S02]  /*2c80*/  FADD.FTZ R251, R84, -R251 ;  /* 0x800000fb54fb7221 */ /* 0x000fc40000010000 */
[----:B------:R-:W-:Y:S01]  /*2c90*/  @P0 FADD.FTZ R201, R201, R68 ;  /* 0x00000044c9c90221 */ /* 0x000fe20000010000 */
[----:B------:R-:W-:Y:S01]  /*2ca0*/  @P0 HADD2.F32 R68, -RZ, R53.H1_H1 ;  /* 0x30000035ff440230 */ /* 0x000fe20000004100 */
[----:B------:R-:W-:Y:S01]  /*2cb0*/  @P0 FADD.FTZ R165, R165, R64 ;  /* 0x00000040a5a50221 */ /* 0x000fe20000010000 */
[----:B------:R-:W-:Y:S01]  /*2cc0*/  @P0 HADD2.F32 R64, -RZ, R52.H0_H0 ;  /* 0x20000034ff400230 */ /* 0x000fe20000004100 */
[----:B------:R-:W-:Y:S02]  /*2cd0*/  FADD.FTZ R245, R94, -R95 ;  /* 0x8000005f5ef57221 */ /* 0x000fe40000010000 */
[----:B------:R-:W-:Y:S01]  /*2ce0*/  @P0 FADD.FTZ R203, R203, R66 ;  /* 0x00000042cbcb0221 */ /* 0x000fe20000010000 */
[----:B------:R-:W-:Y:S01]  /*2cf0*/  @P0 HADD2.F32 R66, -RZ, R48.H1_H1 ;  /* 0x30000030ff420230 */ /* 0x000fe20000004100 */
[----:B------:R-:W-:Y:S01]  /*2d00*/  @P0 FADD.FTZ R103, R103, R70 ;  /* 0x0000004667670221 */ /* 0x000fe20000010000 */
[----:B------:R-:W-:Y:S01]  /*2d10*/  @P0 HADD2.F32 R70, -RZ, R57.H0_H0 ;  /* 0x20000039ff460230 */ /* 0x000fe20000004100 */
[----:B------:R-:W-:-:S02]  /*2d20*/  FMUL.FTZ R95, R158, R87 ;  /* 0x000000579e5f7220 */ /* 0x000fc40000410000 */
[C---:B------:R-:W-:Y:S02]  /*2d30*/  FMUL.FTZ R101, R158.reuse, R89 ;  /* 0x000000599e657220 */ /* 0x040fe40000410000 */
[----:B------:R-:W-:Y:S01]  /*2d40*/  @P0 FADD.FTZ R219, R219, R72 ;  /* 0x00000048dbdb0221 */ /* 0x000fe20000010000 */
[----:B------:R-:W-:Y:S01]  /*2d50*/  @P0 HADD2.F32 R72, -RZ, R51.H1_H1 ;  /* 0x30000033ff480230 */ /* 0x000fe20000004100 */
[----:B------:R-:W-:Y:S02]  /*2d60*/  FMUL.FTZ R197, R158, R251 ;  /* 0x000000fb9ec57220 */ /* 0x000fe40000410000 */
[----:B------:R-:W-:Y:S01]  /*2d70*/  FADD.FTZ R83, R83, -R88 ;  /* 0x8000005853537221 */ /* 0x000fe20000010000 */
[----:B------:R-:W-:Y:S01]  /*2d80*/  @P1 F2FP.PACK_AB R76, RZ, R219 ;  /* 0x000000dbff4c123e */ /* 0x000fe200000000ff */
[----:B------:R-:W-:Y:S02]  /*2d90*/  FADD.FTZ R237, R237, -R232 ;  /* 0x800000e8eded7221 */ /* 0x000fe40000010000 */
[----:B------:R-:W-:-:S02]  /*2da0*/  FADD.FTZ R235, R238, -R235 ;  /* 0x800000ebeeeb7221 */ /* 0x000fc40000010000 */
[----:B------:R-:W-:Y:S01]  /*2db0*/  @P0 FADD.FTZ R101, R101, R68 ;  /* 0x0000004465650221 */ /* 0x000fe20000010000 */
[----:B------:R-:W-:Y:S01]  /*2dc0*/  @P0 HADD2.F32 R68, -RZ, R56.H1_H1 ;  /* 0x30000038ff440230 */ /* 0x000fe20000004100 */
[----:B------:R-:W-:Y:S01]  /*2dd0*/  @P0 FADD.FTZ R95, R95, R64 ;  /* 0x000000405f5f0221 */ /* 0x000fe20000010000 */
[----:B------:R-:W-:Y:S01]  /*2de0*/  @P0 HADD2.F32 R64, -RZ, R52.H1_H1 ;  /* 0x30000034ff400230 */ /* 0x000fe20000004100 */
[----:B------:R-:W-:Y:S01]  /*2df0*/  @P0 FADD.FTZ R197, R197, R66 ;  /* 0x00000042c5c50221 */ /* 0x000fe20000010000 */
[----:B------:R-:W-:Y:S01]  /*2e00*/  @P0 HADD2.F32 R66, -RZ, R53.H0_H0 ;  /* 0x20000035ff420230 */ /* 0x000fe20000004100 */
[----:B------:R-:W-:Y:S01]  /*2e10*/  @P0 FADD.FTZ R73, R73, R70 ;  /* 0x0000004649490221 */ /* 0x000fe20000010000 */
[----:B------:R-:W-:Y:S01]  /*2e20*/  @P0 HADD2.F32 R70, -RZ, R59.H0_H0 ;  /* 0x2000003bff460230 */ /* 0x000fe20000004100 */
[C---:B------:R-:W-:Y:S02]  /*2e30*/  FMUL.FTZ R93, R158.reuse, R83 ;  /* 0x000000539e5d7220 */ /* 0x040fe40000410000 */
[----:B------:R-:W-:-:S02]  /*2e40*/  FMUL.FTZ R87, R158, R249 ;  /* 0x000000f99e577220 */ /* 0x000fc40000410000 */
[----:B------:R-:W-:Y:S01]  /*2e50*/  @P0 FADD.FTZ R209, R209, R72 ;  /* 0x00000048d1d10221 */ /* 0x000fe20000010000 */
[----:B------:R-:W-:Y:S01]  /*2e60*/  @P0 HADD2.F32 R72, -RZ, R55.H1_H1 ;  /* 0x30000037ff480230 */ /* 0x000fe20000004100 */
[C---:B------:R-:W-:Y:S02]  /*2e70*/  FMUL.FTZ R97, R158.reuse, R237 ;  /* 0x000000ed9e617220 */ /* 0x040fe40000410000 */
[C---:B------:R-:W-:Y:S02]  /*2e80*/  FMUL.FTZ R83, R158.reuse, R243 ;  /* 0x000000f39e537220 */ /* 0x040fe40000410000 */
[----:B------:R-:W-:Y:S02]  /*2e90*/  FADD.FTZ R85, R85, -R90 ;  /* 0x8000005a55557221 */ /* 0x000fe40000010000 */
[C---:B------:R-:W-:Y:S02]  /*2ea0*/  FMUL.FTZ R99, R158.reuse, R235 ;  /* 0x000000eb9e637220 */ /* 0x040fe40000410000 */
[----:B------:R-:W-:Y:S01]  /*2eb0*/  @P0 FADD.FTZ R93, R93, R64 ;  /* 0x000000405d5d0221 */ /* 0x000fe20000010000 */
[----:B------:R-:W-:Y:S01]  /*2ec0*/  @P0 HADD2.F32 R64, -RZ, R57.H1_H1 ;  /* 0x30000039ff400230 */ /* 0x000fe20000004100 */
[----:B------:R-:W-:Y:S01]  /*2ed0*/  @P0 FADD.FTZ R87, R87, R68 ;  /* 0x0000004457570221 */ /* 0x000fe20000010000 */
[----:B------:R-:W-:Y:S01]  /*2ee0*/  @P0 HADD2.F32 R68, -RZ, R58.H1_H1 ;  /* 0x3000003aff440230 */ /* 0x000fe20000004100 */
[----:B------:R-:W-:Y:S01]  /*2ef0*/  @P0 FADD.FTZ R97, R97, R66 ;  /* 0x0000004261610221 */ /* 0x000fe20000010000 */
[----:B------:R-:W-:Y:S01]  /*2f00*/  @P0 HADD2.F32 R66, -RZ, R56.H0_H0 ;  /* 0x20000038ff420230 */ /* 0x000fe20000004100 */
[----:B------:R-:W-:Y:S01]  /*2f10*/  @P0 FADD.FTZ R83, R83, R70 ;  /* 0x0000004653530221 */ /* 0x000fe20000010000 */
[----:B------:R-:W-:Y:S01]  /*2f20*/  @P1 F2FP.PACK_AB R70, RZ, R225 ;  /* 0x000000e1ff46123e */ /* 0x000fe200000000ff */
[----:B------:R-:W-:-:S02]  /*2f30*/  FMUL.FTZ R159, R158, R85 ;  /* 0x000000559e9f7220 */ /* 0x000fc40000410000 */
[----:B------:R-:W-:Y:S01]  /*2f40*/  FMUL.FTZ R79, R158, R102 ;  /* 0x000000669e4f7220 */ /* 0x000fe20000410000 */
[----:B------:R-:W-:Y:S01]  /*2f50*/  @P1 PRMT R61, R70, 0x7610, R61 ;  /* 0x00007610463d1816 */ /* 0x000fe2000000003d */
[----:B------:R-:W-:Y:S01]  /*2f60*/  @P0 FADD.FTZ R99, R99, R72 ;  /* 0x0000004863630221 */ /* 0x000fe20000010000 */
[----:B------:R-:W-:Y:S01]  /*2f70*/  @P0 HADD2.F32 R72, -RZ, R54.H1_H1 ;  /* 0x30000036ff480230 */ /* 0x000fe20000004100 */
[----:B------:R-:W-:Y:S01]  /*2f80*/  FMUL.FTZ R85, R158, R245 ;  /* 0x000000f59e557220 */ /* 0x000fe20000410000 */
[----:B------:R-:W-:Y:S01]  /*2f90*/  @P1 PRMT R61, R61, 0x5410, R74 ;  /* 0x000054103d3d1816 */ /* 0x000fe2000000004a */
[-C--:B------:R-:W-:Y:S01]  /*2fa0*/  FMUL.FTZ R225, R225, R196.reuse ;  /* 0x000000c4e1e17220 */ /* 0x080fe20000410000 */
[----:B------:R-:W-:Y:S01]  /*2fb0*/  @P1 F2FP.PACK_AB R74, RZ, R217 ;  /* 0x000000d9ff4a123e */ /* 0x000fe200000000ff */
[----:B------:R-:W-:Y:S02]  /*2fc0*/  FMUL.FTZ R84, R69, R196 ;  /* 0x000000c445547220 */ /* 0x000fe40000410000 */
[----:B------:R-:W-:-:S02]  /*2fd0*/  FADD.FTZ R241, R218, -R241 ;  /* 0x800000f1daf17221 */ /* 0x000fc40000010000 */
[----:B------:R-:W-:Y:S02]  /*2fe0*/  @P0 FADD.FTZ R81, R81, R64 ;  /* 0x0000004051510221 */ /* 0x000fe40000010000 */
[----:B------:R-:W-:Y:S01]  /*2ff0*/  @P0 FADD.FTZ R79, R79, R68 ;  /* 0x000000444f4f0221 */ /* 0x000fe20000010000 */
[----:B------:R-:W-:Y:S01]  /*3000*/  @P1 F2FP.PACK_AB R68, RZ, R65 ;  /* 0x00000041ff44123e */ /* 0x000fe200000000ff */
[----:B------:R-:W-:Y:S01]  /*3010*/  @P0 FADD.FTZ R85, R85, R66 ;  /* 0x0000004255550221 */ /* 0x000fe20000010000 */
[----:B------:R-:W-:Y:S01]  /*3020*/  @P0 HADD2.F32 R66, -RZ, R58.H0_H0 ;  /* 0x2000003aff420230 */ /* 0x000fe20000004100 */
[----:B------:R-:W-:Y:S01]  /*3030*/  FMUL.FTZ R64, R65, R196 ;  /* 0x000000c441407220 */ /* 0x000fe20000410000 */
[----:B------:R-:W-:Y:S01]  /*3040*/  F2FP.PACK_AB R65, R84, R225 ;  /* 0x000000e15441723e */ /* 0x000fe200000000ff */
[----:B------:R-:W-:Y:S01]  /*3050*/  @P0 FADD.FTZ R159, R159, R72 ;  /* 0x000000489f9f0221 */ /* 0x000fe20000010000 */
[----:B------:R-:W-:Y:S01]  /*3060*/  @P0 HADD2.F32 R72, -RZ, R59.H1_H1 ;  /* 0x3000003bff480230 */ /* 0x000fe20000004100 */
[C---:B------:R-:W-:Y:S01]  /*3070*/  FMUL.FTZ R77, R158.reuse, R241 ;  /* 0x000000f19e4d7220 */ /* 0x040fe20000410000 */
[----:B------:R-:W-:Y:S01]  /*3080*/  HFMA2.MMA R225, -RZ, RZ, 0, 9.5367431640625e-07 ;  /* 0x00000010ffe17435 */ /* 0x000fe200000001ff */
[----:B------:R-:W-:Y:S01]  /*3090*/  FMUL.FTZ R89, R158, R96 ;  /* 0x000000609e597220 */ /* 0x000fe20000410000 */
[----:B------:R-:W-:Y:S01]  /*30a0*/  @P1 PRMT R60, R68, 0x7610, R60 ;  /* 0x00007610443c1816 */ /* 0x000fe2000000003c */
[----:B------:R-:W-:-:S02]  /*30b0*/  @P0 FADD.FTZ R77, R77, R66 ;  /* 0x000000424d4d0221 */ /* 0x000fc40000010000 */
[-C--:B------:R-:W-:Y:S02]  /*30c0*/  FMUL.FTZ R69, R67, R196.reuse ;  /* 0x000000c443457220 */ /* 0x080fe40000410000 */
[----:B------:R-:W-:Y:S01]  /*30d0*/  @P0 FADD.FTZ R89, R89, R72 ;  /* 0x0000004859590221 */ /* 0x000fe20000010000 */
[----:B------:R-:W-:Y:S01]  /*30e0*/  @P1 F2FP.PACK_AB R72, RZ, R67 ;  /* 0x00000043ff48123e */ /* 0x000fe200000000ff */
        /* <DEDUP_REMOVED lines=8> */
[----:B------:R-:W-:-:S03]  /*3170*/  @P1 IMAD.WIDE.U32 R68, R192, R225, c[0x0][0x258] ;  /* 0x00009600c0441625 */ /* 0x000fc600078e00e1 */
[----:B------:R-:W-:Y:S01]  /*3180*/  F2FP.PACK_AB R67, R86, R229 ;  /* 0x000000e55643723e */ /* 0x000fe200000000ff */
[----:B------:R-:W-:Y:S01]  /*3190*/  IMAD.WIDE.U32 R70, R192, R225, c[0x0][0x248] ;  /* 0x00009200c0467625 */ /* 0x000fe200078e00e1 */
[----:B------:R0:W-:Y:S03]  /*31a0*/  @P1 STG.E.128 [R68.64], R60 ;  /* 0x0000003c44001986 */ /* 0x0001e6000c101d04 */
[-C--:B------:R-:W-:Y:S01]  /*31b0*/  FMUL.FTZ R221, R221, R196.reuse ;  /* 0x000000c4dddd7220 */ /* 0x080fe20000410000 */
[----:B------:R1:W-:Y:S01]  /*31c0*/  STG.E.128 [R70.64], R64 ;  /* 0x0000004046007986 */ /* 0x0003e2000c101d04 */
[-C--:B------:R-:W-:Y:S02]  /*31d0*/  FMUL.FTZ R82, R223, R196.reuse ;  /* 0x000000c4df527220 */ /* 0x080fe40000410000 */
[-C--:B------:R-:W-:Y:S01]  /*31e0*/  FMUL.FTZ R217, R217, R196.reuse ;  /* 0x000000c4d9d97220 */ /* 0x080fe20000410000 */
[----:B0-----:R-:W-:Y:S01]  /*31f0*/  @P1 F2FP.PACK_AB R69, RZ, R195 ;  /* 0x000000c3ff45123e */ /* 0x001fe200000000ff */
[----:B------:R-:W-:Y:S01]  /*3200*/  FMUL.FTZ R68, R215, R196 ;  /* 0x000000c4d7447220 */ /* 0x000fe20000410000 */
[----:B------:R-:W-:-:S02]  /*3210*/  @P1 PRMT R63, R78, 0x7610, R63 ;  /* 0x000076104e3f1816 */ /* 0x000fc4000000003f */
[----:B-1----:R-:W-:Y:S01]  /*3220*/  @P1 F2FP.PACK_AB R71, RZ, R213 ;  /* 0x000000d5ff47123e */ /* 0x002fe200000000ff */
[-C--:B------:R-:W-:Y:S01]  /*3230*/  FMUL.FTZ R65, R213, R196.reuse ;  /* 0x000000c4d5417220 */ /* 0x080fe20000410000 */
[----:B------:R-:W-:Y:S01]  /*3240*/  @P1 PRMT R62, R74, 0x7610, R62 ;  /* 0x000076104a3e1816 */ /* 0x000fe2000000003e */
[-C--:B------:R-:W-:Y:S01]  /*3250*/  FMUL.FTZ R64, R195, R196.reuse ;  /* 0x000000c4c3407220 */ /* 0x080fe20000410000 */
[----:B------:R-:W-:Y:S01]  /*3260*/  @P1 PRMT R61, R71, 0x7610, R61 ;  /* 0x00007610473d1816 */ /* 0x000fe2000000003d */
[-C--:B------:R-:W-:Y:S01]  /*3270*/  FMUL.FTZ R195, R211, R196.reuse ;  /* 0x000000c4d3c37220 */ /* 0x080fe20000410000 */
[----:B------:R-:W-:Y:S01]  /*3280*/  @P1 F2FP.PACK_AB R211, RZ, R211 ;  /* 0x000000d3ffd3123e */ /* 0x000fe200000000ff */
[----:B------:R-:W-:Y:S01]  /*3290*/  FMUL.FTZ R66, R219, R196 ;  /* 0x000000c4db427220 */ /* 0x000fe20000410000 */
[----:B------:R-:W-:Y:S02]  /*32a0*/  @P1 PRMT R60, R69, 0x7610, R60 ;  /* 0x00007610453c1816 */ /* 0x000fe4000000003c */
[----:B------:R-:W-:Y:S01]  /*32b0*/  F2FP.PACK_AB R65, R68, R65 ;  /* 0x000000414441723e */ /* 0x000fe200000000ff */
[----:B------:R-:W-:Y:S01]  /*32c0*/  @P1 IMAD.WIDE.U32 R68, R194, R225, c[0x0][0x258] ;  /* 0x00009600c2441625 */ /* 0x000fe200078e00e1 */
[----:B------:R-:W-:-:S02]  /*32d0*/  @P1 PRMT R63, R63, 0x5410, R80 ;  /* 0x000054103f3f1816 */ /* 0x000fc40000000050 */
[----:B------:R-:W-:Y:S01]  /*32e0*/  @P1 PRMT R62, R62, 0x5410, R76 ;  /* 0x000054103e3e1816 */ /* 0x000fe2000000004c */
[----:B------:R-:W-:Y:S01]  /*32f0*/  FMUL.FTZ R80, R209, R196 ;  /* 0x000000c4d1507220 */ /* 0x000fe20000410000 */
[----:B------:R-:W-:Y:S02]  /*3300*/  @P1 PRMT R61, R61, 0x5410, R72 ;  /* 0x000054103d3d1816 */ /* 0x000fe40000000048 */
[----:B------:R-:W-:Y:S02]  /*3310*/  @P1 PRMT R60, R60, 0x5410, R211 ;  /* 0x000054103c3c1816 */ /* 0x000fe400000000d3 */
[----:B------:R-:W-:Y:S01]  /*3320*/  F2FP.PACK_AB R64, R195, R64 ;  /* 0x00000040c340723e */ /* 0x000fe200000000ff */
[----:B------:R-:W-:Y:S01]  /*3330*/  IMAD.WIDE.U32 R194, R194, R225, c[0x0][0x248] ;  /* 0x00009200c2c27625 */ /* 0x000fe200078e00e1 */
[----:B------:R-:W-:Y:S01]  /*3340*/  F2FP.PACK_AB R67, R82, R221 ;  /* 0x000000dd5243723e */ /* 0x000fe200000000ff */
[----:B------:R0:W-:Y:S01]  /*3350*/  @P1 STG.E.128 [R68.64], R60 ;  /* 0x0000003c44001986 */ /* 0x0001e2000c101d04 */
[----:B------:R-:W-:Y:S01]  /*3360*/  F2FP.PACK_AB R66, R66, R217 ;  /* 0x000000d94242723e */ /* 0x000fe200000000ff */
[-C--:B------:R-:W-:Y:S01]  /*3370*/  FMUL.FTZ R82, R91, R196.reuse ;  /* 0x000000c45b527220 */ /* 0x080fe20000410000 */
[----:B------:R-:W-:Y:S01]  /*3380*/  @P1 F2FP.PACK_AB R76, RZ, R207 ;  /* 0x000000cfff4c123e */ /* 0x000fe200000000ff */
[-C--:B------:R-:W-:Y:S01]  /*3390*/  FMUL.FTZ R207, R207, R196.reuse ;  /* 0x000000c4cfcf7220 */ /* 0x080fe20000410000 */
[----:B------:R-:W-:Y:S01]  /*33a0*/  @P1 F2FP.PACK_AB R71, RZ, R203 ;  /* 0x000000cbff47123e */ /* 0x000fe200000000ff */
[----:B------:R1:W-:Y:S01]  /*33b0*/  STG.E.128 [R194.64], R64 ;  /* 0x00000040c2007986 */ /* 0x0003e2000c101d04 */
[----:B------:R-:W-:Y:S01]  /*33c0*/  @P1 F2FP.PACK_AB R70, RZ, R199 ;  /* 0x000000c7ff46123e */ /* 0x000fe200000000ff */
[----:B------:R-:W-:Y:S01]  /*33d0*/  FMUL.FTZ R203, R203, R196 ;  /* 0x000000c4cbcb7220 */ /* 0x000fe20000410000 */
[----:B------:R-:W-:-:S02]  /*33e0*/  @P1 F2FP.PACK_AB R78, RZ, R209 ;  /* 0x000000d1ff4e123e */ /* 0x000fc400000000ff */
[----:B------:R-:W-:Y:S02]  /*33f0*/  @P1 F2FP.PACK_AB R74, RZ, R205 ;  /* 0x000000cdff4a123e */ /* 0x000fe400000000ff */
[----:B------:R-:W-:Y:S02]  /*3400*/  @P1 F2FP.PACK_AB R72, RZ, R201 ;  /* 0x000000c9ff48123e */ /* 0x000fe400000000ff */
[----:B0-----:R-:W-:Y:S01]  /*3410*/  @P1 F2FP.PACK_AB R69, RZ, R165 ;  /* 0x000000a5ff45123e */ /* 0x001fe200000000ff */
[-C--:B------:R-:W-:Y:S01]  /*3420*/  FMUL.FTZ R68, R201, R196.reuse ;  /* 0x000000c4c9447220 */ /* 0x080fe20000410000 */
[----:B------:R-:W-:Y:S02]  /*3430*/  @P1 PRMT R63, R76, 0x7610, R63 ;  /* 0x000076104c3f1816 */ /* 0x000fe4000000003f */
[----:B------:R-:W-:Y:S01]  /*3440*/  @P1 PRMT R62, R71, 0x7610, R62 ;  /* 0x00007610473e1816 */ /* 0x000fe2000000003e */
[-C--:B-1----:R-:W-:Y:S01]  /*3450*/  FMUL.FTZ R65, R199, R196.reuse ;  /* 0x000000c4c7417220 */ /* 0x082fe20000410000 */
[----:B------:R-:W-:Y:S01]  /*3460*/  @P1 PRMT R61, R70, 0x7610, R61 ;  /* 0x00007610463d1816 */ /* 0x000fe2000000003d */
[-C--:B------:R-:W-:Y:S01]  /*3470*/  FMUL.FTZ R64, R165, R196.reuse ;  /* 0x000000c4a5407220 */ /* 0x080fe20000410000 */
[----:B------:R-:W-:Y:S01]  /*3480*/  @P1 PRMT R60, R69, 0x7610, R60 ;  /* 0x00007610453c1816 */ /* 0x000fe2000000003c */
[-C--:B------:R-:W-:Y:S01]  /*3490*/  FMUL.FTZ R165, R197, R196.reuse ;  /* 0x000000c4c5a57220 */ /* 0x080fe20000410000 */
[----:B------:R-:W-:Y:S01]  /*34a0*/  @P1 F2FP.PACK_AB R197, RZ, R197 ;  /* 0x000000c5ffc5123e */ /* 0x000fe200000000ff */
[----:B------:R-:W-:Y:S01]  /*34b0*/  FMUL.FTZ R66, R205, R196 ;  /* 0x000000c4cd427220 */ /* 0x000fe20000410000 */
[----:B------:R-:W-:Y:S01]  /*34c0*/  F2FP.PACK_AB R65, R68, R65 ;  /* 0x000000414441723e */ /* 0x000fe200000000ff */
[----:B------:R-:W-:Y:S01]  /*34d0*/  @P1 IMAD.WIDE.U32 R68, R193, R225, c[0x0][0x258] ;  /* 0x00009600c1441625 */ /* 0x000fe200078e00e1 */
[----:B------:R-:W-:-:S02]  /*34e0*/  @P1 PRMT R63, R63, 0x5410, R78 ;  /* 0x000054103f3f1816 */ /* 0x000fc4000000004e */
[----:B------:R-:W-:Y:S01]  /*34f0*/  @P1 PRMT R62, R62, 0x5410, R74 ;  /* 0x000054103e3e1816 */ /* 0x000fe2000000004a */
[----:B------:R-:W-:Y:S01]  /*3500*/  IMAD.WIDE.U32 R70, R193, R225, c[0x0][0x248] ;  /* 0x00009200c1467625 */ /* 0x000fe200078e00e1 */
[----:B------:R-:W-:Y:S02]  /*3510*/  @P1 PRMT R61, R61, 0x5410, R72 ;  /* 0x000054103d3d1816 */ /* 0x000fe40000000048 */
[----:B------:R-:W-:Y:S02]  /*3520*/  @P1 PRMT R60, R60, 0x5410, R197 ;  /* 0x000054103c3c1816 */ /* 0x000fe400000000c5 */
[----:B------:R-:W-:Y:S02]  /*3530*/  F2FP.PACK_AB R67, R80, R207 ;  /* 0x000000cf5043723e */ /* 0x000fe400000000ff */
[----:B------:R-:W-:Y:S01]  /*3540*/  F2FP.PACK_AB R66, R66, R203 ;  /* 0x000000cb4242723e */ /* 0x000fe200000000ff */
[----:B------:R0:W-:Y:S01]  /*3550*/  @P1 STG.E.128 [R68.64], R60 ;  /* 0x0000003c44001986 */ /* 0x0001e2000c101d04 */
[----:B------:R-:W-:-:S02]  /*3560*/  F2FP.PACK_AB R64, R165, R64 ;  /* 0x00000040a540723e */ /* 0x000fc400000000ff */
[----:B------:R-:W-:Y:S01]  /*3570*/  @P1 F2FP.PACK_AB R78, RZ, R91 ;  /* 0x0000005bff4e123e */ /* 0x000fe200000000ff */
[-C--:B------:R-:W-:Y:S01]  /*3580*/  FMUL.FTZ R91, R93, R196.reuse ;  /* 0x000000c45d5b7220 */ /* 0x080fe20000410000 */
[----:B------:R-:W-:Y:S01]  /*3590*/  @P1 F2FP.PACK_AB R74, RZ, R103 ;  /* 0x00000067ff4a123e */ /* 0x000fe200000000ff */
[----:B------:R1:W-:Y:S01]  /*35a0*/  STG.E.128 [R70.64], R64 ;  /* 0x0000004046007986 */ /* 0x0003e2000c101d04 */
[----:B------:R-:W-:Y:S01]  /*35b0*/  @P1 F2FP.PACK_AB R80, RZ, R99 ;  /* 0x00000063ff50123e */ /* 0x000fe200000000ff */
[-C--:B------:R-:W-:Y:S01]  /*35c0*/  FMUL.FTZ R99, R99, R196.reuse ;  /* 0x000000c463637220 */ /* 0x080fe20000410000 */
[----:B------:R-:W-:Y:S01]  /*35d0*/  @P1 F2FP.PACK_AB R76, RZ, R159 ;  /* 0x0000009fff4c123e */ /* 0x000fe200000000ff */
[-C--:B------:R-:W-:Y:S01]  /*35e0*/  FMUL.FTZ R103, R103, R196.reuse ;  /* 0x000000c467677220 */ /* 0x080fe20000410000 */
[----:B------:R-:W-:Y:S02]  /*35f0*/  @P1 F2FP.PACK_AB R72, RZ, R101 ;  /* 0x00000065ff48123e */ /* 0x000fe400000000ff */
[----:B------:R-:W-:Y:S01]  /*3600*/  @P1 F2FP.PACK_AB R93, RZ, R93 ;  /* 0x0000005dff5d123e */ /* 0x000fe200000000ff */
[----:B0-----:R-:W-:Y:S01]  /*3610*/  FMUL.FTZ R68, R101, R196 ;  /* 0x000000c465447220 */ /* 0x001fe20000410000 */
[----:B------:R-:W-:-:S02]  /*3620*/  @P1 F2FP.PACK_AB R69, RZ, R95 ;  /* 0x0000005fff45123e */ /* 0x000fc400000000ff */
[----:B------:R-:W-:Y:S01]  /*3630*/  @P1 PRMT R63, R78, 0x7610, R63 ;  /* 0x000076104e3f1816 */ /* 0x000fe2000000003f */
[-C--:B------:R-:W-:Y:S01]  /*3640*/  FMUL.FTZ R78, R87, R196.reuse ;  /* 0x000000c4574e7220 */ /* 0x080fe20000410000 */
[----:B------:R-:W-:Y:S01]  /*3650*/  @P1 PRMT R62, R74, 0x7610, R62 ;  /* 0x000076104a3e1816 */ /* 0x000fe2000000003e */
[-C--:B-1----:R-:W-:Y:S01]  /*3660*/  FMUL.FTZ R65, R97, R196.reuse ;  /* 0x000000c461417220 */ /* 0x082fe20000410000 */
[----:B------:R-:W-:Y:S01]  /*3670*/  @P1 F2FP.PACK_AB R71, RZ, R97 ;  /* 0x00000061ff47123e */ /* 0x000fe200000000ff */
[-C--:B------:R-:W-:Y:S01]  /*3680*/  FMUL.FTZ R66, R159, R196.reuse ;  /* 0x000000c49f427220 */ /* 0x080fe20000410000 */
[----:B------:R-:W-:Y:S01]  /*3690*/  IADD3 R70, R75, 0x60, RZ ;  /* 0x000000604b467810 */ /* 0x000fe20007ffe0ff */
[----:B------:R-:W-:Y:S01]  /*36a0*/  FMUL.FTZ R64, R95, R196 ;  /* 0x000000c45f407220 */ /* 0x000fe20000410000 */
[----:B------:R-:W-:Y:S02]  /*36b0*/  F2FP.PACK_AB R65, R68, R65 ;  /* 0x000000414441723e */ /* 0x000fe400000000ff */
        /* <DEDUP_REMOVED lines=10> */
[----:B------:R-:W-:Y:S02]  /*3760*/  F2FP.PACK_AB R67, R99, R82 ;  /* 0x000000526343723e */ /* 0x000fe400000000ff */
[----:B------:R-:W-:Y:S01]  /*3770*/  F2FP.PACK_AB R66, R66, R103 ;  /* 0x000000674242723e */ /* 0x000fe200000000ff */
[----:B------:R0:W-:Y:S01]  /*3780*/  @P1 STG.E.128 [R68.64], R60 ;  /* 0x0000003c44001986 */ /* 0x0001e2000c101d04 */
[----:B------:R-:W-:Y:S02]  /*3790*/  F2FP.PACK_AB R64, R91, R64 ;  /* 0x000000405b40723e */ /* 0x000fe400000000ff */
[----:B------:R-:W-:Y:S01]  /*37a0*/  @P1 F2FP.PACK_AB R72, RZ, R73 ;  /* 0x00000049ff48123e */ /* 0x000fe200000000ff */
[-C--:B------:R-:W-:Y:S01]  /*37b0*/  FMUL.FTZ R73, R73, R196.reuse ;  /* 0x000000c449497220 */ /* 0x080fe20000410000 */
[----:B------:R-:W-:Y:S01]  /*37c0*/  @P1 F2FP.PACK_AB R76, RZ, R77 ;  /* 0x0000004dff4c123e */ /* 0x000fe200000000ff */
[----:B------:R1:W-:Y:S01]  /*37d0*/  STG.E.128 [R70.64], R64 ;  /* 0x0000004046007986 */ /* 0x0003e2000c101d04 */
[----:B------:R-:W-:Y:S01]  /*37e0*/  @P1 F2FP.PACK_AB R74, RZ, R81 ;  /* 0x00000051ff4a123e */ /* 0x000fe200000000ff */
[-C--:B------:R-:W-:Y:S01]  /*37f0*/  FMUL.FTZ R77, R77, R196.reuse ;  /* 0x000000c44d4d7220 */ /* 0x080fe20000410000 */
[----:B0-----:R-:W-:Y:S01]  /*3800*/  @P1 F2FP.PACK_AB R69, RZ, R85 ;  /* 0x00000055ff45123e */ /* 0x001fe200000000ff */
[----:B------:R-:W-:Y:S01]  /*3810*/  FMUL.FTZ R85, R85, R196 ;  /* 0x000000c455557220 */ /* 0x000fe20000410000 */
[----:B------:R-:W-:-:S02]  /*3820*/  @P1 IADD3 R68, R192, 0x80, RZ ;  /* 0x00000080c0441810 */ /* 0x000fc40007ffe0ff */
[----:B------:R-:W-:Y:S01]  /*3830*/  @P1 PRMT R60, R69, 0x7610, R60 ;  /* 0x00007610453c1816 */ /* 0x000fe2000000003c */
[-C--:B-1----:R-:W-:Y:S01]  /*3840*/  FMUL.FTZ R67, R83, R196.reuse ;  /* 0x000000c453437220 */ /* 0x082fe20000410000 */
[----:B------:R-:W-:Y:S01]  /*3850*/  @P1 F2FP.PACK_AB R83, RZ, R83 ;  /* 0x00000053ff53123e */ /* 0x000fe200000000ff */
[-C--:B------:R-:W-:Y:S01]  /*3860*/  FMUL.FTZ R64, R89, R196.reuse ;  /* 0x000000c459407220 */ /* 0x080fe20000410000 */
[----:B------:R-:W-:Y:S01]  /*3870*/  @P1 F2FP.PACK_AB R71, RZ, R87 ;  /* 0x00000057ff47123e */ /* 0x000fe200000000ff */
[----:B------:R-:W-:Y:S01]  /*3880*/  FMUL.FTZ R66, R79, R196 ;  /* 0x000000c44f427220 */ /* 0x000fe20000410000 */
[----:B------:R-:W-:Y:S01]  /*3890*/  @P1 F2FP.PACK_AB R79, RZ, R79 ;  /* 0x0000004fff4f123e */ /* 0x000fe200000000ff */
[----:B------:R-:W-:Y:S01]  /*38a0*/  @P1 IMAD.WIDE.U32 R68, R68, R225, c[0x0][0x258] ;  /* 0x0000960044441625 */ /* 0x000fe200078e00e1 */
[----:B------:R-:W-:Y:S02]  /*38b0*/  @P1 F2FP.PACK_AB R89, RZ, R89 ;  /* 0x00000059ff59123e */ /* 0x000fe400000000ff */
[----:B------:R-:W-:-:S02]  /*38c0*/  @P1 PRMT R61, R72, 0x7610, R61 ;  /* 0x00007610483d1816 */ /* 0x000fc4000000003d */
[----:B------:R-:W-:Y:S02]  /*38d0*/  IADD3 R70, R75, 0x80, RZ ;  /* 0x000000804b467810 */ /* 0x000fe40007ffe0ff */
[----:B------:R-:W-:Y:S02]  /*38e0*/  @P1 PRMT R62, R76, 0x7610, R62 ;  /* 0x000076104c3e1816 */ /* 0x000fe4000000003e */
[----:B------:R-:W-:Y:S02]  /*38f0*/  @P1 PRMT R63, R83, 0x7610, R63 ;  /* 0x00007610533f1816 */ /* 0x000fe4000000003f */
[----:B------:R-:W-:Y:S02]  /*3900*/  F2FP.PACK_AB R67, R64, R67 ;  /* 0x000000434043723e */ /* 0x000fe400000000ff */
[----:B------:R-:W-:Y:S01]  /*3910*/  @P1 PRMT R60, R60, 0x5410, R71 ;  /* 0x000054103c3c1816 */ /* 0x000fe20000000047 */
[----:B------:R-:W-:Y:S01]  /*3920*/  IMAD.WIDE.U32 R70, R70, R225, c[0x0][0x248] ;  /* 0x0000920046467625 */ /* 0x000fe200078e00e1 */
        /* <DEDUP_REMOVED lines=11> */
[----:B0-----:R-:W-:Y:S01]  /*39e0*/  @P0 CALL.REL.NOINC `(.L_x_7644) ;  /* 0x0000001000000944 */ /* 0x001fe20003c00000 */
[----:B------:R-:W-:Y:S05]  /*39f0*/  BRA `(.L_x_7645) ;  /* 0xffffccb000007947 */ /* 0x000fea000383ffff */
.L_x_7644:
[----:B------:R-:W-:Y:S05]  /*3a00*/  BSYNC B1 ;  /* 0x0000000000017941 */ /* 0x000fea0003800000 */
.L_x_7641:
        /* <DEDUP_REMOVED lines=60> */
.L_x_7640:
[----:B------:R-:W-:Y:S05]  /*3dd0*/  BSYNC B0 ;  /* 0x0000000000007941 */ /* 0x000fea0003800000 */
.L_x_7638:
        /* <DEDUP_REMOVED lines=219> */
.L_x_7642:
[----:B------:R-:W-:Y:S01]  /*4b90*/  HFMA2.MMA R224, -RZ, RZ, 0, 5.9604644775390625e-08 ;  /* 0x00000001ffe07435 */ /* 0x000fe200000001ff */
[----:B------:R-:W-:-:S02]  /*4ba0*/  MOV R93, R242 ;  /* 0x000000f2005d7202 */ /* 0x000fc40000000f00 */
[----:B------:R-:W-:Y:S02]  /*4bb0*/  MOV R165, 0x1f ;  /* 0x0000001f00a57802 */ /* 0x000fe40000000f00 */
[----:B------:R-:W-:Y:S02]  /*4bc0*/  MOV R240, 0xffffffff ;  /* 0xffffffff00f07802 */ /* 0x000fe40000000f00 */
[----:B------:R-:W-:Y:S02]  /*4bd0*/  MOV R64, 0x4bf0 ;  /* 0x00004bf000407802 */ /* 0x000fe40000000f00 */
[----:B-----5:R-:W-:Y:S05]  /*4be0*/  CALL.REL.NOINC `($__internal_101_$__cuda_sm70_shflsync_bfly_p) ;  /* 0x0000046000007944 */ /* 0x020fea0003c00000 */
[----:B-1----:R-:W-:Y:S01]  /*4bf0*/  MOV R101, R93 ;  /* 0x0000005d00657202 */ /* 0x002fe20000000f00 */
[----:B0-----:R-:W-:Y:S05]  /*4c00*/  BRA `(.L_x_7646) ;  /* 0xffffd4f000007947 */ /* 0x001fea000383ffff */
.L_x_7643:
[----:B------:R-:W-:Y:S01]  /*4c10*/  HFMA2.MMA R224, -RZ, RZ, 0, 5.9604644775390625e-08 ;  /* 0x00000001ffe07435 */ /* 0x000fe200000001ff */
[----:B------:R-:W-:Y:S02]  /*4c20*/  MOV R93, R103 ;  /* 0x00000067005d7202 */ /* 0x000fe40000000f00 */
[----:B------:R-:W-:Y:S02]  /*4c30*/  MOV R165, 0x1f ;  /* 0x0000001f00a57802 */ /* 0x000fe40000000f00 */
[----:B------:R-:W-:-:S02]  /*4c40*/  MOV R240, 0xffffffff ;  /* 0xffffffff00f07802 */ /* 0x000fc40000000f00 */
[----:B------:R-:W-:Y:S02]  /*4c50*/  MOV R64, 0x4c70 ;  /* 0x00004c7000407802 */ /* 0x000fe40000000f00 */
[----:B01---5:R-:W-:Y:S05]  /*4c60*/  CALL.REL.NOINC `($__internal_101_$__cuda_sm70_shflsync_bfly_p) ;  /* 0x000003e000007944 */ /* 0x023fea0003c00000 */
[----:B------:R-:W-:Y:S01]  /*4c70*/  FADD.FTZ R242, R242, R101 ;  /* 0x00000065f2f27221 */ /* 0x000fe20000010000 */
[----:B0-----:R-:W-:Y:S01]  /*4c80*/  HFMA2.MMA R224, -RZ, RZ, 0, 1.1920928955078125e-07 ;  /* 0x00000002ffe07435 */ /* 0x001fe200000001ff */
[----:B-1----:R-:W-:Y:S01]  /*4c90*/  FADD.FTZ R244, R103, R93 ;  /* 0x0000005d67f47221 */ /* 0x002fe20000010000 */
[----:B------:R-:W-:Y:S02]  /*4ca0*/  MOV R165, 0x1f ;  /* 0x0000001f00a57802 */ /* 0x000fe40000000f00 */
[----:B------:R-:W-:Y:S02]  /*4cb0*/  MOV R240, 0xffffffff ;  /* 0xffffffff00f07802 */ /* 0x000fe40000000f00 */
[----:B------:R-:W-:Y:S02]  /*4cc0*/  MOV R93, R242 ;  /* 0x000000f2005d7202 */ /* 0x000fe40000000f00 */
[----:B------:R-:W-:Y:S02]  /*4cd0*/  MOV R64, 0x4cf0 ;  /* 0x00004cf000407802 */ /* 0x000fe40000000f00 */
[----:B------:R-:W-:Y:S05]  /*4ce0*/  CALL.REL.NOINC `($__internal_101_$__cuda_sm70_shflsync_bfly_p) ;  /* 0x0000036000007944 */ /* 0x000fea0003c00000 */
[----:B0-----:R-:W-:Y:S01]  /*4cf0*/  HFMA2.MMA R224, -RZ, RZ, 0, 1.1920928955078125e-07 ;  /* 0x00000002ffe07435 */ /* 0x001fe200000001ff */
[----:B-1----:R-:W-:-:S02]  /*4d00*/  MOV R101, R93 ;  /* 0x0000005d00657202 */ /* 0x002fc40000000f00 */
[----:B------:R-:W-:Y:S02]  /*4d10*/  MOV R93, R244 ;  /* 0x000000f4005d7202 */ /* 0x000fe40000000f00 */
[----:B------:R-:W-:Y:S02]  /*4d20*/  MOV R165, 0x1f ;  /* 0x0000001f00a57802 */ /* 0x000fe40000000f00 */
[----:B------:R-:W-:Y:S02]  /*4d30*/  MOV R240, 0xffffffff ;  /* 0xffffffff00f07802 */ /* 0x000fe40000000f00 */
[----:B------:R-:W-:Y:S02]  /*4d40*/  MOV R64, 0x4d60 ;  /* 0x00004d6000407802 */ /* 0x000fe40000000f00 */
[----:B------:R-:W-:Y:S05]  /*4d50*/  CALL.REL.NOINC `($__internal_101_$__cuda_sm70_shflsync_bfly_p) ;  /* 0x000002f000007944 */ /* 0x000fea0003c00000 */
[----:B------:R-:W-:Y:S01]  /*4d60*/  FADD.FTZ R242, R101, R242 ;  /* 0x000000f265f27221 */ /* 0x000fe20000010000 */
[----:B0-----:R-:W-:Y:S01]  /*4d70*/  HFMA2.MMA R224, -RZ, RZ, 0, 2.384185791015625e-07 ;  /* 0x00000004ffe07435 */ /* 0x001fe200000001ff */
[----:B-1----:R-:W-:Y:S01]  /*4d80*/  FADD.FTZ R244, R244, R93 ;  /* 0x0000005df4f47221 */ /* 0x002fe20000010000 */
[----:B------:R-:W-:Y:S02]  /*4d90*/  MOV R165, 0x1f ;  /* 0x0000001f00a57802 */ /* 0x000fe40000000f00 */
[----:B------:R-:W-:-:S02]  /*4da0*/  MOV R240, 0xffffffff ;  /* 0xffffffff00f07802 */ /* 0x000fc40000000f00 */
[----:B------:R-:W-:Y:S02]  /*4db0*/  MOV R93, R242 ;  /* 0x000000f2005d7202 */ /* 0x000fe40000000f00 */
[----:B------:R-:W-:Y:S02]  /*4dc0*/  MOV R64, 0x4de0 ;  /* 0x00004de000407802 */ /* 0x000fe40000000f00 */
[----:B------:R-:W-:Y:S05]  /*4dd0*/  CALL.REL.NOINC `($__internal_101_$__cuda_sm70_shflsync_bfly_p) ;  /* 0x0000027000007944 */ /* 0x000fea0003c00000 */
[----:B0-----:R-:W-:Y:S01]  /*4de0*/  HFMA2.MMA R224, -RZ, RZ, 0, 2.384185791015625e-07 ;  /* 0x00000004ffe07435 */ /* 0x001fe200000001ff */
[----:B-1----:R-:W-:Y:S02]  /*4df0*/  MOV R101, R93 ;  /* 0x0000005d00657202 */ /* 0x002fe40000000f00 */
[----:B------:R-:W-:Y:S02]  /*4e00*/  MOV R93, R244 ;  /* 0x000000f4005d7202 */ /* 0x000fe40000000f00 */
[----:B------:R-:W-:Y:S02]  /*4e10*/  MOV R165, 0x1f ;  /* 0x0000001f00a57802 */ /* 0x000fe40000000f00 */
[----:B------:R-:W-:Y:S02]  /*4e20*/  MOV R240, 0xffffffff ;  /* 0xffffffff00f07802 */ /* 0x000fe40000000f00 */
[----:B------:R-:W-:-:S02]  /*4e30*/  MOV R64, 0x4e50 ;  /* 0x00004e5000407802 */ /* 0x000fc40000000f00 */
[----:B------:R-:W-:Y:S05]  /*4e40*/  CALL.REL.NOINC `($__internal_101_$__cuda_sm70_shflsync_bfly_p) ;  /* 0x0000020000007944 */ /* 0x000fea0003c00000 */
[----:B------:R-:W-:Y:S01]  /*4e50*/  FADD.FTZ R242, R101, R242 ;  /* 0x000000f265f27221 */ /* 0x000fe20000010000 */
[----:B0-----:R-:W-:Y:S01]  /*4e60*/  HFMA2.MMA R224, -RZ, RZ, 0, 4.76837158203125e-07 ;  /* 0x00000008ffe07435 */ /* 0x001fe200000001ff */
[----:B-1----:R-:W-:Y:S01]  /*4e70*/  FADD.FTZ R244, R244, R93 ;  /* 0x0000005df4f47221 */ /* 0x002fe20000010000 */
[----:B------:R-:W-:-:S02]  /*4e80*/  MOV R165, 0x1f ;  /* 0x0000001f00a57802 */ /* 0x000fc40000000f00 */
[----:B------:R-:W-:Y:S02]  /*4e90*/  MOV R240, 0xffffffff ;  /* 0xffffffff00f07802 */ /* 0x000fe40000000f00 */
[----:B------:R-:W-:Y:S02]  /*4ea0*/  MOV R93, R242 ;  /* 0x000000f2005d7202 */ /* 0x000fe40000000f00 */
[----:B------:R-:W-:Y:S02]  /*4eb0*/  MOV R64, 0x4ed0 ;  /* 0x00004ed000407802 */ /* 0x000fe40000000f00 */
[----:B------:R-:W-:Y:S05]  /*4ec0*/  CALL.REL.NOINC `($__internal_101_$__cuda_sm70_shflsync_bfly_p) ;  /* 0x0000018000007944 */ /* 0x000fea0003c00000 */
[----:B0-----:R-:W-:Y:S01]  /*4ed0*/  HFMA2.MMA R224, -RZ, RZ, 0, 4.76837158203125e-07 ;  /* 0x00000008ffe07435 */ /* 0x001fe200000001ff */
[----:B-1----:R-:W-:Y:S02]  /*4ee0*/  MOV R101, R93 ;  /* 0x0000005d00657202 */ /* 0x002fe40000000f00 */
[----:B------:R-:W-:Y:S02]  /*4ef0*/  MOV R93, R244 ;  /* 0x000000f4005d7202 */ /* 0x000fe40000000f00 */
[----:B------:R-:W-:Y:S02]  /*4f00*/  MOV R165, 0x1f ;  /* 0x0000001f00a57802 */ /* 0x000fe40000000f00 */
[----:B------:R-:W-:-:S02]  /*4f10*/  MOV R240, 0xffffffff ;  /* 0xffffffff00f07802 */ /* 0x000fc40000000f00 */
[----:B------:R-:W-:Y:S02]  /*4f20*/  MOV R64, 0x4f40 ;  /* 0x00004f4000407802 */ /* 0x000fe40000000f00 */
[----:B------:R-:W-:Y:S05]  /*4f30*/  CALL.REL.NOINC `($__internal_101_$__cuda_sm70_shflsync_bfly_p) ;  /* 0x0000011000007944 */ /* 0x000fea0003c00000 */
[----:B------:R-:W-:Y:S01]  /*4f40*/  FADD.FTZ R101, R101, R242 ;  /* 0x000000f265657221 */ /* 0x000fe20000010000 */
[----:B0-----:R-:W-:Y:S01]  /*4f50*/  HFMA2.MMA R224, -RZ, RZ, 0, 9.5367431640625e-07 ;  /* 0x00000010ffe07435 */ /* 0x001fe200000001ff */
[----:B-1----:R-:W-:Y:S01]  /*4f60*/  FADD.FTZ R103, R244, R93 ;  /* 0x0000005df4677221 */ /* 0x002fe20000010000 */
[----:B------:R-:W-:Y:S02]  /*4f70*/  MOV R165, 0x1f ;  /* 0x0000001f00a57802 */ /* 0x000fe40000000f00 */
[----:B------:R-:W-:Y:S02]  /*4f80*/  MOV R240, 0xffffffff ;  /* 0xffffffff00f07802 */ /* 0x000fe40000000f00 */
[----:B------:R-:W-:Y:S02]  /*4f90*/  MOV R93, R101 ;  /* 0x00000065005d7202 */ /* 0x000fe40000000f00 */
[----:B------:R-:W-:Y:S02]  /*4fa0*/  MOV R64, 0x4fc0 ;  /* 0x00004fc000407802 */ /* 0x000fe40000000f00 */
[----:B------:R-:W-:Y:S05]  /*4fb0*/  CALL.REL.NOINC `($__internal_101_$__cuda_sm70_shflsync_bfly_p) ;  /* 0x0000009000007944 */ /* 0x000fea0003c00000 */
[----:B0-----:R-:W-:Y:S01]  /*4fc0*/  HFMA2.MMA R224, -RZ, RZ, 0, 9.5367431640625e-07 ;  /* 0x00000010ffe07435 */ /* 0x001fe200000001ff */
[----:B-1----:R-:W-:-:S02]  /*4fd0*/  MOV R242, R93 ;  /* 0x0000005d00f27202 */ /* 0x002fc40000000f00 */
[----:B------:R-:W-:Y:S02]  /*4fe0*/  MOV R93, R103 ;  /* 0x00000067005d7202 */ /* 0x000fe40000000f00 */
[----:B------:R-:W-:Y:S02]  /*4ff0*/  MOV R165, 0x1f ;  /* 0x0000001f00a57802 */ /* 0x000fe40000000f00 */
[----:B------:R-:W-:Y:S02]  /*5000*/  MOV R240, 0xffffffff ;  /* 0xffffffff00f07802 */ /* 0x000fe40000000f00 */
[----:B------:R-:W-:Y:S02]  /*5010*/  MOV R64, 0x5030 ;  /* 0x0000503000407802 */ /* 0x000fe40000000f00 */
[----:B------:R-:W-:Y:S05]  /*5020*/  CALL.REL.NOINC `($__internal_101_$__cuda_sm70_shflsync_bfly_p) ;  /* 0x0000002000007944 */ /* 0x000fea0003c00000 */
[----:B-1----:R-:W-:Y:S01]  /*5030*/  MOV R64, R93 ;  /* 0x0000005d00407202 */ /* 0x002fe20000000f00 */
[----:B0-----:R-:W-:Y:S05]  /*5040*/  BRA `(.L_x_7647) ;  /* 0xffffd1d000007947 */ /* 0x001fea000383ffff */
        .weak           $__internal_101_$__cuda_sm70_shflsync_bfly_p
        .type           $__internal_101_$__cuda_sm70_shflsync_bfly_p,@function
        .size           $__internal_101_$__cuda_sm70_shflsync_bfly_p,(.L_x_14983 - $__internal_101_$__cuda_sm70_shflsync_bfly_p)
$__internal_101_$__cuda_sm70_shflsync_bfly_p:
[----:B------:R-:W-:Y:S01]  /*5050*/  HFMA2.MMA R65, -RZ, RZ, 0, 0 ;  /* 0x00000000ff417435 */ /* 0x000fe200000001ff */
[----:B------:R-:W-:Y:S04]  /*5060*/  WARPSYNC R240 ;  /* 0x000000f000007348 */ /* 0x000fe80003800000 */
[----:B------:R0:W1:Y:S01]  /*5070*/  SHFL.BFLY PT, R93, R93, R224, R165 ;  /* 0x0c0000e05d5d7389 */ /* 0x00006200000e00a5 */
[----:B------:R-:W-:Y:S05]  /*5080*/  RET.REL.NODEC R64 `(_ZN10layer_norm13ln_bwd_kernelINS_13Kernel_traitsIf6__halfS2_S2_fjLj1280ELj1ELj4ELj1ELj16ENS_18Kernel_traits_baseILj1280EfS2_S2_S2_fjLj128EEEEELb0ELb0ELb0ELb1EEEvNS_9BwdParamsE) ;  /* 0xffffaf7040007950 */ /* 0x000fea0003c3ffff */
.L_x_7648:
        /* <DEDUP_REMOVED lines=15> */
.L_x_14983:


//--------------------- .text._ZN10layer_norm13ln_bwd_kernelINS_13Kernel_traitsIf6__halfS2_S2_fjLj1280ELj1ELj4ELj1ELj16ENS_18Kernel_traits_baseILj1280EfS2_S2_S2_fjLj128EEEEELb0ELb0ELb1ELb0EEEvNS_9BwdParamsE --------------------------
	.section	.text._ZN10layer_norm13ln_bwd_kernelINS_13Kernel_traitsIf6__halfS2_S2_fjLj1280ELj1ELj4ELj1ELj16ENS_18Kernel_traits_baseILj1280EfS2_S2_S2_fjLj128EEEEELb0ELb0ELb1ELb0EEEvNS_9BwdParamsE,"ax",@progbits
	.sectioninfo	@"SHI_REGISTERS=254"
	.align	128
        .global         _ZN10layer_norm13ln_bwd_kernelINS_13Kernel_traitsIf6__halfS2_S2_fjLj1280ELj1ELj4ELj1ELj16ENS_18Kernel_traits_baseILj1280EfS2_S2_S2_fjLj128EEEEELb0ELb0ELb1ELb0EEEvNS_9BwdParamsE
        .type           _ZN10layer_norm13ln_bwd_kernelINS_13Kernel_traitsIf6__halfS2_S2_fjLj1280ELj1ELj4ELj1ELj16ENS_18Kernel_traits_baseILj1280EfS2_S2_S2_fjLj128EEEEELb0ELb0ELb1ELb0EEEvNS_9BwdParamsE,@function
        .size           _ZN10layer_norm13ln_bwd_kernelINS_13Kernel_traitsIf6__halfS2_S2_fjLj1280ELj1ELj4ELj1ELj16ENS_18Kernel_traits_baseILj1280EfS2_S2_S2_fjLj128EEEEELb0ELb0ELb1ELb0EEEvNS_9BwdParamsE,(.L_x_14984 - _ZN10layer_norm13ln_bwd_kernelINS_13Kernel_traitsIf6__halfS2_S2_fjLj1280ELj1ELj4ELj1ELj16ENS_18Kernel_traits_baseILj1280EfS2_S2_S2_fjLj128EEEEELb0ELb0ELb1ELb0EEEvNS_9BwdParamsE)
        .other          _ZN10layer_norm13ln_bwd_kernelINS_13Kernel_traitsIf6__halfS2_S2_fjLj1280ELj1ELj4ELj1ELj16ENS_18Kernel_traits_baseILj1280EfS2_S2_S2_fjLj128EEEEELb0ELb0ELb1ELb0EEEvNS_9BwdParamsE,@"STO_CUDA_ENTRY STV_DEFAULT"
_ZN10layer_norm13ln_bwd_kernelINS_13Kernel_traitsIf6__halfS2_S2_fjLj1280ELj1ELj4ELj1ELj16ENS_18Kernel_traits_baseILj1280EfS2_S2_S2_fjLj128EEEEELb0ELb0ELb1ELb0EEEvNS_9BwdParamsE:
.text._ZN10layer_norm13ln_bwd_kernelINS_13Kernel_traitsIf6__halfS2_S2_fjLj1280ELj1ELj4ELj1ELj16ENS_18Kernel_traits_baseILj1280EfS2_S2_S2_fjLj128EEEEELb0ELb0ELb1ELb0EEEvNS_9BwdParamsE:
        /* <DEDUP_REMOVED lines=88> */
[----:B------:R-:W-:Y:S01]  /*0580*/  HFMA2.MMA R73, -RZ, RZ, 0, 0 ;  /* 0x00000000ff497435 */ /* 0x000fe200000001ff */
[----:B------:R-:W-:-:S06]  /*0590*/  MOV R5, R0 ;  /* 0x0000000000057202 */ /* 0x000fcc0000000f00 */
.L_x_7806:
[----:B------:R-:W-:-:S05]  /*05a0*/  MOV R176, 0x4 ;  /* 0x0000000400b07802 */ /* 0x000fca0000000f00 */
        /* <DEDUP_REMOVED lines=26> */
.L_x_7655:
[----:B------:R-:W-:Y:S02]  /*0750*/  IADD3 R11, R9, 0x20, RZ ;  /* 0x00000020090b7810 */ /* 0x000fe40007ffe0ff */
.L_x_7654:
[----:B------:R-:W-:Y:S05]  /*0760*/  BSYNC B2 ;  /* 0x0000000000027941 */ /* 0x000fea0003800000 */
.L_x_7653:
        /* <DEDUP_REMOVED lines=8> */
.L_x_7658:
[----:B------:R-:W-:Y:S02]  /*07f0*/  IADD3 R11, R11, 0x20, RZ ;  /* 0x000000200b0b7810 */ /* 0x000fe40007ffe0ff */
.L_x_7657:
[----:B------:R-:W-:Y:S05]  /*0800*/  BSYNC B2 ;  /* 0x0000000000027941 */ /* 0x000fea0003800000 */
.L_x_7656:
[----:B------:R-:W-:Y:S01]  /*0810*/  BSSY B2, `(.L_x_7659) ;  /* 0x0000008000027945 */ /* 0x000fe20003800000 */
[----:B------:R-:W-:Y:S05]  /*0820*/  @!P0 BRA `(.L_x_7660) ;  /* 0x0000006000008947 */ /* 0x000fea0003800000 */
[----:B------:R-:W-:-:S04]  /*0830*/  ISETP.NE.U32.AND P3, PT, RZ, c[0x0][0x218], PT ;  /* 0x00008600ff007a0c */ /* 0x000fc80003f65070 */
[----:B------:R-:W-:-:S13]  /*0840*/  ISETP.NE.AND.EX P3, PT, RZ, c[0x0][0x21c], PT, P3 ;  /* 0x00008700ff007a0c */ /* 0x000fda0003f65330 */
[----:B------:R-:W-:Y:S05]  /*0850*/  @!P3 BRA `(.L_x_7661) ;  /* 0x000000200000b947 */ /* 0x000fea0003800000 */
[----:B------:R-:W-:-:S06]  /*0860*/  IMAD.WIDE.U32 R28, R11, R0, c[0x0][0x218] ;  /* 0x000086000b1c7625 */ /* 0x000fcc00078e0000 */
[----:B------:R-:W5:Y:S02]  /*0870*/  LDG.E.128 R28, [R28.64] ;  /* 0x000000041c1c7981 */ /* 0x000f64000c1e1d00 */
.L_x_7661:
[----:B------:R-:W-:Y:S02]  /*0880*/  IADD3 R11, R11, 0x20, RZ ;  /* 0x000000200b0b7810 */ /* 0x000fe40007ffe0ff */
.L_x_7660:
[----:B------:R-:W-:Y:S05]  /*0890*/  BSYNC B2 ;  /* 0x0000000000027941 */ /* 0x000fea0003800000 */
.L_x_7659:
[----:B------:R-:W-:Y:S01]  /*08a0*/  BSSY B2, `(.L_x_7662) ;  /* 0x0000008000027945 */ /* 0x000fe20003800000 */
[----:B------:R-:W-:Y:S05]  /*08b0*/  @!P1 BRA `(.L_x_7663) ;  /* 0x0000006000009947 */ /* 0x000fea0003800000 */
[----:B------:R-:W-:-:S04]  /*08c0*/  ISETP.NE.U32.AND P3, PT, RZ, c[0x0][0x218], PT ;  /* 0x00008600ff007a0c */ /* 0x000fc80003f65070 */
[----:B------:R-:W-:-:S13]  /*08d0*/  ISETP.NE.AND.EX P3, PT, RZ, c[0x0][0x21c], PT, P3 ;  /* 0x00008700ff007a0c */ /* 0x000fda0003f65330 */
[----:B------:R-:W-:Y:S05]  /*08e0*/  @!P3 BRA `(.L_x_7664) ;  /* 0x000000200000b947 */ /* 0x000fea0003800000 */
[----:B------:R-:W-:-:S06]  /*08f0*/  IMAD.WIDE.U32 R160, R11, R0, c[0x0][0x218] ;  /* 0x000086000ba07625 */ /* 0x000fcc00078e0000 */
[----:B------:R-:W5:Y:S02]  /*0900*/  LDG.E.128 R160, [R160.64] ;  /* 0x00000004a0a07981 */ /* 0x000f64000c1e1d00 */
.L_x_7664:
[----:B------:R-:W-:Y:S02]  /*0910*/  IADD3 R11, R11, 0x20, RZ ;  /* 0x000000200b0b7810 */ /* 0x000fe40007ffe0ff */
.L_x_7663:
[----:B------:R-:W-:Y:S05]  /*0920*/  BSYNC B2 ;  /* 0x0000000000027941 */ /* 0x000fea0003800000 */
.L_x_7662:
        /* <DEDUP_REMOVED lines=8> */
.L_x_7652:
        /* <DEDUP_REMOVED lines=19> */
[----:B------:R-:W-:Y:S01]  /*0ae0*/  IADD3 R247, R9, 0x20, RZ ;  /* 0x0000002009f77810 */ /* 0x000fe20007ffe0ff */
[--C-:B--2---:R-:W-:Y:S02]  /*0af0*/  HADD2.F32 R27, -RZ, R176.reuse.H0_H0 ;  /* 0x200000b0ff1b7230 */ /* 0x104fe40000004100 */
[----:B------:R-:W-:Y:S01]  /*0b00*/  HADD2.F32 R233, -RZ, R176.H1_H1 ;  /* 0x300000b0ffe97230 */ /* 0x000fe20000004100 */
[----:B-----5:R-:W-:Y:S01]  /*0b10*/  FSEL R176, R4, RZ, !P3 ;  /* 0x000000ff04b07208 */ /* 0x020fe20005800000 */
[----:B------:R-:W-:-:S02]  /*0b20*/  HADD2.F32 R235, -RZ, R177.H0_H0 ;  /* 0x200000b1ffeb7230 */ /* 0x000fc40000004100 */
[----:B------:R-:W-:Y:S02]  /*0b30*/  HADD2.F32 R237, -RZ, R177.H1_H1 ;  /* 0x300000b1ffed7230 */ /* 0x000fe40000004100 */
        /* <DEDUP_REMOVED lines=19> */
[----:B------:R-:W-:Y:S01]  /*0c70*/  FMUL.FTZ R245, R3, R240 ;  /* 0x000000f003f57220 */ /* 0x000fe20000410000 */
[--C-:B------:R-:W-:Y:S01]  /*0c80*/  HADD2.F32 R177, -RZ, R183.reuse.H0_H0 ;  /* 0x200000b7ffb17230 */ /* 0x100fe20000004100 */
[----:B------:R-:W-:Y:S01]  /*0c90*/  FMUL.FTZ R246, R32, R179 ;  /* 0x000000b320f67220 */ /* 0x000fe20000410000 */
[----:B------:R-:W-:Y:S01]  /*0ca0*/  HADD2.F32 R232, -RZ, R183.H1_H1 ;  /* 0x300000b7ffe87230 */ /* 0x000fe20000004100 */
[----:B------:R-:W-:-:S02]  /*0cb0*/  FADD.FTZ R112, R112, R179 ;  /* 0x000000b370707221 */ /* 0x000fc40000010000 */
[----:B------:R-:W-:Y:S02]  /*0cc0*/  FFMA.FTZ R72, R27, R179, R72 ;  /* 0x000000b31b487223 */ /* 0x000fe40000010048 */
        /* <DEDUP_REMOVED lines=43> */
.L_x_7667:
[----:B-1----:R-:W-:Y:S05]  /*0f80*/  BSYNC B2 ;  /* 0x0000000000027941 */ /* 0x002fea0003800000 */
.L_x_7666:
        /* <DEDUP_REMOVED lines=14> */
[----:B------:R-:W-:Y:S01]  /*1070*/  IADD3 R247, R247, 0x20, RZ ;  /* 0x00000020f7f77810 */ /* 0x000fe20007ffe0ff */
[--C-:B--2---:R-:W-:Y:S02]  /*1080*/  HADD2.F32 R22, -RZ, R16.reuse.H0_H0 ;  /* 0x20000010ff167230 */ /* 0x104fe40000004100 */
[----:B------:R-:W-:-:S02]  /*1090*/  HADD2.F32 R230, -RZ, R16.H1_H1 ;  /* 0x30000010ffe67230 */ /* 0x000fc40000004100 */
[----:B------:R-:W-:Y:S01]  /*10a0*/  HADD2.F32 R180, -RZ, R17.H0_H0 ;  /* 0x20000011ffb47230 */ /* 0x000fe20000004100 */
[C---:B------:R-:W-:Y:S01]  /*10b0*/  FADD.FTZ R176, -R179.reuse, R22 ;  /* 0x00000016b3b07221 */ /* 0x040fe20000010100 */
[----:B------:R-:W-:Y:S01]  /*10c0*/  HADD2.F32 R24, -RZ, R18.H1_H1 ;  /* 0x30000012ff187230 */ /* 0x000fe20000004100 */
[C---:B------:R-:W-:Y:S01]  /*10d0*/  FADD.FTZ R230, -R179.reuse, R230 ;  /* 0x000000e6b3e67221 */ /* 0x040fe20000010100 */
[--C-:B------:R-:W-:Y:S01]  /*10e0*/  HADD2.F32 R177, -RZ, R19.reuse.H0_H0 ;  /* 0x20000013ffb17230 */ /* 0x100fe20000004100 */
[C---:B------:R-:W-:Y:S01]  /*10f0*/  FADD.FTZ R180, -R179.reuse, R180 ;  /* 0x000000b4b3b47221 */ /* 0x040fe20000010100 */
[----:B------:R-:W-:Y:S01]  /*1100*/  HADD2.F32 R19, -RZ, R19.H1_H1 ;  /* 0x30000013ff137230 */ /* 0x000fe20000004100 */
[----:B-1----:R-:W-:Y:S01]  /*1110*/  FADD.FTZ R20, -R179, R24 ;  /* 0x00000018b3147221 */ /* 0x002fe20000010100 */
[--C-:B---3--:R-:W-:Y:S01]  /*1120*/  HADD2.F32 R231, -RZ, R12.reuse.H0_H0 ;  /* 0x2000000cffe77230 */ /* 0x108fe20000004100 */
[C---:B------:R-:W-:Y:S01]  /*1130*/  FMUL.FTZ R230, R3.reuse, R230 ;  /* 0x000000e603e67220 */ /* 0x040fe20000410000 */
[----:B------:R-:W-:Y:S01]  /*1140*/  HADD2.F32 R228, -RZ, R12.H1_H1 ;  /* 0x3000000cffe47230 */ /* 0x000fe20000004100 */
[----:B------:R-:W-:Y:S01]  /*1150*/  FMUL.FTZ R12, R3, R176 ;  /* 0x000000b0030c7220 */ /* 0x000fe20000410000 */
[----:B------:R-:W-:Y:S01]  /*1160*/  HADD2.F32 R17, -RZ, R17.H1_H1 ;  /* 0x30000011ff117230 */ /* 0x000fe20000004100 */
[----:B------:R-:W-:Y:S01]  /*1170*/  FADD.FTZ R24, -R179, R19 ;  /* 0x00000013b3187221 */ /* 0x000fe20000010100 */
[--C-:B------:R-:W-:Y:S01]  /*1180*/  HADD2.F32 R19, -RZ, R13.reuse.H0_H0 ;  /* 0x2000000dff137230 */ /* 0x100fe20000004100 */
[----:B------:R-:W-:Y:S01]  /*1190*/  FADD.FTZ R120, R120, R231 ;  /* 0x000000e778787221 */ /* 0x000fe20000010000 */
[----:B------:R-:W-:Y:S01]  /*11a0*/  HADD2.F32 R16, -RZ, R18.H0_H0 ;  /* 0x20000012ff107230 */ /* 0x000fe20000004100 */
[-C--:B------:R-:W-:Y:S01]  /*11b0*/  FFMA.FTZ R80, R12, R231.reuse, R80 ;  /* 0x000000e70c507223 */ /* 0x080fe20000010050 */
[--C-:B------:R-:W-:Y:S01]  /*11c0*/  HADD2.F32 R178, -RZ, R14.reuse.H1_H1 ;  /* 0x3000000effb27230 */ /* 0x100fe20000004100 */
[----:B------:R-:W-:Y:S01]  /*11d0*/  FMUL.FTZ R229, R3, R180 ;  /* 0x000000b403e57220 */ /* 0x000fe20000410000 */
[----:B------:R-:W-:Y:S01]  /*11e0*/  HADD2.F32 R182, -RZ, R13.H1_H1 ;  /* 0x3000000dffb67230 */ /* 0x000fe20000004100 */
[----:B------:R-:W-:Y:S01]  /*11f0*/  FMUL.FTZ R231, R40, R231 ;  /* 0x000000e728e77220 */ /* 0x000fe20000410000 */
[--C-:B------:R-:W-:Y:S01]  /*1200*/  HADD2.F32 R21, -RZ, R15.reuse.H0_H0 ;  /* 0x2000000fff157230 */ /* 0x100fe20000004100 */
[----:B------:R-:W-:Y:S01]  /*1210*/  FADD.FTZ R18, -R179, R17 ;  /* 0x00000011b3127221 */ /* 0x000fe20000010100 */
[----:B------:R-:W-:Y:S01]  /*1220*/  HADD2.F32 R17, -RZ, R14.H0_H0 ;  /* 0x2000000eff117230 */ /* 0x000fe20000004100 */
[----:B------:R-:W-:Y:S01]  /*1230*/  FADD.FTZ R121, R121, R228 ;  /* 0x000000e479797221 */ /* 0x000fe20000010000 */
[----:B------:R-:W-:Y:S01]  /*1240*/  HADD2.F32 R176, -RZ, R15.H1_H1 ;  /* 0x3000000fffb07230 */ /* 0x000fe20000004100 */
[----:B------:R-:W-:-:S02]  /*1250*/  FFMA.FTZ R81, R230, R228, R81 ;  /* 0x000000e4e6517223 */ /* 0x000fc40000010051 */
[----:B------:R-:W-:Y:S02]  /*1260*/  FADD.FTZ R122, R122, R19 ;  /* 0x000000137a7a7221 */ /* 0x000fe40000010000 */
[-C--:B------:R-:W-:Y:S02]  /*1270*/  FFMA.FTZ R82, R229, R19.reuse, R82 ;  /* 0x00000013e5527223 */ /* 0x080fe40000010052 */
[----:B------:R-:W-:Y:S02]  /*1280*/  FMUL.FTZ R14, R42, R19 ;  /* 0x000000132a0e7220 */ /* 0x000fe40000410000 */
[----:B------:R-:W-:Y:S02]  /*1290*/  FMUL.FTZ R228, R41, R228 ;  /* 0x000000e429e47220 */ /* 0x000fe40000410000 */
[----:B------:R-:W-:Y:S02]  /*12a0*/  FADD.FTZ R249, R249, R231 ;  /* 0x000000e7f9f97221 */ /* 0x000fe40000010000 */
[----:B------:R-:W-:-:S02]  /*12b0*/  FFMA.FTZ R19, R12, R231, R248 ;  /* 0x000000e70c137223 */ /* 0x000fc400000100f8 */
[----:B------:R-:W-:Y:S02]  /*12c0*/  FADD.FTZ R16, -R179, R16 ;  /* 0x00000010b3107221 */ /* 0x000fe40000010100 */
        /* <DEDUP_REMOVED lines=35> */
.L_x_7669:
[----:B------:R-:W-:Y:S05]  /*1500*/  BSYNC B2 ;  /* 0x0000000000027941 */ /* 0x000fea0003800000 */
.L_x_7668:
        /* <DEDUP_REMOVED lines=86> */
.L_x_7671:
[----:B------:R-:W-:Y:S05]  /*1a70*/  BSYNC B2 ;  /* 0x0000000000027941 */ /* 0x000fea0003800000 */
.L_x_7670:
        /* <DEDUP_REMOVED lines=86> */
.L_x_7673:
[----:B------:R-:W-:Y:S05]  /*1fe0*/  BSYNC B2 ;  /* 0x0000000000027941 */ /* 0x000fea0003800000 */
.L_x_7672:
        /* <DEDUP_REMOVED lines=16> */
[----:B------:R-:W-:Y:S01]  /*20f0*/  HADD2.F32 R215, -RZ, R178.H0_H0 ;  /* 0x200000b2ffd77230 */ /* 0x000fe20000004100 */
[C---:B------:R-:W-:Y:S01]  /*2100*/  FADD.FTZ R214, -R218.reuse, R213 ;  /* 0x000000d5dad67221 */ /* 0x040fe20000010100 */
[----:B---3--:R-:W-:Y:S01]  /*2110*/  HADD2.F32 R213, -RZ, R180.H0_H0 ;  /* 0x200000b4ffd57230 */ /* 0x008fe20000004100 */
[C---:B0-----:R-:W-:Y:S01]  /*2120*/  FMUL.FTZ R10, R3.reuse, R4 ;  /* 0x00000004030a7220 */ /* 0x041fe20000410000 */
[----:B------:R-:W-:Y:S01]  /*2130*/  HADD2.F32 R177, -RZ, R177.H1_H1 ;  /* 0x300000b1ffb17230 */ /* 0x000fe20000004100 */
[C---:B------:R-:W-:Y:S01]  /*2140*/  FMUL.FTZ R214, R3.reuse, R214 ;  /* 0x000000d603d67220 */ /* 0x040fe20000410000 */
[----:B------:R-:W-:Y:S01]  /*2150*/  HADD2.F32 R222, -RZ, R178.H1_H1 ;  /* 0x300000b2ffde7230 */ /* 0x000fe20000004100 */
[C---:B------:R-:W-:Y:S01]  /*2160*/  FADD.FTZ R178, -R218.reuse, R176 ;  /* 0x000000b0dab27221 */ /* 0x040fe20000010100 */
[--C-:B------:R-:W-:Y:S01]  /*2170*/  HADD2.F32 R217, -RZ, R179.reuse.H0_H0 ;  /* 0x200000b3ffd97230 */ /* 0x100fe20000004100 */
[----:B------:R-:W-:Y:S01]  /*2180*/  FADD.FTZ R176, -R218, R215 ;  /* 0x000000d7dab07221 */ /* 0x000fe20000010100 */
[----:B------:R-:W-:Y:S01]  /*2190*/  HADD2.F32 R180, -RZ, R180.H1_H1 ;  /* 0x300000b4ffb47230 */ /* 0x000fe20000004100 */
[----:B------:R-:W-:Y:S01]  /*21a0*/  FADD.FTZ R144, R144, R213 ;  /* 0x000000d590907221 */ /* 0x000fe20000010000 */
[----:B------:R-:W-:Y:S01]  /*21b0*/  HADD2.F32 R226, -RZ, R179.H1_H1 ;  /* 0x300000b3ffe27230 */ /* 0x000fe20000004100 */
[-C--:B------:R-:W-:Y:S01]  /*21c0*/  FFMA.FTZ R104, R10, R213.reuse, R104 ;  /* 0x000000d50a687223 */ /* 0x080fe20000010068 */
[--C-:B------:R-:W-:Y:S01]  /*21d0*/  HADD2.F32 R220, -RZ, R181.reuse.H1_H1 ;  /* 0x300000b5ffdc7230 */ /* 0x100fe20000004100 */
[----:B------:R-:W-:Y:S01]  /*21e0*/  FMUL.FTZ R213, R64, R213 ;  /* 0x000000d540d57220 */ /* 0x000fe20000410000 */
[--C-:B------:R-:W-:Y:S01]  /*21f0*/  HADD2.F32 R179, -RZ, R182.reuse.H0_H0 ;  /* 0x200000b6ffb37230 */ /* 0x100fe20000004100 */
[C---:B------:R-:W-:Y:S01]  /*2200*/  FADD.FTZ R216, -R218.reuse, R177 ;  /* 0x000000b1dad87221 */ /* 0x040fe20000010100 */
[----:B------:R-:W-:Y:S01]  /*2210*/  HADD2.F32 R177, -RZ, R181.H0_H0 ;  /* 0x200000b5ffb17230 */ /* 0x000fe20000004100 */
[----:B------:R-:W-:Y:S01]  /*2220*/  FADD.FTZ R0, -R218, R217 ;  /* 0x000000d9da007221 */ /* 0x000fe20000010100 */
[----:B------:R-:W-:Y:S01]  /*2230*/  HADD2.F32 R182, -RZ, R182.H1_H1 ;  /* 0x300000b6ffb67230 */ /* 0x000fe20000004100 */
[C---:B------:R-:W-:Y:S01]  /*2240*/  FMUL.FTZ R215, R3.reuse, R178 ;  /* 0x000000b203d77220 */ /* 0x040fe20000410000 */
[--C-:B------:R-:W-:Y:S01]  /*2250*/  HADD2.F32 R11, -RZ, R183.reuse.H0_H0 ;  /* 0x200000b7ff0b7230 */ /* 0x100fe20000004100 */
[----:B------:R-:W-:Y:S01]  /*2260*/  FMUL.FTZ R219, R3, R176 ;  /* 0x000000b003db7220 */ /* 0x000fe20000410000 */
        /* <DEDUP_REMOVED lines=44> */
.L_x_7665:
[----:B------:R-:W-:Y:S05]  /*2530*/  BSYNC B1 ;  /* 0x0000000000017941 */ /* 0x000fea0003800000 */
.L_x_7651:
[----:B------:R-:W-:Y:S05]  /*2540*/  BRA.DIV ~URZ, `(.L_x_7674) ;  /* 0x000046d27f007947 */ /* 0x000fea000b800000 */
[----:B-----5:R2:W3:Y:S02]  /*2550*/  SHFL.BFLY PT, R4, R249, 0x1, 0x1f ;  /* 0x0c201f00f9047f89 */ /* 0x0204e400000e0000 */
.L_x_7807:
        /* <DEDUP_REMOVED lines=18> */
.L_x_7808:
        /* <DEDUP_REMOVED lines=27> */
.L_x_7679:
        /* <DEDUP_REMOVED lines=9> */
.L_x_7680:
[----:B------:R-:W-:Y:S05]  /*28c0*/  BSYNC B2 ;  /* 0x0000000000027941 */ /* 0x000fea0003800000 */
.L_x_7678:
        /* <DEDUP_REMOVED lines=13> */
.L_x_7682:
[----:B------:R-:W-:-:S04]  /*29a0*/  FFMA.FTZ R177, R245, R11, R0 ;  /* 0x0000000bf5b17223 */ /* 0x000fc80000010000 */
[----:B------:R-:W-:Y:S01]  /*29b0*/  FADD.FTZ R4, R244, -R177 ;  /* 0x800000b1f4047221 */ /* 0x000fe20000010000 */
[----:B------:R-:W-:-:S03]  /*29c0*/  @P4 HADD2.F32 R177, -RZ, R152.H1_H1 ;  /* 0x30000098ffb14230 */ /* 0x000fc60000004100 */
[----:B------:R-:W-:-:S04]  /*29d0*/  FMUL.FTZ R4, R3, R4 ;  /* 0x0000000403047220 */ /* 0x000fc80000410000 */
[----:B------:R-:W-:Y:S02]  /*29e0*/  @P4 FADD.FTZ R4, R4, R177 ;  /* 0x000000b104044221 */ /* 0x000fe40000010000 */
.L_x_7683:
[----:B------:R-:W-:Y:S05]  /*29f0*/  BSYNC B2 ;  /* 0x0000000000027941 */ /* 0x000fea0003800000 */
.L_x_7681:
        /* <DEDUP_REMOVED lines=11> */
.L_x_7685:
[----:B------:R-:W-:-:S04]  /*2ab0*/  FFMA.FTZ R177, R243, R11, R0 ;  /* 0x0000000bf3b17223 */ /* 0x000fc80000010000 */
[----:B------:R-:W-:Y:S01]  /*2ac0*/  FADD.FTZ R4, R242, -R177 ;  /* 0x800000b1f2047221 */ /* 0x000fe20000010000 */
[----:B------:R-:W-:-:S03]  /*2ad0*/  @P4 HADD2.F32 R177, -RZ, R153.H0_H0 ;  /* 0x20000099ffb14230 */ /* 0x000fc60000004100 */
[----:B------:R-:W-:-:S04]  /*2ae0*/  FMUL.FTZ R4, R3, R4 ;  /* 0x0000000403047220 */ /* 0x000fc80000410000 */
[----:B------:R-:W-:Y:S02]  /*2af0*/  @P4 FADD.FTZ R4, R4, R177 ;  /* 0x000000b104044221 */ /* 0x000fe40000010000 */
.L_x_7686:
[----:B------:R-:W-:Y:S05]  /*2b00*/  BSYNC B2 ;  /* 0x0000000000027941 */ /* 0x000fea0003800000 */
.L_x_7684:
        /* <DEDUP_REMOVED lines=11> */
.L_x_7688:
[----:B------:R-:W-:-:S04]  /*2bc0*/  FFMA.FTZ R177, R241, R11, R0 ;  /* 0x0000000bf1b17223 */ /* 0x000fc80000010000 */
[----:B------:R-:W-:Y:S01]  /*2bd0*/  FADD.FTZ R4, R240, -R177 ;  /* 0x800000b1f0047221 */ /* 0x000fe20000010000 */
[----:B------:R-:W-:-:S03]  /*2be0*/  @P4 HADD2.F32 R177, -RZ, R153.H1_H1 ;  /* 0x30000099ffb14230 */ /* 0x000fc60000004100 */
[----:B------:R-:W-:-:S04]  /*2bf0*/  FMUL.FTZ R4, R3, R4 ;  /* 0x0000000403047220 */ /* 0x000fc80000410000 */
[----:B------:R-:W-:Y:S02]  /*2c00*/  @P4 FADD.FTZ R4, R4, R177 ;  /* 0x000000b104044221 */ /* 0x000fe40000010000 */
.L_x_7689:
[----:B------:R-:W-:Y:S05]  /*2c10*/  BSYNC B2 ;  /* 0x0000000000027941 */ /* 0x000fea0003800000 */
.L_x_7687:
        /* <DEDUP_REMOVED lines=11> */
.L_x_7691:
[----:B------:R-:W-:-:S04]  /*2cd0*/  FFMA.FTZ R177, R239, R11, R0 ;  /* 0x0000000befb17223 */ /* 0x000fc80000010000 */
[----:B------:R-:W-:Y:S01]  /*2ce0*/  FADD.FTZ R4, R238, -R177 ;  /* 0x800000b1ee047221 */ /* 0x000fe20000010000 */
[----:B------:R-:W-:-:S03]  /*2cf0*/  @P4 HADD2.F32 R177, -RZ, R154.H0_H0 ;  /* 0x2000009affb14230 */ /* 0x000fc60000004100 */
[----:B------:R-:W-:-:S04]  /*2d00*/  FMUL.FTZ R4, R3, R4 ;  /* 0x0000000403047220 */ /* 0x000fc80000410000 */
[----:B------:R-:W-:Y:S02]  /*2d10*/  @P4 FADD.FTZ R4, R4, R177 ;  /* 0x000000b104044221 */ /* 0x000fe40000010000 */
.L_x_7692:
[----:B------:R-:W-:Y:S05]  /*2d20*/  BSYNC B2 ;  /* 0x0000000000027941 */ /* 0x000fea0003800000 */
.L_x_7690:
        /* <DEDUP_REMOVED lines=11> */
.L_x_7694:
[----:B------:R-:W-:-:S04]  /*2de0*/  FFMA.FTZ R177, R237, R11, R0 ;  /* 0x0000000bedb17223 */ /* 0x000fc80000010000 */
[----:B------:R-:W-:Y:S01]  /*2df0*/  FADD.FTZ R4, R236, -R177 ;  /* 0x800000b1ec047221 */ /* 0x000fe20000010000 */
[----:B------:R-:W-:-:S03]  /*2e00*/  @P4 HADD2.F32 R177, -RZ, R154.H1_H1 ;  /* 0x3000009affb14230 */ /* 0x000fc60000004100 */
[----:B------:R-:W-:-:S04]  /*2e10*/  FMUL.FTZ R4, R3, R4 ;  /* 0x0000000403047220 */ /* 0x000fc80000410000 */
[----:B------:R-:W-:Y:S02]  /*2e20*/  @P4 FADD.FTZ R4, R4, R177 ;  /* 0x000000b104044221 */ /* 0x000fe40000010000 */
.L_x_7695:
[----:B------:R-:W-:Y:S05]  /*2e30*/  BSYNC B2 ;  /* 0x0000000000027941 */ /* 0x000fea0003800000 */
.L_x_7693:
        /* <DEDUP_REMOVED lines=11> */
.L_x_7697:
[----:B------:R-:W-:-:S04]  /*2ef0*/  FFMA.FTZ R177, R235, R11, R0 ;  /* 0x0000000bebb17223 */ /* 0x000fc80000010000 */
[----:B------:R-:W-:Y:S01]  /*2f00*/  FADD.FTZ R4, R234, -R177 ;  /* 0x800000b1ea047221 */ /* 0x000fe20000010000 */
[----:B------:R-:W-:-:S03]  /*2f10*/  @P4 HADD2.F32 R177, -RZ, R155.H0_H0 ;  /* 0x2000009bffb14230 */ /* 0x000fc60000004100 */
[----:B------:R-:W-:-:S04]  /*2f20*/  FMUL.FTZ R4, R3, R4 ;  /* 0x0000000403047220 */ /* 0x000fc80000410000 */
[----:B------:R-:W-:Y:S02]  /*2f30*/  @P4 FADD.FTZ R4, R4, R177 ;  /* 0x000000b104044221 */ /* 0x000fe40000010000 */
.L_x_7698:
[----:B------:R-:W-:Y:S05]  /*2f40*/  BSYNC B2 ;  /* 0x0000000000027941 */ /* 0x000fea0003800000 */
.L_x_7696:
        /* <DEDUP_REMOVED lines=11> */
.L_x_7700:
[----:B------:R-:W-:-:S04]  /*3000*/  FFMA.FTZ R177, R233, R11, R0 ;  /* 0x0000000be9b17223 */ /* 0x000fc80000010000 */
[----:B------:R-:W-:Y:S01]  /*3010*/  FADD.FTZ R4, R232, -R177 ;  /* 0x800000b1e8047221 */ /* 0x000fe20000010000 */
[----:B------:R-:W-:-:S03]  /*3020*/  @P4 HADD2.F32 R177, -RZ, R155.H1_H1 ;  /* 0x3000009bffb14230 */ /* 0x000fc60000004100 */
[----:B------:R-:W-:-:S04]  /*3030*/  FMUL.FTZ R4, R3, R4 ;  /* 0x0000000403047220 */ /* 0x000fc80000410000 */
[----:B------:R-:W-:Y:S02]  /*3040*/  @P4 FADD.FTZ R4, R4, R177 ;  /* 0x000000b104044221 */ /* 0x000fe40000010000 */
.L_x_7701:
[----:B------:R-:W-:Y:S05]  /*3050*/  BSYNC B2 ;  /* 0x0000000000027941 */ /* 0x000fea0003800000 */
.L_x_7699:
[----:B------:R-:W-:Y:S01]  /*3060*/  @P5 F2FP.PACK_AB R176, RZ, R4 ;  /* 0x00000004ffb0523e */ /* 0x000fe200000000ff */
[----:B------:R-:W-:Y:S01]  /*3070*/  @P3 FMUL.FTZ R4, R4, c[0x0][0x1ec] ;  /* 0x00007b0004043a20 */ /* 0x000fe20000410000 */
[----:B------:R-:W-:Y:S02]  /*3080*/  @P5 MOV R178, 0x10 ;  /* 0x0000001000b25802 */ /* 0x000fe40000000f00 */
[----:B------:R-:W-:Y:S02]  /*3090*/  @P3 MOV R177, 0x10 ;  /* 0x0000001000b13802 */ /* 0x000fe40000000f00 */
[----:B------:R-:W-:Y:S01]  /*30a0*/  @P3 F2FP.PACK_AB R4, RZ, R4 ;  /* 0x00000004ff04323e */ /* 0x000fe200000000ff */
        /* <DEDUP_REMOVED lines=8> */
.L_x_7677:
[----:B------:R-:W-:Y:S05]  /*3130*/  BSYNC B1 ;  /* 0x0000000000017941 */ /* 0x000fea0003800000 */
.L_x_7676:
        /* <DEDUP_REMOVED lines=13> */
.L_x_7705:
[----:B------:R-:W-:Y:S01]  /*3210*/  ULDC.64 UR6, c[0x0][0x218] ;  /* 0x0000860000067ab9 */ /* 0x000fe20000000a00 */
[----:B------:R-:W-:Y:S01]  /*3220*/  FFMA.FTZ R4, R12, R11, R0 ;  /* 0x0000000b0c047223 */ /* 0x000fe20000010000 */
[----:B------:R-:W-:-:S03]  /*3230*/  UISETP.NE.U32.AND UP0, UPT, URZ, UR6, UPT ;  /* 0x000000063f00728c */ /* 0x000fc6000bf05070 */
[----:B------:R-:W-:Y:S01]  /*3240*/  FADD.FTZ R4, R231, -R4 ;  /* 0x80000004e7047221 */ /* 0x000fe20000010000 */
[----:B------:R-:W-:-:S03]  /*3250*/  UISETP.NE.AND.EX UP0, UPT, URZ, UR7, UPT, UP0 ;  /* 0x000000073f00728c */ /* 0x000fc6000bf05300 */
[----:B------:R-:W-:-:S03]  /*3260*/  FMUL.FTZ R4, R3, R4 ;  /* 0x0000000403047220 */ /* 0x000fc60000410000 */
[----:B------:R-:W-:-:S13]  /*3270*/  PLOP3.LUT P4, PT, PT, PT, UP0, 0x80, 0x0 ;  /* 0x000000000000781c */ /* 0x000fda0003f8f008 */
[----:B0-----:R-:W-:-:S05]  /*3280*/  @P4 HADD2.F32 R177, -RZ, R156.H0_H0 ;  /* 0x2000009cffb14230 */ /* 0x001fca0000004100 */
[----:B------:R-:W-:Y:S02]  /*3290*/  @P4 FADD.FTZ R4, R4, R177 ;  /* 0x000000b104044221 */ /* 0x000fe40000010000 */
.L_x_7706:
[----:B------:R-:W-:Y:S05]  /*32a0*/  BSYNC B2 ;  /* 0x0000000000027941 */ /* 0x000fea0003800000 */
.L_x_7704:
[----:B------:R-:W-:Y:S01]  /*32b0*/  ISETP.NE.U32.AND P5, PT, RZ, c[0x0][0x258], PT ;  /* 0x00009600ff007a0c */ /* 0x000fe20003fa5070 */
[----:B0-----:R-:W-:Y:S01]  /*32c0*/  @P3 FMUL.FTZ R176, R4, c[0x0][0x1ec] ;  /* 0x00007b0004b03a20 */ /* 0x001fe20000410000 */
        /* <DEDUP_REMOVED lines=11> */
.L_x_7708:
[----:B------:R-:W-:-:S04]  /*3380*/  FFMA.FTZ R177, R230, R11, R0 ;  /* 0x0000000be6b17223 */ /* 0x000fc80000010000 */
[----:B------:R-:W-:Y:S01]  /*3390*/  FADD.FTZ R4, R228, -R177 ;  /* 0x800000b1e4047221 */ /* 0x000fe20000010000 */
[----:B------:R-:W-:-:S03]  /*33a0*/  @P4 HADD2.F32 R177, -RZ, R156.H1_H1 ;  /* 0x3000009cffb14230 */ /* 0x000fc60000004100 */
[----:B------:R-:W-:-:S04]  /*33b0*/  FMUL.FTZ R4, R3, R4 ;  /* 0x0000000403047220 */ /* 0x000fc80000410000 */
[----:B------:R-:W-:Y:S02]  /*33c0*/  @P4 FADD.FTZ R4, R4, R177 ;  /* 0x000000b104044221 */ /* 0x000fe40000010000 */
.L_x_7709:
[----:B------:R-:W-:Y:S05]  /*33d0*/  BSYNC B2 ;  /* 0x0000000000027941 */ /* 0x000fea0003800000 */
.L_x_7707:
        /* <DEDUP_REMOVED lines=11> */
.L_x_7711:
[----:B------:R-:W-:-:S04]  /*3490*/  FFMA.FTZ R177, R229, R11, R0 ;  /* 0x0000000be5b17223 */ /* 0x000fc80000010000 */
[----:B------:R-:W-:Y:S01]  /*34a0*/  FADD.FTZ R4, R14, -R177 ;  /* 0x800000b10e047221 */ /* 0x000fe20000010000 */
[----:B------:R-:W-:-:S03]  /*34b0*/  @P4 HADD2.F32 R177, -RZ, R157.H0_H0 ;  /* 0x2000009dffb14230 */ /* 0x000fc60000004100 */
[----:B------:R-:W-:-:S04]  /*34c0*/  FMUL.FTZ R4, R3, R4 ;  /* 0x0000000403047220 */ /* 0x000fc80000410000 */
[----:B------:R-:W-:Y:S02]  /*34d0*/  @P4 FADD.FTZ R4, R4, R177 ;  /* 0x000000b104044221 */ /* 0x000fe40000010000 */
.L_x_7712:
[----:B------:R-:W-:Y:S05]  /*34e0*/  BSYNC B2 ;  /* 0x0000000000027941 */ /* 0x000fea0003800000 */
.L_x_7710:
        /* <DEDUP_REMOVED lines=11> */
.L_x_7714:
[----:B------:R-:W-:-:S04]  /*35a0*/  FFMA.FTZ R177, R13, R11, R0 ;  /* 0x0000000b0db17223 */ /* 0x000fc80000010000 */
[----:B------:R-:W-:Y:S01]  /*35b0*/  FADD.FTZ R4, R16, -R177 ;  /* 0x800000b110047221 */ /* 0x000fe20000010000 */
[----:B------:R-:W-:-:S03]  /*35c0*/  @P4 HADD2.F32 R177, -RZ, R157.H1_H1 ;  /* 0x3000009dffb14230 */ /* 0x000fc60000004100 */
[----:B------:R-:W-:-:S04]  /*35d0*/  FMUL.FTZ R4, R3, R4 ;  /* 0x0000000403047220 */ /* 0x000fc80000410000 */
[----:B------:R-:W-:Y:S02]  /*35e0*/  @P4 FADD.FTZ R4, R4, R177 ;  /* 0x000000b104044221 */ /* 0x000fe40000010000 */
.L_x_7715:
[----:B------:R-:W-:Y:S05]  /*35f0*/  BSYNC B2 ;  /* 0x0000000000027941 */ /* 0x000fea0003800000 */
.L_x_7713:
        /* <DEDUP_REMOVED lines=11> */
.L_x_7717:
[----:B------:R-:W-:-:S04]  /*36b0*/  FFMA.FTZ R177, R15, R11, R0 ;  /* 0x0000000b0fb17223 */ /* 0x000fc80000010000 */
[----:B------:R-:W-:Y:S01]  /*36c0*/  FADD.FTZ R4, R18, -R177 ;  /* 0x800000b112047221 */ /* 0x000fe20000010000 */
[----:B------:R-:W-:-:S03]  /*36d0*/  @P4 HADD2.F32 R177, -RZ, R158.H0_H0 ;  /* 0x2000009effb14230 */ /* 0x000fc60000004100 */
[----:B------:R-:W-:-:S04]  /*36e0*/  FMUL.FTZ R4, R3, R4 ;  /* 0x0000000403047220 */ /* 0x000fc80000410000 */
[----:B------:R-:W-:Y:S02]  /*36f0*/  @P4 FADD.FTZ R4, R4, R177 ;  /* 0x000000b104044221 */ /* 0x000fe40000010000 */
.L_x_7718:
[----:B------:R-:W-:Y:S05]  /*3700*/  BSYNC B2 ;  /* 0x0000000000027941 */ /* 0x000fea0003800000 */
.L_x_7716:
        /* <DEDUP_REMOVED lines=11> */
.L_x_7720:
[----:B------:R-:W-:-:S04]  /*37c0*/  FFMA.FTZ R177, R17, R11, R0 ;  /* 0x0000000b11b17223 */ /* 0x000fc80000010000 */
[----:B------:R-:W-:Y:S01]  /*37d0*/  FADD.FTZ R4, R20, -R177 ;  /* 0x800000b114047221 */ /* 0x000fe20000010000 */
[----:B------:R-:W-:-:S03]  /*37e0*/  @P4 HADD2.F32 R177, -RZ, R158.H1_H1 ;  /* 0x3000009effb14230 */ /* 0x000fc60000004100 */
[----:B------:R-:W-:-:S04]  /*37f0*/  FMUL.FTZ R4, R3, R4 ;  /* 0x0000000403047220 */ /* 0x000fc80000410000 */
[----:B------:R-:W-:Y:S02]  /*3800*/  @P4 FADD.FTZ R4, R4, R177 ;  /* 0x000000b104044221 */ /* 0x000fe40000010000 */
.L_x_7721:
[----:B------:R-:W-:Y:S05]  /*3810*/  BSYNC B2 ;  /* 0x0000000000027941 */ /* 0x000fea0003800000 */
.L_x_7719:
        /* <DEDUP_REMOVED lines=11> */
.L_x_7723:
[----:B------:R-:W-:-:S04]  /*38d0*/  FFMA.FTZ R177, R19, R11, R0 ;  /* 0x0000000b13b17223 */ /* 0x000fc80000010000 */
[----:B------:R-:W-:Y:S01]  /*38e0*/  FADD.FTZ R4, R22, -R177 ;  /* 0x800000b116047221 */ /* 0x000fe20000010000 */
[----:B------:R-:W-:-:S03]  /*38f0*/  @P4 HADD2.F32 R177, -RZ, R159.H0_H0 ;  /* 0x2000009fffb14230 */ /* 0x000fc60000004100 */
[----:B------:R-:W-:-:S04]  /*3900*/  FMUL.FTZ R4, R3, R4 ;  /* 0x0000000403047220 */ /* 0x000fc80000410000 */
[----:B------:R-:W-:Y:S02]  /*3910*/  @P4 FADD.FTZ R4, R4, R177 ;  /* 0x000000b104044221 */ /* 0x000fe40000010000 */
.L_x_7724:
[----:B------:R-:W-:Y:S05]  /*3920*/  BSYNC B2 ;  /* 0x0000000000027941 */ /* 0x000fea0003800000 */
.L_x_7722:
        /* <DEDUP_REMOVED lines=11> */
.L_x_7726:
[----:B------:R-:W-:-:S04]  /*39e0*/  FFMA.FTZ R177, R21, R11, R0 ;  /* 0x0000000b15b17223 */ /* 0x000fc80000010000 */
[----:B------:R-:W-:Y:S01]  /*39f0*/  FADD.FTZ R4, R24, -R177 ;  /* 0x800000b118047221 */ /* 0x000fe20000010000 */
[----:B------:R-:W-:-:S03]  /*3a00*/  @P4 HADD2.F32 R177, -RZ, R159.H1_H1 ;  /* 0x3000009fffb14230 */ /* 0x000fc60000004100 */
[----:B------:R-:W-:-:S04]  /*3a10*/  FMUL.FTZ R4, R3, R4 ;  /* 0x0000000403047220 */ /* 0x000fc80000410000 */
[----:B------:R-:W-:Y:S02]  /*3a20*/  @P4 FADD.FTZ R4, R4, R177 ;  /* 0x000000b104044221 */ /* 0x000fe40000010000 */
.L_x_7727:
[----:B------:R-:W-:Y:S05]  /*3a30*/  BSYNC B2 ;  /* 0x0000000000027941 */ /* 0x000fea0003800000 */
.L_x_7725:
        /* <DEDUP_REMOVED lines=13> */
.L_x_7703:
[----:B------:R-:W-:Y:S05]  /*3b10*/  BSYNC B1 ;  /* 0x0000000000017941 */ /* 0x000fea0003800000 */
.L_x_7702:
        /* <DEDUP_REMOVED lines=12> */
.L_x_7731:
[----:B------:R-:W-:Y:S01]  /*3be0*/  ULDC.64 UR6, c[0x0][0x218] ;  /* 0x0000860000067ab9 */ /* 0x000fe20000000a00 */
[----:B0-----:R-:W-:Y:S01]  /*3bf0*/  FFMA.FTZ R177, R25, R11, R0 ;  /* 0x0000000b19b17223 */ /* 0x001fe20000010000 */
[----:B------:R-:W-:-:S03]  /*3c00*/  UISETP.NE.U32.AND UP0, UPT, URZ, UR6, UPT ;  /* 0x000000063f00728c */ /* 0x000fc6000bf05070 */
[----:B------:R-:W-:Y:S01]  /*3c10*/  FADD.FTZ R4, R184, -R177 ;  /* 0x800000b1b8047221 */ /* 0x000fe20000010000 */
[----:B------:R-:W-:-:S03]  /*3c20*/  UISETP.NE.AND.EX UP0, UPT, URZ, UR7, UPT, UP0 ;  /* 0x000000073f00728c */ /* 0x000fc6000bf05300 */
[----:B------:R-:W-:-:S03]  /*3c30*/  FMUL.FTZ R4, R3, R4 ;  /* 0x0000000403047220 */ /* 0x000fc60000410000 */
[----:B------:R-:W-:-:S13]  /*3c40*/  PLOP3.LUT P4, PT, PT, PT, UP0, 0x80, 0x0 ;  /* 0x000000000000781c */ /* 0x000fda0003f8f008 */
[----:B------:R-:W-:-:S05]  /*3c50*/  @P4 HADD2.F32 R177, -RZ, R28.H0_H0 ;  /* 0x2000001cffb14230 */ /* 0x000fca0000004100 */
[----:B------:R-:W-:Y:S02]  /*3c60*/  @P4 FADD.FTZ R4, R4, R177 ;  /* 0x000000b104044221 */ /* 0x000fe40000010000 */
.L_x_7732:
[----:B------:R-:W-:Y:S05]  /*3c70*/  BSYNC B2 ;  /* 0x0000000000027941 */ /* 0x000fea0003800000 */
.L_x_7730:
        /* <DEDUP_REMOVED lines=13> */
.L_x_7734:
[----:B------:R-:W-:Y:S01]  /*3d50*/  FFMA.FTZ R4, R26, R11, R0 ;  /* 0x0000000b1a047223 */ /* 0x000fe20000010000 */
[----:B------:R-:W-:-:S03]  /*3d60*/  @P4 HADD2.F32 R177, -RZ, R28.H1_H1 ;  /* 0x3000001cffb14230 */ /* 0x000fc60000004100 */
[----:B------:R-:W-:-:S04]  /*3d70*/  FADD.FTZ R4, R187, -R4 ;  /* 0x80000004bb047221 */ /* 0x000fc80000010000 */
[----:B------:R-:W-:-:S04]  /*3d80*/  FMUL.FTZ R4, R3, R4 ;  /* 0x0000000403047220 */ /* 0x000fc80000410000 */
[----:B------:R-:W-:Y:S02]  /*3d90*/  @P4 FADD.FTZ R4, R4, R177 ;  /* 0x000000b104044221 */ /* 0x000fe40000010000 */
.L_x_7735:
[----:B------:R-:W-:Y:S05]  /*3da0*/  BSYNC B2 ;  /* 0x0000000000027941 */ /* 0x000fea0003800000 */
.L_x_7733:
        /* <DEDUP_REMOVED lines=11> */
.L_x_7737:
[----:B------:R-:W-:-:S04]  /*3e60*/  FFMA.FTZ R177, R185, R11, R0 ;  /* 0x0000000bb9b17223 */ /* 0x000fc80000010000 */
[----:B------:R-:W-:Y:S01]  /*3e70*/  FADD.FTZ R4, R188, -R177 ;  /* 0x800000b1bc047221 */ /* 0x000fe20000010000 */
[----:B------:R-:W-:-:S03]  /*3e80*/  @P4 HADD2.F32 R177, -RZ, R29.H0_H0 ;  /* 0x2000001dffb14230 */ /* 0x000fc60000004100 */
[----:B------:R-:W-:-:S04]  /*3e90*/  FMUL.FTZ R4, R3, R4 ;  /* 0x0000000403047220 */ /* 0x000fc80000410000 */
[----:B------:R-:W-:Y:S02]  /*3ea0*/  @P4 FADD.FTZ R4, R4, R177 ;  /* 0x000000b104044221 */ /* 0x000fe40000010000 */
.L_x_7738:
[----:B------:R-:W-:Y:S05]  /*3eb0*/  BSYNC B2 ;  /* 0x0000000000027941 */ /* 0x000fea0003800000 */
.L_x_7736:
        /* <DEDUP_REMOVED lines=11> */
.L_x_7740:
[----:B------:R-:W-:Y:S01]  /*3f70*/  FFMA.FTZ R4, R186, R11, R0 ;  /* 0x0000000bba047223 */ /* 0x000fe20000010000 */
[----:B------:R-:W-:-:S03]  /*3f80*/  @P4 HADD2.F32 R177, -RZ, R29.H1_H1 ;  /* 0x3000001dffb14230 */ /* 0x000fc60000004100 */
[----:B------:R-:W-:-:S04]  /*3f90*/  FADD.FTZ R4, R191, -R4 ;  /* 0x80000004bf047221 */ /* 0x000fc80000010000 */
[----:B------:R-:W-:-:S04]  /*3fa0*/  FMUL.FTZ R4, R3, R4 ;  /* 0x0000000403047220 */ /* 0x000fc80000410000 */
[----:B------:R-:W-:Y:S02]  /*3fb0*/  @P4 FADD.FTZ R4, R4, R177 ;  /* 0x000000b104044221 */ /* 0x000fe40000010000 */
.L_x_7741:
[----:B------:R-:W-:Y:S05]  /*3fc0*/  BSYNC B2 ;  /* 0x0000000000027941 */ /* 0x000fea0003800000 */
.L_x_7739:
        /* <DEDUP_REMOVED lines=11> */
.L_x_7743:
[----:B------:R-:W-:-:S04]  /*4080*/  FFMA.FTZ R177, R189, R11, R0 ;  /* 0x0000000bbdb17223 */ /* 0x000fc80000010000 */
[----:B------:R-:W-:Y:S01]  /*4090*/  FADD.FTZ R4, R190, -R177 ;  /* 0x800000b1be047221 */ /* 0x000fe20000010000 */
[----:B------:R-:W-:-:S03]  /*40a0*/  @P4 HADD2.F32 R177, -RZ, R30.H0_H0 ;  /* 0x2000001effb14230 */ /* 0x000fc60000004100 */
[----:B------:R-:W-:-:S04]  /*40b0*/  FMUL.FTZ R4, R3, R4 ;  /* 0x0000000403047220 */ /* 0x000fc80000410000 */
[----:B------:R-:W-:Y:S02]  /*40c0*/  @P4 FADD.FTZ R4, R4, R177 ;  /* 0x000000b104044221 */ /* 0x000fe40000010000 */
.L_x_7744:
[----:B------:R-:W-:Y:S05]  /*40d0*/  BSYNC B2 ;  /* 0x0000000000027941 */ /* 0x000fea0003800000 */
.L_x_7742:
        /* <DEDUP_REMOVED lines=11> */
.L_x_7746:
[----:B------:R-:W-:Y:S01]  /*4190*/  FFMA.FTZ R4, R192, R11, R0 ;  /* 0x0000000bc0047223 */ /* 0x000fe20000010000 */
[----:B------:R-:W-:-:S03]  /*41a0*/  @P4 HADD2.F32 R177, -RZ, R30.H1_H1 ;  /* 0x3000001effb14230 */ /* 0x000fc60000004100 */
[----:B------:R-:W-:-:S04]  /*41b0*/  FADD.FTZ R4, R193, -R4 ;  /* 0x80000004c1047221 */ /* 0x000fc80000010000 */
[----:B------:R-:W-:-:S04]  /*41c0*/  FMUL.FTZ R4, R3, R4 ;  /* 0x0000000403047220 */ /* 0x000fc80000410000 */
[----:B------:R-:W-:Y:S02]  /*41d0*/  @P4 FADD.FTZ R4, R4, R177 ;  /* 0x000000b104044221 */ /* 0x000fe40000010000 */
.L_x_7747:
[----:B------:R-:W-:Y:S05]  /*41e0*/  BSYNC B2 ;  /* 0x0000000000027941 */ /* 0x000fea0003800000 */
.L_x_7745:
        /* <DEDUP_REMOVED lines=11> */
.L_x_7749:
[----:B------:R-:W-:-:S04]  /*42a0*/  FFMA.FTZ R177, R195, R11, R0 ;  /* 0x0000000bc3b17223 */ /* 0x000fc80000010000 */
[----:B------:R-:W-:Y:S01]  /*42b0*/  FADD.FTZ R4, R194, -R177 ;  /* 0x800000b1c2047221 */ /* 0x000fe20000010000 */
[----:B------:R-:W-:-:S03]  /*42c0*/  @P4 HADD2.F32 R177, -RZ, R31.H0_H0 ;  /* 0x2000001fffb14230 */ /* 0x000fc60000004100 */
[----:B------:R-:W-:-:S04]  /*42d0*/  FMUL.FTZ R4, R3, R4 ;  /* 0x0000000403047220 */ /* 0x000fc80000410000 */
[----:B------:R-:W-:Y:S02]  /*42e0*/  @P4 FADD.FTZ R4, R4, R177 ;  /* 0x000000b104044221 */ /* 0x000fe40000010000 */
.L_x_7750:
[----:B------:R-:W-:Y:S05]  /*42f0*/  BSYNC B2 ;  /* 0x0000000000027941 */ /* 0x000fea0003800000 */
.L_x_7748:
        /* <DEDUP_REMOVED lines=11> */
.L_x_7752:
[----:B------:R-:W-:Y:S01]  /*43b0*/  FFMA.FTZ R4, R196, R11, R0 ;  /* 0x0000000bc4047223 */ /* 0x000fe20000010000 */
[----:B------:R-:W-:-:S03]  /*43c0*/  @P4 HADD2.F32 R177, -RZ, R31.H1_H1 ;  /* 0x3000001fffb14230 */ /* 0x000fc60000004100 */
[----:B------:R-:W-:-:S04]  /*43d0*/  FADD.FTZ R4, R197, -R4 ;  /* 0x80000004c5047221 */ /* 0x000fc80000010000 */
[----:B------:R-:W-:-:S04]  /*43e0*/  FMUL.FTZ R4, R3, R4 ;  /* 0x0000000403047220 */ /* 0x000fc80000410000 */
[----:B------:R-:W-:Y:S02]  /*43f0*/  @P4 FADD.FTZ R4, R4, R177 ;  /* 0x000000b104044221 */ /* 0x000fe40000010000 */
.L_x_7753:
[----:B------:R-:W-:Y:S05]  /*4400*/  BSYNC B2 ;  /* 0x0000000000027941 */ /* 0x000fea0003800000 */
.L_x_7751:
        /* <DEDUP_REMOVED lines=13> */
.L_x_7729:
[----:B------:R-:W-:Y:S05]  /*44e0*/  BSYNC B1 ;  /* 0x0000000000017941 */ /* 0x000fea0003800000 */
.L_x_7728:
        /* <DEDUP_REMOVED lines=12> */
.L_x_7757:
        /* <DEDUP_REMOVED lines=9> */
.L_x_7758:
[----:B------:R-:W-:Y:S05]  /*4640*/  BSYNC B2 ;  /* 0x0000000000027941 */ /* 0x000fea0003800000 */
.L_x_7756:
        /* <DEDUP_REMOVED lines=13> */
.L_x_7760:
[----:B------:R-:W-:Y:S01]  /*4720*/  FFMA.FTZ R4, R198, R11, R0 ;  /* 0x0000000bc6047223 */ /* 0x000fe20000010000 */
[----:B------:R-:W-:-:S03]  /*4730*/  @P4 HADD2.F32 R177, -RZ, R160.H1_H1 ;  /* 0x300000a0ffb14230 */ /* 0x000fc60000004100 */
[----:B------:R-:W-:-:S04]  /*4740*/  FADD.FTZ R4, R201, -R4 ;  /* 0x80000004c9047221 */ /* 0x000fc80000010000 */
[----:B------:R-:W-:-:S04]  /*4750*/  FMUL.FTZ R4, R3, R4 ;  /* 0x0000000403047220 */ /* 0x000fc80000410000 */
[----:B------:R-:W-:Y:S02]  /*4760*/  @P4 FADD.FTZ R4, R4, R177 ;  /* 0x000000b104044221 */ /* 0x000fe40000010000 */
.L_x_7761:
[----:B------:R-:W-:Y:S05]  /*4770*/  BSYNC B2 ;  /* 0x0000000000027941 */ /* 0x000fea0003800000 */
.L_x_7759:
        /* <DEDUP_REMOVED lines=11> */
.L_x_7763:
[----:B------:R-:W-:-:S04]  /*4830*/  FFMA.FTZ R177, R199, R11, R0 ;  /* 0x0000000bc7b17223 */ /* 0x000fc80000010000 */
[----:B------:R-:W-:Y:S01]  /*4840*/  FADD.FTZ R4, R204, -R177 ;  /* 0x800000b1cc047221 */ /* 0x000fe20000010000 */
[----:B------:R-:W-:-:S03]  /*4850*/  @P4 HADD2.F32 R177, -RZ, R161.H0_H0 ;  /* 0x200000a1ffb14230 */ /* 0x000fc60000004100 */
[----:B------:R-:W-:-:S04]  /*4860*/  FMUL.FTZ R4, R3, R4 ;  /* 0x0000000403047220 */ /* 0x000fc80000410000 */
[----:B------:R-:W-:Y:S02]  /*4870*/  @P4 FADD.FTZ R4, R4, R177 ;  /* 0x000000b104044221 */ /* 0x000fe40000010000 */
.L_x_7764:
[----:B------:R-:W-:Y:S05]  /*4880*/  BSYNC B2 ;  /* 0x0000000000027941 */ /* 0x000fea0003800000 */
.L_x_7762:
        /* <DEDUP_REMOVED lines=11> */
.L_x_7766:
[----:B------:R-:W-:Y:S01]  /*4940*/  FFMA.FTZ R4, R202, R11, R0 ;  /* 0x0000000bca047223 */ /* 0x000fe20000010000 */
[----:B------:R-:W-:-:S03]  /*4950*/  @P4 HADD2.F32 R177, -RZ, R161.H1_H1 ;  /* 0x300000a1ffb14230 */ /* 0x000fc60000004100 */
[----:B------:R-:W-:-:S04]  /*4960*/  FADD.FTZ R4, R205, -R4 ;  /* 0x80000004cd047221 */ /* 0x000fc80000010000 */
[----:B------:R-:W-:-:S04]  /*4970*/  FMUL.FTZ R4, R3, R4 ;  /* 0x0000000403047220 */ /* 0x000fc80000410000 */
[----:B------:R-:W-:Y:S02]  /*4980*/  @P4 FADD.FTZ R4, R4, R177 ;  /* 0x000000b104044221 */ /* 0x000fe40000010000 */
.L_x_7767:
[----:B------:R-:W-:Y:S05]  /*4990*/  BSYNC B2 ;  /* 0x0000000000027941 */ /* 0x000fea0003800000 */
.L_x_7765:
        /* <DEDUP_REMOVED lines=11> */
.L_x_7769:
[----:B------:R-:W-:-:S04]  /*4a50*/  FFMA.FTZ R177, R203, R11, R0 ;  /* 0x0000000bcbb17223 */ /* 0x000fc80000010000 */
[----:B------:R-:W-:Y:S01]  /*4a60*/  FADD.FTZ R4, R206, -R177 ;  /* 0x800000b1ce047221 */ /* 0x000fe20000010000 */
[----:B------:R-:W-:-:S03]  /*4a70*/  @P4 HADD2.F32 R177, -RZ, R162.H0_H0 ;  /* 0x200000a2ffb14230 */ /* 0x000fc60000004100 */
[----:B------:R-:W-:-:S04]  /*4a80*/  FMUL.FTZ R4, R3, R4 ;  /* 0x0000000403047220 */ /* 0x000fc80000410000 */
[----:B------:R-:W-:Y:S02]  /*4a90*/  @P4 FADD.FTZ R4, R4, R177 ;  /* 0x000000b104044221 */ /* 0x000fe40000010000 */
.L_x_7770:
[----:B------:R-:W-:Y:S05]  /*4aa0*/  BSYNC B2 ;  /* 0x0000000000027941 */ /* 0x000fea0003800000 */
.L_x_7768:
        /* <DEDUP_REMOVED lines=11> */
.L_x_7772:
[----:B------:R-:W-:Y:S01]  /*4b60*/  FFMA.FTZ R4, R208, R11, R0 ;  /* 0x0000000bd0047223 */ /* 0x000fe20000010000 */
[----:B------:R-:W-:-:S03]  /*4b70*/  @P4 HADD2.F32 R177, -RZ, R162.H1_H1 ;  /* 0x300000a2ffb14230 */ /* 0x000fc60000004100 */
[----:B------:R-:W-:-:S04]  /*4b80*/  FADD.FTZ R4, R207, -R4 ;  /* 0x80000004cf047221 */ /* 0x000fc80000010000 */
[----:B------:R-:W-:-:S04]  /*4b90*/  FMUL.FTZ R4, R3, R4 ;  /* 0x0000000403047220 */ /* 0x000fc80000410000 */
[----:B------:R-:W-:Y:S02]  /*4ba0*/  @P4 FADD.FTZ R4, R4, R177 ;  /* 0x000000b104044221 */ /* 0x000fe40000010000 */
.L_x_7773:
[----:B------:R-:W-:Y:S05]  /*4bb0*/  BSYNC B2 ;  /* 0x0000000000027941 */ /* 0x000fea0003800000 */
.L_x_7771:
        /* <DEDUP_REMOVED lines=11> */
.L_x_7775:
[----:B------:R-:W-:-:S04]  /*4c70*/  FFMA.FTZ R177, R209, R11, R0 ;  /* 0x0000000bd1b17223 */ /* 0x000fc80000010000 */
[----:B------:R-:W-:Y:S01]  /*4c80*/  FADD.FTZ R4, R210, -R177 ;  /* 0x800000b1d2047221 */ /* 0x000fe20000010000 */
[----:B------:R-:W-:-:S03]  /*4c90*/  @P4 HADD2.F32 R177, -RZ, R163.H0_H0 ;  /* 0x200000a3ffb14230 */ /* 0x000fc60000004100 */
[----:B------:R-:W-:-:S04]  /*4ca0*/  FMUL.FTZ R4, R3, R4 ;  /* 0x0000000403047220 */ /* 0x000fc80000410000 */
[----:B------:R-:W-:Y:S02]  /*4cb0*/  @P4 FADD.FTZ R4, R4, R177 ;  /* 0x000000b104044221 */ /* 0x000fe40000010000 */
.L_x_7776:
[----:B------:R-:W-:Y:S05]  /*4cc0*/  BSYNC B2 ;  /* 0x0000000000027941 */ /* 0x000fea0003800000 */
.L_x_7774:
        /* <DEDUP_REMOVED lines=11> */
.L_x_7778:
[----:B------:R-:W-:Y:S01]  /*4d80*/  FFMA.FTZ R4, R212, R11, R0 ;  /* 0x0000000bd4047223 */ /* 0x000fe20000010000 */
[----:B------:R-:W-:-:S03]  /*4d90*/  @P4 HADD2.F32 R177, -RZ, R163.H1_H1 ;  /* 0x300000a3ffb14230 */ /* 0x000fc60000004100 */
[----:B------:R-:W-:-:S04]  /*4da0*/  FADD.FTZ R4, R211, -R4 ;  /* 0x80000004d3047221 */ /* 0x000fc80000010000 */
[----:B------:R-:W-:-:S04]  /*4db0*/  FMUL.FTZ R4, R3, R4 ;  /* 0x0000000403047220 */ /* 0x000fc80000410000 */
[----:B------:R-:W-:Y:S02]  /*4dc0*/  @P4 FADD.FTZ R4, R4, R177 ;  /* 0x000000b104044221 */ /* 0x000fe40000010000 */
.L_x_7779:
[----:B------:R-:W-:Y:S05]  /*4dd0*/  BSYNC B2 ;  /* 0x0000000000027941 */ /* 0x000fea0003800000 */
.L_x_7777:
        /* <DEDUP_REMOVED lines=13> */
.L_x_7755:
[----:B------:R-:W-:Y:S05]  /*4eb0*/  BSYNC B1 ;  /* 0x0000000000017941 */ /* 0x000fea0003800000 */
.L_x_7754:
        /* <DEDUP_REMOVED lines=13> */
.L_x_7783:
        /* <DEDUP_REMOVED lines=9> */
.L_x_7784:
[----:B------:R-:W-:Y:S05]  /*5020*/  BSYNC B2 ;  /* 0x0000000000027941 */ /* 0x000fea0003800000 */
.L_x_7782:
        /* <DEDUP_REMOVED lines=13> */
.L_x_7786:
[----:B------:R-:W-:Y:S01]  /*5100*/  FFMA.FTZ R4, R214, R11, R0 ;  /* 0x0000000bd6047223 */ /* 0x000fe20000010000 */
[----:B------:R-:W-:-:S03]  /*5110*/  @P4 HADD2.F32 R177, -RZ, R164.H1_H1 ;  /* 0x300000a4ffb14230 */ /* 0x000fc60000004100 */
[----:B------:R-:W-:-:S04]  /*5120*/  FADD.FTZ R4, R217, -R4 ;  /* 0x80000004d9047221 */ /* 0x000fc80000010000 */
[----:B------:R-:W-:-:S04]  /*5130*/  FMUL.FTZ R4, R3, R4 ;  /* 0x0000000403047220 */ /* 0x000fc80000410000 */
[----:B------:R-:W-:Y:S02]  /*5140*/  @P4 FADD.FTZ R4, R4, R177 ;  /* 0x000000b104044221 */ /* 0x000fe40000010000 */
.L_x_7787:
[----:B------:R-:W-:Y:S05]  /*5150*/  BSYNC B2 ;  /* 0x0000000000027941 */ /* 0x000fea0003800000 */
.L_x_7785:
        /* <DEDUP_REMOVED lines=11> */
.L_x_7789:
[----:B------:R-:W-:-:S04]  /*5210*/  FFMA.FTZ R177, R215, R11, R0 ;  /* 0x0000000bd7b17223 */ /* 0x000fc80000010000 */
[----:B------:R-:W-:Y:S01]  /*5220*/  FADD.FTZ R4, R218, -R177 ;  /* 0x800000b1da047221 */ /* 0x000fe20000010000 */
[----:B------:R-:W-:-:S03]  /*5230*/  @P4 HADD2.F32 R177, -RZ, R165.H0_H0 ;  /* 0x200000a5ffb14230 */ /* 0x000fc60000004100 */
[----:B------:R-:W-:-:S04]  /*5240*/  FMUL.FTZ R4, R3, R4 ;  /* 0x0000000403047220 */ /* 0x000fc80000410000 */
[----:B------:R-:W-:Y:S02]  /*5250*/  @P4 FADD.FTZ R4, R4, R177 ;  /* 0x000000b104044221 */ /* 0x000fe40000010000 */
.L_x_7790:
[----:B------:R-:W-:Y:S05]  /*5260*/  BSYNC B2 ;  /* 0x0000000000027941 */ /* 0x000fea0003800000 */
.L_x_7788:
        /* <DEDUP_REMOVED lines=11> */
.L_x_7792:
[----:B------:R-:W-:Y:S01]  /*5320*/  FFMA.FTZ R4, R216, R11, R0 ;  /* 0x0000000bd8047223 */ /* 0x000fe20000010000 */
[----:B------:R-:W-:-:S03]  /*5330*/  @P4 HADD2.F32 R177, -RZ, R165.H1_H1 ;  /* 0x300000a5ffb14230 */ /* 0x000fc60000004100 */
[----:B------:R-:W-:-:S04]  /*5340*/  FADD.FTZ R4, R221, -R4 ;  /* 0x80000004dd047221 */ /* 0x000fc80000010000 */
[----:B------:R-:W-:-:S04]  /*5350*/  FMUL.FTZ R4, R3, R4 ;  /* 0x0000000403047220 */ /* 0x000fc80000410000 */
[----:B------:R-:W-:Y:S02]  /*5360*/  @P4 FADD.FTZ R4, R4, R177 ;  /* 0x000000b104044221 */ /* 0x000fe40000010000 */
.L_x_7793:
[----:B------:R-:W-:Y:S05]  /*5370*/  BSYNC B2 ;  /* 0x0000000000027941 */ /* 0x000fea0003800000 */
.L_x_7791:
        /* <DEDUP_REMOVED lines=11> */
.L_x_7795:
[----:B------:R-:W-:-:S04]  /*5430*/  FFMA.FTZ R177, R219, R11, R0 ;  /* 0x0000000bdbb17223 */ /* 0x000fc80000010000 */
[----:B------:R-:W-:Y:S01]  /*5440*/  FADD.FTZ R4, R220, -R177 ;  /* 0x800000b1dc047221 */ /* 0x000fe20000010000 */
[----:B------:R-:W-:-:S03]  /*5450*/  @P4 HADD2.F32 R177, -RZ, R166.H0_H0 ;  /* 0x200000a6ffb14230 */ /* 0x000fc60000004100 */
[----:B------:R-:W-:-:S04]  /*5460*/  FMUL.FTZ R4, R3, R4 ;  /* 0x0000000403047220 */ /* 0x000fc80000410000 */
[----:B------:R-:W-:Y:S02]  /*5470*/  @P4 FADD.FTZ R4, R4, R177 ;  /* 0x000000b104044221 */ /* 0x000fe40000010000 */
.L_x_7796:
[----:B------:R-:W-:Y:S05]  /*5480*/  BSYNC B2 ;  /* 0x0000000000027941 */ /* 0x000fea0003800000 */
.L_x_7794:
        /* <DEDUP_REMOVED lines=11> */
.L_x_7798:
[----:B------:R-:W-:Y:S01]  /*5540*/  FFMA.FTZ R4, R222, R11, R0 ;  /* 0x0000000bde047223 */ /* 0x000fe20000010000 */
[----:B------:R-:W-:-:S03]  /*5550*/  @P4 HADD2.F32 R177, -RZ, R166.H1_H1 ;  /* 0x300000a6ffb14230 */ /* 0x000fc60000004100 */
[----:B------:R-:W-:-:S04]  /*5560*/  FADD.FTZ R4, R223, -R4 ;  /* 0x80000004df047221 */ /* 0x000fc80000010000 */
[----:B------:R-:W-:-:S04]  /*5570*/  FMUL.FTZ R4, R3, R4 ;  /* 0x0000000403047220 */ /* 0x000fc80000410000 */
[----:B------:R-:W-:Y:S02]  /*5580*/  @P4 FADD.FTZ R4, R4, R177 ;  /* 0x000000b104044221 */ /* 0x000fe40000010000 */
.L_x_7799:
[----:B------:R-:W-:Y:S05]  /*5590*/  BSYNC B2 ;  /* 0x0000000000027941 */ /* 0x000fea0003800000 */
.L_x_7797:
        /* <DEDUP_REMOVED lines=11> */
.L_x_7801:
[----:B------:R-:W-:-:S04]  /*5650*/  FFMA.FTZ R177, R225, R11, R0 ;  /* 0x0000000be1b17223 */ /* 0x000fc80000010000 */
[----:B------:R-:W-:Y:S01]  /*5660*/  FADD.FTZ R4, R224, -R177 ;  /* 0x800000b1e0047221 */ /* 0x000fe20000010000 */
[----:B------:R-:W-:-:S03]  /*5670*/  @P4 HADD2.F32 R177, -RZ, R167.H0_H0 ;  /* 0x200000a7ffb14230 */ /* 0x000fc60000004100 */
[----:B------:R-:W-:-:S04]  /*5680*/  FMUL.FTZ R4, R3, R4 ;  /* 0x0000000403047220 */ /* 0x000fc80000410000 */
[----:B------:R-:W-:Y:S02]  /*5690*/  @P4 FADD.FTZ R4, R4, R177 ;  /* 0x000000b104044221 */ /* 0x000fe40000010000 */
.L_x_7802:
[----:B------:R-:W-:Y:S05]  /*56a0*/  BSYNC B2 ;  /* 0x0000000000027941 */ /* 0x000fea0003800000 */
.L_x_7800:
        /* <DEDUP_REMOVED lines=11> */
.L_x_7804:
[----:B------:R-:W-:-:S04]  /*5760*/  FFMA.FTZ R0, R226, R11, R0 ;  /* 0x0000000be2007223 */ /* 0x000fc80000010000 */
[----:B------:R-:W-:-:S04]  /*5770*/  FADD.FTZ R0, R227, -R0 ;  /* 0x80000000e3007221 */ /* 0x000fc80000010000 */
[----:B------:R-:W-:Y:S01]  /*5780*/  FMUL.FTZ R0, R3, R0 ;  /* 0x0000000003007220 */ /* 0x000fe20000410000 */
[----:B------:R-:W-:-:S05]  /*5790*/  @P4 HADD2.F32 R3, -RZ, R167.H1_H1 ;  /* 0x300000a7ff034230 */ /* 0x000fca0000004100 */
[----:B------:R-:W-:Y:S02]  /*57a0*/  @P4 FADD.FTZ R0, R0, R3 ;  /* 0x0000000300004221 */ /* 0x000fe40000010000 */
.L_x_7805:
[----:B------:R-:W-:Y:S05]  /*57b0*/  BSYNC B2 ;  /* 0x0000000000027941 */ /* 0x000fea0003800000 */
.L_x_7803:
        /* <DEDUP_REMOVED lines=11> */
.L_x_7781:
[----:B------:R-:W-:Y:S05]  /*5870*/  BSYNC B1 ;  /* 0x0000000000017941 */ /* 0x000fea0003800000 */
.L_x_7780:
[----:B------:R-:W-:-:S04]  /*5880*/  MOV R0, c[0x0][0x160] ;  /* 0x0000580000007a02 */ /* 0x000fc80000000f00 */
[----:B------:R-:W-:-:S04]  /*5890*/  LEA R5, R0, R5, 0x2 ;  /* 0x0000000500057211 */ /* 0x000fc800078e10ff */
[----:B------:R-:W-:-:S13]  /*58a0*/  ISETP.GE.AND P2, PT, R5, c[0x0][0x164], PT ;  /* 0x0000590005007a0c */ /* 0x000fda0003f46270 */
[----:B01----:R-:W-:Y:S01]  /*58b0*/  @P2 CALL.REL.NOINC `(.L_x_7650) ;  /* 0x0000001000002944 */ /* 0x003fe20003c00000 */
[----:B------:R-:W-:Y:S05]  /*58c0*/  BRA `(.L_x_7806) ;  /* 0xffffacd000007947 */ /* 0x000fea000383ffff */
.L_x_7650:
[----:B-1----:R-:W-:Y:S05]  /*58d0*/  BSYNC B0 ;  /* 0x0000000000007941 */ /* 0x002fea0003800000 */
.L_x_7649:
        /* <DEDUP_REMOVED lines=149> */
[----:B------:R-:W-:Y:S01]  /*6230*/  FADD.FTZ R45, RZ, R45 ;  /* 0x0000002dff2d7221 */ /* 0x000fe20000010000 */
[----:B------:R-:W-:Y:S02]  /*6240*/  @P0 IADD3.X R55, RZ, R55, RZ, P2, !PT ;  /* 0x00000037ff370210 */ /* 0x000fe400017fe4ff */
        /* <DEDUP_REMOVED lines=57> */
[----:B------:R-:W3:Y:S02]  /*65e0*/  LDS R21, [R8.X4+0x2400] ;  /* 0x0024000008157984 */ /* 0x000ee40000004800 */
[----:B------:R-:W-:Y:S01]  /*65f0*/  FADD.FTZ R15, R15, R18 ;  /* 0x000000120f0f7221 */ /* 0x000fe20000010000 */
[----:B-1----:R-:W-:Y:S01]  /*6600*/  @P0 MOV R2, R46 ;  /* 0x0000002e00020202 */ /* 0x002fe20000000f00 */
[----:B------:R-:W-:Y:S01]  /*6610*/  LDS R31, [R8.X4+0x4a00] ;  /* 0x004a0000081f7984 */ /* 0x000fe20000004800 */
[----:B------:R-:W-:Y:S01]  /*6620*/  @P0 IADD3 R46, P6, R46, 0x200, RZ ;  /* 0x000002002e2e0810 */ /* 0x000fe20007fde0ff */
[----:B------:R-:W-:Y:S01]  /*6630*/  FADD.FTZ R15, R15, R20 ;  /* 0x000000140f0f7221 */ /* 0x000fe20000010000 */
[-C--:B------:R-:W-:Y:S01]  /*6640*/  @P0 MOV R3, R55.reuse ;  /* 0x0000003700030202 */ /* 0x080fe20000000f00 */
[----:B------:R-:W1:Y:S01]  /*6650*/  LDS R27, [R8.X4+0x3800] ;  /* 0x00380000081b7984 */ /* 0x000e620000004800 */
[----:B------:R-:W-:Y:S01]  /*6660*/  @P0 IADD3.X R55, RZ, R55, RZ, P6, !PT ;  /* 0x00000037ff370210 */ /* 0x000fe200037fe4ff */
[----:B--2---:R-:W-:Y:S01]  /*6670*/  FADD.FTZ R16, R16, R17 ;  /* 0x0000001110107221 */ /* 0x004fe20000010000 */
[----:B------:R-:W-:Y:S01]  /*6680*/  @P0 IADD3 R24, P6, R24, 0x200, RZ ;  /* 0x0000020018180810 */ /* 0x000fe20007fde0ff */
[----:B------:R-:W2:Y:S01]  /*6690*/  LDS R10, [R8.X4+0x1200] ;  /* 0x00120000080a7984 */ /* 0x000ea20000004800 */
[----:B0-----:R-:W-:-:S02]  /*66a0*/  FADD.FTZ R0, R0, R23 ;  /* 0x0000001700007221 */ /* 0x001fc40000010000 */
[----:B------:R-:W-:Y:S01]  /*66b0*/  @P0 IADD3.X R53, RZ, R53, RZ, P6, !PT ;  /* 0x00000035ff350210 */ /* 0x000fe200037fe4ff */
[----:B------:R-:W0:Y:S01]  /*66c0*/  LDS R23, [R8.X4+0x3400] ;  /* 0x0034000008177984 */ /* 0x000e220000004800 */
[----:B------:R-:W-:Y:S01]  /*66d0*/  ISETP.GE.U32.AND P6, PT, R52, 0x500, PT ;  /* 0x000005003400780c */ /* 0x000fe20003fc6070 */
[----:B------:R-:W-:Y:S02]  /*66e0*/  FADD.FTZ R0, R0, R33 ;  /* 0x0000002100007221 */ /* 0x000fe40000010000 */
[----:B------:R-:W0:Y:S02]  /*66f0*/  LDS R33, [R8.X4+0x4c00] ;  /* 0x004c000008217984 */ /* 0x000e240000004800 */
[----:B------:R-:W-:Y:S02]  /*6700*/  FADD.FTZ R43, R0, R43 ;  /* 0x0000002b002b7221 */ /* 0x000fe40000010000 */
[----:B------:R-:W0:Y:S01]  /*6710*/  LDS R0, [R8.X4+0xe00] ;  /* 0x000e000008007984 */ /* 0x000e220000004800 */
[----:B----4-:R-:W-:-:S03]  /*6720*/  FADD.FTZ R6, RZ, R6 ;  /* 0x00000006ff067221 */ /* 0x010fc60000010000 */
[----:B------:R4:W-:Y:S04]  /*6730*/  @P0 STG.E [R2.64], R43 ;  /* 0x0000002b02000986 */ /* 0x0009e8000c101904 */
[----:B------:R1:W-:Y:S01]  /*6740*/  @P0 STG.E [R4.64], R37 ;  /* 0x0000002504000986 */ /* 0x0003e2000c101904 */
[----:B------:R-:W-:-:S03]  /*6750*/  FADD.FTZ R14, R14, R35 ;  /* 0x000000230e0e7221 */ /* 0x000fc60000010000 */
[----:B------:R-:W-:Y:S01]  /*6760*/  LDS R17, [R8.X4+0x3a00] ;  /* 0x003a000008117984 */ /* 0x000fe20000004800 */
[----:B------:R-:W-:Y:S01]  /*6770*/  FADD.FTZ R45, R14, R45 ;  /* 0x0000002d0e2d7221 */ /* 0x000fe20000010000 */
[----:B----4-:R-:W-:Y:S01]  /*6780*/  @P4 MOV R2, R46 ;  /* 0x0000002e00024202 */ /* 0x010fe20000000f00 */
[----:B---3--:R-:W-:Y:S01]  /*6790*/  FADD.FTZ R6, R6, R21 ;  /* 0x0000001506067221 */ /* 0x008fe20000010000 */
[-C--:B------:R-:W-:Y:S02]  /*67a0*/  @P4 MOV R3, R55.reuse ;  /* 0x0000003700034202 */ /* 0x080fe40000000f00 */
[----:B------:R-:W-:Y:S01]  /*67b0*/  @P4 IADD3 R46, P0, R46, 0x200, RZ ;  /* 0x000002002e2e4810 */ /* 0x000fe20007f1e0ff */
[----:B-1----:R-:W-:Y:S02]  /*67c0*/  FADD.FTZ R5, R15, R22 ;  /* 0x000000160f057221 */ /* 0x002fe40000010000 */
[----:B------:R1:W-:Y:S01]  /*67d0*/  @P4 STG.E [R2.64], R45 ;  /* 0x0000002d02004986 */ /* 0x0003e2000c101904 */
[----:B------:R-:W-:Y:S01]  /*67e0*/  @P4 IADD3.X R55, RZ, R55, RZ, P0, !PT ;  /* 0x00000037ff374210 */ /* 0x000fe200007fe4ff */
[----:B------:R-:W-:-:S02]  /*67f0*/  FADD.FTZ R6, R6, R27 ;  /* 0x0000001b06067221 */ /* 0x000fc40000010000 */
[----:B------:R-:W3:Y:S01]  /*6800*/  LDS R15, [R8.X4+0x2600] ;  /* 0x00260000080f7984 */ /* 0x000ee20000004800 */
[----:B--2---:R-:W-:Y:S02]  /*6810*/  FADD.FTZ R10, RZ, R10 ;  /* 0x0000000aff0a7221 */ /* 0x004fe40000010000 */
[----:B0-----:R-:W-:Y:S02]  /*6820*/  FADD.FTZ R16, R16, R23 ;  /* 0x0000001710107221 */ /* 0x001fe40000010000 */
[----:B------:R-:W0:Y:S01]  /*6830*/  LDS R23, [R8.X4+0x4e00] ;  /* 0x004e000008177984 */ /* 0x000e220000004800 */
[----:B-1----:R-:W-:Y:S01]  /*6840*/  @P4 MOV R2, R24 ;  /* 0x0000001800024202 */ /* 0x002fe20000000f00 */
[----:B------:R-:W-:Y:S01]  /*6850*/  FADD.FTZ R29, R16, R29 ;  /* 0x0000001d101d7221 */ /* 0x000fe20000010000 */
[----:B------:R-:W-:Y:S01]  /*6860*/  @P4 MOV R3, R53 ;  /* 0x0000003500034202 */ /* 0x000fe20000000f00 */
[----:B------:R-:W-:Y:S01]  /*6870*/  FADD.FTZ R33, R6, R33 ;  /* 0x0000002106217221 */ /* 0x000fe20000010000 */
[----:B------:R-:W-:Y:S01]  /*6880*/  @P4 IADD3 R24, P0, R24, 0x200, RZ ;  /* 0x0000020018184810 */ /* 0x000fe20007f1e0ff */
[----:B------:R-:W-:-:S02]  /*6890*/  FADD.FTZ R0, RZ, R0 ;  /* 0x00000000ff007221 */ /* 0x000fc40000010000 */
[----:B------:R1:W-:Y:S01]  /*68a0*/  @P4 STG.E [R2.64], R7 ;  /* 0x0000000702004986 */ /* 0x0003e2000c101904 */
[----:B------:R-:W-:Y:S01]  /*68b0*/  @P4 IADD3.X R53, RZ, R53, RZ, P0, !PT ;  /* 0x00000035ff354210 */ /* 0x000fe200007fe4ff */
[----:B------:R-:W-:-:S04]  /*68c0*/  FADD.FTZ R0, R0, R19 ;  /* 0x0000001300007221 */ /* 0x000fc80000010000 */
[----:B------:R-:W-:-:S04]  /*68d0*/  FADD.FTZ R0, R0, R25 ;  /* 0x0000001900007221 */ /* 0x000fc80000010000 */
[----:B------:R-:W-:Y:S01]  /*68e0*/  FADD.FTZ R31, R0, R31 ;  /* 0x0000001f001f7221 */ /* 0x000fe20000010000 */
[----:B-1----:R-:W-:Y:S02]  /*68f0*/  @P3 MOV R2, R46 ;  /* 0x0000002e00023202 */ /* 0x002fe40000000f00 */
[----:B------:R-:W-:Y:S02]  /*6900*/  @P3 MOV R3, R55 ;  /* 0x0000003700033202 */ /* 0x000fe40000000f00 */
[----:B------:R-:W-:-:S03]  /*6910*/  @P3 IADD3 R46, P0, R46, 0x200, RZ ;  /* 0x000002002e2e3810 */ /* 0x000fc60007f1e0ff */
[----:B------:R1:W-:Y:S01]  /*6920*/  @P3 STG.E [R2.64], R5 ;  /* 0x0000000502003986 */ /* 0x0003e2000c101904 */
[----:B------:R-:W-:Y:S01]  /*6930*/  @P3 IADD3.X R55, RZ, R55, RZ, P0, !PT ;  /* 0x00000037ff373210 */ /* 0x000fe200007fe4ff */
[----:B---3--:R-:W-:-:S04]  /*6940*/  FADD.FTZ R10, R10, R15 ;  /* 0x0000000f0a0a7221 */ /* 0x008fc80000010000 */
        /* <DEDUP_REMOVED lines=45> */
.L_x_7674:
[----:B------:R-:W-:Y:S01]  /*6c20*/  HFMA2.MMA R178, -RZ, RZ, 0, 5.9604644775390625e-08 ;  /* 0x00000001ffb27435 */ /* 0x000fe200000001ff */
[----:B------:R-:W-:-:S02]  /*6c30*/  MOV R179, R249 ;  /* 0x000000f900b37202 */ /* 0x000fc40000000f00 */
[----:B------:R-:W-:Y:S02]  /*6c40*/  MOV R0, 0x1f ;  /* 0x0000001f00007802 */ /* 0x000fe40000000f00 */
[----:B------:R-:W-:Y:S02]  /*6c50*/  MOV R11, 0xffffffff ;  /* 0xffffffff000b7802 */ /* 0x000fe40000000f00 */
[----:B------:R-:W-:Y:S02]  /*6c60*/  MOV R176, 0x6c80 ;  /* 0x00006c8000b07802 */ /* 0x000fe40000000f00 */
[----:B01---5:R-:W-:Y:S05]  /*6c70*/  CALL.REL.NOINC `($__internal_102_$__cuda_sm70_shflsync_bfly_p) ;  /* 0x0000045000007944 */ /* 0x023fea0003c00000 */
[----:B-1----:R-:W-:Y:S01]  /*6c80*/  MOV R4, R11 ;  /* 0x0000000b00047202 */ /* 0x002fe20000000f00 */
[----:B0-----:R-:W-:Y:S05]  /*6c90*/  BRA `(.L_x_7807) ;  /* 0xffffb8c000007947 */ /* 0x001fea000383ffff */
.L_x_7675:
[----:B------:R-:W-:Y:S01]  /*6ca0*/  HFMA2.MMA R178, -RZ, RZ, 0, 5.9604644775390625e-08 ;  /* 0x00000001ffb27435 */ /* 0x000fe200000001ff */
[----:B------:R-:W-:Y:S02]  /*6cb0*/  MOV R179, R248 ;  /* 0x000000f800b37202 */ /* 0x000fe40000000f00 */
[----:B------:R-:W-:Y:S02]  /*6cc0*/  MOV R0, 0x1f ;  /* 0x0000001f00007802 */ /* 0x000fe40000000f00 */
[----:B------:R-:W-:-:S02]  /*6cd0*/  MOV R11, 0xffffffff ;  /* 0xffffffff000b7802 */ /* 0x000fc40000000f00 */
[----:B------:R-:W-:Y:S02]  /*6ce0*/  MOV R176, 0x6d00 ;  /* 0x00006d0000b07802 */ /* 0x000fe40000000f00 */
[----:B0123--:R-:W-:Y:S05]  /*6cf0*/  CALL.REL.NOINC `($__internal_102_$__cuda_sm70_shflsync_bfly_p) ;  /* 0x000003d000007944 */ /* 0x00ffea0003c00000 */
[----:B------:R-:W-:Y:S01]  /*6d00*/  FADD.FTZ R249, R4, R249 ;  /* 0x000000f904f97221 */ /* 0x000fe20000010000 */
[----:B0-----:R-:W-:Y:S01]  /*6d10*/  HFMA2.MMA R178, -RZ, RZ, 0, 1.1920928955078125e-07 ;  /* 0x00000002ffb27435 */ /* 0x001fe200000001ff */
[----:B-1----:R-:W-:Y:S01]  /*6d20*/  FADD.FTZ R248, R248, R11 ;  /* 0x0000000bf8f87221 */ /* 0x002fe20000010000 */
[----:B------:R-:W-:Y:S02]  /*6d30*/  MOV R0, 0x1f ;  /* 0x0000001f00007802 */ /* 0x000fe40000000f00 */
[----:B------:R-:W-:Y:S02]  /*6d40*/  MOV R11, 0xffffffff ;  /* 0xffffffff000b7802 */ /* 0x000fe40000000f00 */
[----:B------:R-:W-:Y:S02]  /*6d50*/  MOV R179, R249 ;  /* 0x000000f900b37202 */ /* 0x000fe40000000f00 */
[----:B------:R-:W-:Y:S02]  /*6d60*/  MOV R176, 0x6d80 ;  /* 0x00006d8000b07802 */ /* 0x000fe40000000f00 */
[----:B------:R-:W-:Y:S05]  /*6d70*/  CALL.REL.NOINC `($__internal_102_$__cuda_sm70_shflsync_bfly_p) ;  /* 0x0000035000007944 */ /* 0x000fea0003c00000 */
[----:B0-----:R-:W-:Y:S01]  /*6d80*/  HFMA2.MMA R178, -RZ, RZ, 0, 1.1920928955078125e-07 ;  /* 0x00000002ffb27435 */ /* 0x001fe200000001ff */
[----:B-1----:R-:W-:-:S02]  /*6d90*/  MOV R4, R11 ;  /* 0x0000000b00047202 */ /* 0x002fc40000000f00 */
[----:B------:R-:W-:Y:S02]  /*6da0*/  MOV R179, R248 ;  /* 0x000000f800b37202 */ /* 0x000fe40000000f00 */
[----:B------:R-:W-:Y:S02]  /*6db0*/  MOV R0, 0x1f ;  /* 0x0000001f00007802 */ /* 0x000fe40000000f00 */
[----:B------:R-:W-:Y:S02]  /*6dc0*/  MOV R11, 0xffffffff ;  /* 0xffffffff000b7802 */ /* 0x000fe40000000f00 */
[----:B------:R-:W-:Y:S02]  /*6dd0*/  MOV R176, 0x6df0 ;  /* 0x00006df000b07802 */ /* 0x000fe40000000f00 */
[----:B------:R-:W-:Y:S05]  /*6de0*/  CALL.REL.NOINC `($__internal_102_$__cuda_sm70_shflsync_bfly_p) ;  /* 0x000002e000007944 */ /* 0x000fea0003c00000 */
[----:B------:R-:W-:Y:S01]  /*6df0*/  FADD.FTZ R249, R4, R249 ;  /* 0x000000f904f97221 */ /* 0x000fe20000010000 */
[----:B0-----:R-:W-:Y:S01]  /*6e00*/  HFMA2.MMA R178, -RZ, RZ, 0, 2.384185791015625e-07 ;  /* 0x00000004ffb27435 */ /* 0x001fe200000001ff */
[----:B-1----:R-:W-:Y:S01]  /*6e10*/  FADD.FTZ R248, R248, R11 ;  /* 0x0000000bf8f87221 */ /* 0x002fe20000010000 */
[----:B------:R-:W-:Y:S02]  /*6e20*/  MOV R0, 0x1f ;  /* 0x0000001f00007802 */ /* 0x000fe40000000f00 */
[----:B------:R-:W-:-:S02]  /*6e30*/  MOV R11, 0xffffffff ;  /* 0xffffffff000b7802 */ /* 0x000fc40000000f00 */
[----:B------:R-:W-:Y:S02]  /*6e40*/  MOV R179, R249 ;  /* 0x000000f900b37202 */ /* 0x000fe40000000f00 */
[----:B------:R-:W-:Y:S02]  /*6e50*/  MOV R176, 0x6e70 ;  /* 0x00006e7000b07802 */ /* 0x000fe40000000f00 */
[----:B------:R-:W-:Y:S05]  /*6e60*/  CALL.REL.NOINC `($__internal_102_$__cuda_sm70_shflsync_bfly_p) ;  /* 0x0000026000007944 */ /* 0x000fea0003c00000 */
[----:B0-----:R-:W-:Y:S01]  /*6e70*/  HFMA2.MMA R178, -RZ, RZ, 0, 2.384185791015625e-07 ;  /* 0x00000004ffb27435 */ /* 0x001fe200000001ff */
[----:B-1----:R-:W-:Y:S02]  /*6e80*/  MOV R4, R11 ;  /* 0x0000000b00047202 */ /* 0x002fe40000000f00 */
[----:B------:R-:W-:Y:S02]  /*6e90*/  MOV R179, R248 ;  /* 0x000000f800b37202 */ /* 0x000fe40000000f00 */
[----:B------:R-:W-:Y:S02]  /*6ea0*/  MOV R0, 0x1f ;  /* 0x0000001f00007802 */ /* 0x000fe40000000f00 */
[----:B------:R-:W-:Y:S02]  /*6eb0*/  MOV R11, 0xffffffff ;  /* 0xffffffff000b7802 */ /* 0x000fe40000000f00 */
[----:B------:R-:W-:-:S02]  /*6ec0*/  MOV R176, 0x6ee0 ;  /* 0x00006ee000b07802 */ /* 0x000fc40000000f00 */
[----:B------:R-:W-:Y:S05]  /*6ed0*/  CALL.REL.NOINC `($__internal_102_$__cuda_sm70_shflsync_bfly_p) ;  /* 0x000001f000007944 */ /* 0x000fea0003c00000 */
[----:B------:R-:W-:Y:S01]  /*6ee0*/  FADD.FTZ R249, R4, R249 ;  /* 0x000000f904f97221 */ /* 0x000fe20000010000 */
[----:B0-----:R-:W-:Y:S01]  /*6ef0*/  HFMA2.MMA R178, -RZ, RZ, 0, 4.76837158203125e-07 ;  /* 0x00000008ffb27435 */ /* 0x001fe200000001ff */
[----:B-1----:R-:W-:Y:S01]  /*6f00*/  FADD.FTZ R248, R248, R11 ;  /* 0x0000000bf8f87221 */ /* 0x002fe20000010000 */
[----:B------:R-:W-:-:S02]  /*6f10*/  MOV R0, 0x1f ;  /* 0x0000001f00007802 */ /* 0x000fc40000000f00 */
[----:B------:R-:W-:Y:S02]  /*6f20*/  MOV R11, 0xffffffff ;  /* 0xffffffff000b7802 */ /* 0x000fe40000000f00 */
[----:B------:R-:W-:Y:S02]  /*6f30*/  MOV R179, R249 ;  /* 0x000000f900b37202 */ /* 0x000fe40000000f00 */
[----:B------:R-:W-:Y:S02]  /*6f40*/  MOV R176, 0x6f60 ;  /* 0x00006f6000b07802 */ /* 0x000fe40000000f00 */
[----:B------:R-:W-:Y:S05]  /*6f50*/  CALL.REL.NOINC `($__internal_102_$__cuda_sm70_shflsync_bfly_p) ;  /* 0x0000017000007944 */ /* 0x000fea0003c00000 */
[----:B0-----:R-:W-:Y:S01]  /*6f60*/  HFMA2.MMA R178, -RZ, RZ, 0, 4.76837158203125e-07 ;  /* 0x00000008ffb27435 */ /* 0x001fe200000001ff */
[----:B-1----:R-:W-:Y:S02]  /*6f70*/  MOV R4, R11 ;  /* 0x0000000b00047202 */ /* 0x002fe40000000f00 */
[----:B------:R-:W-:Y:S02]  /*6f80*/  MOV R179, R248 ;  /* 0x000000f800b37202 */ /* 0x000fe40000000f00 */
[----:B------:R-:W-:Y:S02]  /*6f90*/  MOV R0, 0x1f ;  /* 0x0000001f00007802 */ /* 0x000fe40000000f00 */
[----:B------:R-:W-:-:S02]  /*6fa0*/  MOV R11, 0xffffffff ;  /* 0xffffffff000b7802 */ /* 0x000fc40000000f00 */
[----:B------:R-:W-:Y:S02]  /*6fb0*/  MOV R176, 0x6fd0 ;  /* 0x00006fd000b07802 */ /* 0x000fe40000000f00 */
[----:B------:R-:W-:Y:S05]  /*6fc0*/  CALL.REL.NOINC `($__internal_102_$__cuda_sm70_shflsync_bfly_p) ;  /* 0x0000010000007944 */ /* 0x000fea0003c00000 */
[----:B------:R-:W-:Y:S01]  /*6fd0*/  FADD.FTZ R180, R4, R249 ;  /* 0x000000f904b47221 */ /* 0x000fe20000010000 */
[----:B0-----:R-:W-:Y:S01]  /*6fe0*/  HFMA2.MMA R178, -RZ, RZ, 0, 9.5367431640625e-07 ;  /* 0x00000010ffb27435 */ /* 0x001fe200000001ff */
[----:B-1----:R-:W-:Y:S01]  /*6ff0*/  FADD.FTZ R4, R248, R11 ;  /* 0x0000000bf8047221 */ /* 0x002fe20000010000 */
[----:B------:R-:W-:Y:S02]  /*7000*/  MOV R0, 0x1f ;  /* 0x0000001f00007802 */ /* 0x000fe40000000f00 */
[----:B------:R-:W-:Y:S02]  /*7010*/  MOV R11, 0xffffffff ;  /* 0xffffffff000b7802 */ /* 0x000fe40000000f00 */
[----:B------:R-:W-:Y:S02]  /*7020*/  MOV R179, R180 ;  /* 0x000000b400b37202 */ /* 0x000fe40000000f00 */
[----:B------:R-:W-:Y:S02]  /*7030*/  MOV R176, 0x7050 ;  /* 0x0000705000b07802 */ /* 0x000fe40000000f00 */
[----:B------:R-:W-:Y:S05]  /*7040*/  CALL.REL.NOINC `($__internal_102_$__cuda_sm70_shflsync_bfly_p) ;  /* 0x0000008000007944 */ /* 0x000fea0003c00000 */
[----:B0-----:R-:W-:Y:S01]  /*7050*/  HFMA2.MMA R178, -RZ, RZ, 0, 9.5367431640625e-07 ;  /* 0x00000010ffb27435 */ /* 0x001fe200000001ff */
[----:B-1----:R-:W-:-:S02]  /*7060*/  MOV R181, R11 ;  /* 0x0000000b00b57202 */ /* 0x002fc40000000f00 */
[----:B------:R-:W-:Y:S02]  /*7070*/  MOV R179, R4 ;  /* 0x0000000400b37202 */ /* 0x000fe40000000f00 */
[----:B------:R-:W-:Y:S02]  /*7080*/  MOV R0, 0x1f ;  /* 0x0000001f00007802 */ /* 0x000fe40000000f00 */
[----:B------:R-:W-:Y:S02]  /*7090*/  MOV R11, 0xffffffff ;  /* 0xffffffff000b7802 */ /* 0x000fe40000000f00 */
[----:B------:R-:W-:Y:S02]  /*70a0*/  MOV R176, 0x70c0 ;  /* 0x000070c000b07802 */ /* 0x000fe40000000f00 */
[----:B------:R-:W-:Y:S05]  /*70b0*/  CALL.REL.NOINC `($__internal_102_$__cuda_sm70_shflsync_bfly_p) ;  /* 0x0000001000007944 */ /* 0x000fea0003c00000 */
[----:B01----:R-:W-:Y:S05]  /*70c0*/  BRA `(.L_x_7808) ;  /* 0xffffb5b000007947 */ /* 0x003fea000383ffff */
        .weak           $__internal_102_$__cuda_sm70_shflsync_bfly_p
        .type           $__internal_102_$__cuda_sm70_shflsync_bfly_p,@function
        .size           $__internal_102_$__cuda_sm70_shflsync_bfly_p,(.L_x_14984 - $__internal_102_$__cuda_sm70_shflsync_bfly_p)
$__internal_102_$__cuda_sm70_shflsync_bfly_p:
[----:B------:R-:W-:Y:S01]  /*70d0*/  HFMA2.MMA R177, -RZ, RZ, 0, 0 ;  /* 0x00000000ffb17435 */ /* 0x000fe200000001ff */
[----:B------:R-:W-:Y:S04]  /*70e0*/  WARPSYNC R11 ;  /* 0x0000000b00007348 */ /* 0x000fe80003800000 */
[----:B------:R0:W1:Y:S01]  /*70f0*/  SHFL.BFLY PT, R11, R179, R178, R0 ;  /* 0x0c0000b2b30b7389 */ /* 0x00006200000e0000 */
[----:B------:R-:W-:Y:S05]  /*7100*/  RET.REL.NODEC R176 `(_ZN10layer_norm13ln_bwd_kernelINS_13Kernel_traitsIf6__halfS2_S2_fjLj1280ELj1ELj4ELj1ELj16ENS_18Kernel_traits_baseILj1280EfS2_S2_S2_fjLj128EEEEELb0ELb0ELb1ELb0EEEvNS_9BwdParamsE) ;  /* 0xffff8ef0b0007950 */ /* 0x000fea0003c3ffff */
.L_x_7809:
        /* <DEDUP_REMOVED lines=15> */
.L_x_14984:


//--------------------- .text._ZN10layer_norm13ln_bwd_kernelINS_13Kernel_traitsIf6__halfS2_S2_fjLj1280ELj1ELj4ELj1ELj16ENS_18Kernel_traits_baseILj1280EfS2_S2_S2_fjLj128EEEEELb0ELb0ELb1ELb1EEEvNS_9BwdParamsE --------------------------
	.section	.text._ZN10layer_norm13ln_bwd_kernelINS_13Kernel_traitsIf6__halfS2_S2_fjLj1280ELj1ELj4ELj1ELj16ENS_18Kernel_traits_baseILj1280EfS2_S2_S2_fjLj128EEEEELb0ELb0ELb1ELb1EEEvNS_9BwdParamsE,"ax",@progbits
	.sectioninfo	@"SHI_REGISTERS=254"
	.align	128
        .global         _ZN10layer_norm13ln_bwd_kernelINS_13Kernel_traitsIf6__halfS2_S2_fjLj1280ELj1ELj4ELj1ELj16ENS_18Kernel_traits_baseILj1280EfS2_S2_S2_fjLj128EEEEELb0ELb0ELb1ELb1EEEvNS_9BwdParamsE
        .type           _ZN10layer_norm13ln_bwd_kernelINS_13Kernel_traitsIf6__halfS2_S2_fjLj1280ELj1ELj4ELj1ELj16ENS_18Kernel_traits_baseILj1280EfS2_S2_S2_fjLj128EEEEELb0ELb0ELb1ELb1EEEvNS_9BwdParamsE,@function
        .size           _ZN10layer_norm13ln_bwd_kernelINS_13Kernel_traitsIf6__halfS2_S2_fjLj1280ELj1ELj4ELj1ELj16ENS_18Kernel_traits_baseILj1280EfS2_S2_S2_fjLj128EEEEELb0ELb0ELb1ELb1EEEvNS_9BwdParamsE,(.L_x_14985 - _ZN10layer_norm13ln_bwd_kernelINS_13Kernel_traitsIf6__halfS2_S2_fjLj1280ELj1ELj4ELj1ELj16ENS_18Kernel_traits_baseILj1280EfS2_S2_S2_fjLj128EEEEELb0ELb0ELb1ELb1EEEvNS_9BwdParamsE)
        .other          _ZN10layer_norm13ln_bwd_kernelINS_13Kernel_traitsIf6__halfS2_S2_fjLj1280ELj1ELj4ELj1ELj16ENS_18Kernel_traits_baseILj1280EfS2_S2_S2_fjLj128EEEEELb0ELb0ELb1ELb1EEEvNS_9BwdParamsE,@"STO_CUDA_ENTRY STV_DEFAULT"
_ZN10layer_norm13ln_bwd_kernelINS_13Kernel_traitsIf6__halfS2_S2_fjLj1280ELj1ELj4ELj1ELj16ENS_18Kernel_traits_baseILj1280EfS2_S2_S2_fjLj128EEEEELb0ELb0ELb1ELb1EEEvNS_9BwdParamsE:
.text._ZN10layer_norm13ln_bwd_kernelINS_13Kernel_traitsIf6__halfS2_S2_fjLj1280ELj1ELj4ELj1ELj16ENS_18Kernel_traits_baseILj1280EfS2_S2_S2_fjLj128EEEEELb0ELb0ELb1ELb1EEEvNS_9BwdParamsE:
        /* <DEDUP_REMOVED lines=50> */
.L_x_7811:
        /* <DEDUP_REMOVED lines=55> */
.L_x_7938:
        /* <DEDUP_REMOVED lines=38> */
.L_x_7814:
[----:B-1----:R-:W-:Y:S01]  /*08f0*/  IADD3 R130, R130, -0x1, RZ ;  /* 0xffffffff82827810 */ /* 0x002fe20007ffe0ff */
[----:B------:R-:W-:-:S04]  /*0900*/  IMAD.WIDE.U32 R128, R9, R4, c[0x0][0x188] ;  /* 0x0000620009807625 */ /* 0x000fc800078e0004 */
[----:B------:R-:W-:-:S05]  /*0910*/  IMAD R130, R130, c[0x0][0x168], RZ ;  /* 0x00005a0082827a24 */ /* 0x000fca00078e02ff */
[----:B------:R-:W-:-:S04]  /*0920*/  SHF.R.S32.HI R3, RZ, 0x1f, R130 ;  /* 0x0000001fff037819 */ /* 0x000fc80000011482 */
[----:B------:R-:W-:Y:S02]  /*0930*/  LEA.HI R3, R3, R130, RZ, 0x3 ;  /* 0x0000008203037211 */ /* 0x000fe400078f18ff */
[----:B------:R-:W-:Y:S01]  /*0940*/  IADD3 R15, R9, 0x80, RZ ;  /* 0x00000080090f7810 */ /* 0x000fe20007ffe0ff */
[----:B------:R-:W-:Y:S01]  /*0950*/  IMAD.WIDE.U32 R144, R11, R4, c[0x0][0x188] ;  /* 0x000062000b907625 */ /* 0x000fe200078e0004 */
[----:B------:R-:W-:Y:S01]  /*0960*/  LEA.HI.SX32 R173, R3, R172, 0x1d ;  /* 0x000000ac03ad7211 */ /* 0x000fe200078feaff */
[----:B------:R-:W2:Y:S03]  /*0970*/  LDG.E.128 R128, [R128.64] ;  /* 0x0000000480807981 */ /* 0x000ea6000c1e1d00 */
[C---:B------:R-:W-:Y:S01]  /*0980*/  IADD3 R157, R173.reuse, 0x60, RZ ;  /* 0x00000060ad9d7810 */ /* 0x040fe20007ffe0ff */
[----:B------:R-:W-:Y:S01]  /*0990*/  IMAD.WIDE R18, R2, R19, c[0x0][0x1a0] ;  /* 0x0000680002127625 */ /* 0x000fe200078e0213 */
[----:B------:R-:W-:Y:S01]  /*09a0*/  IADD3 R41, R173, 0x20, RZ ;  /* 0x00000020ad297810 */ /* 0x000fe20007ffe0ff */
[----:B------:R-:W3:Y:S02]  /*09b0*/  LDG.E.128 R144, [R144.64] ;  /* 0x0000000490907981 */ /* 0x000ee4000c1e1d00 */
[----:B------:R-:W-:-:S02]  /*09c0*/  IMAD.WIDE.U32 R156, R157, R4, c[0x0][0x208] ;  /* 0x000082009d9c7625 */ /* 0x000fc400078e0004 */
[----:B------:R-:W4:Y:S02]  /*09d0*/  LDG.E R3, [R18.64] ;  /* 0x0000000412037981 */ /* 0x000f24000c1e1900 */
[-C--:B------:R-:W-:Y:S02]  /*09e0*/  IMAD.WIDE.U32 R40, R41, R4.reuse, c[0x0][0x208] ;  /* 0x0000820029287625 */ /* 0x080fe400078e0004 */
[----:B------:R-:W4:Y:S02]  /*09f0*/  LDG.E.128 R156, [R156.64] ;  /* 0x000000049c9c7981 */ /* 0x000f24000c1e1d00 */
[-C--:B------:R-:W-:Y:S02]  /*0a00*/  IMAD.WIDE.U32 R160, R13, R4.reuse, c[0x0][0x188] ;  /* 0x000062000da07625 */ /* 0x080fe400078e0004 */
[----:B------:R-:W4:Y:S02]  /*0a10*/  LDG.E.128 R40, [R40.64] ;  /* 0x0000000428287981 */ /* 0x000f24000c1e1d00 */
[-C--:B------:R-:W-:Y:S01]  /*0a20*/  IMAD.WIDE.U32 R180, R15, R4.reuse, c[0x0][0x188] ;  /* 0x000062000fb47625 */ /* 0x080fe200078e0004 */
[C---:B------:R-:W-:Y:S01]  /*0a30*/  IADD3 R141, R173.reuse, 0x40, RZ ;  /* 0x00000040ad8d7810 */ /* 0x040fe20007ffe0ff */
[----:B------:R-:W4:Y:S02]  /*0a40*/  LDG.E.128 R160, [R160.64] ;  /* 0x00000004a0a07981 */ /* 0x000f24000c1e1d00 */
[CC--:B------:R-:W-:Y:S01]  /*0a50*/  IMAD.WIDE.U32 R44, R173.reuse, R4.reuse, c[0x0][0x208] ;  /* 0x00008200ad2c7625 */ /* 0x0c0fe200078e0004 */
[----:B------:R-:W-:Y:S01]  /*0a60*/  IADD3 R173, R173, 0x80, RZ ;  /* 0x00000080adad7810 */ /* 0x000fe20007ffe0ff */
[----:B------:R-:W4:Y:S04]  /*0a70*/  LDG.E.128 R180, [R180.64] ;  /* 0x00000004b4b47981 */ /* 0x000f28000c1e1d00 */
[----:B------:R-:W4:Y:S01]  /*0a80*/  LDG.E.128 R44, [R44.64] ;  /* 0x000000042c2c7981 */ /* 0x000f22000c1e1d00 */
[----:B------:R-:W-:-:S06]  /*0a90*/  IMAD.WIDE.U32 R172, R173, R4, c[0x0][0x208] ;  /* 0x00008200adac7625 */ /* 0x000fcc00078e0004 */
[----:B------:R-:W4:Y:S01]  /*0aa0*/  LDG.E.128 R172, [R172.64] ;  /* 0x00000004acac7981 */ /* 0x000f22000c1e1d00 */
[----:B------:R-:W-:Y:S01]  /*0ab0*/  IMAD.WIDE.U32 R140, R141, R4, c[0x0][0x208] ;  /* 0x000082008d8c7625 */ /* 0x000fe200078e0004 */
[----:B------:R-:W-:-:S05]  /*0ac0*/  IADD3 R17, R9, 0x60, RZ ;  /* 0x0000006009117810 */ /* 0x000fca0007ffe0ff */
[----:B------:R-:W4:Y:S01]  /*0ad0*/  LDG.E.128 R140, [R140.64] ;  /* 0x000000048c8c7981 */ /* 0x000f22000c1e1d00 */
[----:B------:R-:W-:-:S06]  /*0ae0*/  IMAD.WIDE.U32 R168, R17, R4, c[0x0][0x188] ;  /* 0x0000620011a87625 */ /* 0x000fcc00078e0004 */
[----:B------:R-:W4:Y:S01]  /*0af0*/  LDG.E.128 R168, [R168.64] ;  /* 0x00000004a8a87981 */ /* 0x000f22000c1e1d00 */
[----:B------:R-:W-:-:S04]  /*0b00*/  ISETP.NE.U32.AND P0, PT, RZ, c[0x0][0x218], PT ;  /* 0x00008600ff007a0c */ /* 0x000fc80003f05070 */
[----:B------:R-:W-:Y:S02]  /*0b10*/  ISETP.NE.AND.EX P0, PT, RZ, c[0x0][0x21c], PT, P0 ;  /* 0x00008700ff007a0c */ /* 0x000fe40003f05300 */
[----:B------:R-:W-:-:S11]  /*0b20*/  ISETP.NE.AND P2, PT, R5, RZ, PT ;  /* 0x000000ff0500720c */ /* 0x000fd60003f45270 */
[----:B------:R4:W5:Y:S01]  /*0b30*/  @P0 LDG.E.128 R36, [R212.64] ;  /* 0x00000004d4240981 */ /* 0x000962000c1e1d00 */
[----:B------:R-:W-:-:S03]  /*0b40*/  @P0 IMAD.WIDE.U32 R242, R17, R4, c[0x0][0x218] ;  /* 0x0000860011f20625 */ /* 0x000fc600078e0004 */
[----:B------:R0:W5:Y:S04]  /*0b50*/  @P0 LDG.E.128 R32, [R216.64] ;  /* 0x00000004d8200981 */ /* 0x000168000c1e1d00 */
[----:B------:R1:W5:Y:S04]  /*0b60*/  @P0 LDG.E.128 R28, [R214.64] ;  /* 0x00000004d61c0981 */ /* 0x000368000c1e1d00 */
[----:B------:R0:W5:Y:S01]  /*0b70*/  @P0 LDG.E.128 R24, [R242.64] ;  /* 0x00000004f2180981 */ /* 0x000162000c1e1d00 */
[----:B------:R-:W-:-:S05]  /*0b80*/  @P0 IMAD.WIDE.U32 R244, R15, R4, c[0x0][0x218] ;  /* 0x000086000ff40625 */ /* 0x000fca00078e0004 */
[----:B------:R0:W5:Y:S01]  /*0b90*/  @P0 LDG.E.128 R20, [R244.64] ;  /* 0x00000004f4140981 */ /* 0x000162000c1e1d00 */
[--C-:B--2---:R-:W-:Y:S02]  /*0ba0*/  HADD2.F32 R8, -RZ, R128.reuse.H0_H0 ;  /* 0x20000080ff087230 */ /* 0x104fe40000004100 */
[----:B------:R-:W-:Y:S02]  /*0bb0*/  HADD2.F32 R10, -RZ, R128.H1_H1 ;  /* 0x30000080ff0a7230 */ /* 0x000fe40000004100 */
[----:B---3--:R-:W-:Y:S02]  /*0bc0*/  HADD2.F32 R210, -RZ, R146.H0_H0 ;  /* 0x20000092ffd27230 */ /* 0x008fe40000004100 */
[----:B------:R-:W-:Y:S02]  /*0bd0*/  HADD2.F32 R12, -RZ, R129.H0_H0 ;  /* 0x20000081ff0c7230 */ /* 0x000fe40000004100 */
[--C-:B----4-:R-:W-:Y:S02]  /*0be0*/  HADD2.F32 R213, -RZ, R159.reuse.H0_H0 ;  /* 0x2000009fffd57230 */ /* 0x110fe40000004100 */
[----:B------:R-:W-:Y:S01]  /*0bf0*/  HADD2.F32 R212, -RZ, R159.H1_H1 ;  /* 0x3000009fffd47230 */ /* 0x000fe20000004100 */
[----:B------:R-:W-:Y:S01]  /*0c00*/  FSEL R159, R3, RZ, !P2 ;  /* 0x000000ff039f7208 */ /* 0x000fe20005000000 */
[----:B------:R-:W-:-:S02]  /*0c10*/  HADD2.F32 R223, -RZ, R43.H0_H0 ;  /* 0x2000002bffdf7230 */ /* 0x000fc40000004100 */
[----:B------:R-:W-:Y:S02]  /*0c20*/  HADD2.F32 R222, -RZ, R43.H1_H1 ;  /* 0x3000002bffde7230 */ /* 0x000fe40000004100 */
[--C-:B------:R-:W-:Y:S02]  /*0c30*/  HADD2.F32 R43, -RZ, R160.reuse.H0_H0 ;  /* 0x200000a0ff2b7230 */ /* 0x100fe40000004100 */
[----:B------:R-:W-:Y:S02]  /*0c40*/  HADD2.F32 R160, -RZ, R160.H1_H1 ;  /* 0x300000a0ffa07230 */ /* 0x000fe40000004100 */
[--C-:B-1----:R-:W-:Y:S02]  /*0c50*/  HADD2.F32 R214, -RZ, R181.reuse.H0_H0 ;  /* 0x200000b5ffd67230 */ /* 0x102fe40000004100 */
[----:B0-----:R-:W-:Y:S01]  /*0c60*/  HADD2.F32 R216, -RZ, R181.H1_H1 ;  /* 0x300000b5ffd87230 */ /* 0x001fe20000004100 */
[----:B------:R-:W-:Y:S01]  /*0c70*/  FADD.FTZ R181, -R159, R8 ;  /* 0x000000089fb57221 */ /* 0x000fe20000010100 */
[----:B------:R-:W-:-:S02]  /*0c80*/  HADD2.F32 R238, -RZ, R183.H0_H0 ;  /* 0x200000b7ffee7230 */ /* 0x000fc40000004100 */
        /* <DEDUP_REMOVED lines=13> */
[----:B------:R-:W-:Y:S02]  /*0d60*/  HADD2.F32 R220, -RZ, R41.H1_H1 ;  /* 0x30000029ffdc7230 */ /* 0x000fe40000004100 */
[----:B------:R-:W-:Y:S01]  /*0d70*/  HADD2.F32 R224, -RZ, R161.H0_H0 ;  /* 0x200000a1ffe07230 */ /* 0x000fe20000004100 */
[----:B------:R-:W-:Y:S01]  /*0d80*/  FMUL.FTZ R243, R6, R243 ;  /* 0x000000f306f37220 */ /* 0x000fe20000410000 */
[----:B------:R-:W-:Y:S01]  /*0d90*/  HADD2.F32 R14, -RZ, R130.H0_H0 ;  /* 0x20000082ff0e7230 */ /* 0x000fe20000004100 */
[----:B------:R-:W-:Y:S01]  /*0da0*/  FMUL.FTZ R160, R84, R19 ;  /* 0x0000001354a07220 */ /* 0x000fe20000410000 */
[----:B------:R-:W-:Y:S02]  /*0db0*/  HADD2.F32 R47, -RZ, R144.H0_H0 ;  /* 0x20000090ff2f7230 */ /* 0x000fe40000004100 */
[----:B------:R-:W-:Y:S02]  /*0dc0*/  HADD2.F32 R41, -RZ, R42.H0_H0 ;  /* 0x2000002aff297230 */ /* 0x000fe40000004100 */
[----:B------:R-:W-:-:S02]  /*0dd0*/  HADD2.F32 R130, -RZ, R130.H1_H1 ;  /* 0x30000082ff827230 */ /* 0x000fc40000004100 */
[----:B------:R-:W-:Y:S01]  /*0de0*/  HADD2.F32 R144, -RZ, R144.H1_H1 ;  /* 0x30000090ff907230 */ /* 0x000fe20000004100 */
[C---:B------:R-:W-:Y:S01]  /*0df0*/  FADD.FTZ R129, -R159.reuse, R129 ;  /* 0x000000819f817221 */ /* 0x040fe20000010100 */
[----:B------:R-:W-:Y:S01]  /*0e00*/  HADD2.F32 R209, -RZ, R45.H0_H0 ;  /* 0x2000002dffd17230 */ /* 0x000fe20000004100 */
[C---:B------:R-:W-:Y:S02]  /*0e10*/  FADD.FTZ R251, -R159.reuse, R224 ;  /* 0x000000e09ffb7221 */ /* 0x040fe40000010100 */
[----:B------:R-:W-:Y:S02]  /*0e20*/  FADD.FTZ R214, -R159, R214 ;  /* 0x000000d69fd67221 */ /* 0x000fe40000010100 */
[----:B------:R-:W-:Y:S02]  /*0e30*/  FMUL.FTZ R8, R6, R215 ;  /* 0x000000d706087220 */ /* 0x000fe40000410000 */
        /* <DEDUP_REMOVED lines=9> */
[----:B------:R-:W-:Y:S01]  /*0ed0*/  HADD2.F32 R18, -RZ, R45.H1_H1 ;  /* 0x3000002dff127230 */ /* 0x000fe20000004100 */
[C---:B------:R-:W-:Y:S01]  /*0ee0*/  FADD.FTZ R235, -R159.reuse, R130 ;  /* 0x000000829feb7221 */ /* 0x040fe20000010100 */
[--C-:B------:R-:W-:Y:S01]  /*0ef0*/  HADD2.F32 R130, -RZ, R175.reuse.H0_H0 ;  /* 0x200000afff827230 */ /* 0x100fe20000004100 */
[----:B------:R-:W-:Y:S01]  /*0f00*/  FADD.FTZ R239, -R159, R144 ;  /* 0x000000909fef7221 */ /* 0x000fe20000010100 */
[----:B------:R-:W-:Y:S01]  /*0f10*/  HADD2.F32 R144, -RZ, R175.H1_H1 ;  /* 0x300000afff907230 */ /* 0x000fe20000004100 */
[----:B------:R-:W-:Y:S02]  /*0f20*/  FFMA.FTZ R41, R181, R160, RZ ;  /* 0x000000a0b5297223 */ /* 0x000fe400000100ff */
[----:B------:R-:W-:Y:S02]  /*0f30*/  FADD.FTZ R217, -R159, R14 ;  /* 0x0000000e9fd97221 */ /* 0x000fe40000010100 */
[----:B------:R-:W-:-:S02]  /*0f40*/  FMUL.FTZ R129, R6, R129 ;  /* 0x0000008106817220 */ /* 0x000fc40000410000 */
[----:B------:R-:W-:Y:S02]  /*0f50*/  FMUL.FTZ R175, R6, R214 ;  /* 0x000000d606af7220 */ /* 0x000fe40000410000 */
[-C--:B------:R-:W-:Y:S02]  /*0f60*/  FFMA.FTZ R190, R8, R209.reuse, R190 ;  /* 0x000000d108be7223 */ /* 0x080fe400000100be */
[----:B------:R-:W-:Y:S02]  /*0f70*/  FADD.FTZ R82, R82, R209 ;  /* 0x000000d152527221 */ /* 0x000fe40000010000 */
[----:B------:R-:W-:Y:S02]  /*0f80*/  FMUL.FTZ R209, R86, R209 ;  /* 0x000000d156d17220 */ /* 0x000fe40000410000 */
[----:B------:R-:W-:Y:S01]  /*0f90*/  FADD.FTZ R214, R19, R44 ;  /* 0x0000002c13d67221 */ /* 0x000fe20000010000 */
[----:B------:R-:W-:Y:S01]  /*0fa0*/  HADD2.F32 R45, -RZ, R46.H0_H0 ;  /* 0x2000002eff2d7230 */ /* 0x000fe20000004100 */
[----:B------:R-:W-:-:S02]  /*0fb0*/  FFMA.FTZ R41, R183, R44, R41 ;  /* 0x0000002cb7297223 */ /* 0x000fc40000010029 */
[----:B------:R-:W-:Y:S02]  /*0fc0*/  FMUL.FTZ R14, R6, R217 ;  /* 0x000000d9060e7220 */ /* 0x000fe40000410000 */
        /* <DEDUP_REMOVED lines=8> */
[----:B------:R-:W-:-:S02]  /*1050*/  FMUL.FTZ R235, R6, R235 ;  /* 0x000000eb06eb7220 */ /* 0x000fc40000410000 */
[-C--:B------:R-:W-:Y:S02]  /*1060*/  FFMA.FTZ R192, R14, R45.reuse, R192 ;  /* 0x0000002d0ec07223 */ /* 0x080fe400000100c0 */
[----:B------:R-:W-:Y:S02]  /*1070*/  FADD.FTZ R76, R76, R45 ;  /* 0x0000002d4c4c7221 */ /* 0x000fe40000010000 */
[----:B------:R-:W-:Y:S02]  /*1080*/  FMUL.FTZ R45, R88, R45 ;  /* 0x0000002d582d7220 */ /* 0x000fe40000410000 */
[----:B------:R-:W-:Y:S01]  /*1090*/  FADD.FTZ R214, R19, R18 ;  /* 0x0000001213d67221 */ /* 0x000fe20000010000 */
[----:B------:R-:W-:Y:S01]  /*10a0*/  HADD2.F32 R208, -RZ, R145.H0_H0 ;  /* 0x20000091ffd07230 */ /* 0x000fe20000004100 */
[----:B------:R-:W-:Y:S02]  /*10b0*/  FFMA.FTZ R41, R129, R18, R41 ;  /* 0x0000001281297223 */ /* 0x000fe40000010029 */
[----:B------:R-:W-:-:S02]  /*10c0*/  FADD.FTZ R131, -R159, R131 ;  /* 0x000000839f837221 */ /* 0x000fc40000010100 */
[-C--:B------:R-:W-:Y:S02]  /*10d0*/  FFMA.FTZ R193, R235, R46.reuse, R193 ;  /* 0x0000002eebc17223 */ /* 0x080fe400000100c1 */
[----:B------:R-:W-:Y:S02]  /*10e0*/  FADD.FTZ R77, R77, R46 ;  /* 0x0000002e4d4d7221 */ /* 0x000fe40000010000 */
[----:B------:R-:W-:Y:S02]  /*10f0*/  FMUL.FTZ R46, R89, R46 ;  /* 0x0000002e592e7220 */ /* 0x000fe40000410000 */
[----:B------:R-:W-:Y:S02]  /*1100*/  FADD.FTZ R19, R214, R45 ;  /* 0x0000002dd6137221 */ /* 0x000fe40000010000 */
[----:B------:R-:W-:Y:S02]  /*1110*/  FADD.FTZ R237, -R159, R16 ;  /* 0x000000109fed7221 */ /* 0x000fe40000010100 */
[----:B------:R-:W-:-:S02]  /*1120*/  FFMA.FTZ R41, R14, R45, R41 ;  /* 0x0000002d0e297223 */ /* 0x000fc40000010029 */
[----:B------:R-:W-:Y:S02]  /*1130*/  FADD.FTZ R241, -R159, R208 ;  /* 0x000000d09ff17221 */ /* 0x000fe40000010100 */
[----:B------:R-:W-:Y:S02]  /*1140*/  FMUL.FTZ R131, R6, R131 ;  /* 0x0000008306837220 */ /* 0x000fe40000410000 */
[----:B------:R-:W-:Y:S02]  /*1150*/  FMUL.FTZ R208, R90, R211 ;  /* 0x000000d35ad07220 */ /* 0x000fe40000410000 */
[----:B------:R-:W-:Y:S01]  /*1160*/  FADD.FTZ R19, R19, R46 ;  /* 0x0000002e13137221 */ /* 0x000fe20000010000 */
[--C-:B------:R-:W-:Y:S01]  /*1170*/  HADD2.F32 R218, -RZ, R147.reuse.H0_H0 ;  /* 0x20000093ffda7230 */ /* 0x100fe20000004100 */
[----:B------:R-:W-:Y:S01]  /*1180*/  FMUL.FTZ R237, R6, R237 ;  /* 0x000000ed06ed7220 */ /* 0x000fe20000410000 */
[----:B------:R-:W-:Y:S01]  /*1190*/  HADD2.F32 R219, -RZ, R147.H1_H1 ;  /* 0x30000093ffdb7230 */ /* 0x000fe20000004100 */
[----:B------:R-:W-:Y:S01]  /*11a0*/  FFMA.FTZ R41, R235, R46, R41 ;  /* 0x0000002eeb297223 */ /* 0x000fe20000010029 */
        /* <DEDUP_REMOVED lines=8> */
[----:B------:R-:W-:Y:S01]  /*1230*/  FFMA.FTZ R41, R237, R208, R41 ;  /* 0x000000d0ed297223 */ /* 0x000fe20000010029 */
[----:B------:R-:W-:Y:S01]  /*1240*/  HADD2.F32 R225, -RZ, R162.H0_H0 ;  /* 0x200000a2ffe17230 */ /* 0x000fe20000004100 */
[----:B------:R-:W-:-:S02]  /*1250*/  FMUL.FTZ R239, R6, R239 ;  /* 0x000000ef06ef7220 */ /* 0x000fc40000410000 */
[----:B------:R-:W-:Y:S02]  /*1260*/  FMUL.FTZ R210, R92, R147 ;  /* 0x000000935cd27220 */ /* 0x000fe40000410000 */
[----:B------:R-:W-:Y:S02]  /*1270*/  FADD.FTZ R19, R19, R128 ;  /* 0x0000008013137221 */ /* 0x000fe40000010000 */
[----:B------:R-:W-:Y:S02]  /*1280*/  FMUL.FTZ R47, R6, R47 ;  /* 0x0000002f062f7220 */ /* 0x000fe40000410000 */
[----:B------:R-:W-:Y:S02]  /*1290*/  FFMA.FTZ R41, R131, R128, R41 ;  /* 0x0000008083297223 */ /* 0x000fe40000010029 */
[----:B------:R-:W-:Y:S02]  /*12a0*/  FADD.FTZ R145, -R159, R145 ;  /* 0x000000919f917221 */ /* 0x000fe40000010100 */
[----:B------:R-:W-:-:S02]  /*12b0*/  FFMA.FTZ R197, R239, R40, R197 ;  /* 0x00000028efc57223 */ /* 0x000fc400000100c5 */
[----:B------:R-:W-:Y:S02]  /*12c0*/  FADD.FTZ R73, R73, R40 ;  /* 0x0000002849497221 */ /* 0x000fe40000010000 */
[----:B------:R-:W-:Y:S02]  /*12d0*/  FADD.FTZ R225, -R159, R225 ;  /* 0x000000e19fe17221 */ /* 0x000fe40000010100 */
[----:B------:R-:W-:Y:S02]  /*12e0*/  FMUL.FTZ R40, R93, R40 ;  /* 0x000000285d287220 */ /* 0x000fe40000410000 */
[----:B------:R-:W-:Y:S01]  /*12f0*/  FADD.FTZ R19, R19, R210 ;  /* 0x000000d213137221 */ /* 0x000fe20000010000 */
[----:B------:R-:W-:Y:S01]  /*1300*/  HADD2.F32 R146, -RZ, R146.H1_H1 ;  /* 0x30000092ff927230 */ /* 0x000fe20000004100 */
[----:B------:R-:W-:Y:S01]  /*1310*/  FFMA.FTZ R41, R47, R210, R41 ;  /* 0x000000d22f297223 */ /* 0x000fe20000010029 */
[--C-:B------:R-:W-:Y:S01]  /*1320*/  HADD2.F32 R229, -RZ, R141.reuse.H0_H0 ;  /* 0x2000008dffe57230 */ /* 0x100fe20000004100 */
[----:B------:R-:W-:Y:S01]  /*1330*/  FADD.FTZ R247, -R159, R218 ;  /* 0x000000da9ff77221 */ /* 0x000fe20000010100 */
[----:B------:R-:W-:Y:S01]  /*1340*/  HADD2.F32 R228, -RZ, R141.H1_H1 ;  /* 0x3000008dffe47230 */ /* 0x000fe20000004100 */
[C---:B------:R-:W-:Y:S01]  /*1350*/  FMUL.FTZ R145, R6.reuse, R145 ;  /* 0x0000009106917220 */ /* 0x040fe20000410000 */
        /* <DEDUP_REMOVED lines=9> */
[----:B------:R-:W-:Y:S02]  /*13f0*/  FMUL.FTZ R220, R95, R220 ;  /* 0x000000dc5fdc7220 */ /* 0x000fe40000410000 */
[-C--:B------:R-:W-:Y:S02]  /*1400*/  FFMA.FTZ R136, R225, R141.reuse, R136 ;  /* 0x0000008de1887223 */ /* 0x080fe40000010088 */
[----:B------:R-:W-:Y:S02]  /*1410*/  FADD.FTZ R60, R60, R141 ;  /* 0x0000008d3c3c7221 */ /* 0x000fe40000010000 */
[----:B------:R-:W-:Y:S02]  /*1420*/  FMUL.FTZ R246, R104, R141 ;  /* 0x0000008d68f67220 */ /* 0x000fe40000410000 */
[----:B------:R-:W-:Y:S01]  /*1430*/  FADD.FTZ R19, R19, R218 ;  /* 0x000000da13137221 */ /* 0x000fe20000010000 */
[----:B------:R-:W-:Y:S01]  /*1440*/  HADD2.F32 R42, -RZ, R42.H1_H1 ;  /* 0x3000002aff2a7230 */ /* 0x000fe20000004100 */
[----:B------:R-:W-:Y:S01]  /*1450*/  FFMA.FTZ R141, R241, R218, R41 ;  /* 0x000000daf18d7223 */ /* 0x000fe20000010029 */
[--C-:B------:R-:W-:Y:S01]  /*1460*/  HADD2.F32 R231, -RZ, R143.reuse.H0_H0 ;  /* 0x2000008fffe77230 */ /* 0x100fe20000004100 */
[----:B------:R-:W-:Y:S01]  /*1470*/  FMUL.FTZ R245, R6, R245 ;  /* 0x000000f506f57220 */ /* 0x000fe20000410000 */
[----:B------:R-:W-:Y:S01]  /*1480*/  HADD2.F32 R230, -RZ, R143.H1_H1 ;  /* 0x3000008fffe67230 */ /* 0x000fe20000004100 */
[----:B------:R-:W-:Y:S01]  /*1490*/  FADD.FTZ R19, R19, R220 ;  /* 0x000000dc13137221 */ /* 0x000fe20000010000 */
[----:B------:R-:W-:Y:S01]  /*14a0*/  HADD2.F32 R226, -RZ, R163.H0_H0 ;  /* 0x200000a3ffe27230 */ /* 0x000fe20000004100 */
[----:B------:R-:W-:Y:S01]  /*14b0*/  FFMA.FTZ R141, R145, R220, R141 ;  /* 0x000000dc918d7223 */ /* 0x000fe2000001008d */
[----:B------:R-:W-:-:S02]  /*14c0*/  HADD2.F32 R143, -RZ, R168.H0_H0 ;  /* 0x200000a8ff8f7230 */ /* 0x000fc40000004100 */
[----:B------:R-:W-:Y:S02]  /*14d0*/  HADD2.F32 R232, -RZ, R169.H0_H0 ;  /* 0x200000a9ffe87230 */ /* 0x000fe40000004100 */
[----:B------:R-:W-:Y:S02]  /*14e0*/  HADD2.F32 R233, -RZ, R170.H0_H0 ;  /* 0x200000aaffe97230 */ /* 0x000fe40000004100 */
[----:B------:R-:W-:Y:S02]  /*14f0*/  HADD2.F32 R234, -RZ, R171.H0_H0 ;  /* 0x200000abffea7230 */ /* 0x000fe40000004100 */
[----:B------:R-:W-:Y:S02]  /*1500*/  HADD2.F32 R3, -RZ, R180.H0_H0 ;  /* 0x200000b4ff037230 */ /* 0x000fe40000004100 */
[----:B------:R-:W-:Y:S02]  /*1510*/  HADD2.F32 R236, -RZ, R182.H0_H0 ;  /* 0x200000b6ffec7230 */ /* 0x000fe40000004100 */
[----:B------:R-:W-:-:S02]  /*1520*/  HADD2.F32 R161, -RZ, R161.H1_H1 ;  /* 0x300000a1ffa17230 */ /* 0x000fc40000004100 */
[----:B------:R-:W-:Y:S02]  /*1530*/  HADD2.F32 R162, -RZ, R162.H1_H1 ;  /* 0x300000a2ffa27230 */ /* 0x000fe40000004100 */
[----:B------:R-:W-:Y:S02]  /*1540*/  HADD2.F32 R163, -RZ, R163.H1_H1 ;  /* 0x300000a3ffa37230 */ /* 0x000fe40000004100 */
[----:B------:R-:W-:Y:S02]  /*1550*/  HADD2.F32 R168, -RZ, R168.H1_H1 ;  /* 0x300000a8ffa87230 */ /* 0x000fe40000004100 */
[----:B------:R-:W-:Y:S02]  /*1560*/  HADD2.F32 R169, -RZ, R169.H1_H1 ;  /* 0x300000a9ffa97230 */ /* 0x000fe40000004100 */
[----:B------:R-:W-:Y:S02]  /*1570*/  HADD2.F32 R170, -RZ, R170.H1_H1 ;  /* 0x300000aaffaa7230 */ /* 0x000fe40000004100 */
[----:B------:R-:W-:-:S02]  /*1580*/  HADD2.F32 R171, -RZ, R171.H1_H1 ;  /* 0x300000abffab7230 */ /* 0x000fc40000004100 */
[----:B------:R-:W-:Y:S02]  /*1590*/  HADD2.F32 R180, -RZ, R180.H1_H1 ;  /* 0x300000b4ffb47230 */ /* 0x000fe40000004100 */
[----:B------:R-:W-:Y:S01]  /*15a0*/  HADD2.F32 R182, -RZ, R182.H1_H1 ;  /* 0x300000b6ffb67230 */ /* 0x000fe20000004100 */
[----:B------:R-:W-:Y:S02]  /*15b0*/  FADD.FTZ R219, -R159, R219 ;  /* 0x000000db9fdb7221 */ /* 0x000fe40000010100 */
[-C--:B------:R-:W-:Y:S02]  /*15c0*/  FFMA.FTZ R201, R245, R42.reuse, R201 ;  /* 0x0000002af5c97223 */ /* 0x080fe400000100c9 */
[----:B------:R-:W-:Y:S02]  /*15d0*/  FADD.FTZ R69, R69, R42 ;  /* 0x0000002a45457221 */ /* 0x000fe40000010000 */
        /* <DEDUP_REMOVED lines=22> */
[----:B------:R-:W-:Y:S02]  /*1740*/  FADD.FTZ R159, -R159, R240 ;  /* 0x000000f09f9f7221 */ /* 0x000fe40000010100 */
[----:B------:R-:W-:Y:S02]  /*1750*/  FMUL.FTZ R219, R6, R219 ;  /* 0x000000db06db7220 */ /* 0x000fe40000410000 */
[----:B------:R-:W-:Y:S02]  /*1760*/  FMUL.FTZ R240, R98, R223 ;  /* 0x000000df62f07220 */ /* 0x000fe40000410000 */
[----:B------:R-:W-:-:S02]  /*1770*/  FADD.FTZ R19, R19, R42 ;  /* 0x0000002a13137221 */ /* 0x000fc40000010000 */
[----:B------:R-:W-:Y:S02]  /*1780*/  FMUL.FTZ R247, R6, R247 ;  /* 0x000000f706f77220 */ /* 0x000fe40000410000 */
        /* <DEDUP_REMOVED lines=21> */
[C---:B------:R-:W-:Y:S02]  /*18e0*/  FMUL.FTZ R251, R6.reuse, R251 ;  /* 0x000000fb06fb7220 */ /* 0x040fe40000410000 */
[----:B------:R-:W-:Y:S01]  /*18f0*/  FFMA.FTZ R141, R249, R140, R141 ;  /* 0x0000008cf98d7223 */ /* 0x000fe2000001008d */
[----:B------:R-:W-:Y:S01]  /*1900*/  HADD2.F32 R142, -RZ, R142.H1_H1 ;  /* 0x3000008eff8e7230 */ /* 0x000fe20000004100 */
[----:B------:R-:W-:Y:S01]  /*1910*/  FFMA.FTZ R135, R161, R228, R135 ;  /* 0x000000e4a1877223 */ /* 0x000fe20000010087 */
[--C-:B------:R-:W-:Y:S01]  /*1920*/  HADD2.F32 R15, -RZ, R156.reuse.H0_H0 ;  /* 0x2000009cff0f7230 */ /* 0x100fe20000004100 */
[----:B------:R-:W-:Y:S01]  /*1930*/  FADD.FTZ R67, R67, R228 ;  /* 0x000000e443437221 */ /* 0x000fe20000010000 */
[----:B------:R-:W-:Y:S01]  /*1940*/  HADD2.F32 R156, -RZ, R156.H1_H1 ;  /* 0x3000009cff9c7230 */ /* 0x000fe20000004100 */
[----:B------:R-:W-:-:S02]  /*1950*/  FMUL.FTZ R162, R6, R162 ;  /* 0x000000a206a27220 */ /* 0x000fc40000410000 */
[----:B------:R-:W-:Y:S02]  /*1960*/  FFMA.FTZ R196, R47, R147, R196 ;  /* 0x000000932fc47223 */ /* 0x000fe400000100c4 */
[----:B------:R-:W-:Y:S02]  /*1970*/  FADD.FTZ R72, R72, R147 ;  /* 0x0000009348487221 */ /* 0x000fe40000010000 */
[----:B------:R-:W-:Y:S02]  /*1980*/  FMUL.FTZ R228, R103, R228 ;  /* 0x000000e467e47220 */ /* 0x000fe40000410000 */
[----:B------:R-:W-:Y:S01]  /*1990*/  FADD.FTZ R19, R19, R244 ;  /* 0x000000f413137221 */ /* 0x000fe20000010000 */
[----:B------:R-:W-:Y:S01]  /*19a0*/  HADD2.F32 R4, -RZ, R157.H1_H1 ;  /* 0x3000009dff047230 */ /* 0x000fe20000004100 */
[----:B------:R-:W-:Y:S02]  /*19b0*/  FMUL.FTZ R143, R6, R143 ;  /* 0x0000008f068f7220 */ /* 0x000fe40000410000 */
[----:B------:R-:W-:-:S02]  /*19c0*/  FFMA.FTZ R147, R251, R244, R141 ;  /* 0x000000f4fb937223 */ /* 0x000fc4000001008d */
[C---:B------:R-:W-:Y:S02]  /*19d0*/  FMUL.FTZ R168, R6.reuse, R168 ;  /* 0x000000a806a87220 */ /* 0x040fe40000410000 */
[----:B------:R-:W-:Y:S02]  /*19e0*/  FMUL.FTZ R169, R6, R169 ;  /* 0x000000a906a97220 */ /* 0x000fe40000410000 */
[-C--:B------:R-:W-:Y:S02]  /*19f0*/  FFMA.FTZ R137, R162, R142.reuse, R137 ;  /* 0x0000008ea2897223 */ /* 0x080fe40000010089 */
[----:B------:R-:W-:Y:S02]  /*1a00*/  FADD.FTZ R61, R61, R142 ;  /* 0x0000008e3d3d7221 */ /* 0x000fe40000010000 */
[----:B------:R-:W-:Y:S02]  /*1a10*/  FMUL.FTZ R41, R105, R142 ;  /* 0x0000008e69297220 */ /* 0x000fe40000410000 */
[----:B------:R-:W-:-:S02]  /*1a20*/  FADD.FTZ R19, R19, R228 ;  /* 0x000000e413137221 */ /* 0x000fc40000010000 */
[-C--:B------:R-:W-:Y:S02]  /*1a30*/  FFMA.FTZ R148, R143, R15.reuse, R148 ;  /* 0x0000000f8f947223 */ /* 0x080fe40000010094 */
[----:B------:R-:W-:Y:S02]  /*1a40*/  FADD.FTZ R56, R56, R15 ;  /* 0x0000000f38387221 */ /* 0x000fe40000010000 */
[----:B------:R-:W-:Y:S02]  /*1a50*/  FMUL.FTZ R142, R108, R15 ;  /* 0x0000000f6c8e7220 */ /* 0x000fe40000410000 */
[----:B------:R-:W-:Y:S02]  /*1a60*/  FFMA.FTZ R147, R161, R228, R147 ;  /* 0x000000e4a1937223 */ /* 0x000fe40000010093 */
[----:B------:R-:W-:Y:S02]  /*1a70*/  FFMA.FTZ R149, R168, R156, R149 ;  /* 0x0000009ca8957223 */ /* 0x000fe40000010095 */
[----:B------:R-:W-:-:S02]  /*1a80*/  FADD.FTZ R57, R57, R156 ;  /* 0x0000009c39397221 */ /* 0x000fc40000010000 */
[----:B------:R-:W-:Y:S02]  /*1a90*/  FMUL.FTZ R15, R109, R156 ;  /* 0x0000009c6d0f7220 */ /* 0x000fe40000410000 */
[----:B------:R-:W-:Y:S02]  /*1aa0*/  FMUL.FTZ R226, R6, R226 ;  /* 0x000000e206e27220 */ /* 0x000fe40000410000 */
[-C--:B------:R-:W-:Y:S02]  /*1ab0*/  FFMA.FTZ R151, R169, R4.reuse, R151 ;  /* 0x00000004a9977223 */ /* 0x080fe40000010097 */
[----:B------:R-:W-:Y:S02]  /*1ac0*/  FADD.FTZ R59, R59, R4 ;  /* 0x000000043b3b7221 */ /* 0x000fe40000010000 */
[----:B------:R-:W-:Y:S02]  /*1ad0*/  FMUL.FTZ R156, R111, R4 ;  /* 0x000000046f9c7220 */ /* 0x000fe40000410000 */
[----:B------:R-:W-:Y:S01]  /*1ae0*/  FADD.FTZ R4, R19, R246 ;  /* 0x000000f613047221 */ /* 0x000fe20000010000 */
[----:B------:R-:W-:Y:S01]  /*1af0*/  HADD2.F32 R17, -RZ, R157.H0_H0 ;  /* 0x2000009dff117230 */ /* 0x000fe20000004100 */
[----:B------:R-:W-:-:S02]  /*1b00*/  FFMA.FTZ R147, R225, R246, R147 ;  /* 0x000000f6e1937223 */ /* 0x000fc40000010093 */
[C---:B------:R-:W-:Y:S02]  /*1b10*/  FMUL.FTZ R163, R6.reuse, R163 ;  /* 0x000000a306a37220 */ /* 0x040fe40000410000 */
[----:B------:R-:W-:Y:S02]  /*1b20*/  FMUL.FTZ R232, R6, R232 ;  /* 0x000000e806e87220 */ /* 0x000fe40000410000 */
        /* <DEDUP_REMOVED lines=19> */
[--C-:B------:R-:W-:Y:S01]  /*1c60*/  HADD2.F32 R157, -RZ, R158.reuse.H0_H0 ;  /* 0x2000009eff9d7230 */ /* 0x100fe20000004100 */
[----:B------:R-:W-:Y:S02]  /*1c70*/  FADD.FTZ R19, R4, R141 ;  /* 0x0000008d04137221 */ /* 0x000fe40000010000 */
[----:B------:R-:W-:Y:S01]  /*1c80*/  FFMA.FTZ R17, R232, R141, R17 ;  /* 0x0000008de8117223 */ /* 0x000fe20000010011 */
[----:B------:R-:W-:Y:S01]  /*1c90*/  HADD2.F32 R158, -RZ, R158.H1_H1 ;  /* 0x3000009eff9e7230 */ /* 0x000fe20000004100 */
[----:B------:R-:W-:-:S02]  /*1ca0*/  FMUL.FTZ R233, R6, R233 ;  /* 0x000000e906e97220 */ /* 0x000fc40000410000 */
[----:B------:R-:W-:Y:S02]  /*1cb0*/  FMUL.FTZ R248, R112, R157 ;  /* 0x0000009d70f87220 */ /* 0x000fe40000410000 */
[----:B------:R-:W-:Y:S02]  /*1cc0*/  FADD.FTZ R19, R19, R156 ;  /* 0x0000009c13137221 */ /* 0x000fe40000010000 */
[----:B------:R-:W-:Y:S02]  /*1cd0*/  FFMA.FTZ R17, R169, R156, R17 ;  /* 0x0000009ca9117223 */ /* 0x000fe40000010011 */
[----:B------:R-:W-:Y:S02]  /*1ce0*/  FMUL.FTZ R170, R6, R170 ;  /* 0x000000aa06aa7220 */ /* 0x000fe40000410000 */
[----:B------:R-:W-:Y:S02]  /*1cf0*/  FMUL.FTZ R147, R113, R158 ;  /* 0x0000009e71937220 */ /* 0x000fe40000410000 */
[----:B------:R-:W-:-:S02]  /*1d00*/  FADD.FTZ R4, R19, R248 ;  /* 0x000000f813047221 */ /* 0x000fc40000010000 */
[C---:B------:R-:W-:Y:S02]  /*1d10*/  FFMA.FTZ R17, R233.reuse, R248, R17 ;  /* 0x000000f8e9117223 */ /* 0x040fe40000010011 */
[----:B------:R-:W-:Y:S02]  /*1d20*/  FFMA.FTZ R152, R233, R157, R152 ;  /* 0x0000009de9987223 */ /* 0x000fe40000010098 */
[----:B------:R-:W-:Y:S02]  /*1d30*/  FADD.FTZ R52, R52, R157 ;  /* 0x0000009d34347221 */ /* 0x000fe40000010000 */
[----:B------:R-:W-:Y:S02]  /*1d40*/  FMUL.FTZ R234, R6, R234 ;  /* 0x000000ea06ea7220 */ /* 0x000fe40000410000 */
[----:B------:R-:W-:Y:S02]  /*1d50*/  FMUL.FTZ R157, R114, R213 ;  /* 0x000000d5729d7220 */ /* 0x000fe40000410000 */
[----:B------:R-:W-:-:S02]  /*1d60*/  FADD.FTZ R4, R4, R147 ;  /* 0x0000009304047221 */ /* 0x000fc40000010000 */
[----:B------:R-:W-:Y:S01]  /*1d70*/  FFMA.FTZ R17, R170, R147, R17 ;  /* 0x00000093aa117223 */ /* 0x000fe20000010011 */
[----:B------:R-:W-:Y:S01]  /*1d80*/  HADD2.F32 R10, -RZ, R172.H0_H0 ;  /* 0x200000acff0a7230 */ /* 0x000fe20000004100 */
[----:B------:R-:W-:Y:S02]  /*1d90*/  FMUL.FTZ R3, R6, R3 ;  /* 0x0000000306037220 */ /* 0x000fe40000410000 */
[----:B------:R-:W-:Y:S02]  /*1da0*/  FFMA.FTZ R153, R170, R158, R153 ;  /* 0x0000009eaa997223 */ /* 0x000fe40000010099 */
[----:B------:R-:W-:Y:S02]  /*1db0*/  FADD.FTZ R53, R53, R158 ;  /* 0x0000009e35357221 */ /* 0x000fe40000010000 */
[----:B------:R-:W-:Y:S02]  /*1dc0*/  FMUL.FTZ R171, R6, R171 ;  /* 0x000000ab06ab7220 */ /* 0x000fe40000410000 */
[----:B------:R-:W-:-:S02]  /*1dd0*/  FMUL.FTZ R158, R115, R212 ;  /* 0x000000d4739e7220 */ /* 0x000fc40000410000 */
[----:B------:R-:W-:Y:S02]  /*1de0*/  FADD.FTZ R19, R4, R157 ;  /* 0x0000009d04137221 */ /* 0x000fe40000010000 */
[----:B------:R-:W-:Y:S01]  /*1df0*/  FFMA.FTZ R17, R234, R157, R17 ;  /* 0x0000009dea117223 */ /* 0x000fe20000010011 */
[----:B------:R-:W-:Y:S01]  /*1e00*/  HADD2.F32 R16, -RZ, R173.H1_H1 ;  /* 0x300000adff107230 */ /* 0x000fe20000004100 */
[----:B------:R-:W-:Y:S01]  /*1e10*/  FMUL.FTZ R146, R6, R216 ;  /* 0x000000d806927220 */ /* 0x000fe20000410000 */
[----:B------:R-:W-:Y:S01]  /*1e20*/  HADD2.F32 R172, -RZ, R172.H1_H1 ;  /* 0x300000acffac7230 */ /* 0x000fe20000004100 */
[-C--:B------:R-:W-:Y:S02]  /*1e30*/  FFMA.FTZ R164, R3, R10.reuse, R164 ;  /* 0x0000000a03a47223 */ /* 0x080fe400000100a4 */
[----:B------:R-:W-:Y:S02]  /*1e40*/  FADD.FTZ R48, R48, R10 ;  /* 0x0000000a30307221 */ /* 0x000fe40000010000 */
[----:B------:R-:W-:-:S02]  /*1e50*/  FMUL.FTZ R10, R116, R10 ;  /* 0x0000000a740a7220 */ /* 0x000fc40000410000 */
[----:B------:R-:W-:Y:S02]  /*1e60*/  FADD.FTZ R19, R19, R158 ;  /* 0x0000009e13137221 */ /* 0x000fe40000010000 */
[----:B------:R-:W-:Y:S01]  /*1e70*/  FFMA.FTZ R17, R171, R158, R17 ;  /* 0x0000009eab117223 */ /* 0x000fe20000010011 */
[----:B------:R-:W-:Y:S01]  /*1e80*/  HADD2.F32 R12, -RZ, R173.H0_H0 ;  /* 0x200000adff0c7230 */ /* 0x000fe20000004100 */
[----:B------:R-:W-:Y:S02]  /*1e90*/  FFMA.FTZ R198, R241, R221, R198 ;  /* 0x000000ddf1c67223 */ /* 0x000fe400000100c6 */
[----:B------:R-:W-:Y:S02]  /*1ea0*/  FADD.FTZ R74, R74, R221 ;  /* 0x000000dd4a4a7221 */ /* 0x000fe40000010000 */
[----:B------:R-:W-:Y:S02]  /*1eb0*/  FFMA.FTZ R194, R237, R211, R194 ;  /* 0x000000d3edc27223 */ /* 0x000fe400000100c2 */
[----:B------:R-:W-:-:S02]  /*1ec0*/  FADD.FTZ R78, R78, R211 ;  /* 0x000000d34e4e7221 */ /* 0x000fc40000010000 */
[-C--:B------:R-:W-:Y:S02]  /*1ed0*/  FFMA.FTZ R167, R146, R16.reuse, R167 ;  /* 0x0000001092a77223 */ /* 0x080fe400000100a7 */
[----:B------:R-:W-:Y:S02]  /*1ee0*/  FADD.FTZ R51, R51, R16 ;  /* 0x0000001033337221 */ /* 0x000fe40000010000 */
[----:B------:R-:W-:Y:S02]  /*1ef0*/  FMUL.FTZ R221, R119, R16 ;  /* 0x0000001077dd7220 */ /* 0x000fe40000410000 */
[----:B------:R-:W-:Y:S02]  /*1f00*/  FMUL.FTZ R180, R6, R180 ;  /* 0x000000b406b47220 */ /* 0x000fe40000410000 */
[----:B------:R-:W-:Y:S02]  /*1f10*/  FMUL.FTZ R211, R117, R172 ;  /* 0x000000ac75d37220 */ /* 0x000fe40000410000 */
[----:B------:R-:W-:-:S02]  /*1f20*/  FADD.FTZ R4, R19, R10 ;  /* 0x0000000a13047221 */ /* 0x000fc40000010000 */
[----:B------:R-:W-:Y:S02]  /*1f30*/  FFMA.FTZ R16, R3, R10, R17 ;  /* 0x0000000a03107223 */ /* 0x000fe40000010011 */
[-C--:B------:R-:W-:Y:S02]  /*1f40*/  FFMA.FTZ R166, R175, R12.reuse, R166 ;  /* 0x0000000cafa67223 */ /* 0x080fe400000100a6 */
[----:B------:R-:W-:Y:S02]  /*1f50*/  FADD.FTZ R50, R50, R12 ;  /* 0x0000000c32327221 */ /* 0x000fe40000010000 */
[----:B------:R-:W-:Y:S02]  /*1f60*/  FMUL.FTZ R12, R118, R12 ;  /* 0x0000000c760c7220 */ /* 0x000fe40000410000 */
[----:B------:R-:W-:Y:S02]  /*1f70*/  FADD.FTZ R17, R4, R211 ;  /* 0x000000d304117221 */ /* 0x000fe40000010000 */
[----:B------:R-:W-:Y:S01]  /*1f80*/  FFMA.FTZ R16, R180, R211, R16 ;  /* 0x000000d3b4107223 */ /* 0x000fe20000010010 */
[----:B------:R-:W-:Y:S01]  /*1f90*/  HADD2.F32 R173, -RZ, R174.H0_H0 ;  /* 0x200000aeffad7230 */ /* 0x000fe20000004100 */
        /* <DEDUP_REMOVED lines=26> */
[C---:B------:R-:W-:Y:S02]  /*2140*/  FFMA.FTZ R16, R238.reuse, R227, R16 ;  /* 0x000000e3ee107223 */ /* 0x040fe40000010010 */
        /* <DEDUP_REMOVED lines=14> */
.L_x_7815:
[----:B0-----:R-:W-:Y:S05]  /*2230*/  BSYNC B1 ;  /* 0x0000000000017941 */ /* 0x001fea0003800000 */
.L_x_7813:
[----:B------:R-:W-:Y:S05]  /*2240*/  BRA.DIV ~URZ, `(.L_x_7816) ;  /* 0x00003d827f007947 */ /* 0x000fea000b800000 */
[----:B------:R0:W1:Y:S02]  /*2250*/  SHFL.BFLY PT, R172, R19, 0x1, 0x1f ;  /* 0x0c201f0013ac7f89 */ /* 0x00006400000e0000 */
.L_x_7939:
        /* <DEDUP_REMOVED lines=18> */
.L_x_7940:
[----:B-----5:R-:W-:Y:S01]  /*2380*/  ISETP.GE.AND P2, PT, R7, 0x1, PT ;  /* 0x000000010700780c */ /* 0x020fe20003f46270 */
[----:B--2---:R-:W-:Y:S01]  /*2390*/  FADD.FTZ R172, R172, R19 ;  /* 0x00000013acac7221 */ /* 0x004fe20000010000 */
[----:B------:R-:W-:Y:S01]  /*23a0*/  ISETP.NE.AND P0, PT, R5, RZ, PT ;  /* 0x000000ff0500720c */ /* 0x000fe20003f05270 */
[----:B01----:R-:W-:Y:S01]  /*23b0*/  FADD.FTZ R130, R17, R130 ;  /* 0x0000008211827221 */ /* 0x003fe20000010000 */
        /* <DEDUP_REMOVED lines=20> */
.L_x_7819:
        /* <DEDUP_REMOVED lines=9> */
.L_x_7820:
[----:B------:R-:W-:Y:S05]  /*2590*/  BSYNC B1 ;  /* 0x0000000000017941 */ /* 0x000fea0003800000 */
.L_x_7818:
        /* <DEDUP_REMOVED lines=13> */
.L_x_7822:
[----:B------:R-:W-:Y:S01]  /*2670*/  FFMA.FTZ R17, R183, R130, R7 ;  /* 0x00000082b7117223 */ /* 0x000fe20000010007 */
[----:B------:R-:W-:-:S03]  /*2680*/  @P3 HADD2.F32 R16, -RZ, R36.H1_H1 ;  /* 0x30000024ff103230 */ /* 0x000fc60000004100 */
[----:B------:R-:W-:-:S04]  /*2690*/  FADD.FTZ R17, R44, -R17 ;  /* 0x800000112c117221 */ /* 0x000fc80000010000 */
[----:B------:R-:W-:-:S04]  /*26a0*/  FMUL.FTZ R17, R6, R17 ;  /* 0x0000001106117220 */ /* 0x000fc80000410000 */
[----:B------:R-:W-:Y:S02]  /*26b0*/  @P3 FADD.FTZ R17, R17, R16 ;  /* 0x0000001011113221 */ /* 0x000fe40000010000 */
.L_x_7823:
[----:B------:R-:W-:Y:S05]  /*26c0*/  BSYNC B1 ;  /* 0x0000000000017941 */ /* 0x000fea0003800000 */
.L_x_7821:
        /* <DEDUP_REMOVED lines=11> */
.L_x_7825:
[----:B------:R-:W-:-:S04]  /*2780*/  FFMA.FTZ R16, R8, R130, R7 ;  /* 0x0000008208107223 */ /* 0x000fc80000010007 */
[----:B------:R-:W-:Y:S01]  /*2790*/  FADD.FTZ R17, R209, -R16 ;  /* 0x80000010d1117221 */ /* 0x000fe20000010000 */
[----:B------:R-:W-:-:S03]  /*27a0*/  @P3 HADD2.F32 R16, -RZ, R37.H0_H0 ;  /* 0x20000025ff103230 */ /* 0x000fc60000004100 */
[----:B------:R-:W-:-:S04]  /*27b0*/  FMUL.FTZ R17, R6, R17 ;  /* 0x0000001106117220 */ /* 0x000fc80000410000 */
[----:B------:R-:W-:Y:S02]  /*27c0*/  @P3 FADD.FTZ R17, R17, R16 ;  /* 0x0000001011113221 */ /* 0x000fe40000010000 */
.L_x_7826:
[----:B------:R-:W-:Y:S05]  /*27d0*/  BSYNC B1 ;  /* 0x0000000000017941 */ /* 0x000fea0003800000 */
.L_x_7824:
        /* <DEDUP_REMOVED lines=11> */
.L_x_7828:
[----:B------:R-:W-:Y:S01]  /*2890*/  FFMA.FTZ R17, R129, R130, R7 ;  /* 0x0000008281117223 */ /* 0x000fe20000010007 */
[----:B------:R-:W-:-:S03]  /*28a0*/  @P3 HADD2.F32 R16, -RZ, R37.H1_H1 ;  /* 0x30000025ff103230 */ /* 0x000fc60000004100 */
[----:B------:R-:W-:-:S04]  /*28b0*/  FADD.FTZ R17, R18, -R17 ;  /* 0x8000001112117221 */ /* 0x000fc80000010000 */
[----:B------:R-:W-:-:S04]  /*28c0*/  FMUL.FTZ R17, R6, R17 ;  /* 0x0000001106117220 */ /* 0x000fc80000410000 */
[----:B------:R-:W-:Y:S02]  /*28d0*/  @P3 FADD.FTZ R17, R17, R16 ;  /* 0x0000001011113221 */ /* 0x000fe40000010000 */
.L_x_7829:
[----:B------:R-:W-:Y:S05]  /*28e0*/  BSYNC B1 ;  /* 0x0000000000017941 */ /* 0x000fea0003800000 */
.L_x_7827:
        /* <DEDUP_REMOVED lines=11> */
.L_x_7831:
[----:B------:R-:W-:-:S04]  /*29a0*/  FFMA.FTZ R16, R14, R130, R7 ;  /* 0x000000820e107223 */ /* 0x000fc80000010007 */
[----:B------:R-:W-:Y:S01]  /*29b0*/  FADD.FTZ R17, R45, -R16 ;  /* 0x800000102d117221 */ /* 0x000fe20000010000 */
[----:B------:R-:W-:-:S03]  /*29c0*/  @P3 HADD2.F32 R16, -RZ, R38.H0_H0 ;  /* 0x20000026ff103230 */ /* 0x000fc60000004100 */
[----:B------:R-:W-:-:S04]  /*29d0*/  FMUL.FTZ R17, R6, R17 ;  /* 0x0000001106117220 */ /* 0x000fc80000410000 */
[----:B------:R-:W-:Y:S02]  /*29e0*/  @P3 FADD.FTZ R17, R17, R16 ;  /* 0x0000001011113221 */ /* 0x000fe40000010000 */
.L_x_7832:
[----:B------:R-:W-:Y:S05]  /*29f0*/  BSYNC B1 ;  /* 0x0000000000017941 */ /* 0x000fea0003800000 */
.L_x_7830:
        /* <DEDUP_REMOVED lines=11> */
.L_x_7834:
[----:B------:R-:W-:Y:S01]  /*2ab0*/  FFMA.FTZ R17, R235, R130, R7 ;  /* 0x00000082eb117223 */ /* 0x000fe20000010007 */
[----:B------:R-:W-:-:S03]  /*2ac0*/  @P3 HADD2.F32 R16, -RZ, R38.H1_H1 ;  /* 0x30000026ff103230 */ /* 0x000fc60000004100 */
[----:B------:R-:W-:-:S04]  /*2ad0*/  FADD.FTZ R17, R46, -R17 ;  /* 0x800000112e117221 */ /* 0x000fc80000010000 */
[----:B------:R-:W-:-:S04]  /*2ae0*/  FMUL.FTZ R17, R6, R17 ;  /* 0x0000001106117220 */ /* 0x000fc80000410000 */
[----:B------:R-:W-:Y:S02]  /*2af0*/  @P3 FADD.FTZ R17, R17, R16 ;  /* 0x0000001011113221 */ /* 0x000fe40000010000 */
.L_x_7835:
[----:B------:R-:W-:Y:S05]  /*2b00*/  BSYNC B1 ;  /* 0x0000000000017941 */ /* 0x000fea0003800000 */
.L_x_7833:
        /* <DEDUP_REMOVED lines=11> */
.L_x_7837:
[----:B------:R-:W-:Y:S01]  /*2bc0*/  FFMA.FTZ R17, R237, R130, R7 ;  /* 0x00000082ed117223 */ /* 0x000fe20000010007 */
[----:B------:R-:W-:-:S03]  /*2bd0*/  @P3 HADD2.F32 R16, -RZ, R39.H0_H0 ;  /* 0x20000027ff103230 */ /* 0x000fc60000004100 */
[----:B------:R-:W-:-:S04]  /*2be0*/  FADD.FTZ R17, R208, -R17 ;  /* 0x80000011d0117221 */ /* 0x000fc80000010000 */
[----:B------:R-:W-:-:S04]  /*2bf0*/  FMUL.FTZ R17, R6, R17 ;  /* 0x0000001106117220 */ /* 0x000fc80000410000 */
[----:B------:R-:W-:Y:S02]  /*2c00*/  @P3 FADD.FTZ R17, R17, R16 ;  /* 0x0000001011113221 */ /* 0x000fe40000010000 */
.L_x_7838:
[----:B------:R-:W-:Y:S05]  /*2c10*/  BSYNC B1 ;  /* 0x0000000000017941 */ /* 0x000fea0003800000 */
.L_x_7836:
        /* <DEDUP_REMOVED lines=11> */
.L_x_7840:
[----:B------:R-:W-:Y:S01]  /*2cd0*/  FFMA.FTZ R17, R131, R130, R7 ;  /* 0x0000008283117223 */ /* 0x000fe20000010007 */
[----:B------:R-:W-:-:S03]  /*2ce0*/  @P3 HADD2.F32 R16, -RZ, R39.H1_H1 ;  /* 0x30000027ff103230 */ /* 0x000fc60000004100 */
[----:B------:R-:W-:-:S04]  /*2cf0*/  FADD.FTZ R17, R128, -R17 ;  /* 0x8000001180117221 */ /* 0x000fc80000010000 */
[----:B------:R-:W-:-:S04]  /*2d00*/  FMUL.FTZ R17, R6, R17 ;  /* 0x0000001106117220 */ /* 0x000fc80000410000 */
[----:B------:R-:W-:Y:S02]  /*2d10*/  @P3 FADD.FTZ R17, R17, R16 ;  /* 0x0000001011113221 */ /* 0x000fe40000010000 */
.L_x_7841:
[----:B------:R-:W-:Y:S05]  /*2d20*/  BSYNC B1 ;  /* 0x0000000000017941 */ /* 0x000fea0003800000 */
.L_x_7839:
        /* <DEDUP_REMOVED lines=17> */
.L_x_7843:
[----:B0-----:R-:W-:Y:S01]  /*2e40*/  FFMA.FTZ R17, R47, R130, R7 ;  /* 0x000000822f117223 */ /* 0x001fe20000010007 */
[----:B------:R-:W-:-:S03]  /*2e50*/  @P3 HADD2.F32 R16, -RZ, R32.H0_H0 ;  /* 0x20000020ff103230 */ /* 0x000fc60000004100 */
[----:B------:R-:W-:-:S04]  /*2e60*/  FADD.FTZ R17, R210, -R17 ;  /* 0x80000011d2117221 */ /* 0x000fc80000010000 */
[----:B------:R-:W-:-:S04]  /*2e70*/  FMUL.FTZ R17, R6, R17 ;  /* 0x0000001106117220 */ /* 0x000fc80000410000 */
[----:B------:R-:W-:Y:S02]  /*2e80*/  @P3 FADD.FTZ R17, R17, R16 ;  /* 0x0000001011113221 */ /* 0x000fe40000010000 */
.L_x_7844:
[----:B------:R-:W-:Y:S05]  /*2e90*/  BSYNC B1 ;  /* 0x0000000000017941 */ /* 0x000fea0003800000 */
.L_x_7842:
        /* <DEDUP_REMOVED lines=11> */
.L_x_7846:
[----:B------:R-:W-:Y:S01]  /*2f50*/  FFMA.FTZ R17, R239, R130, R7 ;  /* 0x00000082ef117223 */ /* 0x000fe20000010007 */
[----:B------:R-:W-:-:S03]  /*2f60*/  @P3 HADD2.F32 R16, -RZ, R32.H1_H1 ;  /* 0x30000020ff103230 */ /* 0x000fc60000004100 */
[----:B------:R-:W-:-:S04]  /*2f70*/  FADD.FTZ R17, R40, -R17 ;  /* 0x8000001128117221 */ /* 0x000fc80000010000 */
[----:B------:R-:W-:-:S04]  /*2f80*/  FMUL.FTZ R17, R6, R17 ;  /* 0x0000001106117220 */ /* 0x000fc80000410000 */
[----:B------:R-:W-:Y:S02]  /*2f90*/  @P3 FADD.FTZ R17, R17, R16 ;  /* 0x0000001011113221 */ /* 0x000fe40000010000 */
.L_x_7847:
[----:B------:R-:W-:Y:S05]  /*2fa0*/  BSYNC B1 ;  /* 0x0000000000017941 */ /* 0x000fea0003800000 */
.L_x_7845:
        /* <DEDUP_REMOVED lines=11> */
.L_x_7849:
[----:B------:R-:W-:Y:S01]  /*3060*/  FFMA.FTZ R17, R241, R130, R7 ;  /* 0x00000082f1117223 */ /* 0x000fe20000010007 */
[----:B------:R-:W-:-:S03]  /*3070*/  @P3 HADD2.F32 R16, -RZ, R33.H0_H0 ;  /* 0x20000021ff103230 */ /* 0x000fc60000004100 */
[----:B------:R-:W-:-:S04]  /*3080*/  FADD.FTZ R17, R218, -R17 ;  /* 0x80000011da117221 */ /* 0x000fc80000010000 */
[----:B------:R-:W-:-:S04]  /*3090*/  FMUL.FTZ R17, R6, R17 ;  /* 0x0000001106117220 */ /* 0x000fc80000410000 */
[----:B------:R-:W-:Y:S02]  /*30a0*/  @P3 FADD.FTZ R17, R17, R16 ;  /* 0x0000001011113221 */ /* 0x000fe40000010000 */
.L_x_7850:
[----:B------:R-:W-:Y:S05]  /*30b0*/  BSYNC B1 ;  /* 0x0000000000017941 */ /* 0x000fea0003800000 */
.L_x_7848:
        /* <DEDUP_REMOVED lines=11> */
.L_x_7852:
[----:B------:R-:W-:Y:S01]  /*3170*/  FFMA.FTZ R17, R145, R130, R7 ;  /* 0x0000008291117223 */ /* 0x000fe20000010007 */
[----:B------:R-:W-:-:S03]  /*3180*/  @P3 HADD2.F32 R16, -RZ, R33.H1_H1 ;  /* 0x30000021ff103230 */ /* 0x000fc60000004100 */
[----:B------:R-:W-:-:S04]  /*3190*/  FADD.FTZ R17, R220, -R17 ;  /* 0x80000011dc117221 */ /* 0x000fc80000010000 */
[----:B------:R-:W-:-:S04]  /*31a0*/  FMUL.FTZ R17, R6, R17 ;  /* 0x0000001106117220 */ /* 0x000fc80000410000 */
[----:B------:R-:W-:Y:S02]  /*31b0*/  @P3 FADD.FTZ R17, R17, R16 ;  /* 0x0000001011113221 */ /* 0x000fe40000010000 */
.L_x_7853:
[----:B------:R-:W-:Y:S05]  /*31c0*/  BSYNC B1 ;  /* 0x0000000000017941 */ /* 0x000fea0003800000 */
.L_x_7851:
        /* <DEDUP_REMOVED lines=11> */
.L_x_7855:
[----:B------:R-:W-:Y:S01]  /*3280*/  FFMA.FTZ R17, R243, R130, R7 ;  /* 0x00000082f3117223 */ /* 0x000fe20000010007 */
[----:B------:R-:W-:-:S03]  /*3290*/  @P3 HADD2.F32 R16, -RZ, R34.H0_H0 ;  /* 0x20000022ff103230 */ /* 0x000fc60000004100 */
[----:B------:R-:W-:-:S04]  /*32a0*/  FADD.FTZ R17, R224, -R17 ;  /* 0x80000011e0117221 */ /* 0x000fc80000010000 */
[----:B------:R-:W-:-:S04]  /*32b0*/  FMUL.FTZ R17, R6, R17 ;  /* 0x0000001106117220 */ /* 0x000fc80000410000 */
[----:B------:R-:W-:Y:S02]  /*32c0*/  @P3 FADD.FTZ R17, R17, R16 ;  /* 0x0000001011113221 */ /* 0x000fe40000010000 */
.L_x_7856:
[----:B------:R-:W-:Y:S05]  /*32d0*/  BSYNC B1 ;  /* 0x0000000000017941 */ /* 0x000fea0003800000 */
.L_x_7854:
        /* <DEDUP_REMOVED lines=11> */
.L_x_7858:
[----:B------:R-:W-:Y:S01]  /*3390*/  FFMA.FTZ R17, R245, R130, R7 ;  /* 0x00000082f5117223 */ /* 0x000fe20000010007 */
[----:B------:R-:W-:-:S03]  /*33a0*/  @P3 HADD2.F32 R16, -RZ, R34.H1_H1 ;  /* 0x30000022ff103230 */ /* 0x000fc60000004100 */
[----:B------:R-:W-:-:S04]  /*33b0*/  FADD.FTZ R17, R42, -R17 ;  /* 0x800000112a117221 */ /* 0x000fc80000010000 */
[----:B------:R-:W-:-:S04]  /*33c0*/  FMUL.FTZ R17, R6, R17 ;  /* 0x0000001106117220 */ /* 0x000fc80000410000 */
[----:B------:R-:W-:Y:S02]  /*33d0*/  @P3 FADD.FTZ R17, R17, R16 ;  /* 0x0000001011113221 */ /* 0x000fe40000010000 */
.L_x_7859:
[----:B------:R-:W-:Y:S05]  /*33e0*/  BSYNC B1 ;  /* 0x0000000000017941 */ /* 0x000fea0003800000 */
.L_x_7857:
        /* <DEDUP_REMOVED lines=11> */
.L_x_7861:
[----:B------:R-:W-:Y:S01]  /*34a0*/  FFMA.FTZ R17, R247, R130, R7 ;  /* 0x00000082f7117223 */ /* 0x000fe20000010007 */
[----:B------:R-:W-:-:S03]  /*34b0*/  @P3 HADD2.F32 R16, -RZ, R35.H0_H0 ;  /* 0x20000023ff103230 */ /* 0x000fc60000004100 */
[----:B------:R-:W-:-:S04]  /*34c0*/  FADD.FTZ R17, R240, -R17 ;  /* 0x80000011f0117221 */ /* 0x000fc80000010000 */
[----:B------:R-:W-:-:S04]  /*34d0*/  FMUL.FTZ R17, R6, R17 ;  /* 0x0000001106117220 */ /* 0x000fc80000410000 */
[----:B------:R-:W-:Y:S02]  /*34e0*/  @P3 FADD.FTZ R17, R17, R16 ;  /* 0x0000001011113221 */ /* 0x000fe40000010000 */
.L_x_7862:
[----:B------:R-:W-:Y:S05]  /*34f0*/  BSYNC B1 ;  /* 0x0000000000017941 */ /* 0x000fea0003800000 */
.L_x_7860:
        /* <DEDUP_REMOVED lines=11> */
.L_x_7864:
[----:B------:R-:W-:Y:S01]  /*35b0*/  FFMA.FTZ R17, R219, R130, R7 ;  /* 0x00000082db117223 */ /* 0x000fe20000010007 */
[----:B------:R-:W-:-:S03]  /*35c0*/  @P3 HADD2.F32 R16, -RZ, R35.H1_H1 ;  /* 0x30000023ff103230 */ /* 0x000fc60000004100 */
[----:B------:R-:W-:-:S04]  /*35d0*/  FADD.FTZ R17, R222, -R17 ;  /* 0x80000011de117221 */ /* 0x000fc80000010000 */
[----:B------:R-:W-:-:S04]  /*35e0*/  FMUL.FTZ R17, R6, R17 ;  /* 0x0000001106117220 */ /* 0x000fc80000410000 */
[----:B------:R-:W-:Y:S02]  /*35f0*/  @P3 FADD.FTZ R17, R17, R16 ;  /* 0x0000001011113221 */ /* 0x000fe40000010000 */
.L_x_7865:
[----:B------:R-:W-:Y:S05]  /*3600*/  BSYNC B1 ;  /* 0x0000000000017941 */ /* 0x000fea0003800000 */
.L_x_7863:
[----:B------:R-:W-:Y:S01]  /*3610*/  @P0 MOV R212, 0x10 ;  /* 0x0000001000d40802 */ /* 0x000fe20000000f00 */
[----:B------:R-:W-:Y:S01]  /*3620*/  BSSY B1, `(.L_x_7866) ;  /* 0x0000016000017945 */ /* 0x000fe20003800000 */
[----:B------:R-:W-:Y:S01]  /*3630*/  @P0 F2FP.PACK_AB R16, RZ, R17 ;  /* 0x00000011ff10023e */ /* 0x000fe200000000ff */
[----:B------:R-:W-:Y:S01]  /*3640*/  @P2 FMUL.FTZ R17, R17, c[0x0][0x1ec] ;  /* 0x00007b0011112a20 */ /* 0x000fe20000410000 */
[----:B------:R-:W-:Y:S01]  /*3650*/  @P2 MOV R19, 0x10 ;  /* 0x0000001000132802 */ /* 0x000fe20000000f00 */
[----:B------:R-:W-:Y:S01]  /*3660*/  @P0 IMAD.WIDE.U32 R212, R11, R212, c[0x0][0x258] ;  /* 0x000096000bd40625 */ /* 0x000fe200078e00d4 */
[----:B------:R-:W-:Y:S02]  /*3670*/  @P0 PRMT R187, R187, 0x5410, R16 ;  /* 0x00005410bbbb0816 */ /* 0x000fe40000000010 */
[----:B------:R-:W-:Y:S02]  /*3680*/  @P2 IADD3 R16, R4, 0x20, RZ ;  /* 0x0000002004102810 */ /* 0x000fe40007ffe0ff */
[----:B------:R-:W-:Y:S01]  /*3690*/  @P2 F2FP.PACK_AB R11, RZ, R17 ;  /* 0x00000011ff0b223e */ /* 0x000fe200000000ff */
[----:B------:R0:W-:Y:S02]  /*36a0*/  @P0 STG.E.128 [R212.64], R184 ;  /* 0x000000b8d4000986 */ /* 0x0001e4000c101d04 */
[----:B------:R-:W-:Y:S01]  /*36b0*/  @P2 IMAD.WIDE.U32 R16, R16, R19, c[0x0][0x248] ;  /* 0x0000920010102625 */ /* 0x000fe200078e0013 */
[----:B------:R-:W-:-:S05]  /*36c0*/  @P2 PRMT R207, R207, 0x5410, R11 ;  /* 0x00005410cfcf2816 */ /* 0x000fca000000000b */
[----:B------:R0:W-:Y:S01]  /*36d0*/  @P2 STG.E.128 [R16.64], R204 ;  /* 0x000000cc10002986 */ /* 0x0001e2000c101d04 */
[----:B------:R-:W-:Y:S05]  /*36e0*/  @P1 BRA `(.L_x_7867) ;  /* 0x0000004000001947 */ /* 0x000fea0003800000 */
[----:B------:R-:W-:Y:S01]  /*36f0*/  HFMA2.MMA R11, -RZ, RZ, 0, 0 ;  /* 0x00000000ff0b7435 */ /* 0x000fe200000001ff */
[----:B------:R-:W-:Y:S05]  /*3700*/  @!P3 BRA `(.L_x_7868) ;  /* 0x000000700000b947 */ /* 0x000fea0003800000 */
[----:B------:R-:W-:Y:S01]  /*3710*/  HADD2.F32 R11, -RZ, R28.H0_H0 ;  /* 0x2000001cff0b7230 */ /* 0x000fe20000004100 */
[----:B------:R-:W-:Y:S05]  /*3720*/  BRA `(.L_x_7868) ;  /* 0x0000005000007947 */ /* 0x000fea0003800000 */
.L_x_7867:
[----:B------:R-:W-:Y:S01]  /*3730*/  FFMA.FTZ R11, R43, R130, R7 ;  /* 0x000000822b0b7223 */ /* 0x000fe20000010007 */
[----:B0-----:R-:W-:-:S03]  /*3740*/  @P3 HADD2.F32 R16, -RZ, R28.H0_H0 ;  /* 0x2000001cff103230 */ /* 0x001fc60000004100 */
[----:B------:R-:W-:-:S04]  /*3750*/  FADD.FTZ R11, R242, -R11 ;  /* 0x8000000bf20b7221 */ /* 0x000fc80000010000 */
[----:B------:R-:W-:-:S04]  /*3760*/  FMUL.FTZ R11, R6, R11 ;  /* 0x0000000b060b7220 */ /* 0x000fc80000410000 */
[----:B------:R-:W-:Y:S02]  /*3770*/  @P3 FADD.FTZ R11, R11, R16 ;  /* 0x000000100b0b3221 */ /* 0x000fe40000010000 */
.L_x_7868:
[----:B------:R-:W-:Y:S05]  /*3780*/  BSYNC B1 ;  /* 0x0000000000017941 */ /* 0x000fea0003800000 */
.L_x_7866:
[----:B0-----:R-:W-:Y:S01]  /*3790*/  @P2 FMUL.FTZ R16, R11, c[0x0][0x1ec] ;  /* 0x00007b000b102a20 */ /* 0x001fe20000410000 */
        /* <DEDUP_REMOVED lines=10> */
.L_x_7870:
[----:B------:R-:W-:Y:S01]  /*3840*/  FFMA.FTZ R11, R249, R130, R7 ;  /* 0x00000082f90b7223 */ /* 0x000fe20000010007 */
[----:B------:R-:W-:-:S03]  /*3850*/  @P3 HADD2.F32 R16, -RZ, R28.H1_H1 ;  /* 0x3000001cff103230 */ /* 0x000fc60000004100 */
[----:B------:R-:W-:-:S04]  /*3860*/  FADD.FTZ R11, R140, -R11 ;  /* 0x8000000b8c0b7221 */ /* 0x000fc80000010000 */
[----:B------:R-:W-:-:S04]  /*3870*/  FMUL.FTZ R11, R6, R11 ;  /* 0x0000000b060b7220 */ /* 0x000fc80000410000 */
[----:B------:R-:W-:Y:S02]  /*3880*/  @P3 FADD.FTZ R11, R11, R16 ;  /* 0x000000100b0b3221 */ /* 0x000fe40000010000 */
.L_x_7871:
[----:B------:R-:W-:Y:S05]  /*3890*/  BSYNC B1 ;  /* 0x0000000000017941 */ /* 0x000fea0003800000 */
.L_x_7869:
        /* <DEDUP_REMOVED lines=11> */
.L_x_7873:
[----:B------:R-:W-:Y:S01]  /*3950*/  FFMA.FTZ R11, R251, R130, R7 ;  /* 0x00000082fb0b7223 */ /* 0x000fe20000010007 */
[----:B------:R-:W-:-:S03]  /*3960*/  @P3 HADD2.F32 R16, -RZ, R29.H0_H0 ;  /* 0x2000001dff103230 */ /* 0x000fc60000004100 */
[----:B------:R-:W-:-:S04]  /*3970*/  FADD.FTZ R11, R244, -R11 ;  /* 0x8000000bf40b7221 */ /* 0x000fc80000010000 */
[----:B------:R-:W-:-:S04]  /*3980*/  FMUL.FTZ R11, R6, R11 ;  /* 0x0000000b060b7220 */ /* 0x000fc80000410000 */
[----:B------:R-:W-:Y:S02]  /*3990*/  @P3 FADD.FTZ R11, R11, R16 ;  /* 0x000000100b0b3221 */ /* 0x000fe40000010000 */
.L_x_7874:
[----:B------:R-:W-:Y:S05]  /*39a0*/  BSYNC B1 ;  /* 0x0000000000017941 */ /* 0x000fea0003800000 */
.L_x_7872:
        /* <DEDUP_REMOVED lines=11> */
.L_x_7876:
[----:B------:R-:W-:Y:S01]  /*3a60*/  FFMA.FTZ R11, R161, R130, R7 ;  /* 0x00000082a10b7223 */ /* 0x000fe20000010007 */
[----:B------:R-:W-:-:S03]  /*3a70*/  @P3 HADD2.F32 R16, -RZ, R29.H1_H1 ;  /* 0x3000001dff103230 */ /* 0x000fc60000004100 */
[----:B------:R-:W-:-:S04]  /*3a80*/  FADD.FTZ R11, R228, -R11 ;  /* 0x8000000be40b7221 */ /* 0x000fc80000010000 */
[----:B------:R-:W-:-:S04]  /*3a90*/  FMUL.FTZ R11, R6, R11 ;  /* 0x0000000b060b7220 */ /* 0x000fc80000410000 */
[----:B------:R-:W-:Y:S02]  /*3aa0*/  @P3 FADD.FTZ R11, R11, R16 ;  /* 0x000000100b0b3221 */ /* 0x000fe40000010000 */
.L_x_7877:
[----:B------:R-:W-:Y:S05]  /*3ab0*/  BSYNC B1 ;  /* 0x0000000000017941 */ /* 0x000fea0003800000 */
.L_x_7875:
        /* <DEDUP_REMOVED lines=11> */
.L_x_7879:
[----:B------:R-:W-:Y:S01]  /*3b70*/  FFMA.FTZ R11, R225, R130, R7 ;  /* 0x00000082e10b7223 */ /* 0x000fe20000010007 */
[----:B------:R-:W-:-:S03]  /*3b80*/  @P3 HADD2.F32 R16, -RZ, R30.H0_H0 ;  /* 0x2000001eff103230 */ /* 0x000fc60000004100 */
[----:B------:R-:W-:-:S04]  /*3b90*/  FADD.FTZ R11, R246, -R11 ;  /* 0x8000000bf60b7221 */ /* 0x000fc80000010000 */
[----:B------:R-:W-:-:S04]  /*3ba0*/  FMUL.FTZ R11, R6, R11 ;  /* 0x0000000b060b7220 */ /* 0x000fc80000410000 */
[----:B------:R-:W-:Y:S02]  /*3bb0*/  @P3 FADD.FTZ R11, R11, R16 ;  /* 0x000000100b0b3221 */ /* 0x000fe40000010000 */
.L_x_7880:
[----:B------:R-:W-:Y:S05]  /*3bc0*/  BSYNC B1 ;  /* 0x0000000000017941 */ /* 0x000fea0003800000 */
.L_x_7878:
        /* <DEDUP_REMOVED lines=11> */
.L_x_7882:
[----:B------:R-:W-:-:S04]  /*3c80*/  FFMA.FTZ R16, R162, R130, R7 ;  /* 0x00000082a2107223 */ /* 0x000fc80000010007 */
[----:B------:R-:W-:Y:S01]  /*3c90*/  FADD.FTZ R11, R41, -R16 ;  /* 0x80000010290b7221 */ /* 0x000fe20000010000 */
[----:B------:R-:W-:-:S03]  /*3ca0*/  @P3 HADD2.F32 R16, -RZ, R30.H1_H1 ;  /* 0x3000001eff103230 */ /* 0x000fc60000004100 */
[----:B------:R-:W-:-:S04]  /*3cb0*/  FMUL.FTZ R11, R6, R11 ;  /* 0x0000000b060b7220 */ /* 0x000fc80000410000 */
[----:B------:R-:W-:Y:S02]  /*3cc0*/  @P3 FADD.FTZ R11, R11, R16 ;  /* 0x000000100b0b3221 */ /* 0x000fe40000010000 */
.L_x_7883:
[----:B------:R-:W-:Y:S05]  /*3cd0*/  BSYNC B1 ;  /* 0x0000000000017941 */ /* 0x000fea0003800000 */
.L_x_7881:
        /* <DEDUP_REMOVED lines=11> */
.L_x_7885:
[----:B------:R-:W-:-:S04]  /*3d90*/  FFMA.FTZ R16, R226, R130, R7 ;  /* 0x00000082e2107223 */ /* 0x000fc80000010007 */
[----:B------:R-:W-:Y:S01]  /*3da0*/  FADD.FTZ R11, R231, -R16 ;  /* 0x80000010e70b7221 */ /* 0x000fe20000010000 */
[----:B------:R-:W-:-:S03]  /*3db0*/  @P3 HADD2.F32 R16, -RZ, R31.H0_H0 ;  /* 0x2000001fff103230 */ /* 0x000fc60000004100 */
[----:B------:R-:W-:-:S04]  /*3dc0*/  FMUL.FTZ R11, R6, R11 ;  /* 0x0000000b060b7220 */ /* 0x000fc80000410000 */
[----:B------:R-:W-:Y:S02]  /*3dd0*/  @P3 FADD.FTZ R11, R11, R16 ;  /* 0x000000100b0b3221 */ /* 0x000fe40000010000 */
.L_x_7886:
[----:B------:R-:W-:Y:S05]  /*3de0*/  BSYNC B1 ;  /* 0x0000000000017941 */ /* 0x000fea0003800000 */
.L_x_7884:
        /* <DEDUP_REMOVED lines=11> */
.L_x_7888:
[----:B------:R-:W-:Y:S01]  /*3ea0*/  FFMA.FTZ R11, R163, R130, R7 ;  /* 0x00000082a30b7223 */ /* 0x000fe20000010007 */
[----:B------:R-:W-:-:S03]  /*3eb0*/  @P3 HADD2.F32 R16, -RZ, R31.H1_H1 ;  /* 0x3000001fff103230 */ /* 0x000fc60000004100 */
[----:B------:R-:W-:-:S04]  /*3ec0*/  FADD.FTZ R11, R230, -R11 ;  /* 0x8000000be60b7221 */ /* 0x000fc80000010000 */
[----:B------:R-:W-:-:S04]  /*3ed0*/  FMUL.FTZ R11, R6, R11 ;  /* 0x0000000b060b7220 */ /* 0x000fc80000410000 */
[----:B------:R-:W-:Y:S02]  /*3ee0*/  @P3 FADD.FTZ R11, R11, R16 ;  /* 0x000000100b0b3221 */ /* 0x000fe40000010000 */
.L_x_7889:
[----:B------:R-:W-:Y:S05]  /*3ef0*/  BSYNC B1 ;  /* 0x0000000000017941 */ /* 0x000fea0003800000 */
.L_x_7887:
        /* <DEDUP_REMOVED lines=18> */
.L_x_7891:
[----:B------:R-:W-:Y:S01]  /*4020*/  FFMA.FTZ R11, R143, R130, R7 ;  /* 0x000000828f0b7223 */ /* 0x000fe20000010007 */
[----:B0-----:R-:W-:-:S03]  /*4030*/  @P3 HADD2.F32 R16, -RZ, R24.H0_H0 ;  /* 0x20000018ff103230 */ /* 0x001fc60000004100 */
[----:B------:R-:W-:-:S04]  /*4040*/  FADD.FTZ R11, R142, -R11 ;  /* 0x8000000b8e0b7221 */ /* 0x000fc80000010000 */
[----:B------:R-:W-:-:S04]  /*4050*/  FMUL.FTZ R11, R6, R11 ;  /* 0x0000000b060b7220 */ /* 0x000fc80000410000 */
[----:B------:R-:W-:Y:S02]  /*4060*/  @P3 FADD.FTZ R11, R11, R16 ;  /* 0x000000100b0b3221 */ /* 0x000fe40000010000 */
.L_x_7892:
[----:B------:R-:W-:Y:S05]  /*4070*/  BSYNC B1 ;  /* 0x0000000000017941 */ /* 0x000fea0003800000 */
.L_x_7890:
[----:B------:R-:W-:Y:S01]  /*4080*/  @P2 FMUL.FTZ R13, R11, c[0x0][0x1ec] ;  /* 0x00007b000b0d2a20 */ /* 0x000fe20000410000 */
[----:B------:R-:W-:Y:S01]  /*4090*/  @P0 F2FP.PACK_AB R11, RZ, R11 ;  /* 0x0000000bff0b023e */ /* 0x000fe200000000ff */
[----:B------:R-:W-:Y:S03]  /*40a0*/  BSSY B1, `(.L_x_7893) ;  /* 0x000000e000017945 */ /* 0x000fe60003800000 */
[----:B------:R-:W-:Y:S02]  /*40b0*/  @P2 F2FP.PACK_AB R13, RZ, R13 ;  /* 0x0000000dff0d223e */ /* 0x000fe400000000ff */
[----:B0-----:R-:W-:Y:S02]  /*40c0*/  @P0 PRMT R184, R11, 0x7610, R184 ;  /* 0x000076100bb80816 */ /* 0x001fe400000000b8 */
[----:B------:R-:W-:Y:S01]  /*40d0*/  @P2 PRMT R204, R13, 0x7610, R204 ;  /* 0x000076100dcc2816 */ /* 0x000fe200000000cc */
[----:B------:R-:W-:Y:S05]  /*40e0*/  @P1 BRA `(.L_x_7894) ;  /* 0x0000004000001947 */ /* 0x000fea0003800000 */
[----:B------:R-:W-:Y:S01]  /*40f0*/  MOV R11, RZ ;  /* 0x000000ff000b7202 */ /* 0x000fe20000000f00 */
[----:B------:R-:W-:Y:S05]  /*4100*/  @!P3 BRA `(.L_x_7895) ;  /* 0x000000700000b947 */ /* 0x000fea0003800000 */
[----:B------:R-:W-:Y:S01]  /*4110*/  HADD2.F32 R11, -RZ, R24.H1_H1 ;  /* 0x30000018ff0b7230 */ /* 0x000fe20000004100 */
[----:B------:R-:W-:Y:S05]  /*4120*/  BRA `(.L_x_7895) ;  /* 0x0000005000007947 */ /* 0x000fea0003800000 */
.L_x_7894:
[----:B------:R-:W-:-:S04]  /*4130*/  FFMA.FTZ R16, R168, R130, R7 ;  /* 0x00000082a8107223 */ /* 0x000fc80000010007 */
[----:B------:R-:W-:Y:S01]  /*4140*/  FADD.FTZ R11, R15, -R16 ;  /* 0x800000100f0b7221 */ /* 0x000fe20000010000 */
[----:B------:R-:W-:-:S03]  /*4150*/  @P3 HADD2.F32 R16, -RZ, R24.H1_H1 ;  /* 0x30000018ff103230 */ /* 0x000fc60000004100 */
[----:B------:R-:W-:-:S04]  /*4160*/  FMUL.FTZ R11, R6, R11 ;  /* 0x0000000b060b7220 */ /* 0x000fc80000410000 */
[----:B------:R-:W-:Y:S02]  /*4170*/  @P3 FADD.FTZ R11, R11, R16 ;  /* 0x000000100b0b3221 */ /* 0x000fe40000010000 */
.L_x_7895:
[----:B------:R-:W-:Y:S05]  /*4180*/  BSYNC B1 ;  /* 0x0000000000017941 */ /* 0x000fea0003800000 */
.L_x_7893:
        /* <DEDUP_REMOVED lines=11> */
.L_x_7897:
[----:B------:R-:W-:-:S04]  /*4240*/  FFMA.FTZ R16, R232, R130, R7 ;  /* 0x00000082e8107223 */ /* 0x000fc80000010007 */
[----:B------:R-:W-:Y:S01]  /*4250*/  FADD.FTZ R11, R141, -R16 ;  /* 0x800000108d0b7221 */ /* 0x000fe20000010000 */
[----:B------:R-:W-:-:S03]  /*4260*/  @P3 HADD2.F32 R16, -RZ, R25.H0_H0 ;  /* 0x20000019ff103230 */ /* 0x000fc60000004100 */
[----:B------:R-:W-:-:S04]  /*4270*/  FMUL.FTZ R11, R6, R11 ;  /* 0x0000000b060b7220 */ /* 0x000fc80000410000 */
[----:B------:R-:W-:Y:S02]  /*4280*/  @P3 FADD.FTZ R11, R11, R16 ;  /* 0x000000100b0b3221 */ /* 0x000fe40000010000 */
.L_x_7898:
[----:B------:R-:W-:Y:S05]  /*4290*/  BSYNC B1 ;  /* 0x0000000000017941 */ /* 0x000fea0003800000 */
.L_x_7896:
        /* <DEDUP_REMOVED lines=11> */
.L_x_7900:
[----:B------:R-:W-:Y:S01]  /*4350*/  FFMA.FTZ R11, R169, R130, R7 ;  /* 0x00000082a90b7223 */ /* 0x000fe20000010007 */
[----:B------:R-:W-:-:S03]  /*4360*/  @P3 HADD2.F32 R16, -RZ, R25.H1_H1 ;  /* 0x30000019ff103230 */ /* 0x000fc60000004100 */
[----:B------:R-:W-:-:S04]  /*4370*/  FADD.FTZ R11, R156, -R11 ;  /* 0x8000000b9c0b7221 */ /* 0x000fc80000010000 */
[----:B------:R-:W-:-:S04]  /*4380*/  FMUL.FTZ R11, R6, R11 ;  /* 0x0000000b060b7220 */ /* 0x000fc80000410000 */
[----:B------:R-:W-:Y:S02]  /*4390*/  @P3 FADD.FTZ R11, R11, R16 ;  /* 0x000000100b0b3221 */ /* 0x000fe40000010000 */
.L_x_7901:
[----:B------:R-:W-:Y:S05]  /*43a0*/  BSYNC B1 ;  /* 0x0000000000017941 */ /* 0x000fea0003800000 */
.L_x_7899:
        /* <DEDUP_REMOVED lines=11> */
.L_x_7903:
[----:B------:R-:W-:Y:S01]  /*4460*/  FFMA.FTZ R11, R233, R130, R7 ;  /* 0x00000082e90b7223 */ /* 0x000fe20000010007 */
[----:B------:R-:W-:-:S03]  /*4470*/  @P3 HADD2.F32 R16, -RZ, R26.H0_H0 ;  /* 0x2000001aff103230 */ /* 0x000fc60000004100 */
[----:B------:R-:W-:-:S04]  /*4480*/  FADD.FTZ R11, R248, -R11 ;  /* 0x8000000bf80b7221 */ /* 0x000fc80000010000 */
[----:B------:R-:W-:-:S04]  /*4490*/  FMUL.FTZ R11, R6, R11 ;  /* 0x0000000b060b7220 */ /* 0x000fc80000410000 */
[----:B------:R-:W-:Y:S02]  /*44a0*/  @P3 FADD.FTZ R11, R11, R16 ;  /* 0x000000100b0b3221 */ /* 0x000fe40000010000 */
.L_x_7904:
[----:B------:R-:W-:Y:S05]  /*44b0*/  BSYNC B1 ;  /* 0x0000000000017941 */ /* 0x000fea0003800000 */
.L_x_7902:
        /* <DEDUP_REMOVED lines=11> */
.L_x_7906:
[----:B------:R-:W-:-:S04]  /*4570*/  FFMA.FTZ R16, R170, R130, R7 ;  /* 0x00000082aa107223 */ /* 0x000fc80000010007 */
[----:B------:R-:W-:Y:S01]  /*4580*/  FADD.FTZ R11, R147, -R16 ;  /* 0x80000010930b7221 */ /* 0x000fe20000010000 */
[----:B------:R-:W-:-:S03]  /*4590*/  @P3 HADD2.F32 R16, -RZ, R26.H1_H1 ;  /* 0x3000001aff103230 */ /* 0x000fc60000004100 */
[----:B------:R-:W-:-:S04]  /*45a0*/  FMUL.FTZ R11, R6, R11 ;  /* 0x0000000b060b7220 */ /* 0x000fc80000410000 */
[----:B------:R-:W-:Y:S02]  /*45b0*/  @P3 FADD.FTZ R11, R11, R16 ;  /* 0x000000100b0b3221 */ /* 0x000fe40000010000 */
.L_x_7907:
[----:B------:R-:W-:Y:S05]  /*45c0*/  BSYNC B1 ;  /* 0x0000000000017941 */ /* 0x000fea0003800000 */
.L_x_7905:
        /* <DEDUP_REMOVED lines=11> */
.L_x_7909:
[----:B------:R-:W-:-:S04]  /*4680*/  FFMA.FTZ R16, R234, R130, R7 ;  /* 0x00000082ea107223 */ /* 0x000fc80000010007 */
[----:B------:R-:W-:Y:S01]  /*4690*/  FADD.FTZ R11, R157, -R16 ;  /* 0x800000109d0b7221 */ /* 0x000fe20000010000 */
[----:B------:R-:W-:-:S03]  /*46a0*/  @P3 HADD2.F32 R16, -RZ, R27.H0_H0 ;  /* 0x2000001bff103230 */ /* 0x000fc60000004100 */
[----:B------:R-:W-:-:S04]  /*46b0*/  FMUL.FTZ R11, R6, R11 ;  /* 0x0000000b060b7220 */ /* 0x000fc80000410000 */
[----:B------:R-:W-:Y:S02]  /*46c0*/  @P3 FADD.FTZ R11, R11, R16 ;  /* 0x000000100b0b3221 */ /* 0x000fe40000010000 */
.L_x_7910:
[----:B------:R-:W-:Y:S05]  /*46d0*/  BSYNC B1 ;  /* 0x0000000000017941 */ /* 0x000fea0003800000 */
.L_x_7908:
        /* <DEDUP_REMOVED lines=11> */
.L_x_7912:
[----:B------:R-:W-:Y:S01]  /*4790*/  FFMA.FTZ R11, R171, R130, R7 ;  /* 0x00000082ab0b7223 */ /* 0x000fe20000010007 */
[----:B------:R-:W-:-:S03]  /*47a0*/  @P3 HADD2.F32 R16, -RZ, R27.H1_H1 ;  /* 0x3000001bff103230 */ /* 0x000fc60000004100 */
[----:B------:R-:W-:-:S04]  /*47b0*/  FADD.FTZ R11, R158, -R11 ;  /* 0x8000000b9e0b7221 */ /* 0x000fc80000010000 */
[----:B------:R-:W-:-:S04]  /*47c0*/  FMUL.FTZ R11, R6, R11 ;  /* 0x0000000b060b7220 */ /* 0x000fc80000410000 */
[----:B------:R-:W-:Y:S02]  /*47d0*/  @P3 FADD.FTZ R11, R11, R16 ;  /* 0x000000100b0b3221 */ /* 0x000fe40000010000 */
.L_x_7913:
[----:B------:R-:W-:Y:S05]  /*47e0*/  BSYNC B1 ;  /* 0x0000000000017941 */ /* 0x000fea0003800000 */
.L_x_7911:
[----:B------:R-:W-:Y:S01]  /*47f0*/  @P0 F2FP.PACK_AB R13, RZ, R11 ;  /* 0x0000000bff0d023e */ /* 0x000fe200000000ff */
[----:B------:R-:W-:Y:S01]  /*4800*/  @P2 FMUL.FTZ R11, R11, c[0x0][0x1ec] ;  /* 0x00007b000b0b2a20 */ /* 0x000fe20000410000 */
[----:B------:R-:W-:Y:S01]  /*4810*/  @P0 IADD3 R212, R9, 0x60, RZ ;  /* 0x0000006009d40810 */ /* 0x000fe20007ffe0ff */
[----:B------:R-:W-:Y:S01]  /*4820*/  BSSY B1, `(.L_x_7914) ;  /* 0x0000015000017945 */ /* 0x000fe20003800000 */
[----:B------:R-:W-:Y:S02]  /*4830*/  @P0 MOV R213, 0x10 ;  /* 0x0000001000d50802 */ /* 0x000fe40000000f00 */
[----:B------:R-:W-:Y:S02]  /*4840*/  @P2 IADD3 R16, R4, 0x60, RZ ;  /* 0x0000006004102810 */ /* 0x000fe40007ffe0ff */
[----:B------:R-:W-:Y:S01]  /*4850*/  @P2 MOV R17, 0x10 ;  /* 0x0000001000112802 */ /* 0x000fe20000000f00 */
[----:B------:R-:W-:Y:S01]  /*4860*/  @P0 IMAD.WIDE.U32 R212, R212, R213, c[0x0][0x258] ;  /* 0x00009600d4d40625 */ /* 0x000fe200078e00d5 */
[----:B------:R-:W-:-:S02]  /*4870*/  @P2 F2FP.PACK_AB R11, RZ, R11 ;  /* 0x0000000bff0b223e */ /* 0x000fc400000000ff */
        /* <DEDUP_REMOVED lines=8> */
[----:B------:R-:W-:Y:S01]  /*4900*/  HADD2.F32 R11, -RZ, R20.H0_H0 ;  /* 0x20000014ff0b7230 */ /* 0x000fe20000004100 */
[----:B------:R-:W-:Y:S05]  /*4910*/  BRA `(.L_x_7916) ;  /* 0x0000005000007947 */ /* 0x000fea0003800000 */
.L_x_7915:
[----:B------:R-:W-:Y:S01]  /*4920*/  FFMA.FTZ R11, R3, R130, R7 ;  /* 0x00000082030b7223 */ /* 0x000fe20000010007 */
[----:B0-----:R-:W-:-:S03]  /*4930*/  @P3 HADD2.F32 R16, -RZ, R20.H0_H0 ;  /* 0x20000014ff103230 */ /* 0x001fc60000004100 */
[----:B------:R-:W-:-:S04]  /*4940*/  FADD.FTZ R11, R10, -R11 ;  /* 0x8000000b0a0b7221 */ /* 0x000fc80000010000 */
[----:B------:R-:W-:-:S04]  /*4950*/  FMUL.FTZ R11, R6, R11 ;  /* 0x0000000b060b7220 */ /* 0x000fc80000410000 */
[----:B------:R-:W-:Y:S02]  /*4960*/  @P3 FADD.FTZ R11, R11, R16 ;  /* 0x000000100b0b3221 */ /* 0x000fe40000010000 */
.L_x_7916:
[----:B------:R-:W-:Y:S05]  /*4970*/  BSYNC B1 ;  /* 0x0000000000017941 */ /* 0x000fea0003800000 */
.L_x_7914:
        /* <DEDUP_REMOVED lines=11> */
.L_x_7918:
[----:B------:R-:W-:-:S04]  /*4a30*/  FFMA.FTZ R16, R180, R130, R7 ;  /* 0x00000082b4107223 */ /* 0x000fc80000010007 */
[----:B------:R-:W-:Y:S01]  /*4a40*/  FADD.FTZ R11, R211, -R16 ;  /* 0x80000010d30b7221 */ /* 0x000fe20000010000 */
[----:B------:R-:W-:-:S03]  /*4a50*/  @P3 HADD2.F32 R16, -RZ, R20.H1_H1 ;  /* 0x30000014ff103230 */ /* 0x000fc60000004100 */
[----:B------:R-:W-:-:S04]  /*4a60*/  FMUL.FTZ R11, R6, R11 ;  /* 0x0000000b060b7220 */ /* 0x000fc80000410000 */
[----:B------:R-:W-:Y:S02]  /*4a70*/  @P3 FADD.FTZ R11, R11, R16 ;  /* 0x000000100b0b3221 */ /* 0x000fe40000010000 */
.L_x_7919:
[----:B------:R-:W-:Y:S05]  /*4a80*/  BSYNC B1 ;  /* 0x0000000000017941 */ /* 0x000fea0003800000 */
.L_x_7917:
        /* <DEDUP_REMOVED lines=11> */
.L_x_7921:
[----:B------:R-:W-:Y:S01]  /*4b40*/  FFMA.FTZ R11, R175, R130, R7 ;  /* 0x00000082af0b7223 */ /* 0x000fe20000010007 */
[----:B------:R-:W-:-:S03]  /*4b50*/  @P3 HADD2.F32 R16, -RZ, R21.H0_H0 ;  /* 0x20000015ff103230 */ /* 0x000fc60000004100 */
[----:B------:R-:W-:-:S04]  /*4b60*/  FADD.FTZ R11, R12, -R11 ;  /* 0x8000000b0c0b7221 */ /* 0x000fc80000010000 */
[----:B------:R-:W-:-:S04]  /*4b70*/  FMUL.FTZ R11, R6, R11 ;  /* 0x0000000b060b7220 */ /* 0x000fc80000410000 */
[----:B------:R-:W-:Y:S02]  /*4b80*/  @P3 FADD.FTZ R11, R11, R16 ;  /* 0x000000100b0b3221 */ /* 0x000fe40000010000 */
.L_x_7922:
[----:B------:R-:W-:Y:S05]  /*4b90*/  BSYNC B1 ;  /* 0x0000000000017941 */ /* 0x000fea0003800000 */
.L_x_7920:
        /* <DEDUP_REMOVED lines=11> */
.L_x_7924:
[----:B------:R-:W-:-:S04]  /*4c50*/  FFMA.FTZ R16, R146, R130, R7 ;  /* 0x0000008292107223 */ /* 0x000fc80000010007 */
[----:B------:R-:W-:Y:S01]  /*4c60*/  FADD.FTZ R11, R221, -R16 ;  /* 0x80000010dd0b7221 */ /* 0x000fe20000010000 */
[----:B------:R-:W-:-:S03]  /*4c70*/  @P3 HADD2.F32 R16, -RZ, R21.H1_H1 ;  /* 0x30000015ff103230 */ /* 0x000fc60000004100 */
[----:B------:R-:W-:-:S04]  /*4c80*/  FMUL.FTZ R11, R6, R11 ;  /* 0x0000000b060b7220 */ /* 0x000fc80000410000 */
[----:B------:R-:W-:Y:S02]  /*4c90*/  @P3 FADD.FTZ R11, R11, R16 ;  /* 0x000000100b0b3221 */ /* 0x000fe40000010000 */
.L_x_7925:
[----:B------:R-:W-:Y:S05]  /*4ca0*/  BSYNC B1 ;  /* 0x0000000000017941 */ /* 0x000fea0003800000 */
.L_x_7923:
        /* <DEDUP_REMOVED lines=11> */
.L_x_7927:
[----:B------:R-:W-:-:S04]  /*4d60*/  FFMA.FTZ R16, R236, R130, R7 ;  /* 0x00000082ec107223 */ /* 0x000fc80000010007 */
[----:B------:R-:W-:Y:S01]  /*4d70*/  FADD.FTZ R11, R173, -R16 ;  /* 0x80000010ad0b7221 */ /* 0x000fe20000010000 */
[----:B------:R-:W-:-:S03]  /*4d80*/  @P3 HADD2.F32 R16, -RZ, R22.H0_H0 ;  /* 0x20000016ff103230 */ /* 0x000fc60000004100 */
[----:B------:R-:W-:-:S04]  /*4d90*/  FMUL.FTZ R11, R6, R11 ;  /* 0x0000000b060b7220 */ /* 0x000fc80000410000 */
[----:B------:R-:W-:Y:S02]  /*4da0*/  @P3 FADD.FTZ R11, R11, R16 ;  /* 0x000000100b0b3221 */ /* 0x000fe40000010000 */
.L_x_7928:
[----:B------:R-:W-:Y:S05]  /*4db0*/  BSYNC B1 ;  /* 0x0000000000017941 */ /* 0x000fea0003800000 */
.L_x_7926:
        /* <DEDUP_REMOVED lines=11> */
.L_x_7930:
[----:B------:R-:W-:-:S04]  /*4e70*/  FFMA.FTZ R16, R182, R130, R7 ;  /* 0x00000082b6107223 */ /* 0x000fc80000010007 */
[----:B------:R-:W-:Y:S01]  /*4e80*/  FADD.FTZ R11, R223, -R16 ;  /* 0x80000010df0b7221 */ /* 0x000fe20000010000 */
[----:B------:R-:W-:-:S03]  /*4e90*/  @P3 HADD2.F32 R16, -RZ, R22.H1_H1 ;  /* 0x30000016ff103230 */ /* 0x000fc60000004100 */
[----:B------:R-:W-:-:S04]  /*4ea0*/  FMUL.FTZ R11, R6, R11 ;  /* 0x0000000b060b7220 */ /* 0x000fc80000410000 */
[----:B------:R-:W-:Y:S02]  /*4eb0*/  @P3 FADD.FTZ R11, R11, R16 ;  /* 0x000000100b0b3221 */ /* 0x000fe40000010000 */
.L_x_7931:
[----:B------:R-:W-:Y:S05]  /*4ec0*/  BSYNC B1 ;  /* 0x0000000000017941 */ /* 0x000fea0003800000 */
.L_x_7929:
        /* <DEDUP_REMOVED lines=11> */
.L_x_7933:
[----:B------:R-:W-:-:S04]  /*4f80*/  FFMA.FTZ R16, R238, R130, R7 ;  /* 0x00000082ee107223 */ /* 0x000fc80000010007 */
[----:B------:R-:W-:Y:S01]  /*4f90*/  FADD.FTZ R11, R227, -R16 ;  /* 0x80000010e30b7221 */ /* 0x000fe20000010000 */
[----:B------:R-:W-:-:S03]  /*4fa0*/  @P3 HADD2.F32 R16, -RZ, R23.H0_H0 ;  /* 0x20000017ff103230 */ /* 0x000fc60000004100 */
[----:B------:R-:W-:-:S04]  /*4fb0*/  FMUL.FTZ R11, R6, R11 ;  /* 0x0000000b060b7220 */ /* 0x000fc80000410000 */
[----:B------:R-:W-:Y:S02]  /*4fc0*/  @P3 FADD.FTZ R11, R11, R16 ;  /* 0x000000100b0b3221 */ /* 0x000fe40000010000 */
.L_x_7934:
[----:B------:R-:W-:Y:S05]  /*4fd0*/  BSYNC B1 ;  /* 0x0000000000017941 */ /* 0x000fea0003800000 */
.L_x_7932:
        /* <DEDUP_REMOVED lines=11> */
.L_x_7936:
[----:B------:R-:W-:-:S04]  /*5090*/  FFMA.FTZ R7, R159, R130, R7 ;  /* 0x000000829f077223 */ /* 0x000fc80000010007 */
[----:B------:R-:W-:-:S04]  /*50a0*/  FADD.FTZ R7, R144, -R7 ;  /* 0x8000000790077221 */ /* 0x000fc80000010000 */
[----:B------:R-:W-:Y:S01]  /*50b0*/  FMUL.FTZ R11, R6, R7 ;  /* 0x00000007060b7220 */ /* 0x000fe20000410000 */
[----:B------:R-:W-:-:S05]  /*50c0*/  @P3 HADD2.F32 R6, -RZ, R23.H1_H1 ;  /* 0x30000017ff063230 */ /* 0x000fca0000004100 */
[----:B------:R-:W-:Y:S02]  /*50d0*/  @P3 FADD.FTZ R11, R11, R6 ;  /* 0x000000060b0b3221 */ /* 0x000fe40000010000 */
.L_x_7937:
[----:B------:R-:W-:Y:S05]  /*50e0*/  BSYNC B1 ;  /* 0x0000000000017941 */ /* 0x000fea0003800000 */
.L_x_7935:
[----:B------:R-:W-:Y:S02]  /*50f0*/  @P0 IADD3 R6, R9, 0x80, RZ ;  /* 0x0000008009060810 */ /* 0x000fe40007ffe0ff */
[----:B------:R-:W-:Y:S01]  /*5100*/  @P0 F2FP.PACK_AB R9, RZ, R11 ;  /* 0x0000000bff09023e */ /* 0x000fe200000000ff */
[----:B------:R-:W-:Y:S01]  /*5110*/  @P2 FMUL.FTZ R11, R11, c[0x0][0x1ec] ;  /* 0x00007b000b0b2a20 */ /* 0x000fe20000410000 */
        /* <DEDUP_REMOVED lines=15> */
.L_x_7812:
[----:B------:R-:W-:Y:S05]  /*5210*/  BSYNC B0 ;  /* 0x0000000000007941 */ /* 0x000fea0003800000 */
.L_x_7810:
        /* <DEDUP_REMOVED lines=219> */
.L_x_7816:
[----:B------:R-:W-:Y:S01]  /*5fd0*/  HFMA2.MMA R174, -RZ, RZ, 0, 5.9604644775390625e-08 ;  /* 0x00000001ffae7435 */ /* 0x000fe200000001ff */
[----:B------:R-:W-:-:S02]  /*5fe0*/  MOV R215, R19 ;  /* 0x0000001300d77202 */ /* 0x000fc40000000f00 */
[----:B------:R-:W-:Y:S02]  /*5ff0*/  MOV R4, 0x1f ;  /* 0x0000001f00047802 */ /* 0x000fe40000000f00 */
[----:B------:R-:W-:Y:S02]  /*6000*/  MOV R213, 0xffffffff ;  /* 0xffffffff00d57802 */ /* 0x000fe40000000f00 */
[----:B------:R-:W-:Y:S02]  /*6010*/  MOV R16, 0x6030 ;  /* 0x0000603000107802 */ /* 0x000fe40000000f00 */
[----:B-----5:R-:W-:Y:S05]  /*6020*/  CALL.REL.NOINC `($__internal_103_$__cuda_sm70_shflsync_bfly_p) ;  /* 0x0000046000007944 */ /* 0x020fea0003c00000 */
[----:B-1----:R-:W-:Y:S01]  /*6030*/  MOV R172, R213 ;  /* 0x000000d500ac7202 */ /* 0x002fe20000000f00 */
[----:B0-----:R-:W-:Y:S05]  /*6040*/  BRA `(.L_x_7939) ;  /* 0xffffc21000007947 */ /* 0x001fea000383ffff */
.L_x_7817:
[----:B------:R-:W-:Y:S01]  /*6050*/  HFMA2.MMA R174, -RZ, RZ, 0, 5.9604644775390625e-08 ;  /* 0x00000001ffae7435 */ /* 0x000fe200000001ff */
[----:B------:R-:W-:Y:S02]  /*6060*/  MOV R215, R130 ;  /* 0x0000008200d77202 */ /* 0x000fe40000000f00 */
[----:B------:R-:W-:Y:S02]  /*6070*/  MOV R4, 0x1f ;  /* 0x0000001f00047802 */ /* 0x000fe40000000f00 */
[----:B------:R-:W-:-:S02]  /*6080*/  MOV R213, 0xffffffff ;  /* 0xffffffff00d57802 */ /* 0x000fc40000000f00 */
[----:B------:R-:W-:Y:S02]  /*6090*/  MOV R16, 0x60b0 ;  /* 0x000060b000107802 */ /* 0x000fe40000000f00 */
[----:B01---5:R-:W-:Y:S05]  /*60a0*/  CALL.REL.NOINC `($__internal_103_$__cuda_sm70_shflsync_bfly_p) ;  /* 0x000003e000007944 */ /* 0x023fea0003c00000 */
[----:B------:R-:W-:Y:S01]  /*60b0*/  FADD.FTZ R172, R172, R19 ;  /* 0x00000013acac7221 */ /* 0x000fe20000010000 */
[----:B0-----:R-:W-:Y:S01]  /*60c0*/  HFMA2.MMA R174, -RZ, RZ, 0, 1.1920928955078125e-07 ;  /* 0x00000002ffae7435 */ /* 0x001fe200000001ff */
[----:B-1----:R-:W-:Y:S01]  /*60d0*/  FADD.FTZ R130, R130, R213 ;  /* 0x000000d582827221 */ /* 0x002fe20000010000 */
[----:B------:R-:W-:Y:S02]  /*60e0*/  MOV R4, 0x1f ;  /* 0x0000001f00047802 */ /* 0x000fe40000000f00 */
[----:B------:R-:W-:Y:S02]  /*60f0*/  MOV R213, 0xffffffff ;  /* 0xffffffff00d57802 */ /* 0x000fe40000000f00 */
[----:B------:R-:W-:Y:S02]  /*6100*/  MOV R215, R172 ;  /* 0x000000ac00d77202 */ /* 0x000fe40000000f00 */
[----:B------:R-:W-:Y:S02]  /*6110*/  MOV R16, 0x6130 ;  /* 0x0000613000107802 */ /* 0x000fe40000000f00 */
[----:B------:R-:W-:Y:S05]  /*6120*/  CALL.REL.NOINC `($__internal_103_$__cuda_sm70_shflsync_bfly_p) ;  /* 0x0000036000007944 */ /* 0x000fea0003c00000 */
[----:B0-----:R-:W-:Y:S01]  /*6130*/  HFMA2.MMA R174, -RZ, RZ, 0, 1.1920928955078125e-07 ;  /* 0x00000002ffae7435 */ /* 0x001fe200000001ff */
[----:B-1----:R-:W-:-:S02]  /*6140*/  MOV R19, R213 ;  /* 0x000000d500137202 */ /* 0x002fc40000000f00 */
[----:B------:R-:W-:Y:S02]  /*6150*/  MOV R215, R130 ;  /* 0x0000008200d77202 */ /* 0x000fe40000000f00 */
[----:B------:R-:W-:Y:S02]  /*6160*/  MOV R4, 0x1f ;  /* 0x0000001f00047802 */ /* 0x000fe40000000f00 */
[----:B------:R-:W-:Y:S02]  /*6170*/  MOV R213, 0xffffffff ;  /* 0xffffffff00d57802 */ /* 0x000fe40000000f00 */
[----:B------:R-:W-:Y:S02]  /*6180*/  MOV R16, 0x61a0 ;  /* 0x000061a000107802 */ /* 0x000fe40000000f00 */
[----:B------:R-:W-:Y:S05]  /*6190*/  CALL.REL.NOINC `($__internal_103_$__cuda_sm70_shflsync_bfly_p) ;  /* 0x000002f000007944 */ /* 0x000fea0003c00000 */
[----:B------:R-:W-:Y:S01]  /*61a0*/  FADD.FTZ R172, R19, R172 ;  /* 0x000000ac13ac7221 */ /* 0x000fe20000010000 */
[----:B0-----:R-:W-:Y:S01]  /*61b0*/  HFMA2.MMA R174, -RZ, RZ, 0, 2.384185791015625e-07 ;  /* 0x00000004ffae7435 */ /* 0x001fe200000001ff */
[----:B-1----:R-:W-:Y:S01]  /*61c0*/  FADD.FTZ R130, R130, R213 ;  /* 0x000000d582827221 */ /* 0x002fe20000010000 */
[----:B------:R-:W-:Y:S02]  /*61d0*/  MOV R4, 0x1f ;  /* 0x0000001f00047802 */ /* 0x000fe40000000f00 */
[----:B------:R-:W-:-:S02]  /*61e0*/  MOV R213, 0xffffffff ;  /* 0xffffffff00d57802 */ /* 0x000fc40000000f00 */
[----:B------:R-:W-:Y:S02]  /*61f0*/  MOV R215, R172 ;  /* 0x000000ac00d77202 */ /* 0x000fe40000000f00 */
[----:B------:R-:W-:Y:S02]  /*6200*/  MOV R16, 0x6220 ;  /* 0x0000622000107802 */ /* 0x000fe40000000f00 */
[----:B------:R-:W-:Y:S05]  /*6210*/  CALL.REL.NOINC `($__internal_103_$__cuda_sm70_shflsync_bfly_p) ;  /* 0x0000027000007944 */ /* 0x000fea0003c00000 */
[----:B0-----:R-:W-:Y:S01]  /*6220*/  HFMA2.MMA R174, -RZ, RZ, 0, 2.384185791015625e-07 ;  /* 0x00000004ffae7435 */ /* 0x001fe200000001ff */
[----:B-1----:R-:W-:Y:S02]  /*6230*/  MOV R19, R213 ;  /* 0x000000d500137202 */ /* 0x002fe40000000f00 */
[----:B------:R-:W-:Y:S02]  /*6240*/  MOV R215, R130 ;  /* 0x0000008200d77202 */ /* 0x000fe40000000f00 */
[----:B------:R-:W-:Y:S02]  /*6250*/  MOV R4, 0x1f ;  /* 0x0000001f00047802 */ /* 0x000fe40000000f00 */
[----:B------:R-:W-:Y:S02]  /*6260*/  MOV R213, 0xffffffff ;  /* 0xffffffff00d57802 */ /* 0x000fe40000000f00 */
[----:B------:R-:W-:-:S02]  /*6270*/  MOV R16, 0x6290 ;  /* 0x0000629000107802 */ /* 0x000fc40000000f00 */
[----:B------:R-:W-:Y:S05]  /*6280*/  CALL.REL.NOINC `($__internal_103_$__cuda_sm70_shflsync_bfly_p) ;  /* 0x0000020000007944 */ /* 0x000fea0003c00000 */
[----:B------:R-:W-:Y:S01]  /*6290*/  FADD.FTZ R172, R19, R172 ;  /* 0x000000ac13ac7221 */ /* 0x000fe20000010000 */
[----:B0-----:R-:W-:Y:S01]  /*62a0*/  HFMA2.MMA R174, -RZ, RZ, 0, 4.76837158203125e-07 ;  /* 0x00000008ffae7435 */ /* 0x001fe200000001ff */
[----:B-1----:R-:W-:Y:S01]  /*62b0*/  FADD.FTZ R130, R130, R213 ;  /* 0x000000d582827221 */ /* 0x002fe20000010000 */
[----:B------:R-:W-:-:S02]  /*62c0*/  MOV R4, 0x1f ;  /* 0x0000001f00047802 */ /* 0x000fc40000000f00 */
[----:B------:R-:W-:Y:S02]  /*62d0*/  MOV R213, 0xffffffff ;  /* 0xffffffff00d57802 */ /* 0x000fe40000000f00 */
[----:B------:R-:W-:Y:S02]  /*62e0*/  MOV R215, R172 ;  /* 0x000000ac00d77202 */ /* 0x000fe40000000f00 */
[----:B------:R-:W-:Y:S02]  /*62f0*/  MOV R16, 0x6310 ;  /* 0x0000631000107802 */ /* 0x000fe40000000f00 */
[----:B------:R-:W-:Y:S05]  /*6300*/  CALL.REL.NOINC `($__internal_103_$__cuda_sm70_shflsync_bfly_p) ;  /* 0x0000018000007944 */ /* 0x000fea0003c00000 */
[----:B0-----:R-:W-:Y:S01]  /*6310*/  HFMA2.MMA R174, -RZ, RZ, 0, 4.76837158203125e-07 ;  /* 0x00000008ffae7435 */ /* 0x001fe200000001ff */
[----:B-1----:R-:W-:Y:S02]  /*6320*/  MOV R19, R213 ;  /* 0x000000d500137202 */ /* 0x002fe40000000f00 */
[----:B------:R-:W-:Y:S02]  /*6330*/  MOV R215, R130 ;  /* 0x0000008200d77202 */ /* 0x000fe40000000f00 */
[----:B------:R-:W-:Y:S02]  /*6340*/  MOV R4, 0x1f ;  /* 0x0000001f00047802 */ /* 0x000fe40000000f00 */
[----:B------:R-:W-:-:S02]  /*6350*/  MOV R213, 0xffffffff ;  /* 0xffffffff00d57802 */ /* 0x000fc40000000f00 */
[----:B------:R-:W-:Y:S02]  /*6360*/  MOV R16, 0x6380 ;  /* 0x0000638000107802 */ /* 0x000fe40000000f00 */
[----:B------:R-:W-:Y:S05]  /*6370*/  CALL.REL.NOINC `($__internal_103_$__cuda_sm70_shflsync_bfly_p) ;  /* 0x0000011000007944 */ /* 0x000fea0003c00000 */
[----:B------:R-:W-:Y:S01]  /*6380*/  FADD.FTZ R19, R19, R172 ;  /* 0x000000ac13137221 */ /* 0x000fe20000010000 */
[----:B0-----:R-:W-:Y:S01]  /*6390*/  HFMA2.MMA R174, -RZ, RZ, 0, 9.5367431640625e-07 ;  /* 0x00000010ffae7435 */ /* 0x001fe200000001ff */
[----:B-1----:R-:W-:Y:S01]  /*63a0*/  FADD.FTZ R130, R130, R213 ;  /* 0x000000d582827221 */ /* 0x002fe20000010000 */
[----:B------:R-:W-:Y:S02]  /*63b0*/  MOV R4, 0x1f ;  /* 0x0000001f00047802 */ /* 0x000fe40000000f00 */
[----:B------:R-:W-:Y:S02]  /*63c0*/  MOV R213, 0xffffffff ;  /* 0xffffffff00d57802 */ /* 0x000fe40000000f00 */
[----:B------:R-:W-:Y:S02]  /*63d0*/  MOV R215, R19 ;  /* 0x0000001300d77202 */ /* 0x000fe40000000f00 */
[----:B------:R-:W-:Y:S02]  /*63e0*/  MOV R16, 0x6400 ;  /* 0x0000640000107802 */ /* 0x000fe40000000f00 */
[----:B------:R-:W-:Y:S05]  /*63f0*/  CALL.REL.NOINC `($__internal_103_$__cuda_sm70_shflsync_bfly_p) ;  /* 0x0000009000007944 */ /* 0x000fea0003c00000 */
[----:B0-----:R-:W-:Y:S01]  /*6400*/  HFMA2.MMA R174, -RZ, RZ, 0, 9.5367431640625e-07 ;  /* 0x00000010ffae7435 */ /* 0x001fe200000001ff */
[----:B-1----:R-:W-:-:S02]  /*6410*/  MOV R172, R213 ;  /* 0x000000d500ac7202 */ /* 0x002fc40000000f00 */
[----:B------:R-:W-:Y:S02]  /*6420*/  MOV R215, R130 ;  /* 0x0000008200d77202 */ /* 0x000fe40000000f00 */
[----:B------:R-:W-:Y:S02]  /*6430*/  MOV R4, 0x1f ;  /* 0x0000001f00047802 */ /* 0x000fe40000000f00 */
[----:B------:R-:W-:Y:S02]  /*6440*/  MOV R213, 0xffffffff ;  /* 0xffffffff00d57802 */ /* 0x000fe40000000f00 */
[----:B------:R-:W-:Y:S02]  /*6450*/  MOV R16, 0x6470 ;  /* 0x0000647000107802 */ /* 0x000fe40000000f00 */
[----:B------:R-:W-:Y:S05]  /*6460*/  CALL.REL.NOINC `($__internal_103_$__cuda_sm70_shflsync_bfly_p) ;  /* 0x0000002000007944 */ /* 0x000fea0003c00000 */
[----:B-1----:R-:W-:Y:S01]  /*6470*/  MOV R17, R213 ;  /* 0x000000d500117202 */ /* 0x002fe20000000f00 */
[----:B0-----:R-:W-:Y:S05]  /*6480*/  BRA `(.L_x_7940) ;  /* 0xffffbef000007947 */ /* 0x001fea000383ffff */
        .weak           $__internal_103_$__cuda_sm70_shflsync_bfly_p
        .type           $__internal_103_$__cuda_sm70_shflsync_bfly_p,@function
        .size           $__internal_103_$__cuda_sm70_shflsync_bfly_p,(.L_x_14985 - $__internal_103_$__cuda_sm70_shflsync_bfly_p)
$__internal_103_$__cuda_sm70_shflsync_bfly_p:
[----:B------:R-:W-:Y:S01]  /*6490*/  HFMA2.MMA R17, -RZ, RZ, 0, 0 ;  /* 0x00000000ff117435 */ /* 0x000fe200000001ff */
[----:B------:R-:W-:Y:S04]  /*64a0*/  WARPSYNC R213 ;  /* 0x000000d500007348 */ /* 0x000fe80003800000 */
[----:B------:R0:W1:Y:S01]  /*64b0*/  SHFL.BFLY PT, R213, R215, R174, R4 ;  /* 0x0c0000aed7d57389 */ /* 0x00006200000e0004 */
[----:B------:R-:W-:Y:S05]  /*64c0*/  RET.REL.NODEC R16 `(_ZN10layer_norm13ln_bwd_kernelINS_13Kernel_traitsIf6__halfS2_S2_fjLj1280ELj1ELj4ELj1ELj16ENS_18Kernel_traits_baseILj1280EfS2_S2_S2_fjLj128EEEEELb0ELb0ELb1ELb1EEEvNS_9BwdParamsE) ;  /* 0xffff9b3010007950 */ /* 0x000fea0003c3ffff */
.L_x_7941:
        /* <DEDUP_REMOVED lines=11> */
.L_x_14985:


//--------------------- .text._ZN10layer_norm13ln_bwd_kernelINS_13Kernel_traitsIf6__halfS2_S2_fjLj1280ELj1ELj4ELj1ELj16ENS_18Kernel_traits_baseILj1280EfS2_S2_S2_fjLj128EEEEELb0ELb1ELb0ELb0EEEvNS_9BwdParamsE --------------------------
	.section	.text._ZN10layer_norm13ln_bwd_kernelINS_13Kernel_traitsIf6__halfS2_S2_fjLj1280ELj1ELj4ELj1ELj16ENS_18Kernel_traits_baseILj1280EfS2_S2_S2_fjLj128EEEEELb0ELb1ELb0ELb0EEEvNS_9BwdParamsE,"ax",@progbits
	.sectioninfo	@"SHI_REGISTERS=255"
	.align	128
        .global         _ZN10layer_norm13ln_bwd_kernelINS_13Kernel_traitsIf6__halfS2_S2_fjLj1280ELj1ELj4ELj1ELj16ENS_18Kernel_traits_baseILj1280EfS2_S2_S2_fjLj128EEEEELb0ELb1ELb0ELb0EEEvNS_9BwdParamsE
        .type           _ZN10layer_norm13ln_bwd_kernelINS_13Kernel_traitsIf6__halfS2_S2_fjLj1280ELj1ELj4ELj1ELj16ENS_18Kernel_traits_baseILj1280EfS2_S2_S2_fjLj128EEEEELb0ELb1ELb0ELb0EEEvNS_9BwdParamsE,@function
        .size           _ZN10layer_norm13ln_bwd_kernelINS_13Kernel_traitsIf6__halfS2_S2_fjLj1280ELj1ELj4ELj1ELj16ENS_18Kernel_traits_baseILj1280EfS2_S2_S2_fjLj128EEEEELb0ELb1ELb0ELb0EEEvNS_9BwdParamsE,(.L_x_14986 - _ZN10layer_norm13ln_bwd_kernelINS_13Kernel_traitsIf6__halfS2_S2_fjLj1280ELj1ELj4ELj1ELj16ENS_18Kernel_traits_baseILj1280EfS2_S2_S2_fjLj128EEEEELb0ELb1ELb0ELb0EEEvNS_9BwdParamsE)
        .other          _ZN10layer_norm13ln_bwd_kernelINS_13Kernel_traitsIf6__halfS2_S2_fjLj1280ELj1ELj4ELj1ELj16ENS_18Kernel_traits_baseILj1280EfS2_S2_S2_fjLj128EEEEELb0ELb1ELb0ELb0EEEvNS_9BwdParamsE,@"STO_CUDA_ENTRY STV_DEFAULT"
_ZN10layer_norm13ln_bwd_kernelINS_13Kernel_traitsIf6__halfS2_S2_fjLj1280ELj1ELj4ELj1ELj16ENS_18Kernel_traits_baseILj1280EfS2_S2_S2_fjLj128EEEEELb0ELb1ELb0ELb0EEEvNS_9BwdParamsE:
.text._ZN10layer_norm13ln_bwd_kernelINS_13Kernel_traitsIf6__halfS2_S2_fjLj1280ELj1ELj4ELj1ELj16ENS_18Kernel_traits_baseILj1280EfS2_S2_S2_fjLj128EEEEELb0ELb1ELb0ELb0EEEvNS_9BwdParamsE:
        /* <DEDUP_REMOVED lines=45> */
[----:B------:R0:W4:Y:S04]  /*02d0*/  LDL.64 R20, [R1] ;  /* 0x0000000001147983 */ /* 0x0001280000100a00 */
        /* <DEDUP_REMOVED lines=115> */
[----:B------:R4:W-:Y:S04]  /*0a10*/  @P5 STL.64 [R1], R20 ;  /* 0x0000001401005387 */ /* 0x0009e80000100a00 */
        /* <DEDUP_REMOVED lines=27> */
.L_x_7966:
        /* <DEDUP_REMOVED lines=46> */
[--C-:B--2---:R-:W-:Y:S02]  /*0eb0*/  HADD2.F32 R198, -RZ, R180.reuse.H0_H0 ;  /* 0x200000b4ffc67230 */ /* 0x104fe40000004100 */
[----:B0-----:R-:W-:Y:S02]  /*0ec0*/  HADD2.F32 R190, -RZ, R180.H1_H1 ;  /* 0x300000b4ffbe7230 */ /* 0x001fe40000004100 */
[--C-:B------:R-:W-:Y:S01]  /*0ed0*/  HADD2.F32 R191, -RZ, R181.reuse.H0_H0 ;  /* 0x200000b5ffbf7230 */ /* 0x100fe20000004100 */
[----:B------:R-:W-:Y:S01]  /*0ee0*/  FADD.FTZ R198, -R214, R198 ;  /* 0x000000c6d6c67221 */ /* 0x000fe20000010100 */
[----:B------:R-:W-:Y:S02]  /*0ef0*/  HADD2.F32 R195, -RZ, R181.H1_H1 ;  /* 0x300000b5ffc37230 */ /* 0x000fe40000004100 */
[--C-:B------:R-:W-:Y:S02]  /*0f00*/  HADD2.F32 R194, -RZ, R182.reuse.H0_H0 ;  /* 0x200000b6ffc27230 */ /* 0x100fe40000004100 */
[----:B------:R-:W-:-:S02]  /*0f10*/  HADD2.F32 R193, -RZ, R182.H1_H1 ;  /* 0x300000b6ffc17230 */ /* 0x000fc40000004100 */
[--C-:B---3--:R-:W-:Y:S02]  /*0f20*/  HADD2.F32 R182, -RZ, R187.reuse.H0_H0 ;  /* 0x200000bbffb67230 */ /* 0x108fe40000004100 */
[----:B------:R-:W-:Y:S01]  /*0f30*/  HADD2.F32 R181, -RZ, R187.H1_H1 ;  /* 0x300000bbffb57230 */ /* 0x000fe20000004100 */
[C---:B------:R-:W-:Y:S02]  /*0f40*/  FADD.FTZ R187, -R214.reuse, R190 ;  /* 0x000000bed6bb7221 */ /* 0x040fe40000010100 */
[C---:B-----5:R-:W-:Y:S01]  /*0f50*/  FMUL.FTZ R190, R189.reuse, R198 ;  /* 0x000000c6bdbe7220 */ /* 0x060fe20000410000 */
[--C-:B------:R-:W-:Y:S01]  /*0f60*/  HADD2.F32 R215, -RZ, R184.reuse.H0_H0 ;  /* 0x200000b8ffd77230 */ /* 0x100fe20000004100 */
[----:B------:R-:W-:Y:S01]  /*0f70*/  FADD.FTZ R198, -R214, R191 ;  /* 0x000000bfd6c67221 */ /* 0x000fe20000010100 */
[----:B------:R-:W-:Y:S01]  /*0f80*/  HADD2.F32 R197, -RZ, R184.H1_H1 ;  /* 0x300000b8ffc57230 */ /* 0x000fe20000004100 */
[C---:B------:R-:W-:Y:S01]  /*0f90*/  FMUL.FTZ R199, R189.reuse, R187 ;  /* 0x000000bbbdc77220 */ /* 0x040fe20000410000 */
[----:B------:R-:W-:Y:S01]  /*0fa0*/  HADD2.F32 R196, -RZ, R185.H0_H0 ;  /* 0x200000b9ffc47230 */ /* 0x000fe20000004100 */
[----:B------:R-:W-:-:S02]  /*0fb0*/  FMUL.FTZ R198, R189, R198 ;  /* 0x000000c6bdc67220 */ /* 0x000fc40000410000 */
[C---:B------:R-:W-:Y:S02]  /*0fc0*/  FADD.FTZ R187, -R214.reuse, R195 ;  /* 0x000000c3d6bb7221 */ /* 0x040fe40000010100 */
[----:B------:R-:W-:Y:S01]  /*0fd0*/  FADD.FTZ R194, -R214, R194 ;  /* 0x000000c2d6c27221 */ /* 0x000fe20000010100 */
[----:B------:R-:W-:Y:S01]  /*0fe0*/  HADD2.F32 R185, -RZ, R185.H1_H1 ;  /* 0x300000b9ffb97230 */ /* 0x000fe20000004100 */
[----:B------:R-:W-:Y:S01]  /*0ff0*/  FMUL.FTZ R191, R252, R215 ;  /* 0x000000d7fcbf7220 */ /* 0x000fe20000410000 */
[----:B------:R-:W-:Y:S01]  /*1000*/  HADD2.F32 R184, -RZ, R186.H0_H0 ;  /* 0x200000baffb87230 */ /* 0x000fe20000004100 */
[----:B------:R-:W-:Y:S02]  /*1010*/  FADD.FTZ R77, R77, R197 ;  /* 0x000000c54d4d7221 */ /* 0x000fe40000010000 */
[-C--:B------:R-:W-:Y:S02]  /*1020*/  FFMA.FTZ R41, R199, R197.reuse, R41 ;  /* 0x000000c5c7297223 */ /* 0x080fe40000010029 */
[----:B------:R-:W-:-:S02]  /*1030*/  FMUL.FTZ R252, R250, R197 ;  /* 0x000000c5fafc7220 */ /* 0x000fc40000410000 */
[----:B------:R-:W-:Y:S02]  /*1040*/  FADD.FTZ R78, R78, R196 ;  /* 0x000000c44e4e7221 */ /* 0x000fe40000010000 */
[-C--:B------:R-:W-:Y:S02]  /*1050*/  FFMA.FTZ R42, R198, R196.reuse, R42 ;  /* 0x000000c4c62a7223 */ /* 0x080fe4000001002a */
[----:B----4-:R-:W-:Y:S02]  /*1060*/  FMUL.FTZ R250, R249, R196 ;  /* 0x000000c4f9fa7220 */ /* 0x010fe40000410000 */
[C---:B------:R-:W-:Y:S02]  /*1070*/  FMUL.FTZ R197, R189.reuse, R187 ;  /* 0x000000bbbdc57220 */ /* 0x040fe40000410000 */
[----:B------:R-:W-:Y:S02]  /*1080*/  FADD.FTZ R187, -R214, R193 ;  /* 0x000000c1d6bb7221 */ /* 0x000fe40000010100 */
[----:B------:R-:W-:Y:S01]  /*1090*/  FMUL.FTZ R196, R189, R194 ;  /* 0x000000c2bdc47220 */ /* 0x000fe20000410000 */
[----:B------:R-:W-:Y:S01]  /*10a0*/  HADD2.F32 R186, -RZ, R186.H1_H1 ;  /* 0x300000baffba7230 */ /* 0x000fe20000004100 */
[----:B------:R-:W-:-:S02]  /*10b0*/  FMUL.FTZ R249, R248, R185 ;  /* 0x000000b9f8f97220 */ /* 0x000fc40000410000 */
[----:B------:R-:W-:Y:S02]  /*10c0*/  FADD.FTZ R79, R79, R185 ;  /* 0x000000b94f4f7221 */ /* 0x000fe40000010000 */
[----:B------:R-:W-:Y:S02]  /*10d0*/  FFMA.FTZ R43, R197, R185, R43 ;  /* 0x000000b9c52b7223 */ /* 0x000fe4000001002b */
[----:B------:R-:W-:Y:S02]  /*10e0*/  FADD.FTZ R80, R80, R184 ;  /* 0x000000b850507221 */ /* 0x000fe40000010000 */
[----:B------:R-:W-:Y:S02]  /*10f0*/  FMUL.FTZ R195, R189, R187 ;  /* 0x000000bbbdc37220 */ /* 0x000fe40000410000 */
[-C--:B------:R-:W-:Y:S02]  /*1100*/  FFMA.FTZ R44, R196, R184.reuse, R44 ;  /* 0x000000b8c42c7223 */ /* 0x080fe4000001002c */
[----:B------:R-:W-:-:S02]  /*1110*/  FMUL.FTZ R248, R247, R184 ;  /* 0x000000b8f7f87220 */ /* 0x000fc40000410000 */
[----:B------:R-:W-:Y:S02]  /*1120*/  FADD.FTZ R185, RZ, R191 ;  /* 0x000000bfffb97221 */ /* 0x000fe40000010000 */
[----:B------:R-:W-:Y:S01]  /*1130*/  FFMA.FTZ R184, R190, R191, RZ ;  /* 0x000000bfbeb87223 */ /* 0x000fe200000100ff */
[----:B------:R-:W-:Y:S01]  /*1140*/  HADD2.F32 R180, -RZ, R183.H0_H0 ;  /* 0x200000b7ffb47230 */ /* 0x000fe20000004100 */
        /* <DEDUP_REMOVED lines=11> */
[----:B------:R-:W-:Y:S01]  /*1200*/  HADD2.F32 R183, -RZ, R183.H1_H1 ;  /* 0x300000b7ffb77230 */ /* 0x000fe20000004100 */
        /* <DEDUP_REMOVED lines=19> */
.L_x_7945:
[----:B------:R-:W-:Y:S05]  /*1340*/  BSYNC B1 ;  /* 0x0000000000017941 */ /* 0x000fea0003800000 */
.L_x_7944:
        /* <DEDUP_REMOVED lines=14> */
[----:B------:R-:W3:Y:S01]  /*1430*/  LDL R251, [R1+0x9c] ;  /* 0x00009c0001fb7983 */ /* 0x000ee20000100800 */
[----:B------:R-:W-:-:S04]  /*1440*/  ISETP.NE.U32.AND P0, PT, RZ, c[0x0][0x218], PT ;  /* 0x00008600ff007a0c */ /* 0x000fc80003f05070 */
[----:B------:R-:W-:Y:S01]  /*1450*/  ISETP.NE.AND.EX P0, PT, RZ, c[0x0][0x21c], PT, P0 ;  /* 0x00008700ff007a0c */ /* 0x000fe20003f05300 */
[----:B----4-:R-:W-:Y:S02]  /*1460*/  HADD2.F32 R203, -RZ, R12.H0_H0 ;  /* 0x2000000cffcb7230 */ /* 0x010fe40000004100 */
[--C-:B--2---:R-:W-:Y:S02]  /*1470*/  HADD2.F32 R237, -RZ, R180.reuse.H0_H0 ;  /* 0x200000b4ffed7230 */ /* 0x104fe40000004100 */
[----:B------:R-:W-:Y:S01]  /*1480*/  HADD2.F32 R238, -RZ, R180.H1_H1 ;  /* 0x300000b4ffee7230 */ /* 0x000fe20000004100 */
[----:B------:R-:W-:-:S04]  /*1490*/  FADD.FTZ R180, -R214, R203 ;  /* 0x000000cbd6b47221 */ /* 0x000fc80000010100 */
[----:B-----5:R-:W-:Y:S02]  /*14a0*/  FMUL.FTZ R203, R189, R180 ;  /* 0x000000b4bdcb7220 */ /* 0x020fe40000410000 */
[----:B------:R-:W-:Y:S02]  /*14b0*/  FADD.FTZ R84, R84, R237 ;  /* 0x000000ed54547221 */ /* 0x000fe40000010000 */
[-C--:B------:R-:W-:Y:S02]  /*14c0*/  FFMA.FTZ R48, R203, R237.reuse, R48 ;  /* 0x000000edcb307223 */ /* 0x080fe40000010030 */
[----:B------:R-:W-:Y:S02]  /*14d0*/  FMUL.FTZ R244, R244, R237 ;  /* 0x000000edf4f47220 */ /* 0x000fe40000410000 */
[----:B------:R-:W2:Y:S01]  /*14e0*/  LDL R237, [R1+0x98] ;  /* 0x0000980001ed7983 */ /* 0x000ea20000100800 */
[----:B------:R-:W-:-:S04]  /*14f0*/  @P0 LEA R10, P6, R184, c[0x0][0x218], 0x4 ;  /* 0x00008600b80a0a11 */ /* 0x000fc800078c20ff */
[----:B------:R-:W-:-:S05]  /*1500*/  @P0 LEA.HI.X R11, R184, c[0x0][0x21c], RZ, 0x4, P6 ;  /* 0x00008700b80b0a11 */ /* 0x000fca00030f24ff */
[----:B------:R0:W5:Y:S01]  /*1510*/  @P0 LDG.E.128 R156, [R10.64] ;  /* 0x000000040a9c0981 */ /* 0x000162000c1e1d00 */
[--C-:B------:R-:W-:Y:S02]  /*1520*/  HADD2.F32 R187, -RZ, R15.reuse.H0_H0 ;  /* 0x2000000fffbb7230 */ /* 0x100fe40000004100 */
[----:B------:R-:W-:Y:S02]  /*1530*/  HADD2.F32 R16, -RZ, R15.H1_H1 ;  /* 0x3000000fff107230 */ /* 0x000fe40000004100 */
[----:B------:R-:W-:Y:S02]  /*1540*/  HADD2.F32 R186, -RZ, R181.H0_H0 ;  /* 0x200000b5ffba7230 */ /* 0x000fe40000004100 */
[--C-:B0-----:R-:W-:Y:S02]  /*1550*/  HADD2.F32 R11, -RZ, R13.reuse.H0_H0 ;  /* 0x2000000dff0b7230 */ /* 0x101fe40000004100 */
[----:B------:R-:W-:Y:S02]  /*1560*/  HADD2.F32 R10, -RZ, R12.H1_H1 ;  /* 0x3000000cff0a7230 */ /* 0x000fe40000004100 */
[----:B------:R-:W-:-:S02]  /*1570*/  HADD2.F32 R13, -RZ, R13.H1_H1 ;  /* 0x3000000dff0d7230 */ /* 0x000fc40000004100 */
[--C-:B------:R-:W-:Y:S02]  /*1580*/  HADD2.F32 R12, -RZ, R14.reuse.H0_H0 ;  /* 0x2000000eff0c7230 */ /* 0x100fe40000004100 */
[----:B------:R-:W-:Y:S01]  /*1590*/  HADD2.F32 R185, -RZ, R181.H1_H1 ;  /* 0x300000b5ffb97230 */ /* 0x000fe20000004100 */
[C---:B------:R-:W-:Y:S01]  /*15a0*/  FADD.FTZ R13, -R214.reuse, R13 ;  /* 0x0000000dd60d7221 */ /* 0x040fe20000010100 */
[----:B------:R-:W-:Y:S02]  /*15b0*/  HADD2.F32 R14, -RZ, R14.H1_H1 ;  /* 0x3000000eff0e7230 */ /* 0x000fe40000004100 */
[--C-:B------:R-:W-:Y:S02]  /*15c0*/  HADD2.F32 R181, -RZ, R182.reuse.H0_H0 ;  /* 0x200000b6ffb57230 */ /* 0x100fe40000004100 */
[----:B------:R-:W-:Y:S01]  /*15d0*/  HADD2.F32 R15, -RZ, R182.H1_H1 ;  /* 0x300000b6ff0f7230 */ /* 0x000fe20000004100 */
[----:B------:R-:W-:Y:S02]  /*15e0*/  FADD.FTZ R182, -R214, R12 ;  /* 0x0000000cd6b67221 */ /* 0x000fe40000010100 */
[----:B------:R-:W-:-:S02]  /*15f0*/  FMUL.FTZ R12, R189, R13 ;  /* 0x0000000dbd0c7220 */ /* 0x000fc40000410000 */
[----:B------:R-:W-:Y:S02]  /*1600*/  FMUL.FTZ R13, R189, R182 ;  /* 0x000000b6bd0d7220 */ /* 0x000fe40000410000 */
[C---:B------:R-:W-:Y:S02]  /*1610*/  FADD.FTZ R14, -R214.reuse, R14 ;  /* 0x0000000ed60e7221 */ /* 0x040fe40000010100 */
[----:B------:R-:W-:Y:S02]  /*1620*/  FADD.FTZ R10, -R214, R10 ;  /* 0x0000000ad60a7221 */ /* 0x000fe40000010100 */
        /* <DEDUP_REMOVED lines=21> */
[----:B------:R-:W-:Y:S01]  /*1780*/  HADD2.F32 R180, -RZ, R183.H0_H0 ;  /* 0x200000b7ffb47230 */ /* 0x000fe20000004100 */
[----:B------:R-:W-:-:S02]  /*1790*/  FADD.FTZ R187, -R214, R187 ;  /* 0x000000bbd6bb7221 */ /* 0x000fc40000010100 */
[----:B------:R-:W-:Y:S02]  /*17a0*/  FADD.FTZ R181, R181, R240 ;  /* 0x000000f0b5b57221 */ /* 0x000fe40000010000 */
[----:B------:R-:W-:Y:S01]  /*17b0*/  FFMA.FTZ R182, R13, R240, R182 ;  /* 0x000000f00db67223 */ /* 0x000fe200000100b6 */
[----:B------:R-:W-:Y:S01]  /*17c0*/  HADD2.F32 R183, -RZ, R183.H1_H1 ;  /* 0x300000b7ffb77230 */ /* 0x000fe20000004100 */
[----:B------:R-:W-:Y:S02]  /*17d0*/  FADD.FTZ R85, R85, R238 ;  /* 0x000000ee55557221 */ /* 0x000fe40000010000 */
[----:B------:R-:W-:Y:S02]  /*17e0*/  FFMA.FTZ R49, R10, R238, R49 ;  /* 0x000000ee0a317223 */ /* 0x000fe40000010031 */
[----:B------:R-:W-:Y:S02]  /*17f0*/  FMUL.FTZ R15, R189, R187 ;  /* 0x000000bbbd0f7220 */ /* 0x000fe40000410000 */
        /* <DEDUP_REMOVED lines=14> */
[----:B------:R-:W-:Y:S02]  /*18e0*/  FMUL.FTZ R237, R251, R183 ;  /* 0x000000b7fbed7220 */ /* 0x000fe40000410000 */
[----:B------:R-:W-:Y:S02]  /*18f0*/  FADD.FTZ R181, R181, R238 ;  /* 0x000000eeb5b57221 */ /* 0x000fe40000010000 */
[----:B------:R-:W-:Y:S02]  /*1900*/  FFMA.FTZ R182, R15, R238, R182 ;  /* 0x000000ee0fb67223 */ /* 0x000fe400000100b6 */
[----:B------:R-:W-:Y:S02]  /*1910*/  FADD.FTZ R215, R181, R237 ;  /* 0x000000edb5d77221 */ /* 0x000fe40000010000 */
[----:B------:R-:W-:Y:S02]  /*1920*/  FFMA.FTZ R216, R16, R237, R182 ;  /* 0x000000ed10d87223 */ /* 0x000fe400000100b6 */
.L_x_7947:
[----:B------:R-:W-:Y:S05]  /*1930*/  BSYNC B1 ;  /* 0x0000000000017941 */ /* 0x000fea0003800000 */
.L_x_7946:
[----:B------:R-:W-:Y:S01]  /*1940*/  BSSY B1, `(.L_x_7948) ;  /* 0x000005e000017945 */ /* 0x000fe20003800000 */
[----:B------:R-:W-:Y:S05]  /*1950*/  @!P3 BRA `(.L_x_7949) ;  /* 0x000005c00000b947 */ /* 0x000fea0003800000 */
[----:B------:R-:W-:Y:S01]  /*1960*/  LEA R20, P0, R184, c[0x0][0x188], 0x4 ;  /* 0x00006200b8147a11 */ /* 0x000fe200078020ff */
[----:B------:R-:W2:Y:S01]  /*1970*/  LDL R236, [R1+0x60] ;  /* 0x0000600001ec7983 */ /* 0x000ea20000100800 */
[----:B------:R-:W-:-:S02]  /*1980*/  MOV R180, 0x10 ;  /* 0x0000001000b47802 */ /* 0x000fc40000000f00 */
        /* <DEDUP_REMOVED lines=16> */
[----:B------:R-:W-:Y:S01]  /*1a90*/  IADD3 R184, R184, 0x20, RZ ;  /* 0x00000020b8b87810 */ /* 0x000fe20007ffe0ff */
[----:B--2---:R-:W-:Y:S02]  /*1aa0*/  HADD2.F32 R202, -RZ, R20.H0_H0 ;  /* 0x20000014ffca7230 */ /* 0x004fe40000004100 */
[--C-:B---3--:R-:W-:Y:S02]  /*1ab0*/  HADD2.F32 R187, -RZ, R180.reuse.H0_H0 ;  /* 0x200000b4ffbb7230 */ /* 0x108fe40000004100 */
[----:B------:R-:W-:Y:S01]  /*1ac0*/  HADD2.F32 R229, -RZ, R180.H1_H1 ;  /* 0x300000b4ffe57230 */ /* 0x000fe20000004100 */
[----:B------:R-:W-:Y:S01]  /*1ad0*/  FADD.FTZ R180, -R214, R202 ;  /* 0x000000cad6b47221 */ /* 0x000fe20000010100 */
[----:B------:R-:W-:Y:S02]  /*1ae0*/  HADD2.F32 R17, -RZ, R20.H1_H1 ;  /* 0x30000014ff117230 */ /* 0x000fe40000004100 */
[----:B------:R-:W-:Y:S01]  /*1af0*/  HADD2.F32 R20, -RZ, R21.H1_H1 ;  /* 0x30000015ff147230 */ /* 0x000fe20000004100 */
[----:B-----5:R-:W-:Y:S01]  /*1b00*/  FMUL.FTZ R202, R189, R180 ;  /* 0x000000b4bdca7220 */ /* 0x020fe20000410000 */
[--C-:B0-----:R-:W-:Y:S01]  /*1b10*/  HADD2.F32 R19, -RZ, R22.reuse.H0_H0 ;  /* 0x20000016ff137230 */ /* 0x101fe20000004100 */
[----:B------:R-:W-:Y:S01]  /*1b20*/  FADD.FTZ R92, R92, R187 ;  /* 0x000000bb5c5c7221 */ /* 0x000fe20000010000 */
[----:B------:R-:W-:Y:S01]  /*1b30*/  HADD2.F32 R22, -RZ, R22.H1_H1 ;  /* 0x30000016ff167230 */ /* 0x000fe20000004100 */
[----:B------:R-:W-:-:S02]  /*1b40*/  FFMA.FTZ R56, R202, R187, R56 ;  /* 0x000000bbca387223 */ /* 0x000fc40000010038 */
[----:B------:R-:W-:Y:S02]  /*1b50*/  FMUL.FTZ R236, R236, R187 ;  /* 0x000000bbecec7220 */ /* 0x000fe40000410000 */
[C---:B------:R-:W-:Y:S02]  /*1b60*/  FADD.FTZ R20, -R214.reuse, R20 ;  /* 0x00000014d6147221 */ /* 0x040fe40000010100 */
[C---:B------:R-:W-:Y:S01]  /*1b70*/  FADD.FTZ R187, -R214.reuse, R19 ;  /* 0x00000013d6bb7221 */ /* 0x040fe20000010100 */
[----:B------:R-:W-:Y:S01]  /*1b80*/  HADD2.F32 R18, -RZ, R21.H0_H0 ;  /* 0x20000015ff127230 */ /* 0x000fe20000004100 */
[C---:B------:R-:W-:Y:S01]  /*1b90*/  FMUL.FTZ R19, R189.reuse, R20 ;  /* 0x00000014bd137220 */ /* 0x040fe20000410000 */
[--C-:B------:R-:W-:Y:S01]  /*1ba0*/  HADD2.F32 R185, -RZ, R181.reuse.H0_H0 ;  /* 0x200000b5ffb97230 */ /* 0x100fe20000004100 */
[----:B------:R-:W-:Y:S01]  /*1bb0*/  FMUL.FTZ R20, R189, R187 ;  /* 0x000000bbbd147220 */ /* 0x000fe20000410000 */
[----:B------:R-:W-:Y:S01]  /*1bc0*/  HADD2.F32 R21, -RZ, R182.H0_H0 ;  /* 0x200000b6ff157230 */ /* 0x000fe20000004100 */
[C---:B------:R-:W-:Y:S01]  /*1bd0*/  FADD.FTZ R22, -R214.reuse, R22 ;  /* 0x00000016d6167221 */ /* 0x040fe20000010100 */
[----:B------:R-:W-:Y:S01]  /*1be0*/  HADD2.F32 R181, -RZ, R181.H1_H1 ;  /* 0x300000b5ffb57230 */ /* 0x000fe20000004100 */
[----:B------:R-:W-:-:S02]  /*1bf0*/  FADD.FTZ R17, -R214, R17 ;  /* 0x00000011d6117221 */ /* 0x000fc40000010100 */
[----:B------:R-:W-:Y:S02]  /*1c00*/  FADD.FTZ R96, R96, R21 ;  /* 0x0000001560607221 */ /* 0x000fe40000010000 */
[-C--:B------:R-:W-:Y:S02]  /*1c10*/  FFMA.FTZ R60, R20, R21.reuse, R60 ;  /* 0x00000015143c7223 */ /* 0x080fe4000001003c */
[----:B------:R-:W-:Y:S02]  /*1c20*/  FMUL.FTZ R232, R232, R21 ;  /* 0x00000015e8e87220 */ /* 0x000fe40000410000 */
[----:B------:R-:W-:Y:S02]  /*1c30*/  FADD.FTZ R95, R95, R181 ;  /* 0x000000b55f5f7221 */ /* 0x000fe40000010000 */
[-C--:B------:R-:W-:Y:S02]  /*1c40*/  FFMA.FTZ R59, R19, R181.reuse, R59 ;  /* 0x000000b5133b7223 */ /* 0x080fe4000001003b */
[----:B----4-:R-:W-:-:S02]  /*1c50*/  FMUL.FTZ R233, R233, R181 ;  /* 0x000000b5e9e97220 */ /* 0x010fc40000410000 */
[C---:B------:R-:W-:Y:S02]  /*1c60*/  FMUL.FTZ R21, R189.reuse, R22 ;  /* 0x00000016bd157220 */ /* 0x040fe40000410000 */
[----:B------:R-:W-:Y:S02]  /*1c70*/  FMUL.FTZ R17, R189, R17 ;  /* 0x00000011bd117220 */ /* 0x000fe40000410000 */
[----:B------:R-:W-:Y:S02]  /*1c80*/  FADD.FTZ R18, -R214, R18 ;  /* 0x00000012d6127221 */ /* 0x000fe40000010100 */
[----:B------:R-:W-:Y:S02]  /*1c90*/  FMUL.FTZ R235, R235, R229 ;  /* 0x000000e5ebeb7220 */ /* 0x000fe40000410000 */
[----:B------:R-:W-:Y:S02]  /*1ca0*/  FADD.FTZ R22, R215, R236 ;  /* 0x000000ecd7167221 */ /* 0x000fe40000010000 */
[----:B------:R-:W-:Y:S01]  /*1cb0*/  FFMA.FTZ R181, R202, R236, R216 ;  /* 0x000000eccab57223 */ /* 0x000fe200000100d8 */
[----:B------:R-:W-:Y:S01]  /*1cc0*/  HADD2.F32 R182, -RZ, R182.H1_H1 ;  /* 0x300000b6ffb67230 */ /* 0x000fe20000004100 */
        /* <DEDUP_REMOVED lines=9> */
[--C-:B------:R-:W-:Y:S01]  /*1d60*/  HADD2.F32 R186, -RZ, R23.reuse.H0_H0 ;  /* 0x20000017ffba7230 */ /* 0x100fe20000004100 */
[----:B------:R-:W-:Y:S02]  /*1d70*/  FADD.FTZ R182, R182, R233 ;  /* 0x000000e9b6b67221 */ /* 0x000fe40000010000 */
[----:B------:R-:W-:Y:S01]  /*1d80*/  FFMA.FTZ R181, R19, R233, R181 ;  /* 0x000000e913b57223 */ /* 0x000fe200000100b5 */
[----:B------:R-:W-:Y:S01]  /*1d90*/  HADD2.F32 R23, -RZ, R23.H1_H1 ;  /* 0x30000017ff177230 */ /* 0x000fe20000004100 */
[----:B------:R-:W-:Y:S01]  /*1da0*/  FADD.FTZ R186, -R214, R186 ;  /* 0x000000bad6ba7221 */ /* 0x000fe20000010100 */
[----:B------:R-:W-:Y:S01]  /*1db0*/  HADD2.F32 R180, -RZ, R183.H0_H0 ;  /* 0x200000b7ffb47230 */ /* 0x000fe20000004100 */
[----:B------:R-:W-:-:S02]  /*1dc0*/  FADD.FTZ R182, R182, R232 ;  /* 0x000000e8b6b67221 */ /* 0x000fc40000010000 */
[----:B------:R-:W-:Y:S01]  /*1dd0*/  FFMA.FTZ R181, R20, R232, R181 ;  /* 0x000000e814b57223 */ /* 0x000fe200000100b5 */
[----:B------:R-:W-:Y:S01]  /*1de0*/  HADD2.F32 R183, -RZ, R183.H1_H1 ;  /* 0x300000b7ffb77230 */ /* 0x000fe20000004100 */
        /* <DEDUP_REMOVED lines=19> */
.L_x_7949:
[----:B------:R-:W-:Y:S05]  /*1f20*/  BSYNC B1 ;  /* 0x0000000000017941 */ /* 0x000fea0003800000 */
.L_x_7948:
        /* <DEDUP_REMOVED lines=21> */
[----:B------:R-:W-:Y:S01]  /*2080*/  IADD3 R184, R184, 0x20, RZ ;  /* 0x00000020b8b87810 */ /* 0x000fe20007ffe0ff */
[--C-:B----4-:R-:W-:Y:S02]  /*2090*/  HADD2.F32 R201, -RZ, R4.reuse.H0_H0 ;  /* 0x20000004ffc97230 */ /* 0x110fe40000004100 */
[----:B------:R-:W-:Y:S02]  /*20a0*/  HADD2.F32 R3, -RZ, R4.H1_H1 ;  /* 0x30000004ff037230 */ /* 0x000fe40000004100 */
[--C-:B------:R-:W-:Y:S02]  /*20b0*/  HADD2.F32 R4, -RZ, R5.reuse.H0_H0 ;  /* 0x20000005ff047230 */ /* 0x100fe40000004100 */
[--C-:B--2---:R-:W-:Y:S02]  /*20c0*/  HADD2.F32 R187, -RZ, R180.reuse.H0_H0 ;  /* 0x200000b4ffbb7230 */ /* 0x104fe40000004100 */
[----:B------:R-:W-:Y:S01]  /*20d0*/  HADD2.F32 R212, -RZ, R180.H1_H1 ;  /* 0x300000b4ffd47230 */ /* 0x000fe20000004100 */
[C---:B------:R-:W-:Y:S01]  /*20e0*/  FADD.FTZ R180, -R214.reuse, R201 ;  /* 0x000000c9d6b47221 */ /* 0x040fe20000010100 */
[----:B------:R-:W-:Y:S01]  /*20f0*/  HADD2.F32 R185, -RZ, R5.H1_H1 ;  /* 0x30000005ffb97230 */ /* 0x000fe20000004100 */
[----:B------:R-:W-:Y:S01]  /*2100*/  FADD.FTZ R4, -R214, R4 ;  /* 0x00000004d6047221 */ /* 0x000fe20000010100 */
[--C-:B------:R-:W-:Y:S01]  /*2110*/  HADD2.F32 R5, -RZ, R6.reuse.H0_H0 ;  /* 0x20000006ff057230 */ /* 0x100fe20000004100 */
[----:B-----5:R-:W-:Y:S01]  /*2120*/  FMUL.FTZ R201, R189, R180 ;  /* 0x000000b4bdc97220 */ /* 0x020fe20000410000 */
[----:B0-----:R-:W-:Y:S01]  /*2130*/  HADD2.F32 R8, -RZ, R6.H1_H1 ;  /* 0x30000006ff087230 */ /* 0x001fe20000004100 */
[----:B------:R-:W-:Y:S01]  /*2140*/  FADD.FTZ R100, R100, R187 ;  /* 0x000000bb64647221 */ /* 0x000fe20000010000 */
[----:B------:R-:W-:Y:S01]  /*2150*/  HADD2.F32 R6, -RZ, R181.H0_H0 ;  /* 0x200000b5ff067230 */ /* 0x000fe20000004100 */
[----:B------:R-:W-:-:S02]  /*2160*/  FFMA.FTZ R64, R201, R187, R64 ;  /* 0x000000bbc9407223 */ /* 0x000fc40000010040 */
[----:B------:R-:W-:Y:S02]  /*2170*/  FMUL.FTZ R228, R228, R187 ;  /* 0x000000bbe4e47220 */ /* 0x000fe40000410000 */
[----:B------:R-:W-:Y:S02]  /*2180*/  FMUL.FTZ R4, R189, R4 ;  /* 0x00000004bd047220 */ /* 0x000fe40000410000 */
[C---:B------:R-:W-:Y:S01]  /*2190*/  FADD.FTZ R187, -R214.reuse, R5 ;  /* 0x00000005d6bb7221 */ /* 0x040fe20000010100 */
[--C-:B------:R-:W-:Y:S01]  /*21a0*/  HADD2.F32 R186, -RZ, R7.reuse.H0_H0 ;  /* 0x20000007ffba7230 */ /* 0x100fe20000004100 */
[----:B------:R-:W-:Y:S01]  /*21b0*/  FADD.FTZ R185, -R214, R185 ;  /* 0x000000b9d6b97221 */ /* 0x000fe20000010100 */
[----:B------:R-:W-:Y:S01]  /*21c0*/  HADD2.F32 R9, -RZ, R7.H1_H1 ;  /* 0x30000007ff097230 */ /* 0x000fe20000004100 */
[----:B------:R-:W-:Y:S01]  /*21d0*/  FADD.FTZ R102, R102, R6 ;  /* 0x0000000666667221 */ /* 0x000fe20000010000 */
[----:B------:R-:W-:Y:S01]  /*21e0*/  HADD2.F32 R7, -RZ, R182.H0_H0 ;  /* 0x200000b6ff077230 */ /* 0x000fe20000004100 */
[-C--:B------:R-:W-:Y:S01]  /*21f0*/  FFMA.FTZ R66, R4, R6.reuse, R66 ;  /* 0x0000000604427223 */ /* 0x080fe20000010042 */
[----:B------:R-:W-:Y:S01]  /*2200*/  HADD2.F32 R181, -RZ, R181.H1_H1 ;  /* 0x300000b5ffb57230 */ /* 0x000fe20000004100 */
[----:B---3--:R-:W-:-:S02]  /*2210*/  FMUL.FTZ R226, R226, R6 ;  /* 0x00000006e2e27220 */ /* 0x008fc40000410000 */
[C---:B------:R-:W-:Y:S02]  /*2220*/  FMUL.FTZ R6, R189.reuse, R187 ;  /* 0x000000bbbd067220 */ /* 0x040fe40000410000 */
[----:B------:R-:W-:Y:S02]  /*2230*/  FMUL.FTZ R5, R189, R185 ;  /* 0x000000b9bd057220 */ /* 0x000fe40000410000 */
[C---:B------:R-:W-:Y:S02]  /*2240*/  FADD.FTZ R8, -R214.reuse, R8 ;  /* 0x00000008d6087221 */ /* 0x040fe40000010100 */
[----:B------:R-:W-:Y:S02]  /*2250*/  FADD.FTZ R3, -R214, R3 ;  /* 0x00000003d6037221 */ /* 0x000fe40000010100 */
[----:B------:R-:W-:Y:S02]  /*2260*/  FADD.FTZ R104, R104, R7 ;  /* 0x0000000768687221 */ /* 0x000fe40000010000 */
[----:B------:R-:W-:-:S02]  /*2270*/  FFMA.FTZ R68, R6, R7, R68 ;  /* 0x0000000706447223 */ /* 0x000fc40000010044 */
[----:B------:R-:W-:Y:S02]  /*2280*/  FMUL.FTZ R220, R220, R7 ;  /* 0x00000007dcdc7220 */ /* 0x000fe40000410000 */
[----:B------:R-:W-:Y:S02]  /*2290*/  FADD.FTZ R103, R103, R181 ;  /* 0x000000b567677221 */ /* 0x000fe40000010000 */
[-C--:B------:R-:W-:Y:S02]  /*22a0*/  FFMA.FTZ R67, R5, R181.reuse, R67 ;  /* 0x000000b505437223 */ /* 0x080fe40000010043 */
[----:B------:R-:W-:Y:S02]  /*22b0*/  FMUL.FTZ R225, R225, R181 ;  /* 0x000000b5e1e17220 */ /* 0x000fe40000410000 */
        /* <DEDUP_REMOVED lines=37> */
.L_x_7951:
[----:B------:R-:W-:Y:S05]  /*2510*/  BSYNC B1 ;  /* 0x0000000000017941 */ /* 0x000fea0003800000 */
.L_x_7950:
        /* <DEDUP_REMOVED lines=13> */
[----:B--2---:R-:W-:Y:S02]  /*25f0*/  HADD2.F32 R192, -RZ, R180.H0_H0 ;  /* 0x200000b4ffc07230 */ /* 0x004fe40000004100 */
[----:B0-----:R-:W-:Y:S02]  /*2600*/  HADD2.F32 R204, -RZ, R181.H0_H0 ;  /* 0x200000b5ffcc7230 */ /* 0x001fe40000004100 */
[----:B------:R-:W-:Y:S02]  /*2610*/  HADD2.F32 R200, -RZ, R182.H0_H0 ;  /* 0x200000b6ffc87230 */ /* 0x000fe40000004100 */
[----:B------:R-:W-:-:S02]  /*2620*/  HADD2.F32 R206, -RZ, R180.H1_H1 ;  /* 0x300000b4ffce7230 */ /* 0x000fc40000004100 */
[----:B------:R-:W-:Y:S01]  /*2630*/  HADD2.F32 R205, -RZ, R181.H1_H1 ;  /* 0x300000b5ffcd7230 */ /* 0x000fe20000004100 */
[C---:B------:R-:W-:Y:S01]  /*2640*/  FADD.FTZ R208, -R214.reuse, R204 ;  /* 0x000000ccd6d07221 */ /* 0x040fe20000010100 */
[--C-:B------:R-:W-:Y:S02]  /*2650*/  HADD2.F32 R181, -RZ, R183.reuse.H0_H0 ;  /* 0x200000b7ffb57230 */ /* 0x100fe40000004100 */
[----:B------:R-:W-:Y:S01]  /*2660*/  HADD2.F32 R180, -RZ, R183.H1_H1 ;  /* 0x300000b7ffb47230 */ /* 0x000fe20000004100 */
[C---:B------:R-:W-:Y:S02]  /*2670*/  FADD.FTZ R183, -R214.reuse, R192 ;  /* 0x000000c0d6b77221 */ /* 0x040fe40000010100 */
[C---:B------:R-:W-:Y:S02]  /*2680*/  FADD.FTZ R204, -R214.reuse, R200 ;  /* 0x000000c8d6cc7221 */ /* 0x040fe40000010100 */
[----:B------:R-:W-:Y:S01]  /*2690*/  FADD.FTZ R192, -R214, R206 ;  /* 0x000000ced6c07221 */ /* 0x000fe20000010100 */
[----:B------:R-:W-:Y:S01]  /*26a0*/  HADD2.F32 R182, -RZ, R182.H1_H1 ;  /* 0x300000b6ffb67230 */ /* 0x000fe20000004100 */
[----:B-----5:R-:W-:-:S02]  /*26b0*/  FMUL.FTZ R200, R189, R183 ;  /* 0x000000b7bdc87220 */ /* 0x020fc40000410000 */
[C---:B------:R-:W-:Y:S01]  /*26c0*/  FMUL.FTZ R211, R189.reuse, R204 ;  /* 0x000000ccbdd37220 */ /* 0x040fe20000410000 */
[----:B---3--:R-:W-:Y:S02]  /*26d0*/  HADD2.F32 R210, -RZ, R184.H0_H0 ;  /* 0x200000b8ffd27230 */ /* 0x008fe40000004100 */
[--C-:B------:R-:W-:Y:S02]  /*26e0*/  HADD2.F32 R207, -RZ, R185.reuse.H0_H0 ;  /* 0x200000b9ffcf7230 */ /* 0x100fe40000004100 */
[----:B------:R-:W-:Y:S02]  /*26f0*/  HADD2.F32 R206, -RZ, R185.H1_H1 ;  /* 0x300000b9ffce7230 */ /* 0x000fe40000004100 */
[----:B------:R-:W-:Y:S01]  /*2700*/  HADD2.F32 R185, -RZ, R186.H0_H0 ;  /* 0x200000baffb97230 */ /* 0x000fe20000004100 */
[----:B------:R-:W-:Y:S01]  /*2710*/  FMUL.FTZ R224, R32, R210 ;  /* 0x000000d220e07220 */ /* 0x000fe20000410000 */
[----:B------:R-:W-:Y:S01]  /*2720*/  HADD2.F32 R209, -RZ, R184.H1_H1 ;  /* 0x300000b8ffd17230 */ /* 0x000fe20000004100 */
[----:B------:R-:W-:Y:S01]  /*2730*/  FADD.FTZ R72, R72, R210 ;  /* 0x000000d248487221 */ /* 0x000fe20000010000 */
[--C-:B------:R-:W-:Y:S01]  /*2740*/  HADD2.F32 R184, -RZ, R187.reuse.H0_H0 ;  /* 0x200000bbffb87230 */ /* 0x100fe20000004100 */
[----:B------:R-:W-:Y:S01]  /*2750*/  FMUL.FTZ R192, R189, R192 ;  /* 0x000000c0bdc07220 */ /* 0x000fe20000410000 */
[----:B------:R-:W-:Y:S01]  /*2760*/  HADD2.F32 R183, -RZ, R187.H1_H1 ;  /* 0x300000bbffb77230 */ /* 0x000fe20000004100 */
        /* <DEDUP_REMOVED lines=21> */
[----:B------:R-:W-:Y:S01]  /*28c0*/  HADD2.F32 R186, -RZ, R186.H1_H1 ;  /* 0x300000baffba7230 */ /* 0x000fe20000004100 */
        /* <DEDUP_REMOVED lines=26> */
.L_x_7953:
[----:B------:R-:W-:Y:S05]  /*2a70*/  BSYNC B1 ;  /* 0x0000000000017941 */ /* 0x000fea0003800000 */
.L_x_7952:
[----:B------:R-:W-:Y:S05]  /*2a80*/  BRA.DIV ~URZ, `(.L_x_7954) ;  /* 0x000044c27f007947 */ /* 0x000fea000b800000 */
[----:B------:R0:W1:Y:S02]  /*2a90*/  SHFL.BFLY PT, R183, R215, 0x1, 0x1f ;  /* 0x0c201f00d7b77f89 */ /* 0x00006400000e0000 */
.L_x_7985:
        /* <DEDUP_REMOVED lines=18> */
.L_x_7986:
        /* <DEDUP_REMOVED lines=15> */
[----:B------:R-:W3:Y:S01]  /*2cb0*/  LDL R216, [R1+0xec] ;  /* 0x0000ec0001d87983 */ /* 0x000ee20000100800 */
[----:B------:R-:W-:Y:S01]  /*2cc0*/  FADD.FTZ R180, R249, -R180 ;  /* 0x800000b4f9b47221 */ /* 0x000fe20000010000 */
[----:B------:R-:W-:Y:S01]  /*2cd0*/  ISETP.NE.AND.EX P6, PT, RZ, c[0x0][0x25c], PT, P6 ;  /* 0x00009700ff007a0c */ /* 0x000fe20003fc5360 */
[----:B------:R-:W-:Y:S01]  /*2ce0*/  FADD.FTZ R181, R250, -R181 ;  /* 0x800000b5fab57221 */ /* 0x000fe20000010000 */
[----:B0-----:R-:W-:Y:S01]  /*2cf0*/  HFMA2.MMA R215, -RZ, RZ, 0, 9.5367431640625e-07 ;  /* 0x00000010ffd77435 */ /* 0x001fe200000001ff */
[----:B-----5:R-:W-:-:S02]  /*2d00*/  FMUL.FTZ R185, R189, R180 ;  /* 0x000000b4bdb97220 */ /* 0x020fc40000410000 */
[----:B------:R-:W-:Y:S02]  /*2d10*/  FMUL.FTZ R184, R189, R181 ;  /* 0x000000b5bdb87220 */ /* 0x000fe40000410000 */
[--C-:B------:R-:W-:Y:S02]  /*2d20*/  @P0 HADD2.F32 R180, -RZ, R153.reuse.H0_H0 ;  /* 0x20000099ffb40230 */ /* 0x100fe40000004100 */
[----:B------:R-:W-:-:S03]  /*2d30*/  @P0 HADD2.F32 R181, -RZ, R153.H1_H1 ;  /* 0x30000099ffb50230 */ /* 0x000fc60000004100 */
[----:B------:R-:W-:Y:S02]  /*2d40*/  @P0 FADD.FTZ R184, R184, R180 ;  /* 0x000000b4b8b80221 */ /* 0x000fe40000010000 */
        /* <DEDUP_REMOVED lines=10> */
[----:B------:R-:W-:-:S03]  /*2df0*/  HADD2.F32 R181, -RZ, R181.H1_H1 ;  /* 0x300000b5ffb57230 */ /* 0x000fc60000004100 */
[-C--:B------:R-:W-:Y:S02]  /*2e00*/  FFMA.FTZ R114, R214, R184.reuse, R114 ;  /* 0x000000b8d6727223 */ /* 0x080fe40000010072 */
[-C--:B------:R-:W-:Y:S02]  /*2e10*/  FFMA.FTZ R115, R181, R185.reuse, R115 ;  /* 0x000000b9b5737223 */ /* 0x080fe40000010073 */
[----:B--2---:R-:W-:Y:S02]  /*2e20*/  FMUL.FTZ R181, R251, R184 ;  /* 0x000000b8fbb57220 */ /* 0x004fe40000410000 */
[----:B---3--:R-:W-:Y:S01]  /*2e30*/  FMUL.FTZ R185, R216, R185 ;  /* 0x000000b9d8b97220 */ /* 0x008fe20000410000 */
[----:B------:R-:W2:Y:S04]  /*2e40*/  LDL R251, [R1+0xd0] ;  /* 0x0000d00001fb7983 */ /* 0x000ea80000100800 */
[----:B------:R-:W3:Y:S01]  /*2e50*/  LDL R216, [R1+0xd4] ;  /* 0x0000d40001d87983 */ /* 0x000ee20000100800 */
[----:B------:R-:W-:Y:S01]  /*2e60*/  FFMA.FTZ R184, R196, R186, R187 ;  /* 0x000000bac4b87223 */ /* 0x000fe200000100bb */
[----:B------:R-:W-:Y:S01]  /*2e70*/  F2FP.PACK_AB R181, R185, R181 ;  /* 0x000000b5b9b5723e */ /* 0x000fe200000000ff */
[----:B------:R-:W-:-:S02]  /*2e80*/  @P0 HADD2.F32 R185, -RZ, R154.H0_H0 ;  /* 0x2000009affb90230 */ /* 0x000fc40000004100 */
[----:B------:R-:W-:Y:S01]  /*2e90*/  FADD.FTZ R184, R248, -R184 ;  /* 0x800000b8f8b87221 */ /* 0x000fe20000010000 */
[----:B------:R-:W-:-:S03]  /*2ea0*/  @P0 HADD2.F32 R214, -RZ, R154.H1_H1 ;  /* 0x3000009affd60230 */ /* 0x000fc60000004100 */
[----:B------:R-:W-:-:S04]  /*2eb0*/  FMUL.FTZ R184, R189, R184 ;  /* 0x000000b8bdb87220 */ /* 0x000fc80000410000 */
[----:B------:R-:W-:-:S05]  /*2ec0*/  @P0 FADD.FTZ R184, R184, R185 ;  /* 0x000000b9b8b80221 */ /* 0x000fca0000010000 */
[----:B------:R-:W-:Y:S01]  /*2ed0*/  @P6 F2FP.PACK_AB R185, RZ, R184 ;  /* 0x000000b8ffb9623e */ /* 0x000fe200000000ff */
[----:B------:R-:W-:-:S03]  /*2ee0*/  FMUL.FTZ R184, R184, R188 ;  /* 0x000000bcb8b87220 */ /* 0x000fc60000410000 */
[----:B------:R-:W-:Y:S01]  /*2ef0*/  @P6 PRMT R170, R185, 0x7610, R170 ;  /* 0x00007610b9aa6816 */ /* 0x000fe200000000aa */
[----:B------:R-:W-:-:S04]  /*2f00*/  FFMA.FTZ R185, R195, R186, R187 ;  /* 0x000000bac3b97223 */ /* 0x000fc800000100bb */
[----:B------:R-:W-:-:S04]  /*2f10*/  FADD.FTZ R185, R247, -R185 ;  /* 0x800000b9f7b97221 */ /* 0x000fc80000010000 */
[----:B------:R-:W-:-:S04]  /*2f20*/  FMUL.FTZ R185, R189, R185 ;  /* 0x000000b9bdb97220 */ /* 0x000fc80000410000 */
[----:B------:R-:W-:-:S05]  /*2f30*/  @P0 FADD.FTZ R185, R185, R214 ;  /* 0x000000d6b9b90221 */ /* 0x000fca0000010000 */
[----:B------:R-:W-:Y:S01]  /*2f40*/  @P6 F2FP.PACK_AB R214, RZ, R185 ;  /* 0x000000b9ffd6623e */ /* 0x000fe200000000ff */
[----:B------:R-:W-:-:S03]  /*2f50*/  FMUL.FTZ R185, R185, R188 ;  /* 0x000000bcb9b97220 */ /* 0x000fc60000410000 */
[----:B------:R-:W-:Y:S01]  /*2f60*/  @P6 PRMT R170, R170, 0x5410, R214 ;  /* 0x00005410aaaa6816 */ /* 0x000fe200000000d6 */
[--C-:B------:R-:W-:Y:S02]  /*2f70*/  HADD2.F32 R214, -RZ, R182.reuse.H0_H0 ;  /* 0x200000b6ffd67230 */ /* 0x100fe40000004100 */
[----:B------:R-:W-:-:S03]  /*2f80*/  HADD2.F32 R182, -RZ, R182.H1_H1 ;  /* 0x300000b6ffb67230 */ /* 0x000fc60000004100 */
[-C--:B------:R-:W-:Y:S02]  /*2f90*/  FFMA.FTZ R116, R214, R184.reuse, R116 ;  /* 0x000000b8d6747223 */ /* 0x080fe40000010074 */
[-C--:B------:R-:W-:Y:S02]  /*2fa0*/  FFMA.FTZ R117, R182, R185.reuse, R117 ;  /* 0x000000b9b6757223 */ /* 0x080fe40000010075 */
[----:B--2---:R-:W-:Y:S02]  /*2fb0*/  FMUL.FTZ R182, R251, R184 ;  /* 0x000000b8fbb67220 */ /* 0x004fe40000410000 */
[----:B------:R-:W2:Y:S01]  /*2fc0*/  LDL R251, [R1+0xe0] ;  /* 0x0000e00001fb7983 */ /* 0x000ea20000100800 */
[----:B---3--:R-:W-:-:S03]  /*2fd0*/  FMUL.FTZ R185, R216, R185 ;  /* 0x000000b9d8b97220 */ /* 0x008fc60000410000 */
[----:B------:R-:W3:Y:S01]  /*2fe0*/  LDL R216, [R1+0xe4] ;  /* 0x0000e40001d87983 */ /* 0x000ee20000100800 */
[----:B------:R-:W-:Y:S01]  /*2ff0*/  FFMA.FTZ R184, R190, R186, R187 ;  /* 0x000000babeb87223 */ /* 0x000fe200000100bb */
[----:B------:R-:W-:-:S03]  /*3000*/  F2FP.PACK_AB R182, R185, R182 ;  /* 0x000000b6b9b6723e */ /* 0x000fc600000000ff */
[----:B------:R-:W-:Y:S01]  /*3010*/  FADD.FTZ R184, R191, -R184 ;  /* 0x800000b8bfb87221 */ /* 0x000fe20000010000 */
[----:B------:R-:W-:-:S03]  /*3020*/  @P0 HADD2.F32 R185, -RZ, R152.H0_H0 ;  /* 0x20000098ffb90230 */ /* 0x000fc60000004100 */
[----:B------:R-:W-:-:S04]  /*3030*/  FMUL.FTZ R184, R189, R184 ;  /* 0x000000b8bdb87220 */ /* 0x000fc80000410000 */
[----:B------:R-:W-:-:S05]  /*3040*/  @P0 FADD.FTZ R184, R184, R185 ;  /* 0x000000b9b8b80221 */ /* 0x000fca0000010000 */
[----:B------:R-:W-:-:S04]  /*3050*/  @P6 F2FP.PACK_AB R185, RZ, R184 ;  /* 0x000000b8ffb9623e */ /* 0x000fc800000000ff */
[----:B------:R-:W-:Y:S01]  /*3060*/  @P6 PRMT R168, R185, 0x7610, R168 ;  /* 0x00007610b9a86816 */ /* 0x000fe200000000a8 */
[----:B------:R-:W-:Y:S01]  /*3070*/  FFMA.FTZ R185, R199, R186, R187 ;  /* 0x000000bac7b97223 */ /* 0x000fe200000100bb */
[----:B------:R-:W-:-:S03]  /*3080*/  @P0 HADD2.F32 R214, -RZ, R152.H1_H1 ;  /* 0x30000098ffd60230 */ /* 0x000fc60000004100 */
[----:B------:R-:W-:-:S04]  /*3090*/  FADD.FTZ R185, R252, -R185 ;  /* 0x800000b9fcb97221 */ /* 0x000fc80000010000 */
[----:B------:R-:W-:-:S04]  /*30a0*/  FMUL.FTZ R185, R189, R185 ;  /* 0x000000b9bdb97220 */ /* 0x000fc80000410000 */
        /* <DEDUP_REMOVED lines=19> */
[----:B------:R-:W-:-:S04]  /*31e0*/  @P6 F2FP.PACK_AB R184, RZ, R185 ;  /* 0x000000b9ffb8623e */ /* 0x000fc800000000ff */
[----:B------:R-:W-:Y:S01]  /*31f0*/  @P6 PRMT R171, R184, 0x7610, R171 ;  /* 0x00007610b8ab6816 */ /* 0x000fe200000000ab */
[----:B------:R-:W-:Y:S01]  /*3200*/  FMUL.FTZ R184, R185, R188 ;  /* 0x000000bcb9b87220 */ /* 0x000fe20000410000 */
[----:B------:R-:W-:-:S05]  /*3210*/  HADD2.F32 R185, -RZ, R183.H0_H0 ;  /* 0x200000b7ffb97230 */ /* 0x000fca0000004100 */
[----:B------:R-:W-:Y:S02]  /*3220*/  FFMA.FTZ R118, R185, R184, R118 ;  /* 0x000000b8b9767223 */ /* 0x000fe40000010076 */
[----:B------:R-:W-:Y:S01]  /*3230*/  FFMA.FTZ R185, R193, R186, R187 ;  /* 0x000000bac1b97223 */ /* 0x000fe200000100bb */
[----:B------:R-:W-:-:S03]  /*3240*/  @P0 HADD2.F32 R214, -RZ, R155.H1_H1 ;  /* 0x3000009bffd60230 */ /* 0x000fc60000004100 */
[----:B------:R-:W-:-:S04]  /*3250*/  FADD.FTZ R185, R245, -R185 ;  /* 0x800000b9f5b97221 */ /* 0x000fc80000010000 */
[----:B------:R-:W-:-:S04]  /*3260*/  FMUL.FTZ R185, R189, R185 ;  /* 0x000000b9bdb97220 */ /* 0x000fc80000410000 */
[----:B------:R-:W-:Y:S01]  /*3270*/  @P0 FADD.FTZ R185, R185, R214 ;  /* 0x000000d6b9b90221 */ /* 0x000fe20000010000 */
[----:B------:R-:W-:-:S04]  /*3280*/  HADD2.F32 R183, -RZ, R183.H1_H1 ;  /* 0x300000b7ffb77230 */ /* 0x000fc80000004100 */
[----:B------:R-:W-:Y:S01]  /*3290*/  @P6 F2FP.PACK_AB R214, RZ, R185 ;  /* 0x000000b9ffd6623e */ /* 0x000fe200000000ff */
[----:B------:R-:W-:-:S04]  /*32a0*/  FMUL.FTZ R185, R185, R188 ;  /* 0x000000bcb9b97220 */ /* 0x000fc80000410000 */
[-C--:B------:R-:W-:Y:S01]  /*32b0*/  FFMA.FTZ R119, R183, R185.reuse, R119 ;  /* 0x000000b9b7777223 */ /* 0x080fe20000010077 */
[----:B------:R-:W-:Y:S01]  /*32c0*/  @P6 PRMT R171, R171, 0x5410, R214 ;  /* 0x00005410abab6816 */ /* 0x000fe200000000d6 */
[----:B--2---:R-:W-:Y:S02]  /*32d0*/  FMUL.FTZ R183, R251, R184 ;  /* 0x000000b8fbb77220 */ /* 0x004fe40000410000 */
[----:B---3--:R-:W-:-:S05]  /*32e0*/  FMUL.FTZ R185, R216, R185 ;  /* 0x000000b9d8b97220 */ /* 0x008fca0000410000 */
[----:B------:R-:W-:Y:S01]  /*32f0*/  F2FP.PACK_AB R183, R185, R183 ;  /* 0x000000b7b9b7723e */ /* 0x000fe200000000ff */
[----:B------:R-:W-:-:S05]  /*3300*/  @P6 IMAD.WIDE.U32 R184, R2, R215, c[0x0][0x258] ;  /* 0x0000960002b86625 */ /* 0x000fca00078e00d7 */
[----:B------:R0:W-:Y:S02]  /*3310*/  @P6 STG.E.128 [R184.64], R168 ;  /* 0x000000a8b8006986 */ /* 0x0001e4000c101d04 */
[----:B0-----:R-:W-:-:S05]  /*3320*/  IMAD.WIDE.U32 R184, R2, R215, c[0x0][0x248] ;  /* 0x0000920002b87625 */ /* 0x001fca00078e00d7 */
[----:B------:R0:W-:Y:S01]  /*3330*/  STG.E.128 [R184.64], R180 ;  /* 0x000000b4b8007986 */ /* 0x0001e2000c101d04 */
[----:B------:R-:W-:-:S03]  /*3340*/  IADD3 R2, R2, 0x20, RZ ;  /* 0x0000002002027810 */ /* 0x000fc60007ffe0ff */
.L_x_7957:
[----:B------:R-:W-:Y:S05]  /*3350*/  BSYNC B1 ;  /* 0x0000000000017941 */ /* 0x000fea0003800000 */
.L_x_7956:
        /* <DEDUP_REMOVED lines=8> */
[----:B------:R-:W3:Y:S01]  /*33e0*/  LDL R215, [R1+0xb4] ;  /* 0x0000b40001d77983 */ /* 0x000ee20000100800 */
[----:B------:R-:W-:Y:S01]  /*33f0*/  FADD.FTZ R180, R239, -R180 ;  /* 0x800000b4efb47221 */ /* 0x000fe20000010000 */
[----:B------:R-:W-:Y:S01]  /*3400*/  ISETP.NE.AND.EX P6, PT, RZ, c[0x0][0x25c], PT, P6 ;  /* 0x00009700ff007a0c */ /* 0x000fe20003fc5360 */
[----:B------:R-:W-:Y:S01]  /*3410*/  FADD.FTZ R181, R240, -R181 ;  /* 0x800000b5f0b57221 */ /* 0x000fe20000010000 */
[----:B------:R0:W-:Y:S01]  /*3420*/  STL [R1+0x114], R3 ;  /* 0x0001140301007387 */ /* 0x0001e20000100800 */
[----:B-----5:R-:W-:-:S02]  /*3430*/  FMUL.FTZ R184, R189, R180 ;  /* 0x000000b4bdb87220 */ /* 0x020fc40000410000 */
[----:B------:R-:W-:Y:S01]  /*3440*/  FMUL.FTZ R185, R189, R181 ;  /* 0x000000b5bdb97220 */ /* 0x000fe20000410000 */
[----:B------:R1:W-:Y:S01]  /*3450*/  STL [R1+0x110], R0 ;  /* 0x0001100001007387 */ /* 0x0003e20000100800 */
[--C-:B------:R-:W-:Y:S02]  /*3460*/  @P0 HADD2.F32 R180, -RZ, R158.reuse.H0_H0 ;  /* 0x2000009effb40230 */ /* 0x100fe40000004100 */
[----:B------:R-:W-:Y:S01]  /*3470*/  @P0 HADD2.F32 R181, -RZ, R158.H1_H1 ;  /* 0x3000009effb50230 */ /* 0x000fe20000004100 */
[----:B------:R-:W4:Y:S02]  /*3480*/  LDL R216, [R1+0xbc] ;  /* 0x0000bc0001d87983 */ /* 0x000f240000100800 */
[----:B------:R-:W-:Y:S02]  /*3490*/  @P0 FADD.FTZ R185, R185, R180 ;  /* 0x000000b4b9b90221 */ /* 0x000fe40000010000 */
[----:B------:R-:W-:Y:S01]  /*34a0*/  @P0 FADD.FTZ R184, R184, R181 ;  /* 0x000000b5b8b80221 */ /* 0x000fe20000010000 */
[----:B0-----:R-:W2:Y:S02]  /*34b0*/  LDL R3, [R1+0xc8] ;  /* 0x0000c80001037983 */ /* 0x001ea40000100800 */
[----:B------:R-:W-:-:S02]  /*34c0*/  @P6 F2FP.PACK_AB R180, RZ, R185 ;  /* 0x000000b9ffb4623e */ /* 0x000fc400000000ff */
[----:B------:R-:W-:Y:S01]  /*34d0*/  @P6 F2FP.PACK_AB R181, RZ, R184 ;  /* 0x000000b8ffb5623e */ /* 0x000fe200000000ff */
[----:B-1----:R-:W2:Y:S01]  /*34e0*/  LDL R0, [R1+0xc0] ;  /* 0x0000c00001007983 */ /* 0x002ea20000100800 */
[----:B------:R-:W-:Y:S02]  /*34f0*/  @P6 PRMT R170, R180, 0x7610, R170 ;  /* 0x00007610b4aa6816 */ /* 0x000fe400000000aa */
[----:B------:R-:W-:Y:S02]  /*3500*/  MOV R180, 0x10 ;  /* 0x0000001000b47802 */ /* 0x000fe40000000f00 */
[----:B------:R-:W-:-:S03]  /*3510*/  @P6 PRMT R170, R170, 0x5410, R181 ;  /* 0x00005410aaaa6816 */ /* 0x000fc600000000b5 */
[----:B------:R-:W-:-:S06]  /*3520*/  IMAD.WIDE.U32 R180, R2, R180, c[0x0][0x170] ;  /* 0x00005c0002b47625 */ /* 0x000fcc00078e00b4 */
[----:B------:R-:W2:Y:S01]  /*3530*/  LDG.E.128 R180, [R180.64] ;  /* 0x00000004b4b47981 */ /* 0x000ea2000c1e1d00 */
[----:B------:R-:W-:Y:S01]  /*3540*/  FMUL.FTZ R185, R185, R188 ;  /* 0x000000bcb9b97220 */ /* 0x000fe20000410000 */
[--C-:B--2---:R-:W-:Y:S02]  /*3550*/  HADD2.F32 R214, -RZ, R182.reuse.H0_H0 ;  /* 0x200000b6ffd67230 */ /* 0x104fe40000004100 */
[----:B------:R-:W-:-:S03]  /*3560*/  HADD2.F32 R182, -RZ, R182.H1_H1 ;  /* 0x300000b6ffb67230 */ /* 0x000fc60000004100 */
[-C--:B------:R-:W-:Y:S02]  /*3570*/  FFMA.FTZ R124, R214, R185.reuse, R124 ;  /* 0x000000b9d67c7223 */ /* 0x080fe4000001007c */
[----:B------:R-:W-:Y:S02]  /*3580*/  FMUL.FTZ R214, R184, R188 ;  /* 0x000000bcb8d67220 */ /* 0x000fe40000410000 */
[----:B------:R-:W-:Y:S02]  /*3590*/  FMUL.FTZ R185, R251, R185 ;  /* 0x000000b9fbb97220 */ /* 0x000fe40000410000 */
[----:B------:R-:W-:Y:S01]  /*35a0*/  FFMA.FTZ R125, R182, R214, R125 ;  /* 0x000000d6b67d7223 */ /* 0x000fe2000001007d */
[----:B------:R-:W2:Y:S01]  /*35b0*/  LDL R251, [R1+0xb8] ;  /* 0x0000b80001fb7983 */ /* 0x000ea20000100800 */
[----:B------:R-:W-:Y:S02]  /*35c0*/  FFMA.FTZ R182, R203, R186, R187 ;  /* 0x000000bacbb67223 */ /* 0x000fe400000100bb */
[----:B---3--:R-:W-:-:S02]  /*35d0*/  FMUL.FTZ R214, R215, R214 ;  /* 0x000000d6d7d67220 */ /* 0x008fc40000410000 */
[----:B------:R-:W-:-:S04]  /*35e0*/  FADD.FTZ R182, R244, -R182 ;  /* 0x800000b6f4b67221 */ /* 0x000fc80000010000 */
[----:B------:R-:W-:Y:S01]  /*35f0*/  FMUL.FTZ R184, R189, R182 ;  /* 0x000000b6bdb87220 */ /* 0x000fe20000410000 */
[----:B------:R-:W-:-:S05]  /*3600*/  @P0 HADD2.F32 R182, -RZ, R156.H0_H0 ;  /* 0x2000009cffb60230 */ /* 0x000fca0000004100 */
[----:B------:R-:W-:-:S05]  /*3610*/  @P0 FADD.FTZ R184, R184, R182 ;  /* 0x000000b6b8b80221 */ /* 0x000fca0000010000 */
[----:B------:R-:W-:-:S04]  /*3620*/  @P6 F2FP.PACK_AB R182, RZ, R184 ;  /* 0x000000b8ffb6623e */ /* 0x000fc800000000ff */
[----:B------:R-:W-:Y:S02]  /*3630*/  @P6 PRMT R168, R182, 0x7610, R168 ;  /* 0x00007610b6a86816 */ /* 0x000fe400000000a8 */
[----:B------:R-:W-:Y:S01]  /*3640*/  F2FP.PACK_AB R182, R214, R185 ;  /* 0x000000b9d6b6723e */ /* 0x000fe200000000ff */
        /* <DEDUP_REMOVED lines=8> */
[----:B------:R-:W-:-:S05]  /*36d0*/  HADD2.F32 R214, -RZ, R180.H0_H0 ;  /* 0x200000b4ffd67230 */ /* 0x000fca0000004100 */
[----:B------:R-:W-:Y:S01]  /*36e0*/  FFMA.FTZ R120, R214, R184, R120 ;  /* 0x000000b8d6787223 */ /* 0x000fe20000010078 */
[----:B------:R-:W-:Y:S01]  /*36f0*/  HADD2.F32 R214, -RZ, R180.H1_H1 ;  /* 0x300000b4ffd67230 */ /* 0x000fe20000004100 */
[----:B------:R-:W-:Y:S02]  /*3700*/  FMUL.FTZ R180, R185, R188 ;  /* 0x000000bcb9b47220 */ /* 0x000fe40000410000 */
[----:B------:R-:W-:Y:S02]  /*3710*/  FFMA.FTZ R185, R11, R186, R187 ;  /* 0x000000ba0bb97223 */ /* 0x000fe400000100bb */
[----:B------:R-:W-:Y:S02]  /*3720*/  FFMA.FTZ R121, R214, R180, R121 ;  /* 0x000000b4d6797223 */ /* 0x000fe40000010079 */
        /* <DEDUP_REMOVED lines=18> */
[----:B------:R-:W3:Y:S02]  /*3850*/  LDL R214, [R1+0xcc] ;  /* 0x0000cc0001d67983 */ /* 0x000ee40000100800 */
[----:B------:R-:W-:Y:S02]  /*3860*/  FFMA.FTZ R123, R215, R181, R123 ;  /* 0x000000b5d77b7223 */ /* 0x000fe4000001007b */
[----:B------:R-:W2:Y:S01]  /*3870*/  LDL R215, [R1+0xc4] ;  /* 0x0000c40001d77983 */ /* 0x000ea20000100800 */
[----:B------:R-:W-:Y:S02]  /*3880*/  FMUL.FTZ R185, R3, R185 ;  /* 0x000000b903b97220 */ /* 0x000fe40000410000 */
[----:B------:R-:W-:Y:S01]  /*3890*/  FMUL.FTZ R184, R0, R184 ;  /* 0x000000b800b87220 */ /* 0x000fe20000410000 */
[----:B------:R0:W5:Y:S04]  /*38a0*/  LDL.LU R3, [R1+0x114] ;  /* 0x0001140001037983 */ /* 0x0001680000300800 */
[----:B------:R0:W5:Y:S01]  /*38b0*/  LDL.LU R0, [R1+0x110] ;  /* 0x0001100001007983 */ /* 0x0001620000300800 */
[----:B---3--:R-:W-:-:S05]  /*38c0*/  FMUL.FTZ R181, R214, R181 ;  /* 0x000000b5d6b57220 */ /* 0x008fca0000410000 */
[----:B------:R-:W-:Y:S01]  /*38d0*/  F2FP.PACK_AB R181, R181, R185 ;  /* 0x000000b9b5b5723e */ /* 0x000fe200000000ff */
[----:B------:R-:W-:Y:S01]  /*38e0*/  FFMA.FTZ R185, R15, R186, R187 ;  /* 0x000000ba0fb97223 */ /* 0x000fe200000100bb */
[----:B------:R-:W-:-:S03]  /*38f0*/  @P0 HADD2.F32 R214, -RZ, R159.H0_H0 ;  /* 0x2000009fffd60230 */ /* 0x000fc60000004100 */
[----:B------:R-:W-:-:S04]  /*3900*/  FADD.FTZ R185, R238, -R185 ;  /* 0x800000b9eeb97221 */ /* 0x000fc80000010000 */
[----:B------:R-:W-:-:S04]  /*3910*/  FMUL.FTZ R185, R189, R185 ;  /* 0x000000b9bdb97220 */ /* 0x000fc80000410000 */
[----:B------:R-:W-:Y:S02]  /*3920*/  @P0 FADD.FTZ R185, R185, R214 ;  /* 0x000000d6b9b90221 */ /* 0x000fe40000010000 */
[----:B--2---:R-:W-:-:S03]  /*3930*/  FMUL.FTZ R180, R215, R180 ;  /* 0x000000b4d7b47220 */ /* 0x004fc60000410000 */
[----:B------:R-:W-:Y:S02]  /*3940*/  @P6 F2FP.PACK_AB R214, RZ, R185 ;  /* 0x000000b9ffd6623e */ /* 0x000fe400000000ff */
[----:B------:R-:W-:Y:S01]  /*3950*/  F2FP.PACK_AB R180, R180, R184 ;  /* 0x000000b8b4b4723e */ /* 0x000fe200000000ff */
[----:B------:R-:W-:Y:S01]  /*3960*/  HADD2.F32 R184, -RZ, R183.H0_H0 ;  /* 0x200000b7ffb87230 */ /* 0x000fe20000004100 */
[----:B------:R-:W-:Y:S01]  /*3970*/  @P6 PRMT R171, R214, 0x7610, R171 ;  /* 0x00007610d6ab6816 */ /* 0x000fe200000000ab */
[----:B------:R-:W-:-:S04]  /*3980*/  FMUL.FTZ R214, R185, R188 ;  /* 0x000000bcb9d67220 */ /* 0x000fc80000410000 */
[----:B------:R-:W-:Y:S02]  /*3990*/  FFMA.FTZ R126, R184, R214, R126 ;  /* 0x000000d6b87e7223 */ /* 0x000fe4000001007e */
[----:B------:R-:W-:Y:S01]  /*39a0*/  FFMA.FTZ R184, R16, R186, R187 ;  /* 0x000000ba10b87223 */ /* 0x000fe200000100bb */
[----:B------:R-:W-:-:S03]  /*39b0*/  @P0 HADD2.F32 R185, -RZ, R159.H1_H1 ;  /* 0x3000009fffb90230 */ /* 0x000fc60000004100 */
[----:B------:R-:W-:-:S04]  /*39c0*/  FADD.FTZ R184, R237, -R184 ;  /* 0x800000b8edb87221 */ /* 0x000fc80000010000 */
[----:B------:R-:W-:-:S04]  /*39d0*/  FMUL.FTZ R184, R189, R184 ;  /* 0x000000b8bdb87220 */ /* 0x000fc80000410000 */
[----:B------:R-:W-:-:S05]  /*39e0*/  @P0 FADD.FTZ R184, R184, R185 ;  /* 0x000000b9b8b80221 */ /* 0x000fca0000010000 */
[----:B------:R-:W-:-:S04]  /*39f0*/  @P6 F2FP.PACK_AB R185, RZ, R184 ;  /* 0x000000b8ffb9623e */ /* 0x000fc800000000ff */
[----:B------:R-:W-:Y:S01]  /*3a00*/  @P6 PRMT R171, R171, 0x5410, R185 ;  /* 0x00005410abab6816 */ /* 0x000fe200000000b9 */
[----:B------:R-:W-:Y:S01]  /*3a10*/  HADD2.F32 R185, -RZ, R183.H1_H1 ;  /* 0x300000b7ffb97230 */ /* 0x000fe20000004100 */
[----:B------:R-:W-:Y:S01]  /*3a20*/  FMUL.FTZ R183, R184, R188 ;  /* 0x000000bcb8b77220 */ /* 0x000fe20000410000 */
[----:B------:R-:W-:-:S03]  /*3a30*/  @P6 LEA R184, P0, R2, c[0x0][0x258], 0x4 ;  /* 0x0000960002b86a11 */ /* 0x000fc600078020ff */
[-C--:B------:R-:W-:Y:S01]  /*3a40*/  FFMA.FTZ R127, R185, R183.reuse, R127 ;  /* 0x000000b7b97f7223 */ /* 0x080fe2000001007f */
[----:B------:R-:W-:Y:S01]  /*3a50*/  @P6 LEA.HI.X R185, R2, c[0x0][0x25c], RZ, 0x4, P0 ;  /* 0x0000970002b96a11 */ /* 0x000fe200000f24ff */
[----:B----4-:R-:W-:-:S04]  /*3a60*/  FMUL.FTZ R183, R216, R183 ;  /* 0x000000b7d8b77220 */ /* 0x010fc80000410000 */
[----:B------:R1:W-:Y:S02]  /*3a70*/  @P6 STG.E.128 [R184.64], R168 ;  /* 0x000000a8b8006986 */ /* 0x0003e4000c101d04 */
[----:B-1----:R-:W-:-:S05]  /*3a80*/  FMUL.FTZ R184, R251, R214 ;  /* 0x000000d6fbb87220 */ /* 0x002fca0000410000 */
[----:B------:R-:W-:Y:S02]  /*3a90*/  F2FP.PACK_AB R183, R183, R184 ;  /* 0x000000b8b7b7723e */ /* 0x000fe400000000ff */
[----:B------:R-:W-:-:S04]  /*3aa0*/  LEA R184, P0, R2, c[0x0][0x248], 0x4 ;  /* 0x0000920002b87a11 */ /* 0x000fc800078020ff */
[----:B------:R-:W-:-:S05]  /*3ab0*/  LEA.HI.X R185, R2, c[0x0][0x24c], RZ, 0x4, P0 ;  /* 0x0000930002b97a11 */ /* 0x000fca00000f24ff */
[----:B------:R0:W-:Y:S01]  /*3ac0*/  STG.E.128 [R184.64], R180 ;  /* 0x000000b4b8007986 */ /* 0x0001e2000c101d04 */
[----:B------:R-:W-:-:S03]  /*3ad0*/  IADD3 R2, R2, 0x20, RZ ;  /* 0x0000002002027810 */ /* 0x000fc60007ffe0ff */
.L_x_7959:
[----:B------:R-:W-:Y:S05]  /*3ae0*/  BSYNC B1 ;  /* 0x0000000000017941 */ /* 0x000fea0003800000 */
.L_x_7958:
        /* <DEDUP_REMOVED lines=12> */
[----:B-----5:R0:W-:Y:S01]  /*3bb0*/  STL [R1+0x114], R3 ;  /* 0x0001140301007387 */ /* 0x0201e20000100800 */
[----:B------:R-:W-:-:S02]  /*3bc0*/  FMUL.FTZ R184, R189, R180 ;  /* 0x000000b4bdb87220 */ /* 0x000fc40000410000 */
        /* <DEDUP_REMOVED lines=11> */
[----:B------:R-:W-:Y:S01]  /*3c80*/  @P6 PRMT R170, R180, 0x7610, R170 ;  /* 0x00007610b4aa6816 */ /* 0x000fe200000000aa */
[----:B------:R-:W-:-:S03]  /*3c90*/  HFMA2.MMA R180, -RZ, RZ, 0, 9.5367431640625e-07 ;  /* 0x00000010ffb47435 */ /* 0x000fc600000001ff */
[----:B------:R-:W-:-:S07]  /*3ca0*/  @P6 PRMT R170, R170, 0x5410, R181 ;  /* 0x00005410aaaa6816 */ /* 0x000fce00000000b5 */
        /* <DEDUP_REMOVED lines=92> */
.L_x_7961:
[----:B------:R-:W-:Y:S05]  /*4270*/  BSYNC B1 ;  /* 0x0000000000017941 */ /* 0x000fea0003800000 */
.L_x_7960:
        /* <DEDUP_REMOVED lines=120> */
.L_x_7963:
[----:B------:R-:W-:Y:S05]  /*4a00*/  BSYNC B1 ;  /* 0x0000000000017941 */ /* 0x000fea0003800000 */
.L_x_7962:
        /* <DEDUP_REMOVED lines=17> */
[----:B------:R-:W-:Y:S02]  /*4b20*/  FFMA.FTZ R214, R219, R186, R187 ;  /* 0x000000badbd67223 */ /* 0x000fe400000100bb */
        /* <DEDUP_REMOVED lines=38> */
[----:B------:R-:W-:-:S05]  /*4d90*/  HADD2.F32 R184, -RZ, R182.H0_H0 ;  /* 0x200000b6ffb87230 */ /* 0x000fca0000004100 */
        /* <DEDUP_REMOVED lines=19> */
[----:B------:R0:W-:Y:S04]  /*4ed0*/  @P6 STG.E.128 [R184.64], R168 ;  /* 0x000000a8b8006986 */ /* 0x0001e8000c101d04 */
[----:B0-----:R-:W2:Y:S01]  /*4ee0*/  LDL R185, [R1+0x4] ;  /* 0x0000040001b97983 */ /* 0x001ea20000100800 */
[----:B------:R-:W-:Y:S01]  /*4ef0*/  FMUL.FTZ R184, R215, R188 ;  /* 0x000000bcd7b87220 */ /* 0x000fe20000410000 */
[----:B------:R-:W-:Y:S02]  /*4f00*/  HADD2.F32 R182, -RZ, R182.H1_H1 ;  /* 0x300000b6ffb67230 */ /* 0x000fe40000004100 */
[----:B------:R-:W3:Y:S03]  /*4f10*/  LDL R215, [R1] ;  /* 0x0000000001d77983 */ /* 0x000ee60000100800 */
[----:B------:R-:W-:-:S02]  /*4f20*/  FFMA.FTZ R149, R182, R184, R149 ;  /* 0x000000b8b6957223 */ /* 0x000fc40000010095 */
[----:B------:R-:W-:Y:S02]  /*4f30*/  FMUL.FTZ R182, R186, R188 ;  /* 0x000000bcbab67220 */ /* 0x000fe40000410000 */
[----:B------:R-:W-:Y:S02]  /*4f40*/  FMUL.FTZ R186, R28, R216 ;  /* 0x000000d81cba7220 */ /* 0x000fe40000410000 */
[----:B------:R-:W4:Y:S01]  /*4f50*/  LDL R216, [R1+0xc] ;  /* 0x00000c0001d87983 */ /* 0x000f220000100800 */
[----:B--2---:R-:W-:Y:S02]  /*4f60*/  FMUL.FTZ R185, R185, R180 ;  /* 0x000000b4b9b97220 */ /* 0x004fe40000410000 */
[-C--:B------:R-:W-:Y:S02]  /*4f70*/  FMUL.FTZ R180, R214, R188.reuse ;  /* 0x000000bcd6b47220 */ /* 0x080fe40000410000 */
[----:B------:R-:W-:Y:S02]  /*4f80*/  FMUL.FTZ R214, R187, R188 ;  /* 0x000000bcbbd67220 */ /* 0x000fe40000410000 */
[----:B------:R-:W2:Y:S01]  /*4f90*/  LDL R187, [R1+0x8] ;  /* 0x0000080001bb7983 */ /* 0x000ea20000100800 */
[----:B------:R-:W-:-:S02]  /*4fa0*/  FMUL.FTZ R184, R29, R184 ;  /* 0x000000b81db87220 */ /* 0x000fc40000410000 */
[----:B---3--:R-:W-:-:S03]  /*4fb0*/  FMUL.FTZ R251, R215, R251 ;  /* 0x000000fbd7fb7220 */ /* 0x008fc60000410000 */
[----:B------:R-:W-:Y:S02]  /*4fc0*/  F2FP.PACK_AB R186, R184, R186 ;  /* 0x000000bab8ba723e */ /* 0x000fe400000000ff */
[----:B------:R-:W-:Y:S01]  /*4fd0*/  F2FP.PACK_AB R184, R185, R251 ;  /* 0x000000fbb9b8723e */ /* 0x000fe200000000ff */
[----:B------:R-:W-:Y:S01]  /*4fe0*/  HADD2.F32 R185, -RZ, R181.H0_H0 ;  /* 0x200000b5ffb97230 */ /* 0x000fe20000004100 */
[----:B------:R-:W-:Y:S02]  /*4ff0*/  FMUL.FTZ R215, R189, R188 ;  /* 0x000000bcbdd77220 */ /* 0x000fe40000410000 */
[----:B----4-:R-:W-:Y:S02]  /*5000*/  FMUL.FTZ R188, R216, R180 ;  /* 0x000000b4d8bc7220 */ /* 0x010fe40000410000 */
[-C--:B------:R-:W-:Y:S02]  /*5010*/  FFMA.FTZ R146, R185, R182.reuse, R146 ;  /* 0x000000b6b9927223 */ /* 0x080fe40000010092 */
[----:B--2---:R-:W-:-:S02]  /*5020*/  FMUL.FTZ R185, R187, R182 ;  /* 0x000000b6bbb97220 */ /* 0x004fc40000410000 */
[----:B------:R-:W-:Y:S02]  /*5030*/  FMUL.FTZ R182, R30, R214 ;  /* 0x000000d61eb67220 */ /* 0x000fe40000410000 */
[----:B------:R-:W-:Y:S01]  /*5040*/  FMUL.FTZ R187, R31, R215 ;  /* 0x000000d71fbb7220 */ /* 0x000fe20000410000 */
[----:B------:R-:W-:Y:S02]  /*5050*/  F2FP.PACK_AB R185, R188, R185 ;  /* 0x000000b9bcb9723e */ /* 0x000fe400000000ff */
[C---:B------:R-:W-:Y:S02]  /*5060*/  LEA R188, P0, R2.reuse, c[0x0][0x248], 0x4 ;  /* 0x0000920002bc7a11 */ /* 0x040fe400078020ff */
[----:B------:R-:W-:Y:S02]  /*5070*/  F2FP.PACK_AB R187, R187, R182 ;  /* 0x000000b6bbbb723e */ /* 0x000fe400000000ff */
[----:B------:R-:W-:Y:S01]  /*5080*/  LEA.HI.X R189, R2, c[0x0][0x24c], RZ, 0x4, P0 ;  /* 0x0000930002bd7a11 */ /* 0x000fe200000f24ff */
[----:B------:R-:W-:-:S04]  /*5090*/  HADD2.F32 R2, -RZ, R181.H1_H1 ;  /* 0x300000b5ff027230 */ /* 0x000fc80000004100 */
[----:B------:R0:W-:Y:S01]  /*50a0*/  STG.E.128 [R188.64], R184 ;  /* 0x000000b8bc007986 */ /* 0x0001e2000c101d04 */
[----:B------:R-:W-:Y:S01]  /*50b0*/  FFMA.FTZ R147, R2, R180, R147 ;  /* 0x000000b402937223 */ /* 0x000fe20000010093 */
[----:B------:R-:W-:-:S05]  /*50c0*/  HADD2.F32 R2, -RZ, R183.H0_H0 ;  /* 0x200000b7ff027230 */ /* 0x000fca0000004100 */
[----:B------:R-:W-:Y:S01]  /*50d0*/  FFMA.FTZ R150, R2, R214, R150 ;  /* 0x000000d602967223 */ /* 0x000fe20000010096 */
[----:B------:R-:W-:-:S05]  /*50e0*/  HADD2.F32 R2, -RZ, R183.H1_H1 ;  /* 0x300000b7ff027230 */ /* 0x000fca0000004100 */
[----:B------:R-:W-:Y:S02]  /*50f0*/  FFMA.FTZ R151, R2, R215, R151 ;  /* 0x000000d702977223 */ /* 0x000fe40000010097 */
.L_x_7965:
[----:B------:R-:W-:Y:S05]  /*5100*/  BSYNC B1 ;  /* 0x0000000000017941 */ /* 0x000fea0003800000 */
.L_x_7964:
[----:B------:R-:W-:-:S04]  /*5110*/  MOV R2, c[0x0][0x160] ;  /* 0x0000580000027a02 */ /* 0x000fc80000000f00 */
[----:B-----5:R-:W-:-:S04]  /*5120*/  LEA R0, R2, R0, 0x2 ;  /* 0x0000000002007211 */ /* 0x020fc800078e10ff */
[----:B------:R-:W-:-:S13]  /*5130*/  ISETP.GE.AND P0, PT, R0, c[0x0][0x164], PT ;  /* 0x0000590000007a0c */ /* 0x000fda0003f06270 */
[----:B0-----:R-:W-:Y:S01]  /*5140*/  @P0 CALL.REL.NOINC `(.L_x_7943) ;  /* 0x0000001000000944 */ /* 0x001fe20003c00000 */
[----:B------:R-:W-:Y:S05]  /*5150*/  BRA `(.L_x_7966) ;  /* 0xffffba7000007947 */ /* 0x000fea000383ffff */
.L_x_7943:
[----:B------:R-:W-:Y:S05]  /*5160*/  BSYNC B0 ;  /* 0x0000000000007941 */ /* 0x000fea0003800000 */
.L_x_7942:
        /* <DEDUP_REMOVED lines=203> */
.L_x_7968:
[----:B------:R-:W-:Y:S05]  /*5e20*/  BSYNC B0 ;  /* 0x0000000000007941 */ /* 0x000fea0003800000 */
.L_x_7967:
        /* <DEDUP_REMOVED lines=18> */
.L_x_7970:
[----:B------:R-:W-:Y:S05]  /*5f50*/  BSYNC B0 ;  /* 0x0000000000007941 */ /* 0x000fea0003800000 */
.L_x_7969:
        /* <DEDUP_REMOVED lines=18> */
.L_x_7972:
[----:B------:R-:W-:Y:S05]  /*6080*/  BSYNC B0 ;  /* 0x0000000000007941 */ /* 0x000fea0003800000 */
.L_x_7971:
        /* <DEDUP_REMOVED lines=128> */
.L_x_7974:
[----:B01234-:R-:W-:Y:S05]  /*6890*/  BSYNC B0 ;  /* 0x0000000000007941 */ /* 0x01ffea0003800000 */
.L_x_7973:
        /* <DEDUP_REMOVED lines=18> */
.L_x_7976:
[----:B------:R-:W-:Y:S05]  /*69c0*/  BSYNC B0 ;  /* 0x0000000000007941 */ /* 0x000fea0003800000 */
.L_x_7975:
        /* <DEDUP_REMOVED lines=18> */
.L_x_7978:
[----:B------:R-:W-:Y:S05]  /*6af0*/  BSYNC B0 ;  /* 0x0000000000007941 */ /* 0x000fea0003800000 */
.L_x_7977:
        /* <DEDUP_REMOVED lines=18> */
.L_x_7980:
[----:B------:R-:W-:Y:S05]  /*6c20*/  BSYNC B0 ;  /* 0x0000000000007941 */ /* 0x000fea0003800000 */
.L_x_7979:
        /* <DEDUP_REMOVED lines=18> */
.L_x_7982:
[----:B------:R-:W-:Y:S05]  /*6d50*/  BSYNC B0 ;  /* 0x0000000000007941 */ /* 0x000fea0003800000 */
.L_x_7981:
        /* <DEDUP_REMOVED lines=18> */
.L_x_7984:
[----:B------:R-:W-:Y:S05]  /*6e80*/  BSYNC B0 ;  /* 0x0000000000007941 */ /* 0x000fea0003800000 */
.L_x_7983:
        /* <DEDUP_REMOVED lines=12> */
.L_x_7954:
[----:B------:R-:W-:Y:S01]  /*6f50*/  HFMA2.MMA R182, -RZ, RZ, 0, 5.9604644775390625e-08 ;  /* 0x00000001ffb67435 */ /* 0x000fe200000001ff */
[----:B------:R-:W-:Y:S02]  /*6f60*/  MOV R181, R215 ;  /* 0x000000d700b57202 */ /* 0x000fe40000000f00 */
[----:B------:R-:W-:Y:S02]  /*6f70*/  MOV R187, 0x1f ;  /* 0x0000001f00bb7802 */ /* 0x000fe40000000f00 */
[----:B------:R-:W-:-:S02]  /*6f80*/  MOV R186, 0xffffffff ;  /* 0xffffffff00ba7802 */ /* 0x000fc40000000f00 */
[----:B------:R-:W-:Y:S02]  /*6f90*/  MOV R180, 0x6fb0 ;  /* 0x00006fb000b47802 */ /* 0x000fe40000000f00 */
[----:B-----5:R-:W-:Y:S05]  /*6fa0*/  CALL.REL.NOINC `($__internal_104_$__cuda_sm70_shflsync_bfly_p) ;  /* 0x0000046000007944 */ /* 0x020fea0003c00000 */
[----:B-1----:R-:W-:Y:S01]  /*6fb0*/  MOV R183, R182 ;  /* 0x000000b600b77202 */ /* 0x002fe20000000f00 */
[----:B------:R-:W-:Y:S05]  /*6fc0*/  BRA `(.L_x_7985) ;  /* 0xffffbad000007947 */ /* 0x000fea000383ffff */
.L_x_7955:
[----:B------:R-:W-:Y:S01]  /*6fd0*/  HFMA2.MMA R182, -RZ, RZ, 0, 5.9604644775390625e-08 ;  /* 0x00000001ffb67435 */ /* 0x000fe200000001ff */
[----:B------:R-:W-:Y:S02]  /*6fe0*/  MOV R181, R216 ;  /* 0x000000d800b57202 */ /* 0x000fe40000000f00 */
[----:B------:R-:W-:Y:S02]  /*6ff0*/  MOV R187, 0x1f ;  /* 0x0000001f00bb7802 */ /* 0x000fe40000000f00 */
[----:B------:R-:W-:Y:S02]  /*7000*/  MOV R186, 0xffffffff ;  /* 0xffffffff00ba7802 */ /* 0x000fe40000000f00 */
[----:B------:R-:W-:Y:S02]  /*7010*/  MOV R180, 0x7030 ;  /* 0x0000703000b47802 */ /* 0x000fe40000000f00 */
[----:B01---5:R-:W-:Y:S05]  /*7020*/  CALL.REL.NOINC `($__internal_104_$__cuda_sm70_shflsync_bfly_p) ;  /* 0x000003e000007944 */ /* 0x023fea0003c00000 */
[----:B------:R-:W-:Y:S01]  /*7030*/  FADD.FTZ R183, R183, R215 ;  /* 0x000000d7b7b77221 */ /* 0x000fe20000010000 */
[----:B------:R-:W-:Y:S01]  /*7040*/  MOV R187, 0x1f ;  /* 0x0000001f00bb7802 */ /* 0x000fe20000000f00 */
[----:B-1----:R-:W-:Y:S01]  /*7050*/  FADD.FTZ R184, R216, R182 ;  /* 0x000000b6d8b87221 */ /* 0x002fe20000010000 */
[----:B------:R-:W-:Y:S01]  /*7060*/  HFMA2.MMA R182, -RZ, RZ, 0, 1.1920928955078125e-07 ;  /* 0x00000002ffb67435 */ /* 0x000fe200000001ff */
[----:B------:R-:W-:-:S02]  /*7070*/  MOV R186, 0xffffffff ;  /* 0xffffffff00ba7802 */ /* 0x000fc40000000f00 */
[----:B------:R-:W-:Y:S02]  /*7080*/  MOV R181, R183 ;  /* 0x000000b700b57202 */ /* 0x000fe40000000f00 */
[----:B------:R-:W-:Y:S02]  /*7090*/  MOV R180, 0x70b0 ;  /* 0x000070b000b47802 */ /* 0x000fe40000000f00 */
[----:B------:R-:W-:Y:S05]  /*70a0*/  CALL.REL.NOINC `($__internal_104_$__cuda_sm70_shflsync_bfly_p) ;  /* 0x0000036000007944 */ /* 0x000fea0003c00000 */
[----:B-1----:R-:W-:Y:S01]  /*70b0*/  MOV R185, R182 ;  /* 0x000000b600b97202 */ /* 0x002fe20000000f00 */
[----:B------:R-:W-:Y:S01]  /*70c0*/  HFMA2.MMA R182, -RZ, RZ, 0, 1.1920928955078125e-07 ;  /* 0x00000002ffb67435 */ /* 0x000fe200000001ff */
[----:B------:R-:W-:Y:S02]  /*70d0*/  MOV R181, R184 ;  /* 0x000000b800b57202 */ /* 0x000fe40000000f00 */
[----:B------:R-:W-:Y:S02]  /*70e0*/  MOV R187, 0x1f ;  /* 0x0000001f00bb7802 */ /* 0x000fe40000000f00 */
[----:B------:R-:W-:Y:S02]  /*70f0*/  MOV R186, 0xffffffff ;  /* 0xffffffff00ba7802 */ /* 0x000fe40000000f00 */
[----:B------:R-:W-:-:S02]  /*7100*/  MOV R180, 0x7120 ;  /* 0x0000712000b47802 */ /* 0x000fc40000000f00 */
[----:B------:R-:W-:Y:S05]  /*7110*/  CALL.REL.NOINC `($__internal_104_$__cuda_sm70_shflsync_bfly_p) ;  /* 0x000002f000007944 */ /* 0x000fea0003c00000 */
[----:B------:R-:W-:Y:S01]  /*7120*/  FADD.FTZ R183, R185, R183 ;  /* 0x000000b7b9b77221 */ /* 0x000fe20000010000 */
[----:B------:R-:W-:Y:S01]  /*7130*/  MOV R187, 0x1f ;  /* 0x0000001f00bb7802 */ /* 0x000fe20000000f00 */
[----:B-1----:R-:W-:Y:S01]  /*7140*/  FADD.FTZ R184, R184, R182 ;  /* 0x000000b6b8b87221 */ /* 0x002fe20000010000 */
[----:B------:R-:W-:Y:S01]  /*7150*/  HFMA2.MMA R182, -RZ, RZ, 0, 2.384185791015625e-07 ;  /* 0x00000004ffb67435 */ /* 0x000fe200000001ff */
[----:B------:R-:W-:-:S02]  /*7160*/  MOV R186, 0xffffffff ;  /* 0xffffffff00ba7802 */ /* 0x000fc40000000f00 */
[----:B------:R-:W-:Y:S02]  /*7170*/  MOV R181, R183 ;  /* 0x000000b700b57202 */ /* 0x000fe40000000f00 */
[----:B------:R-:W-:Y:S02]  /*7180*/  MOV R180, 0x71a0 ;  /* 0x000071a000b47802 */ /* 0x000fe40000000f00 */
[----:B------:R-:W-:Y:S05]  /*7190*/  CALL.REL.NOINC `($__internal_104_$__cuda_sm70_shflsync_bfly_p) ;  /* 0x0000027000007944 */ /* 0x000fea0003c00000 */
[----:B-1----:R-:W-:Y:S01]  /*71a0*/  MOV R185, R182 ;  /* 0x000000b600b97202 */ /* 0x002fe20000000f00 */
[----:B------:R-:W-:Y:S01]  /*71b0*/  HFMA2.MMA R182, -RZ, RZ, 0, 2.384185791015625e-07 ;  /* 0x00000004ffb67435 */ /* 0x000fe200000001ff */
        /* <DEDUP_REMOVED lines=8> */
[----:B------:R-:W-:Y:S01]  /*7240*/  HFMA2.MMA R182, -RZ, RZ, 0, 4.76837158203125e-07 ;  /* 0x00000008ffb67435 */ /* 0x000fe200000001ff */
[----:B------:R-:W-:-:S02]  /*7250*/  MOV R186, 0xffffffff ;  /* 0xffffffff00ba7802 */ /* 0x000fc40000000f00 */
[----:B------:R-:W-:Y:S02]  /*7260*/  MOV R181, R183 ;  /* 0x000000b700b57202 */ /* 0x000fe40000000f00 */
[----:B------:R-:W-:Y:S02]  /*7270*/  MOV R180, 0x7290 ;  /* 0x0000729000b47802 */ /* 0x000fe40000000f00 */
[----:B------:R-:W-:Y:S05]  /*7280*/  CALL.REL.NOINC `($__internal_104_$__cuda_sm70_shflsync_bfly_p) ;  /* 0x0000018000007944 */ /* 0x000fea0003c00000 */
[----:B-1----:R-:W-:Y:S01]  /*7290*/  MOV R185, R182 ;  /* 0x000000b600b97202 */ /* 0x002fe20000000f00 */
[----:B------:R-:W-:Y:S01]  /*72a0*/  HFMA2.MMA R182, -RZ, RZ, 0, 4.76837158203125e-07 ;  /* 0x00000008ffb67435 */ /* 0x000fe200000001ff */
        /* <DEDUP_REMOVED lines=8> */
[----:B------:R-:W-:Y:S01]  /*7330*/  HFMA2.MMA R182, -RZ, RZ, 0, 9.5367431640625e-07 ;  /* 0x00000010ffb67435 */ /* 0x000fe200000001ff */
[----:B------:R-:W-:-:S02]  /*7340*/  MOV R186, 0xffffffff ;  /* 0xffffffff00ba7802 */ /* 0x000fc40000000f00 */
[----:B------:R-:W-:Y:S02]  /*7350*/  MOV R181, R183 ;  /* 0x000000b700b57202 */ /* 0x000fe40000000f00 */
[----:B------:R-:W-:Y:S02]  /*7360*/  MOV R180, 0x7380 ;  /* 0x0000738000b47802 */ /* 0x000fe40000000f00 */
[----:B------:R-:W-:Y:S05]  /*7370*/  CALL.REL.NOINC `($__internal_104_$__cuda_sm70_shflsync_bfly_p) ;  /* 0x0000009000007944 */ /* 0x000fea0003c00000 */
[----:B-1----:R-:W-:Y:S01]  /*7380*/  MOV R185, R182 ;  /* 0x000000b600b97202 */ /* 0x002fe20000000f00 */
[----:B------:R-:W-:Y:S01]  /*7390*/  HFMA2.MMA R182, -RZ, RZ, 0, 9.5367431640625e-07 ;  /* 0x00000010ffb67435 */ /* 0x000fe200000001ff */
[----:B------:R-:W-:Y:S02]  /*73a0*/  MOV R181, R184 ;  /* 0x000000b800b57202 */ /* 0x000fe40000000f00 */
[----:B------:R-:W-:Y:S02]  /*73b0*/  MOV R187, 0x1f ;  /* 0x0000001f00bb7802 */ /* 0x000fe40000000f00 */
[----:B------:R-:W-:Y:S02]  /*73c0*/  MOV R186, 0xffffffff ;  /* 0xffffffff00ba7802 */ /* 0x000fe40000000f00 */
[----:B------:R-:W-:-:S02]  /*73d0*/  MOV R180, 0x73f0 ;  /* 0x000073f000b47802 */ /* 0x000fc40000000f00 */
[----:B------:R-:W-:Y:S05]  /*73e0*/  CALL.REL.NOINC `($__internal_104_$__cuda_sm70_shflsync_bfly_p) ;  /* 0x0000002000007944 */ /* 0x000fea0003c00000 */
[----:B-1----:R-:W-:Y:S01]  /*73f0*/  MOV R180, R182 ;  /* 0x000000b600b47202 */ /* 0x002fe20000000f00 */
[----:B------:R-:W-:Y:S05]  /*7400*/  BRA `(.L_x_7986) ;  /* 0xffffb7b000007947 */ /* 0x000fea000383ffff */
        .weak           $__internal_104_$__cuda_sm70_shflsync_bfly_p
        .type           $__internal_104_$__cuda_sm70_shflsync_bfly_p,@function
        .size           $__internal_104_$__cuda_sm70_shflsync_bfly_p,(.L_x_14986 - $__internal_104_$__cuda_sm70_shflsync_bfly_p)
$__internal_104_$__cuda_sm70_shflsync_bfly_p:
[----:B------:R-:W-:Y:S04]  /*7410*/  WARPSYNC R186 ;  /* 0x000000ba00007348 */ /* 0x000fe80003800000 */
[----:B------:R0:W1:Y:S02]  /*7420*/  SHFL.BFLY PT, R182, R181, R182, R187 ;  /* 0x0c0000b6b5b67389 */ /* 0x00006400000e00bb */
[----:B0-----:R-:W-:-:S06]  /*7430*/  HFMA2.MMA R181, -RZ, RZ, 0, 0 ;  /* 0x00000000ffb57435 */ /* 0x001fcc00000001ff */
[----:B------:R-:W-:Y:S05]  /*7440*/  RET.REL.NODEC R180 `(_ZN10layer_norm13ln_bwd_kernelINS_13Kernel_traitsIf6__halfS2_S2_fjLj1280ELj1ELj4ELj1ELj16ENS_18Kernel_traits_baseILj1280EfS2_S2_S2_fjLj128EEEEELb0ELb1ELb0ELb0EEEvNS_9BwdParamsE) ;  /* 0xffff8bb0b4007950 */ /* 0x000fea0003c3ffff */
.L_x_7987:
        /* <DEDUP_REMOVED lines=11> */
.L_x_14986:


//--------------------- .text._ZN10layer_norm13ln_bwd_kernelINS_13Kernel_traitsIf6__halfS2_S2_fjLj1280ELj1ELj4ELj1ELj16ENS_18Kernel_traits_baseILj1280EfS2_S2_S2_fjLj128EEEEELb0ELb1ELb0ELb1EEEvNS_9BwdParamsE --------------------------
	.section	.text._ZN10layer_norm13ln_bwd_kernelINS_13Kernel_traitsIf6__halfS2_S2_fjLj1280ELj1ELj4ELj1ELj16ENS_18Kernel_traits_baseILj1280EfS2_S2_S2_fjLj128EEEEELb0ELb1ELb0ELb1EEEvNS_9BwdParamsE,"ax",@progbits
	.sectioninfo	@"SHI_REGISTERS=255"
	.align	128
        .global         _ZN10layer_norm13ln_bwd_kernelINS_13Kernel_traitsIf6__halfS2_S2_fjLj1280ELj1ELj4ELj1ELj16ENS_18Kernel_traits_baseILj1280EfS2_S2_S2_fjLj128EEEEELb0ELb1ELb0ELb1EEEvNS_9BwdParamsE
        .type           _ZN10layer_norm13ln_bwd_kernelINS_13Kernel_traitsIf6__halfS2_S2_fjLj1280ELj1ELj4ELj1ELj16ENS_18Kernel_traits_baseILj1280EfS2_S2_S2_fjLj128EEEEELb0ELb1ELb0ELb1EEEvNS_9BwdParamsE,@function
        .size           _ZN10layer_norm13ln_bwd_kernelINS_13Kernel_traitsIf6__halfS2_S2_fjLj1280ELj1ELj4ELj1ELj16ENS_18Kernel_traits_baseILj1280EfS2_S2_S2_fjLj128EEEEELb0ELb1ELb0ELb1EEEvNS_9BwdParamsE,(.L_x_14987 - _ZN10layer_norm13ln_bwd_kernelINS_13Kernel_traitsIf6__halfS2_S2_fjLj1280ELj1ELj4ELj1ELj16ENS_18Kernel_traits_baseILj1280EfS2_S2_S2_fjLj128EEEEELb0ELb1ELb0ELb1EEEvNS_9BwdParamsE)
        .other          _ZN10layer_norm13ln_bwd_kernelINS_13Kernel_traitsIf6__halfS2_S2_fjLj1280ELj1ELj4ELj1ELj16ENS_18Kernel_traits_baseILj1280EfS2_S2_S2_fjLj128EEEEELb0ELb1ELb0ELb1EEEvNS_9BwdParamsE,@"STO_CUDA_ENTRY STV_DEFAULT"
_ZN10layer_norm13ln_bwd_kernelINS_13Kernel_traitsIf6__halfS2_S2_fjLj1280ELj1ELj4ELj1ELj16ENS_18Kernel_traits_baseILj1280EfS2_S2_S2_fjLj128EEEEELb0ELb1ELb0ELb1EEEvNS_9BwdParamsE:
.text._ZN10layer_norm13ln_bwd_kernelINS_13Kernel_traitsIf6__halfS2_S2_fjLj1280ELj1ELj4ELj1ELj16ENS_18Kernel_traits_baseILj1280EfS2_S2_S2_fjLj128EEEEELb0ELb1ELb0ELb1EEEvNS_9BwdParamsE:
        /* <DEDUP_REMOVED lines=71> */
.L_x_7989:
        /* <DEDUP_REMOVED lines=122> */
.L_x_7995:
        /* <DEDUP_REMOVED lines=14> */
[C---:B------:R-:W-:Y:S01]  /*0cf0*/  IADD3 R195, R0.reuse, 0x20, RZ ;  /* 0x0000002000c37810 */ /* 0x040fe20007ffe0ff */
[C---:B------:R-:W-:Y:S01]  /*0d00*/  IMAD.WIDE.U32 R136, R0.reuse, R222, c[0x0][0x208] ;  /* 0x0000820000887625 */ /* 0x040fe200078e00de */
[C---:B------:R-:W-:Y:S02]  /*0d10*/  IADD3 R193, R0.reuse, 0x60, RZ ;  /* 0x0000006000c17810 */ /* 0x040fe40007ffe0ff */
[----:B------:R-:W-:Y:S02]  /*0d20*/  MOV R196, 0x4 ;  /* 0x0000000400c47802 */ /* 0x000fe40000000f00 */
[C---:B------:R-:W-:Y:S01]  /*0d30*/  IADD3 R194, R0.reuse, 0x40, RZ ;  /* 0x0000004000c27810 */ /* 0x040fe20007ffe0ff */
[----:B------:R-:W3:Y:S01]  /*0d40*/  LDG.E.128 R136, [R136.64] ;  /* 0x0000000488887981 */ /* 0x000ee2000c1e1d00 */
[----:B------:R-:W-:-:S03]  /*0d50*/  IADD3 R152, R0, 0x80, RZ ;  /* 0x0000008000987810 */ /* 0x000fc60007ffe0ff */
[----:B0-----:R-:W4:Y:S01]  /*0d60*/  LDG.E.128 R132, [R134.64] ;  /* 0x0000000486847981 */ /* 0x001f22000c1e1d00 */
[----:B------:R-:W-:Y:S01]  /*0d70*/  IMAD.WIDE.U32 R140, R222, R195, c[0x0][0x188] ;  /* 0x00006200de8c7625 */ /* 0x000fe200078e00c3 */
[----:B------:R-:W-:-:S03]  /*0d80*/  IADD3 R164, R0, 0x60, RZ ;  /* 0x0000006000a47810 */ /* 0x000fc60007ffe0ff */
[----:B------:R-:W-:Y:S01]  /*0d90*/  IMAD.WIDE.U32 R148, R193, R222, c[0x0][0x188] ;  /* 0x00006200c1947625 */ /* 0x000fe200078e00de */
[----:B------:R-:W-:Y:S01]  /*0da0*/  IADD3 R220, R0, 0x80, RZ ;  /* 0x0000008000dc7810 */ /* 0x000fe20007ffe0ff */
[----:B------:R-:W3:Y:S02]  /*0db0*/  LDG.E.128 R140, [R140.64] ;  /* 0x000000048c8c7981 */ /* 0x000ee4000c1e1d00 */
[----:B------:R-:W-:Y:S02]  /*0dc0*/  IMAD.WIDE R154, R190, R196, c[0x0][0x1a0] ;  /* 0x00006800be9a7625 */ /* 0x000fe400078e02c4 */
[----:B------:R-:W3:Y:S02]  /*0dd0*/  LDG.E.128 R148, [R148.64] ;  /* 0x0000000494947981 */ /* 0x000ee4000c1e1d00 */
[-C--:B------:R-:W-:Y:S02]  /*0de0*/  IMAD.WIDE.U32 R144, R194, R222.reuse, c[0x0][0x188] ;  /* 0x00006200c2907625 */ /* 0x080fe400078e00de */
[----:B------:R0:W3:Y:S02]  /*0df0*/  LDG.E R245, [R154.64] ;  /* 0x000000049af57981 */ /* 0x0000e4000c1e1900 */
[----:B------:R-:W-:-:S02]  /*0e00*/  IMAD.WIDE.U32 R152, R152, R222, c[0x0][0x188] ;  /* 0x0000620098987625 */ /* 0x000fc400078e00de */
[----:B------:R-:W3:Y:S02]  /*0e10*/  LDG.E.128 R144, [R144.64] ;  /* 0x0000000490907981 */ /* 0x000ee4000c1e1d00 */
[-C--:B------:R-:W-:Y:S02]  /*0e20*/  IMAD.WIDE.U32 R156, R195, R222.reuse, c[0x0][0x208] ;  /* 0x00008200c39c7625 */ /* 0x080fe400078e00de */
[----:B0-----:R-:W3:Y:S02]  /*0e30*/  LDG.E.128 R152, [R152.64] ;  /* 0x0000000498987981 */ /* 0x001ee4000c1e1d00 */
[-C--:B------:R-:W-:Y:S02]  /*0e40*/  IMAD.WIDE.U32 R160, R194, R222.reuse, c[0x0][0x208] ;  /* 0x00008200c2a07625 */ /* 0x080fe400078e00de */
[----:B------:R-:W3:Y:S02]  /*0e50*/  LDG.E.128 R156, [R156.64] ;  /* 0x000000049c9c7981 */ /* 0x000ee4000c1e1d00 */
[----:B------:R-:W-:-:S02]  /*0e60*/  IMAD.WIDE.U32 R164, R164, R222, c[0x0][0x208] ;  /* 0x00008200a4a47625 */ /* 0x000fc400078e00de */
[----:B------:R-:W3:Y:S02]  /*0e70*/  LDG.E.128 R160, [R160.64] ;  /* 0x00000004a0a07981 */ /* 0x000ee4000c1e1d00 */
[----:B------:R-:W-:Y:S02]  /*0e80*/  IMAD.WIDE.U32 R168, R220, R222, c[0x0][0x208] ;  /* 0x00008200dca87625 */ /* 0x000fe400078e00de */
[----:B------:R-:W3:Y:S04]  /*0e90*/  LDG.E.128 R164, [R164.64] ;  /* 0x00000004a4a47981 */ /* 0x000ee8000c1e1d00 */
[----:B------:R-:W3:Y:S01]  /*0ea0*/  LDG.E.128 R168, [R168.64] ;  /* 0x00000004a8a87981 */ /* 0x000ee2000c1e1d00 */
[----:B------:R-:W-:Y:S01]  /*0eb0*/  MOV R191, 0x3f800000 ;  /* 0x3f80000000bf7802 */ /* 0x000fe20000000f00 */
[----:B------:R-:W0:Y:S01]  /*0ec0*/  LDC.U8 R205, c[0x0][0x1f0] ;  /* 0x00007c00ffcd7b82 */ /* 0x000e220000000000 */
[----:B------:R-:W-:-:S05]  /*0ed0*/  IMAD.WIDE R196, R190, R196, c[0x0][0x1a8] ;  /* 0x00006a00bec47625 */ /* 0x000fca00078e02c4 */
[----:B------:R1:W3:Y:S01]  /*0ee0*/  LDG.E R192, [R196.64] ;  /* 0x00000004c4c07981 */ /* 0x0002e2000c1e1900 */
[----:B0-----:R-:W-:Y:S01]  /*0ef0*/  ISETP.NE.AND P1, PT, R205, RZ, PT ;  /* 0x000000ffcd00720c */ /* 0x001fe20003f25270 */
[----:B--2---:R-:W-:Y:S01]  /*0f00*/  @P0 HADD2.F32 R191, -RZ, R198.H0_H0 ;  /* 0x200000c6ffbf0230 */ /* 0x004fe20000004100 */
[----:B------:R-:W-:-:S04]  /*0f10*/  ISETP.NE.U32.AND P0, PT, RZ, c[0x0][0x218], PT ;  /* 0x00008600ff007a0c */ /* 0x000fc80003f05070 */
[----:B------:R-:W-:Y:S01]  /*0f20*/  ISETP.NE.AND.EX P0, PT, RZ, c[0x0][0x21c], PT, P0 ;  /* 0x00008700ff007a0c */ /* 0x000fe20003f05300 */
[--C-:B----4-:R-:W-:Y:S02]  /*0f30*/  HADD2.F32 R214, -RZ, R132.reuse.H0_H0 ;  /* 0x20000084ffd67230 */ /* 0x110fe40000004100 */
[----:B------:R-:W-:Y:S02]  /*0f40*/  HADD2.F32 R209, -RZ, R132.H1_H1 ;  /* 0x30000084ffd17230 */ /* 0x000fe40000004100 */
[--C-:B------:R-:W-:Y:S02]  /*0f50*/  HADD2.F32 R242, -RZ, R133.reuse.H0_H0 ;  /* 0x20000085fff27230 */ /* 0x100fe40000004100 */
[----:B------:R-:W-:-:S06]  /*0f60*/  HADD2.F32 R202, -RZ, R133.H1_H1 ;  /* 0x30000085ffca7230 */ /* 0x000fcc0000004100 */
[----:B------:R-:W-:Y:S01]  /*0f70*/  @P0 IMAD.WIDE.U32 R132, R0, R222, c[0x0][0x218] ;  /* 0x0000860000840625 */ /* 0x000fe200078e00de */
[--C-:B---3--:R-:W-:Y:S02]  /*0f80*/  HADD2.F32 R227, -RZ, R138.reuse.H0_H0 ;  /* 0x2000008affe37230 */ /* 0x108fe40000004100 */
[----:B------:R-:W-:Y:S02]  /*0f90*/  HADD2.F32 R230, -RZ, R138.H1_H1 ;  /* 0x3000008affe67230 */ /* 0x000fe40000004100 */
[--C-:B------:R-:W-:Y:S01]  /*0fa0*/  HADD2.F32 R241, -RZ, R139.reuse.H0_H0 ;  /* 0x2000008bfff17230 */ /* 0x100fe20000004100 */
[----:B-----5:R0:W5:Y:S01]  /*0fb0*/  @P0 LDG.E.128 R108, [R132.64] ;  /* 0x00000004846c0981 */ /* 0x020162000c1e1d00 */
[----:B------:R-:W-:Y:S01]  /*0fc0*/  HADD2.F32 R249, -RZ, R139.H1_H1 ;  /* 0x3000008bfff97230 */ /* 0x000fe20000004100 */
[----:B------:R-:W-:Y:S01]  /*0fd0*/  @P0 IMAD.WIDE.U32 R138, R222, R195, c[0x0][0x218] ;  /* 0x00008600de8a0625 */ /* 0x000fe200078e00c3 */
[--C-:B------:R-:W-:Y:S01]  /*0fe0*/  HADD2.F32 R204, -RZ, R141.reuse.H0_H0 ;  /* 0x2000008dffcc7230 */ /* 0x100fe20000004100 */
[----:B------:R-:W-:Y:S01]  /*0ff0*/  FSEL R245, R245, RZ, !P1 ;  /* 0x000000fff5f57208 */ /* 0x000fe20004800000 */
[----:B------:R-:W-:-:S02]  /*1000*/  HADD2.F32 R207, -RZ, R141.H1_H1 ;  /* 0x3000008dffcf7230 */ /* 0x000fc40000004100 */
[----:B------:R2:W5:Y:S01]  /*1010*/  @P0 LDG.E.128 R112, [R138.64] ;  /* 0x000000048a700981 */ /* 0x000562000c1e1d00 */
[----:B0-----:R-:W-:Y:S01]  /*1020*/  @P0 IMAD.WIDE.U32 R132, R222, R194, c[0x0][0x218] ;  /* 0x00008600de840625 */ /* 0x001fe200078e00c2 */
[--C-:B------:R-:W-:Y:S02]  /*1030*/  HADD2.F32 R206, -RZ, R142.reuse.H0_H0 ;  /* 0x2000008effce7230 */ /* 0x100fe40000004100 */
[----:B------:R-:W-:Y:S02]  /*1040*/  HADD2.F32 R208, -RZ, R142.H1_H1 ;  /* 0x3000008effd07230 */ /* 0x000fe40000004100 */
[----:B------:R0:W5:Y:S01]  /*1050*/  @P0 LDG.E.128 R116, [R132.64] ;  /* 0x0000000484740981 */ /* 0x000162000c1e1d00 */
[----:B------:R-:W-:Y:S01]  /*1060*/  HADD2.F32 R205, -RZ, R148.H0_H0 ;  /* 0x20000094ffcd7230 */ /* 0x000fe20000004100 */
[----:B--2---:R-:W-:Y:S01]  /*1070*/  @P0 IMAD.WIDE.U32 R138, R193, R222, c[0x0][0x218] ;  /* 0x00008600c18a0625 */ /* 0x004fe200078e00de */
[--C-:B------:R-:W-:Y:S02]  /*1080*/  HADD2.F32 R219, -RZ, R151.reuse.H0_H0 ;  /* 0x20000097ffdb7230 */ /* 0x100fe40000004100 */
[----:B------:R-:W-:-:S02]  /*1090*/  HADD2.F32 R221, -RZ, R151.H1_H1 ;  /* 0x30000097ffdd7230 */ /* 0x000fc40000004100 */
[----:B------:R-:W-:Y:S01]  /*10a0*/  HADD2.F32 R203, -RZ, R144.H1_H1 ;  /* 0x30000090ffcb7230 */ /* 0x000fe20000004100 */
[----:B------:R2:W5:Y:S01]  /*10b0*/  @P0 LDG.E.128 R120, [R138.64] ;  /* 0x000000048a780981 */ /* 0x000562000c1e1d00 */
[----:B------:R-:W-:Y:S01]  /*10c0*/  HADD2.F32 R151, -RZ, R152.H1_H1 ;  /* 0x30000098ff977230 */ /* 0x000fe20000004100 */
[----:B0-----:R-:W-:Y:S01]  /*10d0*/  @P0 IMAD.WIDE.U32 R132, R220, R222, c[0x0][0x218] ;  /* 0x00008600dc840625 */ /* 0x001fe200078e00de */
[----:B------:R-:W-:Y:S02]  /*10e0*/  HADD2.F32 R142, -RZ, R154.H0_H0 ;  /* 0x2000009aff8e7230 */ /* 0x000fe40000004100 */
[--C-:B------:R-:W-:Y:S02]  /*10f0*/  HADD2.F32 R216, -RZ, R140.reuse.H0_H0 ;  /* 0x2000008cffd87230 */ /* 0x100fe40000004100 */
[----:B------:R-:W-:Y:S01]  /*1100*/  HADD2.F32 R218, -RZ, R140.H1_H1 ;  /* 0x3000008cffda7230 */ /* 0x000fe20000004100 */
[----:B------:R0:W5:Y:S01]  /*1110*/  @P0 LDG.E.128 R124, [R132.64] ;  /* 0x00000004847c0981 */ /* 0x000162000c1e1d00 */
[----:B------:R-:W-:-:S02]  /*1120*/  HADD2.F32 R210, -RZ, R143.H0_H0 ;  /* 0x2000008fffd27230 */ /* 0x000fc40000004100 */
[----:B------:R-:W-:Y:S01]  /*1130*/  HADD2.F32 R239, -RZ, R143.H1_H1 ;  /* 0x3000008fffef7230 */ /* 0x000fe20000004100 */
[C---:B------:R-:W-:Y:S01]  /*1140*/  FADD.FTZ R143, -R245.reuse, R204 ;  /* 0x000000ccf58f7221 */ /* 0x040fe20000010100 */
[--C-:B-1----:R-:W-:Y:S01]  /*1150*/  HADD2.F32 R197, -RZ, R145.reuse.H0_H0 ;  /* 0x20000091ffc57230 */ /* 0x102fe20000004100 */
[C---:B------:R-:W-:Y:S01]  /*1160*/  FADD.FTZ R204, -R245.reuse, R207 ;  /* 0x000000cff5cc7221 */ /* 0x040fe20000010100 */
[----:B------:R-:W-:Y:S02]  /*1170*/  HADD2.F32 R224, -RZ, R145.H1_H1 ;  /* 0x30000091ffe07230 */ /* 0x000fe40000004100 */
[--C-:B------:R-:W-:Y:S02]  /*1180*/  HADD2.F32 R231, -RZ, R147.reuse.H0_H0 ;  /* 0x20000093ffe77230 */ /* 0x100fe40000004100 */
[----:B------:R-:W-:Y:S01]  /*1190*/  HADD2.F32 R233, -RZ, R147.H1_H1 ;  /* 0x30000093ffe97230 */ /* 0x000fe20000004100 */
[----:B------:R-:W-:Y:S01]  /*11a0*/  FADD.FTZ R147, -R245, R209 ;  /* 0x000000d1f5937221 */ /* 0x000fe20000010100 */
[----:B------:R-:W-:-:S02]  /*11b0*/  HADD2.F32 R215, -RZ, R150.H0_H0 ;  /* 0x20000096ffd77230 */ /* 0x000fc40000004100 */
[----:B------:R-:W-:Y:S01]  /*11c0*/  HADD2.F32 R217, -RZ, R150.H1_H1 ;  /* 0x30000096ffd97230 */ /* 0x000fe20000004100 */
[C---:B------:R-:W-:Y:S01]  /*11d0*/  FADD.FTZ R150, -R245.reuse, R205 ;  /* 0x000000cdf5967221 */ /* 0x040fe20000010100 */
[----:B------:R-:W-:Y:S01]  /*11e0*/  HADD2.F32 R199, -RZ, R144.H0_H0 ;  /* 0x20000090ffc77230 */ /* 0x000fe20000004100 */
[C---:B------:R-:W-:Y:S01]  /*11f0*/  FADD.FTZ R144, -R245.reuse, R214 ;  /* 0x000000d6f5907221 */ /* 0x040fe20000010100 */
[----:B------:R-:W-:Y:S01]  /*1200*/  HADD2.F32 R145, -RZ, R154.H1_H1 ;  /* 0x3000009aff917230 */ /* 0x000fe20000004100 */
[C---:B--2---:R-:W-:Y:S01]  /*1210*/  FADD.FTZ R139, -R245.reuse, R203 ;  /* 0x000000cbf58b7221 */ /* 0x044fe20000010100 */
[--C-:B------:R-:W-:Y:S01]  /*1220*/  HADD2.F32 R205, -RZ, R157.reuse.H0_H0 ;  /* 0x2000009dffcd7230 */ /* 0x100fe20000004100 */
[C---:B0-----:R-:W-:Y:S01]  /*1230*/  FADD.FTZ R133, -R245.reuse, R151 ;  /* 0x00000097f5857221 */ /* 0x041fe20000010100 */
[----:B------:R-:W-:Y:S01]  /*1240*/  HADD2.F32 R207, -RZ, R157.H1_H1 ;  /* 0x3000009dffcf7230 */ /* 0x000fe20000004100 */
[C---:B------:R-:W-:Y:S01]  /*1250*/  FADD.FTZ R154, -R245.reuse, R142 ;  /* 0x0000008ef59a7221 */ /* 0x040fe20000010100 */
[--C-:B------:R-:W-:Y:S01]  /*1260*/  HADD2.F32 R209, -RZ, R158.reuse.H0_H0 ;  /* 0x2000009effd17230 */ /* 0x100fe20000004100 */
[C---:B------:R-:W-:Y:S01]  /*1270*/  FADD.FTZ R140, -R245.reuse, R216 ;  /* 0x000000d8f58c7221 */ /* 0x040fe20000010100 */
[----:B------:R-:W-:Y:S01]  /*1280*/  HADD2.F32 R238, -RZ, R158.H1_H1 ;  /* 0x3000009effee7230 */ /* 0x000fe20000004100 */
[----:B------:R-:W-:Y:S01]  /*1290*/  FADD.FTZ R141, -R245, R218 ;  /* 0x000000daf58d7221 */ /* 0x000fe20000010100 */
        /* <DEDUP_REMOVED lines=10> */
[--C-:B------:R-:W-:Y:S01]  /*1340*/  HADD2.F32 R156, -RZ, R168.reuse.H0_H0 ;  /* 0x200000a8ff9c7230 */ /* 0x100fe20000004100 */
[----:B------:R-:W2:Y:S01]  /*1350*/  LDL.LU R166, [R1+0x4] ;  /* 0x0000040001a67983 */ /* 0x000ea20000300800 */
[----:B------:R-:W-:Y:S02]  /*1360*/  HADD2.F32 R163, -RZ, R168.H1_H1 ;  /* 0x300000a8ffa37230 */ /* 0x000fe40000004100 */
[----:B------:R-:W-:-:S02]  /*1370*/  HADD2.F32 R165, -RZ, R169.H0_H0 ;  /* 0x200000a9ffa57230 */ /* 0x000fc40000004100 */
[----:B------:R-:W-:Y:S02]  /*1380*/  HADD2.F32 R164, -RZ, R169.H1_H1 ;  /* 0x300000a9ffa47230 */ /* 0x000fe40000004100 */
[--C-:B------:R-:W-:Y:S02]  /*1390*/  HADD2.F32 R220, -RZ, R167.reuse.H0_H0 ;  /* 0x200000a7ffdc7230 */ /* 0x100fe40000004100 */
[----:B------:R-:W-:Y:S02]  /*13a0*/  HADD2.F32 R222, -RZ, R167.H1_H1 ;  /* 0x300000a7ffde7230 */ /* 0x000fe40000004100 */
[--C-:B------:R-:W-:Y:S01]  /*13b0*/  HADD2.F32 R169, -RZ, R170.reuse.H0_H0 ;  /* 0x200000aaffa97230 */ /* 0x100fe20000004100 */
[----:B------:R-:W3:Y:S01]  /*13c0*/  LDL.LU R167, [R1+0x8] ;  /* 0x0000080001a77983 */ /* 0x000ee20000300800 */
[----:B------:R-:W-:Y:S02]  /*13d0*/  HADD2.F32 R168, -RZ, R170.H1_H1 ;  /* 0x300000aaffa87230 */ /* 0x000fe40000004100 */
[----:B------:R-:W-:-:S02]  /*13e0*/  HADD2.F32 R170, -RZ, R171.H0_H0 ;  /* 0x200000abffaa7230 */ /* 0x000fc40000004100 */
[----:B------:R-:W-:Y:S02]  /*13f0*/  HADD2.F32 R244, -RZ, R171.H1_H1 ;  /* 0x300000abfff47230 */ /* 0x000fe40000004100 */
[----:B------:R-:W4:Y:S01]  /*1400*/  LDL.LU R171, [R1] ;  /* 0x0000000001ab7983 */ /* 0x000f220000300800 */
[----:B------:R-:W-:Y:S01]  /*1410*/  HADD2.F32 R200, -RZ, R134.H0_H0 ;  /* 0x20000086ffc87230 */ /* 0x000fe20000004100 */
[----:B------:R-:W-:Y:S01]  /*1420*/  FADD.FTZ R202, -R245, R202 ;  /* 0x000000caf5ca7221 */ /* 0x000fe20000010100 */
[----:B------:R-:W-:-:S03]  /*1430*/  HADD2.F32 R240, -RZ, R159.H0_H0 ;  /* 0x2000009ffff07230 */ /* 0x000fc60000004100 */
[C---:B------:R-:W-:Y:S01]  /*1440*/  FADD.FTZ R200, -R245.reuse, R200 ;  /* 0x000000c8f5c87221 */ /* 0x040fe20000010100 */
[----:B------:R-:W-:Y:S01]  /*1450*/  HADD2.F32 R223, -RZ, R137.H1_H1 ;  /* 0x30000089ffdf7230 */ /* 0x000fe20000004100 */
[C---:B------:R-:W-:Y:S02]  /*1460*/  FMUL.FTZ R202, R192.reuse, R202 ;  /* 0x000000cac0ca7220 */ /* 0x040fe40000410000 */
[----:B------:R-:W-:Y:S01]  /*1470*/  FMUL.FTZ R200, R192, R200 ;  /* 0x000000c8c0c87220 */ /* 0x000fe20000410000 */
[--C-:B------:R-:W-:Y:S02]  /*1480*/  HADD2.F32 R211, -RZ, R149.reuse.H0_H0 ;  /* 0x20000095ffd37230 */ /* 0x100fe40000004100 */
[----:B------:R-:W-:Y:S01]  /*1490*/  HADD2.F32 R213, -RZ, R149.H1_H1 ;  /* 0x30000095ffd57230 */ /* 0x000fe20000004100 */
[C---:B------:R-:W-:Y:S01]  /*14a0*/  FADD.FTZ R149, -R245.reuse, R197 ;  /* 0x000000c5f5957221 */ /* 0x040fe20000010100 */
[----:B------:R-:W-:Y:S01]  /*14b0*/  HADD2.F32 R159, -RZ, R159.H1_H1 ;  /* 0x3000009fff9f7230 */ /* 0x000fe20000004100 */
[----:B------:R-:W-:-:S02]  /*14c0*/  FADD.FTZ R138, -R245, R199 ;  /* 0x000000c7f58a7221 */ /* 0x000fc40000010100 */
[----:B------:R-:W-:Y:S02]  /*14d0*/  FADD.FTZ R236, R227, R236 ;  /* 0x000000ece3ec7221 */ /* 0x000fe40000010000 */
[-C--:B------:R-:W-:Y:S02]  /*14e0*/  FFMA.FTZ R184, R200, R227.reuse, R184 ;  /* 0x000000e3c8b87223 */ /* 0x080fe400000100b8 */
[----:B------:R-:W-:Y:S02]  /*14f0*/  FMUL.FTZ R197, R100, R227 ;  /* 0x000000e364c57220 */ /* 0x000fe40000410000 */
[----:B------:R-:W-:Y:S01]  /*1500*/  FADD.FTZ R3, R223, R3 ;  /* 0x00000003df037221 */ /* 0x000fe20000010000 */
[----:B------:R-:W4:Y:S01]  /*1510*/  LDL.LU R227, [R1+0x10] ;  /* 0x0000100001e37983 */ /* 0x000f220000300800 */
[-C--:B------:R-:W-:Y:S02]  /*1520*/  FFMA.FTZ R187, R202, R223.reuse, R187 ;  /* 0x000000dfcabb7223 */ /* 0x080fe400000100bb */
[----:B------:R-:W-:-:S02]  /*1530*/  FMUL.FTZ R199, R107, R223 ;  /* 0x000000df6bc77220 */ /* 0x000fc40000410000 */
[----:B------:R-:W4:Y:S01]  /*1540*/  LDL.LU R223, [R1+0xc] ;  /* 0x00000c0001df7983 */ /* 0x000f220000300800 */
[----:B--2---:R-:W-:Y:S02]  /*1550*/  FADD.FTZ R166, R159, R166 ;  /* 0x000000a69fa67221 */ /* 0x004fe40000010000 */
[----:B---3--:R-:W-:Y:S02]  /*1560*/  FADD.FTZ R167, R240, R167 ;  /* 0x000000a7f0a77221 */ /* 0x008fe40000010000 */
[----:B----4-:R-:W-:-:S05]  /*1570*/  FADD.FTZ R171, R209, R171 ;  /* 0x000000abd1ab7221 */ /* 0x010fca0000010000 */
[----:B------:R-:W-:Y:S04]  /*1580*/  STL [R1], R171 ;  /* 0x000000ab01007387 */ /* 0x000fe80000100800 */
[----:B------:R0:W-:Y:S04]  /*1590*/  STL [R1+0x8], R167 ;  /* 0x000008a701007387 */ /* 0x0001e80000100800 */
[----:B0-----:R-:W2:Y:S04]  /*15a0*/  LDL.LU R167, [R1+0x18] ;  /* 0x0000180001a77983 */ /* 0x001ea80000300800 */
[----:B------:R-:W3:Y:S04]  /*15b0*/  LDL.LU R171, [R1+0x14] ;  /* 0x0000140001ab7983 */ /* 0x000ee80000300800 */
[----:B------:R0:W-:Y:S04]  /*15c0*/  STL [R1+0x4], R166 ;  /* 0x000004a601007387 */ /* 0x0001e80000100800 */
[----:B0-----:R-:W4:Y:S01]  /*15d0*/  LDL.LU R166, [R1+0x20] ;  /* 0x0000200001a67983 */ /* 0x001f220000300800 */
[----:B------:R-:W-:-:S02]  /*15e0*/  HADD2.F32 R212, -RZ, R148.H1_H1 ;  /* 0x30000094ffd47230 */ /* 0x000fc40000004100 */
[----:B------:R-:W-:Y:S02]  /*15f0*/  HADD2.F32 R148, -RZ, R152.H0_H0 ;  /* 0x20000098ff947230 */ /* 0x000fe40000004100 */
[--C-:B------:R-:W-:Y:S02]  /*1600*/  HADD2.F32 R226, -RZ, R146.reuse.H0_H0 ;  /* 0x20000092ffe27230 */ /* 0x100fe40000004100 */
[----:B------:R-:W-:Y:S02]  /*1610*/  HADD2.F32 R229, -RZ, R146.H1_H1 ;  /* 0x30000092ffe57230 */ /* 0x000fe40000004100 */
[--C-:B------:R-:W-:Y:S02]  /*1620*/  HADD2.F32 R146, -RZ, R153.reuse.H0_H0 ;  /* 0x20000099ff927230 */ /* 0x100fe40000004100 */
[----:B------:R-:W-:Y:S01]  /*1630*/  HADD2.F32 R152, -RZ, R153.H1_H1 ;  /* 0x30000099ff987230 */ /* 0x000fe20000004100 */
[----:B------:R-:W-:Y:S01]  /*1640*/  FADD.FTZ R153, -R245, R148 ;  /* 0x00000094f5997221 */ /* 0x000fe20000010100 */
[----:B------:R-:W-:-:S02]  /*1650*/  HADD2.F32 R148, -RZ, R160.H0_H0 ;  /* 0x200000a0ff947230 */ /* 0x000fc40000004100 */
[----:B------:R-:W-:Y:S02]  /*1660*/  HADD2.F32 R160, -RZ, R160.H1_H1 ;  /* 0x300000a0ffa07230 */ /* 0x000fe40000004100 */
[--C-:B------:R-:W-:Y:S01]  /*1670*/  HADD2.F32 R225, -RZ, R161.reuse.H0_H0 ;  /* 0x200000a1ffe17230 */ /* 0x100fe20000004100 */
[----:B------:R-:W-:Y:S01]  /*1680*/  FADD.FTZ R227, R148, R227 ;  /* 0x000000e394e37221 */ /* 0x000fe20000010000 */
[----:B------:R-:W-:Y:S01]  /*1690*/  HADD2.F32 R161, -RZ, R161.H1_H1 ;  /* 0x300000a1ffa17230 */ /* 0x000fe20000004100 */
[----:B------:R-:W-:Y:S01]  /*16a0*/  FADD.FTZ R223, R160, R223 ;  /* 0x000000dfa0df7221 */ /* 0x000fe20000010000 */
[----:B------:R-:W-:Y:S01]  /*16b0*/  HADD2.F32 R228, -RZ, R162.H0_H0 ;  /* 0x200000a2ffe47230 */ /* 0x000fe20000004100 */
[----:B------:R-:W-:Y:S01]  /*16c0*/  FADD.FTZ R224, -R245, R224 ;  /* 0x000000e0f5e07221 */ /* 0x000fe20000010100 */
[----:B------:R0:W-:Y:S04]  /*16d0*/  STL [R1+0x10], R227 ;  /* 0x000010e301007387 */ /* 0x0001e80000100800 */
[----:B------:R-:W-:Y:S01]  /*16e0*/  STL [R1+0xc], R223 ;  /* 0x00000cdf01007387 */ /* 0x000fe20000100800 */
[----:B------:R-:W-:-:S04]  /*16f0*/  FMUL.FTZ R224, R192, R224 ;  /* 0x000000e0c0e07220 */ /* 0x000fc80000410000 */
[-C--:B------:R-:W-:Y:S02]  /*1700*/  FFMA.FTZ R27, R224, R161.reuse, R27 ;  /* 0x000000a1e01b7223 */ /* 0x080fe4000001001b */
[----:B0-----:R-:W-:Y:S02]  /*1710*/  FMUL.FTZ R227, R91, R161 ;  /* 0x000000a15be37220 */ /* 0x001fe40000410000 */
[----:B--2---:R-:W-:Y:S02]  /*1720*/  FADD.FTZ R167, R225, R167 ;  /* 0x000000a7e1a77221 */ /* 0x004fe40000010000 */
[----:B---3--:R-:W-:-:S03]  /*1730*/  FADD.FTZ R171, R161, R171 ;  /* 0x000000aba1ab7221 */ /* 0x008fc60000010000 */
[----:B------:R0:W-:Y:S04]  /*1740*/  STL [R1+0x18], R167 ;  /* 0x000018a701007387 */ /* 0x0001e80000100800 */
[----:B0-----:R-:W2:Y:S01]  /*1750*/  LDL.LU R167, [R1+0x1c] ;  /* 0x00001c0001a77983 */ /* 0x001ea20000300800 */
[----:B----4-:R-:W-:-:S03]  /*1760*/  FADD.FTZ R166, R228, R166 ;  /* 0x000000a6e4a67221 */ /* 0x010fc60000010000 */
[----:B------:R0:W-:Y:S04]  /*1770*/  STL [R1+0x14], R171 ;  /* 0x000014ab01007387 */ /* 0x0001e80000100800 */
[----:B0-----:R-:W3:Y:S04]  /*1780*/  LDL.LU R171, [R1+0x28] ;  /* 0x0000280001ab7983 */ /* 0x001ee80000300800 */
[----:B------:R0:W-:Y:S04]  /*1790*/  STL [R1+0x20], R166 ;  /* 0x000020a601007387 */ /* 0x0001e80000100800 */
[----:B0-----:R-:W4:Y:S04]  /*17a0*/  LDL.LU R166, [R1+0x24] ;  /* 0x0000240001a67983 */ /* 0x001f280000300800 */
[----:B------:R-:W4:Y:S01]  /*17b0*/  LDL.LU R161, [R1+0x30] ;  /* 0x0000300001a17983 */ /* 0x000f220000300800 */
[----:B------:R-:W-:-:S02]  /*17c0*/  HADD2.F32 R162, -RZ, R162.H1_H1 ;  /* 0x300000a2ffa27230 */ /* 0x000fc40000004100 */
[--C-:B------:R-:W-:Y:S02]  /*17d0*/  HADD2.F32 R196, -RZ, R135.reuse.H0_H0 ;  /* 0x20000087ffc47230 */ /* 0x100fe40000004100 */
[----:B------:R-:W-:Y:S02]  /*17e0*/  HADD2.F32 R135, -RZ, R135.H1_H1 ;  /* 0x30000087ff877230 */ /* 0x000fe40000004100 */
[----:B------:R-:W-:Y:S02]  /*17f0*/  HADD2.F32 R198, -RZ, R134.H1_H1 ;  /* 0x30000086ffc67230 */ /* 0x000fe40000004100 */
[--C-:B------:R-:W-:Y:S01]  /*1800*/  HADD2.F32 R134, -RZ, R136.reuse.H0_H0 ;  /* 0x20000088ff867230 */ /* 0x100fe20000004100 */
[C---:B------:R-:W-:Y:S01]  /*1810*/  FMUL.FTZ R147, R192.reuse, R147 ;  /* 0x00000093c0937220 */ /* 0x040fe20000410000 */
[----:B------:R-:W-:Y:S01]  /*1820*/  HADD2.F32 R136, -RZ, R136.H1_H1 ;  /* 0x30000088ff887230 */ /* 0x000fe20000004100 */
[C---:B------:R-:W-:Y:S02]  /*1830*/  FADD.FTZ R135, -R245.reuse, R135 ;  /* 0x00000087f5877221 */ /* 0x040fe40000010100 */
[----:B------:R-:W-:Y:S01]  /*1840*/  FADD.FTZ R132, -R245, R145 ;  /* 0x00000091f5847221 */ /* 0x000fe20000010100 */
[----:B------:R-:W-:Y:S01]  /*1850*/  HADD2.F32 R201, -RZ, R137.H0_H0 ;  /* 0x20000089ffc97230 */ /* 0x000fe20000004100 */
[----:B------:R-:W-:-:S02]  /*1860*/  FMUL.FTZ R144, R192, R144 ;  /* 0x00000090c0907220 */ /* 0x000fc40000410000 */
[----:B------:R-:W-:Y:S02]  /*1870*/  FADD.FTZ R5, R136, R5 ;  /* 0x0000000588057221 */ /* 0x000fe40000010000 */
[-C--:B------:R-:W-:Y:S02]  /*1880*/  FFMA.FTZ R189, R147, R136.reuse, R189 ;  /* 0x0000008893bd7223 */ /* 0x080fe400000100bd */
[----:B------:R-:W-:Y:S01]  /*1890*/  FMUL.FTZ R145, R105, R136 ;  /* 0x0000008869917220 */ /* 0x000fe20000410000 */
[--C-:B------:R-:W-:Y:S01]  /*18a0*/  HADD2.F32 R243, -RZ, R155.reuse.H0_H0 ;  /* 0x2000009bfff37230 */ /* 0x100fe20000004100 */
[----:B------:R-:W-:Y:S01]  /*18b0*/  FMUL.FTZ R136, R192, R135 ;  /* 0x00000087c0887220 */ /* 0x000fe20000410000 */
[----:B------:R-:W-:Y:S01]  /*18c0*/  HADD2.F32 R137, -RZ, R155.H1_H1 ;  /* 0x3000009bff897230 */ /* 0x000fe20000004100 */
[----:B------:R-:W-:Y:S02]  /*18d0*/  FADD.FTZ R155, -R245, R146 ;  /* 0x00000092f59b7221 */ /* 0x000fe40000010100 */
[----:B------:R-:W-:-:S02]  /*18e0*/  FADD.FTZ R4, R134, R4 ;  /* 0x0000000486047221 */ /* 0x000fc40000010000 */
[-C--:B------:R-:W-:Y:S02]  /*18f0*/  FFMA.FTZ R188, R144, R134.reuse, R188 ;  /* 0x0000008690bc7223 */ /* 0x080fe400000100bc */
[----:B------:R-:W-:Y:S02]  /*1900*/  FMUL.FTZ R146, R104, R134 ;  /* 0x0000008668927220 */ /* 0x000fe40000410000 */
[----:B------:R-:W-:Y:S02]  /*1910*/  FADD.FTZ R237, R249, R237 ;  /* 0x000000edf9ed7221 */ /* 0x000fe40000010000 */
[-C--:B------:R-:W-:Y:S02]  /*1920*/  FFMA.FTZ R183, R136, R249.reuse, R183 ;  /* 0x000000f988b77223 */ /* 0x080fe400000100b7 */
[----:B------:R-:W-:Y:S02]  /*1930*/  FMUL.FTZ R134, R103, R249 ;  /* 0x000000f967867220 */ /* 0x000fe40000410000 */
[----:B--2---:R-:W-:-:S05]  /*1940*/  FADD.FTZ R167, R162, R167 ;  /* 0x000000a7a2a77221 */ /* 0x004fca0000010000 */
[----:B------:R0:W-:Y:S01]  /*1950*/  STL [R1+0x1c], R167 ;  /* 0x00001ca701007387 */ /* 0x0001e20000100800 */
[----:B---3--:R-:W-:-:S03]  /*1960*/  FADD.FTZ R171, R232, R171 ;  /* 0x000000abe8ab7221 */ /* 0x008fc60000010000 */
[----:B0-----:R-:W2:Y:S04]  /*1970*/  LDL.LU R167, [R1+0x2c] ;  /* 0x00002c0001a77983 */ /* 0x001ea80000300800 */
[----:B------:R-:W-:Y:S01]  /*1980*/  STL [R1+0x28], R171 ;  /* 0x000028ab01007387 */ /* 0x000fe20000100800 */
[----:B----4-:R-:W-:Y:S02]  /*1990*/  FADD.FTZ R166, R234, R166 ;  /* 0x000000a6eaa67221 */ /* 0x010fe40000010000 */
[----:B------:R-:W-:-:S03]  /*19a0*/  FADD.FTZ R161, R151, R161 ;  /* 0x000000a197a17221 */ /* 0x000fc60000010000 */
[----:B------:R-:W-:Y:S04]  /*19b0*/  STL [R1+0x24], R166 ;  /* 0x000024a601007387 */ /* 0x000fe80000100800 */
[----:B------:R0:W-:Y:S04]  /*19c0*/  STL [R1+0x30], R161 ;  /* 0x000030a101007387 */ /* 0x0001e80000100800 */
[----:B0-----:R-:W3:Y:S04]  /*19d0*/  LDL.LU R161, [R1+0x38] ;  /* 0x0000380001a17983 */ /* 0x001ee80000300800 */
[----:B------:R-:W3:Y:S04]  /*19e0*/  LDL.LU R249, [R1+0x34] ;  /* 0x0000340001f97983 */ /* 0x000ee80000300800 */
[----:B------:R-:W3:Y:S01]  /*19f0*/  LDL.LU R171, [R1+0x40] ;  /* 0x0000400001ab7983 */ /* 0x000ee20000300800 */
[----:B------:R-:W-:-:S02]  /*1a00*/  FADD.FTZ R196, -R245, R196 ;  /* 0x000000c4f5c47221 */ /* 0x000fc40000010100 */
[C---:B------:R-:W-:Y:S02]  /*1a10*/  FADD.FTZ R239, -R245.reuse, R239 ;  /* 0x000000eff5ef7221 */ /* 0x040fe40000010100 */
[C---:B------:R-:W-:Y:S02]  /*1a20*/  FMUL.FTZ R196, R192.reuse, R196 ;  /* 0x000000c4c0c47220 */ /* 0x040fe40000410000 */
[----:B------:R-:W-:Y:S02]  /*1a30*/  FADD.FTZ R242, -R245, R242 ;  /* 0x000000f2f5f27221 */ /* 0x000fe40000010100 */
[----:B------:R-:W-:Y:S02]  /*1a40*/  FMUL.FTZ R239, R192, R239 ;  /* 0x000000efc0ef7220 */ /* 0x000fe40000410000 */
[----:B------:R-:W-:Y:S02]  /*1a50*/  FADD.FTZ R246, R241, R246 ;  /* 0x000000f6f1f67221 */ /* 0x000fe40000010000 */
[----:B------:R-:W-:-:S02]  /*1a60*/  FFMA.FTZ R182, R196, R241, R182 ;  /* 0x000000f1c4b67223 */ /* 0x000fc400000100b6 */
[----:B------:R-:W-:Y:S02]  /*1a70*/  FMUL.FTZ R135, R102, R241 ;  /* 0x000000f166877220 */ /* 0x000fe40000410000 */
[----:B------:R-:W-:Y:S02]  /*1a80*/  FMUL.FTZ R242, R192, R242 ;  /* 0x000000f2c0f27220 */ /* 0x000fe40000410000 */
[-C--:B------:R-:W-:Y:S02]  /*1a90*/  FFMA.FTZ R175, R239, R159.reuse, R175 ;  /* 0x0000009fefaf7223 */ /* 0x080fe400000100af */
[----:B------:R-:W-:Y:S02]  /*1aa0*/  FMUL.FTZ R241, R95, R159 ;  /* 0x0000009f5ff17220 */ /* 0x000fe40000410000 */
[----:B------:R-:W-:Y:S02]  /*1ab0*/  FFMA.FTZ R159, R144, R146, RZ ;  /* 0x00000092909f7223 */ /* 0x000fe400000100ff */
[----:B------:R-:W-:-:S02]  /*1ac0*/  FADD.FTZ R2, R201, R2 ;  /* 0x00000002c9027221 */ /* 0x000fc40000010000 */
[-C--:B------:R-:W-:Y:S02]  /*1ad0*/  FFMA.FTZ R186, R242, R201.reuse, R186 ;  /* 0x000000c9f2ba7223 */ /* 0x080fe400000100ba */
[----:B------:R-:W-:Y:S02]  /*1ae0*/  FMUL.FTZ R201, R106, R201 ;  /* 0x000000c96ac97220 */ /* 0x000fe40000410000 */
[----:B------:R-:W-:Y:S02]  /*1af0*/  FFMA.FTZ R159, R147, R145, R159 ;  /* 0x00000091939f7223 */ /* 0x000fe4000001009f */
[----:B------:R-:W-:Y:S02]  /*1b00*/  FMUL.FTZ R139, R192, R139 ;  /* 0x0000008bc08b7220 */ /* 0x000fe40000410000 */
[----:B------:R-:W-:Y:S02]  /*1b10*/  FFMA.FTZ R159, R242, R201, R159 ;  /* 0x000000c9f29f7223 */ /* 0x000fe4000001009f */
[----:B------:R-:W-:-:S02]  /*1b20*/  FFMA.FTZ R173, R139, R160, R173 ;  /* 0x000000a08bad7223 */ /* 0x000fc400000100ad */
[----:B------:R-:W-:Y:S02]  /*1b30*/  FMUL.FTZ R223, R89, R160 ;  /* 0x000000a059df7220 */ /* 0x000fe40000410000 */
[----:B------:R-:W-:Y:S02]  /*1b40*/  FADD.FTZ R160, RZ, R146 ;  /* 0x00000092ffa07221 */ /* 0x000fe40000010000 */
[C---:B------:R-:W-:Y:S02]  /*1b50*/  FADD.FTZ R198, -R245.reuse, R198 ;  /* 0x000000c6f5c67221 */ /* 0x040fe40000010100 */
[----:B------:R-:W-:Y:S02]  /*1b60*/  FFMA.FTZ R159, R202, R199, R159 ;  /* 0x000000c7ca9f7223 */ /* 0x000fe4000001009f */
        /* <DEDUP_REMOVED lines=17> */
[----:B------:R-:W-:Y:S02]  /*1c80*/  FADD.FTZ R160, R160, R145 ;  /* 0x00000091a0a07221 */ /* 0x000fe40000010000 */
[----:B------:R-:W-:Y:S02]  /*1c90*/  FMUL.FTZ R198, R192, R198 ;  /* 0x000000c6c0c67220 */ /* 0x000fe40000410000 */
[----:B------:R-:W-:-:S02]  /*1ca0*/  FMUL.FTZ R137, R101, R230 ;  /* 0x000000e665897220 */ /* 0x000fc40000410000 */
[----:B------:R-:W-:Y:S02]  /*1cb0*/  FFMA.FTZ R159, R200, R197, R159 ;  /* 0x000000c5c89f7223 */ /* 0x000fe4000001009f */
[----:B------:R-:W-:Y:S02]  /*1cc0*/  FADD.FTZ R160, R160, R201 ;  /* 0x000000c9a0a07221 */ /* 0x000fe40000010000 */
[----:B------:R-:W-:Y:S02]  /*1cd0*/  FFMA.FTZ R159, R198, R137, R159 ;  /* 0x00000089c69f7223 */ /* 0x000fe4000001009f */
[----:B------:R-:W-:Y:S02]  /*1ce0*/  FMUL.FTZ R140, R192, R140 ;  /* 0x0000008cc08c7220 */ /* 0x000fe40000410000 */
[----:B------:R-:W-:Y:S02]  /*1cf0*/  FADD.FTZ R160, R160, R199 ;  /* 0x000000c7a0a07221 */ /* 0x000fe40000010000 */
[----:B------:R-:W-:-:S02]  /*1d00*/  FFMA.FTZ R159, R196, R135, R159 ;  /* 0x00000087c49f7223 */ /* 0x000fc4000001009f */
[----:B------:R-:W-:Y:S02]  /*1d10*/  FADD.FTZ R248, R142, R248 ;  /* 0x000000f88ef87221 */ /* 0x000fe40000010000 */
[----:B------:R-:W-:Y:S02]  /*1d20*/  FMUL.FTZ R141, R192, R141 ;  /* 0x0000008dc08d7220 */ /* 0x000fe40000410000 */
        /* <DEDUP_REMOVED lines=17> */
[-C--:B------:R-:W-:Y:S02]  /*1e40*/  FFMA.FTZ R179, R204, R207.reuse, R179 ;  /* 0x000000cfccb37223 */ /* 0x080fe400000100b3 */
[----:B------:R-:W-:Y:S02]  /*1e50*/  FADD.FTZ R160, R160, R134 ;  /* 0x00000086a0a07221 */ /* 0x000fe40000010000 */
[----:B------:R-:W-:Y:S02]  /*1e60*/  FMUL.FTZ R206, R192, R206 ;  /* 0x000000cec0ce7220 */ /* 0x000fe40000410000 */
[----:B------:R-:W-:Y:S02]  /*1e70*/  FMUL.FTZ R207, R99, R207 ;  /* 0x000000cf63cf7220 */ /* 0x000fe40000410000 */
[----:B------:R-:W-:-:S02]  /*1e80*/  FFMA.FTZ R159, R143, R205, R159 ;  /* 0x000000cd8f9f7223 */ /* 0x000fc4000001009f */
[----:B------:R-:W-:Y:S02]  /*1e90*/  FMUL.FTZ R229, R192, R229 ;  /* 0x000000e5c0e57220 */ /* 0x000fe40000410000 */
[----:B------:R-:W-:Y:S02]  /*1ea0*/  FADD.FTZ R160, R160, R142 ;  /* 0x0000008ea0a07221 */ /* 0x000fe40000010000 */
[----:B------:R-:W-:Y:S02]  /*1eb0*/  FADD.FTZ R235, R230, R235 ;  /* 0x000000ebe6eb7221 */ /* 0x000fe40000010000 */
[----:B------:R-:W-:Y:S02]  /*1ec0*/  FFMA.FTZ R185, R198, R230, R185 ;  /* 0x000000e6c6b97223 */ /* 0x000fe400000100b9 */
[----:B------:R-:W-:Y:S02]  /*1ed0*/  FFMA.FTZ R176, R206, R209, R176 ;  /* 0x000000d1ceb07223 */ /* 0x000fe400000100b0 */
[----:B------:R-:W-:-:S02]  /*1ee0*/  FMUL.FTZ R211, R192, R211 ;  /* 0x000000d3c0d37220 */ /* 0x000fc40000410000 */
[----:B------:R-:W-:Y:S02]  /*1ef0*/  FFMA.FTZ R159, R204, R207, R159 ;  /* 0x000000cfcc9f7223 */ /* 0x000fe4000001009f */
[----:B------:R-:W-:Y:S02]  /*1f00*/  FMUL.FTZ R209, R92, R209 ;  /* 0x000000d15cd17220 */ /* 0x000fe40000410000 */
[-C--:B------:R-:W-:Y:S02]  /*1f10*/  FFMA.FTZ R25, R229, R162.reuse, R25 ;  /* 0x000000a2e5197223 */ /* 0x080fe40000010019 */
[----:B------:R-:W-:Y:S02]  /*1f20*/  FMUL.FTZ R230, R85, R162 ;  /* 0x000000a255e67220 */ /* 0x000fe40000410000 */
[----:B------:R-:W4:Y:S01]  /*1f30*/  LDL.LU R162, [R1+0x3c] ;  /* 0x00003c0001a27983 */ /* 0x000f220000300800 */
[----:B------:R-:W-:Y:S02]  /*1f40*/  FMUL.FTZ R166, R192, R212 ;  /* 0x000000d4c0a67220 */ /* 0x000fe40000410000 */
[----:B------:R-:W-:-:S02]  /*1f50*/  FADD.FTZ R160, R160, R203 ;  /* 0x000000cba0a07221 */ /* 0x000fc40000010000 */
[-C--:B------:R-:W-:Y:S02]  /*1f60*/  FFMA.FTZ R18, R211, R157.reuse, R18 ;  /* 0x0000009dd3127223 */ /* 0x080fe40000010012 */
[----:B------:R-:W-:Y:S02]  /*1f70*/  FMUL.FTZ R212, R82, R157 ;  /* 0x0000009d52d47220 */ /* 0x000fe40000410000 */
[----:B------:R-:W-:Y:S02]  /*1f80*/  FFMA.FTZ R21, R166, R158, R21 ;  /* 0x0000009ea6157223 */ /* 0x000fe40000010015 */
[----:B--2---:R-:W-:-:S05]  /*1f90*/  FADD.FTZ R167, R158, R167 ;  /* 0x000000a79ea77221 */ /* 0x004fca0000010000 */
[----:B------:R0:W-:Y:S02]  /*1fa0*/  STL [R1+0x2c], R167 ;  /* 0x00002ca701007387 */ /* 0x0001e40000100800 */
[----:B0-----:R-:W-:Y:S02]  /*1fb0*/  FMUL.FTZ R167, R81, R158 ;  /* 0x0000009e51a77220 */ /* 0x001fe40000410000 */
[----:B------:R-:W-:Y:S02]  /*1fc0*/  FADD.FTZ R158, R160, R205 ;  /* 0x000000cda09e7221 */ /* 0x000fe40000010000 */
[----:B---3--:R-:W-:Y:S02]  /*1fd0*/  FADD.FTZ R161, R157, R161 ;  /* 0x000000a19da17221 */ /* 0x008fe40000010000 */
[----:B------:R-:W-:-:S03]  /*1fe0*/  FADD.FTZ R249, R214, R249 ;  /* 0x000000f9d6f97221 */ /* 0x000fc60000010000 */
[----:B------:R0:W-:Y:S01]  /*1ff0*/  STL [R1+0x38], R161 ;  /* 0x000038a101007387 */ /* 0x0001e20000100800 */
[----:B------:R-:W-:Y:S02]  /*2000*/  FFMA.FTZ R157, R206, R209, R159 ;  /* 0x000000d1ce9d7223 */ /* 0x000fe4000001009f */
[----:B------:R-:W-:Y:S01]  /*2010*/  FADD.FTZ R171, R216, R171 ;  /* 0x000000abd8ab7221 */ /* 0x000fe20000010000 */
[----:B0-----:R-:W2:Y:S04]  /*2020*/  LDL.LU R161, [R1+0x48] ;  /* 0x0000480001a17983 */ /* 0x001ea80000300800 */
[----:B------:R-:W3:Y:S04]  /*2030*/  LDL.LU R159, [R1+0x44] ;  /* 0x00004400019f7983 */ /* 0x000ee80000300800 */
[----:B------:R-:W-:Y:S04]  /*2040*/  STL [R1+0x34], R249 ;  /* 0x000034f901007387 */ /* 0x000fe80000100800 */
[----:B------:R0:W-:Y:S04]  /*2050*/  STL [R1+0x40], R171 ;  /* 0x000040ab01007387 */ /* 0x0001e80000100800 */
[----:B------:R-:W3:Y:S01]  /*2060*/  LDL.LU R160, [R1+0x50] ;  /* 0x0000500001a07983 */ /* 0x000ee20000300800 */
[----:B----4-:R-:W-:-:S05]  /*2070*/  FADD.FTZ R162, R218, R162 ;  /* 0x000000a2daa27221 */ /* 0x010fca0000010000 */
[----:B------:R-:W-:Y:S01]  /*2080*/  STL [R1+0x3c], R162 ;  /* 0x00003ca201007387 */ /* 0x000fe20000100800 */
[----:B--2---:R-:W-:Y:S02]  /*2090*/  FADD.FTZ R161, R220, R161 ;  /* 0x000000a1dca17221 */ /* 0x004fe40000010000 */
[----:B---3--:R-:W-:-:S03]  /*20a0*/  FADD.FTZ R159, R222, R159 ;  /* 0x0000009fde9f7221 */ /* 0x008fc60000010000 */
[----:B------:R1:W-:Y:S04]  /*20b0*/  STL [R1+0x48], R161 ;  /* 0x000048a101007387 */ /* 0x0003e80000100800 */
[----:B0-----:R-:W2:Y:S04]  /*20c0*/  LDL.LU R171, [R1+0x4c] ;  /* 0x00004c0001ab7983 */ /* 0x001ea80000300800 */
[----:B-1----:R-:W3:Y:S01]  /*20d0*/  LDL.LU R161, [R1+0x58] ;  /* 0x0000580001a17983 */ /* 0x002ee20000300800 */
[----:B------:R-:W-:-:S03]  /*20e0*/  FADD.FTZ R160, R156, R160 ;  /* 0x000000a09ca07221 */ /* 0x000fc60000010000 */
[----:B------:R-:W-:Y:S04]  /*20f0*/  STL [R1+0x44], R159 ;  /* 0x0000449f01007387 */ /* 0x000fe80000100800 */
[----:B------:R0:W-:Y:S04]  /*2100*/  STL [R1+0x50], R160 ;  /* 0x000050a001007387 */ /* 0x0001e80000100800 */
[----:B0-----:R-:W4:Y:S01]  /*2110*/  LDL.LU R160, [R1+0x54] ;  /* 0x0000540001a07983 */ /* 0x001f220000300800 */
[----:B------:R-:W-:Y:S02]  /*2120*/  FMUL.FTZ R208, R192, R208 ;  /* 0x000000d0c0d07220 */ /* 0x000fe40000410000 */
[----:B------:R-:W-:Y:S01]  /*2130*/  FADD.FTZ R158, R158, R207 ;  /* 0x000000cf9e9e7221 */ /* 0x000fe20000010000 */
[----:B------:R-:W4:Y:S01]  /*2140*/  LDL.LU R162, [R1+0x60] ;  /* 0x0000600001a27983 */ /* 0x000f220000300800 */
[----:B------:R-:W-:-:S02]  /*2150*/  FADD.FTZ R252, R238, R252 ;  /* 0x000000fceefc7221 */ /* 0x000fc40000010000 */
[----:B------:R-:W-:Y:S02]  /*2160*/  FMUL.FTZ R210, R192, R210 ;  /* 0x000000d2c0d27220 */ /* 0x000fe40000410000 */
[-C--:B------:R-:W-:Y:S02]  /*2170*/  FFMA.FTZ R177, R208, R238.reuse, R177 ;  /* 0x000000eed0b17223 */ /* 0x080fe400000100b1 */
[----:B------:R-:W-:Y:S02]  /*2180*/  FMUL.FTZ R238, R93, R238 ;  /* 0x000000ee5dee7220 */ /* 0x000fe40000410000 */
[----:B------:R-:W-:Y:S02]  /*2190*/  FADD.FTZ R158, R158, R209 ;  /* 0x000000d19e9e7221 */ /* 0x000fe40000010000 */
[-C--:B------:R-:W-:Y:S02]  /*21a0*/  FFMA.FTZ R174, R210, R240.reuse, R174 ;  /* 0x000000f0d2ae7223 */ /* 0x080fe400000100ae */
[----:B------:R-:W-:-:S02]  /*21b0*/  FMUL.FTZ R240, R94, R240 ;  /* 0x000000f05ef07220 */ /* 0x000fc40000410000 */
[----:B------:R-:W-:Y:S02]  /*21c0*/  FFMA.FTZ R157, R208, R238, R157 ;  /* 0x000000eed09d7223 */ /* 0x000fe4000001009d */
[----:B------:R-:W-:Y:S02]  /*21d0*/  FADD.FTZ R158, R158, R238 ;  /* 0x000000ee9e9e7221 */ /* 0x000fe40000010000 */
[----:B------:R-:W-:Y:S02]  /*21e0*/  FMUL.FTZ R138, R192, R138 ;  /* 0x0000008ac08a7220 */ /* 0x000fe40000410000 */
[----:B------:R-:W-:Y:S02]  /*21f0*/  FFMA.FTZ R157, R210, R240, R157 ;  /* 0x000000f0d29d7223 */ /* 0x000fe4000001009d */
        /* <DEDUP_REMOVED lines=24> */
[----:B------:R-:W-:Y:S02]  /*2380*/  FMUL.FTZ R232, R86, R232 ;  /* 0x000000e856e87220 */ /* 0x000fe40000410000 */
[----:B------:R-:W-:-:S02]  /*2390*/  FFMA.FTZ R157, R229, R230, R157 ;  /* 0x000000e6e59d7223 */ /* 0x000fc4000001009d */
[----:B------:R-:W-:Y:S02]  /*23a0*/  FADD.FTZ R158, R158, R230 ;  /* 0x000000e69e9e7221 */ /* 0x000fe40000010000 */
[----:B------:R-:W-:Y:S02]  /*23b0*/  FFMA.FTZ R23, R233, R234, R23 ;  /* 0x000000eae9177223 */ /* 0x000fe40000010017 */
[----:B------:R-:W-:Y:S02]  /*23c0*/  FMUL.FTZ R150, R192, R150 ;  /* 0x00000096c0967220 */ /* 0x000fe40000410000 */
[----:B------:R-:W-:Y:S02]  /*23d0*/  FMUL.FTZ R234, R87, R234 ;  /* 0x000000ea57ea7220 */ /* 0x000fe40000410000 */
[----:B------:R-:W-:Y:S02]  /*23e0*/  FFMA.FTZ R157, R231, R232, R157 ;  /* 0x000000e8e79d7223 */ /* 0x000fe4000001009d */
[----:B------:R-:W-:-:S02]  /*23f0*/  FADD.FTZ R159, R158, R232 ;  /* 0x000000e89e9f7221 */ /* 0x000fc40000010000 */
[----:B------:R-:W-:Y:S02]  /*2400*/  FFMA.FTZ R20, R150, R151, R20 ;  /* 0x0000009796147223 */ /* 0x000fe40000010014 */
[----:B------:R-:W-:Y:S02]  /*2410*/  FMUL.FTZ R158, R192, R153 ;  /* 0x00000099c09e7220 */ /* 0x000fe40000410000 */
[----:B------:R-:W-:Y:S02]  /*2420*/  FMUL.FTZ R151, R80, R151 ;  /* 0x0000009750977220 */ /* 0x000fe40000410000 */
[----:B------:R-:W-:Y:S02]  /*2430*/  FFMA.FTZ R157, R233, R234, R157 ;  /* 0x000000eae99d7223 */ /* 0x000fe4000001009d */
[-C--:B------:R-:W-:Y:S02]  /*2440*/  FFMA.FTZ R12, R158, R156.reuse, R12 ;  /* 0x0000009c9e0c7223 */ /* 0x080fe4000001000c */
[----:B------:R-:W-:-:S02]  /*2450*/  FMUL.FTZ R153, R72, R156 ;  /* 0x0000009c48997220 */ /* 0x000fc40000410000 */
[----:B------:R-:W-:Y:S02]  /*2460*/  FFMA.FTZ R156, R150, R151, R157 ;  /* 0x00000097969c7223 */ /* 0x000fe4000001009d */
[----:B------:R-:W-:Y:S02]  /*2470*/  FMUL.FTZ R157, R192, R133 ;  /* 0x00000085c09d7220 */ /* 0x000fe40000410000 */
[----:B--2---:R-:W-:Y:S02]  /*2480*/  FADD.FTZ R171, R163, R171 ;  /* 0x000000aba3ab7221 */ /* 0x004fe40000010000 */
[----:B---3--:R-:W-:-:S03]  /*2490*/  FADD.FTZ R161, R165, R161 ;  /* 0x000000a1a5a17221 */ /* 0x008fc60000010000 */
[----:B------:R-:W-:Y:S04]  /*24a0*/  STL [R1+0x4c], R171 ;  /* 0x00004cab01007387 */ /* 0x000fe80000100800 */
[----:B------:R0:W-:Y:S04]  /*24b0*/  STL [R1+0x58], R161 ;  /* 0x000058a101007387 */ /* 0x0001e80000100800 */
[----:B0-----:R-:W2:Y:S01]  /*24c0*/  LDL.LU R161, [R1+0x5c] ;  /* 0x00005c0001a17983 */ /* 0x001ea20000300800 */
[----:B----4-:R-:W-:-:S05]  /*24d0*/  FADD.FTZ R160, R164, R160 ;  /* 0x000000a0a4a07221 */ /* 0x010fca0000010000 */
[----:B------:R0:W-:Y:S04]  /*24e0*/  STL [R1+0x54], R160 ;  /* 0x000054a001007387 */ /* 0x0001e80000100800 */
[----:B0-----:R-:W3:Y:S04]  /*24f0*/  LDL.LU R160, [R1+0x68] ;  /* 0x0000680001a07983 */ /* 0x001ee80000300800 */
[----:B------:R-:W4:Y:S01]  /*2500*/  LDL.LU R133, [R1+0x64] ;  /* 0x0000640001857983 */ /* 0x000f220000300800 */
[----:B------:R-:W-:-:S04]  /*2510*/  FADD.FTZ R159, R159, R234 ;  /* 0x000000ea9f9f7221 */ /* 0x000fc80000010000 */
[----:B------:R-:W-:Y:S02]  /*2520*/  FADD.FTZ R159, R159, R151 ;  /* 0x000000979f9f7221 */ /* 0x000fe40000010000 */
        /* <DEDUP_REMOVED lines=25> */
[----:B------:R-:W-:Y:S02]  /*26c0*/  FADD.FTZ R159, R159, R220 ;  /* 0x000000dc9f9f7221 */ /* 0x000fe40000010000 */
[----:B------:R-:W-:Y:S02]  /*26d0*/  FFMA.FTZ R156, R219, R220, R156 ;  /* 0x000000dcdb9c7223 */ /* 0x000fe4000001009c */
[----:B------:R-:W-:Y:S02]  /*26e0*/  FADD.FTZ R159, R159, R222 ;  /* 0x000000de9f9f7221 */ /* 0x000fe40000010000 */
[----:B------:R-:W-:-:S02]  /*26f0*/  FFMA.FTZ R156, R221, R222, R156 ;  /* 0x000000dedd9c7223 */ /* 0x000fc4000001009c */
[----:B------:R-:W-:Y:S02]  /*2700*/  FFMA.FTZ R13, R157, R163, R13 ;  /* 0x000000a39d0d7223 */ /* 0x000fe4000001000d */
[----:B------:R-:W-:Y:S02]  /*2710*/  FMUL.FTZ R155, R192, R155 ;  /* 0x0000009bc09b7220 */ /* 0x000fe40000410000 */
[----:B------:R-:W-:Y:S02]  /*2720*/  FMUL.FTZ R163, R73, R163 ;  /* 0x000000a349a37220 */ /* 0x000fe40000410000 */
[----:B------:R-:W-:Y:S02]  /*2730*/  FADD.FTZ R162, R169, R162 ;  /* 0x000000a2a9a27221 */ /* 0x000fe40000010000 */
[----:B------:R-:W-:Y:S02]  /*2740*/  FADD.FTZ R159, R159, R153 ;  /* 0x000000999f9f7221 */ /* 0x000fe40000010000 */
[----:B------:R-:W-:-:S02]  /*2750*/  FFMA.FTZ R156, R158, R153, R156 ;  /* 0x000000999e9c7223 */ /* 0x000fc4000001009c */
[-C--:B------:R-:W-:Y:S02]  /*2760*/  FFMA.FTZ R10, R155, R165.reuse, R10 ;  /* 0x000000a59b0a7223 */ /* 0x080fe4000001000a */
[----:B------:R-:W-:Y:S01]  /*2770*/  FMUL.FTZ R152, R192, R152 ;  /* 0x00000098c0987220 */ /* 0x000fe20000410000 */
[----:B------:R0:W-:Y:S01]  /*2780*/  STL [R1+0x60], R162 ;  /* 0x000060a201007387 */ /* 0x0001e20000100800 */
        /* <DEDUP_REMOVED lines=9> */
[----:B0-----:R-:W-:-:S02]  /*2820*/  FMUL.FTZ R162, R192, R132 ;  /* 0x00000084c0a27220 */ /* 0x001fc40000410000 */
[----:B------:R-:W-:Y:S02]  /*2830*/  FMUL.FTZ R169, R68, R169 ;  /* 0x000000a944a97220 */ /* 0x000fe40000410000 */
[----:B------:R-:W-:Y:S02]  /*2840*/  FADD.FTZ R159, R159, R164 ;  /* 0x000000a49f9f7221 */ /* 0x000fe40000010000 */
[----:B------:R-:W-:Y:S02]  /*2850*/  FFMA.FTZ R156, R152, R164, R156 ;  /* 0x000000a4989c7223 */ /* 0x000fe4000001009c */
[----:B------:R-:W-:Y:S02]  /*2860*/  FFMA.FTZ R9, R162, R168, R9 ;  /* 0x000000a8a2097223 */ /* 0x000fe40000010009 */
[----:B------:R-:W-:Y:S02]  /*2870*/  FADD.FTZ R159, R159, R169 ;  /* 0x000000a99f9f7221 */ /* 0x000fe40000010000 */
[----:B------:R-:W-:-:S02]  /*2880*/  FFMA.FTZ R132, R154, R169, R156 ;  /* 0x000000a99a847223 */ /* 0x000fc4000001009c */
[----:B------:R-:W-:Y:S02]  /*2890*/  FMUL.FTZ R171, R70, R170 ;  /* 0x000000aa46ab7220 */ /* 0x000fe40000410000 */
[----:B------:R-:W-:-:S04]  /*28a0*/  FMUL.FTZ R156, R192, R245 ;  /* 0x000000f5c09c7220 */ /* 0x000fc80000410000 */
[----:B------:R-:W-:Y:S02]  /*28b0*/  FFMA.FTZ R7, R156, R244, R7 ;  /* 0x000000f49c077223 */ /* 0x000fe40000010007 */
[----:B--2---:R-:W-:-:S05]  /*28c0*/  FADD.FTZ R161, R168, R161 ;  /* 0x000000a1a8a17221 */ /* 0x004fca0000010000 */
[----:B------:R0:W-:Y:S01]  /*28d0*/  STL [R1+0x5c], R161 ;  /* 0x00005ca101007387 */ /* 0x0001e20000100800 */
[----:B---3--:R-:W-:Y:S02]  /*28e0*/  FADD.FTZ R160, R170, R160 ;  /* 0x000000a0aaa07221 */ /* 0x008fe40000010000 */
[----:B----4-:R-:W-:-:S03]  /*28f0*/  FADD.FTZ R133, R244, R133 ;  /* 0x00000085f4857221 */ /* 0x010fc60000010000 */
[----:B------:R1:W-:Y:S04]  /*2900*/  STL [R1+0x68], R160 ;  /* 0x000068a001007387 */ /* 0x0003e80000100800 */
[----:B------:R2:W-:Y:S01]  /*2910*/  STL [R1+0x64], R133 ;  /* 0x0000648501007387 */ /* 0x0005e20000100800 */
[----:B------:R-:W-:Y:S02]  /*2920*/  FMUL.FTZ R168, R69, R168 ;  /* 0x000000a845a87220 */ /* 0x000fe40000410000 */
[----:B0-----:R-:W-:Y:S02]  /*2930*/  FMUL.FTZ R161, R192, R243 ;  /* 0x000000f3c0a17220 */ /* 0x001fe40000410000 */
[----:B------:R-:W-:Y:S02]  /*2940*/  FADD.FTZ R159, R159, R168 ;  /* 0x000000a89f9f7221 */ /* 0x000fe40000010000 */
[----:B------:R-:W-:-:S02]  /*2950*/  FFMA.FTZ R132, R162, R168, R132 ;  /* 0x000000a8a2847223 */ /* 0x000fc40000010084 */
[----:B------:R-:W-:Y:S02]  /*2960*/  FFMA.FTZ R6, R161, R170, R6 ;  /* 0x000000aaa1067223 */ /* 0x000fe40000010006 */
[----:B------:R-:W-:Y:S02]  /*2970*/  FMUL.FTZ R170, R71, R244 ;  /* 0x000000f447aa7220 */ /* 0x000fe40000410000 */
[----:B------:R-:W-:Y:S02]  /*2980*/  FADD.FTZ R159, R159, R171 ;  /* 0x000000ab9f9f7221 */ /* 0x000fe40000010000 */
[----:B------:R-:W-:Y:S02]  /*2990*/  FFMA.FTZ R132, R161, R171, R132 ;  /* 0x000000aba1847223 */ /* 0x000fe40000010084 */
[----:B------:R-:W-:Y:S02]  /*29a0*/  FADD.FTZ R243, R159, R170 ;  /* 0x000000aa9ff37221 */ /* 0x000fe40000010000 */
[----:B-1----:R-:W-:Y:S01]  /*29b0*/  FFMA.FTZ R160, R156, R170, R132 ;  /* 0x000000aa9ca07223 */ /* 0x002fe20000010084 */
[----:B------:R-:W-:Y:S05]  /*29c0*/  BRA.DIV ~URZ, `(.L_x_7992) ;  /* 0x000041627f007947 */ /* 0x000fea000b800000 */
[----:B--2---:R0:W1:Y:S02]  /*29d0*/  SHFL.BFLY PT, R244, R243, 0x1, 0x1f ;  /* 0x0c201f00f3f47f89 */ /* 0x00406400000e0000 */
.L_x_7996:
        /* <DEDUP_REMOVED lines=18> */
.L_x_7997:
[----:B--2---:R-:W-:Y:S01]  /*2b00*/  FADD.FTZ R244, R244, R243 ;  /* 0x000000f3f4f47221 */ /* 0x004fe20000010000 */
[----:B------:R-:W2:Y:S01]  /*2b10*/  LDL.LU R245, [R1+0x70] ;  /* 0x0000700001f57983 */ /* 0x000ea20000300800 */
[----:B01----:R-:W-:Y:S01]  /*2b20*/  FADD.FTZ R160, R132, R160 ;  /* 0x000000a084a07221 */ /* 0x003fe20000010000 */
[----:B------:R-:W-:Y:S01]  /*2b30*/  MOV R243, 0x10 ;  /* 0x0000001000f37802 */ /* 0x000fe20000000f00 */
[----:B------:R-:W-:Y:S01]  /*2b40*/  FMUL.FTZ R159, R244, c[0x0][0x1e0] ;  /* 0x00007800f49f7a20 */ /* 0x000fe20000410000 */
[----:B------:R-:W-:Y:S01]  /*2b50*/  STL [R1+0x110], R3 ;  /* 0x0001100301007387 */ /* 0x000fe20000100800 */
[----:B------:R-:W-:-:S03]  /*2b60*/  FMUL.FTZ R160, R160, c[0x0][0x1e0] ;  /* 0x00007800a0a07a20 */ /* 0x000fc60000410000 */
[----:B------:R-:W-:Y:S01]  /*2b70*/  FSEL R159, R159, RZ, !P1 ;  /* 0x000000ff9f9f7208 */ /* 0x000fe20004800000 */
[----:B------:R-:W-:Y:S04]  /*2b80*/  STL [R1+0x10c], R2 ;  /* 0x00010c0201007387 */ /* 0x000fe80000100800 */
[-CC-:B------:R-:W-:Y:S02]  /*2b90*/  FFMA.FTZ R133, R147, R160.reuse, R159.reuse ;  /* 0x000000a093857223 */ /* 0x180fe4000001009f */
[----:B------:R-:W-:Y:S02]  /*2ba0*/  FFMA.FTZ R132, R144, R160, R159 ;  /* 0x000000a090847223 */ /* 0x000fe4000001009f */
[----:B------:R-:W-:Y:S02]  /*2bb0*/  FADD.FTZ R133, R145, -R133 ;  /* 0x8000008591857221 */ /* 0x000fe40000010000 */
[----:B------:R-:W-:-:S04]  /*2bc0*/  IMAD.WIDE.U32 R144, R0, R243, c[0x0][0x170] ;  /* 0x00005c0000907625 */ /* 0x000fc800078e00f3 */
[----:B------:R-:W-:Y:S02]  /*2bd0*/  FADD.FTZ R132, R146, -R132 ;  /* 0x8000008492847221 */ /* 0x000fe40000010000 */
[----:B------:R-:W3:Y:S01]  /*2be0*/  LDG.E.128 R144, [R144.64] ;  /* 0x0000000490907981 */ /* 0x000ee2000c1e1d00 */
[-CC-:B------:R-:W-:Y:S01]  /*2bf0*/  FFMA.FTZ R202, R202, R160.reuse, R159.reuse ;  /* 0x000000a0caca7223 */ /* 0x180fe2000001009f */
[----:B------:R-:W-:Y:S01]  /*2c00*/  ISETP.NE.U32.AND P1, PT, RZ, c[0x0][0x258], PT ;  /* 0x00009600ff007a0c */ /* 0x000fe20003f25070 */
[-CC-:B------:R-:W-:Y:S02]  /*2c10*/  FFMA.FTZ R196, R196, R160.reuse, R159.reuse ;  /* 0x000000a0c4c47223 */ /* 0x180fe4000001009f */
[----:B------:R-:W-:Y:S01]  /*2c20*/  FADD.FTZ R202, R199, -R202 ;  /* 0x800000cac7ca7221 */ /* 0x000fe20000010000 */
[----:B------:R-:W-:Y:S01]  /*2c30*/  ISETP.NE.AND.EX P1, PT, RZ, c[0x0][0x25c], PT, P1 ;  /* 0x00009700ff007a0c */ /* 0x000fe20003f25310 */
[-CC-:B------:R-:W-:Y:S02]  /*2c40*/  FFMA.FTZ R199, R200, R160.reuse, R159.reuse ;  /* 0x000000a0c8c77223 */ /* 0x180fe4000001009f */
[----:B------:R-:W-:Y:S01]  /*2c50*/  FFMA.FTZ R200, R198, R160, R159 ;  /* 0x000000a0c6c87223 */ /* 0x000fe2000001009f */
[----:B-----5:R-:W-:Y:S01]  /*2c60*/  @P0 HADD2.F32 R198, -RZ, R109.H0_H0 ;  /* 0x2000006dffc60230 */ /* 0x020fe20000004100 */
[----:B------:R-:W-:-:S02]  /*2c70*/  FADD.FTZ R199, R197, -R199 ;  /* 0x800000c7c5c77221 */ /* 0x000fc40000010000 */
[----:B------:R-:W-:Y:S02]  /*2c80*/  FADD.FTZ R200, R137, -R200 ;  /* 0x800000c889c87221 */ /* 0x000fe40000010000 */
[C---:B------:R-:W-:Y:S01]  /*2c90*/  FMUL.FTZ R137, R192.reuse, R132 ;  /* 0x00000084c0897220 */ /* 0x040fe20000410000 */
[----:B------:R-:W-:Y:S01]  /*2ca0*/  @P0 HADD2.F32 R132, -RZ, R108.H0_H0 ;  /* 0x2000006cff840230 */ /* 0x000fe20000004100 */
[----:B------:R-:W-:Y:S02]  /*2cb0*/  FMUL.FTZ R199, R192, R199 ;  /* 0x000000c7c0c77220 */ /* 0x000fe40000410000 */
[----:B------:R-:W-:Y:S02]  /*2cc0*/  FFMA.FTZ R242, R242, R160, R159 ;  /* 0x000000a0f2f27223 */ /* 0x000fe4000001009f */
[----:B------:R-:W-:Y:S01]  /*2cd0*/  @P0 FADD.FTZ R137, R137, R132 ;  /* 0x0000008489890221 */ /* 0x000fe20000010000 */
[----:B------:R-:W-:Y:S01]  /*2ce0*/  @P0 HADD2.F32 R132, -RZ, R110.H0_H0 ;  /* 0x2000006eff840230 */ /* 0x000fe20000004100 */
[----:B------:R-:W-:-:S02]  /*2cf0*/  FADD.FTZ R135, R135, -R196 ;  /* 0x800000c487877221 */ /* 0x000fc40000010000 */
[----:B------:R-:W-:Y:S02]  /*2d00*/  FADD.FTZ R242, R201, -R242 ;  /* 0x800000f2c9f27221 */ /* 0x000fe40000010000 */
[----:B------:R-:W-:Y:S01]  /*2d10*/  @P0 FADD.FTZ R199, R199, R132 ;  /* 0x00000084c7c70221 */ /* 0x000fe20000010000 */
[----:B------:R-:W-:Y:S01]  /*2d20*/  @P1 F2FP.PACK_AB R132, RZ, R137 ;  /* 0x00000089ff84123e */ /* 0x000fe200000000ff */
[----:B------:R-:W-:Y:S02]  /*2d30*/  FMUL.FTZ R197, R192, R242 ;  /* 0x000000f2c0c57220 */ /* 0x000fe40000410000 */
[----:B------:R-:W-:Y:S01]  /*2d40*/  FFMA.FTZ R136, R136, R160, R159 ;  /* 0x000000a088887223 */ /* 0x000fe2000001009f */
[----:B------:R-:W-:Y:S01]  /*2d50*/  @P1 F2FP.PACK_AB R196, RZ, R199 ;  /* 0x000000c7ffc4123e */ /* 0x000fe200000000ff */
[----:B------:R-:W-:Y:S01]  /*2d60*/  @P0 FADD.FTZ R197, R197, R198 ;  /* 0x000000c6c5c50221 */ /* 0x000fe20000010000 */
[----:B------:R-:W-:Y:S01]  /*2d70*/  @P1 PRMT R128, R132, 0x7610, R128 ;  /* 0x0000761084801816 */ /* 0x000fe20000000080 */
[----:B------:R-:W-:Y:S01]  /*2d80*/  @P0 HADD2.F32 R132, -RZ, R108.H1_H1 ;  /* 0x3000006cff840230 */ /* 0x000fe20000004100 */
[----:B------:R-:W-:Y:S01]  /*2d90*/  @P1 PRMT R130, R196, 0x7610, R130 ;  /* 0x00007610c4821816 */ /* 0x000fe20000000082 */
[C---:B------:R-:W-:Y:S01]  /*2da0*/  FMUL.FTZ R196, R192.reuse, R133 ;  /* 0x00000085c0c47220 */ /* 0x040fe20000410000 */
[----:B------:R-:W-:Y:S01]  /*2db0*/  @P0 HADD2.F32 R133, -RZ, R111.H0_H0 ;  /* 0x2000006fff850230 */ /* 0x000fe20000004100 */
[----:B------:R-:W-:-:S02]  /*2dc0*/  FMUL.FTZ R198, R192, R202 ;  /* 0x000000cac0c67220 */ /* 0x000fc40000410000 */
[----:B------:R-:W-:Y:S01]  /*2dd0*/  @P0 FADD.FTZ R196, R196, R132 ;  /* 0x00000084c4c40221 */ /* 0x000fe20000010000 */
[----:B------:R-:W-:Y:S01]  /*2de0*/  @P0 HADD2.F32 R132, -RZ, R109.H1_H1 ;  /* 0x3000006dff840230 */ /* 0x000fe20000004100 */
[----:B------:R-:W-:Y:S02]  /*2df0*/  FMUL.FTZ R201, R192, R135 ;  /* 0x00000087c0c97220 */ /* 0x000fe40000410000 */
[----:B------:R-:W-:Y:S01]  /*2e00*/  FADD.FTZ R134, R134, -R136 ;  /* 0x8000008886867221 */ /* 0x000fe20000010000 */
[----:B------:R-:W-:Y:S01]  /*2e10*/  @P1 F2FP.PACK_AB R136, RZ, R197 ;  /* 0x000000c5ff88123e */ /* 0x000fe200000000ff */
[----:B------:R-:W-:Y:S01]  /*2e20*/  @P0 FADD.FTZ R198, R198, R132 ;  /* 0x00000084c6c60221 */ /* 0x000fe20000010000 */
[----:B------:R-:W-:Y:S01]  /*2e30*/  @P0 HADD2.F32 R132, -RZ, R110.H1_H1 ;  /* 0x3000006eff840230 */ /* 0x000fe20000004100 */
[----:B------:R-:W-:Y:S01]  /*2e40*/  @P0 FADD.FTZ R201, R201, R133 ;  /* 0x00000085c9c90221 */ /* 0x000fe20000010000 */
[----:B------:R-:W-:Y:S01]  /*2e50*/  @P0 HADD2.F32 R133, -RZ, R111.H1_H1 ;  /* 0x3000006fff850230 */ /* 0x000fe20000004100 */
[----:B------:R-:W-:Y:S01]  /*2e60*/  FMUL.FTZ R200, R192, R200 ;  /* 0x000000c8c0c87220 */ /* 0x000fe20000410000 */
[----:B------:R-:W-:Y:S01]  /*2e70*/  @P1 PRMT R129, R136, 0x7610, R129 ;  /* 0x0000761088811816 */ /* 0x000fe20000000081 */
[----:B------:R-:W-:Y:S01]  /*2e80*/  FMUL.FTZ R202, R192, R134 ;  /* 0x00000086c0ca7220 */ /* 0x000fe20000410000 */
[----:B------:R-:W-:Y:S01]  /*2e90*/  @P1 F2FP.PACK_AB R134, RZ, R198 ;  /* 0x000000c6ff86123e */ /* 0x000fe200000000ff */
[----:B------:R-:W-:Y:S01]  /*2ea0*/  @P0 FADD.FTZ R200, R200, R132 ;  /* 0x00000084c8c80221 */ /* 0x000fe20000010000 */
[----:B------:R-:W-:Y:S01]  /*2eb0*/  @P1 F2FP.PACK_AB R132, RZ, R201 ;  /* 0x000000c9ff84123e */ /* 0x000fe200000000ff */
[----:B------:R-:W-:Y:S01]  /*2ec0*/  @P0 FADD.FTZ R202, R202, R133 ;  /* 0x00000085caca0221 */ /* 0x000fe20000010000 */
[----:B------:R-:W-:Y:S01]  /*2ed0*/  @P1 F2FP.PACK_AB R133, RZ, R196 ;  /* 0x000000c4ff85123e */ /* 0x000fe200000000ff */
[-C--:B------:R-:W-:Y:S01]  /*2ee0*/  FMUL.FTZ R137, R137, R191.reuse ;  /* 0x000000bf89897220 */ /* 0x080fe20000410000 */
[----:B------:R-:W-:Y:S01]  /*2ef0*/  @P1 F2FP.PACK_AB R135, RZ, R200 ;  /* 0x000000c8ff87123e */ /* 0x000fe200000000ff */
[-C--:B------:R-:W-:Y:S01]  /*2f00*/  FMUL.FTZ R196, R196, R191.reuse ;  /* 0x000000bfc4c47220 */ /* 0x080fe20000410000 */
[----:B------:R-:W-:Y:S01]  /*2f10*/  @P1 F2FP.PACK_AB R136, RZ, R202 ;  /* 0x000000caff88123e */ /* 0x000fe200000000ff */
        /* <DEDUP_REMOVED lines=9> */
[----:B------:R-:W-:Y:S02]  /*2fb0*/  FMUL.FTZ R134, R67, R198 ;  /* 0x000000c643867220 */ /* 0x000fe40000410000 */
[-C--:B------:R-:W-:Y:S02]  /*2fc0*/  FMUL.FTZ R199, R199, R191.reuse ;  /* 0x000000bfc7c77220 */ /* 0x080fe40000410000 */
[----:B------:R0:W-:Y:S01]  /*2fd0*/  @P1 STG.E.128 [R132.64], R128 ;  /* 0x0000008084001986 */ /* 0x0001e2000c101d04 */
[-C--:B------:R-:W-:Y:S02]  /*2fe0*/  FMUL.FTZ R200, R200, R191.reuse ;  /* 0x000000bfc8c87220 */ /* 0x080fe40000410000 */
[----:B------:R-:W-:-:S02]  /*2ff0*/  FMUL.FTZ R201, R201, R191 ;  /* 0x000000bfc9c97220 */ /* 0x000fc40000410000 */
[----:B------:R-:W-:Y:S02]  /*3000*/  FMUL.FTZ R202, R202, R191 ;  /* 0x000000bfcaca7220 */ /* 0x000fe40000410000 */
[--C-:B------:R-:W-:Y:S02]  /*3010*/  FFMA.FTZ R140, R140, R160, R159.reuse ;  /* 0x000000a08c8c7223 */ /* 0x100fe4000001009f */
[----:B------:R-:W-:Y:S02]  /*3020*/  FMUL.FTZ R136, R63, R202 ;  /* 0x000000ca3f887220 */ /* 0x000fe40000410000 */
[----:B------:R-:W-:Y:S02]  /*3030*/  FFMA.FTZ R141, R141, R160, R159 ;  /* 0x000000a08d8d7223 */ /* 0x000fe4000001009f */
[----:B------:R-:W-:Y:S02]  /*3040*/  FADD.FTZ R140, R142, -R140 ;  /* 0x8000008c8e8c7221 */ /* 0x000fe40000010000 */
[----:B------:R-:W-:-:S02]  /*3050*/  FADD.FTZ R141, R203, -R141 ;  /* 0x8000008dcb8d7221 */ /* 0x000fc40000010000 */
[-C--:B------:R-:W-:Y:S02]  /*3060*/  FFMA.FTZ R203, R206, R160.reuse, R159 ;  /* 0x000000a0cecb7223 */ /* 0x080fe4000001009f */
[----:B0-----:R-:W-:Y:S02]  /*3070*/  FMUL.FTZ R133, R66, R197 ;  /* 0x000000c542857220 */ /* 0x001fe40000410000 */
[----:B------:R-:W-:Y:S02]  /*3080*/  FADD.FTZ R203, R209, -R203 ;  /* 0x800000cbd1cb7221 */ /* 0x000fe40000010000 */
[----:B------:R-:W-:Y:S01]  /*3090*/  FFMA.FTZ R143, R143, R160, R159 ;  /* 0x000000a08f8f7223 */ /* 0x000fe2000001009f */
[----:B------:R-:W-:Y:S01]  /*30a0*/  F2FP.PACK_AB R133, R134, R133 ;  /* 0x000000858685723e */ /* 0x000fe200000000ff */
[----:B------:R-:W-:Y:S02]  /*30b0*/  FMUL.FTZ R134, R60, R199 ;  /* 0x000000c73c867220 */ /* 0x000fe40000410000 */
[----:B------:R-:W-:-:S02]  /*30c0*/  FMUL.FTZ R203, R192, R203 ;  /* 0x000000cbc0cb7220 */ /* 0x000fc40000410000 */
[----:B------:R-:W-:Y:S02]  /*30d0*/  FADD.FTZ R205, R205, -R143 ;  /* 0x8000008fcdcd7221 */ /* 0x000fe40000010000 */
[-CC-:B------:R-:W-:Y:S02]  /*30e0*/  FFMA.FTZ R206, R208, R160.reuse, R159.reuse ;  /* 0x000000a0d0ce7223 */ /* 0x180fe4000001009f */
[----:B------:R-:W-:Y:S02]  /*30f0*/  FMUL.FTZ R208, R192, R205 ;  /* 0x000000cdc0d07220 */ /* 0x000fe40000410000 */
[----:B------:R-:W-:Y:S02]  /*3100*/  FFMA.FTZ R205, R239, R160, R159 ;  /* 0x000000a0efcd7223 */ /* 0x000fe4000001009f */
[----:B------:R-:W-:Y:S02]  /*3110*/  FADD.FTZ R206, R238, -R206 ;  /* 0x800000ceeece7221 */ /* 0x000fe40000010000 */
[----:B------:R-:W-:-:S02]  /*3120*/  FADD.FTZ R205, R241, -R205 ;  /* 0x800000cdf1cd7221 */ /* 0x000fc40000010000 */
[C---:B------:R-:W-:Y:S02]  /*3130*/  FMUL.FTZ R206, R192.reuse, R206 ;  /* 0x000000cec0ce7220 */ /* 0x040fe40000410000 */
[----:B------:R-:W-:Y:S02]  /*3140*/  FMUL.FTZ R205, R192, R205 ;  /* 0x000000cdc0cd7220 */ /* 0x000fe40000410000 */
[----:B------:R-:W-:-:S04]  /*3150*/  FFMA.FTZ R138, R138, R160, R159 ;  /* 0x000000a08a8a7223 */ /* 0x000fc8000001009f */
[----:B------:R-:W-:Y:S02]  /*3160*/  FADD.FTZ R138, R148, -R138 ;  /* 0x8000008a948a7221 */ /* 0x000fe40000010000 */
[-CC-:B------:R-:W-:Y:S02]  /*3170*/  FFMA.FTZ R139, R139, R160.reuse, R159.reuse ;  /* 0x000000a08b8b7223 */ /* 0x180fe4000001009f */
[-C--:B------:R-:W-:Y:S02]  /*3180*/  FFMA.FTZ R229, R229, R160.reuse, R159 ;  /* 0x000000a0e5e57223 */ /* 0x080fe4000001009f */
[----:B------:R-:W-:Y:S02]  /*3190*/  FADD.FTZ R139, R223, -R139 ;  /* 0x8000008bdf8b7221 */ /* 0x000fe40000010000 */
[----:B------:R-:W-:Y:S02]  /*31a0*/  FFMA.FTZ R223, R231, R160, R159 ;  /* 0x000000a0e7df7223 */ /* 0x000fe4000001009f */
[----:B------:R-:W-:-:S02]  /*31b0*/  FADD.FTZ R230, R230, -R229 ;  /* 0x800000e5e6e67221 */ /* 0x000fc40000010000 */
[----:B------:R-:W-:Y:S02]  /*31c0*/  FMUL.FTZ R229, R192, R139 ;  /* 0x0000008bc0e57220 */ /* 0x000fe40000410000 */
[----:B------:R-:W-:Y:S02]  /*31d0*/  FFMA.FTZ R149, R149, R160, R159 ;  /* 0x000000a095957223 */ /* 0x000fe4000001009f */
[----:B------:R-:W-:Y:S02]  /*31e0*/  FADD.FTZ R223, R232, -R223 ;  /* 0x800000dfe8df7221 */ /* 0x000fe40000010000 */
[----:B------:R-:W-:Y:S02]  /*31f0*/  FADD.FTZ R225, R225, -R149 ;  /* 0x80000095e1e17221 */ /* 0x000fe40000010000 */
[----:B------:R-:W-:Y:S01]  /*3200*/  FMUL.FTZ R223, R192, R223 ;  /* 0x000000dfc0df7220 */ /* 0x000fe20000410000 */
[----:B---3--:R-:W-:-:S05]  /*3210*/  HADD2.F32 R132, -RZ, R144.H0_H0 ;  /* 0x20000090ff847230 */ /* 0x008fca0000004100 */
[-C--:B--2---:R-:W-:Y:S02]  /*3220*/  FFMA.FTZ R245, R132, R137.reuse, R245 ;  /* 0x0000008984f57223 */ /* 0x084fe400000100f5 */
[----:B------:R-:W-:Y:S02]  /*3230*/  FMUL.FTZ R132, R64, R137 ;  /* 0x0000008940847220 */ /* 0x000fe40000410000 */
[----:B------:R-:W-:Y:S02]  /*3240*/  FMUL.FTZ R137, R61, R200 ;  /* 0x000000c83d897220 */ /* 0x000fe40000410000 */
[--C-:B------:R-:W-:Y:S01]  /*3250*/  FFMA.FTZ R166, R166, R160, R159.reuse ;  /* 0x000000a0a6a67223 */ /* 0x100fe2000001009f */
[----:B------:R-:W-:Y:S01]  /*3260*/  F2FP.PACK_AB R132, R135, R132 ;  /* 0x000000848784723e */ /* 0x000fe200000000ff */
[----:B------:R-:W-:Y:S01]  /*3270*/  FMUL.FTZ R135, R62, R201 ;  /* 0x000000c93e877220 */ /* 0x000fe20000410000 */
[----:B------:R-:W-:Y:S01]  /*3280*/  F2FP.PACK_AB R134, R137, R134 ;  /* 0x000000868986723e */ /* 0x000fe200000000ff */
[----:B------:R-:W-:-:S02]  /*3290*/  FFMA.FTZ R211, R211, R160, R159 ;  /* 0x000000a0d3d37223 */ /* 0x000fc4000001009f */
[----:B------:R-:W-:Y:S01]  /*32a0*/  FFMA.FTZ R150, R150, R160, R159 ;  /* 0x000000a096967223 */ /* 0x000fe2000001009f */
[----:B------:R-:W-:Y:S01]  /*32b0*/  F2FP.PACK_AB R135, R136, R135 ;  /* 0x000000878887723e */ /* 0x000fe200000000ff */
[----:B------:R-:W-:-:S04]  /*32c0*/  IMAD.WIDE.U32 R136, R0, R243, c[0x0][0x248] ;  /* 0x0000920000887625 */ /* 0x000fc800078e00f3 */
[----:B------:R-:W-:Y:S01]  /*32d0*/  FFMA.FTZ R221, R221, R160, R159 ;  /* 0x000000a0dddd7223 */ /* 0x000fe2000001009f */
[----:B------:R0:W-:Y:S04]  /*32e0*/  STG.E.128 [R136.64], R132 ;  /* 0x0000008488007986 */ /* 0x0001e8000c101d04 */
[----:B------:R-:W1:Y:S04]  /*32f0*/  S2R R2, SR_TID.X ;  /* 0x0000000000027919 */ /* 0x000e680000002100 */
[----:B------:R-:W-:Y:S01]  /*3300*/  STL [R1+0x70], R245 ;  /* 0x000070f501007387 */ /* 0x000fe20000100800 */
[----:B------:R-:W-:-:S02]  /*3310*/  FADD.FTZ R166, R167, -R166 ;  /* 0x800000a6a7a67221 */ /* 0x000fc40000010000 */
[----:B------:R-:W-:Y:S01]  /*3320*/  FADD.FTZ R212, R212, -R211 ;  /* 0x800000d3d4d47221 */ /* 0x000fe20000010000 */
[----:B------:R-:W2:Y:S01]  /*3330*/  LDL.LU R3, [R1+0x78] ;  /* 0x0000780001037983 */ /* 0x000ea20000300800 */
[-CC-:B0-----:R-:W-:Y:S01]  /*3340*/  FFMA.FTZ R132, R204, R160.reuse, R159.reuse ;  /* 0x000000a0cc847223 */ /* 0x181fe2000001009f */
[----:B------:R-:W-:Y:S01]  /*3350*/  @P0 HADD2.F32 R133, -RZ, R112.H0_H0 ;  /* 0x20000070ff850230 */ /* 0x000fe20000004100 */
[----:B------:R-:W-:Y:S01]  /*3360*/  FFMA.FTZ R204, R210, R160, R159 ;  /* 0x000000a0d2cc7223 */ /* 0x000fe2000001009f */
[----:B------:R-:W-:Y:S01]  /*3370*/  @P0 HADD2.F32 R134, -RZ, R113.H0_H0 ;  /* 0x20000071ff860230 */ /* 0x000fe20000004100 */
[----:B------:R-:W-:Y:S02]  /*3380*/  FADD.FTZ R132, R207, -R132 ;  /* 0x80000084cf847221 */ /* 0x000fe40000010000 */
[C---:B------:R-:W-:Y:S02]  /*3390*/  FMUL.FTZ R207, R192.reuse, R140 ;  /* 0x0000008cc0cf7220 */ /* 0x040fe40000410000 */
[----:B------:R-:W-:-:S02]  /*33a0*/  FMUL.FTZ R210, R192, R141 ;  /* 0x0000008dc0d27220 */ /* 0x000fc40000410000 */
[----:B------:R-:W-:Y:S01]  /*33b0*/  @P0 FADD.FTZ R207, R207, R133 ;  /* 0x00000085cfcf0221 */ /* 0x000fe20000010000 */
[----:B------:R-:W-:Y:S01]  /*33c0*/  @P0 HADD2.F32 R133, -RZ, R114.H0_H0 ;  /* 0x20000072ff850230 */ /* 0x000fe20000004100 */
[----:B------:R-:W-:Y:S02]  /*33d0*/  FADD.FTZ R204, R240, -R204 ;  /* 0x800000ccf0cc7221 */ /* 0x000fe40000010000 */
[C---:B------:R-:W-:Y:S01]  /*33e0*/  FMUL.FTZ R209, R192.reuse, R132 ;  /* 0x00000084c0d17220 */ /* 0x040fe20000410000 */
[----:B------:R-:W-:Y:S01]  /*33f0*/  @P0 HADD2.F32 R132, -RZ, R113.H1_H1 ;  /* 0x30000071ff840230 */ /* 0x000fe20000004100 */
[----:B------:R-:W-:Y:S01]  /*3400*/  @P0 FADD.FTZ R203, R203, R133 ;  /* 0x00000085cbcb0221 */ /* 0x000fe20000010000 */
[----:B------:R-:W-:Y:S01]  /*3410*/  @P1 F2FP.PACK_AB R133, RZ, R207 ;  /* 0x000000cfff85123e */ /* 0x000fe200000000ff */
[----:B------:R-:W-:Y:S02]  /*3420*/  FMUL.FTZ R204, R192, R204 ;  /* 0x000000ccc0cc7220 */ /* 0x000fe40000410000 */
[----:B------:R-:W-:Y:S01]  /*3430*/  @P0 FADD.FTZ R209, R209, R132 ;  /* 0x00000084d1d10221 */ /* 0x000fe20000010000 */
[----:B------:R-:W-:Y:S01]  /*3440*/  @P1 PRMT R128, R133, 0x7610, R128 ;  /* 0x0000761085801816 */ /* 0x000fe20000000080 */
[----:B------:R-:W-:Y:S01]  /*3450*/  @P0 HADD2.F32 R133, -RZ, R112.H1_H1 ;  /* 0x30000070ff850230 */ /* 0x000fe20000004100 */
[----:B------:R-:W-:Y:S01]  /*3460*/  @P0 FADD.FTZ R208, R208, R134 ;  /* 0x00000086d0d00221 */ /* 0x000fe20000010000 */
[----:B------:R-:W-:Y:S01]  /*3470*/  @P0 HADD2.F32 R132, -RZ, R114.H1_H1 ;  /* 0x30000072ff840230 */ /* 0x000fe20000004100 */
[----:B------:R-:W-:Y:S01]  /*3480*/  @P1 F2FP.PACK_AB R135, RZ, R203 ;  /* 0x000000cbff87123e */ /* 0x000fe200000000ff */
[----:B------:R-:W-:-:S02]  /*3490*/  IMAD.WIDE.U32 R140, R195, R243, c[0x0][0x170] ;  /* 0x00005c00c38c7625 */ /* 0x000fc400078e00f3 */
[----:B------:R-:W-:Y:S02]  /*34a0*/  @P1 F2FP.PACK_AB R134, RZ, R208 ;  /* 0x000000d0ff86123e */ /* 0x000fe400000000ff */
[----:B------:R-:W-:Y:S01]  /*34b0*/  @P0 FADD.FTZ R210, R210, R133 ;  /* 0x00000085d2d20221 */ /* 0x000fe20000010000 */
[--C-:B------:R-:W-:Y:S01]  /*34c0*/  @P0 HADD2.F32 R133, -RZ, R115.reuse.H0_H0 ;  /* 0x20000073ff850230 */ /* 0x100fe20000004100 */
[----:B------:R-:W-:Y:S01]  /*34d0*/  @P0 FADD.FTZ R206, R206, R132 ;  /* 0x00000084cece0221 */ /* 0x000fe20000010000 */
[----:B------:R-:W-:Y:S01]  /*34e0*/  @P1 PRMT R129, R134, 0x7610, R129 ;  /* 0x0000761086811816 */ /* 0x000fe20000000081 */
[----:B------:R-:W-:Y:S01]  /*34f0*/  FMUL.FTZ R203, R203, R191 ;  /* 0x000000bfcbcb7220 */ /* 0x000fe20000410000 */
[----:B------:R-:W-:Y:S01]  /*3500*/  @P1 PRMT R130, R135, 0x7610, R130 ;  /* 0x0000761087821816 */ /* 0x000fe20000000082 */
[----:B------:R-:W-:Y:S01]  /*3510*/  @P0 FADD.FTZ R204, R204, R133 ;  /* 0x00000085cccc0221 */ /* 0x000fe20000010000 */
[----:B------:R-:W-:Y:S01]  /*3520*/  @P0 HADD2.F32 R133, -RZ, R115.H1_H1 ;  /* 0x30000073ff850230 */ /* 0x000fe20000004100 */
[----:B------:R-:W-:Y:S01]  /*3530*/  @P1 F2FP.PACK_AB R134, RZ, R209 ;  /* 0x000000d1ff86123e */ /* 0x000fe200000000ff */
[----:B------:R-:W3:Y:S01]  /*3540*/  LDG.E.128 R140, [R140.64] ;  /* 0x000000048c8c7981 */ /* 0x000ee2000c1e1d00 */
[----:B------:R-:W-:-:S02]  /*3550*/  @P1 F2FP.PACK_AB R135, RZ, R206 ;  /* 0x000000ceff87123e */ /* 0x000fc400000000ff */
[----:B------:R-:W-:Y:S01]  /*3560*/  @P0 FADD.FTZ R205, R205, R133 ;  /* 0x00000085cdcd0221 */ /* 0x000fe20000010000 */
[----:B------:R-:W-:Y:S02]  /*3570*/  @P1 F2FP.PACK_AB R132, RZ, R204 ;  /* 0x000000ccff84123e */ /* 0x000fe400000000ff */
[----:B------:R-:W-:Y:S02]  /*3580*/  @P1 F2FP.PACK_AB R133, RZ, R210 ;  /* 0x000000d2ff85123e */ /* 0x000fe400000000ff */
[----:B------:R-:W-:Y:S02]  /*3590*/  @P1 F2FP.PACK_AB R136, RZ, R205 ;  /* 0x000000cdff88123e */ /* 0x000fe400000000ff */
        /* <DEDUP_REMOVED lines=9> */
[----:B------:R-:W-:Y:S02]  /*3630*/  FMUL.FTZ R205, R205, R191 ;  /* 0x000000bfcdcd7220 */ /* 0x000fe40000410000 */
[----:B------:R-:W-:-:S02]  /*3640*/  FMUL.FTZ R134, R52, R203 ;  /* 0x000000cb34867220 */ /* 0x000fc40000410000 */
[-C--:B------:R-:W-:Y:S02]  /*3650*/  FMUL.FTZ R207, R207, R191.reuse ;  /* 0x000000bfcfcf7220 */ /* 0x080fe40000410000 */
[-C--:B------:R-:W-:Y:S02]  /*3660*/  FMUL.FTZ R210, R210, R191.reuse ;  /* 0x000000bfd2d27220 */ /* 0x080fe40000410000 */
[----:B------:R-:W-:Y:S02]  /*3670*/  FMUL.FTZ R135, R54, R204 ;  /* 0x000000cc36877220 */ /* 0x000fe40000410000 */
[----:B------:R-:W-:Y:S02]  /*3680*/  FMUL.FTZ R208, R208, R191 ;  /* 0x000000bfd0d07220 */ /* 0x000fe40000410000 */
[----:B0-----:R-:W-:Y:S02]  /*3690*/  FMUL.FTZ R132, R53, R206 ;  /* 0x000000ce35847220 */ /* 0x001fe40000410000 */
[----:B------:R-:W-:-:S02]  /*36a0*/  FMUL.FTZ R133, R55, R205 ;  /* 0x000000cd37857220 */ /* 0x000fc40000410000 */
[----:B------:R-:W-:Y:S01]  /*36b0*/  FMUL.FTZ R209, R209, R191 ;  /* 0x000000bfd1d17220 */ /* 0x000fe20000410000 */
[----:B------:R-:W-:Y:S01]  /*36c0*/  F2FP.PACK_AB R134, R132, R134 ;  /* 0x000000868486723e */ /* 0x000fe200000000ff */
[----:B------:R-:W-:Y:S02]  /*36d0*/  FMUL.FTZ R132, R56, R207 ;  /* 0x000000cf38847220 */ /* 0x000fe40000410000 */
[----:B------:R-:W-:Y:S01]  /*36e0*/  FMUL.FTZ R136, R57, R210 ;  /* 0x000000d239887220 */ /* 0x000fe20000410000 */
[----:B------:R-:W-:Y:S01]  /*36f0*/  F2FP.PACK_AB R135, R133, R135 ;  /* 0x000000878587723e */ /* 0x000fe200000000ff */
[----:B------:R-:W-:Y:S02]  /*3700*/  FMUL.FTZ R133, R58, R208 ;  /* 0x000000d03a857220 */ /* 0x000fe40000410000 */
[----:B------:R-:W-:Y:S01]  /*3710*/  FMUL.FTZ R137, R59, R209 ;  /* 0x000000d13b897220 */ /* 0x000fe20000410000 */
[----:B------:R-:W-:Y:S02]  /*3720*/  F2FP.PACK_AB R132, R136, R132 ;  /* 0x000000848884723e */ /* 0x000fe400000000ff */
[----:B------:R-:W-:-:S02]  /*3730*/  LEA R136, P2, R195, c[0x0][0x248], 0x4 ;  /* 0x00009200c3887a11 */ /* 0x000fc400078420ff */
[----:B------:R-:W-:Y:S02]  /*3740*/  F2FP.PACK_AB R133, R137, R133 ;  /* 0x000000858985723e */ /* 0x000fe400000000ff */
[----:B------:R-:W-:Y:S01]  /*3750*/  LEA.HI.X R137, R195, c[0x0][0x24c], RZ, 0x4, P2 ;  /* 0x00009300c3897a11 */ /* 0x000fe200010f24ff */
[----:B------:R-:W-:Y:S02]  /*3760*/  FFMA.FTZ R195, R226, R160, R159 ;  /* 0x000000a0e2c37223 */ /* 0x000fe4000001009f */
[----:B------:R-:W-:Y:S02]  /*3770*/  FMUL.FTZ R226, R192, R138 ;  /* 0x0000008ac0e27220 */ /* 0x000fe40000410000 */
[----:B------:R0:W-:Y:S01]  /*3780*/  STG.E.128 [R136.64], R132 ;  /* 0x0000008488007986 */ /* 0x0001e2000c101d04 */
[----:B------:R-:W-:-:S04]  /*3790*/  FADD.FTZ R195, R228, -R195 ;  /* 0x800000c3e4c37221 */ /* 0x000fc80000010000 */
[----:B------:R-:W-:Y:S01]  /*37a0*/  FMUL.FTZ R195, R192, R195 ;  /* 0x000000c3c0c37220 */ /* 0x000fe20000410000 */
[----:B0-----:R-:W-:-:S05]  /*37b0*/  @P0 HADD2.F32 R133, -RZ, R116.H0_H0 ;  /* 0x20000074ff850230 */ /* 0x001fca0000004100 */
[----:B------:R-:W-:Y:S01]  /*37c0*/  @P0 FADD.FTZ R226, R226, R133 ;  /* 0x00000085e2e20221 */ /* 0x000fe20000010000 */
[----:B------:R-:W-:Y:S01]  /*37d0*/  @P0 HADD2.F32 R133, -RZ, R118.H0_H0 ;  /* 0x20000076ff850230 */ /* 0x000fe20000004100 */
[----:B------:R-:W-:-:S04]  /*37e0*/  FFMA.FTZ R132, R224, R160, R159 ;  /* 0x000000a0e0847223 */ /* 0x000fc8000001009f */
[----:B------:R-:W-:Y:S01]  /*37f0*/  @P0 FADD.FTZ R195, R195, R133 ;  /* 0x00000085c3c30221 */ /* 0x000fe20000010000 */
[----:B------:R-:W-:Y:S01]  /*3800*/  @P1 F2FP.PACK_AB R133, RZ, R226 ;  /* 0x000000e2ff85123e */ /* 0x000fe200000000ff */
[----:B------:R-:W-:-:S03]  /*3810*/  FADD.FTZ R132, R227, -R132 ;  /* 0x80000084e3847221 */ /* 0x000fc60000010000 */
[----:B------:R-:W-:Y:S01]  /*3820*/  @P1 PRMT R128, R133, 0x7610, R128 ;  /* 0x0000761085801816 */ /* 0x000fe20000000080 */
[----:B------:R-:W-:Y:S01]  /*3830*/  @P0 HADD2.F32 R133, -RZ, R116.H1_H1 ;  /* 0x30000074ff850230 */ /* 0x000fe20000004100 */
[----:B------:R-:W-:Y:S02]  /*3840*/  FFMA.FTZ R224, R233, R160, R159 ;  /* 0x000000a0e9e07223 */ /* 0x000fe4000001009f */
[----:B------:R-:W-:Y:S01]  /*3850*/  FMUL.FTZ R228, R192, R132 ;  /* 0x00000084c0e47220 */ /* 0x000fe20000410000 */
[----:B------:R-:W-:Y:S01]  /*3860*/  @P0 HADD2.F32 R132, -RZ, R117.H1_H1 ;  /* 0x30000075ff840230 */ /* 0x000fe20000004100 */
[----:B------:R-:W-:Y:S01]  /*3870*/  @P0 FADD.FTZ R229, R229, R133 ;  /* 0x00000085e5e50221 */ /* 0x000fe20000010000 */
[----:B------:R-:W-:Y:S01]  /*3880*/  @P0 HADD2.F32 R133, -RZ, R119.H0_H0 ;  /* 0x20000077ff850230 */ /* 0x000fe20000004100 */
[----:B------:R-:W-:Y:S01]  /*3890*/  FADD.FTZ R224, R234, -R224 ;  /* 0x800000e0eae07221 */ /* 0x000fe20000010000 */
[----:B------:R-:W-:Y:S01]  /*38a0*/  @P0 HADD2.F32 R134, -RZ, R117.H0_H0 ;  /* 0x20000075ff860230 */ /* 0x000fe20000004100 */
[----:B------:R-:W-:-:S02]  /*38b0*/  FMUL.FTZ R227, R192, R225 ;  /* 0x000000e1c0e37220 */ /* 0x000fc40000410000 */
[----:B------:R-:W-:Y:S01]  /*38c0*/  @P0 FADD.FTZ R228, R228, R132 ;  /* 0x00000084e4e40221 */ /* 0x000fe20000010000 */
[----:B------:R-:W-:Y:S01]  /*38d0*/  @P0 HADD2.F32 R132, -RZ, R118.H1_H1 ;  /* 0x30000076ff840230 */ /* 0x000fe20000004100 */
[----:B------:R-:W-:Y:S01]  /*38e0*/  @P0 FADD.FTZ R223, R223, R133 ;  /* 0x00000085dfdf0221 */ /* 0x000fe20000010000 */
[----:B------:R-:W-:Y:S01]  /*38f0*/  @P0 HADD2.F32 R133, -RZ, R119.H1_H1 ;  /* 0x30000077ff850230 */ /* 0x000fe20000004100 */
[C---:B------:R-:W-:Y:S02]  /*3900*/  FMUL.FTZ R225, R192.reuse, R230 ;  /* 0x000000e6c0e17220 */ /* 0x040fe40000410000 */
[----:B------:R-:W-:Y:S02]  /*3910*/  FMUL.FTZ R224, R192, R224 ;  /* 0x000000e0c0e07220 */ /* 0x000fe40000410000 */
[----:B------:R-:W-:Y:S02]  /*3920*/  @P0 FADD.FTZ R227, R227, R134 ;  /* 0x00000086e3e30221 */ /* 0x000fe40000010000 */
[----:B------:R-:W-:Y:S01]  /*3930*/  @P0 FADD.FTZ R225, R225, R132 ;  /* 0x00000084e1e10221 */ /* 0x000fe20000010000 */
[----:B------:R-:W-:Y:S01]  /*3940*/  @P1 F2FP.PACK_AB R132, RZ, R223 ;  /* 0x000000dfff84123e */ /* 0x000fe200000000ff */
[----:B------:R-:W-:Y:S01]  /*3950*/  @P0 FADD.FTZ R224, R224, R133 ;  /* 0x00000085e0e00221 */ /* 0x000fe20000010000 */
[----:B------:R-:W-:-:S02]  /*3960*/  @P1 F2FP.PACK_AB R134, RZ, R227 ;  /* 0x000000e3ff86123e */ /* 0x000fc400000000ff */
[----:B------:R-:W-:Y:S02]  /*3970*/  @P1 F2FP.PACK_AB R135, RZ, R195 ;  /* 0x000000c3ff87123e */ /* 0x000fe400000000ff */
[----:B------:R-:W-:Y:S02]  /*3980*/  @P1 F2FP.PACK_AB R136, RZ, R224 ;  /* 0x000000e0ff88123e */ /* 0x000fe400000000ff */
[----:B------:R-:W-:Y:S02]  /*3990*/  @P1 PRMT R131, R132, 0x7610, R131 ;  /* 0x0000761084831816 */ /* 0x000fe40000000083 */
[----:B------:R-:W-:Y:S02]  /*39a0*/  @P1 PRMT R129, R134, 0x7610, R129 ;  /* 0x0000761086811816 */ /* 0x000fe40000000081 */
[----:B------:R-:W-:Y:S02]  /*39b0*/  @P1 PRMT R130, R135, 0x7610, R130 ;  /* 0x0000761087821816 */ /* 0x000fe40000000082 */
[----:B------:R-:W-:-:S02]  /*39c0*/  @P1 F2FP.PACK_AB R133, RZ, R229 ;  /* 0x000000e5ff85123e */ /* 0x000fc400000000ff */
[----:B------:R-:W-:Y:S02]  /*39d0*/  @P1 F2FP.PACK_AB R134, RZ, R228 ;  /* 0x000000e4ff86123e */ /* 0x000fe400000000ff */
[----:B------:R-:W-:Y:S02]  /*39e0*/  @P1 F2FP.PACK_AB R135, RZ, R225 ;  /* 0x000000e1ff87123e */ /* 0x000fe400000000ff */
        /* <DEDUP_REMOVED lines=11> */
[----:B------:R-:W-:Y:S02]  /*3aa0*/  FMUL.FTZ R224, R224, R191 ;  /* 0x000000bfe0e07220 */ /* 0x000fe40000410000 */
[----:B------:R-:W-:Y:S02]  /*3ab0*/  FMUL.FTZ R134, R44, R195 ;  /* 0x000000c32c867220 */ /* 0x000fe40000410000 */
[-C--:B------:R-:W-:Y:S02]  /*3ac0*/  FMUL.FTZ R226, R226, R191.reuse ;  /* 0x000000bfe2e27220 */ /* 0x080fe40000410000 */
[----:B------:R-:W-:-:S02]  /*3ad0*/  FMUL.FTZ R229, R229, R191 ;  /* 0x000000bfe5e57220 */ /* 0x000fc40000410000 */
[----:B------:R-:W-:Y:S02]  /*3ae0*/  FMUL.FTZ R135, R46, R223 ;  /* 0x000000df2e877220 */ /* 0x000fe40000410000 */
[----:B0-----:R-:W-:Y:S02]  /*3af0*/  FMUL.FTZ R132, R45, R225 ;  /* 0x000000e12d847220 */ /* 0x001fe40000410000 */
[----:B------:R-:W-:Y:S02]  /*3b00*/  FMUL.FTZ R133, R47, R224 ;  /* 0x000000e02f857220 */ /* 0x000fe40000410000 */
[-C--:B------:R-:W-:Y:S01]  /*3b10*/  FMUL.FTZ R227, R227, R191.reuse ;  /* 0x000000bfe3e37220 */ /* 0x080fe20000410000 */
[----:B------:R-:W-:Y:S01]  /*3b20*/  F2FP.PACK_AB R134, R132, R134 ;  /* 0x000000868486723e */ /* 0x000fe200000000ff */
[----:B------:R-:W-:Y:S02]  /*3b30*/  FMUL.FTZ R228, R228, R191 ;  /* 0x000000bfe4e47220 */ /* 0x000fe40000410000 */
[----:B------:R-:W-:-:S02]  /*3b40*/  FMUL.FTZ R132, R48, R226 ;  /* 0x000000e230847220 */ /* 0x000fc40000410000 */
[----:B------:R-:W-:Y:S01]  /*3b50*/  FMUL.FTZ R148, R49, R229 ;  /* 0x000000e531947220 */ /* 0x000fe20000410000 */
[----:B------:R-:W-:Y:S01]  /*3b60*/  F2FP.PACK_AB R135, R133, R135 ;  /* 0x000000878587723e */ /* 0x000fe200000000ff */
[----:B------:R-:W-:Y:S02]  /*3b70*/  FMUL.FTZ R133, R50, R227 ;  /* 0x000000e332857220 */ /* 0x000fe40000410000 */
[----:B------:R-:W-:Y:S01]  /*3b80*/  FMUL.FTZ R149, R51, R228 ;  /* 0x000000e433957220 */ /* 0x000fe20000410000 */
[----:B------:R-:W-:Y:S02]  /*3b90*/  F2FP.PACK_AB R132, R148, R132 ;  /* 0x000000849484723e */ /* 0x000fe400000000ff */
[C---:B------:R-:W-:Y:S02]  /*3ba0*/  LEA R148, P2, R194.reuse, c[0x0][0x248], 0x4 ;  /* 0x00009200c2947a11 */ /* 0x040fe400078420ff */
[----:B------:R-:W-:Y:S02]  /*3bb0*/  F2FP.PACK_AB R133, R149, R133 ;  /* 0x000000859585723e */ /* 0x000fe400000000ff */
[----:B------:R-:W-:Y:S01]  /*3bc0*/  LEA.HI.X R149, R194, c[0x0][0x24c], RZ, 0x4, P2 ;  /* 0x00009300c2957a11 */ /* 0x000fe200010f24ff */
[----:B------:R-:W-:-:S04]  /*3bd0*/  FFMA.FTZ R194, R215, R160, R159 ;  /* 0x000000a0d7c27223 */ /* 0x000fc8000001009f */
[----:B------:R0:W-:Y:S01]  /*3be0*/  STG.E.128 [R148.64], R132 ;  /* 0x0000008494007986 */ /* 0x0001e2000c101d04 */
[----:B------:R-:W-:Y:S02]  /*3bf0*/  FFMA.FTZ R211, R219, R160, R159 ;  /* 0x000000a0dbd37223 */ /* 0x000fe4000001009f */
[----:B------:R-:W-:Y:S02]  /*3c00*/  FADD.FTZ R150, R151, -R150 ;  /* 0x8000009697967221 */ /* 0x000fe40000010000 */
[----:B------:R-:W-:Y:S02]  /*3c10*/  FADD.FTZ R194, R216, -R194 ;  /* 0x800000c2d8c27221 */ /* 0x000fe40000010000 */
[----:B------:R-:W-:Y:S02]  /*3c20*/  FADD.FTZ R211, R220, -R211 ;  /* 0x800000d3dcd37221 */ /* 0x000fe40000010000 */
[----:B------:R-:W-:Y:S02]  /*3c30*/  FMUL.FTZ R215, R192, R212 ;  /* 0x000000d4c0d77220 */ /* 0x000fe40000410000 */
[-CC-:B0-----:R-:W-:Y:S01]  /*3c40*/  FFMA.FTZ R132, R213, R160.reuse, R159.reuse ;  /* 0x000000a0d5847223 */ /* 0x181fe2000001009f */
[----:B------:R-:W-:Y:S01]  /*3c50*/  @P0 HADD2.F32 R134, -RZ, R120.H1_H1 ;  /* 0x30000078ff860230 */ /* 0x000fe20000004100 */
[----:B------:R-:W-:-:S02]  /*3c60*/  FFMA.FTZ R213, R217, R160, R159 ;  /* 0x000000a0d9d57223 */ /* 0x000fc4000001009f */
[----:B------:R-:W-:Y:S02]  /*3c70*/  FADD.FTZ R132, R214, -R132 ;  /* 0x80000084d6847221 */ /* 0x000fe40000010000 */
[C---:B------:R-:W-:Y:S01]  /*3c80*/  FMUL.FTZ R217, R192.reuse, R166 ;  /* 0x000000a6c0d97220 */ /* 0x040fe20000410000 */
[----:B------:R-:W-:Y:S01]  /*3c90*/  @P0 HADD2.F32 R133, -RZ, R120.H0_H0 ;  /* 0x20000078ff850230 */ /* 0x000fe20000004100 */
[C---:B------:R-:W-:Y:S01]  /*3ca0*/  FMUL.FTZ R214, R192.reuse, R150 ;  /* 0x00000096c0d67220 */ /* 0x040fe20000410000 */
[----:B------:R-:W-:Y:S01]  /*3cb0*/  @P0 HADD2.F32 R135, -RZ, R121.H0_H0 ;  /* 0x20000079ff870230 */ /* 0x000fe20000004100 */
[----:B------:R-:W-:Y:S01]  /*3cc0*/  FMUL.FTZ R216, R192, R132 ;  /* 0x00000084c0d87220 */ /* 0x000fe20000410000 */
[----:B------:R-:W-:Y:S01]  /*3cd0*/  @P0 HADD2.F32 R132, -RZ, R122.H0_H0 ;  /* 0x2000007aff840230 */ /* 0x000fe20000004100 */
[----:B------:R-:W-:Y:S01]  /*3ce0*/  @P0 FADD.FTZ R217, R217, R134 ;  /* 0x00000086d9d90221 */ /* 0x000fe20000010000 */
[----:B------:R-:W-:Y:S01]  /*3cf0*/  @P0 HADD2.F32 R134, -RZ, R123.H0_H0 ;  /* 0x2000007bff860230 */ /* 0x000fe20000004100 */
[----:B------:R-:W-:Y:S01]  /*3d00*/  FADD.FTZ R213, R218, -R213 ;  /* 0x800000d5dad57221 */ /* 0x000fe20000010000 */
[----:B------:R-:W-:Y:S01]  /*3d10*/  @P0 HADD2.F32 R148, -RZ, R121.H1_H1 ;  /* 0x30000079ff940230 */ /* 0x000fe20000004100 */
[----:B------:R-:W-:-:S02]  /*3d20*/  FADD.FTZ R222, R222, -R221 ;  /* 0x800000dddede7221 */ /* 0x000fc40000010000 */
[C---:B------:R-:W-:Y:S02]  /*3d30*/  FMUL.FTZ R194, R192.reuse, R194 ;  /* 0x000000c2c0c27220 */ /* 0x040fe40000410000 */
[----:B------:R-:W-:Y:S02]  /*3d40*/  FMUL.FTZ R211, R192, R211 ;  /* 0x000000d3c0d37220 */ /* 0x000fe40000410000 */
[----:B------:R-:W-:Y:S01]  /*3d50*/  @P0 FADD.FTZ R214, R214, R133 ;  /* 0x00000085d6d60221 */ /* 0x000fe20000010000 */
[----:B------:R-:W-:Y:S01]  /*3d60*/  @P0 HADD2.F32 R133, -RZ, R122.H1_H1 ;  /* 0x3000007aff850230 */ /* 0x000fe20000004100 */
[----:B------:R-:W-:Y:S01]  /*3d70*/  @P0 FADD.FTZ R215, R215, R135 ;  /* 0x00000087d7d70221 */ /* 0x000fe20000010000 */
[----:B------:R-:W-:Y:S01]  /*3d80*/  @P0 HADD2.F32 R135, -RZ, R123.H1_H1 ;  /* 0x3000007bff870230 */ /* 0x000fe20000004100 */
[C---:B------:R-:W-:Y:S02]  /*3d90*/  FMUL.FTZ R213, R192.reuse, R213 ;  /* 0x000000d5c0d57220 */ /* 0x040fe40000410000 */
[----:B------:R-:W-:-:S02]  /*3da0*/  FMUL.FTZ R212, R192, R222 ;  /* 0x000000dec0d47220 */ /* 0x000fc40000410000 */
        /* <DEDUP_REMOVED lines=8> */
[----:B------:R-:W-:Y:S02]  /*3e30*/  @P1 F2FP.PACK_AB R151, RZ, R211 ;  /* 0x000000d3ff97123e */ /* 0x000fe400000000ff */
[----:B------:R-:W-:-:S02]  /*3e40*/  @P1 F2FP.PACK_AB R133, RZ, R217 ;  /* 0x000000d9ff85123e */ /* 0x000fc400000000ff */
[----:B------:R-:W-:Y:S02]  /*3e50*/  @P1 PRMT R128, R132, 0x7610, R128 ;  /* 0x0000761084801816 */ /* 0x000fe40000000080 */
[----:B------:R-:W-:Y:S02]  /*3e60*/  @P1 PRMT R129, R148, 0x7610, R129 ;  /* 0x0000761094811816 */ /* 0x000fe40000000081 */
[----:B------:R-:W-:Y:S02]  /*3e70*/  @P1 F2FP.PACK_AB R149, RZ, R216 ;  /* 0x000000d8ff95123e */ /* 0x000fe400000000ff */
[----:B------:R-:W-:Y:S02]  /*3e80*/  @P1 IADD3 R148, R0, 0x60, RZ ;  /* 0x0000006000941810 */ /* 0x000fe40007ffe0ff */
[----:B------:R-:W-:Y:S02]  /*3e90*/  @P1 F2FP.PACK_AB R134, RZ, R213 ;  /* 0x000000d5ff86123e */ /* 0x000fe400000000ff */
[----:B------:R-:W-:-:S02]  /*3ea0*/  @P1 F2FP.PACK_AB R135, RZ, R212 ;  /* 0x000000d4ff87123e */ /* 0x000fc400000000ff */
        /* <DEDUP_REMOVED lines=26> */
[----:B------:R-:W-:Y:S02]  /*4050*/  FMUL.FTZ R149, R42, R215 ;  /* 0x000000d72a957220 */ /* 0x000fe40000410000 */
[----:B------:R-:W-:Y:S01]  /*4060*/  FMUL.FTZ R167, R43, R216 ;  /* 0x000000d82ba77220 */ /* 0x000fe20000410000 */
[----:B------:R-:W-:Y:S02]  /*4070*/  F2FP.PACK_AB R148, R166, R148 ;  /* 0x00000094a694723e */ /* 0x000fe400000000ff */
[----:B------:R-:W-:Y:S02]  /*4080*/  LEA R166, P2, R193, c[0x0][0x248], 0x4 ;  /* 0x00009200c1a67a11 */ /* 0x000fe400078420ff */
[----:B------:R-:W-:-:S02]  /*4090*/  F2FP.PACK_AB R149, R167, R149 ;  /* 0x00000095a795723e */ /* 0x000fc400000000ff */
[----:B------:R-:W-:-:S05]  /*40a0*/  LEA.HI.X R167, R193, c[0x0][0x24c], RZ, 0x4, P2 ;  /* 0x00009300c1a77a11 */ /* 0x000fca00010f24ff */
[----:B------:R0:W-:Y:S02]  /*40b0*/  STG.E.128 [R166.64], R148 ;  /* 0x00000094a6007986 */ /* 0x0001e4000c101d04 */
[----:B0-----:R-:W-:-:S05]  /*40c0*/  IMAD R148, R190, c[0x0][0x168], RZ ;  /* 0x00005a00be947a24 */ /* 0x001fca00078e02ff */
[----:B------:R-:W-:-:S04]  /*40d0*/  SHF.R.S32.HI R149, RZ, 0x1f, R148 ;  /* 0x0000001fff957819 */ /* 0x000fc80000011494 */
[----:B------:R-:W-:Y:S02]  /*40e0*/  LEA.HI R149, R149, R148, RZ, 0x3 ;  /* 0x0000009495957211 */ /* 0x000fe400078f18ff */
[----:B-1----:R-:W-:Y:S02]  /*40f0*/  LOP3.LUT R148, R2, 0x1f, RZ, 0xc0, !PT ;  /* 0x0000001f02947812 */ /* 0x002fe400078ec0ff */
[----:B------:R-:W2:Y:S04]  /*4100*/  LDL.LU R2, [R1+0x74] ;  /* 0x0000740001027983 */ /* 0x000ea80000300800 */
[----:B------:R-:W3:Y:S04]  /*4110*/  LDL.LU R249, [R1+0xc0] ;  /* 0x0000c00001f97983 */ /* 0x000ee80000300800 */
[----:B------:R-:W3:Y:S04]  /*4120*/  LDL.LU R245, [R1+0xbc] ;  /* 0x0000bc0001f57983 */ /* 0x000ee80000300800 */
[----:B------:R-:W3:Y:S04]  /*4130*/  LDL.LU R244, [R1+0xc8] ;  /* 0x0000c80001f47983 */ /* 0x000ee80000300800 */
[----:B------:R-:W3:Y:S04]  /*4140*/  LDL.LU R242, [R1+0xc4] ;  /* 0x0000c40001f27983 */ /* 0x000ee80000300800 */
[----:B------:R-:W3:Y:S04]  /*4150*/  LDL.LU R241, [R1+0xd0] ;  /* 0x0000d00001f17983 */ /* 0x000ee80000300800 */
[----:B------:R-:W3:Y:S01]  /*4160*/  LDL.LU R240, [R1+0xcc] ;  /* 0x0000cc0001f07983 */ /* 0x000ee20000300800 */
[----:B------:R-:W-:-:S03]  /*4170*/  FFMA.FTZ R158, R158, R160, R159 ;  /* 0x000000a09e9e7223 */ /* 0x000fc6000001009f */
[----:B------:R-:W3:Y:S01]  /*4180*/  LDL.LU R239, [R1+0xd8] ;  /* 0x0000d80001ef7983 */ /* 0x000ee20000300800 */
[----:B------:R-:W-:-:S03]  /*4190*/  LEA.HI.SX32 R149, R149, R148, 0x1d ;  /* 0x0000009495957211 */ /* 0x000fc600078feaff */
[----:B------:R-:W3:Y:S01]  /*41a0*/  LDL.LU R238, [R1+0xd4] ;  /* 0x0000d40001ee7983 */ /* 0x000ee20000300800 */
[----:B------:R-:W-:-:S03]  /*41b0*/  FFMA.FTZ R157, R157, R160, R159 ;  /* 0x000000a09d9d7223 */ /* 0x000fc6000001009f */
[----:B------:R-:W3:Y:S01]  /*41c0*/  LDL.LU R234, [R1+0xe0] ;  /* 0x0000e00001ea7983 */ /* 0x000ee20000300800 */
[----:B------:R-:W-:-:S03]  /*41d0*/  FFMA.FTZ R155, R155, R160, R159 ;  /* 0x000000a09b9b7223 */ /* 0x000fc6000001009f */
[----:B------:R-:W3:Y:S01]  /*41e0*/  LDL.LU R233, [R1+0xdc] ;  /* 0x0000dc0001e97983 */ /* 0x000ee20000300800 */
[----:B------:R-:W-:-:S03]  /*41f0*/  FFMA.FTZ R156, R156, R160, R159 ;  /* 0x000000a09c9c7223 */ /* 0x000fc6000001009f */
[----:B------:R-:W3:Y:S01]  /*4200*/  LDL.LU R232, [R1+0xe8] ;  /* 0x0000e80001e87983 */ /* 0x000ee20000300800 */
[----:B------:R-:W-:-:S03]  /*4210*/  FADD.FTZ R158, R153, -R158 ;  /* 0x8000009e999e7221 */ /* 0x000fc60000010000 */
[----:B------:R-:W3:Y:S01]  /*4220*/  LDL.LU R231, [R1+0xe4] ;  /* 0x0000e40001e77983 */ /* 0x000ee20000300800 */
[----:B------:R-:W-:Y:S01]  /*4230*/  IADD3 R166, R149, 0x80, RZ ;  /* 0x0000008095a67810 */ /* 0x000fe20007ffe0ff */
[----:B------:R-:W-:Y:S02]  /*4240*/  FADD.FTZ R157, R163, -R157 ;  /* 0x8000009da39d7221 */ /* 0x000fe40000010000 */
[----:B------:R-:W3:Y:S01]  /*4250*/  LDL.LU R230, [R1+0xf0] ;  /* 0x0000f00001e67983 */ /* 0x000ee20000300800 */
[----:B------:R-:W-:-:S03]  /*4260*/  FFMA.FTZ R152, R152, R160, R159 ;  /* 0x000000a098987223 */ /* 0x000fc6000001009f */
[----:B------:R-:W3:Y:S01]  /*4270*/  LDL.LU R222, [R1+0xec] ;  /* 0x0000ec0001de7983 */ /* 0x000ee20000300800 */
[-CC-:B------:R-:W-:Y:S02]  /*4280*/  FFMA.FTZ R154, R154, R160.reuse, R159.reuse ;  /* 0x000000a09a9a7223 */ /* 0x180fe4000001009f */
[-CC-:B------:R-:W-:Y:S01]  /*4290*/  FFMA.FTZ R162, R162, R160.reuse, R159.reuse ;  /* 0x000000a0a2a27223 */ /* 0x180fe2000001009f */
[----:B------:R-:W3:Y:S01]  /*42a0*/  LDL.LU R221, [R1+0xf8] ;  /* 0x0000f80001dd7983 */ /* 0x000ee20000300800 */
[----:B------:R-:W-:Y:S01]  /*42b0*/  FFMA.FTZ R161, R161, R160, R159 ;  /* 0x000000a0a1a17223 */ /* 0x000fe2000001009f */
[--C-:B------:R-:W-:Y:S01]  /*42c0*/  @P0 HADD2.F32 R160, -RZ, R124.reuse.H0_H0 ;  /* 0x2000007cffa00230 */ /* 0x100fe20000004100 */
[----:B------:R-:W-:Y:S01]  /*42d0*/  FADD.FTZ R155, R165, -R155 ;  /* 0x8000009ba59b7221 */ /* 0x000fe20000010000 */
[----:B------:R-:W3:Y:S01]  /*42e0*/  LDL.LU R220, [R1+0xf4] ;  /* 0x0000f40001dc7983 */ /* 0x000ee20000300800 */
[----:B------:R-:W-:Y:S01]  /*42f0*/  FADD.FTZ R170, R170, -R156 ;  /* 0x8000009caaaa7221 */ /* 0x000fe20000010000 */
[----:B------:R-:W-:Y:S01]  /*4300*/  @P0 HADD2.F32 R159, -RZ, R124.H1_H1 ;  /* 0x3000007cff9f0230 */ /* 0x000fe20000004100 */
[C---:B------:R-:W-:Y:S01]  /*4310*/  FMUL.FTZ R158, R192.reuse, R158 ;  /* 0x0000009ec09e7220 */ /* 0x040fe20000410000 */
[----:B------:R-:W3:Y:S01]  /*4320*/  LDL.LU R219, [R1+0x100] ;  /* 0x0001000001db7983 */ /* 0x000ee20000300800 */
[----:B------:R-:W-:Y:S01]  /*4330*/  @P0 HADD2.F32 R156, -RZ, R125.H0_H0 ;  /* 0x2000007dff9c0230 */ /* 0x000fe20000004100 */
[----:B------:R-:W-:-:S02]  /*4340*/  FMUL.FTZ R157, R192, R157 ;  /* 0x0000009dc09d7220 */ /* 0x000fc40000410000 */
[----:B------:R-:W3:Y:S01]  /*4350*/  LDL.LU R218, [R1+0xfc] ;  /* 0x0000fc0001da7983 */ /* 0x000ee20000300800 */
[----:B------:R-:W-:-:S03]  /*4360*/  IMAD.WIDE.U32 R148, R166, R243, c[0x0][0x170] ;  /* 0x00005c00a6947625 */ /* 0x000fc600078e00f3 */
[----:B------:R-:W3:Y:S01]  /*4370*/  LDL.LU R193, [R1+0x108] ;  /* 0x0001080001c17983 */ /* 0x000ee20000300800 */
[----:B------:R-:W-:Y:S02]  /*4380*/  FADD.FTZ R154, R169, -R154 ;  /* 0x8000009aa99a7221 */ /* 0x000fe40000010000 */
[----:B------:R-:W-:Y:S01]  /*4390*/  FMUL.FTZ R155, R192, R155 ;  /* 0x0000009bc09b7220 */ /* 0x000fe20000410000 */
[----:B------:R-:W3:Y:S01]  /*43a0*/  LDL.LU R167, [R1+0x104] ;  /* 0x0001040001a77983 */ /* 0x000ee20000300800 */
[----:B------:R-:W-:Y:S02]  /*43b0*/  FADD.FTZ R162, R168, -R162 ;  /* 0x800000a2a8a27221 */ /* 0x000fe40000010000 */
[----:B------:R-:W-:Y:S01]  /*43c0*/  FADD.FTZ R161, R171, -R161 ;  /* 0x800000a1aba17221 */ /* 0x000fe20000010000 */
[----:B------:R-:W3:Y:S01]  /*43d0*/  LDL.LU R243, [R1+0x80] ;  /* 0x0000800001f37983 */ /* 0x000ee20000300800 */
[----:B------:R-:W-:Y:S01]  /*43e0*/  @P0 FADD.FTZ R158, R158, R160 ;  /* 0x000000a09e9e0221 */ /* 0x000fe20000010000 */
[--C-:B------:R-:W-:Y:S01]  /*43f0*/  @P0 HADD2.F32 R160, -RZ, R126.reuse.H0_H0 ;  /* 0x2000007effa00230 */ /* 0x100fe20000004100 */
[----:B------:R-:W-:Y:S01]  /*4400*/  FADD.FTZ R152, R164, -R152 ;  /* 0x80000098a4987221 */ /* 0x000fe20000010000 */
[----:B------:R-:W3:Y:S01]  /*4410*/  LDL.LU R163, [R1+0xb4] ;  /* 0x0000b40001a37983 */ /* 0x000ee20000300800 */
[----:B------:R-:W-:Y:S01]  /*4420*/  @P0 FADD.FTZ R157, R157, R159 ;  /* 0x0000009f9d9d0221 */ /* 0x000fe20000010000 */
[----:B------:R-:W-:Y:S01]  /*4430*/  @P0 HADD2.F32 R159, -RZ, R126.H1_H1 ;  /* 0x3000007eff9f0230 */ /* 0x000fe20000004100 */
[C---:B------:R-:W-:Y:S01]  /*4440*/  FMUL.FTZ R154, R192.reuse, R154 ;  /* 0x0000009ac09a7220 */ /* 0x040fe20000410000 */
[----:B------:R-:W3:Y:S01]  /*4450*/  LDL.LU R165, [R1+0xb8] ;  /* 0x0000b80001a57983 */ /* 0x000ee20000300800 */
[----:B------:R-:W-:Y:S01]  /*4460*/  @P0 FADD.FTZ R155, R155, R156 ;  /* 0x0000009c9b9b0221 */ /* 0x000fe20000010000 */
[----:B------:R-:W-:Y:S01]  /*4470*/  @P0 HADD2.F32 R156, -RZ, R127.H0_H0 ;  /* 0x2000007fff9c0230 */ /* 0x000fe20000004100 */
[C---:B------:R-:W-:Y:S01]  /*4480*/  FMUL.FTZ R162, R192.reuse, R162 ;  /* 0x000000a2c0a27220 */ /* 0x040fe20000410000 */
[----:B------:R-:W3:Y:S01]  /*4490*/  LDL.LU R164, [R1+0xac] ;  /* 0x0000ac0001a47983 */ /* 0x000ee20000300800 */
[----:B------:R-:W-:-:S03]  /*44a0*/  FMUL.FTZ R161, R192, R161 ;  /* 0x000000a1c0a17220 */ /* 0x000fc60000410000 */
[----:B------:R-:W3:Y:S01]  /*44b0*/  LDL.LU R169, [R1+0xb0] ;  /* 0x0000b00001a97983 */ /* 0x000ee20000300800 */
[C---:B------:R-:W-:Y:S02]  /*44c0*/  FMUL.FTZ R152, R192.reuse, R152 ;  /* 0x00000098c0987220 */ /* 0x040fe40000410000 */
[----:B------:R-:W-:Y:S01]  /*44d0*/  FMUL.FTZ R170, R192, R170 ;  /* 0x000000aac0aa7220 */ /* 0x000fe20000410000 */
[----:B------:R-:W3:Y:S01]  /*44e0*/  LDL.LU R168, [R1+0xa4] ;  /* 0x0000a40001a87983 */ /* 0x000ee20000300800 */
[----:B------:R-:W-:-:S03]  /*44f0*/  @P0 FADD.FTZ R154, R154, R160 ;  /* 0x000000a09a9a0221 */ /* 0x000fc60000010000 */
[----:B------:R-:W3:Y:S01]  /*4500*/  LDL.LU R171, [R1+0xa8] ;  /* 0x0000a80001ab7983 */ /* 0x000ee20000300800 */
[----:B------:R-:W-:-:S03]  /*4510*/  @P0 FADD.FTZ R162, R162, R159 ;  /* 0x0000009fa2a20221 */ /* 0x000fc60000010000 */
[----:B------:R-:W3:Y:S01]  /*4520*/  LDL.LU R192, [R1+0x9c] ;  /* 0x00009c0001c07983 */ /* 0x000ee20000300800 */
[----:B------:R-:W-:-:S03]  /*4530*/  @P0 FADD.FTZ R161, R161, R156 ;  /* 0x0000009ca1a10221 */ /* 0x000fc60000010000 */
[----:B------:R-:W3:Y:S04]  /*4540*/  LDL.LU R160, [R1+0xa0] ;  /* 0x0000a00001a07983 */ /* 0x000ee80000300800 */
[----:B------:R-:W3:Y:S04]  /*4550*/  LDL.LU R159, [R1+0x94] ;  /* 0x00009400019f7983 */ /* 0x000ee80000300800 */
[----:B------:R-:W3:Y:S01]  /*4560*/  LDL.LU R156, [R1+0x6c] ;  /* 0x00006c00019c7983 */ /* 0x000ee20000300800 */
[----:B------:R-:W-:Y:S01]  /*4570*/  MOV R153, c[0x0][0x160] ;  /* 0x0000580000997a02 */ /* 0x000fe20000000f00 */
[----:B------:R-:W-:-:S02]  /*4580*/  HADD2.F32 R144, -RZ, R144.H1_H1 ;  /* 0x30000090ff907230 */ /* 0x000fc40000004100 */
[----:B------:R-:W4:Y:S01]  /*4590*/  LDG.E.128 R148, [R148.64] ;  /* 0x0000000494947981 */ /* 0x000f22000c1e1d00 */
[----:B------:R-:W-:Y:S01]  /*45a0*/  LEA R190, R153, R190, 0x2 ;  /* 0x000000be99be7211 */ /* 0x000fe200078e10ff */
[----:B------:R-:W-:-:S05]  /*45b0*/  @P0 HADD2.F32 R153, -RZ, R125.H1_H1 ;  /* 0x3000007dff990230 */ /* 0x000fca0000004100 */
[----:B------:R-:W-:Y:S01]  /*45c0*/  @P0 FADD.FTZ R152, R152, R153 ;  /* 0x0000009998980221 */ /* 0x000fe20000010000 */
[----:B------:R-:W-:-:S05]  /*45d0*/  @P0 HADD2.F32 R153, -RZ, R127.H1_H1 ;  /* 0x3000007fff990230 */ /* 0x000fca0000004100 */
[----:B------:R-:W-:Y:S01]  /*45e0*/  @P0 FADD.FTZ R170, R170, R153 ;  /* 0x00000099aaaa0221 */ /* 0x000fe20000010000 */
[----:B------:R-:W-:-:S05]  /*45f0*/  HADD2.F32 R153, -RZ, R145.H1_H1 ;  /* 0x30000091ff997230 */ /* 0x000fca0000004100 */
[----:B--2---:R-:W-:Y:S02]  /*4600*/  FFMA.FTZ R2, R153, R198, R2 ;  /* 0x000000c699027223 */ /* 0x004fe40000010002 */
[----:B---3--:R-:W-:Y:S01]  /*4610*/  FFMA.FTZ R156, R144, R196, R156 ;  /* 0x000000c4909c7223 */ /* 0x008fe2000001009c */
[----:B------:R-:W-:Y:S01]  /*4620*/  HADD2.F32 R144, -RZ, R145.H0_H0 ;  /* 0x20000091ff907230 */ /* 0x000fe20000004100 */
[----:B------:R-:W2:Y:S01]  /*4630*/  LDL.LU R196, [R1+0x98] ;  /* 0x0000980001c47983 */ /* 0x000ea20000300800 */
[----:B------:R-:W-:-:S03]  /*4640*/  HADD2.F32 R145, -RZ, R146.H0_H0 ;  /* 0x20000092ff917230 */ /* 0x000fc60000004100 */
[----:B------:R-:W-:Y:S01]  /*4650*/  FFMA.FTZ R3, R144, R197, R3 ;  /* 0x000000c590037223 */ /* 0x000fe20000010003 */
[----:B------:R-:W-:Y:S01]  /*4660*/  STL [R1+0x6c], R156 ;  /* 0x00006c9c01007387 */ /* 0x000fe20000100800 */
[----:B------:R-:W-:-:S03]  /*4670*/  FFMA.FTZ R243, R145, R199, R243 ;  /* 0x000000c791f37223 */ /* 0x000fc600000100f3 */
[----:B------:R0:W-:Y:S04]  /*4680*/  STL [R1+0x78], R3 ;  /* 0x0000780301007387 */ /* 0x0001e80000100800 */
[----:B0-----:R0:W5:Y:S04]  /*4690*/  LDL.LU R3, [R1+0x110] ;  /* 0x0001100001037983 */ /* 0x0011680000300800 */
[----:B------:R-:W3:Y:S04]  /*46a0*/  LDL.LU R144, [R1+0x7c] ;  /* 0x00007c0001907983 */ /* 0x000ee80000300800 */
[----:B------:R-:W2:Y:S04]  /*46b0*/  LDL.LU R197, [R1+0x8c] ;  /* 0x00008c0001c57983 */ /* 0x000ea80000300800 */
[----:B------:R1:W-:Y:S04]  /*46c0*/  STL [R1+0x74], R2 ;  /* 0x0000740201007387 */ /* 0x0003e80000100800 */
[----:B-1----:R0:W5:Y:S04]  /*46d0*/  LDL.LU R2, [R1+0x10c] ;  /* 0x00010c0001027983 */ /* 0x0021680000300800 */
[----:B------:R-:W2:Y:S04]  /*46e0*/  LDL.LU R153, [R1+0x84] ;  /* 0x0000840001997983 */ /* 0x000ea80000300800 */
[----:B------:R-:W4:Y:S04]  /*46f0*/  LDL.LU R198, [R1+0x90] ;  /* 0x0000900001c67983 */ /* 0x000f280000300800 */
[----:B------:R1:W-:Y:S04]  /*4700*/  STL [R1+0x80], R243 ;  /* 0x000080f301007387 */ /* 0x0003e80000100800 */
[----:B------:R-:W4:Y:S01]  /*4710*/  LDL.LU R199, [R1+0x88] ;  /* 0x0000880001c77983 */ /* 0x000f220000300800 */
[----:B------:R-:W-:-:S02]  /*4720*/  HADD2.F32 R156, -RZ, R146.H1_H1 ;  /* 0x30000092ff9c7230 */ /* 0x000fc40000004100 */
[--C-:B------:R-:W-:Y:S02]  /*4730*/  HADD2.F32 R146, -RZ, R147.reuse.H0_H0 ;  /* 0x20000093ff927230 */ /* 0x100fe40000004100 */
[----:B------:R-:W-:Y:S02]  /*4740*/  HADD2.F32 R147, -RZ, R147.H1_H1 ;  /* 0x30000093ff937230 */ /* 0x000fe40000004100 */
[----:B------:R-:W-:Y:S01]  /*4750*/  HADD2.F32 R145, -RZ, R140.H1_H1 ;  /* 0x3000008cff917230 */ /* 0x000fe20000004100 */
[----:B-1----:R-:W-:Y:S01]  /*4760*/  HFMA2.MMA R243, -RZ, RZ, 0, 9.5367431640625e-07 ;  /* 0x00000010fff37435 */ /* 0x002fe200000001ff */
[----:B---3--:R-:W-:-:S05]  /*4770*/  FFMA.FTZ R144, R156, R200, R144 ;  /* 0x000000c89c907223 */ /* 0x008fca0000010090 */
[----:B------:R1:W-:Y:S02]  /*4780*/  STL [R1+0x7c], R144 ;  /* 0x00007c9001007387 */ /* 0x0003e40000100800 */
[----:B-1----:R-:W-:Y:S02]  /*4790*/  HADD2.F32 R144, -RZ, R140.H0_H0 ;  /* 0x2000008cff907230 */ /* 0x002fe40000004100 */
[----:B------:R-:W-:Y:S01]  /*47a0*/  HADD2.F32 R140, -RZ, R141.H0_H0 ;  /* 0x2000008dff8c7230 */ /* 0x000fe20000004100 */
[----:B--2---:R-:W-:Y:S01]  /*47b0*/  FFMA.FTZ R153, R147, R202, R153 ;  /* 0x000000ca93997223 */ /* 0x004fe20000010099 */
[----:B------:R-:W-:-:S03]  /*47c0*/  HADD2.F32 R147, -RZ, R142.H1_H1 ;  /* 0x3000008eff937230 */ /* 0x000fc60000004100 */
[----:B------:R-:W-:Y:S01]  /*47d0*/  FFMA.FTZ R196, R140, R208, R196 ;  /* 0x000000d08cc47223 */ /* 0x000fe200000100c4 */
[----:B----4-:R-:W-:Y:S01]  /*47e0*/  HADD2.F32 R140, -RZ, R136.H0_H0 ;  /* 0x20000088ff8c7230 */ /* 0x010fe20000004100 */
[----:B------:R-:W-:Y:S01]  /*47f0*/  FFMA.FTZ R199, R146, R201, R199 ;  /* 0x000000c992c77223 */ /* 0x000fe200000100c7 */
[----:B------:R-:W-:Y:S02]  /*4800*/  HADD2.F32 R146, -RZ, R141.H1_H1 ;  /* 0x3000008dff927230 */ /* 0x000fe40000004100 */
[----:B------:R-:W-:Y:S02]  /*4810*/  HADD2.F32 R141, -RZ, R142.H0_H0 ;  /* 0x2000008eff8d7230 */ /* 0x000fe40000004100 */
[--C-:B------:R-:W-:Y:S02]  /*4820*/  HADD2.F32 R142, -RZ, R143.reuse.H0_H0 ;  /* 0x2000008fff8e7230 */ /* 0x100fe40000004100 */
[----:B------:R-:W-:Y:S01]  /*4830*/  HADD2.F32 R143, -RZ, R143.H1_H1 ;  /* 0x3000008fff8f7230 */ /* 0x000fe20000004100 */
[----:B------:R-:W-:Y:S01]  /*4840*/  FFMA.FTZ R160, R141, R203, R160 ;  /* 0x000000cb8da07223 */ /* 0x000fe200000100a0 */
        /* <DEDUP_REMOVED lines=9> */
[----:B------:R0:W-:Y:S01]  /*48e0*/  STL [R1+0x88], R199 ;  /* 0x000088c701007387 */ /* 0x0001e20000100800 */
[--C-:B------:R-:W-:Y:S01]  /*48f0*/  HADD2.F32 R138, -RZ, R139.reuse.H0_H0 ;  /* 0x2000008bff8a7230 */ /* 0x100fe20000004100 */
[----:B------:R-:W-:Y:S01]  /*4900*/  FFMA.FTZ R159, R146, R209, R159 ;  /* 0x000000d1929f7223 */ /* 0x000fe2000001009f */
[----:B------:R-:W-:Y:S01]  /*4910*/  HADD2.F32 R139, -RZ, R139.H1_H1 ;  /* 0x3000008bff8b7230 */ /* 0x000fe20000004100 */
[----:B------:R0:W-:Y:S01]  /*4920*/  STL [R1+0x84], R153 ;  /* 0x0000849901007387 */ /* 0x0001e20000100800 */
[----:B------:R-:W-:-:S02]  /*4930*/  FFMA.FTZ R192, R147, R206, R192 ;  /* 0x000000ce93c07223 */ /* 0x000fc400000100c0 */
[----:B------:R-:W-:Y:S01]  /*4940*/  FFMA.FTZ R165, R136, R227, R165 ;  /* 0x000000e388a57223 */ /* 0x000fe200000100a5 */
[----:B------:R0:W-:Y:S01]  /*4950*/  STL [R1+0x90], R198 ;  /* 0x000090c601007387 */ /* 0x0001e20000100800 */
[----:B------:R-:W-:Y:S01]  /*4960*/  FFMA.FTZ R249, R137, R195, R249 ;  /* 0x000000c389f97223 */ /* 0x000fe200000100f9 */
[--C-:B------:R-:W-:Y:S02]  /*4970*/  HADD2.F32 R136, -RZ, R132.reuse.H0_H0 ;  /* 0x20000084ff887230 */ /* 0x100fe40000004100 */
[----:B------:R0:W-:Y:S01]  /*4980*/  STL [R1+0x8c], R197 ;  /* 0x00008cc501007387 */ /* 0x0001e20000100800 */
[----:B------:R-:W-:Y:S01]  /*4990*/  HADD2.F32 R137, -RZ, R132.H1_H1 ;  /* 0x30000084ff897230 */ /* 0x000fe20000004100 */
[----:B------:R-:W-:Y:S02]  /*49a0*/  FFMA.FTZ R169, R140, R226, R169 ;  /* 0x000000e28ca97223 */ /* 0x000fe400000100a9 */
[----:B------:R0:W-:Y:S01]  /*49b0*/  STL [R1+0x98], R196 ;  /* 0x000098c401007387 */ /* 0x0001e20000100800 */
[----:B------:R-:W-:Y:S01]  /*49c0*/  FFMA.FTZ R242, R139, R224, R242 ;  /* 0x000000e08bf27223 */ /* 0x000fe200000100f2 */
[--C-:B------:R-:W-:Y:S01]  /*49d0*/  HADD2.F32 R139, -RZ, R134.reuse.H1_H1 ;  /* 0x30000086ff8b7230 */ /* 0x100fe20000004100 */
[----:B------:R-:W-:Y:S01]  /*49e0*/  FFMA.FTZ R164, R141, R229, R164 ;  /* 0x000000e58da47223 */ /* 0x000fe200000100a4 */
[----:B------:R0:W-:Y:S01]  /*49f0*/  STL [R1+0x94], R159 ;  /* 0x0000949f01007387 */ /* 0x0001e20000100800 */
[----:B------:R-:W-:Y:S01]  /*4a00*/  FFMA.FTZ R163, R142, R228, R163 ;  /* 0x000000e48ea37223 */ /* 0x000fe200000100a3 */
[----:B------:R-:W-:Y:S01]  /*4a10*/  @P1 F2FP.PACK_AB R142, RZ, R154 ;  /* 0x0000009aff8e123e */ /* 0x000fe200000000ff */
[----:B------:R-:W-:Y:S01]  /*4a20*/  FFMA.FTZ R244, R138, R223, R244 ;  /* 0x000000df8af47223 */ /* 0x000fe200000100f4 */
[----:B------:R0:W-:Y:S01]  /*4a30*/  STL [R1+0xa0], R160 ;  /* 0x0000a0a001007387 */ /* 0x0001e20000100800 */
[--C-:B------:R-:W-:Y:S01]  /*4a40*/  HADD2.F32 R132, -RZ, R133.reuse.H0_H0 ;  /* 0x20000085ff847230 */ /* 0x100fe20000004100 */
[----:B------:R-:W-:Y:S01]  /*4a50*/  FFMA.FTZ R241, R136, R214, R241 ;  /* 0x000000d688f17223 */ /* 0x000fe200000100f1 */
[----:B------:R-:W-:Y:S01]  /*4a60*/  HADD2.F32 R138, -RZ, R133.H1_H1 ;  /* 0x30000085ff8a7230 */ /* 0x000fe20000004100 */
[----:B------:R0:W-:Y:S01]  /*4a70*/  STL [R1+0x9c], R192 ;  /* 0x00009cc001007387 */ /* 0x0001e20000100800 */
[----:B------:R-:W-:Y:S01]  /*4a80*/  FFMA.FTZ R240, R137, R217, R240 ;  /* 0x000000d989f07223 */ /* 0x000fe200000100f0 */
[----:B------:R-:W-:Y:S01]  /*4a90*/  HADD2.F32 R133, -RZ, R134.H0_H0 ;  /* 0x20000086ff857230 */ /* 0x000fe20000004100 */
[----:B------:R-:W-:Y:S01]  /*4aa0*/  @P1 F2FP.PACK_AB R136, RZ, R158 ;  /* 0x0000009eff88123e */ /* 0x000fe200000000ff */
[----:B------:R0:W-:Y:S01]  /*4ab0*/  STL [R1+0xa8], R171 ;  /* 0x0000a8ab01007387 */ /* 0x0001e20000100800 */
[----:B------:R-:W-:Y:S01]  /*4ac0*/  @P1 F2FP.PACK_AB R137, RZ, R157 ;  /* 0x0000009dff89123e */ /* 0x000fe200000000ff */
[----:B------:R-:W-:Y:S01]  /*4ad0*/  FFMA.FTZ R245, R143, R225, R245 ;  /* 0x000000e18ff57223 */ /* 0x000fe200000100f5 */
[----:B------:R-:W-:Y:S01]  /*4ae0*/  HADD2.F32 R134, -RZ, R135.H0_H0 ;  /* 0x20000087ff867230 */ /* 0x000fe20000004100 */
[----:B------:R0:W-:Y:S01]  /*4af0*/  STL [R1+0xa4], R168 ;  /* 0x0000a4a801007387 */ /* 0x0001e20000100800 */
[-C--:B------:R-:W-:Y:S01]  /*4b00*/  FMUL.FTZ R158, R158, R191.reuse ;  /* 0x000000bf9e9e7220 */ /* 0x080fe20000410000 */
[----:B------:R-:W-:Y:S01]  /*4b10*/  @P1 F2FP.PACK_AB R141, RZ, R162 ;  /* 0x000000a2ff8d123e */ /* 0x000fe200000000ff */
[----:B------:R-:W-:Y:S01]  /*4b20*/  FMUL.FTZ R157, R157, R191 ;  /* 0x000000bf9d9d7220 */ /* 0x000fe20000410000 */
[----:B------:R0:W-:Y:S01]  /*4b30*/  STL [R1+0xb0], R169 ;  /* 0x0000b0a901007387 */ /* 0x0001e20000100800 */
[----:B------:R-:W-:Y:S01]  /*4b40*/  FFMA.FTZ R233, R139, R213, R233 ;  /* 0x000000d58be97223 */ /* 0x000fe200000100e9 */
[----:B------:R-:W-:Y:S01]  /*4b50*/  @P1 PRMT R130, R142, 0x7610, R130 ;  /* 0x000076108e821816 */ /* 0x000fe20000000082 */
[----:B------:R-:W-:Y:S01]  /*4b60*/  FMUL.FTZ R154, R154, R191 ;  /* 0x000000bf9a9a7220 */ /* 0x000fe20000410000 */
[----:B------:R0:W-:Y:S01]  /*4b70*/  STL [R1+0xac], R164 ;  /* 0x0000aca401007387 */ /* 0x0001e20000100800 */
[----:B------:R-:W-:Y:S01]  /*4b80*/  @P1 F2FP.PACK_AB R139, RZ, R155 ;  /* 0x0000009bff8b123e */ /* 0x000fe200000000ff */
[----:B------:R-:W-:-:S02]  /*4b90*/  FMUL.FTZ R162, R162, R191 ;  /* 0x000000bfa2a27220 */ /* 0x000fc40000410000 */
[----:B------:R0:W-:Y:S01]  /*4ba0*/  STL [R1+0xb8], R165 ;  /* 0x0000b8a501007387 */ /* 0x0001e20000100800 */
[----:B------:R-:W-:Y:S01]  /*4bb0*/  FFMA.FTZ R239, R132, R215, R239 ;  /* 0x000000d784ef7223 */ /* 0x000fe200000100ef */
[----:B------:R-:W-:Y:S01]  /*4bc0*/  HADD2.F32 R135, -RZ, R135.H1_H1 ;  /* 0x30000087ff877230 */ /* 0x000fe20000004100 */
[----:B------:R-:W-:Y:S01]  /*4bd0*/  FMUL.FTZ R132, R32, R158 ;  /* 0x0000009e20847220 */ /* 0x000fe20000410000 */
[----:B------:R0:W-:Y:S01]  /*4be0*/  STL [R1+0xb4], R163 ;  /* 0x0000b4a301007387 */ /* 0x0001e20000100800 */
[----:B------:R-:W-:Y:S01]  /*4bf0*/  FMUL.FTZ R143, R33, R157 ;  /* 0x0000009d218f7220 */ /* 0x000fe20000410000 */
[----:B------:R-:W-:Y:S01]  /*4c00*/  @P1 PRMT R130, R130, 0x5410, R141 ;  /* 0x0000541082821816 */ /* 0x000fe2000000008d */
[----:B------:R-:W-:Y:S01]  /*4c10*/  FFMA.FTZ R232, R134, R211, R232 ;  /* 0x000000d386e87223 */ /* 0x000fe200000100e8 */
[----:B------:R0:W-:Y:S01]  /*4c20*/  STL [R1+0xc0], R249 ;  /* 0x0000c0f901007387 */ /* 0x0001e20000100800 */
[----:B------:R-:W-:Y:S01]  /*4c30*/  FFMA.FTZ R238, R138, R216, R238 ;  /* 0x000000d88aee7223 */ /* 0x000fe200000100ee */
[----:B------:R-:W-:Y:S01]  /*4c40*/  @P1 PRMT R129, R139, 0x7610, R129 ;  /* 0x000076108b811816 */ /* 0x000fe20000000081 */
[----:B------:R-:W-:Y:S01]  /*4c50*/  FMUL.FTZ R134, R28, R154 ;  /* 0x0000009a1c867220 */ /* 0x000fe20000410000 */
[----:B------:R0:W-:Y:S01]  /*4c60*/  STL [R1+0xbc], R245 ;  /* 0x0000bcf501007387 */ /* 0x0001e20000100800 */
[----:B------:R-:W-:Y:S01]  /*4c70*/  FMUL.FTZ R145, R29, R162 ;  /* 0x000000a21d917220 */ /* 0x000fe20000410000 */
[--C-:B------:R-:W-:Y:S01]  /*4c80*/  HADD2.F32 R141, -RZ, R148.reuse.H0_H0 ;  /* 0x20000094ff8d7230 */ /* 0x100fe20000004100 */
[----:B------:R-:W-:Y:S01]  /*4c90*/  FFMA.FTZ R234, R133, R194, R234 ;  /* 0x000000c285ea7223 */ /* 0x000fe200000100ea */
[----:B------:R0:W-:Y:S01]  /*4ca0*/  STL [R1+0xc8], R244 ;  /* 0x0000c8f401007387 */ /* 0x0001e20000100800 */
[----:B------:R-:W-:Y:S01]  /*4cb0*/  @P1 F2FP.PACK_AB R140, RZ, R152 ;  /* 0x00000098ff8c123e */ /* 0x000fe200000000ff */
[----:B------:R-:W-:Y:S01]  /*4cc0*/  HADD2.F32 R148, -RZ, R148.H1_H1 ;  /* 0x30000094ff947230 */ /* 0x000fe20000004100 */
[----:B------:R-:W-:Y:S01]  /*4cd0*/  @P1 F2FP.PACK_AB R138, RZ, R161 ;  /* 0x000000a1ff8a123e */ /* 0x000fe200000000ff */
[----:B------:R0:W-:Y:S01]  /*4ce0*/  STL [R1+0xc4], R242 ;  /* 0x0000c4f201007387 */ /* 0x0001e20000100800 */
[----:B------:R-:W-:Y:S01]  /*4cf0*/  @P1 IADD3 R139, R0, 0x80, RZ ;  /* 0x00000080008b1810 */ /* 0x000fe20007ffe0ff */
[-C--:B------:R-:W-:Y:S01]  /*4d00*/  FMUL.FTZ R155, R155, R191.reuse ;  /* 0x000000bf9b9b7220 */ /* 0x080fe20000410000 */
[--C-:B------:R-:W-:Y:S01]  /*4d10*/  HADD2.F32 R0, -RZ, R149.reuse.H0_H0 ;  /* 0x20000095ff007230 */ /* 0x100fe20000004100 */
[----:B------:R0:W-:Y:S01]  /*4d20*/  STL [R1+0xd0], R241 ;  /* 0x0000d0f101007387 */ /* 0x0001e20000100800 */
[-C--:B------:R-:W-:Y:S01]  /*4d30*/  FMUL.FTZ R152, R152, R191.reuse ;  /* 0x000000bf98987220 */ /* 0x080fe20000410000 */
[----:B------:R-:W-:Y:S01]  /*4d40*/  F2FP.PACK_AB R132, R143, R132 ;  /* 0x000000848f84723e */ /* 0x000fe200000000ff */
[-C--:B------:R-:W-:Y:S01]  /*4d50*/  FMUL.FTZ R161, R161, R191.reuse ;  /* 0x000000bfa1a17220 */ /* 0x080fe20000410000 */
[----:B------:R0:W-:Y:S01]  /*4d60*/  STL [R1+0xcc], R240 ;  /* 0x0000ccf001007387 */ /* 0x0001e20000100800 */
[----:B------:R-:W-:Y:S01]  /*4d70*/  FMUL.FTZ R191, R170, R191 ;  /* 0x000000bfaabf7220 */ /* 0x000fe20000410000 */
[----:B------:R-:W-:Y:S01]  /*4d80*/  HADD2.F32 R149, -RZ, R149.H1_H1 ;  /* 0x30000095ff957230 */ /* 0x000fe20000004100 */
[----:B------:R-:W-:Y:S01]  /*4d90*/  FFMA.FTZ R231, R135, R212, R231 ;  /* 0x000000d487e77223 */ /* 0x000fe200000100e7 */
[----:B------:R0:W-:Y:S01]  /*4da0*/  STL [R1+0xd8], R239 ;  /* 0x0000d8ef01007387 */ /* 0x0001e20000100800 */
[--C-:B------:R-:W-:Y:S01]  /*4db0*/  HADD2.F32 R143, -RZ, R150.reuse.H0_H0 ;  /* 0x20000096ff8f7230 */ /* 0x100fe20000004100 */
[----:B------:R-:W-:Y:S01]  /*4dc0*/  F2FP.PACK_AB R134, R145, R134 ;  /* 0x000000869186723e */ /* 0x000fe200000000ff */
[--C-:B------:R-:W-:Y:S01]  /*4dd0*/  HADD2.F32 R142, -RZ, R151.reuse.H1_H1 ;  /* 0x30000097ff8e7230 */ /* 0x100fe20000004100 */
[----:B------:R0:W-:Y:S01]  /*4de0*/  STL [R1+0xd4], R238 ;  /* 0x0000d4ee01007387 */ /* 0x0001e20000100800 */
[----:B------:R-:W-:Y:S01]  /*4df0*/  FFMA.FTZ R230, R141, R158, R230 ;  /* 0x0000009e8de67223 */ /* 0x000fe200000100e6 */
[----:B------:R-:W-:Y:S01]  /*4e00*/  @P1 PRMT R129, R129, 0x5410, R140 ;  /* 0x0000541081811816 */ /* 0x000fe2000000008c */
[----:B------:R-:W-:Y:S01]  /*4e10*/  HADD2.F32 R145, -RZ, R150.H1_H1 ;  /* 0x30000096ff917230 */ /* 0x000fe20000004100 */
[----:B------:R0:W-:Y:S01]  /*4e20*/  STL [R1+0xe0], R234 ;  /* 0x0000e0ea01007387 */ /* 0x0001e20000100800 */
[----:B------:R-:W-:Y:S01]  /*4e30*/  FFMA.FTZ R222, R148, R157, R222 ;  /* 0x0000009d94de7223 */ /* 0x000fe200000100de */
[----:B------:R-:W-:Y:S01]  /*4e40*/  @P1 F2FP.PACK_AB R170, RZ, R170 ;  /* 0x000000aaffaa123e */ /* 0x000fe200000000ff */
[----:B------:R-:W-:Y:S01]  /*4e50*/  FMUL.FTZ R133, R34, R155 ;  /* 0x0000009b22857220 */ /* 0x000fe20000410000 */
[----:B------:R0:W-:Y:S01]  /*4e60*/  STL [R1+0xdc], R233 ;  /* 0x0000dce901007387 */ /* 0x0001e20000100800 */
[----:B------:R-:W-:Y:S01]  /*4e70*/  FMUL.FTZ R135, R30, R161 ;  /* 0x000000a11e877220 */ /* 0x000fe20000410000 */
[----:B------:R-:W-:Y:S01]  /*4e80*/  @P1 PRMT R128, R136, 0x7610, R128 ;  /* 0x0000761088801816 */ /* 0x000fe20000000080 */
[----:B------:R-:W-:Y:S01]  /*4e90*/  FMUL.FTZ R146, R31, R191 ;  /* 0x000000bf1f927220 */ /* 0x000fe20000410000 */
[----:B------:R-:W-:Y:S01]  /*4ea0*/  @P1 PRMT R131, R138, 0x7610, R131 ;  /* 0x000076108a831816 */ /* 0x000fe20000000083 */
[-C--:B------:R-:W-:Y:S01]  /*4eb0*/  FMUL.FTZ R144, R35, R152.reuse ;  /* 0x0000009823907220 */ /* 0x080fe20000410000 */
[----:B------:R-:W-:Y:S01]  /*4ec0*/  HADD2.F32 R140, -RZ, R151.H0_H0 ;  /* 0x20000097ff8c7230 */ /* 0x000fe20000004100 */
[----:B------:R-:W-:Y:S01]  /*4ed0*/  FFMA.FTZ R221, R0, R155, R221 ;  /* 0x0000009b00dd7223 */ /* 0x000fe200000100dd */
[----:B------:R0:W-:Y:S01]  /*4ee0*/  STL [R1+0xe8], R232 ;  /* 0x0000e8e801007387 */ /* 0x0001e20000100800 */
[----:B------:R-:W-:Y:S01]  /*4ef0*/  LEA R136, P0, R166, c[0x0][0x248], 0x4 ;  /* 0x00009200a6887a11 */ /* 0x000fe200078020ff */
[----:B------:R-:W-:-:S02]  /*4f00*/  FFMA.FTZ R220, R149, R152, R220 ;  /* 0x0000009895dc7223 */ /* 0x000fc400000100dc */
[----:B------:R0:W-:Y:S01]  /*4f10*/  STL [R1+0xe4], R231 ;  /* 0x0000e4e701007387 */ /* 0x0001e20000100800 */
[----:B------:R-:W-:Y:S01]  /*4f20*/  FFMA.FTZ R219, R143, R154, R219 ;  /* 0x0000009a8fdb7223 */ /* 0x000fe200000100db */
[----:B------:R-:W-:Y:S01]  /*4f30*/  @P1 PRMT R128, R128, 0x5410, R137 ;  /* 0x0000541080801816 */ /* 0x000fe20000000089 */
[----:B------:R-:W-:Y:S01]  /*4f40*/  FFMA.FTZ R167, R142, R191, R167 ;  /* 0x000000bf8ea77223 */ /* 0x000fe200000100a7 */
[----:B------:R0:W-:Y:S01]  /*4f50*/  STL [R1+0xf0], R230 ;  /* 0x0000f0e601007387 */ /* 0x0001e20000100800 */
[----:B------:R-:W-:Y:S01]  /*4f60*/  @P1 IMAD.WIDE.U32 R138, R139, R243, c[0x0][0x258] ;  /* 0x000096008b8a1625 */ /* 0x000fe200078e00f3 */
[----:B------:R-:W-:Y:S02]  /*4f70*/  @P1 PRMT R131, R131, 0x5410, R170 ;  /* 0x0000541083831816 */ /* 0x000fe400000000aa */
[----:B------:R0:W-:Y:S01]  /*4f80*/  STL [R1+0xec], R222 ;  /* 0x0000ecde01007387 */ /* 0x0001e20000100800 */
[----:B------:R-:W-:Y:S01]  /*4f90*/  FFMA.FTZ R218, R145, R162, R218 ;  /* 0x000000a291da7223 */ /* 0x000fe200000100da */
[----:B------:R-:W-:Y:S01]  /*4fa0*/  F2FP.PACK_AB R135, R146, R135 ;  /* 0x000000879287723e */ /* 0x000fe200000000ff */
[----:B------:R-:W-:Y:S01]  /*4fb0*/  FFMA.FTZ R193, R140, R161, R193 ;  /* 0x000000a18cc17223 */ /* 0x000fe200000100c1 */
[----:B------:R-:W-:Y:S01]  /*4fc0*/  F2FP.PACK_AB R133, R144, R133 ;  /* 0x000000859085723e */ /* 0x000fe200000000ff */
[----:B------:R0:W-:Y:S01]  /*4fd0*/  STL [R1+0xf8], R221 ;  /* 0x0000f8dd01007387 */ /* 0x0001e20000100800 */
[----:B------:R-:W-:-:S03]  /*4fe0*/  LEA.HI.X R137, R166, c[0x0][0x24c], RZ, 0x4, P0 ;  /* 0x00009300a6897a11 */ /* 0x000fc600000f24ff */
[----:B------:R0:W-:Y:S04]  /*4ff0*/  STL [R1+0xf4], R220 ;  /* 0x0000f4dc01007387 */ /* 0x0001e80000100800 */
[----:B------:R0:W-:Y:S04]  /*5000*/  STL [R1+0x100], R219 ;  /* 0x000100db01007387 */ /* 0x0001e80000100800 */
[----:B------:R0:W-:Y:S04]  /*5010*/  STL [R1+0x104], R167 ;  /* 0x000104a701007387 */ /* 0x0001e80000100800 */
[----:B------:R0:W-:Y:S04]  /*5020*/  @P1 STG.E.128 [R138.64], R128 ;  /* 0x000000808a001986 */ /* 0x0001e8000c101d04 */
[----:B------:R0:W-:Y:S04]  /*5030*/  STL [R1+0xfc], R218 ;  /* 0x0000fcda01007387 */ /* 0x0001e80000100800 */
[----:B------:R0:W-:Y:S04]  /*5040*/  STG.E.128 [R136.64], R132 ;  /* 0x0000008488007986 */ /* 0x0001e8000c101d04 */
[----:B------:R0:W-:Y:S01]  /*5050*/  STL [R1+0x108], R193 ;  /* 0x000108c101007387 */ /* 0x0001e20000100800 */
[----:B------:R-:W-:-:S13]  /*5060*/  ISETP.GE.AND P0, PT, R190, c[0x0][0x164], PT ;  /* 0x00005900be007a0c */ /* 0x000fda0003f06270 */
[----:B0----5:R-:W-:Y:S01]  /*5070*/  @P0 CALL.REL.NOINC `(.L_x_7994) ;  /* 0x0000001000000944 */ /* 0x021fe20003c00000 */
[----:B------:R-:W-:Y:S05]  /*5080*/  BRA `(.L_x_7995) ;  /* 0xffffbb8000007947 */ /* 0x000fea000383ffff */
.L_x_7994:
[----:B------:R-:W-:Y:S05]  /*5090*/  BSYNC B1 ;  /* 0x0000000000017941 */ /* 0x000fea0003800000 */
.L_x_7991:
[----:B------:R0:W5:Y:S01]  /*50a0*/  LDL.LU R40, [R1] ;  /* 0x0000000001287983 */ /* 0x0001620000300800 */
        /* <DEDUP_REMOVED lines=99> */
.L_x_7990:
[----:B0-----:R-:W-:Y:S05]  /*56e0*/  BSYNC B0 ;  /* 0x0000000000007941 */ /* 0x001fea0003800000 */
.L_x_7988:
        /* <DEDUP_REMOVED lines=324> */
.L_x_7992:
[----:B--2---:R-:W-:Y:S01]  /*6b30*/  HFMA2.MMA R159, -RZ, RZ, 0, 5.9604644775390625e-08 ;  /* 0x00000001ff9f7435 */ /* 0x004fe200000001ff */
[----:B------:R-:W-:-:S02]  /*6b40*/  MOV R133, R243 ;  /* 0x000000f300857202 */ /* 0x000fc40000000f00 */
[----:B------:R-:W-:Y:S02]  /*6b50*/  MOV R249, 0x1f ;  /* 0x0000001f00f97802 */ /* 0x000fe40000000f00 */
[----:B------:R-:W-:Y:S02]  /*6b60*/  MOV R245, 0xffffffff ;  /* 0xffffffff00f57802 */ /* 0x000fe40000000f00 */
[----:B------:R-:W-:Y:S02]  /*6b70*/  MOV R132, 0x6b90 ;  /* 0x00006b9000847802 */ /* 0x000fe40000000f00 */
[----:B-----5:R-:W-:Y:S05]  /*6b80*/  CALL.REL.NOINC `($__internal_105_$__cuda_sm70_shflsync_bfly_p) ;  /* 0x0000046000007944 */ /* 0x020fea0003c00000 */
[----:B-1----:R-:W-:Y:S01]  /*6b90*/  MOV R244, R159 ;  /* 0x0000009f00f47202 */ /* 0x002fe20000000f00 */
[----:B------:R-:W-:Y:S05]  /*6ba0*/  BRA `(.L_x_7996) ;  /* 0xffffbe3000007947 */ /* 0x000fea000383ffff */
.L_x_7993:
[----:B------:R-:W-:Y:S01]  /*6bb0*/  HFMA2.MMA R159, -RZ, RZ, 0, 5.9604644775390625e-08 ;  /* 0x00000001ff9f7435 */ /* 0x000fe200000001ff */
[----:B------:R-:W-:Y:S02]  /*6bc0*/  MOV R133, R160 ;  /* 0x000000a000857202 */ /* 0x000fe40000000f00 */
[----:B------:R-:W-:Y:S02]  /*6bd0*/  MOV R249, 0x1f ;  /* 0x0000001f00f97802 */ /* 0x000fe40000000f00 */
[----:B------:R-:W-:-:S02]  /*6be0*/  MOV R245, 0xffffffff ;  /* 0xffffffff00f57802 */ /* 0x000fc40000000f00 */
[----:B------:R-:W-:Y:S02]  /*6bf0*/  MOV R132, 0x6c10 ;  /* 0x00006c1000847802 */ /* 0x000fe40000000f00 */
[----:B01---5:R-:W-:Y:S05]  /*6c00*/  CALL.REL.NOINC `($__internal_105_$__cuda_sm70_shflsync_bfly_p) ;  /* 0x000003e000007944 */ /* 0x023fea0003c00000 */
[----:B------:R-:W-:Y:S01]  /*6c10*/  FADD.FTZ R243, R243, R244 ;  /* 0x000000f4f3f37221 */ /* 0x000fe20000010000 */
[----:B------:R-:W-:Y:S01]  /*6c20*/  MOV R249, 0x1f ;  /* 0x0000001f00f97802 */ /* 0x000fe20000000f00 */
[----:B-1----:R-:W-:Y:S01]  /*6c30*/  FADD.FTZ R160, R160, R159 ;  /* 0x0000009fa0a07221 */ /* 0x002fe20000010000 */
[----:B------:R-:W-:Y:S01]  /*6c40*/  HFMA2.MMA R159, -RZ, RZ, 0, 1.1920928955078125e-07 ;  /* 0x00000002ff9f7435 */ /* 0x000fe200000001ff */
[----:B------:R-:W-:Y:S02]  /*6c50*/  MOV R245, 0xffffffff ;  /* 0xffffffff00f57802 */ /* 0x000fe40000000f00 */
[----:B------:R-:W-:Y:S02]  /*6c60*/  MOV R133, R243 ;  /* 0x000000f300857202 */ /* 0x000fe40000000f00 */
[----:B------:R-:W-:Y:S02]  /*6c70*/  MOV R132, 0x6c90 ;  /* 0x00006c9000847802 */ /* 0x000fe40000000f00 */
[----:B------:R-:W-:Y:S05]  /*6c80*/  CALL.REL.NOINC `($__internal_105_$__cuda_sm70_shflsync_bfly_p) ;  /* 0x0000036000007944 */ /* 0x000fea0003c00000 */
[----:B-1----:R-:W-:Y:S01]  /*6c90*/  MOV R244, R159 ;  /* 0x0000009f00f47202 */ /* 0x002fe20000000f00 */
[----:B------:R-:W-:Y:S01]  /*6ca0*/  HFMA2.MMA R159, -RZ, RZ, 0, 1.1920928955078125e-07 ;  /* 0x00000002ff9f7435 */ /* 0x000fe200000001ff */
[----:B------:R-:W-:-:S02]  /*6cb0*/  MOV R133, R160 ;  /* 0x000000a000857202 */ /* 0x000fc40000000f00 */
[----:B------:R-:W-:Y:S02]  /*6cc0*/  MOV R249, 0x1f ;  /* 0x0000001f00f97802 */ /* 0x000fe40000000f00 */
[----:B------:R-:W-:Y:S02]  /*6cd0*/  MOV R245, 0xffffffff ;  /* 0xffffffff00f57802 */ /* 0x000fe40000000f00 */
[----:B------:R-:W-:Y:S02]  /*6ce0*/  MOV R132, 0x6d00 ;  /* 0x00006d0000847802 */ /* 0x000fe40000000f00 */
[----:B------:R-:W-:Y:S05]  /*6cf0*/  CALL.REL.NOINC `($__internal_105_$__cuda_sm70_shflsync_bfly_p) ;  /* 0x000002f000007944 */ /* 0x000fea0003c00000 */
[----:B------:R-:W-:Y:S01]  /*6d00*/  FADD.FTZ R243, R244, R243 ;  /* 0x000000f3f4f37221 */ /* 0x000fe20000010000 */
[----:B------:R-:W-:Y:S01]  /*6d10*/  MOV R249, 0x1f ;  /* 0x0000001f00f97802 */ /* 0x000fe20000000f00 */
[----:B-1----:R-:W-:Y:S01]  /*6d20*/  FADD.FTZ R160, R160, R159 ;  /* 0x0000009fa0a07221 */ /* 0x002fe20000010000 */
[----:B------:R-:W-:Y:S01]  /*6d30*/  HFMA2.MMA R159, -RZ, RZ, 0, 2.384185791015625e-07 ;  /* 0x00000004ff9f7435 */ /* 0x000fe200000001ff */
[----:B------:R-:W-:Y:S02]  /*6d40*/  MOV R245, 0xffffffff ;  /* 0xffffffff00f57802 */ /* 0x000fe40000000f00 */
[----:B------:R-:W-:-:S02]  /*6d50*/  MOV R133, R243 ;  /* 0x000000f300857202 */ /* 0x000fc40000000f00 */
[----:B------:R-:W-:Y:S02]  /*6d60*/  MOV R132, 0x6d80 ;  /* 0x00006d8000847802 */ /* 0x000fe40000000f00 */
[----:B------:R-:W-:Y:S05]  /*6d70*/  CALL.REL.NOINC `($__internal_105_$__cuda_sm70_shflsync_bfly_p) ;  /* 0x0000027000007944 */ /* 0x000fea0003c00000 */
[----:B-1----:R-:W-:Y:S01]  /*6d80*/  MOV R244, R159 ;  /* 0x0000009f00f47202 */ /* 0x002fe20000000f00 */
[----:B------:R-:W-:Y:S01]  /*6d90*/  HFMA2.MMA R159, -RZ, RZ, 0, 2.384185791015625e-07 ;  /* 0x00000004ff9f7435 */ /* 0x000fe200000001ff */
[----:B------:R-:W-:Y:S02]  /*6da0*/  MOV R133, R160 ;  /* 0x000000a000857202 */ /* 0x000fe40000000f00 */
[----:B------:R-:W-:Y:S02]  /*6db0*/  MOV R249, 0x1f ;  /* 0x0000001f00f97802 */ /* 0x000fe40000000f00 */
[----:B------:R-:W-:Y:S02]  /*6dc0*/  MOV R245, 0xffffffff ;  /* 0xffffffff00f57802 */ /* 0x000fe40000000f00 */
[----:B------:R-:W-:Y:S02]  /*6dd0*/  MOV R132, 0x6df0 ;  /* 0x00006df000847802 */ /* 0x000fe40000000f00 */
[----:B------:R-:W-:Y:S05]  /*6de0*/  CALL.REL.NOINC `($__internal_105_$__cuda_sm70_shflsync_bfly_p) ;  /* 0x0000020000007944 */ /* 0x000fea0003c00000 */
[----:B------:R-:W-:Y:S01]  /*6df0*/  FADD.FTZ R243, R244, R243 ;  /* 0x000000f3f4f37221 */ /* 0x000fe20000010000 */
[----:B------:R-:W-:Y:S01]  /*6e00*/  MOV R249, 0x1f ;  /* 0x0000001f00f97802 */ /* 0x000fe20000000f00 */
[----:B-1----:R-:W-:Y:S01]  /*6e10*/  FADD.FTZ R160, R160, R159 ;  /* 0x0000009fa0a07221 */ /* 0x002fe20000010000 */
[----:B------:R-:W-:Y:S01]  /*6e20*/  HFMA2.MMA R159, -RZ, RZ, 0, 4.76837158203125e-07 ;  /* 0x00000008ff9f7435 */ /* 0x000fe200000001ff */
[----:B------:R-:W-:-:S02]  /*6e30*/  MOV R245, 0xffffffff ;  /* 0xffffffff00f57802 */ /* 0x000fc40000000f00 */
[----:B------:R-:W-:Y:S02]  /*6e40*/  MOV R133, R243 ;  /* 0x000000f300857202 */ /* 0x000fe40000000f00 */
[----:B------:R-:W-:Y:S02]  /*6e50*/  MOV R132, 0x6e70 ;  /* 0x00006e7000847802 */ /* 0x000fe40000000f00 */
[----:B------:R-:W-:Y:S05]  /*6e60*/  CALL.REL.NOINC `($__internal_105_$__cuda_sm70_shflsync_bfly_p) ;  /* 0x0000018000007944 */ /* 0x000fea0003c00000 */
[----:B-1----:R-:W-:Y:S01]  /*6e70*/  MOV R244, R159 ;  /* 0x0000009f00f47202 */ /* 0x002fe20000000f00 */
[----:B------:R-:W-:Y:S01]  /*6e80*/  HFMA2.MMA R159, -RZ, RZ, 0, 4.76837158203125e-07 ;  /* 0x00000008ff9f7435 */ /* 0x000fe200000001ff */
[----:B------:R-:W-:Y:S02]  /*6e90*/  MOV R133, R160 ;  /* 0x000000a000857202 */ /* 0x000fe40000000f00 */
[----:B------:R-:W-:Y:S02]  /*6ea0*/  MOV R249, 0x1f ;  /* 0x0000001f00f97802 */ /* 0x000fe40000000f00 */
[----:B------:R-:W-:Y:S02]  /*6eb0*/  MOV R245, 0xffffffff ;  /* 0xffffffff00f57802 */ /* 0x000fe40000000f00 */
[----:B------:R-:W-:-:S02]  /*6ec0*/  MOV R132, 0x6ee0 ;  /* 0x00006ee000847802 */ /* 0x000fc40000000f00 */
[----:B------:R-:W-:Y:S05]  /*6ed0*/  CALL.REL.NOINC `($__internal_105_$__cuda_sm70_shflsync_bfly_p) ;  /* 0x0000011000007944 */ /* 0x000fea0003c00000 */
[----:B------:R-:W-:Y:S01]  /*6ee0*/  FADD.FTZ R243, R244, R243 ;  /* 0x000000f3f4f37221 */ /* 0x000fe20000010000 */
[----:B------:R-:W-:Y:S01]  /*6ef0*/  MOV R249, 0x1f ;  /* 0x0000001f00f97802 */ /* 0x000fe20000000f00 */
[----:B-1----:R-:W-:Y:S01]  /*6f00*/  FADD.FTZ R160, R160, R159 ;  /* 0x0000009fa0a07221 */ /* 0x002fe20000010000 */
[----:B------:R-:W-:Y:S01]  /*6f10*/  HFMA2.MMA R159, -RZ, RZ, 0, 9.5367431640625e-07 ;  /* 0x00000010ff9f7435 */ /* 0x000fe200000001ff */
[----:B------:R-:W-:-:S02]  /*6f20*/  MOV R245, 0xffffffff ;  /* 0xffffffff00f57802 */ /* 0x000fc40000000f00 */
[----:B------:R-:W-:Y:S02]  /*6f30*/  MOV R133, R243 ;  /* 0x000000f300857202 */ /* 0x000fe40000000f00 */
[----:B------:R-:W-:Y:S02]  /*6f40*/  MOV R132, 0x6f60 ;  /* 0x00006f6000847802 */ /* 0x000fe40000000f00 */
[----:B------:R-:W-:Y:S05]  /*6f50*/  CALL.REL.NOINC `($__internal_105_$__cuda_sm70_shflsync_bfly_p) ;  /* 0x0000009000007944 */ /* 0x000fea0003c00000 */
[----:B-1----:R-:W-:Y:S01]  /*6f60*/  MOV R244, R159 ;  /* 0x0000009f00f47202 */ /* 0x002fe20000000f00 */
[----:B------:R-:W-:Y:S01]  /*6f70*/  HFMA2.MMA R159, -RZ, RZ, 0, 9.5367431640625e-07 ;  /* 0x00000010ff9f7435 */ /* 0x000fe200000001ff */
[----:B------:R-:W-:Y:S02]  /*6f80*/  MOV R133, R160 ;  /* 0x000000a000857202 */ /* 0x000fe40000000f00 */
[----:B------:R-:W-:Y:S02]  /*6f90*/  MOV R249, 0x1f ;  /* 0x0000001f00f97802 */ /* 0x000fe40000000f00 */
[----:B------:R-:W-:Y:S02]  /*6fa0*/  MOV R245, 0xffffffff ;  /* 0xffffffff00f57802 */ /* 0x000fe40000000f00 */
[----:B------:R-:W-:-:S02]  /*6fb0*/  MOV R132, 0x6fd0 ;  /* 0x00006fd000847802 */ /* 0x000fc40000000f00 */
[----:B------:R-:W-:Y:S05]  /*6fc0*/  CALL.REL.NOINC `($__internal_105_$__cuda_sm70_shflsync_bfly_p) ;  /* 0x0000002000007944 */ /* 0x000fea0003c00000 */
[----:B-1----:R-:W-:Y:S01]  /*6fd0*/  MOV R132, R159 ;  /* 0x0000009f00847202 */ /* 0x002fe20000000f00 */
[----:B------:R-:W-:Y:S05]  /*6fe0*/  BRA `(.L_x_7997) ;  /* 0xffffbb1000007947 */ /* 0x000fea000383ffff */
        .weak           $__internal_105_$__cuda_sm70_shflsync_bfly_p
        .type           $__internal_105_$__cuda_sm70_shflsync_bfly_p,@function
        .size           $__internal_105_$__cuda_sm70_shflsync_bfly_p,(.L_x_14987 - $__internal_105_$__cuda_sm70_shflsync_bfly_p)
$__internal_105_$__cuda_sm70_shflsync_bfly_p:
[----:B------:R-:W-:Y:S04]  /*6ff0*/  WARPSYNC R245 ;  /* 0x000000f500007348 */ /* 0x000fe80003800000 */
[----:B------:R0:W1:Y:S02]  /*7000*/  SHFL.BFLY PT, R159, R133, R159, R249 ;  /* 0x0c00009f859f7389 */ /* 0x00006400000e00f9 */
[----:B0-----:R-:W-:-:S06]  /*7010*/  HFMA2.MMA R133, -RZ, RZ, 0, 0 ;  /* 0x00000000ff857435 */ /* 0x001fcc00000001ff */
[----:B------:R-:W-:Y:S05]  /*7020*/  RET.REL.NODEC R132 `(_ZN10layer_norm13ln_bwd_kernelINS_13Kernel_traitsIf6__halfS2_S2_fjLj1280ELj1ELj4ELj1ELj16ENS_18Kernel_traits_baseILj1280EfS2_S2_S2_fjLj128EEEEELb0ELb1ELb0ELb1EEEvNS_9BwdParamsE) ;  /* 0xffff8fd084007950 */ /* 0x000fea0003c3ffff */
.L_x_7998:
        /* <DEDUP_REMOVED lines=13> */
.L_x_14987:


//--------------------- .text._ZN10layer_norm13ln_bwd_kernelINS_13Kernel_traitsIf6__halfS2_S2_fjLj1280ELj1ELj4ELj1ELj16ENS_18Kernel_traits_baseILj1280EfS2_S2_S2_fjLj128EEEEELb0ELb1ELb1ELb0EEEvNS_9BwdParamsE --------------------------
	.section	.text._ZN10layer_norm13ln_bwd_kernelINS_13Kernel_traitsIf6__halfS2_S2_fjLj1280ELj1ELj4ELj1ELj16ENS_18Kernel_traits_baseILj1280EfS2_S2_S2_fjLj128EEEEELb0ELb1ELb1ELb0EEEvNS_9BwdParamsE,"ax",@progbits
	.sectioninfo	@"SHI_REGISTERS=255"
	.align	128
        .global         _ZN10layer_norm13ln_bwd_kernelINS_13Kernel_traitsIf6__halfS2_S2_fjLj1280ELj1ELj4ELj1ELj16ENS_18Kernel_traits_baseILj1280EfS2_S2_S2_fjLj128EEEEELb0ELb1ELb1ELb0EEEvNS_9BwdParamsE
        .type           _ZN10layer_norm13ln_bwd_kernelINS_13Kernel_traitsIf6__halfS2_S2_fjLj1280ELj1ELj4ELj1ELj16ENS_18Kernel_traits_baseILj1280EfS2_S2_S2_fjLj128EEEEELb0ELb1ELb1ELb0EEEvNS_9BwdParamsE,@function
        .size           _ZN10layer_norm13ln_bwd_kernelINS_13Kernel_traitsIf6__halfS2_S2_fjLj1280ELj1ELj4ELj1ELj16ENS_18Kernel_traits_baseILj1280EfS2_S2_S2_fjLj128EEEEELb0ELb1ELb1ELb0EEEvNS_9BwdParamsE,(.L_x_14988 - _ZN10layer_norm13ln_bwd_kernelINS_13Kernel_traitsIf6__halfS2_S2_fjLj1280ELj1ELj4ELj1ELj16ENS_18Kernel_traits_baseILj1280EfS2_S2_S2_fjLj128EEEEELb0ELb1ELb1ELb0EEEvNS_9BwdParamsE)
        .other          _ZN10layer_norm13ln_bwd_kernelINS_13Kernel_traitsIf6__halfS2_S2_fjLj1280ELj1ELj4ELj1ELj16ENS_18Kernel_traits_baseILj1280EfS2_S2_S2_fjLj128EEEEELb0ELb1ELb1ELb0EEEvNS_9BwdParamsE,@"STO_CUDA_ENTRY STV_DEFAULT"
_ZN10layer_norm13ln_bwd_kernelINS_13Kernel_traitsIf6__halfS2_S2_fjLj1280ELj1ELj4ELj1ELj16ENS_18Kernel_traits_baseILj1280EfS2_S2_S2_fjLj128EEEEELb0ELb1ELb1ELb0EEEvNS_9BwdParamsE:
.text._ZN10layer_norm13ln_bwd_kernelINS_13Kernel_traitsIf6__halfS2_S2_fjLj1280ELj1ELj4ELj1ELj16ENS_18Kernel_traits_baseILj1280EfS2_S2_S2_fjLj128EEEEELb0ELb1ELb1ELb0EEEvNS_9BwdParamsE:
        /* <DEDUP_REMOVED lines=71> */
[----:B---3--:R-:W-:-:S03]  /*0470*/  @P0 MOV R13, 0x20 ;  /* 0x00000020000d0802 */ /* 0x008fc60000000f00 */
[----:B------:R-:W3:Y:S02]  /*0480*/  @P3 LDG.E.128 R68, [R8.64] ;  /* 0x0000000408443981 */ /* 0x000ee4000c1e1d00 */
        /* <DEDUP_REMOVED lines=119> */
[----:B0-----:R-:W-:Y:S01]  /*0c00*/  HFMA2.MMA R37, -RZ, RZ, 0, 0 ;  /* 0x00000000ff257435 */ /* 0x001fe200000001ff */
[----:B------:R-:W-:Y:S02]  /*0c10*/  MOV R2, R6 ;  /* 0x0000000600027202 */ /* 0x000fe40000000f00 */
.L_x_8166:
[----:B------:R-:W-:-:S05]  /*0c20*/  MOV R184, 0x4 ;  /* 0x0000000400b87802 */ /* 0x000fca0000000f00 */
        /* <DEDUP_REMOVED lines=28> */
.L_x_8005:
[----:B------:R-:W-:Y:S02]  /*0df0*/  IADD3 R3, R5, 0x20, RZ ;  /* 0x0000002005037810 */ /* 0x000fe40007ffe0ff */
.L_x_8004:
[----:B------:R-:W-:Y:S05]  /*0e00*/  BSYNC B2 ;  /* 0x0000000000027941 */ /* 0x000fea0003800000 */
.L_x_8003:
        /* <DEDUP_REMOVED lines=8> */
.L_x_8008:
[----:B------:R-:W-:Y:S02]  /*0e90*/  IADD3 R3, R3, 0x20, RZ ;  /* 0x0000002003037810 */ /* 0x000fe40007ffe0ff */
.L_x_8007:
[----:B------:R-:W-:Y:S05]  /*0ea0*/  BSYNC B2 ;  /* 0x0000000000027941 */ /* 0x000fea0003800000 */
.L_x_8006:
[----:B------:R-:W-:Y:S01]  /*0eb0*/  BSSY B2, `(.L_x_8009) ;  /* 0x0000008000027945 */ /* 0x000fe20003800000 */
[----:B------:R-:W-:Y:S05]  /*0ec0*/  @!P0 BRA `(.L_x_8010) ;  /* 0x0000006000008947 */ /* 0x000fea0003800000 */
[----:B------:R-:W-:-:S04]  /*0ed0*/  ISETP.NE.U32.AND P3, PT, RZ, c[0x0][0x218], PT ;  /* 0x00008600ff007a0c */ /* 0x000fc80003f65070 */
[----:B------:R-:W-:-:S13]  /*0ee0*/  ISETP.NE.AND.EX P3, PT, RZ, c[0x0][0x21c], PT, P3 ;  /* 0x00008700ff007a0c */ /* 0x000fda0003f65330 */
[----:B------:R-:W-:Y:S05]  /*0ef0*/  @!P3 BRA `(.L_x_8011) ;  /* 0x000000200000b947 */ /* 0x000fea0003800000 */
[----:B------:R-:W-:-:S06]  /*0f00*/  IMAD.WIDE.U32 R164, R3, R188, c[0x0][0x218] ;  /* 0x0000860003a47625 */ /* 0x000fcc00078e00bc */
[----:B------:R-:W5:Y:S02]  /*0f10*/  LDG.E.128 R164, [R164.64] ;  /* 0x00000004a4a47981 */ /* 0x000f64000c1e1d00 */
.L_x_8011:
[----:B------:R-:W-:Y:S02]  /*0f20*/  IADD3 R3, R3, 0x20, RZ ;  /* 0x0000002003037810 */ /* 0x000fe40007ffe0ff */
.L_x_8010:
[----:B------:R-:W-:Y:S05]  /*0f30*/  BSYNC B2 ;  /* 0x0000000000027941 */ /* 0x000fea0003800000 */
.L_x_8009:
[----:B------:R-:W-:Y:S01]  /*0f40*/  BSSY B2, `(.L_x_8012) ;  /* 0x0000008000027945 */ /* 0x000fe20003800000 */
[----:B------:R-:W-:Y:S05]  /*0f50*/  @!P1 BRA `(.L_x_8013) ;  /* 0x0000006000009947 */ /* 0x000fea0003800000 */
[----:B------:R-:W-:-:S04]  /*0f60*/  ISETP.NE.U32.AND P3, PT, RZ, c[0x0][0x218], PT ;  /* 0x00008600ff007a0c */ /* 0x000fc80003f65070 */
[----:B------:R-:W-:-:S13]  /*0f70*/  ISETP.NE.AND.EX P3, PT, RZ, c[0x0][0x21c], PT, P3 ;  /* 0x00008700ff007a0c */ /* 0x000fda0003f65330 */
[----:B------:R-:W-:Y:S05]  /*0f80*/  @!P3 BRA `(.L_x_8014) ;  /* 0x000000200000b947 */ /* 0x000fea0003800000 */
[----:B------:R-:W-:-:S06]  /*0f90*/  IMAD.WIDE.U32 R168, R3, R188, c[0x0][0x218] ;  /* 0x0000860003a87625 */ /* 0x000fcc00078e00bc */
[----:B------:R-:W5:Y:S02]  /*0fa0*/  LDG.E.128 R168, [R168.64] ;  /* 0x00000004a8a87981 */ /* 0x000f64000c1e1d00 */
.L_x_8014:
[----:B------:R-:W-:Y:S02]  /*0fb0*/  IADD3 R3, R3, 0x20, RZ ;  /* 0x0000002003037810 */ /* 0x000fe40007ffe0ff */
.L_x_8013:
[----:B------:R-:W-:Y:S05]  /*0fc0*/  BSYNC B2 ;  /* 0x0000000000027941 */ /* 0x000fea0003800000 */
.L_x_8012:
        /* <DEDUP_REMOVED lines=9> */
.L_x_8002:
[----:B------:R-:W-:Y:S01]  /*1060*/  IADD3 R20, R20, -0x1, RZ ;  /* 0xffffffff14147810 */ /* 0x000fe20007ffe0ff */
        /* <DEDUP_REMOVED lines=23> */
[----:B-1----:R-:W-:Y:S01]  /*11e0*/  ISETP.NE.AND P3, PT, R246, RZ, PT ;  /* 0x000000fff600720c */ /* 0x002fe20003f65270 */
[----:B---3--:R-:W-:-:S02]  /*11f0*/  HADD2.F32 R218, -RZ, R184.H0_H0 ;  /* 0x200000b8ffda7230 */ /* 0x008fc40000004100 */
[----:B------:R-:W-:Y:S01]  /*1200*/  HADD2.F32 R221, -RZ, R184.H1_H1 ;  /* 0x300000b8ffdd7230 */ /* 0x000fe20000004100 */
[----:B-----5:R-:W-:Y:S01]  /*1210*/  FSEL R184, R3, RZ, !P3 ;  /* 0x000000ff03b87208 */ /* 0x020fe20005800000 */
[--C-:B------:R-:W-:Y:S02]  /*1220*/  HADD2.F32 R216, -RZ, R185.reuse.H0_H0 ;  /* 0x200000b9ffd87230 */ /* 0x100fe40000004100 */
[----:B------:R-:W-:Y:S02]  /*1230*/  HADD2.F32 R217, -RZ, R185.H1_H1 ;  /* 0x300000b9ffd97230 */ /* 0x000fe40000004100 */
[--C-:B------:R-:W-:Y:S02]  /*1240*/  HADD2.F32 R215, -RZ, R186.reuse.H1_H1 ;  /* 0x300000baffd77230 */ /* 0x100fe40000004100 */
[----:B0-----:R-:W-:Y:S01]  /*1250*/  HADD2.F32 R208, -RZ, R186.H0_H0 ;  /* 0x200000baffd07230 */ /* 0x001fe20000004100 */
[C---:B------:R-:W-:Y:S01]  /*1260*/  FADD.FTZ R186, -R184.reuse, R218 ;  /* 0x000000dab8ba7221 */ /* 0x040fe20000010100 */
[--C-:B------:R-:W-:Y:S01]  /*1270*/  HADD2.F32 R185, -RZ, R187.reuse.H0_H0 ;  /* 0x200000bbffb97230 */ /* 0x100fe20000004100 */
[C---:B------:R-:W-:Y:S01]  /*1280*/  FADD.FTZ R247, -R184.reuse, R221 ;  /* 0x000000ddb8f77221 */ /* 0x040fe20000010100 */
[----:B------:R-:W-:Y:S01]  /*1290*/  HADD2.F32 R209, -RZ, R187.H1_H1 ;  /* 0x300000bbffd17230 */ /* 0x000fe20000004100 */
[C---:B------:R-:W-:Y:S01]  /*12a0*/  FADD.FTZ R221, -R184.reuse, R216 ;  /* 0x000000d8b8dd7221 */ /* 0x040fe20000010100 */
[--C-:B--2---:R-:W-:Y:S01]  /*12b0*/  HADD2.F32 R246, -RZ, R188.reuse.H1_H1 ;  /* 0x300000bcfff67230 */ /* 0x104fe20000004100 */
[C---:B------:R-:W-:Y:S01]  /*12c0*/  FADD.FTZ R216, -R184.reuse, R217 ;  /* 0x000000d9b8d87221 */ /* 0x040fe20000010100 */
[----:B------:R-:W-:Y:S01]  /*12d0*/  HADD2.F32 R217, -RZ, R188.H0_H0 ;  /* 0x200000bcffd97230 */ /* 0x000fe20000004100 */
[----:B------:R-:W-:Y:S01]  /*12e0*/  FADD.FTZ R187, -R184, R215 ;  /* 0x000000d7b8bb7221 */ /* 0x000fe20000010100 */
[--C-:B------:R-:W-:Y:S01]  /*12f0*/  HADD2.F32 R188, -RZ, R191.reuse.H0_H0 ;  /* 0x200000bfffbc7230 */ /* 0x100fe20000004100 */
[C---:B------:R-:W-:Y:S01]  /*1300*/  FMUL.FTZ R215, R4.reuse, R186 ;  /* 0x000000ba04d77220 */ /* 0x040fe20000410000 */
[----:B------:R-:W-:Y:S01]  /*1310*/  HADD2.F32 R186, -RZ, R191.H1_H1 ;  /* 0x300000bfffba7230 */ /* 0x000fe20000004100 */
[----:B------:R-:W-:-:S02]  /*1320*/  FMUL.FTZ R191, R4, R247 ;  /* 0x000000f704bf7220 */ /* 0x000fc40000410000 */
[----:B------:R-:W2:Y:S01]  /*1330*/  LDL R247, [R1+0x118] ;  /* 0x0001180001f77983 */ /* 0x000ea20000100800 */
[----:B------:R-:W-:Y:S01]  /*1340*/  HADD2.F32 R218, -RZ, R189.H0_H0 ;  /* 0x200000bdffda7230 */ /* 0x000fe20000004100 */
[----:B------:R-:W-:Y:S02]  /*1350*/  FADD.FTZ R80, R80, R217 ;  /* 0x000000d950507221 */ /* 0x000fe40000010000 */
[-C--:B------:R-:W-:Y:S02]  /*1360*/  FFMA.FTZ R36, R215, R217.reuse, R36 ;  /* 0x000000d9d7247223 */ /* 0x080fe40000010024 */
[C---:B------:R-:W-:Y:S02]  /*1370*/  FADD.FTZ R208, -R184.reuse, R208 ;  /* 0x000000d0b8d07221 */ /* 0x040fe40000010100 */
[----:B------:R-:W-:Y:S02]  /*1380*/  FADD.FTZ R185, -R184, R185 ;  /* 0x000000b9b8b97221 */ /* 0x000fe40000010100 */
[----:B------:R-:W-:-:S02]  /*1390*/  FMUL.FTZ R217, R249, R217 ;  /* 0x000000d9f9d97220 */ /* 0x000fc40000410000 */
[----:B------:R-:W-:Y:S01]  /*13a0*/  FADD.FTZ R184, -R184, R209 ;  /* 0x000000d1b8b87221 */ /* 0x000fe20000010100 */
[----:B------:R-:W-:Y:S01]  /*13b0*/  HADD2.F32 R209, -RZ, R189.H1_H1 ;  /* 0x300000bdffd17230 */ /* 0x000fe20000004100 */
[----:B------:R-:W-:Y:S02]  /*13c0*/  FADD.FTZ R81, R81, R246 ;  /* 0x000000f651517221 */ /* 0x000fe40000010000 */
[----:B------:R-:W-:Y:S02]  /*13d0*/  FMUL.FTZ R249, R4, R221 ;  /* 0x000000dd04f97220 */ /* 0x000fe40000410000 */
[-C--:B------:R-:W-:Y:S01]  /*13e0*/  FFMA.FTZ R37, R191, R246.reuse, R37 ;  /* 0x000000f6bf257223 */ /* 0x080fe20000010025 */
[----:B------:R-:W-:Y:S01]  /*13f0*/  HADD2.F32 R189, -RZ, R190.H0_H0 ;  /* 0x200000beffbd7230 */ /* 0x000fe20000004100 */
        /* <DEDUP_REMOVED lines=24> */
[----:B------:R-:W-:Y:S01]  /*1580*/  HADD2.F32 R190, -RZ, R190.H1_H1 ;  /* 0x300000beffbe7230 */ /* 0x000fe20000004100 */
        /* <DEDUP_REMOVED lines=27> */
.L_x_8017:
[----:B------:R-:W-:Y:S05]  /*1740*/  BSYNC B2 ;  /* 0x0000000000027941 */ /* 0x000fea0003800000 */
.L_x_8016:
        /* <DEDUP_REMOVED lines=18> */
[----:B-1----:R-:W-:Y:S01]  /*1870*/  ISETP.NE.AND P3, PT, R214, RZ, PT ;  /* 0x000000ffd600720c */ /* 0x002fe20003f65270 */
[--C-:B--2---:R-:W-:Y:S02]  /*1880*/  HADD2.F32 R208, -RZ, R185.reuse.H0_H0 ;  /* 0x200000b9ffd07230 */ /* 0x104fe40000004100 */
[----:B------:R-:W-:Y:S01]  /*1890*/  HADD2.F32 R229, -RZ, R185.H1_H1 ;  /* 0x300000b9ffe57230 */ /* 0x000fe20000004100 */
[----:B-----5:R-:W-:Y:S01]  /*18a0*/  FSEL R185, R3, RZ, !P3 ;  /* 0x000000ff03b97208 */ /* 0x020fe20005800000 */
[--C-:B------:R-:W-:Y:S02]  /*18b0*/  HADD2.F32 R230, -RZ, R184.reuse.H1_H1 ;  /* 0x300000b8ffe67230 */ /* 0x100fe40000004100 */
[----:B------:R-:W-:-:S03]  /*18c0*/  HADD2.F32 R213, -RZ, R184.H0_H0 ;  /* 0x200000b8ffd57230 */ /* 0x000fc60000004100 */
[C---:B------:R-:W-:Y:S02]  /*18d0*/  FADD.FTZ R230, -R185.reuse, R230 ;  /* 0x000000e6b9e67221 */ /* 0x040fe40000010100 */
[C---:B------:R-:W-:Y:S02]  /*18e0*/  FADD.FTZ R231, -R185.reuse, R213 ;  /* 0x000000d5b9e77221 */ /* 0x040fe40000010100 */
[C---:B------:R-:W-:Y:S02]  /*18f0*/  FADD.FTZ R213, -R185.reuse, R208 ;  /* 0x000000d0b9d57221 */ /* 0x040fe40000010100 */
[----:B------:R-:W-:Y:S01]  /*1900*/  FADD.FTZ R208, -R185, R229 ;  /* 0x000000e5b9d07221 */ /* 0x000fe20000010100 */
[----:B---3--:R-:W-:Y:S01]  /*1910*/  HADD2.F32 R229, -RZ, R188.H0_H0 ;  /* 0x200000bcffe57230 */ /* 0x008fe20000004100 */
[C---:B------:R-:W-:Y:S02]  /*1920*/  FMUL.FTZ R245, R4.reuse, R231 ;  /* 0x000000e704f57220 */ /* 0x040fe40000410000 */
[----:B------:R-:W-:Y:S01]  /*1930*/  FMUL.FTZ R240, R4, R230 ;  /* 0x000000e604f07220 */ /* 0x000fe20000410000 */
[----:B------:R-:W-:Y:S01]  /*1940*/  HADD2.F32 R236, -RZ, R191.H0_H0 ;  /* 0x200000bfffec7230 */ /* 0x000fe20000004100 */
[----:B------:R-:W2:Y:S01]  /*1950*/  LDL R230, [R1+0xc4] ;  /* 0x0000c40001e67983 */ /* 0x000ea20000100800 */
[----:B------:R-:W-:-:S02]  /*1960*/  FADD.FTZ R48, R48, R229 ;  /* 0x000000e530307221 */ /* 0x000fc40000010000 */
[-C--:B------:R-:W-:Y:S02]  /*1970*/  FFMA.FTZ R176, R245, R229.reuse, R176 ;  /* 0x000000e5f5b07223 */ /* 0x080fe400000100b0 */
[----:B------:R-:W-:Y:S02]  /*1980*/  FMUL.FTZ R241, R237, R229 ;  /* 0x000000e5edf17220 */ /* 0x000fe40000410000 */
[----:B------:R-:W3:Y:S01]  /*1990*/  LDL R229, [R1+0xc8] ;  /* 0x0000c80001e57983 */ /* 0x000ee20000100800 */
[C---:B------:R-:W-:Y:S01]  /*19a0*/  FMUL.FTZ R238, R4.reuse, R213 ;  /* 0x000000d504ee7220 */ /* 0x040fe20000410000 */
[----:B------:R-:W-:Y:S01]  /*19b0*/  MOV R213, R236 ;  /* 0x000000ec00d57202 */ /* 0x000fe20000000f00 */
[----:B------:R-:W-:Y:S02]  /*19c0*/  FMUL.FTZ R236, R4, R208 ;  /* 0x000000d004ec7220 */ /* 0x000fe40000410000 */
[----:B------:R-:W3:Y:S01]  /*19d0*/  LDL R208, [R1+0xcc] ;  /* 0x0000cc0001d07983 */ /* 0x000ee20000100800 */
[----:B------:R-:W-:-:S02]  /*19e0*/  HADD2.F32 R214, -RZ, R186.H0_H0 ;  /* 0x200000baffd67230 */ /* 0x000fc40000004100 */
[----:B------:R-:W-:Y:S02]  /*19f0*/  HADD2.F32 R186, -RZ, R186.H1_H1 ;  /* 0x300000baffba7230 */ /* 0x000fe40000004100 */
[--C-:B------:R-:W-:Y:S02]  /*1a00*/  HADD2.F32 R184, -RZ, R187.reuse.H0_H0 ;  /* 0x200000bbffb87230 */ /* 0x100fe40000004100 */
[----:B------:R-:W-:Y:S01]  /*1a10*/  HADD2.F32 R209, -RZ, R187.H1_H1 ;  /* 0x300000bbffd17230 */ /* 0x000fe20000004100 */
[C---:B------:R-:W-:Y:S02]  /*1a20*/  FADD.FTZ R187, -R185.reuse, R214 ;  /* 0x000000d6b9bb7221 */ /* 0x040fe40000010100 */
[C---:B------:R-:W-:Y:S02]  /*1a30*/  FADD.FTZ R186, -R185.reuse, R186 ;  /* 0x000000bab9ba7221 */ /* 0x040fe40000010100 */
[C---:B------:R-:W-:Y:S02]  /*1a40*/  FADD.FTZ R184, -R185.reuse, R184 ;  /* 0x000000b8b9b87221 */ /* 0x040fe40000010100 */
[----:B------:R-:W-:Y:S01]  /*1a50*/  FADD.FTZ R185, -R185, R209 ;  /* 0x000000d1b9b97221 */ /* 0x000fe20000010100 */
[----:B------:R-:W-:-:S02]  /*1a60*/  HADD2.F32 R209, -RZ, R189.H0_H0 ;  /* 0x200000bdffd17230 */ /* 0x000fc40000004100 */
[----:B------:R-:W-:Y:S02]  /*1a70*/  HADD2.F32 R214, -RZ, R188.H1_H1 ;  /* 0x300000bcffd67230 */ /* 0x000fe40000004100 */
[----:B------:R-:W-:Y:S01]  /*1a80*/  HADD2.F32 R189, -RZ, R189.H1_H1 ;  /* 0x300000bdffbd7230 */ /* 0x000fe20000004100 */
[----:B------:R-:W-:Y:S01]  /*1a90*/  FMUL.FTZ R237, R234, R209 ;  /* 0x000000d1eaed7220 */ /* 0x000fe20000410000 */
[----:B------:R-:W-:Y:S01]  /*1aa0*/  HADD2.F32 R188, -RZ, R190.H0_H0 ;  /* 0x200000beffbc7230 */ /* 0x000fe20000004100 */
        /* <DEDUP_REMOVED lines=13> */
[----:B------:R-:W-:Y:S01]  /*1b80*/  HADD2.F32 R190, -RZ, R190.H1_H1 ;  /* 0x300000beffbe7230 */ /* 0x000fe20000004100 */
[----:B------:R-:W-:Y:S02]  /*1b90*/  FADD.FTZ R187, R187, R235 ;  /* 0x000000ebbbbb7221 */ /* 0x000fe40000010000 */
[----:B------:R-:W-:Y:S02]  /*1ba0*/  FFMA.FTZ R186, R236, R235, R186 ;  /* 0x000000ebecba7223 */ /* 0x000fe400000100ba */
[----:B------:R-:W-:-:S02]  /*1bb0*/  FADD.FTZ R187, R187, R233 ;  /* 0x000000e9bbbb7221 */ /* 0x000fc40000010000 */
[----:B------:R-:W-:Y:S01]  /*1bc0*/  FFMA.FTZ R186, R234, R233, R186 ;  /* 0x000000e9eaba7223 */ /* 0x000fe200000100ba */
[----:B------:R-:W-:Y:S01]  /*1bd0*/  HADD2.F32 R191, -RZ, R191.H1_H1 ;  /* 0x300000bfffbf7230 */ /* 0x000fe20000004100 */
        /* <DEDUP_REMOVED lines=25> */
.L_x_8019:
[----:B------:R-:W-:Y:S05]  /*1d70*/  BSYNC B2 ;  /* 0x0000000000027941 */ /* 0x000fea0003800000 */
.L_x_8018:
        /* <DEDUP_REMOVED lines=22> */
[----:B------:R-:W-:Y:S01]  /*1ee0*/  IADD3 R221, R221, 0x20, RZ ;  /* 0x00000020dddd7810 */ /* 0x000fe20007ffe0ff */
[--C-:B--2---:R-:W-:Y:S02]  /*1ef0*/  HADD2.F32 R193, -RZ, R185.reuse.H0_H0 ;  /* 0x200000b9ffc17230 */ /* 0x104fe40000004100 */
[----:B------:R-:W-:Y:S01]  /*1f00*/  HADD2.F32 R194, -RZ, R185.H1_H1 ;  /* 0x300000b9ffc27230 */ /* 0x000fe20000004100 */
[----:B-----5:R-:W-:Y:S01]  /*1f10*/  FSEL R185, R3, RZ, !P3 ;  /* 0x000000ff03b97208 */ /* 0x020fe20005800000 */
[--C-:B------:R-:W-:Y:S02]  /*1f20*/  HADD2.F32 R192, -RZ, R184.reuse.H0_H0 ;  /* 0x200000b8ffc07230 */ /* 0x100fe40000004100 */
[----:B------:R-:W-:-:S02]  /*1f30*/  HADD2.F32 R197, -RZ, R184.H1_H1 ;  /* 0x300000b8ffc57230 */ /* 0x000fc40000004100 */
[--C-:B------:R-:W-:Y:S02]  /*1f40*/  HADD2.F32 R196, -RZ, R186.reuse.H0_H0 ;  /* 0x200000baffc47230 */ /* 0x100fe40000004100 */
[----:B------:R-:W-:Y:S02]  /*1f50*/  HADD2.F32 R186, -RZ, R186.H1_H1 ;  /* 0x300000baffba7230 */ /* 0x000fe40000004100 */
[--C-:B------:R-:W-:Y:S02]  /*1f60*/  HADD2.F32 R184, -RZ, R187.reuse.H0_H0 ;  /* 0x200000bbffb87230 */ /* 0x100fe40000004100 */
[----:B------:R-:W-:Y:S01]  /*1f70*/  HADD2.F32 R195, -RZ, R187.H1_H1 ;  /* 0x300000bbffc37230 */ /* 0x000fe20000004100 */
[C---:B------:R-:W-:Y:S02]  /*1f80*/  FADD.FTZ R198, -R185.reuse, R192 ;  /* 0x000000c0b9c67221 */ /* 0x040fe40000010100 */
[C---:B------:R-:W-:Y:S01]  /*1f90*/  FADD.FTZ R192, -R185.reuse, R197 ;  /* 0x000000c5b9c07221 */ /* 0x040fe20000010100 */
[----:B---3--:R-:W-:Y:S01]  /*1fa0*/  HADD2.F32 R197, -RZ, R188.H0_H0 ;  /* 0x200000bcffc57230 */ /* 0x008fe20000004100 */
[----:B------:R-:W-:-:S02]  /*1fb0*/  FADD.FTZ R193, -R185, R193 ;  /* 0x000000c1b9c17221 */ /* 0x000fc40000010100 */
[C---:B------:R-:W-:Y:S02]  /*1fc0*/  FADD.FTZ R194, -R185.reuse, R194 ;  /* 0x000000c2b9c27221 */ /* 0x040fe40000010100 */
[C---:B------:R-:W-:Y:S01]  /*1fd0*/  FADD.FTZ R187, -R185.reuse, R196 ;  /* 0x000000c4b9bb7221 */ /* 0x040fe20000010100 */
[----:B------:R-:W-:Y:S01]  /*1fe0*/  HADD2.F32 R196, -RZ, R188.H1_H1 ;  /* 0x300000bcffc47230 */ /* 0x000fe20000004100 */
[C---:B------:R-:W-:Y:S02]  /*1ff0*/  FADD.FTZ R186, -R185.reuse, R186 ;  /* 0x000000bab9ba7221 */ /* 0x040fe40000010100 */
[C---:B------:R-:W-:Y:S02]  /*2000*/  FADD.FTZ R184, -R185.reuse, R184 ;  /* 0x000000b8b9b87221 */ /* 0x040fe40000010100 */
[----:B------:R-:W-:Y:S01]  /*2010*/  FADD.FTZ R185, -R185, R195 ;  /* 0x000000c3b9b97221 */ /* 0x000fe20000010100 */
[--C-:B------:R-:W-:Y:S01]  /*2020*/  HADD2.F32 R195, -RZ, R189.reuse.H0_H0 ;  /* 0x200000bdffc37230 */ /* 0x100fe20000004100 */
[----:B------:R-:W-:Y:S01]  /*2030*/  FMUL.FTZ R193, R4, R193 ;  /* 0x000000c104c17220 */ /* 0x000fe20000410000 */
[----:B------:R-:W-:Y:S01]  /*2040*/  HADD2.F32 R189, -RZ, R189.H1_H1 ;  /* 0x300000bdffbd7230 */ /* 0x000fe20000004100 */
[----:B------:R-:W-:Y:S01]  /*2050*/  FMUL.FTZ R228, R223, R197 ;  /* 0x000000c5dfe47220 */ /* 0x000fe20000410000 */
[----:B------:R-:W-:Y:S01]  /*2060*/  HADD2.F32 R188, -RZ, R190.H0_H0 ;  /* 0x200000beffbc7230 */ /* 0x000fe20000004100 */
        /* <DEDUP_REMOVED lines=21> */
[----:B------:R-:W-:Y:S01]  /*21c0*/  HADD2.F32 R190, -RZ, R190.H1_H1 ;  /* 0x300000beffbe7230 */ /* 0x000fe20000004100 */
        /* <DEDUP_REMOVED lines=27> */
.L_x_8021:
[----:B------:R-:W-:Y:S05]  /*2380*/  BSYNC B2 ;  /* 0x0000000000027941 */ /* 0x000fea0003800000 */
.L_x_8020:
        /* <DEDUP_REMOVED lines=22> */
[----:B------:R-:W-:Y:S01]  /*24f0*/  IADD3 R221, R221, 0x20, RZ ;  /* 0x00000020dddd7810 */ /* 0x000fe20007ffe0ff */
[--C-:B--2---:R-:W-:Y:S02]  /*2500*/  HADD2.F32 R6, -RZ, R8.reuse.H0_H0 ;  /* 0x20000008ff067230 */ /* 0x104fe40000004100 */
[----:B------:R-:W-:Y:S01]  /*2510*/  HADD2.F32 R19, -RZ, R8.H1_H1 ;  /* 0x30000008ff137230 */ /* 0x000fe20000004100 */
[----:B-----5:R-:W-:Y:S01]  /*2520*/  FSEL R8, R3, RZ, !P3 ;  /* 0x000000ff03087208 */ /* 0x020fe20005800000 */
[----:B------:R-:W-:-:S02]  /*2530*/  HADD2.F32 R7, -RZ, R9.H0_H0 ;  /* 0x20000009ff077230 */ /* 0x000fc40000004100 */
[--C-:B------:R-:W-:Y:S02]  /*2540*/  HADD2.F32 R16, -RZ, R10.reuse.H0_H0 ;  /* 0x2000000aff107230 */ /* 0x100fe40000004100 */
[----:B------:R-:W-:Y:S01]  /*2550*/  HADD2.F32 R17, -RZ, R10.H1_H1 ;  /* 0x3000000aff117230 */ /* 0x000fe20000004100 */
[C---:B------:R-:W-:Y:S01]  /*2560*/  FADD.FTZ R184, -R8.reuse, R6 ;  /* 0x0000000608b87221 */ /* 0x040fe20000010100 */
[----:B------:R-:W-:Y:S02]  /*2570*/  HADD2.F32 R9, -RZ, R9.H1_H1 ;  /* 0x30000009ff097230 */ /* 0x000fe40000004100 */
[--C-:B------:R-:W-:Y:S02]  /*2580*/  HADD2.F32 R10, -RZ, R11.reuse.H0_H0 ;  /* 0x2000000bff0a7230 */ /* 0x100fe40000004100 */
[----:B------:R-:W-:Y:S01]  /*2590*/  HADD2.F32 R18, -RZ, R11.H1_H1 ;  /* 0x3000000bff127230 */ /* 0x000fe20000004100 */
[C---:B------:R-:W-:Y:S01]  /*25a0*/  FADD.FTZ R6, -R8.reuse, R19 ;  /* 0x0000001308067221 */ /* 0x040fe20000010100 */
[----:B---3--:R-:W-:Y:S01]  /*25b0*/  HADD2.F32 R19, -RZ, R12.H0_H0 ;  /* 0x2000000cff137230 */ /* 0x008fe20000004100 */
[----:B------:R-:W-:-:S02]  /*25c0*/  FADD.FTZ R11, -R8, R16 ;  /* 0x00000010080b7221 */ /* 0x000fc40000010100 */
[C---:B------:R-:W-:Y:S02]  /*25d0*/  FADD.FTZ R7, -R8.reuse, R7 ;  /* 0x0000000708077221 */ /* 0x040fe40000010100 */
[C---:B------:R-:W-:Y:S02]  /*25e0*/  FADD.FTZ R9, -R8.reuse, R9 ;  /* 0x0000000908097221 */ /* 0x040fe40000010100 */
[C---:B------:R-:W-:Y:S02]  /*25f0*/  FADD.FTZ R17, -R8.reuse, R17 ;  /* 0x0000001108117221 */ /* 0x040fe40000010100 */
[C---:B------:R-:W-:Y:S02]  /*2600*/  FADD.FTZ R16, -R8.reuse, R10 ;  /* 0x0000000a08107221 */ /* 0x040fe40000010100 */
[----:B------:R-:W-:Y:S01]  /*2610*/  FADD.FTZ R18, -R8, R18 ;  /* 0x0000001208127221 */ /* 0x000fe20000010100 */
[----:B------:R-:W-:Y:S01]  /*2620*/  HADD2.F32 R8, -RZ, R12.H1_H1 ;  /* 0x3000000cff087230 */ /* 0x000fe20000004100 */
[----:B------:R-:W-:-:S02]  /*2630*/  FMUL.FTZ R242, R4, R184 ;  /* 0x000000b804f27220 */ /* 0x000fc40000410000 */
[----:B------:R-:W-:Y:S02]  /*2640*/  FMUL.FTZ R6, R4, R6 ;  /* 0x0000000604067220 */ /* 0x000fe40000410000 */
[-C--:B------:R-:W-:Y:S01]  /*2650*/  FMUL.FTZ R224, R224, R19.reuse ;  /* 0x00000013e0e07220 */ /* 0x080fe20000410000 */
[----:B------:R-:W-:Y:S01]  /*2660*/  HADD2.F32 R10, -RZ, R13.H0_H0 ;  /* 0x2000000dff0a7230 */ /* 0x000fe20000004100 */
[----:B------:R-:W-:Y:S01]  /*2670*/  FADD.FTZ R104, R104, R19 ;  /* 0x0000001368687221 */ /* 0x000fe20000010000 */
[--C-:B------:R-:W-:Y:S01]  /*2680*/  HADD2.F32 R184, -RZ, R15.reuse.H0_H0 ;  /* 0x2000000fffb87230 */ /* 0x100fe20000004100 */
[----:B------:R-:W-:Y:S01]  /*2690*/  FFMA.FTZ R64, R242, R19, R64 ;  /* 0x00000013f2407223 */ /* 0x000fe20000010040 */
[----:B------:R-:W-:Y:S01]  /*26a0*/  HADD2.F32 R186, -RZ, R15.H1_H1 ;  /* 0x3000000fffba7230 */ /* 0x000fe20000004100 */
[----:B------:R-:W-:Y:S02]  /*26b0*/  FADD.FTZ R105, R105, R8 ;  /* 0x0000000869697221 */ /* 0x000fe40000010000 */
[----:B------:R-:W-:-:S02]  /*26c0*/  FMUL.FTZ R7, R4, R7 ;  /* 0x0000000704077220 */ /* 0x000fc40000410000 */
[-C--:B------:R-:W-:Y:S01]  /*26d0*/  FFMA.FTZ R65, R6, R8.reuse, R65 ;  /* 0x0000000806417223 */ /* 0x080fe20000010041 */
[----:B------:R-:W-:Y:S01]  /*26e0*/  HADD2.F32 R12, -RZ, R13.H1_H1 ;  /* 0x3000000dff0c7230 */ /* 0x000fe20000004100 */
[----:B------:R-:W-:Y:S02]  /*26f0*/  FMUL.FTZ R8, R209, R8 ;  /* 0x00000008d1087220 */ /* 0x000fe40000410000 */
[----:B------:R-:W-:Y:S02]  /*2700*/  FADD.FTZ R15, R218, R224 ;  /* 0x000000e0da0f7221 */ /* 0x000fe40000010000 */
[----:B------:R-:W-:Y:S01]  /*2710*/  FFMA.FTZ R19, R242, R224, R216 ;  /* 0x000000e0f2137223 */ /* 0x000fe200000100d8 */
[--C-:B------:R-:W-:Y:S01]  /*2720*/  HADD2.F32 R13, -RZ, R14.reuse.H0_H0 ;  /* 0x2000000eff0d7230 */ /* 0x100fe20000004100 */
[----:B------:R-:W-:Y:S01]  /*2730*/  FADD.FTZ R106, R106, R10 ;  /* 0x0000000a6a6a7221 */ /* 0x000fe20000010000 */
[----:B------:R-:W-:Y:S01]  /*2740*/  HADD2.F32 R185, -RZ, R14.H1_H1 ;  /* 0x3000000effb97230 */ /* 0x000fe20000004100 */
        /* <DEDUP_REMOVED lines=36> */
.L_x_8023:
[----:B------:R-:W-:Y:S05]  /*2990*/  BSYNC B2 ;  /* 0x0000000000027941 */ /* 0x000fea0003800000 */
.L_x_8022:
        /* <DEDUP_REMOVED lines=14> */
[--C-:B--2---:R-:W-:Y:S02]  /*2a80*/  HADD2.F32 R188, -RZ, R185.reuse.H0_H0 ;  /* 0x200000b9ffbc7230 */ /* 0x104fe40000004100 */
[--C-:B------:R-:W-:Y:S02]  /*2a90*/  HADD2.F32 R190, -RZ, R184.reuse.H0_H0 ;  /* 0x200000b8ffbe7230 */ /* 0x100fe40000004100 */
[----:B------:R-:W-:Y:S01]  /*2aa0*/  HADD2.F32 R202, -RZ, R184.H1_H1 ;  /* 0x300000b8ffca7230 */ /* 0x000fe20000004100 */
[C---:B------:R-:W-:Y:S01]  /*2ab0*/  FADD.FTZ R203, -R3.reuse, R188 ;  /* 0x000000bc03cb7221 */ /* 0x040fe20000010100 */
[----:B------:R-:W-:Y:S02]  /*2ac0*/  HADD2.F32 R191, -RZ, R185.H1_H1 ;  /* 0x300000b9ffbf7230 */ /* 0x000fe40000004100 */
[--C-:B------:R-:W-:Y:S01]  /*2ad0*/  HADD2.F32 R185, -RZ, R186.reuse.H0_H0 ;  /* 0x200000baffb97230 */ /* 0x100fe20000004100 */
[C---:B------:R-:W-:Y:S01]  /*2ae0*/  FADD.FTZ R206, -R3.reuse, R202 ;  /* 0x000000ca03ce7221 */ /* 0x040fe20000010100 */
[----:B------:R-:W-:Y:S01]  /*2af0*/  HADD2.F32 R189, -RZ, R186.H1_H1 ;  /* 0x300000baffbd7230 */ /* 0x000fe20000004100 */
[C---:B------:R-:W-:Y:S01]  /*2b00*/  FADD.FTZ R186, -R3.reuse, R190 ;  /* 0x000000be03ba7221 */ /* 0x040fe20000010100 */
[--C-:B---3--:R-:W-:Y:S01]  /*2b10*/  HADD2.F32 R202, -RZ, R21.reuse.H0_H0 ;  /* 0x20000015ffca7230 */ /* 0x108fe20000004100 */
[C---:B------:R-:W-:Y:S01]  /*2b20*/  FADD.FTZ R188, -R3.reuse, R185 ;  /* 0x000000b903bc7221 */ /* 0x040fe20000010100 */
[----:B------:R-:W-:Y:S01]  /*2b30*/  HADD2.F32 R190, -RZ, R21.H1_H1 ;  /* 0x30000015ffbe7230 */ /* 0x000fe20000004100 */
[C---:B------:R-:W-:Y:S01]  /*2b40*/  FMUL.FTZ R21, R4.reuse, R203 ;  /* 0x000000cb04157220 */ /* 0x040fe20000410000 */
[--C-:B------:R-:W-:Y:S01]  /*2b50*/  HADD2.F32 R205, -RZ, R20.reuse.H0_H0 ;  /* 0x20000014ffcd7230 */ /* 0x100fe20000004100 */
[C---:B------:R-:W-:Y:S01]  /*2b60*/  FMUL.FTZ R244, R4.reuse, R186 ;  /* 0x000000ba04f47220 */ /* 0x040fe20000410000 */
[----:B------:R-:W-:Y:S01]  /*2b70*/  HADD2.F32 R204, -RZ, R20.H1_H1 ;  /* 0x30000014ffcc7230 */ /* 0x000fe20000004100 */
[----:B------:R-:W-:Y:S01]  /*2b80*/  FADD.FTZ R185, -R3, R189 ;  /* 0x000000bd03b97221 */ /* 0x000fe20000010100 */
[--C-:B------:R-:W-:Y:S01]  /*2b90*/  HADD2.F32 R186, -RZ, R23.reuse.H0_H0 ;  /* 0x20000017ffba7230 */ /* 0x100fe20000004100 */
[----:B------:R-:W-:Y:S01]  /*2ba0*/  FMUL.FTZ R226, R4, R206 ;  /* 0x000000ce04e27220 */ /* 0x000fe20000410000 */
[----:B------:R-:W-:Y:S01]  /*2bb0*/  HADD2.F32 R20, -RZ, R23.H1_H1 ;  /* 0x30000017ff147230 */ /* 0x000fe20000004100 */
[----:B------:R-:W-:Y:S01]  /*2bc0*/  FADD.FTZ R114, R114, R202 ;  /* 0x000000ca72727221 */ /* 0x000fe20000010000 */
[----:B------:R-:W-:Y:S01]  /*2bd0*/  HADD2.F32 R189, -RZ, R22.H0_H0 ;  /* 0x20000016ffbd7230 */ /* 0x000fe20000004100 */
[-C--:B------:R-:W-:Y:S01]  /*2be0*/  FFMA.FTZ R74, R21, R202.reuse, R74 ;  /* 0x000000ca154a7223 */ /* 0x080fe2000001004a */
[--C-:B------:R-:W-:Y:S01]  /*2bf0*/  HADD2.F32 R184, -RZ, R187.reuse.H0_H0 ;  /* 0x200000bbffb87230 */ /* 0x100fe20000004100 */
[----:B------:R-:W-:Y:S01]  /*2c00*/  FMUL.FTZ R23, R30, R202 ;  /* 0x000000ca1e177220 */ /* 0x000fe20000410000 */
[----:B------:R-:W-:Y:S01]  /*2c10*/  HADD2.F32 R187, -RZ, R187.H1_H1 ;  /* 0x300000bbffbb7230 */ /* 0x000fe20000004100 */
        /* <DEDUP_REMOVED lines=13> */
[----:B------:R-:W-:Y:S01]  /*2cf0*/  HADD2.F32 R187, -RZ, R22.H1_H1 ;  /* 0x30000016ffbb7230 */ /* 0x000fe20000004100 */
        /* <DEDUP_REMOVED lines=32> */
.L_x_8015:
[----:B------:R-:W-:Y:S05]  /*2f00*/  BSYNC B1 ;  /* 0x0000000000017941 */ /* 0x000fea0003800000 */
.L_x_8001:
[----:B------:R-:W-:Y:S05]  /*2f10*/  BRA.DIV ~URZ, `(.L_x_8024) ;  /* 0x000065427f007947 */ /* 0x000fea000b800000 */
[----:B------:R2:W3:Y:S02]  /*2f20*/  SHFL.BFLY PT, R20, R218, 0x1, 0x1f ;  /* 0x0c201f00da147f89 */ /* 0x0004e400000e0000 */
.L_x_8185:
        /* <DEDUP_REMOVED lines=18> */
.L_x_8186:
        /* <DEDUP_REMOVED lines=19> */
[----:B------:R-:W-:-:S05]  /*3180*/  MOV R52, 0x10 ;  /* 0x0000001000347802 */ /* 0x000fca0000000f00 */
[----:B------:R-:W-:-:S06]  /*3190*/  IMAD.WIDE.U32 R52, R3, R52, c[0x0][0x170] ;  /* 0x00005c0003347625 */ /* 0x000fcc00078e0034 */
[----:B------:R-:W5:Y:S02]  /*31a0*/  LDG.E.128 R52, [R52.64] ;  /* 0x0000000434347981 */ /* 0x000f64000c1e1d00 */
.L_x_8029:
[----:B------:R-:W-:Y:S05]  /*31b0*/  BSYNC B2 ;  /* 0x0000000000027941 */ /* 0x000fea0003800000 */
.L_x_8028:
        /* <DEDUP_REMOVED lines=10> */
.L_x_8031:
        /* <DEDUP_REMOVED lines=10> */
[----:B------:R-:W-:-:S05]  /*3300*/  @P4 HADD2.F32 R185, -RZ, R160.H0_H0 ;  /* 0x200000a0ffb94230 */ /* 0x000fca0000004100 */
[----:B------:R-:W-:Y:S02]  /*3310*/  @P4 FADD.FTZ R184, R184, R185 ;  /* 0x000000b9b8b84221 */ /* 0x000fe40000010000 */
.L_x_8032:
[----:B------:R-:W-:Y:S05]  /*3320*/  BSYNC B2 ;  /* 0x0000000000027941 */ /* 0x000fea0003800000 */
.L_x_8030:
[----:B------:R-:W3:Y:S01]  /*3330*/  LDL R187, [R1+0x120] ;  /* 0x0001200001bb7983 */ /* 0x000ee20000100800 */
        /* <DEDUP_REMOVED lines=8> */
[----:B---3--:R-:W-:-:S05]  /*33c0*/  @P3 FMUL.FTZ R184, R187, R184 ;  /* 0x000000b8bbb83220 */ /* 0x008fca0000410000 */
[----:B------:R-:W-:-:S04]  /*33d0*/  @P3 F2FP.PACK_AB R184, RZ, R184 ;  /* 0x000000b8ffb8323e */ /* 0x000fc800000000ff */
[----:B------:R-:W-:Y:S01]  /*33e0*/  @P3 PRMT R88, R184, 0x7610, R88 ;  /* 0x00007610b8583816 */ /* 0x000fe20000000058 */
[----:B------:R-:W-:Y:S05]  /*33f0*/  @P2 BRA `(.L_x_8034) ;  /* 0x0000004000002947 */ /* 0x000fea0003800000 */
[----:B------:R-:W-:Y:S01]  /*3400*/  HFMA2.MMA R184, -RZ, RZ, 0, 0 ;  /* 0x00000000ffb87435 */ /* 0x000fe200000001ff */
[----:B------:R-:W-:Y:S05]  /*3410*/  @!P4 BRA `(.L_x_8035) ;  /* 0x000000c00000c947 */ /* 0x000fea0003800000 */
[----:B------:R-:W-:Y:S01]  /*3420*/  HADD2.F32 R184, -RZ, R160.H1_H1 ;  /* 0x300000a0ffb87230 */ /* 0x000fe20000004100 */
[----:B------:R-:W-:Y:S05]  /*3430*/  BRA `(.L_x_8035) ;  /* 0x000000a000007947 */ /* 0x000fea0003800000 */
.L_x_8034:
[----:B------:R-:W3:Y:S01]  /*3440*/  LDL R187, [R1+0x18] ;  /* 0x0000180001bb7983 */ /* 0x000ee20000100800 */
[----:B------:R-:W0:Y:S03]  /*3450*/  LDC.U8 R188, c[0x0][0x1f0] ;  /* 0x00007c00ffbc7b82 */ /* 0x000e260000000000 */
[----:B------:R-:W4:Y:S01]  /*3460*/  LDL R185, [R1+0x14] ;  /* 0x0000140001b97983 */ /* 0x000f220000100800 */
[----:B0-----:R-:W-:-:S04]  /*3470*/  ISETP.NE.AND P6, PT, R188, RZ, PT ;  /* 0x000000ffbc00720c */ /* 0x001fc80003fc5270 */
[----:B------:R-:W-:-:S05]  /*3480*/  FSEL R184, R20, RZ, !P6 ;  /* 0x000000ff14b87208 */ /* 0x000fca0007000000 */
[----:B---3--:R-:W-:-:S04]  /*3490*/  FFMA.FTZ R184, R187, R186, R184 ;  /* 0x000000babbb87223 */ /* 0x008fc800000100b8 */
[----:B----4-:R-:W-:Y:S01]  /*34a0*/  FADD.FTZ R184, R185, -R184 ;  /* 0x800000b8b9b87221 */ /* 0x010fe20000010000 */
[----:B------:R-:W-:-:S03]  /*34b0*/  @P4 HADD2.F32 R185, -RZ, R160.H1_H1 ;  /* 0x300000a0ffb94230 */ /* 0x000fc60000004100 */
[----:B------:R-:W-:-:S04]  /*34c0*/  FMUL.FTZ R184, R4, R184 ;  /* 0x000000b804b87220 */ /* 0x000fc80000410000 */
[----:B------:R-:W-:Y:S02]  /*34d0*/  @P4 FADD.FTZ R184, R184, R185 ;  /* 0x000000b9b8b84221 */ /* 0x000fe40000010000 */
.L_x_8035:
[----:B------:R-:W-:Y:S05]  /*34e0*/  BSYNC B2 ;  /* 0x0000000000027941 */ /* 0x000fea0003800000 */
.L_x_8033:
[----:B------:R-:W3:Y:S01]  /*34f0*/  LDL R187, [R1+0x124] ;  /* 0x0001240001bb7983 */ /* 0x000ee20000100800 */
[----:B------:R-:W-:Y:S01]  /*3500*/  @P5 F2FP.PACK_AB R185, RZ, R184 ;  /* 0x000000b8ffb9523e */ /* 0x000fe200000000ff */
[----:B------:R-:W-:Y:S01]  /*3510*/  @P3 FMUL.FTZ R184, R184, c[0x0][0x1ec] ;  /* 0x00007b00b8b83a20 */ /* 0x000fe20000410000 */
[----:B------:R-:W-:Y:S02]  /*3520*/  BSSY B2, `(.L_x_8036) ;  /* 0x0000016000027945 */ /* 0x000fe40003800000 */
[----:B------:R-:W-:Y:S01]  /*3530*/  @P5 PRMT R44, R44, 0x5410, R185 ;  /* 0x000054102c2c5816 */ /* 0x000fe200000000b9 */
[----:B------:R-:W-:-:S05]  /*3540*/  @P3 HADD2.F32 R185, -RZ, R52.H1_H1 ;  /* 0x30000034ffb93230 */ /* 0x000fca0000004100 */
[----:B------:R-:W-:Y:S02]  /*3550*/  @P3 FFMA.FTZ R121, R184, R185, R121 ;  /* 0x000000b9b8793223 */ /* 0x000fe40000010079 */
[----:B---3--:R-:W-:-:S05]  /*3560*/  @P3 FMUL.FTZ R184, R187, R184 ;  /* 0x000000b8bbb83220 */ /* 0x008fca0000410000 */
[----:B------:R-:W-:-:S04]  /*3570*/  @P3 F2FP.PACK_AB R184, RZ, R184 ;  /* 0x000000b8ffb8323e */ /* 0x000fc800000000ff */
[----:B------:R-:W-:Y:S01]  /*3580*/  @P3 PRMT R88, R88, 0x5410, R184 ;  /* 0x0000541058583816 */ /* 0x000fe200000000b8 */
[----:B------:R-:W-:Y:S05]  /*3590*/  @P2 BRA `(.L_x_8037) ;  /* 0x0000004000002947 */ /* 0x000fea0003800000 */
[----:B------:R-:W-:Y:S01]  /*35a0*/  HFMA2.MMA R184, -RZ, RZ, 0, 0 ;  /* 0x00000000ffb87435 */ /* 0x000fe200000001ff */
[----:B------:R-:W-:Y:S05]  /*35b0*/  @!P4 BRA `(.L_x_8038) ;  /* 0x000000c00000c947 */ /* 0x000fea0003800000 */
[----:B------:R-:W-:Y:S01]  /*35c0*/  HADD2.F32 R184, -RZ, R161.H0_H0 ;  /* 0x200000a1ffb87230 */ /* 0x000fe20000004100 */
[----:B------:R-:W-:Y:S05]  /*35d0*/  BRA `(.L_x_8038) ;  /* 0x000000a000007947 */ /* 0x000fea0003800000 */
.L_x_8037:
[----:B------:R-:W3:Y:S01]  /*35e0*/  LDL R187, [R1+0x10] ;  /* 0x0000100001bb7983 */ /* 0x000ee20000100800 */
[----:B------:R-:W0:Y:S03]  /*35f0*/  LDC.U8 R188, c[0x0][0x1f0] ;  /* 0x00007c00ffbc7b82 */ /* 0x000e260000000000 */
[----:B------:R-:W4:Y:S01]  /*3600*/  LDL R185, [R1+0xc] ;  /* 0x00000c0001b97983 */ /* 0x000f220000100800 */
[----:B0-----:R-:W-:-:S04]  /*3610*/  ISETP.NE.AND P6, PT, R188, RZ, PT ;  /* 0x000000ffbc00720c */ /* 0x001fc80003fc5270 */
[----:B------:R-:W-:-:S05]  /*3620*/  FSEL R184, R20, RZ, !P6 ;  /* 0x000000ff14b87208 */ /* 0x000fca0007000000 */
[----:B---3--:R-:W-:-:S04]  /*3630*/  FFMA.FTZ R184, R187, R186, R184 ;  /* 0x000000babbb87223 */ /* 0x008fc800000100b8 */
[----:B----4-:R-:W-:Y:S01]  /*3640*/  FADD.FTZ R184, R185, -R184 ;  /* 0x800000b8b9b87221 */ /* 0x010fe20000010000 */
[----:B------:R-:W-:-:S03]  /*3650*/  @P4 HADD2.F32 R185, -RZ, R161.H0_H0 ;  /* 0x200000a1ffb94230 */ /* 0x000fc60000004100 */
[----:B------:R-:W-:-:S04]  /*3660*/  FMUL.FTZ R184, R4, R184 ;  /* 0x000000b804b87220 */ /* 0x000fc80000410000 */
[----:B------:R-:W-:Y:S02]  /*3670*/  @P4 FADD.FTZ R184, R184, R185 ;  /* 0x000000b9b8b84221 */ /* 0x000fe40000010000 */
.L_x_8038:
[----:B------:R-:W-:Y:S05]  /*3680*/  BSYNC B2 ;  /* 0x0000000000027941 */ /* 0x000fea0003800000 */
.L_x_8036:
[----:B------:R-:W3:Y:S01]  /*3690*/  LDL R187, [R1+0x128] ;  /* 0x0001280001bb7983 */ /* 0x000ee20000100800 */
[----:B------:R-:W-:Y:S01]  /*36a0*/  @P5 F2FP.PACK_AB R185, RZ, R184 ;  /* 0x000000b8ffb9523e */ /* 0x000fe200000000ff */
[----:B------:R-:W-:Y:S01]  /*36b0*/  @P3 FMUL.FTZ R184, R184, c[0x0][0x1ec] ;  /* 0x00007b00b8b83a20 */ /* 0x000fe20000410000 */
[----:B------:R-:W-:Y:S02]  /*36c0*/  BSSY B2, `(.L_x_8039) ;  /* 0x0000016000027945 */ /* 0x000fe40003800000 */
[----:B------:R-:W-:Y:S01]  /*36d0*/  @P5 PRMT R45, R185, 0x7610, R45 ;  /* 0x00007610b92d5816 */ /* 0x000fe2000000002d */
[----:B------:R-:W-:-:S05]  /*36e0*/  @P3 HADD2.F32 R185, -RZ, R53.H0_H0 ;  /* 0x20000035ffb93230 */ /* 0x000fca0000004100 */
        /* <DEDUP_REMOVED lines=9> */
.L_x_8040:
        /* <DEDUP_REMOVED lines=10> */
.L_x_8041:
[----:B------:R-:W-:Y:S05]  /*3820*/  BSYNC B2 ;  /* 0x0000000000027941 */ /* 0x000fea0003800000 */
.L_x_8039:
        /* <DEDUP_REMOVED lines=15> */
.L_x_8043:
[----:B------:R-:W3:Y:S01]  /*3920*/  LDL R185, [R1] ;  /* 0x0000000001b97983 */ /* 0x000ee20000100800 */
[----:B------:R-:W0:Y:S02]  /*3930*/  LDC.U8 R187, c[0x0][0x1f0] ;  /* 0x00007c00ffbb7b82 */ /* 0x000e240000000000 */
[----:B0-----:R-:W-:-:S04]  /*3940*/  ISETP.NE.AND P6, PT, R187, RZ, PT ;  /* 0x000000ffbb00720c */ /* 0x001fc80003fc5270 */
[----:B------:R-:W-:-:S05]  /*3950*/  FSEL R184, R20, RZ, !P6 ;  /* 0x000000ff14b87208 */ /* 0x000fca0007000000 */
[----:B---3--:R-:W-:Y:S01]  /*3960*/  FFMA.FTZ R184, R185, R186, R184 ;  /* 0x000000bab9b87223 */ /* 0x008fe200000100b8 */
[----:B------:R-:W-:-:S03]  /*3970*/  @P4 HADD2.F32 R185, -RZ, R162.H0_H0 ;  /* 0x200000a2ffb94230 */ /* 0x000fc60000004100 */
[----:B------:R-:W-:-:S04]  /*3980*/  FADD.FTZ R184, R252, -R184 ;  /* 0x800000b8fcb87221 */ /* 0x000fc80000010000 */
[----:B------:R-:W-:-:S04]  /*3990*/  FMUL.FTZ R184, R4, R184 ;  /* 0x000000b804b87220 */ /* 0x000fc80000410000 */
[----:B------:R-:W-:Y:S02]  /*39a0*/  @P4 FADD.FTZ R184, R184, R185 ;  /* 0x000000b9b8b84221 */ /* 0x000fe40000010000 */
.L_x_8044:
[----:B------:R-:W-:Y:S05]  /*39b0*/  BSYNC B2 ;  /* 0x0000000000027941 */ /* 0x000fea0003800000 */
.L_x_8042:
        /* <DEDUP_REMOVED lines=15> */
.L_x_8046:
        /* <DEDUP_REMOVED lines=8> */
.L_x_8047:
[----:B------:R-:W-:Y:S05]  /*3b30*/  BSYNC B2 ;  /* 0x0000000000027941 */ /* 0x000fea0003800000 */
.L_x_8045:
        /* <DEDUP_REMOVED lines=15> */
.L_x_8049:
        /* <DEDUP_REMOVED lines=8> */
.L_x_8050:
[----:B------:R-:W-:Y:S05]  /*3cb0*/  BSYNC B2 ;  /* 0x0000000000027941 */ /* 0x000fea0003800000 */
.L_x_8048:
        /* <DEDUP_REMOVED lines=15> */
.L_x_8052:
        /* <DEDUP_REMOVED lines=8> */
.L_x_8053:
[----:B------:R-:W-:Y:S05]  /*3e30*/  BSYNC B2 ;  /* 0x0000000000027941 */ /* 0x000fea0003800000 */
.L_x_8051:
[----:B------:R-:W3:Y:S01]  /*3e40*/  LDL R188, [R1+0x13c] ;  /* 0x00013c0001bc7983 */ /* 0x000ee20000100800 */
        /* <DEDUP_REMOVED lines=9> */
[----:B---3--:R-:W-:-:S05]  /*3ee0*/  @P3 FMUL.FTZ R184, R188, R187 ;  /* 0x000000bbbcb83220 */ /* 0x008fca0000410000 */
[----:B------:R-:W-:-:S04]  /*3ef0*/  @P3 F2FP.PACK_AB R184, RZ, R184 ;  /* 0x000000b8ffb8323e */ /* 0x000fc800000000ff */
[----:B------:R-:W-:Y:S02]  /*3f00*/  @P3 PRMT R91, R91, 0x5410, R184 ;  /* 0x000054105b5b3816 */ /* 0x000fe400000000b8 */
[----:B------:R-:W-:-:S05]  /*3f10*/  @P3 MOV R184, 0x10 ;  /* 0x0000001000b83802 */ /* 0x000fca0000000f00 */
[C---:B------:R-:W-:Y:S01]  /*3f20*/  @P3 IMAD.WIDE.U32 R184, R3.reuse, R184, c[0x0][0x248] ;  /* 0x0000920003b83625 */ /* 0x040fe200078e00b8 */
[----:B------:R-:W-:-:S04]  /*3f30*/  IADD3 R3, R3, 0x20, RZ ;  /* 0x0000002003037810 */ /* 0x000fc80007ffe0ff */
[----:B------:R0:W-:Y:S03]  /*3f40*/  @P3 STG.E.128 [R184.64], R88 ;  /* 0x00000058b8003986 */ /* 0x0001e6000c101d04 */
.L_x_8027:
[----:B------:R-:W-:Y:S05]  /*3f50*/  BSYNC B1 ;  /* 0x0000000000017941 */ /* 0x000fea0003800000 */
.L_x_8026:
        /* <DEDUP_REMOVED lines=8> */
.L_x_8057:
[----:B------:R-:W-:Y:S05]  /*3fe0*/  BSYNC B2 ;  /* 0x0000000000027941 */ /* 0x000fea0003800000 */
.L_x_8056:
        /* <DEDUP_REMOVED lines=8> */
[----:B------:R-:W-:Y:S01]  /*4070*/  HADD2.F32 R184, -RZ, R24.H0_H0 ;  /* 0x20000018ffb87230 */ /* 0x000fe20000004100 */
[----:B------:R-:W-:Y:S05]  /*4080*/  BRA `(.L_x_8060) ;  /* 0x000000c000007947 */ /* 0x000fea0003800000 */
.L_x_8059:
        /* <DEDUP_REMOVED lines=12> */
.L_x_8060:
[----:B------:R-:W-:Y:S05]  /*4150*/  BSYNC B2 ;  /* 0x0000000000027941 */ /* 0x000fea0003800000 */
.L_x_8058:
        /* <DEDUP_REMOVED lines=17> */
.L_x_8062:
        /* <DEDUP_REMOVED lines=8> */
.L_x_8063:
[----:B------:R-:W-:Y:S05]  /*42f0*/  BSYNC B2 ;  /* 0x0000000000027941 */ /* 0x000fea0003800000 */
.L_x_8061:
[----:B------:R-:W3:Y:S01]  /*4300*/  LDL R187, [R1+0xe4] ;  /* 0x0000e40001bb7983 */ /* 0x000ee20000100800 */
[----:B------:R-:W-:Y:S01]  /*4310*/  @P5 F2FP.PACK_AB R185, RZ, R184 ;  /* 0x000000b8ffb9523e */ /* 0x000fe200000000ff */
[----:B------:R-:W-:Y:S01]  /*4320*/  @P3 FMUL.FTZ R184, R184, c[0x0][0x1ec] ;  /* 0x00007b00b8b83a20 */ /* 0x000fe20000410000 */
[----:B------:R-:W-:Y:S02]  /*4330*/  BSSY B2, `(.L_x_8064) ;  /* 0x0000014000027945 */ /* 0x000fe40003800000 */
[----:B------:R-:W-:Y:S01]  /*4340*/  @P5 PRMT R44, R44, 0x5410, R185 ;  /* 0x000054102c2c5816 */ /* 0x000fe200000000b9 */
[----:B------:R-:W-:-:S05]  /*4350*/  @P3 HADD2.F32 R185, -RZ, R52.H1_H1 ;  /* 0x30000034ffb93230 */ /* 0x000fca0000004100 */
[-C--:B------:R-:W-:Y:S02]  /*4360*/  @P3 FFMA.FTZ R129, R185, R184.reuse, R129 ;  /* 0x000000b8b9813223 */ /* 0x080fe40000010081 */
        /* <DEDUP_REMOVED lines=8> */
.L_x_8065:
        /* <DEDUP_REMOVED lines=8> */
.L_x_8066:
[----:B------:R-:W-:Y:S05]  /*4470*/  BSYNC B2 ;  /* 0x0000000000027941 */ /* 0x000fea0003800000 */
.L_x_8064:
[----:B------:R-:W3:Y:S01]  /*4480*/  LDL R187, [R1+0xe8] ;  /* 0x0000e80001bb7983 */ /* 0x000ee20000100800 */
[----:B------:R-:W-:Y:S01]  /*4490*/  @P5 F2FP.PACK_AB R185, RZ, R184 ;  /* 0x000000b8ffb9523e */ /* 0x000fe200000000ff */
[----:B------:R-:W-:Y:S01]  /*44a0*/  @P3 FMUL.FTZ R184, R184, c[0x0][0x1ec] ;  /* 0x00007b00b8b83a20 */ /* 0x000fe20000410000 */
[----:B------:R-:W-:Y:S02]  /*44b0*/  BSSY B2, `(.L_x_8067) ;  /* 0x0000014000027945 */ /* 0x000fe40003800000 */
[----:B------:R-:W-:Y:S01]  /*44c0*/  @P5 PRMT R45, R185, 0x7610, R45 ;  /* 0x00007610b92d5816 */ /* 0x000fe2000000002d */
[----:B------:R-:W-:-:S05]  /*44d0*/  @P3 HADD2.F32 R185, -RZ, R53.H0_H0 ;  /* 0x20000035ffb93230 */ /* 0x000fca0000004100 */
        /* <DEDUP_REMOVED lines=9> */
.L_x_8068:
        /* <DEDUP_REMOVED lines=8> */
.L_x_8069:
[----:B------:R-:W-:Y:S05]  /*45f0*/  BSYNC B2 ;  /* 0x0000000000027941 */ /* 0x000fea0003800000 */
.L_x_8067:
        /* <DEDUP_REMOVED lines=15> */
.L_x_8071:
        /* <DEDUP_REMOVED lines=8> */
.L_x_8072:
[----:B------:R-:W-:Y:S05]  /*4770*/  BSYNC B2 ;  /* 0x0000000000027941 */ /* 0x000fea0003800000 */
.L_x_8070:
        /* <DEDUP_REMOVED lines=15> */
.L_x_8074:
        /* <DEDUP_REMOVED lines=8> */
.L_x_8075:
[----:B------:R-:W-:Y:S05]  /*48f0*/  BSYNC B2 ;  /* 0x0000000000027941 */ /* 0x000fea0003800000 */
.L_x_8073:
        /* <DEDUP_REMOVED lines=15> */
.L_x_8077:
        /* <DEDUP_REMOVED lines=8> */
.L_x_8078:
[----:B------:R-:W-:Y:S05]  /*4a70*/  BSYNC B2 ;  /* 0x0000000000027941 */ /* 0x000fea0003800000 */
.L_x_8076:
        /* <DEDUP_REMOVED lines=15> */
.L_x_8080:
        /* <DEDUP_REMOVED lines=8> */
.L_x_8081:
[----:B------:R-:W-:Y:S05]  /*4bf0*/  BSYNC B2 ;  /* 0x0000000000027941 */ /* 0x000fea0003800000 */
.L_x_8079:
[----:B------:R-:W3:Y:S01]  /*4c00*/  LDL R187, [R1+0xfc] ;  /* 0x0000fc0001bb7983 */ /* 0x000ee20000100800 */
[----:B------:R-:W-:Y:S01]  /*4c10*/  @P5 F2FP.PACK_AB R185, RZ, R184 ;  /* 0x000000b8ffb9523e */ /* 0x000fe200000000ff */
[----:B------:R-:W-:-:S03]  /*4c20*/  @P3 FMUL.FTZ R184, R184, c[0x0][0x1ec] ;  /* 0x00007b00b8b83a20 */ /* 0x000fc60000410000 */
[----:B------:R-:W-:Y:S01]  /*4c30*/  @P5 PRMT R47, R47, 0x5410, R185 ;  /* 0x000054102f2f5816 */ /* 0x000fe200000000b9 */
[----:B------:R-:W-:-:S05]  /*4c40*/  @P3 HADD2.F32 R185, -RZ, R55.H1_H1 ;  /* 0x30000037ffb93230 */ /* 0x000fca0000004100 */
[-C--:B------:R-:W-:Y:S02]  /*4c50*/  @P3 FFMA.FTZ R135, R185, R184.reuse, R135 ;  /* 0x000000b8b9873223 */ /* 0x080fe40000010087 */
[----:B---3--:R-:W-:-:S05]  /*4c60*/  @P3 FMUL.FTZ R184, R187, R184 ;  /* 0x000000b8bbb83220 */ /* 0x008fca0000410000 */
[----:B------:R-:W-:-:S04]  /*4c70*/  @P3 F2FP.PACK_AB R184, RZ, R184 ;  /* 0x000000b8ffb8323e */ /* 0x000fc800000000ff */
[----:B------:R-:W-:Y:S02]  /*4c80*/  @P3 PRMT R91, R91, 0x5410, R184 ;  /* 0x000054105b5b3816 */ /* 0x000fe400000000b8 */
        /* <DEDUP_REMOVED lines=8> */
.L_x_8055:
[----:B------:R-:W-:Y:S05]  /*4d10*/  BSYNC B1 ;  /* 0x0000000000017941 */ /* 0x000fea0003800000 */
.L_x_8054:
[----:B------:R-:W-:Y:S01]  /*4d20*/  BSSY B1, `(.L_x_8082) ;  /* 0x00000da000017945 */ /* 0x000fe20003800000 */
[----:B------:R-:W-:Y:S05]  /*4d30*/  @!P0 BRA `(.L_x_8083) ;  /* 0x00000d8000008947 */ /* 0x000fea0003800000 */
[----:B------:R-:W-:Y:S01]  /*4d40*/  BSSY B2, `(.L_x_8084) ;  /* 0x0000005000027945 */ /* 0x000fe20003800000 */
[----:B------:R-:W-:Y:S05]  /*4d50*/  @!P3 BRA `(.L_x_8085) ;  /* 0x000000300000b947 */ /* 0x000fea0003800000 */
[----:B------:R-:W-:-:S10]  /*4d60*/  HFMA2.MMA R52, -RZ, RZ, 0, 9.5367431640625e-07 ;  /* 0x00000010ff347435 */ /* 0x000fd400000001ff */
[----:B------:R-:W-:-:S06]  /*4d70*/  IMAD.WIDE.U32 R52, R3, R52, c[0x0][0x170] ;  /* 0x00005c0003347625 */ /* 0x000fcc00078e0034 */
[----:B------:R-:W5:Y:S02]  /*4d80*/  LDG.E.128 R52, [R52.64] ;  /* 0x0000000434347981 */ /* 0x000f64000c1e1d00 */
.L_x_8085:
[----:B------:R-:W-:Y:S05]  /*4d90*/  BSYNC B2 ;  /* 0x0000000000027941 */ /* 0x000fea0003800000 */
.L_x_8084:
        /* <DEDUP_REMOVED lines=10> */
.L_x_8087:
        /* <DEDUP_REMOVED lines=12> */
.L_x_8088:
[----:B------:R-:W-:Y:S05]  /*4f00*/  BSYNC B2 ;  /* 0x0000000000027941 */ /* 0x000fea0003800000 */
.L_x_8086:
        /* <DEDUP_REMOVED lines=17> */
.L_x_8090:
        /* <DEDUP_REMOVED lines=8> */
.L_x_8091:
[----:B------:R-:W-:Y:S05]  /*50a0*/  BSYNC B2 ;  /* 0x0000000000027941 */ /* 0x000fea0003800000 */
.L_x_8089:
        /* <DEDUP_REMOVED lines=15> */
.L_x_8093:
        /* <DEDUP_REMOVED lines=8> */
.L_x_8094:
[----:B------:R-:W-:Y:S05]  /*5220*/  BSYNC B2 ;  /* 0x0000000000027941 */ /* 0x000fea0003800000 */
.L_x_8092:
        /* <DEDUP_REMOVED lines=15> */
.L_x_8096:
        /* <DEDUP_REMOVED lines=8> */
.L_x_8097:
[----:B------:R-:W-:Y:S05]  /*53a0*/  BSYNC B2 ;  /* 0x0000000000027941 */ /* 0x000fea0003800000 */
.L_x_8095:
        /* <DEDUP_REMOVED lines=15> */
.L_x_8099:
        /* <DEDUP_REMOVED lines=8> */
.L_x_8100:
[----:B------:R-:W-:Y:S05]  /*5520*/  BSYNC B2 ;  /* 0x0000000000027941 */ /* 0x000fea0003800000 */
.L_x_8098:
        /* <DEDUP_REMOVED lines=15> */
.L_x_8102:
        /* <DEDUP_REMOVED lines=8> */
.L_x_8103:
[----:B------:R-:W-:Y:S05]  /*56a0*/  BSYNC B2 ;  /* 0x0000000000027941 */ /* 0x000fea0003800000 */
.L_x_8101:
        /* <DEDUP_REMOVED lines=15> */
.L_x_8105:
        /* <DEDUP_REMOVED lines=8> */
.L_x_8106:
[----:B------:R-:W-:Y:S05]  /*5820*/  BSYNC B2 ;  /* 0x0000000000027941 */ /* 0x000fea0003800000 */
.L_x_8104:
        /* <DEDUP_REMOVED lines=15> */
.L_x_8108:
        /* <DEDUP_REMOVED lines=8> */
.L_x_8109:
[----:B------:R-:W-:Y:S05]  /*59a0*/  BSYNC B2 ;  /* 0x0000000000027941 */ /* 0x000fea0003800000 */
.L_x_8107:
        /* <DEDUP_REMOVED lines=17> */
.L_x_8083:
[----:B------:R-:W-:Y:S05]  /*5ac0*/  BSYNC B1 ;  /* 0x0000000000017941 */ /* 0x000fea0003800000 */
.L_x_8082:
[----:B------:R-:W-:Y:S01]  /*5ad0*/  BSSY B1, `(.L_x_8110) ;  /* 0x00000da000017945 */ /* 0x000fe20003800000 */
[----:B------:R-:W-:Y:S05]  /*5ae0*/  @!P1 BRA `(.L_x_8111) ;  /* 0x00000d8000009947 */ /* 0x000fea0003800000 */
[----:B------:R-:W-:Y:S01]  /*5af0*/  BSSY B2, `(.L_x_8112) ;  /* 0x0000005000027945 */ /* 0x000fe20003800000 */
[----:B------:R-:W-:Y:S05]  /*5b00*/  @!P3 BRA `(.L_x_8113) ;  /* 0x000000300000b947 */ /* 0x000fea0003800000 */
[----:B------:R-:W-:-:S10]  /*5b10*/  HFMA2.MMA R52, -RZ, RZ, 0, 9.5367431640625e-07 ;  /* 0x00000010ff347435 */ /* 0x000fd400000001ff */
[----:B------:R-:W-:-:S06]  /*5b20*/  IMAD.WIDE.U32 R52, R3, R52, c[0x0][0x170] ;  /* 0x00005c0003347625 */ /* 0x000fcc00078e0034 */
[----:B------:R-:W5:Y:S02]  /*5b30*/  LDG.E.128 R52, [R52.64] ;  /* 0x0000000434347981 */ /* 0x000f64000c1e1d00 */
.L_x_8113:
[----:B------:R-:W-:Y:S05]  /*5b40*/  BSYNC B2 ;  /* 0x0000000000027941 */ /* 0x000fea0003800000 */
.L_x_8112:
        /* <DEDUP_REMOVED lines=10> */
.L_x_8115:
        /* <DEDUP_REMOVED lines=12> */
.L_x_8116:
[----:B------:R-:W-:Y:S05]  /*5cb0*/  BSYNC B2 ;  /* 0x0000000000027941 */ /* 0x000fea0003800000 */
.L_x_8114:
        /* <DEDUP_REMOVED lines=17> */
.L_x_8118:
        /* <DEDUP_REMOVED lines=8> */
.L_x_8119:
[----:B------:R-:W-:Y:S05]  /*5e50*/  BSYNC B2 ;  /* 0x0000000000027941 */ /* 0x000fea0003800000 */
.L_x_8117:
        /* <DEDUP_REMOVED lines=15> */
.L_x_8121:
        /* <DEDUP_REMOVED lines=8> */
.L_x_8122:
[----:B------:R-:W-:Y:S05]  /*5fd0*/  BSYNC B2 ;  /* 0x0000000000027941 */ /* 0x000fea0003800000 */
.L_x_8120:
        /* <DEDUP_REMOVED lines=15> */
.L_x_8124:
        /* <DEDUP_REMOVED lines=8> */
.L_x_8125:
[----:B------:R-:W-:Y:S05]  /*6150*/  BSYNC B2 ;  /* 0x0000000000027941 */ /* 0x000fea0003800000 */
.L_x_8123:
        /* <DEDUP_REMOVED lines=15> */
.L_x_8127:
        /* <DEDUP_REMOVED lines=8> */
.L_x_8128:
[----:B------:R-:W-:Y:S05]  /*62d0*/  BSYNC B2 ;  /* 0x0000000000027941 */ /* 0x000fea0003800000 */
.L_x_8126:
        /* <DEDUP_REMOVED lines=15> */
.L_x_8130:
        /* <DEDUP_REMOVED lines=8> */
.L_x_8131:
[----:B------:R-:W-:Y:S05]  /*6450*/  BSYNC B2 ;  /* 0x0000000000027941 */ /* 0x000fea0003800000 */
.L_x_8129:
        /* <DEDUP_REMOVED lines=15> */
.L_x_8133:
        /* <DEDUP_REMOVED lines=8> */
.L_x_8134:
[----:B------:R-:W-:Y:S05]  /*65d0*/  BSYNC B2 ;  /* 0x0000000000027941 */ /* 0x000fea0003800000 */
.L_x_8132:
        /* <DEDUP_REMOVED lines=15> */
.L_x_8136:
        /* <DEDUP_REMOVED lines=8> */
.L_x_8137:
[----:B------:R-:W-:Y:S05]  /*6750*/  BSYNC B2 ;  /* 0x0000000000027941 */ /* 0x000fea0003800000 */
.L_x_8135:
        /* <DEDUP_REMOVED lines=17> */
.L_x_8111:
[----:B------:R-:W-:Y:S05]  /*6870*/  BSYNC B1 ;  /* 0x0000000000017941 */ /* 0x000fea0003800000 */
.L_x_8110:
        /* <DEDUP_REMOVED lines=8> */
.L_x_8141:
[----:B------:R-:W-:Y:S05]  /*6900*/  BSYNC B2 ;  /* 0x0000000000027941 */ /* 0x000fea0003800000 */
.L_x_8140:
        /* <DEDUP_REMOVED lines=10> */
.L_x_8143:
        /* <DEDUP_REMOVED lines=12> */
.L_x_8144:
[----:B------:R-:W-:Y:S05]  /*6a70*/  BSYNC B2 ;  /* 0x0000000000027941 */ /* 0x000fea0003800000 */
.L_x_8142:
        /* <DEDUP_REMOVED lines=17> */
.L_x_8146:
        /* <DEDUP_REMOVED lines=8> */
.L_x_8147:
[----:B------:R-:W-:Y:S05]  /*6c10*/  BSYNC B2 ;  /* 0x0000000000027941 */ /* 0x000fea0003800000 */
.L_x_8145:
        /* <DEDUP_REMOVED lines=15> */
.L_x_8149:
        /* <DEDUP_REMOVED lines=8> */
.L_x_8150:
[----:B------:R-:W-:Y:S05]  /*6d90*/  BSYNC B2 ;  /* 0x0000000000027941 */ /* 0x000fea0003800000 */
.L_x_8148:
        /* <DEDUP_REMOVED lines=15> */
.L_x_8152:
        /* <DEDUP_REMOVED lines=8> */
.L_x_8153:
[----:B------:R-:W-:Y:S05]  /*6f10*/  BSYNC B2 ;  /* 0x0000000000027941 */ /* 0x000fea0003800000 */
.L_x_8151:
        /* <DEDUP_REMOVED lines=15> */
.L_x_8155:
        /* <DEDUP_REMOVED lines=8> */
.L_x_8156:
[----:B------:R-:W-:Y:S05]  /*7090*/  BSYNC B2 ;  /* 0x0000000000027941 */ /* 0x000fea0003800000 */
.L_x_8154:
        /* <DEDUP_REMOVED lines=15> */
.L_x_8158:
        /* <DEDUP_REMOVED lines=8> */
.L_x_8159:
[----:B------:R-:W-:Y:S05]  /*7210*/  BSYNC B2 ;  /* 0x0000000000027941 */ /* 0x000fea0003800000 */
.L_x_8157:
        /* <DEDUP_REMOVED lines=15> */
.L_x_8161:
        /* <DEDUP_REMOVED lines=8> */
.L_x_8162:
[----:B------:R-:W-:Y:S05]  /*7390*/  BSYNC B2 ;  /* 0x0000000000027941 */ /* 0x000fea0003800000 */
.L_x_8160:
        /* <DEDUP_REMOVED lines=15> */
.L_x_8164:
        /* <DEDUP_REMOVED lines=8> */
.L_x_8165:
[----:B------:R-:W-:Y:S05]  /*7510*/  BSYNC B2 ;  /* 0x0000000000027941 */ /* 0x000fea0003800000 */
.L_x_8163:
        /* <DEDUP_REMOVED lines=10> */
[----:B------:R-:W-:-:S05]  /*75c0*/  @P5 IMAD.WIDE.U32 R4, R5, R4, c[0x0][0x258] ;  /* 0x0000960005045625 */ /* 0x000fca00078e0004 */
[----:B------:R0:W-:Y:S02]  /*75d0*/  @P5 STG.E.128 [R4.64], R44 ;  /* 0x0000002c04005986 */ /* 0x0001e4000c101d04 */
[----:B0-----:R-:W-:-:S05]  /*75e0*/  @P3 MOV R4, 0x10 ;  /* 0x0000001000043802 */ /* 0x001fca0000000f00 */
[----:B------:R-:W-:-:S05]  /*75f0*/  @P3 IMAD.WIDE.U32 R4, R3, R4, c[0x0][0x248] ;  /* 0x0000920003043625 */ /* 0x000fca00078e0004 */
[----:B------:R0:W-:Y:S02]  /*7600*/  @P3 STG.E.128 [R4.64], R88 ;  /* 0x0000005804003986 */ /* 0x0001e4000c101d04 */
.L_x_8139:
[----:B------:R-:W-:Y:S05]  /*7610*/  BSYNC B1 ;  /* 0x0000000000017941 */ /* 0x000fea0003800000 */
.L_x_8138:
[----:B------:R-:W-:-:S04]  /*7620*/  MOV R3, c[0x0][0x160] ;  /* 0x0000580000037a02 */ /* 0x000fc80000000f00 */
[----:B------:R-:W-:-:S04]  /*7630*/  LEA R2, R3, R2, 0x2 ;  /* 0x0000000203027211 */ /* 0x000fc800078e10ff */
[----:B------:R-:W-:-:S13]  /*7640*/  ISETP.GE.AND P2, PT, R2, c[0x0][0x164], PT ;  /* 0x0000590002007a0c */ /* 0x000fda0003f46270 */
[----:B012---:R-:W-:Y:S01]  /*7650*/  @P2 CALL.REL.NOINC `(.L_x_8000) ;  /* 0x0000001000002944 */ /* 0x007fe20003c00000 */
[----:B------:R-:W-:Y:S05]  /*7660*/  BRA `(.L_x_8166) ;  /* 0xffff95b000007947 */ /* 0x000fea000383ffff */
.L_x_8000:
[----:B0-----:R-:W-:Y:S05]  /*7670*/  BSYNC B0 ;  /* 0x0000000000007941 */ /* 0x001fea0003800000 */
.L_x_7999:
        /* <DEDUP_REMOVED lines=203> */
.L_x_8168:
[----:B------:R-:W-:Y:S05]  /*8330*/  BSYNC B0 ;  /* 0x0000000000007941 */ /* 0x000fea0003800000 */
.L_x_8167:
        /* <DEDUP_REMOVED lines=18> */
.L_x_8170:
[----:B------:R-:W-:Y:S05]  /*8460*/  BSYNC B0 ;  /* 0x0000000000007941 */ /* 0x000fea0003800000 */
.L_x_8169:
        /* <DEDUP_REMOVED lines=18> */
.L_x_8172:
[----:B------:R-:W-:Y:S05]  /*8590*/  BSYNC B0 ;  /* 0x0000000000007941 */ /* 0x000fea0003800000 */
.L_x_8171:
        /* <DEDUP_REMOVED lines=128> */
.L_x_8174:
[----:B01234-:R-:W-:Y:S05]  /*8da0*/  BSYNC B0 ;  /* 0x0000000000007941 */ /* 0x01ffea0003800000 */
.L_x_8173:
        /* <DEDUP_REMOVED lines=18> */
.L_x_8176:
[----:B------:R-:W-:Y:S05]  /*8ed0*/  BSYNC B0 ;  /* 0x0000000000007941 */ /* 0x000fea0003800000 */
.L_x_8175:
        /* <DEDUP_REMOVED lines=18> */
.L_x_8178:
[----:B------:R-:W-:Y:S05]  /*9000*/  BSYNC B0 ;  /* 0x0000000000007941 */ /* 0x000fea0003800000 */
.L_x_8177:
        /* <DEDUP_REMOVED lines=18> */
.L_x_8180:
[----:B------:R-:W-:Y:S05]  /*9130*/  BSYNC B0 ;  /* 0x0000000000007941 */ /* 0x000fea0003800000 */
.L_x_8179:
        /* <DEDUP_REMOVED lines=18> */
.L_x_8182:
[----:B------:R-:W-:Y:S05]  /*9260*/  BSYNC B0 ;  /* 0x0000000000007941 */ /* 0x000fea0003800000 */
.L_x_8181:
        /* <DEDUP_REMOVED lines=18> */
.L_x_8184:
[----:B------:R-:W-:Y:S05]  /*9390*/  BSYNC B0 ;  /* 0x0000000000007941 */ /* 0x000fea0003800000 */
.L_x_8183:
        /* <DEDUP_REMOVED lines=12> */
.L_x_8024:
[----:B-----5:R-:W-:Y:S01]  /*9460*/  HFMA2.MMA R3, -RZ, RZ, 0, 5.9604644775390625e-08 ;  /* 0x00000001ff037435 */ /* 0x020fe200000001ff */
[----:B------:R-:W-:Y:S02]  /*9470*/  MOV R185, R218 ;  /* 0x000000da00b97202 */ /* 0x000fe40000000f00 */
[----:B------:R-:W-:Y:S02]  /*9480*/  MOV R190, 0x1f ;  /* 0x0000001f00be7802 */ /* 0x000fe40000000f00 */
[----:B------:R-:W-:-:S02]  /*9490*/  MOV R188, 0xffffffff ;  /* 0xffffffff00bc7802 */ /* 0x000fc40000000f00 */
[----:B------:R-:W-:Y:S02]  /*94a0*/  MOV R184, 0x94c0 ;  /* 0x000094c000b87802 */ /* 0x000fe40000000f00 */
[----:B01----:R-:W-:Y:S05]  /*94b0*/  CALL.REL.NOINC `($__internal_106_$__cuda_sm70_shflsync_bfly_p) ;  /* 0x0000045000007944 */ /* 0x003fea0003c00000 */
[----:B-1----:R-:W-:Y:S01]  /*94c0*/  MOV R20, R3 ;  /* 0x0000000300147202 */ /* 0x002fe20000000f00 */
[----:B------:R-:W-:Y:S05]  /*94d0*/  BRA `(.L_x_8185) ;  /* 0xffff9a5000007947 */ /* 0x000fea000383ffff */
.L_x_8025:
[----:B-----5:R-:W-:Y:S01]  /*94e0*/  HFMA2.MMA R3, -RZ, RZ, 0, 5.9604644775390625e-08 ;  /* 0x00000001ff037435 */ /* 0x020fe200000001ff */
[----:B------:R-:W-:Y:S02]  /*94f0*/  MOV R185, R216 ;  /* 0x000000d800b97202 */ /* 0x000fe40000000f00 */
[----:B------:R-:W-:Y:S02]  /*9500*/  MOV R190, 0x1f ;  /* 0x0000001f00be7802 */ /* 0x000fe40000000f00 */
[----:B------:R-:W-:Y:S02]  /*9510*/  MOV R188, 0xffffffff ;  /* 0xffffffff00bc7802 */ /* 0x000fe40000000f00 */
[----:B------:R-:W-:Y:S02]  /*9520*/  MOV R184, 0x9540 ;  /* 0x0000954000b87802 */ /* 0x000fe40000000f00 */
[----:B0123--:R-:W-:Y:S05]  /*9530*/  CALL.REL.NOINC `($__internal_106_$__cuda_sm70_shflsync_bfly_p) ;  /* 0x000003d000007944 */ /* 0x00ffea0003c00000 */
[----:B------:R-:W-:Y:S01]  /*9540*/  FADD.FTZ R20, R20, R218 ;  /* 0x000000da14147221 */ /* 0x000fe20000010000 */
[----:B------:R-:W-:Y:S01]  /*9550*/  MOV R190, 0x1f ;  /* 0x0000001f00be7802 */ /* 0x000fe20000000f00 */
[----:B-1----:R-:W-:Y:S01]  /*9560*/  FADD.FTZ R186, R216, R3 ;  /* 0x00000003d8ba7221 */ /* 0x002fe20000010000 */
[----:B------:R-:W-:Y:S01]  /*9570*/  HFMA2.MMA R3, -RZ, RZ, 0, 1.1920928955078125e-07 ;  /* 0x00000002ff037435 */ /* 0x000fe200000001ff */
[----:B------:R-:W-:-:S02]  /*9580*/  MOV R188, 0xffffffff ;  /* 0xffffffff00bc7802 */ /* 0x000fc40000000f00 */
[----:B------:R-:W-:Y:S02]  /*9590*/  MOV R185, R20 ;  /* 0x0000001400b97202 */ /* 0x000fe40000000f00 */
[----:B------:R-:W-:Y:S02]  /*95a0*/  MOV R184, 0x95c0 ;  /* 0x000095c000b87802 */ /* 0x000fe40000000f00 */
[----:B------:R-:W-:Y:S05]  /*95b0*/  CALL.REL.NOINC `($__internal_106_$__cuda_sm70_shflsync_bfly_p) ;  /* 0x0000035000007944 */ /* 0x000fea0003c00000 */
[----:B-1----:R-:W-:Y:S01]  /*95c0*/  MOV R187, R3 ;  /* 0x0000000300bb7202 */ /* 0x002fe20000000f00 */
[----:B------:R-:W-:Y:S01]  /*95d0*/  HFMA2.MMA R3, -RZ, RZ, 0, 1.1920928955078125e-07 ;  /* 0x00000002ff037435 */ /* 0x000fe200000001ff */
[----:B------:R-:W-:Y:S02]  /*95e0*/  MOV R185, R186 ;  /* 0x000000ba00b97202 */ /* 0x000fe40000000f00 */
[----:B------:R-:W-:Y:S02]  /*95f0*/  MOV R190, 0x1f ;  /* 0x0000001f00be7802 */ /* 0x000fe40000000f00 */
[----:B------:R-:W-:Y:S02]  /*9600*/  MOV R188, 0xffffffff ;  /* 0xffffffff00bc7802 */ /* 0x000fe40000000f00 */
[----:B------:R-:W-:-:S02]  /*9610*/  MOV R184, 0x9630 ;  /* 0x0000963000b87802 */ /* 0x000fc40000000f00 */
[----:B------:R-:W-:Y:S05]  /*9620*/  CALL.REL.NOINC `($__internal_106_$__cuda_sm70_shflsync_bfly_p) ;  /* 0x000002e000007944 */ /* 0x000fea0003c00000 */
[----:B------:R-:W-:Y:S01]  /*9630*/  FADD.FTZ R20, R187, R20 ;  /* 0x00000014bb147221 */ /* 0x000fe20000010000 */
[----:B------:R-:W-:Y:S01]  /*9640*/  MOV R190, 0x1f ;  /* 0x0000001f00be7802 */ /* 0x000fe20000000f00 */
[----:B-1----:R-:W-:Y:S01]  /*9650*/  FADD.FTZ R186, R186, R3 ;  /* 0x00000003baba7221 */ /* 0x002fe20000010000 */
[----:B------:R-:W-:Y:S01]  /*9660*/  HFMA2.MMA R3, -RZ, RZ, 0, 2.384185791015625e-07 ;  /* 0x00000004ff037435 */ /* 0x000fe200000001ff */
[----:B------:R-:W-:-:S02]  /*9670*/  MOV R188, 0xffffffff ;  /* 0xffffffff00bc7802 */ /* 0x000fc40000000f00 */
[----:B------:R-:W-:Y:S02]  /*9680*/  MOV R185, R20 ;  /* 0x0000001400b97202 */ /* 0x000fe40000000f00 */
[----:B------:R-:W-:Y:S02]  /*9690*/  MOV R184, 0x96b0 ;  /* 0x000096b000b87802 */ /* 0x000fe40000000f00 */
[----:B------:R-:W-:Y:S05]  /*96a0*/  CALL.REL.NOINC `($__internal_106_$__cuda_sm70_shflsync_bfly_p) ;  /* 0x0000026000007944 */ /* 0x000fea0003c00000 */
[----:B-1----:R-:W-:Y:S01]  /*96b0*/  MOV R187, R3 ;  /* 0x0000000300bb7202 */ /* 0x002fe20000000f00 */
[----:B------:R-:W-:Y:S01]  /*96c0*/  HFMA2.MMA R3, -RZ, RZ, 0, 2.384185791015625e-07 ;  /* 0x00000004ff037435 */ /* 0x000fe200000001ff */
        /* <DEDUP_REMOVED lines=8> */
[----:B------:R-:W-:Y:S01]  /*9750*/  HFMA2.MMA R3, -RZ, RZ, 0, 4.76837158203125e-07 ;  /* 0x00000008ff037435 */ /* 0x000fe200000001ff */
[----:B------:R-:W-:-:S02]  /*9760*/  MOV R188, 0xffffffff ;  /* 0xffffffff00bc7802 */ /* 0x000fc40000000f00 */
[----:B------:R-:W-:Y:S02]  /*9770*/  MOV R185, R20 ;  /* 0x0000001400b97202 */ /* 0x000fe40000000f00 */
[----:B------:R-:W-:Y:S02]  /*9780*/  MOV R184, 0x97a0 ;  /* 0x000097a000b87802 */ /* 0x000fe40000000f00 */
[----:B------:R-:W-:Y:S05]  /*9790*/  CALL.REL.NOINC `($__internal_106_$__cuda_sm70_shflsync_bfly_p) ;  /* 0x0000017000007944 */ /* 0x000fea0003c00000 */
[----:B-1----:R-:W-:Y:S01]  /*97a0*/  MOV R187, R3 ;  /* 0x0000000300bb7202 */ /* 0x002fe20000000f00 */
[----:B------:R-:W-:Y:S01]  /*97b0*/  HFMA2.MMA R3, -RZ, RZ, 0, 4.76837158203125e-07 ;  /* 0x00000008ff037435 */ /* 0x000fe200000001ff */
        /* <DEDUP_REMOVED lines=8> */
[----:B------:R-:W-:Y:S01]  /*9840*/  HFMA2.MMA R3, -RZ, RZ, 0, 9.5367431640625e-07 ;  /* 0x00000010ff037435 */ /* 0x000fe200000001ff */
[----:B------:R-:W-:-:S02]  /*9850*/  MOV R188, 0xffffffff ;  /* 0xffffffff00bc7802 */ /* 0x000fc40000000f00 */
[----:B------:R-:W-:Y:S02]  /*9860*/  MOV R185, R20 ;  /* 0x0000001400b97202 */ /* 0x000fe40000000f00 */
[----:B------:R-:W-:Y:S02]  /*9870*/  MOV R184, 0x9890 ;  /* 0x0000989000b87802 */ /* 0x000fe40000000f00 */
[----:B------:R-:W-:Y:S05]  /*9880*/  CALL.REL.NOINC `($__internal_106_$__cuda_sm70_shflsync_bfly_p) ;  /* 0x0000008000007944 */ /* 0x000fea0003c00000 */
[----:B-1----:R-:W-:Y:S01]  /*9890*/  MOV R187, R3 ;  /* 0x0000000300bb7202 */ /* 0x002fe20000000f00 */
[----:B------:R-:W-:Y:S01]  /*98a0*/  HFMA2.MMA R3, -RZ, RZ, 0, 9.5367431640625e-07 ;  /* 0x00000010ff037435 */ /* 0x000fe200000001ff */
[----:B------:R-:W-:Y:S02]  /*98b0*/  MOV R185, R186 ;  /* 0x000000ba00b97202 */ /* 0x000fe40000000f00 */
[----:B------:R-:W-:Y:S02]  /*98c0*/  MOV R190, 0x1f ;  /* 0x0000001f00be7802 */ /* 0x000fe40000000f00 */
[----:B------:R-:W-:Y:S02]  /*98d0*/  MOV R188, 0xffffffff ;  /* 0xffffffff00bc7802 */ /* 0x000fe40000000f00 */
[----:B------:R-:W-:-:S02]  /*98e0*/  MOV R184, 0x9900 ;  /* 0x0000990000b87802 */ /* 0x000fc40000000f00 */
[----:B------:R-:W-:Y:S05]  /*98f0*/  CALL.REL.NOINC `($__internal_106_$__cuda_sm70_shflsync_bfly_p) ;  /* 0x0000001000007944 */ /* 0x000fea0003c00000 */
[----:B-1----:R-:W-:Y:S05]  /*9900*/  BRA `(.L_x_8186) ;  /* 0xffff974000007947 */ /* 0x002fea000383ffff */
        .weak           $__internal_106_$__cuda_sm70_shflsync_bfly_p
        .type           $__internal_106_$__cuda_sm70_shflsync_bfly_p,@function
        .size           $__internal_106_$__cuda_sm70_shflsync_bfly_p,(.L_x_14988 - $__internal_106_$__cuda_sm70_shflsync_bfly_p)
$__internal_106_$__cuda_sm70_shflsync_bfly_p:
[----:B------:R-:W-:Y:S04]  /*9910*/  WARPSYNC R188 ;  /* 0x000000bc00007348 */ /* 0x000fe80003800000 */
[----:B------:R0:W1:Y:S02]  /*9920*/  SHFL.BFLY PT, R3, R185, R3, R190 ;  /* 0x0c000003b9037389 */ /* 0x00006400000e00be */
[----:B0-----:R-:W-:-:S06]  /*9930*/  HFMA2.MMA R185, -RZ, RZ, 0, 0 ;  /* 0x00000000ffb97435 */ /* 0x001fcc00000001ff */
[----:B------:R-:W-:Y:S05]  /*9940*/  RET.REL.NODEC R184 `(_ZN10layer_norm13ln_bwd_kernelINS_13Kernel_traitsIf6__halfS2_S2_fjLj1280ELj1ELj4ELj1ELj16ENS_18Kernel_traits_baseILj1280EfS2_S2_S2_fjLj128EEEEELb0ELb1ELb1ELb0EEEvNS_9BwdParamsE) ;  /* 0xffff66b0b8007950 */ /* 0x000fea0003c3ffff */
.L_x_8187:
        /* <DEDUP_REMOVED lines=11> */
.L_x_14988:


//--------------------- .text._ZN10layer_norm13ln_bwd_kernelINS_13Kernel_traitsIf6__halfS2_S2_fjLj1280ELj1ELj4ELj1ELj16ENS_18Kernel_traits_baseILj1280EfS2_S2_S2_fjLj128EEEEELb0ELb1ELb1ELb1EEEvNS_9BwdParamsE --------------------------
	.section	.text._ZN10layer_norm13ln_bwd_kernelINS_13Kernel_traitsIf6__halfS2_S2_fjLj1280ELj1ELj4ELj1ELj16ENS_18Kernel_traits_baseILj1280EfS2_S2_S2_fjLj128EEEEELb0ELb1ELb1ELb1EEEvNS_9BwdParamsE,"ax",@progbits
	.sectioninfo	@"SHI_REGISTERS=255"
	.align	128
        .global         _ZN10layer_norm13ln_bwd_kernelINS_13Kernel_traitsIf6__halfS2_S2_fjLj1280ELj1ELj4ELj1ELj16ENS_18Kernel_traits_baseILj1280EfS2_S2_S2_fjLj128EEEEELb0ELb1ELb1ELb1EEEvNS_9BwdParamsE
        .type           _ZN10layer_norm13ln_bwd_kernelINS_13Kernel_traitsIf6__halfS2_S2_fjLj1280ELj1ELj4ELj1ELj16ENS_18Kernel_traits_baseILj1280EfS2_S2_S2_fjLj128EEEEELb0ELb1ELb1ELb1EEEvNS_9BwdParamsE,@function
        .size           _ZN10layer_norm13ln_bwd_kernelINS_13Kernel_traitsIf6__halfS2_S2_fjLj1280ELj1ELj4ELj1ELj16ENS_18Kernel_traits_baseILj1280EfS2_S2_S2_fjLj128EEEEELb0ELb1ELb1ELb1EEEvNS_9BwdParamsE,(.L_x_14989 - _ZN10layer_norm13ln_bwd_kernelINS_13Kernel_traitsIf6__halfS2_S2_fjLj1280ELj1ELj4ELj1ELj16ENS_18Kernel_traits_baseILj1280EfS2_S2_S2_fjLj128EEEEELb0ELb1ELb1ELb1EEEvNS_9BwdParamsE)
        .other          _ZN10layer_norm13ln_bwd_kernelINS_13Kernel_traitsIf6__halfS2_S2_fjLj1280ELj1ELj4ELj1ELj16ENS_18Kernel_traits_baseILj1280EfS2_S2_S2_fjLj128EEEEELb0ELb1ELb1ELb1EEEvNS_9BwdParamsE,@"STO_CUDA_ENTRY STV_DEFAULT"
_ZN10layer_norm13ln_bwd_kernelINS_13Kernel_traitsIf6__halfS2_S2_fjLj1280ELj1ELj4ELj1ELj16ENS_18Kernel_traits_baseILj1280EfS2_S2_S2_fjLj128EEEEELb0ELb1ELb1ELb1EEEvNS_9BwdParamsE:
.text._ZN10layer_norm13ln_bwd_kernelINS_13Kernel_traitsIf6__halfS2_S2_fjLj1280ELj1ELj4ELj1ELj16ENS_18Kernel_traits_baseILj1280EfS2_S2_S2_fjLj128EEEEELb0ELb1ELb1ELb1EEEvNS_9BwdParamsE:
        /* <DEDUP_REMOVED lines=71> */
.L_x_8189:
        /* <DEDUP_REMOVED lines=122> */
.L_x_8324:
        /* <DEDUP_REMOVED lines=40> */
.L_x_8192:
        /* <DEDUP_REMOVED lines=42> */
[----:B---3--:R-:W-:Y:S01]  /*1130*/  ISETP.NE.AND P2, PT, R232, RZ, PT ;  /* 0x000000ffe800720c */ /* 0x008fe20003f45270 */
[----:B------:R-:W-:-:S08]  /*1140*/  HADD2.F32 R223, -RZ, R212.H1_H1 ;  /* 0x300000d4ffdf7230 */ /* 0x000fd00000004100 */
[-C--:B------:R-:W-:Y:S01]  /*1150*/  @P0 IMAD.WIDE.U32 R2, R2, R250.reuse, c[0x0][0x218] ;  /* 0x0000860002020625 */ /* 0x080fe200078e00fa */
[----:B------:R3:W5:Y:S01]  /*1160*/  @P0 LDG.E.128 R32, [R204.64] ;  /* 0x00000004cc200981 */ /* 0x000762000c1e1d00 */
[--C-:B------:R-:W-:Y:S02]  /*1170*/  HADD2.F32 R9, -RZ, R213.reuse.H0_H0 ;  /* 0x200000d5ff097230 */ /* 0x100fe40000004100 */
[----:B--2---:R-:W-:Y:S01]  /*1180*/  IMAD.WIDE.U32 R10, R0, R250, c[0x0][0x208] ;  /* 0x00008200000a7625 */ /* 0x004fe200078e00fa */
[----:B------:R2:W5:Y:S01]  /*1190*/  @P0 LDG.E.128 R28, [R2.64] ;  /* 0x00000004021c0981 */ /* 0x000562000c1e1d00 */
[----:B------:R-:W-:Y:S02]  /*11a0*/  HADD2.F32 R0, -RZ, R212.H0_H0 ;  /* 0x200000d4ff007230 */ /* 0x000fe40000004100 */
[----:B------:R-:W-:Y:S01]  /*11b0*/  HADD2.F32 R220, -RZ, R213.H1_H1 ;  /* 0x300000d5ffdc7230 */ /* 0x000fe20000004100 */
[----:B------:R0:W5:Y:S01]  /*11c0*/  @P0 LDG.E.128 R36, [R206.64] ;  /* 0x00000004ce240981 */ /* 0x000162000c1e1d00 */
[----:B------:R-:W-:-:S03]  /*11d0*/  HADD2.F32 R218, -RZ, R215.H1_H1 ;  /* 0x300000d7ffda7230 */ /* 0x000fc60000004100 */
[----:B-1----:R1:W4:Y:S01]  /*11e0*/  LDG.E.128 R12, [R10.64] ;  /* 0x000000040a0c7981 */ /* 0x002322000c1e1d00 */
[----:B------:R-:W-:-:S03]  /*11f0*/  HADD2.F32 R219, -RZ, R215.H0_H0 ;  /* 0x200000d7ffdb7230 */ /* 0x000fc60000004100 */
[----:B------:R0:W5:Y:S02]  /*1200*/  @P0 LDG.E.128 R40, [R208.64] ;  /* 0x00000004d0280981 */ /* 0x000164000c1e1d00 */
[--C-:B0-----:R-:W-:Y:S02]  /*1210*/  HADD2.F32 R44, -RZ, R200.reuse.H0_H0 ;  /* 0x200000c8ff2c7230 */ /* 0x101fe40000004100 */
[----:B------:R-:W-:Y:S02]  /*1220*/  HADD2.F32 R252, -RZ, R200.H1_H1 ;  /* 0x300000c8fffc7230 */ /* 0x000fe40000004100 */
[--C-:B------:R-:W-:Y:S02]  /*1230*/  HADD2.F32 R245, -RZ, R201.reuse.H0_H0 ;  /* 0x200000c9fff57230 */ /* 0x100fe40000004100 */
[----:B------:R-:W-:Y:S02]  /*1240*/  HADD2.F32 R231, -RZ, R201.H1_H1 ;  /* 0x300000c9ffe77230 */ /* 0x000fe40000004100 */
[----:B------:R-:W-:-:S02]  /*1250*/  HADD2.F32 R45, -RZ, R202.H1_H1 ;  /* 0x300000caff2d7230 */ /* 0x000fc40000004100 */
[----:B------:R-:W-:Y:S02]  /*1260*/  HADD2.F32 R230, -RZ, R202.H0_H0 ;  /* 0x200000caffe67230 */ /* 0x000fe40000004100 */
[--C-:B----4-:R-:W-:Y:S02]  /*1270*/  HADD2.F32 R224, -RZ, R192.reuse.H0_H0 ;  /* 0x200000c0ffe07230 */ /* 0x110fe40000004100 */
[----:B------:R-:W-:Y:S02]  /*1280*/  HADD2.F32 R225, -RZ, R192.H1_H1 ;  /* 0x300000c0ffe17230 */ /* 0x000fe40000004100 */
[--C-:B------:R-:W-:Y:S02]  /*1290*/  HADD2.F32 R221, -RZ, R193.reuse.H0_H0 ;  /* 0x200000c1ffdd7230 */ /* 0x100fe40000004100 */
[----:B------:R-:W-:Y:S02]  /*12a0*/  HADD2.F32 R222, -RZ, R193.H1_H1 ;  /* 0x300000c1ffde7230 */ /* 0x000fe40000004100 */
[----:B------:R-:W-:-:S02]  /*12b0*/  HADD2.F32 R217, -RZ, R194.H0_H0 ;  /* 0x200000c2ffd97230 */ /* 0x000fc40000004100 */
[--C-:B------:R-:W-:Y:S02]  /*12c0*/  HADD2.F32 R210, -RZ, R189.reuse.H1_H1 ;  /* 0x300000bdffd27230 */ /* 0x100fe40000004100 */
[--C-:B------:R-:W-:Y:S02]  /*12d0*/  HADD2.F32 R213, -RZ, R188.reuse.H0_H0 ;  /* 0x200000bcffd57230 */ /* 0x100fe40000004100 */
[----:B------:R-:W-:Y:S02]  /*12e0*/  HADD2.F32 R212, -RZ, R188.H1_H1 ;  /* 0x300000bcffd47230 */ /* 0x000fe40000004100 */
[----:B------:R-:W-:Y:S02]  /*12f0*/  HADD2.F32 R211, -RZ, R189.H0_H0 ;  /* 0x200000bdffd37230 */ /* 0x000fe40000004100 */
        /* <DEDUP_REMOVED lines=8> */
[----:B------:R-:W-:Y:S01]  /*1380*/  HADD2.F32 R193, -RZ, R197.H1_H1 ;  /* 0x300000c5ffc17230 */ /* 0x000fe20000004100 */
[----:B------:R-:W-:Y:S01]  /*1390*/  @P0 IMAD.WIDE.U32 R196, R229, R250, c[0x0][0x218] ;  /* 0x00008600e5c40625 */ /* 0x000fe200078e00fa */
[--C-:B------:R-:W-:Y:S02]  /*13a0*/  HADD2.F32 R207, -RZ, R199.reuse.H0_H0 ;  /* 0x200000c7ffcf7230 */ /* 0x100fe40000004100 */
[----:B------:R-:W-:Y:S02]  /*13b0*/  HADD2.F32 R206, -RZ, R199.H1_H1 ;  /* 0x300000c7ffce7230 */ /* 0x000fe40000004100 */
[----:B------:R-:W-:Y:S01]  /*13c0*/  HADD2.F32 R46, -RZ, R203.H1_H1 ;  /* 0x300000cbff2e7230 */ /* 0x000fe20000004100 */
[----:B------:R0:W5:Y:S01]  /*13d0*/  @P0 LDG.E.128 R24, [R196.64] ;  /* 0x00000004c4180981 */ /* 0x000162000c1e1d00 */
[----:B---3--:R-:W-:Y:S02]  /*13e0*/  HADD2.F32 R204, -RZ, R187.H0_H0 ;  /* 0x200000bbffcc7230 */ /* 0x008fe40000004100 */
[--C-:B------:R-:W-:Y:S01]  /*13f0*/  HADD2.F32 R200, -RZ, R185.reuse.H0_H0 ;  /* 0x200000b9ffc87230 */ /* 0x100fe20000004100 */
[----:B--2---:R-:W-:Y:S01]  /*1400*/  FSEL R2, R228, RZ, !P2 ;  /* 0x000000ffe4027208 */ /* 0x004fe20005000000 */
[----:B------:R-:W-:-:S04]  /*1410*/  HADD2.F32 R201, -RZ, R185.H1_H1 ;  /* 0x300000b9ffc97230 */ /* 0x000fc80000004100 */
[C---:B------:R-:W-:Y:S02]  /*1420*/  FADD.FTZ R249, -R2.reuse, R223 ;  /* 0x000000df02f97221 */ /* 0x040fe40000010100 */
[C---:B------:R-:W-:Y:S02]  /*1430*/  FADD.FTZ R185, -R2.reuse, R210 ;  /* 0x000000d202b97221 */ /* 0x040fe40000010100 */
[C---:B------:R-:W-:Y:S01]  /*1440*/  FADD.FTZ R210, -R2.reuse, R204 ;  /* 0x000000cc02d27221 */ /* 0x040fe20000010100 */
[--C-:B------:R-:W-:Y:S01]  /*1450*/  HADD2.F32 R202, -RZ, R186.reuse.H0_H0 ;  /* 0x200000baffca7230 */ /* 0x100fe20000004100 */
[C---:B------:R-:W-:Y:S01]  /*1460*/  FADD.FTZ R243, -R2.reuse, R218 ;  /* 0x000000da02f37221 */ /* 0x040fe20000010100 */
[----:B------:R-:W-:Y:S01]  /*1470*/  HADD2.F32 R203, -RZ, R186.H1_H1 ;  /* 0x300000baffcb7230 */ /* 0x000fe20000004100 */
[C---:B------:R-:W-:Y:S02]  /*1480*/  FADD.FTZ R218, -R2.reuse, R222 ;  /* 0x000000de02da7221 */ /* 0x040fe40000010100 */
[----:B------:R-:W-:-:S02]  /*1490*/  FADD.FTZ R186, -R2, R189 ;  /* 0x000000bd02ba7221 */ /* 0x000fc40000010100 */
[C---:B------:R-:W-:Y:S01]  /*14a0*/  FADD.FTZ R241, -R2.reuse, R225 ;  /* 0x000000e102f17221 */ /* 0x040fe20000010100 */
[--C-:B------:R-:W-:Y:S01]  /*14b0*/  HADD2.F32 R225, -RZ, R23.reuse.H0_H0 ;  /* 0x20000017ffe17230 */ /* 0x100fe20000004100 */
[C---:B------:R-:W-:Y:S02]  /*14c0*/  FADD.FTZ R217, -R2.reuse, R217 ;  /* 0x000000d902d97221 */ /* 0x040fe40000010100 */
[C---:B------:R-:W-:Y:S01]  /*14d0*/  FADD.FTZ R189, -R2.reuse, R226 ;  /* 0x000000e202bd7221 */ /* 0x040fe20000010100 */
[----:B------:R-:W-:Y:S01]  /*14e0*/  HADD2.F32 R226, -RZ, R23.H1_H1 ;  /* 0x30000017ffe27230 */ /* 0x000fe20000004100 */
[C---:B------:R-:W-:Y:S01]  /*14f0*/  FADD.FTZ R242, -R2.reuse, R224 ;  /* 0x000000e002f27221 */ /* 0x040fe20000010100 */
[--C-:B------:R-:W-:Y:S01]  /*1500*/  HADD2.F32 R223, -RZ, R22.reuse.H0_H0 ;  /* 0x20000016ffdf7230 */ /* 0x100fe20000004100 */
[C---:B0-----:R-:W-:Y:S01]  /*1510*/  FADD.FTZ R196, -R2.reuse, R207 ;  /* 0x000000cf02c47221 */ /* 0x041fe20000010100 */
[----:B------:R-:W-:Y:S01]  /*1520*/  HADD2.F32 R224, -RZ, R22.H1_H1 ;  /* 0x30000016ffe07230 */ /* 0x000fe20000004100 */
[----:B------:R-:W-:Y:S01]  /*1530*/  FADD.FTZ R197, -R2, R206 ;  /* 0x000000ce02c57221 */ /* 0x000fe20000010100 */
[----:B------:R-:W-:Y:S01]  /*1540*/  MOV R23, R230 ;  /* 0x000000e600177202 */ /* 0x000fe20000000f00 */
[--C-:B------:R-:W-:Y:S01]  /*1550*/  HADD2.F32 R229, -RZ, R17.reuse.H0_H0 ;  /* 0x20000011ffe57230 */ /* 0x100fe20000004100 */
[----:B------:R-:W-:Y:S01]  /*1560*/  MOV R22, R231 ;  /* 0x000000e700167202 */ /* 0x000fe20000000f00 */
[----:B------:R-:W-:Y:S01]  /*1570*/  HADD2.F32 R230, -RZ, R17.H1_H1 ;  /* 0x30000011ffe67230 */ /* 0x000fe20000004100 */
[----:B-----5:R-:W-:Y:S01]  /*1580*/  FMUL.FTZ R17, R7, R218 ;  /* 0x000000da07117220 */ /* 0x020fe20000410000 */
[----:B------:R-:W-:-:S02]  /*1590*/  HADD2.F32 R205, -RZ, R239.H0_H0 ;  /* 0x200000efffcd7230 */ /* 0x000fc40000004100 */
[----:B------:R-:W-:Y:S01]  /*15a0*/  HADD2.F32 R204, -RZ, R239.H1_H1 ;  /* 0x300000efffcc7230 */ /* 0x000fe20000004100 */
[----:B------:R-:W-:Y:S01]  /*15b0*/  MOV R239, R45 ;  /* 0x0000002d00ef7202 */ /* 0x000fe20000000f00 */
[C---:B------:R-:W-:Y:S01]  /*15c0*/  FMUL.FTZ R45, R7.reuse, R249 ;  /* 0x000000f9072d7220 */ /* 0x040fe20000410000 */
[--C-:B------:R-:W-:Y:S01]  /*15d0*/  HADD2.F32 R207, -RZ, R238.reuse.H0_H0 ;  /* 0x200000eeffcf7230 */ /* 0x100fe20000004100 */
[----:B------:R-:W2:Y:S01]  /*15e0*/  LDL R249, [R1+0x110] ;  /* 0x0001100001f97983 */ /* 0x000ea20000100800 */
[----:B------:R-:W-:Y:S02]  /*15f0*/  HADD2.F32 R206, -RZ, R238.H1_H1 ;  /* 0x300000eeffce7230 */ /* 0x000fe40000004100 */
[--C-:B------:R-:W-:Y:S01]  /*1600*/  HADD2.F32 R231, -RZ, R18.reuse.H0_H0 ;  /* 0x20000012ffe77230 */ /* 0x100fe20000004100 */
[----:B------:R-:W3:Y:S01]  /*1610*/  LDL R238, [R1+0x114] ;  /* 0x0001140001ee7983 */ /* 0x000ee20000100800 */
[----:B------:R-:W-:Y:S01]  /*1620*/  HADD2.F32 R232, -RZ, R18.H1_H1 ;  /* 0x30000012ffe87230 */ /* 0x000fe20000004100 */
[----:B------:R-:W-:-:S02]  /*1630*/  FMUL.FTZ R18, R7, R217 ;  /* 0x000000d907127220 */ /* 0x000fc40000410000 */
[----:B------:R0:W-:Y:S04]  /*1640*/  STL [R1], R45 ;  /* 0x0000002d01007387 */ /* 0x0001e80000100800 */
[----:B------:R-:W4:Y:S04]  /*1650*/  LDL R218, [R1+0x124] ;  /* 0x0001240001da7983 */ /* 0x000f280000100800 */
[----:B------:R-:W2:Y:S01]  /*1660*/  LDL R217, [R1+0x120] ;  /* 0x0001200001d97983 */ /* 0x000ea20000100800 */
[----:B------:R-:W-:Y:S01]  /*1670*/  HADD2.F32 R216, -RZ, R194.H1_H1 ;  /* 0x300000c2ffd87230 */ /* 0x000fe20000004100 */
[----:B------:R-:W-:Y:S01]  /*1680*/  FADD.FTZ R251, -R2, R9 ;  /* 0x0000000902fb7221 */ /* 0x000fe20000010100 */
[----:B-1----:R-:W-:-:S02]  /*1690*/  HADD2.F32 R10, -RZ, R214.H0_H0 ;  /* 0x200000d6ff0a7230 */ /* 0x002fc40000004100 */
[----:B------:R-:W-:Y:S01]  /*16a0*/  HADD2.F32 R11, -RZ, R214.H1_H1 ;  /* 0x300000d6ff0b7230 */ /* 0x000fe20000004100 */
[C---:B------:R-:W-:Y:S01]  /*16b0*/  FADD.FTZ R9, -R2.reuse, R220 ;  /* 0x000000dc02097221 */ /* 0x040fe20000010100 */
[--C-:B------:R-:W-:Y:S01]  /*16c0*/  HADD2.F32 R215, -RZ, R195.reuse.H0_H0 ;  /* 0x200000c3ffd77230 */ /* 0x100fe20000004100 */
[C---:B------:R-:W-:Y:S01]  /*16d0*/  FADD.FTZ R244, -R2.reuse, R219 ;  /* 0x000000db02f47221 */ /* 0x040fe20000010100 */
[----:B------:R-:W-:Y:S01]  /*16e0*/  HADD2.F32 R214, -RZ, R195.H1_H1 ;  /* 0x300000c3ffd67230 */ /* 0x000fe20000004100 */
[----:B------:R-:W-:Y:S01]  /*16f0*/  FADD.FTZ R216, -R2, R216 ;  /* 0x000000d802d87221 */ /* 0x000fe20000010100 */
[--C-:B------:R-:W-:Y:S02]  /*1700*/  HADD2.F32 R194, -RZ, R198.reuse.H0_H0 ;  /* 0x200000c6ffc27230 */ /* 0x100fe40000004100 */
[----:B------:R-:W-:Y:S02]  /*1710*/  HADD2.F32 R195, -RZ, R198.H1_H1 ;  /* 0x300000c6ffc37230 */ /* 0x000fe40000004100 */
[----:B------:R-:W-:-:S02]  /*1720*/  HADD2.F32 R198, -RZ, R184.H0_H0 ;  /* 0x200000b8ffc67230 */ /* 0x000fc40000004100 */
[----:B------:R-:W-:Y:S02]  /*1730*/  HADD2.F32 R199, -RZ, R184.H1_H1 ;  /* 0x300000b8ffc77230 */ /* 0x000fe40000004100 */
[----:B------:R-:W-:Y:S02]  /*1740*/  HADD2.F32 R3, -RZ, R187.H1_H1 ;  /* 0x300000bbff037230 */ /* 0x000fe40000004100 */
[--C-:B------:R-:W-:Y:S02]  /*1750*/  HADD2.F32 R219, -RZ, R20.reuse.H0_H0 ;  /* 0x20000014ffdb7230 */ /* 0x100fe40000004100 */
[----:B------:R-:W-:Y:S01]  /*1760*/  HADD2.F32 R220, -RZ, R20.H1_H1 ;  /* 0x30000014ffdc7230 */ /* 0x000fe20000004100 */
[----:B------:R-:W-:Y:S01]  /*1770*/  MOV R20, R44 ;  /* 0x0000002c00147202 */ /* 0x000fe20000000f00 */
[--C-:B------:R-:W-:Y:S01]  /*1780*/  HADD2.F32 R233, -RZ, R19.reuse.H0_H0 ;  /* 0x20000013ffe97230 */ /* 0x100fe20000004100 */
        /* <DEDUP_REMOVED lines=8> */
[C---:B------:R-:W-:Y:S01]  /*1810*/  FADD.FTZ R0, -R2.reuse, R0 ;  /* 0x0000000002007221 */ /* 0x040fe20000010100 */
[----:B------:R-:W-:Y:S01]  /*1820*/  HADD2.F32 R208, -RZ, R237.H1_H1 ;  /* 0x300000edffd07230 */ /* 0x000fe20000004100 */
        /* <DEDUP_REMOVED lines=23> */
[--C-:B------:R-:W-:Y:S02]  /*19a0*/  HADD2.F32 R3, -RZ, R12.reuse.H0_H0 ;  /* 0x2000000cff037230 */ /* 0x100fe40000004100 */
[----:B------:R-:W-:Y:S01]  /*19b0*/  HADD2.F32 R2, -RZ, R12.H1_H1 ;  /* 0x3000000cff027230 */ /* 0x000fe20000004100 */
[C---:B------:R-:W-:Y:S01]  /*19c0*/  FMUL.FTZ R12, R7.reuse, R244 ;  /* 0x000000f4070c7220 */ /* 0x040fe20000410000 */
[--C-:B------:R-:W-:Y:S01]  /*19d0*/  HADD2.F32 R245, -RZ, R13.reuse.H0_H0 ;  /* 0x2000000dfff57230 */ /* 0x100fe20000004100 */
[----:B------:R-:W-:Y:S01]  /*19e0*/  MOV R244, R23 ;  /* 0x0000001700f47202 */ /* 0x000fe20000000f00 */
[----:B------:R-:W-:Y:S01]  /*19f0*/  HADD2.F32 R246, -RZ, R13.H1_H1 ;  /* 0x3000000dfff67230 */ /* 0x000fe20000004100 */
[----:B------:R-:W-:Y:S01]  /*1a00*/  FMUL.FTZ R13, R7, R243 ;  /* 0x000000f3070d7220 */ /* 0x000fe20000410000 */
[--C-:B------:R-:W-:Y:S01]  /*1a10*/  HADD2.F32 R44, -RZ, R15.reuse.H0_H0 ;  /* 0x2000000fff2c7230 */ /* 0x100fe20000004100 */
[----:B------:R-:W-:Y:S01]  /*1a20*/  FFMA.FTZ R53, R45, R252, R53 ;  /* 0x000000fc2d357223 */ /* 0x000fe20000010035 */
[----:B------:R-:W-:Y:S01]  /*1a30*/  HADD2.F32 R250, -RZ, R15.H1_H1 ;  /* 0x3000000ffffa7230 */ /* 0x000fe20000004100 */
[----:B------:R-:W-:Y:S01]  /*1a40*/  FMUL.FTZ R15, R7, R241 ;  /* 0x000000f1070f7220 */ /* 0x000fe20000410000 */
[----:B------:R-:W3:Y:S01]  /*1a50*/  LDL R243, [R1+0x12c] ;  /* 0x00012c0001f37983 */ /* 0x000ee20000100800 */
[----:B------:R-:W-:-:S02]  /*1a60*/  FADD.FTZ R93, R93, R252 ;  /* 0x000000fc5d5d7221 */ /* 0x000fc40000010000 */
[----:B------:R-:W-:Y:S01]  /*1a70*/  FMUL.FTZ R23, R7, R212 ;  /* 0x000000d407177220 */ /* 0x000fe20000410000 */
[----:B------:R-:W3:Y:S01]  /*1a80*/  LDL R241, [R1+0x128] ;  /* 0x0001280001f17983 */ /* 0x000ee20000100800 */
[----:B----4-:R-:W-:-:S03]  /*1a90*/  FMUL.FTZ R252, R218, R252 ;  /* 0x000000fcdafc7220 */ /* 0x010fc60000410000 */
[----:B------:R-:W4:Y:S01]  /*1aa0*/  LDL R218, [R1+0x11c] ;  /* 0x00011c0001da7983 */ /* 0x000f220000100800 */
[----:B--2---:R-:W-:-:S03]  /*1ab0*/  FMUL.FTZ R212, R217, R216 ;  /* 0x000000d8d9d47220 */ /* 0x004fc60000410000 */
[----:B------:R-:W2:Y:S01]  /*1ac0*/  LDL R217, [R1+0x118] ;  /* 0x0001180001d97983 */ /* 0x000ea20000100800 */
[--C-:B------:R-:W-:Y:S02]  /*1ad0*/  HADD2.F32 R227, -RZ, R16.reuse.H0_H0 ;  /* 0x20000010ffe37230 */ /* 0x100fe40000004100 */
[----:B------:R-:W-:Y:S01]  /*1ae0*/  HADD2.F32 R228, -RZ, R16.H1_H1 ;  /* 0x30000010ffe47230 */ /* 0x000fe20000004100 */
[C---:B------:R-:W-:Y:S01]  /*1af0*/  FMUL.FTZ R16, R7.reuse, R240 ;  /* 0x000000f007107220 */ /* 0x040fe20000410000 */
[--C-:B------:R-:W-:Y:S02]  /*1b00*/  HADD2.F32 R247, -RZ, R14.reuse.H0_H0 ;  /* 0x2000000efff77230 */ /* 0x100fe40000004100 */
[----:B------:R-:W-:Y:S01]  /*1b10*/  HADD2.F32 R248, -RZ, R14.H1_H1 ;  /* 0x3000000efff87230 */ /* 0x000fe20000004100 */
        /* <DEDUP_REMOVED lines=94> */
[----:B---3--:R-:W-:Y:S02]  /*2100*/  FMUL.FTZ R231, R243, R231 ;  /* 0x000000e7f3e77220 */ /* 0x008fe40000410000 */
[----:B------:R-:W3:Y:S01]  /*2110*/  LDL R243, [R1+0xcc] ;  /* 0x0000cc0001f37983 */ /* 0x000ee20000100800 */
[-C--:B------:R-:W-:Y:S02]  /*2120*/  FFMA.FTZ R70, R184, R229.reuse, R70 ;  /* 0x000000e5b8467223 */ /* 0x080fe40000010046 */
        /* <DEDUP_REMOVED lines=34> */
[--C-:B------:R-:W-:Y:S01]  /*2350*/  HADD2.F32 R235, -RZ, R236.reuse.H0_H0 ;  /* 0x200000ecffeb7230 */ /* 0x100fe20000004100 */
[----:B------:R-:W-:Y:S01]  /*2360*/  FMUL.FTZ R187, R7, R187 ;  /* 0x000000bb07bb7220 */ /* 0x000fe20000410000 */
[----:B------:R-:W-:Y:S01]  /*2370*/  HADD2.F32 R236, -RZ, R236.H1_H1 ;  /* 0x300000ecffec7230 */ /* 0x000fe20000004100 */
        /* <DEDUP_REMOVED lines=132> */
.L_x_8193:
[----:B01----:R-:W-:Y:S05]  /*2bc0*/  BSYNC B1 ;  /* 0x0000000000017941 */ /* 0x003fea0003800000 */
.L_x_8191:
[----:B------:R-:W-:Y:S05]  /*2bd0*/  BRA.DIV ~URZ, `(.L_x_8194) ;  /* 0x000056d27f007947 */ /* 0x000fea000b800000 */
[----:B------:R0:W1:Y:S02]  /*2be0*/  SHFL.BFLY PT, R206, R2, 0x1, 0x1f ;  /* 0x0c201f0002ce7f89 */ /* 0x00006400000e0000 */
.L_x_8325:
        /* <DEDUP_REMOVED lines=18> */
.L_x_8326:
        /* <DEDUP_REMOVED lines=25> */
[----:B-----5:R-:W-:Y:S01]  /*2ea0*/  HADD2.F32 R2, -RZ, R40.H0_H0 ;  /* 0x20000028ff027230 */ /* 0x020fe20000004100 */
[----:B------:R-:W-:Y:S05]  /*2eb0*/  BRA `(.L_x_8198) ;  /* 0x000000c000007947 */ /* 0x000fea0003800000 */
.L_x_8197:
[----:B0-----:R-:W0:Y:S01]  /*2ec0*/  LDC.U8 R3, c[0x0][0x1f0] ;  /* 0x00007c00ff037b82 */ /* 0x001e220000000000 */
[----:B------:R-:W-:Y:S02]  /*2ed0*/  ULDC.64 UR6, c[0x0][0x218] ;  /* 0x0000860000067ab9 */ /* 0x000fe40000000a00 */
[----:B------:R-:W-:-:S04]  /*2ee0*/  UISETP.NE.U32.AND UP0, UPT, URZ, UR6, UPT ;  /* 0x000000063f00728c */ /* 0x000fc8000bf05070 */
[----:B------:R-:W-:-:S06]  /*2ef0*/  UISETP.NE.AND.EX UP0, UPT, URZ, UR7, UPT, UP0 ;  /* 0x000000073f00728c */ /* 0x000fcc000bf05300 */
[----:B------:R-:W-:Y:S02]  /*2f00*/  PLOP3.LUT P2, PT, PT, PT, UP0, 0x80, 0x0 ;  /* 0x000000000000781c */ /* 0x000fe40003f4f008 */
[----:B0-----:R-:W-:-:S11]  /*2f10*/  ISETP.NE.AND P0, PT, R3, RZ, PT ;  /* 0x000000ff0300720c */ /* 0x001fd60003f05270 */
[----:B-----5:R-:W-:Y:S01]  /*2f20*/  @P2 HADD2.F32 R3, -RZ, R40.H0_H0 ;  /* 0x20000028ff032230 */ /* 0x020fe20000004100 */
[----:B------:R-:W-:-:S05]  /*2f30*/  FSEL R2, R204, RZ, !P0 ;  /* 0x000000ffcc027208 */ /* 0x000fca0004000000 */
[----:B------:R-:W-:-:S04]  /*2f40*/  FFMA.FTZ R2, R0, R205, R2 ;  /* 0x000000cd00027223 */ /* 0x000fc80000010002 */
[----:B------:R-:W-:-:S04]  /*2f50*/  FADD.FTZ R2, R212, -R2 ;  /* 0x80000002d4027221 */ /* 0x000fc80000010000 */
[----:B------:R-:W-:-:S04]  /*2f60*/  FMUL.FTZ R2, R7, R2 ;  /* 0x0000000207027220 */ /* 0x000fc80000410000 */
[----:B------:R-:W-:Y:S02]  /*2f70*/  @P2 FADD.FTZ R2, R2, R3 ;  /* 0x0000000302022221 */ /* 0x000fe40000010000 */
.L_x_8198:
[----:B------:R-:W-:Y:S05]  /*2f80*/  BSYNC B1 ;  /* 0x0000000000017941 */ /* 0x000fea0003800000 */
.L_x_8196:
        /* <DEDUP_REMOVED lines=17> */
.L_x_8200:
[----:B------:R-:W2:Y:S01]  /*30a0*/  LDL R3, [R1] ;  /* 0x0000000001037983 */ /* 0x000ea20000100800 */
        /* <DEDUP_REMOVED lines=8> */
.L_x_8201:
[----:B------:R-:W-:Y:S05]  /*3130*/  BSYNC B1 ;  /* 0x0000000000017941 */ /* 0x000fea0003800000 */
.L_x_8199:
        /* <DEDUP_REMOVED lines=15> */
.L_x_8203:
        /* <DEDUP_REMOVED lines=8> */
.L_x_8204:
[----:B------:R-:W-:Y:S05]  /*32b0*/  BSYNC B1 ;  /* 0x0000000000017941 */ /* 0x000fea0003800000 */
.L_x_8202:
        /* <DEDUP_REMOVED lines=15> */
.L_x_8206:
        /* <DEDUP_REMOVED lines=8> */
.L_x_8207:
[----:B------:R-:W-:Y:S05]  /*3430*/  BSYNC B1 ;  /* 0x0000000000017941 */ /* 0x000fea0003800000 */
.L_x_8205:
        /* <DEDUP_REMOVED lines=15> */
.L_x_8209:
        /* <DEDUP_REMOVED lines=8> */
.L_x_8210:
[----:B------:R-:W-:Y:S05]  /*35b0*/  BSYNC B1 ;  /* 0x0000000000017941 */ /* 0x000fea0003800000 */
.L_x_8208:
        /* <DEDUP_REMOVED lines=15> */
.L_x_8212:
        /* <DEDUP_REMOVED lines=8> */
.L_x_8213:
[----:B------:R-:W-:Y:S05]  /*3730*/  BSYNC B1 ;  /* 0x0000000000017941 */ /* 0x000fea0003800000 */
.L_x_8211:
        /* <DEDUP_REMOVED lines=15> */
.L_x_8215:
        /* <DEDUP_REMOVED lines=8> */
.L_x_8216:
[----:B------:R-:W-:Y:S05]  /*38b0*/  BSYNC B1 ;  /* 0x0000000000017941 */ /* 0x000fea0003800000 */
.L_x_8214:
        /* <DEDUP_REMOVED lines=15> */
.L_x_8218:
        /* <DEDUP_REMOVED lines=8> */
.L_x_8219:
[----:B------:R-:W-:Y:S05]  /*3a30*/  BSYNC B1 ;  /* 0x0000000000017941 */ /* 0x000fea0003800000 */
.L_x_8217:
[----:B------:R-:W2:Y:S01]  /*3a40*/  LDL R207, [R1+0x7c] ;  /* 0x00007c0001cf7983 */ /* 0x000ea20000100800 */
[----:B------:R-:W-:Y:S01]  /*3a50*/  @P0 F2FP.PACK_AB R3, RZ, R2 ;  /* 0x00000002ff03023e */ /* 0x000fe200000000ff */
[----:B------:R-:W-:Y:S01]  /*3a60*/  @P3 FMUL.FTZ R2, R2, c[0x0][0x1ec] ;  /* 0x00007b0002023a20 */ /* 0x000fe20000410000 */
[----:B------:R-:W-:Y:S02]  /*3a70*/  BSSY B1, `(.L_x_8220) ;  /* 0x0000012000017945 */ /* 0x000fe40003800000 */
[----:B------:R-:W-:Y:S01]  /*3a80*/  @P0 PRMT R179, R179, 0x5410, R3 ;  /* 0x00005410b3b30816 */ /* 0x000fe20000000003 */
[----:B------:R-:W-:-:S05]  /*3a90*/  @P3 HADD2.F32 R3, -RZ, R175.H1_H1 ;  /* 0x300000afff033230 */ /* 0x000fca0000004100 */
[----:B------:R-:W-:Y:S02]  /*3aa0*/  @P3 FFMA.FTZ R139, R2, R3, R139 ;  /* 0x00000003028b3223 */ /* 0x000fe4000001008b */
[----:B--2---:R-:W-:Y:S01]  /*3ab0*/  @P3 FMUL.FTZ R2, R207, R2 ;  /* 0x00000002cf023220 */ /* 0x004fe20000410000 */
[----:B------:R-:W-:-:S04]  /*3ac0*/  IADD3 R207, R206, 0x20, RZ ;  /* 0x00000020cecf7810 */ /* 0x000fc80007ffe0ff */
[----:B------:R-:W-:-:S04]  /*3ad0*/  @P3 F2FP.PACK_AB R2, RZ, R2 ;  /* 0x00000002ff02323e */ /* 0x000fc800000000ff */
        /* <DEDUP_REMOVED lines=11> */
.L_x_8221:
[----:B------:R-:W-:Y:S05]  /*3b90*/  BSYNC B1 ;  /* 0x0000000000017941 */ /* 0x000fea0003800000 */
.L_x_8220:
[----:B------:R-:W-:Y:S01]  /*3ba0*/  BSSY B1, `(.L_x_8222) ;  /* 0x000000e000017945 */ /* 0x000fe20003800000 */
[----:B------:R-:W-:Y:S05]  /*3bb0*/  @P1 BRA `(.L_x_8223) ;  /* 0x0000004000001947 */ /* 0x000fea0003800000 */
[----:B0-----:R-:W-:Y:S01]  /*3bc0*/  MOV R2, RZ ;  /* 0x000000ff00027202 */ /* 0x001fe20000000f00 */
[----:B------:R-:W-:Y:S05]  /*3bd0*/  @!P2 BRA `(.L_x_8224) ;  /* 0x000000a00000a947 */ /* 0x000fea0003800000 */
[----:B------:R-:W-:Y:S01]  /*3be0*/  HADD2.F32 R2, -RZ, R36.H0_H0 ;  /* 0x20000024ff027230 */ /* 0x000fe20000004100 */
[----:B------:R-:W-:Y:S05]  /*3bf0*/  BRA `(.L_x_8224) ;  /* 0x0000008000007947 */ /* 0x000fea0003800000 */
.L_x_8223:
        /* <DEDUP_REMOVED lines=8> */
.L_x_8224:
[----:B------:R-:W-:Y:S05]  /*3c80*/  BSYNC B1 ;  /* 0x0000000000017941 */ /* 0x000fea0003800000 */
.L_x_8222:
[----:B------:R-:W2:Y:S01]  /*3c90*/  LDL R208, [R1+0x60] ;  /* 0x0000600001d07983 */ /* 0x000ea20000100800 */
[----:B------:R-:W-:Y:S01]  /*3ca0*/  @P0 F2FP.PACK_AB R3, RZ, R2 ;  /* 0x00000002ff03023e */ /* 0x000fe200000000ff */
[----:B------:R-:W-:Y:S01]  /*3cb0*/  @P3 FMUL.FTZ R2, R2, c[0x0][0x1ec] ;  /* 0x00007b0002023a20 */ /* 0x000fe20000410000 */
[----:B------:R-:W-:Y:S02]  /*3cc0*/  BSSY B1, `(.L_x_8225) ;  /* 0x0000014000017945 */ /* 0x000fe40003800000 */
        /* <DEDUP_REMOVED lines=11> */
.L_x_8226:
        /* <DEDUP_REMOVED lines=8> */
.L_x_8227:
[----:B------:R-:W-:Y:S05]  /*3e00*/  BSYNC B1 ;  /* 0x0000000000017941 */ /* 0x000fea0003800000 */
.L_x_8225:
        /* <DEDUP_REMOVED lines=15> */
.L_x_8229:
        /* <DEDUP_REMOVED lines=8> */
.L_x_8230:
[----:B------:R-:W-:Y:S05]  /*3f80*/  BSYNC B1 ;  /* 0x0000000000017941 */ /* 0x000fea0003800000 */
.L_x_8228:
        /* <DEDUP_REMOVED lines=15> */
.L_x_8232:
        /* <DEDUP_REMOVED lines=8> */
.L_x_8233:
[----:B------:R-:W-:Y:S05]  /*4100*/  BSYNC B1 ;  /* 0x0000000000017941 */ /* 0x000fea0003800000 */
.L_x_8231:
        /* <DEDUP_REMOVED lines=15> */
.L_x_8235:
        /* <DEDUP_REMOVED lines=8> */
.L_x_8236:
[----:B------:R-:W-:Y:S05]  /*4280*/  BSYNC B1 ;  /* 0x0000000000017941 */ /* 0x000fea0003800000 */
.L_x_8234:
        /* <DEDUP_REMOVED lines=15> */
.L_x_8238:
        /* <DEDUP_REMOVED lines=8> */
.L_x_8239:
[----:B------:R-:W-:Y:S05]  /*4400*/  BSYNC B1 ;  /* 0x0000000000017941 */ /* 0x000fea0003800000 */
.L_x_8237:
        /* <DEDUP_REMOVED lines=15> */
.L_x_8241:
        /* <DEDUP_REMOVED lines=8> */
.L_x_8242:
[----:B------:R-:W-:Y:S05]  /*4580*/  BSYNC B1 ;  /* 0x0000000000017941 */ /* 0x000fea0003800000 */
.L_x_8240:
        /* <DEDUP_REMOVED lines=15> */
.L_x_8244:
        /* <DEDUP_REMOVED lines=8> */
.L_x_8245:
[----:B------:R-:W-:Y:S05]  /*4700*/  BSYNC B1 ;  /* 0x0000000000017941 */ /* 0x000fea0003800000 */
.L_x_8243:
        /* <DEDUP_REMOVED lines=21> */
.L_x_8247:
[----:B------:R-:W-:Y:S05]  /*4860*/  BSYNC B1 ;  /* 0x0000000000017941 */ /* 0x000fea0003800000 */
.L_x_8246:
[----:B------:R-:W-:Y:S01]  /*4870*/  BSSY B1, `(.L_x_8248) ;  /* 0x000000e000017945 */ /* 0x000fe20003800000 */
[----:B------:R-:W-:Y:S05]  /*4880*/  @P1 BRA `(.L_x_8249) ;  /* 0x0000004000001947 */ /* 0x000fea0003800000 */
[----:B0-----:R-:W-:Y:S01]  /*4890*/  MOV R2, RZ ;  /* 0x000000ff00027202 */ /* 0x001fe20000000f00 */
[----:B------:R-:W-:Y:S05]  /*48a0*/  @!P2 BRA `(.L_x_8250) ;  /* 0x000000a00000a947 */ /* 0x000fea0003800000 */
[----:B------:R-:W-:Y:S01]  /*48b0*/  HADD2.F32 R2, -RZ, R32.H0_H0 ;  /* 0x20000020ff027230 */ /* 0x000fe20000004100 */
[----:B------:R-:W-:Y:S05]  /*48c0*/  BRA `(.L_x_8250) ;  /* 0x0000008000007947 */ /* 0x000fea0003800000 */
.L_x_8249:
        /* <DEDUP_REMOVED lines=8> */
.L_x_8250:
[----:B------:R-:W-:Y:S05]  /*4950*/  BSYNC B1 ;  /* 0x0000000000017941 */ /* 0x000fea0003800000 */
.L_x_8248:
        /* <DEDUP_REMOVED lines=15> */
.L_x_8252:
        /* <DEDUP_REMOVED lines=8> */
.L_x_8253:
[----:B------:R-:W-:Y:S05]  /*4ad0*/  BSYNC B1 ;  /* 0x0000000000017941 */ /* 0x000fea0003800000 */
.L_x_8251:
        /* <DEDUP_REMOVED lines=15> */
.L_x_8255:
        /* <DEDUP_REMOVED lines=8> */
.L_x_8256:
[----:B------:R-:W-:Y:S05]  /*4c50*/  BSYNC B1 ;  /* 0x0000000000017941 */ /* 0x000fea0003800000 */
.L_x_8254:
        /* <DEDUP_REMOVED lines=15> */
.L_x_8258:
        /* <DEDUP_REMOVED lines=8> */
.L_x_8259:
[----:B------:R-:W-:Y:S05]  /*4dd0*/  BSYNC B1 ;  /* 0x0000000000017941 */ /* 0x000fea0003800000 */
.L_x_8257:
        /* <DEDUP_REMOVED lines=15> */
.L_x_8261:
        /* <DEDUP_REMOVED lines=8> */
.L_x_8262:
[----:B------:R-:W-:Y:S05]  /*4f50*/  BSYNC B1 ;  /* 0x0000000000017941 */ /* 0x000fea0003800000 */
.L_x_8260:
        /* <DEDUP_REMOVED lines=15> */
.L_x_8264:
        /* <DEDUP_REMOVED lines=8> */
.L_x_8265:
[----:B------:R-:W-:Y:S05]  /*50d0*/  BSYNC B1 ;  /* 0x0000000000017941 */ /* 0x000fea0003800000 */
.L_x_8263:
        /* <DEDUP_REMOVED lines=15> */
.L_x_8267:
        /* <DEDUP_REMOVED lines=8> */
.L_x_8268:
[----:B------:R-:W-:Y:S05]  /*5250*/  BSYNC B1 ;  /* 0x0000000000017941 */ /* 0x000fea0003800000 */
.L_x_8266:
        /* <DEDUP_REMOVED lines=15> */
.L_x_8270:
        /* <DEDUP_REMOVED lines=8> */
.L_x_8271:
[----:B------:R-:W-:Y:S05]  /*53d0*/  BSYNC B1 ;  /* 0x0000000000017941 */ /* 0x000fea0003800000 */
.L_x_8269:
        /* <DEDUP_REMOVED lines=21> */
.L_x_8273:
[----:B------:R-:W-:Y:S05]  /*5530*/  BSYNC B1 ;  /* 0x0000000000017941 */ /* 0x000fea0003800000 */
.L_x_8272:
[----:B------:R-:W-:Y:S01]  /*5540*/  BSSY B1, `(.L_x_8274) ;  /* 0x000000e000017945 */ /* 0x000fe20003800000 */
[----:B------:R-:W-:Y:S05]  /*5550*/  @P1 BRA `(.L_x_8275) ;  /* 0x0000004000001947 */ /* 0x000fea0003800000 */
[----:B0-----:R-:W-:Y:S01]  /*5560*/  MOV R2, RZ ;  /* 0x000000ff00027202 */ /* 0x001fe20000000f00 */
[----:B------:R-:W-:Y:S05]  /*5570*/  @!P2 BRA `(.L_x_8276) ;  /* 0x000000a00000a947 */ /* 0x000fea0003800000 */
[----:B------:R-:W-:Y:S01]  /*5580*/  HADD2.F32 R2, -RZ, R28.H0_H0 ;  /* 0x2000001cff027230 */ /* 0x000fe20000004100 */
[----:B------:R-:W-:Y:S05]  /*5590*/  BRA `(.L_x_8276) ;  /* 0x0000008000007947 */ /* 0x000fea0003800000 */
.L_x_8275:
        /* <DEDUP_REMOVED lines=8> */
.L_x_8276:
[----:B------:R-:W-:Y:S05]  /*5620*/  BSYNC B1 ;  /* 0x0000000000017941 */ /* 0x000fea0003800000 */
.L_x_8274:
        /* <DEDUP_REMOVED lines=15> */
.L_x_8278:
        /* <DEDUP_REMOVED lines=8> */
.L_x_8279:
[----:B------:R-:W-:Y:S05]  /*57a0*/  BSYNC B1 ;  /* 0x0000000000017941 */ /* 0x000fea0003800000 */
.L_x_8277:
        /* <DEDUP_REMOVED lines=15> */
.L_x_8281:
        /* <DEDUP_REMOVED lines=8> */
.L_x_8282:
[----:B------:R-:W-:Y:S05]  /*5920*/  BSYNC B1 ;  /* 0x0000000000017941 */ /* 0x000fea0003800000 */
.L_x_8280:
        /* <DEDUP_REMOVED lines=15> */
.L_x_8284:
        /* <DEDUP_REMOVED lines=8> */
.L_x_8285:
[----:B------:R-:W-:Y:S05]  /*5aa0*/  BSYNC B1 ;  /* 0x0000000000017941 */ /* 0x000fea0003800000 */
.L_x_8283:
        /* <DEDUP_REMOVED lines=15> */
.L_x_8287:
        /* <DEDUP_REMOVED lines=8> */
.L_x_8288:
[----:B------:R-:W-:Y:S05]  /*5c20*/  BSYNC B1 ;  /* 0x0000000000017941 */ /* 0x000fea0003800000 */
.L_x_8286:
        /* <DEDUP_REMOVED lines=15> */
.L_x_8290:
        /* <DEDUP_REMOVED lines=8> */
.L_x_8291:
[----:B------:R-:W-:Y:S05]  /*5da0*/  BSYNC B1 ;  /* 0x0000000000017941 */ /* 0x000fea0003800000 */
.L_x_8289:
        /* <DEDUP_REMOVED lines=15> */
.L_x_8293:
        /* <DEDUP_REMOVED lines=8> */
.L_x_8294:
[----:B------:R-:W-:Y:S05]  /*5f20*/  BSYNC B1 ;  /* 0x0000000000017941 */ /* 0x000fea0003800000 */
.L_x_8292:
        /* <DEDUP_REMOVED lines=15> */
.L_x_8296:
        /* <DEDUP_REMOVED lines=8> */
.L_x_8297:
[----:B------:R-:W-:Y:S05]  /*60a0*/  BSYNC B1 ;  /* 0x0000000000017941 */ /* 0x000fea0003800000 */
.L_x_8295:
[----:B------:R-:W2:Y:S01]  /*60b0*/  LDL R5, [R1+0x1c] ;  /* 0x00001c0001057983 */ /* 0x000ea20000100800 */
[----:B------:R-:W-:Y:S01]  /*60c0*/  @P0 F2FP.PACK_AB R3, RZ, R2 ;  /* 0x00000002ff03023e */ /* 0x000fe200000000ff */
[----:B------:R-:W-:Y:S01]  /*60d0*/  @P3 FMUL.FTZ R2, R2, c[0x0][0x1ec] ;  /* 0x00007b0002023a20 */ /* 0x000fe20000410000 */
[----:B------:R-:W-:Y:S02]  /*60e0*/  BSSY B1, `(.L_x_8298) ;  /* 0x0000013000017945 */ /* 0x000fe40003800000 */
[----:B------:R-:W-:Y:S01]  /*60f0*/  @P0 PRMT R179, R179, 0x5410, R3 ;  /* 0x00005410b3b30816 */ /* 0x000fe20000000003 */
[----:B------:R-:W-:-:S05]  /*6100*/  @P3 HADD2.F32 R3, -RZ, R175.H1_H1 ;  /* 0x300000afff033230 */ /* 0x000fca0000004100 */
[-C--:B------:R-:W-:Y:S01]  /*6110*/  @P3 FFMA.FTZ R171, R3, R2.reuse, R171 ;  /* 0x0000000203ab3223 */ /* 0x080fe200000100ab */
[----:B------:R-:W-:Y:S01]  /*6120*/  @P0 MOV R3, 0x10 ;  /* 0x0000001000030802 */ /* 0x000fe20000000f00 */
[----:B--2---:R-:W-:-:S05]  /*6130*/  @P3 FMUL.FTZ R2, R5, R2 ;  /* 0x0000000205023220 */ /* 0x004fca0000410000 */
[----:B------:R-:W-:-:S04]  /*6140*/  @P3 F2FP.PACK_AB R2, RZ, R2 ;  /* 0x00000002ff02323e */ /* 0x000fc800000000ff */
        /* <DEDUP_REMOVED lines=12> */
.L_x_8299:
[----:B------:R-:W-:Y:S05]  /*6210*/  BSYNC B1 ;  /* 0x0000000000017941 */ /* 0x000fea0003800000 */
.L_x_8298:
[----:B------:R-:W-:Y:S01]  /*6220*/  BSSY B1, `(.L_x_8300) ;  /* 0x000000e000017945 */ /* 0x000fe20003800000 */
[----:B------:R-:W-:Y:S05]  /*6230*/  @P1 BRA `(.L_x_8301) ;  /* 0x0000004000001947 */ /* 0x000fea0003800000 */
[----:B0-----:R-:W-:Y:S01]  /*6240*/  MOV R3, RZ ;  /* 0x000000ff00037202 */ /* 0x001fe20000000f00 */
[----:B------:R-:W-:Y:S05]  /*6250*/  @!P2 BRA `(.L_x_8302) ;  /* 0x000000a00000a947 */ /* 0x000fea0003800000 */
[----:B------:R-:W-:Y:S01]  /*6260*/  HADD2.F32 R3, -RZ, R24.H0_H0 ;  /* 0x20000018ff037230 */ /* 0x000fe20000004100 */
[----:B------:R-:W-:Y:S05]  /*6270*/  BRA `(.L_x_8302) ;  /* 0x0000008000007947 */ /* 0x000fea0003800000 */
.L_x_8301:
        /* <DEDUP_REMOVED lines=8> */
.L_x_8302:
[----:B------:R-:W-:Y:S05]  /*6300*/  BSYNC B1 ;  /* 0x0000000000017941 */ /* 0x000fea0003800000 */
.L_x_8300:
[----:B------:R-:W-:Y:S01]  /*6310*/  @P0 F2FP.PACK_AB R2, RZ, R3 ;  /* 0x00000003ff02023e */ /* 0x000fe200000000ff */
[----:B------:R-:W-:Y:S01]  /*6320*/  @P3 FMUL.FTZ R3, R3, c[0x0][0x1ec] ;  /* 0x00007b0003033a20 */ /* 0x000fe20000410000 */
[----:B------:R-:W-:Y:S02]  /*6330*/  BSSY B1, `(.L_x_8303) ;  /* 0x0000014000017945 */ /* 0x000fe40003800000 */
[----:B------:R-:W-:Y:S01]  /*6340*/  @P0 PRMT R176, R2, 0x7610, R176 ;  /* 0x0000761002b00816 */ /* 0x000fe200000000b0 */
[----:B-----5:R-:W-:-:S05]  /*6350*/  @P3 HADD2.F32 R2, -RZ, R172.H0_H0 ;  /* 0x200000acff023230 */ /* 0x020fca0000004100 */
[-C--:B------:R-:W-:Y:S02]  /*6360*/  @P3 FFMA.FTZ R164, R2, R3.reuse, R164 ;  /* 0x0000000302a43223 */ /* 0x080fe400000100a4 */
        /* <DEDUP_REMOVED lines=8> */
.L_x_8304:
        /* <DEDUP_REMOVED lines=8> */
.L_x_8305:
[----:B------:R-:W-:Y:S05]  /*6470*/  BSYNC B1 ;  /* 0x0000000000017941 */ /* 0x000fea0003800000 */
.L_x_8303:
[----:B------:R-:W-:Y:S01]  /*6480*/  @P0 F2FP.PACK_AB R2, RZ, R3 ;  /* 0x00000003ff02023e */ /* 0x000fe200000000ff */
[----:B------:R-:W-:Y:S01]  /*6490*/  @P3 FMUL.FTZ R3, R3, c[0x0][0x1ec] ;  /* 0x00007b0003033a20 */ /* 0x000fe20000410000 */
[----:B------:R-:W-:Y:S02]  /*64a0*/  BSSY B1, `(.L_x_8306) ;  /* 0x0000014000017945 */ /* 0x000fe40003800000 */
[----:B------:R-:W-:Y:S01]  /*64b0*/  @P0 PRMT R176, R176, 0x5410, R2 ;  /* 0x00005410b0b00816 */ /* 0x000fe20000000002 */
[----:B------:R-:W-:-:S05]  /*64c0*/  @P3 HADD2.F32 R2, -RZ, R172.H1_H1 ;  /* 0x300000acff023230 */ /* 0x000fca0000004100 */
[-C--:B------:R-:W-:Y:S02]  /*64d0*/  @P3 FFMA.FTZ R165, R2, R3.reuse, R165 ;  /* 0x0000000302a53223 */ /* 0x080fe400000100a5 */
        /* <DEDUP_REMOVED lines=8> */
.L_x_8307:
        /* <DEDUP_REMOVED lines=8> */
.L_x_8308:
[----:B------:R-:W-:Y:S05]  /*65e0*/  BSYNC B1 ;  /* 0x0000000000017941 */ /* 0x000fea0003800000 */
.L_x_8306:
[----:B------:R-:W-:Y:S01]  /*65f0*/  @P0 F2FP.PACK_AB R2, RZ, R3 ;  /* 0x00000003ff02023e */ /* 0x000fe200000000ff */
[----:B------:R-:W-:Y:S01]  /*6600*/  @P3 FMUL.FTZ R3, R3, c[0x0][0x1ec] ;  /* 0x00007b0003033a20 */ /* 0x000fe20000410000 */
[----:B------:R-:W-:Y:S02]  /*6610*/  BSSY B1, `(.L_x_8309) ;  /* 0x0000014000017945 */ /* 0x000fe40003800000 */
[----:B------:R-:W-:Y:S01]  /*6620*/  @P0 PRMT R177, R2, 0x7610, R177 ;  /* 0x0000761002b10816 */ /* 0x000fe200000000b1 */
[----:B------:R-:W-:-:S05]  /*6630*/  @P3 HADD2.F32 R2, -RZ, R173.H0_H0 ;  /* 0x200000adff023230 */ /* 0x000fca0000004100 */
        /* <DEDUP_REMOVED lines=9> */
.L_x_8310:
        /* <DEDUP_REMOVED lines=8> */
.L_x_8311:
[----:B------:R-:W-:Y:S05]  /*6750*/  BSYNC B1 ;  /* 0x0000000000017941 */ /* 0x000fea0003800000 */
.L_x_8309:
        /* <DEDUP_REMOVED lines=14> */
.L_x_8313:
        /* <DEDUP_REMOVED lines=8> */
.L_x_8314:
[----:B------:R-:W-:Y:S05]  /*68c0*/  BSYNC B1 ;  /* 0x0000000000017941 */ /* 0x000fea0003800000 */
.L_x_8312:
        /* <DEDUP_REMOVED lines=14> */
.L_x_8316:
        /* <DEDUP_REMOVED lines=8> */
.L_x_8317:
[----:B------:R-:W-:Y:S05]  /*6a30*/  BSYNC B1 ;  /* 0x0000000000017941 */ /* 0x000fea0003800000 */
.L_x_8315:
        /* <DEDUP_REMOVED lines=14> */
.L_x_8319:
        /* <DEDUP_REMOVED lines=8> */
.L_x_8320:
[----:B------:R-:W-:Y:S05]  /*6ba0*/  BSYNC B1 ;  /* 0x0000000000017941 */ /* 0x000fea0003800000 */
.L_x_8318:
        /* <DEDUP_REMOVED lines=14> */
.L_x_8322:
        /* <DEDUP_REMOVED lines=8> */
.L_x_8323:
[----:B------:R-:W-:Y:S05]  /*6d10*/  BSYNC B1 ;  /* 0x0000000000017941 */ /* 0x000fea0003800000 */
.L_x_8321:
[----:B------:R-:W-:Y:S01]  /*6d20*/  @P0 F2FP.PACK_AB R3, RZ, R2 ;  /* 0x00000002ff03023e */ /* 0x000fe200000000ff */
[----:B------:R-:W-:-:S03]  /*6d30*/  @P3 FMUL.FTZ R2, R2, c[0x0][0x1ec] ;  /* 0x00007b0002023a20 */ /* 0x000fc60000410000 */
[----:B------:R-:W-:Y:S01]  /*6d40*/  @P0 PRMT R179, R179, 0x5410, R3 ;  /* 0x00005410b3b30816 */ /* 0x000fe20000000003 */
[----:B------:R-:W-:-:S05]  /*6d50*/  @P3 HADD2.F32 R3, -RZ, R175.H1_H1 ;  /* 0x300000afff033230 */ /* 0x000fca0000004100 */
[-C--:B------:R-:W-:Y:S01]  /*6d60*/  @P3 FFMA.FTZ R163, R3, R2.reuse, R163 ;  /* 0x0000000203a33223 */ /* 0x080fe200000100a3 */
[----:B------:R-:W-:Y:S01]  /*6d70*/  @P0 MOV R3, 0x10 ;  /* 0x0000001000030802 */ /* 0x000fe20000000f00 */
        /* <DEDUP_REMOVED lines=14> */
.L_x_8190:
[----:B------:R-:W-:Y:S05]  /*6e60*/  BSYNC B0 ;  /* 0x0000000000007941 */ /* 0x000fea0003800000 */
.L_x_8188:
        /* <DEDUP_REMOVED lines=324> */
.L_x_8194:
[----:B------:R-:W-:Y:S01]  /*82b0*/  HFMA2.MMA R207, -RZ, RZ, 0, 5.9604644775390625e-08 ;  /* 0x00000001ffcf7435 */ /* 0x000fe200000001ff */
[----:B------:R-:W-:-:S02]  /*82c0*/  MOV R205, R2 ;  /* 0x0000000200cd7202 */ /* 0x000fc40000000f00 */
[----:B------:R-:W-:Y:S02]  /*82d0*/  MOV R209, 0x1f ;  /* 0x0000001f00d17802 */ /* 0x000fe40000000f00 */
[----:B------:R-:W-:Y:S02]  /*82e0*/  MOV R208, 0xffffffff ;  /* 0xffffffff00d07802 */ /* 0x000fe40000000f00 */
[----:B------:R-:W-:Y:S02]  /*82f0*/  MOV R204, 0x8310 ;  /* 0x0000831000cc7802 */ /* 0x000fe40000000f00 */
[----:B-----5:R-:W-:Y:S05]  /*8300*/  CALL.REL.NOINC `($__internal_107_$__cuda_sm70_shflsync_bfly_p) ;  /* 0x0000046000007944 */ /* 0x020fea0003c00000 */
[----:B-1----:R-:W-:Y:S01]  /*8310*/  MOV R206, R207 ;  /* 0x000000cf00ce7202 */ /* 0x002fe20000000f00 */
[----:B------:R-:W-:Y:S05]  /*8320*/  BRA `(.L_x_8325) ;  /* 0xffffa8c000007947 */ /* 0x000fea000383ffff */
.L_x_8195:
[----:B------:R-:W-:Y:S01]  /*8330*/  HFMA2.MMA R207, -RZ, RZ, 0, 5.9604644775390625e-08 ;  /* 0x00000001ffcf7435 */ /* 0x000fe200000001ff */
[----:B------:R-:W-:Y:S02]  /*8340*/  MOV R205, R3 ;  /* 0x0000000300cd7202 */ /* 0x000fe40000000f00 */
[----:B------:R-:W-:Y:S02]  /*8350*/  MOV R209, 0x1f ;  /* 0x0000001f00d17802 */ /* 0x000fe40000000f00 */
[----:B------:R-:W-:-:S02]  /*8360*/  MOV R208, 0xffffffff ;  /* 0xffffffff00d07802 */ /* 0x000fc40000000f00 */
[----:B------:R-:W-:Y:S02]  /*8370*/  MOV R204, 0x8390 ;  /* 0x0000839000cc7802 */ /* 0x000fe40000000f00 */
[----:B01---5:R-:W-:Y:S05]  /*8380*/  CALL.REL.NOINC `($__internal_107_$__cuda_sm70_shflsync_bfly_p) ;  /* 0x000003e000007944 */ /* 0x023fea0003c00000 */
[----:B------:R-:W-:Y:S01]  /*8390*/  FADD.FTZ R2, R206, R2 ;  /* 0x00000002ce027221 */ /* 0x000fe20000010000 */
[----:B------:R-:W-:Y:S01]  /*83a0*/  MOV R209, 0x1f ;  /* 0x0000001f00d17802 */ /* 0x000fe20000000f00 */
[----:B-1----:R-:W-:Y:S01]  /*83b0*/  FADD.FTZ R3, R3, R207 ;  /* 0x000000cf03037221 */ /* 0x002fe20000010000 */
[----:B------:R-:W-:Y:S01]  /*83c0*/  HFMA2.MMA R207, -RZ, RZ, 0, 1.1920928955078125e-07 ;  /* 0x00000002ffcf7435 */ /* 0x000fe200000001ff */
[----:B------:R-:W-:Y:S02]  /*83d0*/  MOV R208, 0xffffffff ;  /* 0xffffffff00d07802 */ /* 0x000fe40000000f00 */
[----:B------:R-:W-:Y:S02]  /*83e0*/  MOV R205, R2 ;  /* 0x0000000200cd7202 */ /* 0x000fe40000000f00 */
[----:B------:R-:W-:Y:S02]  /*83f0*/  MOV R204, 0x8410 ;  /* 0x0000841000cc7802 */ /* 0x000fe40000000f00 */
[----:B------:R-:W-:Y:S05]  /*8400*/  CALL.REL.NOINC `($__internal_107_$__cuda_sm70_shflsync_bfly_p) ;  /* 0x0000036000007944 */ /* 0x000fea0003c00000 */
[----:B-1----:R-:W-:Y:S01]  /*8410*/  MOV R206, R207 ;  /* 0x000000cf00ce7202 */ /* 0x002fe20000000f00 */
[----:B------:R-:W-:Y:S01]  /*8420*/  HFMA2.MMA R207, -RZ, RZ, 0, 1.1920928955078125e-07 ;  /* 0x00000002ffcf7435 */ /* 0x000fe200000001ff */
[----:B------:R-:W-:-:S02]  /*8430*/  MOV R205, R3 ;  /* 0x0000000300cd7202 */ /* 0x000fc40000000f00 */
[----:B------:R-:W-:Y:S02]  /*8440*/  MOV R209, 0x1f ;  /* 0x0000001f00d17802 */ /* 0x000fe40000000f00 */
[----:B------:R-:W-:Y:S02]  /*8450*/  MOV R208, 0xffffffff ;  /* 0xffffffff00d07802 */ /* 0x000fe40000000f00 */
[----:B------:R-:W-:Y:S02]  /*8460*/  MOV R204, 0x8480 ;  /* 0x0000848000cc7802 */ /* 0x000fe40000000f00 */
[----:B------:R-:W-:Y:S05]  /*8470*/  CALL.REL.NOINC `($__internal_107_$__cuda_sm70_shflsync_bfly_p) ;  /* 0x000002f000007944 */ /* 0x000fea0003c00000 */
[----:B------:R-:W-:Y:S01]  /*8480*/  FADD.FTZ R2, R206, R2 ;  /* 0x00000002ce027221 */ /* 0x000fe20000010000 */
[----:B------:R-:W-:Y:S01]  /*8490*/  MOV R209, 0x1f ;  /* 0x0000001f00d17802 */ /* 0x000fe20000000f00 */
[----:B-1----:R-:W-:Y:S01]  /*84a0*/  FADD.FTZ R3, R3, R207 ;  /* 0x000000cf03037221 */ /* 0x002fe20000010000 */
[----:B------:R-:W-:Y:S01]  /*84b0*/  HFMA2.MMA R207, -RZ, RZ, 0, 2.384185791015625e-07 ;  /* 0x00000004ffcf7435 */ /* 0x000fe200000001ff */
[----:B------:R-:W-:Y:S02]  /*84c0*/  MOV R208, 0xffffffff ;  /* 0xffffffff00d07802 */ /* 0x000fe40000000f00 */
[----:B------:R-:W-:-:S02]  /*84d0*/  MOV R205, R2 ;  /* 0x0000000200cd7202 */ /* 0x000fc40000000f00 */
[----:B------:R-:W-:Y:S02]  /*84e0*/  MOV R204, 0x8500 ;  /* 0x0000850000cc7802 */ /* 0x000fe40000000f00 */
[----:B------:R-:W-:Y:S05]  /*84f0*/  CALL.REL.NOINC `($__internal_107_$__cuda_sm70_shflsync_bfly_p) ;  /* 0x0000027000007944 */ /* 0x000fea0003c00000 */
[----:B-1----:R-:W-:Y:S01]  /*8500*/  MOV R206, R207 ;  /* 0x000000cf00ce7202 */ /* 0x002fe20000000f00 */
[----:B------:R-:W-:Y:S01]  /*8510*/  HFMA2.MMA R207, -RZ, RZ, 0, 2.384185791015625e-07 ;  /* 0x00000004ffcf7435 */ /* 0x000fe200000001ff */
[----:B------:R-:W-:Y:S02]  /*8520*/  MOV R205, R3 ;  /* 0x0000000300cd7202 */ /* 0x000fe40000000f00 */
[----:B------:R-:W-:Y:S02]  /*8530*/  MOV R209, 0x1f ;  /* 0x0000001f00d17802 */ /* 0x000fe40000000f00 */
[----:B------:R-:W-:Y:S02]  /*8540*/  MOV R208, 0xffffffff ;  /* 0xffffffff00d07802 */ /* 0x000fe40000000f00 */
[----:B------:R-:W-:Y:S02]  /*8550*/  MOV R204, 0x8570 ;  /* 0x0000857000cc7802 */ /* 0x000fe40000000f00 */
[----:B------:R-:W-:Y:S05]  /*8560*/  CALL.REL.NOINC `($__internal_107_$__cuda_sm70_shflsync_bfly_p) ;  /* 0x0000020000007944 */ /* 0x000fea0003c00000 */
[----:B------:R-:W-:Y:S01]  /*8570*/  FADD.FTZ R2, R206, R2 ;  /* 0x00000002ce027221 */ /* 0x000fe20000010000 */
[----:B------:R-:W-:Y:S01]  /*8580*/  MOV R209, 0x1f ;  /* 0x0000001f00d17802 */ /* 0x000fe20000000f00 */
[----:B-1----:R-:W-:Y:S01]  /*8590*/  FADD.FTZ R3, R3, R207 ;  /* 0x000000cf03037221 */ /* 0x002fe20000010000 */
[----:B------:R-:W-:Y:S01]  /*85a0*/  HFMA2.MMA R207, -RZ, RZ, 0, 4.76837158203125e-07 ;  /* 0x00000008ffcf7435 */ /* 0x000fe200000001ff */
[----:B------:R-:W-:-:S02]  /*85b0*/  MOV R208, 0xffffffff ;  /* 0xffffffff00d07802 */ /* 0x000fc40000000f00 */
[----:B------:R-:W-:Y:S02]  /*85c0*/  MOV R205, R2 ;  /* 0x0000000200cd7202 */ /* 0x000fe40000000f00 */
[----:B------:R-:W-:Y:S02]  /*85d0*/  MOV R204, 0x85f0 ;  /* 0x000085f000cc7802 */ /* 0x000fe40000000f00 */
[----:B------:R-:W-:Y:S05]  /*85e0*/  CALL.REL.NOINC `($__internal_107_$__cuda_sm70_shflsync_bfly_p) ;  /* 0x0000018000007944 */ /* 0x000fea0003c00000 */
[----:B-1----:R-:W-:Y:S01]  /*85f0*/  MOV R206, R207 ;  /* 0x000000cf00ce7202 */ /* 0x002fe20000000f00 */
[----:B------:R-:W-:Y:S01]  /*8600*/  HFMA2.MMA R207, -RZ, RZ, 0, 4.76837158203125e-07 ;  /* 0x00000008ffcf7435 */ /* 0x000fe200000001ff */
[----:B------:R-:W-:Y:S02]  /*8610*/  MOV R205, R3 ;  /* 0x0000000300cd7202 */ /* 0x000fe40000000f00 */
[----:B------:R-:W-:Y:S02]  /*8620*/  MOV R209, 0x1f ;  /* 0x0000001f00d17802 */ /* 0x000fe40000000f00 */
[----:B------:R-:W-:Y:S02]  /*8630*/  MOV R208, 0xffffffff ;  /* 0xffffffff00d07802 */ /* 0x000fe40000000f00 */
[----:B------:R-:W-:-:S02]  /*8640*/  MOV R204, 0x8660 ;  /* 0x0000866000cc7802 */ /* 0x000fc40000000f00 */
[----:B------:R-:W-:Y:S05]  /*8650*/  CALL.REL.NOINC `($__internal_107_$__cuda_sm70_shflsync_bfly_p) ;  /* 0x0000011000007944 */ /* 0x000fea0003c00000 */
[----:B------:R-:W-:Y:S01]  /*8660*/  FADD.FTZ R2, R206, R2 ;  /* 0x00000002ce027221 */ /* 0x000fe20000010000 */
[----:B------:R-:W-:Y:S01]  /*8670*/  MOV R209, 0x1f ;  /* 0x0000001f00d17802 */ /* 0x000fe20000000f00 */
[----:B-1----:R-:W-:Y:S01]  /*8680*/  FADD.FTZ R3, R3, R207 ;  /* 0x000000cf03037221 */ /* 0x002fe20000010000 */
[----:B------:R-:W-:Y:S01]  /*8690*/  HFMA2.MMA R207, -RZ, RZ, 0, 9.5367431640625e-07 ;  /* 0x00000010ffcf7435 */ /* 0x000fe200000001ff */
[----:B------:R-:W-:-:S02]  /*86a0*/  MOV R208, 0xffffffff ;  /* 0xffffffff00d07802 */ /* 0x000fc40000000f00 */
[----:B------:R-:W-:Y:S02]  /*86b0*/  MOV R205, R2 ;  /* 0x0000000200cd7202 */ /* 0x000fe40000000f00 */
[----:B------:R-:W-:Y:S02]  /*86c0*/  MOV R204, 0x86e0 ;  /* 0x000086e000cc7802 */ /* 0x000fe40000000f00 */
[----:B------:R-:W-:Y:S05]  /*86d0*/  CALL.REL.NOINC `($__internal_107_$__cuda_sm70_shflsync_bfly_p) ;  /* 0x0000009000007944 */ /* 0x000fea0003c00000 */
[----:B-1----:R-:W-:Y:S01]  /*86e0*/  MOV R206, R207 ;  /* 0x000000cf00ce7202 */ /* 0x002fe20000000f00 */
[----:B------:R-:W-:Y:S01]  /*86f0*/  HFMA2.MMA R207, -RZ, RZ, 0, 9.5367431640625e-07 ;  /* 0x00000010ffcf7435 */ /* 0x000fe200000001ff */
[----:B------:R-:W-:Y:S02]  /*8700*/  MOV R205, R3 ;  /* 0x0000000300cd7202 */ /* 0x000fe40000000f00 */
[----:B------:R-:W-:Y:S02]  /*8710*/  MOV R209, 0x1f ;  /* 0x0000001f00d17802 */ /* 0x000fe40000000f00 */
[----:B------:R-:W-:Y:S02]  /*8720*/  MOV R208, 0xffffffff ;  /* 0xffffffff00d07802 */ /* 0x000fe40000000f00 */
[----:B------:R-:W-:-:S02]  /*8730*/  MOV R204, 0x8750 ;  /* 0x0000875000cc7802 */ /* 0x000fc40000000f00 */
[----:B------:R-:W-:Y:S05]  /*8740*/  CALL.REL.NOINC `($__internal_107_$__cuda_sm70_shflsync_bfly_p) ;  /* 0x0000002000007944 */ /* 0x000fea0003c00000 */
[----:B-1----:R-:W-:Y:S01]  /*8750*/  MOV R205, R207 ;  /* 0x000000cf00cd7202 */ /* 0x002fe20000000f00 */
[----:B------:R-:W-:Y:S05]  /*8760*/  BRA `(.L_x_8326) ;  /* 0xffffa5a000007947 */ /* 0x000fea000383ffff */
        .weak           $__internal_107_$__cuda_sm70_shflsync_bfly_p
        .type           $__internal_107_$__cuda_sm70_shflsync_bfly_p,@function
        .size           $__internal_107_$__cuda_sm70_shflsync_bfly_p,(.L_x_14989 - $__internal_107_$__cuda_sm70_shflsync_bfly_p)
$__internal_107_$__cuda_sm70_shflsync_bfly_p:
[----:B------:R-:W-:Y:S04]  /*8770*/  WARPSYNC R208 ;  /* 0x000000d000007348 */ /* 0x000fe80003800000 */
[----:B------:R0:W1:Y:S02]  /*8780*/  SHFL.BFLY PT, R207, R205, R207, R209 ;  /* 0x0c0000cfcdcf7389 */ /* 0x00006400000e00d1 */
[----:B0-----:R-:W-:-:S06]  /*8790*/  HFMA2.MMA R205, -RZ, RZ, 0, 0 ;  /* 0x00000000ffcd7435 */ /* 0x001fcc00000001ff */
[----:B------:R-:W-:Y:S05]  /*87a0*/  RET.REL.NODEC R204 `(_ZN10layer_norm13ln_bwd_kernelINS_13Kernel_traitsIf6__halfS2_S2_fjLj1280ELj1ELj4ELj1ELj16ENS_18Kernel_traits_baseILj1280EfS2_S2_S2_fjLj128EEEEELb0ELb1ELb1ELb1EEEvNS_9BwdParamsE) ;  /* 0xffff7850cc007950 */ /* 0x000fea0003c3ffff */
.L_x_8327:
        /* <DEDUP_REMOVED lines=13> */
.L_x_14989:


//--------------------- .text._ZN10layer_norm13ln_bwd_kernelINS_13Kernel_traitsIf6__halfS2_S2_fjLj1280ELj1ELj4ELj1ELj16ENS_18Kernel_traits_baseILj1280EfS2_S2_S2_fjLj128EEEEELb1ELb0ELb0ELb0EEEvNS_9BwdParamsE --------------------------
	.section	.text._ZN10layer_norm13ln_bwd_kernelINS_13Kernel_traitsIf6__halfS2_S2_fjLj1280ELj1ELj4ELj1ELj16ENS_18Kernel_traits_baseILj1280EfS2_S2_S2_fjLj128EEEEELb1ELb0ELb0ELb0EEEvNS_9BwdParamsE,"ax",@progbits
	.sectioninfo	@"SHI_REGISTERS=255"
	.align	128
        .global         _ZN10layer_norm13ln_bwd_kernelINS_13Kernel_traitsIf6__halfS2_S2_fjLj1280ELj1ELj4ELj1ELj16ENS_18Kernel_traits_baseILj1280EfS2_S2_S2_fjLj128EEEEELb1ELb0ELb0ELb0EEEvNS_9BwdParamsE
        .type           _ZN10layer_norm13ln_bwd_kernelINS_13Kernel_traitsIf6__halfS2_S2_fjLj1280ELj1ELj4ELj1ELj16ENS_18Kernel_traits_baseILj1280EfS2_S2_S2_fjLj128EEEEELb1ELb0ELb0ELb0EEEvNS_9BwdParamsE,@function
        .size           _ZN10layer_norm13ln_bwd_kernelINS_13Kernel_traitsIf6__halfS2_S2_fjLj1280ELj1ELj4ELj1ELj16ENS_18Kernel_traits_baseILj1280EfS2_S2_S2_fjLj128EEEEELb1ELb0ELb0ELb0EEEvNS_9BwdParamsE,(.L_x_14990 - _ZN10layer_norm13ln_bwd_kernelINS_13Kernel_traitsIf6__halfS2_S2_fjLj1280ELj1ELj4ELj1ELj16ENS_18Kernel_traits_baseILj1280EfS2_S2_S2_fjLj128EEEEELb1ELb0ELb0ELb0EEEvNS_9BwdParamsE)
        .other          _ZN10layer_norm13ln_bwd_kernelINS_13Kernel_traitsIf6__halfS2_S2_fjLj1280ELj1ELj4ELj1ELj16ENS_18Kernel_traits_baseILj1280EfS2_S2_S2_fjLj128EEEEELb1ELb0ELb0ELb0EEEvNS_9BwdParamsE,@"STO_CUDA_ENTRY STV_DEFAULT"
_ZN10layer_norm13ln_bwd_kernelINS_13Kernel_traitsIf6__halfS2_S2_fjLj1280ELj1ELj4ELj1ELj16ENS_18Kernel_traits_baseILj1280EfS2_S2_S2_fjLj128EEEEELb1ELb0ELb0ELb0EEEvNS_9BwdParamsE:
.text._ZN10layer_norm13ln_bwd_kernelINS_13Kernel_traitsIf6__halfS2_S2_fjLj1280ELj1ELj4ELj1ELj16ENS_18Kernel_traits_baseILj1280EfS2_S2_S2_fjLj128EEEEELb1ELb0ELb0ELb0EEEvNS_9BwdParamsE:
        /* <DEDUP_REMOVED lines=86> */
.L_x_8352:
        /* <DEDUP_REMOVED lines=45> */
[----:B-1----:R-:W-:Y:S01]  /*0830*/  HADD2.F32 R6, -RZ, R175.H1_H1 ;  /* 0x300000afff067230 */ /* 0x002fe20000004100 */
[C---:B------:R-:W-:Y:S01]  /*0840*/  FADD.FTZ R7, -R13.reuse, R172 ;  /* 0x000000ac0d077221 */ /* 0x040fe20000010100 */
[----:B---3--:R-:W-:Y:S01]  /*0850*/  HADD2.F32 R245, -RZ, R8.H0_H0 ;  /* 0x20000008fff57230 */ /* 0x008fe20000004100 */
[C---:B------:R-:W-:Y:S02]  /*0860*/  FADD.FTZ R5, -R13.reuse, R12 ;  /* 0x0000000c0d057221 */ /* 0x040fe40000010100 */
[C---:B------:R-:W-:Y:S02]  /*0870*/  FADD.FTZ R243, -R13.reuse, R176 ;  /* 0x000000b00df37221 */ /* 0x040fe40000010100 */
[C---:B------:R-:W-:Y:S02]  /*0880*/  FADD.FTZ R215, -R13.reuse, R178 ;  /* 0x000000b20dd77221 */ /* 0x040fe40000010100 */
[----:B------:R-:W-:-:S02]  /*0890*/  FADD.FTZ R179, -R13, R214 ;  /* 0x000000d60db37221 */ /* 0x000fc40000010100 */
[C---:B------:R-:W-:Y:S01]  /*08a0*/  FADD.FTZ R175, -R13.reuse, R174 ;  /* 0x000000ae0daf7221 */ /* 0x040fe20000010100 */
[----:B------:R-:W-:Y:S01]  /*08b0*/  HADD2.F32 R174, -RZ, R8.H1_H1 ;  /* 0x30000008ffae7230 */ /* 0x000fe20000004100 */
[C---:B------:R-:W-:Y:S02]  /*08c0*/  FADD.FTZ R173, -R13.reuse, R216 ;  /* 0x000000d80dad7221 */ /* 0x040fe40000010100 */
[----:B------:R-:W-:Y:S02]  /*08d0*/  FADD.FTZ R13, -R13, R6 ;  /* 0x000000060d0d7221 */ /* 0x000fe40000010100 */
[C---:B------:R-:W-:Y:S02]  /*08e0*/  FMUL.FTZ R6, R4.reuse, R7 ;  /* 0x0000000704067220 */ /* 0x040fe40000410000 */
[----:B------:R-:W-:Y:S02]  /*08f0*/  FMUL.FTZ R5, R4, R5 ;  /* 0x0000000504057220 */ /* 0x000fe40000410000 */
[----:B------:R-:W-:Y:S01]  /*0900*/  FMUL.FTZ R7, R32, R245 ;  /* 0x000000f520077220 */ /* 0x000fe20000410000 */
[--C-:B------:R-:W-:Y:S01]  /*0910*/  HADD2.F32 R177, -RZ, R11.reuse.H0_H0 ;  /* 0x2000000bffb17230 */ /* 0x100fe20000004100 */
[----:B------:R-:W-:Y:S01]  /*0920*/  FADD.FTZ R109, R109, R174 ;  /* 0x000000ae6d6d7221 */ /* 0x000fe20000010000 */
[----:B------:R-:W-:Y:S01]  /*0930*/  HADD2.F32 R172, -RZ, R11.H1_H1 ;  /* 0x3000000bffac7230 */ /* 0x000fe20000004100 */
[-C--:B------:R-:W-:Y:S01]  /*0940*/  FFMA.FTZ R73, R6, R174.reuse, R73 ;  /* 0x000000ae06497223 */ /* 0x080fe20000010049 */
[----:B------:R-:W-:Y:S01]  /*0950*/  HADD2.F32 R247, -RZ, R9.H0_H0 ;  /* 0x20000009fff77230 */ /* 0x000fe20000004100 */
[----:B------:R-:W-:-:S02]  /*0960*/  FMUL.FTZ R249, R33, R174 ;  /* 0x000000ae21f97220 */ /* 0x000fc40000410000 */
[C---:B------:R-:W-:Y:S02]  /*0970*/  FMUL.FTZ R11, R4.reuse, R175 ;  /* 0x000000af040b7220 */ /* 0x040fe40000410000 */
[----:B------:R-:W-:Y:S02]  /*0980*/  FADD.FTZ R174, RZ, R7 ;  /* 0x00000007ffae7221 */ /* 0x000fe40000010000 */
[----:B------:R-:W-:Y:S01]  /*0990*/  FFMA.FTZ R175, R5, R7, RZ ;  /* 0x0000000705af7223 */ /* 0x000fe200000100ff */
[----:B------:R-:W-:Y:S01]  /*09a0*/  HADD2.F32 R176, -RZ, R9.H1_H1 ;  /* 0x30000009ffb07230 */ /* 0x000fe20000004100 */
[C---:B------:R-:W-:Y:S01]  /*09b0*/  FMUL.FTZ R8, R4.reuse, R243 ;  /* 0x000000f304087220 */ /* 0x040fe20000410000 */
[--C-:B------:R-:W-:Y:S01]  /*09c0*/  HADD2.F32 R246, -RZ, R10.reuse.H0_H0 ;  /* 0x2000000afff67230 */ /* 0x100fe20000004100 */
[C---:B------:R-:W-:Y:S01]  /*09d0*/  FMUL.FTZ R9, R4.reuse, R215 ;  /* 0x000000d704097220 */ /* 0x040fe20000410000 */
[----:B------:R-:W-:Y:S01]  /*09e0*/  HADD2.F32 R12, -RZ, R10.H1_H1 ;  /* 0x3000000aff0c7230 */ /* 0x000fe20000004100 */
        /* <DEDUP_REMOVED lines=33> */
[----:B------:R-:W-:Y:S01]  /*0c00*/  IADD3 R216, R0, 0x20, RZ ;  /* 0x0000002000d87810 */ /* 0x000fe20007ffe0ff */
[----:B------:R-:W-:Y:S02]  /*0c10*/  FADD.FTZ R114, R114, R177 ;  /* 0x000000b172727221 */ /* 0x000fe40000010000 */
[----:B------:R-:W-:Y:S02]  /*0c20*/  FFMA.FTZ R78, R12, R177, R78 ;  /* 0x000000b10c4e7223 */ /* 0x000fe4000001004e */
[----:B------:R-:W-:Y:S02]  /*0c30*/  FADD.FTZ R215, R172, R243 ;  /* 0x000000f3acd77221 */ /* 0x000fe40000010000 */
[----:B------:R-:W-:-:S02]  /*0c40*/  FFMA.FTZ R214, R13, R243, R214 ;  /* 0x000000f30dd67223 */ /* 0x000fc400000100d6 */
.L_x_8331:
[----:B-1----:R-:W-:Y:S05]  /*0c50*/  BSYNC B1 ;  /* 0x0000000000017941 */ /* 0x002fea0003800000 */
.L_x_8330:
        /* <DEDUP_REMOVED lines=18> */
[----:B-----5:R-:W-:Y:S01]  /*0d80*/  FSEL R20, R213, RZ, !P0 ;  /* 0x000000ffd5147208 */ /* 0x020fe20004000000 */
[----:B--2---:R-:W-:Y:S02]  /*0d90*/  HADD2.F32 R177, -RZ, R172.H0_H0 ;  /* 0x200000acffb17230 */ /* 0x004fe40000004100 */
[--C-:B------:R-:W-:Y:S02]  /*0da0*/  HADD2.F32 R241, -RZ, R173.reuse.H0_H0 ;  /* 0x200000adfff17230 */ /* 0x100fe40000004100 */
[----:B------:R-:W-:Y:S01]  /*0db0*/  HADD2.F32 R237, -RZ, R173.H1_H1 ;  /* 0x300000adffed7230 */ /* 0x000fe20000004100 */
[C---:B------:R-:W-:Y:S01]  /*0dc0*/  FADD.FTZ R177, -R20.reuse, R177 ;  /* 0x000000b114b17221 */ /* 0x040fe20000010100 */
[--C-:B------:R-:W-:Y:S01]  /*0dd0*/  HADD2.F32 R179, -RZ, R174.reuse.H0_H0 ;  /* 0x200000aeffb37230 */ /* 0x100fe20000004100 */
[C---:B------:R-:W-:Y:S01]  /*0de0*/  FADD.FTZ R241, -R20.reuse, R241 ;  /* 0x000000f114f17221 */ /* 0x040fe20000010100 */
[----:B------:R-:W-:Y:S01]  /*0df0*/  HADD2.F32 R174, -RZ, R174.H1_H1 ;  /* 0x300000aeffae7230 */ /* 0x000fe20000004100 */
[----:B------:R-:W-:Y:S01]  /*0e00*/  FADD.FTZ R237, -R20, R237 ;  /* 0x000000ed14ed7221 */ /* 0x000fe20000010100 */
[----:B---3--:R-:W-:Y:S01]  /*0e10*/  HADD2.F32 R242, -RZ, R16.H0_H0 ;  /* 0x20000010fff27230 */ /* 0x008fe20000004100 */
[----:B-1----:R-:W-:Y:S01]  /*0e20*/  FMUL.FTZ R14, R4, R177 ;  /* 0x000000b1040e7220 */ /* 0x002fe20000410000 */
[----:B------:R-:W-:Y:S01]  /*0e30*/  HADD2.F32 R172, -RZ, R172.H1_H1 ;  /* 0x300000acffac7230 */ /* 0x000fe20000004100 */
[----:B------:R-:W-:Y:S01]  /*0e40*/  FADD.FTZ R179, -R20, R179 ;  /* 0x000000b314b37221 */ /* 0x000fe20000010100 */
[--C-:B------:R-:W-:Y:S01]  /*0e50*/  HADD2.F32 R173, -RZ, R175.reuse.H0_H0 ;  /* 0x200000afffad7230 */ /* 0x100fe20000004100 */
[----:B------:R-:W-:Y:S01]  /*0e60*/  FADD.FTZ R116, R116, R242 ;  /* 0x000000f274747221 */ /* 0x000fe20000010000 */
[----:B------:R-:W-:Y:S01]  /*0e70*/  HADD2.F32 R21, -RZ, R175.H1_H1 ;  /* 0x300000afff157230 */ /* 0x000fe20000004100 */
[----:B------:R-:W-:Y:S01]  /*0e80*/  FADD.FTZ R175, -R20, R174 ;  /* 0x000000ae14af7221 */ /* 0x000fe20000010100 */
[----:B------:R-:W-:Y:S01]  /*0e90*/  HADD2.F32 R176, -RZ, R16.H1_H1 ;  /* 0x30000010ffb07230 */ /* 0x000fe20000004100 */
[----:B------:R-:W-:Y:S01]  /*0ea0*/  FMUL.FTZ R16, R4, R241 ;  /* 0x000000f104107220 */ /* 0x000fe20000410000 */
[--C-:B------:R-:W-:Y:S01]  /*0eb0*/  HADD2.F32 R239, -RZ, R17.reuse.H0_H0 ;  /* 0x20000011ffef7230 */ /* 0x100fe20000004100 */
[-C--:B------:R-:W-:Y:S01]  /*0ec0*/  FFMA.FTZ R80, R14, R242.reuse, R80 ;  /* 0x000000f20e507223 */ /* 0x080fe20000010050 */
[----:B------:R-:W-:Y:S01]  /*0ed0*/  HADD2.F32 R174, -RZ, R17.H1_H1 ;  /* 0x30000011ffae7230 */ /* 0x000fe20000004100 */
[----:B------:R-:W-:Y:S01]  /*0ee0*/  FMUL.FTZ R17, R4, R237 ;  /* 0x000000ed04117220 */ /* 0x000fe20000410000 */
[----:B------:R-:W-:Y:S01]  /*0ef0*/  HADD2.F32 R235, -RZ, R18.H0_H0 ;  /* 0x20000012ffeb7230 */ /* 0x000fe20000004100 */
[----:B------:R-:W-:Y:S01]  /*0f00*/  FADD.FTZ R15, -R20, R172 ;  /* 0x000000ac140f7221 */ /* 0x000fe20000010100 */
[--C-:B------:R-:W-:Y:S01]  /*0f10*/  HADD2.F32 R177, -RZ, R19.reuse.H0_H0 ;  /* 0x20000013ffb17230 */ /* 0x100fe20000004100 */
[----:B------:R-:W-:Y:S01]  /*0f20*/  FMUL.FTZ R242, R40, R242 ;  /* 0x000000f228f27220 */ /* 0x000fe20000410000 */
[----:B------:R-:W-:Y:S01]  /*0f30*/  HADD2.F32 R172, -RZ, R19.H1_H1 ;  /* 0x30000013ffac7230 */ /* 0x000fe20000004100 */
        /* <DEDUP_REMOVED lines=45> */
.L_x_8333:
[----:B------:R-:W-:Y:S05]  /*1210*/  BSYNC B1 ;  /* 0x0000000000017941 */ /* 0x000fea0003800000 */
.L_x_8332:
        /* <DEDUP_REMOVED lines=19> */
[--C-:B--2---:R-:W-:Y:S02]  /*1350*/  HADD2.F32 R233, -RZ, R176.reuse.H0_H0 ;  /* 0x200000b0ffe97230 */ /* 0x104fe40000004100 */
[--C-:B------:R-:W-:Y:S02]  /*1360*/  HADD2.F32 R25, -RZ, R177.reuse.H1_H1 ;  /* 0x300000b1ff197230 */ /* 0x100fe40000004100 */
[----:B------:R-:W-:Y:S01]  /*1370*/  HADD2.F32 R176, -RZ, R176.H1_H1 ;  /* 0x300000b0ffb07230 */ /* 0x000fe20000004100 */
[C---:B------:R-:W-:Y:S01]  /*1380*/  FADD.FTZ R233, -R24.reuse, R233 ;  /* 0x000000e918e97221 */ /* 0x040fe20000010100 */
[--C-:B------:R-:W-:Y:S01]  /*1390*/  HADD2.F32 R27, -RZ, R178.reuse.H0_H0 ;  /* 0x200000b2ff1b7230 */ /* 0x100fe20000004100 */
[----:B------:R-:W-:Y:S01]  /*13a0*/  FADD.FTZ R25, -R24, R25 ;  /* 0x0000001918197221 */ /* 0x000fe20000010100 */
[----:B------:R-:W-:Y:S01]  /*13b0*/  HADD2.F32 R231, -RZ, R177.H0_H0 ;  /* 0x200000b1ffe77230 */ /* 0x000fe20000004100 */
[----:B-1----:R-:W-:Y:S01]  /*13c0*/  FMUL.FTZ R22, R4, R233 ;  /* 0x000000e904167220 */ /* 0x002fe20000410000 */
[----:B------:R-:W-:Y:S01]  /*13d0*/  HADD2.F32 R178, -RZ, R178.H1_H1 ;  /* 0x300000b2ffb27230 */ /* 0x000fe20000004100 */
[C---:B------:R-:W-:Y:S01]  /*13e0*/  FADD.FTZ R23, -R24.reuse, R176 ;  /* 0x000000b018177221 */ /* 0x040fe20000010100 */
[--C-:B---3--:R-:W-:Y:S01]  /*13f0*/  HADD2.F32 R234, -RZ, R172.reuse.H0_H0 ;  /* 0x200000acffea7230 */ /* 0x108fe20000004100 */
[----:B------:R-:W-:Y:S01]  /*1400*/  FADD.FTZ R231, -R24, R231 ;  /* 0x000000e718e77221 */ /* 0x000fe20000010100 */
[--C-:B------:R-:W-:Y:S01]  /*1410*/  HADD2.F32 R191, -RZ, R179.reuse.H0_H0 ;  /* 0x200000b3ffbf7230 */ /* 0x100fe20000004100 */
[----:B------:R-:W-:Y:S01]  /*1420*/  FMUL.FTZ R25, R4, R25 ;  /* 0x0000001904197220 */ /* 0x000fe20000410000 */
[----:B------:R-:W-:Y:S01]  /*1430*/  HADD2.F32 R177, -RZ, R179.H1_H1 ;  /* 0x300000b3ffb17230 */ /* 0x000fe20000004100 */
[----:B------:R-:W-:Y:S01]  /*1440*/  FADD.FTZ R179, -R24, R178 ;  /* 0x000000b218b37221 */ /* 0x000fe20000010100 */
[--C-:B------:R-:W-:Y:S01]  /*1450*/  HADD2.F32 R176, -RZ, R173.reuse.H1_H1 ;  /* 0x300000adffb07230 */ /* 0x100fe20000004100 */
[----:B------:R-:W-:Y:S01]  /*1460*/  FADD.FTZ R124, R124, R234 ;  /* 0x000000ea7c7c7221 */ /* 0x000fe20000010000 */
[----:B------:R-:W-:Y:S01]  /*1470*/  HADD2.F32 R178, -RZ, R172.H1_H1 ;  /* 0x300000acffb27230 */ /* 0x000fe20000004100 */
[-C--:B------:R-:W-:Y:S01]  /*1480*/  FFMA.FTZ R88, R22, R234.reuse, R88 ;  /* 0x000000ea16587223 */ /* 0x080fe20000010058 */
[----:B------:R-:W-:Y:S01]  /*1490*/  HADD2.F32 R229, -RZ, R173.H0_H0 ;  /* 0x200000adffe57230 */ /* 0x000fe20000004100 */
[----:B------:R-:W-:Y:S01]  /*14a0*/  FMUL.FTZ R234, R48, R234 ;  /* 0x000000ea30ea7220 */ /* 0x000fe20000410000 */
[--C-:B------:R-:W-:Y:S01]  /*14b0*/  HADD2.F32 R227, -RZ, R174.reuse.H0_H0 ;  /* 0x200000aeffe37230 */ /* 0x100fe20000004100 */
[C---:B------:R-:W-:Y:S01]  /*14c0*/  FADD.FTZ R27, -R24.reuse, R27 ;  /* 0x0000001b181b7221 */ /* 0x040fe20000010100 */
[----:B------:R-:W-:Y:S01]  /*14d0*/  HADD2.F32 R174, -RZ, R174.H1_H1 ;  /* 0x300000aeffae7230 */ /* 0x000fe20000004100 */
[C---:B------:R-:W-:Y:S01]  /*14e0*/  FADD.FTZ R191, -R24.reuse, R191 ;  /* 0x000000bf18bf7221 */ /* 0x040fe20000010100 */
[--C-:B------:R-:W-:Y:S01]  /*14f0*/  HADD2.F32 R173, -RZ, R175.reuse.H0_H0 ;  /* 0x200000afffad7230 */ /* 0x100fe20000004100 */
[----:B------:R-:W-:Y:S01]  /*1500*/  FADD.FTZ R177, -R24, R177 ;  /* 0x000000b118b17221 */ /* 0x000fe20000010100 */
[----:B------:R-:W-:Y:S01]  /*1510*/  HADD2.F32 R172, -RZ, R175.H1_H1 ;  /* 0x300000afffac7230 */ /* 0x000fe20000004100 */
        /* <DEDUP_REMOVED lines=43> */
.L_x_8335:
[----:B------:R-:W-:Y:S05]  /*17d0*/  BSYNC B1 ;  /* 0x0000000000017941 */ /* 0x000fea0003800000 */
.L_x_8334:
        /* <DEDUP_REMOVED lines=25> */
[--C-:B------:R-:W-:Y:S01]  /*1970*/  HADD2.F32 R173, -RZ, R175.reuse.H0_H0 ;  /* 0x200000afffad7230 */ /* 0x100fe20000004100 */
[C---:B------:R-:W-:Y:S01]  /*1980*/  FADD.FTZ R221, -R172.reuse, R221 ;  /* 0x000000ddacdd7221 */ /* 0x040fe20000010100 */
[----:B------:R-:W-:Y:S01]  /*1990*/  HADD2.F32 R199, -RZ, R175.H1_H1 ;  /* 0x300000afffc77230 */ /* 0x000fe20000004100 */
[C---:B------:R-:W-:Y:S01]  /*19a0*/  FADD.FTZ R175, -R172.reuse, R26 ;  /* 0x0000001aacaf7221 */ /* 0x040fe20000010100 */
[----:B---3--:R-:W-:Y:S01]  /*19b0*/  HADD2.F32 R225, -RZ, R176.H0_H0 ;  /* 0x200000b0ffe17230 */ /* 0x008fe20000004100 */
[----:B------:R-:W-:Y:S01]  /*19c0*/  FADD.FTZ R211, -R172, R211 ;  /* 0x000000d3acd37221 */ /* 0x000fe20000010100 */
[----:B------:R-:W-:Y:S01]  /*19d0*/  HADD2.F32 R197, -RZ, R174.H1_H1 ;  /* 0x300000aeffc57230 */ /* 0x000fe20000004100 */
[C---:B------:R-:W-:Y:S01]  /*19e0*/  FMUL.FTZ R26, R4.reuse, R175 ;  /* 0x000000af041a7220 */ /* 0x040fe20000410000 */
[--C-:B------:R-:W-:Y:S01]  /*19f0*/  HADD2.F32 R174, -RZ, R177.reuse.H1_H1 ;  /* 0x300000b1ffae7230 */ /* 0x100fe20000004100 */
[----:B------:R-:W-:Y:S01]  /*1a00*/  FMUL.FTZ R195, R4, R195 ;  /* 0x000000c304c37220 */ /* 0x000fe20000410000 */
[----:B------:R-:W-:Y:S01]  /*1a10*/  HADD2.F32 R176, -RZ, R176.H1_H1 ;  /* 0x300000b0ffb07230 */ /* 0x000fe20000004100 */
[----:B------:R-:W-:Y:S01]  /*1a20*/  FADD.FTZ R193, -R172, R193 ;  /* 0x000000c1acc17221 */ /* 0x000fe20000010100 */
[----:B------:R-:W-:Y:S01]  /*1a30*/  HADD2.F32 R217, -RZ, R177.H0_H0 ;  /* 0x200000b1ffd97230 */ /* 0x000fe20000004100 */
[----:B------:R-:W-:Y:S01]  /*1a40*/  FMUL.FTZ R226, R56, R225 ;  /* 0x000000e138e27220 */ /* 0x000fe20000410000 */
[--C-:B------:R-:W-:Y:S01]  /*1a50*/  HADD2.F32 R177, -RZ, R178.reuse.H0_H0 ;  /* 0x200000b2ffb17230 */ /* 0x100fe20000004100 */
[----:B------:R-:W-:Y:S01]  /*1a60*/  FMUL.FTZ R194, R4, R221 ;  /* 0x000000dd04c27220 */ /* 0x000fe20000410000 */
[----:B------:R-:W-:Y:S01]  /*1a70*/  HADD2.F32 R175, -RZ, R179.H0_H0 ;  /* 0x200000b3ffaf7230 */ /* 0x000fe20000004100 */
[----:B------:R-:W-:Y:S01]  /*1a80*/  FADD.FTZ R132, R132, R225 ;  /* 0x000000e184847221 */ /* 0x000fe20000010000 */
[----:B------:R-:W-:Y:S01]  /*1a90*/  HADD2.F32 R178, -RZ, R178.H1_H1 ;  /* 0x300000b2ffb27230 */ /* 0x000fe20000004100 */
        /* <DEDUP_REMOVED lines=47> */
.L_x_8337:
[----:B------:R-:W-:Y:S05]  /*1d90*/  BSYNC B1 ;  /* 0x0000000000017941 */ /* 0x000fea0003800000 */
.L_x_8336:
        /* <DEDUP_REMOVED lines=17> */
[----:B-----5:R-:W-:Y:S01]  /*1eb0*/  FSEL R202, R213, RZ, !P0 ;  /* 0x000000ffd5ca7208 */ /* 0x020fe20004000000 */
[----:B--2---:R-:W-:Y:S02]  /*1ec0*/  HADD2.F32 R200, -RZ, R172.H0_H0 ;  /* 0x200000acffc87230 */ /* 0x004fe40000004100 */
[--C-:B------:R-:W-:Y:S02]  /*1ed0*/  HADD2.F32 R207, -RZ, R173.reuse.H0_H0 ;  /* 0x200000adffcf7230 */ /* 0x100fe40000004100 */
[----:B------:R-:W-:Y:S01]  /*1ee0*/  HADD2.F32 R201, -RZ, R174.H0_H0 ;  /* 0x200000aeffc97230 */ /* 0x000fe20000004100 */
[C---:B------:R-:W-:Y:S01]  /*1ef0*/  FADD.FTZ R205, -R202.reuse, R200 ;  /* 0x000000c8cacd7221 */ /* 0x040fe20000010100 */
[----:B------:R-:W-:Y:S01]  /*1f00*/  HADD2.F32 R213, -RZ, R172.H1_H1 ;  /* 0x300000acffd57230 */ /* 0x000fe20000004100 */
[----:B------:R-:W-:Y:S01]  /*1f10*/  FADD.FTZ R207, -R202, R207 ;  /* 0x000000cfcacf7221 */ /* 0x000fe20000010100 */
[--C-:B---3--:R-:W-:Y:S01]  /*1f20*/  HADD2.F32 R223, -RZ, R176.reuse.H0_H0 ;  /* 0x200000b0ffdf7230 */ /* 0x108fe20000004100 */
[----:B------:R-:W-:Y:S01]  /*1f30*/  FMUL.FTZ R250, R4, R205 ;  /* 0x000000cd04fa7220 */ /* 0x000fe20000410000 */
[----:B------:R-:W-:Y:S01]  /*1f40*/  HADD2.F32 R209, -RZ, R173.H1_H1 ;  /* 0x300000adffd17230 */ /* 0x000fe20000004100 */
[----:B------:R-:W-:Y:S01]  /*1f50*/  FADD.FTZ R201, -R202, R201 ;  /* 0x000000c9cac97221 */ /* 0x000fe20000010100 */
[----:B------:R-:W-:Y:S01]  /*1f60*/  HADD2.F32 R176, -RZ, R176.H1_H1 ;  /* 0x300000b0ffb07230 */ /* 0x000fe20000004100 */
[----:B------:R-:W-:Y:S01]  /*1f70*/  FADD.FTZ R104, R104, R223 ;  /* 0x000000df68687221 */ /* 0x000fe20000010000 */
[----:B------:R-:W-:Y:S01]  /*1f80*/  HADD2.F32 R172, -RZ, R175.H0_H0 ;  /* 0x200000afffac7230 */ /* 0x000fe20000004100 */
[-C--:B------:R-:W-:Y:S01]  /*1f90*/  FFMA.FTZ R164, R250, R223.reuse, R164 ;  /* 0x000000dffaa47223 */ /* 0x080fe200000100a4 */
[--C-:B------:R-:W-:Y:S01]  /*1fa0*/  HADD2.F32 R210, -RZ, R177.reuse.H0_H0 ;  /* 0x200000b1ffd27230 */ /* 0x100fe20000004100 */
[----:B------:R-:W-:Y:S01]  /*1fb0*/  FADD.FTZ R213, -R202, R213 ;  /* 0x000000d5cad57221 */ /* 0x000fe20000010100 */
[----:B------:R-:W-:Y:S01]  /*1fc0*/  HADD2.F32 R208, -RZ, R177.H1_H1 ;  /* 0x300000b1ffd07230 */ /* 0x000fe20000004100 */
[----:B------:R-:W-:Y:S01]  /*1fd0*/  FMUL.FTZ R223, R64, R223 ;  /* 0x000000df40df7220 */ /* 0x000fe20000410000 */
[----:B------:R-:W-:Y:S01]  /*1fe0*/  HADD2.F32 R177, -RZ, R178.H0_H0 ;  /* 0x200000b2ffb17230 */ /* 0x000fe20000004100 */
[----:B------:R-:W-:Y:S01]  /*1ff0*/  FADD.FTZ R209, -R202, R209 ;  /* 0x000000d1cad17221 */ /* 0x000fe20000010100 */
[----:B------:R-:W-:Y:S01]  /*2000*/  HADD2.F32 R203, -RZ, R174.H1_H1 ;  /* 0x300000aeffcb7230 */ /* 0x000fe20000004100 */
[C---:B------:R-:W-:Y:S01]  /*2010*/  FMUL.FTZ R218, R4.reuse, R207 ;  /* 0x000000cf04da7220 */ /* 0x040fe20000410000 */
[----:B------:R-:W-:Y:S01]  /*2020*/  HADD2.F32 R173, -RZ, R175.H1_H1 ;  /* 0x300000afffad7230 */ /* 0x000fe20000004100 */
[C---:B------:R-:W-:Y:S01]  /*2030*/  FMUL.FTZ R200, R4.reuse, R201 ;  /* 0x000000c904c87220 */ /* 0x040fe20000410000 */
[----:B------:R-:W-:Y:S01]  /*2040*/  HADD2.F32 R205, -RZ, R179.H0_H0 ;  /* 0x200000b3ffcd7230 */ /* 0x000fe20000004100 */
[----:B------:R-:W-:Y:S01]  /*2050*/  FMUL.FTZ R222, R4, R213 ;  /* 0x000000d504de7220 */ /* 0x000fe20000410000 */
[----:B------:R-:W-:Y:S01]  /*2060*/  HADD2.F32 R178, -RZ, R178.H1_H1 ;  /* 0x300000b2ffb27230 */ /* 0x000fe20000004100 */
[----:B------:R-:W-:-:S02]  /*2070*/  FMUL.FTZ R219, R65, R176 ;  /* 0x000000b041db7220 */ /* 0x000fc40000410000 */
[----:B------:R-:W-:Y:S02]  /*2080*/  FADD.FTZ R174, R215, R223 ;  /* 0x000000dfd7ae7221 */ /* 0x000fe40000010000 */
[----:B------:R-:W-:Y:S02]  /*2090*/  FFMA.FTZ R214, R250, R223, R214 ;  /* 0x000000dffad67223 */ /* 0x000fe400000100d6 */
[----:B------:R-:W-:Y:S01]  /*20a0*/  FADD.FTZ R175, -R202, R172 ;  /* 0x000000accaaf7221 */ /* 0x000fe20000010100 */
[----:B------:R-:W-:Y:S01]  /*20b0*/  HADD2.F32 R172, -RZ, R179.H1_H1 ;  /* 0x300000b3ffac7230 */ /* 0x000fe20000004100 */
        /* <DEDUP_REMOVED lines=40> */
.L_x_8339:
[----:B------:R-:W-:Y:S05]  /*2340*/  BSYNC B1 ;  /* 0x0000000000017941 */ /* 0x000fea0003800000 */
.L_x_8338:
[----:B------:R-:W-:Y:S05]  /*2350*/  BRA.DIV ~URZ, `(.L_x_8340) ;  /* 0x000036e27f007947 */ /* 0x000fea000b800000 */
[----:B------:R1:W2:Y:S02]  /*2360*/  SHFL.BFLY PT, R174, R215, 0x1, 0x1f ;  /* 0x0c201f00d7ae7f89 */ /* 0x0002a400000e0000 */
.L_x_8353:
        /* <DEDUP_REMOVED lines=18> */
.L_x_8354:
        /* <DEDUP_REMOVED lines=18> */
[-CC-:B------:R-:W-:Y:S02]  /*25b0*/  FFMA.FTZ R177, R8, R178.reuse, R179.reuse ;  /* 0x000000b208b17223 */ /* 0x180fe400000100b3 */
[----:B------:R-:W-:Y:S02]  /*25c0*/  FFMA.FTZ R216, R9, R178, R179 ;  /* 0x000000b209d87223 */ /* 0x000fe400000100b3 */
[----:B------:R-:W-:Y:S01]  /*25d0*/  @P1 HADD2.F32 R173, -RZ, R146.H0_H0 ;  /* 0x20000092ffad1230 */ /* 0x000fe20000004100 */
[----:B------:R-:W-:-:S04]  /*25e0*/  FADD.FTZ R177, R248, -R177 ;  /* 0x800000b1f8b17221 */ /* 0x000fc80000010000 */
        /* <DEDUP_REMOVED lines=12> */
[----:B------:R-:W-:Y:S02]  /*26b0*/  @P0 F2FP.PACK_AB R172, RZ, R172 ;  /* 0x000000acffac023e */ /* 0x000fe400000000ff */
[----:B------:R-:W-:Y:S02]  /*26c0*/  @P0 F2FP.PACK_AB R174, RZ, R174 ;  /* 0x000000aeffae023e */ /* 0x000fe400000000ff */
[----:B------:R-:W-:Y:S01]  /*26d0*/  @P0 PRMT R162, R172, 0x7610, R162 ;  /* 0x00007610aca20816 */ /* 0x000fe200000000a2 */
[----:B------:R-:W-:-:S03]  /*26e0*/  FFMA.FTZ R172, R5, R178, R179 ;  /* 0x000000b205ac7223 */ /* 0x000fc600000100b3 */
[----:B------:R-:W-:Y:S01]  /*26f0*/  @P0 PRMT R162, R162, 0x5410, R174 ;  /* 0x00005410a2a20816 */ /* 0x000fe200000000ae */
[----:B------:R-:W-:Y:S01]  /*2700*/  FADD.FTZ R173, R7, -R172 ;  /* 0x800000ac07ad7221 */ /* 0x000fe20000010000 */
[----:B------:R-:W-:Y:S01]  /*2710*/  F2FP.PACK_AB R174, R175, R176 ;  /* 0x000000b0afae723e */ /* 0x000fe200000000ff */
[----:B------:R-:W-:Y:S02]  /*2720*/  FFMA.FTZ R172, R6, R178, R179 ;  /* 0x000000b206ac7223 */ /* 0x000fe400000100b3 */
[C---:B------:R-:W-:Y:S01]  /*2730*/  FMUL.FTZ R214, R4.reuse, R173 ;  /* 0x000000ad04d67220 */ /* 0x040fe20000410000 */
[--C-:B------:R-:W-:Y:S01]  /*2740*/  @P1 HADD2.F32 R173, -RZ, R144.reuse.H0_H0 ;  /* 0x20000090ffad1230 */ /* 0x100fe20000004100 */
[----:B------:R-:W-:Y:S02]  /*2750*/  FADD.FTZ R175, R249, -R172 ;  /* 0x800000acf9af7221 */ /* 0x000fe40000010000 */
[C---:B------:R-:W-:Y:S02]  /*2760*/  FMUL.FTZ R176, R4.reuse, R177 ;  /* 0x000000b104b07220 */ /* 0x040fe40000410000 */
[----:B------:R-:W-:Y:S01]  /*2770*/  FMUL.FTZ R172, R4, R175 ;  /* 0x000000af04ac7220 */ /* 0x000fe20000410000 */
[--C-:B------:R-:W-:Y:S01]  /*2780*/  @P1 HADD2.F32 R175, -RZ, R145.reuse.H0_H0 ;  /* 0x20000091ffaf1230 */ /* 0x100fe20000004100 */
[----:B------:R-:W-:Y:S01]  /*2790*/  @P1 FADD.FTZ R214, R214, R173 ;  /* 0x000000add6d61221 */ /* 0x000fe20000010000 */
[----:B------:R-:W-:Y:S01]  /*27a0*/  @P1 HADD2.F32 R173, -RZ, R144.H1_H1 ;  /* 0x30000090ffad1230 */ /* 0x000fe20000004100 */
[----:B------:R-:W-:Y:S01]  /*27b0*/  FADD.FTZ R177, R247, -R216 ;  /* 0x800000d8f7b17221 */ /* 0x000fe20000010000 */
[----:B------:R-:W-:Y:S01]  /*27c0*/  @P1 HADD2.F32 R216, -RZ, R145.H1_H1 ;  /* 0x30000091ffd81230 */ /* 0x000fe20000004100 */
[----:B------:R-:W-:-:S02]  /*27d0*/  @P1 FADD.FTZ R176, R176, R175 ;  /* 0x000000afb0b01221 */ /* 0x000fc40000010000 */
[----:B------:R-:W-:Y:S02]  /*27e0*/  FFMA.FTZ R175, R12, R178, R179 ;  /* 0x000000b20caf7223 */ /* 0x000fe400000100b3 */
[----:B------:R-:W-:Y:S02]  /*27f0*/  @P1 FADD.FTZ R172, R172, R173 ;  /* 0x000000adacac1221 */ /* 0x000fe40000010000 */
[----:B------:R-:W-:Y:S01]  /*2800*/  FMUL.FTZ R173, R4, R177 ;  /* 0x000000b104ad7220 */ /* 0x000fe20000410000 */
[--C-:B------:R-:W-:Y:S01]  /*2810*/  @P1 HADD2.F32 R177, -RZ, R147.reuse.H1_H1 ;  /* 0x30000093ffb11230 */ /* 0x100fe20000004100 */
[----:B------:R-:W-:Y:S02]  /*2820*/  FADD.FTZ R175, R244, -R175 ;  /* 0x800000aff4af7221 */ /* 0x000fe40000010000 */
[----:B------:R-:W-:Y:S02]  /*2830*/  @P1 FADD.FTZ R173, R173, R216 ;  /* 0x000000d8adad1221 */ /* 0x000fe40000010000 */
[----:B------:R-:W-:Y:S01]  /*2840*/  FMUL.FTZ R216, R4, R175 ;  /* 0x000000af04d87220 */ /* 0x000fe20000410000 */
[----:B------:R-:W-:Y:S01]  /*2850*/  @P1 HADD2.F32 R175, -RZ, R147.H0_H0 ;  /* 0x20000093ffaf1230 */ /* 0x000fe20000004100 */
[----:B------:R-:W-:-:S04]  /*2860*/  FMUL.FTZ R215, R172, R3 ;  /* 0x00000003acd77220 */ /* 0x000fc80000410000 */
[----:B------:R-:W-:Y:S02]  /*2870*/  @P1 FADD.FTZ R216, R216, R175 ;  /* 0x000000afd8d81221 */ /* 0x000fe40000010000 */
[----:B------:R-:W-:Y:S02]  /*2880*/  FFMA.FTZ R175, R13, R178, R179 ;  /* 0x000000b20daf7223 */ /* 0x000fe400000100b3 */
[----:B------:R-:W-:Y:S02]  /*2890*/  FMUL.FTZ R215, R215, c[0x0][0x1e8] ;  /* 0x00007a00d7d77a20 */ /* 0x000fe40000410000 */
[----:B------:R-:W-:-:S04]  /*28a0*/  FADD.FTZ R175, R243, -R175 ;  /* 0x800000aff3af7221 */ /* 0x000fc80000010000 */
[----:B------:R-:W-:-:S04]  /*28b0*/  FMUL.FTZ R175, R4, R175 ;  /* 0x000000af04af7220 */ /* 0x000fc80000410000 */
[----:B------:R-:W-:Y:S01]  /*28c0*/  @P1 FADD.FTZ R175, R175, R177 ;  /* 0x000000b1afaf1221 */ /* 0x000fe20000010000 */
[----:B------:R-:W-:Y:S01]  /*28d0*/  @P0 F2FP.PACK_AB R177, RZ, R176 ;  /* 0x000000b0ffb1023e */ /* 0x000fe200000000ff */
[----:B------:R-:W-:Y:S01]  /*28e0*/  FMUL.FTZ R176, R176, R3 ;  /* 0x00000003b0b07220 */ /* 0x000fe20000410000 */
[----:B------:R-:W-:Y:S02]  /*28f0*/  LOP3.LUT P1, RZ, R184, 0xff0000, RZ, 0xc0, !PT ;  /* 0x00ff0000b8ff7812 */ /* 0x000fe4000782c0ff */
[----:B------:R-:W-:Y:S02]  /*2900*/  @P0 PRMT R161, R177, 0x7610, R161 ;  /* 0x00007610b1a10816 */ /* 0x000fe400000000a1 */
[----:B------:R-:W-:-:S04]  /*2910*/  @P0 F2FP.PACK_AB R177, RZ, R173 ;  /* 0x000000adffb1023e */ /* 0x000fc800000000ff */
[----:B------:R-:W-:Y:S02]  /*2920*/  @P0 PRMT R161, R161, 0x5410, R177 ;  /* 0x00005410a1a10816 */ /* 0x000fe400000000b1 */
[----:B------:R-:W-:Y:S01]  /*2930*/  @P0 F2FP.PACK_AB R177, RZ, R214 ;  /* 0x000000d6ffb1023e */ /* 0x000fe200000000ff */
        /* <DEDUP_REMOVED lines=10> */
[----:B------:R-:W-:Y:S01]  /*29e0*/  @P0 F2FP.PACK_AB R177, RZ, R172 ;  /* 0x000000acffb1023e */ /* 0x000fe200000000ff */
[----:B------:R-:W-:Y:S01]  /*29f0*/  FMUL.FTZ R172, R214, c[0x0][0x1e8] ;  /* 0x00007a00d6ac7a20 */ /* 0x000fe20000410000 */
[----:B------:R-:W-:Y:S02]  /*2a00*/  F2FP.PACK_AB R173, R176, R173 ;  /* 0x000000adb0ad723e */ /* 0x000fe400000000ff */
[----:B------:R-:W-:Y:S02]  /*2a10*/  @P0 PRMT R160, R160, 0x5410, R177 ;  /* 0x00005410a0a00816 */ /* 0x000fe400000000b1 */
[----:B------:R-:W-:Y:S01]  /*2a20*/  @P0 F2FP.PACK_AB R177, RZ, R216 ;  /* 0x000000d8ffb1023e */ /* 0x000fe200000000ff */
[----:B------:R-:W-:Y:S01]  /*2a30*/  FMUL.FTZ R216, R216, R3 ;  /* 0x00000003d8d87220 */ /* 0x000fe20000410000 */
[----:B------:R-:W-:-:S02]  /*2a40*/  FSEL R172, R172, RZ, P1 ;  /* 0x000000ffacac7208 */ /* 0x000fc40000800000 */
[----:B------:R-:W-:Y:S01]  /*2a50*/  @P0 PRMT R163, R177, 0x7610, R163 ;  /* 0x00007610b1a30816 */ /* 0x000fe200000000a3 */
[----:B------:R-:W-:Y:S01]  /*2a60*/  FMUL.FTZ R216, R216, c[0x0][0x1e8] ;  /* 0x00007a00d8d87a20 */ /* 0x000fe20000410000 */
        /* <DEDUP_REMOVED lines=14> */
[----:B------:R-:W-:Y:S01]  /*2b50*/  FSEL R175, R175, RZ, P0 ;  /* 0x000000ffafaf7208 */ /* 0x000fe20000000000 */
[C---:B0-----:R-:W-:Y:S01]  /*2b60*/  IMAD.WIDE.U32 R176, R0.reuse, R213, c[0x0][0x248] ;  /* 0x0000920000b07625 */ /* 0x041fe200078e00d5 */
[----:B------:R-:W-:Y:S02]  /*2b70*/  IADD3 R0, R0, 0x20, RZ ;  /* 0x0000002000007810 */ /* 0x000fe40007ffe0ff */
[----:B------:R-:W-:-:S05]  /*2b80*/  F2FP.PACK_AB R175, R175, R216 ;  /* 0x000000d8afaf723e */ /* 0x000fca00000000ff */
[----:B------:R0:W-:Y:S02]  /*2b90*/  STG.E.128 [R176.64], R172 ;  /* 0x000000acb0007986 */ /* 0x0001e4000c101d04 */
.L_x_8343:
[----:B------:R-:W-:Y:S05]  /*2ba0*/  BSYNC B1 ;  /* 0x0000000000017941 */ /* 0x000fea0003800000 */
.L_x_8342:
        /* <DEDUP_REMOVED lines=30> */
[----:B------:R-:W-:Y:S02]  /*2d90*/  @P0 HADD2.F32 R173, -RZ, R148.H0_H0 ;  /* 0x20000094ffad0230 */ /* 0x000fe40000004100 */
[----:B------:R-:W-:-:S03]  /*2da0*/  ISETP.NE.AND.EX P1, PT, RZ, c[0x0][0x25c], PT, P1 ;  /* 0x00009700ff007a0c */ /* 0x000fc60003f25310 */
[----:B------:R-:W-:Y:S01]  /*2db0*/  @P0 FADD.FTZ R214, R214, R173 ;  /* 0x000000add6d60221 */ /* 0x000fe20000010000 */
[----:B------:R-:W-:-:S09]  /*2dc0*/  @P0 HADD2.F32 R173, -RZ, R148.H1_H1 ;  /* 0x30000094ffad0230 */ /* 0x000fd20000004100 */
[----:B------:R-:W-:Y:S02]  /*2dd0*/  @P1 F2FP.PACK_AB R172, RZ, R172 ;  /* 0x000000acffac123e */ /* 0x000fe400000000ff */
[----:B------:R-:W-:Y:S02]  /*2de0*/  @P1 F2FP.PACK_AB R174, RZ, R174 ;  /* 0x000000aeffae123e */ /* 0x000fe400000000ff */
[----:B------:R-:W-:Y:S01]  /*2df0*/  @P1 PRMT R162, R172, 0x7610, R162 ;  /* 0x00007610aca21816 */ /* 0x000fe200000000a2 */
[----:B------:R-:W-:-:S03]  /*2e00*/  FFMA.FTZ R172, R15, R178, R179 ;  /* 0x000000b20fac7223 */ /* 0x000fc600000100b3 */
[----:B------:R-:W-:Y:S02]  /*2e10*/  @P1 PRMT R162, R162, 0x5410, R174 ;  /* 0x00005410a2a21816 */ /* 0x000fe400000000ae */
[----:B------:R-:W-:Y:S01]  /*2e20*/  F2FP.PACK_AB R174, R175, R176 ;  /* 0x000000b0afae723e */ /* 0x000fe200000000ff */
[----:B------:R-:W-:Y:S02]  /*2e30*/  FADD.FTZ R175, R241, -R172 ;  /* 0x800000acf1af7221 */ /* 0x000fe40000010000 */
[C---:B------:R-:W-:Y:S02]  /*2e40*/  FMUL.FTZ R176, R4.reuse, R177 ;  /* 0x000000b104b07220 */ /* 0x040fe40000410000 */
[----:B------:R-:W-:Y:S01]  /*2e50*/  FMUL.FTZ R172, R4, R175 ;  /* 0x000000af04ac7220 */ /* 0x000fe20000410000 */
[--C-:B------:R-:W-:Y:S01]  /*2e60*/  @P0 HADD2.F32 R175, -RZ, R149.reuse.H0_H0 ;  /* 0x20000095ffaf0230 */ /* 0x100fe20000004100 */
[----:B------:R-:W-:Y:S01]  /*2e70*/  FADD.FTZ R177, R239, -R216 ;  /* 0x800000d8efb17221 */ /* 0x000fe20000010000 */
[----:B------:R-:W-:Y:S01]  /*2e80*/  @P0 HADD2.F32 R216, -RZ, R149.H1_H1 ;  /* 0x30000095ffd80230 */ /* 0x000fe20000004100 */
[----:B------:R-:W-:-:S02]  /*2e90*/  @P0 FADD.FTZ R172, R172, R173 ;  /* 0x000000adacac0221 */ /* 0x000fc40000010000 */
[----:B------:R-:W-:Y:S02]  /*2ea0*/  @P0 FADD.FTZ R176, R176, R175 ;  /* 0x000000afb0b00221 */ /* 0x000fe40000010000 */
[----:B------:R-:W-:Y:S02]  /*2eb0*/  FFMA.FTZ R175, R20, R178, R179 ;  /* 0x000000b214af7223 */ /* 0x000fe400000100b3 */
        /* <DEDUP_REMOVED lines=48> */
[----:B------:R-:W-:Y:S02]  /*31c0*/  F2FP.PACK_AB R172, R215, R172 ;  /* 0x000000acd7ac723e */ /* 0x000fe400000000ff */
[----:B------:R-:W-:Y:S02]  /*31d0*/  FSEL R216, R216, RZ, P0 ;  /* 0x000000ffd8d87208 */ /* 0x000fe40000000000 */
[----:B------:R-:W-:-:S04]  /*31e0*/  LOP3.LUT P0, RZ, R183, 0xff000000, RZ, 0xc0, !PT ;  /* 0xff000000b7ff7812 */ /* 0x000fc8000780c0ff */
[----:B------:R-:W-:Y:S01]  /*31f0*/  FSEL R175, R175, RZ, P0 ;  /* 0x000000ffafaf7208 */ /* 0x000fe20000000000 */
[----:B------:R-:W-:-:S03]  /*3200*/  @P1 IMAD.WIDE.U32 R176, R0, R213, c[0x0][0x258] ;  /* 0x0000960000b01625 */ /* 0x000fc600078e00d5 */
[----:B------:R-:W-:Y:S02]  /*3210*/  F2FP.PACK_AB R175, R175, R216 ;  /* 0x000000d8afaf723e */ /* 0x000fe400000000ff */
[----:B------:R0:W-:Y:S02]  /*3220*/  @P1 STG.E.128 [R176.64], R160 ;  /* 0x000000a0b0001986 */ /* 0x0001e4000c101d04 */
[C---:B0-----:R-:W-:Y:S01]  /*3230*/  IMAD.WIDE.U32 R176, R0.reuse, R213, c[0x0][0x248] ;  /* 0x0000920000b07625 */ /* 0x041fe200078e00d5 */
[----:B------:R-:W-:-:S04]  /*3240*/  IADD3 R0, R0, 0x20, RZ ;  /* 0x0000002000007810 */ /* 0x000fc80007ffe0ff */
[----:B------:R0:W-:Y:S03]  /*3250*/  STG.E.128 [R176.64], R172 ;  /* 0x000000acb0007986 */ /* 0x0001e6000c101d04 */
.L_x_8345:
[----:B------:R-:W-:Y:S05]  /*3260*/  BSYNC B1 ;  /* 0x0000000000017941 */ /* 0x000fea0003800000 */
.L_x_8344:
        /* <DEDUP_REMOVED lines=107> */
.L_x_8347:
[----:B------:R-:W-:Y:S05]  /*3920*/  BSYNC B1 ;  /* 0x0000000000017941 */ /* 0x000fea0003800000 */
.L_x_8346:
        /* <DEDUP_REMOVED lines=107> */
.L_x_8349:
[----:B------:R-:W-:Y:S05]  /*3fe0*/  BSYNC B1 ;  /* 0x0000000000017941 */ /* 0x000fea0003800000 */
.L_x_8348:
[----:B------:R-:W-:Y:S01]  /*3ff0*/  BSSY B1, `(.L_x_8350) ;  /* 0x000006a000017945 */ /* 0x000fe20003800000 */
[----:B------:R-:W-:Y:S05]  /*4000*/  @!P6 BRA `(.L_x_8351) ;  /* 0x000006800000e947 */ /* 0x000fea0003800000 */
[----:B------:R-:W-:Y:S01]  /*4010*/  ISETP.NE.U32.AND P0, PT, RZ, c[0x0][0x218], PT ;  /* 0x00008600ff007a0c */ /* 0x000fe20003f05070 */
[-CC-:B0-----:R-:W-:Y:S01]  /*4020*/  FFMA.FTZ R173, R218, R178.reuse, R179.reuse ;  /* 0x000000b2daad7223 */ /* 0x181fe200000100b3 */
[----:B------:R-:W-:Y:S01]  /*4030*/  ISETP.NE.U32.AND P1, PT, RZ, c[0x0][0x258], PT ;  /* 0x00009600ff007a0c */ /* 0x000fe20003f25070 */
[-CC-:B------:R-:W-:Y:S01]  /*4040*/  FFMA.FTZ R172, R200, R178.reuse, R179.reuse ;  /* 0x000000b2c8ac7223 */ /* 0x180fe200000100b3 */
[----:B------:R-:W-:Y:S01]  /*4050*/  ISETP.NE.AND.EX P0, PT, RZ, c[0x0][0x21c], PT, P0 ;  /* 0x00008700ff007a0c */ /* 0x000fe20003f05300 */
[-CC-:B------:R-:W-:Y:S01]  /*4060*/  FFMA.FTZ R175, R250, R178.reuse, R179.reuse ;  /* 0x000000b2faaf7223 */ /* 0x180fe200000100b3 */
[----:B------:R-:W-:Y:S01]  /*4070*/  ISETP.NE.AND.EX P1, PT, RZ, c[0x0][0x25c], PT, P1 ;  /* 0x00009700ff007a0c */ /* 0x000fe20003f25310 */
[-CC-:B-1----:R-:W-:Y:S02]  /*4080*/  FFMA.FTZ R215, R222, R178.reuse, R179.reuse ;  /* 0x000000b2ded77223 */ /* 0x182fe400000100b3 */
[----:B-----5:R-:W-:-:S02]  /*4090*/  FFMA.FTZ R213, R209, R178, R179 ;  /* 0x000000b2d1d57223 */ /* 0x020fc400000100b3 */
[-CC-:B------:R-:W-:Y:S02]  /*40a0*/  FFMA.FTZ R216, R202, R178.reuse, R179.reuse ;  /* 0x000000b2cad87223 */ /* 0x180fe400000100b3 */
[-CC-:B------:R-:W-:Y:S02]  /*40b0*/  FFMA.FTZ R214, R204, R178.reuse, R179.reuse ;  /* 0x000000b2ccd67223 */ /* 0x180fe400000100b3 */
[----:B------:R-:W-:Y:S02]  /*40c0*/  FFMA.FTZ R177, R206, R178, R179 ;  /* 0x000000b2ceb17223 */ /* 0x000fe400000100b3 */
[----:B------:R-:W-:Y:S02]  /*40d0*/  FADD.FTZ R179, R201, -R172 ;  /* 0x800000acc9b37221 */ /* 0x000fe40000010000 */
[----:B------:R-:W-:Y:S02]  /*40e0*/  FADD.FTZ R173, R210, -R173 ;  /* 0x800000add2ad7221 */ /* 0x000fe40000010000 */
[C---:B------:R-:W-:Y:S01]  /*40f0*/  FMUL.FTZ R174, R4.reuse, R179 ;  /* 0x000000b304ae7220 */ /* 0x040fe20000410000 */
[----:B------:R-:W-:Y:S01]  /*4100*/  @P0 HADD2.F32 R179, -RZ, R30.H0_H0 ;  /* 0x2000001effb30230 */ /* 0x000fe20000004100 */
[----:B------:R-:W-:Y:S01]  /*4110*/  FMUL.FTZ R176, R4, R173 ;  /* 0x000000ad04b07220 */ /* 0x000fe20000410000 */
[----:B------:R-:W-:Y:S01]  /*4120*/  @P0 HADD2.F32 R173, -RZ, R29.H0_H0 ;  /* 0x2000001dffad0230 */ /* 0x000fe20000004100 */
[----:B------:R-:W-:-:S02]  /*4130*/  FADD.FTZ R178, R223, -R175 ;  /* 0x800000afdfb27221 */ /* 0x000fc40000010000 */
[----:B------:R-:W-:Y:S02]  /*4140*/  @P0 FADD.FTZ R174, R174, R179 ;  /* 0x000000b3aeae0221 */ /* 0x000fe40000010000 */
[----:B------:R-:W-:Y:S02]  /*4150*/  @P0 FADD.FTZ R176, R176, R173 ;  /* 0x000000adb0b00221 */ /* 0x000fe40000010000 */
[----:B------:R-:W-:Y:S01]  /*4160*/  FADD.FTZ R215, R219, -R215 ;  /* 0x800000d7dbd77221 */ /* 0x000fe20000010000 */
[----:B------:R-:W-:Y:S01]  /*4170*/  @P1 F2FP.PACK_AB R172, RZ, R174 ;  /* 0x000000aeffac123e */ /* 0x000fe200000000ff */
[----:B------:R-:W-:Y:S01]  /*4180*/  FADD.FTZ R213, R208, -R213 ;  /* 0x800000d5d0d57221 */ /* 0x000fe20000010000 */
[----:B------:R-:W-:Y:S01]  /*4190*/  @P1 F2FP.PACK_AB R173, RZ, R176 ;  /* 0x000000b0ffad123e */ /* 0x000fe200000000ff */
[----:B------:R-:W-:Y:S01]  /*41a0*/  FADD.FTZ R175, R203, -R216 ;  /* 0x800000d8cbaf7221 */ /* 0x000fe20000010000 */
[----:B------:R-:W-:Y:S01]  /*41b0*/  @P1 PRMT R162, R172, 0x7610, R162 ;  /* 0x00007610aca21816 */ /* 0x000fe200000000a2 */
[----:B------:R-:W-:Y:S01]  /*41c0*/  FADD.FTZ R179, R205, -R214 ;  /* 0x800000d6cdb37221 */ /* 0x000fe20000010000 */
[----:B------:R-:W-:Y:S01]  /*41d0*/  @P1 PRMT R161, R173, 0x7610, R161 ;  /* 0x00007610ada11816 */ /* 0x000fe200000000a1 */
[----:B------:R-:W-:Y:S01]  /*41e0*/  FADD.FTZ R177, R207, -R177 ;  /* 0x800000b1cfb17221 */ /* 0x000fe20000010000 */
[----:B------:R-:W-:Y:S01]  /*41f0*/  @P0 HADD2.F32 R172, -RZ, R30.H1_H1 ;  /* 0x3000001effac0230 */ /* 0x000fe20000004100 */
[C---:B------:R-:W-:Y:S01]  /*4200*/  FMUL.FTZ R178, R4.reuse, R178 ;  /* 0x000000b204b27220 */ /* 0x040fe20000410000 */
[----:B------:R-:W-:Y:S01]  /*4210*/  @P0 HADD2.F32 R173, -RZ, R28.H0_H0 ;  /* 0x2000001cffad0230 */ /* 0x000fe20000004100 */
[----:B------:R-:W-:-:S02]  /*4220*/  FMUL.FTZ R214, R4, R215 ;  /* 0x000000d704d67220 */ /* 0x000fc40000410000 */
[C---:B------:R-:W-:Y:S02]  /*4230*/  FMUL.FTZ R216, R4.reuse, R213 ;  /* 0x000000d504d87220 */ /* 0x040fe40000410000 */
[C---:B------:R-:W-:Y:S02]  /*4240*/  FMUL.FTZ R175, R4.reuse, R175 ;  /* 0x000000af04af7220 */ /* 0x040fe40000410000 */
[C---:B------:R-:W-:Y:S02]  /*4250*/  FMUL.FTZ R179, R4.reuse, R179 ;  /* 0x000000b304b37220 */ /* 0x040fe40000410000 */
[----:B------:R-:W-:Y:S01]  /*4260*/  FMUL.FTZ R4, R4, R177 ;  /* 0x000000b104047220 */ /* 0x000fe20000410000 */
[----:B------:R-:W-:Y:S01]  /*4270*/  @P0 HADD2.F32 R177, -RZ, R29.H1_H1 ;  /* 0x3000001dffb10230 */ /* 0x000fe20000004100 */
[----:B------:R-:W-:Y:S01]  /*4280*/  @P0 FADD.FTZ R175, R175, R172 ;  /* 0x000000acafaf0221 */ /* 0x000fe20000010000 */
[--C-:B------:R-:W-:Y:S01]  /*4290*/  @P0 HADD2.F32 R172, -RZ, R31.reuse.H0_H0 ;  /* 0x2000001fffac0230 */ /* 0x100fe20000004100 */
[----:B------:R-:W-:Y:S01]  /*42a0*/  @P0 FADD.FTZ R178, R178, R173 ;  /* 0x000000adb2b20221 */ /* 0x000fe20000010000 */
[----:B------:R-:W-:Y:S01]  /*42b0*/  @P0 HADD2.F32 R173, -RZ, R28.H1_H1 ;  /* 0x3000001cffad0230 */ /* 0x000fe20000004100 */
[----:B------:R-:W-:Y:S01]  /*42c0*/  @P0 FADD.FTZ R216, R216, R177 ;  /* 0x000000b1d8d80221 */ /* 0x000fe20000010000 */
[----:B------:R-:W-:Y:S01]  /*42d0*/  @P0 HADD2.F32 R177, -RZ, R31.H1_H1 ;  /* 0x3000001fffb10230 */ /* 0x000fe20000004100 */
[----:B------:R-:W-:Y:S01]  /*42e0*/  @P0 FADD.FTZ R179, R179, R172 ;  /* 0x000000acb3b30221 */ /* 0x000fe20000010000 */
[----:B------:R-:W-:Y:S01]  /*42f0*/  @P1 F2FP.PACK_AB R172, RZ, R178 ;  /* 0x000000b2ffac123e */ /* 0x000fe200000000ff */
[----:B------:R-:W-:-:S02]  /*4300*/  @P0 FADD.FTZ R214, R214, R173 ;  /* 0x000000add6d60221 */ /* 0x000fc40000010000 */
[----:B------:R-:W-:Y:S01]  /*4310*/  @P0 FADD.FTZ R4, R4, R177 ;  /* 0x000000b104040221 */ /* 0x000fe20000010000 */
[----:B------:R-:W-:Y:S01]  /*4320*/  ISETP.NE.U32.AND P0, PT, RZ, c[0x0][0x258], PT ;  /* 0x00009600ff007a0c */ /* 0x000fe20003f05070 */
[----:B------:R-:W-:Y:S01]  /*4330*/  FMUL.FTZ R174, R174, R3 ;  /* 0x00000003aeae7220 */ /* 0x000fe20000410000 */
[----:B------:R-:W-:Y:S01]  /*4340*/  @P1 F2FP.PACK_AB R173, RZ, R179 ;  /* 0x000000b3ffad123e */ /* 0x000fe200000000ff */
[----:B------:R-:W-:Y:S01]  /*4350*/  FMUL.FTZ R176, R176, R3 ;  /* 0x00000003b0b07220 */ /* 0x000fe20000410000 */
[----:B------:R-:W-:Y:S01]  /*4360*/  ISETP.NE.AND.EX P0, PT, RZ, c[0x0][0x25c], PT, P0 ;  /* 0x00009700ff007a0c */ /* 0x000fe20003f05300 */
[----:B------:R-:W-:Y:S01]  /*4370*/  FMUL.FTZ R174, R174, c[0x0][0x1e8] ;  /* 0x00007a00aeae7a20 */ /* 0x000fe20000410000 */
[----:B------:R-:W-:Y:S01]  /*4380*/  @P1 F2FP.PACK_AB R177, RZ, R175 ;  /* 0x000000afffb1123e */ /* 0x000fe200000000ff */
[-C--:B------:R-:W-:Y:S01]  /*4390*/  FMUL.FTZ R175, R175, R3.reuse ;  /* 0x00000003afaf7220 */ /* 0x080fe20000410000 */
[----:B------:R-:W-:Y:S01]  /*43a0*/  @P1 PRMT R160, R172, 0x7610, R160 ;  /* 0x00007610aca01816 */ /* 0x000fe200000000a0 */
[-C--:B------:R-:W-:Y:S01]  /*43b0*/  FMUL.FTZ R178, R178, R3.reuse ;  /* 0x00000003b2b27220 */ /* 0x080fe20000410000 */
[----:B------:R-:W-:Y:S01]  /*43c0*/  @P1 PRMT R163, R173, 0x7610, R163 ;  /* 0x00007610ada31816 */ /* 0x000fe200000000a3 */
[----:B------:R-:W-:Y:S01]  /*43d0*/  FMUL.FTZ R175, R175, c[0x0][0x1e8] ;  /* 0x00007a00afaf7a20 */ /* 0x000fe20000410000 */
[----:B------:R-:W-:Y:S01]  /*43e0*/  @P1 PRMT R162, R162, 0x5410, R177 ;  /* 0x00005410a2a21816 */ /* 0x000fe200000000b1 */
[-C--:B------:R-:W-:Y:S01]  /*43f0*/  FMUL.FTZ R179, R179, R3.reuse ;  /* 0x00000003b3b37220 */ /* 0x080fe20000410000 */
[----:B------:R-:W-:Y:S01]  /*4400*/  @P1 F2FP.PACK_AB R173, RZ, R216 ;  /* 0x000000d8ffad123e */ /* 0x000fe200000000ff */
[-C--:B------:R-:W-:Y:S01]  /*4410*/  FMUL.FTZ R216, R216, R3.reuse ;  /* 0x00000003d8d87220 */ /* 0x080fe20000410000 */
[----:B------:R-:W-:Y:S01]  /*4420*/  @P1 F2FP.PACK_AB R172, RZ, R214 ;  /* 0x000000d6ffac123e */ /* 0x000fe200000000ff */
[-C--:B------:R-:W-:Y:S01]  /*4430*/  FMUL.FTZ R214, R214, R3.reuse ;  /* 0x00000003d6d67220 */ /* 0x080fe20000410000 */
[----:B------:R-:W-:Y:S01]  /*4440*/  MOV R177, 0x10 ;  /* 0x0000001000b17802 */ /* 0x000fe20000000f00 */
[----:B------:R-:W-:Y:S01]  /*4450*/  FMUL.FTZ R3, R4, R3 ;  /* 0x0000000304037220 */ /* 0x000fe20000410000 */
[----:B------:R-:W-:Y:S01]  /*4460*/  @P1 F2FP.PACK_AB R213, RZ, R4 ;  /* 0x00000004ffd5123e */ /* 0x000fe200000000ff */
[----:B------:R-:W-:Y:S01]  /*4470*/  FMUL.FTZ R4, R216, c[0x0][0x1e8] ;  /* 0x00007a00d8047a20 */ /* 0x000fe20000410000 */
        /* <DEDUP_REMOVED lines=10> */
[----:B------:R-:W-:Y:S02]  /*4520*/  FSEL R174, R174, RZ, P0 ;  /* 0x000000ffaeae7208 */ /* 0x000fe40000000000 */
[----:B------:R-:W-:-:S04]  /*4530*/  LOP3.LUT P0, RZ, R189, 0xff00, RZ, 0xc0, !PT ;  /* 0x0000ff00bdff7812 */ /* 0x000fc8000780c0ff */
[----:B------:R-:W-:Y:S02]  /*4540*/  FSEL R175, R175, RZ, P0 ;  /* 0x000000ffafaf7208 */ /* 0x000fe40000000000 */
[----:B------:R-:W-:Y:S02]  /*4550*/  LOP3.LUT P0, RZ, R188, 0xff0000, RZ, 0xc0, !PT ;  /* 0x00ff0000bcff7812 */ /* 0x000fe4000780c0ff */
[----:B------:R-:W-:Y:S01]  /*4560*/  F2FP.PACK_AB R174, R175, R174 ;  /* 0x000000aeafae723e */ /* 0x000fe200000000ff */
[----:B0-----:R-:W-:Y:S01]  /*4570*/  FMUL.FTZ R173, R176, c[0x0][0x1e8] ;  /* 0x00007a00b0ad7a20 */ /* 0x001fe20000410000 */
[----:B------:R-:W-:Y:S01]  /*4580*/  MOV R172, R188 ;  /* 0x000000bc00ac7202 */ /* 0x000fe20000000f00 */
[----:B------:R-:W-:-:S03]  /*4590*/  IMAD.WIDE.U32 R176, R0, R177, c[0x0][0x248] ;  /* 0x0000920000b07625 */ /* 0x000fc600078e00b1 */
        /* <DEDUP_REMOVED lines=8> */
[----:B------:R-:W-:Y:S02]  /*4620*/  LOP3.LUT P0, RZ, R189, 0xff0000, RZ, 0xc0, !PT ;  /* 0x00ff0000bdff7812 */ /* 0x000fe4000780c0ff */
[----:B------:R-:W-:Y:S02]  /*4630*/  F2FP.PACK_AB R172, R175, R172 ;  /* 0x000000acafac723e */ /* 0x000fe400000000ff */
[----:B------:R-:W-:Y:S02]  /*4640*/  FSEL R179, R179, RZ, P0 ;  /* 0x000000ffb3b37208 */ /* 0x000fe40000000000 */
[----:B------:R-:W-:-:S04]  /*4650*/  LOP3.LUT P0, RZ, R189, 0xff000000, RZ, 0xc0, !PT ;  /* 0xff000000bdff7812 */ /* 0x000fc8000780c0ff */
[----:B------:R-:W-:-:S04]  /*4660*/  FSEL R4, R3, RZ, P0 ;  /* 0x000000ff03047208 */ /* 0x000fc80000000000 */
[----:B------:R-:W-:-:S05]  /*4670*/  F2FP.PACK_AB R175, R4, R179 ;  /* 0x000000b304af723e */ /* 0x000fca00000000ff */
[----:B------:R0:W-:Y:S02]  /*4680*/  STG.E.128 [R176.64], R172 ;  /* 0x000000acb0007986 */ /* 0x0001e4000c101d04 */
.L_x_8351:
[----:B------:R-:W-:Y:S05]  /*4690*/  BSYNC B1 ;  /* 0x0000000000017941 */ /* 0x000fea0003800000 */
.L_x_8350:
[----:B------:R-:W-:-:S04]  /*46a0*/  MOV R3, c[0x0][0x160] ;  /* 0x0000580000037a02 */ /* 0x000fc80000000f00 */
[----:B------:R-:W-:-:S04]  /*46b0*/  LEA R2, R3, R2, 0x2 ;  /* 0x0000000203027211 */ /* 0x000fc800078e10ff */
[----:B------:R-:W-:-:S13]  /*46c0*/  ISETP.GE.AND P0, PT, R2, c[0x0][0x164], PT ;  /* 0x0000590002007a0c */ /* 0x000fda0003f06270 */
[----:B01---5:R-:W-:Y:S01]  /*46d0*/  @P0 CALL.REL.NOINC `(.L_x_8329) ;  /* 0x0000001000000944 */ /* 0x023fe20003c00000 */
[----:B------:R-:W-:Y:S05]  /*46e0*/  BRA `(.L_x_8352) ;  /* 0xffffbe7000007947 */ /* 0x000fea000383ffff */
.L_x_8329:
[----:B-1----:R-:W-:Y:S05]  /*46f0*/  BSYNC B0 ;  /* 0x0000000000007941 */ /* 0x002fea0003800000 */
.L_x_8328:
        /* <DEDUP_REMOVED lines=308> */
.L_x_8340:
[----:B------:R-:W-:Y:S01]  /*5a40*/  HFMA2.MMA R173, -RZ, RZ, 0, 5.9604644775390625e-08 ;  /* 0x00000001ffad7435 */ /* 0x000fe200000001ff */
[----:B------:R-:W-:-:S02]  /*5a50*/  MOV R176, R215 ;  /* 0x000000d700b07202 */ /* 0x000fc40000000f00 */
[----:B------:R-:W-:Y:S02]  /*5a60*/  MOV R178, 0x1f ;  /* 0x0000001f00b27802 */ /* 0x000fe40000000f00 */
[----:B------:R-:W-:Y:S02]  /*5a70*/  MOV R175, 0xffffffff ;  /* 0xffffffff00af7802 */ /* 0x000fe40000000f00 */
[----:B------:R-:W-:Y:S02]  /*5a80*/  MOV R172, 0x5aa0 ;  /* 0x00005aa000ac7802 */ /* 0x000fe40000000f00 */
[----:B0----5:R-:W-:Y:S05]  /*5a90*/  CALL.REL.NOINC `($__internal_108_$__cuda_sm70_shflsync_bfly_p) ;  /* 0x0000046000007944 */ /* 0x021fea0003c00000 */
[----:B-1----:R-:W-:Y:S01]  /*5aa0*/  MOV R174, R175 ;  /* 0x000000af00ae7202 */ /* 0x002fe20000000f00 */
[----:B------:R-:W-:Y:S05]  /*5ab0*/  BRA `(.L_x_8353) ;  /* 0xffffc8b000007947 */ /* 0x000fea000383ffff */
.L_x_8341:
[----:B------:R-:W-:Y:S01]  /*5ac0*/  HFMA2.MMA R173, -RZ, RZ, 0, 5.9604644775390625e-08 ;  /* 0x00000001ffad7435 */ /* 0x000fe200000001ff */
[----:B------:R-:W-:Y:S02]  /*5ad0*/  MOV R176, R214 ;  /* 0x000000d600b07202 */ /* 0x000fe40000000f00 */
[----:B------:R-:W-:Y:S02]  /*5ae0*/  MOV R178, 0x1f ;  /* 0x0000001f00b27802 */ /* 0x000fe40000000f00 */
[----:B------:R-:W-:-:S02]  /*5af0*/  MOV R175, 0xffffffff ;  /* 0xffffffff00af7802 */ /* 0x000fc40000000f00 */
[----:B------:R-:W-:Y:S02]  /*5b00*/  MOV R172, 0x5b20 ;  /* 0x00005b2000ac7802 */ /* 0x000fe40000000f00 */
[----:B012--5:R-:W-:Y:S05]  /*5b10*/  CALL.REL.NOINC `($__internal_108_$__cuda_sm70_shflsync_bfly_p) ;  /* 0x000003e000007944 */ /* 0x027fea0003c00000 */
[----:B------:R-:W-:Y:S01]  /*5b20*/  FADD.FTZ R215, R174, R215 ;  /* 0x000000d7aed77221 */ /* 0x000fe20000010000 */
[----:B------:R-:W-:Y:S01]  /*5b30*/  HFMA2.MMA R173, -RZ, RZ, 0, 1.1920928955078125e-07 ;  /* 0x00000002ffad7435 */ /* 0x000fe200000001ff */
[----:B-1----:R-:W-:Y:S01]  /*5b40*/  FADD.FTZ R214, R214, R175 ;  /* 0x000000afd6d67221 */ /* 0x002fe20000010000 */
[----:B------:R-:W-:Y:S02]  /*5b50*/  MOV R178, 0x1f ;  /* 0x0000001f00b27802 */ /* 0x000fe40000000f00 */
[----:B------:R-:W-:Y:S02]  /*5b60*/  MOV R175, 0xffffffff ;  /* 0xffffffff00af7802 */ /* 0x000fe40000000f00 */
[----:B------:R-:W-:Y:S02]  /*5b70*/  MOV R176, R215 ;  /* 0x000000d700b07202 */ /* 0x000fe40000000f00 */
[----:B------:R-:W-:Y:S02]  /*5b80*/  MOV R172, 0x5ba0 ;  /* 0x00005ba000ac7802 */ /* 0x000fe40000000f00 */
[----:B------:R-:W-:Y:S05]  /*5b90*/  CALL.REL.NOINC `($__internal_108_$__cuda_sm70_shflsync_bfly_p) ;  /* 0x0000036000007944 */ /* 0x000fea0003c00000 */
[----:B------:R-:W-:Y:S01]  /*5ba0*/  HFMA2.MMA R173, -RZ, RZ, 0, 1.1920928955078125e-07 ;  /* 0x00000002ffad7435 */ /* 0x000fe200000001ff */
[----:B-1----:R-:W-:-:S02]  /*5bb0*/  MOV R174, R175 ;  /* 0x000000af00ae7202 */ /* 0x002fc40000000f00 */
[----:B------:R-:W-:Y:S02]  /*5bc0*/  MOV R176, R214 ;  /* 0x000000d600b07202 */ /* 0x000fe40000000f00 */
[----:B------:R-:W-:Y:S02]  /*5bd0*/  MOV R178, 0x1f ;  /* 0x0000001f00b27802 */ /* 0x000fe40000000f00 */
[----:B------:R-:W-:Y:S02]  /*5be0*/  MOV R175, 0xffffffff ;  /* 0xffffffff00af7802 */ /* 0x000fe40000000f00 */
[----:B------:R-:W-:Y:S02]  /*5bf0*/  MOV R172, 0x5c10 ;  /* 0x00005c1000ac7802 */ /* 0x000fe40000000f00 */
[----:B------:R-:W-:Y:S05]  /*5c00*/  CALL.REL.NOINC `($__internal_108_$__cuda_sm70_shflsync_bfly_p) ;  /* 0x000002f000007944 */ /* 0x000fea0003c00000 */
[----:B------:R-:W-:Y:S01]  /*5c10*/  FADD.FTZ R215, R174, R215 ;  /* 0x000000d7aed77221 */ /* 0x000fe20000010000 */
[----:B------:R-:W-:Y:S01]  /*5c20*/  HFMA2.MMA R173, -RZ, RZ, 0, 2.384185791015625e-07 ;  /* 0x00000004ffad7435 */ /* 0x000fe200000001ff */
[----:B-1----:R-:W-:Y:S01]  /*5c30*/  FADD.FTZ R214, R214, R175 ;  /* 0x000000afd6d67221 */ /* 0x002fe20000010000 */
[----:B------:R-:W-:Y:S02]  /*5c40*/  MOV R178, 0x1f ;  /* 0x0000001f00b27802 */ /* 0x000fe40000000f00 */
[----:B------:R-:W-:-:S02]  /*5c50*/  MOV R175, 0xffffffff ;  /* 0xffffffff00af7802 */ /* 0x000fc40000000f00 */
[----:B------:R-:W-:Y:S02]  /*5c60*/  MOV R176, R215 ;  /* 0x000000d700b07202 */ /* 0x000fe40000000f00 */
[----:B------:R-:W-:Y:S02]  /*5c70*/  MOV R172, 0x5c90 ;  /* 0x00005c9000ac7802 */ /* 0x000fe40000000f00 */
[----:B------:R-:W-:Y:S05]  /*5c80*/  CALL.REL.NOINC `($__internal_108_$__cuda_sm70_shflsync_bfly_p) ;  /* 0x0000027000007944 */ /* 0x000fea0003c00000 */
[----:B------:R-:W-:Y:S01]  /*5c90*/  HFMA2.MMA R173, -RZ, RZ, 0, 2.384185791015625e-07 ;  /* 0x00000004ffad7435 */ /* 0x000fe200000001ff */
[----:B-1----:R-:W-:Y:S02]  /*5ca0*/  MOV R174, R175 ;  /* 0x000000af00ae7202 */ /* 0x002fe40000000f00 */
[----:B------:R-:W-:Y:S02]  /*5cb0*/  MOV R176, R214 ;  /* 0x000000d600b07202 */ /* 0x000fe40000000f00 */
[----:B------:R-:W-:Y:S02]  /*5cc0*/  MOV R178, 0x1f ;  /* 0x0000001f00b27802 */ /* 0x000fe40000000f00 */
[----:B------:R-:W-:Y:S02]  /*5cd0*/  MOV R175, 0xffffffff ;  /* 0xffffffff00af7802 */ /* 0x000fe40000000f00 */
[----:B------:R-:W-:-:S02]  /*5ce0*/  MOV R172, 0x5d00 ;  /* 0x00005d0000ac7802 */ /* 0x000fc40000000f00 */
[----:B------:R-:W-:Y:S05]  /*5cf0*/  CALL.REL.NOINC `($__internal_108_$__cuda_sm70_shflsync_bfly_p) ;  /* 0x0000020000007944 */ /* 0x000fea0003c00000 */
[----:B------:R-:W-:Y:S01]  /*5d00*/  FADD.FTZ R215, R174, R215 ;  /* 0x000000d7aed77221 */ /* 0x000fe20000010000 */
[----:B------:R-:W-:Y:S01]  /*5d10*/  HFMA2.MMA R173, -RZ, RZ, 0, 4.76837158203125e-07 ;  /* 0x00000008ffad7435 */ /* 0x000fe200000001ff */
[----:B-1----:R-:W-:Y:S01]  /*5d20*/  FADD.FTZ R214, R214, R175 ;  /* 0x000000afd6d67221 */ /* 0x002fe20000010000 */
[----:B------:R-:W-:-:S02]  /*5d30*/  MOV R178, 0x1f ;  /* 0x0000001f00b27802 */ /* 0x000fc40000000f00 */
[----:B------:R-:W-:Y:S02]  /*5d40*/  MOV R175, 0xffffffff ;  /* 0xffffffff00af7802 */ /* 0x000fe40000000f00 */
[----:B------:R-:W-:Y:S02]  /*5d50*/  MOV R176, R215 ;  /* 0x000000d700b07202 */ /* 0x000fe40000000f00 */
[----:B------:R-:W-:Y:S02]  /*5d60*/  MOV R172, 0x5d80 ;  /* 0x00005d8000ac7802 */ /* 0x000fe40000000f00 */
[----:B------:R-:W-:Y:S05]  /*5d70*/  CALL.REL.NOINC `($__internal_108_$__cuda_sm70_shflsync_bfly_p) ;  /* 0x0000018000007944 */ /* 0x000fea0003c00000 */
[----:B------:R-:W-:Y:S01]  /*5d80*/  HFMA2.MMA R173, -RZ, RZ, 0, 4.76837158203125e-07 ;  /* 0x00000008ffad7435 */ /* 0x000fe200000001ff */
[----:B-1----:R-:W-:Y:S02]  /*5d90*/  MOV R174, R175 ;  /* 0x000000af00ae7202 */ /* 0x002fe40000000f00 */
[----:B------:R-:W-:Y:S02]  /*5da0*/  MOV R176, R214 ;  /* 0x000000d600b07202 */ /* 0x000fe40000000f00 */
[----:B------:R-:W-:Y:S02]  /*5db0*/  MOV R178, 0x1f ;  /* 0x0000001f00b27802 */ /* 0x000fe40000000f00 */
[----:B------:R-:W-:-:S02]  /*5dc0*/  MOV R175, 0xffffffff ;  /* 0xffffffff00af7802 */ /* 0x000fc40000000f00 */
[----:B------:R-:W-:Y:S02]  /*5dd0*/  MOV R172, 0x5df0 ;  /* 0x00005df000ac7802 */ /* 0x000fe40000000f00 */
[----:B------:R-:W-:Y:S05]  /*5de0*/  CALL.REL.NOINC `($__internal_108_$__cuda_sm70_shflsync_bfly_p) ;  /* 0x0000011000007944 */ /* 0x000fea0003c00000 */
[----:B------:R-:W-:Y:S01]  /*5df0*/  FADD.FTZ R215, R174, R215 ;  /* 0x000000d7aed77221 */ /* 0x000fe20000010000 */
[----:B------:R-:W-:Y:S01]  /*5e00*/  HFMA2.MMA R173, -RZ, RZ, 0, 9.5367431640625e-07 ;  /* 0x00000010ffad7435 */ /* 0x000fe200000001ff */
[----:B-1----:R-:W-:Y:S01]  /*5e10*/  FADD.FTZ R174, R214, R175 ;  /* 0x000000afd6ae7221 */ /* 0x002fe20000010000 */
[----:B------:R-:W-:Y:S02]  /*5e20*/  MOV R178, 0x1f ;  /* 0x0000001f00b27802 */ /* 0x000fe40000000f00 */
[----:B------:R-:W-:Y:S02]  /*5e30*/  MOV R175, 0xffffffff ;  /* 0xffffffff00af7802 */ /* 0x000fe40000000f00 */
[----:B------:R-:W-:Y:S02]  /*5e40*/  MOV R176, R215 ;  /* 0x000000d700b07202 */ /* 0x000fe40000000f00 */
[----:B------:R-:W-:Y:S02]  /*5e50*/  MOV R172, 0x5e70 ;  /* 0x00005e7000ac7802 */ /* 0x000fe40000000f00 */
[----:B------:R-:W-:Y:S05]  /*5e60*/  CALL.REL.NOINC `($__internal_108_$__cuda_sm70_shflsync_bfly_p) ;  /* 0x0000009000007944 */ /* 0x000fea0003c00000 */
[----:B------:R-:W-:Y:S01]  /*5e70*/  HFMA2.MMA R173, -RZ, RZ, 0, 9.5367431640625e-07 ;  /* 0x00000010ffad7435 */ /* 0x000fe200000001ff */
[----:B-1----:R-:W-:-:S02]  /*5e80*/  MOV R177, R175 ;  /* 0x000000af00b17202 */ /* 0x002fc40000000f00 */
[----:B------:R-:W-:Y:S02]  /*5e90*/  MOV R176, R174 ;  /* 0x000000ae00b07202 */ /* 0x000fe40000000f00 */
[----:B------:R-:W-:Y:S02]  /*5ea0*/  MOV R178, 0x1f ;  /* 0x0000001f00b27802 */ /* 0x000fe40000000f00 */
[----:B------:R-:W-:Y:S02]  /*5eb0*/  MOV R175, 0xffffffff ;  /* 0xffffffff00af7802 */ /* 0x000fe40000000f00 */
[----:B------:R-:W-:Y:S02]  /*5ec0*/  MOV R172, 0x5ee0 ;  /* 0x00005ee000ac7802 */ /* 0x000fe40000000f00 */
[----:B------:R-:W-:Y:S05]  /*5ed0*/  CALL.REL.NOINC `($__internal_108_$__cuda_sm70_shflsync_bfly_p) ;  /* 0x0000002000007944 */ /* 0x000fea0003c00000 */
[----:B-1----:R-:W-:Y:S01]  /*5ee0*/  MOV R173, R175 ;  /* 0x000000af00ad7202 */ /* 0x002fe20000000f00 */
[----:B------:R-:W-:Y:S05]  /*5ef0*/  BRA `(.L_x_8354) ;  /* 0xffffc59000007947 */ /* 0x000fea000383ffff */
        .weak           $__internal_108_$__cuda_sm70_shflsync_bfly_p
        .type           $__internal_108_$__cuda_sm70_shflsync_bfly_p,@function
        .size           $__internal_108_$__cuda_sm70_shflsync_bfly_p,(.L_x_14990 - $__internal_108_$__cuda_sm70_shflsync_bfly_p)
$__internal_108_$__cuda_sm70_shflsync_bfly_p:
[----:B------:R-:W-:Y:S04]  /*5f00*/  WARPSYNC R175 ;  /* 0x000000af00007348 */ /* 0x000fe80003800000 */
[----:B------:R0:W1:Y:S02]  /*5f10*/  SHFL.BFLY PT, R175, R176, R173, R178 ;  /* 0x0c0000adb0af7389 */ /* 0x00006400000e00b2 */
[----:B0-----:R-:W-:-:S06]  /*5f20*/  HFMA2.MMA R173, -RZ, RZ, 0, 0 ;  /* 0x00000000ffad7435 */ /* 0x001fcc00000001ff */
[----:B------:R-:W-:Y:S05]  /*5f30*/  RET.REL.NODEC R172 `(_ZN10layer_norm13ln_bwd_kernelINS_13Kernel_traitsIf6__halfS2_S2_fjLj1280ELj1ELj4ELj1ELj16ENS_18Kernel_traits_baseILj1280EfS2_S2_S2_fjLj128EEEEELb1ELb0ELb0ELb0EEEvNS_9BwdParamsE) ;  /* 0xffffa0c0ac007950 */ /* 0x000fea0003c3ffff */
.L_x_8355:
        /* <DEDUP_REMOVED lines=12> */
.L_x_14990:


//--------------------- .text._ZN10layer_norm13ln_bwd_kernelINS_13Kernel_traitsIf6__halfS2_S2_fjLj1280ELj1ELj4ELj1ELj16ENS_18Kernel_traits_baseILj1280EfS2_S2_S2_fjLj128EEEEELb1ELb0ELb0ELb1EEEvNS_9BwdParamsE --------------------------
	.section	.text._ZN10layer_norm13ln_bwd_kernelINS_13Kernel_traitsIf6__halfS2_S2_fjLj1280ELj1ELj4ELj1ELj16ENS_18Kernel_traits_baseILj1280EfS2_S2_S2_fjLj128EEEEELb1ELb0ELb0ELb1EEEvNS_9BwdParamsE,"ax",@progbits
	.sectioninfo	@"SHI_REGISTERS=255"
	.align	128
        .global         _ZN10layer_norm13ln_bwd_kernelINS_13Kernel_traitsIf6__halfS2_S2_fjLj1280ELj1ELj4ELj1ELj16ENS_18Kernel_traits_baseILj1280EfS2_S2_S2_fjLj128EEEEELb1ELb0ELb0ELb1EEEvNS_9BwdParamsE
        .type           _ZN10layer_norm13ln_bwd_kernelINS_13Kernel_traitsIf6__halfS2_S2_fjLj1280ELj1ELj4ELj1ELj16ENS_18Kernel_traits_baseILj1280EfS2_S2_S2_fjLj128EEEEELb1ELb0ELb0ELb1EEEvNS_9BwdParamsE,@function
        .size           _ZN10layer_norm13ln_bwd_kernelINS_13Kernel_traitsIf6__halfS2_S2_fjLj1280ELj1ELj4ELj1ELj16ENS_18Kernel_traits_baseILj1280EfS2_S2_S2_fjLj128EEEEELb1ELb0ELb0ELb1EEEvNS_9BwdParamsE,(.L_x_14991 - _ZN10layer_norm13ln_bwd_kernelINS_13Kernel_traitsIf6__halfS2_S2_fjLj1280ELj1ELj4ELj1ELj16ENS_18Kernel_traits_baseILj1280EfS2_S2_S2_fjLj128EEEEELb1ELb0ELb0ELb1EEEvNS_9BwdParamsE)
        .other          _ZN10layer_norm13ln_bwd_kernelINS_13Kernel_traitsIf6__halfS2_S2_fjLj1280ELj1ELj4ELj1ELj16ENS_18Kernel_traits_baseILj1280EfS2_S2_S2_fjLj128EEEEELb1ELb0ELb0ELb1EEEvNS_9BwdParamsE,@"STO_CUDA_ENTRY STV_DEFAULT"
_ZN10layer_norm13ln_bwd_kernelINS_13Kernel_traitsIf6__halfS2_S2_fjLj1280ELj1ELj4ELj1ELj16ENS_18Kernel_traits_baseILj1280EfS2_S2_S2_fjLj128EEEEELb1ELb0ELb0ELb1EEEvNS_9BwdParamsE:
.text._ZN10layer_norm13ln_bwd_kernelINS_13Kernel_traitsIf6__halfS2_S2_fjLj1280ELj1ELj4ELj1ELj16ENS_18Kernel_traits_baseILj1280EfS2_S2_S2_fjLj128EEEEELb1ELb0ELb0ELb1EEEvNS_9BwdParamsE:
        /* <DEDUP_REMOVED lines=50> */
.L_x_8357:
        /* <DEDUP_REMOVED lines=57> */
.L_x_8363:
        /* <DEDUP_REMOVED lines=45> */
[----:B---3--:R-:W-:Y:S01]  /*0980*/  @P0 HADD2.F32 R189, -RZ, R194.H0_H0 ;  /* 0x200000c2ffbd0230 */ /* 0x008fe20000004100 */
[----:B------:R-:W-:-:S04]  /*0990*/  ISETP.NE.U32.AND P0, PT, RZ, c[0x0][0x218], PT ;  /* 0x00008600ff007a0c */ /* 0x000fc80003f05070 */
[----:B------:R-:W-:Y:S01]  /*09a0*/  ISETP.NE.AND.EX P0, PT, RZ, c[0x0][0x21c], PT, P0 ;  /* 0x00008700ff007a0c */ /* 0x000fe20003f05300 */
[--C-:B--2---:R-:W-:Y:S02]  /*09b0*/  HADD2.F32 R193, -RZ, R104.reuse.H0_H0 ;  /* 0x20000068ffc17230 */ /* 0x104fe40000004100 */
[----:B------:R-:W-:Y:S02]  /*09c0*/  HADD2.F32 R195, -RZ, R104.H1_H1 ;  /* 0x30000068ffc37230 */ /* 0x000fe40000004100 */
[--C-:B------:R-:W-:Y:S02]  /*09d0*/  HADD2.F32 R194, -RZ, R105.reuse.H0_H0 ;  /* 0x20000069ffc27230 */ /* 0x100fe40000004100 */
[----:B------:R-:W-:Y:S02]  /*09e0*/  HADD2.F32 R197, -RZ, R105.H1_H1 ;  /* 0x30000069ffc57230 */ /* 0x000fe40000004100 */
[--C-:B------:R-:W-:Y:S02]  /*09f0*/  HADD2.F32 R196, -RZ, R106.reuse.H0_H0 ;  /* 0x2000006affc47230 */ /* 0x100fe40000004100 */
[----:B------:R-:W-:-:S02]  /*0a00*/  HADD2.F32 R199, -RZ, R106.H1_H1 ;  /* 0x3000006affc77230 */ /* 0x000fc40000004100 */
[--C-:B------:R-:W-:Y:S01]  /*0a10*/  HADD2.F32 R198, -RZ, R107.reuse.H0_H0 ;  /* 0x2000006bffc67230 */ /* 0x100fe20000004100 */
[----:B------:R-:W-:Y:S01]  /*0a20*/  @P0 IMAD.WIDE.U32 R104, R218, R191, c[0x0][0x218] ;  /* 0x00008600da680625 */ /* 0x000fe200078e00bf */
[----:B------:R-:W-:-:S03]  /*0a30*/  HADD2.F32 R200, -RZ, R107.H1_H1 ;  /* 0x3000006bffc87230 */ /* 0x000fc60000004100 */
[----:B------:R-:W-:Y:S01]  /*0a40*/  @P0 IMAD.WIDE.U32 R106, R188, R218, c[0x0][0x218] ;  /* 0x00008600bc6a0625 */ /* 0x000fe200078e00da */
[----:B-----5:R0:W5:Y:S01]  /*0a50*/  @P0 LDG.E.128 R84, [R104.64] ;  /* 0x0000000468540981 */ /* 0x020162000c1e1d00 */
        /* <DEDUP_REMOVED lines=373> */
.L_x_8364:
        /* <DEDUP_REMOVED lines=18> */
.L_x_8365:
        /* <DEDUP_REMOVED lines=343> */
[----:B------:R-:W-:Y:S01]  /*3840*/  @P0 F2FP.PACK_AB R195, RZ, R195 ;  /* 0x000000c3ffc3023e */ /* 0x000fe200000000ff */
[----:B------:R-:W-:Y:S01]  /*3850*/  FMUL.FTZ R109, R130, R189 ;  /* 0x000000bd826d7220 */ /* 0x000fe20000410000 */
[----:B------:R-:W-:Y:S01]  /*3860*/  @P0 F2FP.PACK_AB R105, RZ, R105 ;  /* 0x00000069ff69023e */ /* 0x000fe200000000ff */
[----:B------:R-:W-:Y:S01]  /*3870*/  FMUL.FTZ R107, R107, c[0x0][0x1e8] ;  /* 0x00007a006b6b7a20 */ /* 0x000fe20000410000 */
[----:B------:R-:W-:Y:S01]  /*3880*/  @P0 PRMT R100, R195, 0x7610, R100 ;  /* 0x00007610c3640816 */ /* 0x000fe20000000064 */
[----:B------:R-:W-:Y:S01]  /*3890*/  HFMA2.MMA R195, -RZ, RZ, 0, 9.5367431640625e-07 ;  /* 0x00000010ffc37435 */ /* 0x000fe200000001ff */
[----:B------:R-:W-:Y:S01]  /*38a0*/  @P0 F2FP.PACK_AB R208, RZ, R208 ;  /* 0x000000d0ffd0023e */ /* 0x000fe200000000ff */
[----:B------:R-:W-:Y:S01]  /*38b0*/  FMUL.FTZ R109, R109, c[0x0][0x1e8] ;  /* 0x00007a006d6d7a20 */ /* 0x000fe20000410000 */
[----:B------:R-:W-:-:S02]  /*38c0*/  @P0 F2FP.PACK_AB R209, RZ, R209 ;  /* 0x000000d1ffd1023e */ /* 0x000fc400000000ff */
[----:B------:R-:W-:Y:S02]  /*38d0*/  FSEL R230, R108, RZ, P1 ;  /* 0x000000ff6ce67208 */ /* 0x000fe40000800000 */
[----:B------:R-:W-:Y:S02]  /*38e0*/  LOP3.LUT R108, R153, 0x1f, RZ, 0xc0, !PT ;  /* 0x0000001f996c7812 */ /* 0x000fe400078ec0ff */
[----:B------:R-:W-:Y:S02]  /*38f0*/  @P0 F2FP.PACK_AB R201, RZ, R201 ;  /* 0x000000c9ffc9023e */ /* 0x000fe400000000ff */
[----:B------:R-:W-:Y:S02]  /*3900*/  @P0 F2FP.PACK_AB R206, RZ, R206 ;  /* 0x000000ceffce023e */ /* 0x000fe400000000ff */
[----:B------:R-:W-:Y:S02]  /*3910*/  @P0 F2FP.PACK_AB R207, RZ, R207 ;  /* 0x000000cfffcf023e */ /* 0x000fe400000000ff */
[----:B------:R-:W-:-:S02]  /*3920*/  @P0 F2FP.PACK_AB R205, RZ, R205 ;  /* 0x000000cdffcd023e */ /* 0x000fc400000000ff */
        /* <DEDUP_REMOVED lines=13> */
[----:B------:R-:W-:Y:S02]  /*3a00*/  @P0 F2FP.PACK_AB R198, RZ, R198 ;  /* 0x000000c6ffc6023e */ /* 0x000fe400000000ff */
[----:B------:R-:W-:Y:S01]  /*3a10*/  @P0 F2FP.PACK_AB R116, RZ, R116 ;  /* 0x00000074ff74023e */ /* 0x000fe200000000ff */
[----:B------:R0:W-:Y:S01]  /*3a20*/  @P0 STG.E.128 [R108.64], R100 ;  /* 0x000000646c000986 */ /* 0x0001e2000c101d04 */
[----:B------:R-:W-:-:S02]  /*3a30*/  @P0 F2FP.PACK_AB R212, RZ, R212 ;  /* 0x000000d4ffd4023e */ /* 0x000fc400000000ff */
[----:B------:R-:W-:Y:S02]  /*3a40*/  @P0 F2FP.PACK_AB R214, RZ, R214 ;  /* 0x000000d6ffd6023e */ /* 0x000fe400000000ff */
[----:B------:R-:W-:Y:S02]  /*3a50*/  LOP3.LUT P4, RZ, R110, 0xff0000, RZ, 0xc0, !PT ;  /* 0x00ff00006eff7812 */ /* 0x000fe4000788c0ff */
[----:B------:R-:W-:Y:S02]  /*3a60*/  @P0 F2FP.PACK_AB R197, RZ, R197 ;  /* 0x000000c5ffc5023e */ /* 0x000fe400000000ff */
[----:B------:R-:W-:Y:S02]  /*3a70*/  @P0 F2FP.PACK_AB R221, RZ, R221 ;  /* 0x000000ddffdd023e */ /* 0x000fe400000000ff */
[----:B------:R-:W-:Y:S02]  /*3a80*/  @P0 F2FP.PACK_AB R220, RZ, R220 ;  /* 0x000000dcffdc023e */ /* 0x000fe400000000ff */
[----:B------:R-:W-:-:S02]  /*3a90*/  @P0 F2FP.PACK_AB R215, RZ, R215 ;  /* 0x000000d7ffd7023e */ /* 0x000fc400000000ff */
        /* <DEDUP_REMOVED lines=12> */
[----:B------:R-:W-:Y:S02]  /*3b60*/  F2FP.PACK_AB R107, R106, R204 ;  /* 0x000000cc6a6b723e */ /* 0x000fe400000000ff */
[----:B------:R-:W-:-:S02]  /*3b70*/  F2FP.PACK_AB R106, R202, R203 ;  /* 0x000000cbca6a723e */ /* 0x000fc400000000ff */
[----:B------:R-:W-:Y:S02]  /*3b80*/  F2FP.PACK_AB R105, R199, R200 ;  /* 0x000000c8c769723e */ /* 0x000fe400000000ff */
[----:B------:R-:W-:Y:S02]  /*3b90*/  @P0 PRMT R100, R100, 0x5410, R197 ;  /* 0x0000541064640816 */ /* 0x000fe400000000c5 */
[----:B------:R-:W-:Y:S01]  /*3ba0*/  @P0 PRMT R101, R101, 0x5410, R221 ;  /* 0x0000541065650816 */ /* 0x000fe200000000dd */
[----:B------:R0:W-:Y:S01]  /*3bb0*/  STG.E.128 [R110.64], R104 ;  /* 0x000000686e007986 */ /* 0x0001e2000c101d04 */
[----:B------:R-:W-:Y:S02]  /*3bc0*/  @P0 PRMT R102, R102, 0x5410, R220 ;  /* 0x0000541066660816 */ /* 0x000fe400000000dc */
[----:B------:R-:W-:Y:S02]  /*3bd0*/  @P0 PRMT R103, R103, 0x5410, R215 ;  /* 0x0000541067670816 */ /* 0x000fe400000000d7 */
[----:B------:R-:W-:-:S02]  /*3be0*/  @P0 F2FP.PACK_AB R115, RZ, R115 ;  /* 0x00000073ff73023e */ /* 0x000fc400000000ff */
[----:B------:R-:W-:Y:S01]  /*3bf0*/  @P0 F2FP.PACK_AB R113, RZ, R113 ;  /* 0x00000071ff71023e */ /* 0x000fe200000000ff */
[----:B------:R1:W-:Y:S01]  /*3c00*/  @P0 STG.E.128 [R108.64], R100 ;  /* 0x000000646c000986 */ /* 0x0003e2000c101d04 */
[----:B------:R-:W-:Y:S02]  /*3c10*/  @P0 F2FP.PACK_AB R136, RZ, R136 ;  /* 0x00000088ff88023e */ /* 0x000fe400000000ff */
[----:B------:R-:W-:Y:S02]  /*3c20*/  @P0 F2FP.PACK_AB R217, RZ, R217 ;  /* 0x000000d9ffd9023e */ /* 0x000fe400000000ff */
[----:B------:R-:W-:Y:S02]  /*3c30*/  @P0 F2FP.PACK_AB R117, RZ, R117 ;  /* 0x00000075ff75023e */ /* 0x000fe400000000ff */
[----:B------:R-:W-:Y:S02]  /*3c40*/  @P0 F2FP.PACK_AB R134, RZ, R134 ;  /* 0x00000086ff86023e */ /* 0x000fe400000000ff */
[----:B------:R-:W-:Y:S01]  /*3c50*/  @P0 F2FP.PACK_AB R223, RZ, R223 ;  /* 0x000000dfffdf023e */ /* 0x000fe200000000ff */
[----:B0-----:R-:W-:Y:S01]  /*3c60*/  IMAD.WIDE.U32 R110, R191, R195, c[0x0][0x248] ;  /* 0x00009200bf6e7625 */ /* 0x001fe200078e00c3 */
[----:B------:R-:W-:-:S02]  /*3c70*/  @P0 F2FP.PACK_AB R218, RZ, R218 ;  /* 0x000000daffda023e */ /* 0x000fc400000000ff */
[----:B------:R-:W-:Y:S02]  /*3c80*/  F2FP.PACK_AB R107, R213, R222 ;  /* 0x000000ded56b723e */ /* 0x000fe400000000ff */
[----:B------:R-:W-:Y:S02]  /*3c90*/  F2FP.PACK_AB R106, R210, R211 ;  /* 0x000000d3d26a723e */ /* 0x000fe400000000ff */
[----:B------:R-:W-:Y:S01]  /*3ca0*/  F2FP.PACK_AB R105, R118, R119 ;  /* 0x000000777669723e */ /* 0x000fe200000000ff */
[CC--:B-1----:R-:W-:Y:S01]  /*3cb0*/  @P0 IMAD.WIDE.U32 R108, R190.reuse, R195.reuse, c[0x0][0x258] ;  /* 0x00009600be6c0625 */ /* 0x0c2fe200078e00c3 */
[----:B------:R-:W-:Y:S02]  /*3cc0*/  @P0 PRMT R100, R115, 0x7610, R100 ;  /* 0x0000761073640816 */ /* 0x000fe40000000064 */
[----:B------:R-:W-:Y:S01]  /*3cd0*/  @P0 PRMT R101, R113, 0x7610, R101 ;  /* 0x0000761071650816 */ /* 0x000fe20000000065 */
[----:B------:R-:W-:Y:S01]  /*3ce0*/  IMAD.WIDE.U32 R190, R190, R195, c[0x0][0x248] ;  /* 0x00009200bebe7625 */ /* 0x000fe200078e00c3 */
[----:B------:R-:W-:-:S02]  /*3cf0*/  @P0 PRMT R102, R136, 0x7610, R102 ;  /* 0x0000761088660816 */ /* 0x000fc40000000066 */
[----:B------:R-:W-:Y:S02]  /*3d00*/  @P0 PRMT R103, R217, 0x7610, R103 ;  /* 0x00007610d9670816 */ /* 0x000fe40000000067 */
[----:B------:R-:W-:Y:S02]  /*3d10*/  F2FP.PACK_AB R104, R196, R194 ;  /* 0x000000c2c468723e */ /* 0x000fe400000000ff */
[----:B------:R-:W-:Y:S02]  /*3d20*/  @P0 PRMT R100, R100, 0x5410, R117 ;  /* 0x0000541064640816 */ /* 0x000fe40000000075 */
[----:B------:R-:W-:Y:S01]  /*3d30*/  @P0 PRMT R101, R101, 0x5410, R134 ;  /* 0x0000541065650816 */ /* 0x000fe20000000086 */
[----:B------:R0:W-:Y:S01]  /*3d40*/  STG.E.128 [R110.64], R104 ;  /* 0x000000686e007986 */ /* 0x0001e2000c101d04 */
[----:B------:R-:W-:Y:S02]  /*3d50*/  @P0 PRMT R102, R102, 0x5410, R223 ;  /* 0x0000541066660816 */ /* 0x000fe400000000df */
[----:B------:R-:W-:-:S02]  /*3d60*/  @P0 PRMT R103, R103, 0x5410, R218 ;  /* 0x0000541067670816 */ /* 0x000fc400000000da */
[----:B------:R-:W-:Y:S02]  /*3d70*/  @P0 F2FP.PACK_AB R122, RZ, R122 ;  /* 0x0000007aff7a023e */ /* 0x000fe400000000ff */
[----:B------:R-:W-:Y:S01]  /*3d80*/  @P0 F2FP.PACK_AB R125, RZ, R125 ;  /* 0x0000007dff7d023e */ /* 0x000fe200000000ff */
[----:B------:R1:W-:Y:S01]  /*3d90*/  @P0 STG.E.128 [R108.64], R100 ;  /* 0x000000646c000986 */ /* 0x0003e2000c101d04 */
[----:B------:R-:W-:Y:S02]  /*3da0*/  @P0 F2FP.PACK_AB R219, RZ, R219 ;  /* 0x000000dbffdb023e */ /* 0x000fe400000000ff */
[----:B------:R-:W-:Y:S02]  /*3db0*/  @P0 F2FP.PACK_AB R226, RZ, R226 ;  /* 0x000000e2ffe2023e */ /* 0x000fe400000000ff */
[----:B------:R-:W-:Y:S02]  /*3dc0*/  @P0 F2FP.PACK_AB R123, RZ, R123 ;  /* 0x0000007bff7b023e */ /* 0x000fe400000000ff */
[----:B------:R-:W-:-:S02]  /*3dd0*/  @P0 F2FP.PACK_AB R228, RZ, R228 ;  /* 0x000000e4ffe4023e */ /* 0x000fc400000000ff */
[----:B------:R-:W-:Y:S02]  /*3de0*/  @P0 F2FP.PACK_AB R225, RZ, R225 ;  /* 0x000000e1ffe1023e */ /* 0x000fe400000000ff */
[----:B0-----:R-:W-:Y:S02]  /*3df0*/  F2FP.PACK_AB R107, R216, R224 ;  /* 0x000000e0d86b723e */ /* 0x001fe400000000ff */
[----:B------:R-:W-:Y:S02]  /*3e00*/  F2FP.PACK_AB R106, R133, R135 ;  /* 0x00000087856a723e */ /* 0x000fe400000000ff */
[----:B------:R-:W-:Y:S02]  /*3e10*/  F2FP.PACK_AB R105, R132, R124 ;  /* 0x0000007c8469723e */ /* 0x000fe400000000ff */
[----:B------:R-:W-:Y:S02]  /*3e20*/  F2FP.PACK_AB R104, R114, R112 ;  /* 0x000000707268723e */ /* 0x000fe400000000ff */
[----:B------:R-:W-:-:S02]  /*3e30*/  @P0 IADD3 R110, R188, 0x60, RZ ;  /* 0x00000060bc6e0810 */ /* 0x000fc40007ffe0ff */
[----:B------:R-:W-:Y:S01]  /*3e40*/  @P0 F2FP.PACK_AB R227, RZ, R227 ;  /* 0x000000e3ffe3023e */ /* 0x000fe200000000ff */
        /* <DEDUP_REMOVED lines=12> */
[----:B0-----:R-:W-:Y:S02]  /*3f10*/  F2FP.PACK_AB R107, R230, R231 ;  /* 0x000000e7e66b723e */ /* 0x001fe400000000ff */
[----:B------:R-:W-:Y:S01]  /*3f20*/  F2FP.PACK_AB R106, R143, R229 ;  /* 0x000000e58f6a723e */ /* 0x000fe200000000ff */
[----:B------:R0:W-:Y:S01]  /*3f30*/  @P0 STG.E.128 [R110.64], R100 ;  /* 0x000000646e000986 */ /* 0x0001e2000c101d04 */
[----:B------:R-:W-:-:S02]  /*3f40*/  F2FP.PACK_AB R105, R142, R126 ;  /* 0x0000007e8e69723e */ /* 0x000fc400000000ff */
        /* <DEDUP_REMOVED lines=51> */
.L_x_8362:
[----:B------:R-:W-:Y:S05]  /*4280*/  BSYNC B1 ;  /* 0x0000000000017941 */ /* 0x000fea0003800000 */
.L_x_8359:
        /* <DEDUP_REMOVED lines=60> */
.L_x_8358:
[----:B------:R-:W-:Y:S05]  /*4650*/  BSYNC B0 ;  /* 0x0000000000007941 */ /* 0x000fea0003800000 */
.L_x_8356:
        /* <DEDUP_REMOVED lines=219> */
.L_x_8360:
[----:B------:R-:W-:Y:S01]  /*5410*/  HFMA2.MMA R244, -RZ, RZ, 0, 5.9604644775390625e-08 ;  /* 0x00000001fff47435 */ /* 0x000fe200000001ff */
[----:B------:R-:W-:-:S02]  /*5420*/  MOV R245, R248 ;  /* 0x000000f800f57202 */ /* 0x000fc40000000f00 */
[----:B------:R-:W-:Y:S02]  /*5430*/  MOV R243, 0x1f ;  /* 0x0000001f00f37802 */ /* 0x000fe40000000f00 */
[----:B------:R-:W-:Y:S02]  /*5440*/  MOV R143, 0xffffffff ;  /* 0xffffffff008f7802 */ /* 0x000fe40000000f00 */
[----:B------:R-:W-:Y:S02]  /*5450*/  MOV R247, 0x5470 ;  /* 0x0000547000f77802 */ /* 0x000fe40000000f00 */
[----:B-----5:R-:W-:Y:S05]  /*5460*/  CALL.REL.NOINC `($__internal_109_$__cuda_sm70_shflsync_bfly_p) ;  /* 0x0000046000007944 */ /* 0x020fea0003c00000 */
[----:B-1----:R-:W-:Y:S01]  /*5470*/  MOV R250, R243 ;  /* 0x000000f300fa7202 */ /* 0x002fe20000000f00 */
[----:B------:R-:W-:Y:S05]  /*5480*/  BRA `(.L_x_8364) ;  /* 0xffffcd2000007947 */ /* 0x000fea000383ffff */
.L_x_8361:
[----:B------:R-:W-:Y:S01]  /*5490*/  HFMA2.MMA R244, -RZ, RZ, 0, 5.9604644775390625e-08 ;  /* 0x00000001fff47435 */ /* 0x000fe200000001ff */
[----:B------:R-:W-:Y:S02]  /*54a0*/  MOV R245, R249 ;  /* 0x000000f900f57202 */ /* 0x000fe40000000f00 */
[----:B------:R-:W-:Y:S02]  /*54b0*/  MOV R243, 0x1f ;  /* 0x0000001f00f37802 */ /* 0x000fe40000000f00 */
[----:B------:R-:W-:-:S02]  /*54c0*/  MOV R143, 0xffffffff ;  /* 0xffffffff008f7802 */ /* 0x000fc40000000f00 */
[----:B------:R-:W-:Y:S02]  /*54d0*/  MOV R247, 0x54f0 ;  /* 0x000054f000f77802 */ /* 0x000fe40000000f00 */
[----:B01---5:R-:W-:Y:S05]  /*54e0*/  CALL.REL.NOINC `($__internal_109_$__cuda_sm70_shflsync_bfly_p) ;  /* 0x000003e000007944 */ /* 0x023fea0003c00000 */
[----:B------:R-:W-:Y:S01]  /*54f0*/  FADD.FTZ R248, R248, R250 ;  /* 0x000000faf8f87221 */ /* 0x000fe20000010000 */
[----:B------:R-:W-:Y:S01]  /*5500*/  HFMA2.MMA R244, -RZ, RZ, 0, 1.1920928955078125e-07 ;  /* 0x00000002fff47435 */ /* 0x000fe200000001ff */
[----:B-1----:R-:W-:Y:S01]  /*5510*/  FADD.FTZ R249, R249, R243 ;  /* 0x000000f3f9f97221 */ /* 0x002fe20000010000 */
[----:B------:R-:W-:Y:S02]  /*5520*/  MOV R243, 0x1f ;  /* 0x0000001f00f37802 */ /* 0x000fe40000000f00 */
[----:B------:R-:W-:Y:S02]  /*5530*/  MOV R143, 0xffffffff ;  /* 0xffffffff008f7802 */ /* 0x000fe40000000f00 */
[----:B------:R-:W-:Y:S02]  /*5540*/  MOV R245, R248 ;  /* 0x000000f800f57202 */ /* 0x000fe40000000f00 */
[----:B------:R-:W-:Y:S02]  /*5550*/  MOV R247, 0x5570 ;  /* 0x0000557000f77802 */ /* 0x000fe40000000f00 */
[----:B------:R-:W-:Y:S05]  /*5560*/  CALL.REL.NOINC `($__internal_109_$__cuda_sm70_shflsync_bfly_p) ;  /* 0x0000036000007944 */ /* 0x000fea0003c00000 */
[----:B------:R-:W-:Y:S01]  /*5570*/  HFMA2.MMA R244, -RZ, RZ, 0, 1.1920928955078125e-07 ;  /* 0x00000002fff47435 */ /* 0x000fe200000001ff */
[----:B-1----:R-:W-:-:S02]  /*5580*/  MOV R250, R243 ;  /* 0x000000f300fa7202 */ /* 0x002fc40000000f00 */
[----:B------:R-:W-:Y:S02]  /*5590*/  MOV R245, R249 ;  /* 0x000000f900f57202 */ /* 0x000fe40000000f00 */
[----:B------:R-:W-:Y:S02]  /*55a0*/  MOV R243, 0x1f ;  /* 0x0000001f00f37802 */ /* 0x000fe40000000f00 */
[----:B------:R-:W-:Y:S02]  /*55b0*/  MOV R143, 0xffffffff ;  /* 0xffffffff008f7802 */ /* 0x000fe40000000f00 */
[----:B------:R-:W-:Y:S02]  /*55c0*/  MOV R247, 0x55e0 ;  /* 0x000055e000f77802 */ /* 0x000fe40000000f00 */
[----:B------:R-:W-:Y:S05]  /*55d0*/  CALL.REL.NOINC `($__internal_109_$__cuda_sm70_shflsync_bfly_p) ;  /* 0x000002f000007944 */ /* 0x000fea0003c00000 */
[----:B------:R-:W-:Y:S01]  /*55e0*/  FADD.FTZ R248, R250, R248 ;  /* 0x000000f8faf87221 */ /* 0x000fe20000010000 */
[----:B------:R-:W-:Y:S01]  /*55f0*/  HFMA2.MMA R244, -RZ, RZ, 0, 2.384185791015625e-07 ;  /* 0x00000004fff47435 */ /* 0x000fe200000001ff */
[----:B-1----:R-:W-:Y:S01]  /*5600*/  FADD.FTZ R249, R249, R243 ;  /* 0x000000f3f9f97221 */ /* 0x002fe20000010000 */
[----:B------:R-:W-:Y:S02]  /*5610*/  MOV R243, 0x1f ;  /* 0x0000001f00f37802 */ /* 0x000fe40000000f00 */
[----:B------:R-:W-:-:S02]  /*5620*/  MOV R143, 0xffffffff ;  /* 0xffffffff008f7802 */ /* 0x000fc40000000f00 */
[----:B------:R-:W-:Y:S02]  /*5630*/  MOV R245, R248 ;  /* 0x000000f800f57202 */ /* 0x000fe40000000f00 */
[----:B------:R-:W-:Y:S02]  /*5640*/  MOV R247, 0x5660 ;  /* 0x0000566000f77802 */ /* 0x000fe40000000f00 */
[----:B------:R-:W-:Y:S05]  /*5650*/  CALL.REL.NOINC `($__internal_109_$__cuda_sm70_shflsync_bfly_p) ;  /* 0x0000027000007944 */ /* 0x000fea0003c00000 */
[----:B------:R-:W-:Y:S01]  /*5660*/  HFMA2.MMA R244, -RZ, RZ, 0, 2.384185791015625e-07 ;  /* 0x00000004fff47435 */ /* 0x000fe200000001ff */
[----:B-1----:R-:W-:Y:S02]  /*5670*/  MOV R250, R243 ;  /* 0x000000f300fa7202 */ /* 0x002fe40000000f00 */
[----:B------:R-:W-:Y:S02]  /*5680*/  MOV R245, R249 ;  /* 0x000000f900f57202 */ /* 0x000fe40000000f00 */
[----:B------:R-:W-:Y:S02]  /*5690*/  MOV R243, 0x1f ;  /* 0x0000001f00f37802 */ /* 0x000fe40000000f00 */
[----:B------:R-:W-:Y:S02]  /*56a0*/  MOV R143, 0xffffffff ;  /* 0xffffffff008f7802 */ /* 0x000fe40000000f00 */
[----:B------:R-:W-:-:S02]  /*56b0*/  MOV R247, 0x56d0 ;  /* 0x000056d000f77802 */ /* 0x000fc40000000f00 */
[----:B------:R-:W-:Y:S05]  /*56c0*/  CALL.REL.NOINC `($__internal_109_$__cuda_sm70_shflsync_bfly_p) ;  /* 0x0000020000007944 */ /* 0x000fea0003c00000 */
[----:B------:R-:W-:Y:S01]  /*56d0*/  FADD.FTZ R248, R250, R248 ;  /* 0x000000f8faf87221 */ /* 0x000fe20000010000 */
[----:B------:R-:W-:Y:S01]  /*56e0*/  HFMA2.MMA R244, -RZ, RZ, 0, 4.76837158203125e-07 ;  /* 0x00000008fff47435 */ /* 0x000fe200000001ff */
[----:B-1----:R-:W-:Y:S01]  /*56f0*/  FADD.FTZ R249, R249, R243 ;  /* 0x000000f3f9f97221 */ /* 0x002fe20000010000 */
[----:B------:R-:W-:-:S02]  /*5700*/  MOV R243, 0x1f ;  /* 0x0000001f00f37802 */ /* 0x000fc40000000f00 */
[----:B------:R-:W-:Y:S02]  /*5710*/  MOV R143, 0xffffffff ;  /* 0xffffffff008f7802 */ /* 0x000fe40000000f00 */
[----:B------:R-:W-:Y:S02]  /*5720*/  MOV R245, R248 ;  /* 0x000000f800f57202 */ /* 0x000fe40000000f00 */
[----:B------:R-:W-:Y:S02]  /*5730*/  MOV R247, 0x5750 ;  /* 0x0000575000f77802 */ /* 0x000fe40000000f00 */
[----:B------:R-:W-:Y:S05]  /*5740*/  CALL.REL.NOINC `($__internal_109_$__cuda_sm70_shflsync_bfly_p) ;  /* 0x0000018000007944 */ /* 0x000fea0003c00000 */
[----:B------:R-:W-:Y:S01]  /*5750*/  HFMA2.MMA R244, -RZ, RZ, 0, 4.76837158203125e-07 ;  /* 0x00000008fff47435 */ /* 0x000fe200000001ff */
[----:B-1----:R-:W-:Y:S02]  /*5760*/  MOV R250, R243 ;  /* 0x000000f300fa7202 */ /* 0x002fe40000000f00 */
[----:B------:R-:W-:Y:S02]  /*5770*/  MOV R245, R249 ;  /* 0x000000f900f57202 */ /* 0x000fe40000000f00 */
[----:B------:R-:W-:Y:S02]  /*5780*/  MOV R243, 0x1f ;  /* 0x0000001f00f37802 */ /* 0x000fe40000000f00 */
[----:B------:R-:W-:-:S02]  /*5790*/  MOV R143, 0xffffffff ;  /* 0xffffffff008f7802 */ /* 0x000fc40000000f00 */
[----:B------:R-:W-:Y:S02]  /*57a0*/  MOV R247, 0x57c0 ;  /* 0x000057c000f77802 */ /* 0x000fe40000000f00 */
[----:B------:R-:W-:Y:S05]  /*57b0*/  CALL.REL.NOINC `($__internal_109_$__cuda_sm70_shflsync_bfly_p) ;  /* 0x0000011000007944 */ /* 0x000fea0003c00000 */
[----:B------:R-:W-:Y:S01]  /*57c0*/  FADD.FTZ R248, R250, R248 ;  /* 0x000000f8faf87221 */ /* 0x000fe20000010000 */
[----:B------:R-:W-:Y:S01]  /*57d0*/  HFMA2.MMA R244, -RZ, RZ, 0, 9.5367431640625e-07 ;  /* 0x00000010fff47435 */ /* 0x000fe200000001ff */
[----:B-1----:R-:W-:Y:S01]  /*57e0*/  FADD.FTZ R249, R249, R243 ;  /* 0x000000f3f9f97221 */ /* 0x002fe20000010000 */
[----:B------:R-:W-:Y:S02]  /*57f0*/  MOV R243, 0x1f ;  /* 0x0000001f00f37802 */ /* 0x000fe40000000f00 */
[----:B------:R-:W-:Y:S02]  /*5800*/  MOV R143, 0xffffffff ;  /* 0xffffffff008f7802 */ /* 0x000fe40000000f00 */
[----:B------:R-:W-:Y:S02]  /*5810*/  MOV R245, R248 ;  /* 0x000000f800f57202 */ /* 0x000fe40000000f00 */
[----:B------:R-:W-:Y:S02]  /*5820*/  MOV R247, 0x5840 ;  /* 0x0000584000f77802 */ /* 0x000fe40000000f00 */
[----:B------:R-:W-:Y:S05]  /*5830*/  CALL.REL.NOINC `($__internal_109_$__cuda_sm70_shflsync_bfly_p) ;  /* 0x0000009000007944 */ /* 0x000fea0003c00000 */
[----:B------:R-:W-:Y:S01]  /*5840*/  HFMA2.MMA R244, -RZ, RZ, 0, 9.5367431640625e-07 ;  /* 0x00000010fff47435 */ /* 0x000fe200000001ff */
[----:B-1----:R-:W-:-:S02]  /*5850*/  MOV R250, R243 ;  /* 0x000000f300fa7202 */ /* 0x002fc40000000f00 */
[----:B------:R-:W-:Y:S02]  /*5860*/  MOV R245, R249 ;  /* 0x000000f900f57202 */ /* 0x000fe40000000f00 */
[----:B------:R-:W-:Y:S02]  /*5870*/  MOV R243, 0x1f ;  /* 0x0000001f00f37802 */ /* 0x000fe40000000f00 */
[----:B------:R-:W-:Y:S02]  /*5880*/  MOV R143, 0xffffffff ;  /* 0xffffffff008f7802 */ /* 0x000fe40000000f00 */
[----:B------:R-:W-:Y:S02]  /*5890*/  MOV R247, 0x58b0 ;  /* 0x000058b000f77802 */ /* 0x000fe40000000f00 */
[----:B------:R-:W-:Y:S05]  /*58a0*/  CALL.REL.NOINC `($__internal_109_$__cuda_sm70_shflsync_bfly_p) ;  /* 0x0000002000007944 */ /* 0x000fea0003c00000 */
[----:B-1----:R-:W-:Y:S01]  /*58b0*/  MOV R244, R243 ;  /* 0x000000f300f47202 */ /* 0x002fe20000000f00 */
[----:B------:R-:W-:Y:S05]  /*58c0*/  BRA `(.L_x_8365) ;  /* 0xffffca0000007947 */ /* 0x000fea000383ffff */
        .weak           $__internal_109_$__cuda_sm70_shflsync_bfly_p
        .type           $__internal_109_$__cuda_sm70_shflsync_bfly_p,@function
        .size           $__internal_109_$__cuda_sm70_shflsync_bfly_p,(.L_x_14991 - $__internal_109_$__cuda_sm70_shflsync_bfly_p)
$__internal_109_$__cuda_sm70_shflsync_bfly_p:
[----:B------:R-:W-:Y:S04]  /*58d0*/  WARPSYNC R143 ;  /* 0x0000008f00007348 */ /* 0x000fe80003800000 */
[----:B------:R0:W1:Y:S02]  /*58e0*/  SHFL.BFLY PT, R243, R245, R244, R243 ;  /* 0x0c0000f4f5f37389 */ /* 0x00006400000e00f3 */
[----:B0-----:R-:W-:Y:S01]  /*58f0*/  HFMA2.MMA R245, -RZ, RZ, 0, 0 ;  /* 0x00000000fff57435 */ /* 0x001fe200000001ff */
[----:B------:R-:W-:-:S05]  /*5900*/  MOV R244, R247 ;  /* 0x000000f700f47202 */ /* 0x000fca0000000f00 */
[----:B------:R-:W-:Y:S05]  /*5910*/  RET.REL.NODEC R244 `(_ZN10layer_norm13ln_bwd_kernelINS_13Kernel_traitsIf6__halfS2_S2_fjLj1280ELj1ELj4ELj1ELj16ENS_18Kernel_traits_baseILj1280EfS2_S2_S2_fjLj128EEEEELb1ELb0ELb0ELb1EEEvNS_9BwdParamsE) ;  /* 0xffffa6e0f4007950 */ /* 0x000fea0003c3ffff */
.L_x_8366:
        /* <DEDUP_REMOVED lines=14> */
.L_x_14991:


//--------------------- .text._ZN10layer_norm22ln_bwd_finalize_kernelINS_22Kernel_traits_finalizeILj1280Ef6__halfS2_S2_fjLb0ELj1024ELj4ENS_18Kernel_traits_baseILj1280EfS2_S2_S2_fjLj1024EEEEELb0ELb0EEEvNS_9BwdParamsE --------------------------
	.section	.text._ZN10layer_norm22ln_bwd_finalize_kernelINS_22Kernel_traits_finalizeILj1280Ef6__halfS2_S2_fjLb0ELj1024ELj4ENS_18Kernel_traits_baseILj1280EfS2_S2_S2_fjLj1024EEEEELb0ELb0EEEvNS_9BwdParamsE,"ax",@progbits
	.sectioninfo	@"SHI_REGISTERS=30"
	.align	128
        .global         _ZN10layer_norm22ln_bwd_finalize_kernelINS_22Kernel_traits_finalizeILj1280Ef6__halfS2_S2_fjLb0ELj1024ELj4ENS_18Kernel_traits_baseILj1280EfS2_S2_S2_fjLj1024EEEEELb0ELb0EEEvNS_9BwdParamsE
        .type           _ZN10layer_norm22ln_bwd_finalize_kernelINS_22Kernel_traits_finalizeILj1280Ef6__halfS2_S2_fjLb0ELj1024ELj4ENS_18Kernel_traits_baseILj1280EfS2_S2_S2_fjLj1024EEEEELb0ELb0EEEvNS_9BwdParamsE,@function
        .size           _ZN10layer_norm22ln_bwd_finalize_kernelINS_22Kernel_traits_finalizeILj1280Ef6__halfS2_S2_fjLb0ELj1024ELj4ENS_18Kernel_traits_baseILj1280EfS2_S2_S2_fjLj1024EEEEELb0ELb0EEEvNS_9BwdParamsE,(.L_x_14992 - _ZN10layer_norm22ln_bwd_finalize_kernelINS_22Kernel_traits_finalizeILj1280Ef6__halfS2_S2_fjLb0ELj1024ELj4ENS_18Kernel_traits_baseILj1280EfS2_S2_S2_fjLj1024EEEEELb0ELb0EEEvNS_9BwdParamsE)
        .other          _ZN10layer_norm22ln_bwd_finalize_kernelINS_22Kernel_traits_finalizeILj1280Ef6__halfS2_S2_fjLb0ELj1024ELj4ENS_18Kernel_traits_baseILj1280EfS2_S2_S2_fjLj1024EEEEELb0ELb0EEEvNS_9BwdParamsE,@"STO_CUDA_ENTRY STV_DEFAULT"
_ZN10layer_norm22ln_bwd_finalize_kernelINS_22Kernel_traits_finalizeILj1280Ef6__halfS2_S2_fjLb0ELj1024ELj4ENS_18Kernel_traits_baseILj1280EfS2_S2_S2_fjLj1024EEEEELb0ELb0EEEvNS_9BwdParamsE:
.text._ZN10layer_norm22ln_bwd_finalize_kernelINS_22Kernel_traits_finalizeILj1280Ef6__halfS2_S2_fjLb0ELj1024ELj4ENS_18Kernel_traits_baseILj1280EfS2_S2_S2_fjLj1024EEEEELb0ELb0EEEvNS_9BwdParamsE:
        /* <DEDUP_REMOVED lines=19> */
.L_x_8380:
        /* <DEDUP_REMOVED lines=28> */
.L_x_8371:
        /* <DEDUP_REMOVED lines=35> */
.L_x_8370:
[----:B------:R-:W-:Y:S05]  /*0520*/  BSYNC B1 ;  /* 0x0000000000017941 */ /* 0x000fea0003800000 */
.L_x_8369:
        /* <DEDUP_REMOVED lines=23> */
.L_x_8373:
[----:B------:R-:W-:Y:S05]  /*06a0*/  BSYNC B1 ;  /* 0x0000000000017941 */ /* 0x000fea0003800000 */
.L_x_8372:
        /* <DEDUP_REMOVED lines=11> */
.L_x_8374:
[----:B------:R-:W-:Y:S05]  /*0760*/  BSYNC B1 ;  /* 0x0000000000017941 */ /* 0x000fea0003800000 */
.L_x_8368:
[----:B------:R-:W-:Y:S05]  /*0770*/  BSYNC B0 ;  /* 0x0000000000007941 */ /* 0x000fea0003800000 */
.L_x_8367:
        /* <DEDUP_REMOVED lines=11> */
.L_x_8381:
        /* <DEDUP_REMOVED lines=18> */
.L_x_8382:
[----:B---3--:R-:W-:Y:S02]  /*0950*/  FADD.FTZ R4, R4, R9 ;  /* 0x0000000904047221 */ /* 0x008fe40000010000 */
[----:B-12---:R-:W-:-:S03]  /*0960*/  FADD.FTZ R6, R5, R6 ;  /* 0x0000000605067221 */ /* 0x006fc60000010000 */
[----:B------:R1:W-:Y:S04]  /*0970*/  @!P1 STS [R17.X4+0x2000], R4 ;  /* 0x0020000411009388 */ /* 0x0003e80000004800 */
[----:B------:R1:W-:Y:S02]  /*0980*/  @!P1 STS [R17.X4+0x2080], R6 ;  /* 0x0020800611009388 */ /* 0x0003e40000004800 */
.L_x_8375:
        /* <DEDUP_REMOVED lines=15> */
.L_x_8379:
[----:B------:R-:W-:Y:S05]  /*0a80*/  BSYNC B0 ;  /* 0x0000000000007941 */ /* 0x000fea0003800000 */
.L_x_8378:
[C---:B------:R-:W-:Y:S02]  /*0a90*/  ISETP.GT.U32.AND P1, PT, R18.reuse, -0x501, PT ;  /* 0xfffffaff1200780c */ /* 0x040fe40003f24070 */
[----:B------:R-:W-:Y:S02]  /*0aa0*/  IADD3 R18, R18, 0x500, RZ ;  /* 0x0000050012127810 */ /* 0x000fe40007ffe0ff */
[----:B------:R-:W-:-:S09]  /*0ab0*/  IADD3 R19, R19, 0x280, RZ ;  /* 0x0000028013137810 */ /* 0x000fd20007ffe0ff */
[----:B01----:R-:W-:Y:S05]  /*0ac0*/  @P1 BRA `(.L_x_8380) ;  /* 0xfffff66000001947 */ /* 0x003fea000383ffff */
[----:B------:R-:W-:Y:S05]  /*0ad0*/  EXIT ;  /* 0x000000000000794d */ /* 0x000fea0003800000 */
.L_x_8376:
[----:B--2---:R-:W-:Y:S01]  /*0ae0*/  IMAD.MOV.U32 R9, RZ, RZ, R5 ;  /* 0x000000ffff097224 */ /* 0x004fe200078e0005 */
[----:B------:R-:W-:Y:S01]  /*0af0*/  MOV R8, 0x1 ;  /* 0x0000000100087802 */ /* 0x000fe20000000f00 */
[----:B------:R-:W-:Y:S01]  /*0b00*/  IMAD.MOV.U32 R7, RZ, RZ, 0x1f ;  /* 0x0000001fff077424 */ /* 0x000fe200078e00ff */
[----:B------:R-:W-:Y:S02]  /*0b10*/  MOV R10, 0xffffffff ;  /* 0xffffffff000a7802 */ /* 0x000fe40000000f00 */
[----:B------:R-:W-:Y:S02]  /*0b20*/  MOV R2, 0xb40 ;  /* 0x00000b4000027802 */ /* 0x000fe40000000f00 */
[----:B01----:R-:W-:Y:S05]  /*0b30*/  CALL.REL.NOINC `($__internal_110_$__cuda_sm70_shflsync_bfly_p) ;  /* 0x000003b000007944 */ /* 0x003fea0003c00000 */
[----:B-1----:R-:W-:Y:S01]  /*0b40*/  IMAD.MOV.U32 R2, RZ, RZ, R7 ;  /* 0x000000ffff027224 */ /* 0x002fe200078e0007 */
[----:B0-----:R-:W-:Y:S05]  /*0b50*/  BRA `(.L_x_8381) ;  /* 0xfffffcd000007947 */ /* 0x001fea000383ffff */
.L_x_8377:
[----:B------:R-:W-:Y:S01]  /*0b60*/  HFMA2.MMA R8, -RZ, RZ, 0, 1.1920928955078125e-07 ;  /* 0x00000002ff087435 */ /* 0x000fe200000001ff */
[----:B------:R-:W-:Y:S01]  /*0b70*/  MOV R7, 0x1f ;  /* 0x0000001f00077802 */ /* 0x000fe20000000f00 */
[----:B------:R-:W-:Y:S01]  /*0b80*/  IMAD.MOV.U32 R10, RZ, RZ, -0x1 ;  /* 0xffffffffff0a7424 */ /* 0x000fe200078e00ff */
[----:B------:R-:W-:-:S03]  /*0b90*/  MOV R2, 0xbb0 ;  /* 0x00000bb000027802 */ /* 0x000fc60000000f00 */
[----:B012---:R-:W-:Y:S05]  /*0ba0*/  CALL.REL.NOINC `($__internal_110_$__cuda_sm70_shflsync_bfly_p) ;  /* 0x0000034000007944 */ /* 0x007fea0003c00000 */
[----:B0-----:R-:W-:Y:S01]  /*0bb0*/  HFMA2.MMA R8, -RZ, RZ, 0, 2.384185791015625e-07 ;  /* 0x00000004ff087435 */ /* 0x001fe200000001ff */
[----:B-1----:R-:W-:Y:S01]  /*0bc0*/  FADD.FTZ R9, R9, R7 ;  /* 0x0000000709097221 */ /* 0x002fe20000010000 */
[----:B------:R-:W-:Y:S01]  /*0bd0*/  MOV R7, 0x1f ;  /* 0x0000001f00077802 */ /* 0x000fe20000000f00 */
[----:B------:R-:W-:Y:S01]  /*0be0*/  IMAD.MOV.U32 R10, RZ, RZ, -0x1 ;  /* 0xffffffffff0a7424 */ /* 0x000fe200078e00ff */
[----:B------:R-:W-:-:S02]  /*0bf0*/  MOV R2, 0xc10 ;  /* 0x00000c1000027802 */ /* 0x000fc40000000f00 */
[----:B------:R-:W-:Y:S05]  /*0c00*/  CALL.REL.NOINC `($__internal_110_$__cuda_sm70_shflsync_bfly_p) ;  /* 0x000002e000007944 */ /* 0x000fea0003c00000 */
[----:B0-----:R-:W-:Y:S01]  /*0c10*/  HFMA2.MMA R8, -RZ, RZ, 0, 4.76837158203125e-07 ;  /* 0x00000008ff087435 */ /* 0x001fe200000001ff */
[----:B-1----:R-:W-:Y:S01]  /*0c20*/  FADD.FTZ R9, R9, R7 ;  /* 0x0000000709097221 */ /* 0x002fe20000010000 */
[----:B------:R-:W-:Y:S01]  /*0c30*/  MOV R7, 0x1f ;  /* 0x0000001f00077802 */ /* 0x000fe20000000f00 */
[----:B------:R-:W-:Y:S01]  /*0c40*/  IMAD.MOV.U32 R10, RZ, RZ, -0x1 ;  /* 0xffffffffff0a7424 */ /* 0x000fe200078e00ff */
[----:B------:R-:W-:-:S02]  /*0c50*/  MOV R2, 0xc70 ;  /* 0x00000c7000027802 */ /* 0x000fc40000000f00 */
[----:B------:R-:W-:Y:S05]  /*0c60*/  CALL.REL.NOINC `($__internal_110_$__cuda_sm70_shflsync_bfly_p) ;  /* 0x0000028000007944 */ /* 0x000fea0003c00000 */
[----:B-1----:R-:W-:Y:S01]  /*0c70*/  FADD.FTZ R6, R9, R7 ;  /* 0x0000000709067221 */ /* 0x002fe20000010000 */
[----:B0-----:R-:W-:Y:S01]  /*0c80*/  HFMA2.MMA R8, -RZ, RZ, 0, 9.5367431640625e-07 ;  /* 0x00000010ff087435 */ /* 0x001fe200000001ff */
[----:B------:R-:W-:Y:S01]  /*0c90*/  MOV R7, 0x1f ;  /* 0x0000001f00077802 */ /* 0x000fe20000000f00 */
[----:B------:R-:W-:Y:S01]  /*0ca0*/  IMAD.MOV.U32 R10, RZ, RZ, -0x1 ;  /* 0xffffffffff0a7424 */ /* 0x000fe200078e00ff */
[----:B------:R-:W-:-:S02]  /*0cb0*/  MOV R2, 0xce0 ;  /* 0x00000ce000027802 */ /* 0x000fc40000000f00 */
[----:B------:R-:W-:Y:S02]  /*0cc0*/  MOV R9, R6 ;  /* 0x0000000600097202 */ /* 0x000fe40000000f00 */
[----:B------:R-:W-:Y:S05]  /*0cd0*/  CALL.REL.NOINC `($__internal_110_$__cuda_sm70_shflsync_bfly_p) ;  /* 0x0000021000007944 */ /* 0x000fea0003c00000 */
[----:B0-----:R-:W-:Y:S01]  /*0ce0*/  HFMA2.MMA R8, -RZ, RZ, 0, 5.9604644775390625e-08 ;  /* 0x00000001ff087435 */ /* 0x001fe200000001ff */
[----:B-1----:R-:W-:Y:S01]  /*0cf0*/  MOV R5, R7 ;  /* 0x0000000700057202 */ /* 0x002fe20000000f00 */
[----:B------:R-:W-:Y:S01]  /*0d00*/  IMAD.MOV.U32 R9, RZ, RZ, R4 ;  /* 0x000000ffff097224 */ /* 0x000fe200078e0004 */
[----:B------:R-:W-:Y:S01]  /*0d10*/  MOV R7, 0x1f ;  /* 0x0000001f00077802 */ /* 0x000fe20000000f00 */
[----:B------:R-:W-:Y:S01]  /*0d20*/  IMAD.MOV.U32 R10, RZ, RZ, -0x1 ;  /* 0xffffffffff0a7424 */ /* 0x000fe200078e00ff */
[----:B------:R-:W-:Y:S02]  /*0d30*/  MOV R2, 0xd50 ;  /* 0x00000d5000027802 */ /* 0x000fe40000000f00 */
[----:B------:R-:W-:Y:S05]  /*0d40*/  CALL.REL.NOINC `($__internal_110_$__cuda_sm70_shflsync_bfly_p) ;  /* 0x000001a000007944 */ /* 0x000fea0003c00000 */
[----:B0-----:R-:W-:Y:S01]  /*0d50*/  HFMA2.MMA R8, -RZ, RZ, 0, 1.1920928955078125e-07 ;  /* 0x00000002ff087435 */ /* 0x001fe200000001ff */
[----:B-1----:R-:W-:Y:S01]  /*0d60*/  FADD.FTZ R9, R4, R7 ;  /* 0x0000000704097221 */ /* 0x002fe20000010000 */
[----:B------:R-:W-:Y:S01]  /*0d70*/  MOV R7, 0x1f ;  /* 0x0000001f00077802 */ /* 0x000fe20000000f00 */
[----:B------:R-:W-:Y:S01]  /*0d80*/  IMAD.MOV.U32 R10, RZ, RZ, -0x1 ;  /* 0xffffffffff0a7424 */ /* 0x000fe200078e00ff */
[----:B------:R-:W-:Y:S02]  /*0d90*/  MOV R2, 0xdb0 ;  /* 0x00000db000027802 */ /* 0x000fe40000000f00 */
[----:B------:R-:W-:Y:S05]  /*0da0*/  CALL.REL.NOINC `($__internal_110_$__cuda_sm70_shflsync_bfly_p) ;  /* 0x0000014000007944 */ /* 0x000fea0003c00000 */
        /* <DEDUP_REMOVED lines=12> */
[----:B0-----:R-:W-:Y:S01]  /*0e70*/  HFMA2.MMA R8, -RZ, RZ, 0, 9.5367431640625e-07 ;  /* 0x00000010ff087435 */ /* 0x001fe200000001ff */
[----:B-1----:R-:W-:Y:S01]  /*0e80*/  FADD.FTZ R9, R9, R7 ;  /* 0x0000000709097221 */ /* 0x002fe20000010000 */
[----:B------:R-:W-:Y:S01]  /*0e90*/  MOV R7, 0x1f ;  /* 0x0000001f00077802 */ /* 0x000fe20000000f00 */
[----:B------:R-:W-:Y:S01]  /*0ea0*/  IMAD.MOV.U32 R10, RZ, RZ, -0x1 ;  /* 0xffffffffff0a7424 */ /* 0x000fe200078e00ff */
[----:B------:R-:W-:-:S02]  /*0eb0*/  MOV R2, 0xed0 ;  /* 0x00000ed000027802 */ /* 0x000fc40000000f00 */
[----:B------:R-:W-:Y:S05]  /*0ec0*/  CALL.REL.NOINC `($__internal_110_$__cuda_sm70_shflsync_bfly_p) ;  /* 0x0000002000007944 */ /* 0x000fea0003c00000 */
[----:B-1----:R-:W-:Y:S01]  /*0ed0*/  MOV R4, R7 ;  /* 0x0000000700047202 */ /* 0x002fe20000000f00 */
[----:B0-----:R-:W-:Y:S05]  /*0ee0*/  BRA `(.L_x_8382) ;  /* 0xfffffa6000007947 */ /* 0x001fea000383ffff */
        .weak           $__internal_110_$__cuda_sm70_shflsync_bfly_p
        .type           $__internal_110_$__cuda_sm70_shflsync_bfly_p,@function
        .size           $__internal_110_$__cuda_sm70_shflsync_bfly_p,(.L_x_14992 - $__internal_110_$__cuda_sm70_shflsync_bfly_p)
$__internal_110_$__cuda_sm70_shflsync_bfly_p:
[----:B------:R-:W-:Y:S01]  /*0ef0*/  HFMA2.MMA R3, -RZ, RZ, 0, 0 ;  /* 0x00000000ff037435 */ /* 0x000fe200000001ff */
[----:B------:R-:W-:Y:S04]  /*0f00*/  WARPSYNC R10 ;  /* 0x0000000a00007348 */ /* 0x000fe80003800000 */
[----:B------:R0:W1:Y:S01]  /*0f10*/  SHFL.BFLY PT, R7, R9, R8, R7 ;  /* 0x0c00000809077389 */ /* 0x00006200000e0007 */
[----:B------:R-:W-:Y:S05]  /*0f20*/  RET.REL.NODEC R2 `(_ZN10layer_norm22ln_bwd_finalize_kernelINS_22Kernel_traits_finalizeILj1280Ef6__halfS2_S2_fjLb0ELj1024ELj4ENS_18Kernel_traits_baseILj1280EfS2_S2_S2_fjLj1024EEEEELb0ELb0EEEvNS_9BwdParamsE) ;  /* 0xfffff0d002007950 */ /* 0x000fea0003c3ffff */
.L_x_8383:
        /* <DEDUP_REMOVED lines=13> */
.L_x_14992:


//--------------------- .text._ZN10layer_norm13ln_bwd_kernelINS_13Kernel_traitsIf6__halfS2_S2_fjLj1280ELj1ELj4ELj1ELj16ENS_18Kernel_traits_baseILj1280EfS2_S2_S2_fjLj128EEEEELb1ELb0ELb1ELb0EEEvNS_9BwdParamsE --------------------------
	.section	.text._ZN10layer_norm13ln_bwd_kernelINS_13Kernel_traitsIf6__halfS2_S2_fjLj1280ELj1ELj4ELj1ELj16ENS_18Kernel_traits_baseILj1280EfS2_S2_S2_fjLj128EEEEELb1ELb0ELb1ELb0EEEvNS_9BwdParamsE,"ax",@progbits
	.sectioninfo	@"SHI_REGISTERS=255"
	.align	128
        .global         _ZN10layer_norm13ln_bwd_kernelINS_13Kernel_traitsIf6__halfS2_S2_fjLj1280ELj1ELj4ELj1ELj16ENS_18Kernel_traits_baseILj1280EfS2_S2_S2_fjLj128EEEEELb1ELb0ELb1ELb0EEEvNS_9BwdParamsE
        .type           _ZN10layer_norm13ln_bwd_kernelINS_13Kernel_traitsIf6__halfS2_S2_fjLj1280ELj1ELj4ELj1ELj16ENS_18Kernel_traits_baseILj1280EfS2_S2_S2_fjLj128EEEEELb1ELb0ELb1ELb0EEEvNS_9BwdParamsE,@function
        .size           _ZN10layer_norm13ln_bwd_kernelINS_13Kernel_traitsIf6__halfS2_S2_fjLj1280ELj1ELj4ELj1ELj16ENS_18Kernel_traits_baseILj1280EfS2_S2_S2_fjLj128EEEEELb1ELb0ELb1ELb0EEEvNS_9BwdParamsE,(.L_x_14993 - _ZN10layer_norm13ln_bwd_kernelINS_13Kernel_traitsIf6__halfS2_S2_fjLj1280ELj1ELj4ELj1ELj16ENS_18Kernel_traits_baseILj1280EfS2_S2_S2_fjLj128EEEEELb1ELb0ELb1ELb0EEEvNS_9BwdParamsE)
        .other          _ZN10layer_norm13ln_bwd_kernelINS_13Kernel_traitsIf6__halfS2_S2_fjLj1280ELj1ELj4ELj1ELj16ENS_18Kernel_traits_baseILj1280EfS2_S2_S2_fjLj128EEEEELb1ELb0ELb1ELb0EEEvNS_9BwdParamsE,@"STO_CUDA_ENTRY STV_DEFAULT"
_ZN10layer_norm13ln_bwd_kernelINS_13Kernel_traitsIf6__halfS2_S2_fjLj1280ELj1ELj4ELj1ELj16ENS_18Kernel_traits_baseILj1280EfS2_S2_S2_fjLj128EEEEELb1ELb0ELb1ELb0EEEvNS_9BwdParamsE:
.text._ZN10layer_norm13ln_bwd_kernelINS_13Kernel_traitsIf6__halfS2_S2_fjLj1280ELj1ELj4ELj1ELj16ENS_18Kernel_traits_baseILj1280EfS2_S2_S2_fjLj128EEEEELb1ELb0ELb1ELb0EEEvNS_9BwdParamsE:
[----:B------:R-:W-:-:S04]  /*0000*/  MOV R1, c[0x0][0x28] ;  /* 0x00000a0000017a02 */ /* 0x000fc80000000f00 */
[----:B------:R-:W-:-:S05]  /*0010*/  IADD3 R1, R1, -0x20, RZ ;  /* 0xffffffe001017810 */ /* 0x000fca0007ffe0ff */
[----:B------:R0:W2:Y:S04]  /*0020*/  LDL.64 R16, [R1+0x10] ;  /* 0x0000100001107983 */ /* 0x0000a80000100a00 */
[----:B------:R0:W2:Y:S01]  /*0030*/  LDL.64 R18, [R1+0x18] ;  /* 0x0000180001127983 */ /* 0x0000a20000100a00 */
[----:B------:R-:W-:Y:S01]  /*0040*/  MOV R0, c[0x0][0x168] ;  /* 0x00005a0000007a02 */ /* 0x000fe20000000f00 */
[----:B------:R-:W-:Y:S02]  /*0050*/  ULDC.64 UR4, c[0x0][0x118] ;  /* 0x0000460000047ab9 */ /* 0x000fe40000000a00 */
        /* <DEDUP_REMOVED lines=18> */
[----:B------:R0:W5:Y:S01]  /*0180*/  @P4 LDG.E.128 R32, [R2.64+0x10] ;  /* 0x0000100402204981 */ /* 0x000162000c1e1d00 */
[C---:B------:R-:W-:Y:S01]  /*0190*/  @P3 IMAD.WIDE.U32 R8, R4.reuse, R9, c[0x0][0x1b0] ;  /* 0x00006c0004083625 */ /* 0x040fe200078e0009 */
[----:B------:R-:W-:-:S02]  /*01a0*/  @P3 IADD3 R4, R4, 0x20, RZ ;  /* 0x0000002004043810 */ /* 0x000fc40007ffe0ff */
[----:B------:R-:W-:Y:S02]  /*01b0*/  @P2 MOV R5, 0x20 ;  /* 0x0000002000052802 */ /* 0x000fe40000000f00 */
        /* <DEDUP_REMOVED lines=62> */
.L_x_8537:
[----:B0-----:R-:W-:-:S05]  /*05a0*/  MOV R5, 0x4 ;  /* 0x0000000400057802 */ /* 0x001fca0000000f00 */
        /* <DEDUP_REMOVED lines=38> */
.L_x_8389:
[----:B------:R-:W-:Y:S05]  /*0810*/  BSYNC B2 ;  /* 0x0000000000027941 */ /* 0x000fea0003800000 */
.L_x_8388:
[----:B------:R-:W-:Y:S01]  /*0820*/  ISETP.GE.U32.AND P3, PT, R6, 0x40, PT ;  /* 0x000000400600780c */ /* 0x000fe20003f66070 */
[----:B------:R-:W-:-:S12]  /*0830*/  BSSY B2, `(.L_x_8390) ;  /* 0x000000b000027945 */ /* 0x000fd80003800000 */
        /* <DEDUP_REMOVED lines=10> */
.L_x_8391:
[----:B------:R-:W-:Y:S05]  /*08e0*/  BSYNC B2 ;  /* 0x0000000000027941 */ /* 0x000fea0003800000 */
.L_x_8390:
[----:B------:R-:W-:Y:S01]  /*08f0*/  BSSY B2, `(.L_x_8392) ;  /* 0x000000b000027945 */ /* 0x000fe20003800000 */
        /* <DEDUP_REMOVED lines=10> */
.L_x_8393:
[----:B------:R-:W-:Y:S05]  /*09a0*/  BSYNC B2 ;  /* 0x0000000000027941 */ /* 0x000fea0003800000 */
.L_x_8392:
        /* <DEDUP_REMOVED lines=11> */
.L_x_8395:
[----:B------:R-:W-:Y:S05]  /*0a60*/  BSYNC B2 ;  /* 0x0000000000027941 */ /* 0x000fea0003800000 */
.L_x_8394:
[----:B------:R-:W-:Y:S01]  /*0a70*/  ISETP.GE.U32.AND P3, PT, R6, 0xa0, PT ;  /* 0x000000a00600780c */ /* 0x000fe20003f66070 */
[----:B------:R-:W-:Y:S01]  /*0a80*/  HFMA2.MMA R210, -RZ, RZ, 0, 0 ;  /* 0x00000000ffd27435 */ /* 0x000fe200000001ff */
[----:B------:R-:W-:-:S11]  /*0a90*/  MOV R212, RZ ;  /* 0x000000ff00d47202 */ /* 0x000fd60000000f00 */
[----:B------:R-:W-:Y:S05]  /*0aa0*/  @!P3 BRA `(.L_x_8396) ;  /* 0x00001e900000b947 */ /* 0x000fea0003800000 */
[----:B------:R-:W-:-:S04]  /*0ab0*/  ISETP.NE.U32.AND P3, PT, RZ, c[0x0][0x218], PT ;  /* 0x00008600ff007a0c */ /* 0x000fc80003f65070 */
[----:B------:R-:W-:-:S13]  /*0ac0*/  ISETP.NE.AND.EX P3, PT, RZ, c[0x0][0x21c], PT, P3 ;  /* 0x00008700ff007a0c */ /* 0x000fda0003f65330 */
[----:B0-----:R-:W-:Y:S01]  /*0ad0*/  @P3 IMAD.WIDE.U32 R172, R7, R176, c[0x0][0x218] ;  /* 0x0000860007ac3625 */ /* 0x001fe200078e00b0 */
[----:B------:R-:W-:-:S04]  /*0ae0*/  MOV R7, 0x8 ;  /* 0x0000000800077802 */ /* 0x000fc80000000f00 */
[----:B------:R0:W5:Y:S02]  /*0af0*/  @P3 LDG.E.128 R156, [R172.64] ;  /* 0x00000004ac9c3981 */ /* 0x000164000c1e1d00 */
[----:B0-----:R-:W-:-:S05]  /*0b00*/  IMAD.WIDE.U32 R172, R2, R7, c[0x0][0x190] ;  /* 0x0000640002ac7625 */ /* 0x001fca00078e0007 */
[----:B------:R0:W5:Y:S01]  /*0b10*/  LDG.E.64 R184, [R172.64] ;  /* 0x00000004acb87981 */ /* 0x000162000c1e1b00 */
[----:B------:R-:W-:Y:S01]  /*0b20*/  MOV R212, RZ ;  /* 0x000000ff00d47202 */ /* 0x000fe20000000f00 */
[----:B------:R-:W-:Y:S05]  /*0b30*/  BRA `(.L_x_8396) ;  /* 0x00001e0000007947 */ /* 0x000fea0003800000 */
.L_x_8387:
[----:B-----5:R-:W-:Y:S01]  /*0b40*/  ISETP.GE.AND P3, PT, R4, 0x1, PT ;  /* 0x000000010400780c */ /* 0x020fe20003f66270 */
[----:B------:R-:W-:Y:S01]  /*0b50*/  BSSY B2, `(.L_x_8397) ;  /* 0x0000070000027945 */ /* 0x000fe20003800000 */
[----:B------:R-:W-:Y:S01]  /*0b60*/  IADD3 R183, R7, -0x1, RZ ;  /* 0xffffffff07b77810 */ /* 0x000fe20007ffe0ff */
[----:B------:R-:W-:Y:S01]  /*0b70*/  HFMA2.MMA R212, -RZ, RZ, 0, 0 ;  /* 0x00000000ffd47435 */ /* 0x000fe200000001ff */
        /* <DEDUP_REMOVED lines=11> */
[----:B------:R-:W-:-:S06]  /*0c30*/  HFMA2.MMA R7, -RZ, RZ, 0, 0 ;  /* 0x00000000ff077435 */ /* 0x000fcc00000001ff */
        /* <DEDUP_REMOVED lines=11> */
[----:B------:R-:W-:Y:S02]  /*0cf0*/  MOV R192, 0x8 ;  /* 0x0000000800c07802 */ /* 0x000fe40000000f00 */
[----:B0-----:R-:W-:-:S03]  /*0d00*/  ISETP.NE.AND P3, PT, R242, RZ, PT ;  /* 0x000000fff200720c */ /* 0x001fc60003f65270 */
[----:B------:R-:W-:Y:S01]  /*0d10*/  IMAD.WIDE.U32 R192, R7, R192, c[0x0][0x190] ;  /* 0x0000640007c07625 */ /* 0x000fe200078e00c0 */
[----:B------:R-:W-:Y:S01]  /*0d20*/  FSEL R243, R2, RZ, !P3 ;  /* 0x000000ff02f37208 */ /* 0x000fe20005800000 */
[----:B-1----:R-:W2:Y:S04]  /*0d30*/  LDL R207, [R1+0x10] ;  /* 0x0000100001cf7983 */ /* 0x002ea80000100800 */
[----:B------:R-:W5:Y:S01]  /*0d40*/  LDG.E.64 R192, [R192.64] ;  /* 0x00000004c0c07981 */ /* 0x000f62000c1e1b00 */
[--C-:B---3--:R-:W-:Y:S02]  /*0d50*/  HADD2.F32 R244, -RZ, R172.reuse.H0_H0 ;  /* 0x200000acfff47230 */ /* 0x108fe40000004100 */
[----:B------:R-:W-:Y:S02]  /*0d60*/  HADD2.F32 R172, -RZ, R172.H1_H1 ;  /* 0x300000acffac7230 */ /* 0x000fe40000004100 */
[----:B------:R-:W-:-:S02]  /*0d70*/  HADD2.F32 R246, -RZ, R173.H0_H0 ;  /* 0x200000adfff67230 */ /* 0x000fc40000004100 */
[--C-:B------:R-:W-:Y:S02]  /*0d80*/  HADD2.F32 R206, -RZ, R175.reuse.H0_H0 ;  /* 0x200000afffce7230 */ /* 0x100fe40000004100 */
[----:B------:R-:W-:Y:S02]  /*0d90*/  HADD2.F32 R210, -RZ, R175.H1_H1 ;  /* 0x300000afffd27230 */ /* 0x000fe40000004100 */
[----:B------:R-:W3:Y:S01]  /*0da0*/  LDL R175, [R1+0x14] ;  /* 0x0000140001af7983 */ /* 0x000ee20000100800 */
[----:B------:R-:W-:Y:S01]  /*0db0*/  HADD2.F32 R248, -RZ, R173.H1_H1 ;  /* 0x300000adfff87230 */ /* 0x000fe20000004100 */
[C---:B------:R-:W-:Y:S02]  /*0dc0*/  FADD.FTZ R173, -R243.reuse, R172 ;  /* 0x000000acf3ad7221 */ /* 0x040fe40000010100 */
[----:B------:R-:W-:Y:S02]  /*0dd0*/  FADD.FTZ R172, -R243, R246 ;  /* 0x000000f6f3ac7221 */ /* 0x000fe40000010100 */
[----:B------:R-:W3:Y:S01]  /*0de0*/  LDL R246, [R1+0x18] ;  /* 0x0000180001f67983 */ /* 0x000ee20000100800 */
[----:B------:R-:W-:-:S02]  /*0df0*/  HADD2.F32 R212, -RZ, R174.H0_H0 ;  /* 0x200000aeffd47230 */ /* 0x000fc40000004100 */
[----:B------:R-:W-:Y:S01]  /*0e00*/  HADD2.F32 R242, -RZ, R174.H1_H1 ;  /* 0x300000aefff27230 */ /* 0x000fe20000004100 */
[----:B------:R-:W-:Y:S01]  /*0e10*/  FADD.FTZ R174, -R243, R244 ;  /* 0x000000f4f3ae7221 */ /* 0x000fe20000010100 */
[----:B----4-:R-:W-:-:S03]  /*0e20*/  HADD2.F32 R211, -RZ, R176.H0_H0 ;  /* 0x200000b0ffd37230 */ /* 0x010fc60000004100 */
[----:B------:R-:W-:Y:S01]  /*0e30*/  FMUL.FTZ R209, R3, R174 ;  /* 0x000000ae03d17220 */ /* 0x000fe20000410000 */
[----:B------:R-:W-:Y:S01]  /*0e40*/  HADD2.F32 R176, -RZ, R176.H1_H1 ;  /* 0x300000b0ffb07230 */ /* 0x000fe20000004100 */
[----:B------:R-:W-:Y:S02]  /*0e50*/  FADD.FTZ R104, R104, R211 ;  /* 0x000000d368687221 */ /* 0x000fe40000010000 */
[-C--:B------:R-:W-:Y:S02]  /*0e60*/  FFMA.FTZ R68, R209, R211.reuse, R68 ;  /* 0x000000d3d1447223 */ /* 0x080fe40000010044 */
[----:B--2---:R-:W-:Y:S01]  /*0e70*/  FMUL.FTZ R211, R207, R211 ;  /* 0x000000d3cfd37220 */ /* 0x004fe20000410000 */
[----:B------:R-:W-:Y:S01]  /*0e80*/  HADD2.F32 R252, -RZ, R177.H0_H0 ;  /* 0x200000b1fffc7230 */ /* 0x000fe20000004100 */
[C---:B------:R-:W-:Y:S02]  /*0e90*/  FMUL.FTZ R219, R3.reuse, R173 ;  /* 0x000000ad03db7220 */ /* 0x040fe40000410000 */
[----:B------:R-:W-:-:S02]  /*0ea0*/  FMUL.FTZ R207, R3, R172 ;  /* 0x000000ac03cf7220 */ /* 0x000fc40000410000 */
[----:B------:R-:W-:Y:S02]  /*0eb0*/  FADD.FTZ R173, RZ, R211 ;  /* 0x000000d3ffad7221 */ /* 0x000fe40000010000 */
[----:B------:R-:W-:Y:S01]  /*0ec0*/  FFMA.FTZ R172, R209, R211, RZ ;  /* 0x000000d3d1ac7223 */ /* 0x000fe200000100ff */
[----:B------:R-:W-:Y:S01]  /*0ed0*/  HADD2.F32 R177, -RZ, R177.H1_H1 ;  /* 0x300000b1ffb17230 */ /* 0x000fe20000004100 */
[----:B------:R-:W-:Y:S02]  /*0ee0*/  FADD.FTZ R249, -R243, R212 ;  /* 0x000000d4f3f97221 */ /* 0x000fe40000010100 */
[----:B------:R-:W-:Y:S02]  /*0ef0*/  FADD.FTZ R106, R106, R252 ;  /* 0x000000fc6a6a7221 */ /* 0x000fe40000010000 */
[----:B------:R-:W-:Y:S02]  /*0f00*/  FFMA.FTZ R70, R207, R252, R70 ;  /* 0x000000fccf467223 */ /* 0x000fe40000010046 */
[----:B------:R-:W-:Y:S01]  /*0f10*/  FADD.FTZ R251, -R243, R248 ;  /* 0x000000f8f3fb7221 */ /* 0x000fe20000010100 */
[----:B------:R-:W-:Y:S01]  /*0f20*/  HADD2.F32 R248, -RZ, R178.H0_H0 ;  /* 0x200000b2fff87230 */ /* 0x000fe20000004100 */
[----:B------:R0:W-:Y:S01]  /*0f30*/  STL [R1+0x8], R219 ;  /* 0x000008db01007387 */ /* 0x0001e20000100800 */
[----:B------:R-:W-:-:S02]  /*0f40*/  FMUL.FTZ R249, R3, R249 ;  /* 0x000000f903f97220 */ /* 0x000fc40000410000 */
[----:B------:R-:W-:Y:S01]  /*0f50*/  FMUL.FTZ R251, R3, R251 ;  /* 0x000000fb03fb7220 */ /* 0x000fe20000410000 */
[----:B------:R1:W-:Y:S01]  /*0f60*/  STL [R1], R207 ;  /* 0x000000cf01007387 */ /* 0x0003e20000100800 */
[----:B------:R-:W-:Y:S01]  /*0f70*/  FMUL.FTZ R250, R250, R177 ;  /* 0x000000b1fafa7220 */ /* 0x000fe20000410000 */
[----:B------:R-:W-:Y:S01]  /*0f80*/  HADD2.F32 R178, -RZ, R178.H1_H1 ;  /* 0x300000b2ffb27230 */ /* 0x000fe20000004100 */
[----:B------:R-:W-:Y:S02]  /*0f90*/  FADD.FTZ R245, -R243, R206 ;  /* 0x000000cef3f57221 */ /* 0x000fe40000010100 */
[----:B------:R-:W-:Y:S02]  /*0fa0*/  FADD.FTZ R108, R108, R248 ;  /* 0x000000f86c6c7221 */ /* 0x000fe40000010000 */
[----:B------:R-:W-:Y:S02]  /*0fb0*/  FFMA.FTZ R72, R249, R248, R72 ;  /* 0x000000f8f9487223 */ /* 0x000fe40000010048 */
[----:B------:R-:W-:-:S02]  /*0fc0*/  FADD.FTZ R247, -R243, R242 ;  /* 0x000000f2f3f77221 */ /* 0x000fc40000010100 */
[----:B------:R-:W-:Y:S01]  /*0fd0*/  FMUL.FTZ R248, R32, R248 ;  /* 0x000000f820f87220 */ /* 0x000fe20000410000 */
[--C-:B------:R-:W-:Y:S01]  /*0fe0*/  HADD2.F32 R244, -RZ, R179.reuse.H0_H0 ;  /* 0x200000b3fff47230 */ /* 0x100fe20000004100 */
[C---:B------:R-:W-:Y:S02]  /*0ff0*/  FMUL.FTZ R245, R3.reuse, R245 ;  /* 0x000000f503f57220 */ /* 0x040fe40000410000 */
[----:B------:R-:W-:Y:S01]  /*1000*/  FMUL.FTZ R247, R3, R247 ;  /* 0x000000f703f77220 */ /* 0x000fe20000410000 */
[----:B------:R-:W-:Y:S01]  /*1010*/  HADD2.F32 R179, -RZ, R179.H1_H1 ;  /* 0x300000b3ffb37230 */ /* 0x000fe20000004100 */
        /* <DEDUP_REMOVED lines=35> */
.L_x_8398:
[----:B-1----:R-:W-:Y:S05]  /*1250*/  BSYNC B2 ;  /* 0x0000000000027941 */ /* 0x002fea0003800000 */
.L_x_8397:
        /* <DEDUP_REMOVED lines=8> */
[----:B------:R-:W-:-:S04]  /*12e0*/  ISETP.NE.U32.AND P3, PT, RZ, c[0x0][0x218], PT ;  /* 0x00008600ff007a0c */ /* 0x000fc80003f65070 */
[----:B------:R-:W-:Y:S01]  /*12f0*/  ISETP.NE.AND.EX P3, PT, RZ, c[0x0][0x21c], PT, P3 ;  /* 0x00008700ff007a0c */ /* 0x000fe20003f65330 */
[----:B------:R-:W-:-:S12]  /*1300*/  HFMA2.MMA R206, -RZ, RZ, 0, 4.76837158203125e-07 ;  /* 0x00000008ffce7435 */ /* 0x000fd800000001ff */
        /* <DEDUP_REMOVED lines=9> */
[----:B------:R-:W-:Y:S01]  /*13a0*/  FSEL R214, R2, RZ, !P3 ;  /* 0x000000ff02d67208 */ /* 0x000fe20005800000 */
[----:B--2---:R-:W-:Y:S02]  /*13b0*/  HADD2.F32 R240, -RZ, R172.H0_H0 ;  /* 0x200000acfff07230 */ /* 0x004fe40000004100 */
[----:B------:R-:W-:Y:S02]  /*13c0*/  HADD2.F32 R236, -RZ, R173.H0_H0 ;  /* 0x200000adffec7230 */ /* 0x000fe40000004100 */
[----:B---3--:R-:W-:Y:S01]  /*13d0*/  HADD2.F32 R239, -RZ, R176.H0_H0 ;  /* 0x200000b0ffef7230 */ /* 0x008fe20000004100 */
[C---:B------:R-:W-:Y:S01]  /*13e0*/  FADD.FTZ R240, -R214.reuse, R240 ;  /* 0x000000f0d6f07221 */ /* 0x040fe20000010100 */
[----:B------:R-:W-:Y:S01]  /*13f0*/  HADD2.F32 R238, -RZ, R172.H1_H1 ;  /* 0x300000acffee7230 */ /* 0x000fe20000004100 */
[----:B------:R-:W-:Y:S01]  /*1400*/  FADD.FTZ R236, -R214, R236 ;  /* 0x000000ecd6ec7221 */ /* 0x000fe20000010100 */
[----:B------:R-:W-:Y:S01]  /*1410*/  HADD2.F32 R176, -RZ, R176.H1_H1 ;  /* 0x300000b0ffb07230 */ /* 0x000fe20000004100 */
[C---:B------:R-:W-:Y:S01]  /*1420*/  FMUL.FTZ R240, R3.reuse, R240 ;  /* 0x000000f003f07220 */ /* 0x040fe20000410000 */
[----:B------:R-:W-:Y:S01]  /*1430*/  HADD2.F32 R232, -RZ, R174.H0_H0 ;  /* 0x200000aeffe87230 */ /* 0x000fe20000004100 */
[----:B------:R-:W-:Y:S01]  /*1440*/  FADD.FTZ R160, R160, R239 ;  /* 0x000000efa0a07221 */ /* 0x000fe20000010000 */
[----:B------:R-:W-:Y:S01]  /*1450*/  HADD2.F32 R235, -RZ, R177.H0_H0 ;  /* 0x200000b1ffeb7230 */ /* 0x000fe20000004100 */
[-C--:B------:R-:W-:Y:S01]  /*1460*/  FFMA.FTZ R164, R240, R239.reuse, R164 ;  /* 0x000000eff0a47223 */ /* 0x080fe200000100a4 */
[----:B------:R-:W-:Y:S01]  /*1470*/  HADD2.F32 R234, -RZ, R173.H1_H1 ;  /* 0x300000adffea7230 */ /* 0x000fe20000004100 */
[----:B------:R-:W-:Y:S01]  /*1480*/  FADD.FTZ R238, -R214, R238 ;  /* 0x000000eed6ee7221 */ /* 0x000fe20000010100 */
[----:B------:R-:W-:Y:S01]  /*1490*/  HADD2.F32 R177, -RZ, R177.H1_H1 ;  /* 0x300000b1ffb17230 */ /* 0x000fe20000004100 */
[----:B------:R-:W-:Y:S01]  /*14a0*/  FMUL.FTZ R239, R36, R239 ;  /* 0x000000ef24ef7220 */ /* 0x000fe20000410000 */
[----:B------:R-:W-:Y:S01]  /*14b0*/  HADD2.F32 R228, -RZ, R175.H0_H0 ;  /* 0x200000afffe47230 */ /* 0x000fe20000004100 */
[C---:B------:R-:W-:Y:S01]  /*14c0*/  FMUL.FTZ R236, R3.reuse, R236 ;  /* 0x000000ec03ec7220 */ /* 0x040fe20000410000 */
[----:B------:R-:W-:Y:S01]  /*14d0*/  HADD2.F32 R231, -RZ, R178.H0_H0 ;  /* 0x200000b2ffe77230 */ /* 0x000fe20000004100 */
[----:B------:R-:W-:Y:S01]  /*14e0*/  FMUL.FTZ R238, R3, R238 ;  /* 0x000000ee03ee7220 */ /* 0x000fe20000410000 */
[----:B------:R-:W-:Y:S01]  /*14f0*/  HADD2.F32 R230, -RZ, R174.H1_H1 ;  /* 0x300000aeffe67230 */ /* 0x000fe20000004100 */
[----:B------:R-:W-:Y:S01]  /*1500*/  FMUL.FTZ R237, R37, R176 ;  /* 0x000000b025ed7220 */ /* 0x000fe20000410000 */
[----:B------:R-:W-:Y:S01]  /*1510*/  HADD2.F32 R178, -RZ, R178.H1_H1 ;  /* 0x300000b2ffb27230 */ /* 0x000fe20000004100 */
[----:B------:R-:W-:Y:S01]  /*1520*/  FADD.FTZ R210, R210, R239 ;  /* 0x000000efd2d27221 */ /* 0x000fe20000010000 */
[----:B------:R-:W-:Y:S01]  /*1530*/  HADD2.F32 R213, -RZ, R179.H0_H0 ;  /* 0x200000b3ffd57230 */ /* 0x000fe20000004100 */
        /* <DEDUP_REMOVED lines=47> */
.L_x_8400:
[----:B------:R-:W-:Y:S05]  /*1830*/  BSYNC B2 ;  /* 0x0000000000027941 */ /* 0x000fea0003800000 */
.L_x_8399:
        /* <DEDUP_REMOVED lines=18> */
[----:B------:R-:W-:Y:S01]  /*1960*/  IADD3 R219, R219, 0x20, RZ ;  /* 0x00000020dbdb7810 */ /* 0x000fe20007ffe0ff */
[--C-:B--2---:R-:W-:Y:S02]  /*1970*/  HADD2.F32 R179, -RZ, R8.reuse.H0_H0 ;  /* 0x20000008ffb37230 */ /* 0x104fe40000004100 */
[----:B------:R-:W-:Y:S02]  /*1980*/  HADD2.F32 R194, -RZ, R8.H1_H1 ;  /* 0x30000008ffc27230 */ /* 0x000fe40000004100 */
[----:B------:R-:W-:Y:S01]  /*1990*/  HADD2.F32 R177, -RZ, R9.H0_H0 ;  /* 0x20000009ffb17230 */ /* 0x000fe20000004100 */
[----:B------:R-:W-:Y:S01]  /*19a0*/  FADD.FTZ R8, -R175, R179 ;  /* 0x000000b3af087221 */ /* 0x000fe20000010100 */
[----:B---3--:R-:W-:-:S02]  /*19b0*/  HADD2.F32 R227, -RZ, R12.H0_H0 ;  /* 0x2000000cffe37230 */ /* 0x008fc40000004100 */
[--C-:B0-----:R-:W-:Y:S01]  /*19c0*/  HADD2.F32 R173, -RZ, R10.reuse.H0_H0 ;  /* 0x2000000affad7230 */ /* 0x101fe20000004100 */
[----:B------:R-:W-:Y:S01]  /*19d0*/  FMUL.FTZ R8, R3, R8 ;  /* 0x0000000803087220 */ /* 0x000fe20000410000 */
[----:B------:R-:W-:Y:S01]  /*19e0*/  HADD2.F32 R172, -RZ, R10.H1_H1 ;  /* 0x3000000affac7230 */ /* 0x000fe20000004100 */
[C---:B------:R-:W-:Y:S01]  /*19f0*/  FADD.FTZ R10, -R175.reuse, R177 ;  /* 0x000000b1af0a7221 */ /* 0x040fe20000010100 */
[----:B------:R-:W-:Y:S01]  /*1a00*/  HADD2.F32 R178, -RZ, R9.H1_H1 ;  /* 0x30000009ffb27230 */ /* 0x000fe20000004100 */
[----:B------:R-:W-:Y:S01]  /*1a10*/  FADD.FTZ R120, R120, R227 ;  /* 0x000000e378787221 */ /* 0x000fe20000010000 */
[----:B------:R-:W-:Y:S01]  /*1a20*/  HADD2.F32 R12, -RZ, R12.H1_H1 ;  /* 0x3000000cff0c7230 */ /* 0x000fe20000004100 */
[-C--:B------:R-:W-:Y:S01]  /*1a30*/  FFMA.FTZ R80, R8, R227.reuse, R80 ;  /* 0x000000e308507223 */ /* 0x080fe20000010050 */
[----:B------:R-:W-:Y:S01]  /*1a40*/  HADD2.F32 R221, -RZ, R13.H0_H0 ;  /* 0x2000000dffdd7230 */ /* 0x000fe20000004100 */
[----:B------:R-:W-:Y:S01]  /*1a50*/  FADD.FTZ R9, -R175, R194 ;  /* 0x000000c2af097221 */ /* 0x000fe20000010100 */
[--C-:B------:R-:W-:Y:S01]  /*1a60*/  HADD2.F32 R174, -RZ, R11.reuse.H0_H0 ;  /* 0x2000000bffae7230 */ /* 0x100fe20000004100 */
[----:B------:R-:W-:Y:S01]  /*1a70*/  FMUL.FTZ R227, R44, R227 ;  /* 0x000000e32ce37220 */ /* 0x000fe20000410000 */
[----:B------:R-:W-:Y:S01]  /*1a80*/  HADD2.F32 R176, -RZ, R11.H1_H1 ;  /* 0x3000000bffb07230 */ /* 0x000fe20000004100 */
[C---:B------:R-:W-:Y:S01]  /*1a90*/  FMUL.FTZ R10, R3.reuse, R10 ;  /* 0x0000000a030a7220 */ /* 0x040fe20000410000 */
[----:B------:R-:W-:Y:S01]  /*1aa0*/  HADD2.F32 R13, -RZ, R13.H1_H1 ;  /* 0x3000000dff0d7230 */ /* 0x000fe20000004100 */
[----:B------:R-:W-:Y:S01]  /*1ab0*/  FMUL.FTZ R9, R3, R9 ;  /* 0x0000000903097220 */ /* 0x000fe20000410000 */
[--C-:B------:R-:W-:Y:S01]  /*1ac0*/  HADD2.F32 R218, -RZ, R14.reuse.H0_H0 ;  /* 0x2000000effda7230 */ /* 0x100fe20000004100 */
[----:B------:R-:W-:Y:S01]  /*1ad0*/  FMUL.FTZ R222, R45, R12 ;  /* 0x0000000c2dde7220 */ /* 0x000fe20000410000 */
[----:B------:R-:W-:Y:S01]  /*1ae0*/  HADD2.F32 R14, -RZ, R14.H1_H1 ;  /* 0x3000000eff0e7230 */ /* 0x000fe20000004100 */
[----:B------:R-:W-:Y:S01]  /*1af0*/  FADD.FTZ R210, R210, R227 ;  /* 0x000000e3d2d27221 */ /* 0x000fe20000010000 */
[--C-:B------:R-:W-:Y:S01]  /*1b00*/  HADD2.F32 R216, -RZ, R15.reuse.H0_H0 ;  /* 0x2000000fffd87230 */ /* 0x100fe20000004100 */
[----:B------:R-:W-:Y:S01]  /*1b10*/  FFMA.FTZ R212, R8, R227, R212 ;  /* 0x000000e308d47223 */ /* 0x000fe200000100d4 */
[----:B------:R-:W-:Y:S01]  /*1b20*/  HADD2.F32 R194, -RZ, R15.H1_H1 ;  /* 0x3000000fffc27230 */ /* 0x000fe20000004100 */
        /* <DEDUP_REMOVED lines=44> */
.L_x_8402:
[----:B------:R-:W-:Y:S05]  /*1df0*/  BSYNC B2 ;  /* 0x0000000000027941 */ /* 0x000fea0003800000 */
.L_x_8401:
        /* <DEDUP_REMOVED lines=21> */
[--C-:B------:R-:W-:Y:S01]  /*1f50*/  HADD2.F32 R26, -RZ, R17.reuse.H0_H0 ;  /* 0x20000011ff1a7230 */ /* 0x100fe20000004100 */
[C---:B------:R-:W-:Y:S01]  /*1f60*/  FADD.FTZ R16, -R181.reuse, R27 ;  /* 0x0000001bb5107221 */ /* 0x040fe20000010100 */
[----:B------:R-:W-:Y:S01]  /*1f70*/  HADD2.F32 R173, -RZ, R17.H1_H1 ;  /* 0x30000011ffad7230 */ /* 0x000fe20000004100 */
[----:B------:R-:W-:Y:S01]  /*1f80*/  FADD.FTZ R17, -R181, R172 ;  /* 0x000000acb5117221 */ /* 0x000fe20000010100 */
[--C-:B0-----:R-:W-:Y:S01]  /*1f90*/  HADD2.F32 R24, -RZ, R18.reuse.H0_H0 ;  /* 0x20000012ff187230 */ /* 0x101fe20000004100 */
[----:B------:R-:W-:Y:S01]  /*1fa0*/  FMUL.FTZ R16, R3, R16 ;  /* 0x0000001003107220 */ /* 0x000fe20000410000 */
        /* <DEDUP_REMOVED lines=8> */
[--C-:B------:R-:W-:Y:S01]  /*2030*/  HADD2.F32 R174, -RZ, R21.reuse.H0_H0 ;  /* 0x20000015ffae7230 */ /* 0x100fe20000004100 */
[C---:B------:R-:W-:Y:S01]  /*2040*/  FADD.FTZ R175, -R181.reuse, R175 ;  /* 0x000000afb5af7221 */ /* 0x040fe20000010100 */
[----:B------:R-:W-:Y:S01]  /*2050*/  HADD2.F32 R172, -RZ, R21.H1_H1 ;  /* 0x30000015ffac7230 */ /* 0x000fe20000004100 */
[----:B------:R-:W-:Y:S01]  /*2060*/  FADD.FTZ R181, -R181, R19 ;  /* 0x00000013b5b57221 */ /* 0x000fe20000010100 */
[----:B------:R-:W-:Y:S01]  /*2070*/  HADD2.F32 R19, -RZ, R20.H1_H1 ;  /* 0x30000014ff137230 */ /* 0x000fe20000004100 */
[----:B------:R-:W-:Y:S01]  /*2080*/  FADD.FTZ R128, R128, R225 ;  /* 0x000000e180807221 */ /* 0x000fe20000010000 */
[--C-:B------:R-:W-:Y:S01]  /*2090*/  HADD2.F32 R27, -RZ, R22.reuse.H0_H0 ;  /* 0x20000016ff1b7230 */ /* 0x100fe20000004100 */
[----:B------:R-:W-:Y:S01]  /*20a0*/  FMUL.FTZ R17, R3, R17 ;  /* 0x0000001103117220 */ /* 0x000fe20000410000 */
[--C-:B------:R-:W-:Y:S01]  /*20b0*/  HADD2.F32 R180, -RZ, R23.reuse.H0_H0 ;  /* 0x20000017ffb47230 */ /* 0x100fe20000004100 */
[-C--:B------:R-:W-:Y:S01]  /*20c0*/  FFMA.FTZ R88, R16, R225.reuse, R88 ;  /* 0x000000e110587223 */ /* 0x080fe20000010058 */
[----:B------:R-:W-:Y:S01]  /*20d0*/  HADD2.F32 R182, -RZ, R23.H1_H1 ;  /* 0x30000017ffb67230 */ /* 0x000fe20000004100 */
[----:B------:R-:W-:Y:S01]  /*20e0*/  FMUL.FTZ R225, R52, R225 ;  /* 0x000000e134e17220 */ /* 0x000fe20000410000 */
        /* <DEDUP_REMOVED lines=44> */
.L_x_8404:
[----:B------:R-:W-:Y:S05]  /*23b0*/  BSYNC B2 ;  /* 0x0000000000027941 */ /* 0x000fea0003800000 */
.L_x_8403:
        /* <DEDUP_REMOVED lines=16> */
[--C-:B--2---:R-:W-:Y:S02]  /*24c0*/  HADD2.F32 R7, -RZ, R172.reuse.H0_H0 ;  /* 0x200000acff077230 */ /* 0x104fe40000004100 */
[----:B------:R-:W-:Y:S02]  /*24d0*/  HADD2.F32 R183, -RZ, R172.H1_H1 ;  /* 0x300000acffb77230 */ /* 0x000fe40000004100 */
[--C-:B------:R-:W-:Y:S01]  /*24e0*/  HADD2.F32 R195, -RZ, R173.reuse.H0_H0 ;  /* 0x200000adffc37230 */ /* 0x100fe20000004100 */
[C---:B------:R-:W-:Y:S01]  /*24f0*/  FADD.FTZ R172, -R2.reuse, R7 ;  /* 0x0000000702ac7221 */ /* 0x040fe20000010100 */
[----:B---3--:R-:W-:Y:S01]  /*2500*/  HADD2.F32 R226, -RZ, R176.H0_H0 ;  /* 0x200000b0ffe27230 */ /* 0x008fe20000004100 */
[C---:B------:R-:W-:Y:S01]  /*2510*/  FADD.FTZ R224, -R2.reuse, R183 ;  /* 0x000000b702e07221 */ /* 0x040fe20000010100 */
[----:B------:R-:W-:Y:S01]  /*2520*/  HADD2.F32 R197, -RZ, R174.H0_H0 ;  /* 0x200000aeffc57230 */ /* 0x000fe20000004100 */
[----:B------:R-:W-:Y:S01]  /*2530*/  FMUL.FTZ R241, R3, R172 ;  /* 0x000000ac03f17220 */ /* 0x000fe20000410000 */
[----:B------:R-:W-:Y:S01]  /*2540*/  HADD2.F32 R176, -RZ, R176.H1_H1 ;  /* 0x300000b0ffb07230 */ /* 0x000fe20000004100 */
[----:B------:R-:W-:Y:S01]  /*2550*/  FADD.FTZ R195, -R2, R195 ;  /* 0x000000c302c37221 */ /* 0x000fe20000010100 */
[----:B------:R-:W-:Y:S01]  /*2560*/  HADD2.F32 R173, -RZ, R173.H1_H1 ;  /* 0x300000adffad7230 */ /* 0x000fe20000004100 */
[----:B------:R-:W-:Y:S01]  /*2570*/  FADD.FTZ R136, R136, R226 ;  /* 0x000000e288887221 */ /* 0x000fe20000010000 */
[----:B------:R-:W-:Y:S01]  /*2580*/  HADD2.F32 R203, -RZ, R175.H0_H0 ;  /* 0x200000afffcb7230 */ /* 0x000fe20000004100 */
[-C--:B------:R-:W-:Y:S01]  /*2590*/  FFMA.FTZ R96, R241, R226.reuse, R96 ;  /* 0x000000e2f1607223 */ /* 0x080fe20000010060 */
[----:B------:R-:W-:Y:S01]  /*25a0*/  HADD2.F32 R200, -RZ, R178.H0_H0 ;  /* 0x200000b2ffc87230 */ /* 0x000fe20000004100 */
[----:B------:R-:W-:Y:S01]  /*25b0*/  FMUL.FTZ R226, R60, R226 ;  /* 0x000000e23ce27220 */ /* 0x000fe20000410000 */
        /* <DEDUP_REMOVED lines=8> */
[----:B------:R-:W-:Y:S01]  /*2640*/  HADD2.F32 R204, -RZ, R179.H0_H0 ;  /* 0x200000b3ffcc7230 */ /* 0x000fe20000004100 */
[----:B------:R-:W-:Y:S01]  /*2650*/  FADD.FTZ R210, R210, R226 ;  /* 0x000000e2d2d27221 */ /* 0x000fe20000010000 */
[----:B------:R-:W-:Y:S01]  /*2660*/  HADD2.F32 R205, -RZ, R175.H1_H1 ;  /* 0x300000afffcd7230 */ /* 0x000fe20000004100 */
[----:B------:R-:W-:Y:S01]  /*2670*/  FFMA.FTZ R212, R241, R226, R212 ;  /* 0x000000e2f1d47223 */ /* 0x000fe200000100d4 */
        /* <DEDUP_REMOVED lines=44> */
.L_x_8396:
[----:B------:R-:W-:Y:S05]  /*2940*/  BSYNC B1 ;  /* 0x0000000000017941 */ /* 0x000fea0003800000 */
.L_x_8386:
[----:B------:R-:W-:Y:S05]  /*2950*/  BRA.DIV ~URZ, `(.L_x_8405) ;  /* 0x000056027f007947 */ /* 0x000fea000b800000 */
[----:B------:R1:W2:Y:S02]  /*2960*/  SHFL.BFLY PT, R7, R210, 0x1, 0x1f ;  /* 0x0c201f00d2077f89 */ /* 0x0002a400000e0000 */
.L_x_8538:
        /* <DEDUP_REMOVED lines=18> */
.L_x_8539:
        /* <DEDUP_REMOVED lines=11> */
[----:B------:R-:W-:Y:S02]  /*2b40*/  @P3 LEA.HI R173, R173, R4, RZ, 0x3 ;  /* 0x00000004adad3211 */ /* 0x000fe400078f18ff */
[----:B------:R-:W-:Y:S02]  /*2b50*/  MOV R4, RZ ;  /* 0x000000ff00047202 */ /* 0x000fe40000000f00 */
[----:B------:R-:W-:Y:S01]  /*2b60*/  @P3 LEA.HI.SX32 R4, R173, R2, 0x1d ;  /* 0x00000002ad043211 */ /* 0x000fe200078feaff */
[----:B------:R-:W-:Y:S01]  /*2b70*/  FMUL.FTZ R2, R175, c[0x0][0x1e0] ;  /* 0x00007800af027a20 */ /* 0x000fe20000410000 */
        /* <DEDUP_REMOVED lines=11> */
.L_x_8410:
        /* <DEDUP_REMOVED lines=10> */
[----:B-----5:R-:W-:-:S05]  /*2cd0*/  @P4 HADD2.F32 R173, -RZ, R144.H0_H0 ;  /* 0x20000090ffad4230 */ /* 0x020fca0000004100 */
[----:B------:R-:W-:Y:S02]  /*2ce0*/  @P4 FADD.FTZ R172, R172, R173 ;  /* 0x000000adacac4221 */ /* 0x000fe40000010000 */
.L_x_8411:
[----:B------:R-:W-:Y:S05]  /*2cf0*/  BSYNC B2 ;  /* 0x0000000000027941 */ /* 0x000fea0003800000 */
.L_x_8409:
        /* <DEDUP_REMOVED lines=16> */
.L_x_8413:
        /* <DEDUP_REMOVED lines=10> */
.L_x_8414:
[----:B------:R-:W-:Y:S05]  /*2ea0*/  BSYNC B2 ;  /* 0x0000000000027941 */ /* 0x000fea0003800000 */
.L_x_8412:
        /* <DEDUP_REMOVED lines=14> */
.L_x_8416:
[----:B------:R-:W2:Y:S01]  /*2f90*/  LDL R173, [R1] ;  /* 0x0000000001ad7983 */ /* 0x000ea20000100800 */
[----:B------:R-:W0:Y:S02]  /*2fa0*/  LDC.U8 R174, c[0x0][0x1f0] ;  /* 0x00007c00ffae7b82 */ /* 0x000e240000000000 */
[----:B0-----:R-:W-:-:S04]  /*2fb0*/  ISETP.NE.AND P6, PT, R174, RZ, PT ;  /* 0x000000ffae00720c */ /* 0x001fc80003fc5270 */
[----:B------:R-:W-:-:S05]  /*2fc0*/  FSEL R172, R2, RZ, !P6 ;  /* 0x000000ff02ac7208 */ /* 0x000fca0007000000 */
[----:B--2---:R-:W-:-:S04]  /*2fd0*/  FFMA.FTZ R173, R173, R7, R172 ;  /* 0x00000007adad7223 */ /* 0x004fc800000100ac */
[----:B------:R-:W-:Y:S01]  /*2fe0*/  FADD.FTZ R172, R252, -R173 ;  /* 0x800000adfcac7221 */ /* 0x000fe20000010000 */
[----:B------:R-:W-:-:S03]  /*2ff0*/  @P4 HADD2.F32 R173, -RZ, R145.H0_H0 ;  /* 0x20000091ffad4230 */ /* 0x000fc60000004100 */
[----:B------:R-:W-:-:S04]  /*3000*/  FMUL.FTZ R172, R3, R172 ;  /* 0x000000ac03ac7220 */ /* 0x000fc80000410000 */
[----:B------:R-:W-:Y:S02]  /*3010*/  @P4 FADD.FTZ R172, R172, R173 ;  /* 0x000000adacac4221 */ /* 0x000fe40000010000 */
.L_x_8417:
[----:B------:R-:W-:Y:S05]  /*3020*/  BSYNC B2 ;  /* 0x0000000000027941 */ /* 0x000fea0003800000 */
.L_x_8415:
        /* <DEDUP_REMOVED lines=14> */
.L_x_8419:
[----:B------:R-:W0:Y:S02]  /*3110*/  LDC.U8 R173, c[0x0][0x1f0] ;  /* 0x00007c00ffad7b82 */ /* 0x000e240000000000 */
[----:B0-----:R-:W-:-:S04]  /*3120*/  ISETP.NE.AND P6, PT, R173, RZ, PT ;  /* 0x000000ffad00720c */ /* 0x001fc80003fc5270 */
[----:B------:R-:W-:-:S05]  /*3130*/  FSEL R172, R2, RZ, !P6 ;  /* 0x000000ff02ac7208 */ /* 0x000fca0007000000 */
[----:B------:R-:W-:-:S04]  /*3140*/  FFMA.FTZ R173, R251, R7, R172 ;  /* 0x00000007fbad7223 */ /* 0x000fc800000100ac */
[----:B------:R-:W-:Y:S01]  /*3150*/  FADD.FTZ R172, R250, -R173 ;  /* 0x800000adfaac7221 */ /* 0x000fe20000010000 */
[----:B------:R-:W-:-:S03]  /*3160*/  @P4 HADD2.F32 R173, -RZ, R145.H1_H1 ;  /* 0x30000091ffad4230 */ /* 0x000fc60000004100 */
[----:B------:R-:W-:-:S04]  /*3170*/  FMUL.FTZ R172, R3, R172 ;  /* 0x000000ac03ac7220 */ /* 0x000fc80000410000 */
[----:B------:R-:W-:Y:S02]  /*3180*/  @P4 FADD.FTZ R172, R172, R173 ;  /* 0x000000adacac4221 */ /* 0x000fe40000010000 */
.L_x_8420:
[----:B------:R-:W-:Y:S05]  /*3190*/  BSYNC B2 ;  /* 0x0000000000027941 */ /* 0x000fea0003800000 */
.L_x_8418:
        /* <DEDUP_REMOVED lines=14> */
.L_x_8422:
[----:B------:R-:W0:Y:S02]  /*3280*/  LDC.U8 R173, c[0x0][0x1f0] ;  /* 0x00007c00ffad7b82 */ /* 0x000e240000000000 */
[----:B0-----:R-:W-:-:S04]  /*3290*/  ISETP.NE.AND P6, PT, R173, RZ, PT ;  /* 0x000000ffad00720c */ /* 0x001fc80003fc5270 */
[----:B------:R-:W-:-:S05]  /*32a0*/  FSEL R172, R2, RZ, !P6 ;  /* 0x000000ff02ac7208 */ /* 0x000fca0007000000 */
[----:B------:R-:W-:-:S04]  /*32b0*/  FFMA.FTZ R173, R249, R7, R172 ;  /* 0x00000007f9ad7223 */ /* 0x000fc800000100ac */
[----:B------:R-:W-:Y:S01]  /*32c0*/  FADD.FTZ R172, R248, -R173 ;  /* 0x800000adf8ac7221 */ /* 0x000fe20000010000 */
[----:B------:R-:W-:-:S03]  /*32d0*/  @P4 HADD2.F32 R173, -RZ, R146.H0_H0 ;  /* 0x20000092ffad4230 */ /* 0x000fc60000004100 */
[----:B------:R-:W-:-:S04]  /*32e0*/  FMUL.FTZ R172, R3, R172 ;  /* 0x000000ac03ac7220 */ /* 0x000fc80000410000 */
[----:B------:R-:W-:Y:S02]  /*32f0*/  @P4 FADD.FTZ R172, R172, R173 ;  /* 0x000000adacac4221 */ /* 0x000fe40000010000 */
.L_x_8423:
[----:B------:R-:W-:Y:S05]  /*3300*/  BSYNC B2 ;  /* 0x0000000000027941 */ /* 0x000fea0003800000 */
.L_x_8421:
        /* <DEDUP_REMOVED lines=14> */
.L_x_8425:
        /* <DEDUP_REMOVED lines=8> */
.L_x_8426:
[----:B------:R-:W-:Y:S05]  /*3470*/  BSYNC B2 ;  /* 0x0000000000027941 */ /* 0x000fea0003800000 */
.L_x_8424:
        /* <DEDUP_REMOVED lines=14> */
.L_x_8428:
        /* <DEDUP_REMOVED lines=8> */
.L_x_8429:
[----:B------:R-:W-:Y:S05]  /*35e0*/  BSYNC B2 ;  /* 0x0000000000027941 */ /* 0x000fea0003800000 */
.L_x_8427:
        /* <DEDUP_REMOVED lines=14> */
.L_x_8431:
        /* <DEDUP_REMOVED lines=8> */
.L_x_8432:
[----:B------:R-:W-:Y:S05]  /*3750*/  BSYNC B2 ;  /* 0x0000000000027941 */ /* 0x000fea0003800000 */
.L_x_8430:
[----:B------:R-:W-:Y:S01]  /*3760*/  @P5 F2FP.PACK_AB R172, RZ, R174 ;  /* 0x000000aeffac523e */ /* 0x000fe200000000ff */
[----:B------:R-:W-:Y:S01]  /*3770*/  @P3 FMUL.FTZ R174, R174, c[0x0][0x1ec] ;  /* 0x00007b00aeae3a20 */ /* 0x000fe20000410000 */
[----:B------:R-:W-:Y:S02]  /*3780*/  @P3 LOP3.LUT P4, RZ, R193, 0xff000000, RZ, 0xc0, !PT ;  /* 0xff000000c1ff3812 */ /* 0x000fe4000788c0ff */
[----:B------:R-:W-:Y:S01]  /*3790*/  @P5 PRMT R79, R79, 0x5410, R172 ;  /* 0x000054104f4f5816 */ /* 0x000fe200000000ac */
[----:B------:R-:W-:Y:S01]  /*37a0*/  @P3 FMUL.FTZ R174, R174, c[0x0][0x1e8] ;  /* 0x00007a00aeae3a20 */ /* 0x000fe20000410000 */
[----:B------:R-:W-:Y:S02]  /*37b0*/  @P5 MOV R172, 0x10 ;  /* 0x0000001000ac5802 */ /* 0x000fe40000000f00 */
[----:B------:R-:W-:Y:S02]  /*37c0*/  @P3 MOV R175, 0x10 ;  /* 0x0000001000af3802 */ /* 0x000fe40000000f00 */
[----:B------:R-:W-:Y:S01]  /*37d0*/  @P3 FSEL R174, R174, RZ, P4 ;  /* 0x000000ffaeae3208 */ /* 0x000fe20002000000 */
[C---:B------:R-:W-:Y:S01]  /*37e0*/  @P5 IMAD.WIDE.U32 R172, R5.reuse, R172, c[0x0][0x258] ;  /* 0x0000960005ac5625 */ /* 0x040fe200078e00ac */
[----:B------:R-:W-:-:S02]  /*37f0*/  IADD3 R5, R5, 0x20, RZ ;  /* 0x0000002005057810 */ /* 0x000fc40007ffe0ff */
[----:B------:R-:W-:Y:S02]  /*3800*/  @P3 F2FP.PACK_AB R174, RZ, R174 ;  /* 0x000000aeffae323e */ /* 0x000fe400000000ff */
[----:B------:R0:W-:Y:S02]  /*3810*/  @P5 STG.E.128 [R172.64], R76 ;  /* 0x0000004cac005986 */ /* 0x0001e4000c101d04 */
[----:B------:R-:W-:Y:S01]  /*3820*/  @P3 PRMT R115, R115, 0x5410, R174 ;  /* 0x0000541073733816 */ /* 0x000fe200000000ae */
[C---:B0-----:R-:W-:Y:S01]  /*3830*/  @P3 IMAD.WIDE.U32 R172, R4.reuse, R175, c[0x0][0x248] ;  /* 0x0000920004ac3625 */ /* 0x041fe200078e00af */
[----:B------:R-:W-:-:S04]  /*3840*/  IADD3 R4, R4, 0x20, RZ ;  /* 0x0000002004047810 */ /* 0x000fc80007ffe0ff */
[----:B------:R0:W-:Y:S03]  /*3850*/  @P3 STG.E.128 [R172.64], R112 ;  /* 0x00000070ac003986 */ /* 0x0001e6000c101d04 */
.L_x_8408:
[----:B------:R-:W-:Y:S05]  /*3860*/  BSYNC B1 ;  /* 0x0000000000017941 */ /* 0x000fea0003800000 */
.L_x_8407:
        /* <DEDUP_REMOVED lines=13> */
.L_x_8436:
        /* <DEDUP_REMOVED lines=12> */
.L_x_8437:
[----:B------:R-:W-:Y:S05]  /*3a00*/  BSYNC B2 ;  /* 0x0000000000027941 */ /* 0x000fea0003800000 */
.L_x_8435:
        /* <DEDUP_REMOVED lines=16> */
.L_x_8439:
        /* <DEDUP_REMOVED lines=8> */
.L_x_8440:
[----:B------:R-:W-:Y:S05]  /*3b90*/  BSYNC B2 ;  /* 0x0000000000027941 */ /* 0x000fea0003800000 */
.L_x_8438:
        /* <DEDUP_REMOVED lines=14> */
.L_x_8442:
        /* <DEDUP_REMOVED lines=8> */
.L_x_8443:
[----:B------:R-:W-:Y:S05]  /*3d00*/  BSYNC B2 ;  /* 0x0000000000027941 */ /* 0x000fea0003800000 */
.L_x_8441:
        /* <DEDUP_REMOVED lines=14> */
.L_x_8445:
        /* <DEDUP_REMOVED lines=8> */
.L_x_8446:
[----:B------:R-:W-:Y:S05]  /*3e70*/  BSYNC B2 ;  /* 0x0000000000027941 */ /* 0x000fea0003800000 */
.L_x_8444:
        /* <DEDUP_REMOVED lines=14> */
.L_x_8448:
        /* <DEDUP_REMOVED lines=8> */
.L_x_8449:
[----:B------:R-:W-:Y:S05]  /*3fe0*/  BSYNC B2 ;  /* 0x0000000000027941 */ /* 0x000fea0003800000 */
.L_x_8447:
        /* <DEDUP_REMOVED lines=14> */
.L_x_8451:
        /* <DEDUP_REMOVED lines=8> */
.L_x_8452:
[----:B------:R-:W-:Y:S05]  /*4150*/  BSYNC B2 ;  /* 0x0000000000027941 */ /* 0x000fea0003800000 */
.L_x_8450:
        /* <DEDUP_REMOVED lines=14> */
.L_x_8454:
        /* <DEDUP_REMOVED lines=8> */
.L_x_8455:
[----:B------:R-:W-:Y:S05]  /*42c0*/  BSYNC B2 ;  /* 0x0000000000027941 */ /* 0x000fea0003800000 */
.L_x_8453:
        /* <DEDUP_REMOVED lines=12> */
[----:B------:R-:W-:Y:S01]  /*4390*/  HADD2.F32 R174, -RZ, R31.H1_H1 ;  /* 0x3000001fffae7230 */ /* 0x000fe20000004100 */
[----:B------:R-:W-:Y:S05]  /*43a0*/  BRA `(.L_x_8458) ;  /* 0x0000008000007947 */ /* 0x000fea0003800000 */
.L_x_8457:
[----:B------:R-:W0:Y:S01]  /*43b0*/  LDC.U8 R172, c[0x0][0x1f0] ;  /* 0x00007c00ffac7b82 */ /* 0x000e220000000000 */
[----:B------:R-:W-:Y:S01]  /*43c0*/  @P4 HADD2.F32 R173, -RZ, R31.H1_H1 ;  /* 0x3000001fffad4230 */ /* 0x000fe20000004100 */
[----:B0-----:R-:W-:-:S04]  /*43d0*/  ISETP.NE.AND P6, PT, R172, RZ, PT ;  /* 0x000000ffac00720c */ /* 0x001fc80003fc5270 */
[----:B------:R-:W-:-:S05]  /*43e0*/  FSEL R172, R2, RZ, !P6 ;  /* 0x000000ff02ac7208 */ /* 0x000fca0007000000 */
[----:B------:R-:W-:-:S04]  /*43f0*/  FFMA.FTZ R172, R214, R7, R172 ;  /* 0x00000007d6ac7223 */ /* 0x000fc800000100ac */
[----:B------:R-:W-:-:S04]  /*4400*/  FADD.FTZ R172, R215, -R172 ;  /* 0x800000acd7ac7221 */ /* 0x000fc80000010000 */
[----:B------:R-:W-:-:S04]  /*4410*/  FMUL.FTZ R174, R3, R172 ;  /* 0x000000ac03ae7220 */ /* 0x000fc80000410000 */
[----:B------:R-:W-:Y:S02]  /*4420*/  @P4 FADD.FTZ R174, R174, R173 ;  /* 0x000000adaeae4221 */ /* 0x000fe40000010000 */
.L_x_8458:
[----:B------:R-:W-:Y:S05]  /*4430*/  BSYNC B2 ;  /* 0x0000000000027941 */ /* 0x000fea0003800000 */
.L_x_8456:
        /* <DEDUP_REMOVED lines=16> */
.L_x_8434:
[----:B------:R-:W-:Y:S05]  /*4540*/  BSYNC B1 ;  /* 0x0000000000017941 */ /* 0x000fea0003800000 */
.L_x_8433:
        /* <DEDUP_REMOVED lines=12> */
.L_x_8462:
        /* <DEDUP_REMOVED lines=12> */
.L_x_8463:
[----:B------:R-:W-:Y:S05]  /*46d0*/  BSYNC B2 ;  /* 0x0000000000027941 */ /* 0x000fea0003800000 */
.L_x_8461:
        /* <DEDUP_REMOVED lines=16> */
.L_x_8465:
        /* <DEDUP_REMOVED lines=8> */
.L_x_8466:
[----:B------:R-:W-:Y:S05]  /*4860*/  BSYNC B2 ;  /* 0x0000000000027941 */ /* 0x000fea0003800000 */
.L_x_8464:
        /* <DEDUP_REMOVED lines=14> */
.L_x_8468:
        /* <DEDUP_REMOVED lines=8> */
.L_x_8469:
[----:B------:R-:W-:Y:S05]  /*49d0*/  BSYNC B2 ;  /* 0x0000000000027941 */ /* 0x000fea0003800000 */
.L_x_8467:
        /* <DEDUP_REMOVED lines=14> */
.L_x_8471:
        /* <DEDUP_REMOVED lines=8> */
.L_x_8472:
[----:B------:R-:W-:Y:S05]  /*4b40*/  BSYNC B2 ;  /* 0x0000000000027941 */ /* 0x000fea0003800000 */
.L_x_8470:
        /* <DEDUP_REMOVED lines=14> */
.L_x_8474:
        /* <DEDUP_REMOVED lines=8> */
.L_x_8475:
[----:B------:R-:W-:Y:S05]  /*4cb0*/  BSYNC B2 ;  /* 0x0000000000027941 */ /* 0x000fea0003800000 */
.L_x_8473:
        /* <DEDUP_REMOVED lines=14> */
.L_x_8477:
        /* <DEDUP_REMOVED lines=8> */
.L_x_8478:
[----:B------:R-:W-:Y:S05]  /*4e20*/  BSYNC B2 ;  /* 0x0000000000027941 */ /* 0x000fea0003800000 */
.L_x_8476:
        /* <DEDUP_REMOVED lines=14> */
.L_x_8480:
        /* <DEDUP_REMOVED lines=8> */
.L_x_8481:
[----:B------:R-:W-:Y:S05]  /*4f90*/  BSYNC B2 ;  /* 0x0000000000027941 */ /* 0x000fea0003800000 */
.L_x_8479:
        /* <DEDUP_REMOVED lines=14> */
.L_x_8483:
        /* <DEDUP_REMOVED lines=8> */
.L_x_8484:
[----:B------:R-:W-:Y:S05]  /*5100*/  BSYNC B2 ;  /* 0x0000000000027941 */ /* 0x000fea0003800000 */
.L_x_8482:
        /* <DEDUP_REMOVED lines=16> */
.L_x_8460:
[----:B------:R-:W-:Y:S05]  /*5210*/  BSYNC B1 ;  /* 0x0000000000017941 */ /* 0x000fea0003800000 */
.L_x_8459:
        /* <DEDUP_REMOVED lines=12> */
.L_x_8488:
        /* <DEDUP_REMOVED lines=12> */
.L_x_8489:
[----:B------:R-:W-:Y:S05]  /*53a0*/  BSYNC B2 ;  /* 0x0000000000027941 */ /* 0x000fea0003800000 */
.L_x_8487:
        /* <DEDUP_REMOVED lines=16> */
.L_x_8491:
        /* <DEDUP_REMOVED lines=8> */
.L_x_8492:
[----:B------:R-:W-:Y:S05]  /*5530*/  BSYNC B2 ;  /* 0x0000000000027941 */ /* 0x000fea0003800000 */
.L_x_8490:
        /* <DEDUP_REMOVED lines=14> */
.L_x_8494:
        /* <DEDUP_REMOVED lines=8> */
.L_x_8495:
[----:B------:R-:W-:Y:S05]  /*56a0*/  BSYNC B2 ;  /* 0x0000000000027941 */ /* 0x000fea0003800000 */
.L_x_8493:
        /* <DEDUP_REMOVED lines=14> */
.L_x_8497:
        /* <DEDUP_REMOVED lines=8> */
.L_x_8498:
[----:B------:R-:W-:Y:S05]  /*5810*/  BSYNC B2 ;  /* 0x0000000000027941 */ /* 0x000fea0003800000 */
.L_x_8496:
        /* <DEDUP_REMOVED lines=14> */
.L_x_8500:
        /* <DEDUP_REMOVED lines=8> */
.L_x_8501:
[----:B------:R-:W-:Y:S05]  /*5980*/  BSYNC B2 ;  /* 0x0000000000027941 */ /* 0x000fea0003800000 */
.L_x_8499:
        /* <DEDUP_REMOVED lines=14> */
.L_x_8503:
        /* <DEDUP_REMOVED lines=8> */
.L_x_8504:
[----:B------:R-:W-:Y:S05]  /*5af0*/  BSYNC B2 ;  /* 0x0000000000027941 */ /* 0x000fea0003800000 */
.L_x_8502:
        /* <DEDUP_REMOVED lines=14> */
.L_x_8506:
        /* <DEDUP_REMOVED lines=8> */
.L_x_8507:
[----:B------:R-:W-:Y:S05]  /*5c60*/  BSYNC B2 ;  /* 0x0000000000027941 */ /* 0x000fea0003800000 */
.L_x_8505:
        /* <DEDUP_REMOVED lines=14> */
.L_x_8509:
        /* <DEDUP_REMOVED lines=8> */
.L_x_8510:
[----:B------:R-:W-:Y:S05]  /*5dd0*/  BSYNC B2 ;  /* 0x0000000000027941 */ /* 0x000fea0003800000 */
.L_x_8508:
        /* <DEDUP_REMOVED lines=16> */
.L_x_8486:
[----:B------:R-:W-:Y:S05]  /*5ee0*/  BSYNC B1 ;  /* 0x0000000000017941 */ /* 0x000fea0003800000 */
.L_x_8485:
[----:B------:R-:W-:Y:S01]  /*5ef0*/  ISETP.GE.U32.AND P4, PT, R6, 0xa0, PT ;  /* 0x000000a00600780c */ /* 0x000fe20003f86070 */
[----:B------:R-:W-:-:S12]  /*5f00*/  BSSY B1, `(.L_x_8511) ;  /* 0x00000ca000017945 */ /* 0x000fd80003800000 */
[----:B------:R-:W-:Y:S05]  /*5f10*/  @!P4 BRA `(.L_x_8512) ;  /* 0x00000c800000c947 */ /* 0x000fea0003800000 */
        /* <DEDUP_REMOVED lines=8> */
[----:B-----5:R-:W-:Y:S01]  /*5fa0*/  HADD2.F32 R172, -RZ, R156.H0_H0 ;  /* 0x2000009cffac7230 */ /* 0x020fe20000004100 */
[----:B------:R-:W-:Y:S05]  /*5fb0*/  BRA `(.L_x_8515) ;  /* 0x000000c000007947 */ /* 0x000fea0003800000 */
.L_x_8514:
        /* <DEDUP_REMOVED lines=12> */
.L_x_8515:
[----:B------:R-:W-:Y:S05]  /*6080*/  BSYNC B2 ;  /* 0x0000000000027941 */ /* 0x000fea0003800000 */
.L_x_8513:
        /* <DEDUP_REMOVED lines=16> */
.L_x_8517:
        /* <DEDUP_REMOVED lines=8> */
.L_x_8518:
[----:B------:R-:W-:Y:S05]  /*6210*/  BSYNC B2 ;  /* 0x0000000000027941 */ /* 0x000fea0003800000 */
.L_x_8516:
        /* <DEDUP_REMOVED lines=14> */
.L_x_8520:
        /* <DEDUP_REMOVED lines=8> */
.L_x_8521:
[----:B------:R-:W-:Y:S05]  /*6380*/  BSYNC B2 ;  /* 0x0000000000027941 */ /* 0x000fea0003800000 */
.L_x_8519:
        /* <DEDUP_REMOVED lines=14> */
.L_x_8523:
        /* <DEDUP_REMOVED lines=8> */
.L_x_8524:
[----:B------:R-:W-:Y:S05]  /*64f0*/  BSYNC B2 ;  /* 0x0000000000027941 */ /* 0x000fea0003800000 */
.L_x_8522:
        /* <DEDUP_REMOVED lines=14> */
.L_x_8526:
        /* <DEDUP_REMOVED lines=8> */
.L_x_8527:
[----:B------:R-:W-:Y:S05]  /*6660*/  BSYNC B2 ;  /* 0x0000000000027941 */ /* 0x000fea0003800000 */
.L_x_8525:
        /* <DEDUP_REMOVED lines=14> */
.L_x_8529:
        /* <DEDUP_REMOVED lines=8> */
.L_x_8530:
[----:B------:R-:W-:Y:S05]  /*67d0*/  BSYNC B2 ;  /* 0x0000000000027941 */ /* 0x000fea0003800000 */
.L_x_8528:
        /* <DEDUP_REMOVED lines=14> */
.L_x_8532:
        /* <DEDUP_REMOVED lines=8> */
.L_x_8533:
[----:B------:R-:W-:Y:S05]  /*6940*/  BSYNC B2 ;  /* 0x0000000000027941 */ /* 0x000fea0003800000 */
.L_x_8531:
        /* <DEDUP_REMOVED lines=14> */
.L_x_8535:
        /* <DEDUP_REMOVED lines=8> */
.L_x_8536:
[----:B------:R-:W-:Y:S05]  /*6ab0*/  BSYNC B2 ;  /* 0x0000000000027941 */ /* 0x000fea0003800000 */
.L_x_8534:
        /* <DEDUP_REMOVED lines=12> */
[----:B0-----:R-:W-:-:S05]  /*6b80*/  @P3 IMAD.WIDE.U32 R2, R4, R5, c[0x0][0x248] ;  /* 0x0000920004023625 */ /* 0x001fca00078e0005 */
[----:B------:R0:W-:Y:S02]  /*6b90*/  @P3 STG.E.128 [R2.64], R112 ;  /* 0x0000007002003986 */ /* 0x0001e4000c101d04 */
.L_x_8512:
[----:B------:R-:W-:Y:S05]  /*6ba0*/  BSYNC B1 ;  /* 0x0000000000017941 */ /* 0x000fea0003800000 */
.L_x_8511:
[----:B0-----:R-:W-:-:S04]  /*6bb0*/  MOV R3, c[0x0][0x160] ;  /* 0x0000580000037a02 */ /* 0x001fc80000000f00 */
[----:B------:R-:W-:-:S04]  /*6bc0*/  LEA R0, R3, R0, 0x2 ;  /* 0x0000000003007211 */ /* 0x000fc800078e10ff */
[----:B------:R-:W-:-:S13]  /*6bd0*/  ISETP.GE.AND P2, PT, R0, c[0x0][0x164], PT ;  /* 0x0000590000007a0c */ /* 0x000fda0003f46270 */
[----:B-1---5:R-:W-:Y:S01]  /*6be0*/  @P2 CALL.REL.NOINC `(.L_x_8385) ;  /* 0x0000001000002944 */ /* 0x022fe20003c00000 */
[----:B------:R-:W-:Y:S05]  /*6bf0*/  BRA `(.L_x_8537) ;  /* 0xffff99a000007947 */ /* 0x000fea000383ffff */
.L_x_8385:
[----:B------:R-:W-:Y:S05]  /*6c00*/  BSYNC B0 ;  /* 0x0000000000007941 */ /* 0x000fea0003800000 */
.L_x_8384:
        /* <DEDUP_REMOVED lines=235> */
[----:B-1----:R-:W-:Y:S01]  /*7ac0*/  FADD.FTZ R8, RZ, R8 ;  /* 0x00000008ff087221 */ /* 0x002fe20000010000 */
[----:B------:R-:W-:Y:S02]  /*7ad0*/  @P4 MOV R3, R51 ;  /* 0x0000003300034202 */ /* 0x000fe40000000f00 */
        /* <DEDUP_REMOVED lines=72> */
.L_x_8405:
[----:B------:R-:W-:Y:S01]  /*7f60*/  HFMA2.MMA R2, -RZ, RZ, 0, 5.9604644775390625e-08 ;  /* 0x00000001ff027435 */ /* 0x000fe200000001ff */
[----:B0-----:R-:W-:-:S02]  /*7f70*/  MOV R173, R210 ;  /* 0x000000d200ad7202 */ /* 0x001fc40000000f00 */
[----:B------:R-:W-:Y:S02]  /*7f80*/  MOV R177, 0x1f ;  /* 0x0000001f00b17802 */ /* 0x000fe40000000f00 */
[----:B------:R-:W-:Y:S02]  /*7f90*/  MOV R176, 0xffffffff ;  /* 0xffffffff00b07802 */ /* 0x000fe40000000f00 */
[----:B------:R-:W-:Y:S02]  /*7fa0*/  MOV R172, 0x7fc0 ;  /* 0x00007fc000ac7802 */ /* 0x000fe40000000f00 */
[----:B-----5:R-:W-:Y:S05]  /*7fb0*/  CALL.REL.NOINC `($__internal_111_$__cuda_sm70_shflsync_bfly_p) ;  /* 0x0000045000007944 */ /* 0x020fea0003c00000 */
[----:B-1----:R-:W-:Y:S01]  /*7fc0*/  MOV R7, R2 ;  /* 0x0000000200077202 */ /* 0x002fe20000000f00 */
[----:B------:R-:W-:Y:S05]  /*7fd0*/  BRA `(.L_x_8538) ;  /* 0xffffa99000007947 */ /* 0x000fea000383ffff */
.L_x_8406:
[----:B------:R-:W-:Y:S01]  /*7fe0*/  HFMA2.MMA R2, -RZ, RZ, 0, 5.9604644775390625e-08 ;  /* 0x00000001ff027435 */ /* 0x000fe200000001ff */
[----:B0-----:R-:W-:Y:S02]  /*7ff0*/  MOV R173, R212 ;  /* 0x000000d400ad7202 */ /* 0x001fe40000000f00 */
[----:B------:R-:W-:Y:S02]  /*8000*/  MOV R177, 0x1f ;  /* 0x0000001f00b17802 */ /* 0x000fe40000000f00 */
[----:B------:R-:W-:-:S02]  /*8010*/  MOV R176, 0xffffffff ;  /* 0xffffffff00b07802 */ /* 0x000fc40000000f00 */
[----:B------:R-:W-:Y:S02]  /*8020*/  MOV R172, 0x8040 ;  /* 0x0000804000ac7802 */ /* 0x000fe40000000f00 */
[----:B-12--5:R-:W-:Y:S05]  /*8030*/  CALL.REL.NOINC `($__internal_111_$__cuda_sm70_shflsync_bfly_p) ;  /* 0x000003d000007944 */ /* 0x026fea0003c00000 */
[----:B------:R-:W-:Y:S01]  /*8040*/  FADD.FTZ R7, R7, R210 ;  /* 0x000000d207077221 */ /* 0x000fe20000010000 */
[----:B------:R-:W-:Y:S01]  /*8050*/  MOV R177, 0x1f ;  /* 0x0000001f00b17802 */ /* 0x000fe20000000f00 */
[----:B-1----:R-:W-:Y:S01]  /*8060*/  FADD.FTZ R174, R212, R2 ;  /* 0x00000002d4ae7221 */ /* 0x002fe20000010000 */
[----:B------:R-:W-:Y:S01]  /*8070*/  HFMA2.MMA R2, -RZ, RZ, 0, 1.1920928955078125e-07 ;  /* 0x00000002ff027435 */ /* 0x000fe200000001ff */
[----:B------:R-:W-:Y:S02]  /*8080*/  MOV R176, 0xffffffff ;  /* 0xffffffff00b07802 */ /* 0x000fe40000000f00 */
[----:B------:R-:W-:Y:S02]  /*8090*/  MOV R173, R7 ;  /* 0x0000000700ad7202 */ /* 0x000fe40000000f00 */
[----:B------:R-:W-:Y:S02]  /*80a0*/  MOV R172, 0x80c0 ;  /* 0x000080c000ac7802 */ /* 0x000fe40000000f00 */
[----:B------:R-:W-:Y:S05]  /*80b0*/  CALL.REL.NOINC `($__internal_111_$__cuda_sm70_shflsync_bfly_p) ;  /* 0x0000035000007944 */ /* 0x000fea0003c00000 */
[----:B-1----:R-:W-:Y:S01]  /*80c0*/  MOV R175, R2 ;  /* 0x0000000200af7202 */ /* 0x002fe20000000f00 */
[----:B------:R-:W-:Y:S01]  /*80d0*/  HFMA2.MMA R2, -RZ, RZ, 0, 1.1920928955078125e-07 ;  /* 0x00000002ff027435 */ /* 0x000fe200000001ff */
[----:B------:R-:W-:-:S02]  /*80e0*/  MOV R173, R174 ;  /* 0x000000ae00ad7202 */ /* 0x000fc40000000f00 */
[----:B------:R-:W-:Y:S02]  /*80f0*/  MOV R177, 0x1f ;  /* 0x0000001f00b17802 */ /* 0x000fe40000000f00 */
[----:B------:R-:W-:Y:S02]  /*8100*/  MOV R176, 0xffffffff ;  /* 0xffffffff00b07802 */ /* 0x000fe40000000f00 */
[----:B------:R-:W-:Y:S02]  /*8110*/  MOV R172, 0x8130 ;  /* 0x0000813000ac7802 */ /* 0x000fe40000000f00 */
[----:B------:R-:W-:Y:S05]  /*8120*/  CALL.REL.NOINC `($__internal_111_$__cuda_sm70_shflsync_bfly_p) ;  /* 0x000002e000007944 */ /* 0x000fea0003c00000 */
[----:B------:R-:W-:Y:S01]  /*8130*/  FADD.FTZ R7, R175, R7 ;  /* 0x00000007af077221 */ /* 0x000fe20000010000 */
[----:B------:R-:W-:Y:S01]  /*8140*/  MOV R177, 0x1f ;  /* 0x0000001f00b17802 */ /* 0x000fe20000000f00 */
[----:B-1----:R-:W-:Y:S01]  /*8150*/  FADD.FTZ R174, R174, R2 ;  /* 0x00000002aeae7221 */ /* 0x002fe20000010000 */
[----:B------:R-:W-:Y:S01]  /*8160*/  HFMA2.MMA R2, -RZ, RZ, 0, 2.384185791015625e-07 ;  /* 0x00000004ff027435 */ /* 0x000fe200000001ff */
[----:B------:R-:W-:Y:S02]  /*8170*/  MOV R176, 0xffffffff ;  /* 0xffffffff00b07802 */ /* 0x000fe40000000f00 */
[----:B------:R-:W-:-:S02]  /*8180*/  MOV R173, R7 ;  /* 0x0000000700ad7202 */ /* 0x000fc40000000f00 */
[----:B------:R-:W-:Y:S02]  /*8190*/  MOV R172, 0x81b0 ;  /* 0x000081b000ac7802 */ /* 0x000fe40000000f00 */
[----:B------:R-:W-:Y:S05]  /*81a0*/  CALL.REL.NOINC `($__internal_111_$__cuda_sm70_shflsync_bfly_p) ;  /* 0x0000026000007944 */ /* 0x000fea0003c00000 */
[----:B-1----:R-:W-:Y:S01]  /*81b0*/  IMAD.MOV.U32 R175, RZ, RZ, R2 ;  /* 0x000000ffffaf7224 */ /* 0x002fe200078e0002 */
[----:B------:R-:W-:Y:S01]  /*81c0*/  HFMA2.MMA R2, -RZ, RZ, 0, 2.384185791015625e-07 ;  /* 0x00000004ff027435 */ /* 0x000fe200000001ff */
[----:B------:R-:W-:Y:S02]  /*81d0*/  MOV R173, R174 ;  /* 0x000000ae00ad7202 */ /* 0x000fe40000000f00 */
[----:B------:R-:W-:Y:S02]  /*81e0*/  MOV R177, 0x1f ;  /* 0x0000001f00b17802 */ /* 0x000fe40000000f00 */
[----:B------:R-:W-:Y:S02]  /*81f0*/  MOV R176, 0xffffffff ;  /* 0xffffffff00b07802 */ /* 0x000fe40000000f00 */
[----:B------:R-:W-:Y:S02]  /*8200*/  MOV R172, 0x8220 ;  /* 0x0000822000ac7802 */ /* 0x000fe40000000f00 */
[----:B------:R-:W-:Y:S05]  /*8210*/  CALL.REL.NOINC `($__internal_111_$__cuda_sm70_shflsync_bfly_p) ;  /* 0x000001f000007944 */ /* 0x000fea0003c00000 */
[----:B------:R-:W-:Y:S01]  /*8220*/  FADD.FTZ R7, R175, R7 ;  /* 0x00000007af077221 */ /* 0x000fe20000010000 */
[----:B------:R-:W-:Y:S01]  /*8230*/  MOV R177, 0x1f ;  /* 0x0000001f00b17802 */ /* 0x000fe20000000f00 */
[----:B-1----:R-:W-:Y:S01]  /*8240*/  FADD.FTZ R174, R174, R2 ;  /* 0x00000002aeae7221 */ /* 0x002fe20000010000 */
[----:B------:R-:W-:Y:S01]  /*8250*/  HFMA2.MMA R2, -RZ, RZ, 0, 4.76837158203125e-07 ;  /* 0x00000008ff027435 */ /* 0x000fe200000001ff */
[----:B------:R-:W-:-:S02]  /*8260*/  MOV R176, 0xffffffff ;  /* 0xffffffff00b07802 */ /* 0x000fc40000000f00 */
[----:B------:R-:W-:Y:S02]  /*8270*/  MOV R173, R7 ;  /* 0x0000000700ad7202 */ /* 0x000fe40000000f00 */
[----:B------:R-:W-:Y:S02]  /*8280*/  MOV R172, 0x82a0 ;  /* 0x000082a000ac7802 */ /* 0x000fe40000000f00 */
[----:B------:R-:W-:Y:S05]  /*8290*/  CALL.REL.NOINC `($__internal_111_$__cuda_sm70_shflsync_bfly_p) ;  /* 0x0000017000007944 */ /* 0x000fea0003c00000 */
[----:B-1----:R-:W-:Y:S01]  /*82a0*/  MOV R175, R2 ;  /* 0x0000000200af7202 */ /* 0x002fe20000000f00 */
[----:B------:R-:W-:Y:S01]  /*82b0*/  HFMA2.MMA R2, -RZ, RZ, 0, 4.76837158203125e-07 ;  /* 0x00000008ff027435 */ /* 0x000fe200000001ff */
[----:B------:R-:W-:Y:S02]  /*82c0*/  MOV R173, R174 ;  /* 0x000000ae00ad7202 */ /* 0x000fe40000000f00 */
[----:B------:R-:W-:Y:S02]  /*82d0*/  MOV R177, 0x1f ;  /* 0x0000001f00b17802 */ /* 0x000fe40000000f00 */
[----:B------:R-:W-:Y:S02]  /*82e0*/  MOV R176, 0xffffffff ;  /* 0xffffffff00b07802 */ /* 0x000fe40000000f00 */
[----:B------:R-:W-:-:S02]  /*82f0*/  MOV R172, 0x8310 ;  /* 0x0000831000ac7802 */ /* 0x000fc40000000f00 */
[----:B------:R-:W-:Y:S05]  /*8300*/  CALL.REL.NOINC `($__internal_111_$__cuda_sm70_shflsync_bfly_p) ;  /* 0x0000010000007944 */ /* 0x000fea0003c00000 */
[----:B------:R-:W-:Y:S01]  /*8310*/  FADD.FTZ R7, R175, R7 ;  /* 0x00000007af077221 */ /* 0x000fe20000010000 */
[----:B------:R-:W-:Y:S01]  /*8320*/  MOV R177, 0x1f ;  /* 0x0000001f00b17802 */ /* 0x000fe20000000f00 */
[----:B-1----:R-:W-:Y:S01]  /*8330*/  FADD.FTZ R174, R174, R2 ;  /* 0x00000002aeae7221 */ /* 0x002fe20000010000 */
[----:B------:R-:W-:Y:S01]  /*8340*/  HFMA2.MMA R2, -RZ, RZ, 0, 9.5367431640625e-07 ;  /* 0x00000010ff027435 */ /* 0x000fe200000001ff */
[----:B------:R-:W-:-:S02]  /*8350*/  MOV R176, 0xffffffff ;  /* 0xffffffff00b07802 */ /* 0x000fc40000000f00 */
[----:B------:R-:W-:Y:S02]  /*8360*/  MOV R173, R7 ;  /* 0x0000000700ad7202 */ /* 0x000fe40000000f00 */
[----:B------:R-:W-:Y:S02]  /*8370*/  MOV R172, 0x8390 ;  /* 0x0000839000ac7802 */ /* 0x000fe40000000f00 */
[----:B------:R-:W-:Y:S05]  /*8380*/  CALL.REL.NOINC `($__internal_111_$__cuda_sm70_shflsync_bfly_p) ;  /* 0x0000008000007944 */ /* 0x000fea0003c00000 */
[----:B-1----:R-:W-:Y:S01]  /*8390*/  MOV R175, R2 ;  /* 0x0000000200af7202 */ /* 0x002fe20000000f00 */
[----:B------:R-:W-:Y:S01]  /*83a0*/  HFMA2.MMA R2, -RZ, RZ, 0, 9.5367431640625e-07 ;  /* 0x00000010ff027435 */ /* 0x000fe200000001ff */
[----:B------:R-:W-:Y:S02]  /*83b0*/  MOV R173, R174 ;  /* 0x000000ae00ad7202 */ /* 0x000fe40000000f00 */
[----:B------:R-:W-:Y:S02]  /*83c0*/  MOV R177, 0x1f ;  /* 0x0000001f00b17802 */ /* 0x000fe40000000f00 */
[----:B------:R-:W-:Y:S02]  /*83d0*/  MOV R176, 0xffffffff ;  /* 0xffffffff00b07802 */ /* 0x000fe40000000f00 */
[----:B------:R-:W-:-:S02]  /*83e0*/  MOV R172, 0x8400 ;  /* 0x0000840000ac7802 */ /* 0x000fc40000000f00 */
[----:B------:R-:W-:Y:S05]  /*83f0*/  CALL.REL.NOINC `($__internal_111_$__cuda_sm70_shflsync_bfly_p) ;  /* 0x0000001000007944 */ /* 0x000fea0003c00000 */
[----:B-1----:R-:W-:Y:S05]  /*8400*/  BRA `(.L_x_8539) ;  /* 0xffffa68000007947 */ /* 0x002fea000383ffff */
        .weak           $__internal_111_$__cuda_sm70_shflsync_bfly_p
        .type           $__internal_111_$__cuda_sm70_shflsync_bfly_p,@function
        .size           $__internal_111_$__cuda_sm70_shflsync_bfly_p,(.L_x_14993 - $__internal_111_$__cuda_sm70_shflsync_bfly_p)
$__internal_111_$__cuda_sm70_shflsync_bfly_p:
[----:B------:R-:W-:Y:S04]  /*8410*/  WARPSYNC R176 ;  /* 0x000000b000007348 */ /* 0x000fe80003800000 */
[----:B------:R0:W1:Y:S02]  /*8420*/  SHFL.BFLY PT, R2, R173, R2, R177 ;  /* 0x0c000002ad027389 */ /* 0x00006400000e00b1 */
[----:B0-----:R-:W-:-:S06]  /*8430*/  HFMA2.MMA R173, -RZ, RZ, 0, 0 ;  /* 0x00000000ffad7435 */ /* 0x001fcc00000001ff */
[----:B------:R-:W-:Y:S05]  /*8440*/  RET.REL.NODEC R172 `(_ZN10layer_norm13ln_bwd_kernelINS_13Kernel_traitsIf6__halfS2_S2_fjLj1280ELj1ELj4ELj1ELj16ENS_18Kernel_traits_baseILj1280EfS2_S2_S2_fjLj128EEEEELb1ELb0ELb1ELb0EEEvNS_9BwdParamsE) ;  /* 0xffff7bb0ac007950 */ /* 0x000fea0003c3ffff */
.L_x_8540:
        /* <DEDUP_REMOVED lines=11> */
.L_x_14993:


//--------------------- .text._ZN10layer_norm22ln_bwd_finalize_kernelINS_22Kernel_traits_finalizeILj1280Ef6__halfS2_S2_fjLb0ELj1024ELj4ENS_18Kernel_traits_baseILj1280EfS2_S2_S2_fjLj1024EEEEELb0ELb1EEEvNS_9BwdParamsE --------------------------
	.section	.text._ZN10layer_norm22ln_bwd_finalize_kernelINS_22Kernel_traits_finalizeILj1280Ef6__halfS2_S2_fjLb0ELj1024ELj4ENS_18Kernel_traits_baseILj1280EfS2_S2_S2_fjLj1024EEEEELb0ELb1EEEvNS_9BwdParamsE,"ax",@progbits
	.sectioninfo	@"SHI_REGISTERS=32"
	.align	128
        .global         _ZN10layer_norm22ln_bwd_finalize_kernelINS_22Kernel_traits_finalizeILj1280Ef6__halfS2_S2_fjLb0ELj1024ELj4ENS_18Kernel_traits_baseILj1280EfS2_S2_S2_fjLj1024EEEEELb0ELb1EEEvNS_9BwdParamsE
        .type           _ZN10layer_norm22ln_bwd_finalize_kernelINS_22Kernel_traits_finalizeILj1280Ef6__halfS2_S2_fjLb0ELj1024ELj4ENS_18Kernel_traits_baseILj1280EfS2_S2_S2_fjLj1024EEEEELb0ELb1EEEvNS_9BwdParamsE,@function
        .size           _ZN10layer_norm22ln_bwd_finalize_kernelINS_22Kernel_traits_finalizeILj1280Ef6__halfS2_S2_fjLb0ELj1024ELj4ENS_18Kernel_traits_baseILj1280EfS2_S2_S2_fjLj1024EEEEELb0ELb1EEEvNS_9BwdParamsE,(.L_x_14994 - _ZN10layer_norm22ln_bwd_finalize_kernelINS_22Kernel_traits_finalizeILj1280Ef6__halfS2_S2_fjLb0ELj1024ELj4ENS_18Kernel_traits_baseILj1280EfS2_S2_S2_fjLj1024EEEEELb0ELb1EEEvNS_9BwdParamsE)
        .other          _ZN10layer_norm22ln_bwd_finalize_kernelINS_22Kernel_traits_finalizeILj1280Ef6__halfS2_S2_fjLb0ELj1024ELj4ENS_18Kernel_traits_baseILj1280EfS2_S2_S2_fjLj1024EEEEELb0ELb1EEEvNS_9BwdParamsE,@"STO_CUDA_ENTRY STV_DEFAULT"
_ZN10layer_norm22ln_bwd_finalize_kernelINS_22Kernel_traits_finalizeILj1280Ef6__halfS2_S2_fjLb0ELj1024ELj4ENS_18Kernel_traits_baseILj1280EfS2_S2_S2_fjLj1024EEEEELb0ELb1EEEvNS_9BwdParamsE:
.text._ZN10layer_norm22ln_bwd_finalize_kernelINS_22Kernel_traits_finalizeILj1280Ef6__halfS2_S2_fjLb0ELj1024ELj4ENS_18Kernel_traits_baseILj1280EfS2_S2_S2_fjLj1024EEEEELb0ELb1EEEvNS_9BwdParamsE:
        /* <DEDUP_REMOVED lines=19> */
.L_x_8551:
        /* <DEDUP_REMOVED lines=27> */
.L_x_8545:
        /* <DEDUP_REMOVED lines=35> */
.L_x_8544:
[----:B------:R-:W-:Y:S05]  /*0510*/  BSYNC B1 ;  /* 0x0000000000017941 */ /* 0x000fea0003800000 */
.L_x_8543:
        /* <DEDUP_REMOVED lines=23> */
.L_x_8547:
[----:B------:R-:W-:Y:S05]  /*0690*/  BSYNC B1 ;  /* 0x0000000000017941 */ /* 0x000fea0003800000 */
.L_x_8546:
        /* <DEDUP_REMOVED lines=10> */
.L_x_8542:
[----:B------:R-:W-:Y:S05]  /*0740*/  BSYNC B0 ;  /* 0x0000000000007941 */ /* 0x000fea0003800000 */
.L_x_8541:
        /* <DEDUP_REMOVED lines=11> */
.L_x_8552:
        /* <DEDUP_REMOVED lines=18> */
.L_x_8553:
[----:B------:R-:W-:Y:S01]  /*0920*/  @!P1 SHF.R.U32.HI R2, RZ, 0x3, R0 ;  /* 0x00000003ff029819 */ /* 0x000fe20000011600 */
[----:B---3--:R-:W-:Y:S02]  /*0930*/  FADD.FTZ R5, R5, R10 ;  /* 0x0000000a05057221 */ /* 0x008fe40000010000 */
[----:B--2---:R-:W-:Y:S01]  /*0940*/  FADD.FTZ R7, R7, R4 ;  /* 0x0000000407077221 */ /* 0x004fe20000010000 */
[----:B------:R-:W-:-:S05]  /*0950*/  @!P1 LOP3.LUT R2, R2, 0x1ffffffc, RZ, 0xc0, !PT ;  /* 0x1ffffffc02029812 */ /* 0x000fca00078ec0ff */
[----:B------:R2:W-:Y:S04]  /*0960*/  @!P1 STS [R2+0x2000], R5 ;  /* 0x0020000502009388 */ /* 0x0005e80000000800 */
[----:B------:R2:W-:Y:S02]  /*0970*/  @!P1 STS [R2+0x2080], R7 ;  /* 0x0020800702009388 */ /* 0x0005e40000000800 */
.L_x_8548:
        /* <DEDUP_REMOVED lines=14> */
.L_x_8549:
[----:B------:R-:W-:Y:S01]  /*0a60*/  HFMA2.MMA R9, -RZ, RZ, 0, 5.9604644775390625e-08 ;  /* 0x00000001ff097435 */ /* 0x000fe200000001ff */
[----:B--2---:R-:W-:Y:S01]  /*0a70*/  IMAD.MOV.U32 R10, RZ, RZ, R4 ;  /* 0x000000ffff0a7224 */ /* 0x004fe200078e0004 */
[----:B------:R-:W-:Y:S01]  /*0a80*/  MOV R11, 0xffffffff ;  /* 0xffffffff000b7802 */ /* 0x000fe20000000f00 */
[----:B------:R-:W-:Y:S01]  /*0a90*/  IMAD.MOV.U32 R6, RZ, RZ, 0x1f ;  /* 0x0000001fff067424 */ /* 0x000fe200078e00ff */
[----:B------:R-:W-:-:S02]  /*0aa0*/  MOV R2, 0xac0 ;  /* 0x00000ac000027802 */ /* 0x000fc40000000f00 */
[----:B01----:R-:W-:Y:S05]  /*0ab0*/  CALL.REL.NOINC `($__internal_112_$__cuda_sm70_shflsync_bfly_p) ;  /* 0x000003c000007944 */ /* 0x003fea0003c00000 */
[----:B-1----:R-:W-:Y:S01]  /*0ac0*/  MOV R3, R6 ;  /* 0x0000000600037202 */ /* 0x002fe20000000f00 */
[----:B0-----:R-:W-:Y:S05]  /*0ad0*/  BRA `(.L_x_8552) ;  /* 0xfffffd2000007947 */ /* 0x001fea000383ffff */
.L_x_8550:
[----:B------:R-:W-:Y:S01]  /*0ae0*/  HFMA2.MMA R9, -RZ, RZ, 0, 1.1920928955078125e-07 ;  /* 0x00000002ff097435 */ /* 0x000fe200000001ff */
[----:B------:R-:W-:Y:S01]  /*0af0*/  IMAD.MOV.U32 R10, RZ, RZ, R13 ;  /* 0x000000ffff0a7224 */ /* 0x000fe200078e000d */
[----:B------:R-:W-:Y:S01]  /*0b00*/  MOV R6, 0x1f ;  /* 0x0000001f00067802 */ /* 0x000fe20000000f00 */
[----:B------:R-:W-:Y:S01]  /*0b10*/  IMAD.MOV.U32 R11, RZ, RZ, -0x1 ;  /* 0xffffffffff0b7424 */ /* 0x000fe200078e00ff */
[----:B------:R-:W-:-:S02]  /*0b20*/  MOV R2, 0xb40 ;  /* 0x00000b4000027802 */ /* 0x000fc40000000f00 */
[----:B012---:R-:W-:Y:S05]  /*0b30*/  CALL.REL.NOINC `($__internal_112_$__cuda_sm70_shflsync_bfly_p) ;  /* 0x0000034000007944 */ /* 0x007fea0003c00000 */
[----:B0-----:R-:W-:Y:S01]  /*0b40*/  HFMA2.MMA R9, -RZ, RZ, 0, 2.384185791015625e-07 ;  /* 0x00000004ff097435 */ /* 0x001fe200000001ff */
[----:B-1----:R-:W-:Y:S01]  /*0b50*/  FADD.FTZ R10, R13, R6 ;  /* 0x000000060d0a7221 */ /* 0x002fe20000010000 */
[----:B------:R-:W-:Y:S01]  /*0b60*/  MOV R6, 0x1f ;  /* 0x0000001f00067802 */ /* 0x000fe20000000f00 */
[----:B------:R-:W-:Y:S01]  /*0b70*/  IMAD.MOV.U32 R11, RZ, RZ, -0x1 ;  /* 0xffffffffff0b7424 */ /* 0x000fe200078e00ff */
[----:B------:R-:W-:-:S02]  /*0b80*/  MOV R2, 0xba0 ;  /* 0x00000ba000027802 */ /* 0x000fc40000000f00 */
[----:B------:R-:W-:Y:S05]  /*0b90*/  CALL.REL.NOINC `($__internal_112_$__cuda_sm70_shflsync_bfly_p) ;  /* 0x000002e000007944 */ /* 0x000fea0003c00000 */
[----:B0-----:R-:W-:Y:S01]  /*0ba0*/  HFMA2.MMA R9, -RZ, RZ, 0, 4.76837158203125e-07 ;  /* 0x00000008ff097435 */ /* 0x001fe200000001ff */
[----:B-1----:R-:W-:Y:S01]  /*0bb0*/  FADD.FTZ R10, R10, R6 ;  /* 0x000000060a0a7221 */ /* 0x002fe20000010000 */
[----:B------:R-:W-:Y:S01]  /*0bc0*/  MOV R6, 0x1f ;  /* 0x0000001f00067802 */ /* 0x000fe20000000f00 */
[----:B------:R-:W-:Y:S01]  /*0bd0*/  IMAD.MOV.U32 R11, RZ, RZ, -0x1 ;  /* 0xffffffffff0b7424 */ /* 0x000fe200078e00ff */
[----:B------:R-:W-:-:S02]  /*0be0*/  MOV R2, 0xc00 ;  /* 0x00000c0000027802 */ /* 0x000fc40000000f00 */
[----:B------:R-:W-:Y:S05]  /*0bf0*/  CALL.REL.NOINC `($__internal_112_$__cuda_sm70_shflsync_bfly_p) ;  /* 0x0000028000007944 */ /* 0x000fea0003c00000 */
[----:B-1----:R-:W-:Y:S01]  /*0c00*/  FADD.FTZ R4, R10, R6 ;  /* 0x000000060a047221 */ /* 0x002fe20000010000 */
[----:B0-----:R-:W-:Y:S01]  /*0c10*/  HFMA2.MMA R9, -RZ, RZ, 0, 9.5367431640625e-07 ;  /* 0x00000010ff097435 */ /* 0x001fe200000001ff */
[----:B------:R-:W-:Y:S01]  /*0c20*/  MOV R6, 0x1f ;  /* 0x0000001f00067802 */ /* 0x000fe20000000f00 */
[----:B------:R-:W-:Y:S01]  /*0c30*/  IMAD.MOV.U32 R11, RZ, RZ, -0x1 ;  /* 0xffffffffff0b7424 */ /* 0x000fe200078e00ff */
[----:B------:R-:W-:-:S02]  /*0c40*/  MOV R2, 0xc70 ;  /* 0x00000c7000027802 */ /* 0x000fc40000000f00 */
[----:B------:R-:W-:Y:S02]  /*0c50*/  MOV R10, R4 ;  /* 0x00000004000a7202 */ /* 0x000fe40000000f00 */
[----:B------:R-:W-:Y:S05]  /*0c60*/  CALL.REL.NOINC `($__internal_112_$__cuda_sm70_shflsync_bfly_p) ;  /* 0x0000021000007944 */ /* 0x000fea0003c00000 */
[----:B0-----:R-:W-:Y:S01]  /*0c70*/  HFMA2.MMA R9, -RZ, RZ, 0, 5.9604644775390625e-08 ;  /* 0x00000001ff097435 */ /* 0x001fe200000001ff */
[----:B-1----:R-:W-:Y:S01]  /*0c80*/  MOV R7, R6 ;  /* 0x0000000600077202 */ /* 0x002fe20000000f00 */
[----:B------:R-:W-:Y:S01]  /*0c90*/  IMAD.MOV.U32 R10, RZ, RZ, R5 ;  /* 0x000000ffff0a7224 */ /* 0x000fe200078e0005 */
[----:B------:R-:W-:Y:S01]  /*0ca0*/  MOV R6, 0x1f ;  /* 0x0000001f00067802 */ /* 0x000fe20000000f00 */
[----:B------:R-:W-:Y:S01]  /*0cb0*/  IMAD.MOV.U32 R11, RZ, RZ, -0x1 ;  /* 0xffffffffff0b7424 */ /* 0x000fe200078e00ff */
[----:B------:R-:W-:Y:S02]  /*0cc0*/  MOV R2, 0xce0 ;  /* 0x00000ce000027802 */ /* 0x000fe40000000f00 */
[----:B------:R-:W-:Y:S05]  /*0cd0*/  CALL.REL.NOINC `($__internal_112_$__cuda_sm70_shflsync_bfly_p) ;  /* 0x000001a000007944 */ /* 0x000fea0003c00000 */
[----:B0-----:R-:W-:Y:S01]  /*0ce0*/  HFMA2.MMA R9, -RZ, RZ, 0, 1.1920928955078125e-07 ;  /* 0x00000002ff097435 */ /* 0x001fe200000001ff */
[----:B-1----:R-:W-:Y:S01]  /*0cf0*/  FADD.FTZ R10, R5, R6 ;  /* 0x00000006050a7221 */ /* 0x002fe20000010000 */
[----:B------:R-:W-:Y:S01]  /*0d00*/  MOV R6, 0x1f ;  /* 0x0000001f00067802 */ /* 0x000fe20000000f00 */
[----:B------:R-:W-:Y:S01]  /*0d10*/  IMAD.MOV.U32 R11, RZ, RZ, -0x1 ;  /* 0xffffffffff0b7424 */ /* 0x000fe200078e00ff */
[----:B------:R-:W-:Y:S02]  /*0d20*/  MOV R2, 0xd40 ;  /* 0x00000d4000027802 */ /* 0x000fe40000000f00 */
[----:B------:R-:W-:Y:S05]  /*0d30*/  CALL.REL.NOINC `($__internal_112_$__cuda_sm70_shflsync_bfly_p) ;  /* 0x0000014000007944 */ /* 0x000fea0003c00000 */
        /* <DEDUP_REMOVED lines=12> */
[----:B0-----:R-:W-:Y:S01]  /*0e00*/  HFMA2.MMA R9, -RZ, RZ, 0, 9.5367431640625e-07 ;  /* 0x00000010ff097435 */ /* 0x001fe200000001ff */
[----:B-1----:R-:W-:Y:S01]  /*0e10*/  FADD.FTZ R10, R10, R6 ;  /* 0x000000060a0a7221 */ /* 0x002fe20000010000 */
[----:B------:R-:W-:Y:S01]  /*0e20*/  MOV R6, 0x1f ;  /* 0x0000001f00067802 */ /* 0x000fe20000000f00 */
[----:B------:R-:W-:Y:S01]  /*0e30*/  IMAD.MOV.U32 R11, RZ, RZ, -0x1 ;  /* 0xffffffffff0b7424 */ /* 0x000fe200078e00ff */
[----:B------:R-:W-:-:S02]  /*0e40*/  MOV R2, 0xe60 ;  /* 0x00000e6000027802 */ /* 0x000fc40000000f00 */
[----:B------:R-:W-:Y:S05]  /*0e50*/  CALL.REL.NOINC `($__internal_112_$__cuda_sm70_shflsync_bfly_p) ;  /* 0x0000002000007944 */ /* 0x000fea0003c00000 */
[----:B-1----:R-:W-:Y:S01]  /*0e60*/  MOV R5, R6 ;  /* 0x0000000600057202 */ /* 0x002fe20000000f00 */
[----:B0-----:R-:W-:Y:S05]  /*0e70*/  BRA `(.L_x_8553) ;  /* 0xfffffaa000007947 */ /* 0x001fea000383ffff */
        .weak           $__internal_112_$__cuda_sm70_shflsync_bfly_p
        .type           $__internal_112_$__cuda_sm70_shflsync_bfly_p,@function
        .size           $__internal_112_$__cuda_sm70_shflsync_bfly_p,(.L_x_14994 - $__internal_112_$__cuda_sm70_shflsync_bfly_p)
$__internal_112_$__cuda_sm70_shflsync_bfly_p:
[----:B------:R-:W-:Y:S01]  /*0e80*/  HFMA2.MMA R3, -RZ, RZ, 0, 0 ;  /* 0x00000000ff037435 */ /* 0x000fe200000001ff */
[----:B------:R-:W-:Y:S04]  /*0e90*/  WARPSYNC R11 ;  /* 0x0000000b00007348 */ /* 0x000fe80003800000 */
[----:B------:R0:W1:Y:S01]  /*0ea0*/  SHFL.BFLY PT, R6, R10, R9, R6 ;  /* 0x0c0000090a067389 */ /* 0x00006200000e0006 */
[----:B------:R-:W-:Y:S05]  /*0eb0*/  RET.REL.NODEC R2 `(_ZN10layer_norm22ln_bwd_finalize_kernelINS_22Kernel_traits_finalizeILj1280Ef6__halfS2_S2_fjLb0ELj1024ELj4ENS_18Kernel_traits_baseILj1280EfS2_S2_S2_fjLj1024EEEEELb0ELb1EEEvNS_9BwdParamsE) ;  /* 0xfffff14002007950 */ /* 0x000fea0003c3ffff */
.L_x_8554:
        /* <DEDUP_REMOVED lines=12> */
.L_x_14994:


//--------------------- .text._ZN10layer_norm13ln_bwd_kernelINS_13Kernel_traitsIf6__halfS2_S2_fjLj1280ELj1ELj4ELj1ELj16ENS_18Kernel_traits_baseILj1280EfS2_S2_S2_fjLj128EEEEELb1ELb0ELb1ELb1EEEvNS_9BwdParamsE --------------------------
	.section	.text._ZN10layer_norm13ln_bwd_kernelINS_13Kernel_traitsIf6__halfS2_S2_fjLj1280ELj1ELj4ELj1ELj16ENS_18Kernel_traits_baseILj1280EfS2_S2_S2_fjLj128EEEEELb1ELb0ELb1ELb1EEEvNS_9BwdParamsE,"ax",@progbits
	.sectioninfo	@"SHI_REGISTERS=255"
	.align	128
        .global         _ZN10layer_norm13ln_bwd_kernelINS_13Kernel_traitsIf6__halfS2_S2_fjLj1280ELj1ELj4ELj1ELj16ENS_18Kernel_traits_baseILj1280EfS2_S2_S2_fjLj128EEEEELb1ELb0ELb1ELb1EEEvNS_9BwdParamsE
        .type           _ZN10layer_norm13ln_bwd_kernelINS_13Kernel_traitsIf6__halfS2_S2_fjLj1280ELj1ELj4ELj1ELj16ENS_18Kernel_traits_baseILj1280EfS2_S2_S2_fjLj128EEEEELb1ELb0ELb1ELb1EEEvNS_9BwdParamsE,@function
        .size           _ZN10layer_norm13ln_bwd_kernelINS_13Kernel_traitsIf6__halfS2_S2_fjLj1280ELj1ELj4ELj1ELj16ENS_18Kernel_traits_baseILj1280EfS2_S2_S2_fjLj128EEEEELb1ELb0ELb1ELb1EEEvNS_9BwdParamsE,(.L_x_14995 - _ZN10layer_norm13ln_bwd_kernelINS_13Kernel_traitsIf6__halfS2_S2_fjLj1280ELj1ELj4ELj1ELj16ENS_18Kernel_traits_baseILj1280EfS2_S2_S2_fjLj128EEEEELb1ELb0ELb1ELb1EEEvNS_9BwdParamsE)
        .other          _ZN10layer_norm13ln_bwd_kernelINS_13Kernel_traitsIf6__halfS2_S2_fjLj1280ELj1ELj4ELj1ELj16ENS_18Kernel_traits_baseILj1280EfS2_S2_S2_fjLj128EEEEELb1ELb0ELb1ELb1EEEvNS_9BwdParamsE,@"STO_CUDA_ENTRY STV_DEFAULT"
_ZN10layer_norm13ln_bwd_kernelINS_13Kernel_traitsIf6__halfS2_S2_fjLj1280ELj1ELj4ELj1ELj16ENS_18Kernel_traits_baseILj1280EfS2_S2_S2_fjLj128EEEEELb1ELb0ELb1ELb1EEEvNS_9BwdParamsE:
.text._ZN10layer_norm13ln_bwd_kernelINS_13Kernel_traitsIf6__halfS2_S2_fjLj1280ELj1ELj4ELj1ELj16ENS_18Kernel_traits_baseILj1280EfS2_S2_S2_fjLj128EEEEELb1ELb0ELb1ELb1EEEvNS_9BwdParamsE:
        /* <DEDUP_REMOVED lines=51> */
.L_x_8556:
        /* <DEDUP_REMOVED lines=54> */
.L_x_8683:
        /* <DEDUP_REMOVED lines=58> */
.L_x_8559:
        /* <DEDUP_REMOVED lines=51> */
[----:B--2---:R-:W-:Y:S01]  /*0d60*/  FSEL R208, R208, RZ, !P2 ;  /* 0x000000ffd0d07208 */ /* 0x004fe20005000000 */
[----:B---3--:R-:W-:Y:S02]  /*0d70*/  HADD2.F32 R18, -RZ, R178.H0_H0 ;  /* 0x200000b2ff127230 */ /* 0x008fe40000004100 */
[----:B----4-:R-:W-:-:S02]  /*0d80*/  HADD2.F32 R201, -RZ, R21.H0_H0 ;  /* 0x20000015ffc97230 */ /* 0x010fc40000004100 */
[----:B------:R-:W-:Y:S02]  /*0d90*/  HADD2.F32 R221, -RZ, R27.H1_H1 ;  /* 0x3000001bffdd7230 */ /* 0x000fe40000004100 */
[--C-:B------:R-:W-:Y:S02]  /*0da0*/  HADD2.F32 R212, -RZ, R12.reuse.H0_H0 ;  /* 0x2000000cffd47230 */ /* 0x100fe40000004100 */
[----:B------:R-:W-:Y:S02]  /*0db0*/  HADD2.F32 R213, -RZ, R12.H1_H1 ;  /* 0x3000000cffd57230 */ /* 0x000fe40000004100 */
[--C-:B------:R-:W-:Y:S02]  /*0dc0*/  HADD2.F32 R216, -RZ, R13.reuse.H0_H0 ;  /* 0x2000000dffd87230 */ /* 0x100fe40000004100 */
[----:B------:R-:W-:Y:S01]  /*0dd0*/  HADD2.F32 R215, -RZ, R13.H1_H1 ;  /* 0x3000000dffd77230 */ /* 0x000fe20000004100 */
        /* <DEDUP_REMOVED lines=16> */
[----:B------:R-:W-:-:S02]  /*0ee0*/  HADD2.F32 R207, -RZ, R176.H0_H0 ;  /* 0x200000b0ffcf7230 */ /* 0x000fc40000004100 */
[----:B------:R-:W-:Y:S02]  /*0ef0*/  HADD2.F32 R16, -RZ, R179.H1_H1 ;  /* 0x300000b3ff107230 */ /* 0x000fe40000004100 */
[--C-:B------:R-:W-:Y:S02]  /*0f00*/  HADD2.F32 R210, -RZ, R20.reuse.H0_H0 ;  /* 0x20000014ffd27230 */ /* 0x100fe40000004100 */
[----:B------:R-:W-:Y:S01]  /*0f10*/  HADD2.F32 R211, -RZ, R20.H1_H1 ;  /* 0x30000014ffd37230 */ /* 0x000fe20000004100 */
[----:B------:R-:W-:Y:S01]  /*0f20*/  FADD.FTZ R207, -R208, R207 ;  /* 0x000000cfd0cf7221 */ /* 0x000fe20000010100 */
[----:B------:R-:W-:Y:S02]  /*0f30*/  HADD2.F32 R206, -RZ, R176.H1_H1 ;  /* 0x300000b0ffce7230 */ /* 0x000fe40000004100 */
[----:B------:R-:W-:Y:S02]  /*0f40*/  HADD2.F32 R20, -RZ, R22.H0_H0 ;  /* 0x20000016ff147230 */ /* 0x000fe40000004100 */
[----:B------:R-:W-:-:S02]  /*0f50*/  HADD2.F32 R252, -RZ, R15.H0_H0 ;  /* 0x2000000ffffc7230 */ /* 0x000fc40000004100 */
[----:B------:R-:W-:Y:S01]  /*0f60*/  HADD2.F32 R247, -RZ, R15.H1_H1 ;  /* 0x3000000ffff77230 */ /* 0x000fe20000004100 */
[C---:B------:R-:W-:Y:S01]  /*0f70*/  FADD.FTZ R15, -R208.reuse, R16 ;  /* 0x00000010d00f7221 */ /* 0x040fe20000010100 */
[----:B------:R-:W-:Y:S01]  /*0f80*/  HADD2.F32 R202, -RZ, R177.H1_H1 ;  /* 0x300000b1ffca7230 */ /* 0x000fe20000004100 */
[C---:B------:R-:W-:Y:S01]  /*0f90*/  FADD.FTZ R206, -R208.reuse, R206 ;  /* 0x000000ced0ce7221 */ /* 0x040fe20000010100 */
[----:B------:R-:W-:Y:S01]  /*0fa0*/  HADD2.F32 R19, -RZ, R178.H1_H1 ;  /* 0x300000b2ff137230 */ /* 0x000fe20000004100 */
[----:B------:R-:W-:Y:S01]  /*0fb0*/  FADD.FTZ R20, -R208, R20 ;  /* 0x00000014d0147221 */ /* 0x000fe20000010100 */
[----:B------:R-:W-:Y:S02]  /*0fc0*/  HADD2.F32 R17, -RZ, R179.H0_H0 ;  /* 0x200000b3ff117230 */ /* 0x000fe40000004100 */
[----:B------:R-:W-:Y:S02]  /*0fd0*/  HADD2.F32 R204, -RZ, R24.H0_H0 ;  /* 0x20000018ffcc7230 */ /* 0x000fe40000004100 */
[----:B------:R-:W-:-:S02]  /*0fe0*/  HADD2.F32 R236, -RZ, R8.H0_H0 ;  /* 0x20000008ffec7230 */ /* 0x000fc40000004100 */
[----:B------:R-:W-:Y:S01]  /*0ff0*/  HADD2.F32 R237, -RZ, R8.H1_H1 ;  /* 0x30000008ffed7230 */ /* 0x000fe20000004100 */
[C---:B------:R-:W-:Y:S01]  /*1000*/  FMUL.FTZ R8, R6.reuse, R207 ;  /* 0x000000cf06087220 */ /* 0x040fe20000410000 */
[----:B------:R-:W-:Y:S01]  /*1010*/  HADD2.F32 R203, -RZ, R177.H0_H0 ;  /* 0x200000b1ffcb7230 */ /* 0x000fe20000004100 */
[C---:B------:R-:W-:Y:S01]  /*1020*/  FMUL.FTZ R15, R6.reuse, R15 ;  /* 0x0000000f060f7220 */ /* 0x040fe20000410000 */
[----:B------:R-:W-:Y:S01]  /*1030*/  HADD2.F32 R205, -RZ, R24.H1_H1 ;  /* 0x30000018ffcd7230 */ /* 0x000fe20000004100 */
        /* <DEDUP_REMOVED lines=9> */
[----:B------:R-:W-:Y:S02]  /*10d0*/  FMUL.FTZ R20, R6, R20 ;  /* 0x0000001406147220 */ /* 0x000fe40000410000 */
[-C--:B------:R-:W-:Y:S02]  /*10e0*/  FFMA.FTZ R84, R8, R204.reuse, R84 ;  /* 0x000000cc08547223 */ /* 0x080fe40000010054 */
[----:B------:R-:W-:Y:S01]  /*10f0*/  FADD.FTZ R124, R124, R204 ;  /* 0x000000cc7c7c7221 */ /* 0x000fe20000010000 */
[----:B------:R-:W-:Y:S01]  /*1100*/  HADD2.F32 R209, -RZ, R21.H1_H1 ;  /* 0x30000015ffd17230 */ /* 0x000fe20000004100 */
[----:B------:R-:W-:Y:S02]  /*1110*/  FADD.FTZ R17, -R208, R211 ;  /* 0x000000d3d0117221 */ /* 0x000fe40000010100 */
[----:B------:R-:W-:Y:S01]  /*1120*/  FMUL.FTZ R204, R248, R204 ;  /* 0x000000ccf8cc7220 */ /* 0x000fe20000410000 */
[----:B------:R-:W-:Y:S01]  /*1130*/  HADD2.F32 R245, -RZ, R26.H1_H1 ;  /* 0x3000001afff57230 */ /* 0x000fe20000004100 */
[-C--:B------:R-:W-:Y:S01]  /*1140*/  FFMA.FTZ R91, R15, R214.reuse, R91 ;  /* 0x000000d60f5b7223 */ /* 0x080fe2000001005b */
[--C-:B------:R-:W-:Y:S01]  /*1150*/  HADD2.F32 R242, -RZ, R11.reuse.H0_H0 ;  /* 0x2000000bfff27230 */ /* 0x100fe20000004100 */
[----:B------:R-:W-:Y:S01]  /*1160*/  FADD.FTZ R131, R131, R214 ;  /* 0x000000d683837221 */ /* 0x000fe20000010000 */
[----:B------:R-:W-:Y:S01]  /*1170*/  HADD2.F32 R243, -RZ, R11.H1_H1 ;  /* 0x3000000bfff37230 */ /* 0x000fe20000004100 */
[----:B------:R-:W-:Y:S01]  /*1180*/  FMUL.FTZ R211, R83, R214 ;  /* 0x000000d653d37220 */ /* 0x000fe20000410000 */
[----:B------:R-:W-:Y:S01]  /*1190*/  HADD2.F32 R218, -RZ, R25.H0_H0 ;  /* 0x20000019ffda7230 */ /* 0x000fe20000004100 */
        /* <DEDUP_REMOVED lines=14> */
[----:B------:R-:W-:Y:S01]  /*1280*/  HADD2.F32 R217, -RZ, R25.H1_H1 ;  /* 0x30000019ffd97230 */ /* 0x000fe20000004100 */
[----:B------:R-:W-:Y:S01]  /*1290*/  FADD.FTZ R19, -R208, R209 ;  /* 0x000000d1d0137221 */ /* 0x000fe20000010100 */
[----:B------:R-:W-:Y:S01]  /*12a0*/  HADD2.F32 R246, -RZ, R26.H0_H0 ;  /* 0x2000001afff67230 */ /* 0x000fe20000004100 */
[-C--:B------:R-:W-:Y:S01]  /*12b0*/  FFMA.FTZ R89, R13, R245.reuse, R89 ;  /* 0x000000f50d597223 */ /* 0x080fe20000010059 */
[----:B------:R-:W-:Y:S01]  /*12c0*/  HADD2.F32 R220, -RZ, R27.H0_H0 ;  /* 0x2000001bffdc7230 */ /* 0x000fe20000004100 */
[----:B------:R-:W-:Y:S01]  /*12d0*/  FADD.FTZ R129, R129, R245 ;  /* 0x000000f581817221 */ /* 0x000fe20000010000 */
[--C-:B------:R-:W-:Y:S01]  /*12e0*/  HADD2.F32 R240, -RZ, R10.reuse.H0_H0 ;  /* 0x2000000afff07230 */ /* 0x100fe20000004100 */
[----:B------:R-:W-:Y:S01]  /*12f0*/  FMUL.FTZ R209, R81, R245 ;  /* 0x000000f551d17220 */ /* 0x000fe20000410000 */
        /* <DEDUP_REMOVED lines=21> */
[----:B------:R-:W-:Y:S02]  /*1450*/  HADD2.F32 R181, -RZ, R182.H1_H1 ;  /* 0x300000b6ffb57230 */ /* 0x000fe40000004100 */
[--C-:B------:R-:W-:Y:S02]  /*1460*/  HADD2.F32 R188, -RZ, R190.reuse.H0_H0 ;  /* 0x200000beffbc7230 */ /* 0x100fe40000004100 */
[----:B------:R-:W-:Y:S02]  /*1470*/  HADD2.F32 R189, -RZ, R190.H1_H1 ;  /* 0x300000beffbd7230 */ /* 0x000fe40000004100 */
[----:B------:R-:W-:Y:S02]  /*1480*/  HADD2.F32 R22, -RZ, R23.H0_H0 ;  /* 0x20000017ff167230 */ /* 0x000fe40000004100 */
[----:B------:R-:W-:Y:S02]  /*1490*/  HADD2.F32 R174, -RZ, R175.H0_H0 ;  /* 0x200000afffae7230 */ /* 0x000fe40000004100 */
[----:B------:R-:W-:-:S02]  /*14a0*/  HADD2.F32 R182, -RZ, R183.H0_H0 ;  /* 0x200000b7ffb67230 */ /* 0x000fc40000004100 */
[----:B------:R-:W-:Y:S02]  /*14b0*/  HADD2.F32 R190, -RZ, R191.H0_H0 ;  /* 0x200000bfffbe7230 */ /* 0x000fe40000004100 */
[----:B------:R-:W-:Y:S02]  /*14c0*/  HADD2.F32 R23, -RZ, R23.H1_H1 ;  /* 0x30000017ff177230 */ /* 0x000fe40000004100 */
[----:B------:R-:W-:Y:S02]  /*14d0*/  HADD2.F32 R175, -RZ, R175.H1_H1 ;  /* 0x300000afffaf7230 */ /* 0x000fe40000004100 */
[----:B------:R-:W-:Y:S02]  /*14e0*/  HADD2.F32 R183, -RZ, R183.H1_H1 ;  /* 0x300000b7ffb77230 */ /* 0x000fe40000004100 */
[----:B------:R-:W-:Y:S01]  /*14f0*/  HADD2.F32 R191, -RZ, R191.H1_H1 ;  /* 0x300000bfffbf7230 */ /* 0x000fe20000004100 */
        /* <DEDUP_REMOVED lines=80> */
[----:B------:R-:W-:Y:S01]  /*1a00*/  HADD2.F32 R220, -RZ, R224.H0_H0 ;  /* 0x200000e0ffdc7230 */ /* 0x000fe20000004100 */
[----:B------:R-:W-:-:S02]  /*1a10*/  FMUL.FTZ R24, R6, R24 ;  /* 0x0000001806187220 */ /* 0x000fc40000410000 */
[----:B------:R-:W-:Y:S02]  /*1a20*/  FFMA.FTZ R97, R21, R219, R97 ;  /* 0x000000db15617223 */ /* 0x000fe40000010061 */
[----:B------:R-:W-:Y:S02]  /*1a30*/  FADD.FTZ R137, R137, R219 ;  /* 0x000000db89897221 */ /* 0x000fe40000010000 */
[----:B------:R-:W-:Y:S02]  /*1a40*/  FMUL.FTZ R23, R6, R23 ;  /* 0x0000001706177220 */ /* 0x000fe40000410000 */
[----:B------:R-:W-:Y:S02]  /*1a50*/  FMUL.FTZ R219, R75, R247 ;  /* 0x000000f74bdb7220 */ /* 0x000fe40000410000 */
[----:B------:R-:W-:Y:S02]  /*1a60*/  FADD.FTZ R202, R203, R218 ;  /* 0x000000dacbca7221 */ /* 0x000fe40000010000 */
[----:B------:R-:W-:Y:S01]  /*1a70*/  FFMA.FTZ R244, R22, R218, R245 ;  /* 0x000000da16f47223 */ /* 0x000fe200000100f5 */
[----:B------:R-:W-:Y:S01]  /*1a80*/  HADD2.F32 R221, -RZ, R224.H1_H1 ;  /* 0x300000e0ffdd7230 */ /* 0x000fe20000004100 */
[----:B------:R-:W-:-:S02]  /*1a90*/  FMUL.FTZ R25, R6, R25 ;  /* 0x0000001906197220 */ /* 0x000fc40000410000 */
[-C--:B------:R-:W-:Y:S02]  /*1aa0*/  FFMA.FTZ R100, R24, R220.reuse, R100 ;  /* 0x000000dc18647223 */ /* 0x080fe40000010064 */
[----:B------:R-:W-:Y:S02]  /*1ab0*/  FADD.FTZ R140, R140, R220 ;  /* 0x000000dc8c8c7221 */ /* 0x000fe40000010000 */
[----:B------:R-:W-:Y:S02]  /*1ac0*/  FMUL.FTZ R220, R68, R220 ;  /* 0x000000dc44dc7220 */ /* 0x000fe40000410000 */
        /* <DEDUP_REMOVED lines=161> */
.L_x_8560:
[----:B------:R-:W-:Y:S05]  /*24e0*/  BSYNC B1 ;  /* 0x0000000000017941 */ /* 0x000fea0003800000 */
.L_x_8558:
        /* <DEDUP_REMOVED lines=13> */
.L_x_8684:
        /* <DEDUP_REMOVED lines=18> */
.L_x_8685:
        /* <DEDUP_REMOVED lines=23> */
.L_x_8564:
[----:B------:R-:W0:Y:S01]  /*2850*/  LDC.U8 R245, c[0x0][0x1f0] ;  /* 0x00007c00fff57b82 */ /* 0x000e220000000000 */
[----:B------:R-:W-:Y:S02]  /*2860*/  ULDC.64 UR6, c[0x0][0x218] ;  /* 0x0000860000067ab9 */ /* 0x000fe40000000a00 */
[----:B------:R-:W-:-:S04]  /*2870*/  UISETP.NE.U32.AND UP0, UPT, URZ, UR6, UPT ;  /* 0x000000063f00728c */ /* 0x000fc8000bf05070 */
[----:B------:R-:W-:-:S06]  /*2880*/  UISETP.NE.AND.EX UP0, UPT, URZ, UR7, UPT, UP0 ;  /* 0x000000073f00728c */ /* 0x000fcc000bf05300 */
[----:B------:R-:W-:Y:S02]  /*2890*/  PLOP3.LUT P3, PT, PT, PT, UP0, 0x80, 0x0 ;  /* 0x000000000000781c */ /* 0x000fe40003f6f008 */
[----:B0-----:R-:W-:-:S11]  /*28a0*/  ISETP.NE.AND P0, PT, R245, RZ, PT ;  /* 0x000000fff500720c */ /* 0x001fd60003f05270 */
[----:B------:R-:W-:Y:S01]  /*28b0*/  @P3 HADD2.F32 R245, -RZ, R44.H0_H0 ;  /* 0x2000002cfff53230 */ /* 0x000fe20000004100 */
[----:B------:R-:W-:-:S05]  /*28c0*/  FSEL R244, R202, RZ, !P0 ;  /* 0x000000ffcaf47208 */ /* 0x000fca0004000000 */
[----:B------:R-:W-:-:S04]  /*28d0*/  FFMA.FTZ R244, R8, R203, R244 ;  /* 0x000000cb08f47223 */ /* 0x000fc800000100f4 */
[----:B------:R-:W-:-:S04]  /*28e0*/  FADD.FTZ R244, R204, -R244 ;  /* 0x800000f4ccf47221 */ /* 0x000fc80000010000 */
[----:B------:R-:W-:-:S04]  /*28f0*/  FMUL.FTZ R244, R6, R244 ;  /* 0x000000f406f47220 */ /* 0x000fc80000410000 */
[----:B------:R-:W-:Y:S02]  /*2900*/  @P3 FADD.FTZ R244, R244, R245 ;  /* 0x000000f5f4f43221 */ /* 0x000fe40000010000 */
.L_x_8565:
[----:B------:R-:W-:Y:S05]  /*2910*/  BSYNC B1 ;  /* 0x0000000000017941 */ /* 0x000fea0003800000 */
.L_x_8563:
        /* <DEDUP_REMOVED lines=16> */
.L_x_8567:
        /* <DEDUP_REMOVED lines=8> */
.L_x_8568:
[----:B------:R-:W-:Y:S05]  /*2aa0*/  BSYNC B1 ;  /* 0x0000000000017941 */ /* 0x000fea0003800000 */
.L_x_8566:
        /* <DEDUP_REMOVED lines=14> */
.L_x_8570:
        /* <DEDUP_REMOVED lines=8> */
.L_x_8571:
[----:B------:R-:W-:Y:S05]  /*2c10*/  BSYNC B1 ;  /* 0x0000000000017941 */ /* 0x000fea0003800000 */
.L_x_8569:
        /* <DEDUP_REMOVED lines=14> */
.L_x_8573:
        /* <DEDUP_REMOVED lines=8> */
.L_x_8574:
[----:B------:R-:W-:Y:S05]  /*2d80*/  BSYNC B1 ;  /* 0x0000000000017941 */ /* 0x000fea0003800000 */
.L_x_8572:
        /* <DEDUP_REMOVED lines=14> */
.L_x_8576:
        /* <DEDUP_REMOVED lines=8> */
.L_x_8577:
[----:B------:R-:W-:Y:S05]  /*2ef0*/  BSYNC B1 ;  /* 0x0000000000017941 */ /* 0x000fea0003800000 */
.L_x_8575:
        /* <DEDUP_REMOVED lines=14> */
.L_x_8579:
        /* <DEDUP_REMOVED lines=8> */
.L_x_8580:
[----:B------:R-:W-:Y:S05]  /*3060*/  BSYNC B1 ;  /* 0x0000000000017941 */ /* 0x000fea0003800000 */
.L_x_8578:
        /* <DEDUP_REMOVED lines=14> */
.L_x_8582:
        /* <DEDUP_REMOVED lines=8> */
.L_x_8583:
[----:B------:R-:W-:Y:S05]  /*31d0*/  BSYNC B1 ;  /* 0x0000000000017941 */ /* 0x000fea0003800000 */
.L_x_8581:
        /* <DEDUP_REMOVED lines=14> */
.L_x_8585:
        /* <DEDUP_REMOVED lines=8> */
.L_x_8586:
[----:B------:R-:W-:Y:S05]  /*3340*/  BSYNC B1 ;  /* 0x0000000000017941 */ /* 0x000fea0003800000 */
.L_x_8584:
[----:B------:R-:W-:Y:S01]  /*3350*/  @P0 F2FP.PACK_AB R200, RZ, R244 ;  /* 0x000000f4ffc8023e */ /* 0x000fe200000000ff */
        /* <DEDUP_REMOVED lines=19> */
.L_x_8588:
        /* <DEDUP_REMOVED lines=8> */
.L_x_8589:
[----:B------:R-:W-:Y:S05]  /*3510*/  BSYNC B1 ;  /* 0x0000000000017941 */ /* 0x000fea0003800000 */
.L_x_8587:
[----:B------:R-:W2:Y:S01]  /*3520*/  LDL.LU R244, [R1] ;  /* 0x0000000001f47983 */ /* 0x000ea20000300800 */
[----:B------:R-:W-:Y:S01]  /*3530*/  @P0 F2FP.PACK_AB R201, RZ, R200 ;  /* 0x000000c8ffc9023e */ /* 0x000fe200000000ff */
[----:B------:R-:W-:Y:S01]  /*3540*/  @P2 FMUL.FTZ R200, R200, c[0x0][0x1ec] ;  /* 0x00007b00c8c82a20 */ /* 0x000fe20000410000 */
[----:B------:R-:W-:Y:S02]  /*3550*/  BSSY B1, `(.L_x_8590) ;  /* 0x0000014000017945 */ /* 0x000fe40003800000 */
[----:B------:R-:W-:Y:S01]  /*3560*/  @P0 PRMT R164, R201, 0x7610, R164 ;  /* 0x00007610c9a40816 */ /* 0x000fe200000000a4 */
[----:B------:R-:W-:Y:S01]  /*3570*/  @P2 FMUL.FTZ R200, R200, c[0x0][0x1e8] ;  /* 0x00007a00c8c82a20 */ /* 0x000fe20000410000 */
[----:B--2---:R-:W-:-:S04]  /*3580*/  @P2 LOP3.LUT P4, RZ, R244, 0xff, RZ, 0xc0, !PT ;  /* 0x000000fff4ff2812 */ /* 0x004fc8000788c0ff */
        /* <DEDUP_REMOVED lines=8> */
.L_x_8591:
        /* <DEDUP_REMOVED lines=8> */
.L_x_8592:
[----:B------:R-:W-:Y:S05]  /*3690*/  BSYNC B1 ;  /* 0x0000000000017941 */ /* 0x000fea0003800000 */
.L_x_8590:
        /* <DEDUP_REMOVED lines=14> */
.L_x_8594:
        /* <DEDUP_REMOVED lines=8> */
.L_x_8595:
[----:B------:R-:W-:Y:S05]  /*3800*/  BSYNC B1 ;  /* 0x0000000000017941 */ /* 0x000fea0003800000 */
.L_x_8593:
        /* <DEDUP_REMOVED lines=14> */
.L_x_8597:
        /* <DEDUP_REMOVED lines=8> */
.L_x_8598:
[----:B------:R-:W-:Y:S05]  /*3970*/  BSYNC B1 ;  /* 0x0000000000017941 */ /* 0x000fea0003800000 */
.L_x_8596:
        /* <DEDUP_REMOVED lines=14> */
.L_x_8600:
        /* <DEDUP_REMOVED lines=8> */
.L_x_8601:
[----:B------:R-:W-:Y:S05]  /*3ae0*/  BSYNC B1 ;  /* 0x0000000000017941 */ /* 0x000fea0003800000 */
.L_x_8599:
        /* <DEDUP_REMOVED lines=14> */
.L_x_8603:
        /* <DEDUP_REMOVED lines=8> */
.L_x_8604:
[----:B------:R-:W-:Y:S05]  /*3c50*/  BSYNC B1 ;  /* 0x0000000000017941 */ /* 0x000fea0003800000 */
.L_x_8602:
        /* <DEDUP_REMOVED lines=14> */
.L_x_8606:
        /* <DEDUP_REMOVED lines=8> */
.L_x_8607:
[----:B------:R-:W-:Y:S05]  /*3dc0*/  BSYNC B1 ;  /* 0x0000000000017941 */ /* 0x000fea0003800000 */
.L_x_8605:
        /* <DEDUP_REMOVED lines=14> */
.L_x_8609:
        /* <DEDUP_REMOVED lines=8> */
.L_x_8610:
[----:B------:R-:W-:Y:S05]  /*3f30*/  BSYNC B1 ;  /* 0x0000000000017941 */ /* 0x000fea0003800000 */
.L_x_8608:
[----:B------:R-:W-:Y:S01]  /*3f40*/  @P0 F2FP.PACK_AB R198, RZ, R200 ;  /* 0x000000c8ffc6023e */ /* 0x000fe200000000ff */
        /* <DEDUP_REMOVED lines=9> */
[----:B------:R-:W-:Y:S02]  /*3fe0*/  @P2 F2FP.PACK_AB R200, RZ, R200 ;  /* 0x000000c8ffc8223e */ /* 0x000fe400000000ff */
        /* <DEDUP_REMOVED lines=8> */
[----:B------:R-:W-:Y:S01]  /*4070*/  HADD2.F32 R3, -RZ, R36.H0_H0 ;  /* 0x20000024ff037230 */ /* 0x000fe20000004100 */
[----:B------:R-:W-:Y:S05]  /*4080*/  BRA `(.L_x_8613) ;  /* 0x0000008000007947 */ /* 0x000fea0003800000 */
.L_x_8612:
        /* <DEDUP_REMOVED lines=8> */
.L_x_8613:
[----:B------:R-:W-:Y:S05]  /*4110*/  BSYNC B1 ;  /* 0x0000000000017941 */ /* 0x000fea0003800000 */
.L_x_8611:
[----:B0-----:R-:W2:Y:S01]  /*4120*/  LDL.LU R198, [R1+0x4] ;  /* 0x0000040001c67983 */ /* 0x001ea20000300800 */
[----:B------:R-:W-:Y:S01]  /*4130*/  BSSY B1, `(.L_x_8614) ;  /* 0x0000016000017945 */ /* 0x000fe20003800000 */
[----:B--2---:R-:W-:Y:S01]  /*4140*/  @P2 LOP3.LUT P4, RZ, R198, 0xff, RZ, 0xc0, !PT ;  /* 0x000000ffc6ff2812 */ /* 0x004fe2000788c0ff */
[----:B------:R-:W-:Y:S01]  /*4150*/  @P2 FMUL.FTZ R198, R3, c[0x0][0x1ec] ;  /* 0x00007b0003c62a20 */ /* 0x000fe20000410000 */
[----:B------:R-:W-:-:S03]  /*4160*/  @P0 F2FP.PACK_AB R3, RZ, R3 ;  /* 0x00000003ff03023e */ /* 0x000fc600000000ff */
[----:B------:R-:W-:Y:S01]  /*4170*/  @P2 FMUL.FTZ R198, R198, c[0x0][0x1e8] ;  /* 0x00007a00c6c62a20 */ /* 0x000fe20000410000 */
[----:B------:R-:W-:-:S04]  /*4180*/  @P0 PRMT R164, R3, 0x7610, R164 ;  /* 0x0000761003a40816 */ /* 0x000fc800000000a4 */
        /* <DEDUP_REMOVED lines=8> */
.L_x_8615:
        /* <DEDUP_REMOVED lines=8> */
.L_x_8616:
[----:B------:R-:W-:Y:S05]  /*4290*/  BSYNC B1 ;  /* 0x0000000000017941 */ /* 0x000fea0003800000 */
.L_x_8614:
        /* <DEDUP_REMOVED lines=14> */
.L_x_8618:
        /* <DEDUP_REMOVED lines=8> */
.L_x_8619:
[----:B------:R-:W-:Y:S05]  /*4400*/  BSYNC B1 ;  /* 0x0000000000017941 */ /* 0x000fea0003800000 */
.L_x_8617:
        /* <DEDUP_REMOVED lines=14> */
.L_x_8621:
        /* <DEDUP_REMOVED lines=8> */
.L_x_8622:
[----:B------:R-:W-:Y:S05]  /*4570*/  BSYNC B1 ;  /* 0x0000000000017941 */ /* 0x000fea0003800000 */
.L_x_8620:
        /* <DEDUP_REMOVED lines=14> */
.L_x_8624:
        /* <DEDUP_REMOVED lines=8> */
.L_x_8625:
[----:B------:R-:W-:Y:S05]  /*46e0*/  BSYNC B1 ;  /* 0x0000000000017941 */ /* 0x000fea0003800000 */
.L_x_8623:
        /* <DEDUP_REMOVED lines=14> */
.L_x_8627:
        /* <DEDUP_REMOVED lines=8> */
.L_x_8628:
[----:B------:R-:W-:Y:S05]  /*4850*/  BSYNC B1 ;  /* 0x0000000000017941 */ /* 0x000fea0003800000 */
.L_x_8626:
        /* <DEDUP_REMOVED lines=14> */
.L_x_8630:
        /* <DEDUP_REMOVED lines=8> */
.L_x_8631:
[----:B------:R-:W-:Y:S05]  /*49c0*/  BSYNC B1 ;  /* 0x0000000000017941 */ /* 0x000fea0003800000 */
.L_x_8629:
        /* <DEDUP_REMOVED lines=14> */
.L_x_8633:
        /* <DEDUP_REMOVED lines=8> */
.L_x_8634:
[----:B------:R-:W-:Y:S05]  /*4b30*/  BSYNC B1 ;  /* 0x0000000000017941 */ /* 0x000fea0003800000 */
.L_x_8632:
        /* <DEDUP_REMOVED lines=21> */
.L_x_8636:
        /* <DEDUP_REMOVED lines=8> */
.L_x_8637:
[----:B------:R-:W-:Y:S05]  /*4d10*/  BSYNC B1 ;  /* 0x0000000000017941 */ /* 0x000fea0003800000 */
.L_x_8635:
[----:B------:R-:W2:Y:S01]  /*4d20*/  LDL.LU R2, [R1+0x8] ;  /* 0x0000080001027983 */ /* 0x000ea20000300800 */
        /* <DEDUP_REMOVED lines=14> */
.L_x_8639:
        /* <DEDUP_REMOVED lines=8> */
.L_x_8640:
[----:B------:R-:W-:Y:S05]  /*4e90*/  BSYNC B1 ;  /* 0x0000000000017941 */ /* 0x000fea0003800000 */
.L_x_8638:
        /* <DEDUP_REMOVED lines=14> */
.L_x_8642:
        /* <DEDUP_REMOVED lines=8> */
.L_x_8643:
[----:B------:R-:W-:Y:S05]  /*5000*/  BSYNC B1 ;  /* 0x0000000000017941 */ /* 0x000fea0003800000 */
.L_x_8641:
        /* <DEDUP_REMOVED lines=14> */
.L_x_8645:
        /* <DEDUP_REMOVED lines=8> */
.L_x_8646:
[----:B------:R-:W-:Y:S05]  /*5170*/  BSYNC B1 ;  /* 0x0000000000017941 */ /* 0x000fea0003800000 */
.L_x_8644:
        /* <DEDUP_REMOVED lines=14> */
.L_x_8648:
        /* <DEDUP_REMOVED lines=8> */
.L_x_8649:
[----:B------:R-:W-:Y:S05]  /*52e0*/  BSYNC B1 ;  /* 0x0000000000017941 */ /* 0x000fea0003800000 */
.L_x_8647:
        /* <DEDUP_REMOVED lines=14> */
.L_x_8651:
        /* <DEDUP_REMOVED lines=8> */
.L_x_8652:
[----:B------:R-:W-:Y:S05]  /*5450*/  BSYNC B1 ;  /* 0x0000000000017941 */ /* 0x000fea0003800000 */
.L_x_8650:
        /* <DEDUP_REMOVED lines=14> */
.L_x_8654:
        /* <DEDUP_REMOVED lines=8> */
.L_x_8655:
[----:B------:R-:W-:Y:S05]  /*55c0*/  BSYNC B1 ;  /* 0x0000000000017941 */ /* 0x000fea0003800000 */
.L_x_8653:
        /* <DEDUP_REMOVED lines=14> */
.L_x_8657:
        /* <DEDUP_REMOVED lines=8> */
.L_x_8658:
[----:B------:R-:W-:Y:S05]  /*5730*/  BSYNC B1 ;  /* 0x0000000000017941 */ /* 0x000fea0003800000 */
.L_x_8656:
[----:B------:R-:W-:Y:S01]  /*5740*/  @P0 F2FP.PACK_AB R194, RZ, R196 ;  /* 0x000000c4ffc2023e */ /* 0x000fe200000000ff */
        /* <DEDUP_REMOVED lines=20> */
.L_x_8660:
[----:B------:R-:W1:Y:S02]  /*5890*/  LDC.U8 R0, c[0x0][0x1f0] ;  /* 0x00007c00ff007b82 */ /* 0x000e640000000000 */
[----:B-1----:R-:W-:Y:S01]  /*58a0*/  ISETP.NE.AND P4, PT, R0, RZ, PT ;  /* 0x000000ff0000720c */ /* 0x002fe20003f85270 */
[----:B------:R-:W-:-:S03]  /*58b0*/  @P3 HADD2.F32 R0, -RZ, R28.H0_H0 ;  /* 0x2000001cff003230 */ /* 0x000fc60000004100 */
[----:B0-----:R-:W-:-:S05]  /*58c0*/  FSEL R3, R202, RZ, !P4 ;  /* 0x000000ffca037208 */ /* 0x001fca0006000000 */
[----:B------:R-:W-:-:S04]  /*58d0*/  FFMA.FTZ R3, R184, R203, R3 ;  /* 0x000000cbb8037223 */ /* 0x000fc80000010003 */
[----:B------:R-:W-:-:S04]  /*58e0*/  FADD.FTZ R3, R236, -R3 ;  /* 0x80000003ec037221 */ /* 0x000fc80000010000 */
[----:B------:R-:W-:-:S04]  /*58f0*/  FMUL.FTZ R3, R6, R3 ;  /* 0x0000000306037220 */ /* 0x000fc80000410000 */
[----:B------:R-:W-:Y:S02]  /*5900*/  @P3 FADD.FTZ R3, R3, R0 ;  /* 0x0000000003033221 */ /* 0x000fe40000010000 */
.L_x_8661:
[----:B------:R-:W-:Y:S05]  /*5910*/  BSYNC B1 ;  /* 0x0000000000017941 */ /* 0x000fea0003800000 */
.L_x_8659:
        /* <DEDUP_REMOVED lines=15> */
.L_x_8663:
        /* <DEDUP_REMOVED lines=8> */
.L_x_8664:
[----:B------:R-:W-:Y:S05]  /*5a90*/  BSYNC B1 ;  /* 0x0000000000017941 */ /* 0x000fea0003800000 */
.L_x_8662:
        /* <DEDUP_REMOVED lines=14> */
.L_x_8666:
        /* <DEDUP_REMOVED lines=8> */
.L_x_8667:
[----:B------:R-:W-:Y:S05]  /*5c00*/  BSYNC B1 ;  /* 0x0000000000017941 */ /* 0x000fea0003800000 */
.L_x_8665:
        /* <DEDUP_REMOVED lines=14> */
.L_x_8669:
        /* <DEDUP_REMOVED lines=8> */
.L_x_8670:
[----:B------:R-:W-:Y:S05]  /*5d70*/  BSYNC B1 ;  /* 0x0000000000017941 */ /* 0x000fea0003800000 */
.L_x_8668:
        /* <DEDUP_REMOVED lines=14> */
.L_x_8672:
        /* <DEDUP_REMOVED lines=8> */
.L_x_8673:
[----:B------:R-:W-:Y:S05]  /*5ee0*/  BSYNC B1 ;  /* 0x0000000000017941 */ /* 0x000fea0003800000 */
.L_x_8671:
        /* <DEDUP_REMOVED lines=14> */
.L_x_8675:
        /* <DEDUP_REMOVED lines=8> */
.L_x_8676:
[----:B------:R-:W-:Y:S05]  /*6050*/  BSYNC B1 ;  /* 0x0000000000017941 */ /* 0x000fea0003800000 */
.L_x_8674:
        /* <DEDUP_REMOVED lines=14> */
.L_x_8678:
        /* <DEDUP_REMOVED lines=8> */
.L_x_8679:
[----:B------:R-:W-:Y:S05]  /*61c0*/  BSYNC B1 ;  /* 0x0000000000017941 */ /* 0x000fea0003800000 */
.L_x_8677:
        /* <DEDUP_REMOVED lines=14> */
.L_x_8681:
        /* <DEDUP_REMOVED lines=8> */
.L_x_8682:
[----:B------:R-:W-:Y:S05]  /*6330*/  BSYNC B1 ;  /* 0x0000000000017941 */ /* 0x000fea0003800000 */
.L_x_8680:
        /* <DEDUP_REMOVED lines=21> */
.L_x_8557:
[----:B------:R-:W-:Y:S05]  /*6490*/  BSYNC B0 ;  /* 0x0000000000007941 */ /* 0x000fea0003800000 */
.L_x_8555:
        /* <DEDUP_REMOVED lines=220> */
.L_x_8561:
[----:B------:R-:W-:Y:S01]  /*7260*/  HFMA2.MMA R247, -RZ, RZ, 0, 5.9604644775390625e-08 ;  /* 0x00000001fff77435 */ /* 0x000fe200000001ff */
[----:B-1----:R-:W-:-:S02]  /*7270*/  MOV R203, R244 ;  /* 0x000000f400cb7202 */ /* 0x002fc40000000f00 */
[----:B------:R-:W-:-:S03]  /*7280*/  MOV R202, 0x72a0 ;  /* 0x000072a000ca7802 */ /* 0x000fc60000000f00 */
[----:B------:R-:W-:Y:S05]  /*7290*/  CALL.REL.NOINC `($__internal_113_$__cuda_sm70_shflsync_bfly_p) ;  /* 0x0000034000007944 */ /* 0x000fea0003c00000 */
[----:B-1----:R-:W-:Y:S01]  /*72a0*/  MOV R246, R247 ;  /* 0x000000f700f67202 */ /* 0x002fe20000000f00 */
[----:B0----5:R-:W-:Y:S05]  /*72b0*/  BRA `(.L_x_8684) ;  /* 0xffffb30000007947 */ /* 0x021fea000383ffff */
.L_x_8562:
[----:B------:R-:W-:Y:S01]  /*72c0*/  HFMA2.MMA R247, -RZ, RZ, 0, 5.9604644775390625e-08 ;  /* 0x00000001fff77435 */ /* 0x000fe200000001ff */
[----:B------:R-:W-:Y:S02]  /*72d0*/  MOV R203, R245 ;  /* 0x000000f500cb7202 */ /* 0x000fe40000000f00 */
[----:B------:R-:W-:-:S03]  /*72e0*/  MOV R202, 0x7300 ;  /* 0x0000730000ca7802 */ /* 0x000fc60000000f00 */
[----:B01----:R-:W-:Y:S05]  /*72f0*/  CALL.REL.NOINC `($__internal_113_$__cuda_sm70_shflsync_bfly_p) ;  /* 0x000002e000007944 */ /* 0x003fea0003c00000 */
[----:B------:R-:W-:Y:S01]  /*7300*/  FADD.FTZ R244, R246, R244 ;  /* 0x000000f4f6f47221 */ /* 0x000fe20000010000 */
[----:B------:R-:W-:Y:S01]  /*7310*/  MOV R202, 0x7360 ;  /* 0x0000736000ca7802 */ /* 0x000fe20000000f00 */
[----:B-1----:R-:W-:Y:S01]  /*7320*/  FADD.FTZ R245, R245, R247 ;  /* 0x000000f7f5f57221 */ /* 0x002fe20000010000 */
[----:B------:R-:W-:Y:S02]  /*7330*/  MOV R247, 0x2 ;  /* 0x0000000200f77802 */ /* 0x000fe40000000f00 */
[----:B------:R-:W-:Y:S02]  /*7340*/  MOV R203, R244 ;  /* 0x000000f400cb7202 */ /* 0x000fe40000000f00 */
[----:B0----5:R-:W-:Y:S05]  /*7350*/  CALL.REL.NOINC `($__internal_113_$__cuda_sm70_shflsync_bfly_p) ;  /* 0x0000028000007944 */ /* 0x021fea0003c00000 */
[----:B-1----:R-:W-:Y:S01]  /*7360*/  MOV R246, R247 ;  /* 0x000000f700f67202 */ /* 0x002fe20000000f00 */
[----:B------:R-:W-:Y:S01]  /*7370*/  HFMA2.MMA R247, -RZ, RZ, 0, 1.1920928955078125e-07 ;  /* 0x00000002fff77435 */ /* 0x000fe200000001ff */
[----:B------:R-:W-:-:S02]  /*7380*/  MOV R203, R245 ;  /* 0x000000f500cb7202 */ /* 0x000fc40000000f00 */
[----:B------:R-:W-:-:S03]  /*7390*/  MOV R202, 0x73b0 ;  /* 0x000073b000ca7802 */ /* 0x000fc60000000f00 */
[----:B0----5:R-:W-:Y:S05]  /*73a0*/  CALL.REL.NOINC `($__internal_113_$__cuda_sm70_shflsync_bfly_p) ;  /* 0x0000023000007944 */ /* 0x021fea0003c00000 */
[----:B------:R-:W-:Y:S01]  /*73b0*/  FADD.FTZ R244, R246, R244 ;  /* 0x000000f4f6f47221 */ /* 0x000fe20000010000 */
[----:B------:R-:W-:Y:S01]  /*73c0*/  MOV R202, 0x7410 ;  /* 0x0000741000ca7802 */ /* 0x000fe20000000f00 */
[----:B-1----:R-:W-:Y:S01]  /*73d0*/  FADD.FTZ R245, R245, R247 ;  /* 0x000000f7f5f57221 */ /* 0x002fe20000010000 */
[----:B------:R-:W-:Y:S02]  /*73e0*/  MOV R247, 0x4 ;  /* 0x0000000400f77802 */ /* 0x000fe40000000f00 */
[----:B------:R-:W-:Y:S02]  /*73f0*/  MOV R203, R244 ;  /* 0x000000f400cb7202 */ /* 0x000fe40000000f00 */
[----:B0----5:R-:W-:Y:S05]  /*7400*/  CALL.REL.NOINC `($__internal_113_$__cuda_sm70_shflsync_bfly_p) ;  /* 0x000001d000007944 */ /* 0x021fea0003c00000 */
[----:B-1----:R-:W-:Y:S01]  /*7410*/  MOV R246, R247 ;  /* 0x000000f700f67202 */ /* 0x002fe20000000f00 */
[----:B------:R-:W-:Y:S01]  /*7420*/  HFMA2.MMA R247, -RZ, RZ, 0, 2.384185791015625e-07 ;  /* 0x00000004fff77435 */ /* 0x000fe200000001ff */
[----:B------:R-:W-:Y:S02]  /*7430*/  MOV R203, R245 ;  /* 0x000000f500cb7202 */ /* 0x000fe40000000f00 */
[----:B------:R-:W-:-:S03]  /*7440*/  MOV R202, 0x7460 ;  /* 0x0000746000ca7802 */ /* 0x000fc60000000f00 */
[----:B0----5:R-:W-:Y:S05]  /*7450*/  CALL.REL.NOINC `($__internal_113_$__cuda_sm70_shflsync_bfly_p) ;  /* 0x0000018000007944 */ /* 0x021fea0003c00000 */
[----:B------:R-:W-:Y:S01]  /*7460*/  FADD.FTZ R244, R246, R244 ;  /* 0x000000f4f6f47221 */ /* 0x000fe20000010000 */
[----:B------:R-:W-:Y:S01]  /*7470*/  MOV R202, 0x74c0 ;  /* 0x000074c000ca7802 */ /* 0x000fe20000000f00 */
[----:B-1----:R-:W-:Y:S01]  /*7480*/  FADD.FTZ R245, R245, R247 ;  /* 0x000000f7f5f57221 */ /* 0x002fe20000010000 */
[----:B------:R-:W-:-:S02]  /*7490*/  MOV R247, 0x8 ;  /* 0x0000000800f77802 */ /* 0x000fc40000000f00 */
[----:B------:R-:W-:Y:S02]  /*74a0*/  MOV R203, R244 ;  /* 0x000000f400cb7202 */ /* 0x000fe40000000f00 */
[----:B0----5:R-:W-:Y:S05]  /*74b0*/  CALL.REL.NOINC `($__internal_113_$__cuda_sm70_shflsync_bfly_p) ;  /* 0x0000012000007944 */ /* 0x021fea0003c00000 */
[----:B-1----:R-:W-:Y:S01]  /*74c0*/  MOV R246, R247 ;  /* 0x000000f700f67202 */ /* 0x002fe20000000f00 */
[----:B------:R-:W-:Y:S01]  /*74d0*/  HFMA2.MMA R247, -RZ, RZ, 0, 4.76837158203125e-07 ;  /* 0x00000008fff77435 */ /* 0x000fe200000001ff */
[----:B------:R-:W-:Y:S02]  /*74e0*/  MOV R203, R245 ;  /* 0x000000f500cb7202 */ /* 0x000fe40000000f00 */
        /* <DEDUP_REMOVED lines=9> */
[----:B------:R-:W-:Y:S01]  /*7580*/  HFMA2.MMA R247, -RZ, RZ, 0, 9.5367431640625e-07 ;  /* 0x00000010fff77435 */ /* 0x000fe200000001ff */
[----:B------:R-:W-:-:S02]  /*7590*/  MOV R203, R245 ;  /* 0x000000f500cb7202 */ /* 0x000fc40000000f00 */
[----:B------:R-:W-:-:S03]  /*75a0*/  MOV R202, 0x75c0 ;  /* 0x000075c000ca7802 */ /* 0x000fc60000000f00 */
[----:B0----5:R-:W-:Y:S05]  /*75b0*/  CALL.REL.NOINC `($__internal_113_$__cuda_sm70_shflsync_bfly_p) ;  /* 0x0000002000007944 */ /* 0x021fea0003c00000 */
[----:B-1----:R-:W-:Y:S01]  /*75c0*/  MOV R202, R247 ;  /* 0x000000f700ca7202 */ /* 0x002fe20000000f00 */
[----:B0----5:R-:W-:Y:S05]  /*75d0*/  BRA `(.L_x_8685) ;  /* 0xffffb10000007947 */ /* 0x021fea000383ffff */
        .weak           $__internal_113_$__cuda_sm70_shflsync_bfly_p
        .type           $__internal_113_$__cuda_sm70_shflsync_bfly_p,@function
        .size           $__internal_113_$__cuda_sm70_shflsync_bfly_p,(.L_x_14995 - $__internal_113_$__cuda_sm70_shflsync_bfly_p)
$__internal_113_$__cuda_sm70_shflsync_bfly_p:
        /* <DEDUP_REMOVED lines=9> */
[----:B------:R-:W-:Y:S05]  /*7670*/  RET.REL.NODEC R202 `(_ZN10layer_norm13ln_bwd_kernelINS_13Kernel_traitsIf6__halfS2_S2_fjLj1280ELj1ELj4ELj1ELj16ENS_18Kernel_traits_baseILj1280EfS2_S2_S2_fjLj128EEEEELb1ELb0ELb1ELb1EEEvNS_9BwdParamsE) ;  /* 0xffff8980ca007950 */ /* 0x000fea0003c3ffff */
.L_x_8686:
        /* <DEDUP_REMOVED lines=16> */
.L_x_14995:


//--------------------- .text._ZN10layer_norm13ln_bwd_kernelINS_13Kernel_traitsIf6__halfS2_S2_fjLj1280ELj1ELj4ELj1ELj16ENS_18Kernel_traits_baseILj1280EfS2_S2_S2_fjLj128EEEEELb1ELb1ELb0ELb0EEEvNS_9BwdParamsE --------------------------
	.section	.text._ZN10layer_norm13ln_bwd_kernelINS_13Kernel_traitsIf6__halfS2_S2_fjLj1280ELj1ELj4ELj1ELj16ENS_18Kernel_traits_baseILj1280EfS2_S2_S2_fjLj128EEEEELb1ELb1ELb0ELb0EEEvNS_9BwdParamsE,"ax",@progbits
	.sectioninfo	@"SHI_REGISTERS=255"
	.align	128
        .global         _ZN10layer_norm13ln_bwd_kernelINS_13Kernel_traitsIf6__halfS2_S2_fjLj1280ELj1ELj4ELj1ELj16ENS_18Kernel_traits_baseILj1280EfS2_S2_S2_fjLj128EEEEELb1ELb1ELb0ELb0EEEvNS_9BwdParamsE
        .type           _ZN10layer_norm13ln_bwd_kernelINS_13Kernel_traitsIf6__halfS2_S2_fjLj1280ELj1ELj4ELj1ELj16ENS_18Kernel_traits_baseILj1280EfS2_S2_S2_fjLj128EEEEELb1ELb1ELb0ELb0EEEvNS_9BwdParamsE,@function
        .size           _ZN10layer_norm13ln_bwd_kernelINS_13Kernel_traitsIf6__halfS2_S2_fjLj1280ELj1ELj4ELj1ELj16ENS_18Kernel_traits_baseILj1280EfS2_S2_S2_fjLj128EEEEELb1ELb1ELb0ELb0EEEvNS_9BwdParamsE,(.L_x_14996 - _ZN10layer_norm13ln_bwd_kernelINS_13Kernel_traitsIf6__halfS2_S2_fjLj1280ELj1ELj4ELj1ELj16ENS_18Kernel_traits_baseILj1280EfS2_S2_S2_fjLj128EEEEELb1ELb1ELb0ELb0EEEvNS_9BwdParamsE)
        .other          _ZN10layer_norm13ln_bwd_kernelINS_13Kernel_traitsIf6__halfS2_S2_fjLj1280ELj1ELj4ELj1ELj16ENS_18Kernel_traits_baseILj1280EfS2_S2_S2_fjLj128EEEEELb1ELb1ELb0ELb0EEEvNS_9BwdParamsE,@"STO_CUDA_ENTRY STV_DEFAULT"
_ZN10layer_norm13ln_bwd_kernelINS_13Kernel_traitsIf6__halfS2_S2_fjLj1280ELj1ELj4ELj1ELj16ENS_18Kernel_traits_baseILj1280EfS2_S2_S2_fjLj128EEEEELb1ELb1ELb0ELb0EEEvNS_9BwdParamsE:
.text._ZN10layer_norm13ln_bwd_kernelINS_13Kernel_traitsIf6__halfS2_S2_fjLj1280ELj1ELj4ELj1ELj16ENS_18Kernel_traits_baseILj1280EfS2_S2_S2_fjLj128EEEEELb1ELb1ELb0ELb0EEEvNS_9BwdParamsE:
        /* <DEDUP_REMOVED lines=202> */
.L_x_8711:
        /* <DEDUP_REMOVED lines=9> */
[----:B------:R-:W1:Y:S04]  /*0d30*/  S2R R177, SR_TID.X ;  /* 0x0000000000b17919 */ /* 0x000e680000002100 */
[----:B------:R3:W5:Y:S01]  /*0d40*/  LDG.E R188, [R174.64] ;  /* 0x00000004aebc7981 */ /* 0x000762000c1e1900 */
[----:B------:R-:W4:Y:S01]  /*0d50*/  LDC.U8 R247, c[0x0][0x1f0] ;  /* 0x00007c00fff77b82 */ /* 0x000f220000000000 */
[----:B------:R-:W-:Y:S02]  /*0d60*/  IMAD R3, R2, c[0x0][0x168], RZ ;  /* 0x00005a0002037a24 */ /* 0x000fe400078e02ff */
[----:B------:R1:W5:Y:S03]  /*0d70*/  LDG.E R213, [R172.64] ;  /* 0x00000004acd57981 */ /* 0x000366000c1e1900 */
[----:B0-----:R-:W-:-:S04]  /*0d80*/  SHF.R.S32.HI R25, RZ, 0x1f, R3 ;  /* 0x0000001fff197819 */ /* 0x001fc80000011403 */
[----:B------:R-:W-:Y:S01]  /*0d90*/  LEA.HI R3, R25, R3, RZ, 0x3 ;  /* 0x0000000319037211 */ /* 0x000fe200078f18ff */
[----:B------:R-:W-:Y:S01]  /*0da0*/  BSSY B1, `(.L_x_8689) ;  /* 0x000006c000017945 */ /* 0x000fe20003800000 */
[----:B------:R-:W-:Y:S02]  /*0db0*/  MOV R25, 0x3f800000 ;  /* 0x3f80000000197802 */ /* 0x000fe40000000f00 */
[----:B-1----:R-:W-:-:S04]  /*0dc0*/  LOP3.LUT R172, R177, 0x1f, RZ, 0xc0, !PT ;  /* 0x0000001fb1ac7812 */ /* 0x002fc800078ec0ff */
[----:B------:R-:W-:Y:S02]  /*0dd0*/  LEA.HI.SX32 R3, R3, R172, 0x1d ;  /* 0x000000ac03037211 */ /* 0x000fe400078feaff */
[----:B------:R-:W-:Y:S02]  /*0de0*/  MOV R216, RZ ;  /* 0x000000ff00d87202 */ /* 0x000fe40000000f00 */
[----:B------:R-:W-:Y:S02]  /*0df0*/  MOV R215, RZ ;  /* 0x000000ff00d77202 */ /* 0x000fe40000000f00 */
[----:B------:R-:W-:Y:S01]  /*0e00*/  MOV R217, R3 ;  /* 0x0000000300d97202 */ /* 0x000fe20000000f00 */
[----:B--2---:R-:W-:Y:S01]  /*0e10*/  @P0 HADD2.F32 R25, -RZ, R176.H0_H0 ;  /* 0x200000b0ff190230 */ /* 0x004fe20000004100 */
[----:B------:R-:W-:Y:S05]  /*0e20*/  @!P1 BRA `(.L_x_8690) ;  /* 0x0000063000009947 */ /* 0x000fea0003800000 */
[C---:B---34-:R-:W-:Y:S01]  /*0e30*/  LEA R20, P0, R3.reuse, c[0x0][0x188], 0x4 ;  /* 0x0000620003147a11 */ /* 0x058fe200078020ff */
        /* <DEDUP_REMOVED lines=10> */
[----:B------:R-:W2:Y:S04]  /*0ee0*/  LDL R250, [R1+0x12c] ;  /* 0x00012c0001fa7983 */ /* 0x000ea80000100800 */
[----:B------:R-:W2:Y:S04]  /*0ef0*/  LDG.E.128 R20, [R20.64] ;  /* 0x0000000414147981 */ /* 0x000ea8000c1e1d00 */
[----:B------:R-:W3:Y:S01]  /*0f00*/  LDL R248, [R1+0x134] ;  /* 0x0001340001f87983 */ /* 0x000ee20000100800 */
        /* <DEDUP_REMOVED lines=8> */
[----:B------:R0:W5:Y:S01]  /*0f90*/  LDG.E.64 R180, [R176.64] ;  /* 0x00000004b0b47981 */ /* 0x000162000c1e1b00 */
[--C-:B----4-:R-:W-:Y:S02]  /*0fa0*/  HADD2.F32 R0, -RZ, R172.reuse.H0_H0 ;  /* 0x200000acff007230 */ /* 0x110fe40000004100 */
[----:B------:R-:W-:Y:S01]  /*0fb0*/  HADD2.F32 R24, -RZ, R172.H1_H1 ;  /* 0x300000acff187230 */ /* 0x000fe20000004100 */
[----:B-----5:R-:W-:Y:S01]  /*0fc0*/  FSEL R172, R213, RZ, !P0 ;  /* 0x000000ffd5ac7208 */ /* 0x020fe20004000000 */
[--C-:B0-----:R-:W-:Y:S02]  /*0fd0*/  HADD2.F32 R176, -RZ, R173.reuse.H0_H0 ;  /* 0x200000adffb07230 */ /* 0x101fe40000004100 */
[----:B------:R-:W-:Y:S02]  /*0fe0*/  HADD2.F32 R177, -RZ, R173.H1_H1 ;  /* 0x300000adffb17230 */ /* 0x000fe40000004100 */
[--C-:B------:R-:W-:Y:S01]  /*0ff0*/  HADD2.F32 R19, -RZ, R174.reuse.H0_H0 ;  /* 0x200000aeff137230 */ /* 0x100fe20000004100 */
[----:B------:R-:W-:Y:S01]  /*1000*/  FADD.FTZ R216, -R172, R176 ;  /* 0x000000b0acd87221 */ /* 0x000fe20000010100 */
[----:B------:R-:W-:-:S02]  /*1010*/  HADD2.F32 R174, -RZ, R174.H1_H1 ;  /* 0x300000aeffae7230 */ /* 0x000fc40000004100 */
[--C-:B------:R-:W-:Y:S01]  /*1020*/  HADD2.F32 R173, -RZ, R175.reuse.H0_H0 ;  /* 0x200000afffad7230 */ /* 0x100fe20000004100 */
[C---:B------:R-:W-:Y:S01]  /*1030*/  FADD.FTZ R215, -R172.reuse, R177 ;  /* 0x000000b1acd77221 */ /* 0x040fe20000010100 */
[----:B------:R-:W-:Y:S01]  /*1040*/  HADD2.F32 R175, -RZ, R175.H1_H1 ;  /* 0x300000afffaf7230 */ /* 0x000fe20000004100 */
[C---:B------:R-:W-:Y:S02]  /*1050*/  FADD.FTZ R177, -R172.reuse, R19 ;  /* 0x00000013acb17221 */ /* 0x040fe40000010100 */
[C---:B------:R-:W-:Y:S02]  /*1060*/  FADD.FTZ R0, -R172.reuse, R0 ;  /* 0x00000000ac007221 */ /* 0x040fe40000010100 */
[----:B------:R-:W-:Y:S01]  /*1070*/  FADD.FTZ R24, -R172, R24 ;  /* 0x00000018ac187221 */ /* 0x000fe20000010100 */
[--C-:B--2---:R-:W-:Y:S02]  /*1080*/  HADD2.F32 R242, -RZ, R20.reuse.H0_H0 ;  /* 0x20000014fff27230 */ /* 0x104fe40000004100 */
[----:B------:R-:W-:-:S02]  /*1090*/  HADD2.F32 R217, -RZ, R20.H1_H1 ;  /* 0x30000014ffd97230 */ /* 0x000fc40000004100 */
[----:B------:R-:W-:Y:S02]  /*10a0*/  HADD2.F32 R20, -RZ, R21.H0_H0 ;  /* 0x20000015ff147230 */ /* 0x000fe40000004100 */
[--C-:B------:R-:W-:Y:S02]  /*10b0*/  HADD2.F32 R178, -RZ, R22.reuse.H0_H0 ;  /* 0x20000016ffb27230 */ /* 0x100fe40000004100 */
[----:B------:R-:W-:Y:S01]  /*10c0*/  HADD2.F32 R176, -RZ, R22.H1_H1 ;  /* 0x30000016ffb07230 */ /* 0x000fe20000004100 */
[----:B------:R-:W-:Y:S02]  /*10d0*/  FMUL.FTZ R22, R188, R216 ;  /* 0x000000d8bc167220 */ /* 0x000fe40000410000 */
[C---:B------:R-:W-:Y:S02]  /*10e0*/  FADD.FTZ R19, -R172.reuse, R174 ;  /* 0x000000aeac137221 */ /* 0x040fe40000010100 */
[C---:B------:R-:W-:Y:S01]  /*10f0*/  FADD.FTZ R173, -R172.reuse, R173 ;  /* 0x000000adacad7221 */ /* 0x040fe20000010100 */
[--C-:B------:R-:W-:Y:S01]  /*1100*/  HADD2.F32 R174, -RZ, R23.reuse.H1_H1 ;  /* 0x30000017ffae7230 */ /* 0x100fe20000004100 */
[----:B------:R-:W-:Y:S01]  /*1110*/  FADD.FTZ R172, -R172, R175 ;  /* 0x000000afacac7221 */ /* 0x000fe20000010100 */
[----:B------:R-:W-:Y:S01]  /*1120*/  HADD2.F32 R175, -RZ, R23.H0_H0 ;  /* 0x20000017ffaf7230 */ /* 0x000fe20000004100 */
[----:B------:R-:W-:-:S02]  /*1130*/  FADD.FTZ R114, R114, R20 ;  /* 0x0000001472727221 */ /* 0x000fc40000010000 */
[-C--:B------:R-:W-:Y:S02]  /*1140*/  FFMA.FTZ R154, R22, R20.reuse, R154 ;  /* 0x00000014169a7223 */ /* 0x080fe4000001009a */
[----:B------:R-:W-:Y:S02]  /*1150*/  FMUL.FTZ R243, R243, R20 ;  /* 0x00000014f3f37220 */ /* 0x000fe40000410000 */
[C---:B------:R-:W-:Y:S02]  /*1160*/  FMUL.FTZ R20, R188.reuse, R177 ;  /* 0x000000b1bc147220 */ /* 0x040fe40000410000 */
[----:B------:R-:W-:Y:S02]  /*1170*/  FMUL.FTZ R0, R188, R0 ;  /* 0x00000000bc007220 */ /* 0x000fe40000410000 */
[----:B---3--:R-:W-:Y:S02]  /*1180*/  FMUL.FTZ R23, R251, R242 ;  /* 0x000000f2fb177220 */ /* 0x008fe40000410000 */
[----:B------:R-:W-:-:S02]  /*1190*/  FADD.FTZ R108, R108, R178 ;  /* 0x000000b26c6c7221 */ /* 0x000fc40000010000 */
[-C--:B------:R-:W-:Y:S02]  /*11a0*/  FFMA.FTZ R148, R20, R178.reuse, R148 ;  /* 0x000000b214947223 */ /* 0x080fe40000010094 */
[----:B------:R-:W-:Y:S02]  /*11b0*/  FMUL.FTZ R251, R245, R178 ;  /* 0x000000b2f5fb7220 */ /* 0x000fe40000410000 */
[----:B------:R-:W-:Y:S02]  /*11c0*/  FMUL.FTZ R24, R188, R24 ;  /* 0x00000018bc187220 */ /* 0x000fe40000410000 */
[----:B------:R-:W-:Y:S02]  /*11d0*/  FMUL.FTZ R244, R244, R217 ;  /* 0x000000d9f4f47220 */ /* 0x000fe40000410000 */
[----:B------:R-:W-:Y:S02]  /*11e0*/  FADD.FTZ R177, RZ, R23 ;  /* 0x00000017ffb17221 */ /* 0x000fe40000010000 */
[----:B------:R-:W-:Y:S01]  /*11f0*/  FFMA.FTZ R178, R0, R23, RZ ;  /* 0x0000001700b27223 */ /* 0x000fe200000100ff */
[----:B------:R-:W-:Y:S01]  /*1200*/  HADD2.F32 R179, -RZ, R21.H1_H1 ;  /* 0x30000015ffb37230 */ /* 0x000fe20000004100 */
[----:B------:R-:W-:-:S02]  /*1210*/  FADD.FTZ R177, R177, R244 ;  /* 0x000000f4b1b17221 */ /* 0x000fc40000010000 */
[----:B------:R-:W-:Y:S02]  /*1220*/  FFMA.FTZ R178, R24, R244, R178 ;  /* 0x000000f418b27223 */ /* 0x000fe400000100b2 */
[----:B------:R-:W-:Y:S02]  /*1230*/  FMUL.FTZ R21, R188, R215 ;  /* 0x000000d7bc157220 */ /* 0x000fe40000410000 */
[----:B------:R-:W-:Y:S02]  /*1240*/  FMUL.FTZ R252, R246, R179 ;  /* 0x000000b3f6fc7220 */ /* 0x000fe40000410000 */
[----:B------:R-:W-:Y:S02]  /*1250*/  FADD.FTZ R177, R177, R243 ;  /* 0x000000f3b1b17221 */ /* 0x000fe40000010000 */
[----:B------:R-:W-:Y:S02]  /*1260*/  FFMA.FTZ R178, R22, R243, R178 ;  /* 0x000000f316b27223 */ /* 0x000fe400000100b2 */
[----:B------:R-:W-:-:S02]  /*1270*/  FMUL.FTZ R245, R188, R173 ;  /* 0x000000adbcf57220 */ /* 0x000fc40000410000 */
[----:B------:R-:W-:Y:S02]  /*1280*/  FADD.FTZ R173, R177, R252 ;  /* 0x000000fcb1ad7221 */ /* 0x000fe40000010000 */
[----:B------:R-:W-:Y:S01]  /*1290*/  FFMA.FTZ R178, R21, R252, R178 ;  /* 0x000000fc15b27223 */ /* 0x000fe200000100b2 */
[----:B------:R0:W-:Y:S01]  /*12a0*/  STL [R1+0x4], R244 ;  /* 0x000004f401007387 */ /* 0x0001e20000100800 */
[----:B------:R-:W-:Y:S02]  /*12b0*/  FADD.FTZ R110, R110, R175 ;  /* 0x000000af6e6e7221 */ /* 0x000fe40000010000 */
[----:B------:R-:W-:Y:S02]  /*12c0*/  FFMA.FTZ R150, R245, R175, R150 ;  /* 0x000000aff5967223 */ /* 0x000fe40000010096 */
[----:B------:R-:W-:Y:S02]  /*12d0*/  FMUL.FTZ R19, R188, R19 ;  /* 0x00000013bc137220 */ /* 0x000fe40000410000 */
[----:B------:R-:W-:-:S02]  /*12e0*/  FMUL.FTZ R246, R250, R176 ;  /* 0x000000b0faf67220 */ /* 0x000fc40000410000 */
[----:B------:R-:W-:Y:S02]  /*12f0*/  FADD.FTZ R173, R173, R251 ;  /* 0x000000fbadad7221 */ /* 0x000fe40000010000 */
[----:B0-----:R-:W-:Y:S02]  /*1300*/  FMUL.FTZ R244, R249, R175 ;  /* 0x000000aff9f47220 */ /* 0x001fe40000410000 */
[----:B------:R-:W-:Y:S02]  /*1310*/  FFMA.FTZ R175, R20, R251, R178 ;  /* 0x000000fb14af7223 */ /* 0x000fe400000100b2 */
[----:B------:R-:W-:Y:S02]  /*1320*/  FADD.FTZ R173, R173, R246 ;  /* 0x000000f6adad7221 */ /* 0x000fe40000010000 */
[----:B------:R-:W-:Y:S01]  /*1330*/  FFMA.FTZ R175, R19, R246, R175 ;  /* 0x000000f613af7223 */ /* 0x000fe200000100af */
[----:B------:R0:W-:Y:S01]  /*1340*/  STL [R1], R243 ;  /* 0x000000f301007387 */ /* 0x0001e20000100800 */
[----:B------:R-:W-:-:S02]  /*1350*/  FADD.FTZ R112, R112, R242 ;  /* 0x000000f270707221 */ /* 0x000fc40000010000 */
[----:B------:R-:W-:Y:S02]  /*1360*/  FFMA.FTZ R152, R0, R242, R152 ;  /* 0x000000f200987223 */ /* 0x000fe40000010098 */
[----:B------:R-:W-:Y:S02]  /*1370*/  FMUL.FTZ R242, R248, R174 ;  /* 0x000000aef8f27220 */ /* 0x000fe40000410000 */
[----:B------:R-:W-:Y:S02]  /*1380*/  FADD.FTZ R173, R173, R244 ;  /* 0x000000f4adad7221 */ /* 0x000fe40000010000 */
[----:B------:R-:W-:Y:S02]  /*1390*/  FFMA.FTZ R175, R245, R244, R175 ;  /* 0x000000f4f5af7223 */ /* 0x000fe400000100af */
[----:B0-----:R-:W-:Y:S02]  /*13a0*/  FMUL.FTZ R243, R188, R172 ;  /* 0x000000acbcf37220 */ /* 0x001fe40000410000 */
        /* <DEDUP_REMOVED lines=11> */
.L_x_8690:
[----:B---34-:R-:W-:Y:S05]  /*1460*/  BSYNC B1 ;  /* 0x0000000000017941 */ /* 0x018fea0003800000 */
.L_x_8689:
        /* <DEDUP_REMOVED lines=25> */
[----:B------:R-:W-:Y:S01]  /*1600*/  IADD3 R217, R217, 0x20, RZ ;  /* 0x00000020d9d97810 */ /* 0x000fe20007ffe0ff */
[--C-:B----4-:R-:W-:Y:S02]  /*1610*/  HADD2.F32 R18, -RZ, R172.reuse.H0_H0 ;  /* 0x200000acff127230 */ /* 0x110fe40000004100 */
[----:B------:R-:W-:Y:S01]  /*1620*/  HADD2.F32 R192, -RZ, R172.H1_H1 ;  /* 0x300000acffc07230 */ /* 0x000fe20000004100 */
[----:B-----5:R-:W-:Y:S01]  /*1630*/  FSEL R172, R213, RZ, !P0 ;  /* 0x000000ffd5ac7208 */ /* 0x020fe20004000000 */
[--C-:B------:R-:W-:Y:S02]  /*1640*/  HADD2.F32 R16, -RZ, R173.reuse.H1_H1 ;  /* 0x300000adff107230 */ /* 0x100fe40000004100 */
[----:B0-----:R-:W-:Y:S02]  /*1650*/  HADD2.F32 R15, -RZ, R174.H0_H0 ;  /* 0x200000aeff0f7230 */ /* 0x001fe40000004100 */
[----:B------:R-:W-:Y:S01]  /*1660*/  HADD2.F32 R17, -RZ, R173.H0_H0 ;  /* 0x200000adff117230 */ /* 0x000fe20000004100 */
[----:B------:R-:W-:-:S02]  /*1670*/  FADD.FTZ R16, -R172, R16 ;  /* 0x00000010ac107221 */ /* 0x000fc40000010100 */
[C---:B------:R-:W-:Y:S02]  /*1680*/  FADD.FTZ R15, -R172.reuse, R15 ;  /* 0x0000000fac0f7221 */ /* 0x040fe40000010100 */
[C---:B------:R-:W-:Y:S01]  /*1690*/  FADD.FTZ R173, -R172.reuse, R18 ;  /* 0x00000012acad7221 */ /* 0x040fe20000010100 */
[----:B------:R-:W-:Y:S01]  /*16a0*/  HADD2.F32 R174, -RZ, R174.H1_H1 ;  /* 0x300000aeffae7230 */ /* 0x000fe20000004100 */
[----:B------:R-:W-:Y:S02]  /*16b0*/  FADD.FTZ R18, -R172, R192 ;  /* 0x000000c0ac127221 */ /* 0x000fe40000010100 */
[C---:B------:R-:W-:Y:S02]  /*16c0*/  FMUL.FTZ R16, R188.reuse, R16 ;  /* 0x00000010bc107220 */ /* 0x040fe40000410000 */
[----:B------:R-:W-:Y:S01]  /*16d0*/  FMUL.FTZ R15, R188, R15 ;  /* 0x0000000fbc0f7220 */ /* 0x000fe20000410000 */
[--C-:B--2---:R-:W-:Y:S02]  /*16e0*/  HADD2.F32 R234, -RZ, R176.reuse.H0_H0 ;  /* 0x200000b0ffea7230 */ /* 0x104fe40000004100 */
[----:B------:R-:W-:-:S02]  /*16f0*/  HADD2.F32 R233, -RZ, R176.H1_H1 ;  /* 0x300000b0ffe97230 */ /* 0x000fc40000004100 */
[--C-:B------:R-:W-:Y:S02]  /*1700*/  HADD2.F32 R232, -RZ, R177.reuse.H0_H0 ;  /* 0x200000b1ffe87230 */ /* 0x100fe40000004100 */
[----:B------:R-:W-:Y:S02]  /*1710*/  HADD2.F32 R177, -RZ, R177.H1_H1 ;  /* 0x300000b1ffb17230 */ /* 0x000fe40000004100 */
[----:B------:R-:W-:Y:S01]  /*1720*/  HADD2.F32 R176, -RZ, R178.H0_H0 ;  /* 0x200000b2ffb07230 */ /* 0x000fe20000004100 */
[----:B------:R-:W-:Y:S02]  /*1730*/  FMUL.FTZ R192, R188, R173 ;  /* 0x000000adbcc07220 */ /* 0x000fe40000410000 */
[----:B------:R-:W-:Y:S02]  /*1740*/  FMUL.FTZ R241, R239, R234 ;  /* 0x000000eaeff17220 */ /* 0x000fe40000410000 */
[----:B---3--:R-:W-:Y:S02]  /*1750*/  FMUL.FTZ R240, R238, R233 ;  /* 0x000000e9eef07220 */ /* 0x008fe40000410000 */
[----:B------:R-:W-:-:S02]  /*1760*/  FMUL.FTZ R239, R237, R232 ;  /* 0x000000e8edef7220 */ /* 0x000fc40000410000 */
        /* <DEDUP_REMOVED lines=8> */
[----:B------:R-:W-:Y:S02]  /*17f0*/  FMUL.FTZ R18, R188, R18 ;  /* 0x00000012bc127220 */ /* 0x000fe40000410000 */
[----:B------:R-:W-:Y:S02]  /*1800*/  FADD.FTZ R176, R216, R241 ;  /* 0x000000f1d8b07221 */ /* 0x000fe40000010000 */
[----:B------:R-:W-:Y:S01]  /*1810*/  FFMA.FTZ R177, R192, R241, R215 ;  /* 0x000000f1c0b17223 */ /* 0x000fe200000100d7 */
[--C-:B------:R-:W-:Y:S01]  /*1820*/  HADD2.F32 R14, -RZ, R175.reuse.H0_H0 ;  /* 0x200000afff0e7230 */ /* 0x100fe20000004100 */
[C---:B------:R-:W-:Y:S01]  /*1830*/  FMUL.FTZ R236, R188.reuse, R174 ;  /* 0x000000aebcec7220 */ /* 0x040fe20000410000 */
[----:B------:R-:W-:Y:S01]  /*1840*/  HADD2.F32 R175, -RZ, R175.H1_H1 ;  /* 0x300000afffaf7230 */ /* 0x000fe20000004100 */
[----:B------:R-:W-:-:S02]  /*1850*/  FMUL.FTZ R17, R188, R17 ;  /* 0x00000011bc117220 */ /* 0x000fc40000410000 */
[----:B------:R-:W-:Y:S02]  /*1860*/  FADD.FTZ R174, R176, R240 ;  /* 0x000000f0b0ae7221 */ /* 0x000fe40000010000 */
[----:B------:R-:W-:Y:S02]  /*1870*/  FFMA.FTZ R177, R18, R240, R177 ;  /* 0x000000f012b17223 */ /* 0x000fe400000100b1 */
[----:B------:R-:W-:Y:S02]  /*1880*/  FADD.FTZ R14, -R172, R14 ;  /* 0x0000000eac0e7221 */ /* 0x000fe40000010100 */
[----:B------:R-:W-:Y:S02]  /*1890*/  FADD.FTZ R174, R174, R239 ;  /* 0x000000efaeae7221 */ /* 0x000fe40000010000 */
[----:B------:R-:W-:Y:S02]  /*18a0*/  FFMA.FTZ R177, R17, R239, R177 ;  /* 0x000000ef11b17223 */ /* 0x000fe400000100b1 */
[----:B------:R-:W-:Y:S01]  /*18b0*/  FADD.FTZ R172, -R172, R175 ;  /* 0x000000afacac7221 */ /* 0x000fe20000010100 */
[----:B------:R-:W-:Y:S01]  /*18c0*/  HADD2.F32 R175, -RZ, R179.H0_H0 ;  /* 0x200000b3ffaf7230 */ /* 0x000fe20000004100 */
[----:B------:R-:W-:Y:S01]  /*18d0*/  FMUL.FTZ R14, R188, R14 ;  /* 0x0000000ebc0e7220 */ /* 0x000fe20000410000 */
[----:B------:R-:W-:Y:S01]  /*18e0*/  HADD2.F32 R178, -RZ, R178.H1_H1 ;  /* 0x300000b2ffb27230 */ /* 0x000fe20000004100 */
        /* <DEDUP_REMOVED lines=27> */
.L_x_8692:
[----:B------:R-:W-:Y:S05]  /*1aa0*/  BSYNC B1 ;  /* 0x0000000000017941 */ /* 0x000fea0003800000 */
.L_x_8691:
        /* <DEDUP_REMOVED lines=29> */
[--C-:B0-----:R-:W-:Y:S02]  /*1c80*/  HADD2.F32 R11, -RZ, R173.reuse.H0_H0 ;  /* 0x200000adff0b7230 */ /* 0x101fe40000004100 */
[----:B------:R-:W-:Y:S02]  /*1c90*/  HADD2.F32 R191, -RZ, R173.H1_H1 ;  /* 0x300000adffbf7230 */ /* 0x000fe40000004100 */
[----:B------:R-:W-:Y:S01]  /*1ca0*/  HADD2.F32 R10, -RZ, R174.H0_H0 ;  /* 0x200000aeff0a7230 */ /* 0x000fe20000004100 */
[----:B------:R-:W-:-:S02]  /*1cb0*/  FADD.FTZ R173, -R172, R12 ;  /* 0x0000000cacad7221 */ /* 0x000fc40000010100 */
[C---:B------:R-:W-:Y:S02]  /*1cc0*/  FADD.FTZ R12, -R172.reuse, R11 ;  /* 0x0000000bac0c7221 */ /* 0x040fe40000010100 */
[C---:B------:R-:W-:Y:S02]  /*1cd0*/  FADD.FTZ R11, -R172.reuse, R191 ;  /* 0x000000bfac0b7221 */ /* 0x040fe40000010100 */
[----:B------:R-:W-:Y:S01]  /*1ce0*/  FADD.FTZ R10, -R172, R10 ;  /* 0x0000000aac0a7221 */ /* 0x000fe20000010100 */
[----:B------:R-:W-:Y:S02]  /*1cf0*/  HADD2.F32 R174, -RZ, R174.H1_H1 ;  /* 0x300000aeffae7230 */ /* 0x000fe40000004100 */
[--C-:B--2---:R-:W-:Y:S02]  /*1d00*/  HADD2.F32 R211, -RZ, R176.reuse.H0_H0 ;  /* 0x200000b0ffd37230 */ /* 0x104fe40000004100 */
[----:B------:R-:W-:Y:S02]  /*1d10*/  HADD2.F32 R210, -RZ, R176.H1_H1 ;  /* 0x300000b0ffd27230 */ /* 0x000fe40000004100 */
[--C-:B------:R-:W-:Y:S01]  /*1d20*/  HADD2.F32 R209, -RZ, R177.reuse.H0_H0 ;  /* 0x200000b1ffd17230 */ /* 0x100fe20000004100 */
[C---:B------:R-:W-:Y:S01]  /*1d30*/  FMUL.FTZ R11, R188.reuse, R11 ;  /* 0x0000000bbc0b7220 */ /* 0x040fe20000410000 */
[----:B------:R-:W-:Y:S01]  /*1d40*/  HADD2.F32 R177, -RZ, R177.H1_H1 ;  /* 0x300000b1ffb17230 */ /* 0x000fe20000004100 */
[----:B------:R-:W-:Y:S01]  /*1d50*/  FMUL.FTZ R10, R188, R10 ;  /* 0x0000000abc0a7220 */ /* 0x000fe20000410000 */
[----:B------:R-:W-:Y:S01]  /*1d60*/  HADD2.F32 R176, -RZ, R178.H0_H0 ;  /* 0x200000b2ffb07230 */ /* 0x000fe20000004100 */
[----:B------:R-:W-:-:S02]  /*1d70*/  FADD.FTZ R13, -R172, R13 ;  /* 0x0000000dac0d7221 */ /* 0x000fc40000010100 */
[----:B------:R-:W-:Y:S02]  /*1d80*/  FMUL.FTZ R191, R188, R173 ;  /* 0x000000adbcbf7220 */ /* 0x000fe40000410000 */
[----:B------:R-:W-:Y:S02]  /*1d90*/  FMUL.FTZ R231, R229, R211 ;  /* 0x000000d3e5e77220 */ /* 0x000fe40000410000 */
[----:B---3--:R-:W-:Y:S02]  /*1da0*/  FMUL.FTZ R230, R228, R210 ;  /* 0x000000d2e4e67220 */ /* 0x008fe40000410000 */
[----:B------:R-:W-:Y:S02]  /*1db0*/  FMUL.FTZ R229, R227, R209 ;  /* 0x000000d1e3e57220 */ /* 0x000fe40000410000 */
[----:B------:R-:W-:Y:S02]  /*1dc0*/  FADD.FTZ R174, -R172, R174 ;  /* 0x000000aeacae7221 */ /* 0x000fe40000010100 */
        /* <DEDUP_REMOVED lines=13> */
[----:B------:R-:W-:Y:S02]  /*1ea0*/  FADD.FTZ R174, R176, R230 ;  /* 0x000000e6b0ae7221 */ /* 0x000fe40000010000 */
[----:B------:R-:W-:-:S02]  /*1eb0*/  FFMA.FTZ R177, R13, R230, R177 ;  /* 0x000000e60db17223 */ /* 0x000fc400000100b1 */
        /* <DEDUP_REMOVED lines=34> */
.L_x_8694:
[----:B------:R-:W-:Y:S05]  /*20e0*/  BSYNC B1 ;  /* 0x0000000000017941 */ /* 0x000fea0003800000 */
.L_x_8693:
        /* <DEDUP_REMOVED lines=10> */
[----:B------:R-:W2:Y:S04]  /*2190*/  LDG.E.128 R172, [R172.64] ;  /* 0x00000004acac7981 */ /* 0x000ea8000c1e1d00 */
[----:B------:R-:W2:Y:S04]  /*21a0*/  LDL R206, [R1+0x48] ;  /* 0x0000480001ce7983 */ /* 0x000ea80000100800 */
[----:B------:R-:W2:Y:S04]  /*21b0*/  LDL R208, [R1+0x60] ;  /* 0x0000600001d07983 */ /* 0x000ea80000100800 */
[----:B------:R-:W3:Y:S04]  /*21c0*/  LDL R250, [R1+0x4c] ;  /* 0x00004c0001fa7983 */ /* 0x000ee80000100800 */
[----:B------:R-:W3:Y:S04]  /*21d0*/  LDL R249, [R1+0x50] ;  /* 0x0000500001f97983 */ /* 0x000ee80000100800 */
        /* <DEDUP_REMOVED lines=11> */
[----:B------:R-:W-:Y:S01]  /*2290*/  IADD3 R217, R217, 0x20, RZ ;  /* 0x00000020d9d97810 */ /* 0x000fe20007ffe0ff */
[--C-:B----4-:R-:W-:Y:S02]  /*22a0*/  HADD2.F32 R8, -RZ, R4.reuse.H0_H0 ;  /* 0x20000004ff087230 */ /* 0x110fe40000004100 */
[----:B------:R-:W-:Y:S02]  /*22b0*/  HADD2.F32 R205, -RZ, R4.H1_H1 ;  /* 0x30000004ffcd7230 */ /* 0x000fe40000004100 */
        /* <DEDUP_REMOVED lines=8> */
[----:B--2---:R-:W-:Y:S01]  /*2340*/  HADD2.F32 R205, -RZ, R172.H0_H0 ;  /* 0x200000acffcd7230 */ /* 0x004fe20000004100 */
[----:B------:R-:W-:-:S02]  /*2350*/  FADD.FTZ R7, -R176, R179 ;  /* 0x000000b3b0077221 */ /* 0x000fc40000010100 */
[C---:B------:R-:W-:Y:S02]  /*2360*/  FADD.FTZ R6, -R176.reuse, R204 ;  /* 0x000000ccb0067221 */ /* 0x040fe40000010100 */
[C---:B------:R-:W-:Y:S02]  /*2370*/  FADD.FTZ R5, -R176.reuse, R5 ;  /* 0x00000005b0057221 */ /* 0x040fe40000010100 */
[C---:B------:R-:W-:Y:S02]  /*2380*/  FADD.FTZ R177, -R176.reuse, R177 ;  /* 0x000000b1b0b17221 */ /* 0x040fe40000010100 */
[C---:B------:R-:W-:Y:S01]  /*2390*/  FADD.FTZ R4, -R176.reuse, R4 ;  /* 0x00000004b0047221 */ /* 0x040fe20000010100 */
[----:B------:R-:W-:Y:S01]  /*23a0*/  HADD2.F32 R204, -RZ, R172.H1_H1 ;  /* 0x300000acffcc7230 */ /* 0x000fe20000004100 */
[----:B------:R-:W-:Y:S01]  /*23b0*/  FADD.FTZ R176, -R176, R178 ;  /* 0x000000b2b0b07221 */ /* 0x000fe20000010100 */
[--C-:B------:R-:W-:Y:S02]  /*23c0*/  HADD2.F32 R179, -RZ, R173.reuse.H0_H0 ;  /* 0x200000adffb37230 */ /* 0x100fe40000004100 */
[----:B------:R-:W-:Y:S01]  /*23d0*/  HADD2.F32 R178, -RZ, R173.H1_H1 ;  /* 0x300000adffb27230 */ /* 0x000fe20000004100 */
[C---:B------:R-:W-:Y:S01]  /*23e0*/  FMUL.FTZ R6, R188.reuse, R6 ;  /* 0x00000006bc067220 */ /* 0x040fe20000410000 */
[----:B------:R-:W-:Y:S01]  /*23f0*/  HADD2.F32 R173, -RZ, R174.H0_H0 ;  /* 0x200000aeffad7230 */ /* 0x000fe20000004100 */
[----:B------:R-:W-:-:S02]  /*2400*/  FMUL.FTZ R5, R188, R5 ;  /* 0x00000005bc057220 */ /* 0x000fc40000410000 */
[----:B------:R-:W-:Y:S02]  /*2410*/  FMUL.FTZ R190, R188, R190 ;  /* 0x000000bebcbe7220 */ /* 0x000fe40000410000 */
[----:B------:R-:W-:Y:S02]  /*2420*/  FMUL.FTZ R226, R221, R205 ;  /* 0x000000cddde27220 */ /* 0x000fe40000410000 */
[----:B---3--:R-:W-:Y:S02]  /*2430*/  FMUL.FTZ R225, R218, R204 ;  /* 0x000000ccdae17220 */ /* 0x008fe40000410000 */
        /* <DEDUP_REMOVED lines=22> */
[----:B------:R-:W-:Y:S01]  /*25a0*/  HADD2.F32 R172, -RZ, R175.H0_H0 ;  /* 0x200000afffac7230 */ /* 0x000fe20000004100 */
[----:B------:R-:W-:-:S02]  /*25b0*/  FADD.FTZ R173, R173, R218 ;  /* 0x000000daadad7221 */ /* 0x000fc40000010000 */
[----:B------:R-:W-:Y:S01]  /*25c0*/  FFMA.FTZ R174, R5, R218, R174 ;  /* 0x000000da05ae7223 */ /* 0x000fe200000100ae */
[----:B------:R-:W-:Y:S01]  /*25d0*/  HADD2.F32 R175, -RZ, R175.H1_H1 ;  /* 0x300000afffaf7230 */ /* 0x000fe20000004100 */
        /* <DEDUP_REMOVED lines=20> */
.L_x_8696:
[----:B------:R-:W-:Y:S05]  /*2720*/  BSYNC B1 ;  /* 0x0000000000017941 */ /* 0x000fea0003800000 */
.L_x_8695:
        /* <DEDUP_REMOVED lines=25> */
[----:B-----5:R-:W-:Y:S01]  /*28c0*/  FSEL R189, R213, RZ, !P0 ;  /* 0x000000ffd5bd7208 */ /* 0x020fe20004000000 */
[----:B--2---:R-:W-:-:S02]  /*28d0*/  HADD2.F32 R197, -RZ, R172.H0_H0 ;  /* 0x200000acffc57230 */ /* 0x004fc40000004100 */
[----:B------:R-:W-:Y:S02]  /*28e0*/  HADD2.F32 R198, -RZ, R172.H1_H1 ;  /* 0x300000acffc67230 */ /* 0x000fe40000004100 */
[--C-:B------:R-:W-:Y:S02]  /*28f0*/  HADD2.F32 R195, -RZ, R173.reuse.H0_H0 ;  /* 0x200000adffc37230 */ /* 0x100fe40000004100 */
[--C-:B------:R-:W-:Y:S02]  /*2900*/  HADD2.F32 R193, -RZ, R174.reuse.H0_H0 ;  /* 0x200000aeffc17230 */ /* 0x100fe40000004100 */
[----:B------:R-:W-:Y:S02]  /*2910*/  HADD2.F32 R196, -RZ, R173.H1_H1 ;  /* 0x300000adffc47230 */ /* 0x000fe40000004100 */
[----:B------:R-:W-:Y:S02]  /*2920*/  HADD2.F32 R194, -RZ, R174.H1_H1 ;  /* 0x300000aeffc27230 */ /* 0x000fe40000004100 */
[----:B------:R-:W-:-:S02]  /*2930*/  HADD2.F32 R173, -RZ, R175.H0_H0 ;  /* 0x200000afffad7230 */ /* 0x000fc40000004100 */
[----:B------:R-:W-:Y:S01]  /*2940*/  HADD2.F32 R172, -RZ, R175.H1_H1 ;  /* 0x300000afffac7230 */ /* 0x000fe20000004100 */
[C---:B------:R-:W-:Y:S01]  /*2950*/  FADD.FTZ R174, -R189.reuse, R197 ;  /* 0x000000c5bdae7221 */ /* 0x040fe20000010100 */
[----:B---3--:R-:W-:Y:S01]  /*2960*/  HADD2.F32 R199, -RZ, R176.H0_H0 ;  /* 0x200000b0ffc77230 */ /* 0x008fe20000004100 */
[C---:B------:R-:W-:Y:S02]  /*2970*/  FADD.FTZ R200, -R189.reuse, R198 ;  /* 0x000000c6bdc87221 */ /* 0x040fe40000010100 */
[C---:B------:R-:W-:Y:S02]  /*2980*/  FADD.FTZ R197, -R189.reuse, R195 ;  /* 0x000000c3bdc57221 */ /* 0x040fe40000010100 */
[C---:B------:R-:W-:Y:S02]  /*2990*/  FADD.FTZ R193, -R189.reuse, R193 ;  /* 0x000000c1bdc17221 */ /* 0x040fe40000010100 */
[C---:B------:R-:W-:Y:S01]  /*29a0*/  FADD.FTZ R195, -R189.reuse, R196 ;  /* 0x000000c4bdc37221 */ /* 0x040fe20000010100 */
[--C-:B------:R-:W-:Y:S01]  /*29b0*/  HADD2.F32 R196, -RZ, R177.reuse.H0_H0 ;  /* 0x200000b1ffc47230 */ /* 0x100fe20000004100 */
[C---:B------:R-:W-:Y:S01]  /*29c0*/  FADD.FTZ R175, -R189.reuse, R194 ;  /* 0x000000c2bdaf7221 */ /* 0x040fe20000010100 */
[----:B------:R-:W-:Y:S01]  /*29d0*/  HADD2.F32 R194, -RZ, R177.H1_H1 ;  /* 0x300000b1ffc27230 */ /* 0x000fe20000004100 */
[C---:B------:R-:W-:Y:S01]  /*29e0*/  FADD.FTZ R173, -R189.reuse, R173 ;  /* 0x000000adbdad7221 */ /* 0x040fe20000010100 */
[----:B------:R-:W-:Y:S01]  /*29f0*/  HADD2.F32 R177, -RZ, R178.H0_H0 ;  /* 0x200000b2ffb17230 */ /* 0x000fe20000004100 */
[----:B------:R-:W-:Y:S01]  /*2a00*/  FADD.FTZ R172, -R189, R172 ;  /* 0x000000acbdac7221 */ /* 0x000fe20000010100 */
[----:B------:R-:W-:Y:S01]  /*2a10*/  HADD2.F32 R198, -RZ, R176.H1_H1 ;  /* 0x300000b0ffc67230 */ /* 0x000fe20000004100 */
[----:B------:R-:W-:-:S02]  /*2a20*/  FMUL.FTZ R189, R188, R174 ;  /* 0x000000aebcbd7220 */ /* 0x000fc40000410000 */
[C---:B------:R-:W-:Y:S02]  /*2a30*/  FMUL.FTZ R223, R188.reuse, R200 ;  /* 0x000000c8bcdf7220 */ /* 0x040fe40000410000 */
[----:B------:R-:W-:Y:S02]  /*2a40*/  FMUL.FTZ R200, R188, R193 ;  /* 0x000000c1bcc87220 */ /* 0x000fe40000410000 */
[-C--:B------:R-:W-:Y:S01]  /*2a50*/  FMUL.FTZ R224, R219, R199.reuse ;  /* 0x000000c7dbe07220 */ /* 0x080fe20000410000 */
[--C-:B------:R-:W-:Y:S01]  /*2a60*/  HADD2.F32 R176, -RZ, R179.reuse.H0_H0 ;  /* 0x200000b3ffb07230 */ /* 0x100fe20000004100 */
[----:B------:R-:W-:Y:S01]  /*2a70*/  FADD.FTZ R80, R80, R199 ;  /* 0x000000c750507221 */ /* 0x000fe20000010000 */
[----:B------:R-:W-:Y:S01]  /*2a80*/  HADD2.F32 R174, -RZ, R179.H1_H1 ;  /* 0x300000b3ffae7230 */ /* 0x000fe20000004100 */
[----:B------:R-:W-:Y:S02]  /*2a90*/  FFMA.FTZ R120, R189, R199, R120 ;  /* 0x000000c7bd787223 */ /* 0x000fe40000010078 */
[----:B------:R-:W-:-:S02]  /*2aa0*/  FADD.FTZ R76, R76, R177 ;  /* 0x000000b14c4c7221 */ /* 0x000fc40000010000 */
[-C--:B------:R-:W-:Y:S02]  /*2ab0*/  FFMA.FTZ R116, R200, R177.reuse, R116 ;  /* 0x000000b1c8747223 */ /* 0x080fe40000010074 */
[----:B------:R-:W-:Y:S02]  /*2ac0*/  FMUL.FTZ R199, R249, R177 ;  /* 0x000000b1f9c77220 */ /* 0x000fe40000410000 */
[----:B----4-:R-:W-:Y:S02]  /*2ad0*/  FMUL.FTZ R220, R202, R198 ;  /* 0x000000c6cadc7220 */ /* 0x010fe40000410000 */
        /* <DEDUP_REMOVED lines=12> */
[C---:B------:R-:W-:Y:S01]  /*2ba0*/  FFMA.FTZ R179, R219.reuse, R203, R179 ;  /* 0x000000cbdbb37223 */ /* 0x040fe200000100b3 */
[----:B------:R-:W-:Y:S01]  /*2bb0*/  HADD2.F32 R178, -RZ, R178.H1_H1 ;  /* 0x300000b2ffb27230 */ /* 0x000fe20000004100 */
        /* <DEDUP_REMOVED lines=25> */
.L_x_8698:
[----:B------:R-:W-:Y:S05]  /*2d50*/  BSYNC B1 ;  /* 0x0000000000017941 */ /* 0x000fea0003800000 */
.L_x_8697:
[----:B------:R-:W-:Y:S05]  /*2d60*/  BRA.DIV ~URZ, `(.L_x_8699) ;  /* 0x000052727f007947 */ /* 0x000fea000b800000 */
[----:B------:R0:W1:Y:S02]  /*2d70*/  SHFL.BFLY PT, R175, R216, 0x1, 0x1f ;  /* 0x0c201f00d8af7f89 */ /* 0x00006400000e0000 */
.L_x_8730:
        /* <DEDUP_REMOVED lines=18> */
.L_x_8731:
[----:B--23--:R-:W-:Y:S01]  /*2ea0*/  FADD.FTZ R175, R177, R175 ;  /* 0x000000afb1af7221 */ /* 0x00cfe20000010000 */
[----:B------:R-:W-:Y:S01]  /*2eb0*/  BSSY B1, `(.L_x_8701) ;  /* 0x00000a5000017945 */ /* 0x000fe20003800000 */
[----:B-1----:R-:W-:Y:S02]  /*2ec0*/  FADD.FTZ R172, R172, R176 ;  /* 0x000000b0acac7221 */ /* 0x002fe40000010000 */
[----:B------:R-:W-:Y:S02]  /*2ed0*/  FMUL.FTZ R178, R175, c[0x0][0x1e0] ;  /* 0x00007800afb27a20 */ /* 0x000fe40000410000 */
[----:B------:R-:W-:Y:S01]  /*2ee0*/  FMUL.FTZ R179, R172, c[0x0][0x1e0] ;  /* 0x00007800acb37a20 */ /* 0x000fe20000410000 */
[----:B------:R-:W-:Y:S05]  /*2ef0*/  @!P1 BRA `(.L_x_8702) ;  /* 0x00000a0000009947 */ /* 0x000fea0003800000 */
[----:B------:R-:W2:Y:S01]  /*2f00*/  LDL R215, [R1+0x4] ;  /* 0x0000040001d77983 */ /* 0x000ea20000100800 */
[----:B------:R-:W1:Y:S03]  /*2f10*/  LDC.U8 R173, c[0x0][0x1f0] ;  /* 0x00007c00ffad7b82 */ /* 0x000e660000000000 */
[----:B-----5:R-:W3:Y:S01]  /*2f20*/  LDL R213, [R1] ;  /* 0x0000000001d57983 */ /* 0x020ee20000100800 */
        /* <DEDUP_REMOVED lines=9> */
[----:B------:R-:W-:Y:S01]  /*2fc0*/  @P0 HADD2.F32 R173, -RZ, R32.H0_H0 ;  /* 0x20000020ffad0230 */ /* 0x000fe20000004100 */
[----:B------:R-:W-:-:S04]  /*2fd0*/  FFMA.FTZ R174, R24, R179, R172 ;  /* 0x000000b318ae7223 */ /* 0x000fc800000100ac */
[----:B------:R-:W-:-:S05]  /*2fe0*/  @P0 FADD.FTZ R176, R176, R173 ;  /* 0x000000adb0b00221 */ /* 0x000fca0000010000 */
[----:B------:R-:W-:-:S04]  /*2ff0*/  @P6 F2FP.PACK_AB R173, RZ, R176 ;  /* 0x000000b0ffad623e */ /* 0x000fc800000000ff */
[----:B------:R-:W-:Y:S01]  /*3000*/  @P6 PRMT R168, R173, 0x7610, R168 ;  /* 0x00007610ada86816 */ /* 0x000fe200000000a8 */
[----:B------:R-:W-:Y:S01]  /*3010*/  @P0 HADD2.F32 R173, -RZ, R32.H1_H1 ;  /* 0x30000020ffad0230 */ /* 0x000fe20000004100 */
[----:B------:R-:W-:-:S04]  /*3020*/  FFMA.FTZ R175, R21, R179, R172 ;  /* 0x000000b315af7223 */ /* 0x000fc800000100ac */
[----:B------:R-:W-:-:S04]  /*3030*/  FADD.FTZ R175, R252, -R175 ;  /* 0x800000affcaf7221 */ /* 0x000fc80000010000 */
[----:B------:R-:W-:Y:S01]  /*3040*/  FMUL.FTZ R247, R188, R175 ;  /* 0x000000afbcf77220 */ /* 0x000fe20000410000 */
[----:B------:R-:W-:Y:S01]  /*3050*/  HFMA2.MMA R177, -RZ, RZ, 0, 9.5367431640625e-07 ;  /* 0x00000010ffb17435 */ /* 0x000fe200000001ff */
[----:B--2---:R-:W-:-:S04]  /*3060*/  FADD.FTZ R174, R215, -R174 ;  /* 0x800000aed7ae7221 */ /* 0x004fc80000010000 */
[----:B------:R-:W-:Y:S02]  /*3070*/  FMUL.FTZ R248, R188, R174 ;  /* 0x000000aebcf87220 */ /* 0x000fe40000410000 */
[-C--:B------:R-:W-:Y:S02]  /*3080*/  FFMA.FTZ R174, R22, R179.reuse, R172 ;  /* 0x000000b316ae7223 */ /* 0x080fe400000100ac */
[----:B------:R-:W-:Y:S02]  /*3090*/  @P0 FADD.FTZ R248, R248, R173 ;  /* 0x000000adf8f80221 */ /* 0x000fe40000010000 */
[----:B---3--:R-:W-:Y:S02]  /*30a0*/  FADD.FTZ R174, R213, -R174 ;  /* 0x800000aed5ae7221 */ /* 0x008fe40000010000 */
[----:B------:R-:W-:Y:S02]  /*30b0*/  FFMA.FTZ R173, R20, R179, R172 ;  /* 0x000000b314ad7223 */ /* 0x000fe400000100ac */
[----:B------:R-:W-:Y:S01]  /*30c0*/  FMUL.FTZ R249, R188, R174 ;  /* 0x000000aebcf97220 */ /* 0x000fe20000410000 */
[----:B------:R-:W-:Y:S01]  /*30d0*/  @P0 HADD2.F32 R174, -RZ, R33.H0_H0 ;  /* 0x20000021ffae0230 */ /* 0x000fe20000004100 */
[----:B------:R-:W-:-:S04]  /*30e0*/  FADD.FTZ R173, R251, -R173 ;  /* 0x800000adfbad7221 */ /* 0x000fc80000010000 */
[----:B------:R-:W-:Y:S01]  /*30f0*/  FMUL.FTZ R217, R188, R173 ;  /* 0x000000adbcd97220 */ /* 0x000fe20000410000 */
[----:B------:R-:W-:Y:S01]  /*3100*/  @P0 HADD2.F32 R173, -RZ, R33.H1_H1 ;  /* 0x30000021ffad0230 */ /* 0x000fe20000004100 */
[----:B------:R-:W-:Y:S01]  /*3110*/  @P0 FADD.FTZ R249, R249, R174 ;  /* 0x000000aef9f90221 */ /* 0x000fe20000010000 */
[----:B------:R-:W-:-:S03]  /*3120*/  @P0 HADD2.F32 R174, -RZ, R34.H0_H0 ;  /* 0x20000022ffae0230 */ /* 0x000fc60000004100 */
[----:B------:R-:W-:Y:S02]  /*3130*/  @P0 FADD.FTZ R247, R247, R173 ;  /* 0x000000adf7f70221 */ /* 0x000fe40000010000 */
[----:B------:R-:W-:Y:S02]  /*3140*/  @P0 FADD.FTZ R217, R217, R174 ;  /* 0x000000aed9d90221 */ /* 0x000fe40000010000 */
[-CC-:B------:R-:W-:Y:S02]  /*3150*/  FFMA.FTZ R173, R19, R179.reuse, R172.reuse ;  /* 0x000000b313ad7223 */ /* 0x180fe400000100ac */
[-CC-:B------:R-:W-:Y:S02]  /*3160*/  FFMA.FTZ R174, R245, R179.reuse, R172.reuse ;  /* 0x000000b3f5ae7223 */ /* 0x180fe400000100ac */
[----:B------:R-:W-:Y:S02]  /*3170*/  FFMA.FTZ R172, R243, R179, R172 ;  /* 0x000000b3f3ac7223 */ /* 0x000fe400000100ac */
[----:B------:R-:W-:-:S02]  /*3180*/  FADD.FTZ R173, R246, -R173 ;  /* 0x800000adf6ad7221 */ /* 0x000fc40000010000 */
[----:B------:R-:W-:Y:S02]  /*3190*/  FADD.FTZ R172, R242, -R172 ;  /* 0x800000acf2ac7221 */ /* 0x000fe40000010000 */
[----:B------:R-:W-:Y:S01]  /*31a0*/  FMUL.FTZ R215, R188, R173 ;  /* 0x000000adbcd77220 */ /* 0x000fe20000410000 */
[----:B------:R-:W-:Y:S01]  /*31b0*/  @P0 HADD2.F32 R173, -RZ, R34.H1_H1 ;  /* 0x30000022ffad0230 */ /* 0x000fe20000004100 */
[----:B------:R-:W-:Y:S02]  /*31c0*/  FADD.FTZ R174, R244, -R174 ;  /* 0x800000aef4ae7221 */ /* 0x000fe40000010000 */
[C---:B------:R-:W-:Y:S01]  /*31d0*/  FMUL.FTZ R213, R188.reuse, R172 ;  /* 0x000000acbcd57220 */ /* 0x040fe20000410000 */
[--C-:B------:R-:W-:Y:S01]  /*31e0*/  @P0 HADD2.F32 R172, -RZ, R35.reuse.H0_H0 ;  /* 0x20000023ffac0230 */ /* 0x100fe20000004100 */
[----:B0-----:R-:W-:Y:S02]  /*31f0*/  FMUL.FTZ R216, R188, R174 ;  /* 0x000000aebcd87220 */ /* 0x001fe40000410000 */
[----:B------:R-:W-:Y:S01]  /*3200*/  @P0 FADD.FTZ R215, R215, R173 ;  /* 0x000000add7d70221 */ /* 0x000fe20000010000 */
[----:B------:R-:W-:Y:S01]  /*3210*/  @P0 HADD2.F32 R173, -RZ, R35.H1_H1 ;  /* 0x30000023ffad0230 */ /* 0x000fe20000004100 */
[----:B------:R-:W-:Y:S01]  /*3220*/  @P0 FADD.FTZ R216, R216, R172 ;  /* 0x000000acd8d80221 */ /* 0x000fe20000010000 */
[----:B------:R-:W-:-:S03]  /*3230*/  MOV R172, R180 ;  /* 0x000000b400ac7202 */ /* 0x000fc60000000f00 */
[----:B------:R-:W-:Y:S01]  /*3240*/  @P0 FADD.FTZ R213, R213, R173 ;  /* 0x000000add5d50221 */ /* 0x000fe20000010000 */
[----:B------:R-:W-:Y:S01]  /*3250*/  LOP3.LUT P0, RZ, R172, 0xff, RZ, 0xc0, !PT ;  /* 0x000000ffacff7812 */ /* 0x000fe2000780c0ff */
[----:B------:R-:W-:-:S06]  /*3260*/  IMAD.WIDE.U32 R172, R3, R177, c[0x0][0x170] ;  /* 0x00005c0003ac7625 */ /* 0x000fcc00078e00b1 */
[----:B------:R-:W2:Y:S01]  /*3270*/  LDG.E.128 R172, [R172.64] ;  /* 0x00000004acac7981 */ /* 0x000ea2000c1e1d00 */
[----:B------:R-:W-:-:S04]  /*3280*/  FMUL.FTZ R176, R176, R25 ;  /* 0x00000019b0b07220 */ /* 0x000fc80000410000 */
[----:B------:R-:W-:Y:S01]  /*3290*/  FMUL.FTZ R250, R176, c[0x0][0x1e8] ;  /* 0x00007a00b0fa7a20 */ /* 0x000fe20000410000 */
[----:B------:R-:W-:Y:S01]  /*32a0*/  MOV R176, RZ ;  /* 0x000000ff00b07202 */ /* 0x000fe20000000f00 */
[----:B--2---:R-:W-:-:S05]  /*32b0*/  @P0 HADD2.F32 R177, -RZ, R172.H0_H0 ;  /* 0x200000acffb10230 */ /* 0x004fca0000004100 */
[----:B------:R-:W-:-:S04]  /*32c0*/  @P0 FMUL.FTZ R176, R250, R177 ;  /* 0x000000b1fab00220 */ /* 0x000fc80000410000 */
[----:B------:R-:W-:Y:S01]  /*32d0*/  FADD.FTZ R72, R72, R176 ;  /* 0x000000b048487221 */ /* 0x000fe20000010000 */
[----:B------:R-:W-:-:S04]  /*32e0*/  @P6 F2FP.PACK_AB R176, RZ, R248 ;  /* 0x000000f8ffb0623e */ /* 0x000fc800000000ff */
[----:B------:R-:W-:Y:S02]  /*32f0*/  @P6 PRMT R168, R168, 0x5410, R176 ;  /* 0x00005410a8a86816 */ /* 0x000fe400000000b0 */
        /* <DEDUP_REMOVED lines=12> */
[----:B------:R-:W2:Y:S01]  /*33c0*/  LDL R176, [R1+0x118] ;  /* 0x0001180001b07983 */ /* 0x000ea20000100800 */
[----:B------:R-:W-:Y:S01]  /*33d0*/  HFMA2.MMA R177, -RZ, RZ, 0, 9.5367431640625e-07 ;  /* 0x00000010ffb17435 */ /* 0x000fe200000001ff */
[----:B--2---:R-:W-:-:S09]  /*33e0*/  FMUL.FTZ R250, R176, R250 ;  /* 0x000000fab0fa7220 */ /* 0x004fd20000410000 */
[----:B------:R-:W-:-:S05]  /*33f0*/  @P6 IMAD.WIDE.U32 R176, R3, R177, c[0x0][0x258] ;  /* 0x0000960003b06625 */ /* 0x000fca00078e00b1 */
[----:B------:R0:W-:Y:S01]  /*3400*/  @P6 STG.E.128 [R176.64], R168 ;  /* 0x000000a8b0006986 */ /* 0x0001e2000c101d04 */
[----:B------:R-:W-:-:S13]  /*3410*/  LOP3.LUT P6, RZ, R180, 0xff00, RZ, 0xc0, !PT ;  /* 0x0000ff00b4ff7812 */ /* 0x000fda00078cc0ff */
[----:B------:R-:W-:Y:S01]  /*3420*/  @P6 HADD2.F32 R172, -RZ, R172.H1_H1 ;  /* 0x300000acffac6230 */ /* 0x000fe20000004100 */
[----:B0-----:R-:W-:-:S04]  /*3430*/  FMUL.FTZ R177, R248, R25 ;  /* 0x00000019f8b17220 */ /* 0x001fc80000410000 */
[----:B------:R-:W-:Y:S01]  /*3440*/  FMUL.FTZ R248, R177, c[0x0][0x1e8] ;  /* 0x00007a00b1f87a20 */ /* 0x000fe20000410000 */
[----:B------:R-:W-:-:S03]  /*3450*/  MOV R177, RZ ;  /* 0x000000ff00b17202 */ /* 0x000fc60000000f00 */
[----:B------:R-:W-:Y:S02]  /*3460*/  @P6 FMUL.FTZ R177, R248, R172 ;  /* 0x000000acf8b16220 */ /* 0x000fe40000410000 */
[----:B------:R-:W-:Y:S02]  /*3470*/  FMUL.FTZ R172, R249, R25 ;  /* 0x00000019f9ac7220 */ /* 0x000fe40000410000 */
[----:B------:R-:W2:Y:S01]  /*3480*/  LDL R249, [R1+0x11c] ;  /* 0x00011c0001f97983 */ /* 0x000ea20000100800 */
[----:B------:R-:W-:Y:S02]  /*3490*/  FSEL R176, R250, RZ, P0 ;  /* 0x000000fffab07208 */ /* 0x000fe40000000000 */
[----:B------:R-:W-:Y:S01]  /*34a0*/  LOP3.LUT P0, RZ, R180, 0xff0000, RZ, 0xc0, !PT ;  /* 0x00ff0000b4ff7812 */ /* 0x000fe2000780c0ff */
[----:B------:R-:W-:Y:S02]  /*34b0*/  FMUL.FTZ R250, R172, c[0x0][0x1e8] ;  /* 0x00007a00acfa7a20 */ /* 0x000fe40000410000 */
[----:B------:R-:W-:-:S10]  /*34c0*/  FADD.FTZ R73, R73, R177 ;  /* 0x000000b149497221 */ /* 0x000fd40000010000 */
[----:B------:R-:W-:Y:S01]  /*34d0*/  @P0 HADD2.F32 R177, -RZ, R173.H0_H0 ;  /* 0x200000adffb10230 */ /* 0x000fe20000004100 */
        /* <DEDUP_REMOVED lines=8> */
[----:B------:R-:W-:Y:S01]  /*3560*/  @P6 HADD2.F32 R173, -RZ, R173.H1_H1 ;  /* 0x300000adffad6230 */ /* 0x000fe20000004100 */
[----:B--2---:R-:W-:Y:S01]  /*3570*/  FMUL.FTZ R177, R247, R250 ;  /* 0x000000faf7b17220 */ /* 0x004fe20000410000 */
[----:B------:R-:W-:-:S03]  /*3580*/  MOV R247, RZ ;  /* 0x000000ff00f77202 */ /* 0x000fc60000000f00 */
[----:B------:R-:W-:Y:S01]  /*3590*/  @P6 FMUL.FTZ R247, R249, R173 ;  /* 0x000000adf9f76220 */ /* 0x000fe20000410000 */
[----:B------:R-:W-:Y:S01]  /*35a0*/  FSEL R173, R177, RZ, P0 ;  /* 0x000000ffb1ad7208 */ /* 0x000fe20000000000 */
[----:B------:R-:W-:Y:S02]  /*35b0*/  FMUL.FTZ R177, R217, R25 ;  /* 0x00000019d9b17220 */ /* 0x000fe40000410000 */
[----:B------:R-:W2:Y:S01]  /*35c0*/  LDL R217, [R1+0x124] ;  /* 0x0001240001d97983 */ /* 0x000ea20000100800 */
[----:B------:R-:W-:Y:S02]  /*35d0*/  LOP3.LUT P0, RZ, R181, 0xff, RZ, 0xc0, !PT ;  /* 0x000000ffb5ff7812 */ /* 0x000fe4000780c0ff */
[----:B------:R-:W-:Y:S01]  /*35e0*/  F2FP.PACK_AB R172, R172, R176 ;  /* 0x000000b0acac723e */ /* 0x000fe200000000ff */
[----:B------:R-:W-:-:S10]  /*35f0*/  FMUL.FTZ R250, R177, c[0x0][0x1e8] ;  /* 0x00007a00b1fa7a20 */ /* 0x000fd40000410000 */
        /* <DEDUP_REMOVED lines=18> */
[----:B------:R-:W-:-:S11]  /*3720*/  F2FP.PACK_AB R173, R176, R173 ;  /* 0x000000adb0ad723e */ /* 0x000fd600000000ff */
[----:B------:R-:W-:Y:S01]  /*3730*/  @P0 HADD2.F32 R176, -RZ, R175.H0_H0 ;  /* 0x200000afffb00230 */ /* 0x000fe20000004100 */
        /* <DEDUP_REMOVED lines=9> */
[----:B------:R-:W-:-:S05]  /*37d0*/  @P6 HADD2.F32 R175, -RZ, R175.H1_H1 ;  /* 0x300000afffaf6230 */ /* 0x000fca0000004100 */
[----:B------:R-:W-:Y:S02]  /*37e0*/  @P6 FMUL.FTZ R213, R176, R175 ;  /* 0x000000afb0d56220 */ /* 0x000fe40000410000 */
[----:B------:R-:W3:Y:S01]  /*37f0*/  LDL R175, [R1+0x110] ;  /* 0x0001100001af7983 */ /* 0x000ee20000100800 */
[----:B------:R-:W-:Y:S01]  /*3800*/  F2FP.PACK_AB R174, R174, R177 ;  /* 0x000000b1aeae723e */ /* 0x000fe200000000ff */
        /* <DEDUP_REMOVED lines=11> */
[----:B------:R-:W-:Y:S01]  /*38c0*/  F2FP.PACK_AB R175, R176, R175 ;  /* 0x000000afb0af723e */ /* 0x000fe200000000ff */
[----:B------:R-:W-:-:S05]  /*38d0*/  IMAD.WIDE.U32 R176, R3, R249, c[0x0][0x248] ;  /* 0x0000920003b07625 */ /* 0x000fca00078e00f9 */
[----:B------:R0:W-:Y:S01]  /*38e0*/  STG.E.128 [R176.64], R172 ;  /* 0x000000acb0007986 */ /* 0x0001e2000c101d04 */
[----:B------:R-:W-:-:S03]  /*38f0*/  IADD3 R3, R3, 0x20, RZ ;  /* 0x0000002003037810 */ /* 0x000fc60007ffe0ff */
.L_x_8702:
[----:B------:R-:W-:Y:S05]  /*3900*/  BSYNC B1 ;  /* 0x0000000000017941 */ /* 0x000fea0003800000 */
.L_x_8701:
[----:B------:R-:W-:Y:S01]  /*3910*/  BSSY B1, `(.L_x_8703) ;  /* 0x00000a2000017945 */ /* 0x000fe20003800000 */
[----:B------:R-:W-:Y:S05]  /*3920*/  @!P2 BRA `(.L_x_8704) ;  /* 0x00000a000000a947 */ /* 0x000fea0003800000 */
[----:B0-----:R-:W0:Y:S01]  /*3930*/  LDC.U8 R172, c[0x0][0x1f0] ;  /* 0x00007c00ffac7b82 */ /* 0x001e220000000000 */
[----:B------:R-:W-:Y:S01]  /*3940*/  ISETP.NE.U32.AND P0, PT, RZ, c[0x0][0x218], PT ;  /* 0x00008600ff007a0c */ /* 0x000fe20003f05070 */
[----:B------:R-:W-:Y:S03]  /*3950*/  STL [R1+0x148], R0 ;  /* 0x0001480001007387 */ /* 0x000fe60000100800 */
        /* <DEDUP_REMOVED lines=10> */
[----:B------:R-:W-:Y:S01]  /*3a00*/  @P0 HADD2.F32 R173, -RZ, R28.H0_H0 ;  /* 0x2000001cffad0230 */ /* 0x000fe20000004100 */
[----:B------:R-:W-:Y:S01]  /*3a10*/  FMUL.FTZ R247, R188, R174 ;  /* 0x000000aebcf77220 */ /* 0x000fe20000410000 */
[----:B------:R-:W-:-:S03]  /*3a20*/  @P0 HADD2.F32 R174, -RZ, R30.H0_H0 ;  /* 0x2000001effae0230 */ /* 0x000fc60000004100 */
[----:B------:R-:W-:Y:S02]  /*3a30*/  @P0 FADD.FTZ R217, R217, R173 ;  /* 0x000000add9d90221 */ /* 0x000fe40000010000 */
[----:B------:R-:W-:-:S04]  /*3a40*/  FFMA.FTZ R173, R15, R179, R172 ;  /* 0x000000b30fad7223 */ /* 0x000fc800000100ac */
[----:B------:R-:W-:-:S04]  /*3a50*/  FADD.FTZ R173, R237, -R173 ;  /* 0x800000adedad7221 */ /* 0x000fc80000010000 */
[----:B------:R-:W-:Y:S01]  /*3a60*/  FMUL.FTZ R248, R188, R173 ;  /* 0x000000adbcf87220 */ /* 0x000fe20000410000 */
[----:B------:R-:W-:-:S03]  /*3a70*/  @P0 HADD2.F32 R173, -RZ, R29.H0_H0 ;  /* 0x2000001dffad0230 */ /* 0x000fc60000004100 */
[----:B------:R-:W-:Y:S02]  /*3a80*/  @P0 FADD.FTZ R248, R248, R174 ;  /* 0x000000aef8f80221 */ /* 0x000fe40000010000 */
[----:B------:R-:W-:Y:S01]  /*3a90*/  @P0 FADD.FTZ R247, R247, R173 ;  /* 0x000000adf7f70221 */ /* 0x000fe20000010000 */
[----:B------:R-:W-:Y:S02]  /*3aa0*/  @P6 F2FP.PACK_AB R173, RZ, R217 ;  /* 0x000000d9ffad623e */ /* 0x000fe400000000ff */
[----:B------:R-:W-:Y:S02]  /*3ab0*/  @P6 F2FP.PACK_AB R175, RZ, R248 ;  /* 0x000000f8ffaf623e */ /* 0x000fe400000000ff */
[----:B------:R-:W-:Y:S02]  /*3ac0*/  @P6 F2FP.PACK_AB R174, RZ, R247 ;  /* 0x000000f7ffae623e */ /* 0x000fe400000000ff */
[----:B------:R-:W-:Y:S01]  /*3ad0*/  @P6 PRMT R168, R173, 0x7610, R168 ;  /* 0x00007610ada86816 */ /* 0x000fe200000000a8 */
[-CC-:B------:R-:W-:Y:S01]  /*3ae0*/  FFMA.FTZ R173, R16, R179.reuse, R172.reuse ;  /* 0x000000b310ad7223 */ /* 0x180fe200000100ac */
[----:B------:R-:W-:Y:S01]  /*3af0*/  @P6 PRMT R169, R174, 0x7610, R169 ;  /* 0x00007610aea96816 */ /* 0x000fe200000000a9 */
[----:B------:R-:W-:Y:S01]  /*3b00*/  FFMA.FTZ R174, R18, R179, R172 ;  /* 0x000000b312ae7223 */ /* 0x000fe200000100ac */
[----:B------:R-:W-:Y:S01]  /*3b10*/  @P6 PRMT R170, R175, 0x7610, R170 ;  /* 0x00007610afaa6816 */ /* 0x000fe200000000aa */
[----:B------:R-:W-:-:S02]  /*3b20*/  FADD.FTZ R173, R238, -R173 ;  /* 0x800000adeead7221 */ /* 0x000fc40000010000 */
[----:B------:R-:W-:Y:S02]  /*3b30*/  FADD.FTZ R174, R240, -R174 ;  /* 0x800000aef0ae7221 */ /* 0x000fe40000010000 */
[C---:B------:R-:W-:Y:S01]  /*3b40*/  FMUL.FTZ R250, R188.reuse, R173 ;  /* 0x000000adbcfa7220 */ /* 0x040fe20000410000 */
[----:B------:R-:W-:Y:S01]  /*3b50*/  @P0 HADD2.F32 R173, -RZ, R28.H1_H1 ;  /* 0x3000001cffad0230 */ /* 0x000fe20000004100 */
[----:B------:R-:W-:Y:S01]  /*3b60*/  FMUL.FTZ R249, R188, R174 ;  /* 0x000000aebcf97220 */ /* 0x000fe20000410000 */
[----:B------:R-:W-:-:S03]  /*3b70*/  @P0 HADD2.F32 R174, -RZ, R29.H1_H1 ;  /* 0x3000001dffae0230 */ /* 0x000fc60000004100 */
[----:B------:R-:W-:Y:S02]  /*3b80*/  @P0 FADD.FTZ R249, R249, R173 ;  /* 0x000000adf9f90221 */ /* 0x000fe40000010000 */
[----:B------:R-:W-:Y:S02]  /*3b90*/  FFMA.FTZ R173, R14, R179, R172 ;  /* 0x000000b30ead7223 */ /* 0x000fe400000100ac */
[----:B------:R-:W-:Y:S01]  /*3ba0*/  @P0 FADD.FTZ R250, R250, R174 ;  /* 0x000000aefafa0221 */ /* 0x000fe20000010000 */
[----:B------:R-:W-:Y:S01]  /*3bb0*/  @P6 F2FP.PACK_AB R176, RZ, R249 ;  /* 0x000000f9ffb0623e */ /* 0x000fe200000000ff */
[-C--:B------:R-:W-:Y:S02]  /*3bc0*/  FFMA.FTZ R174, R236, R179.reuse, R172 ;  /* 0x000000b3ecae7223 */ /* 0x080fe400000100ac */
[----:B------:R-:W-:Y:S01]  /*3bd0*/  FADD.FTZ R173, R234, -R173 ;  /* 0x800000adeaad7221 */ /* 0x000fe20000010000 */
[----:B------:R-:W-:Y:S01]  /*3be0*/  @P6 PRMT R168, R168, 0x5410, R176 ;  /* 0x00005410a8a86816 */ /* 0x000fe200000000b0 */
[----:B------:R-:W-:-:S02]  /*3bf0*/  FFMA.FTZ R172, R233, R179, R172 ;  /* 0x000000b3e9ac7223 */ /* 0x000fc400000100ac */
[----:B------:R-:W-:Y:S01]  /*3c00*/  FMUL.FTZ R215, R188, R173 ;  /* 0x000000adbcd77220 */ /* 0x000fe20000410000 */
[--C-:B------:R-:W-:Y:S01]  /*3c10*/  @P0 HADD2.F32 R173, -RZ, R31.reuse.H0_H0 ;  /* 0x2000001fffad0230 */ /* 0x100fe20000004100 */
[----:B------:R-:W-:Y:S02]  /*3c20*/  FADD.FTZ R172, R232, -R172 ;  /* 0x800000ace8ac7221 */ /* 0x000fe40000010000 */
[----:B------:R-:W-:Y:S02]  /*3c30*/  FADD.FTZ R174, R235, -R174 ;  /* 0x800000aeebae7221 */ /* 0x000fe40000010000 */
[C---:B------:R-:W-:Y:S01]  /*3c40*/  FMUL.FTZ R213, R188.reuse, R172 ;  /* 0x000000acbcd57220 */ /* 0x040fe20000410000 */
[----:B------:R-:W-:Y:S01]  /*3c50*/  @P0 HADD2.F32 R172, -RZ, R30.H1_H1 ;  /* 0x3000001effac0230 */ /* 0x000fe20000004100 */
[----:B------:R-:W-:Y:S01]  /*3c60*/  @P0 FADD.FTZ R215, R215, R173 ;  /* 0x000000add7d70221 */ /* 0x000fe20000010000 */
[----:B------:R-:W-:Y:S01]  /*3c70*/  @P0 HADD2.F32 R173, -RZ, R31.H1_H1 ;  /* 0x3000001fffad0230 */ /* 0x000fe20000004100 */
[----:B------:R-:W-:-:S04]  /*3c80*/  FMUL.FTZ R216, R188, R174 ;  /* 0x000000aebcd87220 */ /* 0x000fc80000410000 */
[----:B------:R-:W-:Y:S01]  /*3c90*/  @P0 FADD.FTZ R216, R216, R172 ;  /* 0x000000acd8d80221 */ /* 0x000fe20000010000 */
[----:B------:R-:W-:Y:S01]  /*3ca0*/  @P6 F2FP.PACK_AB R172, RZ, R215 ;  /* 0x000000d7ffac623e */ /* 0x000fe200000000ff */
[----:B------:R-:W-:Y:S01]  /*3cb0*/  @P0 FADD.FTZ R213, R213, R173 ;  /* 0x000000add5d50221 */ /* 0x000fe20000010000 */
[----:B------:R-:W-:Y:S02]  /*3cc0*/  @P6 F2FP.PACK_AB R173, RZ, R250 ;  /* 0x000000faffad623e */ /* 0x000fe400000000ff */
[----:B------:R-:W-:Y:S01]  /*3cd0*/  @P6 PRMT R171, R172, 0x7610, R171 ;  /* 0x00007610acab6816 */ /* 0x000fe200000000ab */
[----:B------:R-:W-:Y:S01]  /*3ce0*/  HFMA2.MMA R172, -RZ, RZ, 0, 9.5367431640625e-07 ;  /* 0x00000010ffac7435 */ /* 0x000fe200000001ff */
[----:B------:R-:W-:Y:S02]  /*3cf0*/  @P6 PRMT R169, R169, 0x5410, R173 ;  /* 0x00005410a9a96816 */ /* 0x000fe400000000ad */
[----:B------:R-:W-:Y:S02]  /*3d00*/  @P6 F2FP.PACK_AB R174, RZ, R216 ;  /* 0x000000d8ffae623e */ /* 0x000fe400000000ff */
[----:B------:R-:W-:-:S02]  /*3d10*/  @P6 F2FP.PACK_AB R175, RZ, R213 ;  /* 0x000000d5ffaf623e */ /* 0x000fc400000000ff */
[----:B------:R-:W-:Y:S02]  /*3d20*/  @P6 PRMT R170, R170, 0x5410, R174 ;  /* 0x00005410aaaa6816 */ /* 0x000fe400000000ae */
[----:B------:R-:W-:Y:S01]  /*3d30*/  @P6 PRMT R171, R171, 0x5410, R175 ;  /* 0x00005410abab6816 */ /* 0x000fe200000000af */
        /* <DEDUP_REMOVED lines=10> */
[----:B--2---:R-:W-:-:S05]  /*3de0*/  @P6 HADD2.F32 R177, -RZ, R172.H0_H0 ;  /* 0x200000acffb16230 */ /* 0x004fca0000004100 */
[----:B------:R-:W-:Y:S02]  /*3df0*/  @P6 FMUL.FTZ R176, R0, R177 ;  /* 0x000000b100b06220 */ /* 0x000fe40000410000 */
[----:B------:R-:W2:Y:S01]  /*3e00*/  LDL R177, [R1+0xf8] ;  /* 0x0000f80001b17983 */ /* 0x000ea20000100800 */
[----:B------:R-:W-:Y:S01]  /*3e10*/  LOP3.LUT P0, RZ, R26, 0xff00, RZ, 0xc0, !PT ;  /* 0x0000ff001aff7812 */ /* 0x000fe2000780c0ff */
[----:B------:R-:W-:Y:S02]  /*3e20*/  FADD.FTZ R64, R64, R176 ;  /* 0x000000b040407221 */ /* 0x000fe40000010000 */
[----:B------:R-:W-:Y:S02]  /*3e30*/  FMUL.FTZ R176, R249, R25 ;  /* 0x00000019f9b07220 */ /* 0x000fe40000410000 */
[----:B------:R-:W3:Y:S02]  /*3e40*/  LDL R249, [R1+0xfc] ;  /* 0x0000fc0001f97983 */ /* 0x000ee40000100800 */
[----:B------:R-:W-:Y:S01]  /*3e50*/  FMUL.FTZ R217, R176, c[0x0][0x1e8] ;  /* 0x00007a00b0d97a20 */ /* 0x000fe20000410000 */
[----:B------:R-:W-:-:S05]  /*3e60*/  MOV R176, RZ ;  /* 0x000000ff00b07202 */ /* 0x000fca0000000f00 */
[----:B------:R-:W-:-:S05]  /*3e70*/  @P0 HADD2.F32 R172, -RZ, R172.H1_H1 ;  /* 0x300000acffac0230 */ /* 0x000fca0000004100 */
[----:B------:R-:W-:-:S04]  /*3e80*/  @P0 FMUL.FTZ R176, R217, R172 ;  /* 0x000000acd9b00220 */ /* 0x000fc80000410000 */
[----:B------:R-:W-:Y:S02]  /*3e90*/  FADD.FTZ R65, R65, R176 ;  /* 0x000000b041417221 */ /* 0x000fe40000010000 */
[----:B--2---:R-:W-:Y:S02]  /*3ea0*/  FMUL.FTZ R177, R177, R0 ;  /* 0x00000000b1b17220 */ /* 0x004fe40000410000 */
[----:B------:R0:W5:Y:S03]  /*3eb0*/  LDL.LU R0, [R1+0x148] ;  /* 0x0001480001007983 */ /* 0x0001660000300800 */
[----:B------:R-:W-:Y:S01]  /*3ec0*/  FSEL R172, R177, RZ, P6 ;  /* 0x000000ffb1ac7208 */ /* 0x000fe20003000000 */
[----:B------:R-:W-:Y:S01]  /*3ed0*/  FMUL.FTZ R177, R247, R25 ;  /* 0x00000019f7b17220 */ /* 0x000fe20000410000 */
[----:B------:R-:W-:Y:S01]  /*3ee0*/  LOP3.LUT P6, RZ, R26, 0xff0000, RZ, 0xc0, !PT ;  /* 0x00ff00001aff7812 */ /* 0x000fe200078cc0ff */
[----:B---3--:R-:W-:Y:S01]  /*3ef0*/  FMUL.FTZ R176, R249, R217 ;  /* 0x000000d9f9b07220 */ /* 0x008fe20000410000 */
[----:B------:R-:W-:Y:S01]  /*3f00*/  HFMA2.MMA R217, -RZ, RZ, 0, 0 ;  /* 0x00000000ffd97435 */ /* 0x000fe200000001ff */
[----:B------:R-:W-:-:S03]  /*3f10*/  FMUL.FTZ R247, R177, c[0x0][0x1e8] ;  /* 0x00007a00b1f77a20 */ /* 0x000fc60000410000 */
[----:B------:R-:W-:Y:S02]  /*3f20*/  FSEL R176, R176, RZ, P0 ;  /* 0x000000ffb0b07208 */ /* 0x000fe40000000000 */
[----:B------:R-:W-:-:S05]  /*3f30*/  LOP3.LUT P0, RZ, R26, 0xff000000, RZ, 0xc0, !PT ;  /* 0xff0000001aff7812 */ /* 0x000fca000780c0ff */
[----:B------:R-:W-:-:S05]  /*3f40*/  @P6 HADD2.F32 R177, -RZ, R173.H0_H0 ;  /* 0x200000adffb16230 */ /* 0x000fca0000004100 */
[----:B------:R-:W-:Y:S02]  /*3f50*/  @P6 FMUL.FTZ R217, R247, R177 ;  /* 0x000000b1f7d96220 */ /* 0x000fe40000410000 */
[----:B------:R-:W-:Y:S02]  /*3f60*/  FMUL.FTZ R177, R250, R25 ;  /* 0x00000019fab17220 */ /* 0x000fe40000410000 */
[----:B------:R-:W2:Y:S01]  /*3f70*/  LDL R250, [R1+0x100] ;  /* 0x0001000001fa7983 */ /* 0x000ea20000100800 */
[----:B------:R-:W-:Y:S01]  /*3f80*/  @P0 HADD2.F32 R173, -RZ, R173.H1_H1 ;  /* 0x300000adffad0230 */ /* 0x000fe20000004100 */
[----:B------:R-:W-:Y:S02]  /*3f90*/  FMUL.FTZ R249, R177, c[0x0][0x1e8] ;  /* 0x00007a00b1f97a20 */ /* 0x000fe40000410000 */
[----:B--2---:R-:W-:Y:S01]  /*3fa0*/  FMUL.FTZ R177, R250, R247 ;  /* 0x000000f7fab17220 */ /* 0x004fe20000410000 */
[----:B------:R-:W-:Y:S01]  /*3fb0*/  MOV R247, RZ ;  /* 0x000000ff00f77202 */ /* 0x000fe20000000f00 */
[----:B------:R-:W-:-:S03]  /*3fc0*/  @P0 FMUL.FTZ R247, R249, R173 ;  /* 0x000000adf9f70220 */ /* 0x000fc60000410000 */
[----:B------:R-:W-:Y:S01]  /*3fd0*/  FSEL R173, R177, RZ, P6 ;  /* 0x000000ffb1ad7208 */ /* 0x000fe20003000000 */
[----:B------:R-:W-:Y:S01]  /*3fe0*/  FMUL.FTZ R177, R248, R25 ;  /* 0x00000019f8b17220 */ /* 0x000fe20000410000 */
[----:B------:R-:W-:Y:S01]  /*3ff0*/  LOP3.LUT P6, RZ, R27, 0xff, RZ, 0xc0, !PT ;  /* 0x000000ff1bff7812 */ /* 0x000fe200078cc0ff */
[----:B------:R-:W2:Y:S01]  /*4000*/  LDL R248, [R1+0x104] ;  /* 0x0001040001f87983 */ /* 0x000ea20000100800 */
[----:B------:R-:W-:Y:S01]  /*4010*/  F2FP.PACK_AB R172, R176, R172 ;  /* 0x000000acb0ac723e */ /* 0x000fe200000000ff */
[----:B------:R-:W-:-:S10]  /*4020*/  FMUL.FTZ R250, R177, c[0x0][0x1e8] ;  /* 0x00007a00b1fa7a20 */ /* 0x000fd40000410000 */
[----:B------:R-:W-:Y:S01]  /*4030*/  @P6 HADD2.F32 R177, -RZ, R174.H0_H0 ;  /* 0x200000aeffb16230 */ /* 0x000fe20000004100 */
        /* <DEDUP_REMOVED lines=8> */
[----:B------:R-:W-:Y:S01]  /*40c0*/  @P0 HADD2.F32 R174, -RZ, R174.H1_H1 ;  /* 0x300000aeffae0230 */ /* 0x000fe20000004100 */
        /* <DEDUP_REMOVED lines=33> */
[----:B------:R-:W-:Y:S02]  /*42e0*/  F2FP.PACK_AB R175, R176, R175 ;  /* 0x000000afb0af723e */ /* 0x000fe400000000ff */
[----:B------:R-:W-:-:S04]  /*42f0*/  LEA R176, P0, R3, c[0x0][0x248], 0x4 ;  /* 0x0000920003b07a11 */ /* 0x000fc800078020ff */
[----:B------:R-:W-:-:S05]  /*4300*/  LEA.HI.X R177, R3, c[0x0][0x24c], RZ, 0x4, P0 ;  /* 0x0000930003b17a11 */ /* 0x000fca00000f24ff */
[----:B------:R0:W-:Y:S01]  /*4310*/  STG.E.128 [R176.64], R172 ;  /* 0x000000acb0007986 */ /* 0x0001e2000c101d04 */
[----:B------:R-:W-:-:S03]  /*4320*/  IADD3 R3, R3, 0x20, RZ ;  /* 0x0000002003037810 */ /* 0x000fc60007ffe0ff */
.L_x_8704:
[----:B------:R-:W-:Y:S05]  /*4330*/  BSYNC B1 ;  /* 0x0000000000017941 */ /* 0x000fea0003800000 */
.L_x_8703:
[----:B------:R-:W-:Y:S01]  /*4340*/  BSSY B1, `(.L_x_8705) ;  /* 0x00000a2000017945 */ /* 0x000fe20003800000 */
[----:B------:R-:W-:Y:S05]  /*4350*/  @!P3 BRA `(.L_x_8706) ;  /* 0x00000a000000b947 */ /* 0x000fea0003800000 */
[----:B0-----:R-:W0:Y:S01]  /*4360*/  LDC.U8 R172, c[0x0][0x1f0] ;  /* 0x00007c00ffac7b82 */ /* 0x001e220000000000 */
[----:B------:R-:W-:Y:S01]  /*4370*/  ISETP.NE.U32.AND P0, PT, RZ, c[0x0][0x218], PT ;  /* 0x00008600ff007a0c */ /* 0x000fe20003f05070 */
[----:B-----5:R-:W-:Y:S03]  /*4380*/  STL [R1+0x148], R0 ;  /* 0x0001480001007387 */ /* 0x020fe60000100800 */
        /* <DEDUP_REMOVED lines=9> */
[C---:B------:R-:W-:Y:S01]  /*4420*/  FMUL.FTZ R217, R188.reuse, R173 ;  /* 0x000000adbcd97220 */ /* 0x040fe20000410000 */
        /* <DEDUP_REMOVED lines=147> */
.L_x_8706:
[----:B------:R-:W-:Y:S05]  /*4d60*/  BSYNC B1 ;  /* 0x0000000000017941 */ /* 0x000fea0003800000 */
.L_x_8705:
        /* <DEDUP_REMOVED lines=162> */
.L_x_8708:
[----:B------:R-:W-:Y:S05]  /*5790*/  BSYNC B1 ;  /* 0x0000000000017941 */ /* 0x000fea0003800000 */
.L_x_8707:
[----:B------:R-:W-:Y:S01]  /*57a0*/  BSSY B1, `(.L_x_8709) ;  /* 0x000009f000017945 */ /* 0x000fe20003800000 */
[----:B------:R-:W-:Y:S05]  /*57b0*/  @!P5 BRA `(.L_x_8710) ;  /* 0x000009d00000d947 */ /* 0x000fea0003800000 */
[----:B0-----:R-:W0:Y:S01]  /*57c0*/  LDC.U8 R172, c[0x0][0x1f0] ;  /* 0x00007c00ffac7b82 */ /* 0x001e220000000000 */
[----:B------:R-:W-:Y:S01]  /*57d0*/  ISETP.NE.U32.AND P0, PT, RZ, c[0x0][0x218], PT ;  /* 0x00008600ff007a0c */ /* 0x000fe20003f05070 */
[----:B------:R-:W2:Y:S03]  /*57e0*/  LDL R250, [R1+0x28] ;  /* 0x0000280001fa7983 */ /* 0x000ea60000100800 */
[----:B------:R-:W-:Y:S01]  /*57f0*/  ISETP.NE.AND.EX P0, PT, RZ, c[0x0][0x21c], PT, P0 ;  /* 0x00008700ff007a0c */ /* 0x000fe20003f05300 */
[----:B------:R-:W3:Y:S04]  /*5800*/  LDL R249, [R1+0x2c] ;  /* 0x00002c0001f97983 */ /* 0x000ee80000100800 */
[----:B------:R-:W4:Y:S04]  /*5810*/  LDL R248, [R1+0x30] ;  /* 0x0000300001f87983 */ /* 0x000f280000100800 */
[----:B------:R-:W2:Y:S01]  /*5820*/  LDL R247, [R1+0x34] ;  /* 0x0000340001f77983 */ /* 0x000ea20000100800 */
[----:B0-----:R-:W-:-:S04]  /*5830*/  ISETP.NE.AND P6, PT, R172, RZ, PT ;  /* 0x000000ffac00720c */ /* 0x001fc80003fc5270 */
[----:B------:R-:W-:Y:S02]  /*5840*/  FSEL R172, R178, RZ, !P6 ;  /* 0x000000ffb2ac7208 */ /* 0x000fe40007000000 */
[----:B------:R-:W-:-:S03]  /*5850*/  ISETP.NE.U32.AND P6, PT, RZ, c[0x0][0x258], PT ;  /* 0x00009600ff007a0c */ /* 0x000fc60003fc5070 */
[-CC-:B------:R-:W-:Y:S01]  /*5860*/  FFMA.FTZ R173, R189, R179.reuse, R172.reuse ;  /* 0x000000b3bdad7223 */ /* 0x180fe200000100ac */
[----:B------:R-:W-:Y:S01]  /*5870*/  ISETP.NE.AND.EX P6, PT, RZ, c[0x0][0x25c], PT, P6 ;  /* 0x00009700ff007a0c */ /* 0x000fe20003fc5360 */
[-CC-:B------:R-:W-:Y:S02]  /*5880*/  FFMA.FTZ R176, R223, R179.reuse, R172.reuse ;  /* 0x000000b3dfb07223 */ /* 0x180fe400000100ac */
[----:B-----5:R-:W-:Y:S02]  /*5890*/  FADD.FTZ R213, R224, -R173 ;  /* 0x800000ade0d57221 */ /* 0x020fe40000010000 */
[-CC-:B------:R-:W-:Y:S02]  /*58a0*/  FFMA.FTZ R178, R219, R179.reuse, R172.reuse ;  /* 0x000000b3dbb27223 */ /* 0x180fe400000100ac */
[-CC-:B------:R-:W-:Y:S02]  /*58b0*/  FFMA.FTZ R175, R202, R179.reuse, R172.reuse ;  /* 0x000000b3caaf7223 */ /* 0x180fe400000100ac */
[----:B------:R-:W-:-:S02]  /*58c0*/  FFMA.FTZ R177, R200, R179, R172 ;  /* 0x000000b3c8b17223 */ /* 0x000fc400000100ac */
[-CC-:B------:R-:W-:Y:S02]  /*58d0*/  FFMA.FTZ R174, R198, R179.reuse, R172.reuse ;  /* 0x000000b3c6ae7223 */ /* 0x180fe400000100ac */
[-CC-:B------:R-:W-:Y:S02]  /*58e0*/  FFMA.FTZ R173, R196, R179.reuse, R172.reuse ;  /* 0x000000b3c4ad7223 */ /* 0x180fe400000100ac */
[----:B------:R-:W-:Y:S01]  /*58f0*/  FFMA.FTZ R172, R194, R179, R172 ;  /* 0x000000b3c2ac7223 */ /* 0x000fe200000100ac */
[----:B------:R-:W-:Y:S01]  /*5900*/  @P0 HADD2.F32 R179, -RZ, R164.H0_H0 ;  /* 0x200000a4ffb30230 */ /* 0x000fe20000004100 */
[----:B------:R-:W-:Y:S02]  /*5910*/  FMUL.FTZ R213, R188, R213 ;  /* 0x000000d5bcd57220 */ /* 0x000fe40000410000 */
[----:B------:R-:W-:Y:S02]  /*5920*/  FADD.FTZ R176, R220, -R176 ;  /* 0x800000b0dcb07221 */ /* 0x000fe40000010000 */
[----:B------:R-:W-:-:S02]  /*5930*/  @P0 FADD.FTZ R213, R213, R179 ;  /* 0x000000b3d5d50221 */ /* 0x000fc40000010000 */
[----:B------:R-:W-:Y:S02]  /*5940*/  FADD.FTZ R172, R193, -R172 ;  /* 0x800000acc1ac7221 */ /* 0x000fe40000010000 */
[----:B------:R-:W-:Y:S02]  /*5950*/  FADD.FTZ R178, R203, -R178 ;  /* 0x800000b2cbb27221 */ /* 0x000fe40000010000 */
[C---:B------:R-:W-:Y:S02]  /*5960*/  FMUL.FTZ R216, R188.reuse, R176 ;  /* 0x000000b0bcd87220 */ /* 0x040fe40000410000 */
[C---:B------:R-:W-:Y:S01]  /*5970*/  FMUL.FTZ R176, R188.reuse, R172 ;  /* 0x000000acbcb07220 */ /* 0x040fe20000410000 */
[----:B------:R-:W-:Y:S01]  /*5980*/  @P6 F2FP.PACK_AB R172, RZ, R213 ;  /* 0x000000d5ffac623e */ /* 0x000fe200000000ff */
[----:B------:R-:W-:Y:S01]  /*5990*/  FMUL.FTZ R217, R188, R178 ;  /* 0x000000b2bcd97220 */ /* 0x000fe20000410000 */
[----:B------:R-:W-:Y:S01]  /*59a0*/  @P0 HADD2.F32 R178, -RZ, R165.H0_H0 ;  /* 0x200000a5ffb20230 */ /* 0x000fe20000004100 */
[----:B------:R-:W-:Y:S01]  /*59b0*/  FADD.FTZ R177, R199, -R177 ;  /* 0x800000b1c7b17221 */ /* 0x000fe20000010000 */
[----:B------:R-:W-:Y:S01]  /*59c0*/  @P6 PRMT R168, R172, 0x7610, R168 ;  /* 0x00007610aca86816 */ /* 0x000fe200000000a8 */
[----:B------:R-:W-:Y:S01]  /*59d0*/  @P0 HADD2.F32 R172, -RZ, R164.H1_H1 ;  /* 0x300000a4ffac0230 */ /* 0x000fe20000004100 */
[----:B------:R-:W-:-:S02]  /*59e0*/  FADD.FTZ R175, R201, -R175 ;  /* 0x800000afc9af7221 */ /* 0x000fc40000010000 */
[----:B------:R-:W-:Y:S02]  /*59f0*/  @P0 FADD.FTZ R217, R217, R178 ;  /* 0x000000b2d9d90221 */ /* 0x000fe40000010000 */
[----:B------:R-:W-:Y:S01]  /*5a00*/  FMUL.FTZ R178, R188, R177 ;  /* 0x000000b1bcb27220 */ /* 0x000fe20000410000 */
[----:B------:R-:W-:Y:S01]  /*5a10*/  @P0 HADD2.F32 R177, -RZ, R166.H0_H0 ;  /* 0x200000a6ffb10230 */ /* 0x000fe20000004100 */
[----:B------:R-:W-:Y:S01]  /*5a20*/  @P0 FADD.FTZ R216, R216, R172 ;  /* 0x000000acd8d80221 */ /* 0x000fe20000010000 */
[----:B------:R-:W-:Y:S01]  /*5a30*/  @P0 HADD2.F32 R172, -RZ, R165.H1_H1 ;  /* 0x300000a5ffac0230 */ /* 0x000fe20000004100 */
[----:B------:R-:W-:Y:S02]  /*5a40*/  FADD.FTZ R173, R195, -R173 ;  /* 0x800000adc3ad7221 */ /* 0x000fe40000010000 */
[----:B------:R-:W-:Y:S02]  /*5a50*/  FMUL.FTZ R215, R188, R175 ;  /* 0x000000afbcd77220 */ /* 0x000fe40000410000 */
[----:B------:R-:W-:-:S02]  /*5a60*/  @P0 FADD.FTZ R178, R178, R177 ;  /* 0x000000b1b2b20221 */ /* 0x000fc40000010000 */
[C---:B------:R-:W-:Y:S01]  /*5a70*/  FMUL.FTZ R177, R188.reuse, R173 ;  /* 0x000000adbcb17220 */ /* 0x040fe20000410000 */
[----:B------:R-:W-:Y:S01]  /*5a80*/  @P6 F2FP.PACK_AB R173, RZ, R217 ;  /* 0x000000d9ffad623e */ /* 0x000fe200000000ff */
[----:B------:R-:W-:Y:S01]  /*5a90*/  @P0 FADD.FTZ R215, R215, R172 ;  /* 0x000000acd7d70221 */ /* 0x000fe20000010000 */
[--C-:B------:R-:W-:Y:S01]  /*5aa0*/  @P0 HADD2.F32 R172, -RZ, R167.reuse.H0_H0 ;  /* 0x200000a7ffac0230 */ /* 0x100fe20000004100 */
[----:B------:R-:W-:Y:S01]  /*5ab0*/  FADD.FTZ R174, R197, -R174 ;  /* 0x800000aec5ae7221 */ /* 0x000fe20000010000 */
[----:B------:R-:W-:Y:S01]  /*5ac0*/  @P6 PRMT R169, R173, 0x7610, R169 ;  /* 0x00007610ada96816 */ /* 0x000fe200000000a9 */
[----:B------:R-:W-:Y:S02]  /*5ad0*/  @P0 HADD2.F32 R173, -RZ, R166.H1_H1 ;  /* 0x300000a6ffad0230 */ /* 0x000fe40000004100 */
[----:B------:R-:W-:Y:S02]  /*5ae0*/  FMUL.FTZ R179, R188, R174 ;  /* 0x000000aebcb37220 */ /* 0x000fe40000410000 */
[----:B------:R-:W-:Y:S01]  /*5af0*/  @P0 FADD.FTZ R177, R177, R172 ;  /* 0x000000acb1b10221 */ /* 0x000fe20000010000 */
[----:B------:R-:W-:Y:S01]  /*5b00*/  @P6 F2FP.PACK_AB R172, RZ, R216 ;  /* 0x000000d8ffac623e */ /* 0x000fe200000000ff */
[----:B------:R-:W-:Y:S01]  /*5b10*/  @P0 FADD.FTZ R179, R179, R173 ;  /* 0x000000adb3b30221 */ /* 0x000fe20000010000 */
[----:B------:R-:W-:-:S02]  /*5b20*/  @P0 HADD2.F32 R173, -RZ, R167.H1_H1 ;  /* 0x300000a7ffad0230 */ /* 0x000fc40000004100 */
[----:B------:R-:W-:Y:S01]  /*5b30*/  @P6 PRMT R168, R168, 0x5410, R172 ;  /* 0x00005410a8a86816 */ /* 0x000fe200000000ac */
[----:B------:R-:W-:Y:S01]  /*5b40*/  HFMA2.MMA R172, -RZ, RZ, 0, 9.5367431640625e-07 ;  /* 0x00000010ffac7435 */ /* 0x000fe200000001ff */
[----:B------:R-:W-:Y:S01]  /*5b50*/  @P6 F2FP.PACK_AB R174, RZ, R178 ;  /* 0x000000b2ffae623e */ /* 0x000fe200000000ff */
[----:B------:R-:W-:Y:S01]  /*5b60*/  @P0 FADD.FTZ R176, R176, R173 ;  /* 0x000000adb0b00221 */ /* 0x000fe20000010000 */
[----:B------:R-:W-:Y:S02]  /*5b70*/  @P6 F2FP.PACK_AB R173, RZ, R215 ;  /* 0x000000d7ffad623e */ /* 0x000fe400000000ff */
[----:B------:R-:W-:Y:S02]  /*5b80*/  @P6 PRMT R170, R174, 0x7610, R170 ;  /* 0x00007610aeaa6816 */ /* 0x000fe400000000aa */
[----:B------:R-:W-:Y:S02]  /*5b90*/  @P6 PRMT R169, R169, 0x5410, R173 ;  /* 0x00005410a9a96816 */ /* 0x000fe400000000ad */
[----:B------:R-:W-:Y:S01]  /*5ba0*/  @P6 F2FP.PACK_AB R174, RZ, R179 ;  /* 0x000000b3ffae623e */ /* 0x000fe200000000ff */
[----:B------:R-:W-:Y:S01]  /*5bb0*/  IMAD.WIDE.U32 R172, R3, R172, c[0x0][0x170] ;  /* 0x00005c0003ac7625 */ /* 0x000fe200078e00ac */
[----:B------:R-:W-:-:S02]  /*5bc0*/  @P6 F2FP.PACK_AB R175, RZ, R177 ;  /* 0x000000b1ffaf623e */ /* 0x000fc400000000ff */
[----:B------:R-:W-:Y:S02]  /*5bd0*/  @P6 PRMT R170, R170, 0x5410, R174 ;  /* 0x00005410aaaa6816 */ /* 0x000fe400000000ae */
[----:B------:R-:W-:Y:S02]  /*5be0*/  @P6 PRMT R171, R175, 0x7610, R171 ;  /* 0x00007610afab6816 */ /* 0x000fe400000000ab */
[----:B------:R-:W2:Y:S01]  /*5bf0*/  LDG.E.128 R172, [R172.64] ;  /* 0x00000004acac7981 */ /* 0x000ea2000c1e1d00 */
[-C--:B------:R-:W-:Y:S02]  /*5c00*/  FMUL.FTZ R188, R217, R25.reuse ;  /* 0x00000019d9bc7220 */ /* 0x080fe40000410000 */
[-C--:B------:R-:W-:Y:S02]  /*5c10*/  FMUL.FTZ R213, R213, R25.reuse ;  /* 0x00000019d5d57220 */ /* 0x080fe40000410000 */
[-C--:B------:R-:W-:Y:S02]  /*5c20*/  FMUL.FTZ R216, R216, R25.reuse ;  /* 0x00000019d8d87220 */ /* 0x080fe40000410000 */
[----:B------:R-:W-:-:S02]  /*5c30*/  FMUL.FTZ R215, R215, R25 ;  /* 0x00000019d7d77220 */ /* 0x000fc40000410000 */
[-C--:B------:R-:W-:Y:S02]  /*5c40*/  FMUL.FTZ R178, R178, R25.reuse ;  /* 0x00000019b2b27220 */ /* 0x080fe40000410000 */
[-C--:B------:R-:W-:Y:S02]  /*5c50*/  FMUL.FTZ R179, R179, R25.reuse ;  /* 0x00000019b3b37220 */ /* 0x080fe40000410000 */
[-C--:B------:R-:W-:Y:S02]  /*5c60*/  FMUL.FTZ R217, R177, R25.reuse ;  /* 0x00000019b1d97220 */ /* 0x080fe40000410000 */
[----:B------:R-:W-:Y:S01]  /*5c70*/  FMUL.FTZ R25, R176, R25 ;  /* 0x00000019b0197220 */ /* 0x000fe20000410000 */
[----:B------:R-:W-:-:S04]  /*5c80*/  @P6 F2FP.PACK_AB R176, RZ, R176 ;  /* 0x000000b0ffb0623e */ /* 0x000fc800000000ff */
[----:B------:R-:W-:Y:S02]  /*5c90*/  @P6 PRMT R171, R171, 0x5410, R176 ;  /* 0x00005410abab6816 */ /* 0x000fe400000000b0 */
[----:B------:R-:W-:-:S04]  /*5ca0*/  @P6 LEA R176, P0, R3, c[0x0][0x258], 0x4 ;  /* 0x0000960003b06a11 */ /* 0x000fc800078020ff */
[----:B------:R-:W-:-:S05]  /*5cb0*/  @P6 LEA.HI.X R177, R3, c[0x0][0x25c], RZ, 0x4, P0 ;  /* 0x0000970003b16a11 */ /* 0x000fca00000f24ff */
[----:B------:R0:W-:Y:S02]  /*5cc0*/  @P6 STG.E.128 [R176.64], R168 ;  /* 0x000000a8b0006986 */ /* 0x0001e4000c101d04 */
[----:B0-----:R-:W-:-:S04]  /*5cd0*/  MOV R176, R186 ;  /* 0x000000ba00b07202 */ /* 0x001fc80000000f00 */
[----:B------:R-:W-:Y:S01]  /*5ce0*/  LOP3.LUT P6, RZ, R176, 0xff, RZ, 0xc0, !PT ;  /* 0x000000ffb0ff7812 */ /* 0x000fe200078cc0ff */
[----:B------:R-:W-:Y:S01]  /*5cf0*/  FMUL.FTZ R176, R213, c[0x0][0x1e8] ;  /* 0x00007a00d5b07a20 */ /* 0x000fe20000410000 */
[----:B------:R-:W-:-:S11]  /*5d00*/  HFMA2.MMA R177, -RZ, RZ, 0, 0 ;  /* 0x00000000ffb17435 */ /* 0x000fd600000001ff */
[----:B--2---:R-:W-:-:S05]  /*5d10*/  @P6 HADD2.F32 R213, -RZ, R172.H0_H0 ;  /* 0x200000acffd56230 */ /* 0x004fca0000004100 */
[----:B------:R-:W-:Y:S02]  /*5d20*/  @P6 FMUL.FTZ R177, R176, R213 ;  /* 0x000000d5b0b16220 */ /* 0x000fe40000410000 */
[----:B------:R-:W2:Y:S01]  /*5d30*/  LDL R213, [R1+0x38] ;  /* 0x0000380001d57983 */ /* 0x000ea20000100800 */
[----:B------:R-:W-:Y:S01]  /*5d40*/  LOP3.LUT P0, RZ, R186, 0xff00, RZ, 0xc0, !PT ;  /* 0x0000ff00baff7812 */ /* 0x000fe2000780c0ff */
[----:B------:R-:W-:Y:S02]  /*5d50*/  FADD.FTZ R40, R40, R177 ;  /* 0x000000b128287221 */ /* 0x000fe40000010000 */
[----:B------:R-:W-:Y:S02]  /*5d60*/  FMUL.FTZ R177, R216, c[0x0][0x1e8] ;  /* 0x00007a00d8b17a20 */ /* 0x000fe40000410000 */
[----:B------:R-:W3:Y:S08]  /*5d70*/  LDL R216, [R1+0x44] ;  /* 0x0000440001d87983 */ /* 0x000ef00000100800 */
[----:B------:R-:W-:Y:S01]  /*5d80*/  @P0 HADD2.F32 R172, -RZ, R172.H1_H1 ;  /* 0x300000acffac0230 */ /* 0x000fe20000004100 */
[----:B--2---:R-:W-:Y:S01]  /*5d90*/  FMUL.FTZ R213, R213, R176 ;  /* 0x000000b0d5d57220 */ /* 0x004fe20000410000 */
[----:B------:R-:W-:-:S03]  /*5da0*/  MOV R176, RZ ;  /* 0x000000ff00b07202 */ /* 0x000fc60000000f00 */
[----:B------:R-:W-:-:S04]  /*5db0*/  @P0 FMUL.FTZ R176, R177, R172 ;  /* 0x000000acb1b00220 */ /* 0x000fc80000410000 */
[----:B------:R-:W-:Y:S02]  /*5dc0*/  FADD.FTZ R41, R41, R176 ;  /* 0x000000b029297221 */ /* 0x000fe40000010000 */
[----:B------:R-:W2:Y:S01]  /*5dd0*/  LDL R176, [R1+0x3c] ;  /* 0x00003c0001b07983 */ /* 0x000ea20000100800 */
[----:B------:R-:W-:Y:S02]  /*5de0*/  FSEL R172, R213, RZ, P6 ;  /* 0x000000ffd5ac7208 */ /* 0x000fe40003000000 */
[----:B------:R-:W-:Y:S01]  /*5df0*/  LOP3.LUT P6, RZ, R186, 0xff0000, RZ, 0xc0, !PT ;  /* 0x00ff0000baff7812 */ /* 0x000fe200078cc0ff */
[----:B------:R-:W-:Y:S01]  /*5e00*/  FMUL.FTZ R213, R188, c[0x0][0x1e8] ;  /* 0x00007a00bcd57a20 */ /* 0x000fe20000410000 */
[----:B------:R-:W-:Y:S01]  /*5e10*/  HFMA2.MMA R188, -RZ, RZ, 0, 0 ;  /* 0x00000000ffbc7435 */ /* 0x000fe200000001ff */
[----:B--2---:R-:W-:-:S10]  /*5e20*/  FMUL.FTZ R176, R176, R177 ;  /* 0x000000b1b0b07220 */ /* 0x004fd40000410000 */
[----:B------:R-:W-:-:S05]  /*5e30*/  @P6 HADD2.F32 R177, -RZ, R173.H0_H0 ;  /* 0x200000adffb16230 */ /* 0x000fca0000004100 */
[----:B------:R-:W-:Y:S02]  /*5e40*/  @P6 FMUL.FTZ R188, R213, R177 ;  /* 0x000000b1d5bc6220 */ /* 0x000fe40000410000 */
[----:B------:R-:W-:Y:S02]  /*5e50*/  FMUL.FTZ R177, R215, c[0x0][0x1e8] ;  /* 0x00007a00d7b17a20 */ /* 0x000fe40000410000 */
[----:B------:R-:W2:Y:S01]  /*5e60*/  LDL R215, [R1+0x40] ;  /* 0x0000400001d77983 */ /* 0x000ea20000100800 */
[----:B------:R-:W-:Y:S02]  /*5e70*/  FSEL R176, R176, RZ, P0 ;  /* 0x000000ffb0b07208 */ /* 0x000fe40000000000 */
[----:B------:R-:W-:Y:S02]  /*5e80*/  LOP3.LUT P0, RZ, R186, 0xff000000, RZ, 0xc0, !PT ;  /* 0xff000000baff7812 */ /* 0x000fe4000780c0ff */
[----:B------:R-:W-:Y:S01]  /*5e90*/  F2FP.PACK_AB R172, R176, R172 ;  /* 0x000000acb0ac723e */ /* 0x000fe200000000ff */
[----:B---3--:R-:W-:-:S10]  /*5ea0*/  FMUL.FTZ R176, R216, R177 ;  /* 0x000000b1d8b07220 */ /* 0x008fd40000410000 */
[----:B------:R-:W-:Y:S01]  /*5eb0*/  @P0 HADD2.F32 R173, -RZ, R173.H1_H1 ;  /* 0x300000adffad0230 */ /* 0x000fe20000004100 */
[----:B------:R-:W-:Y:S01]  /*5ec0*/  FSEL R176, R176, RZ, P0 ;  /* 0x000000ffb0b07208 */ /* 0x000fe20000000000 */
[----:B------:R-:W-:Y:S02]  /*5ed0*/  FADD.FTZ R42, R42, R188 ;  /* 0x000000bc2a2a7221 */ /* 0x000fe40000010000 */
[----:B--2---:R-:W-:Y:S01]  /*5ee0*/  FMUL.FTZ R215, R215, R213 ;  /* 0x000000d5d7d77220 */ /* 0x004fe20000410000 */
[----:B------:R-:W-:Y:S01]  /*5ef0*/  MOV R213, RZ ;  /* 0x000000ff00d57202 */ /* 0x000fe20000000f00 */
[----:B------:R-:W-:-:S03]  /*5f00*/  @P0 FMUL.FTZ R213, R177, R173 ;  /* 0x000000adb1d50220 */ /* 0x000fc60000410000 */
[----:B------:R-:W-:Y:S02]  /*5f10*/  FSEL R173, R215, RZ, P6 ;  /* 0x000000ffd7ad7208 */ /* 0x000fe40003000000 */
[C---:B------:R-:W-:Y:S02]  /*5f20*/  LOP3.LUT P6, RZ, R187.reuse, 0xff, RZ, 0xc0, !PT ;  /* 0x000000ffbbff7812 */ /* 0x040fe400078cc0ff */
[----:B------:R-:W-:Y:S01]  /*5f30*/  LOP3.LUT P0, RZ, R187, 0xff00, RZ, 0xc0, !PT ;  /* 0x0000ff00bbff7812 */ /* 0x000fe2000780c0ff */
[----:B------:R-:W-:Y:S01]  /*5f40*/  FMUL.FTZ R215, R178, c[0x0][0x1e8] ;  /* 0x00007a00b2d77a20 */ /* 0x000fe20000410000 */
[----:B------:R-:W-:-:S09]  /*5f50*/  HFMA2.MMA R178, -RZ, RZ, 0, 0 ;  /* 0x00000000ffb27435 */ /* 0x000fd200000001ff */
[--C-:B------:R-:W-:Y:S02]  /*5f60*/  @P6 HADD2.F32 R177, -RZ, R174.reuse.H0_H0 ;  /* 0x200000aeffb16230 */ /* 0x100fe40000004100 */
[----:B------:R-:W-:-:S03]  /*5f70*/  @P0 HADD2.F32 R174, -RZ, R174.H1_H1 ;  /* 0x300000aeffae0230 */ /* 0x000fc60000004100 */
[----:B------:R-:W-:Y:S02]  /*5f80*/  @P6 FMUL.FTZ R178, R215, R177 ;  /* 0x000000b1d7b26220 */ /* 0x000fe40000410000 */
[----:B------:R-:W-:Y:S02]  /*5f90*/  FMUL.FTZ R177, R179, c[0x0][0x1e8] ;  /* 0x00007a00b3b17a20 */ /* 0x000fe40000410000 */
[----:B------:R-:W-:Y:S01]  /*5fa0*/  FMUL.FTZ R215, R250, R215 ;  /* 0x000000d7fad77220 */ /* 0x000fe20000410000 */
[----:B------:R-:W-:Y:S01]  /*5fb0*/  MOV R179, RZ ;  /* 0x000000ff00b37202 */ /* 0x000fe20000000f00 */
[----:B------:R-:W-:Y:S02]  /*5fc0*/  @P0 FMUL.FTZ R179, R177, R174 ;  /* 0x000000aeb1b30220 */ /* 0x000fe40000410000 */
[----:B------:R-:W-:Y:S01]  /*5fd0*/  FMUL.FTZ R177, R249, R177 ;  /* 0x000000b1f9b17220 */ /* 0x000fe20000410000 */
[----:B------:R-:W-:Y:S02]  /*5fe0*/  FSEL R174, R215, RZ, P6 ;  /* 0x000000ffd7ae7208 */ /* 0x000fe40003000000 */
[----:B------:R-:W-:-:S02]  /*5ff0*/  LOP3.LUT P6, RZ, R187, 0xff0000, RZ, 0xc0, !PT ;  /* 0x00ff0000bbff7812 */ /* 0x000fc400078cc0ff */
[----:B------:R-:W-:Y:S02]  /*6000*/  FSEL R177, R177, RZ, P0 ;  /* 0x000000ffb1b17208 */ /* 0x000fe40000000000 */
[----:B------:R-:W-:Y:S01]  /*6010*/  LOP3.LUT P0, RZ, R187, 0xff000000, RZ, 0xc0, !PT ;  /* 0xff000000bbff7812 */ /* 0x000fe2000780c0ff */
[----:B------:R-:W-:Y:S01]  /*6020*/  HFMA2.MMA R215, -RZ, RZ, 0, 0 ;  /* 0x00000000ffd77435 */ /* 0x000fe200000001ff */
[----:B------:R-:W-:Y:S01]  /*6030*/  F2FP.PACK_AB R173, R176, R173 ;  /* 0x000000adb0ad723e */ /* 0x000fe200000000ff */
[----:B------:R-:W-:-:S06]  /*6040*/  FMUL.FTZ R176, R217, c[0x0][0x1e8] ;  /* 0x00007a00d9b07a20 */ /* 0x000fcc0000410000 */
[----:B------:R-:W-:-:S04]  /*6050*/  @P6 HADD2.F32 R216, -RZ, R175.H0_H0 ;  /* 0x200000afffd86230 */ /* 0x000fc80000004100 */
[----:B------:R-:W-:Y:S01]  /*6060*/  @P0 HADD2.F32 R175, -RZ, R175.H1_H1 ;  /* 0x300000afffaf0230 */ /* 0x000fe20000004100 */
[----:B------:R-:W-:Y:S02]  /*6070*/  @P6 FMUL.FTZ R215, R176, R216 ;  /* 0x000000d8b0d76220 */ /* 0x000fe40000410000 */
[----:B------:R-:W-:Y:S01]  /*6080*/  FMUL.FTZ R216, R25, c[0x0][0x1e8] ;  /* 0x00007a0019d87a20 */ /* 0x000fe20000410000 */
[----:B------:R-:W-:-:S03]  /*6090*/  MOV R25, RZ ;  /* 0x000000ff00197202 */ /* 0x000fc60000000f00 */
[----:B------:R-:W-:Y:S02]  /*60a0*/  @P0 FMUL.FTZ R25, R216, R175 ;  /* 0x000000afd8190220 */ /* 0x000fe40000410000 */
[----:B----4-:R-:W-:Y:S02]  /*60b0*/  FMUL.FTZ R175, R248, R176 ;  /* 0x000000b0f8af7220 */ /* 0x010fe40000410000 */
[----:B------:R-:W-:-:S03]  /*60c0*/  FMUL.FTZ R176, R247, R216 ;  /* 0x000000d8f7b07220 */ /* 0x000fc60000410000 */
[----:B------:R-:W-:Y:S02]  /*60d0*/  FSEL R175, R175, RZ, P6 ;  /* 0x000000ffafaf7208 */ /* 0x000fe40003000000 */
[----:B------:R-:W-:-:S04]  /*60e0*/  FSEL R176, R176, RZ, P0 ;  /* 0x000000ffb0b07208 */ /* 0x000fc80000000000 */
[----:B------:R-:W-:Y:S02]  /*60f0*/  F2FP.PACK_AB R175, R176, R175 ;  /* 0x000000afb0af723e */ /* 0x000fe400000000ff */
[----:B------:R-:W-:Y:S02]  /*6100*/  LEA R176, P0, R3, c[0x0][0x248], 0x4 ;  /* 0x0000920003b07a11 */ /* 0x000fe400078020ff */
[----:B------:R-:W-:Y:S02]  /*6110*/  F2FP.PACK_AB R174, R177, R174 ;  /* 0x000000aeb1ae723e */ /* 0x000fe400000000ff */
[----:B------:R-:W-:-:S05]  /*6120*/  LEA.HI.X R177, R3, c[0x0][0x24c], RZ, 0x4, P0 ;  /* 0x0000930003b17a11 */ /* 0x000fca00000f24ff */
[----:B------:R0:W-:Y:S01]  /*6130*/  STG.E.128 [R176.64], R172 ;  /* 0x000000acb0007986 */ /* 0x0001e2000c101d04 */
[----:B------:R-:W-:Y:S02]  /*6140*/  FADD.FTZ R43, R43, R213 ;  /* 0x000000d52b2b7221 */ /* 0x000fe40000010000 */
[----:B------:R-:W-:Y:S02]  /*6150*/  FADD.FTZ R36, R36, R178 ;  /* 0x000000b224247221 */ /* 0x000fe40000010000 */
[----:B------:R-:W-:Y:S02]  /*6160*/  FADD.FTZ R37, R37, R179 ;  /* 0x000000b325257221 */ /* 0x000fe40000010000 */
[----:B------:R-:W-:Y:S02]  /*6170*/  FADD.FTZ R38, R38, R215 ;  /* 0x000000d726267221 */ /* 0x000fe40000010000 */
[----:B------:R-:W-:Y:S02]  /*6180*/  FADD.FTZ R39, R39, R25 ;  /* 0x0000001927277221 */ /* 0x000fe40000010000 */
.L_x_8710:
[----:B------:R-:W-:Y:S05]  /*6190*/  BSYNC B1 ;  /* 0x0000000000017941 */ /* 0x000fea0003800000 */
.L_x_8709:
[----:B------:R-:W-:-:S04]  /*61a0*/  MOV R3, c[0x0][0x160] ;  /* 0x0000580000037a02 */ /* 0x000fc80000000f00 */
[----:B------:R-:W-:-:S04]  /*61b0*/  LEA R2, R3, R2, 0x2 ;  /* 0x0000000203027211 */ /* 0x000fc800078e10ff */
[----:B------:R-:W-:-:S13]  /*61c0*/  ISETP.GE.AND P0, PT, R2, c[0x0][0x164], PT ;  /* 0x0000590002007a0c */ /* 0x000fda0003f06270 */
[----:B0----5:R-:W-:Y:S01]  /*61d0*/  @P0 CALL.REL.NOINC `(.L_x_8688) ;  /* 0x0000001000000944 */ /* 0x021fe20003c00000 */
[----:B------:R-:W-:Y:S05]  /*61e0*/  BRA `(.L_x_8711) ;  /* 0xffffaab000007947 */ /* 0x000fea000383ffff */
.L_x_8688:
[----:B------:R-:W-:Y:S05]  /*61f0*/  BSYNC B0 ;  /* 0x0000000000007941 */ /* 0x000fea0003800000 */
.L_x_8687:
        /* <DEDUP_REMOVED lines=148> */
[----:B-1----:R-:W-:Y:S01]  /*6b40*/  IADD3 R42, R32, c[0x0][0x168], RZ ;  /* 0x00005a00202a7a10 */ /* 0x002fe20007ffe0ff */
[----:B--2---:R-:W-:-:S03]  /*6b50*/  FADD.FTZ R37, R31, R92 ;  /* 0x0000005c1f257221 */ /* 0x004fc60000010000 */
[C---:B------:R-:W-:Y:S01]  /*6b60*/  LOP3.LUT P4, RZ, R42.reuse, 0xffffff80, RZ, 0xc0, !PT ;  /* 0xffffff802aff7812 */ /* 0x040fe2000788c0ff */
[----:B------:R-:W-:Y:S01]  /*6b70*/  FADD.FTZ R39, R33, R94 ;  /* 0x0000005e21277221 */ /* 0x000fe20000010000 */
[----:B------:R-:W-:Y:S02]  /*6b80*/  IADD3.X R33, RZ, RZ, RZ, P0, !PT ;  /* 0x000000ffff217210 */ /* 0x000fe400007fe4ff */
[C---:B------:R-:W-:Y:S02]  /*6b90*/  ISETP.GE.U32.AND P2, PT, R42.reuse, 0x100, PT ;  /* 0x000001002a00780c */ /* 0x040fe40003f46070 */
[C---:B------:R-:W-:Y:S02]  /*6ba0*/  ISETP.GE.U32.AND P3, PT, R42.reuse, 0x180, PT ;  /* 0x000001802a00780c */ /* 0x040fe40003f66070 */
[C---:B------:R-:W-:Y:S02]  /*6bb0*/  ISETP.GE.U32.AND P0, PT, R42.reuse, 0x200, PT ;  /* 0x000002002a00780c */ /* 0x040fe40003f06070 */
[----:B------:R-:W-:Y:S01]  /*6bc0*/  ISETP.GE.U32.AND P1, PT, R42, 0x280, PT ;  /* 0x000002802a00780c */ /* 0x000fe20003f26070 */
        /* <DEDUP_REMOVED lines=13> */
[----:B-1----:R-:W-:-:S04]  /*6ca0*/  FADD.FTZ R65, R72, R65 ;  /* 0x0000004148417221 */ /* 0x002fc80000010000 */
[----:B--2---:R-:W-:Y:S01]  /*6cb0*/  FADD.FTZ R40, R65, R40 ;  /* 0x0000002841287221 */ /* 0x004fe20000010000 */
[C---:B------:R-:W-:Y:S02]  /*6cc0*/  SHF.L.U64.HI R65, R44.reuse, 0x2, R33 ;  /* 0x000000022c417819 */ /* 0x040fe40000010221 */
[----:B------:R-:W-:Y:S01]  /*6cd0*/  SHF.L.U32 R44, R44, 0x2, RZ ;  /* 0x000000022c2c7819 */ /* 0x000fe200000006ff */
[----:B---3--:R-:W-:-:S03]  /*6ce0*/  FADD.FTZ R68, RZ, R68 ;  /* 0x00000044ff447221 */ /* 0x008fc60000010000 */
[C---:B------:R-:W-:Y:S01]  /*6cf0*/  IADD3 R48, P6, R44.reuse, c[0x0][0x228], RZ ;  /* 0x00008a002c307a10 */ /* 0x040fe20007fde0ff */
[----:B----4-:R-:W-:Y:S01]  /*6d00*/  FADD.FTZ R60, RZ, R60 ;  /* 0x0000003cff3c7221 */ /* 0x010fe20000010000 */
[----:B------:R-:W-:Y:S02]  /*6d10*/  IADD3 R46, P5, R44, c[0x0][0x220], RZ ;  /* 0x000088002c2e7a10 */ /* 0x000fe40007fbe0ff */
[C---:B------:R-:W-:Y:S01]  /*6d20*/  IADD3.X R69, R65.reuse, c[0x0][0x22c], RZ, P6, !PT ;  /* 0x00008b0041457a10 */ /* 0x040fe200037fe4ff */
[----:B-----5:R-:W-:Y:S01]  /*6d30*/  FADD.FTZ R57, R68, R57 ;  /* 0x0000003944397221 */ /* 0x020fe20000010000 */
        /* <DEDUP_REMOVED lines=23> */
.L_x_8713:
[----:B------:R-:W-:Y:S05]  /*6eb0*/  BSYNC B0 ;  /* 0x0000000000007941 */ /* 0x000fea0003800000 */
.L_x_8712:
        /* <DEDUP_REMOVED lines=18> */
.L_x_8715:
[----:B------:R-:W-:Y:S05]  /*6fe0*/  BSYNC B0 ;  /* 0x0000000000007941 */ /* 0x000fea0003800000 */
.L_x_8714:
        /* <DEDUP_REMOVED lines=18> */
.L_x_8717:
[----:B------:R-:W-:Y:S05]  /*7110*/  BSYNC B0 ;  /* 0x0000000000007941 */ /* 0x000fea0003800000 */
.L_x_8716:
[----:B01----:R-:W-:Y:S01]  /*7120*/  FADD.FTZ R32, RZ, R81 ;  /* 0x00000051ff207221 */ /* 0x003fe20000010000 */
[----:B------:R-:W-:Y:S01]  /*7130*/  LDS R33, [R172.X4+0x2000] ;  /* 0x00200000ac217984 */ /* 0x000fe20000004800 */
        /* <DEDUP_REMOVED lines=126> */
.L_x_8719:
[----:B01234-:R-:W-:Y:S05]  /*7920*/  BSYNC B0 ;  /* 0x0000000000007941 */ /* 0x01ffea0003800000 */
.L_x_8718:
        /* <DEDUP_REMOVED lines=18> */
.L_x_8721:
[----:B------:R-:W-:Y:S05]  /*7a50*/  BSYNC B0 ;  /* 0x0000000000007941 */ /* 0x000fea0003800000 */
.L_x_8720:
        /* <DEDUP_REMOVED lines=18> */
.L_x_8723:
[----:B------:R-:W-:Y:S05]  /*7b80*/  BSYNC B0 ;  /* 0x0000000000007941 */ /* 0x000fea0003800000 */
.L_x_8722:
        /* <DEDUP_REMOVED lines=18> */
.L_x_8725:
[----:B------:R-:W-:Y:S05]  /*7cb0*/  BSYNC B0 ;  /* 0x0000000000007941 */ /* 0x000fea0003800000 */
.L_x_8724:
        /* <DEDUP_REMOVED lines=18> */
.L_x_8727:
[----:B------:R-:W-:Y:S05]  /*7de0*/  BSYNC B0 ;  /* 0x0000000000007941 */ /* 0x000fea0003800000 */
.L_x_8726:
        /* <DEDUP_REMOVED lines=18> */
.L_x_8729:
[----:B------:R-:W-:Y:S05]  /*7f10*/  BSYNC B0 ;  /* 0x0000000000007941 */ /* 0x000fea0003800000 */
.L_x_8728:
        /* <DEDUP_REMOVED lines=12> */
.L_x_8699:
[----:B------:R-:W-:Y:S01]  /*7fe0*/  HFMA2.MMA R174, -RZ, RZ, 0, 5.9604644775390625e-08 ;  /* 0x00000001ffae7435 */ /* 0x000fe200000001ff */
[----:B------:R-:W-:Y:S02]  /*7ff0*/  MOV R173, R216 ;  /* 0x000000d800ad7202 */ /* 0x000fe40000000f00 */
[----:B------:R-:W-:Y:S02]  /*8000*/  MOV R179, 0x1f ;  /* 0x0000001f00b37802 */ /* 0x000fe40000000f00 */
[----:B------:R-:W-:-:S02]  /*8010*/  MOV R178, 0xffffffff ;  /* 0xffffffff00b27802 */ /* 0x000fc40000000f00 */
[----:B------:R-:W-:Y:S02]  /*8020*/  MOV R172, 0x8040 ;  /* 0x0000804000ac7802 */ /* 0x000fe40000000f00 */
[----:B-----5:R-:W-:Y:S05]  /*8030*/  CALL.REL.NOINC `($__internal_114_$__cuda_sm70_shflsync_bfly_p) ;  /* 0x0000046000007944 */ /* 0x020fea0003c00000 */
[----:B-1----:R-:W-:Y:S01]  /*8040*/  MOV R175, R174 ;  /* 0x000000ae00af7202 */ /* 0x002fe20000000f00 */
[----:B------:R-:W-:Y:S05]  /*8050*/  BRA `(.L_x_8730) ;  /* 0xffffad2000007947 */ /* 0x000fea000383ffff */
.L_x_8700:
[----:B------:R-:W-:Y:S01]  /*8060*/  HFMA2.MMA R174, -RZ, RZ, 0, 5.9604644775390625e-08 ;  /* 0x00000001ffae7435 */ /* 0x000fe200000001ff */
[----:B------:R-:W-:Y:S02]  /*8070*/  MOV R173, R215 ;  /* 0x000000d700ad7202 */ /* 0x000fe40000000f00 */
[----:B------:R-:W-:Y:S02]  /*8080*/  MOV R179, 0x1f ;  /* 0x0000001f00b37802 */ /* 0x000fe40000000f00 */
[----:B------:R-:W-:Y:S02]  /*8090*/  MOV R178, 0xffffffff ;  /* 0xffffffff00b27802 */ /* 0x000fe40000000f00 */
[----:B------:R-:W-:Y:S02]  /*80a0*/  MOV R172, 0x80c0 ;  /* 0x000080c000ac7802 */ /* 0x000fe40000000f00 */
[----:B01---5:R-:W-:Y:S05]  /*80b0*/  CALL.REL.NOINC `($__internal_114_$__cuda_sm70_shflsync_bfly_p) ;  /* 0x000003e000007944 */ /* 0x023fea0003c00000 */
[----:B------:R-:W-:Y:S01]  /*80c0*/  FADD.FTZ R175, R175, R216 ;  /* 0x000000d8afaf7221 */ /* 0x000fe20000010000 */
[----:B------:R-:W-:Y:S01]  /*80d0*/  MOV R179, 0x1f ;  /* 0x0000001f00b37802 */ /* 0x000fe20000000f00 */
[----:B-1----:R-:W-:Y:S01]  /*80e0*/  FADD.FTZ R176, R215, R174 ;  /* 0x000000aed7b07221 */ /* 0x002fe20000010000 */
[----:B------:R-:W-:Y:S01]  /*80f0*/  HFMA2.MMA R174, -RZ, RZ, 0, 1.1920928955078125e-07 ;  /* 0x00000002ffae7435 */ /* 0x000fe200000001ff */
[----:B------:R-:W-:-:S02]  /*8100*/  MOV R178, 0xffffffff ;  /* 0xffffffff00b27802 */ /* 0x000fc40000000f00 */
[----:B------:R-:W-:Y:S02]  /*8110*/  MOV R173, R175 ;  /* 0x000000af00ad7202 */ /* 0x000fe40000000f00 */
[----:B------:R-:W-:Y:S02]  /*8120*/  MOV R172, 0x8140 ;  /* 0x0000814000ac7802 */ /* 0x000fe40000000f00 */
[----:B------:R-:W-:Y:S05]  /*8130*/  CALL.REL.NOINC `($__internal_114_$__cuda_sm70_shflsync_bfly_p) ;  /* 0x0000036000007944 */ /* 0x000fea0003c00000 */
[----:B-1----:R-:W-:Y:S01]  /*8140*/  MOV R177, R174 ;  /* 0x000000ae00b17202 */ /* 0x002fe20000000f00 */
[----:B------:R-:W-:Y:S01]  /*8150*/  HFMA2.MMA R174, -RZ, RZ, 0, 1.1920928955078125e-07 ;  /* 0x00000002ffae7435 */ /* 0x000fe200000001ff */
[----:B------:R-:W-:Y:S02]  /*8160*/  MOV R173, R176 ;  /* 0x000000b000ad7202 */ /* 0x000fe40000000f00 */
[----:B------:R-:W-:Y:S02]  /*8170*/  MOV R179, 0x1f ;  /* 0x0000001f00b37802 */ /* 0x000fe40000000f00 */
[----:B------:R-:W-:Y:S02]  /*8180*/  MOV R178, 0xffffffff ;  /* 0xffffffff00b27802 */ /* 0x000fe40000000f00 */
[----:B------:R-:W-:-:S02]  /*8190*/  MOV R172, 0x81b0 ;  /* 0x000081b000ac7802 */ /* 0x000fc40000000f00 */
[----:B------:R-:W-:Y:S05]  /*81a0*/  CALL.REL.NOINC `($__internal_114_$__cuda_sm70_shflsync_bfly_p) ;  /* 0x000002f000007944 */ /* 0x000fea0003c00000 */
[----:B------:R-:W-:Y:S01]  /*81b0*/  FADD.FTZ R175, R177, R175 ;  /* 0x000000afb1af7221 */ /* 0x000fe20000010000 */
[----:B------:R-:W-:Y:S01]  /*81c0*/  MOV R179, 0x1f ;  /* 0x0000001f00b37802 */ /* 0x000fe20000000f00 */
[----:B-1----:R-:W-:Y:S01]  /*81d0*/  FADD.FTZ R176, R176, R174 ;  /* 0x000000aeb0b07221 */ /* 0x002fe20000010000 */
[----:B------:R-:W-:Y:S01]  /*81e0*/  HFMA2.MMA R174, -RZ, RZ, 0, 2.384185791015625e-07 ;  /* 0x00000004ffae7435 */ /* 0x000fe200000001ff */
[----:B------:R-:W-:-:S02]  /*81f0*/  MOV R178, 0xffffffff ;  /* 0xffffffff00b27802 */ /* 0x000fc40000000f00 */
[----:B------:R-:W-:Y:S02]  /*8200*/  MOV R173, R175 ;  /* 0x000000af00ad7202 */ /* 0x000fe40000000f00 */
[----:B------:R-:W-:Y:S02]  /*8210*/  MOV R172, 0x8230 ;  /* 0x0000823000ac7802 */ /* 0x000fe40000000f00 */
[----:B------:R-:W-:Y:S05]  /*8220*/  CALL.REL.NOINC `($__internal_114_$__cuda_sm70_shflsync_bfly_p) ;  /* 0x0000027000007944 */ /* 0x000fea0003c00000 */
[----:B-1----:R-:W-:Y:S01]  /*8230*/  MOV R177, R174 ;  /* 0x000000ae00b17202 */ /* 0x002fe20000000f00 */
[----:B------:R-:W-:Y:S01]  /*8240*/  HFMA2.MMA R174, -RZ, RZ, 0, 2.384185791015625e-07 ;  /* 0x00000004ffae7435 */ /* 0x000fe200000001ff */
        /* <DEDUP_REMOVED lines=8> */
[----:B------:R-:W-:Y:S01]  /*82d0*/  HFMA2.MMA R174, -RZ, RZ, 0, 4.76837158203125e-07 ;  /* 0x00000008ffae7435 */ /* 0x000fe200000001ff */
[----:B------:R-:W-:-:S02]  /*82e0*/  MOV R178, 0xffffffff ;  /* 0xffffffff00b27802 */ /* 0x000fc40000000f00 */
[----:B------:R-:W-:Y:S02]  /*82f0*/  MOV R173, R175 ;  /* 0x000000af00ad7202 */ /* 0x000fe40000000f00 */
[----:B------:R-:W-:Y:S02]  /*8300*/  MOV R172, 0x8320 ;  /* 0x0000832000ac7802 */ /* 0x000fe40000000f00 */
[----:B------:R-:W-:Y:S05]  /*8310*/  CALL.REL.NOINC `($__internal_114_$__cuda_sm70_shflsync_bfly_p) ;  /* 0x0000018000007944 */ /* 0x000fea0003c00000 */
[----:B-1----:R-:W-:Y:S01]  /*8320*/  MOV R177, R174 ;  /* 0x000000ae00b17202 */ /* 0x002fe20000000f00 */
[----:B------:R-:W-:Y:S01]  /*8330*/  HFMA2.MMA R174, -RZ, RZ, 0, 4.76837158203125e-07 ;  /* 0x00000008ffae7435 */ /* 0x000fe200000001ff */
        /* <DEDUP_REMOVED lines=8> */
[----:B------:R-:W-:Y:S01]  /*83c0*/  HFMA2.MMA R174, -RZ, RZ, 0, 9.5367431640625e-07 ;  /* 0x00000010ffae7435 */ /* 0x000fe200000001ff */
[----:B------:R-:W-:-:S02]  /*83d0*/  MOV R178, 0xffffffff ;  /* 0xffffffff00b27802 */ /* 0x000fc40000000f00 */
[----:B------:R-:W-:Y:S02]  /*83e0*/  MOV R173, R175 ;  /* 0x000000af00ad7202 */ /* 0x000fe40000000f00 */
[----:B------:R-:W-:Y:S02]  /*83f0*/  MOV R172, 0x8410 ;  /* 0x0000841000ac7802 */ /* 0x000fe40000000f00 */
[----:B------:R-:W-:Y:S05]  /*8400*/  CALL.REL.NOINC `($__internal_114_$__cuda_sm70_shflsync_bfly_p) ;  /* 0x0000009000007944 */ /* 0x000fea0003c00000 */
[----:B-1----:R-:W-:Y:S01]  /*8410*/  MOV R177, R174 ;  /* 0x000000ae00b17202 */ /* 0x002fe20000000f00 */
[----:B------:R-:W-:Y:S01]  /*8420*/  HFMA2.MMA R174, -RZ, RZ, 0, 9.5367431640625e-07 ;  /* 0x00000010ffae7435 */ /* 0x000fe200000001ff */
[----:B------:R-:W-:Y:S02]  /*8430*/  MOV R173, R176 ;  /* 0x000000b000ad7202 */ /* 0x000fe40000000f00 */
[----:B------:R-:W-:Y:S02]  /*8440*/  MOV R179, 0x1f ;  /* 0x0000001f00b37802 */ /* 0x000fe40000000f00 */
[----:B------:R-:W-:Y:S02]  /*8450*/  MOV R178, 0xffffffff ;  /* 0xffffffff00b27802 */ /* 0x000fe40000000f00 */
[----:B------:R-:W-:-:S02]  /*8460*/  MOV R172, 0x8480 ;  /* 0x0000848000ac7802 */ /* 0x000fc40000000f00 */
[----:B------:R-:W-:Y:S05]  /*8470*/  CALL.REL.NOINC `($__internal_114_$__cuda_sm70_shflsync_bfly_p) ;  /* 0x0000002000007944 */ /* 0x000fea0003c00000 */
[----:B-1----:R-:W-:Y:S01]  /*8480*/  MOV R172, R174 ;  /* 0x000000ae00ac7202 */ /* 0x002fe20000000f00 */
[----:B------:R-:W-:Y:S05]  /*8490*/  BRA `(.L_x_8731) ;  /* 0xffffaa0000007947 */ /* 0x000fea000383ffff */
        .weak           $__internal_114_$__cuda_sm70_shflsync_bfly_p
        .type           $__internal_114_$__cuda_sm70_shflsync_bfly_p,@function
        .size           $__internal_114_$__cuda_sm70_shflsync_bfly_p,(.L_x_14996 - $__internal_114_$__cuda_sm70_shflsync_bfly_p)
$__internal_114_$__cuda_sm70_shflsync_bfly_p:
[----:B------:R-:W-:Y:S04]  /*84a0*/  WARPSYNC R178 ;  /* 0x000000b200007348 */ /* 0x000fe80003800000 */
[----:B------:R0:W1:Y:S02]  /*84b0*/  SHFL.BFLY PT, R174, R173, R174, R179 ;  /* 0x0c0000aeadae7389 */ /* 0x00006400000e00b3 */
[----:B0-----:R-:W-:-:S06]  /*84c0*/  HFMA2.MMA R173, -RZ, RZ, 0, 0 ;  /* 0x00000000ffad7435 */ /* 0x001fcc00000001ff */
[----:B------:R-:W-:Y:S05]  /*84d0*/  RET.REL.NODEC R172 `(_ZN10layer_norm13ln_bwd_kernelINS_13Kernel_traitsIf6__halfS2_S2_fjLj1280ELj1ELj4ELj1ELj16ENS_18Kernel_traits_baseILj1280EfS2_S2_S2_fjLj128EEEEELb1ELb1ELb0ELb0EEEvNS_9BwdParamsE) ;  /* 0xffff7b20ac007950 */ /* 0x000fea0003c3ffff */
.L_x_8732:
        /* <DEDUP_REMOVED lines=10> */
.L_x_14996:


//--------------------- .text._ZN10layer_norm13ln_bwd_kernelINS_13Kernel_traitsIf6__halfS2_S2_fjLj1280ELj1ELj4ELj1ELj16ENS_18Kernel_traits_baseILj1280EfS2_S2_S2_fjLj128EEEEELb1ELb1ELb0ELb1EEEvNS_9BwdParamsE --------------------------
	.section	.text._ZN10layer_norm13ln_bwd_kernelINS_13Kernel_traitsIf6__halfS2_S2_fjLj1280ELj1ELj4ELj1ELj16ENS_18Kernel_traits_baseILj1280EfS2_S2_S2_fjLj128EEEEELb1ELb1ELb0ELb1EEEvNS_9BwdParamsE,"ax",@progbits
	.sectioninfo	@"SHI_REGISTERS=255"
	.align	128
        .global         _ZN10layer_norm13ln_bwd_kernelINS_13Kernel_traitsIf6__halfS2_S2_fjLj1280ELj1ELj4ELj1ELj16ENS_18Kernel_traits_baseILj1280EfS2_S2_S2_fjLj128EEEEELb1ELb1ELb0ELb1EEEvNS_9BwdParamsE
        .type           _ZN10layer_norm13ln_bwd_kernelINS_13Kernel_traitsIf6__halfS2_S2_fjLj1280ELj1ELj4ELj1ELj16ENS_18Kernel_traits_baseILj1280EfS2_S2_S2_fjLj128EEEEELb1ELb1ELb0ELb1EEEvNS_9BwdParamsE,@function
        .size           _ZN10layer_norm13ln_bwd_kernelINS_13Kernel_traitsIf6__halfS2_S2_fjLj1280ELj1ELj4ELj1ELj16ENS_18Kernel_traits_baseILj1280EfS2_S2_S2_fjLj128EEEEELb1ELb1ELb0ELb1EEEvNS_9BwdParamsE,(.L_x_14997 - _ZN10layer_norm13ln_bwd_kernelINS_13Kernel_traitsIf6__halfS2_S2_fjLj1280ELj1ELj4ELj1ELj16ENS_18Kernel_traits_baseILj1280EfS2_S2_S2_fjLj128EEEEELb1ELb1ELb0ELb1EEEvNS_9BwdParamsE)
        .other          _ZN10layer_norm13ln_bwd_kernelINS_13Kernel_traitsIf6__halfS2_S2_fjLj1280ELj1ELj4ELj1ELj16ENS_18Kernel_traits_baseILj1280EfS2_S2_S2_fjLj128EEEEELb1ELb1ELb0ELb1EEEvNS_9BwdParamsE,@"STO_CUDA_ENTRY STV_DEFAULT"
_ZN10layer_norm13ln_bwd_kernelINS_13Kernel_traitsIf6__halfS2_S2_fjLj1280ELj1ELj4ELj1ELj16ENS_18Kernel_traits_baseILj1280EfS2_S2_S2_fjLj128EEEEELb1ELb1ELb0ELb1EEEvNS_9BwdParamsE:
.text._ZN10layer_norm13ln_bwd_kernelINS_13Kernel_traitsIf6__halfS2_S2_fjLj1280ELj1ELj4ELj1ELj16ENS_18Kernel_traits_baseILj1280EfS2_S2_S2_fjLj128EEEEELb1ELb1ELb0ELb1EEEvNS_9BwdParamsE:
        /* <DEDUP_REMOVED lines=71> */
.L_x_8734:
        /* <DEDUP_REMOVED lines=129> */
.L_x_8740:
        /* <DEDUP_REMOVED lines=42> */
[--C-:B----4-:R-:W-:Y:S02]  /*0f20*/  HADD2.F32 R206, -RZ, R162.reuse.H0_H0 ;  /* 0x200000a2ffce7230 */ /* 0x110fe40000004100 */
[----:B------:R-:W-:-:S02]  /*0f30*/  HADD2.F32 R208, -RZ, R162.H1_H1 ;  /* 0x300000a2ffd07230 */ /* 0x000fc40000004100 */
[----:B------:R-:W4:Y:S01]  /*0f40*/  LDL.LU R162, [R1] ;  /* 0x0000000001a27983 */ /* 0x000f220000300800 */
[--C-:B--2---:R-:W-:Y:S02]  /*0f50*/  HADD2.F32 R216, -RZ, R156.reuse.H0_H0 ;  /* 0x2000009cffd87230 */ /* 0x104fe40000004100 */
[----:B------:R-:W-:Y:S02]  /*0f60*/  HADD2.F32 R235, -RZ, R156.H1_H1 ;  /* 0x3000009cffeb7230 */ /* 0x000fe40000004100 */
[--C-:B------:R-:W-:Y:S02]  /*0f70*/  HADD2.F32 R236, -RZ, R157.reuse.H0_H0 ;  /* 0x2000009dffec7230 */ /* 0x100fe40000004100 */
[----:B------:R-:W-:Y:S02]  /*0f80*/  HADD2.F32 R226, -RZ, R157.H1_H1 ;  /* 0x3000009dffe27230 */ /* 0x000fe40000004100 */
[--C-:B------:R-:W-:Y:S02]  /*0f90*/  HADD2.F32 R210, -RZ, R163.reuse.H0_H0 ;  /* 0x200000a3ffd27230 */ /* 0x100fe40000004100 */
[----:B------:R-:W-:-:S02]  /*0fa0*/  HADD2.F32 R212, -RZ, R163.H1_H1 ;  /* 0x300000a3ffd47230 */ /* 0x000fc40000004100 */
[----:B------:R-:W2:Y:S01]  /*0fb0*/  LDL.LU R163, [R1+0x8] ;  /* 0x0000080001a37983 */ /* 0x000ea20000300800 */
[--C-:B---3--:R-:W-:Y:S02]  /*0fc0*/  HADD2.F32 R157, -RZ, R169.reuse.H0_H0 ;  /* 0x200000a9ff9d7230 */ /* 0x108fe40000004100 */
[----:B------:R-:W-:Y:S02]  /*0fd0*/  HADD2.F32 R156, -RZ, R169.H1_H1 ;  /* 0x300000a9ff9c7230 */ /* 0x000fe40000004100 */
[----:B------:R-:W3:Y:S01]  /*0fe0*/  LDL.LU R169, [R1+0x4] ;  /* 0x0000040001a97983 */ /* 0x000ee20000300800 */
[----:B------:R-:W0:Y:S01]  /*0ff0*/  LDC.U8 R198, c[0x0][0x1f0] ;  /* 0x00007c00ffc67b82 */ /* 0x000e220000000000 */
[----:B------:R-:W-:Y:S01]  /*1000*/  MOV R0, 0x3f800000 ;  /* 0x3f80000000007802 */ /* 0x000fe20000000f00 */
[----:B------:R-:W-:Y:S01]  /*1010*/  @P0 HADD2.F32 R0, -RZ, R185.H0_H0 ;  /* 0x200000b9ff000230 */ /* 0x000fe20000004100 */
[----:B------:R-:W-:-:S04]  /*1020*/  ISETP.NE.U32.AND P0, PT, RZ, c[0x0][0x218], PT ;  /* 0x00008600ff007a0c */ /* 0x000fc80003f05070 */
[----:B------:R-:W-:Y:S01]  /*1030*/  ISETP.NE.AND.EX P0, PT, RZ, c[0x0][0x21c], PT, P0 ;  /* 0x00008700ff007a0c */ /* 0x000fe20003f05300 */
[--C-:B------:R-:W-:Y:S02]  /*1040*/  HADD2.F32 R200, -RZ, R136.reuse.H0_H0 ;  /* 0x20000088ffc87230 */ /* 0x100fe40000004100 */
[----:B------:R-:W-:Y:S02]  /*1050*/  HADD2.F32 R199, -RZ, R136.H1_H1 ;  /* 0x30000088ffc77230 */ /* 0x000fe40000004100 */
[--C-:B------:R-:W-:Y:S02]  /*1060*/  HADD2.F32 R221, -RZ, R137.reuse.H0_H0 ;  /* 0x20000089ffdd7230 */ /* 0x100fe40000004100 */
[----:B------:R-:W-:Y:S02]  /*1070*/  HADD2.F32 R243, -RZ, R137.H1_H1 ;  /* 0x30000089fff37230 */ /* 0x000fe40000004100 */
[----:B------:R-:W-:-:S04]  /*1080*/  HADD2.F32 R244, -RZ, R138.H0_H0 ;  /* 0x2000008afff47230 */ /* 0x000fc80000004100 */
[----:B------:R-:W-:Y:S01]  /*1090*/  @P0 IMAD.WIDE.U32 R136, R194, R183, c[0x0][0x218] ;  /* 0x00008600c2880625 */ /* 0x000fe200078e00b7 */
[----:B------:R-:W-:Y:S01]  /*10a0*/  HADD2.F32 R250, -RZ, R138.H1_H1 ;  /* 0x3000008afffa7230 */ /* 0x000fe20000004100 */
[----:B0-----:R-:W-:Y:S01]  /*10b0*/  ISETP.NE.AND P1, PT, R198, RZ, PT ;  /* 0x000000ffc600720c */ /* 0x001fe20003f25270 */
[--C-:B------:R-:W-:Y:S02]  /*10c0*/  HADD2.F32 R251, -RZ, R139.reuse.H0_H0 ;  /* 0x2000008bfffb7230 */ /* 0x100fe40000004100 */
[----:B-----5:R0:W5:Y:S01]  /*10d0*/  @P0 LDG.E.128 R112, [R136.64] ;  /* 0x0000000488700981 */ /* 0x020162000c1e1d00 */
[----:B------:R-:W-:Y:S01]  /*10e0*/  HADD2.F32 R196, -RZ, R139.H1_H1 ;  /* 0x3000008bffc47230 */ /* 0x000fe20000004100 */
[----:B------:R-:W-:Y:S01]  /*10f0*/  @P0 IMAD.WIDE.U32 R138, R184, R194, c[0x0][0x218] ;  /* 0x00008600b88a0625 */ /* 0x000fe200078e00c2 */
[--C-:B------:R-:W-:Y:S02]  /*1100*/  HADD2.F32 R229, -RZ, R143.reuse.H0_H0 ;  /* 0x2000008fffe57230 */ /* 0x100fe40000004100 */
[----:B------:R-:W-:-:S02]  /*1110*/  HADD2.F32 R231, -RZ, R143.H1_H1 ;  /* 0x3000008fffe77230 */ /* 0x000fc40000004100 */
[--C-:B------:R-:W-:Y:S02]  /*1120*/  HADD2.F32 R217, -RZ, R144.reuse.H0_H0 ;  /* 0x20000090ffd97230 */ /* 0x100fe40000004100 */
[----:B------:R-:W-:Y:S01]  /*1130*/  HADD2.F32 R218, -RZ, R144.H1_H1 ;  /* 0x30000090ffda7230 */ /* 0x000fe20000004100 */
[----:B------:R-:W-:Y:S01]  /*1140*/  FSEL R248, R248, RZ, !P1 ;  /* 0x000000fff8f87208 */ /* 0x000fe20004800000 */
[--C-:B------:R-:W-:Y:S01]  /*1150*/  HADD2.F32 R144, -RZ, R152.reuse.H0_H0 ;  /* 0x20000098ff907230 */ /* 0x100fe20000004100 */
[----:B0-----:R-:W-:Y:S01]  /*1160*/  @P0 IMAD.WIDE.U32 R136, R181, R194, c[0x0][0x218] ;  /* 0x00008600b5880625 */ /* 0x001fe200078e00c2 */
[----:B------:R-:W-:Y:S01]  /*1170*/  HADD2.F32 R143, -RZ, R152.H1_H1 ;  /* 0x30000098ff8f7230 */ /* 0x000fe20000004100 */
[----:B------:R-:W-:Y:S01]  /*1180*/  MOV R152, 0x8 ;  /* 0x0000000800987802 */ /* 0x000fe20000000f00 */
[--C-:B------:R-:W-:Y:S01]  /*1190*/  HADD2.F32 R190, -RZ, R132.reuse.H1_H1 ;  /* 0x30000084ffbe7230 */ /* 0x100fe20000004100 */
[----:B------:R0:W5:Y:S01]  /*11a0*/  @P0 LDG.E.128 R124, [R138.64] ;  /* 0x000000048a7c0981 */ /* 0x000162000c1e1d00 */
[----:B------:R-:W-:-:S02]  /*11b0*/  HADD2.F32 R189, -RZ, R132.H0_H0 ;  /* 0x20000084ffbd7230 */ /* 0x000fc40000004100 */
[--C-:B------:R-:W-:Y:S01]  /*11c0*/  HADD2.F32 R225, -RZ, R142.reuse.H0_H0 ;  /* 0x2000008effe17230 */ /* 0x100fe20000004100 */
[----:B------:R1:W5:Y:S01]  /*11d0*/  @P0 LDG.E.128 R120, [R136.64] ;  /* 0x0000000488780981 */ /* 0x000362000c1e1d00 */
[----:B------:R-:W-:Y:S02]  /*11e0*/  HADD2.F32 R227, -RZ, R142.H1_H1 ;  /* 0x3000008effe37230 */ /* 0x000fe40000004100 */
[--C-:B------:R-:W-:Y:S02]  /*11f0*/  HADD2.F32 R234, -RZ, R141.reuse.H0_H0 ;  /* 0x2000008dffea7230 */ /* 0x100fe40000004100 */
[----:B------:R-:W-:Y:S02]  /*1200*/  HADD2.F32 R224, -RZ, R141.H1_H1 ;  /* 0x3000008dffe07230 */ /* 0x000fe40000004100 */
[----:B------:R-:W-:Y:S01]  /*1210*/  HADD2.F32 R142, -RZ, R151.H0_H0 ;  /* 0x20000097ff8e7230 */ /* 0x000fe20000004100 */
[----:B0-----:R-:W-:Y:S01]  /*1220*/  FADD.FTZ R139, -R248, R190 ;  /* 0x000000bef88b7221 */ /* 0x001fe20000010100 */
[----:B------:R-:W-:-:S02]  /*1230*/  HADD2.F32 R220, -RZ, R145.H0_H0 ;  /* 0x20000091ffdc7230 */ /* 0x000fc40000004100 */
[----:B------:R-:W-:Y:S02]  /*1240*/  HADD2.F32 R203, -RZ, R145.H1_H1 ;  /* 0x30000091ffcb7230 */ /* 0x000fe40000004100 */
[--C-:B------:R-:W-:Y:S02]  /*1250*/  HADD2.F32 R193, -RZ, R148.reuse.H0_H0 ;  /* 0x20000094ffc17230 */ /* 0x100fe40000004100 */
[----:B------:R-:W-:Y:S02]  /*1260*/  HADD2.F32 R195, -RZ, R148.H1_H1 ;  /* 0x30000094ffc37230 */ /* 0x000fe40000004100 */
[--C-:B------:R-:W-:Y:S02]  /*1270*/  HADD2.F32 R197, -RZ, R149.reuse.H0_H0 ;  /* 0x20000095ffc57230 */ /* 0x100fe40000004100 */
[----:B------:R-:W-:Y:S01]  /*1280*/  HADD2.F32 R141, -RZ, R149.H1_H1 ;  /* 0x30000095ff8d7230 */ /* 0x000fe20000004100 */
[----:B------:R-:W-:Y:S01]  /*1290*/  IMAD.WIDE.U32 R148, R192, R152, c[0x0][0x190] ;  /* 0x00006400c0947625 */ /* 0x000fe200078e0098 */
[----:B------:R-:W-:-:S02]  /*12a0*/  HADD2.F32 R188, -RZ, R133.H0_H0 ;  /* 0x20000085ffbc7230 */ /* 0x000fc40000004100 */
[----:B------:R-:W-:Y:S01]  /*12b0*/  HADD2.F32 R145, -RZ, R153.H0_H0 ;  /* 0x20000099ff917230 */ /* 0x000fe20000004100 */
[C---:B-1----:R-:W-:Y:S01]  /*12c0*/  FADD.FTZ R136, -R248.reuse, R189 ;  /* 0x000000bdf8887221 */ /* 0x042fe20000010100 */
[--C-:B------:R-:W-:Y:S02]  /*12d0*/  HADD2.F32 R190, -RZ, R167.reuse.H0_H0 ;  /* 0x200000a7ffbe7230 */ /* 0x100fe40000004100 */
[----:B------:R-:W-:Y:S01]  /*12e0*/  HADD2.F32 R192, -RZ, R167.H1_H1 ;  /* 0x300000a7ffc07230 */ /* 0x000fe20000004100 */
[C---:B------:R-:W-:Y:S01]  /*12f0*/  FADD.FTZ R189, -R248.reuse, R142 ;  /* 0x0000008ef8bd7221 */ /* 0x040fe20000010100 */
[----:B------:R-:W3:Y:S01]  /*1300*/  LDL.LU R167, [R1+0x10] ;  /* 0x0000100001a77983 */ /* 0x000ee20000300800 */
[--C-:B------:R-:W-:Y:S01]  /*1310*/  HADD2.F32 R228, -RZ, R158.reuse.H0_H0 ;  /* 0x2000009effe47230 */ /* 0x100fe20000004100 */
[----:B------:R-:W-:Y:S01]  /*1320*/  FADD.FTZ R142, -R248, R144 ;  /* 0x00000090f88e7221 */ /* 0x000fe20000010100 */
[----:B------:R-:W-:Y:S02]  /*1330*/  HADD2.F32 R230, -RZ, R158.H1_H1 ;  /* 0x3000009effe67230 */ /* 0x000fe40000004100 */
[----:B------:R-:W-:-:S02]  /*1340*/  HADD2.F32 R232, -RZ, R159.H0_H0 ;  /* 0x2000009fffe87230 */ /* 0x000fc40000004100 */
[----:B------:R-:W-:Y:S01]  /*1350*/  HADD2.F32 R233, -RZ, R159.H1_H1 ;  /* 0x3000009fffe97230 */ /* 0x000fe20000004100 */
[C---:B------:R-:W-:Y:S01]  /*1360*/  FADD.FTZ R137, -R248.reuse, R188 ;  /* 0x000000bcf8897221 */ /* 0x040fe20000010100 */
[--C-:B------:R-:W-:Y:S01]  /*1370*/  HADD2.F32 R159, -RZ, R168.reuse.H0_H0 ;  /* 0x200000a8ff9f7230 */ /* 0x100fe20000004100 */
[----:B------:R-:W-:Y:S01]  /*1380*/  FADD.FTZ R144, -R248, R145 ;  /* 0x00000091f8907221 */ /* 0x000fe20000010100 */
[----:B------:R-:W-:Y:S01]  /*1390*/  HADD2.F32 R158, -RZ, R168.H1_H1 ;  /* 0x300000a8ff9e7230 */ /* 0x000fe20000004100 */
[----:B------:R-:W-:Y:S01]  /*13a0*/  IMAD.WIDE R186, R180, R186, c[0x0][0x1a8] ;  /* 0x00006a00b4ba7625 */ /* 0x000fe200078e02ba */
[----:B------:R-:W3:Y:S01]  /*13b0*/  LDL.LU R168, [R1+0xc] ;  /* 0x00000c0001a87983 */ /* 0x000ee20000300800 */
[--C-:B------:R-:W-:Y:S02]  /*13c0*/  HADD2.F32 R145, -RZ, R166.reuse.H0_H0 ;  /* 0x200000a6ff917230 */ /* 0x100fe40000004100 */
[----:B------:R-:W-:Y:S01]  /*13d0*/  HADD2.F32 R188, -RZ, R166.H1_H1 ;  /* 0x300000a6ffbc7230 */ /* 0x000fe20000004100 */
        /* <DEDUP_REMOVED lines=8> */
[----:B------:R-:W-:Y:S02]  /*1460*/  HADD2.F32 R213, -RZ, R135.H0_H0 ;  /* 0x20000087ffd57230 */ /* 0x000fe40000004100 */
[----:B------:R-:W-:-:S02]  /*1470*/  HADD2.F32 R214, -RZ, R140.H0_H0 ;  /* 0x2000008cffd67230 */ /* 0x000fc40000004100 */
[----:B------:R-:W-:Y:S02]  /*1480*/  HADD2.F32 R215, -RZ, R140.H1_H1 ;  /* 0x3000008cffd77230 */ /* 0x000fe40000004100 */
[--C-:B------:R-:W-:Y:S02]  /*1490*/  HADD2.F32 R204, -RZ, R146.reuse.H0_H0 ;  /* 0x20000092ffcc7230 */ /* 0x100fe40000004100 */
[----:B------:R-:W-:Y:S01]  /*14a0*/  HADD2.F32 R207, -RZ, R146.H1_H1 ;  /* 0x30000092ffcf7230 */ /* 0x000fe20000004100 */
[----:B0-----:R-:W3:Y:S01]  /*14b0*/  LDL.LU R169, [R1+0x14] ;  /* 0x0000140001a97983 */ /* 0x001ee20000300800 */
[----:B------:R-:W-:Y:S02]  /*14c0*/  HADD2.F32 R135, -RZ, R135.H1_H1 ;  /* 0x30000087ff877230 */ /* 0x000fe40000004100 */
[----:B------:R-:W-:Y:S01]  /*14d0*/  HADD2.F32 R140, -RZ, R150.H0_H0 ;  /* 0x20000096ff8c7230 */ /* 0x000fe20000004100 */
[----:B------:R-:W-:Y:S01]  /*14e0*/  MOV R138, R196 ;  /* 0x000000c4008a7202 */ /* 0x000fe20000000f00 */
[----:B------:R-:W-:-:S02]  /*14f0*/  HADD2.F32 R146, -RZ, R154.H0_H0 ;  /* 0x2000009aff927230 */ /* 0x000fc40000004100 */
        /* <DEDUP_REMOVED lines=8> */
[----:B------:R-:W-:-:S02]  /*1580*/  HADD2.F32 R205, -RZ, R133.H1_H1 ;  /* 0x30000085ffcd7230 */ /* 0x000fc40000004100 */
[----:B------:R-:W-:Y:S02]  /*1590*/  HADD2.F32 R245, -RZ, R155.H0_H0 ;  /* 0x2000009bfff57230 */ /* 0x000fe40000004100 */
[----:B------:R-:W-:Y:S01]  /*15a0*/  HADD2.F32 R198, -RZ, R165.H0_H0 ;  /* 0x200000a5ffc67230 */ /* 0x000fe20000004100 */
[C---:B------:R-:W-:Y:S01]  /*15b0*/  FADD.FTZ R234, -R248.reuse, R234 ;  /* 0x000000eaf8ea7221 */ /* 0x040fe20000010100 */
[----:B------:R-:W-:Y:S01]  /*15c0*/  HADD2.F32 R134, -RZ, R150.H1_H1 ;  /* 0x30000096ff867230 */ /* 0x000fe20000004100 */
[C---:B------:R-:W-:Y:S01]  /*15d0*/  FADD.FTZ R224, -R248.reuse, R224 ;  /* 0x000000e0f8e07221 */ /* 0x040fe20000010100 */
[----:B------:R-:W-:Y:S01]  /*15e0*/  HADD2.F32 R147, -RZ, R153.H1_H1 ;  /* 0x30000099ff937230 */ /* 0x000fe20000004100 */
[C---:B------:R-:W-:Y:S01]  /*15f0*/  FADD.FTZ R225, -R248.reuse, R225 ;  /* 0x000000e1f8e17221 */ /* 0x040fe20000010100 */
[----:B------:R-:W-:Y:S01]  /*1600*/  HADD2.F32 R150, -RZ, R154.H1_H1 ;  /* 0x3000009aff967230 */ /* 0x000fe20000004100 */
[C---:B------:R-:W-:Y:S01]  /*1610*/  FADD.FTZ R227, -R248.reuse, R227 ;  /* 0x000000e3f8e37221 */ /* 0x040fe20000010100 */
[----:B------:R-:W-:Y:S01]  /*1620*/  HADD2.F32 R146, -RZ, R165.H1_H1 ;  /* 0x300000a5ff927230 */ /* 0x000fe20000004100 */
[----:B------:R-:W-:Y:S01]  /*1630*/  MOV R165, R138 ;  /* 0x0000008a00a57202 */ /* 0x000fe20000000f00 */
[----:B------:R-:W-:Y:S01]  /*1640*/  HADD2.F32 R155, -RZ, R155.H1_H1 ;  /* 0x3000009bff9b7230 */ /* 0x000fe20000004100 */
[C---:B------:R-:W-:Y:S01]  /*1650*/  FADD.FTZ R205, -R248.reuse, R205 ;  /* 0x000000cdf8cd7221 */ /* 0x040fe20000010100 */
[--C-:B------:R-:W-:Y:S01]  /*1660*/  HADD2.F32 R246, -RZ, R171.reuse.H0_H0 ;  /* 0x200000abfff67230 */ /* 0x100fe20000004100 */
[C---:B------:R-:W-:Y:S01]  /*1670*/  FADD.FTZ R202, -R248.reuse, R202 ;  /* 0x000000caf8ca7221 */ /* 0x040fe20000010100 */
[----:B------:R-:W-:Y:S01]  /*1680*/  HADD2.F32 R247, -RZ, R171.H1_H1 ;  /* 0x300000abfff77230 */ /* 0x000fe20000004100 */
[C---:B------:R-:W-:Y:S01]  /*1690*/  FADD.FTZ R201, -R248.reuse, R201 ;  /* 0x000000c9f8c97221 */ /* 0x040fe20000010100 */
[----:B------:R-:W-:Y:S01]  /*16a0*/  HADD2.F32 R219, -RZ, R160.H0_H0 ;  /* 0x200000a0ffdb7230 */ /* 0x000fe20000004100 */
[C---:B------:R-:W-:Y:S01]  /*16b0*/  FADD.FTZ R213, -R248.reuse, R213 ;  /* 0x000000d5f8d57221 */ /* 0x040fe20000010100 */
[----:B------:R-:W-:Y:S01]  /*16c0*/  HADD2.F32 R222, -RZ, R161.H0_H0 ;  /* 0x200000a1ffde7230 */ /* 0x000fe20000004100 */
[C---:B------:R-:W-:Y:S01]  /*16d0*/  FADD.FTZ R214, -R248.reuse, R214 ;  /* 0x000000d6f8d67221 */ /* 0x040fe20000010100 */
[----:B------:R-:W5:Y:S01]  /*16e0*/  LDG.E.64 R148, [R148.64] ;  /* 0x0000000494947981 */ /* 0x000f62000c1e1b00 */
[----:B------:R-:W-:-:S02]  /*16f0*/  FADD.FTZ R215, -R248, R215 ;  /* 0x000000d7f8d77221 */ /* 0x000fc40000010100 */
[C---:B------:R-:W-:Y:S02]  /*1700*/  FADD.FTZ R229, -R248.reuse, R229 ;  /* 0x000000e5f8e57221 */ /* 0x040fe40000010100 */
[C---:B------:R-:W-:Y:S02]  /*1710*/  FADD.FTZ R231, -R248.reuse, R231 ;  /* 0x000000e7f8e77221 */ /* 0x040fe40000010100 */
[C---:B------:R-:W-:Y:S02]  /*1720*/  FADD.FTZ R217, -R248.reuse, R217 ;  /* 0x000000d9f8d97221 */ /* 0x040fe40000010100 */
[----:B------:R-:W-:Y:S02]  /*1730*/  FADD.FTZ R218, -R248, R218 ;  /* 0x000000daf8da7221 */ /* 0x000fe40000010100 */
[----:B------:R-:W-:Y:S02]  /*1740*/  FADD.FTZ R167, R244, R167 ;  /* 0x000000a7f4a77221 */ /* 0x000fe40000010000 */
        /* <DEDUP_REMOVED lines=22> */
[----:B------:R0:W-:Y:S01]  /*18b0*/  STL [R1+0xc], R168 ;  /* 0x00000ca801007387 */ /* 0x0001e20000100800 */
[----:B------:R-:W-:-:S02]  /*18c0*/  FMUL.FTZ R170, R2, R151 ;  /* 0x0000009702aa7220 */ /* 0x000fc40000410000 */
[----:B------:R-:W-:Y:S02]  /*18d0*/  FMUL.FTZ R163, R2, R205 ;  /* 0x000000cd02a37220 */ /* 0x000fe40000410000 */
        /* <DEDUP_REMOVED lines=26> */
[----:B------:R-:W-:Y:S01]  /*1a80*/  HADD2.F32 R160, -RZ, R160.H1_H1 ;  /* 0x300000a0ffa07230 */ /* 0x000fe20000004100 */
        /* <DEDUP_REMOVED lines=16> */
[----:B------:R-:W-:-:S03]  /*1b90*/  HADD2.F32 R161, -RZ, R161.H1_H1 ;  /* 0x300000a1ffa17230 */ /* 0x000fc60000004100 */
        /* <DEDUP_REMOVED lines=13> */
[----:B------:R-:W-:-:S04]  /*1c70*/  HADD2.F32 R196, -RZ, R164.H1_H1 ;  /* 0x300000a4ffc47230 */ /* 0x000fc80000004100 */
[----:B------:R0:W5:Y:S01]  /*1c80*/  @P0 LDG.E.128 R108, [R132.64] ;  /* 0x00000004846c0981 */ /* 0x000162000c1e1d00 */
[C---:B------:R-:W-:Y:S02]  /*1c90*/  FMUL.FTZ R203, R2.reuse, R203 ;  /* 0x000000cb02cb7220 */ /* 0x040fe40000410000 */
[----:B------:R-:W-:Y:S02]  /*1ca0*/  FMUL.FTZ R139, R2, R139 ;  /* 0x0000008b028b7220 */ /* 0x000fe40000410000 */
[----:B------:R-:W-:Y:S02]  /*1cb0*/  FADD.FTZ R168, R212, R168 ;  /* 0x000000a8d4a87221 */ /* 0x000fe40000010000 */
[----:B0-----:R-:W-:Y:S01]  /*1cc0*/  @P0 IMAD.WIDE.U32 R132, R194, R182, c[0x0][0x218] ;  /* 0x00008600c2840625 */ /* 0x001fe200078e00b6 */
[----:B------:R-:W-:-:S03]  /*1cd0*/  HADD2.F32 R194, -RZ, R164.H0_H0 ;  /* 0x200000a4ffc27230 */ /* 0x000fc60000004100 */
[C---:B------:R-:W-:Y:S01]  /*1ce0*/  FMUL.FTZ R162, R2.reuse, R137 ;  /* 0x0000008902a27220 */ /* 0x040fe20000410000 */
        /* <DEDUP_REMOVED lines=251> */
.L_x_8741:
        /* <DEDUP_REMOVED lines=18> */
.L_x_8742:
[----:B--2---:R-:W-:Y:S02]  /*2dc0*/  FADD.FTZ R246, R246, R245 ;  /* 0x000000f5f6f67221 */ /* 0x004fe40000010000 */
[----:B01----:R-:W-:Y:S01]  /*2dd0*/  FADD.FTZ R161, R134, R161 ;  /* 0x000000a186a17221 */ /* 0x003fe20000010000 */
[----:B-----5:R-:W-:Y:S01]  /*2de0*/  LOP3.LUT P3, RZ, R132, 0xff00, RZ, 0xc0, !PT ;  /* 0x0000ff0084ff7812 */ /* 0x020fe2000786c0ff */
[----:B------:R-:W-:Y:S01]  /*2df0*/  FMUL.FTZ R160, R246, c[0x0][0x1e0] ;  /* 0x00007800f6a07a20 */ /* 0x000fe20000410000 */
        /* <DEDUP_REMOVED lines=17> */
[-C--:B------:R-:W-:Y:S01]  /*2f10*/  FFMA.FTZ R199, R199, R161.reuse, R160 ;  /* 0x000000a1c7c77223 */ /* 0x080fe200000100a0 */
[----:B------:R-:W-:Y:S01]  /*2f20*/  ISETP.NE.AND.EX P1, PT, RZ, c[0x0][0x25c], PT, P1 ;  /* 0x00009700ff007a0c */ /* 0x000fe20003f25310 */
[----:B------:R-:W-:Y:S01]  /*2f30*/  FADD.FTZ R164, R164, -R162 ;  /* 0x800000a2a4a47221 */ /* 0x000fe20000010000 */
[----:B------:R-:W-:Y:S01]  /*2f40*/  MOV R162, R132 ;  /* 0x0000008400a27202 */ /* 0x000fe20000000f00 */
[----:B------:R-:W-:Y:S01]  /*2f50*/  FADD.FTZ R202, R202, -R199 ;  /* 0x800000c7caca7221 */ /* 0x000fe20000010000 */
[----:B------:R-:W-:Y:S01]  /*2f60*/  @P0 HADD2.F32 R132, -RZ, R110.H0_H0 ;  /* 0x2000006eff840230 */ /* 0x000fe20000004100 */
[----:B------:R-:W-:Y:S01]  /*2f70*/  FMUL.FTZ R199, R2, R134 ;  /* 0x0000008602c77220 */ /* 0x000fe20000410000 */
[----:B------:R-:W-:Y:S01]  /*2f80*/  LOP3.LUT P4, RZ, R162, 0xff, RZ, 0xc0, !PT ;  /* 0x000000ffa2ff7812 */ /* 0x000fe2000788c0ff */
[--C-:B------:R-:W-:Y:S01]  /*2f90*/  @P0 HADD2.F32 R134, -RZ, R108.reuse.H0_H0 ;  /* 0x2000006cff860230 */ /* 0x100fe20000004100 */
[-CC-:B------:R-:W-:Y:S01]  /*2fa0*/  FFMA.FTZ R201, R201, R161.reuse, R160.reuse ;  /* 0x000000a1c9c97223 */ /* 0x180fe200000100a0 */
[----:B------:R-:W-:Y:S01]  /*2fb0*/  HFMA2.MMA R162, -RZ, RZ, 0, 0 ;  /* 0x00000000ffa27435 */ /* 0x000fe200000001ff */
[----:B------:R-:W-:Y:S01]  /*2fc0*/  FFMA.FTZ R163, R163, R161, R160 ;  /* 0x000000a1a3a37223 */ /* 0x000fe200000100a0 */
[----:B------:R-:W2:Y:S01]  /*2fd0*/  LDL.LU R248, [R1+0xd8] ;  /* 0x0000d80001f87983 */ /* 0x000ea20000300800 */
[----:B------:R-:W-:Y:S01]  /*2fe0*/  @P0 FADD.FTZ R199, R199, R134 ;  /* 0x00000086c7c70221 */ /* 0x000fe20000010000 */
[----:B------:R-:W-:Y:S01]  /*2ff0*/  @P0 HADD2.F32 R134, -RZ, R108.H1_H1 ;  /* 0x3000006cff860230 */ /* 0x000fe20000004100 */
[----:B------:R-:W-:-:S02]  /*3000*/  FADD.FTZ R243, R243, -R201 ;  /* 0x800000c9f3f37221 */ /* 0x000fc40000010000 */
[----:B------:R-:W-:Y:S02]  /*3010*/  FMUL.FTZ R201, R2, R135 ;  /* 0x0000008702c97220 */ /* 0x000fe40000410000 */
[----:B------:R-:W-:Y:S01]  /*3020*/  FMUL.FTZ R135, R199, R0 ;  /* 0x00000000c7877220 */ /* 0x000fe20000410000 */
[----:B------:R-:W-:Y:S01]  /*3030*/  @P1 F2FP.PACK_AB R199, RZ, R199 ;  /* 0x000000c7ffc7123e */ /* 0x000fe200000000ff */
[----:B------:R-:W-:Y:S02]  /*3040*/  FADD.FTZ R200, R200, -R163 ;  /* 0x800000a3c8c87221 */ /* 0x000fe40000010000 */
[----:B------:R-:W-:Y:S01]  /*3050*/  FFMA.FTZ R213, R213, R161, R160 ;  /* 0x000000a1d5d57223 */ /* 0x000fe200000100a0 */
[----:B------:R-:W-:Y:S01]  /*3060*/  @P1 PRMT R128, R199, 0x7610, R128 ;  /* 0x00007610c7801816 */ /* 0x000fe20000000080 */
[----:B------:R-:W-:Y:S02]  /*3070*/  FMUL.FTZ R135, R135, c[0x0][0x1e8] ;  /* 0x00007a0087877a20 */ /* 0x000fe40000410000 */
[----:B------:R-:W-:Y:S01]  /*3080*/  @P0 FADD.FTZ R201, R201, R134 ;  /* 0x00000086c9c90221 */ /* 0x000fe20000010000 */
[----:B------:R-:W-:Y:S01]  /*3090*/  @P0 HADD2.F32 R134, -RZ, R109.H0_H0 ;  /* 0x2000006dff860230 */ /* 0x000fe20000004100 */
[----:B------:R-:W-:-:S02]  /*30a0*/  FADD.FTZ R244, R244, -R213 ;  /* 0x800000d5f4f47221 */ /* 0x000fc40000010000 */
[----:B------:R-:W-:Y:S01]  /*30b0*/  FMUL.FTZ R213, R2, R164 ;  /* 0x000000a402d57220 */ /* 0x000fe20000410000 */
[----:B------:R-:W-:Y:S01]  /*30c0*/  HFMA2.MMA R164, -RZ, RZ, 0, 0 ;  /* 0x00000000ffa47435 */ /* 0x000fe200000001ff */
[----:B------:R-:W-:Y:S02]  /*30d0*/  FFMA.FTZ R170, R170, R161, R160 ;  /* 0x000000a1aaaa7223 */ /* 0x000fe400000100a0 */
[----:B------:R-:W-:Y:S02]  /*30e0*/  @P0 FADD.FTZ R213, R213, R134 ;  /* 0x00000086d5d50221 */ /* 0x000fe40000010000 */
[C---:B------:R-:W-:Y:S02]  /*30f0*/  FMUL.FTZ R202, R2.reuse, R202 ;  /* 0x000000ca02ca7220 */ /* 0x040fe40000410000 */
[----:B------:R-:W-:Y:S02]  /*3100*/  FMUL.FTZ R244, R2, R244 ;  /* 0x000000f402f47220 */ /* 0x000fe40000410000 */
[----:B------:R-:W-:Y:S01]  /*3110*/  FADD.FTZ R171, R171, -R170 ;  /* 0x800000aaabab7221 */ /* 0x000fe20000010000 */
[----:B------:R-:W-:Y:S01]  /*3120*/  @P0 HADD2.F32 R170, -RZ, R111.H1_H1 ;  /* 0x3000006fffaa0230 */ /* 0x000fe20000004100 */
[----:B------:R-:W-:Y:S01]  /*3130*/  @P0 FADD.FTZ R202, R202, R132 ;  /* 0x00000084caca0221 */ /* 0x000fe20000010000 */
[----:B------:R-:W-:Y:S01]  /*3140*/  @P0 HADD2.F32 R132, -RZ, R109.H1_H1 ;  /* 0x3000006dff840230 */ /* 0x000fe20000004100 */
[----:B------:R-:W-:-:S02]  /*3150*/  FMUL.FTZ R200, R2, R200 ;  /* 0x000000c802c87220 */ /* 0x000fc40000410000 */
[C---:B------:R-:W-:Y:S02]  /*3160*/  FMUL.FTZ R243, R2.reuse, R243 ;  /* 0x000000f302f37220 */ /* 0x040fe40000410000 */
[----:B------:R-:W-:Y:S02]  /*3170*/  FMUL.FTZ R171, R2, R171 ;  /* 0x000000ab02ab7220 */ /* 0x000fe40000410000 */
[----:B------:R-:W-:Y:S01]  /*3180*/  @P0 FADD.FTZ R200, R200, R132 ;  /* 0x00000084c8c80221 */ /* 0x000fe20000010000 */
[----:B------:R-:W-:Y:S01]  /*3190*/  @P1 F2FP.PACK_AB R132, RZ, R202 ;  /* 0x000000caff84123e */ /* 0x000fe200000000ff */
[----:B------:R-:W-:-:S03]  /*31a0*/  @P0 FADD.FTZ R171, R171, R170 ;  /* 0x000000aaabab0221 */ /* 0x000fc60000010000 */
[----:B------:R-:W-:Y:S02]  /*31b0*/  @P1 PRMT R130, R132, 0x7610, R130 ;  /* 0x0000761084821816 */ /* 0x000fe40000000082 */
[----:B------:R-:W-:Y:S01]  /*31c0*/  @P1 F2FP.PACK_AB R132, RZ, R200 ;  /* 0x000000c8ff84123e */ /* 0x000fe200000000ff */
[----:B------:R-:W-:Y:S01]  /*31d0*/  FMUL.FTZ R200, R200, R0 ;  /* 0x00000000c8c87220 */ /* 0x000fe20000410000 */
[----:B------:R-:W-:-:S03]  /*31e0*/  @P1 F2FP.PACK_AB R199, RZ, R171 ;  /* 0x000000abffc7123e */ /* 0x000fc600000000ff */
[----:B------:R-:W-:Y:S01]  /*31f0*/  FMUL.FTZ R200, R200, c[0x0][0x1e8] ;  /* 0x00007a00c8c87a20 */ /* 0x000fe20000410000 */
[--C-:B----4-:R-:W-:Y:S02]  /*3200*/  @P4 HADD2.F32 R163, -RZ, R136.reuse.H0_H0 ;  /* 0x20000088ffa34230 */ /* 0x110fe40000004100 */
[----:B------:R-:W-:Y:S02]  /*3210*/  @P3 HADD2.F32 R134, -RZ, R136.H1_H1 ;  /* 0x30000088ff863230 */ /* 0x000fe40000004100 */
[----:B------:R-:W-:Y:S01]  /*3220*/  @P2 HADD2.F32 R245, -RZ, R137.H0_H0 ;  /* 0x20000089fff52230 */ /* 0x000fe20000004100 */
[----:B------:R-:W-:Y:S02]  /*3230*/  @P4 FMUL.FTZ R162, R135, R163 ;  /* 0x000000a387a24220 */ /* 0x000fe40000410000 */
[----:B------:R-:W-:Y:S01]  /*3240*/  FMUL.FTZ R163, R201, R0 ;  /* 0x00000000c9a37220 */ /* 0x000fe20000410000 */
[----:B------:R-:W-:Y:S01]  /*3250*/  @P1 F2FP.PACK_AB R201, RZ, R201 ;  /* 0x000000c9ffc9123e */ /* 0x000fe200000000ff */
[----:B------:R-:W-:-:S02]  /*3260*/  FMUL.FTZ R135, R64, R135 ;  /* 0x0000008740877220 */ /* 0x000fc40000410000 */
[----:B------:R-:W-:Y:S01]  /*3270*/  FMUL.FTZ R136, R163, c[0x0][0x1e8] ;  /* 0x00007a00a3887a20 */ /* 0x000fe20000410000 */
[----:B------:R-:W-:Y:S02]  /*3280*/  MOV R163, RZ ;  /* 0x000000ff00a37202 */ /* 0x000fe40000000f00 */
[----:B------:R-:W-:Y:S01]  /*3290*/  FSEL R135, R135, RZ, P4 ;  /* 0x000000ff87877208 */ /* 0x000fe20002000000 */
[----:B------:R-:W-:Y:S01]  /*32a0*/  @P3 FMUL.FTZ R163, R136, R134 ;  /* 0x0000008688a33220 */ /* 0x000fe20000410000 */
[----:B------:R-:W-:Y:S01]  /*32b0*/  LOP3.LUT P4, RZ, R133, 0xff00, RZ, 0xc0, !PT ;  /* 0x0000ff0085ff7812 */ /* 0x000fe2000788c0ff */
[----:B------:R-:W-:Y:S01]  /*32c0*/  FMUL.FTZ R134, R213, R0 ;  /* 0x00000000d5867220 */ /* 0x000fe20000410000 */
[----:B------:R-:W-:Y:S01]  /*32d0*/  @P1 F2FP.PACK_AB R213, RZ, R213 ;  /* 0x000000d5ffd5123e */ /* 0x000fe200000000ff */
[----:B------:R-:W-:Y:S01]  /*32e0*/  FMUL.FTZ R136, R65, R136 ;  /* 0x0000008841887220 */ /* 0x000fe20000410000 */
[----:B------:R-:W-:Y:S01]  /*32f0*/  @P1 PRMT R128, R128, 0x5410, R201 ;  /* 0x0000541080801816 */ /* 0x000fe200000000c9 */
[----:B------:R-:W-:Y:S01]  /*3300*/  FMUL.FTZ R134, R134, c[0x0][0x1e8] ;  /* 0x00007a0086867a20 */ /* 0x000fe20000410000 */
[----:B------:R-:W-:Y:S01]  /*3310*/  @P1 PRMT R129, R213, 0x7610, R129 ;  /* 0x00007610d5811816 */ /* 0x000fe20000000081 */
[----:B------:R-:W-:Y:S01]  /*3320*/  FMUL.FTZ R201, R202, R0 ;  /* 0x00000000cac97220 */ /* 0x000fe20000410000 */
[----:B------:R-:W-:Y:S01]  /*3330*/  FSEL R136, R136, RZ, P3 ;  /* 0x000000ff88887208 */ /* 0x000fe20001800000 */
[----:B------:R-:W-:Y:S01]  /*3340*/  @P2 FMUL.FTZ R164, R134, R245 ;  /* 0x000000f586a42220 */ /* 0x000fe20000410000 */
[----:B------:R-:W-:Y:S01]  /*3350*/  LOP3.LUT P3, RZ, R133, 0xff0000, RZ, 0xc0, !PT ;  /* 0x00ff000085ff7812 */ /* 0x000fe2000786c0ff */
[----:B------:R-:W-:Y:S01]  /*3360*/  FMUL.FTZ R134, R66, R134 ;  /* 0x0000008642867220 */ /* 0x000fe20000410000 */
[----:B------:R-:W-:Y:S01]  /*3370*/  @P1 PRMT R129, R129, 0x5410, R132 ;  /* 0x0000541081811816 */ /* 0x000fe20000000084 */
[----:B------:R-:W-:-:S03]  /*3380*/  FMUL.FTZ R201, R201, c[0x0][0x1e8] ;  /* 0x00007a00c9c97a20 */ /* 0x000fc60000410000 */
[----:B------:R-:W-:Y:S02]  /*3390*/  FSEL R134, R134, RZ, P2 ;  /* 0x000000ff86867208 */ /* 0x000fe40001000000 */
[----:B------:R-:W-:Y:S01]  /*33a0*/  LOP3.LUT P2, RZ, R133, 0xff000000, RZ, 0xc0, !PT ;  /* 0xff00000085ff7812 */ /* 0x000fe2000784c0ff */
[----:B------:R-:W-:-:S05]  /*33b0*/  @P0 HADD2.F32 R133, -RZ, R111.H0_H0 ;  /* 0x2000006fff850230 */ /* 0x000fca0000004100 */
[----:B------:R-:W-:Y:S01]  /*33c0*/  @P0 FADD.FTZ R244, R244, R133 ;  /* 0x00000085f4f40221 */ /* 0x000fe20000010000 */
[----:B------:R-:W-:-:S03]  /*33d0*/  @P0 HADD2.F32 R133, -RZ, R110.H1_H1 ;  /* 0x3000006eff850230 */ /* 0x000fc60000004100 */
[----:B------:R-:W-:Y:S02]  /*33e0*/  FMUL.FTZ R213, R244, R0 ;  /* 0x00000000f4d57220 */ /* 0x000fe40000410000 */
[----:B------:R-:W-:Y:S01]  /*33f0*/  @P0 FADD.FTZ R243, R243, R133 ;  /* 0x00000085f3f30221 */ /* 0x000fe20000010000 */
[----:B------:R-:W-:Y:S01]  /*3400*/  @P1 F2FP.PACK_AB R133, RZ, R244 ;  /* 0x000000f4ff85123e */ /* 0x000fe200000000ff */
[----:B------:R-:W-:Y:S02]  /*3410*/  FMUL.FTZ R213, R213, c[0x0][0x1e8] ;  /* 0x00007a00d5d57a20 */ /* 0x000fe40000410000 */
[----:B------:R-:W-:Y:S01]  /*3420*/  FMUL.FTZ R202, R243, R0 ;  /* 0x00000000f3ca7220 */ /* 0x000fe20000410000 */
[----:B------:R-:W-:Y:S02]  /*3430*/  @P1 F2FP.PACK_AB R170, RZ, R243 ;  /* 0x000000f3ffaa123e */ /* 0x000fe400000000ff */
[----:B------:R-:W-:Y:S01]  /*3440*/  @P1 PRMT R131, R133, 0x7610, R131 ;  /* 0x0000761085831816 */ /* 0x000fe20000000083 */
[----:B------:R-:W-:Y:S01]  /*3450*/  @P1 IMAD.WIDE.U32 R132, R3, R246, c[0x0][0x258] ;  /* 0x0000960003841625 */ /* 0x000fe200078e00f6 */
[----:B------:R-:W-:-:S02]  /*3460*/  @P1 PRMT R130, R130, 0x5410, R170 ;  /* 0x0000541082821816 */ /* 0x000fc400000000aa */
[----:B------:R-:W-:Y:S01]  /*3470*/  @P1 PRMT R131, R131, 0x5410, R199 ;  /* 0x0000541083831816 */ /* 0x000fe200000000c7 */
[----:B------:R-:W-:-:S04]  /*3480*/  FMUL.FTZ R202, R202, c[0x0][0x1e8] ;  /* 0x00007a00caca7a20 */ /* 0x000fc80000410000 */
[----:B------:R1:W-:Y:S02]  /*3490*/  @P1 STG.E.128 [R132.64], R128 ;  /* 0x0000008084001986 */ /* 0x0003e4000c101d04 */
[----:B-1----:R-:W-:Y:S01]  /*34a0*/  FMUL.FTZ R133, R67, R200 ;  /* 0x000000c843857220 */ /* 0x002fe20000410000 */
[----:B------:R-:W-:Y:S01]  /*34b0*/  F2FP.PACK_AB R132, R136, R135 ;  /* 0x000000878884723e */ /* 0x000fe200000000ff */
[----:B------:R-:W-:Y:S02]  /*34c0*/  FMUL.FTZ R136, R171, R0 ;  /* 0x00000000ab887220 */ /* 0x000fe40000410000 */
[----:B------:R-:W-:Y:S01]  /*34d0*/  FMUL.FTZ R171, R61, R202 ;  /* 0x000000ca3dab7220 */ /* 0x000fe20000410000 */
[----:B------:R-:W-:Y:S01]  /*34e0*/  FSEL R133, R133, RZ, P5 ;  /* 0x000000ff85857208 */ /* 0x000fe20002800000 */
[----:B------:R-:W-:Y:S02]  /*34f0*/  FMUL.FTZ R136, R136, c[0x0][0x1e8] ;  /* 0x00007a0088887a20 */ /* 0x000fe40000410000 */
[----:B------:R-:W-:Y:S01]  /*3500*/  FMUL.FTZ R135, R62, R213 ;  /* 0x000000d53e877220 */ /* 0x000fe20000410000 */
[----:B------:R-:W-:Y:S01]  /*3510*/  F2FP.PACK_AB R133, R133, R134 ;  /* 0x000000868585723e */ /* 0x000fe200000000ff */
[----:B------:R-:W-:Y:S01]  /*3520*/  FMUL.FTZ R134, R60, R201 ;  /* 0x000000c93c867220 */ /* 0x000fe20000410000 */
[----:B------:R-:W-:Y:S01]  /*3530*/  FSEL R171, R171, RZ, P4 ;  /* 0x000000ffabab7208 */ /* 0x000fe20002000000 */
[----:B------:R-:W-:Y:S01]  /*3540*/  FMUL.FTZ R170, R63, R136 ;  /* 0x000000883faa7220 */ /* 0x000fe20000410000 */
[----:B------:R-:W-:-:S02]  /*3550*/  FSEL R135, R135, RZ, P3 ;  /* 0x000000ff87877208 */ /* 0x000fc40001800000 */
[----:B------:R-:W-:Y:S02]  /*3560*/  FSEL R134, R134, RZ, P6 ;  /* 0x000000ff86867208 */ /* 0x000fe40003000000 */
[----:B------:R-:W-:Y:S02]  /*3570*/  FSEL R170, R170, RZ, P2 ;  /* 0x000000ffaaaa7208 */ /* 0x000fe40001000000 */
[----:B------:R-:W-:Y:S02]  /*3580*/  F2FP.PACK_AB R134, R171, R134 ;  /* 0x00000086ab86723e */ /* 0x000fe400000000ff */
[----:B------:R-:W-:Y:S01]  /*3590*/  F2FP.PACK_AB R135, R170, R135 ;  /* 0x00000087aa87723e */ /* 0x000fe200000000ff */
[----:B------:R-:W-:-:S05]  /*35a0*/  IMAD.WIDE.U32 R170, R3, R246, c[0x0][0x248] ;  /* 0x0000920003aa7625 */ /* 0x000fca00078e00f6 */
[----:B------:R1:W-:Y:S02]  /*35b0*/  STG.E.128 [R170.64], R132 ;  /* 0x00000084aa007986 */ /* 0x0003e4000c101d04 */
[----:B-1----:R-:W-:-:S06]  /*35c0*/  IMAD.WIDE.U32 R132, R183, R246, c[0x0][0x170] ;  /* 0x00005c00b7847625 */ /* 0x002fcc00078e00f6 */
[----:B------:R-:W4:Y:S01]  /*35d0*/  LDG.E.128 R132, [R132.64] ;  /* 0x0000000484847981 */ /* 0x000f22000c1e1d00 */
[----:B------:R-:W-:Y:S01]  /*35e0*/  @P5 HADD2.F32 R137, -RZ, R137.H1_H1 ;  /* 0x30000089ff895230 */ /* 0x000fe20000004100 */
[----:B------:R-:W-:Y:S01]  /*35f0*/  MOV R199, RZ ;  /* 0x000000ff00c77202 */ /* 0x000fe20000000f00 */
[-CC-:B------:R-:W-:Y:S02]  /*3600*/  FFMA.FTZ R214, R214, R161.reuse, R160.reuse ;  /* 0x000000a1d6d67223 */ /* 0x180fe400000100a0 */
[----:B------:R-:W-:Y:S02]  /*3610*/  FFMA.FTZ R234, R234, R161, R160 ;  /* 0x000000a1eaea7223 */ /* 0x000fe400000100a0 */
[----:B------:R-:W-:Y:S01]  /*3620*/  @P5 FMUL.FTZ R199, R200, R137 ;  /* 0x00000089c8c75220 */ /* 0x000fe20000410000 */
[----:B------:R-:W-:Y:S01]  /*3630*/  HFMA2.MMA R200, -RZ, RZ, 0, 0 ;  /* 0x00000000ffc87435 */ /* 0x000fe200000001ff */
[--C-:B------:R-:W-:Y:S01]  /*3640*/  @P6 HADD2.F32 R137, -RZ, R138.reuse.H0_H0 ;  /* 0x2000008aff896230 */ /* 0x100fe20000004100 */
[----:B------:R-:W-:Y:S01]  /*3650*/  FADD.FTZ R214, R216, -R214 ;  /* 0x800000d6d8d67221 */ /* 0x000fe20000010000 */
[----:B------:R-:W-:Y:S01]  /*3660*/  @P4 HADD2.F32 R138, -RZ, R138.H1_H1 ;  /* 0x3000008aff8a4230 */ /* 0x000fe20000004100 */
[----:B------:R-:W-:Y:S01]  /*3670*/  FFMA.FTZ R215, R215, R161, R160 ;  /* 0x000000a1d7d77223 */ /* 0x000fe200000100a0 */
[----:B------:R-:W-:Y:S01]  /*3680*/  HFMA2.MMA R216, -RZ, RZ, 0, 0 ;  /* 0x00000000ffd87435 */ /* 0x000fe200000001ff */
[----:B------:R-:W-:Y:S01]  /*3690*/  @P6 FMUL.FTZ R200, R201, R137 ;  /* 0x00000089c9c86220 */ /* 0x000fe20000410000 */
[----:B------:R-:W-:Y:S01]  /*36a0*/  MOV R201, RZ ;  /* 0x000000ff00c97202 */ /* 0x000fe20000000f00 */
[----:B------:R-:W-:Y:S01]  /*36b0*/  @P4 FMUL.FTZ R201, R202, R138 ;  /* 0x0000008acac94220 */ /* 0x000fe20000410000 */
[----:B------:R-:W-:Y:S01]  /*36c0*/  HFMA2.MMA R202, -RZ, RZ, 0, 0 ;  /* 0x00000000ffca7435 */ /* 0x000fe200000001ff */
[--C-:B------:R-:W-:Y:S01]  /*36d0*/  @P3 HADD2.F32 R137, -RZ, R139.reuse.H0_H0 ;  /* 0x2000008bff893230 */ /* 0x100fe20000004100 */
[----:B------:R-:W-:Y:S01]  /*36e0*/  FADD.FTZ R138, R236, -R234 ;  /* 0x800000eaec8a7221 */ /* 0x000fe20000010000 */
[----:B------:R-:W-:Y:S01]  /*36f0*/  @P2 HADD2.F32 R139, -RZ, R139.H1_H1 ;  /* 0x3000008bff8b2230 */ /* 0x000fe20000004100 */
[----:B------:R-:W-:Y:S01]  /*3700*/  FMUL.FTZ R234, R2, R214 ;  /* 0x000000d602ea7220 */ /* 0x000fe20000410000 */
[----:B------:R-:W-:Y:S01]  /*3710*/  LOP3.LUT P6, RZ, R186, 0xff00, RZ, 0xc0, !PT ;  /* 0x0000ff00baff7812 */ /* 0x000fe200078cc0ff */
[----:B------:R-:W-:Y:S01]  /*3720*/  @P3 FMUL.FTZ R202, R213, R137 ;  /* 0x00000089d5ca3220 */ /* 0x000fe20000410000 */
[----:B------:R-:W-:Y:S01]  /*3730*/  MOV R213, RZ ;  /* 0x000000ff00d57202 */ /* 0x000fe20000000f00 */
[----:B------:R-:W-:Y:S01]  /*3740*/  @P2 FMUL.FTZ R213, R136, R139 ;  /* 0x0000008b88d52220 */ /* 0x000fe20000410000 */
[--C-:B------:R-:W-:Y:S01]  /*3750*/  @P0 HADD2.F32 R136, -RZ, R112.reuse.H0_H0 ;  /* 0x20000070ff880230 */ /* 0x100fe20000004100 */
[----:B------:R-:W-:Y:S01]  /*3760*/  MOV R137, R186 ;  /* 0x000000ba00897202 */ /* 0x000fe20000000f00 */
[----:B------:R-:W-:Y:S01]  /*3770*/  FADD.FTZ R215, R235, -R215 ;  /* 0x800000d7ebd77221 */ /* 0x000fe20000010000 */
[----:B------:R-:W-:Y:S01]  /*3780*/  LOP3.LUT P2, RZ, R186, 0xff0000, RZ, 0xc0, !PT ;  /* 0x00ff0000baff7812 */ /* 0x000fe2000784c0ff */
[----:B------:R-:W-:Y:S01]  /*3790*/  FMUL.FTZ R138, R2, R138 ;  /* 0x0000008a028a7220 */ /* 0x000fe20000410000 */
[----:B------:R-:W-:Y:S01]  /*37a0*/  LOP3.LUT P5, RZ, R137, 0xff, RZ, 0xc0, !PT ;  /* 0x000000ff89ff7812 */ /* 0x000fe200078ac0ff */
[----:B------:R-:W-:Y:S01]  /*37b0*/  @P0 FADD.FTZ R234, R234, R136 ;  /* 0x00000088eaea0221 */ /* 0x000fe20000010000 */
[----:B------:R-:W-:Y:S01]  /*37c0*/  @P0 HADD2.F32 R136, -RZ, R112.H1_H1 ;  /* 0x30000070ff880230 */ /* 0x000fe20000004100 */
[----:B------:R-:W-:Y:S01]  /*37d0*/  FMUL.FTZ R139, R2, R215 ;  /* 0x000000d7028b7220 */ /* 0x000fe20000410000 */
[----:B------:R-:W-:Y:S01]  /*37e0*/  @P0 HADD2.F32 R137, -RZ, R113.H0_H0 ;  /* 0x20000071ff890230 */ /* 0x000fe20000004100 */
[----:B------:R-:W-:Y:S01]  /*37f0*/  CS2R R214, SRZ ;  /* 0x0000000000d67805 */ /* 0x000fe2000001ff00 */
[----:B------:R-:W-:Y:S01]  /*3800*/  LOP3.LUT P3, RZ, R186, 0xff000000, RZ, 0xc0, !PT ;  /* 0xff000000baff7812 */ /* 0x000fe2000786c0ff */
[----:B------:R-:W-:Y:S01]  /*3810*/  @P0 FADD.FTZ R139, R139, R136 ;  /* 0x000000888b8b0221 */ /* 0x000fe20000010000 */
[----:B------:R-:W-:Y:S01]  /*3820*/  LOP3.LUT P4, RZ, R187, 0xff, RZ, 0xc0, !PT ;  /* 0x000000ffbbff7812 */ /* 0x000fe2000788c0ff */
[----:B------:R-:W-:-:S02]  /*3830*/  @P0 FADD.FTZ R138, R138, R137 ;  /* 0x000000898a8a0221 */ /* 0x000fc40000010000 */
[-C--:B------:R-:W-:Y:S02]  /*3840*/  FMUL.FTZ R137, R139, R0.reuse ;  /* 0x000000008b897220 */ /* 0x080fe40000410000 */
[----:B------:R-:W-:Y:S02]  /*3850*/  FMUL.FTZ R136, R234, R0 ;  /* 0x00000000ea887220 */ /* 0x000fe40000410000 */
[----:B------:R-:W-:Y:S02]  /*3860*/  FMUL.FTZ R137, R137, c[0x0][0x1e8] ;  /* 0x00007a0089897a20 */ /* 0x000fe40000410000 */
[----:B------:R-:W-:Y:S02]  /*3870*/  FMUL.FTZ R136, R136, c[0x0][0x1e8] ;  /* 0x00007a0088887a20 */ /* 0x000fe40000410000 */
[----:B------:R-:W-:Y:S02]  /*3880*/  FMUL.FTZ R186, R57, R137 ;  /* 0x0000008939ba7220 */ /* 0x000fe40000410000 */
[----:B------:R-:W-:-:S02]  /*3890*/  FFMA.FTZ R224, R224, R161, R160 ;  /* 0x000000a1e0e07223 */ /* 0x000fc400000100a0 */
[-C--:B------:R-:W-:Y:S01]  /*38a0*/  FFMA.FTZ R229, R229, R161.reuse, R160 ;  /* 0x000000a1e5e57223 */ /* 0x080fe200000100a0 */
[----:B------:R-:W-:Y:S01]  /*38b0*/  FSEL R186, R186, RZ, P6 ;  /* 0x000000ffbaba7208 */ /* 0x000fe20003000000 */
[----:B------:R-:W-:Y:S02]  /*38c0*/  FADD.FTZ R226, R226, -R224 ;  /* 0x800000e0e2e27221 */ /* 0x000fe40000010000 */
[-CC-:B------:R-:W-:Y:S02]  /*38d0*/  FFMA.FTZ R231, R231, R161.reuse, R160.reuse ;  /* 0x000000a1e7e77223 */ /* 0x180fe400000100a0 */
[----:B------:R-:W-:Y:S02]  /*38e0*/  FFMA.FTZ R224, R225, R161, R160 ;  /* 0x000000a1e1e07223 */ /* 0x000fe400000100a0 */
[----:B------:R-:W-:Y:S01]  /*38f0*/  FADD.FTZ R229, R232, -R229 ;  /* 0x800000e5e8e57221 */ /* 0x000fe20000010000 */
[----:B------:R-:W-:Y:S01]  /*3900*/  @P0 HADD2.F32 R232, -RZ, R114.H0_H0 ;  /* 0x20000072ffe80230 */ /* 0x000fe20000004100 */
[----:B------:R-:W-:-:S02]  /*3910*/  FADD.FTZ R231, R233, -R231 ;  /* 0x800000e7e9e77221 */ /* 0x000fc40000010000 */
[----:B------:R-:W-:Y:S01]  /*3920*/  FADD.FTZ R224, R228, -R224 ;  /* 0x800000e0e4e07221 */ /* 0x000fe20000010000 */
[----:B------:R-:W-:Y:S01]  /*3930*/  @P1 F2FP.PACK_AB R228, RZ, R139 ;  /* 0x0000008bffe4123e */ /* 0x000fe200000000ff */
[----:B------:R-:W-:Y:S01]  /*3940*/  @P0 HADD2.F32 R139, -RZ, R115.H1_H1 ;  /* 0x30000073ff8b0230 */ /* 0x000fe20000004100 */
[----:B------:R-:W-:Y:S02]  /*3950*/  FMUL.FTZ R231, R2, R231 ;  /* 0x000000e702e77220 */ /* 0x000fe40000410000 */
[----:B------:R-:W-:Y:S02]  /*3960*/  FFMA.FTZ R225, R227, R161, R160 ;  /* 0x000000a1e3e17223 */ /* 0x000fe400000100a0 */
[----:B------:R-:W-:Y:S02]  /*3970*/  @P0 FADD.FTZ R231, R231, R139 ;  /* 0x0000008be7e70221 */ /* 0x000fe40000010000 */
[----:B------:R-:W-:Y:S02]  /*3980*/  FADD.FTZ R225, R230, -R225 ;  /* 0x800000e1e6e17221 */ /* 0x000fe40000010000 */
[----:B------:R-:W-:-:S02]  /*3990*/  FMUL.FTZ R227, R2, R226 ;  /* 0x000000e202e37220 */ /* 0x000fc40000410000 */
[----:B------:R-:W-:-:S04]  /*39a0*/  FMUL.FTZ R224, R2, R224 ;  /* 0x000000e002e07220 */ /* 0x000fc80000410000 */
[----:B------:R-:W-:Y:S01]  /*39b0*/  @P0 FADD.FTZ R224, R224, R232 ;  /* 0x000000e8e0e00221 */ /* 0x000fe20000010000 */
[--C-:B----4-:R-:W-:Y:S02]  /*39c0*/  @P5 HADD2.F32 R170, -RZ, R132.reuse.H0_H0 ;  /* 0x20000084ffaa5230 */ /* 0x110fe40000004100 */
[----:B------:R-:W-:-:S03]  /*39d0*/  @P6 HADD2.F32 R132, -RZ, R132.H1_H1 ;  /* 0x30000084ff846230 */ /* 0x000fc60000004100 */
[----:B------:R-:W-:Y:S01]  /*39e0*/  @P5 FMUL.FTZ R214, R136, R170 ;  /* 0x000000aa88d65220 */ /* 0x000fe20000410000 */
[----:B------:R-:W-:Y:S01]  /*39f0*/  @P2 HADD2.F32 R170, -RZ, R133.H0_H0 ;  /* 0x20000085ffaa2230 */ /* 0x000fe20000004100 */
[----:B------:R-:W-:Y:S02]  /*3a00*/  @P6 FMUL.FTZ R215, R137, R132 ;  /* 0x0000008489d76220 */ /* 0x000fe40000410000 */
[----:B------:R-:W-:Y:S02]  /*3a10*/  FMUL.FTZ R132, R138, R0 ;  /* 0x000000008a847220 */ /* 0x000fe40000410000 */
[----:B------:R-:W-:Y:S02]  /*3a20*/  FMUL.FTZ R136, R56, R136 ;  /* 0x0000008838887220 */ /* 0x000fe40000410000 */
[----:B------:R-:W-:-:S03]  /*3a30*/  FMUL.FTZ R132, R132, c[0x0][0x1e8] ;  /* 0x00007a0084847a20 */ /* 0x000fc60000410000 */
[----:B------:R-:W-:Y:S01]  /*3a40*/  FSEL R136, R136, RZ, P5 ;  /* 0x000000ff88887208 */ /* 0x000fe20002800000 */
[----:B------:R-:W-:Y:S01]  /*3a50*/  @P2 FMUL.FTZ R216, R132, R170 ;  /* 0x000000aa84d82220 */ /* 0x000fe20000410000 */
[----:B------:R-:W-:Y:S01]  /*3a60*/  LEA R170, P6, R183, c[0x0][0x248], 0x4 ;  /* 0x00009200b7aa7a11 */ /* 0x000fe200078c20ff */
[----:B------:R-:W-:Y:S01]  /*3a70*/  FMUL.FTZ R137, R58, R132 ;  /* 0x000000843a897220 */ /* 0x000fe20000410000 */
[----:B------:R-:W-:Y:S01]  /*3a80*/  LOP3.LUT P5, RZ, R187, 0xff00, RZ, 0xc0, !PT ;  /* 0x0000ff00bbff7812 */ /* 0x000fe200078ac0ff */
[----:B------:R-:W-:Y:S01]  /*3a90*/  FMUL.FTZ R132, R2, R229 ;  /* 0x000000e502847220 */ /* 0x000fe20000410000 */
[----:B------:R-:W-:Y:S02]  /*3aa0*/  LEA.HI.X R171, R183, c[0x0][0x24c], RZ, 0x4, P6 ;  /* 0x00009300b7ab7a11 */ /* 0x000fe400030f24ff */
[----:B------:R-:W-:Y:S02]  /*3ab0*/  FSEL R137, R137, RZ, P2 ;  /* 0x000000ff89897208 */ /* 0x000fe40001000000 */
[----:B------:R-:W-:-:S02]  /*3ac0*/  LOP3.LUT P2, RZ, R187, 0xff0000, RZ, 0xc0, !PT ;  /* 0x00ff0000bbff7812 */ /* 0x000fc4000784c0ff */
[----:B------:R-:W-:Y:S01]  /*3ad0*/  LOP3.LUT P6, RZ, R187, 0xff000000, RZ, 0xc0, !PT ;  /* 0xff000000bbff7812 */ /* 0x000fe200078cc0ff */
[----:B------:R-:W-:Y:S01]  /*3ae0*/  @P0 HADD2.F32 R187, -RZ, R115.H0_H0 ;  /* 0x20000073ffbb0230 */ /* 0x000fe20000004100 */
[----:B------:R-:W-:Y:S01]  /*3af0*/  @P1 F2FP.PACK_AB R229, RZ, R138 ;  /* 0x0000008affe5123e */ /* 0x000fe200000000ff */
[----:B------:R-:W-:Y:S01]  /*3b00*/  @P0 HADD2.F32 R138, -RZ, R113.H1_H1 ;  /* 0x30000071ff8a0230 */ /* 0x000fe20000004100 */
[----:B------:R-:W-:Y:S02]  /*3b10*/  F2FP.PACK_AB R136, R186, R136 ;  /* 0x00000088ba88723e */ /* 0x000fe400000000ff */
[----:B------:R-:W-:Y:S01]  /*3b20*/  @P0 FADD.FTZ R132, R132, R187 ;  /* 0x000000bb84840221 */ /* 0x000fe20000010000 */
[----:B------:R-:W-:Y:S01]  /*3b30*/  @P1 F2FP.PACK_AB R187, RZ, R234 ;  /* 0x000000eaffbb123e */ /* 0x000fe200000000ff */
        /* <DEDUP_REMOVED lines=8> */
[----:B------:R-:W-:Y:S01]  /*3bc0*/  FMUL.FTZ R132, R132, c[0x0][0x1e8] ;  /* 0x00007a0084847a20 */ /* 0x000fe20000410000 */
[----:B------:R-:W-:Y:S01]  /*3bd0*/  @P1 PRMT R128, R187, 0x7610, R128 ;  /* 0x00007610bb801816 */ /* 0x000fe20000000080 */
[----:B------:R-:W-:Y:S01]  /*3be0*/  FMUL.FTZ R139, R54, R226 ;  /* 0x000000e2368b7220 */ /* 0x000fe20000410000 */
[----:B------:R-:W-:Y:S01]  /*3bf0*/  @P1 PRMT R131, R230, 0x7610, R131 ;  /* 0x00007610e6831816 */ /* 0x000fe20000000083 */
[----:B------:R-:W-:Y:S01]  /*3c00*/  FMUL.FTZ R233, R55, R132 ;  /* 0x0000008437e97220 */ /* 0x000fe20000410000 */
[----:B------:R-:W-:Y:S01]  /*3c10*/  @P1 PRMT R128, R128, 0x5410, R228 ;  /* 0x0000541080801816 */ /* 0x000fe200000000e4 */
[----:B------:R-:W-:Y:S01]  /*3c20*/  FMUL.FTZ R138, R2, R225 ;  /* 0x000000e1028a7220 */ /* 0x000fe20000410000 */
[----:B------:R-:W-:Y:S01]  /*3c30*/  @P0 HADD2.F32 R225, -RZ, R114.H1_H1 ;  /* 0x30000072ffe10230 */ /* 0x000fe20000004100 */
[----:B------:R-:W-:Y:S01]  /*3c40*/  FSEL R139, R139, RZ, P2 ;  /* 0x000000ff8b8b7208 */ /* 0x000fe20001000000 */
[----:B------:R-:W-:Y:S01]  /*3c50*/  FMUL.FTZ R227, R227, R0 ;  /* 0x00000000e3e37220 */ /* 0x000fe20000410000 */
[----:B------:R-:W-:Y:S01]  /*3c60*/  FSEL R233, R233, RZ, P6 ;  /* 0x000000ffe9e97208 */ /* 0x000fe20003000000 */
[----:B------:R-:W-:Y:S01]  /*3c70*/  @P1 IMAD.WIDE.U32 R186, R183, R246, c[0x0][0x258] ;  /* 0x00009600b7ba1625 */ /* 0x000fe200078e00f6 */
[----:B------:R-:W-:-:S02]  /*3c80*/  @P1 PRMT R129, R129, 0x5410, R232 ;  /* 0x0000541081811816 */ /* 0x000fc400000000e8 */
[----:B------:R-:W-:Y:S01]  /*3c90*/  F2FP.PACK_AB R139, R233, R139 ;  /* 0x0000008be98b723e */ /* 0x000fe200000000ff */
[----:B------:R-:W-:Y:S01]  /*3ca0*/  @P0 FADD.FTZ R138, R138, R225 ;  /* 0x000000e18a8a0221 */ /* 0x000fe20000010000 */
[----:B------:R-:W-:Y:S01]  /*3cb0*/  @P1 F2FP.PACK_AB R233, RZ, R224 ;  /* 0x000000e0ffe9123e */ /* 0x000fe200000000ff */
[-C--:B------:R-:W-:Y:S01]  /*3cc0*/  FMUL.FTZ R225, R224, R0.reuse ;  /* 0x00000000e0e17220 */ /* 0x080fe20000410000 */
[----:B------:R-:W-:Y:S01]  /*3cd0*/  @P1 PRMT R131, R131, 0x5410, R231 ;  /* 0x0000541083831816 */ /* 0x000fe200000000e7 */
[----:B------:R-:W-:Y:S01]  /*3ce0*/  FMUL.FTZ R224, R138, R0 ;  /* 0x000000008ae07220 */ /* 0x000fe20000410000 */
[----:B------:R-:W-:Y:S01]  /*3cf0*/  @P1 F2FP.PACK_AB R234, RZ, R138 ;  /* 0x0000008affea123e */ /* 0x000fe200000000ff */
[----:B------:R-:W-:Y:S01]  /*3d00*/  FMUL.FTZ R225, R225, c[0x0][0x1e8] ;  /* 0x00007a00e1e17a20 */ /* 0x000fe20000410000 */
[----:B------:R-:W-:Y:S01]  /*3d10*/  @P1 PRMT R130, R233, 0x7610, R130 ;  /* 0x00007610e9821816 */ /* 0x000fe20000000082 */
[----:B------:R-:W-:Y:S02]  /*3d20*/  FMUL.FTZ R224, R224, c[0x0][0x1e8] ;  /* 0x00007a00e0e07a20 */ /* 0x000fe40000410000 */
[----:B------:R-:W-:Y:S01]  /*3d30*/  FMUL.FTZ R227, R227, c[0x0][0x1e8] ;  /* 0x00007a00e3e37a20 */ /* 0x000fe20000410000 */
[----:B------:R-:W-:Y:S01]  /*3d40*/  @P1 PRMT R130, R130, 0x5410, R234 ;  /* 0x0000541082821816 */ /* 0x000fe200000000ea */
[----:B------:R-:W-:-:S02]  /*3d50*/  FMUL.FTZ R138, R52, R225 ;  /* 0x000000e1348a7220 */ /* 0x000fc40000410000 */
[----:B------:R-:W-:Y:S02]  /*3d60*/  FMUL.FTZ R236, R53, R224 ;  /* 0x000000e035ec7220 */ /* 0x000fe40000410000 */
[----:B------:R-:W-:Y:S01]  /*3d70*/  FMUL.FTZ R235, R59, R227 ;  /* 0x000000e33beb7220 */ /* 0x000fe20000410000 */
[----:B------:R-:W-:Y:S01]  /*3d80*/  FSEL R138, R138, RZ, P4 ;  /* 0x000000ff8a8a7208 */ /* 0x000fe20002000000 */
[----:B------:R-:W-:Y:S01]  /*3d90*/  @P1 STG.E.128 [R186.64], R128 ;  /* 0x00000080ba001986 */ /* 0x000fe2000c101d04 */
[----:B------:R-:W-:Y:S02]  /*3da0*/  FSEL R236, R236, RZ, P5 ;  /* 0x000000ffecec7208 */ /* 0x000fe40002800000 */
[----:B------:R-:W-:Y:S02]  /*3db0*/  FSEL R235, R235, RZ, P3 ;  /* 0x000000ffebeb7208 */ /* 0x000fe40001800000 */
[----:B------:R-:W-:Y:S02]  /*3dc0*/  F2FP.PACK_AB R138, R236, R138 ;  /* 0x0000008aec8a723e */ /* 0x000fe400000000ff */
[----:B------:R-:W-:-:S05]  /*3dd0*/  F2FP.PACK_AB R137, R235, R137 ;  /* 0x00000089eb89723e */ /* 0x000fca00000000ff */
[----:B------:R1:W-:Y:S02]  /*3de0*/  STG.E.128 [R170.64], R136 ;  /* 0x00000088aa007986 */ /* 0x0003e4000c101d04 */
[----:B-1----:R-:W-:-:S06]  /*3df0*/  IMAD.WIDE.U32 R136, R182, R246, c[0x0][0x170] ;  /* 0x00005c00b6887625 */ /* 0x002fcc00078e00f6 */
[----:B------:R-:W4:Y:S01]  /*3e00*/  LDG.E.128 R136, [R136.64] ;  /* 0x0000000488887981 */ /* 0x000f22000c1e1d00 */
[----:B------:R-:W-:Y:S01]  /*3e10*/  @P3 HADD2.F32 R133, -RZ, R133.H1_H1 ;  /* 0x30000085ff853230 */ /* 0x000fe20000004100 */
[----:B------:R-:W-:Y:S01]  /*3e20*/  CS2R R186, SRZ ;  /* 0x0000000000ba7805 */ /* 0x000fe2000001ff00 */
[-CC-:B------:R-:W-:Y:S02]  /*3e30*/  FFMA.FTZ R217, R217, R161.reuse, R160.reuse ;  /* 0x000000a1d9d97223 */ /* 0x180fe400000100a0 */
[----:B------:R-:W-:Y:S02]  /*3e40*/  FFMA.FTZ R220, R220, R161, R160 ;  /* 0x000000a1dcdc7223 */ /* 0x000fe400000100a0 */
[----:B------:R-:W-:Y:S01]  /*3e50*/  @P3 FMUL.FTZ R187, R227, R133 ;  /* 0x00000085e3bb3220 */ /* 0x000fe20000410000 */
[--C-:B------:R-:W-:Y:S01]  /*3e60*/  @P4 HADD2.F32 R133, -RZ, R134.reuse.H0_H0 ;  /* 0x20000086ff854230 */ /* 0x100fe20000004100 */
[----:B------:R-:W-:Y:S01]  /*3e70*/  FADD.FTZ R217, R219, -R217 ;  /* 0x800000d9dbd97221 */ /* 0x000fe20000010000 */
[----:B------:R-:W-:Y:S01]  /*3e80*/  @P5 HADD2.F32 R134, -RZ, R134.H1_H1 ;  /* 0x30000086ff865230 */ /* 0x000fe20000004100 */
[----:B------:R-:W-:Y:S01]  /*3e90*/  FADD.FTZ R220, R222, -R220 ;  /* 0x800000dcdedc7221 */ /* 0x000fe20000010000 */
[----:B------:R-:W-:Y:S01]  /*3ea0*/  LOP3.LUT P3, RZ, R185, 0xff, RZ, 0xc0, !PT ;  /* 0x000000ffb9ff7812 */ /* 0x000fe2000786c0ff */
[----:B------:R-:W-:Y:S01]  /*3eb0*/  @P4 FMUL.FTZ R186, R225, R133 ;  /* 0x00000085e1ba4220 */ /* 0x000fe20000410000 */
[----:B------:R-:W-:Y:S01]  /*3ec0*/  MOV R225, RZ ;  /* 0x000000ff00e17202 */ /* 0x000fe20000000f00 */
[----:B------:R-:W-:Y:S01]  /*3ed0*/  @P5 FMUL.FTZ R225, R224, R134 ;  /* 0x00000086e0e15220 */ /* 0x000fe20000410000 */
[----:B------:R-:W-:Y:S01]  /*3ee0*/  HFMA2.MMA R224, -RZ, RZ, 0, 0 ;  /* 0x00000000ffe07435 */ /* 0x000fe200000001ff */
[--C-:B------:R-:W-:Y:S01]  /*3ef0*/  @P2 HADD2.F32 R133, -RZ, R135.reuse.H0_H0 ;  /* 0x20000087ff852230 */ /* 0x100fe20000004100 */
[----:B------:R-:W-:Y:S01]  /*3f00*/  FMUL.FTZ R134, R2, R217 ;  /* 0x000000d902867220 */ /* 0x000fe20000410000 */
[----:B------:R-:W-:Y:S01]  /*3f10*/  @P6 HADD2.F32 R135, -RZ, R135.H1_H1 ;  /* 0x30000087ff876230 */ /* 0x000fe20000004100 */
[----:B------:R-:W-:Y:S01]  /*3f20*/  LOP3.LUT P4, RZ, R184, 0xff00, RZ, 0xc0, !PT ;  /* 0x0000ff00b8ff7812 */ /* 0x000fe2000788c0ff */
[----:B------:R-:W-:Y:S01]  /*3f30*/  FMUL.FTZ R183, R2, R220 ;  /* 0x000000dc02b77220 */ /* 0x000fe20000410000 */
[----:B------:R-:W-:Y:S01]  /*3f40*/  HFMA2.MMA R217, -RZ, RZ, 0, 0 ;  /* 0x00000000ffd97435 */ /* 0x000fe200000001ff */
[----:B------:R-:W-:Y:S01]  /*3f50*/  @P2 FMUL.FTZ R224, R226, R133 ;  /* 0x00000085e2e02220 */ /* 0x000fe20000410000 */
[----:B------:R-:W-:Y:S01]  /*3f60*/  MOV R226, RZ ;  /* 0x000000ff00e27202 */ /* 0x000fe20000000f00 */
[----:B------:R-:W-:Y:S01]  /*3f70*/  @P6 FMUL.FTZ R226, R132, R135 ;  /* 0x0000008784e26220 */ /* 0x000fe20000410000 */
[--C-:B------:R-:W-:Y:S01]  /*3f80*/  @P0 HADD2.F32 R132, -RZ, R116.reuse.H0_H0 ;  /* 0x20000074ff840230 */ /* 0x100fe20000004100 */
[----:B------:R-:W-:Y:S01]  /*3f90*/  FFMA.FTZ R135, R218, R161, R160 ;  /* 0x000000a1da877223 */ /* 0x000fe200000100a0 */
[----:B------:R-:W-:Y:S01]  /*3fa0*/  MOV R133, R184 ;  /* 0x000000b800857202 */ /* 0x000fe20000000f00 */
[----:B------:R-:W-:Y:S01]  /*3fb0*/  CS2R R218, SRZ ;  /* 0x0000000000da7805 */ /* 0x000fe2000001ff00 */
[----:B------:R-:W-:Y:S01]  /*3fc0*/  LOP3.LUT P2, RZ, R184, 0xff0000, RZ, 0xc0, !PT ;  /* 0x00ff0000b8ff7812 */ /* 0x000fe2000784c0ff */
[----:B------:R-:W-:Y:S01]  /*3fd0*/  FADD.FTZ R135, R221, -R135 ;  /* 0x80000087dd877221 */ /* 0x000fe20000010000 */
[----:B------:R-:W-:Y:S01]  /*3fe0*/  LOP3.LUT P5, RZ, R133, 0xff, RZ, 0xc0, !PT ;  /* 0x000000ff85ff7812 */ /* 0x000fe200078ac0ff */
[----:B------:R-:W-:Y:S01]  /*3ff0*/  @P0 FADD.FTZ R134, R134, R132 ;  /* 0x0000008486860221 */ /* 0x000fe20000010000 */
[----:B------:R-:W-:Y:S01]  /*4000*/  @P0 HADD2.F32 R132, -RZ, R116.H1_H1 ;  /* 0x30000074ff840230 */ /* 0x000fe20000004100 */
[----:B------:R-:W-:Y:S01]  /*4010*/  FMUL.FTZ R135, R2, R135 ;  /* 0x0000008702877220 */ /* 0x000fe20000410000 */
[----:B------:R-:W-:Y:S01]  /*4020*/  LOP3.LUT P6, RZ, R184, 0xff000000, RZ, 0xc0, !PT ;  /* 0xff000000b8ff7812 */ /* 0x000fe200078cc0ff */
[----:B------:R-:W-:Y:S01]  /*4030*/  FMUL.FTZ R133, R134, R0 ;  /* 0x0000000086857220 */ /* 0x000fe20000410000 */
[----:B------:R-:W-:Y:S01]  /*4040*/  @P0 HADD2.F32 R184, -RZ, R119.H0_H0 ;  /* 0x20000077ffb80230 */ /* 0x000fe20000004100 */
[----:B------:R-:W-:-:S02]  /*4050*/  @P0 FADD.FTZ R135, R135, R132 ;  /* 0x0000008487870221 */ /* 0x000fc40000010000 */
[----:B------:R-:W-:Y:S01]  /*4060*/  FMUL.FTZ R132, R133, c[0x0][0x1e8] ;  /* 0x00007a0085847a20 */ /* 0x000fe20000410000 */
[----:B------:R-:W-:Y:S01]  /*4070*/  @P0 HADD2.F32 R133, -RZ, R117.H0_H0 ;  /* 0x20000075ff850230 */ /* 0x000fe20000004100 */
[-CC-:B------:R-:W-:Y:S02]  /*4080*/  FFMA.FTZ R209, R209, R161.reuse, R160.reuse ;  /* 0x000000a1d1d17223 */ /* 0x180fe400000100a0 */
[-CC-:B------:R-:W-:Y:S02]  /*4090*/  FFMA.FTZ R211, R211, R161.reuse, R160.reuse ;  /* 0x000000a1d3d37223 */ /* 0x180fe400000100a0 */
[----:B------:R-:W-:Y:S02]  /*40a0*/  @P0 FADD.FTZ R183, R183, R133 ;  /* 0x00000085b7b70221 */ /* 0x000fe40000010000 */
[----:B------:R-:W-:Y:S02]  /*40b0*/  FMUL.FTZ R133, R135, R0 ;  /* 0x0000000087857220 */ /* 0x000fe40000410000 */
[----:B------:R-:W-:-:S02]  /*40c0*/  FFMA.FTZ R203, R203, R161, R160 ;  /* 0x000000a1cbcb7223 */ /* 0x000fc400000100a0 */
[----:B------:R-:W-:Y:S02]  /*40d0*/  FMUL.FTZ R133, R133, c[0x0][0x1e8] ;  /* 0x00007a0085857a20 */ /* 0x000fe40000410000 */
[----:B------:R-:W-:Y:S02]  /*40e0*/  FADD.FTZ R209, R210, -R209 ;  /* 0x800000d1d2d17221 */ /* 0x000fe40000010000 */
[----:B------:R-:W-:Y:S02]  /*40f0*/  FADD.FTZ R211, R212, -R211 ;  /* 0x800000d3d4d37221 */ /* 0x000fe40000010000 */
[----:B------:R-:W-:Y:S01]  /*4100*/  FADD.FTZ R205, R205, -R203 ;  /* 0x800000cbcdcd7221 */ /* 0x000fe20000010000 */
[----:B------:R-:W-:Y:S01]  /*4110*/  @P0 HADD2.F32 R203, -RZ, R119.H1_H1 ;  /* 0x30000077ffcb0230 */ /* 0x000fe20000004100 */
[----:B------:R-:W-:Y:S01]  /*4120*/  FMUL.FTZ R210, R2, R209 ;  /* 0x000000d102d27220 */ /* 0x000fe20000410000 */
[----:B------:R-:W-:Y:S01]  /*4130*/  @P1 F2FP.PACK_AB R209, RZ, R135 ;  /* 0x00000087ffd1123e */ /* 0x000fe200000000ff */
[----:B------:R-:W-:-:S02]  /*4140*/  FFMA.FTZ R204, R204, R161, R160 ;  /* 0x000000a1cccc7223 */ /* 0x000fc400000100a0 */
[----:B------:R-:W-:Y:S01]  /*4150*/  @P0 FADD.FTZ R210, R210, R184 ;  /* 0x000000b8d2d20221 */ /* 0x000fe20000010000 */
[----:B------:R-:W-:Y:S01]  /*4160*/  @P1 F2FP.PACK_AB R184, RZ, R134 ;  /* 0x00000086ffb8123e */ /* 0x000fe200000000ff */
[----:B------:R-:W-:Y:S01]  /*4170*/  FFMA.FTZ R207, R207, R161, R160 ;  /* 0x000000a1cfcf7223 */ /* 0x000fe200000100a0 */
[----:B------:R-:W-:Y:S01]  /*4180*/  @P0 HADD2.F32 R134, -RZ, R117.H1_H1 ;  /* 0x30000075ff860230 */ /* 0x000fe20000004100 */
[----:B------:R-:W-:Y:S01]  /*4190*/  FADD.FTZ R206, R206, -R204 ;  /* 0x800000cccece7221 */ /* 0x000fe20000010000 */
[----:B------:R-:W-:Y:S01]  /*41a0*/  @P1 PRMT R128, R184, 0x7610, R128 ;  /* 0x00007610b8801816 */ /* 0x000fe20000000080 */
[----:B------:R-:W-:Y:S02]  /*41b0*/  FMUL.FTZ R205, R2, R205 ;  /* 0x000000cd02cd7220 */ /* 0x000fe40000410000 */
[----:B------:R-:W-:Y:S01]  /*41c0*/  FADD.FTZ R208, R208, -R207 ;  /* 0x800000cfd0d07221 */ /* 0x000fe20000010000 */
[----:B------:R-:W-:Y:S01]  /*41d0*/  @P1 PRMT R128, R128, 0x5410, R209 ;  /* 0x0000541080801816 */ /* 0x000fe200000000d1 */
[----:B------:R-:W-:-:S02]  /*41e0*/  @P0 FADD.FTZ R205, R205, R134 ;  /* 0x00000086cdcd0221 */ /* 0x000fc40000010000 */
[C---:B------:R-:W-:Y:S01]  /*41f0*/  FMUL.FTZ R134, R2.reuse, R208 ;  /* 0x000000d002867220 */ /* 0x040fe20000410000 */
[----:B------:R-:W-:Y:S01]  /*4200*/  @P0 HADD2.F32 R208, -RZ, R118.H1_H1 ;  /* 0x30000076ffd00230 */ /* 0x000fe20000004100 */
[----:B------:R-:W-:-:S04]  /*4210*/  FMUL.FTZ R206, R2, R206 ;  /* 0x000000ce02ce7220 */ /* 0x000fc80000410000 */
[----:B------:R-:W-:-:S05]  /*4220*/  @P0 FADD.FTZ R134, R134, R208 ;  /* 0x000000d086860221 */ /* 0x000fca0000010000 */
[----:B------:R-:W-:Y:S01]  /*4230*/  @P1 F2FP.PACK_AB R208, RZ, R134 ;  /* 0x00000086ffd0123e */ /* 0x000fe200000000ff */
[----:B------:R-:W-:Y:S01]  /*4240*/  FMUL.FTZ R134, R134, R0 ;  /* 0x0000000086867220 */ /* 0x000fe20000410000 */
[--C-:B----4-:R-:W-:Y:S02]  /*4250*/  @P5 HADD2.F32 R170, -RZ, R136.reuse.H0_H0 ;  /* 0x20000088ffaa5230 */ /* 0x110fe40000004100 */
[----:B------:R-:W-:-:S03]  /*4260*/  @P4 HADD2.F32 R136, -RZ, R136.H1_H1 ;  /* 0x30000088ff884230 */ /* 0x000fc60000004100 */
[----:B------:R-:W-:Y:S02]  /*4270*/  @P5 FMUL.FTZ R217, R132, R170 ;  /* 0x000000aa84d95220 */ /* 0x000fe40000410000 */
[----:B------:R-:W-:Y:S01]  /*4280*/  FMUL.FTZ R170, R183, R0 ;  /* 0x00000000b7aa7220 */ /* 0x000fe20000410000 */
[----:B------:R-:W-:Y:S01]  /*4290*/  @P1 F2FP.PACK_AB R183, RZ, R183 ;  /* 0x000000b7ffb7123e */ /* 0x000fe200000000ff */
[----:B------:R-:W-:Y:S01]  /*42a0*/  @P4 FMUL.FTZ R218, R133, R136 ;  /* 0x0000008885da4220 */ /* 0x000fe20000410000 */
[----:B------:R-:W-:Y:S01]  /*42b0*/  @P2 HADD2.F32 R136, -RZ, R137.H0_H0 ;  /* 0x20000089ff882230 */ /* 0x000fe20000004100 */
[----:B------:R-:W-:Y:S01]  /*42c0*/  FMUL.FTZ R170, R170, c[0x0][0x1e8] ;  /* 0x00007a00aaaa7a20 */ /* 0x000fe20000410000 */
[----:B------:R-:W-:Y:S01]  /*42d0*/  @P1 PRMT R129, R183, 0x7610, R129 ;  /* 0x00007610b7811816 */ /* 0x000fe20000000081 */
[----:B------:R-:W-:Y:S02]  /*42e0*/  FMUL.FTZ R132, R48, R132 ;  /* 0x0000008430847220 */ /* 0x000fe40000410000 */
[----:B------:R-:W-:-:S02]  /*42f0*/  @P2 FMUL.FTZ R219, R170, R136 ;  /* 0x00000088aadb2220 */ /* 0x000fc40000410000 */
[----:B------:R-:W-:Y:S01]  /*4300*/  FMUL.FTZ R136, R49, R133 ;  /* 0x0000008531887220 */ /* 0x000fe20000410000 */
[----:B------:R-:W-:Y:S01]  /*4310*/  FSEL R132, R132, RZ, P5 ;  /* 0x000000ff84847208 */ /* 0x000fe20002800000 */
[----:B------:R-:W-:Y:S01]  /*4320*/  FMUL.FTZ R133, R50, R170 ;  /* 0x000000aa32857220 */ /* 0x000fe20000410000 */
[----:B------:R-:W-:Y:S02]  /*4330*/  LOP3.LUT P5, RZ, R185, 0xff00, RZ, 0xc0, !PT ;  /* 0x0000ff00b9ff7812 */ /* 0x000fe400078ac0ff */
[----:B------:R-:W-:Y:S02]  /*4340*/  FSEL R136, R136, RZ, P4 ;  /* 0x000000ff88887208 */ /* 0x000fe40002000000 */
[C---:B------:R-:W-:Y:S02]  /*4350*/  LEA R170, P4, R182.reuse, c[0x0][0x248], 0x4 ;  /* 0x00009200b6aa7a11 */ /* 0x040fe400078820ff */
[----:B------:R-:W-:Y:S02]  /*4360*/  FSEL R133, R133, RZ, P2 ;  /* 0x000000ff85857208 */ /* 0x000fe40001000000 */
[C---:B------:R-:W-:Y:S01]  /*4370*/  LEA.HI.X R171, R182.reuse, c[0x0][0x24c], RZ, 0x4, P4 ;  /* 0x00009300b6ab7a11 */ /* 0x040fe200020f24ff */
[----:B------:R-:W-:Y:S01]  /*4380*/  @P1 IMAD.WIDE.U32 R182, R182, R246, c[0x0][0x258] ;  /* 0x00009600b6b61625 */ /* 0x000fe200078e00f6 */
[----:B------:R-:W-:-:S02]  /*4390*/  LOP3.LUT P2, RZ, R185, 0xff0000, RZ, 0xc0, !PT ;  /* 0x00ff0000b9ff7812 */ /* 0x000fc4000784c0ff */
[----:B------:R-:W-:Y:S01]  /*43a0*/  LOP3.LUT P4, RZ, R185, 0xff000000, RZ, 0xc0, !PT ;  /* 0xff000000b9ff7812 */ /* 0x000fe2000788c0ff */
[----:B------:R-:W-:Y:S01]  /*43b0*/  FMUL.FTZ R185, R2, R211 ;  /* 0x000000d302b97220 */ /* 0x000fe20000410000 */
[----:B------:R-:W-:Y:S01]  /*43c0*/  @P0 HADD2.F32 R211, -RZ, R118.H0_H0 ;  /* 0x20000076ffd30230 */ /* 0x000fe20000004100 */
[----:B------:R-:W-:Y:S02]  /*43d0*/  F2FP.PACK_AB R132, R136, R132 ;  /* 0x000000848884723e */ /* 0x000fe400000000ff */
[----:B------:R-:W-:Y:S02]  /*43e0*/  @P0 FADD.FTZ R185, R185, R203 ;  /* 0x000000cbb9b90221 */ /* 0x000fe40000010000 */
[----:B------:R-:W-:Y:S01]  /*43f0*/  FMUL.FTZ R203, R210, R0 ;  /* 0x00000000d2cb7220 */ /* 0x000fe20000410000 */
[----:B------:R-:W-:Y:S01]  /*4400*/  @P1 F2FP.PACK_AB R210, RZ, R210 ;  /* 0x000000d2ffd2123e */ /* 0x000fe200000000ff */
[----:B------:R-:W-:Y:S01]  /*4410*/  FMUL.FTZ R204, R185, R0 ;  /* 0x00000000b9cc7220 */ /* 0x000fe20000410000 */
[----:B------:R-:W-:Y:S01]  /*4420*/  @P1 F2FP.PACK_AB R185, RZ, R185 ;  /* 0x000000b9ffb9123e */ /* 0x000fe200000000ff */
[----:B------:R-:W-:Y:S01]  /*4430*/  FMUL.FTZ R203, R203, c[0x0][0x1e8] ;  /* 0x00007a00cbcb7a20 */ /* 0x000fe20000410000 */
[----:B------:R-:W-:Y:S01]  /*4440*/  @P1 PRMT R131, R210, 0x7610, R131 ;  /* 0x00007610d2831816 */ /* 0x000fe20000000083 */
[----:B------:R-:W-:-:S02]  /*4450*/  FMUL.FTZ R204, R204, c[0x0][0x1e8] ;  /* 0x00007a00cccc7a20 */ /* 0x000fc40000410000 */
[----:B------:R-:W-:Y:S01]  /*4460*/  FMUL.FTZ R207, R46, R203 ;  /* 0x000000cb2ecf7220 */ /* 0x000fe20000410000 */
[----:B------:R-:W-:Y:S01]  /*4470*/  @P1 PRMT R131, R131, 0x5410, R185 ;  /* 0x0000541083831816 */ /* 0x000fe200000000b9 */
[----:B------:R-:W-:Y:S02]  /*4480*/  FMUL.FTZ R135, R47, R204 ;  /* 0x000000cc2f877220 */ /* 0x000fe40000410000 */
[----:B------:R-:W-:Y:S01]  /*4490*/  @P0 FADD.FTZ R206, R206, R211 ;  /* 0x000000d3cece0221 */ /* 0x000fe20000010000 */
[----:B------:R-:W-:Y:S01]  /*44a0*/  FSEL R207, R207, RZ, P2 ;  /* 0x000000ffcfcf7208 */ /* 0x000fe20001000000 */
[----:B------:R-:W-:Y:S01]  /*44b0*/  IMAD.WIDE.U32 R184, R181, R246, c[0x0][0x170] ;  /* 0x00005c00b5b87625 */ /* 0x000fe200078e00f6 */
[----:B------:R-:W-:Y:S02]  /*44c0*/  FSEL R135, R135, RZ, P4 ;  /* 0x000000ff87877208 */ /* 0x000fe40002000000 */
[----:B------:R-:W-:Y:S01]  /*44d0*/  @P1 F2FP.PACK_AB R212, RZ, R206 ;  /* 0x000000ceffd4123e */ /* 0x000fe200000000ff */
[-C--:B------:R-:W-:Y:S01]  /*44e0*/  FMUL.FTZ R206, R206, R0.reuse ;  /* 0x00000000cece7220 */ /* 0x080fe20000410000 */
[----:B------:R-:W-:Y:S01]  /*44f0*/  F2FP.PACK_AB R135, R135, R207 ;  /* 0x000000cf8787723e */ /* 0x000fe200000000ff */
[----:B------:R-:W-:Y:S01]  /*4500*/  FMUL.FTZ R207, R205, R0 ;  /* 0x00000000cdcf7220 */ /* 0x000fe20000410000 */
[----:B------:R-:W-:Y:S01]  /*4510*/  @P1 F2FP.PACK_AB R211, RZ, R205 ;  /* 0x000000cdffd3123e */ /* 0x000fe200000000ff */
[----:B------:R-:W-:Y:S01]  /*4520*/  FMUL.FTZ R205, R206, c[0x0][0x1e8] ;  /* 0x00007a00cecd7a20 */ /* 0x000fe20000410000 */
[----:B------:R-:W-:Y:S01]  /*4530*/  @P1 PRMT R130, R212, 0x7610, R130 ;  /* 0x00007610d4821816 */ /* 0x000fe20000000082 */
[----:B------:R-:W-:Y:S01]  /*4540*/  FMUL.FTZ R206, R134, c[0x0][0x1e8] ;  /* 0x00007a0086ce7a20 */ /* 0x000fe20000410000 */
[----:B------:R-:W-:Y:S01]  /*4550*/  @P1 PRMT R129, R129, 0x5410, R211 ;  /* 0x0000541081811816 */ /* 0x000fe200000000d3 */
        /* <DEDUP_REMOVED lines=11> */
[----:B------:R1:W-:Y:S04]  /*4610*/  STG.E.128 [R170.64], R132 ;  /* 0x00000084aa007986 */ /* 0x0003e8000c101d04 */
[----:B-1----:R1:W4:Y:S01]  /*4620*/  LDG.E.128 R132, [R184.64] ;  /* 0x00000004b8847981 */ /* 0x002322000c1e1d00 */
[----:B------:R-:W-:Y:S01]  /*4630*/  @P6 HADD2.F32 R137, -RZ, R137.H1_H1 ;  /* 0x30000089ff896230 */ /* 0x000fe20000004100 */
[----:B------:R-:W-:Y:S01]  /*4640*/  MOV R182, RZ ;  /* 0x000000ff00b67202 */ /* 0x000fe20000000f00 */
[--C-:B------:R-:W-:Y:S01]  /*4650*/  FFMA.FTZ R197, R197, R161, R160.reuse ;  /* 0x000000a1c5c57223 */ /* 0x100fe200000100a0 */
[--C-:B------:R-:W-:Y:S01]  /*4660*/  @P0 HADD2.F32 R183, -RZ, R120.reuse.H1_H1 ;  /* 0x30000078ffb70230 */ /* 0x100fe20000004100 */
[----:B------:R-:W-:Y:S01]  /*4670*/  IMAD R170, R180, c[0x0][0x168], RZ ;  /* 0x00005a00b4aa7a24 */ /* 0x000fe200078e02ff */
[----:B------:R-:W-:Y:S01]  /*4680*/  MOV R136, R152 ;  /* 0x0000009800887202 */ /* 0x000fe20000000f00 */
[----:B------:R-:W-:Y:S01]  /*4690*/  @P6 FMUL.FTZ R182, R207, R137 ;  /* 0x00000089cfb66220 */ /* 0x000fe20000410000 */
[----:B------:R-:W-:Y:S01]  /*46a0*/  @P0 HADD2.F32 R171, -RZ, R120.H0_H0 ;  /* 0x20000078ffab0230 */ /* 0x000fe20000004100 */
[-C--:B------:R-:W-:Y:S01]  /*46b0*/  FFMA.FTZ R137, R195, R161.reuse, R160 ;  /* 0x000000a1c3897223 */ /* 0x080fe200000100a0 */
[----:B-1----:R-:W-:Y:S01]  /*46c0*/  @P0 HADD2.F32 R184, -RZ, R121.H0_H0 ;  /* 0x20000079ffb80230 */ /* 0x002fe20000004100 */
[----:B------:R-:W-:Y:S01]  /*46d0*/  FADD.FTZ R197, R198, -R197 ;  /* 0x800000c5c6c57221 */ /* 0x000fe20000010000 */
[----:B------:R-:W-:Y:S01]  /*46e0*/  SHF.R.S32.HI R198, RZ, 0x1f, R170 ;  /* 0x0000001fffc67819 */ /* 0x000fe200000114aa */
[----:B------:R-:W-:Y:S01]  /*46f0*/  FADD.FTZ R137, R196, -R137 ;  /* 0x80000089c4897221 */ /* 0x000fe20000010000 */
[----:B------:R-:W-:Y:S01]  /*4700*/  LOP3.LUT P6, RZ, R136, 0xff, RZ, 0xc0, !PT ;  /* 0x000000ff88ff7812 */ /* 0x000fe200078cc0ff */
[----:B------:R-:W-:Y:S01]  /*4710*/  FFMA.FTZ R193, R193, R161, R160 ;  /* 0x000000a1c1c17223 */ /* 0x000fe200000100a0 */
[----:B------:R-:W-:Y:S01]  /*4720*/  LEA.HI R198, R198, R170, RZ, 0x3 ;  /* 0x000000aac6c67211 */ /* 0x000fe200078f18ff */
[C---:B------:R-:W-:Y:S01]  /*4730*/  FMUL.FTZ R137, R2.reuse, R137 ;  /* 0x0000008902897220 */ /* 0x040fe20000410000 */
[--C-:B------:R-:W-:Y:S01]  /*4740*/  @P3 HADD2.F32 R170, -RZ, R138.reuse.H0_H0 ;  /* 0x2000008affaa3230 */ /* 0x100fe20000004100 */
[----:B------:R-:W-:Y:S01]  /*4750*/  FMUL.FTZ R197, R2, R197 ;  /* 0x000000c502c57220 */ /* 0x000fe20000410000 */
[----:B------:R-:W-:Y:S01]  /*4760*/  @P5 HADD2.F32 R138, -RZ, R138.H1_H1 ;  /* 0x3000008aff8a5230 */ /* 0x000fe20000004100 */
[----:B------:R-:W-:Y:S01]  /*4770*/  @P0 FADD.FTZ R137, R137, R183 ;  /* 0x000000b789890221 */ /* 0x000fe20000010000 */
[----:B------:R-:W-:Y:S01]  /*4780*/  HFMA2.MMA R183, -RZ, RZ, 0, 0 ;  /* 0x00000000ffb77435 */ /* 0x000fe200000001ff */
[----:B------:R-:W-:Y:S01]  /*4790*/  FADD.FTZ R136, R194, -R193 ;  /* 0x800000c1c2887221 */ /* 0x000fe20000010000 */
[----:B------:R-:W-:Y:S01]  /*47a0*/  HFMA2.MMA R196, -RZ, RZ, 0, 0 ;  /* 0x00000000ffc47435 */ /* 0x000fe200000001ff */
[----:B------:R-:W-:Y:S01]  /*47b0*/  @P0 FADD.FTZ R197, R197, R184 ;  /* 0x000000b8c5c50221 */ /* 0x000fe20000010000 */
[----:B------:R-:W-:Y:S01]  /*47c0*/  CS2R R194, SRZ ;  /* 0x0000000000c27805 */ /* 0x000fe2000001ff00 */
[----:B------:R-:W-:Y:S01]  /*47d0*/  CS2R R184, SRZ ;  /* 0x0000000000b87805 */ /* 0x000fe2000001ff00 */
[----:B------:R-:W-:Y:S01]  /*47e0*/  @P5 FMUL.FTZ R183, R206, R138 ;  /* 0x0000008aceb75220 */ /* 0x000fe20000410000 */
[----:B------:R-:W-:Y:S01]  /*47f0*/  LOP3.LUT P5, RZ, R152, 0xff00, RZ, 0xc0, !PT ;  /* 0x0000ff0098ff7812 */ /* 0x000fe200078ac0ff */
[----:B------:R-:W-:Y:S01]  /*4800*/  FMUL.FTZ R136, R2, R136 ;  /* 0x0000008802887220 */ /* 0x000fe20000410000 */
[----:B------:R-:W-:Y:S01]  /*4810*/  MOV R193, RZ ;  /* 0x000000ff00c17202 */ /* 0x000fe20000000f00 */
[----:B------:R-:W-:Y:S01]  /*4820*/  @P3 FMUL.FTZ R184, R205, R170 ;  /* 0x000000aacdb83220 */ /* 0x000fe20000410000 */
[----:B------:R-:W-:Y:S01]  /*4830*/  LOP3.LUT P3, RZ, R152, 0xff0000, RZ, 0xc0, !PT ;  /* 0x00ff000098ff7812 */ /* 0x000fe2000786c0ff */
[----:B------:R-:W-:Y:S01]  /*4840*/  @P0 FADD.FTZ R136, R136, R171 ;  /* 0x000000ab88880221 */ /* 0x000fe20000010000 */
[--C-:B------:R-:W-:Y:S01]  /*4850*/  @P2 HADD2.F32 R171, -RZ, R139.reuse.H0_H0 ;  /* 0x2000008bffab2230 */ /* 0x100fe20000004100 */
[-C--:B------:R-:W-:Y:S01]  /*4860*/  FMUL.FTZ R138, R137, R0.reuse ;  /* 0x00000000898a7220 */ /* 0x080fe20000410000 */
[----:B------:R-:W-:Y:S01]  /*4870*/  @P4 HADD2.F32 R139, -RZ, R139.H1_H1 ;  /* 0x3000008bff8b4230 */ /* 0x000fe20000004100 */
[----:B------:R-:W-:-:S02]  /*4880*/  FMUL.FTZ R170, R136, R0 ;  /* 0x0000000088aa7220 */ /* 0x000fc40000410000 */
[----:B------:R-:W-:Y:S01]  /*4890*/  @P2 FMUL.FTZ R185, R203, R171 ;  /* 0x000000abcbb92220 */ /* 0x000fe20000410000 */
[----:B------:R-:W-:Y:S01]  /*48a0*/  LOP3.LUT P2, RZ, R152, 0xff000000, RZ, 0xc0, !PT ;  /* 0xff00000098ff7812 */ /* 0x000fe2000784c0ff */
[----:B------:R-:W-:Y:S02]  /*48b0*/  FMUL.FTZ R171, R197, R0 ;  /* 0x00000000c5ab7220 */ /* 0x000fe40000410000 */
[----:B------:R-:W-:Y:S02]  /*48c0*/  FMUL.FTZ R170, R170, c[0x0][0x1e8] ;  /* 0x00007a00aaaa7a20 */ /* 0x000fe40000410000 */
[----:B------:R-:W-:Y:S02]  /*48d0*/  FMUL.FTZ R171, R171, c[0x0][0x1e8] ;  /* 0x00007a00abab7a20 */ /* 0x000fe40000410000 */
[----:B------:R-:W-:Y:S02]  /*48e0*/  FMUL.FTZ R138, R138, c[0x0][0x1e8] ;  /* 0x00007a008a8a7a20 */ /* 0x000fe40000410000 */
[----:B------:R-:W-:-:S02]  /*48f0*/  FFMA.FTZ R165, R165, R161, R160 ;  /* 0x000000a1a5a57223 */ /* 0x000fc400000100a0 */
[--C-:B------:R-:W-:Y:S02]  /*4900*/  FFMA.FTZ R167, R167, R161, R160.reuse ;  /* 0x000000a1a7a77223 */ /* 0x100fe400000100a0 */
[----:B------:R-:W-:Y:S02]  /*4910*/  FADD.FTZ R165, R166, -R165 ;  /* 0x800000a5a6a57221 */ /* 0x000fe40000010000 */
[----:B------:R-:W-:Y:S01]  /*4920*/  @P4 FMUL.FTZ R193, R204, R139 ;  /* 0x0000008bccc14220 */ /* 0x000fe20000410000 */
[----:B------:R-:W-:Y:S01]  /*4930*/  @P0 HADD2.F32 R139, -RZ, R121.H1_H1 ;  /* 0x30000079ff8b0230 */ /* 0x000fe20000004100 */
[-CC-:B------:R-:W-:Y:S01]  /*4940*/  FFMA.FTZ R169, R169, R161.reuse, R160.reuse ;  /* 0x000000a1a9a97223 */ /* 0x180fe200000100a0 */
[----:B------:R-:W-:Y:S01]  /*4950*/  LOP3.LUT P4, RZ, R153, 0xff, RZ, 0xc0, !PT ;  /* 0x000000ff99ff7812 */ /* 0x000fe2000788c0ff */
[----:B------:R-:W-:Y:S02]  /*4960*/  FADD.FTZ R167, R168, -R167 ;  /* 0x800000a7a8a77221 */ /* 0x000fe40000010000 */
[-CC-:B------:R-:W-:Y:S01]  /*4970*/  FFMA.FTZ R168, R189, R161.reuse, R160.reuse ;  /* 0x000000a1bda87223 */ /* 0x180fe200000100a0 */
[----:B------:R-:W-:Y:S01]  /*4980*/  @P0 HADD2.F32 R166, -RZ, R122.H1_H1 ;  /* 0x3000007affa60230 */ /* 0x000fe20000004100 */
[----:B------:R-:W-:-:S02]  /*4990*/  FFMA.FTZ R189, R191, R161, R160 ;  /* 0x000000a1bfbd7223 */ /* 0x000fc400000100a0 */
[----:B------:R-:W-:Y:S02]  /*49a0*/  FADD.FTZ R168, R190, -R168 ;  /* 0x800000a8bea87221 */ /* 0x000fe40000010000 */
[----:B------:R-:W-:Y:S02]  /*49b0*/  FADD.FTZ R189, R192, -R189 ;  /* 0x800000bdc0bd7221 */ /* 0x000fe40000010000 */
[C---:B------:R-:W-:Y:S02]  /*49c0*/  FMUL.FTZ R168, R2.reuse, R168 ;  /* 0x000000a802a87220 */ /* 0x040fe40000410000 */
[----:B------:R-:W-:Y:S01]  /*49d0*/  FMUL.FTZ R189, R2, R189 ;  /* 0x000000bd02bd7220 */ /* 0x000fe20000410000 */
[----:B------:R-:W-:Y:S02]  /*49e0*/  @P1 F2FP.PACK_AB R190, RZ, R136 ;  /* 0x00000088ffbe123e */ /* 0x000fe400000000ff */
[----:B------:R-:W-:Y:S02]  /*49f0*/  @P1 F2FP.PACK_AB R197, RZ, R197 ;  /* 0x000000c5ffc5123e */ /* 0x000fe400000000ff */
[----:B------:R-:W-:-:S02]  /*4a00*/  @P1 PRMT R128, R190, 0x7610, R128 ;  /* 0x00007610be801816 */ /* 0x000fc40000000080 */
[----:B------:R-:W-:Y:S01]  /*4a10*/  @P1 PRMT R129, R197, 0x7610, R129 ;  /* 0x00007610c5811816 */ /* 0x000fe20000000081 */
[--C-:B----4-:R-:W-:Y:S02]  /*4a20*/  @P6 HADD2.F32 R203, -RZ, R132.reuse.H0_H0 ;  /* 0x20000084ffcb6230 */ /* 0x110fe40000004100 */
[----:B------:R-:W-:Y:S02]  /*4a30*/  @P5 HADD2.F32 R205, -RZ, R132.H1_H1 ;  /* 0x30000084ffcd5230 */ /* 0x000fe40000004100 */
[----:B------:R-:W-:Y:S01]  /*4a40*/  @P3 HADD2.F32 R132, -RZ, R133.H0_H0 ;  /* 0x20000085ff843230 */ /* 0x000fe20000004100 */
[----:B------:R-:W-:Y:S02]  /*4a50*/  @P6 FMUL.FTZ R194, R170, R203 ;  /* 0x000000cbaac26220 */ /* 0x000fe40000410000 */
[----:B------:R-:W-:Y:S02]  /*4a60*/  FMUL.FTZ R170, R40, R170 ;  /* 0x000000aa28aa7220 */ /* 0x000fe40000410000 */
[----:B------:R-:W-:-:S02]  /*4a70*/  @P3 FMUL.FTZ R196, R171, R132 ;  /* 0x00000084abc43220 */ /* 0x000fc40000410000 */
[----:B------:R-:W-:Y:S01]  /*4a80*/  FMUL.FTZ R132, R41, R138 ;  /* 0x0000008a29847220 */ /* 0x000fe20000410000 */
[----:B------:R-:W-:Y:S01]  /*4a90*/  FSEL R152, R170, RZ, P6 ;  /* 0x000000ffaa987208 */ /* 0x000fe20003000000 */
[----:B------:R-:W-:Y:S01]  /*4aa0*/  @P5 FMUL.FTZ R195, R138, R205 ;  /* 0x000000cd8ac35220 */ /* 0x000fe20000410000 */
[----:B0-----:R-:W-:Y:S01]  /*4ab0*/  LOP3.LUT R138, R247, 0x1f, RZ, 0xc0, !PT ;  /* 0x0000001ff78a7812 */ /* 0x001fe200078ec0ff */
[----:B------:R-:W-:Y:S01]  /*4ac0*/  FMUL.FTZ R203, R42, R171 ;  /* 0x000000ab2acb7220 */ /* 0x000fe20000410000 */
[----:B------:R-:W-:Y:S01]  /*4ad0*/  FSEL R132, R132, RZ, P5 ;  /* 0x000000ff84847208 */ /* 0x000fe20002800000 */
[----:B------:R-:W4:Y:S01]  /*4ae0*/  LDL.LU R247, [R1+0xd4] ;  /* 0x0000d40001f77983 */ /* 0x000f220000300800 */
[----:B------:R-:W-:Y:S02]  /*4af0*/  LEA R170, P5, R181, c[0x0][0x248], 0x4 ;  /* 0x00009200b5aa7a11 */ /* 0x000fe400078a20ff */
[----:B------:R-:W-:Y:S01]  /*4b00*/  LEA.HI.SX32 R198, R198, R138, 0x1d ;  /* 0x0000008ac6c67211 */ /* 0x000fe200078feaff */
[----:B------:R-:W-:Y:S01]  /*4b10*/  FMUL.FTZ R138, R2, R165 ;  /* 0x000000a5028a7220 */ /* 0x000fe20000410000 */
[----:B------:R-:W-:Y:S01]  /*4b20*/  FSEL R203, R203, RZ, P3 ;  /* 0x000000ffcbcb7208 */ /* 0x000fe20001800000 */
[----:B------:R-:W-:Y:S01]  /*4b30*/  FADD.FTZ R165, R188, -R169 ;  /* 0x800000a9bca57221 */ /* 0x000fe20000010000 */
[----:B------:R-:W-:Y:S01]  /*4b40*/  LEA.HI.X R171, R181, c[0x0][0x24c], RZ, 0x4, P5 ;  /* 0x00009300b5ab7a11 */ /* 0x000fe200028f24ff */
[----:B------:R-:W-:Y:S01]  /*4b50*/  @P0 FADD.FTZ R138, R138, R139 ;  /* 0x0000008b8a8a0221 */ /* 0x000fe20000010000 */
[C---:B------:R-:W-:Y:S01]  /*4b60*/  LOP3.LUT P6, RZ, R153.reuse, 0xff00, RZ, 0xc0, !PT ;  /* 0x0000ff0099ff7812 */ /* 0x040fe200078cc0ff */
[----:B------:R-:W2:Y:S01]  /*4b70*/  LDL.LU R245, [R1+0xe0] ;  /* 0x0000e00001f57983 */ /* 0x000ea20000300800 */
[----:B------:R-:W-:-:S02]  /*4b80*/  LOP3.LUT P3, RZ, R153, 0xff0000, RZ, 0xc0, !PT ;  /* 0x00ff000099ff7812 */ /* 0x000fc4000786c0ff */
[----:B------:R-:W-:Y:S01]  /*4b90*/  LOP3.LUT P5, RZ, R153, 0xff000000, RZ, 0xc0, !PT ;  /* 0xff00000099ff7812 */ /* 0x000fe200078ac0ff */
[----:B------:R-:W-:Y:S01]  /*4ba0*/  @P0 HADD2.F32 R153, -RZ, R122.H0_H0 ;  /* 0x2000007aff990230 */ /* 0x000fe20000004100 */
[C---:B------:R-:W-:Y:S01]  /*4bb0*/  FMUL.FTZ R139, R2.reuse, R167 ;  /* 0x000000a7028b7220 */ /* 0x040fe20000410000 */
[--C-:B------:R-:W-:Y:S01]  /*4bc0*/  @P0 HADD2.F32 R169, -RZ, R123.reuse.H0_H0 ;  /* 0x2000007bffa90230 */ /* 0x100fe20000004100 */
[----:B------:R-:W-:Y:S01]  /*4bd0*/  FMUL.FTZ R165, R2, R165 ;  /* 0x000000a502a57220 */ /* 0x000fe20000410000 */
[----:B------:R-:W-:Y:S01]  /*4be0*/  @P0 HADD2.F32 R181, -RZ, R123.H1_H1 ;  /* 0x3000007bffb50230 */ /* 0x000fe20000004100 */
[----:B------:R-:W-:Y:S01]  /*4bf0*/  @P0 FADD.FTZ R139, R139, R153 ;  /* 0x000000998b8b0221 */ /* 0x000fe20000010000 */
[----:B------:R-:W2:Y:S01]  /*4c00*/  LDL.LU R244, [R1+0xdc] ;  /* 0x0000dc0001f47983 */ /* 0x000ea20000300800 */
[----:B------:R-:W-:Y:S02]  /*4c10*/  @P0 FADD.FTZ R165, R165, R166 ;  /* 0x000000a6a5a50221 */ /* 0x000fe40000010000 */
[----:B------:R-:W-:Y:S01]  /*4c20*/  @P0 FADD.FTZ R168, R168, R169 ;  /* 0x000000a9a8a80221 */ /* 0x000fe20000010000 */
[----:B------:R-:W-:Y:S01]  /*4c30*/  @P1 F2FP.PACK_AB R191, RZ, R139 ;  /* 0x0000008bffbf123e */ /* 0x000fe200000000ff */
[-C--:B------:R-:W-:Y:S01]  /*4c40*/  FMUL.FTZ R139, R139, R0.reuse ;  /* 0x000000008b8b7220 */ /* 0x080fe20000410000 */
[----:B------:R-:W2:Y:S01]  /*4c50*/  LDL.LU R243, [R1+0xe8] ;  /* 0x0000e80001f37983 */ /* 0x000ea20000300800 */
[----:B------:R-:W-:Y:S01]  /*4c60*/  FMUL.FTZ R188, R165, R0 ;  /* 0x00000000a5bc7220 */ /* 0x000fe20000410000 */
[----:B------:R-:W-:Y:S01]  /*4c70*/  @P1 F2FP.PACK_AB R166, RZ, R138 ;  /* 0x0000008affa6123e */ /* 0x000fe200000000ff */
[----:B------:R-:W-:Y:S01]  /*4c80*/  @P0 FADD.FTZ R189, R189, R181 ;  /* 0x000000b5bdbd0221 */ /* 0x000fe20000010000 */
[----:B------:R-:W-:Y:S01]  /*4c90*/  @P1 F2FP.PACK_AB R192, RZ, R168 ;  /* 0x000000a8ffc0123e */ /* 0x000fe200000000ff */
[-C--:B------:R-:W-:Y:S01]  /*4ca0*/  FMUL.FTZ R138, R138, R0.reuse ;  /* 0x000000008a8a7220 */ /* 0x080fe20000410000 */
[----:B------:R-:W2:Y:S01]  /*4cb0*/  LDL.LU R236, [R1+0xe4] ;  /* 0x0000e40001ec7983 */ /* 0x000ea20000300800 */
[----:B------:R-:W-:-:S02]  /*4cc0*/  FMUL.FTZ R169, R168, R0 ;  /* 0x00000000a8a97220 */ /* 0x000fc40000410000 */
[----:B------:R-:W-:Y:S01]  /*4cd0*/  FMUL.FTZ R168, R139, c[0x0][0x1e8] ;  /* 0x00007a008ba87a20 */ /* 0x000fe20000410000 */
[----:B------:R-:W3:Y:S01]  /*4ce0*/  LDL.LU R235, [R1+0xf0] ;  /* 0x0000f00001eb7983 */ /* 0x000ee20000300800 */
[----:B------:R-:W-:Y:S01]  /*4cf0*/  FMUL.FTZ R188, R188, c[0x0][0x1e8] ;  /* 0x00007a00bcbc7a20 */ /* 0x000fe20000410000 */
[----:B------:R-:W-:Y:S01]  /*4d00*/  @P1 F2FP.PACK_AB R167, RZ, R165 ;  /* 0x000000a5ffa7123e */ /* 0x000fe200000000ff */
[----:B------:R-:W-:Y:S01]  /*4d10*/  FMUL.FTZ R181, R189, R0 ;  /* 0x00000000bdb57220 */ /* 0x000fe20000410000 */
[----:B------:R-:W4:Y:S01]  /*4d20*/  LDL.LU R234, [R1+0xec] ;  /* 0x0000ec0001ea7983 */ /* 0x000f220000300800 */
[----:B------:R-:W-:Y:S02]  /*4d30*/  FMUL.FTZ R165, R138, c[0x0][0x1e8] ;  /* 0x00007a008aa57a20 */ /* 0x000fe40000410000 */
[----:B------:R-:W-:Y:S01]  /*4d40*/  FMUL.FTZ R138, R36, R168 ;  /* 0x000000a8248a7220 */ /* 0x000fe20000410000 */
[----:B------:R-:W4:Y:S01]  /*4d50*/  LDL.LU R233, [R1+0xf8] ;  /* 0x0000f80001e97983 */ /* 0x000f220000300800 */
[----:B------:R-:W-:-:S03]  /*4d60*/  FMUL.FTZ R136, R37, R188 ;  /* 0x000000bc25887220 */ /* 0x000fc60000410000 */
[----:B------:R-:W4:Y:S01]  /*4d70*/  LDL.LU R232, [R1+0xf4] ;  /* 0x0000f40001e87983 */ /* 0x000f220000300800 */
[----:B------:R-:W-:-:S03]  /*4d80*/  FMUL.FTZ R181, R181, c[0x0][0x1e8] ;  /* 0x00007a00b5b57a20 */ /* 0x000fc60000410000 */
[----:B------:R-:W4:Y:S01]  /*4d90*/  LDL.LU R231, [R1+0x100] ;  /* 0x0001000001e77983 */ /* 0x000f220000300800 */
[----:B------:R-:W-:Y:S01]  /*4da0*/  FMUL.FTZ R169, R169, c[0x0][0x1e8] ;  /* 0x00007a00a9a97a20 */ /* 0x000fe20000410000 */
[----:B------:R-:W-:Y:S02]  /*4db0*/  FSEL R138, R138, RZ, P4 ;  /* 0x000000ff8a8a7208 */ /* 0x000fe40002000000 */
[----:B------:R-:W4:Y:S01]  /*4dc0*/  LDL.LU R230, [R1+0xfc] ;  /* 0x0000fc0001e67983 */ /* 0x000f220000300800 */
[----:B------:R-:W-:-:S03]  /*4dd0*/  FSEL R136, R136, RZ, P6 ;  /* 0x000000ff88887208 */ /* 0x000fc60003000000 */
[----:B------:R-:W4:Y:S01]  /*4de0*/  LDL.LU R229, [R1+0x108] ;  /* 0x0001080001e57983 */ /* 0x000f220000300800 */
[----:B------:R-:W-:Y:S01]  /*4df0*/  @P1 F2FP.PACK_AB R153, RZ, R137 ;  /* 0x00000089ff99123e */ /* 0x000fe200000000ff */
[----:B------:R-:W-:Y:S02]  /*4e00*/  FMUL.FTZ R204, R39, R181 ;  /* 0x000000b527cc7220 */ /* 0x000fe40000410000 */
[----:B------:R-:W4:Y:S01]  /*4e10*/  LDL.LU R228, [R1+0x104] ;  /* 0x0001040001e47983 */ /* 0x000f220000300800 */
[----:B------:R-:W-:-:S03]  /*4e20*/  FMUL.FTZ R139, R38, R169 ;  /* 0x000000a9268b7220 */ /* 0x000fc60000410000 */
[----:B------:R-:W4:Y:S01]  /*4e30*/  LDL.LU R227, [R1+0x110] ;  /* 0x0001100001e37983 */ /* 0x000f220000300800 */
[----:B------:R-:W-:Y:S01]  /*4e40*/  FMUL.FTZ R137, R43, R165 ;  /* 0x000000a52b897220 */ /* 0x000fe20000410000 */
[----:B------:R-:W-:Y:S02]  /*4e50*/  F2FP.PACK_AB R138, R136, R138 ;  /* 0x0000008a888a723e */ /* 0x000fe400000000ff */
[----:B------:R-:W4:Y:S01]  /*4e60*/  LDL.LU R222, [R1+0x10c] ;  /* 0x00010c0001de7983 */ /* 0x000f220000300800 */
[----:B------:R-:W-:-:S03]  /*4e70*/  F2FP.PACK_AB R136, R132, R152 ;  /* 0x000000988488723e */ /* 0x000fc600000000ff */
[----:B------:R-:W4:Y:S01]  /*4e80*/  LDL.LU R221, [R1+0x118] ;  /* 0x0001180001dd7983 */ /* 0x000f220000300800 */
[----:B------:R-:W-:-:S03]  /*4e90*/  @P1 IADD3 R152, R3, 0x60, RZ ;  /* 0x0000006003981810 */ /* 0x000fc60007ffe0ff */
[----:B------:R-:W4:Y:S01]  /*4ea0*/  LDL.LU R220, [R1+0x114] ;  /* 0x0001140001dc7983 */ /* 0x000f220000300800 */
[----:B------:R-:W-:-:S03]  /*4eb0*/  FSEL R204, R204, RZ, P5 ;  /* 0x000000ffcccc7208 */ /* 0x000fc60002800000 */
[----:B------:R-:W4:Y:S01]  /*4ec0*/  LDL.LU R212, [R1+0x120] ;  /* 0x0001200001d47983 */ /* 0x000f220000300800 */
[----:B------:R-:W-:Y:S02]  /*4ed0*/  @P1 F2FP.PACK_AB R189, RZ, R189 ;  /* 0x000000bdffbd123e */ /* 0x000fe400000000ff */
[----:B------:R-:W-:Y:S01]  /*4ee0*/  @P1 PRMT R130, R191, 0x7610, R130 ;  /* 0x00007610bf821816 */ /* 0x000fe20000000082 */
[----:B------:R-:W4:Y:S01]  /*4ef0*/  LDL.LU R211, [R1+0x11c] ;  /* 0x00011c0001d37983 */ /* 0x000f220000300800 */
[----:B------:R-:W-:Y:S02]  /*4f00*/  @P1 PRMT R131, R192, 0x7610, R131 ;  /* 0x00007610c0831816 */ /* 0x000fe40000000083 */
[----:B------:R-:W-:Y:S01]  /*4f10*/  FSEL R139, R139, RZ, P3 ;  /* 0x000000ff8b8b7208 */ /* 0x000fe20001800000 */
[----:B------:R-:W4:Y:S01]  /*4f20*/  LDL.LU R210, [R1+0x128] ;  /* 0x0001280001d27983 */ /* 0x000f220000300800 */
[----:B------:R-:W-:Y:S02]  /*4f30*/  FSEL R137, R137, RZ, P2 ;  /* 0x000000ff89897208 */ /* 0x000fe40001000000 */
[----:B------:R-:W-:Y:S01]  /*4f40*/  IADD3 R198, R198, 0x80, RZ ;  /* 0x00000080c6c67810 */ /* 0x000fe20007ffe0ff */
[----:B------:R-:W4:Y:S01]  /*4f50*/  LDL.LU R209, [R1+0x124] ;  /* 0x0001240001d17983 */ /* 0x000f220000300800 */
[----:B------:R-:W-:Y:S01]  /*4f60*/  @P1 PRMT R128, R128, 0x5410, R153 ;  /* 0x0000541080801816 */ /* 0x000fe20000000099 */
[----:B------:R-:W-:-:S02]  /*4f70*/  @P1 IMAD.WIDE.U32 R152, R152, R246, c[0x0][0x258] ;  /* 0x0000960098981625 */ /* 0x000fc400078e00f6 */
[----:B------:R-:W4:Y:S01]  /*4f80*/  LDL.LU R208, [R1+0x130] ;  /* 0x0001300001d07983 */ /* 0x000f220000300800 */
[----:B------:R-:W-:Y:S02]  /*4f90*/  @P1 PRMT R129, R129, 0x5410, R166 ;  /* 0x0000541081811816 */ /* 0x000fe400000000a6 */
[----:B------:R-:W-:Y:S01]  /*4fa0*/  @P1 PRMT R130, R130, 0x5410, R167 ;  /* 0x0000541082821816 */ /* 0x000fe200000000a7 */
[----:B------:R-:W4:Y:S01]  /*4fb0*/  LDL.LU R207, [R1+0x12c] ;  /* 0x00012c0001cf7983 */ /* 0x000f220000300800 */
[----:B------:R-:W-:Y:S01]  /*4fc0*/  @P1 PRMT R131, R131, 0x5410, R189 ;  /* 0x0000541083831816 */ /* 0x000fe200000000bd */
[----:B------:R-:W-:Y:S01]  /*4fd0*/  IMAD.WIDE.U32 R166, R198, R246, c[0x0][0x170] ;  /* 0x00005c00c6a67625 */ /* 0x000fe200078e00f6 */
[----:B------:R-:W-:Y:S01]  /*4fe0*/  F2FP.PACK_AB R139, R204, R139 ;  /* 0x0000008bcc8b723e */ /* 0x000fe200000000ff */
[----:B------:R-:W4:Y:S01]  /*4ff0*/  LDL.LU R206, [R1+0x138] ;  /* 0x0001380001ce7983 */ /* 0x000f220000300800 */
[----:B------:R-:W-:-:S03]  /*5000*/  F2FP.PACK_AB R137, R137, R203 ;  /* 0x000000cb8989723e */ /* 0x000fc600000000ff */
[----:B------:R-:W4:Y:S04]  /*5010*/  LDL.LU R205, [R1+0x134] ;  /* 0x0001340001cd7983 */ /* 0x000f280000300800 */
[----:B------:R-:W4:Y:S04]  /*5020*/  LDL.LU R204, [R1+0xc4] ;  /* 0x0000c40001cc7983 */ /* 0x000f280000300800 */
[----:B------:R-:W4:Y:S01]  /*5030*/  LDL.LU R203, [R1+0xc8] ;  /* 0x0000c80001cb7983 */ /* 0x000f220000300800 */
[----:B------:R-:W-:-:S03]  /*5040*/  @P2 HADD2.F32 R133, -RZ, R133.H1_H1 ;  /* 0x30000085ff852230 */ /* 0x000fc60000004100 */
[----:B------:R-:W4:Y:S04]  /*5050*/  LDL.LU R190, [R1+0xbc] ;  /* 0x0000bc0001be7983 */ /* 0x000f280000300800 */
[----:B------:R-:W4:Y:S04]  /*5060*/  LDL.LU R197, [R1+0xc0] ;  /* 0x0000c00001c57983 */ /* 0x000f280000300800 */
[----:B------:R-:W-:Y:S04]  /*5070*/  @P1 STG.E.128 [R152.64], R128 ;  /* 0x0000008098001986 */ /* 0x000fe8000c101d04 */
[----:B------:R-:W4:Y:S04]  /*5080*/  LDL.LU R191, [R1+0xb4] ;  /* 0x0000b40001bf7983 */ /* 0x000f280000300800 */
[----:B------:R0:W-:Y:S04]  /*5090*/  STG.E.128 [R170.64], R136 ;  /* 0x00000088aa007986 */ /* 0x0001e8000c101d04 */
[----:B------:R-:W4:Y:S01]  /*50a0*/  LDL.LU R192, [R1+0xb8] ;  /* 0x0000b80001c07983 */ /* 0x000f220000300800 */
[----:B------:R-:W-:-:S03]  /*50b0*/  MOV R132, RZ ;  /* 0x000000ff00847202 */ /* 0x000fc60000000f00 */
[----:B------:R-:W4:Y:S01]  /*50c0*/  LDL.LU R189, [R1+0xac] ;  /* 0x0000ac0001bd7983 */ /* 0x000f220000300800 */
[----:B------:R-:W-:-:S03]  /*50d0*/  @P2 FMUL.FTZ R132, R165, R133 ;  /* 0x00000085a5842220 */ /* 0x000fc60000410000 */
[----:B0-----:R0:W4:Y:S04]  /*50e0*/  LDG.E.128 R136, [R166.64] ;  /* 0x00000004a6887981 */ /* 0x001128000c1e1d00 */
[----:B------:R-:W4:Y:S04]  /*50f0*/  LDL.LU R170, [R1+0xa4] ;  /* 0x0000a40001aa7983 */ /* 0x000f280000300800 */
[----:B------:R-:W4:Y:S04]  /*5100*/  LDL.LU R171, [R1+0xb0] ;  /* 0x0000b00001ab7983 */ /* 0x000f280000300800 */
[----:B0-----:R-:W4:Y:S04]  /*5110*/  LDL.LU R166, [R1+0x9c] ;  /* 0x00009c0001a67983 */ /* 0x001f280000300800 */
[----:B------:R-:W4:Y:S04]  /*5120*/  LDL.LU R167, [R1+0xa8] ;  /* 0x0000a80001a77983 */ /* 0x000f280000300800 */
[----:B------:R-:W4:Y:S01]  /*5130*/  LDL.LU R165, [R1+0xa0] ;  /* 0x0000a00001a57983 */ /* 0x000f220000300800 */
[----:B------:R-:W-:-:S02]  /*5140*/  FFMA.FTZ R143, R143, R161, R160 ;  /* 0x000000a18f8f7223 */ /* 0x000fc400000100a0 */
[-CC-:B------:R-:W-:Y:S02]  /*5150*/  FFMA.FTZ R142, R142, R161.reuse, R160.reuse ;  /* 0x000000a18e8e7223 */ /* 0x180fe400000100a0 */
[----:B------:R-:W-:Y:S02]  /*5160*/  FADD.FTZ R143, R158, -R143 ;  /* 0x8000008f9e8f7221 */ /* 0x000fe40000010000 */
[-CC-:B------:R-:W-:Y:S02]  /*5170*/  FFMA.FTZ R144, R144, R161.reuse, R160.reuse ;  /* 0x000000a190907223 */ /* 0x180fe400000100a0 */
[-CC-:B------:R-:W-:Y:S02]  /*5180*/  FFMA.FTZ R147, R147, R161.reuse, R160.reuse ;  /* 0x000000a193937223 */ /* 0x180fe400000100a0 */
[-CC-:B------:R-:W-:Y:S02]  /*5190*/  FFMA.FTZ R140, R140, R161.reuse, R160.reuse ;  /* 0x000000a18c8c7223 */ /* 0x180fe400000100a0 */
[----:B------:R-:W-:-:S02]  /*51a0*/  FFMA.FTZ R141, R141, R161, R160 ;  /* 0x000000a18d8d7223 */ /* 0x000fc400000100a0 */
[-CC-:B------:R-:W-:Y:S02]  /*51b0*/  FFMA.FTZ R145, R145, R161.reuse, R160.reuse ;  /* 0x000000a191917223 */ /* 0x180fe400000100a0 */
[----:B------:R-:W-:Y:S01]  /*51c0*/  FFMA.FTZ R146, R146, R161, R160 ;  /* 0x000000a192927223 */ /* 0x000fe200000100a0 */
[----:B------:R-:W-:Y:S01]  /*51d0*/  @P0 HADD2.F32 R133, -RZ, R124.H1_H1 ;  /* 0x3000007cff850230 */ /* 0x000fe20000004100 */
[----:B------:R-:W-:Y:S02]  /*51e0*/  FMUL.FTZ R143, R2, R143 ;  /* 0x0000008f028f7220 */ /* 0x000fe40000410000 */
[----:B------:R-:W-:Y:S02]  /*51f0*/  FADD.FTZ R142, R159, -R142 ;  /* 0x8000008e9f8e7221 */ /* 0x000fe40000010000 */
[----:B------:R-:W-:Y:S02]  /*5200*/  FADD.FTZ R144, R157, -R144 ;  /* 0x800000909d907221 */ /* 0x000fe40000010000 */
[----:B------:R-:W-:-:S02]  /*5210*/  FADD.FTZ R147, R156, -R147 ;  /* 0x800000939c937221 */ /* 0x000fc40000010000 */
[----:B------:R-:W-:Y:S02]  /*5220*/  FADD.FTZ R140, R155, -R140 ;  /* 0x8000008c9b8c7221 */ /* 0x000fe40000010000 */
[----:B------:R-:W-:Y:S02]  /*5230*/  FADD.FTZ R141, R154, -R141 ;  /* 0x8000008d9a8d7221 */ /* 0x000fe40000010000 */
[----:B------:R-:W-:Y:S02]  /*5240*/  FADD.FTZ R145, R151, -R145 ;  /* 0x8000009197917221 */ /* 0x000fe40000010000 */
[----:B------:R-:W-:Y:S02]  /*5250*/  FADD.FTZ R146, R150, -R146 ;  /* 0x8000009296927221 */ /* 0x000fe40000010000 */
        /* <DEDUP_REMOVED lines=8> */
[----:B------:R-:W-:Y:S01]  /*52e0*/  FMUL.FTZ R146, R2, R146 ;  /* 0x0000009202927220 */ /* 0x000fe20000410000 */
[----:B------:R-:W-:Y:S01]  /*52f0*/  @P0 HADD2.F32 R2, -RZ, R125.H0_H0 ;  /* 0x2000007dff020230 */ /* 0x000fe20000004100 */
[----:B------:R-:W-:Y:S01]  /*5300*/  MOV R152, R148 ;  /* 0x0000009400987202 */ /* 0x000fe20000000f00 */
[----:B------:R-:W-:Y:S01]  /*5310*/  @P0 HADD2.F32 R150, -RZ, R124.H0_H0 ;  /* 0x2000007cff960230 */ /* 0x000fe20000004100 */
[----:B------:R-:W-:Y:S01]  /*5320*/  @P0 FADD.FTZ R147, R147, R133 ;  /* 0x0000008593930221 */ /* 0x000fe20000010000 */
[----:B------:R-:W-:Y:S01]  /*5330*/  HFMA2.MMA R133, -RZ, RZ, 0, 0 ;  /* 0x00000000ff857435 */ /* 0x000fe200000001ff */
[----:B------:R-:W-:Y:S01]  /*5340*/  @P0 FADD.FTZ R144, R144, R2 ;  /* 0x0000000290900221 */ /* 0x000fe20000010000 */
[----:B------:R-:W-:Y:S01]  /*5350*/  LOP3.LUT P2, RZ, R152, 0xff, RZ, 0xc0, !PT ;  /* 0x000000ff98ff7812 */ /* 0x000fe2000784c0ff */
[----:B------:R-:W-:Y:S01]  /*5360*/  @P0 FADD.FTZ R142, R142, R150 ;  /* 0x000000968e8e0221 */ /* 0x000fe20000010000 */
[----:B------:R-:W-:-:S02]  /*5370*/  @P4 HADD2.F32 R2, -RZ, R134.H0_H0 ;  /* 0x20000086ff024230 */ /* 0x000fc40000004100 */
[--C-:B------:R-:W-:Y:S02]  /*5380*/  @P0 HADD2.F32 R150, -RZ, R126.reuse.H0_H0 ;  /* 0x2000007eff960230 */ /* 0x100fe40000004100 */
[----:B------:R-:W-:Y:S02]  /*5390*/  @P0 HADD2.F32 R152, -RZ, R127.H0_H0 ;  /* 0x2000007fff980230 */ /* 0x000fe40000004100 */
[----:B------:R-:W-:Y:S01]  /*53a0*/  @P0 HADD2.F32 R151, -RZ, R126.H1_H1 ;  /* 0x3000007eff970230 */ /* 0x000fe20000004100 */
[----:B------:R-:W-:Y:S01]  /*53b0*/  @P4 FMUL.FTZ R133, R168, R2 ;  /* 0x00000002a8854220 */ /* 0x000fe20000410000 */
[----:B------:R-:W-:Y:S01]  /*53c0*/  @P5 HADD2.F32 R153, -RZ, R135.H1_H1 ;  /* 0x30000087ff995230 */ /* 0x000fe20000004100 */
[----:B------:R-:W-:Y:S01]  /*53d0*/  @P0 FADD.FTZ R140, R140, R150 ;  /* 0x000000968c8c0221 */ /* 0x000fe20000010000 */
[----:B------:R-:W-:Y:S01]  /*53e0*/  @P0 HADD2.F32 R154, -RZ, R127.H1_H1 ;  /* 0x3000007fff9a0230 */ /* 0x000fe20000004100 */
[----:B------:R-:W-:Y:S01]  /*53f0*/  @P0 FADD.FTZ R145, R145, R152 ;  /* 0x0000009891910221 */ /* 0x000fe20000010000 */
[----:B------:R-:W-:Y:S01]  /*5400*/  @P1 F2FP.PACK_AB R2, RZ, R142 ;  /* 0x0000008eff02123e */ /* 0x000fe200000000ff */
[----:B------:R-:W-:Y:S01]  /*5410*/  @P0 FADD.FTZ R141, R141, R151 ;  /* 0x000000978d8d0221 */ /* 0x000fe20000010000 */
[----:B------:R-:W-:Y:S01]  /*5420*/  MOV R150, RZ ;  /* 0x000000ff00967202 */ /* 0x000fe20000000f00 */
[----:B------:R-:W-:Y:S01]  /*5430*/  @P6 HADD2.F32 R151, -RZ, R134.H1_H1 ;  /* 0x30000086ff976230 */ /* 0x000fe20000004100 */
[----:B------:R-:W-:Y:S01]  /*5440*/  @P5 FMUL.FTZ R150, R181, R153 ;  /* 0x00000099b5965220 */ /* 0x000fe20000410000 */
[----:B------:R-:W-:Y:S01]  /*5450*/  @P3 HADD2.F32 R152, -RZ, R135.H0_H0 ;  /* 0x20000087ff983230 */ /* 0x000fe20000004100 */
[----:B------:R-:W-:Y:S01]  /*5460*/  @P0 FADD.FTZ R146, R146, R154 ;  /* 0x0000009a92920221 */ /* 0x000fe20000010000 */
[----:B------:R-:W-:-:S02]  /*5470*/  @P1 F2FP.PACK_AB R153, RZ, R143 ;  /* 0x0000008fff99123e */ /* 0x000fc400000000ff */
[----:B------:R-:W-:Y:S01]  /*5480*/  @P1 PRMT R128, R2, 0x7610, R128 ;  /* 0x0000761002801816 */ /* 0x000fe20000000080 */
[----:B------:R-:W-:Y:S01]  /*5490*/  CS2R R134, SRZ ;  /* 0x0000000000867805 */ /* 0x000fe2000001ff00 */
[----:B------:R-:W-:Y:S02]  /*54a0*/  @P1 F2FP.PACK_AB R154, RZ, R144 ;  /* 0x00000090ff9a123e */ /* 0x000fe400000000ff */
[----:B------:R-:W-:Y:S02]  /*54b0*/  @P1 F2FP.PACK_AB R156, RZ, R140 ;  /* 0x0000008cff9c123e */ /* 0x000fe400000000ff */
[----:B------:R-:W-:Y:S01]  /*54c0*/  @P1 F2FP.PACK_AB R157, RZ, R145 ;  /* 0x00000091ff9d123e */ /* 0x000fe200000000ff */
[----:B------:R-:W-:Y:S01]  /*54d0*/  @P6 FMUL.FTZ R134, R188, R151 ;  /* 0x00000097bc866220 */ /* 0x000fe20000410000 */
[----:B------:R-:W-:Y:S01]  /*54e0*/  @P1 IADD3 R3, R3, 0x80, RZ ;  /* 0x0000008003031810 */ /* 0x000fe20007ffe0ff */
[----:B------:R-:W-:Y:S01]  /*54f0*/  @P3 FMUL.FTZ R135, R169, R152 ;  /* 0x00000098a9873220 */ /* 0x000fe20000410000 */
[----:B------:R-:W-:Y:S01]  /*5500*/  @P1 PRMT R128, R128, 0x5410, R153 ;  /* 0x0000541080801816 */ /* 0x000fe20000000099 */
[----:B------:R-:W-:Y:S01]  /*5510*/  FMUL.FTZ R153, R142, R0 ;  /* 0x000000008e997220 */ /* 0x000fe20000410000 */
[----:B------:R-:W-:-:S02]  /*5520*/  @P1 F2FP.PACK_AB R155, RZ, R147 ;  /* 0x00000093ff9b123e */ /* 0x000fc400000000ff */
[----:B------:R-:W-:Y:S02]  /*5530*/  @P1 F2FP.PACK_AB R151, RZ, R141 ;  /* 0x0000008dff97123e */ /* 0x000fe400000000ff */
[----:B------:R-:W-:Y:S02]  /*5540*/  @P1 F2FP.PACK_AB R152, RZ, R146 ;  /* 0x00000092ff98123e */ /* 0x000fe400000000ff */
[----:B------:R-:W-:Y:S02]  /*5550*/  @P1 PRMT R129, R154, 0x7610, R129 ;  /* 0x000076109a811816 */ /* 0x000fe40000000081 */
[----:B------:R-:W-:Y:S02]  /*5560*/  @P1 PRMT R130, R156, 0x7610, R130 ;  /* 0x000076109c821816 */ /* 0x000fe40000000082 */
[----:B------:R-:W-:Y:S01]  /*5570*/  @P1 PRMT R131, R157, 0x7610, R131 ;  /* 0x000076109d831816 */ /* 0x000fe20000000083 */
[----:B------:R-:W-:Y:S01]  /*5580*/  HFMA2.MMA R142, -RZ, RZ, 0, 0 ;  /* 0x00000000ff8e7435 */ /* 0x000fe200000001ff */
[----:B------:R-:W-:Y:S01]  /*5590*/  @P1 PRMT R129, R129, 0x5410, R155 ;  /* 0x0000541081811816 */ /* 0x000fe2000000009b */
[----:B------:R-:W-:Y:S01]  /*55a0*/  @P1 IMAD.WIDE.U32 R2, R3, R246, c[0x0][0x258] ;  /* 0x0000960003021625 */ /* 0x000fe200078e00f6 */
[----:B------:R-:W-:-:S02]  /*55b0*/  @P1 PRMT R130, R130, 0x5410, R151 ;  /* 0x0000541082821816 */ /* 0x000fc40000000097 */
[----:B------:R-:W-:Y:S01]  /*55c0*/  @P1 PRMT R131, R131, 0x5410, R152 ;  /* 0x0000541083831816 */ /* 0x000fe20000000098 */
[----:B------:R-:W-:Y:S02]  /*55d0*/  FMUL.FTZ R153, R153, c[0x0][0x1e8] ;  /* 0x00007a0099997a20 */ /* 0x000fe40000410000 */
[-C--:B------:R-:W-:Y:S02]  /*55e0*/  FMUL.FTZ R143, R143, R0.reuse ;  /* 0x000000008f8f7220 */ /* 0x080fe40000410000 */
[-C--:B------:R-:W-:Y:S02]  /*55f0*/  FMUL.FTZ R144, R144, R0.reuse ;  /* 0x0000000090907220 */ /* 0x080fe40000410000 */
[-C--:B------:R-:W-:Y:S02]  /*5600*/  FMUL.FTZ R147, R147, R0.reuse ;  /* 0x0000000093937220 */ /* 0x080fe40000410000 */
[-C--:B------:R-:W-:Y:S02]  /*5610*/  FMUL.FTZ R140, R140, R0.reuse ;  /* 0x000000008c8c7220 */ /* 0x080fe40000410000 */
[----:B------:R-:W-:-:S02]  /*5620*/  FMUL.FTZ R141, R141, R0 ;  /* 0x000000008d8d7220 */ /* 0x000fc40000410000 */
[-C--:B------:R-:W-:Y:S02]  /*5630*/  FMUL.FTZ R145, R145, R0.reuse ;  /* 0x0000000091917220 */ /* 0x080fe40000410000 */
[----:B------:R-:W-:Y:S01]  /*5640*/  FMUL.FTZ R0, R146, R0 ;  /* 0x0000000092007220 */ /* 0x000fe20000410000 */
[----:B------:R0:W-:Y:S01]  /*5650*/  @P1 STG.E.128 [R2.64], R128 ;  /* 0x0000008002001986 */ /* 0x0001e2000c101d04 */
        /* <DEDUP_REMOVED lines=8> */
[C---:B0-----:R-:W-:Y:S02]  /*56e0*/  LEA R2, P1, R198.reuse, c[0x0][0x248], 0x4 ;  /* 0x00009200c6027a11 */ /* 0x041fe400078220ff */
[C---:B------:R-:W-:Y:S02]  /*56f0*/  LOP3.LUT P3, RZ, R149.reuse, 0xff, RZ, 0xc0, !PT ;  /* 0x000000ff95ff7812 */ /* 0x040fe4000786c0ff */
[----:B------:R-:W-:Y:S02]  /*5700*/  LEA.HI.X R3, R198, c[0x0][0x24c], RZ, 0x4, P1 ;  /* 0x00009300c6037a11 */ /* 0x000fe400008f24ff */
[C---:B------:R-:W-:Y:S02]  /*5710*/  LOP3.LUT P6, RZ, R149.reuse, 0xff00, RZ, 0xc0, !PT ;  /* 0x0000ff0095ff7812 */ /* 0x040fe400078cc0ff */
[----:B------:R-:W-:-:S02]  /*5720*/  LOP3.LUT P1, RZ, R149, 0xff000000, RZ, 0xc0, !PT ;  /* 0xff00000095ff7812 */ /* 0x000fc4000782c0ff */
[----:B------:R-:W-:Y:S01]  /*5730*/  MOV R151, c[0x0][0x160] ;  /* 0x0000580000977a02 */ /* 0x000fe20000000f00 */
[----:B------:R-:W-:Y:S02]  /*5740*/  FMUL.FTZ R145, R145, c[0x0][0x1e8] ;  /* 0x00007a0091917a20 */ /* 0x000fe40000410000 */
[----:B------:R-:W-:Y:S01]  /*5750*/  FMUL.FTZ R0, R0, c[0x0][0x1e8] ;  /* 0x00007a0000007a20 */ /* 0x000fe20000410000 */
[----:B------:R-:W-:Y:S01]  /*5760*/  LEA R180, R151, R180, 0x2 ;  /* 0x000000b497b47211 */ /* 0x000fe200078e10ff */
[----:B--2---:R-:W-:Y:S02]  /*5770*/  FADD.FTZ R251, R186, R251 ;  /* 0x000000fbbafb7221 */ /* 0x004fe40000010000 */
[----:B---3--:R-:W-:Y:S02]  /*5780*/  FADD.FTZ R250, R225, R250 ;  /* 0x000000fae1fa7221 */ /* 0x008fe40000010000 */
[----:B------:R-:W-:Y:S02]  /*5790*/  FMUL.FTZ R141, R30, R145 ;  /* 0x000000911e8d7220 */ /* 0x000fe40000410000 */
[----:B------:R-:W-:-:S02]  /*57a0*/  FADD.FTZ R248, R224, R248 ;  /* 0x000000f8e0f87221 */ /* 0x000fc40000010000 */
[----:B----4-:R-:W-:Y:S02]  /*57b0*/  FADD.FTZ R247, R226, R247 ;  /* 0x000000f7e2f77221 */ /* 0x010fe40000010000 */
[----:B------:R-:W-:Y:S02]  /*57c0*/  FADD.FTZ R245, R217, R245 ;  /* 0x000000f5d9f57221 */ /* 0x000fe40000010000 */
[----:B------:R-:W-:Y:S02]  /*57d0*/  FADD.FTZ R244, R218, R244 ;  /* 0x000000f4daf47221 */ /* 0x000fe40000010000 */
[----:B------:R-:W-:Y:S02]  /*57e0*/  FADD.FTZ R243, R219, R243 ;  /* 0x000000f3dbf37221 */ /* 0x000fe40000010000 */
[----:B------:R-:W-:Y:S02]  /*57f0*/  FADD.FTZ R236, R182, R236 ;  /* 0x000000ecb6ec7221 */ /* 0x000fe40000010000 */
[----:B------:R-:W-:-:S02]  /*5800*/  FADD.FTZ R228, R132, R228 ;  /* 0x000000e484e47221 */ /* 0x000fc40000010000 */
[----:B------:R-:W-:Y:S02]  /*5810*/  FMUL.FTZ R132, R33, R146 ;  /* 0x0000009221847220 */ /* 0x000fe40000410000 */
[----:B------:R-:W-:Y:S02]  /*5820*/  FADD.FTZ R227, R133, R227 ;  /* 0x000000e385e37221 */ /* 0x000fe40000010000 */
[----:B------:R-:W-:Y:S02]  /*5830*/  FMUL.FTZ R133, R34, R143 ;  /* 0x0000008f22857220 */ /* 0x000fe40000410000 */
[----:B------:R-:W-:Y:S02]  /*5840*/  FADD.FTZ R222, R134, R222 ;  /* 0x000000de86de7221 */ /* 0x000fe40000010000 */
[----:B------:R-:W-:Y:S02]  /*5850*/  FMUL.FTZ R134, R28, R147 ;  /* 0x000000931c867220 */ /* 0x000fe40000410000 */
[----:B------:R-:W-:-:S02]  /*5860*/  FADD.FTZ R221, R135, R221 ;  /* 0x000000dd87dd7221 */ /* 0x000fc40000010000 */
[----:B------:R-:W-:Y:S02]  /*5870*/  FADD.FTZ R220, R150, R220 ;  /* 0x000000dc96dc7221 */ /* 0x000fe40000010000 */
[----:B------:R-:W-:Y:S02]  /*5880*/  FMUL.FTZ R150, R31, R0 ;  /* 0x000000001f967220 */ /* 0x000fe40000410000 */
[----:B------:R-:W-:-:S03]  /*5890*/  FMUL.FTZ R135, R35, R144 ;  /* 0x0000009023877220 */ /* 0x000fc60000410000 */
[----:B------:R-:W-:Y:S01]  /*58a0*/  FSEL R152, R150, RZ, P1 ;  /* 0x000000ff96987208 */ /* 0x000fe20000800000 */
[----:B------:R-:W-:Y:S01]  /*58b0*/  FADD.FTZ R235, R184, R235 ;  /* 0x000000ebb8eb7221 */ /* 0x000fe20000010000 */
[----:B------:R-:W-:Y:S01]  /*58c0*/  FSEL R133, R133, RZ, P5 ;  /* 0x000000ff85857208 */ /* 0x000fe20002800000 */
[----:B------:R-:W-:Y:S01]  /*58d0*/  FADD.FTZ R234, R183, R234 ;  /* 0x000000eab7ea7221 */ /* 0x000fe20000010000 */
[----:B------:R-:W-:Y:S01]  /*58e0*/  FSEL R134, R134, RZ, P3 ;  /* 0x000000ff86867208 */ /* 0x000fe20001800000 */
[----:B------:R-:W-:Y:S01]  /*58f0*/  FADD.FTZ R233, R185, R233 ;  /* 0x000000e9b9e97221 */ /* 0x000fe20000010000 */
[----:B------:R-:W-:Y:S01]  /*5900*/  FSEL R150, R135, RZ, P4 ;  /* 0x000000ff87967208 */ /* 0x000fe20002000000 */
[----:B------:R-:W-:Y:S02]  /*5910*/  FADD.FTZ R232, R193, R232 ;  /* 0x000000e8c1e87221 */ /* 0x000fe40000010000 */
[----:B------:R-:W-:Y:S01]  /*5920*/  FADD.FTZ R231, R194, R231 ;  /* 0x000000e7c2e77221 */ /* 0x000fe20000010000 */
[----:B------:R-:W-:Y:S01]  /*5930*/  F2FP.PACK_AB R133, R150, R133 ;  /* 0x000000859685723e */ /* 0x000fe200000000ff */
        /* <DEDUP_REMOVED lines=8> */
[----:B------:R-:W-:-:S05]  /*59c0*/  @P2 HADD2.F32 R154, -RZ, R136.H0_H0 ;  /* 0x20000088ff9a2230 */ /* 0x000fca0000004100 */
[----:B------:R-:W-:Y:S02]  /*59d0*/  @P2 FMUL.FTZ R142, R153, R154 ;  /* 0x0000009a998e2220 */ /* 0x000fe40000410000 */
[----:B------:R-:W-:Y:S02]  /*59e0*/  FMUL.FTZ R153, R32, R153 ;  /* 0x0000009920997220 */ /* 0x000fe40000410000 */
[----:B------:R-:W-:Y:S02]  /*59f0*/  FADD.FTZ R170, R199, R170 ;  /* 0x000000aac7aa7221 */ /* 0x000fe40000010000 */
[----:B------:R-:W-:Y:S01]  /*5a00*/  FADD.FTZ R166, R163, R166 ;  /* 0x000000a6a3a67221 */ /* 0x000fe20000010000 */
[----:B------:R-:W-:Y:S01]  /*5a10*/  FSEL R148, R153, RZ, P2 ;  /* 0x000000ff99947208 */ /* 0x000fe20001000000 */
[----:B------:R-:W-:Y:S02]  /*5a20*/  FADD.FTZ R171, R200, R171 ;  /* 0x000000abc8ab7221 */ /* 0x000fe40000010000 */
[----:B------:R-:W-:-:S02]  /*5a30*/  FADD.FTZ R167, R164, R167 ;  /* 0x000000a7a4a77221 */ /* 0x000fc40000010000 */
[----:B------:R-:W-:Y:S01]  /*5a40*/  FADD.FTZ R165, R162, R165 ;  /* 0x000000a5a2a57221 */ /* 0x000fe20000010000 */
[----:B------:R-:W-:Y:S01]  /*5a50*/  LOP3.LUT P2, RZ, R149, 0xff0000, RZ, 0xc0, !PT ;  /* 0x00ff000095ff7812 */ /* 0x000fe2000784c0ff */
[----:B------:R-:W-:-:S03]  /*5a60*/  FADD.FTZ R189, R201, R189 ;  /* 0x000000bdc9bd7221 */ /* 0x000fc60000010000 */
[----:B------:R0:W-:Y:S01]  /*5a70*/  STL [R1+0xa0], R165 ;  /* 0x0000a0a501007387 */ /* 0x0001e20000100800 */
[----:B------:R-:W-:-:S03]  /*5a80*/  FMUL.FTZ R149, R29, R140 ;  /* 0x0000008c1d957220 */ /* 0x000fc60000410000 */
[----:B------:R0:W-:Y:S04]  /*5a90*/  STL [R1+0x9c], R166 ;  /* 0x00009ca601007387 */ /* 0x0001e80000100800 */
        /* <DEDUP_REMOVED lines=9> */
[----:B------:R-:W-:-:S03]  /*5b30*/  F2FP.PACK_AB R132, R149, R148 ;  /* 0x000000949584723e */ /* 0x000fc600000000ff */
[----:B------:R0:W-:Y:S01]  /*5b40*/  STL [R1+0xbc], R190 ;  /* 0x0000bcbe01007387 */ /* 0x0001e20000100800 */
[----:B------:R-:W-:-:S03]  /*5b50*/  FSEL R141, R141, RZ, P2 ;  /* 0x000000ff8d8d7208 */ /* 0x000fc60001000000 */
[----:B------:R0:W-:Y:S01]  /*5b60*/  STL [R1+0xc8], R203 ;  /* 0x0000c8cb01007387 */ /* 0x0001e20000100800 */
[----:B------:R-:W-:-:S03]  /*5b70*/  @P0 HADD2.F32 R149, -RZ, R136.H1_H1 ;  /* 0x30000088ff950230 */ /* 0x000fc60000004100 */
[----:B------:R0:W-:Y:S01]  /*5b80*/  STL [R1+0xc4], R204 ;  /* 0x0000c4cc01007387 */ /* 0x0001e20000100800 */
[----:B------:R-:W-:-:S03]  /*5b90*/  @P5 HADD2.F32 R136, -RZ, R137.H0_H0 ;  /* 0x20000089ff885230 */ /* 0x000fc60000004100 */
[----:B------:R0:W-:Y:S01]  /*5ba0*/  STL [R1+0xd0], R251 ;  /* 0x0000d0fb01007387 */ /* 0x0001e20000100800 */
[----:B------:R-:W-:-:S03]  /*5bb0*/  HFMA2.MMA R148, -RZ, RZ, 0, 0 ;  /* 0x00000000ff947435 */ /* 0x000fc600000001ff */
[----:B------:R0:W-:Y:S01]  /*5bc0*/  STL [R1+0xcc], R250 ;  /* 0x0000ccfa01007387 */ /* 0x0001e20000100800 */
[----:B------:R-:W-:-:S03]  /*5bd0*/  F2FP.PACK_AB R135, R152, R141 ;  /* 0x0000008d9887723e */ /* 0x000fc600000000ff */
[----:B------:R0:W-:Y:S01]  /*5be0*/  STL [R1+0xd8], R248 ;  /* 0x0000d8f801007387 */ /* 0x0001e20000100800 */
[----:B------:R-:W-:-:S03]  /*5bf0*/  MOV R141, RZ ;  /* 0x000000ff008d7202 */ /* 0x000fc60000000f00 */
[----:B------:R0:W-:Y:S01]  /*5c00*/  STL [R1+0xd4], R247 ;  /* 0x0000d4f701007387 */ /* 0x0001e20000100800 */
[----:B------:R-:W-:-:S03]  /*5c10*/  @P5 FMUL.FTZ R141, R143, R136 ;  /* 0x000000888f8d5220 */ /* 0x000fc60000410000 */
[----:B------:R0:W-:Y:S01]  /*5c20*/  STL [R1+0xe0], R245 ;  /* 0x0000e0f501007387 */ /* 0x0001e20000100800 */
[----:B------:R-:W-:-:S03]  /*5c30*/  F2FP.PACK_AB R134, R151, R134 ;  /* 0x000000869786723e */ /* 0x000fc600000000ff */
[----:B------:R0:W-:Y:S01]  /*5c40*/  STL [R1+0xdc], R244 ;  /* 0x0000dcf401007387 */ /* 0x0001e20000100800 */
[----:B------:R-:W-:-:S03]  /*5c50*/  HFMA2.MMA R136, -RZ, RZ, 0, 0 ;  /* 0x00000000ff887435 */ /* 0x000fc600000001ff */
[----:B------:R0:W-:Y:S01]  /*5c60*/  STL [R1+0xe8], R243 ;  /* 0x0000e8f301007387 */ /* 0x0001e20000100800 */
[----:B------:R-:W-:-:S03]  /*5c70*/  @P4 HADD2.F32 R137, -RZ, R137.H1_H1 ;  /* 0x30000089ff894230 */ /* 0x000fc60000004100 */
[----:B------:R0:W-:Y:S01]  /*5c80*/  STL [R1+0xe4], R236 ;  /* 0x0000e4ec01007387 */ /* 0x0001e20000100800 */
[--C-:B------:R-:W-:Y:S01]  /*5c90*/  @P3 HADD2.F32 R150, -RZ, R138.reuse.H0_H0 ;  /* 0x2000008aff963230 */ /* 0x100fe20000004100 */
[----:B------:R-:W-:Y:S01]  /*5ca0*/  @P0 FMUL.FTZ R148, R146, R149 ;  /* 0x0000009592940220 */ /* 0x000fe20000410000 */
[----:B------:R-:W-:Y:S01]  /*5cb0*/  @P6 HADD2.F32 R151, -RZ, R138.H1_H1 ;  /* 0x3000008aff976230 */ /* 0x000fe20000004100 */
[----:B------:R0:W-:Y:S01]  /*5cc0*/  STL [R1+0xf0], R235 ;  /* 0x0000f0eb01007387 */ /* 0x0001e20000100800 */
[--C-:B------:R-:W-:Y:S01]  /*5cd0*/  @P2 HADD2.F32 R138, -RZ, R139.reuse.H0_H0 ;  /* 0x2000008bff8a2230 */ /* 0x100fe20000004100 */
[----:B------:R-:W-:Y:S02]  /*5ce0*/  HFMA2.MMA R152, -RZ, RZ, 0, 0 ;  /* 0x00000000ff987435 */ /* 0x000fe400000001ff */
[----:B------:R0:W-:Y:S01]  /*5cf0*/  STL [R1+0xec], R234 ;  /* 0x0000ecea01007387 */ /* 0x0001e20000100800 */
[----:B------:R-:W-:Y:S01]  /*5d00*/  @P1 HADD2.F32 R139, -RZ, R139.H1_H1 ;  /* 0x3000008bff8b1230 */ /* 0x000fe20000004100 */
[----:B------:R-:W-:-:S02]  /*5d10*/  HFMA2.MMA R146, -RZ, RZ, 0, 0 ;  /* 0x00000000ff927435 */ /* 0x000fc400000001ff */
[----:B------:R0:W-:Y:S01]  /*5d20*/  STL [R1+0xf8], R233 ;  /* 0x0000f8e901007387 */ /* 0x0001e20000100800 */
[----:B------:R-:W-:-:S03]  /*5d30*/  MOV R143, RZ ;  /* 0x000000ff008f7202 */ /* 0x000fc60000000f00 */
[----:B------:R0:W-:Y:S01]  /*5d40*/  STL [R1+0xf4], R232 ;  /* 0x0000f4e801007387 */ /* 0x0001e20000100800 */
[----:B------:R-:W-:-:S03]  /*5d50*/  @P4 FMUL.FTZ R136, R144, R137 ;  /* 0x0000008990884220 */ /* 0x000fc60000410000 */
        /* <DEDUP_REMOVED lines=33> */
.L_x_8739:
[----:B------:R-:W-:Y:S05]  /*5f70*/  BSYNC B1 ;  /* 0x0000000000017941 */ /* 0x000fea0003800000 */
.L_x_8736:
        /* <DEDUP_REMOVED lines=120> */
.L_x_8735:
[----:B0-----:R-:W-:Y:S05]  /*6700*/  BSYNC B0 ;  /* 0x0000000000007941 */ /* 0x001fea0003800000 */
.L_x_8733:
        /* <DEDUP_REMOVED lines=324> */
.L_x_8737:
[----:B--2---:R-:W-:Y:S01]  /*7b50*/  HFMA2.MMA R160, -RZ, RZ, 0, 5.9604644775390625e-08 ;  /* 0x00000001ffa07435 */ /* 0x004fe200000001ff */
[----:B------:R-:W-:-:S02]  /*7b60*/  MOV R135, R245 ;  /* 0x000000f500877202 */ /* 0x000fc40000000f00 */
[----:B------:R-:W-:Y:S02]  /*7b70*/  MOV R248, 0x1f ;  /* 0x0000001f00f87802 */ /* 0x000fe40000000f00 */
[----:B------:R-:W-:Y:S02]  /*7b80*/  MOV R247, 0xffffffff ;  /* 0xffffffff00f77802 */ /* 0x000fe40000000f00 */
[----:B------:R-:W-:Y:S02]  /*7b90*/  MOV R134, 0x7bb0 ;  /* 0x00007bb000867802 */ /* 0x000fe40000000f00 */
[----:B-----5:R-:W-:Y:S05]  /*7ba0*/  CALL.REL.NOINC `($__internal_115_$__cuda_sm70_shflsync_bfly_p) ;  /* 0x0000046000007944 */ /* 0x020fea0003c00000 */
[----:B-1----:R-:W-:Y:S01]  /*7bb0*/  MOV R246, R160 ;  /* 0x000000a000f67202 */ /* 0x002fe20000000f00 */
[----:B------:R-:W-:Y:S05]  /*7bc0*/  BRA `(.L_x_8741) ;  /* 0xffffb0d000007947 */ /* 0x000fea000383ffff */
.L_x_8738:
[----:B------:R-:W-:Y:S01]  /*7bd0*/  HFMA2.MMA R160, -RZ, RZ, 0, 5.9604644775390625e-08 ;  /* 0x00000001ffa07435 */ /* 0x000fe200000001ff */
[----:B------:R-:W-:Y:S02]  /*7be0*/  MOV R135, R161 ;  /* 0x000000a100877202 */ /* 0x000fe40000000f00 */
[----:B------:R-:W-:Y:S02]  /*7bf0*/  MOV R248, 0x1f ;  /* 0x0000001f00f87802 */ /* 0x000fe40000000f00 */
[----:B------:R-:W-:-:S02]  /*7c00*/  MOV R247, 0xffffffff ;  /* 0xffffffff00f77802 */ /* 0x000fc40000000f00 */
[----:B------:R-:W-:Y:S02]  /*7c10*/  MOV R134, 0x7c30 ;  /* 0x00007c3000867802 */ /* 0x000fe40000000f00 */
[----:B01---5:R-:W-:Y:S05]  /*7c20*/  CALL.REL.NOINC `($__internal_115_$__cuda_sm70_shflsync_bfly_p) ;  /* 0x000003e000007944 */ /* 0x023fea0003c00000 */
[----:B------:R-:W-:Y:S01]  /*7c30*/  FADD.FTZ R245, R245, R246 ;  /* 0x000000f6f5f57221 */ /* 0x000fe20000010000 */
[----:B------:R-:W-:Y:S01]  /*7c40*/  MOV R248, 0x1f ;  /* 0x0000001f00f87802 */ /* 0x000fe20000000f00 */
[----:B-1----:R-:W-:Y:S01]  /*7c50*/  FADD.FTZ R161, R161, R160 ;  /* 0x000000a0a1a17221 */ /* 0x002fe20000010000 */
[----:B------:R-:W-:Y:S01]  /*7c60*/  HFMA2.MMA R160, -RZ, RZ, 0, 1.1920928955078125e-07 ;  /* 0x00000002ffa07435 */ /* 0x000fe200000001ff */
[----:B------:R-:W-:Y:S02]  /*7c70*/  MOV R247, 0xffffffff ;  /* 0xffffffff00f77802 */ /* 0x000fe40000000f00 */
[----:B------:R-:W-:Y:S02]  /*7c80*/  MOV R135, R245 ;  /* 0x000000f500877202 */ /* 0x000fe40000000f00 */
[----:B------:R-:W-:Y:S02]  /*7c90*/  MOV R134, 0x7cb0 ;  /* 0x00007cb000867802 */ /* 0x000fe40000000f00 */
[----:B------:R-:W-:Y:S05]  /*7ca0*/  CALL.REL.NOINC `($__internal_115_$__cuda_sm70_shflsync_bfly_p) ;  /* 0x0000036000007944 */ /* 0x000fea0003c00000 */
[----:B-1----:R-:W-:Y:S01]  /*7cb0*/  MOV R246, R160 ;  /* 0x000000a000f67202 */ /* 0x002fe20000000f00 */
[----:B------:R-:W-:Y:S01]  /*7cc0*/  HFMA2.MMA R160, -RZ, RZ, 0, 1.1920928955078125e-07 ;  /* 0x00000002ffa07435 */ /* 0x000fe200000001ff */
[----:B------:R-:W-:-:S02]  /*7cd0*/  MOV R135, R161 ;  /* 0x000000a100877202 */ /* 0x000fc40000000f00 */
[----:B------:R-:W-:Y:S02]  /*7ce0*/  MOV R248, 0x1f ;  /* 0x0000001f00f87802 */ /* 0x000fe40000000f00 */
[----:B------:R-:W-:Y:S02]  /*7cf0*/  MOV R247, 0xffffffff ;  /* 0xffffffff00f77802 */ /* 0x000fe40000000f00 */
[----:B------:R-:W-:Y:S02]  /*7d00*/  MOV R134, 0x7d20 ;  /* 0x00007d2000867802 */ /* 0x000fe40000000f00 */
[----:B------:R-:W-:Y:S05]  /*7d10*/  CALL.REL.NOINC `($__internal_115_$__cuda_sm70_shflsync_bfly_p) ;  /* 0x000002f000007944 */ /* 0x000fea0003c00000 */
[----:B------:R-:W-:Y:S01]  /*7d20*/  FADD.FTZ R245, R246, R245 ;  /* 0x000000f5f6f57221 */ /* 0x000fe20000010000 */
[----:B------:R-:W-:Y:S01]  /*7d30*/  MOV R248, 0x1f ;  /* 0x0000001f00f87802 */ /* 0x000fe20000000f00 */
[----:B-1----:R-:W-:Y:S01]  /*7d40*/  FADD.FTZ R161, R161, R160 ;  /* 0x000000a0a1a17221 */ /* 0x002fe20000010000 */
[----:B------:R-:W-:Y:S01]  /*7d50*/  HFMA2.MMA R160, -RZ, RZ, 0, 2.384185791015625e-07 ;  /* 0x00000004ffa07435 */ /* 0x000fe200000001ff */
[----:B------:R-:W-:Y:S02]  /*7d60*/  MOV R247, 0xffffffff ;  /* 0xffffffff00f77802 */ /* 0x000fe40000000f00 */
[----:B------:R-:W-:-:S02]  /*7d70*/  MOV R135, R245 ;  /* 0x000000f500877202 */ /* 0x000fc40000000f00 */
[----:B------:R-:W-:Y:S02]  /*7d80*/  MOV R134, 0x7da0 ;  /* 0x00007da000867802 */ /* 0x000fe40000000f00 */
[----:B------:R-:W-:Y:S05]  /*7d90*/  CALL.REL.NOINC `($__internal_115_$__cuda_sm70_shflsync_bfly_p) ;  /* 0x0000027000007944 */ /* 0x000fea0003c00000 */
[----:B-1----:R-:W-:Y:S01]  /*7da0*/  MOV R246, R160 ;  /* 0x000000a000f67202 */ /* 0x002fe20000000f00 */
[----:B------:R-:W-:Y:S01]  /*7db0*/  HFMA2.MMA R160, -RZ, RZ, 0, 2.384185791015625e-07 ;  /* 0x00000004ffa07435 */ /* 0x000fe200000001ff */
[----:B------:R-:W-:Y:S02]  /*7dc0*/  MOV R135, R161 ;  /* 0x000000a100877202 */ /* 0x000fe40000000f00 */
[----:B------:R-:W-:Y:S02]  /*7dd0*/  MOV R248, 0x1f ;  /* 0x0000001f00f87802 */ /* 0x000fe40000000f00 */
[----:B------:R-:W-:Y:S02]  /*7de0*/  MOV R247, 0xffffffff ;  /* 0xffffffff00f77802 */ /* 0x000fe40000000f00 */
[----:B------:R-:W-:Y:S02]  /*7df0*/  MOV R134, 0x7e10 ;  /* 0x00007e1000867802 */ /* 0x000fe40000000f00 */
[----:B------:R-:W-:Y:S05]  /*7e00*/  CALL.REL.NOINC `($__internal_115_$__cuda_sm70_shflsync_bfly_p) ;  /* 0x0000020000007944 */ /* 0x000fea0003c00000 */
[----:B------:R-:W-:Y:S01]  /*7e10*/  FADD.FTZ R245, R246, R245 ;  /* 0x000000f5f6f57221 */ /* 0x000fe20000010000 */
[----:B------:R-:W-:Y:S01]  /*7e20*/  MOV R248, 0x1f ;  /* 0x0000001f00f87802 */ /* 0x000fe20000000f00 */
[----:B-1----:R-:W-:Y:S01]  /*7e30*/  FADD.FTZ R161, R161, R160 ;  /* 0x000000a0a1a17221 */ /* 0x002fe20000010000 */
[----:B------:R-:W-:Y:S01]  /*7e40*/  HFMA2.MMA R160, -RZ, RZ, 0, 4.76837158203125e-07 ;  /* 0x00000008ffa07435 */ /* 0x000fe200000001ff */
[----:B------:R-:W-:-:S02]  /*7e50*/  MOV R247, 0xffffffff ;  /* 0xffffffff00f77802 */ /* 0x000fc40000000f00 */
[----:B------:R-:W-:Y:S02]  /*7e60*/  MOV R135, R245 ;  /* 0x000000f500877202 */ /* 0x000fe40000000f00 */
[----:B------:R-:W-:Y:S02]  /*7e70*/  MOV R134, 0x7e90 ;  /* 0x00007e9000867802 */ /* 0x000fe40000000f00 */
[----:B------:R-:W-:Y:S05]  /*7e80*/  CALL.REL.NOINC `($__internal_115_$__cuda_sm70_shflsync_bfly_p) ;  /* 0x0000018000007944 */ /* 0x000fea0003c00000 */
[----:B-1----:R-:W-:Y:S01]  /*7e90*/  MOV R246, R160 ;  /* 0x000000a000f67202 */ /* 0x002fe20000000f00 */
[----:B------:R-:W-:Y:S01]  /*7ea0*/  HFMA2.MMA R160, -RZ, RZ, 0, 4.76837158203125e-07 ;  /* 0x00000008ffa07435 */ /* 0x000fe200000001ff */
[----:B------:R-:W-:Y:S02]  /*7eb0*/  MOV R135, R161 ;  /* 0x000000a100877202 */ /* 0x000fe40000000f00 */
[----:B------:R-:W-:Y:S02]  /*7ec0*/  MOV R248, 0x1f ;  /* 0x0000001f00f87802 */ /* 0x000fe40000000f00 */
[----:B------:R-:W-:Y:S02]  /*7ed0*/  MOV R247, 0xffffffff ;  /* 0xffffffff00f77802 */ /* 0x000fe40000000f00 */
[----:B------:R-:W-:-:S02]  /*7ee0*/  MOV R134, 0x7f00 ;  /* 0x00007f0000867802 */ /* 0x000fc40000000f00 */
[----:B------:R-:W-:Y:S05]  /*7ef0*/  CALL.REL.NOINC `($__internal_115_$__cuda_sm70_shflsync_bfly_p) ;  /* 0x0000011000007944 */ /* 0x000fea0003c00000 */
[----:B------:R-:W-:Y:S01]  /*7f00*/  FADD.FTZ R245, R246, R245 ;  /* 0x000000f5f6f57221 */ /* 0x000fe20000010000 */
[----:B------:R-:W-:Y:S01]  /*7f10*/  MOV R248, 0x1f ;  /* 0x0000001f00f87802 */ /* 0x000fe20000000f00 */
[----:B-1----:R-:W-:Y:S01]  /*7f20*/  FADD.FTZ R161, R161, R160 ;  /* 0x000000a0a1a17221 */ /* 0x002fe20000010000 */
[----:B------:R-:W-:Y:S01]  /*7f30*/  HFMA2.MMA R160, -RZ, RZ, 0, 9.5367431640625e-07 ;  /* 0x00000010ffa07435 */ /* 0x000fe200000001ff */
[----:B------:R-:W-:-:S02]  /*7f40*/  MOV R247, 0xffffffff ;  /* 0xffffffff00f77802 */ /* 0x000fc40000000f00 */
[----:B------:R-:W-:Y:S02]  /*7f50*/  MOV R135, R245 ;  /* 0x000000f500877202 */ /* 0x000fe40000000f00 */
[----:B------:R-:W-:Y:S02]  /*7f60*/  MOV R134, 0x7f80 ;  /* 0x00007f8000867802 */ /* 0x000fe40000000f00 */
[----:B------:R-:W-:Y:S05]  /*7f70*/  CALL.REL.NOINC `($__internal_115_$__cuda_sm70_shflsync_bfly_p) ;  /* 0x0000009000007944 */ /* 0x000fea0003c00000 */
[----:B-1----:R-:W-:Y:S01]  /*7f80*/  MOV R246, R160 ;  /* 0x000000a000f67202 */ /* 0x002fe20000000f00 */
[----:B------:R-:W-:Y:S01]  /*7f90*/  HFMA2.MMA R160, -RZ, RZ, 0, 9.5367431640625e-07 ;  /* 0x00000010ffa07435 */ /* 0x000fe200000001ff */
[----:B------:R-:W-:Y:S02]  /*7fa0*/  MOV R135, R161 ;  /* 0x000000a100877202 */ /* 0x000fe40000000f00 */
[----:B------:R-:W-:Y:S02]  /*7fb0*/  MOV R248, 0x1f ;  /* 0x0000001f00f87802 */ /* 0x000fe40000000f00 */
[----:B------:R-:W-:Y:S02]  /*7fc0*/  MOV R247, 0xffffffff ;  /* 0xffffffff00f77802 */ /* 0x000fe40000000f00 */
[----:B------:R-:W-:-:S02]  /*7fd0*/  MOV R134, 0x7ff0 ;  /* 0x00007ff000867802 */ /* 0x000fc40000000f00 */
[----:B------:R-:W-:Y:S05]  /*7fe0*/  CALL.REL.NOINC `($__internal_115_$__cuda_sm70_shflsync_bfly_p) ;  /* 0x0000002000007944 */ /* 0x000fea0003c00000 */
[----:B-1----:R-:W-:Y:S01]  /*7ff0*/  MOV R134, R160 ;  /* 0x000000a000867202 */ /* 0x002fe20000000f00 */
[----:B------:R-:W-:Y:S05]  /*8000*/  BRA `(.L_x_8742) ;  /* 0xffffadb000007947 */ /* 0x000fea000383ffff */
        .weak           $__internal_115_$__cuda_sm70_shflsync_bfly_p
        .type           $__internal_115_$__cuda_sm70_shflsync_bfly_p,@function
        .size           $__internal_115_$__cuda_sm70_shflsync_bfly_p,(.L_x_14997 - $__internal_115_$__cuda_sm70_shflsync_bfly_p)
$__internal_115_$__cuda_sm70_shflsync_bfly_p:
[----:B------:R-:W-:Y:S04]  /*8010*/  WARPSYNC R247 ;  /* 0x000000f700007348 */ /* 0x000fe80003800000 */
[----:B------:R0:W1:Y:S02]  /*8020*/  SHFL.BFLY PT, R160, R135, R160, R248 ;  /* 0x0c0000a087a07389 */ /* 0x00006400000e00f8 */
[----:B0-----:R-:W-:-:S06]  /*8030*/  HFMA2.MMA R135, -RZ, RZ, 0, 0 ;  /* 0x00000000ff877435 */ /* 0x001fcc00000001ff */
[----:B------:R-:W-:Y:S05]  /*8040*/  RET.REL.NODEC R134 `(_ZN10layer_norm13ln_bwd_kernelINS_13Kernel_traitsIf6__halfS2_S2_fjLj1280ELj1ELj4ELj1ELj16ENS_18Kernel_traits_baseILj1280EfS2_S2_S2_fjLj128EEEEELb1ELb1ELb0ELb1EEEvNS_9BwdParamsE) ;  /* 0xffff7fb086007950 */ /* 0x000fea0003c3ffff */
.L_x_8743:
        /* <DEDUP_REMOVED lines=11> */
.L_x_14997:


//--------------------- .text._ZN10layer_norm22ln_bwd_finalize_kernelINS_22Kernel_traits_finalizeILj1280Ef6__halfS2_S2_fjLb1ELj1024ELj4ENS_18Kernel_traits_baseILj1280EfS2_S2_S2_fjLj1024EEEEELb1ELb0EEEvNS_9BwdParamsE --------------------------
	.section	.text._ZN10layer_norm22ln_bwd_finalize_kernelINS_22Kernel_traits_finalizeILj1280Ef6__halfS2_S2_fjLb1ELj1024ELj4ENS_18Kernel_traits_baseILj1280EfS2_S2_S2_fjLj1024EEEEELb1ELb0EEEvNS_9BwdParamsE,"ax",@progbits
	.sectioninfo	@"SHI_REGISTERS=32"
	.align	128
        .global         _ZN10layer_norm22ln_bwd_finalize_kernelINS_22Kernel_traits_finalizeILj1280Ef6__halfS2_S2_fjLb1ELj1024ELj4ENS_18Kernel_traits_baseILj1280EfS2_S2_S2_fjLj1024EEEEELb1ELb0EEEvNS_9BwdParamsE
        .type           _ZN10layer_norm22ln_bwd_finalize_kernelINS_22Kernel_traits_finalizeILj1280Ef6__halfS2_S2_fjLb1ELj1024ELj4ENS_18Kernel_traits_baseILj1280EfS2_S2_S2_fjLj1024EEEEELb1ELb0EEEvNS_9BwdParamsE,@function
        .size           _ZN10layer_norm22ln_bwd_finalize_kernelINS_22Kernel_traits_finalizeILj1280Ef6__halfS2_S2_fjLb1ELj1024ELj4ENS_18Kernel_traits_baseILj1280EfS2_S2_S2_fjLj1024EEEEELb1ELb0EEEvNS_9BwdParamsE,(.L_x_14998 - _ZN10layer_norm22ln_bwd_finalize_kernelINS_22Kernel_traits_finalizeILj1280Ef6__halfS2_S2_fjLb1ELj1024ELj4ENS_18Kernel_traits_baseILj1280EfS2_S2_S2_fjLj1024EEEEELb1ELb0EEEvNS_9BwdParamsE)
        .other          _ZN10layer_norm22ln_bwd_finalize_kernelINS_22Kernel_traits_finalizeILj1280Ef6__halfS2_S2_fjLb1ELj1024ELj4ENS_18Kernel_traits_baseILj1280EfS2_S2_S2_fjLj1024EEEEELb1ELb0EEEvNS_9BwdParamsE,@"STO_CUDA_ENTRY STV_DEFAULT"
_ZN10layer_norm22ln_bwd_finalize_kernelINS_22Kernel_traits_finalizeILj1280Ef6__halfS2_S2_fjLb1ELj1024ELj4ENS_18Kernel_traits_baseILj1280EfS2_S2_S2_fjLj1024EEEEELb1ELb0EEEvNS_9BwdParamsE:
.text._ZN10layer_norm22ln_bwd_finalize_kernelINS_22Kernel_traits_finalizeILj1280Ef6__halfS2_S2_fjLb1ELj1024ELj4ENS_18Kernel_traits_baseILj1280EfS2_S2_S2_fjLj1024EEEEELb1ELb0EEEvNS_9BwdParamsE:
        /* <DEDUP_REMOVED lines=19> */
.L_x_8757:
        /* <DEDUP_REMOVED lines=33> */
.L_x_8748:
        /* <DEDUP_REMOVED lines=47> */
.L_x_8747:
[----:B------:R-:W-:Y:S05]  /*0630*/  BSYNC B1 ;  /* 0x0000000000017941 */ /* 0x000fea0003800000 */
.L_x_8746:
        /* <DEDUP_REMOVED lines=29> */
.L_x_8750:
[----:B------:R-:W-:Y:S05]  /*0810*/  BSYNC B1 ;  /* 0x0000000000017941 */ /* 0x000fea0003800000 */
.L_x_8749:
        /* <DEDUP_REMOVED lines=14> */
.L_x_8751:
[----:B------:R-:W-:Y:S05]  /*0900*/  BSYNC B1 ;  /* 0x0000000000017941 */ /* 0x000fea0003800000 */
.L_x_8745:
[----:B------:R-:W-:Y:S05]  /*0910*/  BSYNC B0 ;  /* 0x0000000000007941 */ /* 0x000fea0003800000 */
.L_x_8744:
        /* <DEDUP_REMOVED lines=12> */
.L_x_8758:
        /* <DEDUP_REMOVED lines=27> */
.L_x_8759:
        /* <DEDUP_REMOVED lines=9> */
.L_x_8752:
        /* <DEDUP_REMOVED lines=18> */
.L_x_8756:
[----:B------:R-:W-:Y:S05]  /*0d40*/  BSYNC B0 ;  /* 0x0000000000007941 */ /* 0x000fea0003800000 */
.L_x_8755:
[C---:B------:R-:W-:Y:S02]  /*0d50*/  ISETP.GT.U32.AND P1, PT, R4.reuse, -0x501, PT ;  /* 0xfffffaff0400780c */ /* 0x040fe40003f24070 */
[----:B------:R-:W-:-:S02]  /*0d60*/  IADD3 R4, R4, 0x500, RZ ;  /* 0x0000050004047810 */ /* 0x000fc40007ffe0ff */
[----:B------:R-:W-:-:S09]  /*0d70*/  IADD3 R5, R5, 0x280, RZ ;  /* 0x0000028005057810 */ /* 0x000fd20007ffe0ff */
[----:B01----:R-:W-:Y:S05]  /*0d80*/  @P1 BRA `(.L_x_8757) ;  /* 0xfffff3a000001947 */ /* 0x003fea000383ffff */
[----:B------:R-:W-:Y:S05]  /*0d90*/  EXIT ;  /* 0x000000000000794d */ /* 0x000fea0003800000 */
.L_x_8753:
[----:B------:R-:W-:Y:S01]  /*0da0*/  HFMA2.MMA R17, -RZ, RZ, 0, 5.9604644775390625e-08 ;  /* 0x00000001ff117435 */ /* 0x000fe200000001ff */
[----:B---3--:R-:W-:Y:S01]  /*0db0*/  MOV R18, R10 ;  /* 0x0000000a00127202 */ /* 0x008fe20000000f00 */
[----:B------:R-:W-:Y:S01]  /*0dc0*/  IMAD.MOV.U32 R14, RZ, RZ, 0x1f ;  /* 0x0000001fff0e7424 */ /* 0x000fe200078e00ff */
[----:B------:R-:W-:Y:S02]  /*0dd0*/  MOV R19, 0xffffffff ;  /* 0xffffffff00137802 */ /* 0x000fe40000000f00 */
[----:B------:R-:W-:Y:S02]  /*0de0*/  MOV R8, 0xe00 ;  /* 0x00000e0000087802 */ /* 0x000fe40000000f00 */
[----:B012---:R-:W-:Y:S05]  /*0df0*/  CALL.REL.NOINC `($__internal_116_$__cuda_sm70_shflsync_bfly_p) ;  /* 0x0000059000007944 */ /* 0x007fea0003c00000 */
[----:B01----:R-:W-:Y:S05]  /*0e00*/  BRA `(.L_x_8758) ;  /* 0xfffffbd000007947 */ /* 0x003fea000383ffff */
.L_x_8754:
[----:B------:R-:W-:Y:S01]  /*0e10*/  HFMA2.MMA R17, -RZ, RZ, 0, 1.1920928955078125e-07 ;  /* 0x00000002ff117435 */ /* 0x000fe200000001ff */
[----:B------:R-:W-:Y:S01]  /*0e20*/  IMAD.MOV.U32 R14, RZ, RZ, 0x1f ;  /* 0x0000001fff0e7424 */ /* 0x000fe200078e00ff */
[----:B------:R-:W-:Y:S02]  /*0e30*/  MOV R19, 0xffffffff ;  /* 0xffffffff00137802 */ /* 0x000fe40000000f00 */
[----:B------:R-:W-:Y:S02]  /*0e40*/  MOV R8, 0xe60 ;  /* 0x00000e6000087802 */ /* 0x000fe40000000f00 */
[----:B0123--:R-:W-:Y:S05]  /*0e50*/  CALL.REL.NOINC `($__internal_116_$__cuda_sm70_shflsync_bfly_p) ;  /* 0x0000053000007944 */ /* 0x00ffea0003c00000 */
[----:B0-----:R-:W-:Y:S01]  /*0e60*/  HFMA2.MMA R17, -RZ, RZ, 0, 2.384185791015625e-07 ;  /* 0x00000004ff117435 */ /* 0x001fe200000001ff */
[----:B-1----:R-:W-:Y:S01]  /*0e70*/  FADD.FTZ R18, R18, R14 ;  /* 0x0000000e12127221 */ /* 0x002fe20000010000 */
[----:B------:R-:W-:Y:S01]  /*0e80*/  MOV R19, 0xffffffff ;  /* 0xffffffff00137802 */ /* 0x000fe20000000f00 */
[----:B------:R-:W-:Y:S01]  /*0e90*/  IMAD.MOV.U32 R14, RZ, RZ, 0x1f ;  /* 0x0000001fff0e7424 */ /* 0x000fe200078e00ff */
[----:B------:R-:W-:-:S02]  /*0ea0*/  MOV R8, 0xec0 ;  /* 0x00000ec000087802 */ /* 0x000fc40000000f00 */
[----:B------:R-:W-:Y:S05]  /*0eb0*/  CALL.REL.NOINC `($__internal_116_$__cuda_sm70_shflsync_bfly_p) ;  /* 0x000004d000007944 */ /* 0x000fea0003c00000 */
[----:B0-----:R-:W-:Y:S01]  /*0ec0*/  HFMA2.MMA R17, -RZ, RZ, 0, 4.76837158203125e-07 ;  /* 0x00000008ff117435 */ /* 0x001fe200000001ff */
[----:B-1----:R-:W-:Y:S01]  /*0ed0*/  FADD.FTZ R18, R18, R14 ;  /* 0x0000000e12127221 */ /* 0x002fe20000010000 */
[----:B------:R-:W-:Y:S01]  /*0ee0*/  MOV R19, 0xffffffff ;  /* 0xffffffff00137802 */ /* 0x000fe20000000f00 */
[----:B------:R-:W-:Y:S01]  /*0ef0*/  IMAD.MOV.U32 R14, RZ, RZ, 0x1f ;  /* 0x0000001fff0e7424 */ /* 0x000fe200078e00ff */
[----:B------:R-:W-:-:S02]  /*0f00*/  MOV R8, 0xf20 ;  /* 0x00000f2000087802 */ /* 0x000fc40000000f00 */
[----:B------:R-:W-:Y:S05]  /*0f10*/  CALL.REL.NOINC `($__internal_116_$__cuda_sm70_shflsync_bfly_p) ;  /* 0x0000047000007944 */ /* 0x000fea0003c00000 */
[----:B-1----:R-:W-:Y:S01]  /*0f20*/  FADD.FTZ R10, R18, R14 ;  /* 0x0000000e120a7221 */ /* 0x002fe20000010000 */
[----:B0-----:R-:W-:Y:S01]  /*0f30*/  HFMA2.MMA R17, -RZ, RZ, 0, 9.5367431640625e-07 ;  /* 0x00000010ff117435 */ /* 0x001fe200000001ff */
[----:B------:R-:W-:Y:S01]  /*0f40*/  IMAD.MOV.U32 R14, RZ, RZ, 0x1f ;  /* 0x0000001fff0e7424 */ /* 0x000fe200078e00ff */
[----:B------:R-:W-:-:S02]  /*0f50*/  MOV R19, 0xffffffff ;  /* 0xffffffff00137802 */ /* 0x000fc40000000f00 */
[----:B------:R-:W-:Y:S02]  /*0f60*/  MOV R18, R10 ;  /* 0x0000000a00127202 */ /* 0x000fe40000000f00 */
[----:B------:R-:W-:Y:S02]  /*0f70*/  MOV R8, 0xf90 ;  /* 0x00000f9000087802 */ /* 0x000fe40000000f00 */
[----:B------:R-:W-:Y:S05]  /*0f80*/  CALL.REL.NOINC `($__internal_116_$__cuda_sm70_shflsync_bfly_p) ;  /* 0x0000040000007944 */ /* 0x000fea0003c00000 */
[----:B0-----:R-:W-:Y:S01]  /*0f90*/  HFMA2.MMA R17, -RZ, RZ, 0, 5.9604644775390625e-08 ;  /* 0x00000001ff117435 */ /* 0x001fe200000001ff */
[----:B-1----:R-:W-:Y:S01]  /*0fa0*/  IMAD.MOV.U32 R13, RZ, RZ, R14 ;  /* 0x000000ffff0d7224 */ /* 0x002fe200078e000e */
[----:B------:R-:W-:Y:S01]  /*0fb0*/  MOV R18, R15 ;  /* 0x0000000f00127202 */ /* 0x000fe20000000f00 */
[----:B------:R-:W-:Y:S01]  /*0fc0*/  IMAD.MOV.U32 R14, RZ, RZ, 0x1f ;  /* 0x0000001fff0e7424 */ /* 0x000fe200078e00ff */
[----:B------:R-:W-:Y:S02]  /*0fd0*/  MOV R19, 0xffffffff ;  /* 0xffffffff00137802 */ /* 0x000fe40000000f00 */
[----:B------:R-:W-:Y:S02]  /*0fe0*/  MOV R8, 0x1000 ;  /* 0x0000100000087802 */ /* 0x000fe40000000f00 */
[----:B------:R-:W-:Y:S05]  /*0ff0*/  CALL.REL.NOINC `($__internal_116_$__cuda_sm70_shflsync_bfly_p) ;  /* 0x0000039000007944 */ /* 0x000fea0003c00000 */
[----:B0-----:R-:W-:Y:S01]  /*1000*/  HFMA2.MMA R17, -RZ, RZ, 0, 1.1920928955078125e-07 ;  /* 0x00000002ff117435 */ /* 0x001fe200000001ff */
[----:B-1----:R-:W-:Y:S01]  /*1010*/  FADD.FTZ R18, R15, R14 ;  /* 0x0000000e0f127221 */ /* 0x002fe20000010000 */
[----:B------:R-:W-:Y:S01]  /*1020*/  MOV R19, 0xffffffff ;  /* 0xffffffff00137802 */ /* 0x000fe20000000f00 */
[----:B------:R-:W-:Y:S01]  /*1030*/  IMAD.MOV.U32 R14, RZ, RZ, 0x1f ;  /* 0x0000001fff0e7424 */ /* 0x000fe200078e00ff */
[----:B------:R-:W-:-:S02]  /*1040*/  MOV R8, 0x1060 ;  /* 0x0000106000087802 */ /* 0x000fc40000000f00 */
[----:B------:R-:W-:Y:S05]  /*1050*/  CALL.REL.NOINC `($__internal_116_$__cuda_sm70_shflsync_bfly_p) ;  /* 0x0000033000007944 */ /* 0x000fea0003c00000 */
        /* <DEDUP_REMOVED lines=14> */
[----:B------:R-:W-:Y:S01]  /*1140*/  MOV R14, 0x1f ;  /* 0x0000001f000e7802 */ /* 0x000fe20000000f00 */
[----:B------:R-:W-:Y:S01]  /*1150*/  IMAD.MOV.U32 R19, RZ, RZ, -0x1 ;  /* 0xffffffffff137424 */ /* 0x000fe200078e00ff */
[----:B------:R-:W-:-:S02]  /*1160*/  MOV R8, 0x1190 ;  /* 0x0000119000087802 */ /* 0x000fc40000000f00 */
[----:B------:R-:W-:Y:S02]  /*1170*/  MOV R18, R12 ;  /* 0x0000000c00127202 */ /* 0x000fe40000000f00 */
[----:B------:R-:W-:Y:S05]  /*1180*/  CALL.REL.NOINC `($__internal_116_$__cuda_sm70_shflsync_bfly_p) ;  /* 0x0000020000007944 */ /* 0x000fea0003c00000 */
[----:B-1----:R-:W-:Y:S01]  /*1190*/  MOV R15, R14 ;  /* 0x0000000e000f7202 */ /* 0x002fe20000000f00 */
[----:B------:R-:W-:Y:S01]  /*11a0*/  HFMA2.MMA R14, -RZ, RZ, 0, 1.847743988037109375e-06 ;  /* 0x0000001fff0e7435 */ /* 0x000fe200000001ff */
[----:B0-----:R-:W-:Y:S01]  /*11b0*/  MOV R18, R11 ;  /* 0x0000000b00127202 */ /* 0x001fe20000000f00 */
        /* <DEDUP_REMOVED lines=13> */
[----:B------:R-:W-:Y:S01]  /*1290*/  IMAD.MOV.U32 R19, RZ, RZ, -0x1 ;  /* 0xffffffffff137424 */ /* 0x000fe200078e00ff */
[----:B------:R-:W-:-:S02]  /*12a0*/  MOV R8, 0x12c0 ;  /* 0x000012c000087802 */ /* 0x000fc40000000f00 */
[----:B------:R-:W-:Y:S05]  /*12b0*/  CALL.REL.NOINC `($__internal_116_$__cuda_sm70_shflsync_bfly_p) ;  /* 0x000000d000007944 */ /* 0x000fea0003c00000 */
[----:B0-----:R-:W-:Y:S01]  /*12c0*/  HFMA2.MMA R17, -RZ, RZ, 0, 4.76837158203125e-07 ;  /* 0x00000008ff117435 */ /* 0x001fe200000001ff */
[----:B-1----:R-:W-:Y:S01]  /*12d0*/  FADD.FTZ R18, R18, R14 ;  /* 0x0000000e12127221 */ /* 0x002fe20000010000 */
[----:B------:R-:W-:-:S02]  /*12e0*/  MOV R14, 0x1f ;  /* 0x0000001f000e7802 */ /* 0x000fc40000000f00 */
[----:B------:R-:W-:Y:S02]  /*12f0*/  MOV R19, 0xffffffff ;  /* 0xffffffff00137802 */ /* 0x000fe40000000f00 */
[----:B------:R-:W-:Y:S02]  /*1300*/  MOV R8, 0x1320 ;  /* 0x0000132000087802 */ /* 0x000fe40000000f00 */
[----:B------:R-:W-:Y:S05]  /*1310*/  CALL.REL.NOINC `($__internal_116_$__cuda_sm70_shflsync_bfly_p) ;  /* 0x0000007000007944 */ /* 0x000fea0003c00000 */
[----:B01----:R-:W-:Y:S01]  /*1320*/  FADD.FTZ R18, R18, R14 ;  /* 0x0000000e12127221 */ /* 0x003fe20000010000 */
[----:B------:R-:W-:Y:S01]  /*1330*/  HFMA2.MMA R14, -RZ, RZ, 0, 1.847743988037109375e-06 ;  /* 0x0000001fff0e7435 */ /* 0x000fe200000001ff */
[----:B------:R-:W-:Y:S01]  /*1340*/  IMAD.MOV.U32 R17, RZ, RZ, 0x10 ;  /* 0x00000010ff117424 */ /* 0x000fe200078e00ff */
[----:B------:R-:W-:Y:S02]  /*1350*/  MOV R19, 0xffffffff ;  /* 0xffffffff00137802 */ /* 0x000fe40000000f00 */
[----:B------:R-:W-:Y:S02]  /*1360*/  MOV R8, 0x1380 ;  /* 0x0000138000087802 */ /* 0x000fe40000000f00 */
[----:B------:R-:W-:Y:S05]  /*1370*/  CALL.REL.NOINC `($__internal_116_$__cuda_sm70_shflsync_bfly_p) ;  /* 0x0000001000007944 */ /* 0x000fea0003c00000 */
[----:B01----:R-:W-:Y:S05]  /*1380*/  BRA `(.L_x_8759) ;  /* 0xfffff80000007947 */ /* 0x003fea000383ffff */
        .weak           $__internal_116_$__cuda_sm70_shflsync_bfly_p
        .type           $__internal_116_$__cuda_sm70_shflsync_bfly_p,@function
        .size           $__internal_116_$__cuda_sm70_shflsync_bfly_p,(.L_x_14998 - $__internal_116_$__cuda_sm70_shflsync_bfly_p)
$__internal_116_$__cuda_sm70_shflsync_bfly_p:
[----:B------:R-:W-:Y:S01]  /*1390*/  HFMA2.MMA R9, -RZ, RZ, 0, 0 ;  /* 0x00000000ff097435 */ /* 0x000fe200000001ff */
[----:B------:R-:W-:Y:S04]  /*13a0*/  WARPSYNC R19 ;  /* 0x0000001300007348 */ /* 0x000fe80003800000 */
[----:B------:R0:W1:Y:S01]  /*13b0*/  SHFL.BFLY PT, R14, R18, R17, R14 ;  /* 0x0c000011120e7389 */ /* 0x00006200000e000e */
[----:B------:R-:W-:Y:S05]  /*13c0*/  RET.REL.NODEC R8 `(_ZN10layer_norm22ln_bwd_finalize_kernelINS_22Kernel_traits_finalizeILj1280Ef6__halfS2_S2_fjLb1ELj1024ELj4ENS_18Kernel_traits_baseILj1280EfS2_S2_S2_fjLj1024EEEEELb1ELb0EEEvNS_9BwdParamsE) ;  /* 0xffffec3008007950 */ /* 0x000fea0003c3ffff */
.L_x_8760:
        /* <DEDUP_REMOVED lines=11> */
.L_x_14998:


//--------------------- .text._ZN10layer_norm13ln_bwd_kernelINS_13Kernel_traitsIf6__halfS2_S2_fjLj1280ELj1ELj4ELj1ELj16ENS_18Kernel_traits_baseILj1280EfS2_S2_S2_fjLj128EEEEELb1ELb1ELb1ELb0EEEvNS_9BwdParamsE --------------------------
	.section	.text._ZN10layer_norm13ln_bwd_kernelINS_13Kernel_traitsIf6__halfS2_S2_fjLj1280ELj1ELj4ELj1ELj16ENS_18Kernel_traits_baseILj1280EfS2_S2_S2_fjLj128EEEEELb1ELb1ELb1ELb0EEEvNS_9BwdParamsE,"ax",@progbits
	.sectioninfo	@"SHI_REGISTERS=255"
	.align	128
        .global         _ZN10layer_norm13ln_bwd_kernelINS_13Kernel_traitsIf6__halfS2_S2_fjLj1280ELj1ELj4ELj1ELj16ENS_18Kernel_traits_baseILj1280EfS2_S2_S2_fjLj128EEEEELb1ELb1ELb1ELb0EEEvNS_9BwdParamsE
        .type           _ZN10layer_norm13ln_bwd_kernelINS_13Kernel_traitsIf6__halfS2_S2_fjLj1280ELj1ELj4ELj1ELj16ENS_18Kernel_traits_baseILj1280EfS2_S2_S2_fjLj128EEEEELb1ELb1ELb1ELb0EEEvNS_9BwdParamsE,@function
        .size           _ZN10layer_norm13ln_bwd_kernelINS_13Kernel_traitsIf6__halfS2_S2_fjLj1280ELj1ELj4ELj1ELj16ENS_18Kernel_traits_baseILj1280EfS2_S2_S2_fjLj128EEEEELb1ELb1ELb1ELb0EEEvNS_9BwdParamsE,(.L_x_14999 - _ZN10layer_norm13ln_bwd_kernelINS_13Kernel_traitsIf6__halfS2_S2_fjLj1280ELj1ELj4ELj1ELj16ENS_18Kernel_traits_baseILj1280EfS2_S2_S2_fjLj128EEEEELb1ELb1ELb1ELb0EEEvNS_9BwdParamsE)
        .other          _ZN10layer_norm13ln_bwd_kernelINS_13Kernel_traitsIf6__halfS2_S2_fjLj1280ELj1ELj4ELj1ELj16ENS_18Kernel_traits_baseILj1280EfS2_S2_S2_fjLj128EEEEELb1ELb1ELb1ELb0EEEvNS_9BwdParamsE,@"STO_CUDA_ENTRY STV_DEFAULT"
_ZN10layer_norm13ln_bwd_kernelINS_13Kernel_traitsIf6__halfS2_S2_fjLj1280ELj1ELj4ELj1ELj16ENS_18Kernel_traits_baseILj1280EfS2_S2_S2_fjLj128EEEEELb1ELb1ELb1ELb0EEEvNS_9BwdParamsE:
.text._ZN10layer_norm13ln_bwd_kernelINS_13Kernel_traitsIf6__halfS2_S2_fjLj1280ELj1ELj4ELj1ELj16ENS_18Kernel_traits_baseILj1280EfS2_S2_S2_fjLj128EEEEELb1ELb1ELb1ELb0EEEvNS_9BwdParamsE:
        /* <DEDUP_REMOVED lines=26> */
[----:B------:R-:W-:-:S03]  /*01a0*/  @P3 MOV R11, 0x20 ;  /* 0x00000020000b3802 */ /* 0x000fc60000000f00 */
        /* <DEDUP_REMOVED lines=42> */
[----:B------:R-:W-:Y:S01]  /*0450*/  @P3 IMAD.WIDE.U32 R10, R0, R11, c[0x0][0x1c8] ;  /* 0x00007200000a3625 */ /* 0x000fe200078e000b */
[----:B------:R-:W-:-:S02]  /*0460*/  @P2 MOV R3, 0x20 ;  /* 0x0000002000032802 */ /* 0x000fc40000000f00 */
[----:B------:R-:W5:Y:S04]  /*0470*/  @P3 LDG.E.128 R80, [R8.64] ;  /* 0x0000000408503981 */ /* 0x000f68000c1e1d00 */
[----:B--2---:R-:W2:Y:S01]  /*0480*/  @P3 LDG.E.128 R16, [R8.64+0x10] ;  /* 0x0000100408103981 */ /* 0x004ea2000c1e1d00 */
[----:B---3--:R-:W-:Y:S02]  /*0490*/  @P0 MOV R15, 0x20 ;  /* 0x00000020000f0802 */ /* 0x008fe40000000f00 */
[----:B------:R-:W-:Y:S01]  /*04a0*/  @P3 IADD3 R0, R0, 0x20, RZ ;  /* 0x0000002000003810 */ /* 0x000fe20007ffe0ff */
[----:B----4-:R-:W3:Y:S04]  /*04b0*/  @P3 LDG.E.128 R76, [R10.64+0x10] ;  /* 0x000010040a4c3981 */ /* 0x010ee8000c1e1d00 */
        /* <DEDUP_REMOVED lines=125> */
.L_x_9004:
        /* <DEDUP_REMOVED lines=39> */
.L_x_8766:
[----:B------:R-:W-:Y:S05]  /*0f00*/  BSYNC B2 ;  /* 0x0000000000027941 */ /* 0x000fea0003800000 */
.L_x_8765:
[----:B------:R-:W-:Y:S01]  /*0f10*/  ISETP.GE.U32.AND P3, PT, R6, 0x40, PT ;  /* 0x000000400600780c */ /* 0x000fe20003f66070 */
[----:B------:R-:W-:-:S12]  /*0f20*/  BSSY B2, `(.L_x_8767) ;  /* 0x000000b000027945 */ /* 0x000fd80003800000 */
        /* <DEDUP_REMOVED lines=10> */
.L_x_8768:
[----:B------:R-:W-:Y:S05]  /*0fd0*/  BSYNC B2 ;  /* 0x0000000000027941 */ /* 0x000fea0003800000 */
.L_x_8767:
        /* <DEDUP_REMOVED lines=11> */
.L_x_8770:
[----:B------:R-:W-:Y:S05]  /*1090*/  BSYNC B2 ;  /* 0x0000000000027941 */ /* 0x000fea0003800000 */
.L_x_8769:
        /* <DEDUP_REMOVED lines=11> */
.L_x_8772:
[----:B------:R-:W-:Y:S05]  /*1150*/  BSYNC B2 ;  /* 0x0000000000027941 */ /* 0x000fea0003800000 */
.L_x_8771:
[----:B------:R-:W-:Y:S01]  /*1160*/  ISETP.GE.U32.AND P3, PT, R6, 0xa0, PT ;  /* 0x000000a00600780c */ /* 0x000fe20003f66070 */
[----:B------:R-:W-:Y:S01]  /*1170*/  HFMA2.MMA R217, -RZ, RZ, 0, 0 ;  /* 0x00000000ffd97435 */ /* 0x000fe200000001ff */
[----:B------:R-:W-:-:S11]  /*1180*/  MOV R220, RZ ;  /* 0x000000ff00dc7202 */ /* 0x000fd60000000f00 */
        /* <DEDUP_REMOVED lines=8> */
[----:B------:R-:W-:Y:S01]  /*1210*/  MOV R220, RZ ;  /* 0x000000ff00dc7202 */ /* 0x000fe20000000f00 */
[----:B------:R-:W-:Y:S05]  /*1220*/  BRA `(.L_x_8773) ;  /* 0x0000219000007947 */ /* 0x000fea0003800000 */
.L_x_8764:
[----:B------:R-:W-:Y:S01]  /*1230*/  IADD3 R7, R7, -0x1, RZ ;  /* 0xffffffff07077810 */ /* 0x000fe20007ffe0ff */
[----:B------:R-:W-:Y:S01]  /*1240*/  BSSY B2, `(.L_x_8774) ;  /* 0x0000084000027945 */ /* 0x000fe20003800000 */
[----:B-----5:R-:W-:Y:S01]  /*1250*/  ISETP.GE.AND P3, PT, R4, 0x1, PT ;  /* 0x000000010400780c */ /* 0x020fe20003f66270 */
[----:B------:R-:W-:Y:S01]  /*1260*/  HFMA2.MMA R220, -RZ, RZ, 0, 0 ;  /* 0x00000000ffdc7435 */ /* 0x000fe200000001ff */
        /* <DEDUP_REMOVED lines=30> */
[----:B0-----:R-:W-:Y:S01]  /*1450*/  FSEL R211, R2, RZ, !P3 ;  /* 0x000000ff02d37208 */ /* 0x001fe20005800000 */
[--C-:B--2---:R-:W-:Y:S02]  /*1460*/  HADD2.F32 R216, -RZ, R176.reuse.H0_H0 ;  /* 0x200000b0ffd87230 */ /* 0x104fe40000004100 */
[--C-:B------:R-:W-:Y:S02]  /*1470*/  HADD2.F32 R210, -RZ, R177.reuse.H0_H0 ;  /* 0x200000b1ffd27230 */ /* 0x100fe40000004100 */
[----:B------:R-:W-:Y:S02]  /*1480*/  HADD2.F32 R220, -RZ, R177.H1_H1 ;  /* 0x300000b1ffdc7230 */ /* 0x000fe40000004100 */
[----:B------:R-:W-:Y:S02]  /*1490*/  HADD2.F32 R217, -RZ, R176.H1_H1 ;  /* 0x300000b0ffd97230 */ /* 0x000fe40000004100 */
[--C-:B------:R-:W-:Y:S02]  /*14a0*/  HADD2.F32 R177, -RZ, R178.reuse.H0_H0 ;  /* 0x200000b2ffb17230 */ /* 0x100fe40000004100 */
[----:B------:R-:W-:Y:S01]  /*14b0*/  HADD2.F32 R218, -RZ, R178.H1_H1 ;  /* 0x300000b2ffda7230 */ /* 0x000fe20000004100 */
[C---:B------:R-:W-:Y:S01]  /*14c0*/  FADD.FTZ R216, -R211.reuse, R216 ;  /* 0x000000d8d3d87221 */ /* 0x040fe20000010100 */
[--C-:B------:R-:W-:Y:S01]  /*14d0*/  HADD2.F32 R176, -RZ, R179.reuse.H0_H0 ;  /* 0x200000b3ffb07230 */ /* 0x100fe20000004100 */
[C---:B------:R-:W-:Y:S01]  /*14e0*/  FADD.FTZ R221, -R211.reuse, R217 ;  /* 0x000000d9d3dd7221 */ /* 0x040fe20000010100 */
[----:B------:R-:W-:Y:S01]  /*14f0*/  HADD2.F32 R178, -RZ, R179.H1_H1 ;  /* 0x300000b3ffb27230 */ /* 0x000fe20000004100 */
[----:B------:R-:W-:-:S02]  /*1500*/  FADD.FTZ R179, -R211, R177 ;  /* 0x000000b1d3b37221 */ /* 0x000fc40000010100 */
[----:B------:R-:W-:Y:S01]  /*1510*/  FADD.FTZ R177, -R211, R218 ;  /* 0x000000dad3b17221 */ /* 0x000fe20000010100 */
[----:B---3--:R-:W-:Y:S01]  /*1520*/  HADD2.F32 R218, -RZ, R180.H0_H0 ;  /* 0x200000b4ffda7230 */ /* 0x008fe20000004100 */
[----:B------:R-:W-:Y:S02]  /*1530*/  FMUL.FTZ R216, R3, R216 ;  /* 0x000000d803d87220 */ /* 0x000fe40000410000 */
[----:B------:R-:W-:Y:S02]  /*1540*/  FADD.FTZ R217, -R211, R210 ;  /* 0x000000d2d3d97221 */ /* 0x000fe40000010100 */
[----:B------:R-:W-:Y:S02]  /*1550*/  FMUL.FTZ R6, R3, R221 ;  /* 0x000000dd03067220 */ /* 0x000fe40000410000 */
[----:B------:R-:W-:Y:S01]  /*1560*/  FADD.FTZ R68, R68, R218 ;  /* 0x000000da44447221 */ /* 0x000fe20000010000 */
[----:B------:R-:W2:Y:S01]  /*1570*/  LDL R221, [R1+0x14c] ;  /* 0x00014c0001dd7983 */ /* 0x000ea20000100800 */
[----:B------:R-:W-:-:S02]  /*1580*/  FFMA.FTZ R28, R216, R218, R28 ;  /* 0x000000dad81c7223 */ /* 0x000fc4000001001c */
[----:B----4-:R-:W-:Y:S01]  /*1590*/  FMUL.FTZ R218, R0, R218 ;  /* 0x000000da00da7220 */ /* 0x010fe20000410000 */
[----:B------:R-:W-:Y:S01]  /*15a0*/  STL [R1+0x28], R6 ;  /* 0x0000280601007387 */ /* 0x000fe20000100800 */
[----:B------:R-:W-:-:S03]  /*15b0*/  FMUL.FTZ R0, R3, R217 ;  /* 0x000000d903007220 */ /* 0x000fc60000410000 */
[----:B------:R-:W3:Y:S01]  /*15c0*/  LDL R217, [R1+0x130] ;  /* 0x0001300001d97983 */ /* 0x000ee20000100800 */
[C---:B------:R-:W-:Y:S01]  /*15d0*/  FADD.FTZ R210, -R211.reuse, R220 ;  /* 0x000000dcd3d27221 */ /* 0x040fe20000010100 */
[----:B------:R-:W-:Y:S01]  /*15e0*/  HADD2.F32 R220, -RZ, R180.H1_H1 ;  /* 0x300000b4ffdc7230 */ /* 0x000fe20000004100 */
[C---:B------:R-:W-:Y:S02]  /*15f0*/  FADD.FTZ R176, -R211.reuse, R176 ;  /* 0x000000b0d3b07221 */ /* 0x040fe40000010100 */
[----:B------:R-:W-:Y:S01]  /*1600*/  FADD.FTZ R178, -R211, R178 ;  /* 0x000000b2d3b27221 */ /* 0x000fe20000010100 */
[----:B------:R-:W-:Y:S01]  /*1610*/  HADD2.F32 R211, -RZ, R181.H0_H0 ;  /* 0x200000b5ffd37230 */ /* 0x000fe20000004100 */
        /* <DEDUP_REMOVED lines=10> */
[----:B------:R-:W-:Y:S02]  /*16c0*/  HADD2.F32 R181, -RZ, R181.H1_H1 ;  /* 0x300000b5ffb57230 */ /* 0x000fe40000004100 */
[----:B------:R-:W-:Y:S01]  /*16d0*/  HADD2.F32 R180, -RZ, R182.H0_H0 ;  /* 0x200000b6ffb47230 */ /* 0x000fe20000004100 */
        /* <DEDUP_REMOVED lines=23> */
[----:B------:R-:W-:Y:S01]  /*1850*/  HADD2.F32 R182, -RZ, R182.H1_H1 ;  /* 0x300000b6ffb67230 */ /* 0x000fe20000004100 */
        /* <DEDUP_REMOVED lines=12> */
[--C-:B------:R-:W-:Y:S01]  /*1920*/  HADD2.F32 R250, -RZ, R183.reuse.H0_H0 ;  /* 0x200000b7fffa7230 */ /* 0x100fe20000004100 */
[----:B------:R-:W-:Y:S02]  /*1930*/  FADD.FTZ R176, R176, R217 ;  /* 0x000000d9b0b07221 */ /* 0x000fe40000010000 */
[----:B------:R-:W-:Y:S01]  /*1940*/  FFMA.FTZ R177, R251, R217, R177 ;  /* 0x000000d9fbb17223 */ /* 0x000fe200000100b1 */
[----:B------:R-:W-:Y:S01]  /*1950*/  HADD2.F32 R183, -RZ, R183.H1_H1 ;  /* 0x300000b7ffb77230 */ /* 0x000fe20000004100 */
        /* <DEDUP_REMOVED lines=18> */
.L_x_8775:
[----:B0-----:R-:W-:Y:S05]  /*1a80*/  BSYNC B2 ;  /* 0x0000000000027941 */ /* 0x001fea0003800000 */
.L_x_8774:
[----:B-----5:R-:W-:Y:S01]  /*1a90*/  ISETP.GE.U32.AND P3, PT, R6, 0x40, PT ;  /* 0x000000400600780c */ /* 0x020fe20003f66070 */
[----:B------:R-:W-:-:S12]  /*1aa0*/  BSSY B2, `(.L_x_8776) ;  /* 0x0000066000027945 */ /* 0x000fd80003800000 */
[----:B------:R-:W-:Y:S05]  /*1ab0*/  @!P3 BRA `(.L_x_8777) ;  /* 0x000006400000b947 */ /* 0x000fea0003800000 */
[----:B------:R-:W-:Y:S01]  /*1ac0*/  HFMA2.MMA R210, -RZ, RZ, 0, 9.5367431640625e-07 ;  /* 0x00000010ffd27435 */ /* 0x000fe200000001ff */
[----:B------:R-:W2:Y:S01]  /*1ad0*/  LDL R243, [R1+0x100] ;  /* 0x0001000001f37983 */ /* 0x000ea20000100800 */
[----:B------:R-:W-:-:S03]  /*1ae0*/  ISETP.NE.U32.AND P3, PT, RZ, c[0x0][0x218], PT ;  /* 0x00008600ff007a0c */ /* 0x000fc60003f65070 */
[----:B------:R-:W3:Y:S04]  /*1af0*/  LDL R242, [R1+0x104] ;  /* 0x0001040001f27983 */ /* 0x000ee80000100800 */
[----:B------:R-:W4:Y:S01]  /*1b00*/  LDL R241, [R1+0x10c] ;  /* 0x00010c0001f17983 */ /* 0x000f220000100800 */
[----:B------:R-:W-:-:S06]  /*1b10*/  IMAD.WIDE.U32 R176, R221, R210, c[0x0][0x188] ;  /* 0x00006200ddb07625 */ /* 0x000fcc00078e00d2 */
[----:B------:R-:W2:Y:S01]  /*1b20*/  LDG.E.128 R176, [R176.64] ;  /* 0x00000004b0b07981 */ /* 0x000ea2000c1e1d00 */
[----:B------:R-:W-:-:S06]  /*1b30*/  IMAD.WIDE.U32 R180, R185, R210, c[0x0][0x208] ;  /* 0x00008200b9b47625 */ /* 0x000fcc00078e00d2 */
[----:B------:R-:W3:Y:S01]  /*1b40*/  LDG.E.128 R180, [R180.64] ;  /* 0x00000004b4b47981 */ /* 0x000ee2000c1e1d00 */
        /* <DEDUP_REMOVED lines=8> */
[--C-:B--2---:R-:W-:Y:S02]  /*1bd0*/  HADD2.F32 R234, -RZ, R176.reuse.H0_H0 ;  /* 0x200000b0ffea7230 */ /* 0x104fe40000004100 */
[----:B------:R-:W-:Y:S01]  /*1be0*/  HADD2.F32 R211, -RZ, R176.H1_H1 ;  /* 0x300000b0ffd37230 */ /* 0x000fe20000004100 */
[----:B------:R-:W-:Y:S01]  /*1bf0*/  FSEL R176, R2, RZ, !P3 ;  /* 0x000000ff02b07208 */ /* 0x000fe20005800000 */
[--C-:B------:R-:W-:Y:S02]  /*1c00*/  HADD2.F32 R239, -RZ, R179.reuse.H0_H0 ;  /* 0x200000b3ffef7230 */ /* 0x100fe40000004100 */
[----:B------:R-:W-:Y:S02]  /*1c10*/  HADD2.F32 R179, -RZ, R179.H1_H1 ;  /* 0x300000b3ffb37230 */ /* 0x000fe40000004100 */
[----:B------:R-:W-:Y:S02]  /*1c20*/  HADD2.F32 R210, -RZ, R177.H0_H0 ;  /* 0x200000b1ffd27230 */ /* 0x000fe40000004100 */
[----:B------:R-:W-:-:S02]  /*1c30*/  HADD2.F32 R237, -RZ, R178.H0_H0 ;  /* 0x200000b2ffed7230 */ /* 0x000fc40000004100 */
[----:B------:R-:W-:Y:S02]  /*1c40*/  HADD2.F32 R177, -RZ, R177.H1_H1 ;  /* 0x300000b1ffb17230 */ /* 0x000fe40000004100 */
[----:B------:R-:W-:Y:S01]  /*1c50*/  HADD2.F32 R178, -RZ, R178.H1_H1 ;  /* 0x300000b2ffb27230 */ /* 0x000fe20000004100 */
[C---:B------:R-:W-:Y:S02]  /*1c60*/  FADD.FTZ R240, -R176.reuse, R179 ;  /* 0x000000b3b0f07221 */ /* 0x040fe40000010100 */
[C---:B------:R-:W-:Y:S02]  /*1c70*/  FADD.FTZ R234, -R176.reuse, R234 ;  /* 0x000000eab0ea7221 */ /* 0x040fe40000010100 */
[C---:B------:R-:W-:Y:S02]  /*1c80*/  FADD.FTZ R233, -R176.reuse, R211 ;  /* 0x000000d3b0e97221 */ /* 0x040fe40000010100 */
[C---:B------:R-:W-:Y:S02]  /*1c90*/  FADD.FTZ R235, -R176.reuse, R210 ;  /* 0x000000d2b0eb7221 */ /* 0x040fe40000010100 */
[C---:B------:R-:W-:Y:S01]  /*1ca0*/  FADD.FTZ R236, -R176.reuse, R177 ;  /* 0x000000b1b0ec7221 */ /* 0x040fe20000010100 */
[----:B---3--:R-:W-:Y:S01]  /*1cb0*/  HADD2.F32 R177, -RZ, R183.H0_H0 ;  /* 0x200000b7ffb17230 */ /* 0x008fe20000004100 */
[----:B------:R-:W-:-:S02]  /*1cc0*/  FADD.FTZ R237, -R176, R237 ;  /* 0x000000edb0ed7221 */ /* 0x000fc40000010100 */
[C---:B------:R-:W-:Y:S02]  /*1cd0*/  FADD.FTZ R238, -R176.reuse, R178 ;  /* 0x000000b2b0ee7221 */ /* 0x040fe40000010100 */
[----:B------:R-:W-:Y:S01]  /*1ce0*/  FADD.FTZ R244, -R176, R239 ;  /* 0x000000efb0f47221 */ /* 0x000fe20000010100 */
[----:B------:R-:W-:Y:S01]  /*1cf0*/  HADD2.F32 R176, -RZ, R183.H1_H1 ;  /* 0x300000b7ffb07230 */ /* 0x000fe20000004100 */
[----:B------:R-:W-:Y:S01]  /*1d00*/  MOV R183, R240 ;  /* 0x000000f000b77202 */ /* 0x000fe20000000f00 */
[----:B------:R-:W2:Y:S04]  /*1d10*/  LDL R239, [R1+0xf0] ;  /* 0x0000f00001ef7983 */ /* 0x000ea80000100800 */
[----:B------:R-:W3:Y:S01]  /*1d20*/  LDL R240, [R1+0x108] ;  /* 0x0001080001f07983 */ /* 0x000ee20000100800 */
[----:B------:R-:W-:Y:S01]  /*1d30*/  HADD2.F32 R211, -RZ, R180.H0_H0 ;  /* 0x200000b4ffd37230 */ /* 0x000fe20000004100 */
[----:B------:R-:W-:-:S02]  /*1d40*/  FMUL.FTZ R248, R3, R234 ;  /* 0x000000ea03f87220 */ /* 0x000fc40000410000 */
[----:B------:R-:W2:Y:S02]  /*1d50*/  LDL R234, [R1+0xf8] ;  /* 0x0000f80001ea7983 */ /* 0x000ea40000100800 */
[----:B------:R-:W-:Y:S02]  /*1d60*/  FADD.FTZ R164, R164, R211 ;  /* 0x000000d3a4a47221 */ /* 0x000fe40000010000 */
[-C--:B------:R-:W-:Y:S02]  /*1d70*/  FFMA.FTZ R168, R248, R211.reuse, R168 ;  /* 0x000000d3f8a87223 */ /* 0x080fe400000100a8 */
[----:B------:R-:W-:Y:S02]  /*1d80*/  FMUL.FTZ R247, R243, R211 ;  /* 0x000000d3f3f77220 */ /* 0x000fe40000410000 */
[----:B------:R-:W2:Y:S01]  /*1d90*/  LDL R211, [R1+0xf4] ;  /* 0x0000f40001d37983 */ /* 0x000ea20000100800 */
[--C-:B------:R-:W-:Y:S02]  /*1da0*/  HADD2.F32 R179, -RZ, R182.reuse.H0_H0 ;  /* 0x200000b6ffb37230 */ /* 0x100fe40000004100 */
[----:B------:R-:W-:-:S02]  /*1db0*/  HADD2.F32 R178, -RZ, R182.H1_H1 ;  /* 0x300000b6ffb27230 */ /* 0x000fc40000004100 */
[----:B------:R-:W2:Y:S01]  /*1dc0*/  LDL R182, [R1+0xfc] ;  /* 0x0000fc0001b67983 */ /* 0x000ea20000100800 */
[----:B------:R-:W-:Y:S02]  /*1dd0*/  HADD2.F32 R210, -RZ, R180.H1_H1 ;  /* 0x300000b4ffd27230 */ /* 0x000fe40000004100 */
[--C-:B------:R-:W-:Y:S01]  /*1de0*/  HADD2.F32 R180, -RZ, R181.reuse.H0_H0 ;  /* 0x200000b5ffb47230 */ /* 0x100fe20000004100 */
[C---:B------:R-:W-:Y:S01]  /*1df0*/  FMUL.FTZ R246, R3.reuse, R233 ;  /* 0x000000e903f67220 */ /* 0x040fe20000410000 */
[----:B------:R-:W-:Y:S01]  /*1e00*/  MOV R233, R244 ;  /* 0x000000f400e97202 */ /* 0x000fe20000000f00 */
[C---:B------:R-:W-:Y:S01]  /*1e10*/  FMUL.FTZ R244, R3.reuse, R235 ;  /* 0x000000eb03f47220 */ /* 0x040fe20000410000 */
[----:B------:R-:W-:Y:S01]  /*1e20*/  HADD2.F32 R181, -RZ, R181.H1_H1 ;  /* 0x300000b5ffb57230 */ /* 0x000fe20000004100 */
[----:B------:R-:W-:Y:S02]  /*1e30*/  FMUL.FTZ R245, R242, R210 ;  /* 0x000000d2f2f57220 */ /* 0x000fe40000410000 */
[----:B------:R-:W-:-:S02]  /*1e40*/  FMUL.FTZ R242, R3, R236 ;  /* 0x000000ec03f27220 */ /* 0x000fc40000410000 */
[----:B------:R-:W-:Y:S02]  /*1e50*/  FADD.FTZ R172, R172, R179 ;  /* 0x000000b3acac7221 */ /* 0x000fe40000010000 */
[----:B------:R-:W-:Y:S02]  /*1e60*/  FADD.FTZ R166, R166, R180 ;  /* 0x000000b4a6a67221 */ /* 0x000fe40000010000 */
[----:B------:R-:W-:Y:S02]  /*1e70*/  FFMA.FTZ R170, R244, R180, R170 ;  /* 0x000000b4f4aa7223 */ /* 0x000fe400000100aa */
[----:B------:R-:W-:Y:S02]  /*1e80*/  FADD.FTZ R167, R167, R181 ;  /* 0x000000b5a7a77221 */ /* 0x000fe40000010000 */
[-C--:B------:R-:W-:Y:S02]  /*1e90*/  FFMA.FTZ R171, R242, R181.reuse, R171 ;  /* 0x000000b5f2ab7223 */ /* 0x080fe400000100ab */
[----:B----4-:R-:W-:-:S02]  /*1ea0*/  FMUL.FTZ R241, R241, R181 ;  /* 0x000000b5f1f17220 */ /* 0x010fc40000410000 */
[----:B------:R-:W-:Y:S02]  /*1eb0*/  FMUL.FTZ R238, R3, R238 ;  /* 0x000000ee03ee7220 */ /* 0x000fe40000410000 */
[----:B------:R-:W-:Y:S02]  /*1ec0*/  FADD.FTZ R173, R173, R178 ;  /* 0x000000b2adad7221 */ /* 0x000fe40000010000 */
[----:B------:R-:W-:Y:S02]  /*1ed0*/  FFMA.FTZ R81, R238, R178, R81 ;  /* 0x000000b2ee517223 */ /* 0x000fe40000010051 */
[----:B------:R-:W-:Y:S02]  /*1ee0*/  FMUL.FTZ R236, R3, R233 ;  /* 0x000000e903ec7220 */ /* 0x000fe40000410000 */
[----:B------:R-:W-:Y:S02]  /*1ef0*/  FADD.FTZ R174, R174, R177 ;  /* 0x000000b1aeae7221 */ /* 0x000fe40000010000 */
[----:B------:R-:W-:-:S02]  /*1f00*/  FFMA.FTZ R82, R236, R177, R82 ;  /* 0x000000b1ec527223 */ /* 0x000fc40000010052 */
[----:B------:R-:W-:Y:S01]  /*1f10*/  FADD.FTZ R175, R175, R176 ;  /* 0x000000b0afaf7221 */ /* 0x000fe20000010000 */
[----:B------:R-:W-:Y:S01]  /*1f20*/  IADD3 R185, R185, 0x20, RZ ;  /* 0x00000020b9b97810 */ /* 0x000fe20007ffe0ff */
[----:B------:R-:W-:Y:S01]  /*1f30*/  FADD.FTZ R165, R165, R210 ;  /* 0x000000d2a5a57221 */ /* 0x000fe20000010000 */
[----:B------:R-:W-:Y:S01]  /*1f40*/  IADD3 R7, R7, 0x20, RZ ;  /* 0x0000002007077810 */ /* 0x000fe20007ffe0ff */
[----:B------:R-:W-:Y:S01]  /*1f50*/  FFMA.FTZ R169, R246, R210, R169 ;  /* 0x000000d2f6a97223 */ /* 0x000fe200000100a9 */
[----:B------:R-:W-:Y:S01]  /*1f60*/  IADD3 R221, R221, 0x20, RZ ;  /* 0x00000020dddd7810 */ /* 0x000fe20007ffe0ff */
[----:B---3--:R-:W-:Y:S02]  /*1f70*/  FMUL.FTZ R243, R240, R180 ;  /* 0x000000b4f0f37220 */ /* 0x008fe40000410000 */
[----:B------:R-:W-:Y:S02]  /*1f80*/  FMUL.FTZ R240, R3, R237 ;  /* 0x000000ed03f07220 */ /* 0x000fe40000410000 */
[----:B--2---:R-:W-:-:S02]  /*1f90*/  FMUL.FTZ R239, R239, R179 ;  /* 0x000000b3efef7220 */ /* 0x004fc40000410000 */
        /* <DEDUP_REMOVED lines=16> */
[-C--:B------:R-:W-:Y:S02]  /*20a0*/  FFMA.FTZ R83, R234, R176.reuse, R83 ;  /* 0x000000b0ea537223 */ /* 0x080fe40000010053 */
[----:B------:R-:W-:-:S02]  /*20b0*/  FMUL.FTZ R233, R182, R176 ;  /* 0x000000b0b6e97220 */ /* 0x000fc40000410000 */
[----:B------:R-:W-:Y:S02]  /*20c0*/  FADD.FTZ R176, R179, R235 ;  /* 0x000000ebb3b07221 */ /* 0x000fe40000010000 */
[----:B------:R-:W-:Y:S02]  /*20d0*/  FFMA.FTZ R177, R236, R235, R177 ;  /* 0x000000ebecb17223 */ /* 0x000fe400000100b1 */
[----:B------:R-:W-:Y:S02]  /*20e0*/  FADD.FTZ R217, R176, R233 ;  /* 0x000000e9b0d97221 */ /* 0x000fe40000010000 */
[----:B------:R-:W-:Y:S02]  /*20f0*/  FFMA.FTZ R220, R234, R233, R177 ;  /* 0x000000e9eadc7223 */ /* 0x000fe400000100b1 */
.L_x_8777:
[----:B------:R-:W-:Y:S05]  /*2100*/  BSYNC B2 ;  /* 0x0000000000027941 */ /* 0x000fea0003800000 */
.L_x_8776:
[----:B------:R-:W-:Y:S01]  /*2110*/  BSSY B2, `(.L_x_8778) ;  /* 0x0000064000027945 */ /* 0x000fe20003800000 */
[----:B------:R-:W-:Y:S05]  /*2120*/  @!P0 BRA `(.L_x_8779) ;  /* 0x0000062000008947 */ /* 0x000fea0003800000 */
[----:B------:R-:W-:Y:S01]  /*2130*/  HFMA2.MMA R176, -RZ, RZ, 0, 9.5367431640625e-07 ;  /* 0x00000010ffb07435 */ /* 0x000fe200000001ff */
[----:B------:R-:W2:Y:S04]  /*2140*/  LDL R228, [R1+0xc0] ;  /* 0x0000c00001e47983 */ /* 0x000ea80000100800 */
[----:B------:R-:W3:Y:S04]  /*2150*/  LDL R225, [R1+0xc4] ;  /* 0x0000c40001e17983 */ /* 0x000ee80000100800 */
[----:B------:R-:W4:Y:S01]  /*2160*/  LDL R224, [R1+0xc8] ;  /* 0x0000c80001e07983 */ /* 0x000f220000100800 */
[----:B------:R-:W-:-:S03]  /*2170*/  IMAD.WIDE.U32 R8, R221, R176, c[0x0][0x188] ;  /* 0x00006200dd087625 */ /* 0x000fc600078e00b0 */
[----:B------:R-:W2:Y:S01]  /*2180*/  LDL R223, [R1+0xcc] ;  /* 0x0000cc0001df7983 */ /* 0x000ea20000100800 */
[----:B------:R-:W-:-:S03]  /*2190*/  IMAD.WIDE.U32 R12, R185, R176, c[0x0][0x208] ;  /* 0x00008200b90c7625 */ /* 0x000fc600078e00b0 */
        /* <DEDUP_REMOVED lines=9> */
[----:B------:R-:W-:-:S05]  /*2230*/  @P3 IMAD.WIDE.U32 R176, R221, R176, c[0x0][0x218] ;  /* 0x00008600ddb03625 */ /* 0x000fca00078e00b0 */
        /* <DEDUP_REMOVED lines=8> */
[----:B------:R-:W-:Y:S01]  /*22c0*/  IADD3 R221, R221, 0x20, RZ ;  /* 0x00000020dddd7810 */ /* 0x000fe20007ffe0ff */
[----:B--2---:R-:W-:Y:S02]  /*22d0*/  HADD2.F32 R176, -RZ, R8.H1_H1 ;  /* 0x30000008ffb07230 */ /* 0x004fe40000004100 */
[----:B------:R-:W-:Y:S02]  /*22e0*/  HADD2.F32 R180, -RZ, R10.H0_H0 ;  /* 0x2000000affb47230 */ /* 0x000fe40000004100 */
        /* <DEDUP_REMOVED lines=8> */
[C---:B------:R-:W-:Y:S01]  /*2370*/  FADD.FTZ R181, -R16.reuse, R10 ;  /* 0x0000000a10b57221 */ /* 0x040fe20000010100 */
[--C-:B---3--:R-:W-:Y:S01]  /*2380*/  HADD2.F32 R10, -RZ, R12.reuse.H0_H0 ;  /* 0x2000000cff0a7230 */ /* 0x108fe20000004100 */
[C---:B------:R-:W-:Y:S01]  /*2390*/  FADD.FTZ R183, -R16.reuse, R11 ;  /* 0x0000000b10b77221 */ /* 0x040fe20000010100 */
[----:B------:R-:W-:Y:S01]  /*23a0*/  HADD2.F32 R11, -RZ, R12.H1_H1 ;  /* 0x3000000cff0b7230 */ /* 0x000fe20000004100 */
[C---:B------:R-:W-:Y:S02]  /*23b0*/  FMUL.FTZ R9, R3.reuse, R9 ;  /* 0x0000000903097220 */ /* 0x040fe40000410000 */
[C---:B------:R-:W-:Y:S02]  /*23c0*/  FADD.FTZ R179, -R16.reuse, R179 ;  /* 0x000000b310b37221 */ /* 0x040fe40000010100 */
[----:B------:R-:W-:Y:S01]  /*23d0*/  FMUL.FTZ R8, R3, R8 ;  /* 0x0000000803087220 */ /* 0x000fe20000410000 */
[--C-:B------:R-:W-:Y:S01]  /*23e0*/  HADD2.F32 R12, -RZ, R13.reuse.H0_H0 ;  /* 0x2000000dff0c7230 */ /* 0x100fe20000004100 */
[----:B------:R-:W-:Y:S01]  /*23f0*/  FADD.FTZ R178, -R16, R178 ;  /* 0x000000b210b27221 */ /* 0x000fe20000010100 */
[----:B------:R-:W-:Y:S01]  /*2400*/  HADD2.F32 R177, -RZ, R13.H1_H1 ;  /* 0x3000000dffb17230 */ /* 0x000fe20000004100 */
        /* <DEDUP_REMOVED lines=8> */
[--C-:B------:R-:W-:Y:S01]  /*2490*/  HADD2.F32 R176, -RZ, R15.reuse.H0_H0 ;  /* 0x2000000fffb07230 */ /* 0x100fe20000004100 */
[C---:B------:R-:W-:Y:S02]  /*24a0*/  FADD.FTZ R180, -R16.reuse, R180 ;  /* 0x000000b410b47221 */ /* 0x040fe40000010100 */
[----:B------:R-:W-:Y:S01]  /*24b0*/  FADD.FTZ R182, -R16, R182 ;  /* 0x000000b610b67221 */ /* 0x000fe20000010100 */
[----:B------:R-:W-:Y:S01]  /*24c0*/  HADD2.F32 R16, -RZ, R15.H1_H1 ;  /* 0x3000000fff107230 */ /* 0x000fe20000004100 */
[----:B----4-:R-:W-:Y:S01]  /*24d0*/  FMUL.FTZ R225, R224, R12 ;  /* 0x0000000ce0e17220 */ /* 0x010fe20000410000 */
[----:B------:R-:W-:Y:S01]  /*24e0*/  HADD2.F32 R13, -RZ, R14.H0_H0 ;  /* 0x2000000eff0d7230 */ /* 0x000fe20000004100 */
        /* <DEDUP_REMOVED lines=9> */
[----:B------:R-:W-:Y:S01]  /*2580*/  HADD2.F32 R14, -RZ, R14.H1_H1 ;  /* 0x3000000eff0e7230 */ /* 0x000fe20000004100 */
        /* <DEDUP_REMOVED lines=28> */
.L_x_8779:
[----:B------:R-:W-:Y:S05]  /*2750*/  BSYNC B2 ;  /* 0x0000000000027941 */ /* 0x000fea0003800000 */
.L_x_8778:
        /* <DEDUP_REMOVED lines=27> */
[----:B------:R-:W-:Y:S01]  /*2910*/  IADD3 R221, R221, 0x20, RZ ;  /* 0x00000020dddd7810 */ /* 0x000fe20007ffe0ff */
[--C-:B----4-:R-:W-:Y:S02]  /*2920*/  HADD2.F32 R17, -RZ, R20.reuse.H0_H0 ;  /* 0x20000014ff117230 */ /* 0x110fe40000004100 */
[----:B------:R-:W-:-:S02]  /*2930*/  HADD2.F32 R18, -RZ, R20.H1_H1 ;  /* 0x30000014ff127230 */ /* 0x000fc40000004100 */
[----:B------:R-:W-:Y:S02]  /*2940*/  HADD2.F32 R180, -RZ, R21.H0_H0 ;  /* 0x20000015ffb47230 */ /* 0x000fe40000004100 */
[----:B------:R-:W-:Y:S02]  /*2950*/  HADD2.F32 R183, -RZ, R23.H0_H0 ;  /* 0x20000017ffb77230 */ /* 0x000fe40000004100 */
[----:B------:R-:W-:Y:S02]  /*2960*/  HADD2.F32 R21, -RZ, R21.H1_H1 ;  /* 0x30000015ff157230 */ /* 0x000fe40000004100 */
[--C-:B------:R-:W-:Y:S02]  /*2970*/  HADD2.F32 R181, -RZ, R22.reuse.H0_H0 ;  /* 0x20000016ffb57230 */ /* 0x100fe40000004100 */
[----:B------:R-:W-:Y:S02]  /*2980*/  HADD2.F32 R20, -RZ, R22.H1_H1 ;  /* 0x30000016ff147230 */ /* 0x000fe40000004100 */
        /* <DEDUP_REMOVED lines=45> */
[----:B------:R-:W-:Y:S01]  /*2c60*/  HADD2.F32 R176, -RZ, R179.H0_H0 ;  /* 0x200000b3ffb07230 */ /* 0x000fe20000004100 */
        /* <DEDUP_REMOVED lines=19> */
.L_x_8781:
[----:B------:R-:W-:Y:S05]  /*2da0*/  BSYNC B2 ;  /* 0x0000000000027941 */ /* 0x000fea0003800000 */
.L_x_8780:
[----:B------:R-:W-:-:S13]  /*2db0*/  ISETP.GE.U32.AND P3, PT, R6, 0xa0, PT ;  /* 0x000000a00600780c */ /* 0x000fda0003f66070 */
[----:B------:R-:W-:Y:S05]  /*2dc0*/  @!P3 BRA `(.L_x_8773) ;  /* 0x000005f00000b947 */ /* 0x000fea0003800000 */
[----:B------:R-:W0:Y:S01]  /*2dd0*/  LDC.U8 R211, c[0x0][0x1f0] ;  /* 0x00007c00ffd37b82 */ /* 0x000e220000000000 */
[----:B------:R-:W-:Y:S01]  /*2de0*/  MOV R210, 0x10 ;  /* 0x0000001000d27802 */ /* 0x000fe20000000f00 */
[----:B------:R-:W2:Y:S04]  /*2df0*/  LDL R214, [R1+0x40] ;  /* 0x0000400001d67983 */ /* 0x000ea80000100800 */
        /* <DEDUP_REMOVED lines=11> */
[----:B------:R-:W3:Y:S03]  /*2eb0*/  LDL R209, [R1+0x34] ;  /* 0x0000340001d17983 */ /* 0x000ee60000100800 */
        /* <DEDUP_REMOVED lines=8> */
[--C-:B--2---:R-:W-:Y:S02]  /*2f40*/  HADD2.F32 R202, -RZ, R176.reuse.H0_H0 ;  /* 0x200000b0ffca7230 */ /* 0x104fe40000004100 */
[----:B------:R-:W-:Y:S02]  /*2f50*/  HADD2.F32 R204, -RZ, R176.H1_H1 ;  /* 0x300000b0ffcc7230 */ /* 0x000fe40000004100 */
[--C-:B------:R-:W-:Y:S02]  /*2f60*/  HADD2.F32 R185, -RZ, R177.reuse.H0_H0 ;  /* 0x200000b1ffb97230 */ /* 0x100fe40000004100 */
[----:B------:R-:W-:Y:S02]  /*2f70*/  HADD2.F32 R203, -RZ, R177.H1_H1 ;  /* 0x300000b1ffcb7230 */ /* 0x000fe40000004100 */
[--C-:B------:R-:W-:Y:S01]  /*2f80*/  HADD2.F32 R177, -RZ, R178.reuse.H0_H0 ;  /* 0x200000b2ffb17230 */ /* 0x100fe20000004100 */
[----:B------:R-:W-:Y:S01]  /*2f90*/  FADD.FTZ R205, -R2, R202 ;  /* 0x000000ca02cd7221 */ /* 0x000fe20000010100 */
[----:B------:R-:W-:-:S02]  /*2fa0*/  HADD2.F32 R176, -RZ, R178.H1_H1 ;  /* 0x300000b2ffb07230 */ /* 0x000fc40000004100 */
[--C-:B------:R-:W-:Y:S01]  /*2fb0*/  HADD2.F32 R7, -RZ, R179.reuse.H0_H0 ;  /* 0x200000b3ff077230 */ /* 0x100fe20000004100 */
[C---:B------:R-:W-:Y:S01]  /*2fc0*/  FADD.FTZ R202, -R2.reuse, R204 ;  /* 0x000000cc02ca7221 */ /* 0x040fe20000010100 */
[----:B------:R-:W-:Y:S01]  /*2fd0*/  HADD2.F32 R178, -RZ, R179.H1_H1 ;  /* 0x300000b3ffb27230 */ /* 0x000fe20000004100 */
[C---:B------:R-:W-:Y:S01]  /*2fe0*/  FADD.FTZ R177, -R2.reuse, R177 ;  /* 0x000000b102b17221 */ /* 0x040fe20000010100 */
[--C-:B---3--:R-:W-:Y:S01]  /*2ff0*/  HADD2.F32 R204, -RZ, R180.reuse.H0_H0 ;  /* 0x200000b4ffcc7230 */ /* 0x108fe20000004100 */
[C---:B------:R-:W-:Y:S02]  /*3000*/  FADD.FTZ R185, -R2.reuse, R185 ;  /* 0x000000b902b97221 */ /* 0x040fe40000010100 */
[C---:B------:R-:W-:Y:S02]  /*3010*/  FADD.FTZ R179, -R2.reuse, R203 ;  /* 0x000000cb02b37221 */ /* 0x040fe40000010100 */
[C---:B------:R-:W-:Y:S02]  /*3020*/  FADD.FTZ R176, -R2.reuse, R176 ;  /* 0x000000b002b07221 */ /* 0x040fe40000010100 */
[C---:B------:R-:W-:Y:S01]  /*3030*/  FADD.FTZ R7, -R2.reuse, R7 ;  /* 0x0000000702077221 */ /* 0x040fe20000010100 */
[----:B------:R-:W-:Y:S01]  /*3040*/  HADD2.F32 R203, -RZ, R180.H1_H1 ;  /* 0x300000b4ffcb7230 */ /* 0x000fe20000004100 */
[----:B------:R-:W-:Y:S01]  /*3050*/  FADD.FTZ R2, -R2, R178 ;  /* 0x000000b202027221 */ /* 0x000fe20000010100 */
[----:B------:R-:W-:Y:S01]  /*3060*/  HADD2.F32 R178, -RZ, R182.H0_H0 ;  /* 0x200000b6ffb27230 */ /* 0x000fe20000004100 */
[----:B------:R-:W-:-:S02]  /*3070*/  FMUL.FTZ R249, R3, R205 ;  /* 0x000000cd03f97220 */ /* 0x000fc40000410000 */
[----:B------:R-:W-:Y:S02]  /*3080*/  FMUL.FTZ R230, R214, R204 ;  /* 0x000000ccd6e67220 */ /* 0x000fe40000410000 */
[----:B------:R-:W-:Y:S01]  /*3090*/  FMUL.FTZ R205, R3, R177 ;  /* 0x000000b103cd7220 */ /* 0x000fe20000410000 */
[----:B------:R-:W-:Y:S01]  /*30a0*/  HADD2.F32 R180, -RZ, R181.H0_H0 ;  /* 0x200000b5ffb47230 */ /* 0x000fe20000004100 */
[----:B------:R-:W-:Y:S02]  /*30b0*/  FMUL.FTZ R227, R212, R203 ;  /* 0x000000cbd4e37220 */ /* 0x000fe40000410000 */
[----:B------:R-:W-:Y:S02]  /*30c0*/  FADD.FTZ R104, R104, R178 ;  /* 0x000000b268687221 */ /* 0x000fe40000010000 */
[-C--:B------:R-:W-:Y:S02]  /*30d0*/  FFMA.FTZ R64, R205, R178.reuse, R64 ;  /* 0x000000b2cd407223 */ /* 0x080fe40000010040 */
[----:B----4-:R-:W-:-:S02]  /*30e0*/  FMUL.FTZ R207, R207, R178 ;  /* 0x000000b2cfcf7220 */ /* 0x010fc40000410000 */
[----:B------:R-:W-:Y:S02]  /*30f0*/  FADD.FTZ R177, R217, R230 ;  /* 0x000000e6d9b17221 */ /* 0x000fe40000010000 */
[----:B------:R-:W-:Y:S02]  /*3100*/  FMUL.FTZ R229, R3, R202 ;  /* 0x000000ca03e57220 */ /* 0x000fe40000410000 */
[C---:B------:R-:W-:Y:S01]  /*3110*/  FFMA.FTZ R178, R249.reuse, R230, R220 ;  /* 0x000000e6f9b27223 */ /* 0x040fe200000100dc */
[----:B------:R-:W-:Y:S01]  /*3120*/  HADD2.F32 R181, -RZ, R181.H1_H1 ;  /* 0x300000b5ffb57230 */ /* 0x000fe20000004100 */
        /* <DEDUP_REMOVED lines=12> */
[----:B------:R-:W-:Y:S01]  /*31f0*/  HADD2.F32 R182, -RZ, R182.H1_H1 ;  /* 0x300000b6ffb67230 */ /* 0x000fe20000004100 */
[----:B------:R-:W-:Y:S02]  /*3200*/  FMUL.FTZ R212, R3, R7 ;  /* 0x0000000703d47220 */ /* 0x000fe40000410000 */
[----:B------:R-:W-:Y:S02]  /*3210*/  FADD.FTZ R7, R177, R206 ;  /* 0x000000ceb1077221 */ /* 0x000fe40000010000 */
[----:B------:R-:W-:Y:S01]  /*3220*/  FFMA.FTZ R178, R203, R206, R178 ;  /* 0x000000cecbb27223 */ /* 0x000fe200000100b2 */
[----:B------:R-:W-:Y:S01]  /*3230*/  HADD2.F32 R210, -RZ, R183.H0_H0 ;  /* 0x200000b7ffd27230 */ /* 0x000fe20000004100 */
[----:B------:R-:W-:-:S02]  /*3240*/  FMUL.FTZ R209, R209, R182 ;  /* 0x000000b6d1d17220 */ /* 0x000fc40000410000 */
[----:B------:R-:W-:Y:S02]  /*3250*/  FADD.FTZ R7, R7, R207 ;  /* 0x000000cf07077221 */ /* 0x000fe40000010000 */
[----:B------:R-:W-:Y:S02]  /*3260*/  FMUL.FTZ R208, R3, R176 ;  /* 0x000000b003d07220 */ /* 0x000fe40000410000 */
[----:B------:R-:W-:Y:S01]  /*3270*/  FFMA.FTZ R178, R205, R207, R178 ;  /* 0x000000cfcdb27223 */ /* 0x000fe200000100b2 */
[----:B------:R-:W-:Y:S01]  /*3280*/  HADD2.F32 R183, -RZ, R183.H1_H1 ;  /* 0x300000b7ffb77230 */ /* 0x000fe20000004100 */
        /* <DEDUP_REMOVED lines=19> */
.L_x_8773:
[----:B------:R-:W-:Y:S05]  /*33c0*/  BSYNC B1 ;  /* 0x0000000000017941 */ /* 0x000fea0003800000 */
.L_x_8763:
[----:B------:R-:W-:Y:S05]  /*33d0*/  BRA.DIV ~URZ, `(.L_x_8782) ;  /* 0x000079727f007947 */ /* 0x000fea000b800000 */
[----:B------:R1:W2:Y:S02]  /*33e0*/  SHFL.BFLY PT, R7, R217, 0x1, 0x1f ;  /* 0x0c201f00d9077f89 */ /* 0x0002a400000e0000 */
.L_x_9023:
        /* <DEDUP_REMOVED lines=18> */
.L_x_9024:
        /* <DEDUP_REMOVED lines=21> */
.L_x_8787:
[----:B------:R-:W-:Y:S05]  /*3660*/  BSYNC B2 ;  /* 0x0000000000027941 */ /* 0x000fea0003800000 */
.L_x_8786:
        /* <DEDUP_REMOVED lines=10> */
.L_x_8789:
        /* <DEDUP_REMOVED lines=12> */
.L_x_8790:
[----:B------:R-:W-:Y:S05]  /*37d0*/  BSYNC B2 ;  /* 0x0000000000027941 */ /* 0x000fea0003800000 */
.L_x_8788:
        /* <DEDUP_REMOVED lines=13> */
[----:B------:R-:W-:Y:S02]  /*38b0*/  FADD.FTZ R108, R108, R176 ;  /* 0x000000b06c6c7221 */ /* 0x000fe40000010000 */
[----:B--2---:R-:W-:-:S05]  /*38c0*/  FMUL.FTZ R178, R179, R178 ;  /* 0x000000b2b3b27220 */ /* 0x004fca0000410000 */
[----:B------:R-:W-:-:S04]  /*38d0*/  FSEL R176, R178, RZ, P6 ;  /* 0x000000ffb2b07208 */ /* 0x000fc80003000000 */
[----:B------:R-:W-:-:S04]  /*38e0*/  F2FP.PACK_AB R176, RZ, R176 ;  /* 0x000000b0ffb0723e */ /* 0x000fc800000000ff */
[----:B------:R-:W-:Y:S02]  /*38f0*/  PRMT R76, R176, 0x7610, R76 ;  /* 0x00007610b04c7816 */ /* 0x000fe4000000004c */
.L_x_8792:
[----:B------:R-:W-:Y:S05]  /*3900*/  BSYNC B2 ;  /* 0x0000000000027941 */ /* 0x000fea0003800000 */
.L_x_8791:
[----:B------:R-:W-:Y:S01]  /*3910*/  BSSY B2, `(.L_x_8793) ;  /* 0x0000010000027945 */ /* 0x000fe20003800000 */
[----:B------:R-:W-:Y:S05]  /*3920*/  @P2 BRA `(.L_x_8794) ;  /* 0x0000004000002947 */ /* 0x000fea0003800000 */
[----:B------:R-:W-:Y:S01]  /*3930*/  MOV R177, RZ ;  /* 0x000000ff00b17202 */ /* 0x000fe20000000f00 */
[----:B------:R-:W-:Y:S05]  /*3940*/  @!P4 BRA `(.L_x_8795) ;  /* 0x000000c00000c947 */ /* 0x000fea0003800000 */
[----:B-----5:R-:W-:Y:S01]  /*3950*/  HADD2.F32 R177, -RZ, R148.H1_H1 ;  /* 0x30000094ffb17230 */ /* 0x020fe20000004100 */
[----:B------:R-:W-:Y:S05]  /*3960*/  BRA `(.L_x_8795) ;  /* 0x000000a000007947 */ /* 0x000fea0003800000 */
.L_x_8794:
        /* <DEDUP_REMOVED lines=8> */
[----:B-----5:R-:W-:-:S05]  /*39f0*/  @P4 HADD2.F32 R176, -RZ, R148.H1_H1 ;  /* 0x30000094ffb04230 */ /* 0x020fca0000004100 */
[----:B------:R-:W-:Y:S02]  /*3a00*/  @P4 FADD.FTZ R177, R177, R176 ;  /* 0x000000b0b1b14221 */ /* 0x000fe40000010000 */
.L_x_8795:
[----:B------:R-:W-:Y:S05]  /*3a10*/  BSYNC B2 ;  /* 0x0000000000027941 */ /* 0x000fea0003800000 */
.L_x_8793:
        /* <DEDUP_REMOVED lines=11> */
[----:B------:R-:W-:Y:S02]  /*3ad0*/  FADD.FTZ R109, R109, R176 ;  /* 0x000000b06d6d7221 */ /* 0x000fe40000010000 */
[----:B--2---:R-:W-:-:S05]  /*3ae0*/  FMUL.FTZ R178, R179, R178 ;  /* 0x000000b2b3b27220 */ /* 0x004fca0000410000 */
[----:B------:R-:W-:-:S04]  /*3af0*/  FSEL R176, R178, RZ, P6 ;  /* 0x000000ffb2b07208 */ /* 0x000fc80003000000 */
[----:B------:R-:W-:-:S04]  /*3b00*/  F2FP.PACK_AB R176, RZ, R176 ;  /* 0x000000b0ffb0723e */ /* 0x000fc800000000ff */
[----:B------:R-:W-:Y:S02]  /*3b10*/  PRMT R76, R76, 0x5410, R176 ;  /* 0x000054104c4c7816 */ /* 0x000fe400000000b0 */
.L_x_8797:
[----:B------:R-:W-:Y:S05]  /*3b20*/  BSYNC B2 ;  /* 0x0000000000027941 */ /* 0x000fea0003800000 */
.L_x_8796:
[----:B------:R-:W-:Y:S01]  /*3b30*/  BSSY B2, `(.L_x_8798) ;  /* 0x0000010000027945 */ /* 0x000fe20003800000 */
[----:B------:R-:W-:Y:S05]  /*3b40*/  @P2 BRA `(.L_x_8799) ;  /* 0x0000004000002947 */ /* 0x000fea0003800000 */
[----:B------:R-:W-:Y:S01]  /*3b50*/  MOV R177, RZ ;  /* 0x000000ff00b17202 */ /* 0x000fe20000000f00 */
[----:B------:R-:W-:Y:S05]  /*3b60*/  @!P4 BRA `(.L_x_8800) ;  /* 0x000000c00000c947 */ /* 0x000fea0003800000 */
[----:B-----5:R-:W-:Y:S01]  /*3b70*/  HADD2.F32 R177, -RZ, R149.H0_H0 ;  /* 0x20000095ffb17230 */ /* 0x020fe20000004100 */
[----:B------:R-:W-:Y:S05]  /*3b80*/  BRA `(.L_x_8800) ;  /* 0x000000a000007947 */ /* 0x000fea0003800000 */
.L_x_8799:
        /* <DEDUP_REMOVED lines=8> */
[----:B-----5:R-:W-:-:S05]  /*3c10*/  @P4 HADD2.F32 R176, -RZ, R149.H0_H0 ;  /* 0x20000095ffb04230 */ /* 0x020fca0000004100 */
[----:B------:R-:W-:Y:S02]  /*3c20*/  @P4 FADD.FTZ R177, R177, R176 ;  /* 0x000000b0b1b14221 */ /* 0x000fe40000010000 */
.L_x_8800:
[----:B------:R-:W-:Y:S05]  /*3c30*/  BSYNC B2 ;  /* 0x0000000000027941 */ /* 0x000fea0003800000 */
.L_x_8798:
        /* <DEDUP_REMOVED lines=16> */
.L_x_8802:
[----:B------:R-:W-:Y:S05]  /*3d40*/  BSYNC B2 ;  /* 0x0000000000027941 */ /* 0x000fea0003800000 */
.L_x_8801:
[----:B------:R-:W-:Y:S01]  /*3d50*/  BSSY B2, `(.L_x_8803) ;  /* 0x0000010000027945 */ /* 0x000fe20003800000 */
[----:B------:R-:W-:Y:S05]  /*3d60*/  @P2 BRA `(.L_x_8804) ;  /* 0x0000004000002947 */ /* 0x000fea0003800000 */
[----:B------:R-:W-:Y:S01]  /*3d70*/  MOV R177, RZ ;  /* 0x000000ff00b17202 */ /* 0x000fe20000000f00 */
[----:B------:R-:W-:Y:S05]  /*3d80*/  @!P4 BRA `(.L_x_8805) ;  /* 0x000000c00000c947 */ /* 0x000fea0003800000 */
[----:B-----5:R-:W-:Y:S01]  /*3d90*/  HADD2.F32 R177, -RZ, R149.H1_H1 ;  /* 0x30000095ffb17230 */ /* 0x020fe20000004100 */
[----:B------:R-:W-:Y:S05]  /*3da0*/  BRA `(.L_x_8805) ;  /* 0x000000a000007947 */ /* 0x000fea0003800000 */
.L_x_8804:
        /* <DEDUP_REMOVED lines=10> */
.L_x_8805:
[----:B------:R-:W-:Y:S05]  /*3e50*/  BSYNC B2 ;  /* 0x0000000000027941 */ /* 0x000fea0003800000 */
.L_x_8803:
        /* <DEDUP_REMOVED lines=16> */
.L_x_8807:
[----:B------:R-:W-:Y:S05]  /*3f60*/  BSYNC B2 ;  /* 0x0000000000027941 */ /* 0x000fea0003800000 */
.L_x_8806:
[----:B------:R-:W-:Y:S01]  /*3f70*/  BSSY B2, `(.L_x_8808) ;  /* 0x0000010000027945 */ /* 0x000fe20003800000 */
[----:B------:R-:W-:Y:S05]  /*3f80*/  @P2 BRA `(.L_x_8809) ;  /* 0x0000004000002947 */ /* 0x000fea0003800000 */
[----:B------:R-:W-:Y:S01]  /*3f90*/  MOV R177, RZ ;  /* 0x000000ff00b17202 */ /* 0x000fe20000000f00 */
[----:B------:R-:W-:Y:S05]  /*3fa0*/  @!P4 BRA `(.L_x_8810) ;  /* 0x000000c00000c947 */ /* 0x000fea0003800000 */
[----:B-----5:R-:W-:Y:S01]  /*3fb0*/  HADD2.F32 R177, -RZ, R150.H0_H0 ;  /* 0x20000096ffb17230 */ /* 0x020fe20000004100 */
[----:B------:R-:W-:Y:S05]  /*3fc0*/  BRA `(.L_x_8810) ;  /* 0x000000a000007947 */ /* 0x000fea0003800000 */
.L_x_8809:
        /* <DEDUP_REMOVED lines=10> */
.L_x_8810:
[----:B------:R-:W-:Y:S05]  /*4070*/  BSYNC B2 ;  /* 0x0000000000027941 */ /* 0x000fea0003800000 */
.L_x_8808:
        /* <DEDUP_REMOVED lines=16> */
.L_x_8812:
[----:B------:R-:W-:Y:S05]  /*4180*/  BSYNC B2 ;  /* 0x0000000000027941 */ /* 0x000fea0003800000 */
.L_x_8811:
[----:B------:R-:W-:Y:S01]  /*4190*/  BSSY B2, `(.L_x_8813) ;  /* 0x0000010000027945 */ /* 0x000fe20003800000 */
[----:B------:R-:W-:Y:S05]  /*41a0*/  @P2 BRA `(.L_x_8814) ;  /* 0x0000004000002947 */ /* 0x000fea0003800000 */
[----:B------:R-:W-:Y:S01]  /*41b0*/  MOV R177, RZ ;  /* 0x000000ff00b17202 */ /* 0x000fe20000000f00 */
[----:B------:R-:W-:Y:S05]  /*41c0*/  @!P4 BRA `(.L_x_8815) ;  /* 0x000000c00000c947 */ /* 0x000fea0003800000 */
[----:B-----5:R-:W-:Y:S01]  /*41d0*/  HADD2.F32 R177, -RZ, R150.H1_H1 ;  /* 0x30000096ffb17230 */ /* 0x020fe20000004100 */
[----:B------:R-:W-:Y:S05]  /*41e0*/  BRA `(.L_x_8815) ;  /* 0x000000a000007947 */ /* 0x000fea0003800000 */
.L_x_8814:
        /* <DEDUP_REMOVED lines=10> */
.L_x_8815:
[----:B------:R-:W-:Y:S05]  /*4290*/  BSYNC B2 ;  /* 0x0000000000027941 */ /* 0x000fea0003800000 */
.L_x_8813:
        /* <DEDUP_REMOVED lines=16> */
.L_x_8817:
[----:B------:R-:W-:Y:S05]  /*43a0*/  BSYNC B2 ;  /* 0x0000000000027941 */ /* 0x000fea0003800000 */
.L_x_8816:
[----:B------:R-:W-:Y:S01]  /*43b0*/  BSSY B2, `(.L_x_8818) ;  /* 0x000000f000027945 */ /* 0x000fe20003800000 */
[----:B------:R-:W-:Y:S05]  /*43c0*/  @P2 BRA `(.L_x_8819) ;  /* 0x0000004000002947 */ /* 0x000fea0003800000 */
[----:B------:R-:W-:Y:S01]  /*43d0*/  MOV R177, RZ ;  /* 0x000000ff00b17202 */ /* 0x000fe20000000f00 */
[----:B------:R-:W-:Y:S05]  /*43e0*/  @!P4 BRA `(.L_x_8820) ;  /* 0x000000b00000c947 */ /* 0x000fea0003800000 */
[----:B-----5:R-:W-:Y:S01]  /*43f0*/  HADD2.F32 R177, -RZ, R151.H0_H0 ;  /* 0x20000097ffb17230 */ /* 0x020fe20000004100 */
[----:B------:R-:W-:Y:S05]  /*4400*/  BRA `(.L_x_8820) ;  /* 0x0000009000007947 */ /* 0x000fea0003800000 */
.L_x_8819:
[----:B------:R-:W2:Y:S01]  /*4410*/  LDL R178, [R1] ;  /* 0x0000000001b27983 */ /* 0x000ea20000100800 */
[----:B------:R-:W0:Y:S02]  /*4420*/  LDC.U8 R176, c[0x0][0x1f0] ;  /* 0x00007c00ffb07b82 */ /* 0x000e240000000000 */
[----:B0-----:R-:W-:-:S04]  /*4430*/  ISETP.NE.AND P6, PT, R176, RZ, PT ;  /* 0x000000ffb000720c */ /* 0x001fc80003fc5270 */
[----:B------:R-:W-:-:S05]  /*4440*/  FSEL R176, R2, RZ, !P6 ;  /* 0x000000ff02b07208 */ /* 0x000fca0007000000 */
[----:B--2---:R-:W-:-:S04]  /*4450*/  FFMA.FTZ R176, R178, R7, R176 ;  /* 0x00000007b2b07223 */ /* 0x004fc800000100b0 */
[----:B------:R-:W-:-:S04]  /*4460*/  FADD.FTZ R176, R252, -R176 ;  /* 0x800000b0fcb07221 */ /* 0x000fc80000010000 */
[----:B------:R-:W-:Y:S01]  /*4470*/  FMUL.FTZ R177, R3, R176 ;  /* 0x000000b003b17220 */ /* 0x000fe20000410000 */
[----:B-----5:R-:W-:-:S05]  /*4480*/  @P4 HADD2.F32 R176, -RZ, R151.H0_H0 ;  /* 0x20000097ffb04230 */ /* 0x020fca0000004100 */
[----:B------:R-:W-:Y:S02]  /*4490*/  @P4 FADD.FTZ R177, R177, R176 ;  /* 0x000000b0b1b14221 */ /* 0x000fe40000010000 */
.L_x_8820:
[----:B------:R-:W-:Y:S05]  /*44a0*/  BSYNC B2 ;  /* 0x0000000000027941 */ /* 0x000fea0003800000 */
.L_x_8818:
        /* <DEDUP_REMOVED lines=16> */
.L_x_8822:
[----:B------:R-:W-:Y:S05]  /*45b0*/  BSYNC B2 ;  /* 0x0000000000027941 */ /* 0x000fea0003800000 */
.L_x_8821:
[----:B------:R-:W-:Y:S01]  /*45c0*/  BSSY B2, `(.L_x_8823) ;  /* 0x000000e000027945 */ /* 0x000fe20003800000 */
[----:B------:R-:W-:Y:S05]  /*45d0*/  @P2 BRA `(.L_x_8824) ;  /* 0x0000004000002947 */ /* 0x000fea0003800000 */
[----:B------:R-:W-:Y:S01]  /*45e0*/  MOV R178, RZ ;  /* 0x000000ff00b27202 */ /* 0x000fe20000000f00 */
[----:B------:R-:W-:Y:S05]  /*45f0*/  @!P4 BRA `(.L_x_8825) ;  /* 0x000000a00000c947 */ /* 0x000fea0003800000 */
[----:B-----5:R-:W-:Y:S01]  /*4600*/  HADD2.F32 R178, -RZ, R151.H1_H1 ;  /* 0x30000097ffb27230 */ /* 0x020fe20000004100 */
[----:B------:R-:W-:Y:S05]  /*4610*/  BRA `(.L_x_8825) ;  /* 0x0000008000007947 */ /* 0x000fea0003800000 */
.L_x_8824:
[----:B------:R-:W0:Y:S02]  /*4620*/  LDC.U8 R176, c[0x0][0x1f0] ;  /* 0x00007c00ffb07b82 */ /* 0x000e240000000000 */
[----:B0-----:R-:W-:-:S04]  /*4630*/  ISETP.NE.AND P6, PT, R176, RZ, PT ;  /* 0x000000ffb000720c */ /* 0x001fc80003fc5270 */
[----:B------:R-:W-:-:S05]  /*4640*/  FSEL R176, R2, RZ, !P6 ;  /* 0x000000ff02b07208 */ /* 0x000fca0007000000 */
[----:B------:R-:W-:-:S04]  /*4650*/  FFMA.FTZ R176, R251, R7, R176 ;  /* 0x00000007fbb07223 */ /* 0x000fc800000100b0 */
[----:B------:R-:W-:-:S04]  /*4660*/  FADD.FTZ R176, R250, -R176 ;  /* 0x800000b0fab07221 */ /* 0x000fc80000010000 */
[----:B------:R-:W-:Y:S01]  /*4670*/  FMUL.FTZ R178, R3, R176 ;  /* 0x000000b003b27220 */ /* 0x000fe20000410000 */
[----:B-----5:R-:W-:-:S05]  /*4680*/  @P4 HADD2.F32 R176, -RZ, R151.H1_H1 ;  /* 0x30000097ffb04230 */ /* 0x020fca0000004100 */
[----:B------:R-:W-:Y:S02]  /*4690*/  @P4 FADD.FTZ R178, R178, R176 ;  /* 0x000000b0b2b24221 */ /* 0x000fe40000010000 */
.L_x_8825:
[----:B------:R-:W-:Y:S05]  /*46a0*/  BSYNC B2 ;  /* 0x0000000000027941 */ /* 0x000fea0003800000 */
.L_x_8823:
        /* <DEDUP_REMOVED lines=9> */
[----:B0-----:R-:W-:Y:S01]  /*4740*/  FMUL.FTZ R176, R178, c[0x0][0x1ec] ;  /* 0x00007b00b2b07a20 */ /* 0x001fe20000410000 */
        /* <DEDUP_REMOVED lines=9> */
.L_x_8827:
[----:B------:R-:W-:Y:S05]  /*47e0*/  BSYNC B2 ;  /* 0x0000000000027941 */ /* 0x000fea0003800000 */
.L_x_8826:
[----:B0-----:R-:W-:Y:S02]  /*47f0*/  @P3 MOV R176, 0x10 ;  /* 0x0000001000b03802 */ /* 0x001fe40000000f00 */
[----:B------:R-:W-:-:S03]  /*4800*/  IADD3 R5, R5, 0x20, RZ ;  /* 0x0000002005057810 */ /* 0x000fc60007ffe0ff */
[C---:B------:R-:W-:Y:S01]  /*4810*/  @P3 IMAD.WIDE.U32 R176, R4.reuse, R176, c[0x0][0x248] ;  /* 0x0000920004b03625 */ /* 0x040fe200078e00b0 */
[----:B------:R-:W-:-:S04]  /*4820*/  IADD3 R4, R4, 0x20, RZ ;  /* 0x0000002004047810 */ /* 0x000fc80007ffe0ff */
[----:B------:R0:W-:Y:S03]  /*4830*/  @P3 STG.E.128 [R176.64], R76 ;  /* 0x0000004cb0003986 */ /* 0x0001e6000c101d04 */
.L_x_8785:
[----:B------:R-:W-:Y:S05]  /*4840*/  BSYNC B1 ;  /* 0x0000000000017941 */ /* 0x000fea0003800000 */
.L_x_8784:
        /* <DEDUP_REMOVED lines=8> */
.L_x_8831:
[----:B------:R-:W-:Y:S05]  /*48d0*/  BSYNC B2 ;  /* 0x0000000000027941 */ /* 0x000fea0003800000 */
.L_x_8830:
        /* <DEDUP_REMOVED lines=8> */
[----:B-----5:R-:W-:Y:S01]  /*4960*/  HADD2.F32 R176, -RZ, R24.H0_H0 ;  /* 0x20000018ffb07230 */ /* 0x020fe20000004100 */
[----:B------:R-:W-:Y:S05]  /*4970*/  BRA `(.L_x_8834) ;  /* 0x000000c000007947 */ /* 0x000fea0003800000 */
.L_x_8833:
        /* <DEDUP_REMOVED lines=12> */
.L_x_8834:
[----:B------:R-:W-:Y:S05]  /*4a40*/  BSYNC B2 ;  /* 0x0000000000027941 */ /* 0x000fea0003800000 */
.L_x_8832:
        /* <DEDUP_REMOVED lines=18> */
.L_x_8836:
[----:B------:R-:W-:Y:S05]  /*4b70*/  BSYNC B2 ;  /* 0x0000000000027941 */ /* 0x000fea0003800000 */
.L_x_8835:
[----:B------:R-:W-:Y:S01]  /*4b80*/  BSSY B2, `(.L_x_8837) ;  /* 0x000000e000027945 */ /* 0x000fe20003800000 */
[----:B------:R-:W-:Y:S05]  /*4b90*/  @P2 BRA `(.L_x_8838) ;  /* 0x0000004000002947 */ /* 0x000fea0003800000 */
[----:B------:R-:W-:Y:S01]  /*4ba0*/  MOV R176, RZ ;  /* 0x000000ff00b07202 */ /* 0x000fe20000000f00 */
[----:B------:R-:W-:Y:S05]  /*4bb0*/  @!P4 BRA `(.L_x_8839) ;  /* 0x000000a00000c947 */ /* 0x000fea0003800000 */
[----:B-----5:R-:W-:Y:S01]  /*4bc0*/  HADD2.F32 R176, -RZ, R24.H1_H1 ;  /* 0x30000018ffb07230 */ /* 0x020fe20000004100 */
[----:B------:R-:W-:Y:S05]  /*4bd0*/  BRA `(.L_x_8839) ;  /* 0x0000008000007947 */ /* 0x000fea0003800000 */
.L_x_8838:
[----:B------:R-:W0:Y:S02]  /*4be0*/  LDC.U8 R177, c[0x0][0x1f0] ;  /* 0x00007c00ffb17b82 */ /* 0x000e240000000000 */
[----:B0-----:R-:W-:Y:S01]  /*4bf0*/  ISETP.NE.AND P6, PT, R177, RZ, PT ;  /* 0x000000ffb100720c */ /* 0x001fe20003fc5270 */
[----:B-----5:R-:W-:-:S03]  /*4c00*/  @P4 HADD2.F32 R177, -RZ, R24.H1_H1 ;  /* 0x30000018ffb14230 */ /* 0x020fc60000004100 */
[----:B------:R-:W-:-:S05]  /*4c10*/  FSEL R176, R2, RZ, !P6 ;  /* 0x000000ff02b07208 */ /* 0x000fca0007000000 */
[----:B------:R-:W-:-:S04]  /*4c20*/  FFMA.FTZ R176, R246, R7, R176 ;  /* 0x00000007f6b07223 */ /* 0x000fc800000100b0 */
[----:B------:R-:W-:-:S04]  /*4c30*/  FADD.FTZ R176, R245, -R176 ;  /* 0x800000b0f5b07221 */ /* 0x000fc80000010000 */
[----:B------:R-:W-:-:S04]  /*4c40*/  FMUL.FTZ R176, R3, R176 ;  /* 0x000000b003b07220 */ /* 0x000fc80000410000 */
[----:B------:R-:W-:Y:S02]  /*4c50*/  @P4 FADD.FTZ R176, R176, R177 ;  /* 0x000000b1b0b04221 */ /* 0x000fe40000010000 */
.L_x_8839:
[----:B------:R-:W-:Y:S05]  /*4c60*/  BSYNC B2 ;  /* 0x0000000000027941 */ /* 0x000fea0003800000 */
.L_x_8837:
        /* <DEDUP_REMOVED lines=16> */
.L_x_8841:
[----:B------:R-:W-:Y:S05]  /*4d70*/  BSYNC B2 ;  /* 0x0000000000027941 */ /* 0x000fea0003800000 */
.L_x_8840:
[----:B------:R-:W-:Y:S01]  /*4d80*/  BSSY B2, `(.L_x_8842) ;  /* 0x000000e000027945 */ /* 0x000fe20003800000 */
[----:B------:R-:W-:Y:S05]  /*4d90*/  @P2 BRA `(.L_x_8843) ;  /* 0x0000004000002947 */ /* 0x000fea0003800000 */
[----:B------:R-:W-:Y:S01]  /*4da0*/  MOV R176, RZ ;  /* 0x000000ff00b07202 */ /* 0x000fe20000000f00 */
[----:B------:R-:W-:Y:S05]  /*4db0*/  @!P4 BRA `(.L_x_8844) ;  /* 0x000000a00000c947 */ /* 0x000fea0003800000 */
[----:B-----5:R-:W-:Y:S01]  /*4dc0*/  HADD2.F32 R176, -RZ, R25.H0_H0 ;  /* 0x20000019ffb07230 */ /* 0x020fe20000004100 */
[----:B------:R-:W-:Y:S05]  /*4dd0*/  BRA `(.L_x_8844) ;  /* 0x0000008000007947 */ /* 0x000fea0003800000 */
.L_x_8843:
[----:B------:R-:W0:Y:S02]  /*4de0*/  LDC.U8 R177, c[0x0][0x1f0] ;  /* 0x00007c00ffb17b82 */ /* 0x000e240000000000 */
[----:B0-----:R-:W-:Y:S01]  /*4df0*/  ISETP.NE.AND P6, PT, R177, RZ, PT ;  /* 0x000000ffb100720c */ /* 0x001fe20003fc5270 */
[----:B-----5:R-:W-:-:S03]  /*4e00*/  @P4 HADD2.F32 R177, -RZ, R25.H0_H0 ;  /* 0x20000019ffb14230 */ /* 0x020fc60000004100 */
[----:B------:R-:W-:-:S05]  /*4e10*/  FSEL R176, R2, RZ, !P6 ;  /* 0x000000ff02b07208 */ /* 0x000fca0007000000 */
[----:B------:R-:W-:-:S04]  /*4e20*/  FFMA.FTZ R176, R244, R7, R176 ;  /* 0x00000007f4b07223 */ /* 0x000fc800000100b0 */
[----:B------:R-:W-:-:S04]  /*4e30*/  FADD.FTZ R176, R243, -R176 ;  /* 0x800000b0f3b07221 */ /* 0x000fc80000010000 */
[----:B------:R-:W-:-:S04]  /*4e40*/  FMUL.FTZ R176, R3, R176 ;  /* 0x000000b003b07220 */ /* 0x000fc80000410000 */
[----:B------:R-:W-:Y:S02]  /*4e50*/  @P4 FADD.FTZ R176, R176, R177 ;  /* 0x000000b1b0b04221 */ /* 0x000fe40000010000 */
.L_x_8844:
[----:B------:R-:W-:Y:S05]  /*4e60*/  BSYNC B2 ;  /* 0x0000000000027941 */ /* 0x000fea0003800000 */
.L_x_8842:
        /* <DEDUP_REMOVED lines=16> */
.L_x_8846:
[----:B------:R-:W-:Y:S05]  /*4f70*/  BSYNC B2 ;  /* 0x0000000000027941 */ /* 0x000fea0003800000 */
.L_x_8845:
[----:B------:R-:W-:Y:S01]  /*4f80*/  BSSY B2, `(.L_x_8847) ;  /* 0x000000e000027945 */ /* 0x000fe20003800000 */
[----:B------:R-:W-:Y:S05]  /*4f90*/  @P2 BRA `(.L_x_8848) ;  /* 0x0000004000002947 */ /* 0x000fea0003800000 */
[----:B------:R-:W-:Y:S01]  /*4fa0*/  MOV R176, RZ ;  /* 0x000000ff00b07202 */ /* 0x000fe20000000f00 */
[----:B------:R-:W-:Y:S05]  /*4fb0*/  @!P4 BRA `(.L_x_8849) ;  /* 0x000000a00000c947 */ /* 0x000fea0003800000 */
[----:B-----5:R-:W-:Y:S01]  /*4fc0*/  HADD2.F32 R176, -RZ, R25.H1_H1 ;  /* 0x30000019ffb07230 */ /* 0x020fe20000004100 */
[----:B------:R-:W-:Y:S05]  /*4fd0*/  BRA `(.L_x_8849) ;  /* 0x0000008000007947 */ /* 0x000fea0003800000 */
.L_x_8848:
        /* <DEDUP_REMOVED lines=8> */
.L_x_8849:
[----:B------:R-:W-:Y:S05]  /*5060*/  BSYNC B2 ;  /* 0x0000000000027941 */ /* 0x000fea0003800000 */
.L_x_8847:
        /* <DEDUP_REMOVED lines=16> */
.L_x_8851:
[----:B------:R-:W-:Y:S05]  /*5170*/  BSYNC B2 ;  /* 0x0000000000027941 */ /* 0x000fea0003800000 */
.L_x_8850:
[----:B------:R-:W-:Y:S01]  /*5180*/  BSSY B2, `(.L_x_8852) ;  /* 0x000000e000027945 */ /* 0x000fe20003800000 */
[----:B------:R-:W-:Y:S05]  /*5190*/  @P2 BRA `(.L_x_8853) ;  /* 0x0000004000002947 */ /* 0x000fea0003800000 */
[----:B------:R-:W-:Y:S01]  /*51a0*/  MOV R176, RZ ;  /* 0x000000ff00b07202 */ /* 0x000fe20000000f00 */
[----:B------:R-:W-:Y:S05]  /*51b0*/  @!P4 BRA `(.L_x_8854) ;  /* 0x000000a00000c947 */ /* 0x000fea0003800000 */
[----:B-----5:R-:W-:Y:S01]  /*51c0*/  HADD2.F32 R176, -RZ, R26.H0_H0 ;  /* 0x2000001affb07230 */ /* 0x020fe20000004100 */
[----:B------:R-:W-:Y:S05]  /*51d0*/  BRA `(.L_x_8854) ;  /* 0x0000008000007947 */ /* 0x000fea0003800000 */
.L_x_8853:
        /* <DEDUP_REMOVED lines=8> */
.L_x_8854:
[----:B------:R-:W-:Y:S05]  /*5260*/  BSYNC B2 ;  /* 0x0000000000027941 */ /* 0x000fea0003800000 */
.L_x_8852:
        /* <DEDUP_REMOVED lines=16> */
.L_x_8856:
[----:B------:R-:W-:Y:S05]  /*5370*/  BSYNC B2 ;  /* 0x0000000000027941 */ /* 0x000fea0003800000 */
.L_x_8855:
[----:B------:R-:W-:Y:S01]  /*5380*/  BSSY B2, `(.L_x_8857) ;  /* 0x000000e000027945 */ /* 0x000fe20003800000 */
[----:B------:R-:W-:Y:S05]  /*5390*/  @P2 BRA `(.L_x_8858) ;  /* 0x0000004000002947 */ /* 0x000fea0003800000 */
[----:B------:R-:W-:Y:S01]  /*53a0*/  MOV R176, RZ ;  /* 0x000000ff00b07202 */ /* 0x000fe20000000f00 */
[----:B------:R-:W-:Y:S05]  /*53b0*/  @!P4 BRA `(.L_x_8859) ;  /* 0x000000a00000c947 */ /* 0x000fea0003800000 */
[----:B-----5:R-:W-:Y:S01]  /*53c0*/  HADD2.F32 R176, -RZ, R26.H1_H1 ;  /* 0x3000001affb07230 */ /* 0x020fe20000004100 */
[----:B------:R-:W-:Y:S05]  /*53d0*/  BRA `(.L_x_8859) ;  /* 0x0000008000007947 */ /* 0x000fea0003800000 */
.L_x_8858:
        /* <DEDUP_REMOVED lines=8> */
.L_x_8859:
[----:B------:R-:W-:Y:S05]  /*5460*/  BSYNC B2 ;  /* 0x0000000000027941 */ /* 0x000fea0003800000 */
.L_x_8857:
        /* <DEDUP_REMOVED lines=16> */
.L_x_8861:
[----:B------:R-:W-:Y:S05]  /*5570*/  BSYNC B2 ;  /* 0x0000000000027941 */ /* 0x000fea0003800000 */
.L_x_8860:
[----:B------:R-:W-:Y:S01]  /*5580*/  BSSY B2, `(.L_x_8862) ;  /* 0x000000e000027945 */ /* 0x000fe20003800000 */
[----:B------:R-:W-:Y:S05]  /*5590*/  @P2 BRA `(.L_x_8863) ;  /* 0x0000004000002947 */ /* 0x000fea0003800000 */
[----:B------:R-:W-:Y:S01]  /*55a0*/  MOV R176, RZ ;  /* 0x000000ff00b07202 */ /* 0x000fe20000000f00 */
[----:B------:R-:W-:Y:S05]  /*55b0*/  @!P4 BRA `(.L_x_8864) ;  /* 0x000000a00000c947 */ /* 0x000fea0003800000 */
[----:B-----5:R-:W-:Y:S01]  /*55c0*/  HADD2.F32 R176, -RZ, R27.H0_H0 ;  /* 0x2000001bffb07230 */ /* 0x020fe20000004100 */
[----:B------:R-:W-:Y:S05]  /*55d0*/  BRA `(.L_x_8864) ;  /* 0x0000008000007947 */ /* 0x000fea0003800000 */
.L_x_8863:
        /* <DEDUP_REMOVED lines=8> */
.L_x_8864:
[----:B------:R-:W-:Y:S05]  /*5660*/  BSYNC B2 ;  /* 0x0000000000027941 */ /* 0x000fea0003800000 */
.L_x_8862:
        /* <DEDUP_REMOVED lines=16> */
.L_x_8866:
[----:B------:R-:W-:Y:S05]  /*5770*/  BSYNC B2 ;  /* 0x0000000000027941 */ /* 0x000fea0003800000 */
.L_x_8865:
[----:B------:R-:W-:Y:S01]  /*5780*/  BSSY B2, `(.L_x_8867) ;  /* 0x000000e000027945 */ /* 0x000fe20003800000 */
[----:B------:R-:W-:Y:S05]  /*5790*/  @P2 BRA `(.L_x_8868) ;  /* 0x0000004000002947 */ /* 0x000fea0003800000 */
[----:B------:R-:W-:Y:S01]  /*57a0*/  MOV R176, RZ ;  /* 0x000000ff00b07202 */ /* 0x000fe20000000f00 */
[----:B------:R-:W-:Y:S05]  /*57b0*/  @!P4 BRA `(.L_x_8869) ;  /* 0x000000a00000c947 */ /* 0x000fea0003800000 */
[----:B-----5:R-:W-:Y:S01]  /*57c0*/  HADD2.F32 R176, -RZ, R27.H1_H1 ;  /* 0x3000001bffb07230 */ /* 0x020fe20000004100 */
[----:B------:R-:W-:Y:S05]  /*57d0*/  BRA `(.L_x_8869) ;  /* 0x0000008000007947 */ /* 0x000fea0003800000 */
.L_x_8868:
        /* <DEDUP_REMOVED lines=8> */
.L_x_8869:
[----:B------:R-:W-:Y:S05]  /*5860*/  BSYNC B2 ;  /* 0x0000000000027941 */ /* 0x000fea0003800000 */
.L_x_8867:
        /* <DEDUP_REMOVED lines=16> */
.L_x_8871:
[----:B------:R-:W-:Y:S05]  /*5970*/  BSYNC B2 ;  /* 0x0000000000027941 */ /* 0x000fea0003800000 */
.L_x_8870:
        /* <DEDUP_REMOVED lines=8> */
.L_x_8829:
[----:B------:R-:W-:Y:S05]  /*5a00*/  BSYNC B1 ;  /* 0x0000000000017941 */ /* 0x000fea0003800000 */
.L_x_8828:
[----:B------:R-:W-:Y:S01]  /*5a10*/  BSSY B1, `(.L_x_8872) ;  /* 0x000011a000017945 */ /* 0x000fe20003800000 */
[----:B------:R-:W-:Y:S05]  /*5a20*/  @!P0 BRA `(.L_x_8873) ;  /* 0x0000118000008947 */ /* 0x000fea0003800000 */
[----:B------:R-:W-:Y:S01]  /*5a30*/  BSSY B2, `(.L_x_8874) ;  /* 0x0000005000027945 */ /* 0x000fe20003800000 */
[----:B------:R-:W-:Y:S05]  /*5a40*/  @!P3 BRA `(.L_x_8875) ;  /* 0x000000300000b947 */ /* 0x000fea0003800000 */
[----:B-----5:R-:W-:-:S10]  /*5a50*/  HFMA2.MMA R36, -RZ, RZ, 0, 9.5367431640625e-07 ;  /* 0x00000010ff247435 */ /* 0x020fd400000001ff */
[----:B------:R-:W-:-:S06]  /*5a60*/  IMAD.WIDE.U32 R36, R4, R36, c[0x0][0x170] ;  /* 0x00005c0004247625 */ /* 0x000fcc00078e0024 */
[----:B------:R-:W5:Y:S02]  /*5a70*/  LDG.E.128 R36, [R36.64] ;  /* 0x0000000424247981 */ /* 0x000f64000c1e1d00 */
.L_x_8875:
[----:B------:R-:W-:Y:S05]  /*5a80*/  BSYNC B2 ;  /* 0x0000000000027941 */ /* 0x000fea0003800000 */
.L_x_8874:
        /* <DEDUP_REMOVED lines=10> */
.L_x_8877:
        /* <DEDUP_REMOVED lines=12> */
.L_x_8878:
[----:B------:R-:W-:Y:S05]  /*5bf0*/  BSYNC B2 ;  /* 0x0000000000027941 */ /* 0x000fea0003800000 */
.L_x_8876:
        /* <DEDUP_REMOVED lines=18> */
.L_x_8880:
[----:B------:R-:W-:Y:S05]  /*5d20*/  BSYNC B2 ;  /* 0x0000000000027941 */ /* 0x000fea0003800000 */
.L_x_8879:
[----:B------:R-:W-:Y:S01]  /*5d30*/  BSSY B2, `(.L_x_8881) ;  /* 0x000000e000027945 */ /* 0x000fe20003800000 */
[----:B------:R-:W-:Y:S05]  /*5d40*/  @P2 BRA `(.L_x_8882) ;  /* 0x0000004000002947 */ /* 0x000fea0003800000 */
[----:B------:R-:W-:Y:S01]  /*5d50*/  MOV R176, RZ ;  /* 0x000000ff00b07202 */ /* 0x000fe20000000f00 */
[----:B------:R-:W-:Y:S05]  /*5d60*/  @!P4 BRA `(.L_x_8883) ;  /* 0x000000a00000c947 */ /* 0x000fea0003800000 */
[----:B-----5:R-:W-:Y:S01]  /*5d70*/  HADD2.F32 R176, -RZ, R152.H1_H1 ;  /* 0x30000098ffb07230 */ /* 0x020fe20000004100 */
[----:B------:R-:W-:Y:S05]  /*5d80*/  BRA `(.L_x_8883) ;  /* 0x0000008000007947 */ /* 0x000fea0003800000 */
.L_x_8882:
        /* <DEDUP_REMOVED lines=8> */
.L_x_8883:
[----:B------:R-:W-:Y:S05]  /*5e10*/  BSYNC B2 ;  /* 0x0000000000027941 */ /* 0x000fea0003800000 */
.L_x_8881:
        /* <DEDUP_REMOVED lines=16> */
.L_x_8885:
[----:B------:R-:W-:Y:S05]  /*5f20*/  BSYNC B2 ;  /* 0x0000000000027941 */ /* 0x000fea0003800000 */
.L_x_8884:
[----:B------:R-:W-:Y:S01]  /*5f30*/  BSSY B2, `(.L_x_8886) ;  /* 0x000000e000027945 */ /* 0x000fe20003800000 */
[----:B------:R-:W-:Y:S05]  /*5f40*/  @P2 BRA `(.L_x_8887) ;  /* 0x0000004000002947 */ /* 0x000fea0003800000 */
[----:B------:R-:W-:Y:S01]  /*5f50*/  MOV R176, RZ ;  /* 0x000000ff00b07202 */ /* 0x000fe20000000f00 */
[----:B------:R-:W-:Y:S05]  /*5f60*/  @!P4 BRA `(.L_x_8888) ;  /* 0x000000a00000c947 */ /* 0x000fea0003800000 */
[----:B-----5:R-:W-:Y:S01]  /*5f70*/  HADD2.F32 R176, -RZ, R153.H0_H0 ;  /* 0x20000099ffb07230 */ /* 0x020fe20000004100 */
[----:B------:R-:W-:Y:S05]  /*5f80*/  BRA `(.L_x_8888) ;  /* 0x0000008000007947 */ /* 0x000fea0003800000 */
.L_x_8887:
        /* <DEDUP_REMOVED lines=8> */
.L_x_8888:
[----:B------:R-:W-:Y:S05]  /*6010*/  BSYNC B2 ;  /* 0x0000000000027941 */ /* 0x000fea0003800000 */
.L_x_8886:
        /* <DEDUP_REMOVED lines=16> */
.L_x_8890:
[----:B------:R-:W-:Y:S05]  /*6120*/  BSYNC B2 ;  /* 0x0000000000027941 */ /* 0x000fea0003800000 */
.L_x_8889:
[----:B------:R-:W-:Y:S01]  /*6130*/  BSSY B2, `(.L_x_8891) ;  /* 0x000000e000027945 */ /* 0x000fe20003800000 */
[----:B------:R-:W-:Y:S05]  /*6140*/  @P2 BRA `(.L_x_8892) ;  /* 0x0000004000002947 */ /* 0x000fea0003800000 */
[----:B------:R-:W-:Y:S01]  /*6150*/  MOV R176, RZ ;  /* 0x000000ff00b07202 */ /* 0x000fe20000000f00 */
[----:B------:R-:W-:Y:S05]  /*6160*/  @!P4 BRA `(.L_x_8893) ;  /* 0x000000a00000c947 */ /* 0x000fea0003800000 */
[----:B-----5:R-:W-:Y:S01]  /*6170*/  HADD2.F32 R176, -RZ, R153.H1_H1 ;  /* 0x30000099ffb07230 */ /* 0x020fe20000004100 */
[----:B------:R-:W-:Y:S05]  /*6180*/  BRA `(.L_x_8893) ;  /* 0x0000008000007947 */ /* 0x000fea0003800000 */
.L_x_8892:
        /* <DEDUP_REMOVED lines=8> */
.L_x_8893:
[----:B------:R-:W-:Y:S05]  /*6210*/  BSYNC B2 ;  /* 0x0000000000027941 */ /* 0x000fea0003800000 */
.L_x_8891:
        /* <DEDUP_REMOVED lines=16> */
.L_x_8895:
[----:B------:R-:W-:Y:S05]  /*6320*/  BSYNC B2 ;  /* 0x0000000000027941 */ /* 0x000fea0003800000 */
.L_x_8894:
[----:B------:R-:W-:Y:S01]  /*6330*/  BSSY B2, `(.L_x_8896) ;  /* 0x000000e000027945 */ /* 0x000fe20003800000 */
[----:B------:R-:W-:Y:S05]  /*6340*/  @P2 BRA `(.L_x_8897) ;  /* 0x0000004000002947 */ /* 0x000fea0003800000 */
[----:B------:R-:W-:Y:S01]  /*6350*/  MOV R176, RZ ;  /* 0x000000ff00b07202 */ /* 0x000fe20000000f00 */
[----:B------:R-:W-:Y:S05]  /*6360*/  @!P4 BRA `(.L_x_8898) ;  /* 0x000000a00000c947 */ /* 0x000fea0003800000 */
[----:B-----5:R-:W-:Y:S01]  /*6370*/  HADD2.F32 R176, -RZ, R154.H0_H0 ;  /* 0x2000009affb07230 */ /* 0x020fe20000004100 */
[----:B------:R-:W-:Y:S05]  /*6380*/  BRA `(.L_x_8898) ;  /* 0x0000008000007947 */ /* 0x000fea0003800000 */
.L_x_8897:
        /* <DEDUP_REMOVED lines=8> */
.L_x_8898:
[----:B------:R-:W-:Y:S05]  /*6410*/  BSYNC B2 ;  /* 0x0000000000027941 */ /* 0x000fea0003800000 */
.L_x_8896:
        /* <DEDUP_REMOVED lines=16> */
.L_x_8900:
[----:B------:R-:W-:Y:S05]  /*6520*/  BSYNC B2 ;  /* 0x0000000000027941 */ /* 0x000fea0003800000 */
.L_x_8899:
[----:B------:R-:W-:Y:S01]  /*6530*/  BSSY B2, `(.L_x_8901) ;  /* 0x000000e000027945 */ /* 0x000fe20003800000 */
[----:B------:R-:W-:Y:S05]  /*6540*/  @P2 BRA `(.L_x_8902) ;  /* 0x0000004000002947 */ /* 0x000fea0003800000 */
[----:B------:R-:W-:Y:S01]  /*6550*/  MOV R176, RZ ;  /* 0x000000ff00b07202 */ /* 0x000fe20000000f00 */
[----:B------:R-:W-:Y:S05]  /*6560*/  @!P4 BRA `(.L_x_8903) ;  /* 0x000000a00000c947 */ /* 0x000fea0003800000 */
[----:B-----5:R-:W-:Y:S01]  /*6570*/  HADD2.F32 R176, -RZ, R154.H1_H1 ;  /* 0x3000009affb07230 */ /* 0x020fe20000004100 */
[----:B------:R-:W-:Y:S05]  /*6580*/  BRA `(.L_x_8903) ;  /* 0x0000008000007947 */ /* 0x000fea0003800000 */
.L_x_8902:
        /* <DEDUP_REMOVED lines=8> */
.L_x_8903:
[----:B------:R-:W-:Y:S05]  /*6610*/  BSYNC B2 ;  /* 0x0000000000027941 */ /* 0x000fea0003800000 */
.L_x_8901:
        /* <DEDUP_REMOVED lines=16> */
.L_x_8905:
[----:B------:R-:W-:Y:S05]  /*6720*/  BSYNC B2 ;  /* 0x0000000000027941 */ /* 0x000fea0003800000 */
.L_x_8904:
[----:B------:R-:W-:Y:S01]  /*6730*/  BSSY B2, `(.L_x_8906) ;  /* 0x000000e000027945 */ /* 0x000fe20003800000 */
[----:B------:R-:W-:Y:S05]  /*6740*/  @P2 BRA `(.L_x_8907) ;  /* 0x0000004000002947 */ /* 0x000fea0003800000 */
[----:B------:R-:W-:Y:S01]  /*6750*/  MOV R176, RZ ;  /* 0x000000ff00b07202 */ /* 0x000fe20000000f00 */
[----:B------:R-:W-:Y:S05]  /*6760*/  @!P4 BRA `(.L_x_8908) ;  /* 0x000000a00000c947 */ /* 0x000fea0003800000 */
[----:B-----5:R-:W-:Y:S01]  /*6770*/  HADD2.F32 R176, -RZ, R155.H0_H0 ;  /* 0x2000009bffb07230 */ /* 0x020fe20000004100 */
[----:B------:R-:W-:Y:S05]  /*6780*/  BRA `(.L_x_8908) ;  /* 0x0000008000007947 */ /* 0x000fea0003800000 */
.L_x_8907:
        /* <DEDUP_REMOVED lines=8> */
.L_x_8908:
[----:B------:R-:W-:Y:S05]  /*6810*/  BSYNC B2 ;  /* 0x0000000000027941 */ /* 0x000fea0003800000 */
.L_x_8906:
        /* <DEDUP_REMOVED lines=16> */
.L_x_8910:
[----:B------:R-:W-:Y:S05]  /*6920*/  BSYNC B2 ;  /* 0x0000000000027941 */ /* 0x000fea0003800000 */
.L_x_8909:
[----:B------:R-:W-:Y:S01]  /*6930*/  BSSY B2, `(.L_x_8911) ;  /* 0x000000e000027945 */ /* 0x000fe20003800000 */
[----:B------:R-:W-:Y:S05]  /*6940*/  @P2 BRA `(.L_x_8912) ;  /* 0x0000004000002947 */ /* 0x000fea0003800000 */
[----:B------:R-:W-:Y:S01]  /*6950*/  MOV R176, RZ ;  /* 0x000000ff00b07202 */ /* 0x000fe20000000f00 */
[----:B------:R-:W-:Y:S05]  /*6960*/  @!P4 BRA `(.L_x_8913) ;  /* 0x000000a00000c947 */ /* 0x000fea0003800000 */
[----:B-----5:R-:W-:Y:S01]  /*6970*/  HADD2.F32 R176, -RZ, R155.H1_H1 ;  /* 0x3000009bffb07230 */ /* 0x020fe20000004100 */
[----:B------:R-:W-:Y:S05]  /*6980*/  BRA `(.L_x_8913) ;  /* 0x0000008000007947 */ /* 0x000fea0003800000 */
.L_x_8912:
        /* <DEDUP_REMOVED lines=8> */
.L_x_8913:
[----:B------:R-:W-:Y:S05]  /*6a10*/  BSYNC B2 ;  /* 0x0000000000027941 */ /* 0x000fea0003800000 */
.L_x_8911:
        /* <DEDUP_REMOVED lines=16> */
.L_x_8915:
[----:B------:R-:W-:Y:S05]  /*6b20*/  BSYNC B2 ;  /* 0x0000000000027941 */ /* 0x000fea0003800000 */
.L_x_8914:
        /* <DEDUP_REMOVED lines=8> */
.L_x_8873:
[----:B------:R-:W-:Y:S05]  /*6bb0*/  BSYNC B1 ;  /* 0x0000000000017941 */ /* 0x000fea0003800000 */
.L_x_8872:
[----:B------:R-:W-:Y:S01]  /*6bc0*/  BSSY B1, `(.L_x_8916) ;  /* 0x000011a000017945 */ /* 0x000fe20003800000 */
[----:B------:R-:W-:Y:S05]  /*6bd0*/  @!P1 BRA `(.L_x_8917) ;  /* 0x0000118000009947 */ /* 0x000fea0003800000 */
[----:B------:R-:W-:Y:S01]  /*6be0*/  BSSY B2, `(.L_x_8918) ;  /* 0x0000005000027945 */ /* 0x000fe20003800000 */
[----:B------:R-:W-:Y:S05]  /*6bf0*/  @!P3 BRA `(.L_x_8919) ;  /* 0x000000300000b947 */ /* 0x000fea0003800000 */
[----:B-----5:R-:W-:-:S10]  /*6c00*/  HFMA2.MMA R36, -RZ, RZ, 0, 9.5367431640625e-07 ;  /* 0x00000010ff247435 */ /* 0x020fd400000001ff */
[----:B------:R-:W-:-:S06]  /*6c10*/  IMAD.WIDE.U32 R36, R4, R36, c[0x0][0x170] ;  /* 0x00005c0004247625 */ /* 0x000fcc00078e0024 */
[----:B------:R-:W5:Y:S02]  /*6c20*/  LDG.E.128 R36, [R36.64] ;  /* 0x0000000424247981 */ /* 0x000f64000c1e1d00 */
.L_x_8919:
[----:B------:R-:W-:Y:S05]  /*6c30*/  BSYNC B2 ;  /* 0x0000000000027941 */ /* 0x000fea0003800000 */
.L_x_8918:
        /* <DEDUP_REMOVED lines=10> */
.L_x_8921:
        /* <DEDUP_REMOVED lines=12> */
.L_x_8922:
[----:B------:R-:W-:Y:S05]  /*6da0*/  BSYNC B2 ;  /* 0x0000000000027941 */ /* 0x000fea0003800000 */
.L_x_8920:
        /* <DEDUP_REMOVED lines=18> */
.L_x_8924:
[----:B------:R-:W-:Y:S05]  /*6ed0*/  BSYNC B2 ;  /* 0x0000000000027941 */ /* 0x000fea0003800000 */
.L_x_8923:
[----:B------:R-:W-:Y:S01]  /*6ee0*/  BSSY B2, `(.L_x_8925) ;  /* 0x000000e000027945 */ /* 0x000fe20003800000 */
[----:B------:R-:W-:Y:S05]  /*6ef0*/  @P2 BRA `(.L_x_8926) ;  /* 0x0000004000002947 */ /* 0x000fea0003800000 */
[----:B------:R-:W-:Y:S01]  /*6f00*/  MOV R176, RZ ;  /* 0x000000ff00b07202 */ /* 0x000fe20000000f00 */
[----:B------:R-:W-:Y:S05]  /*6f10*/  @!P4 BRA `(.L_x_8927) ;  /* 0x000000a00000c947 */ /* 0x000fea0003800000 */
[----:B-----5:R-:W-:Y:S01]  /*6f20*/  HADD2.F32 R176, -RZ, R156.H1_H1 ;  /* 0x3000009cffb07230 */ /* 0x020fe20000004100 */
[----:B------:R-:W-:Y:S05]  /*6f30*/  BRA `(.L_x_8927) ;  /* 0x0000008000007947 */ /* 0x000fea0003800000 */
.L_x_8926:
        /* <DEDUP_REMOVED lines=8> */
.L_x_8927:
[----:B------:R-:W-:Y:S05]  /*6fc0*/  BSYNC B2 ;  /* 0x0000000000027941 */ /* 0x000fea0003800000 */
.L_x_8925:
        /* <DEDUP_REMOVED lines=16> */
.L_x_8929:
[----:B------:R-:W-:Y:S05]  /*70d0*/  BSYNC B2 ;  /* 0x0000000000027941 */ /* 0x000fea0003800000 */
.L_x_8928:
[----:B------:R-:W-:Y:S01]  /*70e0*/  BSSY B2, `(.L_x_8930) ;  /* 0x000000e000027945 */ /* 0x000fe20003800000 */
[----:B------:R-:W-:Y:S05]  /*70f0*/  @P2 BRA `(.L_x_8931) ;  /* 0x0000004000002947 */ /* 0x000fea0003800000 */
[----:B------:R-:W-:Y:S01]  /*7100*/  MOV R176, RZ ;  /* 0x000000ff00b07202 */ /* 0x000fe20000000f00 */
[----:B------:R-:W-:Y:S05]  /*7110*/  @!P4 BRA `(.L_x_8932) ;  /* 0x000000a00000c947 */ /* 0x000fea0003800000 */
[----:B-----5:R-:W-:Y:S01]  /*7120*/  HADD2.F32 R176, -RZ, R157.H0_H0 ;  /* 0x2000009dffb07230 */ /* 0x020fe20000004100 */
[----:B------:R-:W-:Y:S05]  /*7130*/  BRA `(.L_x_8932) ;  /* 0x0000008000007947 */ /* 0x000fea0003800000 */
.L_x_8931:
        /* <DEDUP_REMOVED lines=8> */
.L_x_8932:
[----:B------:R-:W-:Y:S05]  /*71c0*/  BSYNC B2 ;  /* 0x0000000000027941 */ /* 0x000fea0003800000 */
.L_x_8930:
        /* <DEDUP_REMOVED lines=16> */
.L_x_8934:
[----:B------:R-:W-:Y:S05]  /*72d0*/  BSYNC B2 ;  /* 0x0000000000027941 */ /* 0x000fea0003800000 */
.L_x_8933:
[----:B------:R-:W-:Y:S01]  /*72e0*/  BSSY B2, `(.L_x_8935) ;  /* 0x000000e000027945 */ /* 0x000fe20003800000 */
[----:B------:R-:W-:Y:S05]  /*72f0*/  @P2 BRA `(.L_x_8936) ;  /* 0x0000004000002947 */ /* 0x000fea0003800000 */
[----:B------:R-:W-:Y:S01]  /*7300*/  MOV R176, RZ ;  /* 0x000000ff00b07202 */ /* 0x000fe20000000f00 */
[----:B------:R-:W-:Y:S05]  /*7310*/  @!P4 BRA `(.L_x_8937) ;  /* 0x000000a00000c947 */ /* 0x000fea0003800000 */
[----:B-----5:R-:W-:Y:S01]  /*7320*/  HADD2.F32 R176, -RZ, R157.H1_H1 ;  /* 0x3000009dffb07230 */ /* 0x020fe20000004100 */
[----:B------:R-:W-:Y:S05]  /*7330*/  BRA `(.L_x_8937) ;  /* 0x0000008000007947 */ /* 0x000fea0003800000 */
.L_x_8936:
        /* <DEDUP_REMOVED lines=8> */
.L_x_8937:
[----:B------:R-:W-:Y:S05]  /*73c0*/  BSYNC B2 ;  /* 0x0000000000027941 */ /* 0x000fea0003800000 */
.L_x_8935:
        /* <DEDUP_REMOVED lines=16> */
.L_x_8939:
[----:B------:R-:W-:Y:S05]  /*74d0*/  BSYNC B2 ;  /* 0x0000000000027941 */ /* 0x000fea0003800000 */
.L_x_8938:
[----:B------:R-:W-:Y:S01]  /*74e0*/  BSSY B2, `(.L_x_8940) ;  /* 0x000000e000027945 */ /* 0x000fe20003800000 */
[----:B------:R-:W-:Y:S05]  /*74f0*/  @P2 BRA `(.L_x_8941) ;  /* 0x0000004000002947 */ /* 0x000fea0003800000 */
[----:B------:R-:W-:Y:S01]  /*7500*/  MOV R176, RZ ;  /* 0x000000ff00b07202 */ /* 0x000fe20000000f00 */
[----:B------:R-:W-:Y:S05]  /*7510*/  @!P4 BRA `(.L_x_8942) ;  /* 0x000000a00000c947 */ /* 0x000fea0003800000 */
[----:B-----5:R-:W-:Y:S01]  /*7520*/  HADD2.F32 R176, -RZ, R158.H0_H0 ;  /* 0x2000009effb07230 */ /* 0x020fe20000004100 */
[----:B------:R-:W-:Y:S05]  /*7530*/  BRA `(.L_x_8942) ;  /* 0x0000008000007947 */ /* 0x000fea0003800000 */
.L_x_8941:
        /* <DEDUP_REMOVED lines=8> */
.L_x_8942:
[----:B------:R-:W-:Y:S05]  /*75c0*/  BSYNC B2 ;  /* 0x0000000000027941 */ /* 0x000fea0003800000 */
.L_x_8940:
        /* <DEDUP_REMOVED lines=16> */
.L_x_8944:
[----:B------:R-:W-:Y:S05]  /*76d0*/  BSYNC B2 ;  /* 0x0000000000027941 */ /* 0x000fea0003800000 */
.L_x_8943:
[----:B------:R-:W-:Y:S01]  /*76e0*/  BSSY B2, `(.L_x_8945) ;  /* 0x000000e000027945 */ /* 0x000fe20003800000 */
[----:B------:R-:W-:Y:S05]  /*76f0*/  @P2 BRA `(.L_x_8946) ;  /* 0x0000004000002947 */ /* 0x000fea0003800000 */
[----:B------:R-:W-:Y:S01]  /*7700*/  MOV R176, RZ ;  /* 0x000000ff00b07202 */ /* 0x000fe20000000f00 */
[----:B------:R-:W-:Y:S05]  /*7710*/  @!P4 BRA `(.L_x_8947) ;  /* 0x000000a00000c947 */ /* 0x000fea0003800000 */
[----:B-----5:R-:W-:Y:S01]  /*7720*/  HADD2.F32 R176, -RZ, R158.H1_H1 ;  /* 0x3000009effb07230 */ /* 0x020fe20000004100 */
[----:B------:R-:W-:Y:S05]  /*7730*/  BRA `(.L_x_8947) ;  /* 0x0000008000007947 */ /* 0x000fea0003800000 */
.L_x_8946:
        /* <DEDUP_REMOVED lines=8> */
.L_x_8947:
[----:B------:R-:W-:Y:S05]  /*77c0*/  BSYNC B2 ;  /* 0x0000000000027941 */ /* 0x000fea0003800000 */
.L_x_8945:
        /* <DEDUP_REMOVED lines=16> */
.L_x_8949:
[----:B------:R-:W-:Y:S05]  /*78d0*/  BSYNC B2 ;  /* 0x0000000000027941 */ /* 0x000fea0003800000 */
.L_x_8948:
[----:B------:R-:W-:Y:S01]  /*78e0*/  BSSY B2, `(.L_x_8950) ;  /* 0x000000e000027945 */ /* 0x000fe20003800000 */
[----:B------:R-:W-:Y:S05]  /*78f0*/  @P2 BRA `(.L_x_8951) ;  /* 0x0000004000002947 */ /* 0x000fea0003800000 */
[----:B------:R-:W-:Y:S01]  /*7900*/  MOV R176, RZ ;  /* 0x000000ff00b07202 */ /* 0x000fe20000000f00 */
[----:B------:R-:W-:Y:S05]  /*7910*/  @!P4 BRA `(.L_x_8952) ;  /* 0x000000a00000c947 */ /* 0x000fea0003800000 */
[----:B-----5:R-:W-:Y:S01]  /*7920*/  HADD2.F32 R176, -RZ, R159.H0_H0 ;  /* 0x2000009fffb07230 */ /* 0x020fe20000004100 */
[----:B------:R-:W-:Y:S05]  /*7930*/  BRA `(.L_x_8952) ;  /* 0x0000008000007947 */ /* 0x000fea0003800000 */
.L_x_8951:
        /* <DEDUP_REMOVED lines=8> */
.L_x_8952:
[----:B------:R-:W-:Y:S05]  /*79c0*/  BSYNC B2 ;  /* 0x0000000000027941 */ /* 0x000fea0003800000 */
.L_x_8950:
        /* <DEDUP_REMOVED lines=16> */
.L_x_8954:
[----:B------:R-:W-:Y:S05]  /*7ad0*/  BSYNC B2 ;  /* 0x0000000000027941 */ /* 0x000fea0003800000 */
.L_x_8953:
[----:B------:R-:W-:Y:S01]  /*7ae0*/  BSSY B2, `(.L_x_8955) ;  /* 0x000000e000027945 */ /* 0x000fe20003800000 */
[----:B------:R-:W-:Y:S05]  /*7af0*/  @P2 BRA `(.L_x_8956) ;  /* 0x0000004000002947 */ /* 0x000fea0003800000 */
[----:B------:R-:W-:Y:S01]  /*7b00*/  MOV R176, RZ ;  /* 0x000000ff00b07202 */ /* 0x000fe20000000f00 */
[----:B------:R-:W-:Y:S05]  /*7b10*/  @!P4 BRA `(.L_x_8957) ;  /* 0x000000a00000c947 */ /* 0x000fea0003800000 */
[----:B-----5:R-:W-:Y:S01]  /*7b20*/  HADD2.F32 R176, -RZ, R159.H1_H1 ;  /* 0x3000009fffb07230 */ /* 0x020fe20000004100 */
[----:B------:R-:W-:Y:S05]  /*7b30*/  BRA `(.L_x_8957) ;  /* 0x0000008000007947 */ /* 0x000fea0003800000 */
.L_x_8956:
        /* <DEDUP_REMOVED lines=8> */
.L_x_8957:
[----:B------:R-:W-:Y:S05]  /*7bc0*/  BSYNC B2 ;  /* 0x0000000000027941 */ /* 0x000fea0003800000 */
.L_x_8955:
        /* <DEDUP_REMOVED lines=16> */
.L_x_8959:
[----:B------:R-:W-:Y:S05]  /*7cd0*/  BSYNC B2 ;  /* 0x0000000000027941 */ /* 0x000fea0003800000 */
.L_x_8958:
        /* <DEDUP_REMOVED lines=8> */
.L_x_8917:
[----:B------:R-:W-:Y:S05]  /*7d60*/  BSYNC B1 ;  /* 0x0000000000017941 */ /* 0x000fea0003800000 */
.L_x_8916:
        /* <DEDUP_REMOVED lines=8> */
.L_x_8963:
[----:B------:R-:W-:Y:S05]  /*7df0*/  BSYNC B2 ;  /* 0x0000000000027941 */ /* 0x000fea0003800000 */
.L_x_8962:
        /* <DEDUP_REMOVED lines=10> */
.L_x_8965:
        /* <DEDUP_REMOVED lines=12> */
.L_x_8966:
[----:B------:R-:W-:Y:S05]  /*7f60*/  BSYNC B2 ;  /* 0x0000000000027941 */ /* 0x000fea0003800000 */
.L_x_8964:
        /* <DEDUP_REMOVED lines=18> */
.L_x_8968:
[----:B------:R-:W-:Y:S05]  /*8090*/  BSYNC B2 ;  /* 0x0000000000027941 */ /* 0x000fea0003800000 */
.L_x_8967:
[----:B------:R-:W-:Y:S01]  /*80a0*/  BSSY B2, `(.L_x_8969) ;  /* 0x000000e000027945 */ /* 0x000fe20003800000 */
[----:B------:R-:W-:Y:S05]  /*80b0*/  @P2 BRA `(.L_x_8970) ;  /* 0x0000004000002947 */ /* 0x000fea0003800000 */
[----:B------:R-:W-:Y:S01]  /*80c0*/  MOV R176, RZ ;  /* 0x000000ff00b07202 */ /* 0x000fe20000000f00 */
[----:B------:R-:W-:Y:S05]  /*80d0*/  @!P4 BRA `(.L_x_8971) ;  /* 0x000000a00000c947 */ /* 0x000fea0003800000 */
[----:B-----5:R-:W-:Y:S01]  /*80e0*/  HADD2.F32 R176, -RZ, R160.H1_H1 ;  /* 0x300000a0ffb07230 */ /* 0x020fe20000004100 */
[----:B------:R-:W-:Y:S05]  /*80f0*/  BRA `(.L_x_8971) ;  /* 0x0000008000007947 */ /* 0x000fea0003800000 */
.L_x_8970:
        /* <DEDUP_REMOVED lines=8> */
.L_x_8971:
[----:B------:R-:W-:Y:S05]  /*8180*/  BSYNC B2 ;  /* 0x0000000000027941 */ /* 0x000fea0003800000 */
.L_x_8969:
        /* <DEDUP_REMOVED lines=16> */
.L_x_8973:
[----:B------:R-:W-:Y:S05]  /*8290*/  BSYNC B2 ;  /* 0x0000000000027941 */ /* 0x000fea0003800000 */
.L_x_8972:
[----:B------:R-:W-:Y:S01]  /*82a0*/  BSSY B2, `(.L_x_8974) ;  /* 0x000000e000027945 */ /* 0x000fe20003800000 */
[----:B------:R-:W-:Y:S05]  /*82b0*/  @P2 BRA `(.L_x_8975) ;  /* 0x0000004000002947 */ /* 0x000fea0003800000 */
[----:B------:R-:W-:Y:S01]  /*82c0*/  MOV R176, RZ ;  /* 0x000000ff00b07202 */ /* 0x000fe20000000f00 */
[----:B------:R-:W-:Y:S05]  /*82d0*/  @!P4 BRA `(.L_x_8976) ;  /* 0x000000a00000c947 */ /* 0x000fea0003800000 */
[----:B-----5:R-:W-:Y:S01]  /*82e0*/  HADD2.F32 R176, -RZ, R161.H0_H0 ;  /* 0x200000a1ffb07230 */ /* 0x020fe20000004100 */
[----:B------:R-:W-:Y:S05]  /*82f0*/  BRA `(.L_x_8976) ;  /* 0x0000008000007947 */ /* 0x000fea0003800000 */
.L_x_8975:
        /* <DEDUP_REMOVED lines=8> */
.L_x_8976:
[----:B------:R-:W-:Y:S05]  /*8380*/  BSYNC B2 ;  /* 0x0000000000027941 */ /* 0x000fea0003800000 */
.L_x_8974:
        /* <DEDUP_REMOVED lines=16> */
.L_x_8978:
[----:B------:R-:W-:Y:S05]  /*8490*/  BSYNC B2 ;  /* 0x0000000000027941 */ /* 0x000fea0003800000 */
.L_x_8977:
[----:B------:R-:W-:Y:S01]  /*84a0*/  BSSY B2, `(.L_x_8979) ;  /* 0x000000e000027945 */ /* 0x000fe20003800000 */
[----:B------:R-:W-:Y:S05]  /*84b0*/  @P2 BRA `(.L_x_8980) ;  /* 0x0000004000002947 */ /* 0x000fea0003800000 */
[----:B------:R-:W-:Y:S01]  /*84c0*/  MOV R176, RZ ;  /* 0x000000ff00b07202 */ /* 0x000fe20000000f00 */
[----:B------:R-:W-:Y:S05]  /*84d0*/  @!P4 BRA `(.L_x_8981) ;  /* 0x000000a00000c947 */ /* 0x000fea0003800000 */
[----:B-----5:R-:W-:Y:S01]  /*84e0*/  HADD2.F32 R176, -RZ, R161.H1_H1 ;  /* 0x300000a1ffb07230 */ /* 0x020fe20000004100 */
[----:B------:R-:W-:Y:S05]  /*84f0*/  BRA `(.L_x_8981) ;  /* 0x0000008000007947 */ /* 0x000fea0003800000 */
.L_x_8980:
        /* <DEDUP_REMOVED lines=8> */
.L_x_8981:
[----:B------:R-:W-:Y:S05]  /*8580*/  BSYNC B2 ;  /* 0x0000000000027941 */ /* 0x000fea0003800000 */
.L_x_8979:
        /* <DEDUP_REMOVED lines=16> */
.L_x_8983:
[----:B------:R-:W-:Y:S05]  /*8690*/  BSYNC B2 ;  /* 0x0000000000027941 */ /* 0x000fea0003800000 */
.L_x_8982:
[----:B------:R-:W-:Y:S01]  /*86a0*/  BSSY B2, `(.L_x_8984) ;  /* 0x000000e000027945 */ /* 0x000fe20003800000 */
[----:B------:R-:W-:Y:S05]  /*86b0*/  @P2 BRA `(.L_x_8985) ;  /* 0x0000004000002947 */ /* 0x000fea0003800000 */
[----:B------:R-:W-:Y:S01]  /*86c0*/  MOV R176, RZ ;  /* 0x000000ff00b07202 */ /* 0x000fe20000000f00 */
[----:B------:R-:W-:Y:S05]  /*86d0*/  @!P4 BRA `(.L_x_8986) ;  /* 0x000000a00000c947 */ /* 0x000fea0003800000 */
[----:B-----5:R-:W-:Y:S01]  /*86e0*/  HADD2.F32 R176, -RZ, R162.H0_H0 ;  /* 0x200000a2ffb07230 */ /* 0x020fe20000004100 */
[----:B------:R-:W-:Y:S05]  /*86f0*/  BRA `(.L_x_8986) ;  /* 0x0000008000007947 */ /* 0x000fea0003800000 */
.L_x_8985:
        /* <DEDUP_REMOVED lines=8> */
.L_x_8986:
[----:B------:R-:W-:Y:S05]  /*8780*/  BSYNC B2 ;  /* 0x0000000000027941 */ /* 0x000fea0003800000 */
.L_x_8984:
        /* <DEDUP_REMOVED lines=16> */
.L_x_8988:
[----:B------:R-:W-:Y:S05]  /*8890*/  BSYNC B2 ;  /* 0x0000000000027941 */ /* 0x000fea0003800000 */
.L_x_8987:
[----:B------:R-:W-:Y:S01]  /*88a0*/  BSSY B2, `(.L_x_8989) ;  /* 0x000000e000027945 */ /* 0x000fe20003800000 */
[----:B------:R-:W-:Y:S05]  /*88b0*/  @P2 BRA `(.L_x_8990) ;  /* 0x0000004000002947 */ /* 0x000fea0003800000 */
[----:B------:R-:W-:Y:S01]  /*88c0*/  MOV R176, RZ ;  /* 0x000000ff00b07202 */ /* 0x000fe20000000f00 */
[----:B------:R-:W-:Y:S05]  /*88d0*/  @!P4 BRA `(.L_x_8991) ;  /* 0x000000a00000c947 */ /* 0x000fea0003800000 */
[----:B-----5:R-:W-:Y:S01]  /*88e0*/  HADD2.F32 R176, -RZ, R162.H1_H1 ;  /* 0x300000a2ffb07230 */ /* 0x020fe20000004100 */
[----:B------:R-:W-:Y:S05]  /*88f0*/  BRA `(.L_x_8991) ;  /* 0x0000008000007947 */ /* 0x000fea0003800000 */
.L_x_8990:
        /* <DEDUP_REMOVED lines=8> */
.L_x_8991:
[----:B------:R-:W-:Y:S05]  /*8980*/  BSYNC B2 ;  /* 0x0000000000027941 */ /* 0x000fea0003800000 */
.L_x_8989:
        /* <DEDUP_REMOVED lines=16> */
.L_x_8993:
[----:B------:R-:W-:Y:S05]  /*8a90*/  BSYNC B2 ;  /* 0x0000000000027941 */ /* 0x000fea0003800000 */
.L_x_8992:
[----:B------:R-:W-:Y:S01]  /*8aa0*/  BSSY B2, `(.L_x_8994) ;  /* 0x000000e000027945 */ /* 0x000fe20003800000 */
[----:B------:R-:W-:Y:S05]  /*8ab0*/  @P2 BRA `(.L_x_8995) ;  /* 0x0000004000002947 */ /* 0x000fea0003800000 */
[----:B------:R-:W-:Y:S01]  /*8ac0*/  MOV R176, RZ ;  /* 0x000000ff00b07202 */ /* 0x000fe20000000f00 */
[----:B------:R-:W-:Y:S05]  /*8ad0*/  @!P4 BRA `(.L_x_8996) ;  /* 0x000000a00000c947 */ /* 0x000fea0003800000 */
[----:B-----5:R-:W-:Y:S01]  /*8ae0*/  HADD2.F32 R176, -RZ, R163.H0_H0 ;  /* 0x200000a3ffb07230 */ /* 0x020fe20000004100 */
[----:B------:R-:W-:Y:S05]  /*8af0*/  BRA `(.L_x_8996) ;  /* 0x0000008000007947 */ /* 0x000fea0003800000 */
.L_x_8995:
        /* <DEDUP_REMOVED lines=8> */
.L_x_8996:
[----:B------:R-:W-:Y:S05]  /*8b80*/  BSYNC B2 ;  /* 0x0000000000027941 */ /* 0x000fea0003800000 */
.L_x_8994:
        /* <DEDUP_REMOVED lines=16> */
.L_x_8998:
[----:B------:R-:W-:Y:S05]  /*8c90*/  BSYNC B2 ;  /* 0x0000000000027941 */ /* 0x000fea0003800000 */
.L_x_8997:
[----:B------:R-:W-:Y:S01]  /*8ca0*/  BSSY B2, `(.L_x_8999) ;  /* 0x000000e000027945 */ /* 0x000fe20003800000 */
[----:B------:R-:W-:Y:S05]  /*8cb0*/  @P2 BRA `(.L_x_9000) ;  /* 0x0000004000002947 */ /* 0x000fea0003800000 */
[----:B------:R-:W-:Y:S01]  /*8cc0*/  MOV R3, RZ ;  /* 0x000000ff00037202 */ /* 0x000fe20000000f00 */
[----:B------:R-:W-:Y:S05]  /*8cd0*/  @!P4 BRA `(.L_x_9001) ;  /* 0x000000a00000c947 */ /* 0x000fea0003800000 */
[----:B-----5:R-:W-:Y:S01]  /*8ce0*/  HADD2.F32 R3, -RZ, R163.H1_H1 ;  /* 0x300000a3ff037230 */ /* 0x020fe20000004100 */
[----:B------:R-:W-:Y:S05]  /*8cf0*/  BRA `(.L_x_9001) ;  /* 0x0000008000007947 */ /* 0x000fea0003800000 */
.L_x_9000:
        /* <DEDUP_REMOVED lines=8> */
.L_x_9001:
[----:B------:R-:W-:Y:S05]  /*8d80*/  BSYNC B2 ;  /* 0x0000000000027941 */ /* 0x000fea0003800000 */
.L_x_8999:
        /* <DEDUP_REMOVED lines=16> */
.L_x_9003:
[----:B------:R-:W-:Y:S05]  /*8e90*/  BSYNC B2 ;  /* 0x0000000000027941 */ /* 0x000fea0003800000 */
.L_x_9002:
[----:B------:R-:W-:-:S05]  /*8ea0*/  @P5 MOV R2, 0x10 ;  /* 0x0000001000025802 */ /* 0x000fca0000000f00 */
[----:B------:R-:W-:-:S05]  /*8eb0*/  @P5 IMAD.WIDE.U32 R2, R5, R2, c[0x0][0x258] ;  /* 0x0000960005025625 */ /* 0x000fca00078e0002 */
[----:B------:R0:W-:Y:S02]  /*8ec0*/  @P5 STG.E.128 [R2.64], R40 ;  /* 0x0000002802005986 */ /* 0x0001e4000c101d04 */
[----:B0-----:R-:W-:-:S05]  /*8ed0*/  @P3 MOV R2, 0x10 ;  /* 0x0000001000023802 */ /* 0x001fca0000000f00 */
[----:B------:R-:W-:-:S05]  /*8ee0*/  @P3 IMAD.WIDE.U32 R2, R4, R2, c[0x0][0x248] ;  /* 0x0000920004023625 */ /* 0x000fca00078e0002 */
[----:B------:R0:W-:Y:S02]  /*8ef0*/  @P3 STG.E.128 [R2.64], R76 ;  /* 0x0000004c02003986 */ /* 0x0001e4000c101d04 */
.L_x_8961:
[----:B------:R-:W-:Y:S05]  /*8f00*/  BSYNC B1 ;  /* 0x0000000000017941 */ /* 0x000fea0003800000 */
.L_x_8960:
[----:B0-----:R-:W-:-:S04]  /*8f10*/  MOV R2, c[0x0][0x160] ;  /* 0x0000580000027a02 */ /* 0x001fc80000000f00 */
[----:B------:R-:W-:-:S04]  /*8f20*/  LEA R0, R2, R0, 0x2 ;  /* 0x0000000002007211 */ /* 0x000fc800078e10ff */
[----:B------:R-:W-:-:S13]  /*8f30*/  ISETP.GE.AND P2, PT, R0, c[0x0][0x164], PT ;  /* 0x0000590000007a0c */ /* 0x000fda0003f46270 */
[----:B-1---5:R-:W-:Y:S01]  /*8f40*/  @P2 CALL.REL.NOINC `(.L_x_8762) ;  /* 0x0000001000002944 */ /* 0x022fe20003c00000 */
[----:B------:R-:W-:Y:S05]  /*8f50*/  BRA `(.L_x_9004) ;  /* 0xffff7d3000007947 */ /* 0x000fea000383ffff */
.L_x_8762:
[----:B------:R-:W-:Y:S05]  /*8f60*/  BSYNC B0 ;  /* 0x0000000000007941 */ /* 0x000fea0003800000 */
.L_x_8761:
        /* <DEDUP_REMOVED lines=203> */
.L_x_9006:
[----:B------:R-:W-:Y:S05]  /*9c20*/  BSYNC B0 ;  /* 0x0000000000007941 */ /* 0x000fea0003800000 */
.L_x_9005:
        /* <DEDUP_REMOVED lines=18> */
.L_x_9008:
[----:B------:R-:W-:Y:S05]  /*9d50*/  BSYNC B0 ;  /* 0x0000000000007941 */ /* 0x000fea0003800000 */
.L_x_9007:
        /* <DEDUP_REMOVED lines=18> */
.L_x_9010:
[----:B------:R-:W-:Y:S05]  /*9e80*/  BSYNC B0 ;  /* 0x0000000000007941 */ /* 0x000fea0003800000 */
.L_x_9009:
        /* <DEDUP_REMOVED lines=128> */
.L_x_9012:
[----:B01234-:R-:W-:Y:S05]  /*a690*/  BSYNC B0 ;  /* 0x0000000000007941 */ /* 0x01ffea0003800000 */
.L_x_9011:
        /* <DEDUP_REMOVED lines=18> */
.L_x_9014:
[----:B------:R-:W-:Y:S05]  /*a7c0*/  BSYNC B0 ;  /* 0x0000000000007941 */ /* 0x000fea0003800000 */
.L_x_9013:
        /* <DEDUP_REMOVED lines=18> */
.L_x_9016:
[----:B------:R-:W-:Y:S05]  /*a8f0*/  BSYNC B0 ;  /* 0x0000000000007941 */ /* 0x000fea0003800000 */
.L_x_9015:
        /* <DEDUP_REMOVED lines=18> */
.L_x_9018:
[----:B------:R-:W-:Y:S05]  /*aa20*/  BSYNC B0 ;  /* 0x0000000000007941 */ /* 0x000fea0003800000 */
.L_x_9017:
        /* <DEDUP_REMOVED lines=18> */
.L_x_9020:
[----:B------:R-:W-:Y:S05]  /*ab50*/  BSYNC B0 ;  /* 0x0000000000007941 */ /* 0x000fea0003800000 */
.L_x_9019:
        /* <DEDUP_REMOVED lines=18> */
.L_x_9022:
[----:B------:R-:W-:Y:S05]  /*ac80*/  BSYNC B0 ;  /* 0x0000000000007941 */ /* 0x000fea0003800000 */
.L_x_9021:
        /* <DEDUP_REMOVED lines=12> */
.L_x_8782:
[----:B------:R-:W-:Y:S01]  /*ad50*/  HFMA2.MMA R2, -RZ, RZ, 0, 5.9604644775390625e-08 ;  /* 0x00000001ff027435 */ /* 0x000fe200000001ff */
[----:B0-----:R-:W-:Y:S02]  /*ad60*/  MOV R177, R217 ;  /* 0x000000d900b17202 */ /* 0x001fe40000000f00 */
[----:B------:R-:W-:Y:S02]  /*ad70*/  MOV R181, 0x1f ;  /* 0x0000001f00b57802 */ /* 0x000fe40000000f00 */
[----:B------:R-:W-:-:S02]  /*ad80*/  MOV R180, 0xffffffff ;  /* 0xffffffff00b47802 */ /* 0x000fc40000000f00 */
[----:B------:R-:W-:Y:S02]  /*ad90*/  MOV R176, 0xadb0 ;  /* 0x0000adb000b07802 */ /* 0x000fe40000000f00 */
[----:B-----5:R-:W-:Y:S05]  /*ada0*/  CALL.REL.NOINC `($__internal_117_$__cuda_sm70_shflsync_bfly_p) ;  /* 0x0000045000007944 */ /* 0x020fea0003c00000 */
[----:B-1----:R-:W-:Y:S01]  /*adb0*/  MOV R7, R2 ;  /* 0x0000000200077202 */ /* 0x002fe20000000f00 */
[----:B------:R-:W-:Y:S05]  /*adc0*/  BRA `(.L_x_9023) ;  /* 0xffff862000007947 */ /* 0x000fea000383ffff */
.L_x_8783:
[----:B------:R-:W-:Y:S01]  /*add0*/  HFMA2.MMA R2, -RZ, RZ, 0, 5.9604644775390625e-08 ;  /* 0x00000001ff027435 */ /* 0x000fe200000001ff */
[----:B0-----:R-:W-:Y:S02]  /*ade0*/  MOV R177, R220 ;  /* 0x000000dc00b17202 */ /* 0x001fe40000000f00 */
[----:B------:R-:W-:Y:S02]  /*adf0*/  MOV R181, 0x1f ;  /* 0x0000001f00b57802 */ /* 0x000fe40000000f00 */
[----:B------:R-:W-:Y:S02]  /*ae00*/  MOV R180, 0xffffffff ;  /* 0xffffffff00b47802 */ /* 0x000fe40000000f00 */
[----:B------:R-:W-:Y:S02]  /*ae10*/  MOV R176, 0xae30 ;  /* 0x0000ae3000b07802 */ /* 0x000fe40000000f00 */
[----:B-12--5:R-:W-:Y:S05]  /*ae20*/  CALL.REL.NOINC `($__internal_117_$__cuda_sm70_shflsync_bfly_p) ;  /* 0x000003d000007944 */ /* 0x026fea0003c00000 */
[----:B------:R-:W-:Y:S01]  /*ae30*/  FADD.FTZ R7, R7, R217 ;  /* 0x000000d907077221 */ /* 0x000fe20000010000 */
[----:B------:R-:W-:Y:S01]  /*ae40*/  MOV R181, 0x1f ;  /* 0x0000001f00b57802 */ /* 0x000fe20000000f00 */
[----:B-1----:R-:W-:Y:S01]  /*ae50*/  FADD.FTZ R178, R220, R2 ;  /* 0x00000002dcb27221 */ /* 0x002fe20000010000 */
[----:B------:R-:W-:Y:S01]  /*ae60*/  HFMA2.MMA R2, -RZ, RZ, 0, 1.1920928955078125e-07 ;  /* 0x00000002ff027435 */ /* 0x000fe200000001ff */
[----:B------:R-:W-:-:S02]  /*ae70*/  MOV R180, 0xffffffff ;  /* 0xffffffff00b47802 */ /* 0x000fc40000000f00 */
[----:B------:R-:W-:Y:S02]  /*ae80*/  MOV R177, R7 ;  /* 0x0000000700b17202 */ /* 0x000fe40000000f00 */
[----:B------:R-:W-:Y:S02]  /*ae90*/  MOV R176, 0xaeb0 ;  /* 0x0000aeb000b07802 */ /* 0x000fe40000000f00 */
[----:B------:R-:W-:Y:S05]  /*aea0*/  CALL.REL.NOINC `($__internal_117_$__cuda_sm70_shflsync_bfly_p) ;  /* 0x0000035000007944 */ /* 0x000fea0003c00000 */
[----:B-1----:R-:W-:Y:S01]  /*aeb0*/  MOV R179, R2 ;  /* 0x0000000200b37202 */ /* 0x002fe20000000f00 */
[----:B------:R-:W-:Y:S01]  /*aec0*/  HFMA2.MMA R2, -RZ, RZ, 0, 1.1920928955078125e-07 ;  /* 0x00000002ff027435 */ /* 0x000fe200000001ff */
[----:B------:R-:W-:Y:S02]  /*aed0*/  MOV R177, R178 ;  /* 0x000000b200b17202 */ /* 0x000fe40000000f00 */
[----:B------:R-:W-:Y:S02]  /*aee0*/  MOV R181, 0x1f ;  /* 0x0000001f00b57802 */ /* 0x000fe40000000f00 */
[----:B------:R-:W-:Y:S02]  /*aef0*/  MOV R180, 0xffffffff ;  /* 0xffffffff00b47802 */ /* 0x000fe40000000f00 */
[----:B------:R-:W-:-:S02]  /*af00*/  MOV R176, 0xaf20 ;  /* 0x0000af2000b07802 */ /* 0x000fc40000000f00 */
[----:B------:R-:W-:Y:S05]  /*af10*/  CALL.REL.NOINC `($__internal_117_$__cuda_sm70_shflsync_bfly_p) ;  /* 0x000002e000007944 */ /* 0x000fea0003c00000 */
[----:B------:R-:W-:Y:S01]  /*af20*/  FADD.FTZ R7, R179, R7 ;  /* 0x00000007b3077221 */ /* 0x000fe20000010000 */
[----:B------:R-:W-:Y:S01]  /*af30*/  MOV R181, 0x1f ;  /* 0x0000001f00b57802 */ /* 0x000fe20000000f00 */
[----:B-1----:R-:W-:Y:S01]  /*af40*/  FADD.FTZ R178, R178, R2 ;  /* 0x00000002b2b27221 */ /* 0x002fe20000010000 */
[----:B------:R-:W-:Y:S01]  /*af50*/  HFMA2.MMA R2, -RZ, RZ, 0, 2.384185791015625e-07 ;  /* 0x00000004ff027435 */ /* 0x000fe200000001ff */
[----:B------:R-:W-:-:S02]  /*af60*/  MOV R180, 0xffffffff ;  /* 0xffffffff00b47802 */ /* 0x000fc40000000f00 */
[----:B------:R-:W-:Y:S02]  /*af70*/  MOV R177, R7 ;  /* 0x0000000700b17202 */ /* 0x000fe40000000f00 */
[----:B------:R-:W-:Y:S02]  /*af80*/  MOV R176, 0xafa0 ;  /* 0x0000afa000b07802 */ /* 0x000fe40000000f00 */
[----:B------:R-:W-:Y:S05]  /*af90*/  CALL.REL.NOINC `($__internal_117_$__cuda_sm70_shflsync_bfly_p) ;  /* 0x0000026000007944 */ /* 0x000fea0003c00000 */
[----:B-1----:R-:W-:Y:S01]  /*afa0*/  MOV R179, R2 ;  /* 0x0000000200b37202 */ /* 0x002fe20000000f00 */
[----:B------:R-:W-:Y:S01]  /*afb0*/  HFMA2.MMA R2, -RZ, RZ, 0, 2.384185791015625e-07 ;  /* 0x00000004ff027435 */ /* 0x000fe200000001ff */
        /* <DEDUP_REMOVED lines=8> */
[----:B------:R-:W-:Y:S01]  /*b040*/  HFMA2.MMA R2, -RZ, RZ, 0, 4.76837158203125e-07 ;  /* 0x00000008ff027435 */ /* 0x000fe200000001ff */
[----:B------:R-:W-:-:S02]  /*b050*/  MOV R180, 0xffffffff ;  /* 0xffffffff00b47802 */ /* 0x000fc40000000f00 */
[----:B------:R-:W-:Y:S02]  /*b060*/  MOV R177, R7 ;  /* 0x0000000700b17202 */ /* 0x000fe40000000f00 */
[----:B------:R-:W-:Y:S02]  /*b070*/  MOV R176, 0xb090 ;  /* 0x0000b09000b07802 */ /* 0x000fe40000000f00 */
[----:B------:R-:W-:Y:S05]  /*b080*/  CALL.REL.NOINC `($__internal_117_$__cuda_sm70_shflsync_bfly_p) ;  /* 0x0000017000007944 */ /* 0x000fea0003c00000 */
[----:B-1----:R-:W-:Y:S01]  /*b090*/  MOV R179, R2 ;  /* 0x0000000200b37202 */ /* 0x002fe20000000f00 */
[----:B------:R-:W-:Y:S01]  /*b0a0*/  HFMA2.MMA R2, -RZ, RZ, 0, 4.76837158203125e-07 ;  /* 0x00000008ff027435 */ /* 0x000fe200000001ff */
        /* <DEDUP_REMOVED lines=8> */
[----:B------:R-:W-:Y:S01]  /*b130*/  HFMA2.MMA R2, -RZ, RZ, 0, 9.5367431640625e-07 ;  /* 0x00000010ff027435 */ /* 0x000fe200000001ff */
[----:B------:R-:W-:-:S02]  /*b140*/  MOV R180, 0xffffffff ;  /* 0xffffffff00b47802 */ /* 0x000fc40000000f00 */
[----:B------:R-:W-:Y:S02]  /*b150*/  MOV R177, R7 ;  /* 0x0000000700b17202 */ /* 0x000fe40000000f00 */
[----:B------:R-:W-:Y:S02]  /*b160*/  MOV R176, 0xb180 ;  /* 0x0000b18000b07802 */ /* 0x000fe40000000f00 */
[----:B------:R-:W-:Y:S05]  /*b170*/  CALL.REL.NOINC `($__internal_117_$__cuda_sm70_shflsync_bfly_p) ;  /* 0x0000008000007944 */ /* 0x000fea0003c00000 */
[----:B-1----:R-:W-:Y:S01]  /*b180*/  MOV R179, R2 ;  /* 0x0000000200b37202 */ /* 0x002fe20000000f00 */
[----:B------:R-:W-:Y:S01]  /*b190*/  HFMA2.MMA R2, -RZ, RZ, 0, 9.5367431640625e-07 ;  /* 0x00000010ff027435 */ /* 0x000fe200000001ff */
[----:B------:R-:W-:Y:S02]  /*b1a0*/  MOV R177, R178 ;  /* 0x000000b200b17202 */ /* 0x000fe40000000f00 */
[----:B------:R-:W-:Y:S02]  /*b1b0*/  MOV R181, 0x1f ;  /* 0x0000001f00b57802 */ /* 0x000fe40000000f00 */
[----:B------:R-:W-:Y:S02]  /*b1c0*/  MOV R180, 0xffffffff ;  /* 0xffffffff00b47802 */ /* 0x000fe40000000f00 */
[----:B------:R-:W-:-:S02]  /*b1d0*/  MOV R176, 0xb1f0 ;  /* 0x0000b1f000b07802 */ /* 0x000fc40000000f00 */
[----:B------:R-:W-:Y:S05]  /*b1e0*/  CALL.REL.NOINC `($__internal_117_$__cuda_sm70_shflsync_bfly_p) ;  /* 0x0000001000007944 */ /* 0x000fea0003c00000 */
[----:B-1----:R-:W-:Y:S05]  /*b1f0*/  BRA `(.L_x_9024) ;  /* 0xffff831000007947 */ /* 0x002fea000383ffff */
        .weak           $__internal_117_$__cuda_sm70_shflsync_bfly_p
        .type           $__internal_117_$__cuda_sm70_shflsync_bfly_p,@function
        .size           $__internal_117_$__cuda_sm70_shflsync_bfly_p,(.L_x_14999 - $__internal_117_$__cuda_sm70_shflsync_bfly_p)
$__internal_117_$__cuda_sm70_shflsync_bfly_p:
[----:B------:R-:W-:Y:S04]  /*b200*/  WARPSYNC R180 ;  /* 0x000000b400007348 */ /* 0x000fe80003800000 */
[----:B------:R0:W1:Y:S02]  /*b210*/  SHFL.BFLY PT, R2, R177, R2, R181 ;  /* 0x0c000002b1027389 */ /* 0x00006400000e00b5 */
[----:B0-----:R-:W-:-:S06]  /*b220*/  HFMA2.MMA R177, -RZ, RZ, 0, 0 ;  /* 0x00000000ffb17435 */ /* 0x001fcc00000001ff */
[----:B------:R-:W-:Y:S05]  /*b230*/  RET.REL.NODEC R176 `(_ZN10layer_norm13ln_bwd_kernelINS_13Kernel_traitsIf6__halfS2_S2_fjLj1280ELj1ELj4ELj1ELj16ENS_18Kernel_traits_baseILj1280EfS2_S2_S2_fjLj128EEEEELb1ELb1ELb1ELb0EEEvNS_9BwdParamsE) ;  /* 0xffff4dc0b0007950 */ /* 0x000fea0003c3ffff */
.L_x_9025:
        /* <DEDUP_REMOVED lines=12> */
.L_x_14999:


//--------------------- .text._ZN10layer_norm22ln_bwd_finalize_kernelINS_22Kernel_traits_finalizeILj1280Ef6__halfS2_S2_fjLb1ELj1024ELj4ENS_18Kernel_traits_baseILj1280EfS2_S2_S2_fjLj1024EEEEELb1ELb1EEEvNS_9BwdParamsE --------------------------
	.section	.text._ZN10layer_norm22ln_bwd_finalize_kernelINS_22Kernel_traits_finalizeILj1280Ef6__halfS2_S2_fjLb1ELj1024ELj4ENS_18Kernel_traits_baseILj1280EfS2_S2_S2_fjLj1024EEEEELb1ELb1EEEvNS_9BwdParamsE,"ax",@progbits
	.sectioninfo	@"SHI_REGISTERS=32"
	.align	128
        .global         _ZN10layer_norm22ln_bwd_finalize_kernelINS_22Kernel_traits_finalizeILj1280Ef6__halfS2_S2_fjLb1ELj1024ELj4ENS_18Kernel_traits_baseILj1280EfS2_S2_S2_fjLj1024EEEEELb1ELb1EEEvNS_9BwdParamsE
        .type           _ZN10layer_norm22ln_bwd_finalize_kernelINS_22Kernel_traits_finalizeILj1280Ef6__halfS2_S2_fjLb1ELj1024ELj4ENS_18Kernel_traits_baseILj1280EfS2_S2_S2_fjLj1024EEEEELb1ELb1EEEvNS_9BwdParamsE,@function
        .size           _ZN10layer_norm22ln_bwd_finalize_kernelINS_22Kernel_traits_finalizeILj1280Ef6__halfS2_S2_fjLb1ELj1024ELj4ENS_18Kernel_traits_baseILj1280EfS2_S2_S2_fjLj1024EEEEELb1ELb1EEEvNS_9BwdParamsE,(.L_x_15000 - _ZN10layer_norm22ln_bwd_finalize_kernelINS_22Kernel_traits_finalizeILj1280Ef6__halfS2_S2_fjLb1ELj1024ELj4ENS_18Kernel_traits_baseILj1280EfS2_S2_S2_fjLj1024EEEEELb1ELb1EEEvNS_9BwdParamsE)
        .other          _ZN10layer_norm22ln_bwd_finalize_kernelINS_22Kernel_traits_finalizeILj1280Ef6__halfS2_S2_fjLb1ELj1024ELj4ENS_18Kernel_traits_baseILj1280EfS2_S2_S2_fjLj1024EEEEELb1ELb1EEEvNS_9BwdParamsE,@"STO_CUDA_ENTRY STV_DEFAULT"
_ZN10layer_norm22ln_bwd_finalize_kernelINS_22Kernel_traits_finalizeILj1280Ef6__halfS2_S2_fjLb1ELj1024ELj4ENS_18Kernel_traits_baseILj1280EfS2_S2_S2_fjLj1024EEEEELb1ELb1EEEvNS_9BwdParamsE:
.text._ZN10layer_norm22ln_bwd_finalize_kernelINS_22Kernel_traits_finalizeILj1280Ef6__halfS2_S2_fjLb1ELj1024ELj4ENS_18Kernel_traits_baseILj1280EfS2_S2_S2_fjLj1024EEEEELb1ELb1EEEvNS_9BwdParamsE:
        /* <DEDUP_REMOVED lines=19> */
.L_x_9038:
        /* <DEDUP_REMOVED lines=32> */
.L_x_9030:
        /* <DEDUP_REMOVED lines=47> */
.L_x_9029:
[----:B------:R-:W-:Y:S05]  /*0620*/  BSYNC B1 ;  /* 0x0000000000017941 */ /* 0x000fea0003800000 */
.L_x_9028:
        /* <DEDUP_REMOVED lines=29> */
.L_x_9032:
[----:B------:R-:W-:Y:S05]  /*0800*/  BSYNC B1 ;  /* 0x0000000000017941 */ /* 0x000fea0003800000 */
.L_x_9031:
        /* <DEDUP_REMOVED lines=13> */
.L_x_9027:
[----:B------:R-:W-:Y:S05]  /*08e0*/  BSYNC B0 ;  /* 0x0000000000007941 */ /* 0x000fea0003800000 */
.L_x_9026:
        /* <DEDUP_REMOVED lines=12> */
.L_x_9039:
        /* <DEDUP_REMOVED lines=27> */
.L_x_9040:
        /* <DEDUP_REMOVED lines=9> */
.L_x_9033:
        /* <DEDUP_REMOVED lines=16> */
.L_x_9037:
[----:B------:R-:W-:Y:S05]  /*0cf0*/  BSYNC B0 ;  /* 0x0000000000007941 */ /* 0x000fea0003800000 */
.L_x_9036:
[C---:B------:R-:W-:Y:S02]  /*0d00*/  ISETP.GT.U32.AND P1, PT, R4.reuse, -0x501, PT ;  /* 0xfffffaff0400780c */ /* 0x040fe40003f24070 */
[----:B------:R-:W-:-:S02]  /*0d10*/  IADD3 R4, R4, 0x500, RZ ;  /* 0x0000050004047810 */ /* 0x000fc40007ffe0ff */
[----:B------:R-:W-:-:S09]  /*0d20*/  IADD3 R5, R5, 0x280, RZ ;  /* 0x0000028005057810 */ /* 0x000fd20007ffe0ff */
[----:B012---:R-:W-:Y:S05]  /*0d30*/  @P1 BRA `(.L_x_9038) ;  /* 0xfffff3f000001947 */ /* 0x007fea000383ffff */
[----:B------:R-:W-:Y:S05]  /*0d40*/  EXIT ;  /* 0x000000000000794d */ /* 0x000fea0003800000 */
.L_x_9034:
[----:B------:R-:W-:Y:S01]  /*0d50*/  HFMA2.MMA R14, -RZ, RZ, 0, 1.847743988037109375e-06 ;  /* 0x0000001fff0e7435 */ /* 0x000fe200000001ff */
[----:B---3--:R-:W-:Y:S01]  /*0d60*/  IMAD.MOV.U32 R18, RZ, RZ, R10 ;  /* 0x000000ffff127224 */ /* 0x008fe200078e000a */
[----:B------:R-:W-:Y:S01]  /*0d70*/  MOV R17, 0x1 ;  /* 0x0000000100117802 */ /* 0x000fe20000000f00 */
[----:B------:R-:W-:Y:S01]  /*0d80*/  IMAD.MOV.U32 R19, RZ, RZ, -0x1 ;  /* 0xffffffffff137424 */ /* 0x000fe200078e00ff */
[----:B------:R-:W-:Y:S02]  /*0d90*/  MOV R8, 0xdb0 ;  /* 0x00000db000087802 */ /* 0x000fe40000000f00 */
[----:B012---:R-:W-:Y:S05]  /*0da0*/  CALL.REL.NOINC `($__internal_118_$__cuda_sm70_shflsync_bfly_p) ;  /* 0x0000059000007944 */ /* 0x007fea0003c00000 */
[----:B01----:R-:W-:Y:S05]  /*0db0*/  BRA `(.L_x_9039) ;  /* 0xfffffbf000007947 */ /* 0x003fea000383ffff */
.L_x_9035:
[----:B------:R-:W-:Y:S01]  /*0dc0*/  HFMA2.MMA R14, -RZ, RZ, 0, 1.847743988037109375e-06 ;  /* 0x0000001fff0e7435 */ /* 0x000fe200000001ff */
[----:B------:R-:W-:Y:S01]  /*0dd0*/  MOV R17, 0x2 ;  /* 0x0000000200117802 */ /* 0x000fe20000000f00 */
[----:B------:R-:W-:Y:S01]  /*0de0*/  IMAD.MOV.U32 R19, RZ, RZ, -0x1 ;  /* 0xffffffffff137424 */ /* 0x000fe200078e00ff */
[----:B------:R-:W-:-:S03]  /*0df0*/  MOV R8, 0xe10 ;  /* 0x00000e1000087802 */ /* 0x000fc60000000f00 */
[----:B0123--:R-:W-:Y:S05]  /*0e00*/  CALL.REL.NOINC `($__internal_118_$__cuda_sm70_shflsync_bfly_p) ;  /* 0x0000053000007944 */ /* 0x00ffea0003c00000 */
[----:B01----:R-:W-:Y:S01]  /*0e10*/  FADD.FTZ R18, R18, R14 ;  /* 0x0000000e12127221 */ /* 0x003fe20000010000 */
[----:B------:R-:W-:Y:S01]  /*0e20*/  HFMA2.MMA R14, -RZ, RZ, 0, 1.847743988037109375e-06 ;  /* 0x0000001fff0e7435 */ /* 0x000fe200000001ff */
[----:B------:R-:W-:Y:S01]  /*0e30*/  MOV R17, 0x4 ;  /* 0x0000000400117802 */ /* 0x000fe20000000f00 */
[----:B------:R-:W-:Y:S01]  /*0e40*/  IMAD.MOV.U32 R19, RZ, RZ, -0x1 ;  /* 0xffffffffff137424 */ /* 0x000fe200078e00ff */
[----:B------:R-:W-:-:S03]  /*0e50*/  MOV R8, 0xe70 ;  /* 0x00000e7000087802 */ /* 0x000fc60000000f00 */
[----:B------:R-:W-:Y:S05]  /*0e60*/  CALL.REL.NOINC `($__internal_118_$__cuda_sm70_shflsync_bfly_p) ;  /* 0x000004d000007944 */ /* 0x000fea0003c00000 */
[----:B01----:R-:W-:Y:S01]  /*0e70*/  FADD.FTZ R18, R18, R14 ;  /* 0x0000000e12127221 */ /* 0x003fe20000010000 */
[----:B------:R-:W-:Y:S01]  /*0e80*/  HFMA2.MMA R14, -RZ, RZ, 0, 1.847743988037109375e-06 ;  /* 0x0000001fff0e7435 */ /* 0x000fe200000001ff */
[----:B------:R-:W-:-:S02]  /*0e90*/  MOV R17, 0x8 ;  /* 0x0000000800117802 */ /* 0x000fc40000000f00 */
[----:B------:R-:W-:Y:S02]  /*0ea0*/  MOV R19, 0xffffffff ;  /* 0xffffffff00137802 */ /* 0x000fe40000000f00 */
[----:B------:R-:W-:Y:S02]  /*0eb0*/  MOV R8, 0xed0 ;  /* 0x00000ed000087802 */ /* 0x000fe40000000f00 */
[----:B------:R-:W-:Y:S05]  /*0ec0*/  CALL.REL.NOINC `($__internal_118_$__cuda_sm70_shflsync_bfly_p) ;  /* 0x0000047000007944 */ /* 0x000fea0003c00000 */
[----:B-1----:R-:W-:Y:S01]  /*0ed0*/  FADD.FTZ R10, R18, R14 ;  /* 0x0000000e120a7221 */ /* 0x002fe20000010000 */
[----:B------:R-:W-:Y:S01]  /*0ee0*/  HFMA2.MMA R14, -RZ, RZ, 0, 1.847743988037109375e-06 ;  /* 0x0000001fff0e7435 */ /* 0x000fe200000001ff */
[----:B0-----:R-:W-:Y:S01]  /*0ef0*/  IMAD.MOV.U32 R17, RZ, RZ, 0x10 ;  /* 0x00000010ff117424 */ /* 0x001fe200078e00ff */
[----:B------:R-:W-:Y:S02]  /*0f00*/  MOV R19, 0xffffffff ;  /* 0xffffffff00137802 */ /* 0x000fe40000000f00 */
[----:B------:R-:W-:Y:S02]  /*0f10*/  MOV R18, R10 ;  /* 0x0000000a00127202 */ /* 0x000fe40000000f00 */
[----:B------:R-:W-:Y:S02]  /*0f20*/  MOV R8, 0xf40 ;  /* 0x00000f4000087802 */ /* 0x000fe40000000f00 */
[----:B------:R-:W-:Y:S05]  /*0f30*/  CALL.REL.NOINC `($__internal_118_$__cuda_sm70_shflsync_bfly_p) ;  /* 0x0000040000007944 */ /* 0x000fea0003c00000 */
[----:B0-----:R-:W-:Y:S01]  /*0f40*/  HFMA2.MMA R17, -RZ, RZ, 0, 5.9604644775390625e-08 ;  /* 0x00000001ff117435 */ /* 0x001fe200000001ff */
[----:B-1----:R-:W-:Y:S01]  /*0f50*/  IMAD.MOV.U32 R13, RZ, RZ, R14 ;  /* 0x000000ffff0d7224 */ /* 0x002fe200078e000e */
[----:B------:R-:W-:Y:S01]  /*0f60*/  MOV R18, R15 ;  /* 0x0000000f00127202 */ /* 0x000fe20000000f00 */
[----:B------:R-:W-:Y:S01]  /*0f70*/  IMAD.MOV.U32 R19, RZ, RZ, -0x1 ;  /* 0xffffffffff137424 */ /* 0x000fe200078e00ff */
[----:B------:R-:W-:-:S02]  /*0f80*/  MOV R14, 0x1f ;  /* 0x0000001f000e7802 */ /* 0x000fc40000000f00 */
[----:B------:R-:W-:Y:S02]  /*0f90*/  MOV R8, 0xfb0 ;  /* 0x00000fb000087802 */ /* 0x000fe40000000f00 */
[----:B------:R-:W-:Y:S05]  /*0fa0*/  CALL.REL.NOINC `($__internal_118_$__cuda_sm70_shflsync_bfly_p) ;  /* 0x0000039000007944 */ /* 0x000fea0003c00000 */
[----:B0-----:R-:W-:Y:S01]  /*0fb0*/  HFMA2.MMA R17, -RZ, RZ, 0, 1.1920928955078125e-07 ;  /* 0x00000002ff117435 */ /* 0x001fe200000001ff */
[----:B-1----:R-:W-:Y:S01]  /*0fc0*/  FADD.FTZ R18, R15, R14 ;  /* 0x0000000e0f127221 */ /* 0x002fe20000010000 */
[----:B------:R-:W-:Y:S02]  /*0fd0*/  MOV R14, 0x1f ;  /* 0x0000001f000e7802 */ /* 0x000fe40000000f00 */
[----:B------:R-:W-:Y:S02]  /*0fe0*/  MOV R19, 0xffffffff ;  /* 0xffffffff00137802 */ /* 0x000fe40000000f00 */
[----:B------:R-:W-:Y:S02]  /*0ff0*/  MOV R8, 0x1010 ;  /* 0x0000101000087802 */ /* 0x000fe40000000f00 */
[----:B------:R-:W-:Y:S05]  /*1000*/  CALL.REL.NOINC `($__internal_118_$__cuda_sm70_shflsync_bfly_p) ;  /* 0x0000033000007944 */ /* 0x000fea0003c00000 */
[----:B01----:R-:W-:Y:S01]  /*1010*/  FADD.FTZ R18, R18, R14 ;  /* 0x0000000e12127221 */ /* 0x003fe20000010000 */
[----:B------:R-:W-:Y:S01]  /*1020*/  HFMA2.MMA R14, -RZ, RZ, 0, 1.847743988037109375e-06 ;  /* 0x0000001fff0e7435 */ /* 0x000fe200000001ff */
[----:B------:R-:W-:Y:S01]  /*1030*/  IMAD.MOV.U32 R17, RZ, RZ, 0x4 ;  /* 0x00000004ff117424 */ /* 0x000fe200078e00ff */
[----:B------:R-:W-:Y:S02]  /*1040*/  MOV R19, 0xffffffff ;  /* 0xffffffff00137802 */ /* 0x000fe40000000f00 */
[----:B------:R-:W-:-:S02]  /*1050*/  MOV R8, 0x1070 ;  /* 0x0000107000087802 */ /* 0x000fc40000000f00 */
[----:B------:R-:W-:Y:S05]  /*1060*/  CALL.REL.NOINC `($__internal_118_$__cuda_sm70_shflsync_bfly_p) ;  /* 0x000002d000007944 */ /* 0x000fea0003c00000 */
[----:B0-----:R-:W-:Y:S01]  /*1070*/  HFMA2.MMA R17, -RZ, RZ, 0, 4.76837158203125e-07 ;  /* 0x00000008ff117435 */ /* 0x001fe200000001ff */
[----:B-1----:R-:W-:Y:S01]  /*1080*/  FADD.FTZ R18, R18, R14 ;  /* 0x0000000e12127221 */ /* 0x002fe20000010000 */
[----:B------:R-:W-:Y:S01]  /*1090*/  MOV R19, 0xffffffff ;  /* 0xffffffff00137802 */ /* 0x000fe20000000f00 */
[----:B------:R-:W-:Y:S01]  /*10a0*/  IMAD.MOV.U32 R14, RZ, RZ, 0x1f ;  /* 0x0000001fff0e7424 */ /* 0x000fe200078e00ff */
[----:B------:R-:W-:-:S02]  /*10b0*/  MOV R8, 0x10d0 ;  /* 0x000010d000087802 */ /* 0x000fc40000000f00 */
[----:B------:R-:W-:Y:S05]  /*10c0*/  CALL.REL.NOINC `($__internal_118_$__cuda_sm70_shflsync_bfly_p) ;  /* 0x0000027000007944 */ /* 0x000fea0003c00000 */
[----:B-1----:R-:W-:Y:S01]  /*10d0*/  FADD.FTZ R12, R18, R14 ;  /* 0x0000000e120c7221 */ /* 0x002fe20000010000 */
[----:B0-----:R-:W-:Y:S01]  /*10e0*/  HFMA2.MMA R17, -RZ, RZ, 0, 9.5367431640625e-07 ;  /* 0x00000010ff117435 */ /* 0x001fe200000001ff */
[----:B------:R-:W-:Y:S01]  /*10f0*/  MOV R14, 0x1f ;  /* 0x0000001f000e7802 */ /* 0x000fe20000000f00 */
[----:B------:R-:W-:Y:S01]  /*1100*/  IMAD.MOV.U32 R19, RZ, RZ, -0x1 ;  /* 0xffffffffff137424 */ /* 0x000fe200078e00ff */
[----:B------:R-:W-:-:S02]  /*1110*/  MOV R8, 0x1140 ;  /* 0x0000114000087802 */ /* 0x000fc40000000f00 */
[----:B------:R-:W-:Y:S02]  /*1120*/  MOV R18, R12 ;  /* 0x0000000c00127202 */ /* 0x000fe40000000f00 */
[----:B------:R-:W-:Y:S05]  /*1130*/  CALL.REL.NOINC `($__internal_118_$__cuda_sm70_shflsync_bfly_p) ;  /* 0x0000020000007944 */ /* 0x000fea0003c00000 */
[----:B-1----:R-:W-:Y:S01]  /*1140*/  MOV R15, R14 ;  /* 0x0000000e000f7202 */ /* 0x002fe20000000f00 */
[----:B------:R-:W-:Y:S01]  /*1150*/  HFMA2.MMA R14, -RZ, RZ, 0, 1.847743988037109375e-06 ;  /* 0x0000001fff0e7435 */ /* 0x000fe200000001ff */
[----:B0-----:R-:W-:Y:S01]  /*1160*/  MOV R18, R11 ;  /* 0x0000000b00127202 */ /* 0x001fe20000000f00 */
[----:B------:R-:W-:Y:S01]  /*1170*/  IMAD.MOV.U32 R17, RZ, RZ, 0x1 ;  /* 0x00000001ff117424 */ /* 0x000fe200078e00ff */
[----:B------:R-:W-:Y:S02]  /*1180*/  MOV R19, 0xffffffff ;  /* 0xffffffff00137802 */ /* 0x000fe40000000f00 */
[----:B------:R-:W-:Y:S02]  /*1190*/  MOV R8, 0x11b0 ;  /* 0x000011b000087802 */ /* 0x000fe40000000f00 */
[----:B------:R-:W-:Y:S05]  /*11a0*/  CALL.REL.NOINC `($__internal_118_$__cuda_sm70_shflsync_bfly_p) ;  /* 0x0000019000007944 */ /* 0x000fea0003c00000 */
[----:B0-----:R-:W-:Y:S01]  /*11b0*/  HFMA2.MMA R17, -RZ, RZ, 0, 1.1920928955078125e-07 ;  /* 0x00000002ff117435 */ /* 0x001fe200000001ff */
[----:B-1----:R-:W-:Y:S01]  /*11c0*/  FADD.FTZ R18, R11, R14 ;  /* 0x0000000e0b127221 */ /* 0x002fe20000010000 */
[----:B------:R-:W-:Y:S01]  /*11d0*/  MOV R19, 0xffffffff ;  /* 0xffffffff00137802 */ /* 0x000fe20000000f00 */
[----:B------:R-:W-:Y:S01]  /*11e0*/  IMAD.MOV.U32 R14, RZ, RZ, 0x1f ;  /* 0x0000001fff0e7424 */ /* 0x000fe200078e00ff */
[----:B------:R-:W-:-:S02]  /*11f0*/  MOV R8, 0x1210 ;  /* 0x0000121000087802 */ /* 0x000fc40000000f00 */
[----:B------:R-:W-:Y:S05]  /*1200*/  CALL.REL.NOINC `($__internal_118_$__cuda_sm70_shflsync_bfly_p) ;  /* 0x0000013000007944 */ /* 0x000fea0003c00000 */
[----:B0-----:R-:W-:Y:S01]  /*1210*/  HFMA2.MMA R17, -RZ, RZ, 0, 2.384185791015625e-07 ;  /* 0x00000004ff117435 */ /* 0x001fe200000001ff */
[----:B-1----:R-:W-:Y:S01]  /*1220*/  FADD.FTZ R18, R18, R14 ;  /* 0x0000000e12127221 */ /* 0x002fe20000010000 */
[----:B------:R-:W-:Y:S01]  /*1230*/  MOV R14, 0x1f ;  /* 0x0000001f000e7802 */ /* 0x000fe20000000f00 */
[----:B------:R-:W-:Y:S01]  /*1240*/  IMAD.MOV.U32 R19, RZ, RZ, -0x1 ;  /* 0xffffffffff137424 */ /* 0x000fe200078e00ff */
[----:B------:R-:W-:-:S02]  /*1250*/  MOV R8, 0x1270 ;  /* 0x0000127000087802 */ /* 0x000fc40000000f00 */
[----:B------:R-:W-:Y:S05]  /*1260*/  CALL.REL.NOINC `($__internal_118_$__cuda_sm70_shflsync_bfly_p) ;  /* 0x000000d000007944 */ /* 0x000fea0003c00000 */
[----:B0-----:R-:W-:Y:S01]  /*1270*/  HFMA2.MMA R17, -RZ, RZ, 0, 4.76837158203125e-07 ;  /* 0x00000008ff117435 */ /* 0x001fe200000001ff */
[----:B-1----:R-:W-:Y:S01]  /*1280*/  FADD.FTZ R18, R18, R14 ;  /* 0x0000000e12127221 */ /* 0x002fe20000010000 */
[----:B------:R-:W-:-:S02]  /*1290*/  MOV R14, 0x1f ;  /* 0x0000001f000e7802 */ /* 0x000fc40000000f00 */
[----:B------:R-:W-:Y:S02]  /*12a0*/  MOV R19, 0xffffffff ;  /* 0xffffffff00137802 */ /* 0x000fe40000000f00 */
[----:B------:R-:W-:Y:S02]  /*12b0*/  MOV R8, 0x12d0 ;  /* 0x000012d000087802 */ /* 0x000fe40000000f00 */
[----:B------:R-:W-:Y:S05]  /*12c0*/  CALL.REL.NOINC `($__internal_118_$__cuda_sm70_shflsync_bfly_p) ;  /* 0x0000007000007944 */ /* 0x000fea0003c00000 */
[----:B01----:R-:W-:Y:S01]  /*12d0*/  FADD.FTZ R18, R18, R14 ;  /* 0x0000000e12127221 */ /* 0x003fe20000010000 */
[----:B------:R-:W-:Y:S01]  /*12e0*/  HFMA2.MMA R14, -RZ, RZ, 0, 1.847743988037109375e-06 ;  /* 0x0000001fff0e7435 */ /* 0x000fe200000001ff */
[----:B------:R-:W-:Y:S01]  /*12f0*/  IMAD.MOV.U32 R17, RZ, RZ, 0x10 ;  /* 0x00000010ff117424 */ /* 0x000fe200078e00ff */
[----:B------:R-:W-:Y:S02]  /*1300*/  MOV R19, 0xffffffff ;  /* 0xffffffff00137802 */ /* 0x000fe40000000f00 */
[----:B------:R-:W-:Y:S02]  /*1310*/  MOV R8, 0x1330 ;  /* 0x0000133000087802 */ /* 0x000fe40000000f00 */
[----:B------:R-:W-:Y:S05]  /*1320*/  CALL.REL.NOINC `($__internal_118_$__cuda_sm70_shflsync_bfly_p) ;  /* 0x0000001000007944 */ /* 0x000fea0003c00000 */
[----:B01----:R-:W-:Y:S05]  /*1330*/  BRA `(.L_x_9040) ;  /* 0xfffff82000007947 */ /* 0x003fea000383ffff */
        .weak           $__internal_118_$__cuda_sm70_shflsync_bfly_p
        .type           $__internal_118_$__cuda_sm70_shflsync_bfly_p,@function
        .size           $__internal_118_$__cuda_sm70_shflsync_bfly_p,(.L_x_15000 - $__internal_118_$__cuda_sm70_shflsync_bfly_p)
$__internal_118_$__cuda_sm70_shflsync_bfly_p:
[----:B------:R-:W-:Y:S01]  /*1340*/  HFMA2.MMA R9, -RZ, RZ, 0, 0 ;  /* 0x00000000ff097435 */ /* 0x000fe200000001ff */
[----:B------:R-:W-:Y:S04]  /*1350*/  WARPSYNC R19 ;  /* 0x0000001300007348 */ /* 0x000fe80003800000 */
[----:B------:R0:W1:Y:S01]  /*1360*/  SHFL.BFLY PT, R14, R18, R17, R14 ;  /* 0x0c000011120e7389 */ /* 0x00006200000e000e */
[----:B------:R-:W-:Y:S05]  /*1370*/  RET.REL.NODEC R8 `(_ZN10layer_norm22ln_bwd_finalize_kernelINS_22Kernel_traits_finalizeILj1280Ef6__halfS2_S2_fjLb1ELj1024ELj4ENS_18Kernel_traits_baseILj1280EfS2_S2_S2_fjLj1024EEEEELb1ELb1EEEvNS_9BwdParamsE) ;  /* 0xffffec8008007950 */ /* 0x000fea0003c3ffff */
.L_x_9041:
        /* <DEDUP_REMOVED lines=16> */
.L_x_15000:


//--------------------- .text._ZN10layer_norm13ln_bwd_kernelINS_13Kernel_traitsIf6__halfS2_S2_fjLj1280ELj1ELj4ELj1ELj16ENS_18Kernel_traits_baseILj1280EfS2_S2_S2_fjLj128EEEEELb1ELb1ELb1ELb1EEEvNS_9BwdParamsE --------------------------
	.section	.text._ZN10layer_norm13ln_bwd_kernelINS_13Kernel_traitsIf6__halfS2_S2_fjLj1280ELj1ELj4ELj1ELj16ENS_18Kernel_traits_baseILj1280EfS2_S2_S2_fjLj128EEEEELb1ELb1ELb1ELb1EEEvNS_9BwdParamsE,"ax",@progbits
	.sectioninfo	@"SHI_REGISTERS=255"
	.align	128
        .global         _ZN10layer_norm13ln_bwd_kernelINS_13Kernel_traitsIf6__halfS2_S2_fjLj1280ELj1ELj4ELj1ELj16ENS_18Kernel_traits_baseILj1280EfS2_S2_S2_fjLj128EEEEELb1ELb1ELb1ELb1EEEvNS_9BwdParamsE
        .type           _ZN10layer_norm13ln_bwd_kernelINS_13Kernel_traitsIf6__halfS2_S2_fjLj1280ELj1ELj4ELj1ELj16ENS_18Kernel_traits_baseILj1280EfS2_S2_S2_fjLj128EEEEELb1ELb1ELb1ELb1EEEvNS_9BwdParamsE,@function
        .size           _ZN10layer_norm13ln_bwd_kernelINS_13Kernel_traitsIf6__halfS2_S2_fjLj1280ELj1ELj4ELj1ELj16ENS_18Kernel_traits_baseILj1280EfS2_S2_S2_fjLj128EEEEELb1ELb1ELb1ELb1EEEvNS_9BwdParamsE,(.L_x_15001 - _ZN10layer_norm13ln_bwd_kernelINS_13Kernel_traitsIf6__halfS2_S2_fjLj1280ELj1ELj4ELj1ELj16ENS_18Kernel_traits_baseILj1280EfS2_S2_S2_fjLj128EEEEELb1ELb1ELb1ELb1EEEvNS_9BwdParamsE)
        .other          _ZN10layer_norm13ln_bwd_kernelINS_13Kernel_traitsIf6__halfS2_S2_fjLj1280ELj1ELj4ELj1ELj16ENS_18Kernel_traits_baseILj1280EfS2_S2_S2_fjLj128EEEEELb1ELb1ELb1ELb1EEEvNS_9BwdParamsE,@"STO_CUDA_ENTRY STV_DEFAULT"
_ZN10layer_norm13ln_bwd_kernelINS_13Kernel_traitsIf6__halfS2_S2_fjLj1280ELj1ELj4ELj1ELj16ENS_18Kernel_traits_baseILj1280EfS2_S2_S2_fjLj128EEEEELb1ELb1ELb1ELb1EEEvNS_9BwdParamsE:
.text._ZN10layer_norm13ln_bwd_kernelINS_13Kernel_traitsIf6__halfS2_S2_fjLj1280ELj1ELj4ELj1ELj16ENS_18Kernel_traits_baseILj1280EfS2_S2_S2_fjLj128EEEEELb1ELb1ELb1ELb1EEEvNS_9BwdParamsE:
        /* <DEDUP_REMOVED lines=71> */
.L_x_9043:
        /* <DEDUP_REMOVED lines=126> */
.L_x_9258:
        /* <DEDUP_REMOVED lines=59> */
.L_x_9046:
        /* <DEDUP_REMOVED lines=56> */
[--C-:B---3--:R-:W-:Y:S02]  /*1380*/  HADD2.F32 R0, -RZ, R216.reuse.H0_H0 ;  /* 0x200000d8ff007230 */ /* 0x108fe40000004100 */
[----:B------:R-:W-:Y:S02]  /*1390*/  HADD2.F32 R227, -RZ, R216.H1_H1 ;  /* 0x300000d8ffe37230 */ /* 0x000fe40000004100 */
[--C-:B------:R-:W-:Y:S02]  /*13a0*/  HADD2.F32 R223, -RZ, R217.reuse.H0_H0 ;  /* 0x200000d9ffdf7230 */ /* 0x100fe40000004100 */
[----:B------:R-:W-:Y:S02]  /*13b0*/  HADD2.F32 R224, -RZ, R217.H1_H1 ;  /* 0x300000d9ffe07230 */ /* 0x000fe40000004100 */
[----:B------:R-:W-:-:S02]  /*13c0*/  HADD2.F32 R9, -RZ, R218.H0_H0 ;  /* 0x200000daff097230 */ /* 0x000fc40000004100 */
[----:B------:R-:W-:Y:S02]  /*13d0*/  HADD2.F32 R220, -RZ, R218.H1_H1 ;  /* 0x300000daffdc7230 */ /* 0x000fe40000004100 */
[--C-:B----4-:R-:W-:Y:S02]  /*13e0*/  HADD2.F32 R10, -RZ, R219.reuse.H0_H0 ;  /* 0x200000dbff0a7230 */ /* 0x110fe40000004100 */
[----:B------:R-:W-:Y:S01]  /*13f0*/  HADD2.F32 R11, -RZ, R219.H1_H1 ;  /* 0x300000dbff0b7230 */ /* 0x000fe20000004100 */
[----:B--2---:R-:W-:Y:S01]  /*1400*/  FSEL R207, R207, RZ, !P2 ;  /* 0x000000ffcfcf7208 */ /* 0x004fe20005000000 */
[--C-:B------:R-:W-:Y:S02]  /*1410*/  HADD2.F32 R237, -RZ, R212.reuse.H0_H0 ;  /* 0x200000d4ffed7230 */ /* 0x100fe40000004100 */
[----:B------:R-:W-:Y:S02]  /*1420*/  HADD2.F32 R236, -RZ, R212.H1_H1 ;  /* 0x300000d4ffec7230 */ /* 0x000fe40000004100 */
[----:B------:R-:W-:-:S02]  /*1430*/  HADD2.F32 R235, -RZ, R213.H0_H0 ;  /* 0x200000d5ffeb7230 */ /* 0x000fc40000004100 */
[----:B------:R-:W-:Y:S02]  /*1440*/  HADD2.F32 R234, -RZ, R213.H1_H1 ;  /* 0x300000d5ffea7230 */ /* 0x000fe40000004100 */
[--C-:B------:R-:W-:Y:S02]  /*1450*/  HADD2.F32 R233, -RZ, R214.reuse.H0_H0 ;  /* 0x200000d6ffe97230 */ /* 0x100fe40000004100 */
[----:B------:R-:W-:Y:S02]  /*1460*/  HADD2.F32 R231, -RZ, R214.H1_H1 ;  /* 0x300000d6ffe77230 */ /* 0x000fe40000004100 */
[----:B------:R-:W-:Y:S02]  /*1470*/  HADD2.F32 R134, -RZ, R215.H0_H0 ;  /* 0x200000d7ff867230 */ /* 0x000fe40000004100 */
[--C-:B------:R-:W-:Y:S02]  /*1480*/  HADD2.F32 R221, -RZ, R210.reuse.H0_H0 ;  /* 0x200000d2ffdd7230 */ /* 0x100fe40000004100 */
[----:B------:R-:W-:-:S02]  /*1490*/  HADD2.F32 R222, -RZ, R210.H1_H1 ;  /* 0x300000d2ffde7230 */ /* 0x000fc40000004100 */
[----:B------:R-:W-:Y:S02]  /*14a0*/  HADD2.F32 R133, -RZ, R215.H1_H1 ;  /* 0x300000d7ff857230 */ /* 0x000fe40000004100 */
[----:B------:R-:W-:Y:S02]  /*14b0*/  HADD2.F32 R212, -RZ, R211.H0_H0 ;  /* 0x200000d3ffd47230 */ /* 0x000fe40000004100 */
[----:B------:R-:W-:Y:S02]  /*14c0*/  HADD2.F32 R210, -RZ, R188.H1_H1 ;  /* 0x300000bcffd27230 */ /* 0x000fe40000004100 */
[----:B------:R-:W-:Y:S02]  /*14d0*/  HADD2.F32 R185, -RZ, R190.H1_H1 ;  /* 0x300000beffb97230 */ /* 0x000fe40000004100 */
[----:B------:R-:W-:Y:S01]  /*14e0*/  HADD2.F32 R205, -RZ, R188.H0_H0 ;  /* 0x200000bcffcd7230 */ /* 0x000fe20000004100 */
[----:B------:R-:W-:Y:S01]  /*14f0*/  FADD.FTZ R232, -R207, R210 ;  /* 0x000000d2cfe87221 */ /* 0x000fe20000010100 */
[----:B------:R-:W-:-:S02]  /*1500*/  HADD2.F32 R218, -RZ, R180.H0_H0 ;  /* 0x200000b4ffda7230 */ /* 0x000fc40000004100 */
[----:B------:R-:W-:Y:S02]  /*1510*/  HADD2.F32 R219, -RZ, R180.H1_H1 ;  /* 0x300000b4ffdb7230 */ /* 0x000fe40000004100 */
[--C-:B------:R-:W-:Y:S02]  /*1520*/  HADD2.F32 R217, -RZ, R181.reuse.H0_H0 ;  /* 0x200000b5ffd97230 */ /* 0x100fe40000004100 */
[----:B------:R-:W-:Y:S01]  /*1530*/  HADD2.F32 R216, -RZ, R181.H1_H1 ;  /* 0x300000b5ffd87230 */ /* 0x000fe20000004100 */
[----:B------:R-:W-:Y:S01]  /*1540*/  @P0 IMAD.WIDE.U32 R180, R230, R247, c[0x0][0x218] ;  /* 0x00008600e6b40625 */ /* 0x000fe200078e00f7 */
[----:B------:R-:W-:-:S04]  /*1550*/  HADD2.F32 R215, -RZ, R182.H0_H0 ;  /* 0x200000b6ffd77230 */ /* 0x000fc80000004100 */
[----:B------:R1:W5:Y:S01]  /*1560*/  @P0 LDG.E.128 R28, [R180.64] ;  /* 0x00000004b41c0981 */ /* 0x000362000c1e1d00 */
[----:B------:R-:W-:Y:S01]  /*1570*/  HADD2.F32 R214, -RZ, R182.H1_H1 ;  /* 0x300000b6ffd67230 */ /* 0x000fe20000004100 */
[----:B------:R-:W-:Y:S01]  /*1580*/  FADD.FTZ R210, -R207, R185 ;  /* 0x000000b9cfd27221 */ /* 0x000fe20000010100 */
[--C-:B------:R-:W-:Y:S01]  /*1590*/  HADD2.F32 R213, -RZ, R183.reuse.H0_H0 ;  /* 0x200000b7ffd57230 */ /* 0x100fe20000004100 */
[C---:B------:R-:W-:Y:S01]  /*15a0*/  IADD3 R182, R184.reuse, 0x60, RZ ;  /* 0x00000060b8b67810 */ /* 0x040fe20007ffe0ff */
[----:B------:R-:W-:Y:S01]  /*15b0*/  HADD2.F32 R206, -RZ, R183.H1_H1 ;  /* 0x300000b7ffce7230 */ /* 0x000fe20000004100 */
[C---:B------:R-:W-:Y:S02]  /*15c0*/  IADD3 R183, R184.reuse, 0x20, RZ ;  /* 0x00000020b8b77810 */ /* 0x040fe40007ffe0ff */
[C---:B-1----:R-:W-:Y:S02]  /*15d0*/  IADD3 R181, R184.reuse, 0x40, RZ ;  /* 0x00000040b8b57810 */ /* 0x042fe40007ffe0ff */
[----:B------:R-:W-:Y:S01]  /*15e0*/  IADD3 R180, R184, 0x80, RZ ;  /* 0x00000080b8b47810 */ /* 0x000fe20007ffe0ff */
[----:B------:R-:W-:-:S02]  /*15f0*/  HADD2.F32 R204, -RZ, R189.H1_H1 ;  /* 0x300000bdffcc7230 */ /* 0x000fc40000004100 */
[----:B------:R-:W-:Y:S01]  /*1600*/  IMAD.WIDE.U32 R184, R181, R198, c[0x0][0x190] ;  /* 0x00006400b5b87625 */ /* 0x000fe200078e00c6 */
[----:B------:R-:W-:-:S03]  /*1610*/  HADD2.F32 R225, -RZ, R209.H0_H0 ;  /* 0x200000d1ffe17230 */ /* 0x000fc60000004100 */
[----:B------:R-:W-:-:S04]  /*1620*/  IMAD.WIDE.U32 R180, R180, R198, c[0x0][0x190] ;  /* 0x00006400b4b47625 */ /* 0x000fc800078e00c6 */
[C---:B------:R-:W-:Y:S02]  /*1630*/  FADD.FTZ R252, -R207.reuse, R227 ;  /* 0x000000e3cffc7221 */ /* 0x040fe40000010100 */
[C---:B------:R-:W-:Y:S02]  /*1640*/  FADD.FTZ R242, -R207.reuse, R212 ;  /* 0x000000d4cff27221 */ /* 0x040fe40000010100 */
        /* <DEDUP_REMOVED lines=8> */
[----:B------:R-:W-:Y:S01]  /*16d0*/  HADD2.F32 R211, -RZ, R211.H1_H1 ;  /* 0x300000d3ffd37230 */ /* 0x000fe20000004100 */
[----:B------:R1:W5:Y:S01]  /*16e0*/  LDG.E.64 R204, [R196.64] ;  /* 0x00000004c4cc7981 */ /* 0x000362000c1e1b00 */
[C---:B------:R-:W-:Y:S01]  /*16f0*/  FADD.FTZ R9, -R207.reuse, R220 ;  /* 0x000000dccf097221 */ /* 0x040fe20000010100 */
[--C-:B------:R-:W-:Y:S01]  /*1700*/  HADD2.F32 R221, -RZ, R20.reuse.H0_H0 ;  /* 0x20000014ffdd7230 */ /* 0x100fe20000004100 */
[----:B------:R-:W-:Y:S01]  /*1710*/  FADD.FTZ R247, -R207, R225 ;  /* 0x000000e1cff77221 */ /* 0x000fe20000010100 */
[----:B------:R-:W-:Y:S01]  /*1720*/  HADD2.F32 R222, -RZ, R20.H1_H1 ;  /* 0x30000014ffde7230 */ /* 0x000fe20000004100 */
[C---:B------:R-:W-:Y:S01]  /*1730*/  FMUL.FTZ R132, R7.reuse, R252 ;  /* 0x000000fc07847220 */ /* 0x040fe20000410000 */
[----:B------:R-:W-:Y:S01]  /*1740*/  HADD2.F32 R220, -RZ, R27.H1_H1 ;  /* 0x3000001bffdc7230 */ /* 0x000fe20000004100 */
[----:B------:R-:W-:Y:S01]  /*1750*/  MOV R20, R233 ;  /* 0x000000e900147202 */ /* 0x000fe20000000f00 */
[C---:B------:R-:W-:Y:S01]  /*1760*/  FMUL.FTZ R250, R7.reuse, R250 ;  /* 0x000000fa07fa7220 */ /* 0x040fe20000410000 */
[----:B------:R-:W-:Y:S01]  /*1770*/  HADD2.F32 R187, -RZ, R189.H0_H0 ;  /* 0x200000bdffbb7230 */ /* 0x000fe20000004100 */
[----:B-1----:R1:W5:Y:S01]  /*1780*/  LDG.E.64 R196, [R180.64] ;  /* 0x00000004b4c47981 */ /* 0x002362000c1e1b00 */
[----:B------:R-:W-:Y:S01]  /*1790*/  HADD2.F32 R233, -RZ, R14.H0_H0 ;  /* 0x2000000effe97230 */ /* 0x000fe20000004100 */
[----:B------:R-:W-:-:S02]  /*17a0*/  FMUL.FTZ R18, R7, R242 ;  /* 0x000000f207127220 */ /* 0x000fc40000410000 */
[----:B------:R2:W-:Y:S01]  /*17b0*/  STL [R1+0x8], R132 ;  /* 0x0000088401007387 */ /* 0x0005e20000100800 */
[----:B------:R-:W-:Y:S02]  /*17c0*/  HADD2.F32 R186, -RZ, R190.H0_H0 ;  /* 0x200000beffba7230 */ /* 0x000fe40000004100 */
[--C-:B------:R-:W-:Y:S02]  /*17d0*/  HADD2.F32 R228, -RZ, R208.reuse.H0_H0 ;  /* 0x200000d0ffe47230 */ /* 0x100fe40000004100 */
[----:B------:R-:W-:Y:S01]  /*17e0*/  HADD2.F32 R229, -RZ, R208.H1_H1 ;  /* 0x300000d0ffe57230 */ /* 0x000fe20000004100 */
[----:B-1----:R-:W-:Y:S01]  /*17f0*/  FADD.FTZ R181, -R207, R219 ;  /* 0x000000dbcfb57221 */ /* 0x002fe20000010100 */
[----:B------:R-:W-:Y:S01]  /*1800*/  HADD2.F32 R219, -RZ, R27.H0_H0 ;  /* 0x2000001bffdb7230 */ /* 0x000fe20000004100 */
[----:B------:R-:W-:Y:S01]  /*1810*/  MOV R27, R234 ;  /* 0x000000ea001b7202 */ /* 0x000fe20000000f00 */
[----:B------:R-:W-:Y:S01]  /*1820*/  HADD2.F32 R234, -RZ, R14.H1_H1 ;  /* 0x3000000effea7230 */ /* 0x000fe20000004100 */
[C---:B------:R-:W-:Y:S01]  /*1830*/  FMUL.FTZ R14, R7.reuse, R247 ;  /* 0x000000f7070e7220 */ /* 0x040fe20000410000 */
[----:B------:R-:W-:Y:S01]  /*1840*/  MOV R247, R20 ;  /* 0x0000001400f77202 */ /* 0x000fe20000000f00 */
[----:B------:R-:W-:Y:S01]  /*1850*/  STL [R1], R250 ;  /* 0x000000fa01007387 */ /* 0x000fe20000100800 */
[----:B------:R-:W-:-:S03]  /*1860*/  FMUL.FTZ R20, R7, R239 ;  /* 0x000000ef07147220 */ /* 0x000fc60000410000 */
[----:B------:R-:W3:Y:S04]  /*1870*/  LDL R239, [R1+0x150] ;  /* 0x0001500001ef7983 */ /* 0x000ee80000100800 */
[----:B------:R-:W4:Y:S01]  /*1880*/  LDL R242, [R1+0x154] ;  /* 0x0001540001f27983 */ /* 0x000f220000100800 */
[----:B------:R-:W-:Y:S01]  /*1890*/  HADD2.F32 R226, -RZ, R209.H1_H1 ;  /* 0x300000d1ffe27230 */ /* 0x000fe20000004100 */
[C---:B------:R-:W-:Y:S01]  /*18a0*/  FADD.FTZ R241, -R207.reuse, R211 ;  /* 0x000000d3cff17221 */ /* 0x040fe20000010100 */
[--C-:B------:R-:W-:Y:S01]  /*18b0*/  HADD2.F32 R209, -RZ, R191.reuse.H0_H0 ;  /* 0x200000bfffd17230 */ /* 0x100fe20000004100 */
[C---:B------:R-:W-:Y:S01]  /*18c0*/  FADD.FTZ R230, -R207.reuse, R187 ;  /* 0x000000bbcfe67221 */ /* 0x040fe20000010100 */
[----:B------:R-:W-:Y:S01]  /*18d0*/  HADD2.F32 R208, -RZ, R191.H1_H1 ;  /* 0x300000bfffd07230 */ /* 0x000fe20000004100 */
[----:B------:R-:W-:Y:S01]  /*18e0*/  FADD.FTZ R211, -R207, R186 ;  /* 0x000000bacfd37221 */ /* 0x000fe20000010100 */
[--C-:B------:R-:W-:Y:S01]  /*18f0*/  HADD2.F32 R188, -RZ, R192.reuse.H0_H0 ;  /* 0x200000c0ffbc7230 */ /* 0x100fe20000004100 */
[----:B------:R-:W-:Y:S01]  /*1900*/  IMAD.WIDE.U32 R186, R183, R198, c[0x0][0x190] ;  /* 0x00006400b7ba7625 */ /* 0x000fe200078e00c6 */
[----:B------:R-:W-:Y:S01]  /*1910*/  HADD2.F32 R189, -RZ, R192.H1_H1 ;  /* 0x300000c0ffbd7230 */ /* 0x000fe20000004100 */
[----:B0-----:R0:W5:Y:S01]  /*1920*/  LDG.E.64 R200, [R184.64] ;  /* 0x00000004b8c87981 */ /* 0x001162000c1e1b00 */
[----:B------:R-:W-:-:S02]  /*1930*/  HADD2.F32 R190, -RZ, R193.H0_H0 ;  /* 0x200000c1ffbe7230 */ /* 0x000fc40000004100 */
[----:B------:R-:W-:Y:S01]  /*1940*/  HADD2.F32 R191, -RZ, R193.H1_H1 ;  /* 0x300000c1ffbf7230 */ /* 0x000fe20000004100 */
[----:B------:R-:W-:Y:S01]  /*1950*/  IMAD.WIDE.U32 R182, R182, R198, c[0x0][0x190] ;  /* 0x00006400b6b67625 */ /* 0x000fe200078e00c6 */
[--C-:B------:R-:W-:Y:S01]  /*1960*/  HADD2.F32 R192, -RZ, R194.reuse.H0_H0 ;  /* 0x200000c2ffc07230 */ /* 0x100fe20000004100 */
[----:B------:R1:W5:Y:S01]  /*1970*/  LDG.E.64 R202, [R186.64] ;  /* 0x00000004baca7981 */ /* 0x000362000c1e1b00 */
[----:B------:R-:W-:Y:S02]  /*1980*/  HADD2.F32 R193, -RZ, R194.H1_H1 ;  /* 0x300000c2ffc17230 */ /* 0x000fe40000004100 */
[--C-:B------:R-:W-:Y:S01]  /*1990*/  HADD2.F32 R194, -RZ, R195.reuse.H0_H0 ;  /* 0x200000c3ffc27230 */ /* 0x100fe20000004100 */
[C---:B------:R-:W-:Y:S01]  /*19a0*/  FADD.FTZ R251, -R207.reuse, R224 ;  /* 0x000000e0cffb7221 */ /* 0x040fe20000010100 */
[----:B------:R-:W-:Y:S01]  /*19b0*/  HADD2.F32 R195, -RZ, R195.H1_H1 ;  /* 0x300000c3ffc37230 */ /* 0x000fe20000004100 */
[C---:B------:R-:W-:Y:S01]  /*19c0*/  FADD.FTZ R249, -R207.reuse, R228 ;  /* 0x000000e4cff97221 */ /* 0x040fe20000010100 */
[--C-:B------:R-:W-:Y:S01]  /*19d0*/  HADD2.F32 R223, -RZ, R21.reuse.H0_H0 ;  /* 0x20000015ffdf7230 */ /* 0x100fe20000004100 */
[----:B------:R2:W5:Y:S01]  /*19e0*/  LDG.E.64 R198, [R182.64] ;  /* 0x00000004b6c67981 */ /* 0x000562000c1e1b00 */
[----:B------:R-:W-:Y:S01]  /*19f0*/  HADD2.F32 R224, -RZ, R21.H1_H1 ;  /* 0x30000015ffe07230 */ /* 0x000fe20000004100 */
[C---:B0-----:R-:W-:Y:S01]  /*1a00*/  FADD.FTZ R185, -R207.reuse, R214 ;  /* 0x000000d6cfb97221 */ /* 0x041fe20000010100 */
[----:B------:R-:W-:Y:S01]  /*1a10*/  MOV R21, R231 ;  /* 0x000000e700157202 */ /* 0x000fe20000000f00 */
[C---:B-1----:R-:W-:Y:S01]  /*1a20*/  FADD.FTZ R186, -R207.reuse, R213 ;  /* 0x000000d5cfba7221 */ /* 0x042fe20000010100 */
[--C-:B------:R-:W-:Y:S01]  /*1a30*/  HADD2.F32 R213, -RZ, R24.reuse.H0_H0 ;  /* 0x20000018ffd57230 */ /* 0x100fe20000004100 */
[C---:B------:R-:W-:Y:S01]  /*1a40*/  FADD.FTZ R0, -R207.reuse, R0 ;  /* 0x00000000cf007221 */ /* 0x040fe20000010100 */
[----:B------:R-:W-:Y:S01]  /*1a50*/  HADD2.F32 R214, -RZ, R24.H1_H1 ;  /* 0x30000018ffd67230 */ /* 0x000fe20000004100 */
[C---:B------:R-:W-:Y:S01]  /*1a60*/  FADD.FTZ R10, -R207.reuse, R10 ;  /* 0x0000000acf0a7221 */ /* 0x040fe20000010100 */
[----:B------:R-:W-:Y:S01]  /*1a70*/  MOV R24, R237 ;  /* 0x000000ed00187202 */ /* 0x000fe20000000f00 */
[C---:B------:R-:W-:Y:S01]  /*1a80*/  FADD.FTZ R11, -R207.reuse, R11 ;  /* 0x0000000bcf0b7221 */ /* 0x040fe20000010100 */
[----:B------:R-:W-:Y:S01]  /*1a90*/  HADD2.F32 R227, -RZ, R23.H0_H0 ;  /* 0x20000017ffe37230 */ /* 0x000fe20000004100 */
[C---:B------:R-:W-:Y:S01]  /*1aa0*/  FADD.FTZ R248, -R207.reuse, R229 ;  /* 0x000000e5cff87221 */ /* 0x040fe20000010100 */
[----:B------:R-:W-:Y:S01]  /*1ab0*/  HADD2.F32 R229, -RZ, R12.H0_H0 ;  /* 0x2000000cffe57230 */ /* 0x000fe20000004100 */
[C---:B------:R-:W-:Y:S01]  /*1ac0*/  FADD.FTZ R246, -R207.reuse, R226 ;  /* 0x000000e2cff67221 */ /* 0x040fe20000010100 */
[----:B------:R-:W4:Y:S01]  /*1ad0*/  LDL R252, [R1+0x158] ;  /* 0x0001580001fc7983 */ /* 0x000f220000100800 */
[----:B------:R-:W-:-:S02]  /*1ae0*/  FADD.FTZ R209, -R207, R209 ;  /* 0x000000d1cfd17221 */ /* 0x000fc40000010100 */
[C---:B------:R-:W-:Y:S02]  /*1af0*/  FADD.FTZ R208, -R207.reuse, R208 ;  /* 0x000000d0cfd07221 */ /* 0x040fe40000010100 */
[C---:B------:R-:W-:Y:S02]  /*1b00*/  FADD.FTZ R180, -R207.reuse, R218 ;  /* 0x000000dacfb47221 */ /* 0x040fe40000010100 */
[C---:B--2---:R-:W-:Y:S02]  /*1b10*/  FADD.FTZ R182, -R207.reuse, R217 ;  /* 0x000000d9cfb67221 */ /* 0x044fe40000010100 */
        /* <DEDUP_REMOVED lines=11> */
[----:B------:R-:W-:Y:S01]  /*1bd0*/  HADD2.F32 R207, -RZ, R12.H1_H1 ;  /* 0x3000000cffcf7230 */ /* 0x000fe20000004100 */
[C---:B------:R-:W-:Y:S01]  /*1be0*/  FMUL.FTZ R12, R7.reuse, R249 ;  /* 0x000000f9070c7220 */ /* 0x040fe20000410000 */
[--C-:B------:R-:W-:Y:S01]  /*1bf0*/  HADD2.F32 R215, -RZ, R25.reuse.H0_H0 ;  /* 0x20000019ffd77230 */ /* 0x100fe20000004100 */
[----:B------:R-:W-:Y:S01]  /*1c00*/  MOV R249, R21 ;  /* 0x0000001500f97202 */ /* 0x000fe20000000f00 */
[----:B------:R-:W-:Y:S01]  /*1c10*/  HADD2.F32 R216, -RZ, R25.H1_H1 ;  /* 0x30000019ffd87230 */ /* 0x000fe20000004100 */
[----:B------:R-:W-:Y:S01]  /*1c20*/  MOV R25, R236 ;  /* 0x000000ec00197202 */ /* 0x000fe20000000f00 */
[--C-:B------:R-:W-:Y:S02]  /*1c30*/  HADD2.F32 R217, -RZ, R26.reuse.H0_H0 ;  /* 0x2000001affd97230 */ /* 0x100fe40000004100 */
[----:B------:R-:W-:Y:S01]  /*1c40*/  HADD2.F32 R218, -RZ, R26.H1_H1 ;  /* 0x3000001affda7230 */ /* 0x000fe20000004100 */
[----:B------:R-:W-:Y:S01]  /*1c50*/  MOV R26, R235 ;  /* 0x000000eb001a7202 */ /* 0x000fe20000000f00 */
[--C-:B------:R-:W-:Y:S01]  /*1c60*/  HADD2.F32 R231, -RZ, R13.reuse.H0_H0 ;  /* 0x2000000dffe77230 */ /* 0x100fe20000004100 */
[C---:B------:R-:W-:Y:S01]  /*1c70*/  FMUL.FTZ R21, R7.reuse, R232 ;  /* 0x000000e807157220 */ /* 0x040fe20000410000 */
[----:B------:R-:W-:Y:S01]  /*1c80*/  HADD2.F32 R206, -RZ, R13.H1_H1 ;  /* 0x3000000dffce7230 */ /* 0x000fe20000004100 */
[C---:B------:R-:W-:Y:S01]  /*1c90*/  FMUL.FTZ R13, R7.reuse, R248 ;  /* 0x000000f8070d7220 */ /* 0x040fe20000410000 */
[--C-:B------:R-:W-:Y:S01]  /*1ca0*/  HADD2.F32 R235, -RZ, R15.reuse.H0_H0 ;  /* 0x2000000fffeb7230 */ /* 0x100fe20000004100 */
[----:B------:R-:W-:Y:S01]  /*1cb0*/  MOV R232, R24 ;  /* 0x0000001800e87202 */ /* 0x000fe20000000f00 */
[----:B------:R-:W-:Y:S01]  /*1cc0*/  HADD2.F32 R236, -RZ, R15.H1_H1 ;  /* 0x3000000fffec7230 */ /* 0x000fe20000004100 */
[C---:B------:R-:W-:Y:S01]  /*1cd0*/  FMUL.FTZ R15, R7.reuse, R246 ;  /* 0x000000f6070f7220 */ /* 0x040fe20000410000 */
[----:B------:R-:W-:Y:S01]  /*1ce0*/  HADD2.F32 R228, -RZ, R23.H1_H1 ;  /* 0x30000017ffe47230 */ /* 0x000fe20000004100 */
[----:B------:R-:W2:Y:S01]  /*1cf0*/  LDL R248, [R1+0x140] ;  /* 0x0001400001f87983 */ /* 0x000ea20000100800 */
[----:B------:R-:W-:-:S02]  /*1d00*/  FMUL.FTZ R24, R7, R211 ;  /* 0x000000d307187220 */ /* 0x000fc40000410000 */
[----:B------:R-:W-:Y:S01]  /*1d10*/  FMUL.FTZ R23, R7, R212 ;  /* 0x000000d407177220 */ /* 0x000fe20000410000 */
[----:B------:R-:W2:Y:S04]  /*1d20*/  LDL R246, [R1+0x15c] ;  /* 0x00015c0001f67983 */ /* 0x000ea80000100800 */
[----:B------:R-:W2:Y:S04]  /*1d30*/  LDL R211, [R1+0x148] ;  /* 0x0001480001d37983 */ /* 0x000ea80000100800 */
[----:B------:R-:W2:Y:S01]  /*1d40*/  LDL R212, [R1+0x14c] ;  /* 0x00014c0001d47983 */ /* 0x000ea20000100800 */
[----:B------:R-:W-:-:S02]  /*1d50*/  HADD2.F32 R128, -RZ, R19.H0_H0 ;  /* 0x20000013ff807230 */ /* 0x000fc40000004100 */
[----:B------:R-:W-:Y:S01]  /*1d60*/  HADD2.F32 R8, -RZ, R19.H1_H1 ;  /* 0x30000013ff087230 */ /* 0x000fe20000004100 */
[C---:B------:R-:W-:Y:S01]  /*1d70*/  FMUL.FTZ R19, R7.reuse, R241 ;  /* 0x000000f107137220 */ /* 0x040fe20000410000 */
[--C-:B------:R-:W-:Y:S01]  /*1d80*/  HADD2.F32 R237, -RZ, R16.reuse.H0_H0 ;  /* 0x20000010ffed7230 */ /* 0x100fe20000004100 */
[----:B------:R-:W-:Y:S01]  /*1d90*/  MOV R241, R25 ;  /* 0x0000001900f17202 */ /* 0x000fe20000000f00 */
[----:B------:R-:W-:Y:S01]  /*1da0*/  HADD2.F32 R238, -RZ, R16.H1_H1 ;  /* 0x30000010ffee7230 */ /* 0x000fe20000004100 */
[C---:B------:R-:W-:Y:S01]  /*1db0*/  FMUL.FTZ R16, R7.reuse, R244 ;  /* 0x000000f407107220 */ /* 0x040fe20000410000 */
[----:B------:R-:W-:Y:S01]  /*1dc0*/  MOV R244, R27 ;  /* 0x0000001b00f47202 */ /* 0x000fe20000000f00 */
[C---:B------:R-:W-:Y:S02]  /*1dd0*/  FMUL.FTZ R27, R7.reuse, R208 ;  /* 0x000000d0071b7220 */ /* 0x040fe40000410000 */
[----:B------:R-:W-:Y:S02]  /*1de0*/  FMUL.FTZ R25, R7, R210 ;  /* 0x000000d207197220 */ /* 0x000fe40000410000 */
[----:B------:R-:W2:Y:S01]  /*1df0*/  LDL R210, [R1+0x144] ;  /* 0x0001440001d27983 */ /* 0x000ea20000100800 */
[----:B------:R-:W-:-:S02]  /*1e00*/  FFMA.FTZ R49, R132, R241, R49 ;  /* 0x000000f184317223 */ /* 0x000fc40000010031 */
[----:B------:R-:W-:Y:S02]  /*1e10*/  FADD.FTZ R89, R89, R241 ;  /* 0x000000f159597221 */ /* 0x000fe40000010000 */
[----:B---3--:R-:W-:Y:S02]  /*1e20*/  FMUL.FTZ R208, R239, R232 ;  /* 0x000000e8efd07220 */ /* 0x008fe40000410000 */
[----:B----4-:R-:W-:-:S05]  /*1e30*/  FMUL.FTZ R239, R242, R241 ;  /* 0x000000f1f2ef7220 */ /* 0x010fca0000410000 */
[----:B------:R0:W-:Y:S04]  /*1e40*/  STL [R1+0x4], R239 ;  /* 0x000004ef01007387 */ /* 0x0001e80000100800 */
[----:B------:R-:W3:Y:S01]  /*1e50*/  LDL R241, [R1+0x13c] ;  /* 0x00013c0001f17983 */ /* 0x000ee20000100800 */
[--C-:B------:R-:W-:Y:S02]  /*1e60*/  HADD2.F32 R131, -RZ, R17.reuse.H0_H0 ;  /* 0x20000011ff837230 */ /* 0x100fe40000004100 */
[----:B------:R-:W-:Y:S01]  /*1e70*/  HADD2.F32 R240, -RZ, R17.H1_H1 ;  /* 0x30000011fff07230 */ /* 0x000fe20000004100 */
        /* <DEDUP_REMOVED lines=14> */
[----:B------:R-:W-:Y:S01]  /*1f60*/  FMUL.FTZ R252, R252, R243 ;  /* 0x000000f3fcfc7220 */ /* 0x000fe20000410000 */
[--C-:B------:R-:W-:Y:S01]  /*1f70*/  HADD2.F32 R225, -RZ, R22.reuse.H0_H0 ;  /* 0x20000016ffe17230 */ /* 0x100fe20000004100 */
[----:B------:R-:W4:Y:S01]  /*1f80*/  LDL R243, [R1+0x138] ;  /* 0x0001380001f37983 */ /* 0x000f220000100800 */
[----:B------:R-:W-:Y:S01]  /*1f90*/  FFMA.FTZ R54, R10, R134, R54 ;  /* 0x000000860a367223 */ /* 0x000fe20000010036 */
[----:B------:R-:W-:Y:S01]  /*1fa0*/  HADD2.F32 R226, -RZ, R22.H1_H1 ;  /* 0x30000016ffe27230 */ /* 0x000fe20000004100 */
        /* <DEDUP_REMOVED lines=8> */
[----:B--2---:R-:W-:Y:S02]  /*2030*/  FMUL.FTZ R209, R248, R247 ;  /* 0x000000f7f8d17220 */ /* 0x004fe40000410000 */
[----:B------:R-:W2:Y:S01]  /*2040*/  LDL R247, [R1+0x130] ;  /* 0x0001300001f77983 */ /* 0x000ea20000100800 */
[----:B------:R-:W-:-:S03]  /*2050*/  FMUL.FTZ R246, R246, R244 ;  /* 0x000000f4f6f67220 */ /* 0x000fc60000410000 */
[----:B------:R-:W2:Y:S01]  /*2060*/  LDL R244, [R1+0x134] ;  /* 0x0001340001f47983 */ /* 0x000ea20000100800 */
[----:B------:R-:W-:-:S03]  /*2070*/  FMUL.FTZ R211, R211, R134 ;  /* 0x00000086d3d37220 */ /* 0x000fc60000410000 */
[----:B------:R1:W5:Y:S01]  /*2080*/  LDL.LU R134, [R1+0x17c] ;  /* 0x00017c0001867983 */ /* 0x0003620000300800 */
[----:B------:R-:W-:-:S03]  /*2090*/  FMUL.FTZ R212, R212, R133 ;  /* 0x00000085d4d47220 */ /* 0x000fc60000410000 */
[----:B------:R1:W5:Y:S04]  /*20a0*/  LDL.LU R133, [R1+0x178] ;  /* 0x0001780001857983 */ /* 0x0003680000300800 */
[----:B------:R-:W2:Y:S04]  /*20b0*/  LDL R230, [R1+0x128] ;  /* 0x0001280001e67983 */ /* 0x000ea80000100800 */
[----:B------:R-:W2:Y:S04]  /*20c0*/  LDL R232, [R1+0x124] ;  /* 0x0001240001e87983 */ /* 0x000ea80000100800 */
        /* <DEDUP_REMOVED lines=15> */
[----:B----4-:R-:W-:Y:S02]  /*21c0*/  FMUL.FTZ R215, R243, R215 ;  /* 0x000000d7f3d77220 */ /* 0x010fe40000410000 */
[----:B--2---:R-:W-:Y:S02]  /*21d0*/  FMUL.FTZ R214, R244, R214 ;  /* 0x000000d6f4d67220 */ /* 0x004fe40000410000 */
        /* <DEDUP_REMOVED lines=209> */
.L_x_9047:
[----:B-1----:R-:W-:Y:S05]  /*2ef0*/  BSYNC B1 ;  /* 0x0000000000017941 */ /* 0x002fea0003800000 */
.L_x_9045:
        /* <DEDUP_REMOVED lines=12> */
.L_x_9259:
        /* <DEDUP_REMOVED lines=18> */
.L_x_9260:
        /* <DEDUP_REMOVED lines=26> */
.L_x_9051:
[----:B0-----:R-:W0:Y:S01]  /*3280*/  LDC.U8 R248, c[0x0][0x1f0] ;  /* 0x00007c00fff87b82 */ /* 0x001e220000000000 */
        /* <DEDUP_REMOVED lines=11> */
.L_x_9052:
[----:B------:R-:W-:Y:S05]  /*3340*/  BSYNC B1 ;  /* 0x0000000000017941 */ /* 0x000fea0003800000 */
.L_x_9050:
[----:B------:R-:W-:Y:S01]  /*3350*/  ISETP.NE.U32.AND P0, PT, RZ, c[0x0][0x258], PT ;  /* 0x00009600ff007a0c */ /* 0x000fe20003f05070 */
[----:B------:R-:W-:Y:S03]  /*3360*/  BSSY B1, `(.L_x_9053) ;  /* 0x0000012000017945 */ /* 0x000fe60003800000 */
[----:B------:R-:W-:-:S13]  /*3370*/  ISETP.NE.AND.EX P0, PT, RZ, c[0x0][0x25c], PT, P0 ;  /* 0x00009700ff007a0c */ /* 0x000fda0003f05300 */
[----:B0-----:R-:W-:-:S04]  /*3380*/  @P0 F2FP.PACK_AB R248, RZ, R247 ;  /* 0x000000f7fff8023e */ /* 0x001fc800000000ff */
        /* <DEDUP_REMOVED lines=8> */
[----:B-----5:R-:W-:-:S05]  /*3410*/  @P4 HADD2.F32 R248, -RZ, R168.H0_H0 ;  /* 0x200000a8fff84230 */ /* 0x020fca0000004100 */
[----:B------:R-:W-:-:S04]  /*3420*/  @P4 FMUL.FTZ R247, R249, R248 ;  /* 0x000000f8f9f74220 */ /* 0x000fc80000410000 */
[----:B------:R-:W-:Y:S02]  /*3430*/  FADD.FTZ R128, R128, R247 ;  /* 0x000000f780807221 */ /* 0x000fe40000010000 */
[----:B---3--:R-:W-:-:S05]  /*3440*/  FMUL.FTZ R247, R250, R249 ;  /* 0x000000f9faf77220 */ /* 0x008fca0000410000 */
[----:B------:R-:W-:-:S04]  /*3450*/  FSEL R247, R247, RZ, P4 ;  /* 0x000000fff7f77208 */ /* 0x000fc80002000000 */
[----:B------:R-:W-:-:S04]  /*3460*/  F2FP.PACK_AB R247, RZ, R247 ;  /* 0x000000f7fff7723e */ /* 0x000fc800000000ff */
[----:B------:R-:W-:Y:S02]  /*3470*/  PRMT R176, R247, 0x7610, R176 ;  /* 0x00007610f7b07816 */ /* 0x000fe400000000b0 */
.L_x_9054:
[----:B------:R-:W-:Y:S05]  /*3480*/  BSYNC B1 ;  /* 0x0000000000017941 */ /* 0x000fea0003800000 */
.L_x_9053:
[----:B------:R-:W-:Y:S01]  /*3490*/  BSSY B1, `(.L_x_9055) ;  /* 0x0000010000017945 */ /* 0x000fe20003800000 */
[----:B------:R-:W-:Y:S05]  /*34a0*/  @P1 BRA `(.L_x_9056) ;  /* 0x0000004000001947 */ /* 0x000fea0003800000 */
[----:B------:R-:W-:Y:S01]  /*34b0*/  MOV R247, RZ ;  /* 0x000000ff00f77202 */ /* 0x000fe20000000f00 */
[----:B------:R-:W-:Y:S05]  /*34c0*/  @!P3 BRA `(.L_x_9057) ;  /* 0x000000c00000b947 */ /* 0x000fea0003800000 */
[----:B------:R-:W-:Y:S01]  /*34d0*/  HADD2.F32 R247, -RZ, R44.H1_H1 ;  /* 0x3000002cfff77230 */ /* 0x000fe20000004100 */
[----:B------:R-:W-:Y:S05]  /*34e0*/  BRA `(.L_x_9057) ;  /* 0x000000a000007947 */ /* 0x000fea0003800000 */
.L_x_9056:
        /* <DEDUP_REMOVED lines=10> */
.L_x_9057:
[----:B------:R-:W-:Y:S05]  /*3590*/  BSYNC B1 ;  /* 0x0000000000017941 */ /* 0x000fea0003800000 */
.L_x_9055:
[----:B------:R-:W-:Y:S01]  /*35a0*/  @P0 F2FP.PACK_AB R248, RZ, R247 ;  /* 0x000000f7fff8023e */ /* 0x000fe200000000ff */
        /* <DEDUP_REMOVED lines=8> */
[----:B-----5:R-:W-:-:S05]  /*3630*/  @P4 HADD2.F32 R248, -RZ, R168.H1_H1 ;  /* 0x300000a8fff84230 */ /* 0x020fca0000004100 */
[----:B------:R-:W-:-:S04]  /*3640*/  @P4 FMUL.FTZ R247, R249, R248 ;  /* 0x000000f8f9f74220 */ /* 0x000fc80000410000 */
[----:B------:R-:W-:Y:S02]  /*3650*/  FADD.FTZ R129, R129, R247 ;  /* 0x000000f781817221 */ /* 0x000fe40000010000 */
[----:B--2---:R-:W-:-:S05]  /*3660*/  FMUL.FTZ R247, R250, R249 ;  /* 0x000000f9faf77220 */ /* 0x004fca0000410000 */
[----:B------:R-:W-:-:S04]  /*3670*/  FSEL R247, R247, RZ, P4 ;  /* 0x000000fff7f77208 */ /* 0x000fc80002000000 */
[----:B------:R-:W-:-:S04]  /*3680*/  F2FP.PACK_AB R247, RZ, R247 ;  /* 0x000000f7fff7723e */ /* 0x000fc800000000ff */
[----:B------:R-:W-:Y:S02]  /*3690*/  PRMT R176, R176, 0x5410, R247 ;  /* 0x00005410b0b07816 */ /* 0x000fe400000000f7 */
.L_x_9059:
[----:B------:R-:W-:Y:S05]  /*36a0*/  BSYNC B1 ;  /* 0x0000000000017941 */ /* 0x000fea0003800000 */
.L_x_9058:
[----:B------:R-:W-:Y:S01]  /*36b0*/  BSSY B1, `(.L_x_9060) ;  /* 0x000000f000017945 */ /* 0x000fe20003800000 */
[----:B------:R-:W-:Y:S05]  /*36c0*/  @P1 BRA `(.L_x_9061) ;  /* 0x0000004000001947 */ /* 0x000fea0003800000 */
[----:B------:R-:W-:Y:S01]  /*36d0*/  MOV R247, RZ ;  /* 0x000000ff00f77202 */ /* 0x000fe20000000f00 */
[----:B------:R-:W-:Y:S05]  /*36e0*/  @!P3 BRA `(.L_x_9062) ;  /* 0x000000b00000b947 */ /* 0x000fea0003800000 */
[----:B------:R-:W-:Y:S01]  /*36f0*/  HADD2.F32 R247, -RZ, R45.H0_H0 ;  /* 0x2000002dfff77230 */ /* 0x000fe20000004100 */
[----:B------:R-:W-:Y:S05]  /*3700*/  BRA `(.L_x_9062) ;  /* 0x0000009000007947 */ /* 0x000fea0003800000 */
.L_x_9061:
[----:B------:R-:W2:Y:S01]  /*3710*/  LDL R248, [R1] ;  /* 0x0000000001f87983 */ /* 0x000ea20000100800 */
        /* <DEDUP_REMOVED lines=8> */
.L_x_9062:
[----:B------:R-:W-:Y:S05]  /*37a0*/  BSYNC B1 ;  /* 0x0000000000017941 */ /* 0x000fea0003800000 */
.L_x_9060:
        /* <DEDUP_REMOVED lines=9> */
[----:B-----5:R-:W-:-:S05]  /*3840*/  @P4 HADD2.F32 R248, -RZ, R169.H0_H0 ;  /* 0x200000a9fff84230 */ /* 0x020fca0000004100 */
[----:B------:R-:W-:-:S04]  /*3850*/  @P4 FMUL.FTZ R247, R249, R248 ;  /* 0x000000f8f9f74220 */ /* 0x000fc80000410000 */
[----:B------:R-:W-:Y:S02]  /*3860*/  FADD.FTZ R130, R130, R247 ;  /* 0x000000f782827221 */ /* 0x000fe40000010000 */
[----:B--2---:R-:W-:-:S05]  /*3870*/  FMUL.FTZ R247, R250, R249 ;  /* 0x000000f9faf77220 */ /* 0x004fca0000410000 */
[----:B------:R-:W-:-:S04]  /*3880*/  FSEL R247, R247, RZ, P4 ;  /* 0x000000fff7f77208 */ /* 0x000fc80002000000 */
[----:B------:R-:W-:-:S04]  /*3890*/  F2FP.PACK_AB R247, RZ, R247 ;  /* 0x000000f7fff7723e */ /* 0x000fc800000000ff */
[----:B------:R-:W-:Y:S02]  /*38a0*/  PRMT R177, R247, 0x7610, R177 ;  /* 0x00007610f7b17816 */ /* 0x000fe400000000b1 */
.L_x_9064:
[----:B------:R-:W-:Y:S05]  /*38b0*/  BSYNC B1 ;  /* 0x0000000000017941 */ /* 0x000fea0003800000 */
.L_x_9063:
[----:B------:R-:W-:Y:S01]  /*38c0*/  BSSY B1, `(.L_x_9065) ;  /* 0x000000e000017945 */ /* 0x000fe20003800000 */
[----:B------:R-:W-:Y:S05]  /*38d0*/  @P1 BRA `(.L_x_9066) ;  /* 0x0000004000001947 */ /* 0x000fea0003800000 */
[----:B------:R-:W-:Y:S01]  /*38e0*/  MOV R247, RZ ;  /* 0x000000ff00f77202 */ /* 0x000fe20000000f00 */
[----:B------:R-:W-:Y:S05]  /*38f0*/  @!P3 BRA `(.L_x_9067) ;  /* 0x000000a00000b947 */ /* 0x000fea0003800000 */
[----:B------:R-:W-:Y:S01]  /*3900*/  HADD2.F32 R247, -RZ, R45.H1_H1 ;  /* 0x3000002dfff77230 */ /* 0x000fe20000004100 */
[----:B------:R-:W-:Y:S05]  /*3910*/  BRA `(.L_x_9067) ;  /* 0x0000008000007947 */ /* 0x000fea0003800000 */
.L_x_9066:
        /* <DEDUP_REMOVED lines=8> */
.L_x_9067:
[----:B------:R-:W-:Y:S05]  /*39a0*/  BSYNC B1 ;  /* 0x0000000000017941 */ /* 0x000fea0003800000 */
.L_x_9065:
        /* <DEDUP_REMOVED lines=16> */
.L_x_9069:
[----:B------:R-:W-:Y:S05]  /*3ab0*/  BSYNC B1 ;  /* 0x0000000000017941 */ /* 0x000fea0003800000 */
.L_x_9068:
[----:B------:R-:W-:Y:S01]  /*3ac0*/  BSSY B1, `(.L_x_9070) ;  /* 0x000000e000017945 */ /* 0x000fe20003800000 */
[----:B------:R-:W-:Y:S05]  /*3ad0*/  @P1 BRA `(.L_x_9071) ;  /* 0x0000004000001947 */ /* 0x000fea0003800000 */
[----:B------:R-:W-:Y:S01]  /*3ae0*/  MOV R247, RZ ;  /* 0x000000ff00f77202 */ /* 0x000fe20000000f00 */
[----:B------:R-:W-:Y:S05]  /*3af0*/  @!P3 BRA `(.L_x_9072) ;  /* 0x000000a00000b947 */ /* 0x000fea0003800000 */
[----:B------:R-:W-:Y:S01]  /*3b00*/  HADD2.F32 R247, -RZ, R46.H0_H0 ;  /* 0x2000002efff77230 */ /* 0x000fe20000004100 */
[----:B------:R-:W-:Y:S05]  /*3b10*/  BRA `(.L_x_9072) ;  /* 0x0000008000007947 */ /* 0x000fea0003800000 */
.L_x_9071:
        /* <DEDUP_REMOVED lines=8> */
.L_x_9072:
[----:B------:R-:W-:Y:S05]  /*3ba0*/  BSYNC B1 ;  /* 0x0000000000017941 */ /* 0x000fea0003800000 */
.L_x_9070:
        /* <DEDUP_REMOVED lines=16> */
.L_x_9074:
[----:B------:R-:W-:Y:S05]  /*3cb0*/  BSYNC B1 ;  /* 0x0000000000017941 */ /* 0x000fea0003800000 */
.L_x_9073:
[----:B------:R-:W-:Y:S01]  /*3cc0*/  BSSY B1, `(.L_x_9075) ;  /* 0x000000e000017945 */ /* 0x000fe20003800000 */
[----:B------:R-:W-:Y:S05]  /*3cd0*/  @P1 BRA `(.L_x_9076) ;  /* 0x0000004000001947 */ /* 0x000fea0003800000 */
[----:B------:R-:W-:Y:S01]  /*3ce0*/  MOV R247, RZ ;  /* 0x000000ff00f77202 */ /* 0x000fe20000000f00 */
[----:B------:R-:W-:Y:S05]  /*3cf0*/  @!P3 BRA `(.L_x_9077) ;  /* 0x000000a00000b947 */ /* 0x000fea0003800000 */
[----:B------:R-:W-:Y:S01]  /*3d00*/  HADD2.F32 R247, -RZ, R46.H1_H1 ;  /* 0x3000002efff77230 */ /* 0x000fe20000004100 */
[----:B------:R-:W-:Y:S05]  /*3d10*/  BRA `(.L_x_9077) ;  /* 0x0000008000007947 */ /* 0x000fea0003800000 */
.L_x_9076:
        /* <DEDUP_REMOVED lines=8> */
.L_x_9077:
[----:B------:R-:W-:Y:S05]  /*3da0*/  BSYNC B1 ;  /* 0x0000000000017941 */ /* 0x000fea0003800000 */
.L_x_9075:
        /* <DEDUP_REMOVED lines=16> */
.L_x_9079:
[----:B------:R-:W-:Y:S05]  /*3eb0*/  BSYNC B1 ;  /* 0x0000000000017941 */ /* 0x000fea0003800000 */
.L_x_9078:
[----:B------:R-:W-:Y:S01]  /*3ec0*/  BSSY B1, `(.L_x_9080) ;  /* 0x000000e000017945 */ /* 0x000fe20003800000 */
[----:B------:R-:W-:Y:S05]  /*3ed0*/  @P1 BRA `(.L_x_9081) ;  /* 0x0000004000001947 */ /* 0x000fea0003800000 */
[----:B------:R-:W-:Y:S01]  /*3ee0*/  MOV R247, RZ ;  /* 0x000000ff00f77202 */ /* 0x000fe20000000f00 */
[----:B------:R-:W-:Y:S05]  /*3ef0*/  @!P3 BRA `(.L_x_9082) ;  /* 0x000000a00000b947 */ /* 0x000fea0003800000 */
[----:B------:R-:W-:Y:S01]  /*3f00*/  HADD2.F32 R247, -RZ, R47.H0_H0 ;  /* 0x2000002ffff77230 */ /* 0x000fe20000004100 */
[----:B------:R-:W-:Y:S05]  /*3f10*/  BRA `(.L_x_9082) ;  /* 0x0000008000007947 */ /* 0x000fea0003800000 */
.L_x_9081:
        /* <DEDUP_REMOVED lines=8> */
.L_x_9082:
[----:B------:R-:W-:Y:S05]  /*3fa0*/  BSYNC B1 ;  /* 0x0000000000017941 */ /* 0x000fea0003800000 */
.L_x_9080:
        /* <DEDUP_REMOVED lines=16> */
.L_x_9084:
[----:B------:R-:W-:Y:S05]  /*40b0*/  BSYNC B1 ;  /* 0x0000000000017941 */ /* 0x000fea0003800000 */
.L_x_9083:
[----:B------:R-:W-:Y:S01]  /*40c0*/  BSSY B1, `(.L_x_9085) ;  /* 0x000000e000017945 */ /* 0x000fe20003800000 */
[----:B------:R-:W-:Y:S05]  /*40d0*/  @P1 BRA `(.L_x_9086) ;  /* 0x0000004000001947 */ /* 0x000fea0003800000 */
[----:B------:R-:W-:Y:S01]  /*40e0*/  MOV R247, RZ ;  /* 0x000000ff00f77202 */ /* 0x000fe20000000f00 */
[----:B------:R-:W-:Y:S05]  /*40f0*/  @!P3 BRA `(.L_x_9087) ;  /* 0x000000a00000b947 */ /* 0x000fea0003800000 */
[----:B------:R-:W-:Y:S01]  /*4100*/  HADD2.F32 R247, -RZ, R47.H1_H1 ;  /* 0x3000002ffff77230 */ /* 0x000fe20000004100 */
[----:B------:R-:W-:Y:S05]  /*4110*/  BRA `(.L_x_9087) ;  /* 0x0000008000007947 */ /* 0x000fea0003800000 */
.L_x_9086:
        /* <DEDUP_REMOVED lines=8> */
.L_x_9087:
[----:B------:R-:W-:Y:S05]  /*41a0*/  BSYNC B1 ;  /* 0x0000000000017941 */ /* 0x000fea0003800000 */
.L_x_9085:
[----:B------:R-:W-:Y:S01]  /*41b0*/  @P0 F2FP.PACK_AB R248, RZ, R247 ;  /* 0x000000f7fff8023e */ /* 0x000fe200000000ff */
        /* <DEDUP_REMOVED lines=8> */
[----:B-----5:R-:W-:-:S05]  /*4240*/  @P4 HADD2.F32 R247, -RZ, R171.H1_H1 ;  /* 0x300000abfff74230 */ /* 0x020fca0000004100 */
[----:B------:R-:W-:-:S04]  /*4250*/  @P4 FMUL.FTZ R205, R204, R247 ;  /* 0x000000f7cccd4220 */ /* 0x000fc80000410000 */
[----:B------:R-:W-:Y:S02]  /*4260*/  FADD.FTZ R135, R135, R205 ;  /* 0x000000cd87877221 */ /* 0x000fe40000010000 */
[----:B--2---:R-:W-:-:S05]  /*4270*/  FMUL.FTZ R204, R249, R204 ;  /* 0x000000ccf9cc7220 */ /* 0x004fca0000410000 */
[----:B------:R-:W-:-:S04]  /*4280*/  FSEL R204, R204, RZ, P4 ;  /* 0x000000ffcccc7208 */ /* 0x000fc80002000000 */
[----:B------:R-:W-:-:S04]  /*4290*/  F2FP.PACK_AB R204, RZ, R204 ;  /* 0x000000ccffcc723e */ /* 0x000fc800000000ff */
[----:B------:R-:W-:Y:S02]  /*42a0*/  PRMT R179, R179, 0x5410, R204 ;  /* 0x00005410b3b37816 */ /* 0x000fe400000000cc */
.L_x_9089:
[----:B------:R-:W-:Y:S05]  /*42b0*/  BSYNC B1 ;  /* 0x0000000000017941 */ /* 0x000fea0003800000 */
.L_x_9088:
        /* <DEDUP_REMOVED lines=12> */
.L_x_9091:
[----:B------:R-:W-:Y:S05]  /*4380*/  BSYNC B1 ;  /* 0x0000000000017941 */ /* 0x000fea0003800000 */
.L_x_9090:
[----:B------:R-:W-:Y:S01]  /*4390*/  BSSY B1, `(.L_x_9092) ;  /* 0x000000e000017945 */ /* 0x000fe20003800000 */
[----:B------:R-:W-:Y:S05]  /*43a0*/  @P1 BRA `(.L_x_9093) ;  /* 0x0000004000001947 */ /* 0x000fea0003800000 */
[----:B0-----:R-:W-:Y:S01]  /*43b0*/  MOV R205, RZ ;  /* 0x000000ff00cd7202 */ /* 0x001fe20000000f00 */
[----:B------:R-:W-:Y:S05]  /*43c0*/  @!P3 BRA `(.L_x_9094) ;  /* 0x000000a00000b947 */ /* 0x000fea0003800000 */
[----:B------:R-:W-:Y:S01]  /*43d0*/  HADD2.F32 R205, -RZ, R40.H0_H0 ;  /* 0x20000028ffcd7230 */ /* 0x000fe20000004100 */
[----:B------:R-:W-:Y:S05]  /*43e0*/  BRA `(.L_x_9094) ;  /* 0x0000008000007947 */ /* 0x000fea0003800000 */
.L_x_9093:
        /* <DEDUP_REMOVED lines=8> */
.L_x_9094:
[----:B------:R-:W-:Y:S05]  /*4470*/  BSYNC B1 ;  /* 0x0000000000017941 */ /* 0x000fea0003800000 */
.L_x_9092:
[----:B------:R-:W-:Y:S01]  /*4480*/  @P0 F2FP.PACK_AB R204, RZ, R205 ;  /* 0x000000cdffcc023e */ /* 0x000fe200000000ff */
        /* <DEDUP_REMOVED lines=9> */
[----:B-----5:R-:W-:-:S05]  /*4520*/  @P4 HADD2.F32 R247, -RZ, R168.H0_H0 ;  /* 0x200000a8fff74230 */ /* 0x020fca0000004100 */
[-C--:B------:R-:W-:Y:S02]  /*4530*/  @P4 FMUL.FTZ R205, R247, R204.reuse ;  /* 0x000000ccf7cd4220 */ /* 0x080fe40000410000 */
[----:B---3--:R-:W-:Y:S02]  /*4540*/  FMUL.FTZ R204, R248, R204 ;  /* 0x000000ccf8cc7220 */ /* 0x008fe40000410000 */
[----:B------:R-:W-:-:S03]  /*4550*/  FADD.FTZ R136, R136, R205 ;  /* 0x000000cd88887221 */ /* 0x000fc60000010000 */
[----:B------:R-:W-:-:S04]  /*4560*/  FSEL R204, R204, RZ, P4 ;  /* 0x000000ffcccc7208 */ /* 0x000fc80002000000 */
[----:B------:R-:W-:-:S04]  /*4570*/  F2FP.PACK_AB R204, RZ, R204 ;  /* 0x000000ccffcc723e */ /* 0x000fc800000000ff */
[----:B------:R-:W-:Y:S02]  /*4580*/  PRMT R176, R204, 0x7610, R176 ;  /* 0x00007610ccb07816 */ /* 0x000fe400000000b0 */
.L_x_9096:
[----:B------:R-:W-:Y:S05]  /*4590*/  BSYNC B1 ;  /* 0x0000000000017941 */ /* 0x000fea0003800000 */
.L_x_9095:
[----:B------:R-:W-:Y:S01]  /*45a0*/  BSSY B1, `(.L_x_9097) ;  /* 0x000000e000017945 */ /* 0x000fe20003800000 */
[----:B------:R-:W-:Y:S05]  /*45b0*/  @P1 BRA `(.L_x_9098) ;  /* 0x0000004000001947 */ /* 0x000fea0003800000 */
[----:B------:R-:W-:Y:S01]  /*45c0*/  MOV R205, RZ ;  /* 0x000000ff00cd7202 */ /* 0x000fe20000000f00 */
[----:B------:R-:W-:Y:S05]  /*45d0*/  @!P3 BRA `(.L_x_9099) ;  /* 0x000000a00000b947 */ /* 0x000fea0003800000 */
[----:B------:R-:W-:Y:S01]  /*45e0*/  HADD2.F32 R205, -RZ, R40.H1_H1 ;  /* 0x30000028ffcd7230 */ /* 0x000fe20000004100 */
[----:B------:R-:W-:Y:S05]  /*45f0*/  BRA `(.L_x_9099) ;  /* 0x0000008000007947 */ /* 0x000fea0003800000 */
.L_x_9098:
        /* <DEDUP_REMOVED lines=8> */
.L_x_9099:
[----:B------:R-:W-:Y:S05]  /*4680*/  BSYNC B1 ;  /* 0x0000000000017941 */ /* 0x000fea0003800000 */
.L_x_9097:
        /* <DEDUP_REMOVED lines=16> */
.L_x_9101:
[----:B------:R-:W-:Y:S05]  /*4790*/  BSYNC B1 ;  /* 0x0000000000017941 */ /* 0x000fea0003800000 */
.L_x_9100:
[----:B------:R-:W-:Y:S01]  /*47a0*/  BSSY B1, `(.L_x_9102) ;  /* 0x000000e000017945 */ /* 0x000fe20003800000 */
[----:B------:R-:W-:Y:S05]  /*47b0*/  @P1 BRA `(.L_x_9103) ;  /* 0x0000004000001947 */ /* 0x000fea0003800000 */
[----:B------:R-:W-:Y:S01]  /*47c0*/  MOV R205, RZ ;  /* 0x000000ff00cd7202 */ /* 0x000fe20000000f00 */
[----:B------:R-:W-:Y:S05]  /*47d0*/  @!P3 BRA `(.L_x_9104) ;  /* 0x000000a00000b947 */ /* 0x000fea0003800000 */
[----:B------:R-:W-:Y:S01]  /*47e0*/  HADD2.F32 R205, -RZ, R41.H0_H0 ;  /* 0x20000029ffcd7230 */ /* 0x000fe20000004100 */
[----:B------:R-:W-:Y:S05]  /*47f0*/  BRA `(.L_x_9104) ;  /* 0x0000008000007947 */ /* 0x000fea0003800000 */
.L_x_9103:
        /* <DEDUP_REMOVED lines=8> */
.L_x_9104:
[----:B------:R-:W-:Y:S05]  /*4880*/  BSYNC B1 ;  /* 0x0000000000017941 */ /* 0x000fea0003800000 */
.L_x_9102:
        /* <DEDUP_REMOVED lines=9> */
[----:B-----5:R-:W-:-:S05]  /*4920*/  @P4 HADD2.F32 R247, -RZ, R169.H0_H0 ;  /* 0x200000a9fff74230 */ /* 0x020fca0000004100 */
[----:B------:R-:W-:-:S04]  /*4930*/  @P4 FMUL.FTZ R205, R247, R204 ;  /* 0x000000ccf7cd4220 */ /* 0x000fc80000410000 */
[----:B------:R-:W-:Y:S02]  /*4940*/  FADD.FTZ R138, R138, R205 ;  /* 0x000000cd8a8a7221 */ /* 0x000fe40000010000 */
[----:B--2---:R-:W-:-:S05]  /*4950*/  FMUL.FTZ R204, R248, R204 ;  /* 0x000000ccf8cc7220 */ /* 0x004fca0000410000 */
[----:B------:R-:W-:-:S04]  /*4960*/  FSEL R204, R204, RZ, P4 ;  /* 0x000000ffcccc7208 */ /* 0x000fc80002000000 */
[----:B------:R-:W-:-:S04]  /*4970*/  F2FP.PACK_AB R204, RZ, R204 ;  /* 0x000000ccffcc723e */ /* 0x000fc800000000ff */
[----:B------:R-:W-:Y:S02]  /*4980*/  PRMT R177, R204, 0x7610, R177 ;  /* 0x00007610ccb17816 */ /* 0x000fe400000000b1 */
.L_x_9106:
[----:B------:R-:W-:Y:S05]  /*4990*/  BSYNC B1 ;  /* 0x0000000000017941 */ /* 0x000fea0003800000 */
.L_x_9105:
[----:B------:R-:W-:Y:S01]  /*49a0*/  BSSY B1, `(.L_x_9107) ;  /* 0x000000e000017945 */ /* 0x000fe20003800000 */
[----:B------:R-:W-:Y:S05]  /*49b0*/  @P1 BRA `(.L_x_9108) ;  /* 0x0000004000001947 */ /* 0x000fea0003800000 */
[----:B------:R-:W-:Y:S01]  /*49c0*/  MOV R205, RZ ;  /* 0x000000ff00cd7202 */ /* 0x000fe20000000f00 */
[----:B------:R-:W-:Y:S05]  /*49d0*/  @!P3 BRA `(.L_x_9109) ;  /* 0x000000a00000b947 */ /* 0x000fea0003800000 */
[----:B------:R-:W-:Y:S01]  /*49e0*/  HADD2.F32 R205, -RZ, R41.H1_H1 ;  /* 0x30000029ffcd7230 */ /* 0x000fe20000004100 */
[----:B------:R-:W-:Y:S05]  /*49f0*/  BRA `(.L_x_9109) ;  /* 0x0000008000007947 */ /* 0x000fea0003800000 */
.L_x_9108:
        /* <DEDUP_REMOVED lines=8> */
.L_x_9109:
[----:B------:R-:W-:Y:S05]  /*4a80*/  BSYNC B1 ;  /* 0x0000000000017941 */ /* 0x000fea0003800000 */
.L_x_9107:
        /* <DEDUP_REMOVED lines=16> */
.L_x_9111:
[----:B------:R-:W-:Y:S05]  /*4b90*/  BSYNC B1 ;  /* 0x0000000000017941 */ /* 0x000fea0003800000 */
.L_x_9110:
[----:B------:R-:W-:Y:S01]  /*4ba0*/  BSSY B1, `(.L_x_9112) ;  /* 0x000000e000017945 */ /* 0x000fe20003800000 */
[----:B------:R-:W-:Y:S05]  /*4bb0*/  @P1 BRA `(.L_x_9113) ;  /* 0x0000004000001947 */ /* 0x000fea0003800000 */
[----:B------:R-:W-:Y:S01]  /*4bc0*/  MOV R205, RZ ;  /* 0x000000ff00cd7202 */ /* 0x000fe20000000f00 */
[----:B------:R-:W-:Y:S05]  /*4bd0*/  @!P3 BRA `(.L_x_9114) ;  /* 0x000000a00000b947 */ /* 0x000fea0003800000 */
[----:B------:R-:W-:Y:S01]  /*4be0*/  HADD2.F32 R205, -RZ, R42.H0_H0 ;  /* 0x2000002affcd7230 */ /* 0x000fe20000004100 */
[----:B------:R-:W-:Y:S05]  /*4bf0*/  BRA `(.L_x_9114) ;  /* 0x0000008000007947 */ /* 0x000fea0003800000 */
.L_x_9113:
        /* <DEDUP_REMOVED lines=8> */
.L_x_9114:
[----:B------:R-:W-:Y:S05]  /*4c80*/  BSYNC B1 ;  /* 0x0000000000017941 */ /* 0x000fea0003800000 */
.L_x_9112:
        /* <DEDUP_REMOVED lines=16> */
.L_x_9116:
[----:B------:R-:W-:Y:S05]  /*4d90*/  BSYNC B1 ;  /* 0x0000000000017941 */ /* 0x000fea0003800000 */
.L_x_9115:
[----:B------:R-:W-:Y:S01]  /*4da0*/  BSSY B1, `(.L_x_9117) ;  /* 0x000000e000017945 */ /* 0x000fe20003800000 */
[----:B------:R-:W-:Y:S05]  /*4db0*/  @P1 BRA `(.L_x_9118) ;  /* 0x0000004000001947 */ /* 0x000fea0003800000 */
[----:B------:R-:W-:Y:S01]  /*4dc0*/  MOV R205, RZ ;  /* 0x000000ff00cd7202 */ /* 0x000fe20000000f00 */
[----:B------:R-:W-:Y:S05]  /*4dd0*/  @!P3 BRA `(.L_x_9119) ;  /* 0x000000a00000b947 */ /* 0x000fea0003800000 */
[----:B------:R-:W-:Y:S01]  /*4de0*/  HADD2.F32 R205, -RZ, R42.H1_H1 ;  /* 0x3000002affcd7230 */ /* 0x000fe20000004100 */
[----:B------:R-:W-:Y:S05]  /*4df0*/  BRA `(.L_x_9119) ;  /* 0x0000008000007947 */ /* 0x000fea0003800000 */
.L_x_9118:
        /* <DEDUP_REMOVED lines=8> */
.L_x_9119:
[----:B------:R-:W-:Y:S05]  /*4e80*/  BSYNC B1 ;  /* 0x0000000000017941 */ /* 0x000fea0003800000 */
.L_x_9117:
        /* <DEDUP_REMOVED lines=16> */
.L_x_9121:
[----:B------:R-:W-:Y:S05]  /*4f90*/  BSYNC B1 ;  /* 0x0000000000017941 */ /* 0x000fea0003800000 */
.L_x_9120:
[----:B------:R-:W-:Y:S01]  /*4fa0*/  BSSY B1, `(.L_x_9122) ;  /* 0x000000e000017945 */ /* 0x000fe20003800000 */
[----:B------:R-:W-:Y:S05]  /*4fb0*/  @P1 BRA `(.L_x_9123) ;  /* 0x0000004000001947 */ /* 0x000fea0003800000 */
[----:B------:R-:W-:Y:S01]  /*4fc0*/  MOV R205, RZ ;  /* 0x000000ff00cd7202 */ /* 0x000fe20000000f00 */
[----:B------:R-:W-:Y:S05]  /*4fd0*/  @!P3 BRA `(.L_x_9124) ;  /* 0x000000a00000b947 */ /* 0x000fea0003800000 */
[----:B------:R-:W-:Y:S01]  /*4fe0*/  HADD2.F32 R205, -RZ, R43.H0_H0 ;  /* 0x2000002bffcd7230 */ /* 0x000fe20000004100 */
[----:B------:R-:W-:Y:S05]  /*4ff0*/  BRA `(.L_x_9124) ;  /* 0x0000008000007947 */ /* 0x000fea0003800000 */
.L_x_9123:
        /* <DEDUP_REMOVED lines=8> */
.L_x_9124:
[----:B------:R-:W-:Y:S05]  /*5080*/  BSYNC B1 ;  /* 0x0000000000017941 */ /* 0x000fea0003800000 */
.L_x_9122:
        /* <DEDUP_REMOVED lines=16> */
.L_x_9126:
[----:B------:R-:W-:Y:S05]  /*5190*/  BSYNC B1 ;  /* 0x0000000000017941 */ /* 0x000fea0003800000 */
.L_x_9125:
[----:B------:R-:W-:Y:S01]  /*51a0*/  BSSY B1, `(.L_x_9127) ;  /* 0x000000e000017945 */ /* 0x000fe20003800000 */
[----:B------:R-:W-:Y:S05]  /*51b0*/  @P1 BRA `(.L_x_9128) ;  /* 0x0000004000001947 */ /* 0x000fea0003800000 */
[----:B------:R-:W-:Y:S01]  /*51c0*/  MOV R205, RZ ;  /* 0x000000ff00cd7202 */ /* 0x000fe20000000f00 */
[----:B------:R-:W-:Y:S05]  /*51d0*/  @!P3 BRA `(.L_x_9129) ;  /* 0x000000a00000b947 */ /* 0x000fea0003800000 */
[----:B------:R-:W-:Y:S01]  /*51e0*/  HADD2.F32 R205, -RZ, R43.H1_H1 ;  /* 0x3000002bffcd7230 */ /* 0x000fe20000004100 */
[----:B------:R-:W-:Y:S05]  /*51f0*/  BRA `(.L_x_9129) ;  /* 0x0000008000007947 */ /* 0x000fea0003800000 */
.L_x_9128:
        /* <DEDUP_REMOVED lines=8> */
.L_x_9129:
[----:B------:R-:W-:Y:S05]  /*5280*/  BSYNC B1 ;  /* 0x0000000000017941 */ /* 0x000fea0003800000 */
.L_x_9127:
        /* <DEDUP_REMOVED lines=16> */
.L_x_9131:
[----:B------:R-:W-:Y:S05]  /*5390*/  BSYNC B1 ;  /* 0x0000000000017941 */ /* 0x000fea0003800000 */
.L_x_9130:
        /* <DEDUP_REMOVED lines=13> */
.L_x_9133:
[----:B------:R-:W-:Y:S05]  /*5470*/  BSYNC B1 ;  /* 0x0000000000017941 */ /* 0x000fea0003800000 */
.L_x_9132:
[----:B------:R-:W-:Y:S01]  /*5480*/  BSSY B1, `(.L_x_9134) ;  /* 0x000000e000017945 */ /* 0x000fe20003800000 */
[----:B------:R-:W-:Y:S05]  /*5490*/  @P1 BRA `(.L_x_9135) ;  /* 0x0000004000001947 */ /* 0x000fea0003800000 */
[----:B0-----:R-:W-:Y:S01]  /*54a0*/  MOV R203, RZ ;  /* 0x000000ff00cb7202 */ /* 0x001fe20000000f00 */
[----:B------:R-:W-:Y:S05]  /*54b0*/  @!P3 BRA `(.L_x_9136) ;  /* 0x000000a00000b947 */ /* 0x000fea0003800000 */
[----:B------:R-:W-:Y:S01]  /*54c0*/  HADD2.F32 R203, -RZ, R36.H0_H0 ;  /* 0x20000024ffcb7230 */ /* 0x000fe20000004100 */
[----:B------:R-:W-:Y:S05]  /*54d0*/  BRA `(.L_x_9136) ;  /* 0x0000008000007947 */ /* 0x000fea0003800000 */
.L_x_9135:
        /* <DEDUP_REMOVED lines=8> */
.L_x_9136:
[----:B------:R-:W-:Y:S05]  /*5560*/  BSYNC B1 ;  /* 0x0000000000017941 */ /* 0x000fea0003800000 */
.L_x_9134:
        /* <DEDUP_REMOVED lines=17> */
.L_x_9138:
[----:B------:R-:W-:Y:S05]  /*5680*/  BSYNC B1 ;  /* 0x0000000000017941 */ /* 0x000fea0003800000 */
.L_x_9137:
[----:B------:R-:W-:Y:S01]  /*5690*/  BSSY B1, `(.L_x_9139) ;  /* 0x000000e000017945 */ /* 0x000fe20003800000 */
[----:B------:R-:W-:Y:S05]  /*56a0*/  @P1 BRA `(.L_x_9140) ;  /* 0x0000004000001947 */ /* 0x000fea0003800000 */
[----:B------:R-:W-:Y:S01]  /*56b0*/  MOV R202, RZ ;  /* 0x000000ff00ca7202 */ /* 0x000fe20000000f00 */
[----:B------:R-:W-:Y:S05]  /*56c0*/  @!P3 BRA `(.L_x_9141) ;  /* 0x000000a00000b947 */ /* 0x000fea0003800000 */
[----:B------:R-:W-:Y:S01]  /*56d0*/  HADD2.F32 R202, -RZ, R36.H1_H1 ;  /* 0x30000024ffca7230 */ /* 0x000fe20000004100 */
[----:B------:R-:W-:Y:S05]  /*56e0*/  BRA `(.L_x_9141) ;  /* 0x0000008000007947 */ /* 0x000fea0003800000 */
.L_x_9140:
        /* <DEDUP_REMOVED lines=8> */
.L_x_9141:
[----:B------:R-:W-:Y:S05]  /*5770*/  BSYNC B1 ;  /* 0x0000000000017941 */ /* 0x000fea0003800000 */
.L_x_9139:
        /* <DEDUP_REMOVED lines=16> */
.L_x_9143:
[----:B------:R-:W-:Y:S05]  /*5880*/  BSYNC B1 ;  /* 0x0000000000017941 */ /* 0x000fea0003800000 */
.L_x_9142:
[----:B------:R-:W-:Y:S01]  /*5890*/  BSSY B1, `(.L_x_9144) ;  /* 0x000000e000017945 */ /* 0x000fe20003800000 */
[----:B------:R-:W-:Y:S05]  /*58a0*/  @P1 BRA `(.L_x_9145) ;  /* 0x0000004000001947 */ /* 0x000fea0003800000 */
[----:B------:R-:W-:Y:S01]  /*58b0*/  MOV R202, RZ ;  /* 0x000000ff00ca7202 */ /* 0x000fe20000000f00 */
[----:B------:R-:W-:Y:S05]  /*58c0*/  @!P3 BRA `(.L_x_9146) ;  /* 0x000000a00000b947 */ /* 0x000fea0003800000 */
[----:B------:R-:W-:Y:S01]  /*58d0*/  HADD2.F32 R202, -RZ, R37.H0_H0 ;  /* 0x20000025ffca7230 */ /* 0x000fe20000004100 */
[----:B------:R-:W-:Y:S05]  /*58e0*/  BRA `(.L_x_9146) ;  /* 0x0000008000007947 */ /* 0x000fea0003800000 */
.L_x_9145:
        /* <DEDUP_REMOVED lines=8> */
.L_x_9146:
[----:B------:R-:W-:Y:S05]  /*5970*/  BSYNC B1 ;  /* 0x0000000000017941 */ /* 0x000fea0003800000 */
.L_x_9144:
        /* <DEDUP_REMOVED lines=16> */
.L_x_9148:
[----:B------:R-:W-:Y:S05]  /*5a80*/  BSYNC B1 ;  /* 0x0000000000017941 */ /* 0x000fea0003800000 */
.L_x_9147:
[----:B------:R-:W-:Y:S01]  /*5a90*/  BSSY B1, `(.L_x_9149) ;  /* 0x000000e000017945 */ /* 0x000fe20003800000 */
[----:B------:R-:W-:Y:S05]  /*5aa0*/  @P1 BRA `(.L_x_9150) ;  /* 0x0000004000001947 */ /* 0x000fea0003800000 */
[----:B------:R-:W-:Y:S01]  /*5ab0*/  MOV R202, RZ ;  /* 0x000000ff00ca7202 */ /* 0x000fe20000000f00 */
[----:B------:R-:W-:Y:S05]  /*5ac0*/  @!P3 BRA `(.L_x_9151) ;  /* 0x000000a00000b947 */ /* 0x000fea0003800000 */
[----:B------:R-:W-:Y:S01]  /*5ad0*/  HADD2.F32 R202, -RZ, R37.H1_H1 ;  /* 0x30000025ffca7230 */ /* 0x000fe20000004100 */
[----:B------:R-:W-:Y:S05]  /*5ae0*/  BRA `(.L_x_9151) ;  /* 0x0000008000007947 */ /* 0x000fea0003800000 */
.L_x_9150:
        /* <DEDUP_REMOVED lines=8> */
.L_x_9151:
[----:B------:R-:W-:Y:S05]  /*5b70*/  BSYNC B1 ;  /* 0x0000000000017941 */ /* 0x000fea0003800000 */
.L_x_9149:
        /* <DEDUP_REMOVED lines=16> */
.L_x_9153:
[----:B------:R-:W-:Y:S05]  /*5c80*/  BSYNC B1 ;  /* 0x0000000000017941 */ /* 0x000fea0003800000 */
.L_x_9152:
[----:B------:R-:W-:Y:S01]  /*5c90*/  BSSY B1, `(.L_x_9154) ;  /* 0x000000e000017945 */ /* 0x000fe20003800000 */
[----:B------:R-:W-:Y:S05]  /*5ca0*/  @P1 BRA `(.L_x_9155) ;  /* 0x0000004000001947 */ /* 0x000fea0003800000 */
[----:B------:R-:W-:Y:S01]  /*5cb0*/  MOV R202, RZ ;  /* 0x000000ff00ca7202 */ /* 0x000fe20000000f00 */
[----:B------:R-:W-:Y:S05]  /*5cc0*/  @!P3 BRA `(.L_x_9156) ;  /* 0x000000a00000b947 */ /* 0x000fea0003800000 */
[----:B------:R-:W-:Y:S01]  /*5cd0*/  HADD2.F32 R202, -RZ, R38.H0_H0 ;  /* 0x20000026ffca7230 */ /* 0x000fe20000004100 */
[----:B------:R-:W-:Y:S05]  /*5ce0*/  BRA `(.L_x_9156) ;  /* 0x0000008000007947 */ /* 0x000fea0003800000 */
.L_x_9155:
        /* <DEDUP_REMOVED lines=8> */
.L_x_9156:
[----:B------:R-:W-:Y:S05]  /*5d70*/  BSYNC B1 ;  /* 0x0000000000017941 */ /* 0x000fea0003800000 */
.L_x_9154:
        /* <DEDUP_REMOVED lines=16> */
.L_x_9158:
[----:B------:R-:W-:Y:S05]  /*5e80*/  BSYNC B1 ;  /* 0x0000000000017941 */ /* 0x000fea0003800000 */
.L_x_9157:
[----:B------:R-:W-:Y:S01]  /*5e90*/  BSSY B1, `(.L_x_9159) ;  /* 0x000000e000017945 */ /* 0x000fe20003800000 */
[----:B------:R-:W-:Y:S05]  /*5ea0*/  @P1 BRA `(.L_x_9160) ;  /* 0x0000004000001947 */ /* 0x000fea0003800000 */
[----:B------:R-:W-:Y:S01]  /*5eb0*/  MOV R202, RZ ;  /* 0x000000ff00ca7202 */ /* 0x000fe20000000f00 */
[----:B------:R-:W-:Y:S05]  /*5ec0*/  @!P3 BRA `(.L_x_9161) ;  /* 0x000000a00000b947 */ /* 0x000fea0003800000 */
[----:B------:R-:W-:Y:S01]  /*5ed0*/  HADD2.F32 R202, -RZ, R38.H1_H1 ;  /* 0x30000026ffca7230 */ /* 0x000fe20000004100 */
[----:B------:R-:W-:Y:S05]  /*5ee0*/  BRA `(.L_x_9161) ;  /* 0x0000008000007947 */ /* 0x000fea0003800000 */
.L_x_9160:
        /* <DEDUP_REMOVED lines=8> */
.L_x_9161:
[----:B------:R-:W-:Y:S05]  /*5f70*/  BSYNC B1 ;  /* 0x0000000000017941 */ /* 0x000fea0003800000 */
.L_x_9159:
        /* <DEDUP_REMOVED lines=16> */
.L_x_9163:
[----:B------:R-:W-:Y:S05]  /*6080*/  BSYNC B1 ;  /* 0x0000000000017941 */ /* 0x000fea0003800000 */
.L_x_9162:
[----:B------:R-:W-:Y:S01]  /*6090*/  BSSY B1, `(.L_x_9164) ;  /* 0x000000e000017945 */ /* 0x000fe20003800000 */
[----:B------:R-:W-:Y:S05]  /*60a0*/  @P1 BRA `(.L_x_9165) ;  /* 0x0000004000001947 */ /* 0x000fea0003800000 */
[----:B------:R-:W-:Y:S01]  /*60b0*/  MOV R202, RZ ;  /* 0x000000ff00ca7202 */ /* 0x000fe20000000f00 */
[----:B------:R-:W-:Y:S05]  /*60c0*/  @!P3 BRA `(.L_x_9166) ;  /* 0x000000a00000b947 */ /* 0x000fea0003800000 */
[----:B------:R-:W-:Y:S01]  /*60d0*/  HADD2.F32 R202, -RZ, R39.H0_H0 ;  /* 0x20000027ffca7230 */ /* 0x000fe20000004100 */
[----:B------:R-:W-:Y:S05]  /*60e0*/  BRA `(.L_x_9166) ;  /* 0x0000008000007947 */ /* 0x000fea0003800000 */
.L_x_9165:
        /* <DEDUP_REMOVED lines=8> */
.L_x_9166:
[----:B------:R-:W-:Y:S05]  /*6170*/  BSYNC B1 ;  /* 0x0000000000017941 */ /* 0x000fea0003800000 */
.L_x_9164:
        /* <DEDUP_REMOVED lines=16> */
.L_x_9168:
[----:B------:R-:W-:Y:S05]  /*6280*/  BSYNC B1 ;  /* 0x0000000000017941 */ /* 0x000fea0003800000 */
.L_x_9167:
[----:B------:R-:W-:Y:S01]  /*6290*/  BSSY B1, `(.L_x_9169) ;  /* 0x000000e000017945 */ /* 0x000fe20003800000 */
[----:B------:R-:W-:Y:S05]  /*62a0*/  @P1 BRA `(.L_x_9170) ;  /* 0x0000004000001947 */ /* 0x000fea0003800000 */
[----:B------:R-:W-:Y:S01]  /*62b0*/  MOV R202, RZ ;  /* 0x000000ff00ca7202 */ /* 0x000fe20000000f00 */
[----:B------:R-:W-:Y:S05]  /*62c0*/  @!P3 BRA `(.L_x_9171) ;  /* 0x000000a00000b947 */ /* 0x000fea0003800000 */
[----:B------:R-:W-:Y:S01]  /*62d0*/  HADD2.F32 R202, -RZ, R39.H1_H1 ;  /* 0x30000027ffca7230 */ /* 0x000fe20000004100 */
[----:B------:R-:W-:Y:S05]  /*62e0*/  BRA `(.L_x_9171) ;  /* 0x0000008000007947 */ /* 0x000fea0003800000 */
.L_x_9170:
        /* <DEDUP_REMOVED lines=8> */
.L_x_9171:
[----:B------:R-:W-:Y:S05]  /*6370*/  BSYNC B1 ;  /* 0x0000000000017941 */ /* 0x000fea0003800000 */
.L_x_9169:
        /* <DEDUP_REMOVED lines=16> */
.L_x_9173:
[----:B------:R-:W-:Y:S05]  /*6480*/  BSYNC B1 ;  /* 0x0000000000017941 */ /* 0x000fea0003800000 */
.L_x_9172:
        /* <DEDUP_REMOVED lines=12> */
.L_x_9175:
[----:B------:R-:W-:Y:S05]  /*6550*/  BSYNC B1 ;  /* 0x0000000000017941 */ /* 0x000fea0003800000 */
.L_x_9174:
[----:B------:R-:W-:Y:S01]  /*6560*/  BSSY B1, `(.L_x_9176) ;  /* 0x000000e000017945 */ /* 0x000fe20003800000 */
[----:B------:R-:W-:Y:S05]  /*6570*/  @P1 BRA `(.L_x_9177) ;  /* 0x0000004000001947 */ /* 0x000fea0003800000 */
[----:B0-----:R-:W-:Y:S01]  /*6580*/  MOV R200, RZ ;  /* 0x000000ff00c87202 */ /* 0x001fe20000000f00 */
[----:B------:R-:W-:Y:S05]  /*6590*/  @!P3 BRA `(.L_x_9178) ;  /* 0x000000a00000b947 */ /* 0x000fea0003800000 */
[----:B------:R-:W-:Y:S01]  /*65a0*/  HADD2.F32 R200, -RZ, R32.H0_H0 ;  /* 0x20000020ffc87230 */ /* 0x000fe20000004100 */
[----:B------:R-:W-:Y:S05]  /*65b0*/  BRA `(.L_x_9178) ;  /* 0x0000008000007947 */ /* 0x000fea0003800000 */
.L_x_9177:
        /* <DEDUP_REMOVED lines=8> */
.L_x_9178:
[----:B------:R-:W-:Y:S05]  /*6640*/  BSYNC B1 ;  /* 0x0000000000017941 */ /* 0x000fea0003800000 */
.L_x_9176:
        /* <DEDUP_REMOVED lines=17> */
.L_x_9180:
[----:B------:R-:W-:Y:S05]  /*6760*/  BSYNC B1 ;  /* 0x0000000000017941 */ /* 0x000fea0003800000 */
.L_x_9179:
[----:B------:R-:W-:Y:S01]  /*6770*/  BSSY B1, `(.L_x_9181) ;  /* 0x000000e000017945 */ /* 0x000fe20003800000 */
[----:B------:R-:W-:Y:S05]  /*6780*/  @P1 BRA `(.L_x_9182) ;  /* 0x0000004000001947 */ /* 0x000fea0003800000 */
[----:B------:R-:W-:Y:S01]  /*6790*/  MOV R3, RZ ;  /* 0x000000ff00037202 */ /* 0x000fe20000000f00 */
[----:B------:R-:W-:Y:S05]  /*67a0*/  @!P3 BRA `(.L_x_9183) ;  /* 0x000000a00000b947 */ /* 0x000fea0003800000 */
[----:B------:R-:W-:Y:S01]  /*67b0*/  HADD2.F32 R3, -RZ, R32.H1_H1 ;  /* 0x30000020ff037230 */ /* 0x000fe20000004100 */
[----:B------:R-:W-:Y:S05]  /*67c0*/  BRA `(.L_x_9183) ;  /* 0x0000008000007947 */ /* 0x000fea0003800000 */
.L_x_9182:
        /* <DEDUP_REMOVED lines=8> */
.L_x_9183:
[----:B------:R-:W-:Y:S05]  /*6850*/  BSYNC B1 ;  /* 0x0000000000017941 */ /* 0x000fea0003800000 */
.L_x_9181:
        /* <DEDUP_REMOVED lines=16> */
.L_x_9185:
[----:B------:R-:W-:Y:S05]  /*6960*/  BSYNC B1 ;  /* 0x0000000000017941 */ /* 0x000fea0003800000 */
.L_x_9184:
[----:B------:R-:W-:Y:S01]  /*6970*/  BSSY B1, `(.L_x_9186) ;  /* 0x000000e000017945 */ /* 0x000fe20003800000 */
[----:B------:R-:W-:Y:S05]  /*6980*/  @P1 BRA `(.L_x_9187) ;  /* 0x0000004000001947 */ /* 0x000fea0003800000 */
[----:B------:R-:W-:Y:S01]  /*6990*/  MOV R3, RZ ;  /* 0x000000ff00037202 */ /* 0x000fe20000000f00 */
[----:B------:R-:W-:Y:S05]  /*69a0*/  @!P3 BRA `(.L_x_9188) ;  /* 0x000000a00000b947 */ /* 0x000fea0003800000 */
[----:B------:R-:W-:Y:S01]  /*69b0*/  HADD2.F32 R3, -RZ, R33.H0_H0 ;  /* 0x20000021ff037230 */ /* 0x000fe20000004100 */
[----:B------:R-:W-:Y:S05]  /*69c0*/  BRA `(.L_x_9188) ;  /* 0x0000008000007947 */ /* 0x000fea0003800000 */
.L_x_9187:
        /* <DEDUP_REMOVED lines=8> */
.L_x_9188:
[----:B------:R-:W-:Y:S05]  /*6a50*/  BSYNC B1 ;  /* 0x0000000000017941 */ /* 0x000fea0003800000 */
.L_x_9186:
        /* <DEDUP_REMOVED lines=16> */
.L_x_9190:
[----:B------:R-:W-:Y:S05]  /*6b60*/  BSYNC B1 ;  /* 0x0000000000017941 */ /* 0x000fea0003800000 */
.L_x_9189:
[----:B------:R-:W-:Y:S01]  /*6b70*/  BSSY B1, `(.L_x_9191) ;  /* 0x000000e000017945 */ /* 0x000fe20003800000 */
[----:B------:R-:W-:Y:S05]  /*6b80*/  @P1 BRA `(.L_x_9192) ;  /* 0x0000004000001947 */ /* 0x000fea0003800000 */
[----:B------:R-:W-:Y:S01]  /*6b90*/  MOV R3, RZ ;  /* 0x000000ff00037202 */ /* 0x000fe20000000f00 */
[----:B------:R-:W-:Y:S05]  /*6ba0*/  @!P3 BRA `(.L_x_9193) ;  /* 0x000000a00000b947 */ /* 0x000fea0003800000 */
[----:B------:R-:W-:Y:S01]  /*6bb0*/  HADD2.F32 R3, -RZ, R33.H1_H1 ;  /* 0x30000021ff037230 */ /* 0x000fe20000004100 */
[----:B------:R-:W-:Y:S05]  /*6bc0*/  BRA `(.L_x_9193) ;  /* 0x0000008000007947 */ /* 0x000fea0003800000 */
.L_x_9192:
        /* <DEDUP_REMOVED lines=8> */
.L_x_9193:
[----:B------:R-:W-:Y:S05]  /*6c50*/  BSYNC B1 ;  /* 0x0000000000017941 */ /* 0x000fea0003800000 */
.L_x_9191:
        /* <DEDUP_REMOVED lines=16> */
.L_x_9195:
[----:B------:R-:W-:Y:S05]  /*6d60*/  BSYNC B1 ;  /* 0x0000000000017941 */ /* 0x000fea0003800000 */
.L_x_9194:
[----:B------:R-:W-:Y:S01]  /*6d70*/  BSSY B1, `(.L_x_9196) ;  /* 0x000000e000017945 */ /* 0x000fe20003800000 */
[----:B------:R-:W-:Y:S05]  /*6d80*/  @P1 BRA `(.L_x_9197) ;  /* 0x0000004000001947 */ /* 0x000fea0003800000 */
[----:B------:R-:W-:Y:S01]  /*6d90*/  MOV R3, RZ ;  /* 0x000000ff00037202 */ /* 0x000fe20000000f00 */
[----:B------:R-:W-:Y:S05]  /*6da0*/  @!P3 BRA `(.L_x_9198) ;  /* 0x000000a00000b947 */ /* 0x000fea0003800000 */
[----:B------:R-:W-:Y:S01]  /*6db0*/  HADD2.F32 R3, -RZ, R34.H0_H0 ;  /* 0x20000022ff037230 */ /* 0x000fe20000004100 */
[----:B------:R-:W-:Y:S05]  /*6dc0*/  BRA `(.L_x_9198) ;  /* 0x0000008000007947 */ /* 0x000fea0003800000 */
.L_x_9197:
        /* <DEDUP_REMOVED lines=8> */
.L_x_9198:
[----:B------:R-:W-:Y:S05]  /*6e50*/  BSYNC B1 ;  /* 0x0000000000017941 */ /* 0x000fea0003800000 */
.L_x_9196:
        /* <DEDUP_REMOVED lines=16> */
.L_x_9200:
[----:B------:R-:W-:Y:S05]  /*6f60*/  BSYNC B1 ;  /* 0x0000000000017941 */ /* 0x000fea0003800000 */
.L_x_9199:
[----:B------:R-:W-:Y:S01]  /*6f70*/  BSSY B1, `(.L_x_9201) ;  /* 0x000000e000017945 */ /* 0x000fe20003800000 */
[----:B------:R-:W-:Y:S05]  /*6f80*/  @P1 BRA `(.L_x_9202) ;  /* 0x0000004000001947 */ /* 0x000fea0003800000 */
[----:B------:R-:W-:Y:S01]  /*6f90*/  MOV R3, RZ ;  /* 0x000000ff00037202 */ /* 0x000fe20000000f00 */
[----:B------:R-:W-:Y:S05]  /*6fa0*/  @!P3 BRA `(.L_x_9203) ;  /* 0x000000a00000b947 */ /* 0x000fea0003800000 */
[----:B------:R-:W-:Y:S01]  /*6fb0*/  HADD2.F32 R3, -RZ, R34.H1_H1 ;  /* 0x30000022ff037230 */ /* 0x000fe20000004100 */
[----:B------:R-:W-:Y:S05]  /*6fc0*/  BRA `(.L_x_9203) ;  /* 0x0000008000007947 */ /* 0x000fea0003800000 */
.L_x_9202:
        /* <DEDUP_REMOVED lines=8> */
.L_x_9203:
[----:B------:R-:W-:Y:S05]  /*7050*/  BSYNC B1 ;  /* 0x0000000000017941 */ /* 0x000fea0003800000 */
.L_x_9201:
        /* <DEDUP_REMOVED lines=16> */
.L_x_9205:
[----:B------:R-:W-:Y:S05]  /*7160*/  BSYNC B1 ;  /* 0x0000000000017941 */ /* 0x000fea0003800000 */
.L_x_9204:
[----:B------:R-:W-:Y:S01]  /*7170*/  BSSY B1, `(.L_x_9206) ;  /* 0x000000e000017945 */ /* 0x000fe20003800000 */
[----:B------:R-:W-:Y:S05]  /*7180*/  @P1 BRA `(.L_x_9207) ;  /* 0x0000004000001947 */ /* 0x000fea0003800000 */
[----:B------:R-:W-:Y:S01]  /*7190*/  MOV R3, RZ ;  /* 0x000000ff00037202 */ /* 0x000fe20000000f00 */
[----:B------:R-:W-:Y:S05]  /*71a0*/  @!P3 BRA `(.L_x_9208) ;  /* 0x000000a00000b947 */ /* 0x000fea0003800000 */
[----:B------:R-:W-:Y:S01]  /*71b0*/  HADD2.F32 R3, -RZ, R35.H0_H0 ;  /* 0x20000023ff037230 */ /* 0x000fe20000004100 */
[----:B------:R-:W-:Y:S05]  /*71c0*/  BRA `(.L_x_9208) ;  /* 0x0000008000007947 */ /* 0x000fea0003800000 */
.L_x_9207:
        /* <DEDUP_REMOVED lines=8> */
.L_x_9208:
[----:B------:R-:W-:Y:S05]  /*7250*/  BSYNC B1 ;  /* 0x0000000000017941 */ /* 0x000fea0003800000 */
.L_x_9206:
        /* <DEDUP_REMOVED lines=16> */
.L_x_9210:
[----:B------:R-:W-:Y:S05]  /*7360*/  BSYNC B1 ;  /* 0x0000000000017941 */ /* 0x000fea0003800000 */
.L_x_9209:
[----:B------:R-:W-:Y:S01]  /*7370*/  BSSY B1, `(.L_x_9211) ;  /* 0x000000e000017945 */ /* 0x000fe20003800000 */
[----:B------:R-:W-:Y:S05]  /*7380*/  @P1 BRA `(.L_x_9212) ;  /* 0x0000004000001947 */ /* 0x000fea0003800000 */
[----:B------:R-:W-:Y:S01]  /*7390*/  MOV R3, RZ ;  /* 0x000000ff00037202 */ /* 0x000fe20000000f00 */
[----:B------:R-:W-:Y:S05]  /*73a0*/  @!P3 BRA `(.L_x_9213) ;  /* 0x000000a00000b947 */ /* 0x000fea0003800000 */
[----:B------:R-:W-:Y:S01]  /*73b0*/  HADD2.F32 R3, -RZ, R35.H1_H1 ;  /* 0x30000023ff037230 */ /* 0x000fe20000004100 */
[----:B------:R-:W-:Y:S05]  /*73c0*/  BRA `(.L_x_9213) ;  /* 0x0000008000007947 */ /* 0x000fea0003800000 */
.L_x_9212:
        /* <DEDUP_REMOVED lines=8> */
.L_x_9213:
[----:B------:R-:W-:Y:S05]  /*7450*/  BSYNC B1 ;  /* 0x0000000000017941 */ /* 0x000fea0003800000 */
.L_x_9211:
        /* <DEDUP_REMOVED lines=16> */
.L_x_9215:
[----:B------:R-:W-:Y:S05]  /*7560*/  BSYNC B1 ;  /* 0x0000000000017941 */ /* 0x000fea0003800000 */
.L_x_9214:
        /* <DEDUP_REMOVED lines=12> */
.L_x_9217:
[----:B------:R-:W-:Y:S05]  /*7630*/  BSYNC B1 ;  /* 0x0000000000017941 */ /* 0x000fea0003800000 */
.L_x_9216:
[----:B------:R-:W-:Y:S01]  /*7640*/  BSSY B1, `(.L_x_9218) ;  /* 0x000000e000017945 */ /* 0x000fe20003800000 */
[----:B------:R-:W-:Y:S05]  /*7650*/  @P1 BRA `(.L_x_9219) ;  /* 0x0000004000001947 */ /* 0x000fea0003800000 */
[----:B0-----:R-:W-:Y:S01]  /*7660*/  MOV R2, RZ ;  /* 0x000000ff00027202 */ /* 0x001fe20000000f00 */
[----:B------:R-:W-:Y:S05]  /*7670*/  @!P3 BRA `(.L_x_9220) ;  /* 0x000000a00000b947 */ /* 0x000fea0003800000 */
[----:B------:R-:W-:Y:S01]  /*7680*/  HADD2.F32 R2, -RZ, R28.H0_H0 ;  /* 0x2000001cff027230 */ /* 0x000fe20000004100 */
[----:B------:R-:W-:Y:S05]  /*7690*/  BRA `(.L_x_9220) ;  /* 0x0000008000007947 */ /* 0x000fea0003800000 */
.L_x_9219:
        /* <DEDUP_REMOVED lines=8> */
.L_x_9220:
[----:B------:R-:W-:Y:S05]  /*7720*/  BSYNC B1 ;  /* 0x0000000000017941 */ /* 0x000fea0003800000 */
.L_x_9218:
        /* <DEDUP_REMOVED lines=17> */
.L_x_9222:
[----:B------:R-:W-:Y:S05]  /*7840*/  BSYNC B1 ;  /* 0x0000000000017941 */ /* 0x000fea0003800000 */
.L_x_9221:
[----:B------:R-:W-:Y:S01]  /*7850*/  BSSY B1, `(.L_x_9223) ;  /* 0x000000e000017945 */ /* 0x000fe20003800000 */
[----:B------:R-:W-:Y:S05]  /*7860*/  @P1 BRA `(.L_x_9224) ;  /* 0x0000004000001947 */ /* 0x000fea0003800000 */
[----:B------:R-:W-:Y:S01]  /*7870*/  MOV R2, RZ ;  /* 0x000000ff00027202 */ /* 0x000fe20000000f00 */
[----:B------:R-:W-:Y:S05]  /*7880*/  @!P3 BRA `(.L_x_9225) ;  /* 0x000000a00000b947 */ /* 0x000fea0003800000 */
[----:B------:R-:W-:Y:S01]  /*7890*/  HADD2.F32 R2, -RZ, R28.H1_H1 ;  /* 0x3000001cff027230 */ /* 0x000fe20000004100 */
[----:B------:R-:W-:Y:S05]  /*78a0*/  BRA `(.L_x_9225) ;  /* 0x0000008000007947 */ /* 0x000fea0003800000 */
.L_x_9224:
        /* <DEDUP_REMOVED lines=8> */
.L_x_9225:
[----:B------:R-:W-:Y:S05]  /*7930*/  BSYNC B1 ;  /* 0x0000000000017941 */ /* 0x000fea0003800000 */
.L_x_9223:
        /* <DEDUP_REMOVED lines=16> */
.L_x_9227:
[----:B------:R-:W-:Y:S05]  /*7a40*/  BSYNC B1 ;  /* 0x0000000000017941 */ /* 0x000fea0003800000 */
.L_x_9226:
[----:B------:R-:W-:Y:S01]  /*7a50*/  BSSY B1, `(.L_x_9228) ;  /* 0x000000e000017945 */ /* 0x000fe20003800000 */
[----:B------:R-:W-:Y:S05]  /*7a60*/  @P1 BRA `(.L_x_9229) ;  /* 0x0000004000001947 */ /* 0x000fea0003800000 */
[----:B------:R-:W-:Y:S01]  /*7a70*/  MOV R2, RZ ;  /* 0x000000ff00027202 */ /* 0x000fe20000000f00 */
[----:B------:R-:W-:Y:S05]  /*7a80*/  @!P3 BRA `(.L_x_9230) ;  /* 0x000000a00000b947 */ /* 0x000fea0003800000 */
[----:B------:R-:W-:Y:S01]  /*7a90*/  HADD2.F32 R2, -RZ, R29.H0_H0 ;  /* 0x2000001dff027230 */ /* 0x000fe20000004100 */
[----:B------:R-:W-:Y:S05]  /*7aa0*/  BRA `(.L_x_9230) ;  /* 0x0000008000007947 */ /* 0x000fea0003800000 */
.L_x_9229:
        /* <DEDUP_REMOVED lines=8> */
.L_x_9230:
[----:B------:R-:W-:Y:S05]  /*7b30*/  BSYNC B1 ;  /* 0x0000000000017941 */ /* 0x000fea0003800000 */
.L_x_9228:
        /* <DEDUP_REMOVED lines=16> */
.L_x_9232:
[----:B------:R-:W-:Y:S05]  /*7c40*/  BSYNC B1 ;  /* 0x0000000000017941 */ /* 0x000fea0003800000 */
.L_x_9231:
[----:B------:R-:W-:Y:S01]  /*7c50*/  BSSY B1, `(.L_x_9233) ;  /* 0x000000e000017945 */ /* 0x000fe20003800000 */
[----:B------:R-:W-:Y:S05]  /*7c60*/  @P1 BRA `(.L_x_9234) ;  /* 0x0000004000001947 */ /* 0x000fea0003800000 */
[----:B------:R-:W-:Y:S01]  /*7c70*/  MOV R2, RZ ;  /* 0x000000ff00027202 */ /* 0x000fe20000000f00 */
[----:B------:R-:W-:Y:S05]  /*7c80*/  @!P3 BRA `(.L_x_9235) ;  /* 0x000000a00000b947 */ /* 0x000fea0003800000 */
[----:B------:R-:W-:Y:S01]  /*7c90*/  HADD2.F32 R2, -RZ, R29.H1_H1 ;  /* 0x3000001dff027230 */ /* 0x000fe20000004100 */
[----:B------:R-:W-:Y:S05]  /*7ca0*/  BRA `(.L_x_9235) ;  /* 0x0000008000007947 */ /* 0x000fea0003800000 */
.L_x_9234:
        /* <DEDUP_REMOVED lines=8> */
.L_x_9235:
[----:B------:R-:W-:Y:S05]  /*7d30*/  BSYNC B1 ;  /* 0x0000000000017941 */ /* 0x000fea0003800000 */
.L_x_9233:
        /* <DEDUP_REMOVED lines=16> */
.L_x_9237:
[----:B------:R-:W-:Y:S05]  /*7e40*/  BSYNC B1 ;  /* 0x0000000000017941 */ /* 0x000fea0003800000 */
.L_x_9236:
[----:B------:R-:W-:Y:S01]  /*7e50*/  BSSY B1, `(.L_x_9238) ;  /* 0x000000e000017945 */ /* 0x000fe20003800000 */
[----:B------:R-:W-:Y:S05]  /*7e60*/  @P1 BRA `(.L_x_9239) ;  /* 0x0000004000001947 */ /* 0x000fea0003800000 */
[----:B------:R-:W-:Y:S01]  /*7e70*/  MOV R2, RZ ;  /* 0x000000ff00027202 */ /* 0x000fe20000000f00 */
[----:B------:R-:W-:Y:S05]  /*7e80*/  @!P3 BRA `(.L_x_9240) ;  /* 0x000000a00000b947 */ /* 0x000fea0003800000 */
[----:B------:R-:W-:Y:S01]  /*7e90*/  HADD2.F32 R2, -RZ, R30.H0_H0 ;  /* 0x2000001eff027230 */ /* 0x000fe20000004100 */
[----:B------:R-:W-:Y:S05]  /*7ea0*/  BRA `(.L_x_9240) ;  /* 0x0000008000007947 */ /* 0x000fea0003800000 */
.L_x_9239:
        /* <DEDUP_REMOVED lines=8> */
.L_x_9240:
[----:B------:R-:W-:Y:S05]  /*7f30*/  BSYNC B1 ;  /* 0x0000000000017941 */ /* 0x000fea0003800000 */
.L_x_9238:
        /* <DEDUP_REMOVED lines=16> */
.L_x_9242:
[----:B------:R-:W-:Y:S05]  /*8040*/  BSYNC B1 ;  /* 0x0000000000017941 */ /* 0x000fea0003800000 */
.L_x_9241:
[----:B------:R-:W-:Y:S01]  /*8050*/  BSSY B1, `(.L_x_9243) ;  /* 0x000000e000017945 */ /* 0x000fe20003800000 */
[----:B------:R-:W-:Y:S05]  /*8060*/  @P1 BRA `(.L_x_9244) ;  /* 0x0000004000001947 */ /* 0x000fea0003800000 */
[----:B------:R-:W-:Y:S01]  /*8070*/  MOV R2, RZ ;  /* 0x000000ff00027202 */ /* 0x000fe20000000f00 */
[----:B------:R-:W-:Y:S05]  /*8080*/  @!P3 BRA `(.L_x_9245) ;  /* 0x000000a00000b947 */ /* 0x000fea0003800000 */
[----:B------:R-:W-:Y:S01]  /*8090*/  HADD2.F32 R2, -RZ, R30.H1_H1 ;  /* 0x3000001eff027230 */ /* 0x000fe20000004100 */
[----:B------:R-:W-:Y:S05]  /*80a0*/  BRA `(.L_x_9245) ;  /* 0x0000008000007947 */ /* 0x000fea0003800000 */
.L_x_9244:
        /* <DEDUP_REMOVED lines=8> */
.L_x_9245:
[----:B------:R-:W-:Y:S05]  /*8130*/  BSYNC B1 ;  /* 0x0000000000017941 */ /* 0x000fea0003800000 */
.L_x_9243:
        /* <DEDUP_REMOVED lines=16> */
.L_x_9247:
[----:B------:R-:W-:Y:S05]  /*8240*/  BSYNC B1 ;  /* 0x0000000000017941 */ /* 0x000fea0003800000 */
.L_x_9246:
[----:B------:R-:W-:Y:S01]  /*8250*/  BSSY B1, `(.L_x_9248) ;  /* 0x000000e000017945 */ /* 0x000fe20003800000 */
[----:B------:R-:W-:Y:S05]  /*8260*/  @P1 BRA `(.L_x_9249) ;  /* 0x0000004000001947 */ /* 0x000fea0003800000 */
[----:B------:R-:W-:Y:S01]  /*8270*/  MOV R2, RZ ;  /* 0x000000ff00027202 */ /* 0x000fe20000000f00 */
[----:B------:R-:W-:Y:S05]  /*8280*/  @!P3 BRA `(.L_x_9250) ;  /* 0x000000a00000b947 */ /* 0x000fea0003800000 */
[----:B------:R-:W-:Y:S01]  /*8290*/  HADD2.F32 R2, -RZ, R31.H0_H0 ;  /* 0x2000001fff027230 */ /* 0x000fe20000004100 */
[----:B------:R-:W-:Y:S05]  /*82a0*/  BRA `(.L_x_9250) ;  /* 0x0000008000007947 */ /* 0x000fea0003800000 */
.L_x_9249:
        /* <DEDUP_REMOVED lines=8> */
.L_x_9250:
[----:B------:R-:W-:Y:S05]  /*8330*/  BSYNC B1 ;  /* 0x0000000000017941 */ /* 0x000fea0003800000 */
.L_x_9248:
        /* <DEDUP_REMOVED lines=16> */
.L_x_9252:
[----:B------:R-:W-:Y:S05]  /*8440*/  BSYNC B1 ;  /* 0x0000000000017941 */ /* 0x000fea0003800000 */
.L_x_9251:
[----:B------:R-:W-:Y:S01]  /*8450*/  BSSY B1, `(.L_x_9253) ;  /* 0x000000e000017945 */ /* 0x000fe20003800000 */
[----:B------:R-:W-:Y:S05]  /*8460*/  @P1 BRA `(.L_x_9254) ;  /* 0x0000004000001947 */ /* 0x000fea0003800000 */
[----:B------:R-:W-:Y:S01]  /*8470*/  MOV R2, RZ ;  /* 0x000000ff00027202 */ /* 0x000fe20000000f00 */
[----:B------:R-:W-:Y:S05]  /*8480*/  @!P3 BRA `(.L_x_9255) ;  /* 0x000000a00000b947 */ /* 0x000fea0003800000 */
[----:B------:R-:W-:Y:S01]  /*8490*/  HADD2.F32 R2, -RZ, R31.H1_H1 ;  /* 0x3000001fff027230 */ /* 0x000fe20000004100 */
[----:B------:R-:W-:Y:S05]  /*84a0*/  BRA `(.L_x_9255) ;  /* 0x0000008000007947 */ /* 0x000fea0003800000 */
.L_x_9254:
        /* <DEDUP_REMOVED lines=8> */
.L_x_9255:
[----:B------:R-:W-:Y:S05]  /*8530*/  BSYNC B1 ;  /* 0x0000000000017941 */ /* 0x000fea0003800000 */
.L_x_9253:
        /* <DEDUP_REMOVED lines=16> */
.L_x_9257:
[----:B------:R-:W-:Y:S05]  /*8640*/  BSYNC B1 ;  /* 0x0000000000017941 */ /* 0x000fea0003800000 */
.L_x_9256:
        /* <DEDUP_REMOVED lines=12> */
.L_x_9044:
[----:B------:R-:W-:Y:S05]  /*8710*/  BSYNC B0 ;  /* 0x0000000000007941 */ /* 0x000fea0003800000 */
.L_x_9042:
        /* <DEDUP_REMOVED lines=324> */
.L_x_9048:
[----:B------:R-:W-:Y:S01]  /*9b60*/  HFMA2.MMA R250, -RZ, RZ, 0, 5.9604644775390625e-08 ;  /* 0x00000001fffa7435 */ /* 0x000fe200000001ff */
[----:B--2---:R-:W-:-:S02]  /*9b70*/  MOV R207, R248 ;  /* 0x000000f800cf7202 */ /* 0x004fc40000000f00 */
[----:B------:R-:W-:-:S03]  /*9b80*/  MOV R206, 0x9ba0 ;  /* 0x00009ba000ce7802 */ /* 0x000fc60000000f00 */
[----:B------:R-:W-:Y:S05]  /*9b90*/  CALL.REL.NOINC `($__internal_119_$__cuda_sm70_shflsync_bfly_p) ;  /* 0x0000034000007944 */ /* 0x000fea0003c00000 */
[----:B-1----:R-:W-:Y:S01]  /*9ba0*/  MOV R249, R250 ;  /* 0x000000fa00f97202 */ /* 0x002fe20000000f00 */
[----:B0----5:R-:W-:Y:S05]  /*9bb0*/  BRA `(.L_x_9259) ;  /* 0xffff940000007947 */ /* 0x021fea000383ffff */
.L_x_9049:
[----:B------:R-:W-:Y:S01]  /*9bc0*/  HFMA2.MMA R250, -RZ, RZ, 0, 5.9604644775390625e-08 ;  /* 0x00000001fffa7435 */ /* 0x000fe200000001ff */
[----:B------:R-:W-:Y:S02]  /*9bd0*/  MOV R207, R247 ;  /* 0x000000f700cf7202 */ /* 0x000fe40000000f00 */
[----:B------:R-:W-:-:S03]  /*9be0*/  MOV R206, 0x9c00 ;  /* 0x00009c0000ce7802 */ /* 0x000fc60000000f00 */
[----:B01----:R-:W-:Y:S05]  /*9bf0*/  CALL.REL.NOINC `($__internal_119_$__cuda_sm70_shflsync_bfly_p) ;  /* 0x000002e000007944 */ /* 0x003fea0003c00000 */
[----:B------:R-:W-:Y:S01]  /*9c00*/  FADD.FTZ R248, R249, R248 ;  /* 0x000000f8f9f87221 */ /* 0x000fe20000010000 */
[----:B------:R-:W-:Y:S01]  /*9c10*/  MOV R206, 0x9c60 ;  /* 0x00009c6000ce7802 */ /* 0x000fe20000000f00 */
[----:B-1----:R-:W-:Y:S01]  /*9c20*/  FADD.FTZ R247, R247, R250 ;  /* 0x000000faf7f77221 */ /* 0x002fe20000010000 */
[----:B------:R-:W-:Y:S02]  /*9c30*/  MOV R250, 0x2 ;  /* 0x0000000200fa7802 */ /* 0x000fe40000000f00 */
[----:B------:R-:W-:Y:S02]  /*9c40*/  MOV R207, R248 ;  /* 0x000000f800cf7202 */ /* 0x000fe40000000f00 */
[----:B0----5:R-:W-:Y:S05]  /*9c50*/  CALL.REL.NOINC `($__internal_119_$__cuda_sm70_shflsync_bfly_p) ;  /* 0x0000028000007944 */ /* 0x021fea0003c00000 */
[----:B-1----:R-:W-:Y:S01]  /*9c60*/  MOV R249, R250 ;  /* 0x000000fa00f97202 */ /* 0x002fe20000000f00 */
[----:B------:R-:W-:Y:S01]  /*9c70*/  HFMA2.MMA R250, -RZ, RZ, 0, 1.1920928955078125e-07 ;  /* 0x00000002fffa7435 */ /* 0x000fe200000001ff */
[----:B------:R-:W-:-:S02]  /*9c80*/  MOV R207, R247 ;  /* 0x000000f700cf7202 */ /* 0x000fc40000000f00 */
[----:B------:R-:W-:-:S03]  /*9c90*/  MOV R206, 0x9cb0 ;  /* 0x00009cb000ce7802 */ /* 0x000fc60000000f00 */
[----:B0----5:R-:W-:Y:S05]  /*9ca0*/  CALL.REL.NOINC `($__internal_119_$__cuda_sm70_shflsync_bfly_p) ;  /* 0x0000023000007944 */ /* 0x021fea0003c00000 */
[----:B------:R-:W-:Y:S01]  /*9cb0*/  FADD.FTZ R249, R249, R248 ;  /* 0x000000f8f9f97221 */ /* 0x000fe20000010000 */
[----:B------:R-:W-:Y:S01]  /*9cc0*/  MOV R206, 0x9d10 ;  /* 0x00009d1000ce7802 */ /* 0x000fe20000000f00 */
[----:B-1----:R-:W-:Y:S01]  /*9cd0*/  FADD.FTZ R247, R247, R250 ;  /* 0x000000faf7f77221 */ /* 0x002fe20000010000 */
[----:B------:R-:W-:Y:S02]  /*9ce0*/  MOV R250, 0x4 ;  /* 0x0000000400fa7802 */ /* 0x000fe40000000f00 */
[----:B------:R-:W-:Y:S02]  /*9cf0*/  MOV R207, R249 ;  /* 0x000000f900cf7202 */ /* 0x000fe40000000f00 */
[----:B0----5:R-:W-:Y:S05]  /*9d00*/  CALL.REL.NOINC `($__internal_119_$__cuda_sm70_shflsync_bfly_p) ;  /* 0x000001d000007944 */ /* 0x021fea0003c00000 */
[----:B-1----:R-:W-:Y:S01]  /*9d10*/  MOV R248, R250 ;  /* 0x000000fa00f87202 */ /* 0x002fe20000000f00 */
[----:B------:R-:W-:Y:S01]  /*9d20*/  HFMA2.MMA R250, -RZ, RZ, 0, 2.384185791015625e-07 ;  /* 0x00000004fffa7435 */ /* 0x000fe200000001ff */
[----:B------:R-:W-:Y:S02]  /*9d30*/  MOV R207, R247 ;  /* 0x000000f700cf7202 */ /* 0x000fe40000000f00 */
[----:B------:R-:W-:-:S03]  /*9d40*/  MOV R206, 0x9d60 ;  /* 0x00009d6000ce7802 */ /* 0x000fc60000000f00 */
[----:B0----5:R-:W-:Y:S05]  /*9d50*/  CALL.REL.NOINC `($__internal_119_$__cuda_sm70_shflsync_bfly_p) ;  /* 0x0000018000007944 */ /* 0x021fea0003c00000 */
[----:B------:R-:W-:Y:S01]  /*9d60*/  FADD.FTZ R249, R248, R249 ;  /* 0x000000f9f8f97221 */ /* 0x000fe20000010000 */
[----:B------:R-:W-:Y:S01]  /*9d70*/  MOV R206, 0x9dc0 ;  /* 0x00009dc000ce7802 */ /* 0x000fe20000000f00 */
[----:B-1----:R-:W-:Y:S01]  /*9d80*/  FADD.FTZ R248, R247, R250 ;  /* 0x000000faf7f87221 */ /* 0x002fe20000010000 */
[----:B------:R-:W-:-:S02]  /*9d90*/  MOV R250, 0x8 ;  /* 0x0000000800fa7802 */ /* 0x000fc40000000f00 */
[----:B------:R-:W-:Y:S02]  /*9da0*/  MOV R207, R249 ;  /* 0x000000f900cf7202 */ /* 0x000fe40000000f00 */
[----:B0----5:R-:W-:Y:S05]  /*9db0*/  CALL.REL.NOINC `($__internal_119_$__cuda_sm70_shflsync_bfly_p) ;  /* 0x0000012000007944 */ /* 0x021fea0003c00000 */
[----:B-1----:R-:W-:Y:S01]  /*9dc0*/  MOV R247, R250 ;  /* 0x000000fa00f77202 */ /* 0x002fe20000000f00 */
[----:B------:R-:W-:Y:S01]  /*9dd0*/  HFMA2.MMA R250, -RZ, RZ, 0, 4.76837158203125e-07 ;  /* 0x00000008fffa7435 */ /* 0x000fe200000001ff */
[----:B------:R-:W-:Y:S02]  /*9de0*/  MOV R207, R248 ;  /* 0x000000f800cf7202 */ /* 0x000fe40000000f00 */
        /* <DEDUP_REMOVED lines=9> */
[----:B------:R-:W-:Y:S01]  /*9e80*/  HFMA2.MMA R250, -RZ, RZ, 0, 9.5367431640625e-07 ;  /* 0x00000010fffa7435 */ /* 0x000fe200000001ff */
[----:B------:R-:W-:-:S02]  /*9e90*/  MOV R207, R248 ;  /* 0x000000f800cf7202 */ /* 0x000fc40000000f00 */
[----:B------:R-:W-:-:S03]  /*9ea0*/  MOV R206, 0x9ec0 ;  /* 0x00009ec000ce7802 */ /* 0x000fc60000000f00 */
[----:B0----5:R-:W-:Y:S05]  /*9eb0*/  CALL.REL.NOINC `($__internal_119_$__cuda_sm70_shflsync_bfly_p) ;  /* 0x0000002000007944 */ /* 0x021fea0003c00000 */
[----:B-1----:R-:W-:Y:S01]  /*9ec0*/  MOV R206, R250 ;  /* 0x000000fa00ce7202 */ /* 0x002fe20000000f00 */
[----:B0----5:R-:W-:Y:S05]  /*9ed0*/  BRA `(.L_x_9260) ;  /* 0xffff920000007947 */ /* 0x021fea000383ffff */
        .weak           $__internal_119_$__cuda_sm70_shflsync_bfly_p
        .type           $__internal_119_$__cuda_sm70_shflsync_bfly_p,@function
        .size           $__internal_119_$__cuda_sm70_shflsync_bfly_p,(.L_x_15001 - $__internal_119_$__cuda_sm70_shflsync_bfly_p)
$__internal_119_$__cuda_sm70_shflsync_bfly_p:
        /* <DEDUP_REMOVED lines=9> */
[----:B------:R-:W-:Y:S05]  /*9f70*/  RET.REL.NODEC R206 `(_ZN10layer_norm13ln_bwd_kernelINS_13Kernel_traitsIf6__halfS2_S2_fjLj1280ELj1ELj4ELj1ELj16ENS_18Kernel_traits_baseILj1280EfS2_S2_S2_fjLj128EEEEELb1ELb1ELb1ELb1EEEvNS_9BwdParamsE) ;  /* 0xffff6080ce007950 */ /* 0x000fea0003c3ffff */
.L_x_9261:
        /* <DEDUP_REMOVED lines=16> */
.L_x_15001:


//--------------------- .text._ZN10layer_norm13ln_bwd_kernelINS_13Kernel_traitsI6__halfS2_fS2_fjLj1280ELj1ELj4ELj1ELj16ENS_18Kernel_traits_baseILj1280ES2_S2_fS2_fjLj128EEEEELb0ELb0ELb0ELb0EEEvNS_9BwdParamsE --------------------------
	.section	.text._ZN10layer_norm13ln_bwd_kernelINS_13Kernel_traitsI6__halfS2_fS2_fjLj1280ELj1ELj4ELj1ELj16ENS_18Kernel_traits_baseILj1280ES2_S2_fS2_fjLj128EEEEELb0ELb0ELb0ELb0EEEvNS_9BwdParamsE,"ax",@progbits
	.sectioninfo	@"SHI_REGISTERS=255"
	.align	128
        .global         _ZN10layer_norm13ln_bwd_kernelINS_13Kernel_traitsI6__halfS2_fS2_fjLj1280ELj1ELj4ELj1ELj16ENS_18Kernel_traits_baseILj1280ES2_S2_fS2_fjLj128EEEEELb0ELb0ELb0ELb0EEEvNS_9BwdParamsE
        .type           _ZN10layer_norm13ln_bwd_kernelINS_13Kernel_traitsI6__halfS2_fS2_fjLj1280ELj1ELj4ELj1ELj16ENS_18Kernel_traits_baseILj1280ES2_S2_fS2_fjLj128EEEEELb0ELb0ELb0ELb0EEEvNS_9BwdParamsE,@function
        .size           _ZN10layer_norm13ln_bwd_kernelINS_13Kernel_traitsI6__halfS2_fS2_fjLj1280ELj1ELj4ELj1ELj16ENS_18Kernel_traits_baseILj1280ES2_S2_fS2_fjLj128EEEEELb0ELb0ELb0ELb0EEEvNS_9BwdParamsE,(.L_x_15002 - _ZN10layer_norm13ln_bwd_kernelINS_13Kernel_traitsI6__halfS2_fS2_fjLj1280ELj1ELj4ELj1ELj16ENS_18Kernel_traits_baseILj1280ES2_S2_fS2_fjLj128EEEEELb0ELb0ELb0ELb0EEEvNS_9BwdParamsE)
        .other          _ZN10layer_norm13ln_bwd_kernelINS_13Kernel_traitsI6__halfS2_fS2_fjLj1280ELj1ELj4ELj1ELj16ENS_18Kernel_traits_baseILj1280ES2_S2_fS2_fjLj128EEEEELb0ELb0ELb0ELb0EEEvNS_9BwdParamsE,@"STO_CUDA_ENTRY STV_DEFAULT"
_ZN10layer_norm13ln_bwd_kernelINS_13Kernel_traitsI6__halfS2_fS2_fjLj1280ELj1ELj4ELj1ELj16ENS_18Kernel_traits_baseILj1280ES2_S2_fS2_fjLj128EEEEELb0ELb0ELb0ELb0EEEvNS_9BwdParamsE:
.text._ZN10layer_norm13ln_bwd_kernelINS_13Kernel_traitsI6__halfS2_fS2_fjLj1280ELj1ELj4ELj1ELj16ENS_18Kernel_traits_baseILj1280ES2_S2_fS2_fjLj128EEEEELb0ELb0ELb0ELb0EEEvNS_9BwdParamsE:
        /* <DEDUP_REMOVED lines=80> */
[--C-:B0----5:R-:W-:Y:S01]  /*0500*/  HADD2.F32 R2, -RZ, R24.reuse.H0_H0 ;  /* 0x20000018ff027230 */ /* 0x121fe20000004100 */
[----:B------:R-:W-:Y:S01]  /*0510*/  HFMA2.MMA R37, -RZ, RZ, 0, 0 ;  /* 0x00000000ff257435 */ /* 0x000fe200000001ff */
        /* <DEDUP_REMOVED lines=26> */
[----:B--2---:R-:W-:Y:S01]  /*06c0*/  HADD2.F32 R3, -RZ, R28.H0_H0 ;  /* 0x2000001cff037230 */ /* 0x004fe20000004100 */
[----:B------:R1:W-:Y:S01]  /*06d0*/  STL [R1+0x20], R16 ;  /* 0x0000201001007387 */ /* 0x0003e20000100800 */
[--C-:B------:R-:W-:Y:S02]  /*06e0*/  HADD2.F32 R240, -RZ, R10.reuse.H0_H0 ;  /* 0x2000000afff07230 */ /* 0x100fe40000004100 */
[----:B------:R-:W-:Y:S01]  /*06f0*/  HADD2.F32 R239, -RZ, R10.H1_H1 ;  /* 0x3000000affef7230 */ /* 0x000fe20000004100 */
[----:B------:R2:W-:Y:S01]  /*0700*/  STL [R1+0x1c], R3 ;  /* 0x00001c0301007387 */ /* 0x0005e20000100800 */
[--C-:B------:R-:W-:Y:S02]  /*0710*/  HADD2.F32 R238, -RZ, R11.reuse.H0_H0 ;  /* 0x2000000bffee7230 */ /* 0x100fe40000004100 */
[----:B0-----:R-:W-:Y:S02]  /*0720*/  HADD2.F32 R2, -RZ, R28.H1_H1 ;  /* 0x3000001cff027230 */ /* 0x001fe40000004100 */
[----:B------:R-:W-:-:S02]  /*0730*/  HADD2.F32 R237, -RZ, R11.H1_H1 ;  /* 0x3000000bffed7230 */ /* 0x000fc40000004100 */
[--C-:B-1----:R-:W-:Y:S01]  /*0740*/  HADD2.F32 R16, -RZ, R29.reuse.H0_H0 ;  /* 0x2000001dff107230 */ /* 0x102fe20000004100 */
[----:B------:R0:W-:Y:S01]  /*0750*/  STL [R1+0x18], R2 ;  /* 0x0000180201007387 */ /* 0x0001e20000100800 */
[--C-:B------:R-:W-:Y:S02]  /*0760*/  HADD2.F32 R236, -RZ, R4.reuse.H0_H0 ;  /* 0x20000004ffec7230 */ /* 0x100fe40000004100 */
[----:B--2---:R-:W-:Y:S01]  /*0770*/  HADD2.F32 R3, -RZ, R29.H1_H1 ;  /* 0x3000001dff037230 */ /* 0x004fe20000004100 */
[----:B------:R1:W-:Y:S01]  /*0780*/  STL [R1+0x14], R16 ;  /* 0x0000141001007387 */ /* 0x0003e20000100800 */
[----:B------:R-:W-:Y:S02]  /*0790*/  HADD2.F32 R235, -RZ, R4.H1_H1 ;  /* 0x30000004ffeb7230 */ /* 0x000fe40000004100 */
[--C-:B------:R-:W-:Y:S01]  /*07a0*/  HADD2.F32 R234, -RZ, R5.reuse.H0_H0 ;  /* 0x20000005ffea7230 */ /* 0x100fe20000004100 */
[----:B------:R2:W-:Y:S01]  /*07b0*/  STL [R1+0x10], R3 ;  /* 0x0000100301007387 */ /* 0x0005e20000100800 */
[----:B------:R-:W-:-:S02]  /*07c0*/  HADD2.F32 R233, -RZ, R5.H1_H1 ;  /* 0x30000005ffe97230 */ /* 0x000fc40000004100 */
[----:B0-----:R-:W-:Y:S02]  /*07d0*/  HADD2.F32 R2, -RZ, R30.H0_H0 ;  /* 0x2000001eff027230 */ /* 0x001fe40000004100 */
[----:B------:R-:W-:Y:S02]  /*07e0*/  HADD2.F32 R232, -RZ, R6.H0_H0 ;  /* 0x20000006ffe87230 */ /* 0x000fe40000004100 */
[----:B-1----:R-:W-:Y:S01]  /*07f0*/  HADD2.F32 R16, -RZ, R30.H1_H1 ;  /* 0x3000001eff107230 */ /* 0x002fe20000004100 */
[----:B------:R0:W-:Y:S01]  /*0800*/  STL [R1+0xc], R2 ;  /* 0x00000c0201007387 */ /* 0x0001e20000100800 */
[----:B------:R-:W-:Y:S02]  /*0810*/  HADD2.F32 R231, -RZ, R6.H1_H1 ;  /* 0x30000006ffe77230 */ /* 0x000fe40000004100 */
[----:B--2---:R-:W-:Y:S01]  /*0820*/  HADD2.F32 R3, -RZ, R31.H0_H0 ;  /* 0x2000001fff037230 */ /* 0x004fe20000004100 */
[----:B------:R-:W-:Y:S01]  /*0830*/  STL [R1+0x8], R16 ;  /* 0x0000081001007387 */ /* 0x000fe20000100800 */
[----:B------:R-:W-:-:S02]  /*0840*/  HADD2.F32 R230, -RZ, R7.H0_H0 ;  /* 0x20000007ffe67230 */ /* 0x000fc40000004100 */
[----:B------:R-:W-:Y:S01]  /*0850*/  HADD2.F32 R229, -RZ, R7.H1_H1 ;  /* 0x30000007ffe57230 */ /* 0x000fe20000004100 */
[----:B------:R-:W-:Y:S01]  /*0860*/  STL [R1+0x4], R3 ;  /* 0x0000040301007387 */ /* 0x000fe20000100800 */
[----:B0-----:R-:W-:-:S05]  /*0870*/  HADD2.F32 R2, -RZ, R31.H1_H1 ;  /* 0x3000001fff027230 */ /* 0x001fca0000004100 */
[----:B------:R0:W-:Y:S02]  /*0880*/  STL [R1], R2 ;  /* 0x0000000201007387 */ /* 0x0001e40000100800 */
[----:B0-----:R-:W-:Y:S02]  /*0890*/  MOV R2, R0 ;  /* 0x0000000000027202 */ /* 0x001fe40000000f00 */
.L_x_9286:
        /* <DEDUP_REMOVED lines=47> */
[----:B--2---:R-:W-:-:S03]  /*0b90*/  HADD2.F32 R168, -RZ, R160.H0_H0 ;  /* 0x200000a0ffa87230 */ /* 0x004fc60000004100 */
        /* <DEDUP_REMOVED lines=10> */
[----:B------:R-:W-:Y:S01]  /*0c40*/  HADD2.F32 R160, -RZ, R160.H1_H1 ;  /* 0x300000a0ffa07230 */ /* 0x000fe20000004100 */
[C---:B------:R-:W-:Y:S01]  /*0c50*/  FADD.FTZ R156, -R202.reuse, R24 ;  /* 0x00000018ca9c7221 */ /* 0x040fe20000010100 */
[----:B------:R-:W-:Y:S01]  /*0c60*/  HADD2.F32 R227, -RZ, R161.H0_H0 ;  /* 0x200000a1ffe37230 */ /* 0x000fe20000004100 */
[----:B------:R-:W-:Y:S02]  /*0c70*/  FADD.FTZ R24, -R202, R25 ;  /* 0x00000019ca187221 */ /* 0x000fe40000010100 */
[C---:B------:R-:W-:Y:S02]  /*0c80*/  FMUL.FTZ R169, R4.reuse, R157 ;  /* 0x0000009d04a97220 */ /* 0x040fe40000410000 */
[----:B------:R-:W-:-:S02]  /*0c90*/  FMUL.FTZ R25, R4, R156 ;  /* 0x0000009c04197220 */ /* 0x000fc40000410000 */
[----:B------:R-:W-:Y:S02]  /*0ca0*/  FMUL.FTZ R228, R224, R160 ;  /* 0x000000a0e0e47220 */ /* 0x000fe40000410000 */
[----:B------:R-:W-:Y:S02]  /*0cb0*/  FADD.FTZ R157, RZ, R168 ;  /* 0x000000a8ff9d7221 */ /* 0x000fe40000010000 */
[----:B------:R-:W-:Y:S01]  /*0cc0*/  FFMA.FTZ R156, R7, R168, RZ ;  /* 0x000000a8079c7223 */ /* 0x000fe200000100ff */
[----:B------:R-:W-:Y:S01]  /*0cd0*/  HADD2.F32 R161, -RZ, R161.H1_H1 ;  /* 0x300000a1ffa17230 */ /* 0x000fe20000004100 */
[----:B------:R-:W-:Y:S02]  /*0ce0*/  FADD.FTZ R78, R78, R227 ;  /* 0x000000e34e4e7221 */ /* 0x000fe40000010000 */
[----:B------:R-:W-:Y:S02]  /*0cf0*/  FFMA.FTZ R38, R27, R227, R38 ;  /* 0x000000e31b267223 */ /* 0x000fe40000010026 */
[----:B------:R-:W-:-:S02]  /*0d00*/  FADD.FTZ R159, -R202, R159 ;  /* 0x0000009fca9f7221 */ /* 0x000fc40000010100 */
[----:B------:R-:W-:Y:S02]  /*0d10*/  FMUL.FTZ R227, R222, R227 ;  /* 0x000000e3dee37220 */ /* 0x000fe40000410000 */
[----:B------:R-:W-:Y:S02]  /*0d20*/  FADD.FTZ R157, R157, R228 ;  /* 0x000000e49d9d7221 */ /* 0x000fe40000010000 */
[----:B------:R-:W-:Y:S01]  /*0d30*/  FFMA.FTZ R156, R169, R228, R156 ;  /* 0x000000e4a99c7223 */ /* 0x000fe2000001009c */
[----:B------:R-:W-:Y:S01]  /*0d40*/  HADD2.F32 R225, -RZ, R162.H0_H0 ;  /* 0x200000a2ffe17230 */ /* 0x000fe20000004100 */
[----:B------:R-:W-:Y:S02]  /*0d50*/  FADD.FTZ R23, -R202, R26 ;  /* 0x0000001aca177221 */ /* 0x000fe40000010100 */
        /* <DEDUP_REMOVED lines=37> */
.L_x_9265:
[----:B------:R-:W-:Y:S05]  /*0fb0*/  BSYNC B1 ;  /* 0x0000000000017941 */ /* 0x000fea0003800000 */
.L_x_9264:
        /* <DEDUP_REMOVED lines=27> */
[--C-:B--2---:R-:W-:Y:S02]  /*1170*/  HADD2.F32 R221, -RZ, R160.reuse.H0_H0 ;  /* 0x200000a0ffdd7230 */ /* 0x104fe40000004100 */
[----:B------:R-:W-:-:S03]  /*1180*/  HADD2.F32 R160, -RZ, R160.H1_H1 ;  /* 0x300000a0ffa07230 */ /* 0x000fc60000004100 */
[----:B------:R-:W-:Y:S02]  /*1190*/  FADD.FTZ R84, R84, R221 ;  /* 0x000000dd54547221 */ /* 0x000fe40000010000 */
[-C--:B------:R-:W-:Y:S02]  /*11a0*/  FFMA.FTZ R44, R6, R221.reuse, R44 ;  /* 0x000000dd062c7223 */ /* 0x080fe4000001002c */
[----:B------:R-:W-:Y:S01]  /*11b0*/  FMUL.FTZ R221, R216, R221 ;  /* 0x000000ddd8dd7220 */ /* 0x000fe20000410000 */
[----:B------:R-:W-:Y:S01]  /*11c0*/  HADD2.F32 R219, -RZ, R161.H0_H0 ;  /* 0x200000a1ffdb7230 */ /* 0x000fe20000004100 */
[C---:B------:R-:W-:Y:S02]  /*11d0*/  FMUL.FTZ R20, R4.reuse, R20 ;  /* 0x0000001404147220 */ /* 0x040fe40000410000 */
[----:B------:R-:W-:Y:S02]  /*11e0*/  FMUL.FTZ R21, R4, R21 ;  /* 0x0000001504157220 */ /* 0x000fe40000410000 */
[----:B---3--:R-:W-:-:S02]  /*11f0*/  FMUL.FTZ R220, R214, R160 ;  /* 0x000000a0d6dc7220 */ /* 0x008fc40000410000 */
        /* <DEDUP_REMOVED lines=11> */
[C---:B------:R-:W-:Y:S02]  /*12b0*/  FADD.FTZ R16, -R202.reuse, R18 ;  /* 0x00000012ca107221 */ /* 0x040fe40000010100 */
[----:B------:R-:W-:Y:S02]  /*12c0*/  FADD.FTZ R15, -R202, R19 ;  /* 0x00000013ca0f7221 */ /* 0x000fe40000010100 */
        /* <DEDUP_REMOVED lines=39> */
.L_x_9267:
[----:B------:R-:W-:Y:S05]  /*1540*/  BSYNC B1 ;  /* 0x0000000000017941 */ /* 0x000fea0003800000 */
.L_x_9266:
        /* <DEDUP_REMOVED lines=17> */
[----:B---3--:R-:W-:-:S03]  /*1660*/  HADD2.F32 R213, -RZ, R160.H0_H0 ;  /* 0x200000a0ffd57230 */ /* 0x008fc60000004100 */
[----:B-----5:R-:W-:Y:S01]  /*1670*/  FMUL.FTZ R5, R4, R5 ;  /* 0x0000000504057220 */ /* 0x020fe20000410000 */
[----:B------:R-:W-:Y:S01]  /*1680*/  HADD2.F32 R160, -RZ, R160.H1_H1 ;  /* 0x300000a0ffa07230 */ /* 0x000fe20000004100 */
[----:B0-----:R-:W-:Y:S02]  /*1690*/  FADD.FTZ R13, -R202, R158 ;  /* 0x0000009eca0d7221 */ /* 0x001fe40000010100 */
[----:B------:R-:W-:Y:S02]  /*16a0*/  FADD.FTZ R92, R92, R213 ;  /* 0x000000d55c5c7221 */ /* 0x000fe40000010000 */
[-C--:B------:R-:W-:Y:S02]  /*16b0*/  FFMA.FTZ R52, R5, R213.reuse, R52 ;  /* 0x000000d505347223 */ /* 0x080fe40000010034 */
[----:B------:R-:W-:Y:S02]  /*16c0*/  FADD.FTZ R14, -R202, R157 ;  /* 0x0000009dca0e7221 */ /* 0x000fe40000010100 */
[----:B------:R-:W-:Y:S01]  /*16d0*/  FMUL.FTZ R213, R252, R213 ;  /* 0x000000d5fcd57220 */ /* 0x000fe20000410000 */
[----:B------:R-:W-:Y:S01]  /*16e0*/  HADD2.F32 R208, -RZ, R161.H0_H0 ;  /* 0x200000a1ffd07230 */ /* 0x000fe20000004100 */
[----:B------:R-:W-:-:S02]  /*16f0*/  FMUL.FTZ R13, R4, R13 ;  /* 0x0000000d040d7220 */ /* 0x000fc40000410000 */
[----:B------:R-:W-:Y:S02]  /*1700*/  FMUL.FTZ R14, R4, R14 ;  /* 0x0000000e040e7220 */ /* 0x000fe40000410000 */
[----:B------:R-:W-:Y:S02]  /*1710*/  FMUL.FTZ R209, R251, R160 ;  /* 0x000000a0fbd17220 */ /* 0x000fe40000410000 */
[----:B------:R-:W-:Y:S02]  /*1720*/  FADD.FTZ R206, R206, R213 ;  /* 0x000000d5cece7221 */ /* 0x000fe40000010000 */
[----:B------:R-:W-:Y:S01]  /*1730*/  FFMA.FTZ R205, R5, R213, R205 ;  /* 0x000000d505cd7223 */ /* 0x000fe200000100cd */
[----:B------:R-:W-:Y:S01]  /*1740*/  HADD2.F32 R161, -RZ, R161.H1_H1 ;  /* 0x300000a1ffa17230 */ /* 0x000fe20000004100 */
[----:B----4-:R-:W-:Y:S02]  /*1750*/  FADD.FTZ R157, -R202, R8 ;  /* 0x00000008ca9d7221 */ /* 0x010fe40000010100 */
[----:B------:R-:W-:-:S02]  /*1760*/  FADD.FTZ R94, R94, R208 ;  /* 0x000000d05e5e7221 */ /* 0x000fc40000010000 */
[-C--:B------:R-:W-:Y:S02]  /*1770*/  FFMA.FTZ R54, R13, R208.reuse, R54 ;  /* 0x000000d00d367223 */ /* 0x080fe40000010036 */
[----:B------:R-:W-:Y:S02]  /*1780*/  FADD.FTZ R12, -R202, R159 ;  /* 0x0000009fca0c7221 */ /* 0x000fe40000010100 */
[----:B------:R-:W-:Y:S02]  /*1790*/  FMUL.FTZ R208, R250, R208 ;  /* 0x000000d0fad07220 */ /* 0x000fe40000410000 */
[----:B------:R-:W-:Y:S02]  /*17a0*/  FADD.FTZ R206, R206, R209 ;  /* 0x000000d1cece7221 */ /* 0x000fe40000010000 */
[----:B------:R-:W-:Y:S01]  /*17b0*/  FFMA.FTZ R205, R14, R209, R205 ;  /* 0x000000d10ecd7223 */ /* 0x000fe200000100cd */
[----:B------:R-:W-:Y:S01]  /*17c0*/  HADD2.F32 R204, -RZ, R162.H0_H0 ;  /* 0x200000a2ffcc7230 */ /* 0x000fe20000004100 */
[----:B------:R-:W-:-:S02]  /*17d0*/  FADD.FTZ R8, -R202, R11 ;  /* 0x0000000bca087221 */ /* 0x000fc40000010100 */
[C---:B------:R-:W-:Y:S02]  /*17e0*/  FMUL.FTZ R11, R4.reuse, R157 ;  /* 0x0000009d040b7220 */ /* 0x040fe40000410000 */
[----:B------:R-:W-:Y:S02]  /*17f0*/  FMUL.FTZ R12, R4, R12 ;  /* 0x0000000c040c7220 */ /* 0x000fe40000410000 */
[----:B------:R-:W-:Y:S02]  /*1800*/  FMUL.FTZ R207, R249, R161 ;  /* 0x000000a1f9cf7220 */ /* 0x000fe40000410000 */
[----:B------:R-:W-:Y:S02]  /*1810*/  FADD.FTZ R206, R206, R208 ;  /* 0x000000d0cece7221 */ /* 0x000fe40000010000 */
        /* <DEDUP_REMOVED lines=35> */
.L_x_9269:
[----:B------:R-:W-:Y:S05]  /*1a50*/  BSYNC B1 ;  /* 0x0000000000017941 */ /* 0x000fea0003800000 */
.L_x_9268:
        /* <DEDUP_REMOVED lines=18> */
[--C-:B---3--:R-:W-:Y:S01]  /*1b80*/  HADD2.F32 R210, -RZ, R160.reuse.H0_H0 ;  /* 0x200000a0ffd27230 */ /* 0x108fe20000004100 */
[C---:B------:R-:W-:Y:S01]  /*1b90*/  FADD.FTZ R158, -R202.reuse, R158 ;  /* 0x0000009eca9e7221 */ /* 0x040fe20000010100 */
[----:B------:R-:W-:Y:S01]  /*1ba0*/  HADD2.F32 R160, -RZ, R160.H1_H1 ;  /* 0x300000a0ffa07230 */ /* 0x000fe20000004100 */
[----:B------:R-:W-:Y:S02]  /*1bb0*/  FADD.FTZ R157, -R202, R157 ;  /* 0x0000009dca9d7221 */ /* 0x000fe40000010100 */
[----:B------:R-:W-:Y:S02]  /*1bc0*/  FADD.FTZ R100, R100, R210 ;  /* 0x000000d264647221 */ /* 0x000fe40000010000 */
[-C--:B------:R-:W-:Y:S02]  /*1bd0*/  FFMA.FTZ R60, R171, R210.reuse, R60 ;  /* 0x000000d2ab3c7223 */ /* 0x080fe4000001003c */
        /* <DEDUP_REMOVED lines=16> */
[----:B0-----:R-:W-:-:S02]  /*1ce0*/  FMUL.FTZ R172, R4, R164 ;  /* 0x000000a404ac7220 */ /* 0x001fc40000410000 */
[----:B------:R-:W-:Y:S02]  /*1cf0*/  FMUL.FTZ R173, R4, R159 ;  /* 0x0000009f04ad7220 */ /* 0x000fe40000410000 */
[----:B------:R-:W-:Y:S02]  /*1d00*/  FMUL.FTZ R197, R241, R161 ;  /* 0x000000a1f1c57220 */ /* 0x000fe40000410000 */
[----:B------:R-:W-:Y:S02]  /*1d10*/  FADD.FTZ R206, R206, R198 ;  /* 0x000000c6cece7221 */ /* 0x000fe40000010000 */
[----:B------:R-:W-:Y:S01]  /*1d20*/  FFMA.FTZ R205, R174, R198, R205 ;  /* 0x000000c6aecd7223 */ /* 0x000fe200000100cd */
[----:B------:R-:W-:Y:S01]  /*1d30*/  HADD2.F32 R162, -RZ, R162.H1_H1 ;  /* 0x300000a2ffa27230 */ /* 0x000fe20000004100 */
[----:B------:R-:W-:Y:S02]  /*1d40*/  FADD.FTZ R166, -R202, R166 ;  /* 0x000000a6caa67221 */ /* 0x000fe40000010100 */
[----:B------:R-:W-:-:S02]  /*1d50*/  FADD.FTZ R104, R104, R176 ;  /* 0x000000b068687221 */ /* 0x000fc40000010000 */
        /* <DEDUP_REMOVED lines=32> */
.L_x_9271:
[----:B------:R-:W-:Y:S05]  /*1f60*/  BSYNC B1 ;  /* 0x0000000000017941 */ /* 0x000fea0003800000 */
.L_x_9270:
        /* <DEDUP_REMOVED lines=16> */
[----:B---3--:R-:W-:-:S03]  /*2070*/  HADD2.F32 R212, -RZ, R164.H0_H0 ;  /* 0x200000a4ffd47230 */ /* 0x008fc60000004100 */
[----:B-----5:R-:W-:Y:S01]  /*2080*/  FMUL.FTZ R170, R4, R156 ;  /* 0x0000009c04aa7220 */ /* 0x020fe20000410000 */
[----:B------:R-:W-:Y:S01]  /*2090*/  HADD2.F32 R164, -RZ, R164.H1_H1 ;  /* 0x300000a4ffa47230 */ /* 0x000fe20000004100 */
[----:B------:R-:W-:Y:S02]  /*20a0*/  FADD.FTZ R158, -R202, R158 ;  /* 0x0000009eca9e7221 */ /* 0x000fe40000010100 */
[----:B------:R-:W-:Y:S02]  /*20b0*/  FADD.FTZ R72, R72, R212 ;  /* 0x000000d448487221 */ /* 0x000fe40000010000 */
[-C--:B------:R-:W-:Y:S02]  /*20c0*/  FFMA.FTZ R144, R170, R212.reuse, R144 ;  /* 0x000000d4aa907223 */ /* 0x080fe40000010090 */
[----:B------:R-:W-:Y:S02]  /*20d0*/  FADD.FTZ R157, -R202, R157 ;  /* 0x0000009dca9d7221 */ /* 0x000fe40000010100 */
[----:B------:R-:W-:Y:S01]  /*20e0*/  FMUL.FTZ R212, R236, R212 ;  /* 0x000000d4ecd47220 */ /* 0x000fe20000410000 */
[----:B------:R-:W-:Y:S01]  /*20f0*/  HADD2.F32 R187, -RZ, R165.H0_H0 ;  /* 0x200000a5ffbb7230 */ /* 0x000fe20000004100 */
[----:B0-----:R-:W-:-:S02]  /*2100*/  FMUL.FTZ R184, R4, R158 ;  /* 0x0000009e04b87220 */ /* 0x001fc40000410000 */
        /* <DEDUP_REMOVED lines=53> */
.L_x_9273:
[----:B------:R-:W-:Y:S05]  /*2460*/  BSYNC B1 ;  /* 0x0000000000017941 */ /* 0x000fea0003800000 */
.L_x_9272:
[----:B------:R-:W-:Y:S05]  /*2470*/  BRA.DIV ~URZ, `(.L_x_9274) ;  /* 0x00002a327f007947 */ /* 0x000fea000b800000 */
[----:B------:R0:W1:Y:S02]  /*2480*/  SHFL.BFLY PT, R159, R206, 0x1, 0x1f ;  /* 0x0c201f00ce9f7f89 */ /* 0x00006400000e0000 */
.L_x_9287:
        /* <DEDUP_REMOVED lines=18> */
.L_x_9288:
        /* <DEDUP_REMOVED lines=30> */
[----:B------:R-:W-:Y:S01]  /*2790*/  F2FP.PACK_AB R156, R158, R157 ;  /* 0x0000009d9e9c723e */ /* 0x000fe200000000ff */
        /* <DEDUP_REMOVED lines=16> */
[----:B------:R-:W-:Y:S01]  /*28a0*/  F2FP.PACK_AB R157, R157, R158 ;  /* 0x0000009e9d9d723e */ /* 0x000fe200000000ff */
        /* <DEDUP_REMOVED lines=9> */
[----:B------:R-:W-:Y:S01]  /*2940*/  F2FP.PACK_AB R158, R158, R159 ;  /* 0x0000009f9e9e723e */ /* 0x000fe200000000ff */
[----:B------:R-:W-:-:S04]  /*2950*/  FFMA.FTZ R159, R22, R162, R163 ;  /* 0x000000a2169f7223 */ /* 0x000fc800000100a3 */
[----:B------:R-:W-:-:S04]  /*2960*/  FADD.FTZ R159, R222, -R159 ;  /* 0x8000009fde9f7221 */ /* 0x000fc80000010000 */
[----:B------:R-:W-:-:S04]  /*2970*/  FMUL.FTZ R159, R4, R159 ;  /* 0x0000009f049f7220 */ /* 0x000fc80000410000 */
[----:B------:R-:W-:-:S05]  /*2980*/  @P0 FADD.FTZ R159, R119, R159 ;  /* 0x0000009f779f0221 */ /* 0x000fca0000010000 */
[C---:B------:R-:W-:Y:S01]  /*2990*/  SEL R71, R159.reuse, R71, P6 ;  /* 0x000000479f477207 */ /* 0x040fe20003000000 */
[----:B------:R-:W-:-:S05]  /*29a0*/  FMUL.FTZ R159, R159, R3 ;  /* 0x000000039f9f7220 */ /* 0x000fca0000410000 */
[----:B------:R-:W-:Y:S02]  /*29b0*/  F2FP.PACK_AB R159, R159, R160 ;  /* 0x000000a09f9f723e */ /* 0x000fe400000000ff */
        /* <DEDUP_REMOVED lines=8> */
.L_x_9277:
[----:B------:R-:W-:Y:S05]  /*2a40*/  BSYNC B1 ;  /* 0x0000000000017941 */ /* 0x000fea0003800000 */
.L_x_9276:
        /* <DEDUP_REMOVED lines=66> */
.L_x_9279:
[----:B------:R-:W-:Y:S05]  /*2e70*/  BSYNC B1 ;  /* 0x0000000000017941 */ /* 0x000fea0003800000 */
.L_x_9278:
        /* <DEDUP_REMOVED lines=66> */
.L_x_9281:
[----:B------:R-:W-:Y:S05]  /*32a0*/  BSYNC B1 ;  /* 0x0000000000017941 */ /* 0x000fea0003800000 */
.L_x_9280:
        /* <DEDUP_REMOVED lines=66> */
.L_x_9283:
[----:B------:R-:W-:Y:S05]  /*36d0*/  BSYNC B1 ;  /* 0x0000000000017941 */ /* 0x000fea0003800000 */
.L_x_9282:
        /* <DEDUP_REMOVED lines=40> */
[----:B------:R-:W-:Y:S01]  /*3960*/  F2FP.PACK_AB R157, R157, R158 ;  /* 0x0000009e9d9d723e */ /* 0x000fe200000000ff */
[----:B------:R-:W-:-:S04]  /*3970*/  FFMA.FTZ R158, R191, R162, R163 ;  /* 0x000000a2bf9e7223 */ /* 0x000fc800000100a3 */
[----:B------:R-:W-:-:S04]  /*3980*/  FADD.FTZ R158, R192, -R158 ;  /* 0x8000009ec09e7221 */ /* 0x000fc80000010000 */
[----:B------:R-:W-:-:S04]  /*3990*/  FMUL.FTZ R158, R4, R158 ;  /* 0x0000009e049e7220 */ /* 0x000fc80000410000 */
[----:B------:R-:W-:-:S05]  /*39a0*/  @P0 FADD.FTZ R158, R29, R158 ;  /* 0x0000009e1d9e0221 */ /* 0x000fca0000010000 */
[C---:B------:R-:W-:Y:S01]  /*39b0*/  SEL R69, R158.reuse, R69, P6 ;  /* 0x000000459e457207 */ /* 0x040fe20003000000 */
[----:B------:R-:W-:-:S05]  /*39c0*/  FMUL.FTZ R158, R158, R3 ;  /* 0x000000039e9e7220 */ /* 0x000fca0000410000 */
[----:B------:R-:W-:Y:S01]  /*39d0*/  F2FP.PACK_AB R158, R158, R159 ;  /* 0x0000009f9e9e723e */ /* 0x000fe200000000ff */
        /* <DEDUP_REMOVED lines=13> */
[----:B------:R-:W-:Y:S01]  /*3ab0*/  F2FP.PACK_AB R159, R3, R159 ;  /* 0x0000009f039f723e */ /* 0x000fe200000000ff */
[----:B0-----:R-:W-:-:S10]  /*3ac0*/  HFMA2.MMA R160, -RZ, RZ, 0, 9.5367431640625e-07 ;  /* 0x00000010ffa07435 */ /* 0x001fd400000001ff */
[----:B------:R-:W-:-:S05]  /*3ad0*/  IMAD.WIDE.U32 R160, R0, R160, c[0x0][0x248] ;  /* 0x0000920000a07625 */ /* 0x000fca00078e00a0 */
[----:B------:R0:W-:Y:S02]  /*3ae0*/  STG.E.128 [R160.64], R156 ;  /* 0x0000009ca0007986 */ /* 0x0001e4000c101d04 */
.L_x_9285:
[----:B------:R-:W-:Y:S05]  /*3af0*/  BSYNC B1 ;  /* 0x0000000000017941 */ /* 0x000fea0003800000 */
.L_x_9284:
[----:B------:R-:W-:-:S04]  /*3b00*/  MOV R3, c[0x0][0x160] ;  /* 0x0000580000037a02 */ /* 0x000fc80000000f00 */
[----:B------:R-:W-:-:S04]  /*3b10*/  LEA R2, R3, R2, 0x2 ;  /* 0x0000000203027211 */ /* 0x000fc800078e10ff */
[----:B------:R-:W-:-:S13]  /*3b20*/  ISETP.GE.AND P0, PT, R2, c[0x0][0x164], PT ;  /* 0x0000590002007a0c */ /* 0x000fda0003f06270 */
[----:B01---5:R-:W-:Y:S01]  /*3b30*/  @P0 CALL.REL.NOINC `(.L_x_9263) ;  /* 0x0000001000000944 */ /* 0x023fe20003c00000 */
[----:B------:R-:W-:Y:S05]  /*3b40*/  BRA `(.L_x_9286) ;  /* 0xffffcd5000007947 */ /* 0x000fea000383ffff */
.L_x_9263:
[----:B0-----:R-:W-:Y:S05]  /*3b50*/  BSYNC B0 ;  /* 0x0000000000007941 */ /* 0x001fea0003800000 */
.L_x_9262:
        /* <DEDUP_REMOVED lines=309> */
.L_x_9274:
[----:B------:R-:W-:Y:S01]  /*4eb0*/  HFMA2.MMA R158, -RZ, RZ, 0, 5.9604644775390625e-08 ;  /* 0x00000001ff9e7435 */ /* 0x000fe200000001ff */
[----:B------:R-:W-:-:S02]  /*4ec0*/  MOV R157, R206 ;  /* 0x000000ce009d7202 */ /* 0x000fc40000000f00 */
[----:B------:R-:W-:Y:S02]  /*4ed0*/  MOV R161, 0x1f ;  /* 0x0000001f00a17802 */ /* 0x000fe40000000f00 */
[----:B------:R-:W-:Y:S02]  /*4ee0*/  MOV R160, 0xffffffff ;  /* 0xffffffff00a07802 */ /* 0x000fe40000000f00 */
[----:B------:R-:W-:Y:S02]  /*4ef0*/  MOV R156, 0x4f10 ;  /* 0x00004f10009c7802 */ /* 0x000fe40000000f00 */
[----:B-----5:R-:W-:Y:S05]  /*4f00*/  CALL.REL.NOINC `($__internal_120_$__cuda_sm70_shflsync_bfly_p) ;  /* 0x0000046000007944 */ /* 0x020fea0003c00000 */
[----:B-1----:R-:W-:Y:S01]  /*4f10*/  MOV R159, R158 ;  /* 0x0000009e009f7202 */ /* 0x002fe20000000f00 */
[----:B------:R-:W-:Y:S05]  /*4f20*/  BRA `(.L_x_9287) ;  /* 0xffffd56000007947 */ /* 0x000fea000383ffff */
.L_x_9275:
[----:B------:R-:W-:Y:S01]  /*4f30*/  HFMA2.MMA R158, -RZ, RZ, 0, 5.9604644775390625e-08 ;  /* 0x00000001ff9e7435 */ /* 0x000fe200000001ff */
[----:B------:R-:W-:Y:S02]  /*4f40*/  MOV R157, R205 ;  /* 0x000000cd009d7202 */ /* 0x000fe40000000f00 */
[----:B------:R-:W-:Y:S02]  /*4f50*/  MOV R161, 0x1f ;  /* 0x0000001f00a17802 */ /* 0x000fe40000000f00 */
[----:B------:R-:W-:-:S02]  /*4f60*/  MOV R160, 0xffffffff ;  /* 0xffffffff00a07802 */ /* 0x000fc40000000f00 */
[----:B------:R-:W-:Y:S02]  /*4f70*/  MOV R156, 0x4f90 ;  /* 0x00004f90009c7802 */ /* 0x000fe40000000f00 */
[----:B01---5:R-:W-:Y:S05]  /*4f80*/  CALL.REL.NOINC `($__internal_120_$__cuda_sm70_shflsync_bfly_p) ;  /* 0x000003e000007944 */ /* 0x023fea0003c00000 */
[----:B------:R-:W-:Y:S01]  /*4f90*/  FADD.FTZ R206, R159, R206 ;  /* 0x000000ce9fce7221 */ /* 0x000fe20000010000 */
[----:B------:R-:W-:Y:S01]  /*4fa0*/  MOV R161, 0x1f ;  /* 0x0000001f00a17802 */ /* 0x000fe20000000f00 */
[----:B-1----:R-:W-:Y:S01]  /*4fb0*/  FADD.FTZ R205, R205, R158 ;  /* 0x0000009ecdcd7221 */ /* 0x002fe20000010000 */
[----:B------:R-:W-:Y:S01]  /*4fc0*/  HFMA2.MMA R158, -RZ, RZ, 0, 1.1920928955078125e-07 ;  /* 0x00000002ff9e7435 */ /* 0x000fe200000001ff */
[----:B------:R-:W-:Y:S02]  /*4fd0*/  MOV R160, 0xffffffff ;  /* 0xffffffff00a07802 */ /* 0x000fe40000000f00 */
[----:B------:R-:W-:Y:S02]  /*4fe0*/  MOV R157, R206 ;  /* 0x000000ce009d7202 */ /* 0x000fe40000000f00 */
[----:B------:R-:W-:Y:S02]  /*4ff0*/  MOV R156, 0x5010 ;  /* 0x00005010009c7802 */ /* 0x000fe40000000f00 */
[----:B------:R-:W-:Y:S05]  /*5000*/  CALL.REL.NOINC `($__internal_120_$__cuda_sm70_shflsync_bfly_p) ;  /* 0x0000036000007944 */ /* 0x000fea0003c00000 */
[----:B-1----:R-:W-:Y:S01]  /*5010*/  MOV R159, R158 ;  /* 0x0000009e009f7202 */ /* 0x002fe20000000f00 */
[----:B------:R-:W-:Y:S01]  /*5020*/  HFMA2.MMA R158, -RZ, RZ, 0, 1.1920928955078125e-07 ;  /* 0x00000002ff9e7435 */ /* 0x000fe200000001ff */
[----:B------:R-:W-:-:S02]  /*5030*/  MOV R157, R205 ;  /* 0x000000cd009d7202 */ /* 0x000fc40000000f00 */
[----:B------:R-:W-:Y:S02]  /*5040*/  MOV R161, 0x1f ;  /* 0x0000001f00a17802 */ /* 0x000fe40000000f00 */
[----:B------:R-:W-:Y:S02]  /*5050*/  MOV R160, 0xffffffff ;  /* 0xffffffff00a07802 */ /* 0x000fe40000000f00 */
[----:B------:R-:W-:Y:S02]  /*5060*/  MOV R156, 0x5080 ;  /* 0x00005080009c7802 */ /* 0x000fe40000000f00 */
[----:B------:R-:W-:Y:S05]  /*5070*/  CALL.REL.NOINC `($__internal_120_$__cuda_sm70_shflsync_bfly_p) ;  /* 0x000002f000007944 */ /* 0x000fea0003c00000 */
[----:B------:R-:W-:Y:S01]  /*5080*/  FADD.FTZ R206, R159, R206 ;  /* 0x000000ce9fce7221 */ /* 0x000fe20000010000 */
[----:B------:R-:W-:Y:S01]  /*5090*/  MOV R161, 0x1f ;  /* 0x0000001f00a17802 */ /* 0x000fe20000000f00 */
[----:B-1----:R-:W-:Y:S01]  /*50a0*/  FADD.FTZ R205, R205, R158 ;  /* 0x0000009ecdcd7221 */ /* 0x002fe20000010000 */
[----:B------:R-:W-:Y:S01]  /*50b0*/  HFMA2.MMA R158, -RZ, RZ, 0, 2.384185791015625e-07 ;  /* 0x00000004ff9e7435 */ /* 0x000fe200000001ff */
[----:B------:R-:W-:Y:S02]  /*50c0*/  MOV R160, 0xffffffff ;  /* 0xffffffff00a07802 */ /* 0x000fe40000000f00 */
[----:B------:R-:W-:-:S02]  /*50d0*/  MOV R157, R206 ;  /* 0x000000ce009d7202 */ /* 0x000fc40000000f00 */
[----:B------:R-:W-:Y:S02]  /*50e0*/  MOV R156, 0x5100 ;  /* 0x00005100009c7802 */ /* 0x000fe40000000f00 */
[----:B------:R-:W-:Y:S05]  /*50f0*/  CALL.REL.NOINC `($__internal_120_$__cuda_sm70_shflsync_bfly_p) ;  /* 0x0000027000007944 */ /* 0x000fea0003c00000 */
[----:B-1----:R-:W-:Y:S01]  /*5100*/  MOV R159, R158 ;  /* 0x0000009e009f7202 */ /* 0x002fe20000000f00 */
[----:B------:R-:W-:Y:S01]  /*5110*/  HFMA2.MMA R158, -RZ, RZ, 0, 2.384185791015625e-07 ;  /* 0x00000004ff9e7435 */ /* 0x000fe200000001ff */
[----:B------:R-:W-:Y:S02]  /*5120*/  MOV R157, R205 ;  /* 0x000000cd009d7202 */ /* 0x000fe40000000f00 */
[----:B------:R-:W-:Y:S02]  /*5130*/  MOV R161, 0x1f ;  /* 0x0000001f00a17802 */ /* 0x000fe40000000f00 */
[----:B------:R-:W-:Y:S02]  /*5140*/  MOV R160, 0xffffffff ;  /* 0xffffffff00a07802 */ /* 0x000fe40000000f00 */
[----:B------:R-:W-:Y:S02]  /*5150*/  MOV R156, 0x5170 ;  /* 0x00005170009c7802 */ /* 0x000fe40000000f00 */
[----:B------:R-:W-:Y:S05]  /*5160*/  CALL.REL.NOINC `($__internal_120_$__cuda_sm70_shflsync_bfly_p) ;  /* 0x0000020000007944 */ /* 0x000fea0003c00000 */
[----:B------:R-:W-:Y:S01]  /*5170*/  FADD.FTZ R206, R159, R206 ;  /* 0x000000ce9fce7221 */ /* 0x000fe20000010000 */
[----:B------:R-:W-:Y:S01]  /*5180*/  MOV R161, 0x1f ;  /* 0x0000001f00a17802 */ /* 0x000fe20000000f00 */
[----:B-1----:R-:W-:Y:S01]  /*5190*/  FADD.FTZ R205, R205, R158 ;  /* 0x0000009ecdcd7221 */ /* 0x002fe20000010000 */
[----:B------:R-:W-:Y:S01]  /*51a0*/  HFMA2.MMA R158, -RZ, RZ, 0, 4.76837158203125e-07 ;  /* 0x00000008ff9e7435 */ /* 0x000fe200000001ff */
[----:B------:R-:W-:-:S02]  /*51b0*/  MOV R160, 0xffffffff ;  /* 0xffffffff00a07802 */ /* 0x000fc40000000f00 */
[----:B------:R-:W-:Y:S02]  /*51c0*/  MOV R157, R206 ;  /* 0x000000ce009d7202 */ /* 0x000fe40000000f00 */
[----:B------:R-:W-:Y:S02]  /*51d0*/  MOV R156, 0x51f0 ;  /* 0x000051f0009c7802 */ /* 0x000fe40000000f00 */
[----:B------:R-:W-:Y:S05]  /*51e0*/  CALL.REL.NOINC `($__internal_120_$__cuda_sm70_shflsync_bfly_p) ;  /* 0x0000018000007944 */ /* 0x000fea0003c00000 */
[----:B-1----:R-:W-:Y:S01]  /*51f0*/  MOV R159, R158 ;  /* 0x0000009e009f7202 */ /* 0x002fe20000000f00 */
[----:B------:R-:W-:Y:S01]  /*5200*/  HFMA2.MMA R158, -RZ, RZ, 0, 4.76837158203125e-07 ;  /* 0x00000008ff9e7435 */ /* 0x000fe200000001ff */
[----:B------:R-:W-:Y:S02]  /*5210*/  MOV R157, R205 ;  /* 0x000000cd009d7202 */ /* 0x000fe40000000f00 */
[----:B------:R-:W-:Y:S02]  /*5220*/  MOV R161, 0x1f ;  /* 0x0000001f00a17802 */ /* 0x000fe40000000f00 */
[----:B------:R-:W-:Y:S02]  /*5230*/  MOV R160, 0xffffffff ;  /* 0xffffffff00a07802 */ /* 0x000fe40000000f00 */
[----:B------:R-:W-:-:S02]  /*5240*/  MOV R156, 0x5260 ;  /* 0x00005260009c7802 */ /* 0x000fc40000000f00 */
[----:B------:R-:W-:Y:S05]  /*5250*/  CALL.REL.NOINC `($__internal_120_$__cuda_sm70_shflsync_bfly_p) ;  /* 0x0000011000007944 */ /* 0x000fea0003c00000 */
[----:B------:R-:W-:Y:S01]  /*5260*/  FADD.FTZ R206, R159, R206 ;  /* 0x000000ce9fce7221 */ /* 0x000fe20000010000 */
[----:B------:R-:W-:Y:S01]  /*5270*/  MOV R161, 0x1f ;  /* 0x0000001f00a17802 */ /* 0x000fe20000000f00 */
[----:B-1----:R-:W-:Y:S01]  /*5280*/  FADD.FTZ R205, R205, R158 ;  /* 0x0000009ecdcd7221 */ /* 0x002fe20000010000 */
[----:B------:R-:W-:Y:S01]  /*5290*/  HFMA2.MMA R158, -RZ, RZ, 0, 9.5367431640625e-07 ;  /* 0x00000010ff9e7435 */ /* 0x000fe200000001ff */
[----:B------:R-:W-:-:S02]  /*52a0*/  MOV R160, 0xffffffff ;  /* 0xffffffff00a07802 */ /* 0x000fc40000000f00 */
[----:B------:R-:W-:Y:S02]  /*52b0*/  MOV R157, R206 ;  /* 0x000000ce009d7202 */ /* 0x000fe40000000f00 */
[----:B------:R-:W-:Y:S02]  /*52c0*/  MOV R156, 0x52e0 ;  /* 0x000052e0009c7802 */ /* 0x000fe40000000f00 */
[----:B------:R-:W-:Y:S05]  /*52d0*/  CALL.REL.NOINC `($__internal_120_$__cuda_sm70_shflsync_bfly_p) ;  /* 0x0000009000007944 */ /* 0x000fea0003c00000 */
[----:B-1----:R-:W-:Y:S01]  /*52e0*/  MOV R159, R158 ;  /* 0x0000009e009f7202 */ /* 0x002fe20000000f00 */
[----:B------:R-:W-:Y:S01]  /*52f0*/  HFMA2.MMA R158, -RZ, RZ, 0, 9.5367431640625e-07 ;  /* 0x00000010ff9e7435 */ /* 0x000fe200000001ff */
[----:B------:R-:W-:Y:S02]  /*5300*/  MOV R157, R205 ;  /* 0x000000cd009d7202 */ /* 0x000fe40000000f00 */
[----:B------:R-:W-:Y:S02]  /*5310*/  MOV R161, 0x1f ;  /* 0x0000001f00a17802 */ /* 0x000fe40000000f00 */
[----:B------:R-:W-:Y:S02]  /*5320*/  MOV R160, 0xffffffff ;  /* 0xffffffff00a07802 */ /* 0x000fe40000000f00 */
[----:B------:R-:W-:-:S02]  /*5330*/  MOV R156, 0x5350 ;  /* 0x00005350009c7802 */ /* 0x000fc40000000f00 */
[----:B------:R-:W-:Y:S05]  /*5340*/  CALL.REL.NOINC `($__internal_120_$__cuda_sm70_shflsync_bfly_p) ;  /* 0x0000002000007944 */ /* 0x000fea0003c00000 */
[----:B-1----:R-:W-:Y:S01]  /*5350*/  MOV R156, R158 ;  /* 0x0000009e009c7202 */ /* 0x002fe20000000f00 */
[----:B------:R-:W-:Y:S05]  /*5360*/  BRA `(.L_x_9288) ;  /* 0xffffd24000007947 */ /* 0x000fea000383ffff */
        .weak           $__internal_120_$__cuda_sm70_shflsync_bfly_p
        .type           $__internal_120_$__cuda_sm70_shflsync_bfly_p,@function
        .size           $__internal_120_$__cuda_sm70_shflsync_bfly_p,(.L_x_15002 - $__internal_120_$__cuda_sm70_shflsync_bfly_p)
$__internal_120_$__cuda_sm70_shflsync_bfly_p:
[----:B------:R-:W-:Y:S04]  /*5370*/  WARPSYNC R160 ;  /* 0x000000a000007348 */ /* 0x000fe80003800000 */
[----:B------:R0:W1:Y:S02]  /*5380*/  SHFL.BFLY PT, R158, R157, R158, R161 ;  /* 0x0c00009e9d9e7389 */ /* 0x00006400000e00a1 */
[----:B0-----:R-:W-:-:S06]  /*5390*/  HFMA2.MMA R157, -RZ, RZ, 0, 0 ;  /* 0x00000000ff9d7435 */ /* 0x001fcc00000001ff */
[----:B------:R-:W-:Y:S05]  /*53a0*/  RET.REL.NODEC R156 `(_ZN10layer_norm13ln_bwd_kernelINS_13Kernel_traitsI6__halfS2_fS2_fjLj1280ELj1ELj4ELj1ELj16ENS_18Kernel_traits_baseILj1280ES2_S2_fS2_fjLj128EEEEELb0ELb0ELb0ELb0EEEvNS_9BwdParamsE) ;  /* 0xffffac509c007950 */ /* 0x000fea0003c3ffff */
.L_x_9289:
        /* <DEDUP_REMOVED lines=13> */
.L_x_15002:


//--------------------- .text._ZN10layer_norm13ln_bwd_kernelINS_13Kernel_traitsI6__halfS2_fS2_fjLj1280ELj1ELj4ELj1ELj16ENS_18Kernel_traits_baseILj1280ES2_S2_fS2_fjLj128EEEEELb0ELb0ELb0ELb1EEEvNS_9BwdParamsE --------------------------
	.section	.text._ZN10layer_norm13ln_bwd_kernelINS_13Kernel_traitsI6__halfS2_fS2_fjLj1280ELj1ELj4ELj1ELj16ENS_18Kernel_traits_baseILj1280ES2_S2_fS2_fjLj128EEEEELb0ELb0ELb0ELb1EEEvNS_9BwdParamsE,"ax",@progbits
	.sectioninfo	@"SHI_REGISTERS=255"
	.align	128
        .global         _ZN10layer_norm13ln_bwd_kernelINS_13Kernel_traitsI6__halfS2_fS2_fjLj1280ELj1ELj4ELj1ELj16ENS_18Kernel_traits_baseILj1280ES2_S2_fS2_fjLj128EEEEELb0ELb0ELb0ELb1EEEvNS_9BwdParamsE
        .type           _ZN10layer_norm13ln_bwd_kernelINS_13Kernel_traitsI6__halfS2_fS2_fjLj1280ELj1ELj4ELj1ELj16ENS_18Kernel_traits_baseILj1280ES2_S2_fS2_fjLj128EEEEELb0ELb0ELb0ELb1EEEvNS_9BwdParamsE,@function
        .size           _ZN10layer_norm13ln_bwd_kernelINS_13Kernel_traitsI6__halfS2_fS2_fjLj1280ELj1ELj4ELj1ELj16ENS_18Kernel_traits_baseILj1280ES2_S2_fS2_fjLj128EEEEELb0ELb0ELb0ELb1EEEvNS_9BwdParamsE,(.L_x_15003 - _ZN10layer_norm13ln_bwd_kernelINS_13Kernel_traitsI6__halfS2_fS2_fjLj1280ELj1ELj4ELj1ELj16ENS_18Kernel_traits_baseILj1280ES2_S2_fS2_fjLj128EEEEELb0ELb0ELb0ELb1EEEvNS_9BwdParamsE)
        .other          _ZN10layer_norm13ln_bwd_kernelINS_13Kernel_traitsI6__halfS2_fS2_fjLj1280ELj1ELj4ELj1ELj16ENS_18Kernel_traits_baseILj1280ES2_S2_fS2_fjLj128EEEEELb0ELb0ELb0ELb1EEEvNS_9BwdParamsE,@"STO_CUDA_ENTRY STV_DEFAULT"
_ZN10layer_norm13ln_bwd_kernelINS_13Kernel_traitsI6__halfS2_fS2_fjLj1280ELj1ELj4ELj1ELj16ENS_18Kernel_traits_baseILj1280ES2_S2_fS2_fjLj128EEEEELb0ELb0ELb0ELb1EEEvNS_9BwdParamsE:
.text._ZN10layer_norm13ln_bwd_kernelINS_13Kernel_traitsI6__halfS2_fS2_fjLj1280ELj1ELj4ELj1ELj16ENS_18Kernel_traits_baseILj1280ES2_S2_fS2_fjLj128EEEEELb0ELb0ELb0ELb1EEEvNS_9BwdParamsE:
        /* <DEDUP_REMOVED lines=51> */
.L_x_9291:
        /* <DEDUP_REMOVED lines=45> */
[----:B------:R1:W-:Y:S01]  /*0600*/  STL [R1+0x20], R3 ;  /* 0x0000200301007387 */ /* 0x0003e20000100800 */
[----:B0-----:R-:W-:-:S03]  /*0610*/  HADD2.F32 R0, -RZ, R5.H1_H1 ;  /* 0x30000005ff007230 */ /* 0x001fc60000004100 */
[----:B------:R0:W-:Y:S01]  /*0620*/  STL [R1+0x1c], R2 ;  /* 0x00001c0201007387 */ /* 0x0001e20000100800 */
[----:B-1----:R-:W-:-:S03]  /*0630*/  HADD2.F32 R3, -RZ, R6.H0_H0 ;  /* 0x20000006ff037230 */ /* 0x002fc60000004100 */
[----:B------:R1:W-:Y:S01]  /*0640*/  STL [R1+0x18], R0 ;  /* 0x0000180001007387 */ /* 0x0003e20000100800 */
[----:B0-----:R-:W-:-:S03]  /*0650*/  HADD2.F32 R2, -RZ, R6.H1_H1 ;  /* 0x30000006ff027230 */ /* 0x001fc60000004100 */
[----:B------:R0:W-:Y:S01]  /*0660*/  STL [R1+0x14], R3 ;  /* 0x0000140301007387 */ /* 0x0001e20000100800 */
[----:B-1----:R-:W-:-:S03]  /*0670*/  HADD2.F32 R0, -RZ, R7.H0_H0 ;  /* 0x20000007ff007230 */ /* 0x002fc60000004100 */
[----:B------:R3:W-:Y:S04]  /*0680*/  STL [R1+0x10], R2 ;  /* 0x0000100201007387 */ /* 0x0007e80000100800 */
[----:B------:R1:W-:Y:S01]  /*0690*/  STL [R1+0xc], R0 ;  /* 0x00000c0001007387 */ /* 0x0003e20000100800 */
[----:B0-----:R-:W-:Y:S02]  /*06a0*/  HADD2.F32 R3, -RZ, R7.H1_H1 ;  /* 0x30000007ff037230 */ /* 0x001fe40000004100 */
[----:B---3--:R-:W-:-:S03]  /*06b0*/  HADD2.F32 R2, -RZ, R8.H0_H0 ;  /* 0x20000008ff027230 */ /* 0x008fc60000004100 */
[----:B------:R-:W-:Y:S01]  /*06c0*/  STL [R1+0x8], R3 ;  /* 0x0000080301007387 */ /* 0x000fe20000100800 */
[----:B-1----:R-:W-:-:S03]  /*06d0*/  HADD2.F32 R0, -RZ, R8.H1_H1 ;  /* 0x30000008ff007230 */ /* 0x002fc60000004100 */
[----:B------:R0:W-:Y:S01]  /*06e0*/  STL [R1+0x4], R2 ;  /* 0x0000040201007387 */ /* 0x0001e20000100800 */
[--C-:B----4-:R-:W-:Y:S02]  /*06f0*/  HADD2.F32 R212, -RZ, R200.reuse.H0_H0 ;  /* 0x200000c8ffd47230 */ /* 0x110fe40000004100 */
[----:B------:R-:W-:Y:S01]  /*0700*/  HADD2.F32 R211, -RZ, R200.H1_H1 ;  /* 0x300000c8ffd37230 */ /* 0x000fe20000004100 */
[----:B------:R1:W-:Y:S01]  /*0710*/  STL [R1], R0 ;  /* 0x0000000001007387 */ /* 0x0003e20000100800 */
[--C-:B------:R-:W-:Y:S02]  /*0720*/  HADD2.F32 R210, -RZ, R201.reuse.H0_H0 ;  /* 0x200000c9ffd27230 */ /* 0x100fe40000004100 */
[----:B------:R-:W-:Y:S02]  /*0730*/  HADD2.F32 R209, -RZ, R201.H1_H1 ;  /* 0x300000c9ffd17230 */ /* 0x000fe40000004100 */
[--C-:B------:R-:W-:Y:S02]  /*0740*/  HADD2.F32 R208, -RZ, R202.reuse.H0_H0 ;  /* 0x200000caffd07230 */ /* 0x100fe40000004100 */
[----:B------:R-:W-:Y:S01]  /*0750*/  HADD2.F32 R206, -RZ, R202.H1_H1 ;  /* 0x300000caffce7230 */ /* 0x000fe20000004100 */
[----:B------:R-:W-:Y:S01]  /*0760*/  CS2R R6, SRZ ;  /* 0x0000000000067805 */ /* 0x000fe2000001ff00 */
[--C-:B------:R-:W-:Y:S01]  /*0770*/  HADD2.F32 R252, -RZ, R9.reuse.H0_H0 ;  /* 0x20000009fffc7230 */ /* 0x100fe20000004100 */
[----:B------:R-:W-:Y:S01]  /*0780*/  CS2R R4, SRZ ;  /* 0x0000000000047805 */ /* 0x000fe2000001ff00 */
[----:B------:R-:W-:Y:S01]  /*0790*/  HADD2.F32 R251, -RZ, R9.H1_H1 ;  /* 0x30000009fffb7230 */ /* 0x000fe20000004100 */
[----:B------:R-:W-:Y:S01]  /*07a0*/  CS2R R8, SRZ ;  /* 0x0000000000087805 */ /* 0x000fe2000001ff00 */
[--C-:B------:R-:W-:Y:S01]  /*07b0*/  HADD2.F32 R250, -RZ, R10.reuse.H0_H0 ;  /* 0x2000000afffa7230 */ /* 0x100fe20000004100 */
[----:B0-----:R-:W-:Y:S01]  /*07c0*/  CS2R R2, SRZ ;  /* 0x0000000000027805 */ /* 0x001fe2000001ff00 */
[----:B------:R-:W-:Y:S01]  /*07d0*/  HADD2.F32 R249, -RZ, R10.H1_H1 ;  /* 0x3000000afff97230 */ /* 0x000fe20000004100 */
[----:B-1----:R-:W-:Y:S01]  /*07e0*/  MOV R0, RZ ;  /* 0x000000ff00007202 */ /* 0x002fe20000000f00 */
[----:B------:R-:W-:-:S02]  /*07f0*/  HADD2.F32 R248, -RZ, R11.H0_H0 ;  /* 0x2000000bfff87230 */ /* 0x000fc40000004100 */
[----:B------:R-:W-:Y:S01]  /*0800*/  HADD2.F32 R221, -RZ, R11.H1_H1 ;  /* 0x3000000bffdd7230 */ /* 0x000fe20000004100 */
[----:B------:R-:W-:Y:S01]  /*0810*/  CS2R R10, SRZ ;  /* 0x00000000000a7805 */ /* 0x000fe2000001ff00 */
[--C-:B-----5:R-:W-:Y:S02]  /*0820*/  HADD2.F32 R220, -RZ, R12.reuse.H0_H0 ;  /* 0x2000000cffdc7230 */ /* 0x120fe40000004100 */
        /* <DEDUP_REMOVED lines=9> */
[----:B------:R-:W-:Y:S02]  /*08c0*/  HADD2.F32 R204, -RZ, R203.H0_H0 ;  /* 0x200000cbffcc7230 */ /* 0x000fe40000004100 */
[--C-:B------:R-:W-:Y:S02]  /*08d0*/  HADD2.F32 R202, -RZ, R16.reuse.H0_H0 ;  /* 0x20000010ffca7230 */ /* 0x100fe40000004100 */
[----:B------:R-:W-:-:S02]  /*08e0*/  HADD2.F32 R201, -RZ, R16.H1_H1 ;  /* 0x30000010ffc97230 */ /* 0x000fc40000004100 */
[--C-:B------:R-:W-:Y:S02]  /*08f0*/  HADD2.F32 R200, -RZ, R17.reuse.H0_H0 ;  /* 0x20000011ffc87230 */ /* 0x100fe40000004100 */
[----:B------:R-:W-:Y:S01]  /*0900*/  HADD2.F32 R198, -RZ, R17.H1_H1 ;  /* 0x30000011ffc67230 */ /* 0x000fe20000004100 */
[----:B------:R-:W-:Y:S01]  /*0910*/  CS2R R16, SRZ ;  /* 0x0000000000107805 */ /* 0x000fe2000001ff00 */
[--C-:B------:R-:W-:Y:S02]  /*0920*/  HADD2.F32 R197, -RZ, R18.reuse.H0_H0 ;  /* 0x20000012ffc57230 */ /* 0x100fe40000004100 */
[----:B------:R-:W-:Y:S02]  /*0930*/  HADD2.F32 R196, -RZ, R18.H1_H1 ;  /* 0x30000012ffc47230 */ /* 0x000fe40000004100 */
[--C-:B------:R-:W-:Y:S02]  /*0940*/  HADD2.F32 R195, -RZ, R19.reuse.H0_H0 ;  /* 0x20000013ffc37230 */ /* 0x100fe40000004100 */
[----:B------:R-:W-:Y:S01]  /*0950*/  HADD2.F32 R194, -RZ, R19.H1_H1 ;  /* 0x30000013ffc27230 */ /* 0x000fe20000004100 */
[----:B------:R-:W-:Y:S01]  /*0960*/  CS2R R18, SRZ ;  /* 0x0000000000127805 */ /* 0x000fe2000001ff00 */
[----:B------:R-:W-:-:S02]  /*0970*/  HADD2.F32 R203, -RZ, R203.H1_H1 ;  /* 0x300000cbffcb7230 */ /* 0x000fc40000004100 */
.L_x_9297:
        /* <DEDUP_REMOVED lines=57> */
[----:B--2---:R-:W-:Y:S01]  /*0d10*/  FSEL R222, R222, RZ, !P1 ;  /* 0x000000ffdede7208 */ /* 0x004fe20004800000 */
[----:B---3--:R-:W-:-:S04]  /*0d20*/  HADD2.F32 R228, -RZ, R89.H0_H0 ;  /* 0x20000059ffe47230 */ /* 0x008fc80000004100 */
[C---:B----4-:R-:W-:Y:S02]  /*0d30*/  FADD.FTZ R225, -R222.reuse, R86 ;  /* 0x00000056dee17221 */ /* 0x050fe40000010100 */
[----:B------:R-:W-:Y:S01]  /*0d40*/  FADD.FTZ R227, -R222, R87 ;  /* 0x00000057dee37221 */ /* 0x000fe20000010100 */
[----:B------:R-:W-:Y:S01]  /*0d50*/  HADD2.F32 R231, -RZ, R89.H1_H1 ;  /* 0x30000059ffe77230 */ /* 0x000fe20000004100 */
        /* <DEDUP_REMOVED lines=10> */
[----:B------:R-:W-:Y:S01]  /*0e00*/  @P0 HADD2.F32 R180, -RZ, R223.H0_H0 ;  /* 0x200000dfffb40230 */ /* 0x000fe20000004100 */
[C---:B------:R-:W-:Y:S01]  /*0e10*/  FADD.FTZ R223, -R222.reuse, R84 ;  /* 0x00000054dedf7221 */ /* 0x040fe20000010100 */
[----:B------:R-:W-:Y:S01]  /*0e20*/  HADD2.F32 R226, -RZ, R88.H0_H0 ;  /* 0x20000058ffe27230 */ /* 0x000fe20000004100 */
[----:B------:R-:W-:-:S02]  /*0e30*/  FADD.FTZ R224, -R222, R85 ;  /* 0x00000055dee07221 */ /* 0x000fc40000010100 */
[C---:B------:R-:W-:Y:S01]  /*0e40*/  FMUL.FTZ R223, R181.reuse, R223 ;  /* 0x000000dfb5df7220 */ /* 0x040fe20000410000 */
[----:B------:R-:W-:Y:S01]  /*0e50*/  HADD2.F32 R229, -RZ, R88.H1_H1 ;  /* 0x30000058ffe57230 */ /* 0x000fe20000004100 */
        /* <DEDUP_REMOVED lines=23> */
[--C-:B-1----:R-:W-:Y:S01]  /*0fd0*/  HADD2.F32 R86, -RZ, R100.reuse.H0_H0 ;  /* 0x20000064ff567230 */ /* 0x102fe20000004100 */
[----:B------:R-:W-:Y:S01]  /*0fe0*/  FADD.FTZ R110, -R222, R110 ;  /* 0x0000006ede6e7221 */ /* 0x000fe20000010100 */
[----:B------:R-:W-:Y:S01]  /*0ff0*/  HADD2.F32 R100, -RZ, R100.H1_H1 ;  /* 0x30000064ff647230 */ /* 0x000fe20000004100 */
        /* <DEDUP_REMOVED lines=10> */
[----:B0-----:R-:W-:Y:S02]  /*10a0*/  HADD2.F32 R84, -RZ, R132.H0_H0 ;  /* 0x20000084ff547230 */ /* 0x001fe40000004100 */
[----:B------:R-:W-:Y:S01]  /*10b0*/  HADD2.F32 R85, -RZ, R133.H0_H0 ;  /* 0x20000085ff557230 */ /* 0x000fe20000004100 */
[----:B------:R-:W-:-:S02]  /*10c0*/  FFMA.FTZ R9, R97, R100, R9 ;  /* 0x0000006461097223 */ /* 0x000fc40000010009 */
[----:B------:R-:W-:Y:S02]  /*10d0*/  FADD.FTZ R166, R84, R166 ;  /* 0x000000a654a67221 */ /* 0x000fe40000010000 */
[----:B------:R-:W-:Y:S02]  /*10e0*/  FFMA.FTZ R18, R108, R84, R18 ;  /* 0x000000546c127223 */ /* 0x000fe40000010012 */
[----:B------:R-:W-:Y:S02]  /*10f0*/  FADD.FTZ R168, R85, R168 ;  /* 0x000000a855a87221 */ /* 0x000fe40000010000 */
[----:B------:R-:W-:Y:S02]  /*1100*/  FFMA.FTZ R20, R110, R85, R20 ;  /* 0x000000556e147223 */ /* 0x000fe40000010014 */
[C---:B------:R-:W-:Y:S01]  /*1110*/  FADD.FTZ R92, -R222.reuse, R92 ;  /* 0x0000005cde5c7221 */ /* 0x040fe20000010100 */
[----:B------:R-:W-:Y:S01]  /*1120*/  HADD2.F32 R230, -RZ, R90.H0_H0 ;  /* 0x2000005affe67230 */ /* 0x000fe20000004100 */
[----:B------:R-:W-:-:S02]  /*1130*/  FADD.FTZ R93, -R222, R93 ;  /* 0x0000005dde5d7221 */ /* 0x000fc40000010100 */
[C---:B------:R-:W-:Y:S01]  /*1140*/  FMUL.FTZ R92, R181.reuse, R92 ;  /* 0x0000005cb55c7220 */ /* 0x040fe20000410000 */
[----:B------:R-:W-:Y:S01]  /*1150*/  HADD2.F32 R232, -RZ, R90.H1_H1 ;  /* 0x3000005affe87230 */ /* 0x000fe20000004100 */
[----:B------:R-:W-:Y:S02]  /*1160*/  FADD.FTZ R94, -R222, R94 ;  /* 0x0000005ede5e7221 */ /* 0x000fe40000010100 */
[----:B------:R-:W-:Y:S02]  /*1170*/  FADD.FTZ R154, R230, R154 ;  /* 0x0000009ae69a7221 */ /* 0x000fe40000010000 */
[----:B------:R-:W-:Y:S02]  /*1180*/  FMUL.FTZ R93, R181, R93 ;  /* 0x0000005db55d7220 */ /* 0x000fe40000410000 */
[-C--:B------:R-:W-:Y:S02]  /*1190*/  FFMA.FTZ R6, R92, R230.reuse, R6 ;  /* 0x000000e65c067223 */ /* 0x080fe40000010006 */
[----:B------:R-:W-:Y:S01]  /*11a0*/  FMUL.FTZ R230, R247, R230 ;  /* 0x000000e6f7e67220 */ /* 0x000fe20000410000 */
[----:B------:R-:W-:Y:S01]  /*11b0*/  HADD2.F32 R90, -RZ, R91.H0_H0 ;  /* 0x2000005bff5a7230 */ /* 0x000fe20000004100 */
[----:B------:R-:W-:-:S02]  /*11c0*/  FADD.FTZ R95, -R222, R95 ;  /* 0x0000005fde5f7221 */ /* 0x000fc40000010100 */
[----:B------:R-:W-:Y:S02]  /*11d0*/  FADD.FTZ R153, R232, R153 ;  /* 0x00000099e8997221 */ /* 0x000fe40000010000 */
[----:B------:R-:W-:Y:S02]  /*11e0*/  FMUL.FTZ R94, R181, R94 ;  /* 0x0000005eb55e7220 */ /* 0x000fe40000410000 */
[-C--:B------:R-:W-:Y:S02]  /*11f0*/  FFMA.FTZ R5, R93, R232.reuse, R5 ;  /* 0x000000e85d057223 */ /* 0x080fe40000010005 */
[----:B------:R-:W-:Y:S01]  /*1200*/  FMUL.FTZ R232, R246, R232 ;  /* 0x000000e8f6e87220 */ /* 0x000fe20000410000 */
[----:B------:R-:W-:Y:S01]  /*1210*/  HADD2.F32 R91, -RZ, R91.H1_H1 ;  /* 0x3000005bff5b7230 */ /* 0x000fe20000004100 */
[----:B------:R-:W-:Y:S02]  /*1220*/  FADD.FTZ R156, R90, R156 ;  /* 0x0000009c5a9c7221 */ /* 0x000fe40000010000 */
[----:B------:R-:W-:-:S02]  /*1230*/  FMUL.FTZ R95, R181, R95 ;  /* 0x0000005fb55f7220 */ /* 0x000fc40000410000 */
[----:B------:R-:W-:Y:S02]  /*1240*/  FFMA.FTZ R8, R94, R90, R8 ;  /* 0x0000005a5e087223 */ /* 0x000fe40000010008 */
[----:B------:R-:W-:Y:S02]  /*1250*/  FADD.FTZ R155, R91, R155 ;  /* 0x0000009b5b9b7221 */ /* 0x000fe40000010000 */
[----:B------:R-:W-:Y:S02]  /*1260*/  FFMA.FTZ R7, R95, R91, R7 ;  /* 0x0000005b5f077223 */ /* 0x000fe40000010007 */
[C---:B------:R-:W-:Y:S01]  /*1270*/  FADD.FTZ R98, -R222.reuse, R98 ;  /* 0x00000062de627221 */ /* 0x040fe20000010100 */
[----:B------:R-:W-:Y:S01]  /*1280*/  HADD2.F32 R87, -RZ, R101.H0_H0 ;  /* 0x20000065ff577230 */ /* 0x000fe20000004100 */
[----:B------:R-:W-:Y:S02]  /*1290*/  FADD.FTZ R99, -R222, R99 ;  /* 0x00000063de637221 */ /* 0x000fe40000010100 */
[----:B------:R-:W-:-:S02]  /*12a0*/  FMUL.FTZ R98, R181, R98 ;  /* 0x00000062b5627220 */ /* 0x000fc40000410000 */
[----:B------:R-:W-:Y:S01]  /*12b0*/  @P0 IMAD.WIDE.U32 R88, R233, R205, c[0x0][0x218] ;  /* 0x00008600e9580625 */ /* 0x000fe200078e00cd */
[----:B------:R-:W-:-:S03]  /*12c0*/  HADD2.F32 R101, -RZ, R101.H1_H1 ;  /* 0x30000065ff657230 */ /* 0x000fc60000004100 */
        /* <DEDUP_REMOVED lines=10> */
[--C-:B0-----:R-:W-:Y:S01]  /*1370*/  HADD2.F32 R88, -RZ, R102.reuse.H0_H0 ;  /* 0x20000066ff587230 */ /* 0x101fe20000004100 */
[-C--:B------:R-:W-:Y:S02]  /*1380*/  FFMA.FTZ R11, R99, R101.reuse, R11 ;  /* 0x00000065630b7223 */ /* 0x080fe4000001000b */
[----:B------:R-:W-:Y:S01]  /*1390*/  FMUL.FTZ R101, R251, R101 ;  /* 0x00000065fb657220 */ /* 0x000fe20000410000 */
[----:B------:R-:W-:Y:S01]  /*13a0*/  HADD2.F32 R102, -RZ, R102.H1_H1 ;  /* 0x30000066ff667230 */ /* 0x000fe20000004100 */
[----:B------:R-:W-:Y:S02]  /*13b0*/  FADD.FTZ R106, -R222, R106 ;  /* 0x0000006ade6a7221 */ /* 0x000fe40000010100 */
[----:B------:R-:W-:-:S02]  /*13c0*/  FADD.FTZ R162, R88, R162 ;  /* 0x000000a258a27221 */ /* 0x000fc40000010000 */
[C---:B------:R-:W-:Y:S02]  /*13d0*/  FMUL.FTZ R105, R181.reuse, R105 ;  /* 0x00000069b5697220 */ /* 0x040fe40000410000 */
[-C--:B------:R-:W-:Y:S02]  /*13e0*/  FFMA.FTZ R14, R104, R88.reuse, R14 ;  /* 0x00000058680e7223 */ /* 0x080fe4000001000e */
[----:B------:R-:W-:Y:S01]  /*13f0*/  FMUL.FTZ R88, R250, R88 ;  /* 0x00000058fa587220 */ /* 0x000fe20000410000 */
[----:B------:R-:W-:Y:S01]  /*1400*/  HADD2.F32 R89, -RZ, R103.H0_H0 ;  /* 0x20000067ff597230 */ /* 0x000fe20000004100 */
[----:B------:R-:W-:Y:S02]  /*1410*/  FADD.FTZ R107, -R222, R107 ;  /* 0x0000006bde6b7221 */ /* 0x000fe40000010100 */
[----:B------:R-:W-:Y:S02]  /*1420*/  FADD.FTZ R161, R102, R161 ;  /* 0x000000a166a17221 */ /* 0x000fe40000010000 */
[----:B------:R-:W-:-:S02]  /*1430*/  FMUL.FTZ R106, R181, R106 ;  /* 0x0000006ab56a7220 */ /* 0x000fc40000410000 */
[-C--:B------:R-:W-:Y:S02]  /*1440*/  FFMA.FTZ R13, R105, R102.reuse, R13 ;  /* 0x00000066690d7223 */ /* 0x080fe4000001000d */
[----:B------:R-:W-:Y:S01]  /*1450*/  FMUL.FTZ R102, R249, R102 ;  /* 0x00000066f9667220 */ /* 0x000fe20000410000 */
[----:B------:R-:W-:Y:S01]  /*1460*/  HADD2.F32 R103, -RZ, R103.H1_H1 ;  /* 0x30000067ff677230 */ /* 0x000fe20000004100 */
        /* <DEDUP_REMOVED lines=8> */
[----:B------:R-:W-:Y:S01]  /*14f0*/  HADD2.F32 R132, -RZ, R132.H1_H1 ;  /* 0x30000084ff847230 */ /* 0x000fe20000004100 */
        /* <DEDUP_REMOVED lines=65> */
[----:B------:R-:W-:Y:S01]  /*1910*/  HADD2.F32 R222, -RZ, R133.H1_H1 ;  /* 0x30000085ffde7230 */ /* 0x000fe20000004100 */
[----:B------:R-:W-:Y:S02]  /*1920*/  FMUL.FTZ R111, R181, R111 ;  /* 0x0000006fb56f7220 */ /* 0x000fe40000410000 */
[----:B------:R-:W-:Y:S02]  /*1930*/  FADD.FTZ R85, R85, R132 ;  /* 0x0000008455557221 */ /* 0x000fe40000010000 */
[----:B------:R-:W-:Y:S01]  /*1940*/  FFMA.FTZ R84, R109, R132, R84 ;  /* 0x000000846d547223 */ /* 0x000fe20000010054 */
        /* <DEDUP_REMOVED lines=30> */
[-C--:B------:R-:W-:Y:S02]  /*1b30*/  FFMA.FTZ R23, R115, R135.reuse, R23 ;  /* 0x0000008773177223 */ /* 0x080fe40000010017 */
[----:B------:R-:W-:Y:S02]  /*1b40*/  FMUL.FTZ R116, R181, R116 ;  /* 0x00000074b5747220 */ /* 0x000fe40000410000 */
[----:B------:R-:W-:Y:S02]  /*1b50*/  FMUL.FTZ R135, R213, R135 ;  /* 0x00000087d5877220 */ /* 0x000fe40000410000 */
[----:B------:R-:W-:Y:S02]  /*1b60*/  FADD.FTZ R85, R85, R233 ;  /* 0x000000e955557221 */ /* 0x000fe40000010000 */
[----:B------:R-:W-:Y:S01]  /*1b70*/  FFMA.FTZ R84, R114, R233, R84 ;  /* 0x000000e972547223 */ /* 0x000fe20000010054 */
[----:B------:R-:W-:Y:S01]  /*1b80*/  HADD2.F32 R136, -RZ, R136.H1_H1 ;  /* 0x30000088ff887230 */ /* 0x000fe20000004100 */
[----:B------:R-:W-:-:S02]  /*1b90*/  FMUL.FTZ R117, R181, R117 ;  /* 0x00000075b5757220 */ /* 0x000fc40000410000 */
[----:B------:R-:W-:Y:S02]  /*1ba0*/  FADD.FTZ R174, R234, R174 ;  /* 0x000000aeeaae7221 */ /* 0x000fe40000010000 */
[-C--:B------:R-:W-:Y:S02]  /*1bb0*/  FFMA.FTZ R26, R116, R234.reuse, R26 ;  /* 0x000000ea741a7223 */ /* 0x080fe4000001001a */
[----:B------:R-:W-:Y:S02]  /*1bc0*/  FMUL.FTZ R234, R212, R234 ;  /* 0x000000ead4ea7220 */ /* 0x000fe40000410000 */
[----:B------:R-:W-:Y:S02]  /*1bd0*/  FADD.FTZ R85, R85, R135 ;  /* 0x0000008755557221 */ /* 0x000fe40000010000 */
[----:B------:R-:W-:Y:S01]  /*1be0*/  FFMA.FTZ R84, R115, R135, R84 ;  /* 0x0000008773547223 */ /* 0x000fe20000010054 */
[----:B------:R-:W-:Y:S01]  /*1bf0*/  HADD2.F32 R235, -RZ, R137.H0_H0 ;  /* 0x20000089ffeb7230 */ /* 0x000fe20000004100 */
[----:B------:R-:W-:-:S02]  /*1c00*/  FMUL.FTZ R118, R181, R118 ;  /* 0x00000076b5767220 */ /* 0x000fc40000410000 */
[----:B------:R-:W-:Y:S02]  /*1c10*/  FADD.FTZ R173, R136, R173 ;  /* 0x000000ad88ad7221 */ /* 0x000fe40000010000 */
[-C--:B------:R-:W-:Y:S02]  /*1c20*/  FFMA.FTZ R25, R117, R136.reuse, R25 ;  /* 0x0000008875197223 */ /* 0x080fe40000010019 */
        /* <DEDUP_REMOVED lines=103> */
.L_x_9298:
        /* <DEDUP_REMOVED lines=18> */
.L_x_9299:
        /* <DEDUP_REMOVED lines=115> */
[----:B0-----:R-:W-:Y:S01]  /*2af0*/  F2FP.PACK_AB R86, R91, R90 ;  /* 0x0000005a5b56723e */ /* 0x001fe200000000ff */
[C---:B------:R-:W-:Y:S01]  /*2b00*/  FMUL.FTZ R88, R92.reuse, R180 ;  /* 0x000000b45c587220 */ /* 0x040fe20000410000 */
[----:B------:R-:W-:Y:S01]  /*2b10*/  F2FP.PACK_AB R87, R101, R100 ;  /* 0x000000646557723e */ /* 0x000fe200000000ff */
[----:B------:R-:W-:Y:S01]  /*2b20*/  FMUL.FTZ R89, R93, R180 ;  /* 0x000000b45d597220 */ /* 0x000fe20000410000 */
[----:B------:R-:W-:Y:S01]  /*2b30*/  SEL R92, R92, R76, P2 ;  /* 0x0000004c5c5c7207 */ /* 0x000fe20001000000 */
[----:B------:R-:W-:Y:S01]  /*2b40*/  FMUL.FTZ R102, R227, R180 ;  /* 0x000000b4e3667220 */ /* 0x000fe20000410000 */
[----:B------:R-:W-:Y:S01]  /*2b50*/  SEL R93, R93, R77, P2 ;  /* 0x0000004d5d5d7207 */ /* 0x000fe20001000000 */
[----:B------:R-:W-:Y:S01]  /*2b60*/  @P1 FADD.FTZ R94, R46, R94 ;  /* 0x0000005e2e5e1221 */ /* 0x000fe20000010000 */
[----:B------:R-:W-:Y:S01]  /*2b70*/  F2FP.PACK_AB R88, R89, R88 ;  /* 0x000000585958723e */ /* 0x000fe200000000ff */
[----:B------:R-:W-:Y:S01]  /*2b80*/  @P1 FADD.FTZ R95, R47, R95 ;  /* 0x0000005f2f5f1221 */ /* 0x000fe20000010000 */
[----:B------:R-:W-:Y:S01]  /*2b90*/  F2FP.PACK_AB R85, R102, R225 ;  /* 0x000000e16655723e */ /* 0x000fe200000000ff */
        /* <DEDUP_REMOVED lines=13> */
[----:B------:R-:W-:Y:S01]  /*2c70*/  F2FP.PACK_AB R89, R90, R89 ;  /* 0x000000595a59723e */ /* 0x000fe200000000ff */
[-C--:B------:R-:W-:Y:S01]  /*2c80*/  FMUL.FTZ R101, R98, R180.reuse ;  /* 0x000000b462657220 */ /* 0x080fe20000410000 */
[----:B------:R-:W-:Y:S01]  /*2c90*/  SEL R97, R97, R81, P2 ;  /* 0x0000005161617207 */ /* 0x000fe20001000000 */
[----:B------:R-:W-:Y:S01]  /*2ca0*/  FMUL.FTZ R102, R99, R180 ;  /* 0x000000b463667220 */ /* 0x000fe20000410000 */
[----:B------:R-:W-:Y:S01]  /*2cb0*/  F2FP.PACK_AB R90, R100, R91 ;  /* 0x0000005b645a723e */ /* 0x000fe200000000ff */
[----:B------:R-:W-:Y:S01]  /*2cc0*/  FADD.FTZ R110, R243, -R110 ;  /* 0x8000006ef36e7221 */ /* 0x000fe20000010000 */
[----:B------:R-:W-:Y:S01]  /*2cd0*/  SEL R98, R98, R82, P2 ;  /* 0x0000005262627207 */ /* 0x000fe20001000000 */
[----:B------:R-:W-:Y:S01]  /*2ce0*/  FADD.FTZ R111, R222, -R111 ;  /* 0x8000006fde6f7221 */ /* 0x000fe20000010000 */
[----:B------:R-:W-:Y:S01]  /*2cf0*/  F2FP.PACK_AB R91, R102, R101 ;  /* 0x00000065665b723e */ /* 0x000fe200000000ff */
[-C--:B------:R-:W-:Y:S01]  /*2d00*/  FMUL.FTZ R226, R226, R180.reuse ;  /* 0x000000b4e2e27220 */ /* 0x080fe20000410000 */
[----:B------:R-:W-:Y:S01]  /*2d10*/  SEL R99, R99, R83, P2 ;  /* 0x0000005363637207 */ /* 0x000fe20001000000 */
[----:B------:R-:W-:-:S02]  /*2d20*/  FMUL.FTZ R229, R229, R180 ;  /* 0x000000b4e5e57220 */ /* 0x000fc40000410000 */
[----:B------:R-:W-:Y:S02]  /*2d30*/  FADD.FTZ R112, R133, -R112 ;  /* 0x8000007085707221 */ /* 0x000fe40000010000 */
[----:B------:R-:W-:Y:S01]  /*2d40*/  FADD.FTZ R113, R134, -R113 ;  /* 0x8000007186717221 */ /* 0x000fe20000010000 */
[----:B------:R-:W-:Y:S01]  /*2d50*/  F2FP.PACK_AB R84, R229, R226 ;  /* 0x000000e2e554723e */ /* 0x000fe200000000ff */
        /* <DEDUP_REMOVED lines=42> */
[----:B------:R-:W-:Y:S01]  /*3000*/  F2FP.PACK_AB R85, R86, R85 ;  /* 0x000000555655723e */ /* 0x000fe200000000ff */
[----:B------:R-:W-:-:S02]  /*3010*/  FMUL.FTZ R87, R125, R180 ;  /* 0x000000b47d577220 */ /* 0x000fc40000410000 */
[-C--:B------:R-:W-:Y:S02]  /*3020*/  FMUL.FTZ R88, R126, R180.reuse ;  /* 0x000000b47e587220 */ /* 0x080fe40000410000 */
[----:B------:R-:W-:Y:S02]  /*3030*/  FADD.FTZ R137, R137, -R119 ;  /* 0x8000007789897221 */ /* 0x000fe40000010000 */
[----:B------:R-:W-:Y:S01]  /*3040*/  FADD.FTZ R236, R236, -R120 ;  /* 0x80000078ecec7221 */ /* 0x000fe20000010000 */
[----:B------:R-:W-:Y:S01]  /*3050*/  F2FP.PACK_AB R86, R88, R87 ;  /* 0x000000575856723e */ /* 0x000fe200000000ff */
[----:B------:R-:W-:Y:S02]  /*3060*/  FADD.FTZ R130, R241, -R130 ;  /* 0x80000082f1827221 */ /* 0x000fe40000010000 */
[-C--:B------:R-:W-:Y:S02]  /*3070*/  FMUL.FTZ R89, R127, R180.reuse ;  /* 0x000000b47f597220 */ /* 0x080fe40000410000 */
[----:B------:R-:W-:-:S02]  /*3080*/  FMUL.FTZ R90, R128, R180 ;  /* 0x000000b4805a7220 */ /* 0x000fc40000410000 */
[----:B------:R-:W-:Y:S02]  /*3090*/  FADD.FTZ R131, R143, -R131 ;  /* 0x800000838f837221 */ /* 0x000fe40000010000 */
[----:B------:R-:W-:Y:S01]  /*30a0*/  @P1 FADD.FTZ R121, R52, R121 ;  /* 0x0000007934791221 */ /* 0x000fe20000010000 */
[----:B------:R-:W-:Y:S01]  /*30b0*/  F2FP.PACK_AB R87, R90, R89 ;  /* 0x000000595a57723e */ /* 0x000fe200000000ff */
        /* <DEDUP_REMOVED lines=22> */
[----:B------:R-:W-:Y:S01]  /*3220*/  F2FP.PACK_AB R84, R131, R130 ;  /* 0x000000828354723e */ /* 0x000fe200000000ff */
        /* <DEDUP_REMOVED lines=27> */
[----:B--2---:R-:W-:Y:S01]  /*33e0*/  F2FP.PACK_AB R86, R89, R88 ;  /* 0x000000585956723e */ /* 0x004fe200000000ff */
        /* <DEDUP_REMOVED lines=10> */
[----:B------:R-:W-:Y:S01]  /*3490*/  F2FP.PACK_AB R87, R90, R87 ;  /* 0x000000575a57723e */ /* 0x000fe200000000ff */
[----:B------:R-:W-:Y:S01]  /*34a0*/  FMUL.FTZ R93, R113, R180 ;  /* 0x000000b4715d7220 */ /* 0x000fe20000410000 */
[----:B------:R-:W-:Y:S01]  /*34b0*/  SEL R90, R108, R82, P2 ;  /* 0x000000526c5a7207 */ /* 0x000fe20001000000 */
[----:B------:R-:W-:Y:S01]  /*34c0*/  FMUL.FTZ R88, R114, R180 ;  /* 0x000000b472587220 */ /* 0x000fe20000410000 */
[----:B------:R-:W-:Y:S01]  /*34d0*/  F2FP.PACK_AB R92, R89, R92 ;  /* 0x0000005c595c723e */ /* 0x000fe200000000ff */
[-C--:B------:R-:W-:Y:S01]  /*34e0*/  FMUL.FTZ R94, R111, R180.reuse ;  /* 0x000000b46f5e7220 */ /* 0x080fe20000410000 */
[----:B------:R-:W-:Y:S01]  /*34f0*/  SEL R89, R110, R81, P2 ;  /* 0x000000516e597207 */ /* 0x000fe20001000000 */
[-C--:B------:R-:W-:Y:S01]  /*3500*/  FMUL.FTZ R91, R109, R180.reuse ;  /* 0x000000b46d5b7220 */ /* 0x080fe20000410000 */
[----:B------:R-:W-:Y:S01]  /*3510*/  F2FP.PACK_AB R93, R88, R93 ;  /* 0x0000005d585d723e */ /* 0x000fe200000000ff */
[----:B------:R-:W-:Y:S01]  /*3520*/  @P1 FADD.FTZ R181, R75, R181 ;  /* 0x000000b54bb51221 */ /* 0x000fe20000010000 */
[----:B0-----:R-:W-:Y:S01]  /*3530*/  @P0 MOV R97, 0x20 ;  /* 0x0000002000610802 */ /* 0x001fe20000000f00 */
[----:B------:R-:W-:Y:S01]  /*3540*/  FMUL.FTZ R130, R120, R180 ;  /* 0x000000b478827220 */ /* 0x000fe20000410000 */
[----:B------:R-:W-:Y:S01]  /*3550*/  F2FP.PACK_AB R94, R91, R94 ;  /* 0x0000005e5b5e723e */ /* 0x000fe200000000ff */
[----:B------:R-:W-:Y:S01]  /*3560*/  FMUL.FTZ R119, R119, R180 ;  /* 0x000000b477777220 */ /* 0x000fe20000410000 */
[----:B------:R-:W-:Y:S01]  /*3570*/  SEL R88, R112, R80, P2 ;  /* 0x0000005070587207 */ /* 0x000fe20001000000 */
[-C--:B------:R-:W-:Y:S01]  /*3580*/  FMUL.FTZ R117, R117, R180.reuse ;  /* 0x000000b475757220 */ /* 0x080fe20000410000 */
[----:B------:R-:W-:Y:S01]  /*3590*/  SEL R91, R106, R83, P2 ;  /* 0x000000536a5b7207 */ /* 0x000fe20001000000 */
[----:B------:R-:W-:Y:S01]  /*35a0*/  FMUL.FTZ R118, R118, R180 ;  /* 0x000000b476767220 */ /* 0x000fe20000410000 */
[----:B------:R-:W-:Y:S01]  /*35b0*/  F2FP.PACK_AB R84, R119, R130 ;  /* 0x000000827754723e */ /* 0x000fe200000000ff */
[----:B------:R-:W-:Y:S01]  /*35c0*/  FMUL.FTZ R95, R107, R180 ;  /* 0x000000b46b5f7220 */ /* 0x000fe20000410000 */
[----:B------:R-:W-:Y:S01]  /*35d0*/  SEL R80, R111, R80, P2 ;  /* 0x000000506f507207 */ /* 0x000fe20001000000 */
[----:B------:R-:W-:Y:S01]  /*35e0*/  FMUL.FTZ R180, R181, R180 ;  /* 0x000000b4b5b47220 */ /* 0x000fe20000410000 */
[----:B------:R-:W-:Y:S01]  /*35f0*/  F2FP.PACK_AB R85, R118, R117 ;  /* 0x000000757655723e */ /* 0x000fe200000000ff */
[----:B------:R-:W-:Y:S01]  /*3600*/  IMAD.WIDE.U32 R98, R187, R129, c[0x0][0x248] ;  /* 0x00009200bb627625 */ /* 0x000fe200078e0081 */
[----:B------:R-:W-:Y:S01]  /*3610*/  SEL R81, R109, R81, P2 ;  /* 0x000000516d517207 */ /* 0x000fe20001000000 */
[----:B------:R0:W-:Y:S01]  /*3620*/  @P0 STG.E.128 [R100.64+0x10], R88 ;  /* 0x0000105864000986 */ /* 0x0001e2000c101d04 */
[----:B------:R-:W-:Y:S01]  /*3630*/  SEL R82, R107, R82, P2 ;  /* 0x000000526b527207 */ /* 0x000fe20001000000 */
[----:B------:R-:W-:Y:S01]  /*3640*/  @P0 IMAD.WIDE.U32 R96, R186, R97, c[0x0][0x258] ;  /* 0x00009600ba600625 */ /* 0x000fe200078e0061 */
[----:B------:R-:W-:Y:S01]  /*3650*/  SEL R83, R181, R83, P2 ;  /* 0x00000053b5537207 */ /* 0x000fe20001000000 */
[----:B------:R0:W-:Y:S01]  /*3660*/  STG.E.128 [R98.64], R84 ;  /* 0x0000005462007986 */ /* 0x0001e2000c101d04 */
[----:B------:R-:W-:Y:S01]  /*3670*/  F2FP.PACK_AB R95, R180, R95 ;  /* 0x0000005fb45f723e */ /* 0x000fe200000000ff */
[----:B------:R-:W-:-:S02]  /*3680*/  IMAD.WIDE.U32 R186, R186, R129, c[0x0][0x248] ;  /* 0x00009200baba7625 */ /* 0x000fc400078e0081 */
[----:B------:R0:W-:Y:S04]  /*3690*/  @P0 STG.E.128 [R96.64], R76 ;  /* 0x0000004c60000986 */ /* 0x0001e8000c101d04 */
[----:B------:R0:W-:Y:S01]  /*36a0*/  @P0 STG.E.128 [R96.64+0x10], R80 ;  /* 0x0000105060000986 */ /* 0x0001e2000c101d04 */
[----:B------:R-:W-:-:S03]  /*36b0*/  ISETP.GE.AND P0, PT, R185, c[0x0][0x164], PT ;  /* 0x00005900b9007a0c */ /* 0x000fc60003f06270 */
[----:B------:R0:W-:Y:S10]  /*36c0*/  STG.E.128 [R186.64], R92 ;  /* 0x0000005cba007986 */ /* 0x0001f4000c101d04 */
[----:B01----:R-:W-:Y:S01]  /*36d0*/  @P0 CALL.REL.NOINC `(.L_x_9296) ;  /* 0x0000001000000944 */ /* 0x003fe20003c00000 */
[----:B------:R-:W-:Y:S05]  /*36e0*/  BRA `(.L_x_9297) ;  /* 0xffffd29000007947 */ /* 0x000fea000383ffff */
.L_x_9296:
[----:B------:R-:W-:Y:S05]  /*36f0*/  BSYNC B1 ;  /* 0x0000000000017941 */ /* 0x000fea0003800000 */
.L_x_9293:
        /* <DEDUP_REMOVED lines=47> */
.L_x_9292:
[----:B------:R-:W-:Y:S05]  /*39f0*/  BSYNC B0 ;  /* 0x0000000000007941 */ /* 0x000fea0003800000 */
.L_x_9290:
        /* <DEDUP_REMOVED lines=220> */
.L_x_9294:
[----:B------:R-:W-:Y:S01]  /*47c0*/  HFMA2.MMA R244, -RZ, RZ, 0, 5.9604644775390625e-08 ;  /* 0x00000001fff47435 */ /* 0x000fe200000001ff */
[----:B------:R-:W-:-:S02]  /*47d0*/  MOV R85, R246 ;  /* 0x000000f600557202 */ /* 0x000fc40000000f00 */
[----:B------:R-:W-:-:S03]  /*47e0*/  MOV R84, 0x4800 ;  /* 0x0000480000547802 */ /* 0x000fc60000000f00 */
[----:B-----5:R-:W-:Y:S05]  /*47f0*/  CALL.REL.NOINC `($__internal_121_$__cuda_sm70_shflsync_bfly_p) ;  /* 0x0000034000007944 */ /* 0x020fea0003c00000 */
[----:B-1----:R-:W-:Y:S01]  /*4800*/  MOV R247, R244 ;  /* 0x000000f400f77202 */ /* 0x002fe20000000f00 */
[----:B0----5:R-:W-:Y:S05]  /*4810*/  BRA `(.L_x_9298) ;  /* 0xffffda8000007947 */ /* 0x021fea000383ffff */
.L_x_9295:
[----:B------:R-:W-:Y:S01]  /*4820*/  HFMA2.MMA R244, -RZ, RZ, 0, 5.9604644775390625e-08 ;  /* 0x00000001fff47435 */ /* 0x000fe200000001ff */
[----:B------:R-:W-:Y:S02]  /*4830*/  MOV R85, R245 ;  /* 0x000000f500557202 */ /* 0x000fe40000000f00 */
[----:B------:R-:W-:-:S03]  /*4840*/  MOV R84, 0x4860 ;  /* 0x0000486000547802 */ /* 0x000fc60000000f00 */
[----:B01---5:R-:W-:Y:S05]  /*4850*/  CALL.REL.NOINC `($__internal_121_$__cuda_sm70_shflsync_bfly_p) ;  /* 0x000002e000007944 */ /* 0x023fea0003c00000 */
[----:B------:R-:W-:Y:S01]  /*4860*/  FADD.FTZ R246, R246, R247 ;  /* 0x000000f7f6f67221 */ /* 0x000fe20000010000 */
[----:B------:R-:W-:Y:S01]  /*4870*/  MOV R84, 0x48c0 ;  /* 0x000048c000547802 */ /* 0x000fe20000000f00 */
[----:B-1----:R-:W-:Y:S01]  /*4880*/  FADD.FTZ R245, R245, R244 ;  /* 0x000000f4f5f57221 */ /* 0x002fe20000010000 */
[----:B------:R-:W-:Y:S02]  /*4890*/  MOV R244, 0x2 ;  /* 0x0000000200f47802 */ /* 0x000fe40000000f00 */
[----:B------:R-:W-:Y:S02]  /*48a0*/  MOV R85, R246 ;  /* 0x000000f600557202 */ /* 0x000fe40000000f00 */
[----:B0----5:R-:W-:Y:S05]  /*48b0*/  CALL.REL.NOINC `($__internal_121_$__cuda_sm70_shflsync_bfly_p) ;  /* 0x0000028000007944 */ /* 0x021fea0003c00000 */
[----:B-1----:R-:W-:Y:S01]  /*48c0*/  MOV R247, R244 ;  /* 0x000000f400f77202 */ /* 0x002fe20000000f00 */
[----:B------:R-:W-:Y:S01]  /*48d0*/  HFMA2.MMA R244, -RZ, RZ, 0, 1.1920928955078125e-07 ;  /* 0x00000002fff47435 */ /* 0x000fe200000001ff */
[----:B------:R-:W-:-:S02]  /*48e0*/  MOV R85, R245 ;  /* 0x000000f500557202 */ /* 0x000fc40000000f00 */
[----:B------:R-:W-:-:S03]  /*48f0*/  MOV R84, 0x4910 ;  /* 0x0000491000547802 */ /* 0x000fc60000000f00 */
[----:B0----5:R-:W-:Y:S05]  /*4900*/  CALL.REL.NOINC `($__internal_121_$__cuda_sm70_shflsync_bfly_p) ;  /* 0x0000023000007944 */ /* 0x021fea0003c00000 */
[----:B------:R-:W-:Y:S01]  /*4910*/  FADD.FTZ R246, R247, R246 ;  /* 0x000000f6f7f67221 */ /* 0x000fe20000010000 */
[----:B------:R-:W-:Y:S01]  /*4920*/  MOV R84, 0x4970 ;  /* 0x0000497000547802 */ /* 0x000fe20000000f00 */
[----:B-1----:R-:W-:Y:S01]  /*4930*/  FADD.FTZ R245, R245, R244 ;  /* 0x000000f4f5f57221 */ /* 0x002fe20000010000 */
[----:B------:R-:W-:Y:S02]  /*4940*/  MOV R244, 0x4 ;  /* 0x0000000400f47802 */ /* 0x000fe40000000f00 */
[----:B------:R-:W-:Y:S02]  /*4950*/  MOV R85, R246 ;  /* 0x000000f600557202 */ /* 0x000fe40000000f00 */
[----:B0----5:R-:W-:Y:S05]  /*4960*/  CALL.REL.NOINC `($__internal_121_$__cuda_sm70_shflsync_bfly_p) ;  /* 0x000001d000007944 */ /* 0x021fea0003c00000 */
[----:B-1----:R-:W-:Y:S01]  /*4970*/  MOV R247, R244 ;  /* 0x000000f400f77202 */ /* 0x002fe20000000f00 */
[----:B------:R-:W-:Y:S01]  /*4980*/  HFMA2.MMA R244, -RZ, RZ, 0, 2.384185791015625e-07 ;  /* 0x00000004fff47435 */ /* 0x000fe200000001ff */
[----:B------:R-:W-:Y:S02]  /*4990*/  MOV R85, R245 ;  /* 0x000000f500557202 */ /* 0x000fe40000000f00 */
[----:B------:R-:W-:-:S03]  /*49a0*/  MOV R84, 0x49c0 ;  /* 0x000049c000547802 */ /* 0x000fc60000000f00 */
[----:B0----5:R-:W-:Y:S05]  /*49b0*/  CALL.REL.NOINC `($__internal_121_$__cuda_sm70_shflsync_bfly_p) ;  /* 0x0000018000007944 */ /* 0x021fea0003c00000 */
[----:B------:R-:W-:Y:S01]  /*49c0*/  FADD.FTZ R246, R247, R246 ;  /* 0x000000f6f7f67221 */ /* 0x000fe20000010000 */
[----:B------:R-:W-:Y:S01]  /*49d0*/  MOV R84, 0x4a20 ;  /* 0x00004a2000547802 */ /* 0x000fe20000000f00 */
[----:B-1----:R-:W-:Y:S01]  /*49e0*/  FADD.FTZ R245, R245, R244 ;  /* 0x000000f4f5f57221 */ /* 0x002fe20000010000 */
[----:B------:R-:W-:-:S02]  /*49f0*/  MOV R244, 0x8 ;  /* 0x0000000800f47802 */ /* 0x000fc40000000f00 */
[----:B------:R-:W-:Y:S02]  /*4a00*/  MOV R85, R246 ;  /* 0x000000f600557202 */ /* 0x000fe40000000f00 */
[----:B0----5:R-:W-:Y:S05]  /*4a10*/  CALL.REL.NOINC `($__internal_121_$__cuda_sm70_shflsync_bfly_p) ;  /* 0x0000012000007944 */ /* 0x021fea0003c00000 */
[----:B-1----:R-:W-:Y:S01]  /*4a20*/  MOV R247, R244 ;  /* 0x000000f400f77202 */ /* 0x002fe20000000f00 */
[----:B------:R-:W-:Y:S01]  /*4a30*/  HFMA2.MMA R244, -RZ, RZ, 0, 4.76837158203125e-07 ;  /* 0x00000008fff47435 */ /* 0x000fe200000001ff */
[----:B------:R-:W-:Y:S02]  /*4a40*/  MOV R85, R245 ;  /* 0x000000f500557202 */ /* 0x000fe40000000f00 */
        /* <DEDUP_REMOVED lines=9> */
[----:B------:R-:W-:Y:S01]  /*4ae0*/  HFMA2.MMA R244, -RZ, RZ, 0, 9.5367431640625e-07 ;  /* 0x00000010fff47435 */ /* 0x000fe200000001ff */
[----:B------:R-:W-:-:S02]  /*4af0*/  MOV R85, R245 ;  /* 0x000000f500557202 */ /* 0x000fc40000000f00 */
[----:B------:R-:W-:-:S03]  /*4b00*/  MOV R84, 0x4b20 ;  /* 0x00004b2000547802 */ /* 0x000fc60000000f00 */
[----:B0----5:R-:W-:Y:S05]  /*4b10*/  CALL.REL.NOINC `($__internal_121_$__cuda_sm70_shflsync_bfly_p) ;  /* 0x0000002000007944 */ /* 0x021fea0003c00000 */
[----:B-1----:R-:W-:Y:S01]  /*4b20*/  MOV R84, R244 ;  /* 0x000000f400547202 */ /* 0x002fe20000000f00 */
[----:B0----5:R-:W-:Y:S05]  /*4b30*/  BRA `(.L_x_9299) ;  /* 0xffffd88000007947 */ /* 0x021fea000383ffff */
        .weak           $__internal_121_$__cuda_sm70_shflsync_bfly_p
        .type           $__internal_121_$__cuda_sm70_shflsync_bfly_p,@function
        .size           $__internal_121_$__cuda_sm70_shflsync_bfly_p,(.L_x_15003 - $__internal_121_$__cuda_sm70_shflsync_bfly_p)
$__internal_121_$__cuda_sm70_shflsync_bfly_p:
        /* <DEDUP_REMOVED lines=9> */
[----:B------:R-:W-:Y:S05]  /*4bd0*/  RET.REL.NODEC R84 `(_ZN10layer_norm13ln_bwd_kernelINS_13Kernel_traitsI6__halfS2_fS2_fjLj1280ELj1ELj4ELj1ELj16ENS_18Kernel_traits_baseILj1280ES2_S2_fS2_fjLj128EEEEELb0ELb0ELb0ELb1EEEvNS_9BwdParamsE) ;  /* 0xffffb42054007950 */ /* 0x000fea0003c3ffff */
.L_x_9300:
        /* <DEDUP_REMOVED lines=10> */
.L_x_15003:


//--------------------- .text._ZN10layer_norm13ln_bwd_kernelINS_13Kernel_traitsI6__halfS2_fS2_fjLj1280ELj1ELj4ELj1ELj16ENS_18Kernel_traits_baseILj1280ES2_S2_fS2_fjLj128EEEEELb0ELb0ELb1ELb0EEEvNS_9BwdParamsE --------------------------
	.section	.text._ZN10layer_norm13ln_bwd_kernelINS_13Kernel_traitsI6__halfS2_fS2_fjLj1280ELj1ELj4ELj1ELj16ENS_18Kernel_traits_baseILj1280ES2_S2_fS2_fjLj128EEEEELb0ELb0ELb1ELb0EEEvNS_9BwdParamsE,"ax",@progbits
	.sectioninfo	@"SHI_REGISTERS=255"
	.align	128
        .global         _ZN10layer_norm13ln_bwd_kernelINS_13Kernel_traitsI6__halfS2_fS2_fjLj1280ELj1ELj4ELj1ELj16ENS_18Kernel_traits_baseILj1280ES2_S2_fS2_fjLj128EEEEELb0ELb0ELb1ELb0EEEvNS_9BwdParamsE
        .type           _ZN10layer_norm13ln_bwd_kernelINS_13Kernel_traitsI6__halfS2_fS2_fjLj1280ELj1ELj4ELj1ELj16ENS_18Kernel_traits_baseILj1280ES2_S2_fS2_fjLj128EEEEELb0ELb0ELb1ELb0EEEvNS_9BwdParamsE,@function
        .size           _ZN10layer_norm13ln_bwd_kernelINS_13Kernel_traitsI6__halfS2_fS2_fjLj1280ELj1ELj4ELj1ELj16ENS_18Kernel_traits_baseILj1280ES2_S2_fS2_fjLj128EEEEELb0ELb0ELb1ELb0EEEvNS_9BwdParamsE,(.L_x_15004 - _ZN10layer_norm13ln_bwd_kernelINS_13Kernel_traitsI6__halfS2_fS2_fjLj1280ELj1ELj4ELj1ELj16ENS_18Kernel_traits_baseILj1280ES2_S2_fS2_fjLj128EEEEELb0ELb0ELb1ELb0EEEvNS_9BwdParamsE)
        .other          _ZN10layer_norm13ln_bwd_kernelINS_13Kernel_traitsI6__halfS2_fS2_fjLj1280ELj1ELj4ELj1ELj16ENS_18Kernel_traits_baseILj1280ES2_S2_fS2_fjLj128EEEEELb0ELb0ELb1ELb0EEEvNS_9BwdParamsE,@"STO_CUDA_ENTRY STV_DEFAULT"
_ZN10layer_norm13ln_bwd_kernelINS_13Kernel_traitsI6__halfS2_fS2_fjLj1280ELj1ELj4ELj1ELj16ENS_18Kernel_traits_baseILj1280ES2_S2_fS2_fjLj128EEEEELb0ELb0ELb1ELb0EEEvNS_9BwdParamsE:
.text._ZN10layer_norm13ln_bwd_kernelINS_13Kernel_traitsI6__halfS2_fS2_fjLj1280ELj1ELj4ELj1ELj16ENS_18Kernel_traits_baseILj1280ES2_S2_fS2_fjLj128EEEEELb0ELb0ELb1ELb0EEEvNS_9BwdParamsE:
        /* <DEDUP_REMOVED lines=83> */
[----:B------:R-:W-:Y:S01]  /*0530*/  HADD2.F32 R3, -RZ, R17.H0_H0 ;  /* 0x20000011ff037230 */ /* 0x000fe20000004100 */
[----:B------:R0:W-:Y:S01]  /*0540*/  STL [R1+0x54], R2 ;  /* 0x0000540201007387 */ /* 0x0001e20000100800 */
[----:B------:R-:W-:Y:S02]  /*0550*/  HADD2.F32 R252, -RZ, R251.H0_H0 ;  /* 0x200000fbfffc7230 */ /* 0x000fe40000004100 */
[----:B------:R-:W-:Y:S01]  /*0560*/  HADD2.F32 R247, -RZ, R241.H1_H1 ;  /* 0x300000f1fff77230 */ /* 0x000fe20000004100 */
[----:B------:R1:W-:Y:S01]  /*0570*/  STL [R1+0x50], R5 ;  /* 0x0000500501007387 */ /* 0x0003e20000100800 */
[--C-:B------:R-:W-:Y:S02]  /*0580*/  HADD2.F32 R246, -RZ, R242.reuse.H0_H0 ;  /* 0x200000f2fff67230 */ /* 0x100fe40000004100 */
[----:B------:R-:W-:Y:S01]  /*0590*/  HADD2.F32 R245, -RZ, R242.H1_H1 ;  /* 0x300000f2fff57230 */ /* 0x000fe20000004100 */
[----:B------:R2:W-:Y:S01]  /*05a0*/  STL [R1+0x4c], R3 ;  /* 0x00004c0301007387 */ /* 0x0005e20000100800 */
[----:B------:R-:W-:-:S02]  /*05b0*/  HADD2.F32 R244, -RZ, R243.H0_H0 ;  /* 0x200000f3fff47230 */ /* 0x000fc40000004100 */
[----:B0-----:R-:W-:Y:S02]  /*05c0*/  HADD2.F32 R2, -RZ, R17.H1_H1 ;  /* 0x30000011ff027230 */ /* 0x001fe40000004100 */
[----:B------:R-:W-:Y:S02]  /*05d0*/  HADD2.F32 R236, -RZ, R235.H0_H0 ;  /* 0x200000ebffec7230 */ /* 0x000fe40000004100 */
[--C-:B-1----:R-:W-:Y:S01]  /*05e0*/  HADD2.F32 R5, -RZ, R18.reuse.H0_H0 ;  /* 0x20000012ff057230 */ /* 0x102fe20000004100 */
[----:B------:R0:W-:Y:S01]  /*05f0*/  STL [R1+0x48], R2 ;  /* 0x0000480201007387 */ /* 0x0001e20000100800 */
[----:B------:R-:W-:Y:S02]  /*0600*/  HADD2.F32 R251, -RZ, R251.H1_H1 ;  /* 0x300000fbfffb7230 */ /* 0x000fe40000004100 */
[----:B--2---:R-:W-:Y:S01]  /*0610*/  HADD2.F32 R3, -RZ, R18.H1_H1 ;  /* 0x30000012ff037230 */ /* 0x004fe20000004100 */
[----:B------:R1:W-:Y:S01]  /*0620*/  STL [R1+0x44], R5 ;  /* 0x0000440501007387 */ /* 0x0003e20000100800 */
[----:B------:R-:W-:-:S02]  /*0630*/  HADD2.F32 R243, -RZ, R243.H1_H1 ;  /* 0x300000f3fff37230 */ /* 0x000fc40000004100 */
[----:B------:R-:W-:Y:S01]  /*0640*/  HADD2.F32 R242, -RZ, R232.H0_H0 ;  /* 0x200000e8fff27230 */ /* 0x000fe20000004100 */
[----:B------:R2:W-:Y:S01]  /*0650*/  STL [R1+0x40], R3 ;  /* 0x0000400301007387 */ /* 0x0005e20000100800 */
[----:B------:R-:W-:Y:S02]  /*0660*/  HADD2.F32 R239, -RZ, R233.H1_H1 ;  /* 0x300000e9ffef7230 */ /* 0x000fe40000004100 */
[--C-:B0-----:R-:W-:Y:S02]  /*0670*/  HADD2.F32 R2, -RZ, R19.reuse.H0_H0 ;  /* 0x20000013ff027230 */ /* 0x101fe40000004100 */
[--C-:B------:R-:W-:Y:S02]  /*0680*/  HADD2.F32 R238, -RZ, R234.reuse.H0_H0 ;  /* 0x200000eaffee7230 */ /* 0x100fe40000004100 */
[----:B-1----:R-:W-:Y:S01]  /*0690*/  HADD2.F32 R5, -RZ, R19.H1_H1 ;  /* 0x30000013ff057230 */ /* 0x002fe20000004100 */
[----:B------:R0:W-:Y:S01]  /*06a0*/  STL [R1+0x3c], R2 ;  /* 0x00003c0201007387 */ /* 0x0001e20000100800 */
[----:B------:R-:W-:-:S02]  /*06b0*/  HADD2.F32 R237, -RZ, R234.H1_H1 ;  /* 0x300000eaffed7230 */ /* 0x000fc40000004100 */
[----:B--2---:R-:W-:Y:S01]  /*06c0*/  HADD2.F32 R3, -RZ, R20.H0_H0 ;  /* 0x20000014ff037230 */ /* 0x004fe20000004100 */
[----:B------:R1:W-:Y:S01]  /*06d0*/  STL [R1+0x38], R5 ;  /* 0x0000380501007387 */ /* 0x0003e20000100800 */
[----:B------:R-:W-:-:S03]  /*06e0*/  HADD2.F32 R235, -RZ, R235.H1_H1 ;  /* 0x300000ebffeb7230 */ /* 0x000fc60000004100 */
        /* <DEDUP_REMOVED lines=17> */
[----:B------:R1:W-:Y:S01]  /*0800*/  STL [R1+0x14], R5 ;  /* 0x0000140501007387 */ /* 0x0003e20000100800 */
[----:B------:R-:W-:Y:S02]  /*0810*/  HADD2.F32 R248, -RZ, R241.H0_H0 ;  /* 0x200000f1fff87230 */ /* 0x000fe40000004100 */
[----:B------:R-:W-:Y:S01]  /*0820*/  HADD2.F32 R241, -RZ, R232.H1_H1 ;  /* 0x300000e8fff17230 */ /* 0x000fe20000004100 */
[----:B------:R2:W-:Y:S01]  /*0830*/  STL [R1+0x10], R3 ;  /* 0x0000100301007387 */ /* 0x0005e20000100800 */
[--C-:B0-----:R-:W-:Y:S02]  /*0840*/  HADD2.F32 R2, -RZ, R249.reuse.H0_H0 ;  /* 0x200000f9ff027230 */ /* 0x101fe40000004100 */
[----:B-1----:R-:W-:-:S03]  /*0850*/  HADD2.F32 R5, -RZ, R249.H1_H1 ;  /* 0x300000f9ff057230 */ /* 0x002fc60000004100 */
[----:B------:R0:W-:Y:S01]  /*0860*/  STL [R1+0xc], R2 ;  /* 0x00000c0201007387 */ /* 0x0001e20000100800 */
[----:B------:R-:W-:Y:S02]  /*0870*/  HADD2.F32 R249, -RZ, R240.H1_H1 ;  /* 0x300000f0fff97230 */ /* 0x000fe40000004100 */
[--C-:B--2---:R-:W-:Y:S01]  /*0880*/  HADD2.F32 R3, -RZ, R250.reuse.H0_H0 ;  /* 0x200000faff037230 */ /* 0x104fe20000004100 */
[----:B------:R-:W-:Y:S04]  /*0890*/  STL [R1+0x8], R5 ;  /* 0x0000080501007387 */ /* 0x000fe80000100800 */
[----:B------:R1:W-:Y:S01]  /*08a0*/  STL [R1+0x4], R3 ;  /* 0x0000040301007387 */ /* 0x0003e20000100800 */
[----:B0-----:R-:W-:Y:S02]  /*08b0*/  HADD2.F32 R2, -RZ, R250.H1_H1 ;  /* 0x300000faff027230 */ /* 0x001fe40000004100 */
[----:B------:R-:W-:-:S02]  /*08c0*/  HADD2.F32 R250, -RZ, R240.H0_H0 ;  /* 0x200000f0fffa7230 */ /* 0x000fc40000004100 */
[----:B------:R-:W-:Y:S01]  /*08d0*/  HADD2.F32 R240, -RZ, R233.H0_H0 ;  /* 0x200000e9fff07230 */ /* 0x000fe20000004100 */
[----:B------:R0:W-:Y:S01]  /*08e0*/  STL [R1], R2 ;  /* 0x0000000201007387 */ /* 0x0001e20000100800 */
[----:B-1----:R-:W-:-:S03]  /*08f0*/  MOV R3, R0 ;  /* 0x0000000000037202 */ /* 0x002fc60000000f00 */
.L_x_9418:
        /* <DEDUP_REMOVED lines=9> */
[----:B------:R-:W-:-:S03]  /*0990*/  IMAD R5, R3, c[0x0][0x168], RZ ;  /* 0x00005a0003057a24 */ /* 0x000fc600078e02ff */
[----:B------:R3:W5:Y:S01]  /*09a0*/  LDG.E R234, [R160.64] ;  /* 0x00000004a0ea7981 */ /* 0x000762000c1e1900 */
[----:B------:R-:W-:Y:S01]  /*09b0*/  BSSY B1, `(.L_x_9303) ;  /* 0x00001fa000017945 */ /* 0x000fe20003800000 */
[----:B------:R-:W-:-:S04]  /*09c0*/  SHF.R.S32.HI R16, RZ, 0x1f, R5 ;  /* 0x0000001fff107819 */ /* 0x000fc80000011405 */
[----:B------:R-:W-:Y:S02]  /*09d0*/  LEA.HI R5, R16, R5, RZ, 0x3 ;  /* 0x0000000510057211 */ /* 0x000fe400078f18ff */
[----:B---3--:R-:W-:Y:S02]  /*09e0*/  MOV R160, 0x20 ;  /* 0x0000002000a07802 */ /* 0x008fe40000000f00 */
        /* <DEDUP_REMOVED lines=14> */
.L_x_9307:
[----:B------:R-:W-:Y:S02]  /*0ad0*/  IADD3 R2, R5, 0x20, RZ ;  /* 0x0000002005027810 */ /* 0x000fe40007ffe0ff */
.L_x_9306:
[----:B------:R-:W-:Y:S05]  /*0ae0*/  BSYNC B2 ;  /* 0x0000000000027941 */ /* 0x000fea0003800000 */
.L_x_9305:
        /* <DEDUP_REMOVED lines=8> */
.L_x_9310:
[----:B------:R-:W-:Y:S02]  /*0b70*/  IADD3 R2, R2, 0x20, RZ ;  /* 0x0000002002027810 */ /* 0x000fe40007ffe0ff */
.L_x_9309:
[----:B------:R-:W-:Y:S05]  /*0b80*/  BSYNC B2 ;  /* 0x0000000000027941 */ /* 0x000fea0003800000 */
.L_x_9308:
        /* <DEDUP_REMOVED lines=8> */
.L_x_9313:
[----:B------:R-:W-:Y:S02]  /*0c10*/  IADD3 R2, R2, 0x20, RZ ;  /* 0x0000002002027810 */ /* 0x000fe40007ffe0ff */
.L_x_9312:
[----:B------:R-:W-:Y:S05]  /*0c20*/  BSYNC B2 ;  /* 0x0000000000027941 */ /* 0x000fea0003800000 */
.L_x_9311:
        /* <DEDUP_REMOVED lines=8> */
.L_x_9316:
[----:B------:R-:W-:Y:S02]  /*0cb0*/  IADD3 R2, R2, 0x20, RZ ;  /* 0x0000002002027810 */ /* 0x000fe40007ffe0ff */
.L_x_9315:
[----:B------:R-:W-:Y:S05]  /*0cc0*/  BSYNC B2 ;  /* 0x0000000000027941 */ /* 0x000fea0003800000 */
.L_x_9314:
[----:B------:R-:W-:Y:S01]  /*0cd0*/  ISETP.NE.U32.AND P4, PT, RZ, c[0x0][0x218], PT ;  /* 0x00008600ff007a0c */ /* 0x000fe20003f85070 */
[----:B------:R-:W-:Y:S01]  /*0ce0*/  HFMA2.MMA R16, -RZ, RZ, 0, 0 ;  /* 0x00000000ff107435 */ /* 0x000fe200000001ff */
[----:B------:R-:W-:Y:S02]  /*0cf0*/  MOV R6, RZ ;  /* 0x000000ff00067202 */ /* 0x000fe40000000f00 */
[----:B------:R-:W-:-:S04]  /*0d00*/  ISETP.NE.AND.EX P4, PT, RZ, c[0x0][0x21c], PT, P4 ;  /* 0x00008700ff007a0c */ /* 0x000fc80003f85340 */
[----:B------:R-:W-:-:S13]  /*0d10*/  ISETP.LT.U32.OR P4, PT, R4, 0xa0, !P4 ;  /* 0x000000a00400780c */ /* 0x000fda0006781470 */
[----:B------:R-:W-:Y:S05]  /*0d20*/  @P4 BRA `(.L_x_9317) ;  /* 0x00001c2000004947 */ /* 0x000fea0003800000 */
[----:B------:R-:W-:-:S05]  /*0d30*/  IMAD.WIDE.U32 R144, R2, R160, c[0x0][0x218] ;  /* 0x0000860002907625 */ /* 0x000fca00078e00a0 */
[----:B------:R1:W5:Y:S04]  /*0d40*/  LDG.E.128 R140, [R144.64] ;  /* 0x00000004908c7981 */ /* 0x000368000c1e1d00 */
[----:B-1----:R-:W5:Y:S01]  /*0d50*/  LDG.E.128 R144, [R144.64+0x10] ;  /* 0x0000100490907981 */ /* 0x002f62000c1e1d00 */
[----:B------:R-:W-:Y:S05]  /*0d60*/  BRA `(.L_x_9317) ;  /* 0x00001be000007947 */ /* 0x000fea0003800000 */
.L_x_9304:
[----:B0-----:R-:W-:Y:S01]  /*0d70*/  IADD3 R6, R6, -0x1, RZ ;  /* 0xffffffff06067810 */ /* 0x001fe20007ffe0ff */
[----:B------:R-:W-:Y:S01]  /*0d80*/  BSSY B2, `(.L_x_9318) ;  /* 0x0000061000027945 */ /* 0x000fe20003800000 */
[----:B------:R-:W-:Y:S02]  /*0d90*/  LOP3.LUT P4, RZ, R4, 0xffffffe0, RZ, 0xc0, !PT ;  /* 0xffffffe004ff7812 */ /* 0x000fe4000788c0ff */
[----:B------:R-:W-:Y:S01]  /*0da0*/  MOV R207, R5 ;  /* 0x0000000500cf7202 */ /* 0x000fe20000000f00 */
[----:B------:R-:W-:-:S05]  /*0db0*/  IMAD R6, R6, c[0x0][0x168], RZ ;  /* 0x00005a0006067a24 */ /* 0x000fca00078e02ff */
[----:B------:R-:W-:-:S04]  /*0dc0*/  SHF.R.S32.HI R16, RZ, 0x1f, R6 ;  /* 0x0000001fff107819 */ /* 0x000fc80000011406 */
[----:B------:R-:W-:Y:S02]  /*0dd0*/  LEA.HI R16, R16, R6, RZ, 0x3 ;  /* 0x0000000610107211 */ /* 0x000fe400078f18ff */
[----:B------:R-:W-:Y:S02]  /*0de0*/  MOV R6, RZ ;  /* 0x000000ff00067202 */ /* 0x000fe40000000f00 */
[----:B------:R-:W-:Y:S01]  /*0df0*/  LEA.HI.SX32 R206, R16, R206, 0x1d ;  /* 0x000000ce10ce7211 */ /* 0x000fe200078feaff */
[----:B------:R-:W-:Y:S01]  /*0e00*/  HFMA2.MMA R16, -RZ, RZ, 0, 0 ;  /* 0x00000000ff107435 */ /* 0x000fe200000001ff */
[----:B------:R-:W-:Y:S05]  /*0e10*/  @!P4 BRA `(.L_x_9319) ;  /* 0x000005700000c947 */ /* 0x000fea0003800000 */
[----:B------:R-:W-:Y:S01]  /*0e20*/  IMAD.WIDE.U32 R12, R5, R160, c[0x0][0x188] ;  /* 0x00006200050c7625 */ /* 0x000fe200078e00a0 */
[----:B------:R-:W-:Y:S02]  /*0e30*/  ISETP.NE.U32.AND P4, PT, RZ, c[0x0][0x218], PT ;  /* 0x00008600ff007a0c */ /* 0x000fe40003f85070 */
[----:B------:R-:W-:Y:S01]  /*0e40*/  MOV R161, 0x10 ;  /* 0x0000001000a17802 */ /* 0x000fe20000000f00 */
[----:B------:R-:W0:Y:S01]  /*0e50*/  LDC.U8 R166, c[0x0][0x1f0] ;  /* 0x00007c00ffa67b82 */ /* 0x000e220000000000 */
[----:B------:R1:W2:Y:S01]  /*0e60*/  LDG.E.128 R8, [R12.64] ;  /* 0x000000040c087981 */ /* 0x0002a2000c1e1d00 */
[----:B------:R-:W-:-:S02]  /*0e70*/  ISETP.NE.AND.EX P4, PT, RZ, c[0x0][0x21c], PT, P4 ;  /* 0x00008700ff007a0c */ /* 0x000fc40003f85340 */
        /* <DEDUP_REMOVED lines=22> */
[----:B----4-:R-:W-:Y:S01]  /*0fe0*/  HADD2.F32 R15, -RZ, R160.H0_H0 ;  /* 0x200000a0ff0f7230 */ /* 0x010fe20000004100 */
[----:B------:R-:W-:-:S04]  /*0ff0*/  FMUL.FTZ R7, R0, R7 ;  /* 0x0000000700077220 */ /* 0x000fc80000410000 */
[-C--:B------:R-:W-:Y:S02]  /*1000*/  FFMA.FTZ R36, R7, R15.reuse, R36 ;  /* 0x0000000f07247223 */ /* 0x080fe40000010024 */
[----:B------:R-:W-:Y:S02]  /*1010*/  FADD.FTZ R72, R72, R15 ;  /* 0x0000000f48487221 */ /* 0x000fe40000010000 */
[----:B------:R-:W-:Y:S02]  /*1020*/  FMUL.FTZ R15, R164, R15 ;  /* 0x0000000fa40f7220 */ /* 0x000fe40000410000 */
[----:B------:R-:W2:Y:S01]  /*1030*/  LDL R164, [R1+0x38] ;  /* 0x0000380001a47983 */ /* 0x000ea20000100800 */
[--C-:B------:R-:W-:Y:S02]  /*1040*/  HADD2.F32 R232, -RZ, R161.reuse.H0_H0 ;  /* 0x200000a1ffe87230 */ /* 0x100fe40000004100 */
[----:B------:R-:W-:Y:S02]  /*1050*/  HADD2.F32 R160, -RZ, R160.H1_H1 ;  /* 0x300000a0ffa07230 */ /* 0x000fe40000004100 */
[----:B------:R-:W-:Y:S01]  /*1060*/  HADD2.F32 R161, -RZ, R161.H1_H1 ;  /* 0x300000a1ffa17230 */ /* 0x000fe20000004100 */
        /* <DEDUP_REMOVED lines=10> */
[----:B------:R-:W-:Y:S01]  /*1110*/  HADD2.F32 R230, -RZ, R162.H0_H0 ;  /* 0x200000a2ffe67230 */ /* 0x000fe20000004100 */
[----:B------:R-:W-:Y:S02]  /*1120*/  FFMA.FTZ R16, R8, R233, R16 ;  /* 0x000000e908107223 */ /* 0x000fe40000010010 */
[----:B------:R-:W-:Y:S02]  /*1130*/  FMUL.FTZ R11, R0, R11 ;  /* 0x0000000b000b7220 */ /* 0x000fe40000410000 */
[----:B------:R-:W-:-:S02]  /*1140*/  FADD.FTZ R6, R6, R232 ;  /* 0x000000e806067221 */ /* 0x000fc40000010000 */
[----:B------:R-:W-:Y:S02]  /*1150*/  FMUL.FTZ R10, R0, R10 ;  /* 0x0000000a000a7220 */ /* 0x000fe40000410000 */
[----:B------:R-:W-:Y:S01]  /*1160*/  FFMA.FTZ R16, R9, R232, R16 ;  /* 0x000000e809107223 */ /* 0x000fe20000010010 */
[----:B------:R-:W-:Y:S01]  /*1170*/  HADD2.F32 R162, -RZ, R162.H1_H1 ;  /* 0x300000a2ffa27230 */ /* 0x000fe20000004100 */
[----:B------:R-:W-:Y:S02]  /*1180*/  FADD.FTZ R76, R76, R230 ;  /* 0x000000e64c4c7221 */ /* 0x000fe40000010000 */
[----:B------:R-:W-:Y:S02]  /*1190*/  FFMA.FTZ R40, R11, R230, R40 ;  /* 0x000000e60b287223 */ /* 0x000fe40000010028 */
[----:B------:R-:W-:Y:S02]  /*11a0*/  FFMA.FTZ R37, R8, R160, R37 ;  /* 0x000000a008257223 */ /* 0x000fe40000010025 */
[----:B------:R-:W-:-:S02]  /*11b0*/  FADD.FTZ R73, R73, R160 ;  /* 0x000000a049497221 */ /* 0x000fc40000010000 */
[----:B------:R-:W-:Y:S02]  /*11c0*/  FMUL.FTZ R230, R167, R230 ;  /* 0x000000e6a7e67220 */ /* 0x000fe40000410000 */
[----:B------:R-:W-:Y:S02]  /*11d0*/  FADD.FTZ R6, R6, R231 ;  /* 0x000000e706067221 */ /* 0x000fe40000010000 */
[----:B------:R-:W-:Y:S01]  /*11e0*/  FFMA.FTZ R160, R10, R231, R16 ;  /* 0x000000e70aa07223 */ /* 0x000fe20000010010 */
[----:B------:R-:W-:Y:S01]  /*11f0*/  HADD2.F32 R228, -RZ, R163.H0_H0 ;  /* 0x200000a3ffe47230 */ /* 0x000fe20000004100 */
[----:B------:R-:W-:Y:S02]  /*1200*/  FMUL.FTZ R13, R0, R13 ;  /* 0x0000000d000d7220 */ /* 0x000fe40000410000 */
[----:B------:R-:W-:Y:S02]  /*1210*/  FADD.FTZ R16, R6, R230 ;  /* 0x000000e606107221 */ /* 0x000fe40000010000 */
[----:B------:R-:W-:-:S02]  /*1220*/  FMUL.FTZ R12, R0, R12 ;  /* 0x0000000c000c7220 */ /* 0x000fc40000410000 */
[----:B------:R-:W-:Y:S02]  /*1230*/  FMUL.FTZ R229, R166, R162 ;  /* 0x000000a2a6e57220 */ /* 0x000fe40000410000 */
        /* <DEDUP_REMOVED lines=21> */
.L_x_9319:
[----:B------:R-:W-:Y:S05]  /*1390*/  BSYNC B2 ;  /* 0x0000000000027941 */ /* 0x000fea0003800000 */
.L_x_9318:
[----:B------:R-:W-:Y:S01]  /*13a0*/  BSSY B2, `(.L_x_9320) ;  /* 0x000005b000027945 */ /* 0x000fe20003800000 */
[----:B------:R-:W-:Y:S05]  /*13b0*/  @!P0 BRA `(.L_x_9321) ;  /* 0x0000059000008947 */ /* 0x000fea0003800000 */
[----:B------:R-:W-:Y:S01]  /*13c0*/  HFMA2.MMA R220, -RZ, RZ, 0, 1.9073486328125e-06 ;  /* 0x00000020ffdc7435 */ /* 0x000fe200000001ff */
[----:B------:R-:W0:Y:S01]  /*13d0*/  LDC.U8 R219, c[0x0][0x1f0] ;  /* 0x00007c00ffdb7b82 */ /* 0x000e220000000000 */
[----:B------:R-:W-:Y:S01]  /*13e0*/  ISETP.NE.U32.AND P4, PT, RZ, c[0x0][0x218], PT ;  /* 0x00008600ff007a0c */ /* 0x000fe20003f85070 */
[----:B------:R-:W2:Y:S01]  /*13f0*/  LDL R225, [R1+0x30] ;  /* 0x0000300001e17983 */ /* 0x000ea20000100800 */
[----:B------:R-:W-:-:S03]  /*1400*/  MOV R168, 0x10 ;  /* 0x0000001000a87802 */ /* 0x000fc60000000f00 */
[----:B------:R-:W3:Y:S03]  /*1410*/  LDL R223, [R1+0x28] ;  /* 0x0000280001df7983 */ /* 0x000ee60000100800 */
[C---:B------:R-:W-:Y:S01]  /*1420*/  IMAD.WIDE.U32 R164, R207.reuse, R220, c[0x0][0x188] ;  /* 0x00006200cfa47625 */ /* 0x040fe200078e00dc */
[----:B------:R-:W-:Y:S01]  /*1430*/  ISETP.NE.AND.EX P4, PT, RZ, c[0x0][0x21c], PT, P4 ;  /* 0x00008700ff007a0c */ /* 0x000fe20003f85340 */
[----:B------:R-:W4:Y:S02]  /*1440*/  LDL R221, [R1+0x20] ;  /* 0x0000200001dd7983 */ /* 0x000f240000100800 */
[----:B------:R-:W-:Y:S02]  /*1450*/  IMAD.WIDE.U32 R168, R206, R168, c[0x0][0x208] ;  /* 0x00008200cea87625 */ /* 0x000fe400078e00a8 */
[----:B------:R1:W2:Y:S04]  /*1460*/  LDG.E.128 R160, [R164.64] ;  /* 0x00000004a4a07981 */ /* 0x0002a8000c1e1d00 */
[----:B------:R-:W3:Y:S04]  /*1470*/  LDG.E.128 R168, [R168.64] ;  /* 0x00000004a8a87981 */ /* 0x000ee8000c1e1d00 */
[----:B-1----:R-:W3:Y:S01]  /*1480*/  LDG.E.128 R164, [R164.64+0x10] ;  /* 0x00001004a4a47981 */ /* 0x002ee2000c1e1d00 */
[----:B------:R-:W-:-:S05]  /*1490*/  @P4 IMAD.WIDE.U32 R196, R207, R220, c[0x0][0x218] ;  /* 0x00008600cfc44625 */ /* 0x000fca00078e00dc */
[----:B------:R1:W5:Y:S04]  /*14a0*/  @P4 LDG.E.128 R124, [R196.64] ;  /* 0x00000004c47c4981 */ /* 0x000368000c1e1d00 */
[----:B------:R1:W5:Y:S01]  /*14b0*/  @P4 LDG.E.128 R128, [R196.64+0x10] ;  /* 0x00001004c4804981 */ /* 0x000362000c1e1d00 */
[----:B0-----:R-:W-:-:S03]  /*14c0*/  ISETP.NE.AND P4, PT, R219, RZ, PT ;  /* 0x000000ffdb00720c */ /* 0x001fc60003f85270 */
[----:B------:R-:W4:Y:S01]  /*14d0*/  LDL R219, [R1+0x1c] ;  /* 0x00001c0001db7983 */ /* 0x000f220000100800 */
[----:B-1---5:R-:W-:-:S05]  /*14e0*/  FSEL R196, R2, RZ, !P4 ;  /* 0x000000ff02c47208 */ /* 0x022fca0006000000 */
        /* <DEDUP_REMOVED lines=8> */
[C---:B------:R-:W-:Y:S02]  /*1570*/  FMUL.FTZ R196, R0.reuse, R160 ;  /* 0x000000a000c47220 */ /* 0x040fe40000410000 */
[----:B------:R-:W2:Y:S01]  /*1580*/  LDL R160, [R1+0x34] ;  /* 0x0000340001a07983 */ /* 0x000ea20000100800 */
[----:B------:R-:W-:-:S03]  /*1590*/  FMUL.FTZ R200, R0, R162 ;  /* 0x000000a200c87220 */ /* 0x000fc60000410000 */
[----:B------:R-:W3:Y:S01]  /*15a0*/  LDL R162, [R1+0x2c] ;  /* 0x00002c0001a27983 */ /* 0x000ee20000100800 */
[----:B------:R-:W-:-:S03]  /*15b0*/  FMUL.FTZ R197, R0, R161 ;  /* 0x000000a100c57220 */ /* 0x000fc60000410000 */
[----:B------:R-:W3:Y:S01]  /*15c0*/  LDL R161, [R1+0x24] ;  /* 0x0000240001a17983 */ /* 0x000ee20000100800 */
[----:B------:R-:W-:-:S05]  /*15d0*/  HADD2.F32 R226, -RZ, R168.H0_H0 ;  /* 0x200000a8ffe27230 */ /* 0x000fca0000004100 */
[----:B------:R-:W-:Y:S02]  /*15e0*/  FFMA.FTZ R44, R196, R226, R44 ;  /* 0x000000e2c42c7223 */ /* 0x000fe4000001002c */
[----:B------:R-:W-:Y:S01]  /*15f0*/  FADD.FTZ R80, R80, R226 ;  /* 0x000000e250507221 */ /* 0x000fe20000010000 */
[----:B------:R-:W-:Y:S02]  /*1600*/  HADD2.F32 R168, -RZ, R168.H1_H1 ;  /* 0x300000a8ffa87230 */ /* 0x000fe40000004100 */
[----:B------:R-:W-:-:S03]  /*1610*/  HADD2.F32 R224, -RZ, R169.H0_H0 ;  /* 0x200000a9ffe07230 */ /* 0x000fc60000004100 */
[----:B------:R-:W-:Y:S02]  /*1620*/  FMUL.FTZ R225, R225, R168 ;  /* 0x000000a8e1e17220 */ /* 0x000fe40000410000 */
[----:B--2---:R-:W-:Y:S02]  /*1630*/  FMUL.FTZ R226, R160, R226 ;  /* 0x000000e2a0e27220 */ /* 0x004fe40000410000 */
[----:B------:R-:W2:Y:S02]  /*1640*/  LDL R160, [R1+0x18] ;  /* 0x0000180001a07983 */ /* 0x000ea40000100800 */
[----:B------:R-:W-:Y:S02]  /*1650*/  FADD.FTZ R16, R16, R226 ;  /* 0x000000e210107221 */ /* 0x000fe40000010000 */
[----:B------:R-:W-:Y:S01]  /*1660*/  FFMA.FTZ R6, R196, R226, R6 ;  /* 0x000000e2c4067223 */ /* 0x000fe20000010006 */
[----:B------:R-:W-:Y:S01]  /*1670*/  HADD2.F32 R169, -RZ, R169.H1_H1 ;  /* 0x300000a9ffa97230 */ /* 0x000fe20000004100 */
[----:B------:R-:W-:-:S02]  /*1680*/  FFMA.FTZ R46, R200, R224, R46 ;  /* 0x000000e0c82e7223 */ /* 0x000fc4000001002e */
[----:B------:R-:W-:Y:S02]  /*1690*/  FADD.FTZ R82, R82, R224 ;  /* 0x000000e052527221 */ /* 0x000fe40000010000 */
[----:B---3--:R-:W-:Y:S02]  /*16a0*/  FMUL.FTZ R224, R162, R224 ;  /* 0x000000e0a2e07220 */ /* 0x008fe40000410000 */
        /* <DEDUP_REMOVED lines=13> */
[----:B------:R-:W-:Y:S01]  /*1780*/  FFMA.FTZ R6, R201, R223, R6 ;  /* 0x000000dfc9067223 */ /* 0x000fe20000010006 */
[----:B------:R-:W-:Y:S01]  /*1790*/  HADD2.F32 R220, -RZ, R171.H0_H0 ;  /* 0x200000abffdc7230 */ /* 0x000fe20000004100 */
[C---:B------:R-:W-:Y:S02]  /*17a0*/  FMUL.FTZ R204, R0.reuse, R166 ;  /* 0x000000a600cc7220 */ /* 0x040fe40000410000 */
[----:B------:R-:W-:Y:S02]  /*17b0*/  FMUL.FTZ R203, R0, R165 ;  /* 0x000000a500cb7220 */ /* 0x000fe40000410000 */
[----:B----4-:R-:W-:Y:S02]  /*17c0*/  FMUL.FTZ R221, R221, R170 ;  /* 0x000000aadddd7220 */ /* 0x010fe40000410000 */
        /* <DEDUP_REMOVED lines=24> */
.L_x_9321:
[----:B------:R-:W-:Y:S05]  /*1950*/  BSYNC B2 ;  /* 0x0000000000027941 */ /* 0x000fea0003800000 */
.L_x_9320:
        /* <DEDUP_REMOVED lines=24> */
[----:B------:R-:W-:Y:S01]  /*1ae0*/  IADD3 R207, R207, 0x20, RZ ;  /* 0x00000020cfcf7810 */ /* 0x000fe20007ffe0ff */
[----:B----4-:R-:W-:Y:S01]  /*1af0*/  HADD2.F32 R218, -RZ, R160.H0_H0 ;  /* 0x200000a0ffda7230 */ /* 0x010fe20000004100 */
[----:B--2---:R-:W-:-:S04]  /*1b00*/  FADD.FTZ R17, -R164, R20 ;  /* 0x00000014a4117221 */ /* 0x004fc80000010100 */
[----:B------:R-:W-:Y:S01]  /*1b10*/  FMUL.FTZ R17, R0, R17 ;  /* 0x0000001100117220 */ /* 0x000fe20000410000 */
[----:B------:R-:W-:Y:S01]  /*1b20*/  HADD2.F32 R160, -RZ, R160.H1_H1 ;  /* 0x300000a0ffa07230 */ /* 0x000fe20000004100 */
[----:B-1----:R-:W-:Y:S02]  /*1b30*/  FADD.FTZ R19, -R164, R22 ;  /* 0x00000016a4137221 */ /* 0x002fe40000010100 */
[-C--:B------:R-:W-:Y:S02]  /*1b40*/  FFMA.FTZ R52, R17, R218.reuse, R52 ;  /* 0x000000da11347223 */ /* 0x080fe40000010034 */
[----:B------:R-:W-:Y:S02]  /*1b50*/  FADD.FTZ R88, R88, R218 ;  /* 0x000000da58587221 */ /* 0x000fe40000010000 */
[----:B------:R-:W-:Y:S02]  /*1b60*/  FADD.FTZ R18, -R164, R21 ;  /* 0x00000015a4127221 */ /* 0x000fe40000010100 */
[----:B------:R-:W-:Y:S01]  /*1b70*/  FMUL.FTZ R218, R170, R218 ;  /* 0x000000daaada7220 */ /* 0x000fe20000410000 */
[----:B------:R-:W-:Y:S01]  /*1b80*/  HADD2.F32 R216, -RZ, R161.H0_H0 ;  /* 0x200000a1ffd87230 */ /* 0x000fe20000004100 */
[----:B------:R-:W-:-:S02]  /*1b90*/  FMUL.FTZ R19, R0, R19 ;  /* 0x0000001300137220 */ /* 0x000fc40000410000 */
[----:B------:R-:W-:Y:S02]  /*1ba0*/  FMUL.FTZ R18, R0, R18 ;  /* 0x0000001200127220 */ /* 0x000fe40000410000 */
[----:B---3--:R-:W-:Y:S02]  /*1bb0*/  FMUL.FTZ R217, R169, R160 ;  /* 0x000000a0a9d97220 */ /* 0x008fe40000410000 */
[----:B------:R-:W-:Y:S02]  /*1bc0*/  FADD.FTZ R16, R16, R218 ;  /* 0x000000da10107221 */ /* 0x000fe40000010000 */
[----:B------:R-:W-:Y:S01]  /*1bd0*/  FFMA.FTZ R6, R17, R218, R6 ;  /* 0x000000da11067223 */ /* 0x000fe20000010006 */
[----:B------:R-:W-:Y:S01]  /*1be0*/  HADD2.F32 R161, -RZ, R161.H1_H1 ;  /* 0x300000a1ffa17230 */ /* 0x000fe20000004100 */
        /* <DEDUP_REMOVED lines=8> */
[----:B------:R-:W-:Y:S01]  /*1c70*/  HADD2.F32 R25, -RZ, R162.H0_H0 ;  /* 0x200000a2ff197230 */ /* 0x000fe20000004100 */
[----:B------:R-:W-:-:S02]  /*1c80*/  FMUL.FTZ R21, R0, R21 ;  /* 0x0000001500157220 */ /* 0x000fc40000410000 */
[----:B------:R-:W-:Y:S02]  /*1c90*/  FMUL.FTZ R20, R0, R20 ;  /* 0x0000001400147220 */ /* 0x000fe40000410000 */
[----:B------:R-:W-:Y:S02]  /*1ca0*/  FMUL.FTZ R215, R167, R161 ;  /* 0x000000a1a7d77220 */ /* 0x000fe40000410000 */
[----:B------:R-:W-:Y:S02]  /*1cb0*/  FADD.FTZ R16, R16, R216 ;  /* 0x000000d810107221 */ /* 0x000fe40000010000 */
[----:B------:R-:W-:Y:S02]  /*1cc0*/  FFMA.FTZ R6, R19, R216, R6 ;  /* 0x000000d813067223 */ /* 0x000fe40000010006 */
        /* <DEDUP_REMOVED lines=8> */
[----:B------:R-:W-:Y:S01]  /*1d50*/  FADD.FTZ R24, -R164, R27 ;  /* 0x0000001ba4187221 */ /* 0x000fe20000010100 */
        /* <DEDUP_REMOVED lines=25> */
.L_x_9323:
[----:B------:R-:W-:Y:S05]  /*1ef0*/  BSYNC B2 ;  /* 0x0000000000027941 */ /* 0x000fea0003800000 */
.L_x_9322:
[----:B------:R-:W-:Y:S01]  /*1f00*/  BSSY B2, `(.L_x_9324) ;  /* 0x0000053000027945 */ /* 0x000fe20003800000 */
        /* <DEDUP_REMOVED lines=18> */
[----:B--2---:R-:W-:Y:S01]  /*2030*/  HADD2.F32 R211, -RZ, R168.H0_H0 ;  /* 0x200000a8ffd37230 */ /* 0x004fe20000004100 */
[C---:B---3--:R-:W-:Y:S02]  /*2040*/  FADD.FTZ R160, -R175.reuse, R160 ;  /* 0x000000a0afa07221 */ /* 0x048fe40000010100 */
[C---:B------:R-:W-:Y:S02]  /*2050*/  FADD.FTZ R161, -R175.reuse, R161 ;  /* 0x000000a1afa17221 */ /* 0x040fe40000010100 */
[----:B------:R-:W-:-:S02]  /*2060*/  FADD.FTZ R162, -R175, R162 ;  /* 0x000000a2afa27221 */ /* 0x000fc40000010100 */
[C---:B------:R-:W-:Y:S02]  /*2070*/  FADD.FTZ R163, -R175.reuse, R163 ;  /* 0x000000a3afa37221 */ /* 0x040fe40000010100 */
[C---:B----4-:R-:W-:Y:S02]  /*2080*/  FADD.FTZ R164, -R175.reuse, R164 ;  /* 0x000000a4afa47221 */ /* 0x050fe40000010100 */
[C---:B------:R-:W-:Y:S02]  /*2090*/  FADD.FTZ R165, -R175.reuse, R165 ;  /* 0x000000a5afa57221 */ /* 0x040fe40000010100 */
[C---:B------:R-:W-:Y:S02]  /*20a0*/  FADD.FTZ R166, -R175.reuse, R166 ;  /* 0x000000a6afa67221 */ /* 0x040fe40000010100 */
[----:B------:R-:W-:Y:S02]  /*20b0*/  FADD.FTZ R167, -R175, R167 ;  /* 0x000000a7afa77221 */ /* 0x000fe40000010100 */
[----:B------:R-:W-:Y:S01]  /*20c0*/  FMUL.FTZ R175, R0, R160 ;  /* 0x000000a000af7220 */ /* 0x000fe20000410000 */
[----:B------:R-:W-:Y:S01]  /*20d0*/  HADD2.F32 R168, -RZ, R168.H1_H1 ;  /* 0x300000a8ffa87230 */ /* 0x000fe20000004100 */
[----:B------:R-:W-:-:S02]  /*20e0*/  FADD.FTZ R60, R60, R211 ;  /* 0x000000d33c3c7221 */ /* 0x000fc40000010000 */
[-C--:B------:R-:W-:Y:S02]  /*20f0*/  FFMA.FTZ R152, R175, R211.reuse, R152 ;  /* 0x000000d3af987223 */ /* 0x080fe40000010098 */
[----:B------:R-:W-:Y:S01]  /*2100*/  FMUL.FTZ R211, R250, R211 ;  /* 0x000000d3fad37220 */ /* 0x000fe20000410000 */
[----:B------:R-:W-:Y:S01]  /*2110*/  HADD2.F32 R209, -RZ, R169.H0_H0 ;  /* 0x200000a9ffd17230 */ /* 0x000fe20000004100 */
[C---:B-1----:R-:W-:Y:S02]  /*2120*/  FMUL.FTZ R177, R0.reuse, R162 ;  /* 0x000000a200b17220 */ /* 0x042fe40000410000 */
[----:B------:R-:W-:Y:S02]  /*2130*/  FMUL.FTZ R176, R0, R161 ;  /* 0x000000a100b07220 */ /* 0x000fe40000410000 */
[----:B------:R-:W-:Y:S02]  /*2140*/  FMUL.FTZ R210, R249, R168 ;  /* 0x000000a8f9d27220 */ /* 0x000fe40000410000 */
[----:B------:R-:W-:-:S02]  /*2150*/  FADD.FTZ R16, R16, R211 ;  /* 0x000000d310107221 */ /* 0x000fc40000010000 */
[----:B------:R-:W-:Y:S01]  /*2160*/  FFMA.FTZ R6, R175, R211, R6 ;  /* 0x000000d3af067223 */ /* 0x000fe20000010006 */
[----:B------:R-:W-:Y:S01]  /*2170*/  HADD2.F32 R169, -RZ, R169.H1_H1 ;  /* 0x300000a9ffa97230 */ /* 0x000fe20000004100 */
[-C--:B------:R-:W-:Y:S02]  /*2180*/  FFMA.FTZ R154, R177, R209.reuse, R154 ;  /* 0x000000d1b19a7223 */ /* 0x080fe4000001009a */
[----:B------:R-:W-:Y:S02]  /*2190*/  FADD.FTZ R62, R62, R209 ;  /* 0x000000d13e3e7221 */ /* 0x000fe40000010000 */
        /* <DEDUP_REMOVED lines=41> */
.L_x_9325:
[----:B------:R-:W-:Y:S05]  /*2430*/  BSYNC B2 ;  /* 0x0000000000027941 */ /* 0x000fea0003800000 */
.L_x_9324:
[----:B------:R-:W-:-:S13]  /*2440*/  ISETP.GE.U32.AND P4, PT, R4, 0xa0, PT ;  /* 0x000000a00400780c */ /* 0x000fda0003f86070 */
[----:B------:R-:W-:Y:S05]  /*2450*/  @!P4 BRA `(.L_x_9317) ;  /* 0x000004f00000c947 */ /* 0x000fea0003800000 */
[----:B------:R-:W-:Y:S01]  /*2460*/  HFMA2.MMA R173, -RZ, RZ, 0, 1.9073486328125e-06 ;  /* 0x00000020ffad7435 */ /* 0x000fe200000001ff */
[----:B------:R-:W-:Y:S01]  /*2470*/  MOV R168, 0x10 ;  /* 0x0000001000a87802 */ /* 0x000fe20000000f00 */
[----:B------:R-:W0:Y:S04]  /*2480*/  LDC.U8 R174, c[0x0][0x1f0] ;  /* 0x00007c00ffae7b82 */ /* 0x000e280000000000 */
[----:B------:R-:W-:-:S04]  /*2490*/  IMAD.WIDE.U32 R168, R206, R168, c[0x0][0x208] ;  /* 0x00008200cea87625 */ /* 0x000fc800078e00a8 */
[----:B------:R-:W-:Y:S02]  /*24a0*/  IMAD.WIDE.U32 R164, R207, R173, c[0x0][0x188] ;  /* 0x00006200cfa47625 */ /* 0x000fe400078e00ad */
        /* <DEDUP_REMOVED lines=10> */
[----:B--2---:R-:W-:Y:S01]  /*2550*/  HADD2.F32 R214, -RZ, R168.H0_H0 ;  /* 0x200000a8ffd67230 */ /* 0x004fe20000004100 */
[----:B---3--:R-:W-:-:S04]  /*2560*/  FADD.FTZ R160, -R2, R160 ;  /* 0x000000a002a07221 */ /* 0x008fc80000010100 */
[----:B------:R-:W-:Y:S01]  /*2570*/  FMUL.FTZ R187, R0, R160 ;  /* 0x000000a000bb7220 */ /* 0x000fe20000410000 */
[----:B------:R-:W-:Y:S01]  /*2580*/  HADD2.F32 R168, -RZ, R168.H1_H1 ;  /* 0x300000a8ffa87230 */ /* 0x000fe20000004100 */
[----:B------:R-:W-:Y:S02]  /*2590*/  FADD.FTZ R162, -R2, R162 ;  /* 0x000000a202a27221 */ /* 0x000fe40000010100 */
[-C--:B------:R-:W-:Y:S02]  /*25a0*/  FFMA.FTZ R64, R187, R214.reuse, R64 ;  /* 0x000000d6bb407223 */ /* 0x080fe40000010040 */
[----:B------:R-:W-:Y:S02]  /*25b0*/  FADD.FTZ R108, R108, R214 ;  /* 0x000000d66c6c7221 */ /* 0x000fe40000010000 */
[----:B------:R-:W-:Y:S01]  /*25c0*/  FMUL.FTZ R214, R242, R214 ;  /* 0x000000d6f2d67220 */ /* 0x000fe20000410000 */
[----:B------:R-:W-:Y:S01]  /*25d0*/  HADD2.F32 R212, -RZ, R169.H0_H0 ;  /* 0x200000a9ffd47230 */ /* 0x000fe20000004100 */
        /* <DEDUP_REMOVED lines=11> */
[----:B------:R-:W-:Y:S01]  /*2690*/  HADD2.F32 R169, -RZ, R169.H1_H1 ;  /* 0x300000a9ffa97230 */ /* 0x000fe20000004100 */
[----:B------:R-:W-:Y:S02]  /*26a0*/  FFMA.FTZ R66, R189, R212, R66 ;  /* 0x000000d4bd427223 */ /* 0x000fe40000010042 */
[----:B------:R-:W-:-:S02]  /*26b0*/  FADD.FTZ R110, R110, R212 ;  /* 0x000000d46e6e7221 */ /* 0x000fc40000010000 */
[----:B------:R-:W-:Y:S02]  /*26c0*/  FMUL.FTZ R212, R240, R212 ;  /* 0x000000d4f0d47220 */ /* 0x000fe40000410000 */
[----:B------:R-:W-:Y:S01]  /*26d0*/  FADD.FTZ R6, R16, R213 ;  /* 0x000000d510067221 */ /* 0x000fe20000010000 */
[----:B------:R-:W-:Y:S01]  /*26e0*/  HADD2.F32 R198, -RZ, R170.H0_H0 ;  /* 0x200000aaffc67230 */ /* 0x000fe20000004100 */
[----:B------:R-:W-:Y:S02]  /*26f0*/  FFMA.FTZ R2, R188, R213, R2 ;  /* 0x000000d5bc027223 */ /* 0x000fe40000010002 */
[----:B------:R-:W-:Y:S02]  /*2700*/  FMUL.FTZ R191, R0, R164 ;  /* 0x000000a400bf7220 */ /* 0x000fe40000410000 */
[----:B------:R-:W-:Y:S02]  /*2710*/  FMUL.FTZ R195, R239, R169 ;  /* 0x000000a9efc37220 */ /* 0x000fe40000410000 */
[----:B------:R-:W-:-:S02]  /*2720*/  FADD.FTZ R6, R6, R212 ;  /* 0x000000d406067221 */ /* 0x000fc40000010000 */
[----:B------:R-:W-:Y:S02]  /*2730*/  FMUL.FTZ R190, R0, R163 ;  /* 0x000000a300be7220 */ /* 0x000fe40000410000 */
[----:B------:R-:W-:Y:S01]  /*2740*/  FFMA.FTZ R2, R189, R212, R2 ;  /* 0x000000d4bd027223 */ /* 0x000fe20000010002 */
[----:B------:R-:W-:Y:S01]  /*2750*/  HADD2.F32 R170, -RZ, R170.H1_H1 ;  /* 0x300000aaffaa7230 */ /* 0x000fe20000004100 */
[----:B------:R-:W-:Y:S02]  /*2760*/  FADD.FTZ R112, R112, R198 ;  /* 0x000000c670707221 */ /* 0x000fe40000010000 */
[-C--:B------:R-:W-:Y:S02]  /*2770*/  FFMA.FTZ R68, R191, R198.reuse, R68 ;  /* 0x000000c6bf447223 */ /* 0x080fe40000010044 */
[----:B------:R-:W-:Y:S02]  /*2780*/  FMUL.FTZ R198, R238, R198 ;  /* 0x000000c6eec67220 */ /* 0x000fe40000410000 */
[----:B------:R-:W-:Y:S01]  /*2790*/  FADD.FTZ R6, R6, R195 ;  /* 0x000000c306067221 */ /* 0x000fe20000010000 */
[----:B------:R-:W-:Y:S01]  /*27a0*/  HADD2.F32 R174, -RZ, R171.H0_H0 ;  /* 0x200000abffae7230 */ /* 0x000fe20000004100 */
[----:B------:R-:W-:-:S02]  /*27b0*/  FFMA.FTZ R2, R190, R195, R2 ;  /* 0x000000c3be027223 */ /* 0x000fc40000010002 */
[----:B------:R-:W-:Y:S02]  /*27c0*/  FMUL.FTZ R193, R0, R166 ;  /* 0x000000a600c17220 */ /* 0x000fe40000410000 */
[----:B------:R-:W-:Y:S02]  /*27d0*/  FMUL.FTZ R199, R237, R170 ;  /* 0x000000aaedc77220 */ /* 0x000fe40000410000 */
[----:B------:R-:W-:Y:S02]  /*27e0*/  FADD.FTZ R6, R6, R198 ;  /* 0x000000c606067221 */ /* 0x000fe40000010000 */
[----:B------:R-:W-:Y:S02]  /*27f0*/  FMUL.FTZ R192, R0, R165 ;  /* 0x000000a500c07220 */ /* 0x000fe40000410000 */
        /* <DEDUP_REMOVED lines=21> */
.L_x_9317:
[----:B------:R-:W-:Y:S05]  /*2950*/  BSYNC B1 ;  /* 0x0000000000017941 */ /* 0x000fea0003800000 */
.L_x_9303:
[----:B------:R-:W-:Y:S05]  /*2960*/  BRA.DIV ~URZ, `(.L_x_9326) ;  /* 0x000042e27f007947 */ /* 0x000fea000b800000 */
[----:B------:R1:W2:Y:S02]  /*2970*/  SHFL.BFLY PT, R162, R16, 0x1, 0x1f ;  /* 0x0c201f0010a27f89 */ /* 0x0002a400000e0000 */
.L_x_9419:
        /* <DEDUP_REMOVED lines=18> */
.L_x_9420:
        /* <DEDUP_REMOVED lines=30> */
.L_x_9331:
[----:B------:R-:W-:Y:S05]  /*2c80*/  BSYNC B2 ;  /* 0x0000000000027941 */ /* 0x000fea0003800000 */
.L_x_9330:
[----:B------:R-:W-:Y:S01]  /*2c90*/  ISETP.NE.U32.AND P5, PT, RZ, c[0x0][0x258], PT ;  /* 0x00009600ff007a0c */ /* 0x000fe20003fa5070 */
[----:B------:R-:W-:Y:S01]  /*2ca0*/  BSSY B2, `(.L_x_9332) ;  /* 0x0000010000027945 */ /* 0x000fe20003800000 */
[----:B------:R-:W-:Y:S02]  /*2cb0*/  @!P3 ISETP.NE.U32.AND P6, PT, RZ, c[0x0][0x218], PT ;  /* 0x00008600ff00ba0c */ /* 0x000fe40003fc5070 */
[----:B------:R-:W-:Y:S02]  /*2cc0*/  ISETP.NE.AND.EX P5, PT, RZ, c[0x0][0x25c], PT, P5 ;  /* 0x00009700ff007a0c */ /* 0x000fe40003fa5350 */
[----:B------:R-:W-:Y:S02]  /*2cd0*/  @!P3 ISETP.NE.AND.EX P6, PT, RZ, c[0x0][0x21c], PT, P6 ;  /* 0x00008700ff00ba0c */ /* 0x000fe40003fc5360 */
[C---:B------:R-:W-:Y:S01]  /*2ce0*/  SEL R156, R16.reuse, R156, P5 ;  /* 0x0000009c109c7207 */ /* 0x040fe20002800000 */
[----:B------:R-:W-:-:S05]  /*2cf0*/  @P4 FMUL.FTZ R16, R16, c[0x0][0x1ec] ;  /* 0x00007b0010104a20 */ /* 0x000fca0000410000 */
[----:B------:R-:W-:-:S04]  /*2d00*/  @P4 F2FP.PACK_AB R16, RZ, R16 ;  /* 0x00000010ff10423e */ /* 0x000fc800000000ff */
        /* <DEDUP_REMOVED lines=9> */
.L_x_9333:
[----:B------:R-:W-:Y:S05]  /*2da0*/  BSYNC B2 ;  /* 0x0000000000027941 */ /* 0x000fea0003800000 */
.L_x_9332:
[C---:B------:R-:W-:Y:S01]  /*2db0*/  SEL R157, R16.reuse, R157, P5 ;  /* 0x0000009d109d7207 */ /* 0x040fe20002800000 */
[----:B------:R-:W-:Y:S01]  /*2dc0*/  @P4 FMUL.FTZ R16, R16, c[0x0][0x1ec] ;  /* 0x00007b0010104a20 */ /* 0x000fe20000410000 */
[----:B------:R-:W-:Y:S01]  /*2dd0*/  @!P3 ISETP.NE.U32.AND P6, PT, RZ, c[0x0][0x218], PT ;  /* 0x00008600ff00ba0c */ /* 0x000fe20003fc5070 */
[----:B------:R-:W-:Y:S03]  /*2de0*/  BSSY B2, `(.L_x_9334) ;  /* 0x000000c000027945 */ /* 0x000fe60003800000 */
[----:B------:R-:W-:Y:S02]  /*2df0*/  @P4 F2FP.PACK_AB R16, RZ, R16 ;  /* 0x00000010ff10423e */ /* 0x000fe400000000ff */
        /* <DEDUP_REMOVED lines=10> */
.L_x_9335:
[----:B------:R-:W-:Y:S05]  /*2ea0*/  BSYNC B2 ;  /* 0x0000000000027941 */ /* 0x000fea0003800000 */
.L_x_9334:
        /* <DEDUP_REMOVED lines=15> */
.L_x_9337:
[----:B------:R-:W-:Y:S05]  /*2fa0*/  BSYNC B2 ;  /* 0x0000000000027941 */ /* 0x000fea0003800000 */
.L_x_9336:
        /* <DEDUP_REMOVED lines=15> */
.L_x_9339:
[----:B------:R-:W-:Y:S05]  /*30a0*/  BSYNC B2 ;  /* 0x0000000000027941 */ /* 0x000fea0003800000 */
.L_x_9338:
        /* <DEDUP_REMOVED lines=15> */
.L_x_9341:
[----:B------:R-:W-:Y:S05]  /*31a0*/  BSYNC B2 ;  /* 0x0000000000027941 */ /* 0x000fea0003800000 */
.L_x_9340:
        /* <DEDUP_REMOVED lines=15> */
.L_x_9343:
[----:B------:R-:W-:Y:S05]  /*32a0*/  BSYNC B2 ;  /* 0x0000000000027941 */ /* 0x000fea0003800000 */
.L_x_9342:
        /* <DEDUP_REMOVED lines=15> */
.L_x_9345:
[----:B------:R-:W-:Y:S05]  /*33a0*/  BSYNC B2 ;  /* 0x0000000000027941 */ /* 0x000fea0003800000 */
.L_x_9344:
[C---:B------:R-:W-:Y:S01]  /*33b0*/  SEL R99, R16.reuse, R99, P5 ;  /* 0x0000006310637207 */ /* 0x040fe20002800000 */
[----:B------:R-:W-:Y:S01]  /*33c0*/  @P4 FMUL.FTZ R16, R16, c[0x0][0x1ec] ;  /* 0x00007b0010104a20 */ /* 0x000fe20000410000 */
[----:B------:R-:W-:-:S04]  /*33d0*/  ISETP.NE.U32.AND P5, PT, RZ, c[0x0][0x258], PT ;  /* 0x00009600ff007a0c */ /* 0x000fc80003fa5070 */
[----:B------:R-:W-:Y:S02]  /*33e0*/  ISETP.NE.AND.EX P5, PT, RZ, c[0x0][0x25c], PT, P5 ;  /* 0x00009700ff007a0c */ /* 0x000fe40003fa5350 */
[----:B------:R-:W-:-:S04]  /*33f0*/  @P4 F2FP.PACK_AB R16, RZ, R16 ;  /* 0x00000010ff10423e */ /* 0x000fc800000000ff */
        /* <DEDUP_REMOVED lines=10> */
.L_x_9329:
[----:B------:R-:W-:Y:S05]  /*34a0*/  BSYNC B1 ;  /* 0x0000000000017941 */ /* 0x000fea0003800000 */
.L_x_9328:
        /* <DEDUP_REMOVED lines=13> */
.L_x_9349:
[----:B------:R-:W-:Y:S05]  /*3580*/  BSYNC B2 ;  /* 0x0000000000027941 */ /* 0x000fea0003800000 */
.L_x_9348:
        /* <DEDUP_REMOVED lines=17> */
.L_x_9351:
[----:B------:R-:W-:Y:S05]  /*36a0*/  BSYNC B2 ;  /* 0x0000000000027941 */ /* 0x000fea0003800000 */
.L_x_9350:
        /* <DEDUP_REMOVED lines=15> */
.L_x_9353:
[----:B------:R-:W-:Y:S05]  /*37a0*/  BSYNC B2 ;  /* 0x0000000000027941 */ /* 0x000fea0003800000 */
.L_x_9352:
        /* <DEDUP_REMOVED lines=15> */
.L_x_9355:
[----:B------:R-:W-:Y:S05]  /*38a0*/  BSYNC B2 ;  /* 0x0000000000027941 */ /* 0x000fea0003800000 */
.L_x_9354:
        /* <DEDUP_REMOVED lines=15> */
.L_x_9357:
[----:B------:R-:W-:Y:S05]  /*39a0*/  BSYNC B2 ;  /* 0x0000000000027941 */ /* 0x000fea0003800000 */
.L_x_9356:
        /* <DEDUP_REMOVED lines=15> */
.L_x_9359:
[----:B------:R-:W-:Y:S05]  /*3aa0*/  BSYNC B2 ;  /* 0x0000000000027941 */ /* 0x000fea0003800000 */
.L_x_9358:
        /* <DEDUP_REMOVED lines=15> */
.L_x_9361:
[----:B------:R-:W-:Y:S05]  /*3ba0*/  BSYNC B2 ;  /* 0x0000000000027941 */ /* 0x000fea0003800000 */
.L_x_9360:
        /* <DEDUP_REMOVED lines=15> */
.L_x_9363:
[----:B------:R-:W-:Y:S05]  /*3ca0*/  BSYNC B2 ;  /* 0x0000000000027941 */ /* 0x000fea0003800000 */
.L_x_9362:
        /* <DEDUP_REMOVED lines=15> */
.L_x_9347:
[----:B------:R-:W-:Y:S05]  /*3da0*/  BSYNC B1 ;  /* 0x0000000000017941 */ /* 0x000fea0003800000 */
.L_x_9346:
        /* <DEDUP_REMOVED lines=13> */
.L_x_9367:
[----:B------:R-:W-:Y:S05]  /*3e80*/  BSYNC B2 ;  /* 0x0000000000027941 */ /* 0x000fea0003800000 */
.L_x_9366:
        /* <DEDUP_REMOVED lines=17> */
.L_x_9369:
[----:B------:R-:W-:Y:S05]  /*3fa0*/  BSYNC B2 ;  /* 0x0000000000027941 */ /* 0x000fea0003800000 */
.L_x_9368:
        /* <DEDUP_REMOVED lines=15> */
.L_x_9371:
[----:B------:R-:W-:Y:S05]  /*40a0*/  BSYNC B2 ;  /* 0x0000000000027941 */ /* 0x000fea0003800000 */
.L_x_9370:
        /* <DEDUP_REMOVED lines=15> */
.L_x_9373:
[----:B------:R-:W-:Y:S05]  /*41a0*/  BSYNC B2 ;  /* 0x0000000000027941 */ /* 0x000fea0003800000 */
.L_x_9372:
        /* <DEDUP_REMOVED lines=15> */
.L_x_9375:
[----:B------:R-:W-:Y:S05]  /*42a0*/  BSYNC B2 ;  /* 0x0000000000027941 */ /* 0x000fea0003800000 */
.L_x_9374:
        /* <DEDUP_REMOVED lines=15> */
.L_x_9377:
[----:B------:R-:W-:Y:S05]  /*43a0*/  BSYNC B2 ;  /* 0x0000000000027941 */ /* 0x000fea0003800000 */
.L_x_9376:
        /* <DEDUP_REMOVED lines=15> */
.L_x_9379:
[----:B------:R-:W-:Y:S05]  /*44a0*/  BSYNC B2 ;  /* 0x0000000000027941 */ /* 0x000fea0003800000 */
.L_x_9378:
        /* <DEDUP_REMOVED lines=15> */
.L_x_9381:
[----:B------:R-:W-:Y:S05]  /*45a0*/  BSYNC B2 ;  /* 0x0000000000027941 */ /* 0x000fea0003800000 */
.L_x_9380:
        /* <DEDUP_REMOVED lines=15> */
.L_x_9365:
[----:B------:R-:W-:Y:S05]  /*46a0*/  BSYNC B1 ;  /* 0x0000000000017941 */ /* 0x000fea0003800000 */
.L_x_9364:
        /* <DEDUP_REMOVED lines=13> */
.L_x_9385:
[----:B------:R-:W-:Y:S05]  /*4780*/  BSYNC B2 ;  /* 0x0000000000027941 */ /* 0x000fea0003800000 */
.L_x_9384:
        /* <DEDUP_REMOVED lines=17> */
.L_x_9387:
[----:B------:R-:W-:Y:S05]  /*48a0*/  BSYNC B2 ;  /* 0x0000000000027941 */ /* 0x000fea0003800000 */
.L_x_9386:
        /* <DEDUP_REMOVED lines=15> */
.L_x_9389:
[----:B------:R-:W-:Y:S05]  /*49a0*/  BSYNC B2 ;  /* 0x0000000000027941 */ /* 0x000fea0003800000 */
.L_x_9388:
        /* <DEDUP_REMOVED lines=15> */
.L_x_9391:
[----:B------:R-:W-:Y:S05]  /*4aa0*/  BSYNC B2 ;  /* 0x0000000000027941 */ /* 0x000fea0003800000 */
.L_x_9390:
        /* <DEDUP_REMOVED lines=15> */
.L_x_9393:
[----:B------:R-:W-:Y:S05]  /*4ba0*/  BSYNC B2 ;  /* 0x0000000000027941 */ /* 0x000fea0003800000 */
.L_x_9392:
        /* <DEDUP_REMOVED lines=15> */
.L_x_9395:
[----:B------:R-:W-:Y:S05]  /*4ca0*/  BSYNC B2 ;  /* 0x0000000000027941 */ /* 0x000fea0003800000 */
.L_x_9394:
        /* <DEDUP_REMOVED lines=15> */
.L_x_9397:
[----:B------:R-:W-:Y:S05]  /*4da0*/  BSYNC B2 ;  /* 0x0000000000027941 */ /* 0x000fea0003800000 */
.L_x_9396:
        /* <DEDUP_REMOVED lines=15> */
.L_x_9399:
[----:B------:R-:W-:Y:S05]  /*4ea0*/  BSYNC B2 ;  /* 0x0000000000027941 */ /* 0x000fea0003800000 */
.L_x_9398:
        /* <DEDUP_REMOVED lines=15> */
.L_x_9383:
[----:B------:R-:W-:Y:S05]  /*4fa0*/  BSYNC B1 ;  /* 0x0000000000017941 */ /* 0x000fea0003800000 */
.L_x_9382:
        /* <DEDUP_REMOVED lines=14> */
.L_x_9403:
[----:B------:R-:W-:Y:S05]  /*5090*/  BSYNC B2 ;  /* 0x0000000000027941 */ /* 0x000fea0003800000 */
.L_x_9402:
        /* <DEDUP_REMOVED lines=17> */
.L_x_9405:
[----:B------:R-:W-:Y:S05]  /*51b0*/  BSYNC B2 ;  /* 0x0000000000027941 */ /* 0x000fea0003800000 */
.L_x_9404:
        /* <DEDUP_REMOVED lines=15> */
.L_x_9407:
[----:B------:R-:W-:Y:S05]  /*52b0*/  BSYNC B2 ;  /* 0x0000000000027941 */ /* 0x000fea0003800000 */
.L_x_9406:
        /* <DEDUP_REMOVED lines=15> */
.L_x_9409:
[----:B------:R-:W-:Y:S05]  /*53b0*/  BSYNC B2 ;  /* 0x0000000000027941 */ /* 0x000fea0003800000 */
.L_x_9408:
        /* <DEDUP_REMOVED lines=15> */
.L_x_9411:
[----:B------:R-:W-:Y:S05]  /*54b0*/  BSYNC B2 ;  /* 0x0000000000027941 */ /* 0x000fea0003800000 */
.L_x_9410:
        /* <DEDUP_REMOVED lines=15> */
.L_x_9413:
[----:B------:R-:W-:Y:S05]  /*55b0*/  BSYNC B2 ;  /* 0x0000000000027941 */ /* 0x000fea0003800000 */
.L_x_9412:
        /* <DEDUP_REMOVED lines=15> */
.L_x_9415:
[----:B------:R-:W-:Y:S05]  /*56b0*/  BSYNC B2 ;  /* 0x0000000000027941 */ /* 0x000fea0003800000 */
.L_x_9414:
        /* <DEDUP_REMOVED lines=15> */
.L_x_9417:
[----:B------:R-:W-:Y:S05]  /*57b0*/  BSYNC B2 ;  /* 0x0000000000027941 */ /* 0x000fea0003800000 */
.L_x_9416:
[----:B------:R-:W-:Y:S01]  /*57c0*/  ISETP.NE.U32.AND P3, PT, RZ, c[0x0][0x258], PT ;  /* 0x00009600ff007a0c */ /* 0x000fe20003f65070 */
[C---:B------:R-:W-:Y:S01]  /*57d0*/  @P4 FMUL.FTZ R0, R16.reuse, c[0x0][0x1ec] ;  /* 0x00007b0010004a20 */ /* 0x040fe20000410000 */
[----:B------:R-:W-:Y:S02]  /*57e0*/  SEL R99, R16, R99, P5 ;  /* 0x0000006310637207 */ /* 0x000fe40002800000 */
[----:B------:R-:W-:Y:S02]  /*57f0*/  ISETP.NE.AND.EX P3, PT, RZ, c[0x0][0x25c], PT, P3 ;  /* 0x00009700ff007a0c */ /* 0x000fe40003f65330 */
[----:B------:R-:W-:-:S04]  /*5800*/  @P4 F2FP.PACK_AB R0, RZ, R0 ;  /* 0x00000000ff00423e */ /* 0x000fc800000000ff */
        /* <DEDUP_REMOVED lines=8> */
.L_x_9401:
[----:B------:R-:W-:Y:S05]  /*5890*/  BSYNC B1 ;  /* 0x0000000000017941 */ /* 0x000fea0003800000 */
.L_x_9400:
[----:B------:R-:W-:-:S04]  /*58a0*/  MOV R0, c[0x0][0x160] ;  /* 0x0000580000007a02 */ /* 0x000fc80000000f00 */
[----:B------:R-:W-:-:S04]  /*58b0*/  LEA R3, R0, R3, 0x2 ;  /* 0x0000000300037211 */ /* 0x000fc800078e10ff */
[----:B------:R-:W-:-:S13]  /*58c0*/  ISETP.GE.AND P3, PT, R3, c[0x0][0x164], PT ;  /* 0x0000590003007a0c */ /* 0x000fda0003f66270 */
[----:B01----:R-:W-:Y:S01]  /*58d0*/  @P3 CALL.REL.NOINC `(.L_x_9302) ;  /* 0x0000001000003944 */ /* 0x003fe20003c00000 */
[----:B------:R-:W-:Y:S05]  /*58e0*/  BRA `(.L_x_9418) ;  /* 0xffffb01000007947 */ /* 0x000fea000383ffff */
.L_x_9302:
[----:B-1----:R-:W-:Y:S05]  /*58f0*/  BSYNC B0 ;  /* 0x0000000000007941 */ /* 0x002fea0003800000 */
.L_x_9301:
        /* <DEDUP_REMOVED lines=309> */
.L_x_9326:
[----:B-----5:R-:W-:Y:S01]  /*6c50*/  HFMA2.MMA R2, -RZ, RZ, 0, 5.9604644775390625e-08 ;  /* 0x00000001ff027435 */ /* 0x020fe200000001ff */
[----:B------:R-:W-:-:S02]  /*6c60*/  MOV R161, R16 ;  /* 0x0000001000a17202 */ /* 0x000fc40000000f00 */
[----:B0-----:R-:W-:Y:S02]  /*6c70*/  MOV R164, 0x1f ;  /* 0x0000001f00a47802 */ /* 0x001fe40000000f00 */
[----:B------:R-:W-:Y:S02]  /*6c80*/  MOV R163, 0xffffffff ;  /* 0xffffffff00a37802 */ /* 0x000fe40000000f00 */
[----:B------:R-:W-:Y:S02]  /*6c90*/  MOV R160, 0x6cb0 ;  /* 0x00006cb000a07802 */ /* 0x000fe40000000f00 */
[----:B------:R-:W-:Y:S05]  /*6ca0*/  CALL.REL.NOINC `($__internal_122_$__cuda_sm70_shflsync_bfly_p) ;  /* 0x0000045000007944 */ /* 0x000fea0003c00000 */
[----:B-1----:R-:W-:Y:S01]  /*6cb0*/  MOV R162, R2 ;  /* 0x0000000200a27202 */ /* 0x002fe20000000f00 */
[----:B------:R-:W-:Y:S05]  /*6cc0*/  BRA `(.L_x_9419) ;  /* 0xffffbcb000007947 */ /* 0x000fea000383ffff */
.L_x_9327:
[----:B-----5:R-:W-:Y:S01]  /*6cd0*/  HFMA2.MMA R2, -RZ, RZ, 0, 5.9604644775390625e-08 ;  /* 0x00000001ff027435 */ /* 0x020fe200000001ff */
[----:B------:R-:W-:Y:S02]  /*6ce0*/  MOV R161, R6 ;  /* 0x0000000600a17202 */ /* 0x000fe40000000f00 */
[----:B0-----:R-:W-:Y:S02]  /*6cf0*/  MOV R164, 0x1f ;  /* 0x0000001f00a47802 */ /* 0x001fe40000000f00 */
[----:B------:R-:W-:-:S02]  /*6d00*/  MOV R163, 0xffffffff ;  /* 0xffffffff00a37802 */ /* 0x000fc40000000f00 */
[----:B------:R-:W-:Y:S02]  /*6d10*/  MOV R160, 0x6d30 ;  /* 0x00006d3000a07802 */ /* 0x000fe40000000f00 */
[----:B-12---:R-:W-:Y:S05]  /*6d20*/  CALL.REL.NOINC `($__internal_122_$__cuda_sm70_shflsync_bfly_p) ;  /* 0x000003d000007944 */ /* 0x006fea0003c00000 */
[----:B------:R-:W-:Y:S01]  /*6d30*/  FADD.FTZ R16, R162, R16 ;  /* 0x00000010a2107221 */ /* 0x000fe20000010000 */
[----:B------:R-:W-:Y:S01]  /*6d40*/  MOV R164, 0x1f ;  /* 0x0000001f00a47802 */ /* 0x000fe20000000f00 */
[----:B-1----:R-:W-:Y:S01]  /*6d50*/  FADD.FTZ R6, R6, R2 ;  /* 0x0000000206067221 */ /* 0x002fe20000010000 */
[----:B------:R-:W-:Y:S01]  /*6d60*/  HFMA2.MMA R2, -RZ, RZ, 0, 1.1920928955078125e-07 ;  /* 0x00000002ff027435 */ /* 0x000fe200000001ff */
[----:B------:R-:W-:Y:S02]  /*6d70*/  MOV R163, 0xffffffff ;  /* 0xffffffff00a37802 */ /* 0x000fe40000000f00 */
[----:B------:R-:W-:Y:S02]  /*6d80*/  MOV R161, R16 ;  /* 0x0000001000a17202 */ /* 0x000fe40000000f00 */
[----:B------:R-:W-:Y:S02]  /*6d90*/  MOV R160, 0x6db0 ;  /* 0x00006db000a07802 */ /* 0x000fe40000000f00 */
[----:B------:R-:W-:Y:S05]  /*6da0*/  CALL.REL.NOINC `($__internal_122_$__cuda_sm70_shflsync_bfly_p) ;  /* 0x0000035000007944 */ /* 0x000fea0003c00000 */
[----:B-1----:R-:W-:Y:S01]  /*6db0*/  MOV R162, R2 ;  /* 0x0000000200a27202 */ /* 0x002fe20000000f00 */
[----:B------:R-:W-:Y:S01]  /*6dc0*/  HFMA2.MMA R2, -RZ, RZ, 0, 1.1920928955078125e-07 ;  /* 0x00000002ff027435 */ /* 0x000fe200000001ff */
[----:B------:R-:W-:-:S02]  /*6dd0*/  MOV R161, R6 ;  /* 0x0000000600a17202 */ /* 0x000fc40000000f00 */
[----:B------:R-:W-:Y:S02]  /*6de0*/  MOV R164, 0x1f ;  /* 0x0000001f00a47802 */ /* 0x000fe40000000f00 */
[----:B------:R-:W-:Y:S02]  /*6df0*/  MOV R163, 0xffffffff ;  /* 0xffffffff00a37802 */ /* 0x000fe40000000f00 */
[----:B------:R-:W-:Y:S02]  /*6e00*/  MOV R160, 0x6e20 ;  /* 0x00006e2000a07802 */ /* 0x000fe40000000f00 */
[----:B------:R-:W-:Y:S05]  /*6e10*/  CALL.REL.NOINC `($__internal_122_$__cuda_sm70_shflsync_bfly_p) ;  /* 0x000002e000007944 */ /* 0x000fea0003c00000 */
[----:B------:R-:W-:Y:S01]  /*6e20*/  FADD.FTZ R16, R162, R16 ;  /* 0x00000010a2107221 */ /* 0x000fe20000010000 */
[----:B------:R-:W-:Y:S01]  /*6e30*/  MOV R164, 0x1f ;  /* 0x0000001f00a47802 */ /* 0x000fe20000000f00 */
[----:B-1----:R-:W-:Y:S01]  /*6e40*/  FADD.FTZ R6, R6, R2 ;  /* 0x0000000206067221 */ /* 0x002fe20000010000 */
[----:B------:R-:W-:Y:S01]  /*6e50*/  HFMA2.MMA R2, -RZ, RZ, 0, 2.384185791015625e-07 ;  /* 0x00000004ff027435 */ /* 0x000fe200000001ff */
[----:B------:R-:W-:Y:S02]  /*6e60*/  MOV R163, 0xffffffff ;  /* 0xffffffff00a37802 */ /* 0x000fe40000000f00 */
[----:B------:R-:W-:-:S02]  /*6e70*/  MOV R161, R16 ;  /* 0x0000001000a17202 */ /* 0x000fc40000000f00 */
[----:B------:R-:W-:Y:S02]  /*6e80*/  MOV R160, 0x6ea0 ;  /* 0x00006ea000a07802 */ /* 0x000fe40000000f00 */
[----:B------:R-:W-:Y:S05]  /*6e90*/  CALL.REL.NOINC `($__internal_122_$__cuda_sm70_shflsync_bfly_p) ;  /* 0x0000026000007944 */ /* 0x000fea0003c00000 */
[----:B-1----:R-:W-:Y:S01]  /*6ea0*/  MOV R162, R2 ;  /* 0x0000000200a27202 */ /* 0x002fe20000000f00 */
[----:B------:R-:W-:Y:S01]  /*6eb0*/  HFMA2.MMA R2, -RZ, RZ, 0, 2.384185791015625e-07 ;  /* 0x00000004ff027435 */ /* 0x000fe200000001ff */
[----:B------:R-:W-:Y:S02]  /*6ec0*/  MOV R161, R6 ;  /* 0x0000000600a17202 */ /* 0x000fe40000000f00 */
[----:B------:R-:W-:Y:S02]  /*6ed0*/  MOV R164, 0x1f ;  /* 0x0000001f00a47802 */ /* 0x000fe40000000f00 */
[----:B------:R-:W-:Y:S02]  /*6ee0*/  MOV R163, 0xffffffff ;  /* 0xffffffff00a37802 */ /* 0x000fe40000000f00 */
[----:B------:R-:W-:Y:S02]  /*6ef0*/  MOV R160, 0x6f10 ;  /* 0x00006f1000a07802 */ /* 0x000fe40000000f00 */
[----:B------:R-:W-:Y:S05]  /*6f00*/  CALL.REL.NOINC `($__internal_122_$__cuda_sm70_shflsync_bfly_p) ;  /* 0x000001f000007944 */ /* 0x000fea0003c00000 */
[----:B------:R-:W-:Y:S01]  /*6f10*/  FADD.FTZ R16, R162, R16 ;  /* 0x00000010a2107221 */ /* 0x000fe20000010000 */
[----:B------:R-:W-:Y:S01]  /*6f20*/  MOV R164, 0x1f ;  /* 0x0000001f00a47802 */ /* 0x000fe20000000f00 */
[----:B-1----:R-:W-:Y:S01]  /*6f30*/  FADD.FTZ R6, R6, R2 ;  /* 0x0000000206067221 */ /* 0x002fe20000010000 */
[----:B------:R-:W-:Y:S01]  /*6f40*/  HFMA2.MMA R2, -RZ, RZ, 0, 4.76837158203125e-07 ;  /* 0x00000008ff027435 */ /* 0x000fe200000001ff */
[----:B------:R-:W-:-:S02]  /*6f50*/  MOV R163, 0xffffffff ;  /* 0xffffffff00a37802 */ /* 0x000fc40000000f00 */
[----:B------:R-:W-:Y:S02]  /*6f60*/  MOV R161, R16 ;  /* 0x0000001000a17202 */ /* 0x000fe40000000f00 */
[----:B------:R-:W-:Y:S02]  /*6f70*/  MOV R160, 0x6f90 ;  /* 0x00006f9000a07802 */ /* 0x000fe40000000f00 */
[----:B------:R-:W-:Y:S05]  /*6f80*/  CALL.REL.NOINC `($__internal_122_$__cuda_sm70_shflsync_bfly_p) ;  /* 0x0000017000007944 */ /* 0x000fea0003c00000 */
[----:B-1----:R-:W-:Y:S01]  /*6f90*/  MOV R162, R2 ;  /* 0x0000000200a27202 */ /* 0x002fe20000000f00 */
[----:B------:R-:W-:Y:S01]  /*6fa0*/  HFMA2.MMA R2, -RZ, RZ, 0, 4.76837158203125e-07 ;  /* 0x00000008ff027435 */ /* 0x000fe200000001ff */
[----:B------:R-:W-:Y:S02]  /*6fb0*/  MOV R161, R6 ;  /* 0x0000000600a17202 */ /* 0x000fe40000000f00 */
[----:B------:R-:W-:Y:S02]  /*6fc0*/  MOV R164, 0x1f ;  /* 0x0000001f00a47802 */ /* 0x000fe40000000f00 */
[----:B------:R-:W-:Y:S02]  /*6fd0*/  MOV R163, 0xffffffff ;  /* 0xffffffff00a37802 */ /* 0x000fe40000000f00 */
[----:B------:R-:W-:-:S02]  /*6fe0*/  MOV R160, 0x7000 ;  /* 0x0000700000a07802 */ /* 0x000fc40000000f00 */
[----:B------:R-:W-:Y:S05]  /*6ff0*/  CALL.REL.NOINC `($__internal_122_$__cuda_sm70_shflsync_bfly_p) ;  /* 0x0000010000007944 */ /* 0x000fea0003c00000 */
[----:B------:R-:W-:Y:S01]  /*7000*/  FADD.FTZ R16, R162, R16 ;  /* 0x00000010a2107221 */ /* 0x000fe20000010000 */
[----:B------:R-:W-:Y:S01]  /*7010*/  MOV R164, 0x1f ;  /* 0x0000001f00a47802 */ /* 0x000fe20000000f00 */
[----:B-1----:R-:W-:Y:S01]  /*7020*/  FADD.FTZ R6, R6, R2 ;  /* 0x0000000206067221 */ /* 0x002fe20000010000 */
[----:B------:R-:W-:Y:S01]  /*7030*/  HFMA2.MMA R2, -RZ, RZ, 0, 9.5367431640625e-07 ;  /* 0x00000010ff027435 */ /* 0x000fe200000001ff */
[----:B------:R-:W-:-:S02]  /*7040*/  MOV R163, 0xffffffff ;  /* 0xffffffff00a37802 */ /* 0x000fc40000000f00 */
[----:B------:R-:W-:Y:S02]  /*7050*/  MOV R161, R16 ;  /* 0x0000001000a17202 */ /* 0x000fe40000000f00 */
[----:B------:R-:W-:Y:S02]  /*7060*/  MOV R160, 0x7080 ;  /* 0x0000708000a07802 */ /* 0x000fe40000000f00 */
[----:B------:R-:W-:Y:S05]  /*7070*/  CALL.REL.NOINC `($__internal_122_$__cuda_sm70_shflsync_bfly_p) ;  /* 0x0000008000007944 */ /* 0x000fea0003c00000 */
[----:B-1----:R-:W-:Y:S01]  /*7080*/  MOV R162, R2 ;  /* 0x0000000200a27202 */ /* 0x002fe20000000f00 */
[----:B------:R-:W-:Y:S01]  /*7090*/  HFMA2.MMA R2, -RZ, RZ, 0, 9.5367431640625e-07 ;  /* 0x00000010ff027435 */ /* 0x000fe200000001ff */
[----:B------:R-:W-:Y:S02]  /*70a0*/  MOV R161, R6 ;  /* 0x0000000600a17202 */ /* 0x000fe40000000f00 */
[----:B------:R-:W-:Y:S02]  /*70b0*/  MOV R164, 0x1f ;  /* 0x0000001f00a47802 */ /* 0x000fe40000000f00 */
[----:B------:R-:W-:Y:S02]  /*70c0*/  MOV R163, 0xffffffff ;  /* 0xffffffff00a37802 */ /* 0x000fe40000000f00 */
[----:B------:R-:W-:-:S02]  /*70d0*/  MOV R160, 0x70f0 ;  /* 0x000070f000a07802 */ /* 0x000fc40000000f00 */
[----:B------:R-:W-:Y:S05]  /*70e0*/  CALL.REL.NOINC `($__internal_122_$__cuda_sm70_shflsync_bfly_p) ;  /* 0x0000001000007944 */ /* 0x000fea0003c00000 */
[----:B-1----:R-:W-:Y:S05]  /*70f0*/  BRA `(.L_x_9420) ;  /* 0xffffb9a000007947 */ /* 0x002fea000383ffff */
        .weak           $__internal_122_$__cuda_sm70_shflsync_bfly_p
        .type           $__internal_122_$__cuda_sm70_shflsync_bfly_p,@function
        .size           $__internal_122_$__cuda_sm70_shflsync_bfly_p,(.L_x_15004 - $__internal_122_$__cuda_sm70_shflsync_bfly_p)
$__internal_122_$__cuda_sm70_shflsync_bfly_p:
[----:B------:R-:W-:Y:S04]  /*7100*/  WARPSYNC R163 ;  /* 0x000000a300007348 */ /* 0x000fe80003800000 */
[----:B------:R0:W1:Y:S02]  /*7110*/  SHFL.BFLY PT, R2, R161, R2, R164 ;  /* 0x0c000002a1027389 */ /* 0x00006400000e00a4 */
[----:B0-----:R-:W-:-:S06]  /*7120*/  HFMA2.MMA R161, -RZ, RZ, 0, 0 ;  /* 0x00000000ffa17435 */ /* 0x001fcc00000001ff */
[----:B------:R-:W-:Y:S05]  /*7130*/  RET.REL.NODEC R160 `(_ZN10layer_norm13ln_bwd_kernelINS_13Kernel_traitsI6__halfS2_fS2_fjLj1280ELj1ELj4ELj1ELj16ENS_18Kernel_traits_baseILj1280ES2_S2_fS2_fjLj128EEEEELb0ELb0ELb1ELb0EEEvNS_9BwdParamsE) ;  /* 0xffff8ec0a0007950 */ /* 0x000fea0003c3ffff */
.L_x_9421:
        /* <DEDUP_REMOVED lines=12> */
.L_x_15004:


//--------------------- .text._ZN10layer_norm13ln_bwd_kernelINS_13Kernel_traitsI6__halfS2_fS2_fjLj1280ELj1ELj4ELj1ELj16ENS_18Kernel_traits_baseILj1280ES2_S2_fS2_fjLj128EEEEELb0ELb0ELb1ELb1EEEvNS_9BwdParamsE --------------------------
	.section	.text._ZN10layer_norm13ln_bwd_kernelINS_13Kernel_traitsI6__halfS2_fS2_fjLj1280ELj1ELj4ELj1ELj16ENS_18Kernel_traits_baseILj1280ES2_S2_fS2_fjLj128EEEEELb0ELb0ELb1ELb1EEEvNS_9BwdParamsE,"ax",@progbits
	.sectioninfo	@"SHI_REGISTERS=255"
	.align	128
        .global         _ZN10layer_norm13ln_bwd_kernelINS_13Kernel_traitsI6__halfS2_fS2_fjLj1280ELj1ELj4ELj1ELj16ENS_18Kernel_traits_baseILj1280ES2_S2_fS2_fjLj128EEEEELb0ELb0ELb1ELb1EEEvNS_9BwdParamsE
        .type           _ZN10layer_norm13ln_bwd_kernelINS_13Kernel_traitsI6__halfS2_fS2_fjLj1280ELj1ELj4ELj1ELj16ENS_18Kernel_traits_baseILj1280ES2_S2_fS2_fjLj128EEEEELb0ELb0ELb1ELb1EEEvNS_9BwdParamsE,@function
        .size           _ZN10layer_norm13ln_bwd_kernelINS_13Kernel_traitsI6__halfS2_fS2_fjLj1280ELj1ELj4ELj1ELj16ENS_18Kernel_traits_baseILj1280ES2_S2_fS2_fjLj128EEEEELb0ELb0ELb1ELb1EEEvNS_9BwdParamsE,(.L_x_15005 - _ZN10layer_norm13ln_bwd_kernelINS_13Kernel_traitsI6__halfS2_fS2_fjLj1280ELj1ELj4ELj1ELj16ENS_18Kernel_traits_baseILj1280ES2_S2_fS2_fjLj128EEEEELb0ELb0ELb1ELb1EEEvNS_9BwdParamsE)
        .other          _ZN10layer_norm13ln_bwd_kernelINS_13Kernel_traitsI6__halfS2_fS2_fjLj1280ELj1ELj4ELj1ELj16ENS_18Kernel_traits_baseILj1280ES2_S2_fS2_fjLj128EEEEELb0ELb0ELb1ELb1EEEvNS_9BwdParamsE,@"STO_CUDA_ENTRY STV_DEFAULT"
_ZN10layer_norm13ln_bwd_kernelINS_13Kernel_traitsI6__halfS2_fS2_fjLj1280ELj1ELj4ELj1ELj16ENS_18Kernel_traits_baseILj1280ES2_S2_fS2_fjLj128EEEEELb0ELb0ELb1ELb1EEEvNS_9BwdParamsE:
.text._ZN10layer_norm13ln_bwd_kernelINS_13Kernel_traitsI6__halfS2_fS2_fjLj1280ELj1ELj4ELj1ELj16ENS_18Kernel_traits_baseILj1280ES2_S2_fS2_fjLj128EEEEELb0ELb0ELb1ELb1EEEvNS_9BwdParamsE:
        /* <DEDUP_REMOVED lines=51> */
.L_x_9423:
        /* <DEDUP_REMOVED lines=51> */
[----:B------:R-:W-:Y:S01]  /*0660*/  HADD2.F32 R3, -RZ, R5.H0_H0 ;  /* 0x20000005ff037230 */ /* 0x000fe20000004100 */
[----:B------:R0:W-:Y:S01]  /*0670*/  STL [R1+0x58], R2 ;  /* 0x0000580201007387 */ /* 0x0001e20000100800 */
[----:B----4-:R-:W-:-:S03]  /*0680*/  HADD2.F32 R252, -RZ, R15.H1_H1 ;  /* 0x3000000ffffc7230 */ /* 0x010fc60000004100 */
[----:B------:R1:W-:Y:S01]  /*0690*/  STL [R1+0x54], R0 ;  /* 0x0000540001007387 */ /* 0x0003e20000100800 */
[----:B-----5:R-:W-:-:S03]  /*06a0*/  HADD2.F32 R251, -RZ, R16.H0_H0 ;  /* 0x20000010fffb7230 */ /* 0x020fc60000004100 */
[----:B------:R2:W-:Y:S01]  /*06b0*/  STL [R1+0x50], R3 ;  /* 0x0000500301007387 */ /* 0x0005e20000100800 */
[----:B------:R-:W-:Y:S02]  /*06c0*/  HADD2.F32 R250, -RZ, R16.H1_H1 ;  /* 0x30000010fffa7230 */ /* 0x000fe40000004100 */
[----:B0-----:R-:W-:Y:S02]  /*06d0*/  HADD2.F32 R2, -RZ, R5.H1_H1 ;  /* 0x30000005ff027230 */ /* 0x001fe40000004100 */
[--C-:B------:R-:W-:Y:S02]  /*06e0*/  HADD2.F32 R249, -RZ, R17.reuse.H0_H0 ;  /* 0x20000011fff97230 */ /* 0x100fe40000004100 */
[--C-:B-1----:R-:W-:Y:S01]  /*06f0*/  HADD2.F32 R0, -RZ, R6.reuse.H0_H0 ;  /* 0x20000006ff007230 */ /* 0x102fe20000004100 */
[----:B------:R0:W-:Y:S01]  /*0700*/  STL [R1+0x4c], R2 ;  /* 0x00004c0201007387 */ /* 0x0001e20000100800 */
[----:B------:R-:W-:Y:S02]  /*0710*/  HADD2.F32 R248, -RZ, R17.H1_H1 ;  /* 0x30000011fff87230 */ /* 0x000fe40000004100 */
[----:B--2---:R-:W-:Y:S01]  /*0720*/  HADD2.F32 R3, -RZ, R6.H1_H1 ;  /* 0x30000006ff037230 */ /* 0x004fe20000004100 */
[----:B------:R1:W-:Y:S01]  /*0730*/  STL [R1+0x48], R0 ;  /* 0x0000480001007387 */ /* 0x0003e20000100800 */
[----:B------:R-:W-:-:S02]  /*0740*/  HADD2.F32 R247, -RZ, R18.H0_H0 ;  /* 0x20000012fff77230 */ /* 0x000fc40000004100 */
[----:B------:R-:W-:Y:S01]  /*0750*/  HADD2.F32 R246, -RZ, R18.H1_H1 ;  /* 0x30000012fff67230 */ /* 0x000fe20000004100 */
[----:B------:R2:W-:Y:S01]  /*0760*/  STL [R1+0x44], R3 ;  /* 0x0000440301007387 */ /* 0x0005e20000100800 */
[----:B------:R-:W-:Y:S02]  /*0770*/  HADD2.F32 R245, -RZ, R19.H0_H0 ;  /* 0x20000013fff57230 */ /* 0x000fe40000004100 */
[----:B0-----:R-:W-:Y:S02]  /*0780*/  HADD2.F32 R2, -RZ, R7.H0_H0 ;  /* 0x20000007ff027230 */ /* 0x001fe40000004100 */
[----:B------:R-:W-:Y:S02]  /*0790*/  HADD2.F32 R244, -RZ, R19.H1_H1 ;  /* 0x30000013fff47230 */ /* 0x000fe40000004100 */
[----:B-1----:R-:W-:Y:S01]  /*07a0*/  HADD2.F32 R0, -RZ, R7.H1_H1 ;  /* 0x30000007ff007230 */ /* 0x002fe20000004100 */
[----:B------:R0:W-:Y:S01]  /*07b0*/  STL [R1+0x40], R2 ;  /* 0x0000400201007387 */ /* 0x0001e20000100800 */
[----:B---3--:R-:W-:-:S02]  /*07c0*/  HADD2.F32 R243, -RZ, R20.H0_H0 ;  /* 0x20000014fff37230 */ /* 0x008fc40000004100 */
[----:B--2---:R-:W-:Y:S01]  /*07d0*/  HADD2.F32 R3, -RZ, R8.H0_H0 ;  /* 0x20000008ff037230 */ /* 0x004fe20000004100 */
[----:B------:R1:W-:Y:S01]  /*07e0*/  STL [R1+0x3c], R0 ;  /* 0x00003c0001007387 */ /* 0x0003e20000100800 */
[----:B------:R-:W-:Y:S02]  /*07f0*/  HADD2.F32 R242, -RZ, R20.H1_H1 ;  /* 0x30000014fff27230 */ /* 0x000fe40000004100 */
[--C-:B------:R-:W-:Y:S01]  /*0800*/  HADD2.F32 R241, -RZ, R21.reuse.H0_H0 ;  /* 0x20000015fff17230 */ /* 0x100fe20000004100 */
[----:B------:R2:W-:Y:S01]  /*0810*/  STL [R1+0x38], R3 ;  /* 0x0000380301007387 */ /* 0x0005e20000100800 */
[----:B------:R-:W-:Y:S02]  /*0820*/  HADD2.F32 R240, -RZ, R21.H1_H1 ;  /* 0x30000015fff07230 */ /* 0x000fe40000004100 */
[----:B0-----:R-:W-:Y:S02]  /*0830*/  HADD2.F32 R2, -RZ, R8.H1_H1 ;  /* 0x30000008ff027230 */ /* 0x001fe40000004100 */
[----:B------:R-:W-:-:S02]  /*0840*/  HADD2.F32 R239, -RZ, R22.H0_H0 ;  /* 0x20000016ffef7230 */ /* 0x000fc40000004100 */
[--C-:B-1----:R-:W-:Y:S01]  /*0850*/  HADD2.F32 R0, -RZ, R9.reuse.H0_H0 ;  /* 0x20000009ff007230 */ /* 0x102fe20000004100 */
[----:B------:R0:W-:Y:S01]  /*0860*/  STL [R1+0x34], R2 ;  /* 0x0000340201007387 */ /* 0x0001e20000100800 */
[----:B------:R-:W-:Y:S02]  /*0870*/  HADD2.F32 R238, -RZ, R22.H1_H1 ;  /* 0x30000016ffee7230 */ /* 0x000fe40000004100 */
[----:B--2---:R-:W-:Y:S01]  /*0880*/  HADD2.F32 R3, -RZ, R9.H1_H1 ;  /* 0x30000009ff037230 */ /* 0x004fe20000004100 */
[----:B------:R1:W-:Y:S01]  /*0890*/  STL [R1+0x30], R0 ;  /* 0x0000300001007387 */ /* 0x0003e20000100800 */
[--C-:B------:R-:W-:Y:S02]  /*08a0*/  HADD2.F32 R237, -RZ, R23.reuse.H0_H0 ;  /* 0x20000017ffed7230 */ /* 0x100fe40000004100 */
[----:B------:R-:W-:Y:S01]  /*08b0*/  HADD2.F32 R236, -RZ, R23.H1_H1 ;  /* 0x30000017ffec7230 */ /* 0x000fe20000004100 */
[----:B------:R2:W-:Y:S01]  /*08c0*/  STL [R1+0x2c], R3 ;  /* 0x00002c0301007387 */ /* 0x0005e20000100800 */
[----:B0-----:R-:W-:-:S02]  /*08d0*/  HADD2.F32 R2, -RZ, R10.H0_H0 ;  /* 0x2000000aff027230 */ /* 0x001fc40000004100 */
        /* <DEDUP_REMOVED lines=19> */
[----:B------:R2:W-:Y:S04]  /*0a10*/  STL [R1+0x4], R2 ;  /* 0x0000040201007387 */ /* 0x0005e80000100800 */
[----:B------:R2:W-:Y:S02]  /*0a20*/  STL [R1], R0 ;  /* 0x0000000001007387 */ /* 0x0005e40000100800 */
.L_x_9510:
        /* <DEDUP_REMOVED lines=44> */
.L_x_9426:
        /* <DEDUP_REMOVED lines=48> */
[--C-:B----4-:R-:W-:Y:S02]  /*0ff0*/  HADD2.F32 R231, -RZ, R18.reuse.H0_H0 ;  /* 0x20000012ffe77230 */ /* 0x110fe40000004100 */
[----:B------:R-:W-:Y:S01]  /*1000*/  HADD2.F32 R230, -RZ, R18.H1_H1 ;  /* 0x30000012ffe67230 */ /* 0x000fe20000004100 */
[----:B------:R-:W-:Y:S01]  /*1010*/  FADD.FTZ R18, -R181, R187 ;  /* 0x000000bbb5127221 */ /* 0x000fe20000010100 */
[--C-:B------:R-:W-:Y:S02]  /*1020*/  HADD2.F32 R187, -RZ, R15.reuse.H0_H0 ;  /* 0x2000000fffbb7230 */ /* 0x100fe40000004100 */
[----:B------:R-:W-:Y:S01]  /*1030*/  HADD2.F32 R188, -RZ, R15.H1_H1 ;  /* 0x3000000fffbc7230 */ /* 0x000fe20000004100 */
[----:B-----5:R-:W-:-:S02]  /*1040*/  FMUL.FTZ R15, R179, R166 ;  /* 0x000000a6b30f7220 */ /* 0x020fc40000410000 */
[----:B------:R-:W2:Y:S01]  /*1050*/  LDL R166, [R1+0x4c] ;  /* 0x00004c0001a67983 */ /* 0x000ea20000100800 */
[----:B------:R-:W-:-:S05]  /*1060*/  @P0 IMAD.WIDE.U32 R2, R2, R227, c[0x0][0x218] ;  /* 0x0000860002020625 */ /* 0x000fca00078e00e3 */
[----:B------:R0:W5:Y:S04]  /*1070*/  @P0 LDG.E.128 R52, [R2.64] ;  /* 0x0000000402340981 */ /* 0x000168000c1e1d00 */
[----:B------:R0:W5:Y:S01]  /*1080*/  @P0 LDG.E.128 R48, [R2.64+0x10] ;  /* 0x0000100402300981 */ /* 0x000162000c1e1d00 */
[--C-:B------:R-:W-:Y:S01]  /*1090*/  HADD2.F32 R221, -RZ, R170.reuse.H0_H0 ;  /* 0x200000aaffdd7230 */ /* 0x100fe20000004100 */
[C---:B-1----:R-:W-:Y:S01]  /*10a0*/  FADD.FTZ R193, -R181.reuse, R197 ;  /* 0x000000c5b5c17221 */ /* 0x042fe20000010100 */
[----:B------:R-:W-:Y:S01]  /*10b0*/  HADD2.F32 R220, -RZ, R170.H1_H1 ;  /* 0x300000aaffdc7230 */ /* 0x000fe20000004100 */
[----:B------:R-:W-:Y:S01]  /*10c0*/  FADD.FTZ R170, -R181, R31 ;  /* 0x0000001fb5aa7221 */ /* 0x000fe20000010100 */
[--C-:B------:R-:W-:Y:S02]  /*10d0*/  HADD2.F32 R235, -RZ, R171.reuse.H0_H0 ;  /* 0x200000abffeb7230 */ /* 0x100fe40000004100 */
[----:B------:R-:W-:Y:S01]  /*10e0*/  HADD2.F32 R234, -RZ, R171.H1_H1 ;  /* 0x300000abffea7230 */ /* 0x000fe20000004100 */
[----:B0-----:R-:W-:Y:S01]  /*10f0*/  @P0 IMAD.WIDE.U32 R2, R0, R227, c[0x0][0x218] ;  /* 0x0000860000020625 */ /* 0x001fe200078e00e3 */
[----:B------:R-:W-:-:S02]  /*1100*/  HADD2.F32 R219, -RZ, R168.H0_H0 ;  /* 0x200000a8ffdb7230 */ /* 0x000fc40000004100 */
[----:B------:R-:W-:Y:S01]  /*1110*/  HADD2.F32 R224, -RZ, R168.H1_H1 ;  /* 0x300000a8ffe07230 */ /* 0x000fe20000004100 */
[----:B------:R-:W-:Y:S01]  /*1120*/  FADD.FTZ R171, -R181, R30 ;  /* 0x0000001eb5ab7221 */ /* 0x000fe20000010100 */
[--C-:B------:R-:W-:Y:S01]  /*1130*/  HADD2.F32 R223, -RZ, R169.reuse.H0_H0 ;  /* 0x200000a9ffdf7230 */ /* 0x100fe20000004100 */
[----:B------:R-:W-:Y:S01]  /*1140*/  IMAD.WIDE.U32 R8, R9, R4, c[0x0][0x208] ;  /* 0x0000820009087625 */ /* 0x000fe200078e0004 */
[----:B------:R-:W-:Y:S01]  /*1150*/  HADD2.F32 R222, -RZ, R169.H1_H1 ;  /* 0x300000a9ffde7230 */ /* 0x000fe20000004100 */
[----:B------:R0:W5:Y:S01]  /*1160*/  @P0 LDG.E.128 R44, [R2.64] ;  /* 0x00000004022c0981 */ /* 0x000162000c1e1d00 */
        /* <DEDUP_REMOVED lines=12> */
[----:B------:R0:W5:Y:S01]  /*1230*/  @P0 LDG.E.128 R40, [R2.64+0x10] ;  /* 0x0000100402280981 */ /* 0x000162000c1e1d00 */
[----:B------:R-:W-:-:S02]  /*1240*/  FADD.FTZ R31, -R181, R210 ;  /* 0x000000d2b51f7221 */ /* 0x000fc40000010100 */
[C---:B------:R-:W-:Y:S01]  /*1250*/  FADD.FTZ R30, -R181.reuse, R211 ;  /* 0x000000d3b51e7221 */ /* 0x040fe20000010100 */
[----:B------:R-:W-:Y:S01]  /*1260*/  HADD2.F32 R182, -RZ, R12.H1_H1 ;  /* 0x3000000cffb67230 */ /* 0x000fe20000004100 */
        /* <DEDUP_REMOVED lines=27> */
[----:B------:R-:W-:Y:S01]  /*1420*/  HADD2.F32 R181, -RZ, R12.H0_H0 ;  /* 0x2000000cffb57230 */ /* 0x000fe20000004100 */
[----:B------:R-:W-:Y:S02]  /*1430*/  FMUL.FTZ R12, R179, R193 ;  /* 0x000000c1b30c7220 */ /* 0x000fe40000410000 */
[----:B------:R-:W-:Y:S01]  /*1440*/  IMAD.WIDE.U32 R4, R5, R4, c[0x0][0x208] ;  /* 0x0000820005047625 */ /* 0x000fe200078e0004 */
[----:B------:R-:W4:Y:S01]  /*1450*/  LDL R193, [R1+0x50] ;  /* 0x0000500001c17983 */ /* 0x000f220000100800 */
[----:B------:R-:W-:-:S02]  /*1460*/  HADD2.F32 R183, -RZ, R13.H0_H0 ;  /* 0x2000000dffb77230 */ /* 0x000fc40000004100 */
[----:B------:R-:W-:Y:S01]  /*1470*/  HADD2.F32 R184, -RZ, R13.H1_H1 ;  /* 0x3000000dffb87230 */ /* 0x000fe20000004100 */
[C---:B------:R-:W-:Y:S01]  /*1480*/  FMUL.FTZ R13, R179.reuse, R192 ;  /* 0x000000c0b30d7220 */ /* 0x040fe20000410000 */
[----:B------:R-:W4:Y:S01]  /*1490*/  LDG.E.128 R4, [R4.64] ;  /* 0x0000000404047981 */ /* 0x000f22000c1e1d00 */
[--C-:B------:R-:W-:Y:S01]  /*14a0*/  HADD2.F32 R185, -RZ, R14.reuse.H0_H0 ;  /* 0x2000000effb97230 */ /* 0x100fe20000004100 */
[C---:B------:R-:W-:Y:S02]  /*14b0*/  FMUL.FTZ R174, R179.reuse, R174 ;  /* 0x000000aeb3ae7220 */ /* 0x040fe40000410000 */
[----:B------:R-:W4:Y:S01]  /*14c0*/  LDL R192, [R1+0x44] ;  /* 0x0000440001c07983 */ /* 0x000f220000100800 */
[----:B------:R-:W-:Y:S01]  /*14d0*/  HADD2.F32 R186, -RZ, R14.H1_H1 ;  /* 0x3000000effba7230 */ /* 0x000fe20000004100 */
        /* <DEDUP_REMOVED lines=23> */
[--C-:B---3--:R-:W-:Y:S02]  /*1650*/  HADD2.F32 R191, -RZ, R9.reuse.H0_H0 ;  /* 0x20000009ffbf7230 */ /* 0x108fe40000004100 */
[----:B------:R-:W-:Y:S01]  /*1660*/  HADD2.F32 R194, -RZ, R9.H1_H1 ;  /* 0x30000009ffc27230 */ /* 0x000fe20000004100 */
[----:B------:R-:W-:-:S02]  /*1670*/  FMUL.FTZ R9, R179, R210 ;  /* 0x000000d2b3097220 */ /* 0x000fc40000410000 */
[----:B------:R-:W3:Y:S01]  /*1680*/  LDL R210, [R1+0x54] ;  /* 0x0000540001d27983 */ /* 0x000ee20000100800 */
[--C-:B------:R-:W-:Y:S02]  /*1690*/  HADD2.F32 R189, -RZ, R8.reuse.H0_H0 ;  /* 0x20000008ffbd7230 */ /* 0x100fe40000004100 */
[----:B------:R-:W-:Y:S01]  /*16a0*/  HADD2.F32 R190, -RZ, R8.H1_H1 ;  /* 0x30000008ffbe7230 */ /* 0x000fe20000004100 */
[----:B------:R-:W-:Y:S02]  /*16b0*/  FMUL.FTZ R8, R179, R211 ;  /* 0x000000d3b3087220 */ /* 0x000fe40000410000 */
[----:B----4-:R-:W-:Y:S02]  /*16c0*/  FMUL.FTZ R223, R193, R223 ;  /* 0x000000dfc1df7220 */ /* 0x010fe40000410000 */
[----:B------:R-:W4:Y:S01]  /*16d0*/  LDL R193, [R1+0x30] ;  /* 0x0000300001c17983 */ /* 0x000f220000100800 */
[--C-:B------:R-:W-:Y:S02]  /*16e0*/  HADD2.F32 R203, -RZ, R6.reuse.H0_H0 ;  /* 0x20000006ffcb7230 */ /* 0x100fe40000004100 */
[----:B------:R-:W-:Y:S01]  /*16f0*/  HADD2.F32 R204, -RZ, R6.H1_H1 ;  /* 0x30000006ffcc7230 */ /* 0x000fe20000004100 */
        /* <DEDUP_REMOVED lines=8> */
[--C-:B------:R-:W-:Y:S01]  /*1780*/  HADD2.F32 R195, -RZ, R10.reuse.H0_H0 ;  /* 0x2000000affc37230 */ /* 0x100fe20000004100 */
[C---:B------:R-:W-:Y:S01]  /*1790*/  FMUL.FTZ R27, R179.reuse, R22 ;  /* 0x00000016b31b7220 */ /* 0x040fe20000410000 */
[----:B------:R-:W-:Y:S01]  /*17a0*/  HADD2.F32 R196, -RZ, R10.H1_H1 ;  /* 0x3000000affc47230 */ /* 0x000fe20000004100 */
[C---:B------:R-:W-:Y:S01]  /*17b0*/  FMUL.FTZ R22, R179.reuse, R3 ;  /* 0x00000003b3167220 */ /* 0x040fe20000410000 */
[--C-:B------:R-:W-:Y:S01]  /*17c0*/  HADD2.F32 R197, -RZ, R11.reuse.H0_H0 ;  /* 0x2000000bffc57230 */ /* 0x100fe20000004100 */
[C---:B------:R-:W-:Y:S01]  /*17d0*/  FMUL.FTZ R10, R179.reuse, R209 ;  /* 0x000000d1b30a7220 */ /* 0x040fe20000410000 */
[----:B------:R-:W-:Y:S01]  /*17e0*/  HADD2.F32 R198, -RZ, R11.H1_H1 ;  /* 0x3000000bffc67230 */ /* 0x000fe20000004100 */
        /* <DEDUP_REMOVED lines=15> */
[--C-:B------:R-:W-:Y:S02]  /*18e0*/  HADD2.F32 R199, -RZ, R4.reuse.H0_H0 ;  /* 0x20000004ffc77230 */ /* 0x100fe40000004100 */
[----:B------:R-:W-:Y:S01]  /*18f0*/  HADD2.F32 R200, -RZ, R4.H1_H1 ;  /* 0x30000004ffc87230 */ /* 0x000fe20000004100 */
[C---:B------:R-:W-:Y:S01]  /*1900*/  FMUL.FTZ R4, R179.reuse, R205 ;  /* 0x000000cdb3047220 */ /* 0x040fe20000410000 */
[--C-:B------:R-:W-:Y:S01]  /*1910*/  HADD2.F32 R217, -RZ, R7.reuse.H0_H0 ;  /* 0x20000007ffd97230 */ /* 0x100fe20000004100 */
[----:B------:R-:W2:Y:S01]  /*1920*/  LDL R205, [R1+0x10] ;  /* 0x0000100001cd7983 */ /* 0x000ea20000100800 */
[----:B------:R-:W-:Y:S01]  /*1930*/  HADD2.F32 R206, -RZ, R7.H1_H1 ;  /* 0x30000007ffce7230 */ /* 0x000fe20000004100 */
        /* <DEDUP_REMOVED lines=19> */
[--C-:B------:R-:W-:Y:S01]  /*1a70*/  HADD2.F32 R201, -RZ, R5.reuse.H0_H0 ;  /* 0x20000005ffc97230 */ /* 0x100fe20000004100 */
[----:B------:R-:W-:Y:S01]  /*1a80*/  FADD.FTZ R152, R152, R221 ;  /* 0x000000dd98987221 */ /* 0x000fe20000010000 */
[----:B------:R-:W-:Y:S01]  /*1a90*/  HADD2.F32 R202, -RZ, R5.H1_H1 ;  /* 0x30000005ffca7230 */ /* 0x000fe20000004100 */
        /* <DEDUP_REMOVED lines=180> */
.L_x_9427:
[----:B0-----:R-:W-:Y:S05]  /*25e0*/  BSYNC B1 ;  /* 0x0000000000017941 */ /* 0x001fea0003800000 */
.L_x_9425:
[----:B------:R-:W-:Y:S05]  /*25f0*/  BRA.DIV ~URZ, `(.L_x_9428) ;  /* 0x00003b227f007947 */ /* 0x000fea000b800000 */
[----:B------:R0:W1:Y:S02]  /*2600*/  SHFL.BFLY PT, R167, R218, 0x1, 0x1f ;  /* 0x0c201f00daa77f89 */ /* 0x00006400000e0000 */
.L_x_9511:
        /* <DEDUP_REMOVED lines=18> */
.L_x_9512:
        /* <DEDUP_REMOVED lines=29> */
.L_x_9431:
[----:B------:R-:W-:Y:S05]  /*2900*/  BSYNC B1 ;  /* 0x0000000000017941 */ /* 0x000fea0003800000 */
.L_x_9430:
        /* <DEDUP_REMOVED lines=9> */
.L_x_9433:
[----:B------:R-:W-:Y:S05]  /*29a0*/  BSYNC B1 ;  /* 0x0000000000017941 */ /* 0x000fea0003800000 */
.L_x_9432:
[----:B------:R-:W-:Y:S01]  /*29b0*/  @P3 FMUL.FTZ R166, R164, c[0x0][0x1ec] ;  /* 0x00007b00a4a63a20 */ /* 0x000fe20000410000 */
[----:B------:R-:W-:Y:S01]  /*29c0*/  @!P4 ISETP.NE.U32.AND P2, PT, RZ, c[0x0][0x218], PT ;  /* 0x00008600ff00ca0c */ /* 0x000fe20003f45070 */
[----:B---3--:R-:W-:Y:S01]  /*29d0*/  @P3 FMUL.FTZ R167, R165, c[0x0][0x1ec] ;  /* 0x00007b00a5a73a20 */ /* 0x008fe20000410000 */
[----:B------:R-:W-:Y:S01]  /*29e0*/  @!P4 ISETP.NE.U32.AND P1, PT, RZ, c[0x0][0x218], PT ;  /* 0x00008600ff00ca0c */ /* 0x000fe20003f25070 */
[----:B------:R-:W-:Y:S01]  /*29f0*/  BSSY B1, `(.L_x_9434) ;  /* 0x0000010000017945 */ /* 0x000fe20003800000 */
[----:B------:R-:W-:Y:S02]  /*2a00*/  @P3 F2FP.PACK_AB R166, RZ, R166 ;  /* 0x000000a6ffa6323e */ /* 0x000fe400000000ff */
[----:B------:R-:W-:Y:S02]  /*2a10*/  @P3 F2FP.PACK_AB R167, RZ, R167 ;  /* 0x000000a7ffa7323e */ /* 0x000fe400000000ff */
        /* <DEDUP_REMOVED lines=13> */
.L_x_9435:
[----:B------:R-:W-:Y:S05]  /*2af0*/  BSYNC B1 ;  /* 0x0000000000017941 */ /* 0x000fea0003800000 */
.L_x_9434:
        /* <DEDUP_REMOVED lines=9> */
.L_x_9437:
[----:B------:R-:W-:Y:S05]  /*2b90*/  BSYNC B1 ;  /* 0x0000000000017941 */ /* 0x000fea0003800000 */
.L_x_9436:
[----:B------:R-:W-:Y:S01]  /*2ba0*/  @P3 FMUL.FTZ R192, R166, c[0x0][0x1ec] ;  /* 0x00007b00a6c03a20 */ /* 0x000fe20000410000 */
[----:B------:R-:W-:Y:S01]  /*2bb0*/  @!P4 ISETP.NE.AND.EX P0, PT, RZ, c[0x0][0x21c], PT, P0 ;  /* 0x00008700ff00ca0c */ /* 0x000fe20003f05300 */
[----:B------:R-:W-:Y:S01]  /*2bc0*/  @P3 FMUL.FTZ R193, R167, c[0x0][0x1ec] ;  /* 0x00007b00a7c13a20 */ /* 0x000fe20000410000 */
[----:B------:R-:W-:Y:S02]  /*2bd0*/  BSSY B1, `(.L_x_9438) ;  /* 0x000000b000017945 */ /* 0x000fe40003800000 */
[----:B------:R-:W-:Y:S02]  /*2be0*/  @P3 F2FP.PACK_AB R192, RZ, R192 ;  /* 0x000000c0ffc0323e */ /* 0x000fe400000000ff */
[----:B------:R-:W-:Y:S02]  /*2bf0*/  @P3 F2FP.PACK_AB R193, RZ, R193 ;  /* 0x000000c1ffc1323e */ /* 0x000fe400000000ff */
        /* <DEDUP_REMOVED lines=8> */
.L_x_9439:
[----:B------:R-:W-:Y:S05]  /*2c80*/  BSYNC B1 ;  /* 0x0000000000017941 */ /* 0x000fea0003800000 */
.L_x_9438:
[----:B------:R-:W-:Y:S01]  /*2c90*/  @P3 FMUL.FTZ R227, R229, c[0x0][0x1ec] ;  /* 0x00007b00e5e33a20 */ /* 0x000fe20000410000 */
[----:B------:R-:W-:Y:S01]  /*2ca0*/  @!P4 ISETP.NE.U32.AND P0, PT, RZ, c[0x0][0x218], PT ;  /* 0x00008600ff00ca0c */ /* 0x000fe20003f05070 */
[----:B------:R-:W-:Y:S01]  /*2cb0*/  BSSY B1, `(.L_x_9440) ;  /* 0x000000e000017945 */ /* 0x000fe20003800000 */
[----:B------:R-:W-:Y:S02]  /*2cc0*/  @P3 PRMT R37, R192, 0x7610, R37 ;  /* 0x00007610c0253816 */ /* 0x000fe40000000025 */
[----:B------:R-:W-:Y:S02]  /*2cd0*/  @P3 F2FP.PACK_AB R227, RZ, R227 ;  /* 0x000000e3ffe3323e */ /* 0x000fe400000000ff */
        /* <DEDUP_REMOVED lines=11> */
.L_x_9441:
[----:B------:R-:W-:Y:S05]  /*2d90*/  BSYNC B1 ;  /* 0x0000000000017941 */ /* 0x000fea0003800000 */
.L_x_9440:
[----:B------:R-:W-:Y:S01]  /*2da0*/  @P3 FMUL.FTZ R192, R228, c[0x0][0x1ec] ;  /* 0x00007b00e4c03a20 */ /* 0x000fe20000410000 */
[----:B------:R-:W-:Y:S01]  /*2db0*/  @!P4 ISETP.NE.U32.AND P0, PT, RZ, c[0x0][0x218], PT ;  /* 0x00008600ff00ca0c */ /* 0x000fe20003f05070 */
[----:B------:R-:W-:Y:S03]  /*2dc0*/  BSSY B1, `(.L_x_9442) ;  /* 0x000000c000017945 */ /* 0x000fe60003800000 */
[----:B------:R-:W-:Y:S02]  /*2dd0*/  @P3 F2FP.PACK_AB R192, RZ, R192 ;  /* 0x000000c0ffc0323e */ /* 0x000fe400000000ff */
        /* <DEDUP_REMOVED lines=10> */
.L_x_9443:
[----:B------:R-:W-:Y:S05]  /*2e80*/  BSYNC B1 ;  /* 0x0000000000017941 */ /* 0x000fea0003800000 */
.L_x_9442:
[----:B------:R-:W-:Y:S01]  /*2e90*/  ISETP.NE.U32.AND P0, PT, RZ, c[0x0][0x258], PT ;  /* 0x00009600ff007a0c */ /* 0x000fe20003f05070 */
[----:B------:R-:W-:Y:S01]  /*2ea0*/  @P3 FMUL.FTZ R192, R227, c[0x0][0x1ec] ;  /* 0x00007b00e3c03a20 */ /* 0x000fe20000410000 */
[----:B------:R-:W-:Y:S01]  /*2eb0*/  ISETP.NE.U32.AND P1, PT, RZ, c[0x0][0x258], PT ;  /* 0x00009600ff007a0c */ /* 0x000fe20003f25070 */
[----:B------:R-:W-:Y:S01]  /*2ec0*/  BSSY B1, `(.L_x_9444) ;  /* 0x0000019000017945 */ /* 0x000fe20003800000 */
[----:B------:R-:W-:Y:S02]  /*2ed0*/  ISETP.NE.AND.EX P0, PT, RZ, c[0x0][0x25c], PT, P0 ;  /* 0x00009700ff007a0c */ /* 0x000fe40003f05300 */
[----:B------:R-:W-:Y:S02]  /*2ee0*/  @P3 F2FP.PACK_AB R192, RZ, R192 ;  /* 0x000000c0ffc0323e */ /* 0x000fe400000000ff */
        /* <DEDUP_REMOVED lines=22> */
.L_x_9445:
[----:B------:R-:W-:Y:S05]  /*3050*/  BSYNC B1 ;  /* 0x0000000000017941 */ /* 0x000fea0003800000 */
.L_x_9444:
        /* <DEDUP_REMOVED lines=8> */
[----:B------:R-:W-:-:S04]  /*30e0*/  @P3 F2FP.PACK_AB R164, RZ, R164 ;  /* 0x000000a4ffa4323e */ /* 0x000fc800000000ff */
        /* <DEDUP_REMOVED lines=12> */
.L_x_9447:
[----:B------:R-:W-:Y:S05]  /*31b0*/  BSYNC B1 ;  /* 0x0000000000017941 */ /* 0x000fea0003800000 */
.L_x_9446:
        /* <DEDUP_REMOVED lines=9> */
.L_x_9449:
[----:B------:R-:W-:Y:S05]  /*3250*/  BSYNC B1 ;  /* 0x0000000000017941 */ /* 0x000fea0003800000 */
.L_x_9448:
[----:B------:R-:W-:Y:S01]  /*3260*/  @P3 FMUL.FTZ R166, R164, c[0x0][0x1ec] ;  /* 0x00007b00a4a63a20 */ /* 0x000fe20000410000 */
[----:B------:R-:W-:Y:S01]  /*3270*/  @!P4 ISETP.NE.U32.AND P6, PT, RZ, c[0x0][0x218], PT ;  /* 0x00008600ff00ca0c */ /* 0x000fe20003fc5070 */
[----:B------:R-:W-:Y:S01]  /*3280*/  @P3 FMUL.FTZ R167, R165, c[0x0][0x1ec] ;  /* 0x00007b00a5a73a20 */ /* 0x000fe20000410000 */
        /* <DEDUP_REMOVED lines=17> */
.L_x_9451:
[----:B------:R-:W-:Y:S05]  /*33a0*/  BSYNC B1 ;  /* 0x0000000000017941 */ /* 0x000fea0003800000 */
.L_x_9450:
        /* <DEDUP_REMOVED lines=9> */
.L_x_9453:
[----:B------:R-:W-:Y:S05]  /*3440*/  BSYNC B1 ;  /* 0x0000000000017941 */ /* 0x000fea0003800000 */
.L_x_9452:
        /* <DEDUP_REMOVED lines=14> */
.L_x_9455:
[----:B------:R-:W-:Y:S05]  /*3530*/  BSYNC B1 ;  /* 0x0000000000017941 */ /* 0x000fea0003800000 */
.L_x_9454:
        /* <DEDUP_REMOVED lines=16> */
.L_x_9457:
[----:B------:R-:W-:Y:S05]  /*3640*/  BSYNC B1 ;  /* 0x0000000000017941 */ /* 0x000fea0003800000 */
.L_x_9456:
        /* <DEDUP_REMOVED lines=14> */
.L_x_9459:
[----:B------:R-:W-:Y:S05]  /*3730*/  BSYNC B1 ;  /* 0x0000000000017941 */ /* 0x000fea0003800000 */
.L_x_9458:
[----:B------:R-:W-:Y:S01]  /*3740*/  @P3 FMUL.FTZ R192, R227, c[0x0][0x1ec] ;  /* 0x00007b00e3c03a20 */ /* 0x000fe20000410000 */
[----:B------:R-:W-:Y:S01]  /*3750*/  @!P4 ISETP.NE.U32.AND P2, PT, RZ, c[0x0][0x218], PT ;  /* 0x00008600ff00ca0c */ /* 0x000fe20003f45070 */
[----:B------:R-:W-:Y:S01]  /*3760*/  BSSY B1, `(.L_x_9460) ;  /* 0x0000016000017945 */ /* 0x000fe20003800000 */
[----:B------:R-:W-:Y:S02]  /*3770*/  SEL R164, R164, R32, P1 ;  /* 0x00000020a4a47207 */ /* 0x000fe40000800000 */
[----:B------:R-:W-:Y:S02]  /*3780*/  @P3 F2FP.PACK_AB R192, RZ, R192 ;  /* 0x000000c0ffc0323e */ /* 0x000fe400000000ff */
        /* <DEDUP_REMOVED lines=19> */
.L_x_9461:
[----:B------:R-:W-:Y:S05]  /*38c0*/  BSYNC B1 ;  /* 0x0000000000017941 */ /* 0x000fea0003800000 */
.L_x_9460:
        /* <DEDUP_REMOVED lines=9> */
[----:B------:R-:W-:-:S03]  /*3960*/  @P3 F2FP.PACK_AB R166, RZ, R166 ;  /* 0x000000a6ffa6323e */ /* 0x000fc600000000ff */
        /* <DEDUP_REMOVED lines=11> */
.L_x_9463:
[----:B------:R-:W-:Y:S05]  /*3a20*/  BSYNC B1 ;  /* 0x0000000000017941 */ /* 0x000fea0003800000 */
.L_x_9462:
[----:B------:R-:W-:Y:S01]  /*3a30*/  @P3 FMUL.FTZ R165, R164, c[0x0][0x1ec] ;  /* 0x00007b00a4a53a20 */ /* 0x000fe20000410000 */
[----:B------:R-:W-:Y:S01]  /*3a40*/  @!P4 ISETP.NE.U32.AND P5, PT, RZ, c[0x0][0x218], PT ;  /* 0x00008600ff00ca0c */ /* 0x000fe20003fa5070 */
[----:B------:R-:W-:Y:S01]  /*3a50*/  BSSY B1, `(.L_x_9464) ;  /* 0x000000d000017945 */ /* 0x000fe20003800000 */
[----:B------:R-:W-:Y:S02]  /*3a60*/  @!P4 ISETP.NE.AND.EX P2, PT, RZ, c[0x0][0x21c], PT, P2 ;  /* 0x00008700ff00ca0c */ /* 0x000fe40003f45320 */
        /* <DEDUP_REMOVED lines=11> */
.L_x_9465:
[----:B------:R-:W-:Y:S05]  /*3b20*/  BSYNC B1 ;  /* 0x0000000000017941 */ /* 0x000fea0003800000 */
.L_x_9464:
        /* <DEDUP_REMOVED lines=9> */
.L_x_9467:
[----:B------:R-:W-:Y:S05]  /*3bc0*/  BSYNC B1 ;  /* 0x0000000000017941 */ /* 0x000fea0003800000 */
.L_x_9466:
        /* <DEDUP_REMOVED lines=20> */
.L_x_9469:
[----:B------:R-:W-:Y:S05]  /*3d10*/  BSYNC B1 ;  /* 0x0000000000017941 */ /* 0x000fea0003800000 */
.L_x_9468:
        /* <DEDUP_REMOVED lines=9> */
.L_x_9471:
[----:B------:R-:W-:Y:S05]  /*3db0*/  BSYNC B1 ;  /* 0x0000000000017941 */ /* 0x000fea0003800000 */
.L_x_9470:
        /* <DEDUP_REMOVED lines=14> */
.L_x_9473:
[----:B------:R-:W-:Y:S05]  /*3ea0*/  BSYNC B1 ;  /* 0x0000000000017941 */ /* 0x000fea0003800000 */
.L_x_9472:
        /* <DEDUP_REMOVED lines=16> */
.L_x_9475:
[----:B------:R-:W-:Y:S05]  /*3fb0*/  BSYNC B1 ;  /* 0x0000000000017941 */ /* 0x000fea0003800000 */
.L_x_9474:
        /* <DEDUP_REMOVED lines=24> */
.L_x_9477:
[----:B------:R-:W-:Y:S05]  /*4140*/  BSYNC B1 ;  /* 0x0000000000017941 */ /* 0x000fea0003800000 */
.L_x_9476:
        /* <DEDUP_REMOVED lines=22> */
.L_x_9479:
[----:B------:R-:W-:Y:S05]  /*42b0*/  BSYNC B1 ;  /* 0x0000000000017941 */ /* 0x000fea0003800000 */
.L_x_9478:
        /* <DEDUP_REMOVED lines=9> */
.L_x_9481:
[----:B------:R-:W-:Y:S05]  /*4350*/  BSYNC B1 ;  /* 0x0000000000017941 */ /* 0x000fea0003800000 */
.L_x_9480:
        /* <DEDUP_REMOVED lines=19> */
.L_x_9483:
[----:B------:R-:W-:Y:S05]  /*4490*/  BSYNC B1 ;  /* 0x0000000000017941 */ /* 0x000fea0003800000 */
.L_x_9482:
        /* <DEDUP_REMOVED lines=9> */
.L_x_9485:
[----:B------:R-:W-:Y:S05]  /*4530*/  BSYNC B1 ;  /* 0x0000000000017941 */ /* 0x000fea0003800000 */
.L_x_9484:
        /* <DEDUP_REMOVED lines=20> */
.L_x_9487:
[----:B------:R-:W-:Y:S05]  /*4680*/  BSYNC B1 ;  /* 0x0000000000017941 */ /* 0x000fea0003800000 */
.L_x_9486:
        /* <DEDUP_REMOVED lines=9> */
.L_x_9489:
[----:B------:R-:W-:Y:S05]  /*4720*/  BSYNC B1 ;  /* 0x0000000000017941 */ /* 0x000fea0003800000 */
.L_x_9488:
        /* <DEDUP_REMOVED lines=14> */
.L_x_9491:
[----:B------:R-:W-:Y:S05]  /*4810*/  BSYNC B1 ;  /* 0x0000000000017941 */ /* 0x000fea0003800000 */
.L_x_9490:
        /* <DEDUP_REMOVED lines=12> */
[----:B------:R-:W-:Y:S02]  /*48e0*/  @P3 F2FP.PACK_AB R228, RZ, R228 ;  /* 0x000000e4ffe4323e */ /* 0x000fe400000000ff */
        /* <DEDUP_REMOVED lines=14> */
.L_x_9493:
[----:B------:R-:W-:Y:S05]  /*49d0*/  BSYNC B1 ;  /* 0x0000000000017941 */ /* 0x000fea0003800000 */
.L_x_9492:
        /* <DEDUP_REMOVED lines=21> */
.L_x_9495:
[----:B------:R-:W-:Y:S05]  /*4b30*/  BSYNC B1 ;  /* 0x0000000000017941 */ /* 0x000fea0003800000 */
.L_x_9494:
[C---:B------:R-:W-:Y:S01]  /*4b40*/  SEL R32, R164.reuse, R32, P1 ;  /* 0x00000020a4207207 */ /* 0x040fe20000800000 */
[----:B------:R-:W-:Y:S01]  /*4b50*/  @P3 FMUL.FTZ R164, R164, c[0x0][0x1ec] ;  /* 0x00007b00a4a43a20 */ /* 0x000fe20000410000 */
[----:B------:R-:W-:Y:S01]  /*4b60*/  @!P4 ISETP.NE.U32.AND P5, PT, RZ, c[0x0][0x218], PT ;  /* 0x00008600ff00ca0c */ /* 0x000fe20003fa5070 */
[----:B------:R-:W-:Y:S01]  /*4b70*/  BSSY B1, `(.L_x_9496) ;  /* 0x000000d000017945 */ /* 0x000fe20003800000 */
[----:B------:R-:W-:Y:S02]  /*4b80*/  @!P4 ISETP.NE.AND.EX P2, PT, RZ, c[0x0][0x21c], PT, P2 ;  /* 0x00008700ff00ca0c */ /* 0x000fe40003f45320 */
        /* <DEDUP_REMOVED lines=11> */
.L_x_9497:
[----:B------:R-:W-:Y:S05]  /*4c40*/  BSYNC B1 ;  /* 0x0000000000017941 */ /* 0x000fea0003800000 */
.L_x_9496:
        /* <DEDUP_REMOVED lines=11> */
.L_x_9499:
[----:B------:R-:W-:Y:S05]  /*4d00*/  BSYNC B1 ;  /* 0x0000000000017941 */ /* 0x000fea0003800000 */
.L_x_9498:
[----:B------:R-:W-:Y:S01]  /*4d10*/  @P3 FMUL.FTZ R165, R166, c[0x0][0x1ec] ;  /* 0x00007b00a6a53a20 */ /* 0x000fe20000410000 */
[----:B------:R-:W-:Y:S01]  /*4d20*/  @!P4 ISETP.NE.U32.AND P5, PT, RZ, c[0x0][0x218], PT ;  /* 0x00008600ff00ca0c */ /* 0x000fe20003fa5070 */
[----:B------:R-:W-:Y:S01]  /*4d30*/  BSSY B1, `(.L_x_9500) ;  /* 0x0000011000017945 */ /* 0x000fe20003800000 */
[----:B------:R-:W-:Y:S02]  /*4d40*/  @P3 F2FP.PACK_AB R164, RZ, R164 ;  /* 0x000000a4ffa4323e */ /* 0x000fe400000000ff */
[----:B------:R-:W-:Y:S02]  /*4d50*/  @P3 F2FP.PACK_AB R165, RZ, R165 ;  /* 0x000000a5ffa5323e */ /* 0x000fe400000000ff */
        /* <DEDUP_REMOVED lines=14> */
.L_x_9501:
[----:B------:R-:W-:Y:S05]  /*4e40*/  BSYNC B1 ;  /* 0x0000000000017941 */ /* 0x000fea0003800000 */
.L_x_9500:
        /* <DEDUP_REMOVED lines=11> */
.L_x_9503:
[----:B------:R-:W-:Y:S05]  /*4f00*/  BSYNC B1 ;  /* 0x0000000000017941 */ /* 0x000fea0003800000 */
.L_x_9502:
        /* <DEDUP_REMOVED lines=19> */
.L_x_9505:
[----:B------:R-:W-:Y:S05]  /*5040*/  BSYNC B1 ;  /* 0x0000000000017941 */ /* 0x000fea0003800000 */
.L_x_9504:
        /* <DEDUP_REMOVED lines=11> */
.L_x_9507:
[----:B------:R-:W-:Y:S05]  /*5100*/  BSYNC B1 ;  /* 0x0000000000017941 */ /* 0x000fea0003800000 */
.L_x_9506:
[----:B------:R-:W-:Y:S01]  /*5110*/  @P3 FMUL.FTZ R165, R166, c[0x0][0x1ec] ;  /* 0x00007b00a6a53a20 */ /* 0x000fe20000410000 */
[----:B------:R-:W-:Y:S01]  /*5120*/  @!P4 ISETP.NE.U32.AND P2, PT, RZ, c[0x0][0x218], PT ;  /* 0x00008600ff00ca0c */ /* 0x000fe20003f45070 */
[----:B------:R-:W-:Y:S01]  /*5130*/  BSSY B1, `(.L_x_9508) ;  /* 0x000000f000017945 */ /* 0x000fe20003800000 */
[----:B------:R-:W-:Y:S02]  /*5140*/  @P3 F2FP.PACK_AB R164, RZ, R164 ;  /* 0x000000a4ffa4323e */ /* 0x000fe400000000ff */
[----:B------:R-:W-:Y:S02]  /*5150*/  @P3 F2FP.PACK_AB R165, RZ, R165 ;  /* 0x000000a5ffa5323e */ /* 0x000fe400000000ff */
        /* <DEDUP_REMOVED lines=12> */
.L_x_9509:
[----:B------:R-:W-:Y:S05]  /*5220*/  BSYNC B1 ;  /* 0x0000000000017941 */ /* 0x000fea0003800000 */
.L_x_9508:
[C---:B------:R-:W-:Y:S01]  /*5230*/  SEL R163, R164.reuse, R163, P1 ;  /* 0x000000a3a4a37207 */ /* 0x040fe20000800000 */
[----:B------:R-:W-:Y:S01]  /*5240*/  @P3 FMUL.FTZ R164, R164, c[0x0][0x1ec] ;  /* 0x00007b00a4a43a20 */ /* 0x000fe20000410000 */
[----:B------:R-:W-:-:S04]  /*5250*/  @P0 MOV R165, 0x20 ;  /* 0x0000002000a50802 */ /* 0x000fc80000000f00 */
[----:B------:R-:W-:-:S04]  /*5260*/  @P3 F2FP.PACK_AB R164, RZ, R164 ;  /* 0x000000a4ffa4323e */ /* 0x000fc800000000ff */
        /* <DEDUP_REMOVED lines=14> */
.L_x_9424:
[----:B------:R-:W-:Y:S05]  /*5350*/  BSYNC B0 ;  /* 0x0000000000007941 */ /* 0x000fea0003800000 */
.L_x_9422:
        /* <DEDUP_REMOVED lines=220> */
.L_x_9428:
[----:B------:R-:W-:Y:S01]  /*6120*/  HFMA2.MMA R166, -RZ, RZ, 0, 5.9604644775390625e-08 ;  /* 0x00000001ffa67435 */ /* 0x000fe200000001ff */
[----:B------:R-:W-:-:S02]  /*6130*/  MOV R165, R218 ;  /* 0x000000da00a57202 */ /* 0x000fc40000000f00 */
[----:B------:R-:W-:Y:S02]  /*6140*/  MOV R228, 0x1f ;  /* 0x0000001f00e47802 */ /* 0x000fe40000000f00 */
[----:B------:R-:W-:Y:S02]  /*6150*/  MOV R227, 0xffffffff ;  /* 0xffffffff00e37802 */ /* 0x000fe40000000f00 */
[----:B------:R-:W-:Y:S02]  /*6160*/  MOV R164, 0x6180 ;  /* 0x0000618000a47802 */ /* 0x000fe40000000f00 */
[----:B--2--5:R-:W-:Y:S05]  /*6170*/  CALL.REL.NOINC `($__internal_123_$__cuda_sm70_shflsync_bfly_p) ;  /* 0x0000046000007944 */ /* 0x024fea0003c00000 */
[----:B-1----:R-:W-:Y:S01]  /*6180*/  MOV R167, R166 ;  /* 0x000000a600a77202 */ /* 0x002fe20000000f00 */
[----:B------:R-:W-:Y:S05]  /*6190*/  BRA `(.L_x_9511) ;  /* 0xffffc47000007947 */ /* 0x000fea000383ffff */
.L_x_9429:
[----:B------:R-:W-:Y:S01]  /*61a0*/  HFMA2.MMA R166, -RZ, RZ, 0, 5.9604644775390625e-08 ;  /* 0x00000001ffa67435 */ /* 0x000fe200000001ff */
[----:B------:R-:W-:Y:S02]  /*61b0*/  MOV R165, R217 ;  /* 0x000000d900a57202 */ /* 0x000fe40000000f00 */
[----:B------:R-:W-:Y:S02]  /*61c0*/  MOV R228, 0x1f ;  /* 0x0000001f00e47802 */ /* 0x000fe40000000f00 */
[----:B------:R-:W-:-:S02]  /*61d0*/  MOV R227, 0xffffffff ;  /* 0xffffffff00e37802 */ /* 0x000fc40000000f00 */
[----:B------:R-:W-:Y:S02]  /*61e0*/  MOV R164, 0x6200 ;  /* 0x0000620000a47802 */ /* 0x000fe40000000f00 */
[----:B012--5:R-:W-:Y:S05]  /*61f0*/  CALL.REL.NOINC `($__internal_123_$__cuda_sm70_shflsync_bfly_p) ;  /* 0x000003e000007944 */ /* 0x027fea0003c00000 */
[----:B------:R-:W-:Y:S01]  /*6200*/  FADD.FTZ R218, R167, R218 ;  /* 0x000000daa7da7221 */ /* 0x000fe20000010000 */
[----:B------:R-:W-:Y:S01]  /*6210*/  MOV R228, 0x1f ;  /* 0x0000001f00e47802 */ /* 0x000fe20000000f00 */
[----:B-1----:R-:W-:Y:S01]  /*6220*/  FADD.FTZ R217, R217, R166 ;  /* 0x000000a6d9d97221 */ /* 0x002fe20000010000 */
[----:B------:R-:W-:Y:S01]  /*6230*/  HFMA2.MMA R166, -RZ, RZ, 0, 1.1920928955078125e-07 ;  /* 0x00000002ffa67435 */ /* 0x000fe200000001ff */
[----:B------:R-:W-:Y:S02]  /*6240*/  MOV R227, 0xffffffff ;  /* 0xffffffff00e37802 */ /* 0x000fe40000000f00 */
[----:B------:R-:W-:Y:S02]  /*6250*/  MOV R165, R218 ;  /* 0x000000da00a57202 */ /* 0x000fe40000000f00 */
[----:B------:R-:W-:Y:S02]  /*6260*/  MOV R164, 0x6280 ;  /* 0x0000628000a47802 */ /* 0x000fe40000000f00 */
[----:B------:R-:W-:Y:S05]  /*6270*/  CALL.REL.NOINC `($__internal_123_$__cuda_sm70_shflsync_bfly_p) ;  /* 0x0000036000007944 */ /* 0x000fea0003c00000 */
[----:B-1----:R-:W-:Y:S01]  /*6280*/  MOV R167, R166 ;  /* 0x000000a600a77202 */ /* 0x002fe20000000f00 */
[----:B------:R-:W-:Y:S01]  /*6290*/  HFMA2.MMA R166, -RZ, RZ, 0, 1.1920928955078125e-07 ;  /* 0x00000002ffa67435 */ /* 0x000fe200000001ff */
[----:B------:R-:W-:-:S02]  /*62a0*/  MOV R165, R217 ;  /* 0x000000d900a57202 */ /* 0x000fc40000000f00 */
[----:B------:R-:W-:Y:S02]  /*62b0*/  MOV R228, 0x1f ;  /* 0x0000001f00e47802 */ /* 0x000fe40000000f00 */
[----:B------:R-:W-:Y:S02]  /*62c0*/  MOV R227, 0xffffffff ;  /* 0xffffffff00e37802 */ /* 0x000fe40000000f00 */
[----:B------:R-:W-:Y:S02]  /*62d0*/  MOV R164, 0x62f0 ;  /* 0x000062f000a47802 */ /* 0x000fe40000000f00 */
[----:B------:R-:W-:Y:S05]  /*62e0*/  CALL.REL.NOINC `($__internal_123_$__cuda_sm70_shflsync_bfly_p) ;  /* 0x000002f000007944 */ /* 0x000fea0003c00000 */
[----:B------:R-:W-:Y:S01]  /*62f0*/  FADD.FTZ R218, R167, R218 ;  /* 0x000000daa7da7221 */ /* 0x000fe20000010000 */
[----:B------:R-:W-:Y:S01]  /*6300*/  MOV R228, 0x1f ;  /* 0x0000001f00e47802 */ /* 0x000fe20000000f00 */
[----:B-1----:R-:W-:Y:S01]  /*6310*/  FADD.FTZ R217, R217, R166 ;  /* 0x000000a6d9d97221 */ /* 0x002fe20000010000 */
[----:B------:R-:W-:Y:S01]  /*6320*/  HFMA2.MMA R166, -RZ, RZ, 0, 2.384185791015625e-07 ;  /* 0x00000004ffa67435 */ /* 0x000fe200000001ff */
[----:B------:R-:W-:Y:S02]  /*6330*/  MOV R227, 0xffffffff ;  /* 0xffffffff00e37802 */ /* 0x000fe40000000f00 */
[----:B------:R-:W-:-:S02]  /*6340*/  MOV R165, R218 ;  /* 0x000000da00a57202 */ /* 0x000fc40000000f00 */
[----:B------:R-:W-:Y:S02]  /*6350*/  MOV R164, 0x6370 ;  /* 0x0000637000a47802 */ /* 0x000fe40000000f00 */
[----:B------:R-:W-:Y:S05]  /*6360*/  CALL.REL.NOINC `($__internal_123_$__cuda_sm70_shflsync_bfly_p) ;  /* 0x0000027000007944 */ /* 0x000fea0003c00000 */
[----:B-1----:R-:W-:Y:S01]  /*6370*/  MOV R167, R166 ;  /* 0x000000a600a77202 */ /* 0x002fe20000000f00 */
[----:B------:R-:W-:Y:S01]  /*6380*/  HFMA2.MMA R166, -RZ, RZ, 0, 2.384185791015625e-07 ;  /* 0x00000004ffa67435 */ /* 0x000fe200000001ff */
[----:B------:R-:W-:Y:S02]  /*6390*/  MOV R165, R217 ;  /* 0x000000d900a57202 */ /* 0x000fe40000000f00 */
[----:B------:R-:W-:Y:S02]  /*63a0*/  MOV R228, 0x1f ;  /* 0x0000001f00e47802 */ /* 0x000fe40000000f00 */
[----:B------:R-:W-:Y:S02]  /*63b0*/  MOV R227, 0xffffffff ;  /* 0xffffffff00e37802 */ /* 0x000fe40000000f00 */
[----:B------:R-:W-:Y:S02]  /*63c0*/  MOV R164, 0x63e0 ;  /* 0x000063e000a47802 */ /* 0x000fe40000000f00 */
[----:B------:R-:W-:Y:S05]  /*63d0*/  CALL.REL.NOINC `($__internal_123_$__cuda_sm70_shflsync_bfly_p) ;  /* 0x0000020000007944 */ /* 0x000fea0003c00000 */
[----:B------:R-:W-:Y:S01]  /*63e0*/  FADD.FTZ R167, R167, R218 ;  /* 0x000000daa7a77221 */ /* 0x000fe20000010000 */
[----:B------:R-:W-:Y:S01]  /*63f0*/  MOV R228, 0x1f ;  /* 0x0000001f00e47802 */ /* 0x000fe20000000f00 */
[----:B-1----:R-:W-:Y:S01]  /*6400*/  FADD.FTZ R192, R217, R166 ;  /* 0x000000a6d9c07221 */ /* 0x002fe20000010000 */
[----:B------:R-:W-:Y:S01]  /*6410*/  HFMA2.MMA R166, -RZ, RZ, 0, 4.76837158203125e-07 ;  /* 0x00000008ffa67435 */ /* 0x000fe200000001ff */
[----:B------:R-:W-:-:S02]  /*6420*/  MOV R227, 0xffffffff ;  /* 0xffffffff00e37802 */ /* 0x000fc40000000f00 */
[----:B------:R-:W-:Y:S02]  /*6430*/  MOV R165, R167 ;  /* 0x000000a700a57202 */ /* 0x000fe40000000f00 */
[----:B------:R-:W-:Y:S02]  /*6440*/  MOV R164, 0x6460 ;  /* 0x0000646000a47802 */ /* 0x000fe40000000f00 */
[----:B------:R-:W-:Y:S05]  /*6450*/  CALL.REL.NOINC `($__internal_123_$__cuda_sm70_shflsync_bfly_p) ;  /* 0x0000018000007944 */ /* 0x000fea0003c00000 */
[----:B-1----:R-:W-:Y:S01]  /*6460*/  MOV R193, R166 ;  /* 0x000000a600c17202 */ /* 0x002fe20000000f00 */
[----:B------:R-:W-:Y:S01]  /*6470*/  HFMA2.MMA R166, -RZ, RZ, 0, 4.76837158203125e-07 ;  /* 0x00000008ffa67435 */ /* 0x000fe200000001ff */
[----:B------:R-:W-:Y:S02]  /*6480*/  MOV R165, R192 ;  /* 0x000000c000a57202 */ /* 0x000fe40000000f00 */
[----:B------:R-:W-:Y:S02]  /*6490*/  MOV R228, 0x1f ;  /* 0x0000001f00e47802 */ /* 0x000fe40000000f00 */
[----:B------:R-:W-:Y:S02]  /*64a0*/  MOV R227, 0xffffffff ;  /* 0xffffffff00e37802 */ /* 0x000fe40000000f00 */
[----:B------:R-:W-:-:S02]  /*64b0*/  MOV R164, 0x64d0 ;  /* 0x000064d000a47802 */ /* 0x000fc40000000f00 */
[----:B------:R-:W-:Y:S05]  /*64c0*/  CALL.REL.NOINC `($__internal_123_$__cuda_sm70_shflsync_bfly_p) ;  /* 0x0000011000007944 */ /* 0x000fea0003c00000 */
[----:B------:R-:W-:Y:S01]  /*64d0*/  FADD.FTZ R167, R193, R167 ;  /* 0x000000a7c1a77221 */ /* 0x000fe20000010000 */
[----:B------:R-:W-:Y:S01]  /*64e0*/  MOV R228, 0x1f ;  /* 0x0000001f00e47802 */ /* 0x000fe20000000f00 */
[----:B-1----:R-:W-:Y:S01]  /*64f0*/  FADD.FTZ R192, R192, R166 ;  /* 0x000000a6c0c07221 */ /* 0x002fe20000010000 */
[----:B------:R-:W-:Y:S01]  /*6500*/  HFMA2.MMA R166, -RZ, RZ, 0, 9.5367431640625e-07 ;  /* 0x00000010ffa67435 */ /* 0x000fe200000001ff */
[----:B------:R-:W-:-:S02]  /*6510*/  MOV R227, 0xffffffff ;  /* 0xffffffff00e37802 */ /* 0x000fc40000000f00 */
[----:B------:R-:W-:Y:S02]  /*6520*/  MOV R165, R167 ;  /* 0x000000a700a57202 */ /* 0x000fe40000000f00 */
[----:B------:R-:W-:Y:S02]  /*6530*/  MOV R164, 0x6550 ;  /* 0x0000655000a47802 */ /* 0x000fe40000000f00 */
[----:B------:R-:W-:Y:S05]  /*6540*/  CALL.REL.NOINC `($__internal_123_$__cuda_sm70_shflsync_bfly_p) ;  /* 0x0000009000007944 */ /* 0x000fea0003c00000 */
[----:B-1----:R-:W-:Y:S01]  /*6550*/  MOV R193, R166 ;  /* 0x000000a600c17202 */ /* 0x002fe20000000f00 */
[----:B------:R-:W-:Y:S01]  /*6560*/  HFMA2.MMA R166, -RZ, RZ, 0, 9.5367431640625e-07 ;  /* 0x00000010ffa67435 */ /* 0x000fe200000001ff */
[----:B------:R-:W-:Y:S02]  /*6570*/  MOV R165, R192 ;  /* 0x000000c000a57202 */ /* 0x000fe40000000f00 */
[----:B------:R-:W-:Y:S02]  /*6580*/  MOV R228, 0x1f ;  /* 0x0000001f00e47802 */ /* 0x000fe40000000f00 */
[----:B------:R-:W-:Y:S02]  /*6590*/  MOV R227, 0xffffffff ;  /* 0xffffffff00e37802 */ /* 0x000fe40000000f00 */
[----:B------:R-:W-:-:S02]  /*65a0*/  MOV R164, 0x65c0 ;  /* 0x000065c000a47802 */ /* 0x000fc40000000f00 */
[----:B------:R-:W-:Y:S05]  /*65b0*/  CALL.REL.NOINC `($__internal_123_$__cuda_sm70_shflsync_bfly_p) ;  /* 0x0000002000007944 */ /* 0x000fea0003c00000 */
[----:B-1----:R-:W-:Y:S01]  /*65c0*/  MOV R164, R166 ;  /* 0x000000a600a47202 */ /* 0x002fe20000000f00 */
[----:B------:R-:W-:Y:S05]  /*65d0*/  BRA `(.L_x_9512) ;  /* 0xffffc15000007947 */ /* 0x000fea000383ffff */
        .weak           $__internal_123_$__cuda_sm70_shflsync_bfly_p
        .type           $__internal_123_$__cuda_sm70_shflsync_bfly_p,@function
        .size           $__internal_123_$__cuda_sm70_shflsync_bfly_p,(.L_x_15005 - $__internal_123_$__cuda_sm70_shflsync_bfly_p)
$__internal_123_$__cuda_sm70_shflsync_bfly_p:
[----:B------:R-:W-:Y:S04]  /*65e0*/  WARPSYNC R227 ;  /* 0x000000e300007348 */ /* 0x000fe80003800000 */
[----:B------:R0:W1:Y:S02]  /*65f0*/  SHFL.BFLY PT, R166, R165, R166, R228 ;  /* 0x0c0000a6a5a67389 */ /* 0x00006400000e00e4 */
[----:B0-----:R-:W-:-:S06]  /*6600*/  HFMA2.MMA R165, -RZ, RZ, 0, 0 ;  /* 0x00000000ffa57435 */ /* 0x001fcc00000001ff */
[----:B------:R-:W-:Y:S05]  /*6610*/  RET.REL.NODEC R164 `(_ZN10layer_norm13ln_bwd_kernelINS_13Kernel_traitsI6__halfS2_fS2_fjLj1280ELj1ELj4ELj1ELj16ENS_18Kernel_traits_baseILj1280ES2_S2_fS2_fjLj128EEEEELb0ELb0ELb1ELb1EEEvNS_9BwdParamsE) ;  /* 0xffff99e0a4007950 */ /* 0x000fea0003c3ffff */
.L_x_9513:
        /* <DEDUP_REMOVED lines=14> */
.L_x_15005:


//--------------------- .text._ZN10layer_norm13ln_bwd_kernelINS_13Kernel_traitsI6__halfS2_fS2_fjLj1280ELj1ELj4ELj1ELj16ENS_18Kernel_traits_baseILj1280ES2_S2_fS2_fjLj128EEEEELb0ELb1ELb0ELb0EEEvNS_9BwdParamsE --------------------------
	.section	.text._ZN10layer_norm13ln_bwd_kernelINS_13Kernel_traitsI6__halfS2_fS2_fjLj1280ELj1ELj4ELj1ELj16ENS_18Kernel_traits_baseILj1280ES2_S2_fS2_fjLj128EEEEELb0ELb1ELb0ELb0EEEvNS_9BwdParamsE,"ax",@progbits
	.sectioninfo	@"SHI_REGISTERS=255"
	.align	128
        .global         _ZN10layer_norm13ln_bwd_kernelINS_13Kernel_traitsI6__halfS2_fS2_fjLj1280ELj1ELj4ELj1ELj16ENS_18Kernel_traits_baseILj1280ES2_S2_fS2_fjLj128EEEEELb0ELb1ELb0ELb0EEEvNS_9BwdParamsE
        .type           _ZN10layer_norm13ln_bwd_kernelINS_13Kernel_traitsI6__halfS2_fS2_fjLj1280ELj1ELj4ELj1ELj16ENS_18Kernel_traits_baseILj1280ES2_S2_fS2_fjLj128EEEEELb0ELb1ELb0ELb0EEEvNS_9BwdParamsE,@function
        .size           _ZN10layer_norm13ln_bwd_kernelINS_13Kernel_traitsI6__halfS2_fS2_fjLj1280ELj1ELj4ELj1ELj16ENS_18Kernel_traits_baseILj1280ES2_S2_fS2_fjLj128EEEEELb0ELb1ELb0ELb0EEEvNS_9BwdParamsE,(.L_x_15006 - _ZN10layer_norm13ln_bwd_kernelINS_13Kernel_traitsI6__halfS2_fS2_fjLj1280ELj1ELj4ELj1ELj16ENS_18Kernel_traits_baseILj1280ES2_S2_fS2_fjLj128EEEEELb0ELb1ELb0ELb0EEEvNS_9BwdParamsE)
        .other          _ZN10layer_norm13ln_bwd_kernelINS_13Kernel_traitsI6__halfS2_fS2_fjLj1280ELj1ELj4ELj1ELj16ENS_18Kernel_traits_baseILj1280ES2_S2_fS2_fjLj128EEEEELb0ELb1ELb0ELb0EEEvNS_9BwdParamsE,@"STO_CUDA_ENTRY STV_DEFAULT"
_ZN10layer_norm13ln_bwd_kernelINS_13Kernel_traitsI6__halfS2_fS2_fjLj1280ELj1ELj4ELj1ELj16ENS_18Kernel_traits_baseILj1280ES2_S2_fS2_fjLj128EEEEELb0ELb1ELb0ELb0EEEvNS_9BwdParamsE:
.text._ZN10layer_norm13ln_bwd_kernelINS_13Kernel_traitsI6__halfS2_fS2_fjLj1280ELj1ELj4ELj1ELj16ENS_18Kernel_traits_baseILj1280ES2_S2_fS2_fjLj128EEEEELb0ELb1ELb0ELb0EEEvNS_9BwdParamsE:
        /* <DEDUP_REMOVED lines=177> */
[--C-:B------:R-:W-:Y:S02]  /*0b10*/  HADD2.F32 R24, -RZ, R25.reuse.H1_H1 ;  /* 0x30000019ff187230 */ /* 0x100fe40000004100 */
[----:B-1----:R-:W-:Y:S01]  /*0b20*/  HADD2.F32 R0, -RZ, R25.H0_H0 ;  /* 0x20000019ff007230 */ /* 0x002fe20000004100 */
[----:B------:R0:W-:Y:S01]  /*0b30*/  STL [R1+0xf8], R3 ;  /* 0x0000f80301007387 */ /* 0x0001e20000100800 */
[----:B--2---:R-:W-:-:S03]  /*0b40*/  HFMA2.MMA R29, -RZ, RZ, 0, 0 ;  /* 0x00000000ff1d7435 */ /* 0x004fc600000001ff */
        /* <DEDUP_REMOVED lines=90> */
.L_x_9538:
        /* <DEDUP_REMOVED lines=45> */
[----:B------:R-:W-:Y:S01]  /*13c0*/  @P0 LEA.HI.X R215, R0, c[0x0][0x21c], RZ, 0x5, P6 ;  /* 0x0000870000d70a11 */ /* 0x000fe200030f2cff */
[--C-:B--2---:R-:W-:Y:S02]  /*13d0*/  HADD2.F32 R202, -RZ, R192.reuse.H0_H0 ;  /* 0x200000c0ffca7230 */ /* 0x104fe40000004100 */
[----:B------:R-:W-:Y:S01]  /*13e0*/  HADD2.F32 R192, -RZ, R192.H1_H1 ;  /* 0x300000c0ffc07230 */ /* 0x000fe20000004100 */
[----:B------:R-:W-:Y:S01]  /*13f0*/  FMUL.FTZ R201, R19, R188 ;  /* 0x000000bc13c97220 */ /* 0x000fe20000410000 */
[----:B------:R0:W5:Y:S01]  /*1400*/  @P0 LDG.E.128 R144, [R214.64] ;  /* 0x00000004d6900981 */ /* 0x000162000c1e1d00 */
[----:B---3--:R-:W-:-:S03]  /*1410*/  FADD.FTZ R196, -R204, R196 ;  /* 0x000000c4ccc47221 */ /* 0x008fc60000010100 */
[----:B------:R0:W5:Y:S01]  /*1420*/  @P0 LDG.E.128 R148, [R214.64+0x10] ;  /* 0x00001004d6940981 */ /* 0x000162000c1e1d00 */
[C---:B------:R-:W-:Y:S02]  /*1430*/  FADD.FTZ R190, -R204.reuse, R190 ;  /* 0x000000beccbe7221 */ /* 0x040fe40000010100 */
[----:B------:R-:W-:Y:S02]  /*1440*/  FADD.FTZ R191, -R204, R191 ;  /* 0x000000bfccbf7221 */ /* 0x000fe40000010100 */
[----:B------:R-:W-:Y:S01]  /*1450*/  FMUL.FTZ R188, R224, R192 ;  /* 0x000000c0e0bc7220 */ /* 0x000fe20000410000 */
[--C-:B0-----:R-:W-:Y:S02]  /*1460*/  HADD2.F32 R214, -RZ, R193.reuse.H0_H0 ;  /* 0x200000c1ffd67230 */ /* 0x101fe40000004100 */
[----:B------:R-:W-:Y:S01]  /*1470*/  HADD2.F32 R193, -RZ, R193.H1_H1 ;  /* 0x300000c1ffc17230 */ /* 0x000fe20000004100 */
[----:B------:R-:W-:Y:S01]  /*1480*/  FADD.FTZ R68, R68, R202 ;  /* 0x000000ca44447221 */ /* 0x000fe20000010000 */
[----:B------:R-:W-:Y:S01]  /*1490*/  HADD2.F32 R215, -RZ, R194.H0_H0 ;  /* 0x200000c2ffd77230 */ /* 0x000fe20000004100 */
[----:B------:R-:W-:-:S02]  /*14a0*/  FFMA.FTZ R28, R201, R202, R28 ;  /* 0x000000cac91c7223 */ /* 0x000fc4000001001c */
[----:B------:R-:W-:Y:S02]  /*14b0*/  FMUL.FTZ R224, R19, R196 ;  /* 0x000000c413e07220 */ /* 0x000fe40000410000 */
        /* <DEDUP_REMOVED lines=21> */
[----:B------:R-:W-:-:S02]  /*1610*/  HADD2.F32 R194, -RZ, R194.H1_H1 ;  /* 0x300000c2ffc27230 */ /* 0x000fc40000004100 */
[--C-:B------:R-:W-:Y:S02]  /*1620*/  HADD2.F32 R222, -RZ, R195.reuse.H0_H0 ;  /* 0x200000c3ffde7230 */ /* 0x100fe40000004100 */
[----:B------:R-:W-:Y:S01]  /*1630*/  HADD2.F32 R195, -RZ, R195.H1_H1 ;  /* 0x300000c3ffc37230 */ /* 0x000fe20000004100 */
        /* <DEDUP_REMOVED lines=35> */
.L_x_9517:
[----:B------:R-:W-:Y:S05]  /*1870*/  BSYNC B1 ;  /* 0x0000000000017941 */ /* 0x000fea0003800000 */
.L_x_9516:
        /* <DEDUP_REMOVED lines=21> */
[--C-:B--2---:R-:W-:Y:S01]  /*19d0*/  HADD2.F32 R207, -RZ, R192.reuse.H0_H0 ;  /* 0x200000c0ffcf7230 */ /* 0x104fe20000004100 */
[----:B------:R-:W-:Y:S01]  /*19e0*/  FMUL.FTZ R213, R19, R189 ;  /* 0x000000bd13d57220 */ /* 0x000fe20000410000 */
[----:B------:R-:W-:-:S03]  /*19f0*/  HADD2.F32 R192, -RZ, R192.H1_H1 ;  /* 0x300000c0ffc07230 */ /* 0x000fc60000004100 */
        /* <DEDUP_REMOVED lines=9> */
[--C-:B0-----:R-:W-:Y:S02]  /*1a90*/  HADD2.F32 R208, -RZ, R193.reuse.H0_H0 ;  /* 0x200000c1ffd07230 */ /* 0x101fe40000004100 */
[----:B------:R-:W-:Y:S01]  /*1aa0*/  HADD2.F32 R193, -RZ, R193.H1_H1 ;  /* 0x300000c1ffc17230 */ /* 0x000fe20000004100 */
        /* <DEDUP_REMOVED lines=10> */
[----:B------:R-:W-:Y:S01]  /*1b50*/  HADD2.F32 R209, -RZ, R194.H0_H0 ;  /* 0x200000c2ffd17230 */ /* 0x000fe20000004100 */
        /* <DEDUP_REMOVED lines=8> */
[----:B------:R-:W-:Y:S02]  /*1be0*/  HADD2.F32 R194, -RZ, R194.H1_H1 ;  /* 0x300000c2ffc27230 */ /* 0x000fe40000004100 */
[----:B------:R-:W-:-:S03]  /*1bf0*/  HADD2.F32 R252, -RZ, R195.H0_H0 ;  /* 0x200000c3fffc7230 */ /* 0x000fc60000004100 */
        /* <DEDUP_REMOVED lines=39> */
.L_x_9519:
[----:B-1----:R-:W-:Y:S05]  /*1e70*/  BSYNC B1 ;  /* 0x0000000000017941 */ /* 0x002fea0003800000 */
.L_x_9518:
        /* <DEDUP_REMOVED lines=20> */
[--C-:B----4-:R-:W-:Y:S01]  /*1fc0*/  HADD2.F32 R196, -RZ, R188.reuse.H0_H0 ;  /* 0x200000bcffc47230 */ /* 0x110fe20000004100 */
[C---:B--2---:R-:W-:Y:S02]  /*1fd0*/  FADD.FTZ R3, -R204.reuse, R7 ;  /* 0x00000007cc037221 */ /* 0x044fe40000010100 */
[C---:B------:R-:W-:Y:S01]  /*1fe0*/  FADD.FTZ R5, -R204.reuse, R5 ;  /* 0x00000005cc057221 */ /* 0x040fe20000010100 */
[----:B------:R-:W-:Y:S01]  /*1ff0*/  HADD2.F32 R188, -RZ, R188.H1_H1 ;  /* 0x300000bcffbc7230 */ /* 0x000fe20000004100 */
        /* <DEDUP_REMOVED lines=13> */
[----:B------:R-:W-:-:S03]  /*20d0*/  HADD2.F32 R250, -RZ, R189.H0_H0 ;  /* 0x200000bdfffa7230 */ /* 0x000fc60000004100 */
[C---:B------:R-:W-:Y:S02]  /*20e0*/  FMUL.FTZ R221, R19.reuse, R4 ;  /* 0x0000000413dd7220 */ /* 0x040fe40000410000 */
[----:B------:R-:W-:Y:S02]  /*20f0*/  FMUL.FTZ R205, R19, R205 ;  /* 0x000000cd13cd7220 */ /* 0x000fe40000410000 */
[----:B------:R-:W-:Y:S02]  /*2100*/  FADD.FTZ R216, R216, R198 ;  /* 0x000000c6d8d87221 */ /* 0x000fe40000010000 */
[----:B------:R-:W-:Y:S01]  /*2110*/  FFMA.FTZ R215, R221, R198, R215 ;  /* 0x000000c6ddd77223 */ /* 0x000fe200000100d7 */
[----:B------:R-:W-:Y:S01]  /*2120*/  HADD2.F32 R189, -RZ, R189.H1_H1 ;  /* 0x300000bdffbd7230 */ /* 0x000fe20000004100 */
[----:B------:R-:W-:Y:S02]  /*2130*/  FADD.FTZ R192, -R204, R192 ;  /* 0x000000c0ccc07221 */ /* 0x000fe40000010100 */
        /* <DEDUP_REMOVED lines=19> */
[C---:B------:R-:W-:Y:S02]  /*2270*/  FMUL.FTZ R6, R19.reuse, R6 ;  /* 0x0000000613067220 */ /* 0x040fe40000410000 */
[----:B------:R-:W-:Y:S02]  /*2280*/  FMUL.FTZ R5, R19, R193 ;  /* 0x000000c113057220 */ /* 0x000fe40000410000 */
[----:B------:R-:W-:-:S02]  /*2290*/  FADD.FTZ R216, R216, R248 ;  /* 0x000000f8d8d87221 */ /* 0x000fc40000010000 */
[----:B------:R-:W-:Y:S01]  /*22a0*/  FFMA.FTZ R215, R4, R248, R215 ;  /* 0x000000f804d77223 */ /* 0x000fe200000100d7 */
[----:B------:R-:W-:Y:S01]  /*22b0*/  HADD2.F32 R191, -RZ, R191.H1_H1 ;  /* 0x300000bfffbf7230 */ /* 0x000fe20000004100 */
        /* <DEDUP_REMOVED lines=21> */
.L_x_9521:
[----:B0-----:R-:W-:Y:S05]  /*2410*/  BSYNC B1 ;  /* 0x0000000000017941 */ /* 0x001fea0003800000 */
.L_x_9520:
        /* <DEDUP_REMOVED lines=23> */
[--C-:B--2---:R-:W-:Y:S01]  /*2590*/  HADD2.F32 R196, -RZ, R188.reuse.H0_H0 ;  /* 0x200000bcffc47230 */ /* 0x104fe20000004100 */
[----:B------:R-:W-:Y:S01]  /*25a0*/  FADD.FTZ R8, -R204, R10 ;  /* 0x0000000acc087221 */ /* 0x000fe20000010100 */
[----:B------:R-:W-:Y:S01]  /*25b0*/  HADD2.F32 R188, -RZ, R188.H1_H1 ;  /* 0x300000bcffbc7230 */ /* 0x000fe20000004100 */
        /* <DEDUP_REMOVED lines=10> */
[--C-:B------:R-:W-:Y:S01]  /*2660*/  HADD2.F32 R243, -RZ, R189.reuse.H0_H0 ;  /* 0x200000bdfff37230 */ /* 0x100fe20000004100 */
        /* <DEDUP_REMOVED lines=17> */
[----:B0-----:R-:W-:Y:S02]  /*2780*/  FADD.FTZ R12, -R204, R194 ;  /* 0x000000c2cc0c7221 */ /* 0x001fe40000010100 */
        /* <DEDUP_REMOVED lines=34> */
.L_x_9523:
[----:B-1----:R-:W-:Y:S05]  /*29b0*/  BSYNC B1 ;  /* 0x0000000000017941 */ /* 0x002fea0003800000 */
.L_x_9522:
        /* <DEDUP_REMOVED lines=26> */
[--C-:B--2---:R-:W-:Y:S01]  /*2b60*/  HADD2.F32 R237, -RZ, R196.reuse.H0_H0 ;  /* 0x200000c4ffed7230 */ /* 0x104fe20000004100 */
[----:B------:R-:W-:Y:S01]  /*2b70*/  FADD.FTZ R15, -R204, R190 ;  /* 0x000000becc0f7221 */ /* 0x000fe20000010100 */
        /* <DEDUP_REMOVED lines=59> */
.L_x_9525:
[----:B------:R-:W-:Y:S05]  /*2f30*/  BSYNC B1 ;  /* 0x0000000000017941 */ /* 0x000fea0003800000 */
.L_x_9524:
[----:B------:R-:W-:Y:S05]  /*2f40*/  BRA.DIV ~URZ, `(.L_x_9526) ;  /* 0x000041427f007947 */ /* 0x000fea000b800000 */
[----:B------:R0:W1:Y:S02]  /*2f50*/  SHFL.BFLY PT, R191, R216, 0x1, 0x1f ;  /* 0x0c201f00d8bf7f89 */ /* 0x00006400000e0000 */
.L_x_9557:
        /* <DEDUP_REMOVED lines=18> */
.L_x_9558:
        /* <DEDUP_REMOVED lines=17> */
[-CC-:B------:R-:W-:Y:S01]  /*3190*/  FFMA.FTZ R193, R227, R194.reuse, R195.reuse ;  /* 0x000000c2e3c17223 */ /* 0x180fe200000100c3 */
[----:B------:R-:W-:Y:S01]  /*31a0*/  ISETP.NE.U32.AND P0, PT, RZ, c[0x0][0x258], PT ;  /* 0x00009600ff007a0c */ /* 0x000fe20003f05070 */
[----:B------:R-:W4:Y:S01]  /*31b0*/  LDL R222, [R1+0x2c] ;  /* 0x00002c0001de7983 */ /* 0x000f220000100800 */
[----:B------:R-:W-:Y:S01]  /*31c0*/  ISETP.NE.AND.EX P6, PT, RZ, c[0x0][0x21c], PT, P6 ;  /* 0x00008700ff007a0c */ /* 0x000fe20003fc5360 */
[----:B------:R-:W-:-:S02]  /*31d0*/  FFMA.FTZ R192, R201, R194, R195 ;  /* 0x000000c2c9c07223 */ /* 0x000fc400000100c3 */
[----:B------:R-:W4:Y:S02]  /*31e0*/  LDL R215, [R1+0xd4] ;  /* 0x0000d40001d77983 */ /* 0x000f240000100800 */
[----:B------:R-:W-:Y:S02]  /*31f0*/  FADD.FTZ R192, R202, -R192 ;  /* 0x800000c0cac07221 */ /* 0x000fe40000010000 */
[----:B------:R-:W4:Y:S02]  /*3200*/  LDL R204, [R1+0xd0] ;  /* 0x0000d00001cc7983 */ /* 0x000f240000100800 */
[----:B-----5:R-:W-:Y:S01]  /*3210*/  FMUL.FTZ R192, R19, R192 ;  /* 0x000000c013c07220 */ /* 0x020fe20000410000 */
[----:B------:R-:W-:-:S03]  /*3220*/  ISETP.NE.AND.EX P0, PT, RZ, c[0x0][0x25c], PT, P0 ;  /* 0x00009700ff007a0c */ /* 0x000fc60003f05300 */
        /* <DEDUP_REMOVED lines=8> */
[--C-:B---3--:R-:W-:Y:S02]  /*32b0*/  HADD2.F32 R196, -RZ, R188.reuse.H0_H0 ;  /* 0x200000bcffc47230 */ /* 0x108fe40000004100 */
[----:B------:R-:W-:-:S05]  /*32c0*/  HADD2.F32 R188, -RZ, R188.H1_H1 ;  /* 0x300000bcffbc7230 */ /* 0x000fca0000004100 */
[----:B------:R-:W-:Y:S02]  /*32d0*/  FFMA.FTZ R105, R193, R188, R105 ;  /* 0x000000bcc1697223 */ /* 0x000fe40000010069 */
[----:B------:R-:W-:Y:S02]  /*32e0*/  FMUL.FTZ R188, R199, R192 ;  /* 0x000000c0c7bc7220 */ /* 0x000fe40000410000 */
[----:B----4-:R-:W-:Y:S01]  /*32f0*/  FMUL.FTZ R193, R198, R193 ;  /* 0x000000c1c6c17220 */ /* 0x010fe20000410000 */
[----:B------:R-:W2:Y:S04]  /*3300*/  LDL R199, [R1+0x24] ;  /* 0x0000240001c77983 */ /* 0x000ea80000100800 */
[----:B------:R-:W3:Y:S01]  /*3310*/  LDL R198, [R1+0x20] ;  /* 0x0000200001c67983 */ /* 0x000ee20000100800 */
[----:B------:R-:W-:Y:S01]  /*3320*/  F2FP.PACK_AB R188, R193, R188 ;  /* 0x000000bcc1bc723e */ /* 0x000fe200000000ff */
        /* <DEDUP_REMOVED lines=11> */
[--C-:B------:R-:W-:Y:S02]  /*33e0*/  HADD2.F32 R196, -RZ, R189.reuse.H0_H0 ;  /* 0x200000bdffc47230 */ /* 0x100fe40000004100 */
[----:B------:R-:W-:Y:S01]  /*33f0*/  HADD2.F32 R189, -RZ, R189.H1_H1 ;  /* 0x300000bdffbd7230 */ /* 0x000fe20000004100 */
[C---:B------:R-:W-:Y:S01]  /*3400*/  SEL R43, R193.reuse, R43, P0 ;  /* 0x0000002bc12b7207 */ /* 0x040fe20000000000 */
[----:B------:R-:W-:Y:S01]  /*3410*/  FMUL.FTZ R193, R193, R200 ;  /* 0x000000c8c1c17220 */ /* 0x000fe20000410000 */
[C---:B------:R-:W-:Y:S01]  /*3420*/  SEL R42, R192.reuse, R42, P0 ;  /* 0x0000002ac02a7207 */ /* 0x040fe20000000000 */
[----:B------:R-:W-:Y:S02]  /*3430*/  FMUL.FTZ R192, R192, R200 ;  /* 0x000000c8c0c07220 */ /* 0x000fe40000410000 */
[----:B------:R-:W-:Y:S02]  /*3440*/  FFMA.FTZ R107, R193, R189, R107 ;  /* 0x000000bdc16b7223 */ /* 0x000fe4000001006b */
[----:B------:R-:W-:-:S02]  /*3450*/  FMUL.FTZ R189, R215, R192 ;  /* 0x000000c0d7bd7220 */ /* 0x000fc40000410000 */
[----:B------:R-:W-:Y:S01]  /*3460*/  FMUL.FTZ R193, R204, R193 ;  /* 0x000000c1ccc17220 */ /* 0x000fe20000410000 */
[----:B------:R-:W4:Y:S04]  /*3470*/  LDL R215, [R1+0x1c] ;  /* 0x00001c0001d77983 */ /* 0x000f280000100800 */
[----:B------:R-:W4:Y:S01]  /*3480*/  LDL R204, [R1+0x18] ;  /* 0x0000180001cc7983 */ /* 0x000f220000100800 */
[----:B------:R-:W-:Y:S01]  /*3490*/  FFMA.FTZ R106, R192, R196, R106 ;  /* 0x000000c4c06a7223 */ /* 0x000fe2000001006a */
[----:B------:R-:W-:Y:S01]  /*34a0*/  F2FP.PACK_AB R189, R193, R189 ;  /* 0x000000bdc1bd723e */ /* 0x000fe200000000ff */
[-CC-:B------:R-:W-:Y:S02]  /*34b0*/  FFMA.FTZ R192, R224, R194.reuse, R195.reuse ;  /* 0x000000c2e0c07223 */ /* 0x180fe400000100c3 */
[----:B------:R-:W-:-:S02]  /*34c0*/  FFMA.FTZ R193, R218, R194, R195 ;  /* 0x000000c2dac17223 */ /* 0x000fc400000100c3 */
        /* <DEDUP_REMOVED lines=8> */
[--C-:B------:R-:W-:Y:S02]  /*3550*/  HADD2.F32 R196, -RZ, R190.reuse.H0_H0 ;  /* 0x200000beffc47230 */ /* 0x100fe40000004100 */
[----:B------:R-:W-:Y:S01]  /*3560*/  HADD2.F32 R190, -RZ, R190.H1_H1 ;  /* 0x300000beffbe7230 */ /* 0x000fe20000004100 */
[----:B------:R-:W-:-:S02]  /*3570*/  SEL R36, R192, R36, P0 ;  /* 0x00000024c0247207 */ /* 0x000fc40000000000 */
[C---:B------:R-:W-:Y:S01]  /*3580*/  SEL R37, R193.reuse, R37, P0 ;  /* 0x00000025c1257207 */ /* 0x040fe20000000000 */
[-C--:B------:R-:W-:Y:S02]  /*3590*/  FMUL.FTZ R193, R193, R200.reuse ;  /* 0x000000c8c1c17220 */ /* 0x080fe40000410000 */
[----:B------:R-:W-:Y:S02]  /*35a0*/  FMUL.FTZ R192, R192, R200 ;  /* 0x000000c8c0c07220 */ /* 0x000fe40000410000 */
[----:B------:R-:W-:Y:S02]  /*35b0*/  FFMA.FTZ R109, R193, R190, R109 ;  /* 0x000000bec16d7223 */ /* 0x000fe4000001006d */
[----:B----4-:R-:W-:Y:S02]  /*35c0*/  FMUL.FTZ R190, R222, R192 ;  /* 0x000000c0debe7220 */ /* 0x010fe40000410000 */
[----:B------:R-:W-:Y:S02]  /*35d0*/  FMUL.FTZ R193, R216, R193 ;  /* 0x000000c1d8c17220 */ /* 0x000fe40000410000 */
[----:B------:R-:W-:-:S02]  /*35e0*/  FFMA.FTZ R108, R192, R196, R108 ;  /* 0x000000c4c06c7223 */ /* 0x000fc4000001006c */
[--C-:B------:R-:W-:Y:S01]  /*35f0*/  FFMA.FTZ R192, R217, R194, R195.reuse ;  /* 0x000000c2d9c07223 */ /* 0x100fe200000100c3 */
[----:B------:R-:W-:Y:S01]  /*3600*/  F2FP.PACK_AB R190, R193, R190 ;  /* 0x000000bec1be723e */ /* 0x000fe200000000ff */
[----:B------:R-:W-:Y:S02]  /*3610*/  FFMA.FTZ R193, R214, R194, R195 ;  /* 0x000000c2d6c17223 */ /* 0x000fe400000100c3 */
[----:B------:R-:W-:Y:S02]  /*3620*/  FADD.FTZ R192, R215, -R192 ;  /* 0x800000c0d7c07221 */ /* 0x000fe40000010000 */
[----:B------:R-:W-:Y:S02]  /*3630*/  FADD.FTZ R193, R204, -R193 ;  /* 0x800000c1ccc17221 */ /* 0x000fe40000010000 */
[C---:B------:R-:W-:Y:S02]  /*3640*/  FMUL.FTZ R192, R19.reuse, R192 ;  /* 0x000000c013c07220 */ /* 0x040fe40000410000 */
[----:B------:R-:W-:-:S02]  /*3650*/  FMUL.FTZ R193, R19, R193 ;  /* 0x000000c113c17220 */ /* 0x000fc40000410000 */
[----:B------:R-:W-:Y:S02]  /*3660*/  @P6 FADD.FTZ R192, R150, R192 ;  /* 0x000000c096c06221 */ /* 0x000fe40000010000 */
[----:B------:R-:W-:Y:S01]  /*3670*/  @P6 FADD.FTZ R193, R151, R193 ;  /* 0x000000c197c16221 */ /* 0x000fe20000010000 */
[----:B------:R-:W-:-:S04]  /*3680*/  ISETP.NE.U32.AND P6, PT, RZ, c[0x0][0x258], PT ;  /* 0x00009600ff007a0c */ /* 0x000fc80003fc5070 */
[----:B------:R-:W-:Y:S01]  /*3690*/  ISETP.NE.AND.EX P6, PT, RZ, c[0x0][0x25c], PT, P6 ;  /* 0x00009700ff007a0c */ /* 0x000fe20003fc5360 */
[--C-:B------:R-:W-:Y:S01]  /*36a0*/  HADD2.F32 R196, -RZ, R191.reuse.H0_H0 ;  /* 0x200000bfffc47230 */ /* 0x100fe20000004100 */
[C---:B------:R-:W-:Y:S01]  /*36b0*/  SEL R39, R193.reuse, R39, P0 ;  /* 0x00000027c1277207 */ /* 0x040fe20000000000 */
[----:B------:R-:W-:Y:S01]  /*36c0*/  HADD2.F32 R191, -RZ, R191.H1_H1 ;  /* 0x300000bfffbf7230 */ /* 0x000fe20000004100 */
[C---:B------:R-:W-:Y:S01]  /*36d0*/  SEL R38, R192.reuse, R38, P0 ;  /* 0x00000026c0267207 */ /* 0x040fe20000000000 */
[-C--:B------:R-:W-:Y:S02]  /*36e0*/  FMUL.FTZ R193, R193, R200.reuse ;  /* 0x000000c8c1c17220 */ /* 0x080fe40000410000 */
[----:B------:R-:W-:Y:S02]  /*36f0*/  FMUL.FTZ R192, R192, R200 ;  /* 0x000000c8c0c07220 */ /* 0x000fe40000410000 */
[----:B------:R-:W-:Y:S02]  /*3700*/  FFMA.FTZ R111, R193, R191, R111 ;  /* 0x000000bfc16f7223 */ /* 0x000fe4000001006f */
[----:B------:R-:W-:-:S02]  /*3710*/  FFMA.FTZ R110, R192, R196, R110 ;  /* 0x000000c4c06e7223 */ /* 0x000fc4000001006e */
[----:B--2---:R-:W-:Y:S01]  /*3720*/  FMUL.FTZ R191, R199, R192 ;  /* 0x000000c0c7bf7220 */ /* 0x004fe20000410000 */
[----:B------:R-:W-:Y:S01]  /*3730*/  @P6 MOV R192, 0x20 ;  /* 0x0000002000c06802 */ /* 0x000fe20000000f00 */
[----:B---3--:R-:W-:-:S05]  /*3740*/  FMUL.FTZ R193, R198, R193 ;  /* 0x000000c1c6c17220 */ /* 0x008fca0000410000 */
[----:B------:R-:W-:Y:S01]  /*3750*/  F2FP.PACK_AB R191, R193, R191 ;  /* 0x000000bfc1bf723e */ /* 0x000fe200000000ff */
[----:B------:R-:W-:-:S05]  /*3760*/  @P6 IMAD.WIDE.U32 R192, R0, R192, c[0x0][0x258] ;  /* 0x0000960000c06625 */ /* 0x000fca00078e00c0 */
[----:B------:R-:W-:Y:S04]  /*3770*/  @P6 STG.E.128 [R192.64], R40 ;  /* 0x00000028c0006986 */ /* 0x000fe8000c101d04 */
[----:B------:R0:W-:Y:S02]  /*3780*/  @P6 STG.E.128 [R192.64+0x10], R36 ;  /* 0x00001024c0006986 */ /* 0x0001e4000c101d04 */
[----:B0-----:R-:W-:-:S05]  /*3790*/  IMAD.WIDE.U32 R192, R0, R197, c[0x0][0x248] ;  /* 0x0000920000c07625 */ /* 0x001fca00078e00c5 */
[----:B------:R0:W-:Y:S01]  /*37a0*/  STG.E.128 [R192.64], R188 ;  /* 0x000000bcc0007986 */ /* 0x0001e2000c101d04 */
[----:B------:R-:W-:-:S03]  /*37b0*/  IADD3 R0, R0, 0x20, RZ ;  /* 0x0000002000007810 */ /* 0x000fc60007ffe0ff */
.L_x_9529:
[----:B------:R-:W-:Y:S05]  /*37c0*/  BSYNC B1 ;  /* 0x0000000000017941 */ /* 0x000fea0003800000 */
.L_x_9528:
[----:B------:R-:W-:Y:S01]  /*37d0*/  BSSY B1, `(.L_x_9530) ;  /* 0x000006e000017945 */ /* 0x000fe20003800000 */
[----:B------:R-:W-:Y:S05]  /*37e0*/  @!P2 BRA `(.L_x_9531) ;  /* 0x000006c00000a947 */ /* 0x000fea0003800000 */
[----:B0-----:R-:W2:Y:S01]  /*37f0*/  LDL R193, [R1+0x3c] ;  /* 0x00003c0001c17983 */ /* 0x001ea20000100800 */
[----:B------:R-:W-:-:S03]  /*3800*/  HFMA2.MMA R188, -RZ, RZ, 0, 9.5367431640625e-07 ;  /* 0x00000010ffbc7435 */ /* 0x000fc600000001ff */
[----:B------:R-:W3:Y:S04]  /*3810*/  LDL R196, [R1+0x14] ;  /* 0x0000140001c47983 */ /* 0x000ee80000100800 */
[----:B-1----:R-:W4:Y:S03]  /*3820*/  LDL R215, [R1+0xbc] ;  /* 0x0000bc0001d77983 */ /* 0x002f260000100800 */
[----:B------:R-:W-:Y:S01]  /*3830*/  IMAD.WIDE.U32 R188, R0, R188, c[0x0][0x170] ;  /* 0x00005c0000bc7625 */ /* 0x000fe200078e00bc */
[----:B------:R-:W4:Y:S04]  /*3840*/  LDL R198, [R1+0xb8] ;  /* 0x0000b80001c67983 */ /* 0x000f280000100800 */
[----:B------:R-:W4:Y:S04]  /*3850*/  LDL R197, [R1+0x10] ;  /* 0x0000100001c57983 */ /* 0x000f280000100800 */
[----:B------:R-:W4:Y:S01]  /*3860*/  LDG.E.128 R188, [R188.64] ;  /* 0x00000004bcbc7981 */ /* 0x000f22000c1e1d00 */
[----:B------:R-:W-:Y:S01]  /*3870*/  ISETP.NE.U32.AND P0, PT, RZ, c[0x0][0x218], PT ;  /* 0x00008600ff007a0c */ /* 0x000fe20003f05070 */
[----:B------:R-:W-:Y:S01]  /*3880*/  FFMA.FTZ R192, R223, R194, R195 ;  /* 0x000000c2dfc07223 */ /* 0x000fe200000100c3 */
[----:B------:R-:W-:Y:S01]  /*3890*/  ISETP.NE.U32.AND P6, PT, RZ, c[0x0][0x258], PT ;  /* 0x00009600ff007a0c */ /* 0x000fe20003fc5070 */
[----:B------:R-:W4:Y:S01]  /*38a0*/  LDL R204, [R1+0xc] ;  /* 0x00000c0001cc7983 */ /* 0x000f220000100800 */
[----:B------:R-:W-:-:S03]  /*38b0*/  ISETP.NE.AND.EX P0, PT, RZ, c[0x0][0x21c], PT, P0 ;  /* 0x00008700ff007a0c */ /* 0x000fc60003f05300 */
[----:B------:R-:W4:Y:S01]  /*38c0*/  LDL R199, [R1+0xb4] ;  /* 0x0000b40001c77983 */ /* 0x000f220000100800 */
[----:B------:R-:W-:Y:S01]  /*38d0*/  ISETP.NE.AND.EX P6, PT, RZ, c[0x0][0x25c], PT, P6 ;  /* 0x00009700ff007a0c */ /* 0x000fe20003fc5360 */
[----:B--2---:R-:W-:Y:S02]  /*38e0*/  FADD.FTZ R192, R193, -R192 ;  /* 0x800000c0c1c07221 */ /* 0x004fe40000010000 */
[----:B------:R-:W-:Y:S02]  /*38f0*/  FFMA.FTZ R193, R213, R194, R195 ;  /* 0x000000c2d5c17223 */ /* 0x000fe400000100c3 */
[----:B-----5:R-:W-:Y:S02]  /*3900*/  FMUL.FTZ R192, R19, R192 ;  /* 0x000000c013c07220 */ /* 0x020fe40000410000 */
[----:B---3--:R-:W-:-:S04]  /*3910*/  FADD.FTZ R193, R196, -R193 ;  /* 0x800000c1c4c17221 */ /* 0x008fc80000010000 */
[----:B------:R-:W-:Y:S02]  /*3920*/  FMUL.FTZ R193, R19, R193 ;  /* 0x000000c113c17220 */ /* 0x000fe40000410000 */
[----:B------:R-:W-:Y:S02]  /*3930*/  @P0 FADD.FTZ R192, R24, R192 ;  /* 0x000000c018c00221 */ /* 0x000fe40000010000 */
[----:B------:R-:W-:-:S03]  /*3940*/  @P0 FADD.FTZ R193, R25, R193 ;  /* 0x000000c119c10221 */ /* 0x000fc60000010000 */
[C---:B------:R-:W-:Y:S02]  /*3950*/  SEL R40, R192.reuse, R40, P6 ;  /* 0x00000028c0287207 */ /* 0x040fe40003000000 */
[C---:B------:R-:W-:Y:S01]  /*3960*/  SEL R41, R193.reuse, R41, P6 ;  /* 0x00000029c1297207 */ /* 0x040fe20003000000 */
[--C-:B----4-:R-:W-:Y:S01]  /*3970*/  HADD2.F32 R196, -RZ, R188.reuse.H0_H0 ;  /* 0x200000bcffc47230 */ /* 0x110fe20000004100 */
[-C--:B------:R-:W-:Y:S01]  /*3980*/  FMUL.FTZ R193, R193, R200.reuse ;  /* 0x000000c8c1c17220 */ /* 0x080fe20000410000 */
[----:B------:R-:W-:Y:S01]  /*3990*/  HADD2.F32 R188, -RZ, R188.H1_H1 ;  /* 0x300000bcffbc7230 */ /* 0x000fe20000004100 */
[----:B------:R-:W-:-:S04]  /*39a0*/  FMUL.FTZ R192, R192, R200 ;  /* 0x000000c8c0c07220 */ /* 0x000fc80000410000 */
[----:B------:R-:W-:Y:S02]  /*39b0*/  FFMA.FTZ R113, R193, R188, R113 ;  /* 0x000000bcc1717223 */ /* 0x000fe40000010071 */
[----:B------:R-:W-:Y:S02]  /*39c0*/  FFMA.FTZ R112, R192, R196, R112 ;  /* 0x000000c4c0707223 */ /* 0x000fe40000010070 */
[----:B------:R-:W-:Y:S02]  /*39d0*/  FMUL.FTZ R188, R215, R192 ;  /* 0x000000c0d7bc7220 */ /* 0x000fe40000410000 */
[--C-:B------:R-:W-:Y:S01]  /*39e0*/  FFMA.FTZ R192, R212, R194, R195.reuse ;  /* 0x000000c2d4c07223 */ /* 0x100fe200000100c3 */
[----:B------:R-:W2:Y:S01]  /*39f0*/  LDL R215, [R1+0x4] ;  /* 0x0000040001d77983 */ /* 0x000ea20000100800 */
[----:B------:R-:W-:Y:S02]  /*3a00*/  FMUL.FTZ R193, R198, R193 ;  /* 0x000000c1c6c17220 */ /* 0x000fe40000410000 */
[----:B------:R-:W-:Y:S01]  /*3a10*/  FADD.FTZ R192, R197, -R192 ;  /* 0x800000c0c5c07221 */ /* 0x000fe20000010000 */
[----:B------:R-:W3:Y:S04]  /*3a20*/  LDL R198, [R1+0xb0] ;  /* 0x0000b00001c67983 */ /* 0x000ee80000100800 */
[----:B------:R-:W4:Y:S01]  /*3a30*/  LDL R197, [R1+0x8] ;  /* 0x0000080001c57983 */ /* 0x000f220000100800 */
[----:B------:R-:W-:Y:S01]  /*3a40*/  F2FP.PACK_AB R188, R193, R188 ;  /* 0x000000bcc1bc723e */ /* 0x000fe200000000ff */
[----:B------:R-:W-:-:S04]  /*3a50*/  FFMA.FTZ R193, R211, R194, R195 ;  /* 0x000000c2d3c17223 */ /* 0x000fc800000100c3 */
[----:B------:R-:W-:Y:S02]  /*3a60*/  FADD.FTZ R193, R204, -R193 ;  /* 0x800000c1ccc17221 */ /* 0x000fe40000010000 */
[C---:B------:R-:W-:Y:S01]  /*3a70*/  FMUL.FTZ R192, R19.reuse, R192 ;  /* 0x000000c013c07220 */ /* 0x040fe20000410000 */
[--C-:B------:R-:W-:Y:S01]  /*3a80*/  HADD2.F32 R196, -RZ, R189.reuse.H0_H0 ;  /* 0x200000bdffc47230 */ /* 0x100fe20000004100 */
[----:B------:R-:W-:Y:S01]  /*3a90*/  FMUL.FTZ R193, R19, R193 ;  /* 0x000000c113c17220 */ /* 0x000fe20000410000 */
[----:B------:R-:W2:Y:S01]  /*3aa0*/  LDL R204, [R1+0xac] ;  /* 0x0000ac0001cc7983 */ /* 0x000ea20000100800 */
[----:B------:R-:W-:Y:S02]  /*3ab0*/  @P0 FADD.FTZ R192, R26, R192 ;  /* 0x000000c01ac00221 */ /* 0x000fe40000010000 */
[----:B------:R-:W-:Y:S01]  /*3ac0*/  @P0 FADD.FTZ R193, R27, R193 ;  /* 0x000000c11bc10221 */ /* 0x000fe20000010000 */
[----:B------:R-:W-:Y:S02]  /*3ad0*/  HADD2.F32 R189, -RZ, R189.H1_H1 ;  /* 0x300000bdffbd7230 */ /* 0x000fe40000004100 */
[----:B------:R-:W-:-:S02]  /*3ae0*/  SEL R42, R192, R42, P6 ;  /* 0x0000002ac02a7207 */ /* 0x000fc40003000000 */
[C---:B------:R-:W-:Y:S01]  /*3af0*/  SEL R43, R193.reuse, R43, P6 ;  /* 0x0000002bc12b7207 */ /* 0x040fe20003000000 */
[-C--:B------:R-:W-:Y:S02]  /*3b00*/  FMUL.FTZ R193, R193, R200.reuse ;  /* 0x000000c8c1c17220 */ /* 0x080fe40000410000 */
[----:B------:R-:W-:Y:S02]  /*3b10*/  FMUL.FTZ R192, R192, R200 ;  /* 0x000000c8c0c07220 */ /* 0x000fe40000410000 */
[----:B------:R-:W-:Y:S02]  /*3b20*/  FFMA.FTZ R115, R193, R189, R115 ;  /* 0x000000bdc1737223 */ /* 0x000fe40000010073 */
[----:B------:R-:W-:Y:S02]  /*3b30*/  FMUL.FTZ R189, R199, R192 ;  /* 0x000000c0c7bd7220 */ /* 0x000fe40000410000 */
[----:B------:R-:W2:Y:S01]  /*3b40*/  LDL R199, [R1+0xa8] ;  /* 0x0000a80001c77983 */ /* 0x000ea20000100800 */
[----:B------:R-:W-:-:S03]  /*3b50*/  FFMA.FTZ R114, R192, R196, R114 ;  /* 0x000000c4c0727223 */ /* 0x000fc60000010072 */
[----:B------:R-:W2:Y:S01]  /*3b60*/  LDL R196, [R1] ;  /* 0x0000000001c47983 */ /* 0x000ea20000100800 */
[----:B------:R-:W-:Y:S02]  /*3b70*/  FFMA.FTZ R192, R210, R194, R195 ;  /* 0x000000c2d2c07223 */ /* 0x000fe400000100c3 */
[----:B---3--:R-:W-:Y:S02]  /*3b80*/  FMUL.FTZ R193, R198, R193 ;  /* 0x000000c1c6c17220 */ /* 0x008fe40000410000 */
[----:B------:R-:W3:Y:S01]  /*3b90*/  LDL R198, [R1+0xa4] ;  /* 0x0000a40001c67983 */ /* 0x000ee20000100800 */
[----:B----4-:R-:W-:-:S03]  /*3ba0*/  FADD.FTZ R192, R197, -R192 ;  /* 0x800000c0c5c07221 */ /* 0x010fc60000010000 */
[----:B------:R-:W4:Y:S01]  /*3bb0*/  LDL R197, [R1+0xa0] ;  /* 0x0000a00001c57983 */ /* 0x000f220000100800 */
[----:B------:R-:W-:-:S04]  /*3bc0*/  FMUL.FTZ R192, R19, R192 ;  /* 0x000000c013c07220 */ /* 0x000fc80000410000 */
[----:B------:R-:W-:Y:S01]  /*3bd0*/  @P0 FADD.FTZ R192, R20, R192 ;  /* 0x000000c014c00221 */ /* 0x000fe20000010000 */
[----:B------:R-:W-:Y:S01]  /*3be0*/  F2FP.PACK_AB R189, R193, R189 ;  /* 0x000000bdc1bd723e */ /* 0x000fe200000000ff */
[----:B------:R-:W-:-:S03]  /*3bf0*/  HADD2.F32 R193, -RZ, R190.H0_H0 ;  /* 0x200000beffc17230 */ /* 0x000fc60000004100 */
[C---:B------:R-:W-:Y:S01]  /*3c00*/  SEL R36, R192.reuse, R36, P6 ;  /* 0x00000024c0247207 */ /* 0x040fe20003000000 */
[----:B------:R-:W-:-:S04]  /*3c10*/  FMUL.FTZ R192, R192, R200 ;  /* 0x000000c8c0c07220 */ /* 0x000fc80000410000 */
[----:B------:R-:W-:Y:S02]  /*3c20*/  FFMA.FTZ R116, R192, R193, R116 ;  /* 0x000000c1c0747223 */ /* 0x000fe40000010074 */
[----:B------:R-:W-:-:S04]  /*3c30*/  FFMA.FTZ R193, R209, R194, R195 ;  /* 0x000000c2d1c17223 */ /* 0x000fc800000100c3 */
[----:B--2---:R-:W-:-:S04]  /*3c40*/  FADD.FTZ R193, R215, -R193 ;  /* 0x800000c1d7c17221 */ /* 0x004fc80000010000 */
[----:B------:R-:W-:-:S04]  /*3c50*/  FMUL.FTZ R193, R19, R193 ;  /* 0x000000c113c17220 */ /* 0x000fc80000410000 */
[----:B------:R-:W-:Y:S01]  /*3c60*/  @P0 FADD.FTZ R193, R21, R193 ;  /* 0x000000c115c10221 */ /* 0x000fe20000010000 */
[----:B------:R-:W-:-:S04]  /*3c70*/  HADD2.F32 R190, -RZ, R190.H1_H1 ;  /* 0x300000beffbe7230 */ /* 0x000fc80000004100 */
[C---:B------:R-:W-:Y:S01]  /*3c80*/  SEL R37, R193.reuse, R37, P6 ;  /* 0x00000025c1257207 */ /* 0x040fe20003000000 */
[----:B------:R-:W-:-:S04]  /*3c90*/  FMUL.FTZ R193, R193, R200 ;  /* 0x000000c8c1c17220 */ /* 0x000fc80000410000 */
[----:B------:R-:W-:Y:S02]  /*3ca0*/  FFMA.FTZ R117, R193, R190, R117 ;  /* 0x000000bec1757223 */ /* 0x000fe40000010075 */
[----:B------:R-:W-:Y:S02]  /*3cb0*/  FMUL.FTZ R190, R204, R192 ;  /* 0x000000c0ccbe7220 */ /* 0x000fe40000410000 */
[----:B------:R-:W-:Y:S02]  /*3cc0*/  FMUL.FTZ R193, R199, R193 ;  /* 0x000000c1c7c17220 */ /* 0x000fe40000410000 */
[----:B------:R-:W-:-:S03]  /*3cd0*/  FFMA.FTZ R192, R208, R194, R195 ;  /* 0x000000c2d0c07223 */ /* 0x000fc600000100c3 */
[----:B------:R-:W-:Y:S01]  /*3ce0*/  F2FP.PACK_AB R190, R193, R190 ;  /* 0x000000bec1be723e */ /* 0x000fe200000000ff */
[----:B------:R-:W-:Y:S02]  /*3cf0*/  FFMA.FTZ R193, R207, R194, R195 ;  /* 0x000000c2cfc17223 */ /* 0x000fe400000100c3 */
[----:B------:R-:W-:Y:S02]  /*3d00*/  FADD.FTZ R192, R196, -R192 ;  /* 0x800000c0c4c07221 */ /* 0x000fe40000010000 */
[----:B------:R-:W-:Y:S02]  /*3d10*/  FADD.FTZ R193, R252, -R193 ;  /* 0x800000c1fcc17221 */ /* 0x000fe40000010000 */
[C---:B------:R-:W-:Y:S02]  /*3d20*/  FMUL.FTZ R192, R19.reuse, R192 ;  /* 0x000000c013c07220 */ /* 0x040fe40000410000 */
[----:B------:R-:W-:Y:S02]  /*3d30*/  FMUL.FTZ R193, R19, R193 ;  /* 0x000000c113c17220 */ /* 0x000fe40000410000 */
[----:B------:R-:W-:-:S02]  /*3d40*/  @P0 FADD.FTZ R192, R22, R192 ;  /* 0x000000c016c00221 */ /* 0x000fc40000010000 */
        /* <DEDUP_REMOVED lines=11> */
[----:B---3--:R-:W-:Y:S01]  /*3e00*/  FMUL.FTZ R191, R198, R192 ;  /* 0x000000c0c6bf7220 */ /* 0x008fe20000410000 */
[----:B------:R-:W-:Y:S01]  /*3e10*/  @P0 LEA R192, P6, R0, c[0x0][0x258], 0x5 ;  /* 0x0000960000c00a11 */ /* 0x000fe200078c28ff */
[----:B----4-:R-:W-:-:S05]  /*3e20*/  FMUL.FTZ R193, R197, R193 ;  /* 0x000000c1c5c17220 */ /* 0x010fca0000410000 */
[----:B------:R-:W-:Y:S02]  /*3e30*/  F2FP.PACK_AB R191, R193, R191 ;  /* 0x000000bfc1bf723e */ /* 0x000fe400000000ff */
[----:B------:R-:W-:-:S05]  /*3e40*/  @P0 LEA.HI.X R193, R0, c[0x0][0x25c], RZ, 0x5, P6 ;  /* 0x0000970000c10a11 */ /* 0x000fca00030f2cff */
[----:B------:R-:W-:Y:S04]  /*3e50*/  @P0 STG.E.128 [R192.64], R40 ;  /* 0x00000028c0000986 */ /* 0x000fe8000c101d04 */
[----:B------:R0:W-:Y:S02]  /*3e60*/  @P0 STG.E.128 [R192.64+0x10], R36 ;  /* 0x00001024c0000986 */ /* 0x0001e4000c101d04 */
[----:B0-----:R-:W-:-:S04]  /*3e70*/  LEA R192, P0, R0, c[0x0][0x248], 0x4 ;  /* 0x0000920000c07a11 */ /* 0x001fc800078020ff */
[----:B------:R-:W-:-:S05]  /*3e80*/  LEA.HI.X R193, R0, c[0x0][0x24c], RZ, 0x4, P0 ;  /* 0x0000930000c17a11 */ /* 0x000fca00000f24ff */
[----:B------:R0:W-:Y:S01]  /*3e90*/  STG.E.128 [R192.64], R188 ;  /* 0x000000bcc0007986 */ /* 0x0001e2000c101d04 */
[----:B------:R-:W-:-:S03]  /*3ea0*/  IADD3 R0, R0, 0x20, RZ ;  /* 0x0000002000007810 */ /* 0x000fc60007ffe0ff */
.L_x_9531:
[----:B------:R-:W-:Y:S05]  /*3eb0*/  BSYNC B1 ;  /* 0x0000000000017941 */ /* 0x000fea0003800000 */
.L_x_9530:
[----:B------:R-:W-:Y:S01]  /*3ec0*/  BSSY B1, `(.L_x_9532) ;  /* 0x0000068000017945 */ /* 0x000fe20003800000 */
[----:B------:R-:W-:Y:S05]  /*3ed0*/  @!P3 BRA `(.L_x_9533) ;  /* 0x000006600000b947 */ /* 0x000fea0003800000 */
[----:B0-----:R-:W2:Y:S01]  /*3ee0*/  LDL R193, [R1+0x38] ;  /* 0x0000380001c17983 */ /* 0x001ea20000100800 */
[----:B------:R-:W-:-:S03]  /*3ef0*/  MOV R188, 0x10 ;  /* 0x0000001000bc7802 */ /* 0x000fc60000000f00 */
[----:B------:R-:W3:Y:S02]  /*3f00*/  LDL R204, [R1+0x9c] ;  /* 0x00009c0001cc7983 */ /* 0x000ee40000100800 */
[----:B------:R-:W-:Y:S02]  /*3f10*/  IMAD.WIDE.U32 R188, R0, R188, c[0x0][0x170] ;  /* 0x00005c0000bc7625 */ /* 0x000fe400078e00bc */
[----:B------:R-:W4:Y:S04]  /*3f20*/  LDL R199, [R1+0x98] ;  /* 0x0000980001c77983 */ /* 0x000f280000100800 */
[----:B------:R-:W3:Y:S01]  /*3f30*/  LDG.E.128 R188, [R188.64] ;  /* 0x00000004bcbc7981 */ /* 0x000ee2000c1e1d00 */
[----:B------:R-:W-:Y:S01]  /*3f40*/  ISETP.NE.U32.AND P0, PT, RZ, c[0x0][0x218], PT ;  /* 0x00008600ff007a0c */ /* 0x000fe20003f05070 */
[----:B------:R-:W-:-:S02]  /*3f50*/  FFMA.FTZ R192, R221, R194, R195 ;  /* 0x000000c2ddc07223 */ /* 0x000fc400000100c3 */
[----:B------:R-:W4:Y:S01]  /*3f60*/  LDL R198, [R1+0x94] ;  /* 0x0000940001c67983 */ /* 0x000f220000100800 */
[----:B------:R-:W-:-:S03]  /*3f70*/  ISETP.NE.AND.EX P0, PT, RZ, c[0x0][0x21c], PT, P0 ;  /* 0x00008700ff007a0c */ /* 0x000fc60003f05300 */
[----:B------:R-:W4:Y:S01]  /*3f80*/  LDL R197, [R1+0x90] ;  /* 0x0000900001c57983 */ /* 0x000f220000100800 */
[----:B------:R-:W-:-:S04]  /*3f90*/  ISETP.NE.U32.AND P6, PT, RZ, c[0x0][0x258], PT ;  /* 0x00009600ff007a0c */ /* 0x000fc80003fc5070 */
[----:B------:R-:W-:Y:S01]  /*3fa0*/  ISETP.NE.AND.EX P6, PT, RZ, c[0x0][0x25c], PT, P6 ;  /* 0x00009700ff007a0c */ /* 0x000fe20003fc5360 */
[----:B--2---:R-:W-:Y:S02]  /*3fb0*/  FADD.FTZ R192, R193, -R192 ;  /* 0x800000c0c1c07221 */ /* 0x004fe40000010000 */
[----:B------:R-:W-:-:S04]  /*3fc0*/  FFMA.FTZ R193, R206, R194, R195 ;  /* 0x000000c2cec17223 */ /* 0x000fc800000100c3 */
[----:B------:R-:W-:Y:S02]  /*3fd0*/  FADD.FTZ R193, R251, -R193 ;  /* 0x800000c1fbc17221 */ /* 0x000fe40000010000 */
[C---:B-----5:R-:W-:Y:S02]  /*3fe0*/  FMUL.FTZ R192, R19.reuse, R192 ;  /* 0x000000c013c07220 */ /* 0x060fe40000410000 */
[----:B------:R-:W-:Y:S02]  /*3ff0*/  FMUL.FTZ R193, R19, R193 ;  /* 0x000000c113c17220 */ /* 0x000fe40000410000 */
[----:B------:R-:W-:Y:S02]  /*4000*/  @P0 FADD.FTZ R192, R164, R192 ;  /* 0x000000c0a4c00221 */ /* 0x000fe40000010000 */
[----:B------:R-:W-:Y:S01]  /*4010*/  @P0 FADD.FTZ R193, R165, R193 ;  /* 0x000000c1a5c10221 */ /* 0x000fe20000010000 */
[--C-:B---3--:R-:W-:Y:S02]  /*4020*/  HADD2.F32 R196, -RZ, R188.reuse.H0_H0 ;  /* 0x200000bcffc47230 */ /* 0x108fe40000004100 */
[----:B------:R-:W-:Y:S01]  /*4030*/  HADD2.F32 R188, -RZ, R188.H1_H1 ;  /* 0x300000bcffbc7230 */ /* 0x000fe20000004100 */
[----:B------:R-:W-:-:S02]  /*4040*/  SEL R40, R192, R40, P6 ;  /* 0x00000028c0287207 */ /* 0x000fc40003000000 */
[C---:B------:R-:W-:Y:S01]  /*4050*/  SEL R41, R193.reuse, R41, P6 ;  /* 0x00000029c1297207 */ /* 0x040fe20003000000 */
[-C--:B------:R-:W-:Y:S02]  /*4060*/  FMUL.FTZ R193, R193, R200.reuse ;  /* 0x000000c8c1c17220 */ /* 0x080fe40000410000 */
[----:B------:R-:W-:Y:S02]  /*4070*/  FMUL.FTZ R192, R192, R200 ;  /* 0x000000c8c0c07220 */ /* 0x000fe40000410000 */
        /* <DEDUP_REMOVED lines=15> */
[--C-:B------:R-:W-:Y:S02]  /*4170*/  HADD2.F32 R196, -RZ, R189.reuse.H0_H0 ;  /* 0x200000bdffc47230 */ /* 0x100fe40000004100 */
[----:B------:R-:W-:Y:S01]  /*4180*/  HADD2.F32 R189, -RZ, R189.H1_H1 ;  /* 0x300000bdffbd7230 */ /* 0x000fe20000004100 */
[C---:B------:R-:W-:Y:S01]  /*4190*/  SEL R43, R193.reuse, R43, P6 ;  /* 0x0000002bc12b7207 */ /* 0x040fe20003000000 */
[----:B------:R-:W-:Y:S01]  /*41a0*/  FMUL.FTZ R193, R193, R200 ;  /* 0x000000c8c1c17220 */ /* 0x000fe20000410000 */
[C---:B------:R-:W-:Y:S01]  /*41b0*/  SEL R42, R192.reuse, R42, P6 ;  /* 0x0000002ac02a7207 */ /* 0x040fe20003000000 */
[----:B------:R-:W-:Y:S02]  /*41c0*/  FMUL.FTZ R192, R192, R200 ;  /* 0x000000c8c0c07220 */ /* 0x000fe40000410000 */
[----:B------:R-:W-:-:S02]  /*41d0*/  FFMA.FTZ R123, R193, R189, R123 ;  /* 0x000000bdc17b7223 */ /* 0x000fc4000001007b */
[----:B------:R-:W-:Y:S02]  /*41e0*/  FMUL.FTZ R189, R198, R192 ;  /* 0x000000c0c6bd7220 */ /* 0x000fe40000410000 */
[----:B------:R-:W-:Y:S01]  /*41f0*/  FMUL.FTZ R193, R197, R193 ;  /* 0x000000c1c5c17220 */ /* 0x000fe20000410000 */
[----:B------:R-:W4:Y:S04]  /*4200*/  LDL R198, [R1+0x84] ;  /* 0x0000840001c67983 */ /* 0x000f280000100800 */
[----:B------:R-:W4:Y:S01]  /*4210*/  LDL R197, [R1+0x80] ;  /* 0x0000800001c57983 */ /* 0x000f220000100800 */
[----:B------:R-:W-:Y:S02]  /*4220*/  FFMA.FTZ R122, R192, R196, R122 ;  /* 0x000000c4c07a7223 */ /* 0x000fe4000001007a */
[----:B------:R-:W-:-:S04]  /*4230*/  FFMA.FTZ R192, R4, R194, R195 ;  /* 0x000000c204c07223 */ /* 0x000fc800000100c3 */
[----:B------:R-:W-:-:S04]  /*4240*/  FADD.FTZ R192, R248, -R192 ;  /* 0x800000c0f8c07221 */ /* 0x000fc80000010000 */
        /* <DEDUP_REMOVED lines=8> */
[----:B------:R-:W-:-:S04]  /*42d0*/  FADD.FTZ R193, R247, -R193 ;  /* 0x800000c1f7c17221 */ /* 0x000fc80000010000 */
[----:B------:R-:W-:-:S04]  /*42e0*/  FMUL.FTZ R193, R19, R193 ;  /* 0x000000c113c17220 */ /* 0x000fc80000410000 */
[----:B------:R-:W-:Y:S01]  /*42f0*/  @P0 FADD.FTZ R193, R169, R193 ;  /* 0x000000c1a9c10221 */ /* 0x000fe20000010000 */
[----:B------:R-:W-:-:S04]  /*4300*/  HADD2.F32 R190, -RZ, R190.H1_H1 ;  /* 0x300000beffbe7230 */ /* 0x000fc80000004100 */
[C---:B------:R-:W-:Y:S01]  /*4310*/  SEL R37, R193.reuse, R37, P6 ;  /* 0x00000025c1257207 */ /* 0x040fe20003000000 */
[----:B------:R-:W-:-:S04]  /*4320*/  FMUL.FTZ R193, R193, R200 ;  /* 0x000000c8c1c17220 */ /* 0x000fc80000410000 */
[----:B------:R-:W-:Y:S01]  /*4330*/  FFMA.FTZ R125, R193, R190, R125 ;  /* 0x000000bec17d7223 */ /* 0x000fe2000001007d */
[--C-:B------:R-:W-:Y:S02]  /*4340*/  HADD2.F32 R196, -RZ, R191.reuse.H0_H0 ;  /* 0x200000bfffc47230 */ /* 0x100fe40000004100 */
[----:B------:R-:W-:Y:S01]  /*4350*/  HADD2.F32 R191, -RZ, R191.H1_H1 ;  /* 0x300000bfffbf7230 */ /* 0x000fe20000004100 */
[----:B--2---:R-:W-:Y:S02]  /*4360*/  FMUL.FTZ R190, R204, R192 ;  /* 0x000000c0ccbe7220 */ /* 0x004fe40000410000 */
[----:B---3--:R-:W-:Y:S02]  /*4370*/  FMUL.FTZ R193, R199, R193 ;  /* 0x000000c1c7c17220 */ /* 0x008fe40000410000 */
        /* <DEDUP_REMOVED lines=10> */
[----:B------:R-:W-:Y:S02]  /*4420*/  ISETP.NE.AND.EX P0, PT, RZ, c[0x0][0x25c], PT, P0 ;  /* 0x00009700ff007a0c */ /* 0x000fe40003f05300 */
[C---:B------:R-:W-:Y:S01]  /*4430*/  SEL R39, R193.reuse, R39, P6 ;  /* 0x00000027c1277207 */ /* 0x040fe20003000000 */
[----:B------:R-:W-:Y:S01]  /*4440*/  FMUL.FTZ R193, R193, R200 ;  /* 0x000000c8c1c17220 */ /* 0x000fe20000410000 */
[C---:B------:R-:W-:Y:S01]  /*4450*/  SEL R38, R192.reuse, R38, P6 ;  /* 0x00000026c0267207 */ /* 0x040fe20003000000 */
[----:B------:R-:W-:Y:S02]  /*4460*/  FMUL.FTZ R192, R192, R200 ;  /* 0x000000c8c0c07220 */ /* 0x000fe40000410000 */
[----:B------:R-:W-:Y:S02]  /*4470*/  FFMA.FTZ R127, R193, R191, R127 ;  /* 0x000000bfc17f7223 */ /* 0x000fe4000001007f */
[----:B----4-:R-:W-:Y:S02]  /*4480*/  FMUL.FTZ R191, R198, R192 ;  /* 0x000000c0c6bf7220 */ /* 0x010fe40000410000 */
[----:B------:R-:W-:-:S02]  /*4490*/  FFMA.FTZ R126, R192, R196, R126 ;  /* 0x000000c4c07e7223 */ /* 0x000fc4000001007e */
[----:B------:R-:W-:Y:S01]  /*44a0*/  FMUL.FTZ R193, R197, R193 ;  /* 0x000000c1c5c17220 */ /* 0x000fe20000410000 */
[----:B------:R-:W-:-:S04]  /*44b0*/  @P0 LEA R192, P6, R0, c[0x0][0x258], 0x5 ;  /* 0x0000960000c00a11 */ /* 0x000fc800078c28ff */
        /* <DEDUP_REMOVED lines=8> */
.L_x_9533:
[----:B------:R-:W-:Y:S05]  /*4540*/  BSYNC B1 ;  /* 0x0000000000017941 */ /* 0x000fea0003800000 */
.L_x_9532:
[----:B------:R-:W-:Y:S01]  /*4550*/  BSSY B1, `(.L_x_9534) ;  /* 0x0000068000017945 */ /* 0x000fe20003800000 */
        /* <DEDUP_REMOVED lines=9> */
[----:B------:R-:W-:Y:S01]  /*45f0*/  ISETP.NE.U32.AND P0, PT, RZ, c[0x0][0x218], PT ;  /* 0x00008600ff007a0c */ /* 0x000fe20003f05070 */
[----:B------:R-:W-:-:S03]  /*4600*/  FFMA.FTZ R192, R220, R194, R195 ;  /* 0x000000c2dcc07223 */ /* 0x000fc600000100c3 */
[----:B------:R-:W-:Y:S02]  /*4610*/  ISETP.NE.AND.EX P0, PT, RZ, c[0x0][0x21c], PT, P0 ;  /* 0x00008700ff007a0c */ /* 0x000fe40003f05300 */
        /* <DEDUP_REMOVED lines=8> */
[----:B------:R-:W-:-:S03]  /*46a0*/  @P0 FADD.FTZ R193, R173, R193 ;  /* 0x000000c1adc10221 */ /* 0x000fc60000010000 */
[C---:B------:R-:W-:Y:S02]  /*46b0*/  SEL R40, R192.reuse, R40, P6 ;  /* 0x00000028c0287207 */ /* 0x040fe40003000000 */
[C---:B------:R-:W-:Y:S01]  /*46c0*/  SEL R41, R193.reuse, R41, P6 ;  /* 0x00000029c1297207 */ /* 0x040fe20003000000 */
[--C-:B---3--:R-:W-:Y:S01]  /*46d0*/  HADD2.F32 R196, -RZ, R188.reuse.H0_H0 ;  /* 0x200000bcffc47230 */ /* 0x108fe20000004100 */
[-C--:B------:R-:W-:Y:S01]  /*46e0*/  FMUL.FTZ R193, R193, R200.reuse ;  /* 0x000000c8c1c17220 */ /* 0x080fe20000410000 */
[----:B------:R-:W-:Y:S01]  /*46f0*/  HADD2.F32 R188, -RZ, R188.H1_H1 ;  /* 0x300000bcffbc7230 */ /* 0x000fe20000004100 */
[----:B------:R-:W-:-:S04]  /*4700*/  FMUL.FTZ R192, R192, R200 ;  /* 0x000000c8c0c07220 */ /* 0x000fc80000410000 */
        /* <DEDUP_REMOVED lines=76> */
.L_x_9535:
[----:B------:R-:W-:Y:S05]  /*4bd0*/  BSYNC B1 ;  /* 0x0000000000017941 */ /* 0x000fea0003800000 */
.L_x_9534:
        /* <DEDUP_REMOVED lines=13> */
[----:B------:R-:W-:Y:S02]  /*4cb0*/  FADD.FTZ R192, R237, -R192 ;  /* 0x800000c0edc07221 */ /* 0x000fe40000010000 */
[----:B------:R-:W-:Y:S01]  /*4cc0*/  FADD.FTZ R193, R236, -R193 ;  /* 0x800000c1ecc17221 */ /* 0x000fe20000010000 */
[----:B------:R-:W-:Y:S01]  /*4cd0*/  ISETP.NE.U32.AND P0, PT, RZ, c[0x0][0x258], PT ;  /* 0x00009600ff007a0c */ /* 0x000fe20003f05070 */
        /* <DEDUP_REMOVED lines=9> */
[--C-:B--2---:R-:W-:Y:S02]  /*4d70*/  HADD2.F32 R196, -RZ, R188.reuse.H0_H0 ;  /* 0x200000bcffc47230 */ /* 0x104fe40000004100 */
[----:B------:R-:W-:-:S03]  /*4d80*/  HADD2.F32 R188, -RZ, R188.H1_H1 ;  /* 0x300000bcffbc7230 */ /* 0x000fc60000004100 */
[----:B------:R-:W-:Y:S02]  /*4d90*/  FFMA.FTZ R136, R192, R196, R136 ;  /* 0x000000c4c0887223 */ /* 0x000fe40000010088 */
[----:B------:R-:W-:Y:S02]  /*4da0*/  FFMA.FTZ R137, R193, R188, R137 ;  /* 0x000000bcc1897223 */ /* 0x000fe40000010089 */
[----:B------:R-:W-:Y:S02]  /*4db0*/  FMUL.FTZ R192, R204, R192 ;  /* 0x000000c0ccc07220 */ /* 0x000fe40000410000 */
[----:B---3--:R-:W-:Y:S01]  /*4dc0*/  FMUL.FTZ R193, R199, R193 ;  /* 0x000000c1c7c17220 */ /* 0x008fe20000410000 */
[----:B------:R-:W-:Y:S01]  /*4dd0*/  HADD2.F32 R196, -RZ, R189.H0_H0 ;  /* 0x200000bdffc47230 */ /* 0x000fe20000004100 */
[--C-:B------:R-:W-:Y:S01]  /*4de0*/  FFMA.FTZ R188, R15, R194, R195.reuse ;  /* 0x000000c20fbc7223 */ /* 0x100fe200000100c3 */
[----:B------:R-:W2:Y:S02]  /*4df0*/  LDL R204, [R1+0x4c] ;  /* 0x00004c0001cc7983 */ /* 0x000ea40000100800 */
[----:B------:R-:W-:Y:S01]  /*4e00*/  F2FP.PACK_AB R192, R193, R192 ;  /* 0x000000c0c1c0723e */ /* 0x000fe200000000ff */
[----:B------:R-:W-:Y:S01]  /*4e10*/  FFMA.FTZ R193, R16, R194, R195 ;  /* 0x000000c210c17223 */ /* 0x000fe200000100c3 */
[----:B------:R-:W3:Y:S01]  /*4e20*/  LDL R199, [R1+0x48] ;  /* 0x0000480001c77983 */ /* 0x000ee20000100800 */
[----:B------:R-:W-:-:S02]  /*4e30*/  FADD.FTZ R188, R235, -R188 ;  /* 0x800000bcebbc7221 */ /* 0x000fc40000010000 */
[----:B------:R-:W-:Y:S02]  /*4e40*/  FADD.FTZ R193, R234, -R193 ;  /* 0x800000c1eac17221 */ /* 0x000fe40000010000 */
[C---:B------:R-:W-:Y:S02]  /*4e50*/  FMUL.FTZ R188, R19.reuse, R188 ;  /* 0x000000bc13bc7220 */ /* 0x040fe40000410000 */
[----:B------:R-:W-:Y:S02]  /*4e60*/  FMUL.FTZ R193, R19, R193 ;  /* 0x000000c113c17220 */ /* 0x000fe40000410000 */
[----:B------:R-:W-:Y:S02]  /*4e70*/  @P6 FADD.FTZ R188, R182, R188 ;  /* 0x000000bcb6bc6221 */ /* 0x000fe40000010000 */
[----:B------:R-:W-:Y:S01]  /*4e80*/  @P6 FADD.FTZ R193, R183, R193 ;  /* 0x000000c1b7c16221 */ /* 0x000fe20000010000 */
[----:B------:R-:W-:Y:S02]  /*4e90*/  HADD2.F32 R189, -RZ, R189.H1_H1 ;  /* 0x300000bdffbd7230 */ /* 0x000fe40000004100 */
[C---:B------:R-:W-:Y:S01]  /*4ea0*/  SEL R42, R188.reuse, R42, P0 ;  /* 0x0000002abc2a7207 */ /* 0x040fe20000000000 */
[-C--:B------:R-:W-:Y:S01]  /*4eb0*/  FMUL.FTZ R188, R188, R200.reuse ;  /* 0x000000c8bcbc7220 */ /* 0x080fe20000410000 */
[C---:B------:R-:W-:Y:S01]  /*4ec0*/  SEL R43, R193.reuse, R43, P0 ;  /* 0x0000002bc12b7207 */ /* 0x040fe20000000000 */
[----:B------:R-:W-:-:S02]  /*4ed0*/  FMUL.FTZ R193, R193, R200 ;  /* 0x000000c8c1c17220 */ /* 0x000fc40000410000 */
[----:B------:R-:W-:Y:S02]  /*4ee0*/  FFMA.FTZ R138, R188, R196, R138 ;  /* 0x000000c4bc8a7223 */ /* 0x000fe4000001008a */
[----:B------:R-:W-:Y:S02]  /*4ef0*/  FFMA.FTZ R139, R193, R189, R139 ;  /* 0x000000bdc18b7223 */ /* 0x000fe4000001008b */
[----:B----4-:R-:W-:Y:S02]  /*4f00*/  FMUL.FTZ R188, R198, R188 ;  /* 0x000000bcc6bc7220 */ /* 0x010fe40000410000 */
[----:B------:R-:W-:Y:S01]  /*4f10*/  FMUL.FTZ R193, R197, R193 ;  /* 0x000000c1c5c17220 */ /* 0x000fe20000410000 */
[----:B------:R-:W4:Y:S04]  /*4f20*/  LDL R198, [R1+0x44] ;  /* 0x0000440001c67983 */ /* 0x000f280000100800 */
[----:B------:R-:W4:Y:S01]  /*4f30*/  LDL R197, [R1+0x40] ;  /* 0x0000400001c57983 */ /* 0x000f220000100800 */
[----:B------:R-:W-:Y:S01]  /*4f40*/  F2FP.PACK_AB R193, R193, R188 ;  /* 0x000000bcc1c1723e */ /* 0x000fe200000000ff */
[----:B------:R-:W-:-:S04]  /*4f50*/  FFMA.FTZ R188, R17, R194, R195 ;  /* 0x000000c211bc7223 */ /* 0x000fc800000100c3 */
[----:B------:R-:W-:-:S04]  /*4f60*/  FADD.FTZ R188, R233, -R188 ;  /* 0x800000bce9bc7221 */ /* 0x000fc80000010000 */
[----:B------:R-:W-:-:S04]  /*4f70*/  FMUL.FTZ R188, R19, R188 ;  /* 0x000000bc13bc7220 */ /* 0x000fc80000410000 */
[----:B------:R-:W-:-:S04]  /*4f80*/  @P6 FADD.FTZ R188, R184, R188 ;  /* 0x000000bcb8bc6221 */ /* 0x000fc80000010000 */
[C---:B------:R-:W-:Y:S01]  /*4f90*/  FMUL.FTZ R196, R188.reuse, R200 ;  /* 0x000000c8bcc47220 */ /* 0x040fe20000410000 */
[----:B------:R-:W-:Y:S01]  /*4fa0*/  SEL R36, R188, R36, P0 ;  /* 0x00000024bc247207 */ /* 0x000fe20000000000 */
[----:B------:R-:W-:-:S05]  /*4fb0*/  HADD2.F32 R188, -RZ, R190.H0_H0 ;  /* 0x200000beffbc7230 */ /* 0x000fca0000004100 */
[----:B------:R-:W-:Y:S02]  /*4fc0*/  FFMA.FTZ R140, R196, R188, R140 ;  /* 0x000000bcc48c7223 */ /* 0x000fe4000001008c */
[----:B------:R-:W-:-:S04]  /*4fd0*/  FFMA.FTZ R188, R18, R194, R195 ;  /* 0x000000c212bc7223 */ /* 0x000fc800000100c3 */
[----:B------:R-:W-:-:S04]  /*4fe0*/  FADD.FTZ R188, R232, -R188 ;  /* 0x800000bce8bc7221 */ /* 0x000fc80000010000 */
[----:B------:R-:W-:-:S04]  /*4ff0*/  FMUL.FTZ R188, R19, R188 ;  /* 0x000000bc13bc7220 */ /* 0x000fc80000410000 */
[----:B------:R-:W-:Y:S01]  /*5000*/  @P6 FADD.FTZ R188, R185, R188 ;  /* 0x000000bcb9bc6221 */ /* 0x000fe20000010000 */
[----:B------:R-:W-:-:S03]  /*5010*/  HADD2.F32 R189, -RZ, R190.H1_H1 ;  /* 0x300000beffbd7230 */ /* 0x000fc60000004100 */
[C---:B------:R-:W-:Y:S01]  /*5020*/  FMUL.FTZ R190, R188.reuse, R200 ;  /* 0x000000c8bcbe7220 */ /* 0x040fe20000410000 */
[----:B------:R-:W-:Y:S01]  /*5030*/  SEL R37, R188, R37, P0 ;  /* 0x00000025bc257207 */ /* 0x000fe20000000000 */
[-CC-:B------:R-:W-:Y:S02]  /*5040*/  FFMA.FTZ R188, R231, R194.reuse, R195.reuse ;  /* 0x000000c2e7bc7223 */ /* 0x180fe400000100c3 */
[----:B------:R-:W-:Y:S02]  /*5050*/  FFMA.FTZ R194, R229, R194, R195 ;  /* 0x000000c2e5c27223 */ /* 0x000fe400000100c3 */
[----:B------:R-:W-:Y:S02]  /*5060*/  FFMA.FTZ R141, R190, R189, R141 ;  /* 0x000000bdbe8d7223 */ /* 0x000fe4000001008d */
[----:B------:R-:W-:Y:S02]  /*5070*/  FADD.FTZ R188, R230, -R188 ;  /* 0x800000bce6bc7221 */ /* 0x000fe40000010000 */
[----:B------:R-:W-:-:S02]  /*5080*/  FADD.FTZ R189, R228, -R194 ;  /* 0x800000c2e4bd7221 */ /* 0x000fc40000010000 */
        /* <DEDUP_REMOVED lines=11> */
[----:B------:R-:W-:Y:S04]  /*5140*/  @P6 STG.E.128 [R188.64], R40 ;  /* 0x00000028bc006986 */ /* 0x000fe8000c101d04 */
[----:B------:R0:W-:Y:S02]  /*5150*/  @P6 STG.E.128 [R188.64+0x10], R36 ;  /* 0x00001024bc006986 */ /* 0x0001e4000c101d04 */
[----:B0-----:R-:W-:Y:S01]  /*5160*/  HADD2.F32 R189, -RZ, R191.H0_H0 ;  /* 0x200000bfffbd7230 */ /* 0x001fe20000004100 */
[----:B------:R-:W-:-:S04]  /*5170*/  FMUL.FTZ R188, R194, R200 ;  /* 0x000000c8c2bc7220 */ /* 0x000fc80000410000 */
[----:B------:R-:W-:Y:S01]  /*5180*/  FFMA.FTZ R142, R188, R189, R142 ;  /* 0x000000bdbc8e7223 */ /* 0x000fe2000001008e */
[----:B------:R-:W-:-:S05]  /*5190*/  HADD2.F32 R191, -RZ, R191.H1_H1 ;  /* 0x300000bfffbf7230 */ /* 0x000fca0000004100 */
[----:B------:R-:W-:Y:S02]  /*51a0*/  FFMA.FTZ R143, R19, R191, R143 ;  /* 0x000000bf138f7223 */ /* 0x000fe4000001008f */
[----:B--2---:R-:W-:Y:S02]  /*51b0*/  FMUL.FTZ R196, R204, R196 ;  /* 0x000000c4ccc47220 */ /* 0x004fe40000410000 */
[----:B---3--:R-:W-:-:S05]  /*51c0*/  FMUL.FTZ R190, R199, R190 ;  /* 0x000000bec7be7220 */ /* 0x008fca0000410000 */
[----:B------:R-:W-:Y:S01]  /*51d0*/  F2FP.PACK_AB R194, R190, R196 ;  /* 0x000000c4bec2723e */ /* 0x000fe200000000ff */
[----:B----4-:R-:W-:Y:S02]  /*51e0*/  FMUL.FTZ R195, R198, R188 ;  /* 0x000000bcc6c37220 */ /* 0x010fe40000410000 */
[----:B------:R-:W-:-:S05]  /*51f0*/  FMUL.FTZ R188, R197, R19 ;  /* 0x00000013c5bc7220 */ /* 0x000fca0000410000 */
[----:B------:R-:W-:Y:S02]  /*5200*/  F2FP.PACK_AB R195, R188, R195 ;  /* 0x000000c3bcc3723e */ /* 0x000fe400000000ff */
[----:B------:R-:W-:-:S04]  /*5210*/  LEA R188, P0, R0, c[0x0][0x248], 0x4 ;  /* 0x0000920000bc7a11 */ /* 0x000fc800078020ff */
[----:B------:R-:W-:-:S05]  /*5220*/  LEA.HI.X R189, R0, c[0x0][0x24c], RZ, 0x4, P0 ;  /* 0x0000930000bd7a11 */ /* 0x000fca00000f24ff */
[----:B------:R0:W-:Y:S04]  /*5230*/  STG.E.128 [R188.64], R192 ;  /* 0x000000c0bc007986 */ /* 0x0001e8000c101d04 */
.L_x_9537:
[----:B------:R-:W-:Y:S05]  /*5240*/  BSYNC B1 ;  /* 0x0000000000017941 */ /* 0x000fea0003800000 */
.L_x_9536:
[----:B------:R-:W-:-:S04]  /*5250*/  MOV R0, c[0x0][0x160] ;  /* 0x0000580000007a02 */ /* 0x000fc80000000f00 */
[----:B------:R-:W-:-:S04]  /*5260*/  LEA R2, R0, R2, 0x2 ;  /* 0x0000000200027211 */ /* 0x000fc800078e10ff */
[----:B------:R-:W-:-:S13]  /*5270*/  ISETP.GE.AND P0, PT, R2, c[0x0][0x164], PT ;  /* 0x0000590002007a0c */ /* 0x000fda0003f06270 */
[----:B01---5:R-:W-:Y:S01]  /*5280*/  @P0 CALL.REL.NOINC `(.L_x_9515) ;  /* 0x0000001000000944 */ /* 0x023fe20003c00000 */
[----:B------:R-:W-:Y:S05]  /*5290*/  BRA `(.L_x_9538) ;  /* 0xffffbe5000007947 */ /* 0x000fea000383ffff */
.L_x_9515:
[----:B------:R-:W-:Y:S05]  /*52a0*/  BSYNC B0 ;  /* 0x0000000000007941 */ /* 0x000fea0003800000 */
.L_x_9514:
        /* <DEDUP_REMOVED lines=203> */
.L_x_9540:
[----:B------:R-:W-:Y:S05]  /*5f60*/  BSYNC B0 ;  /* 0x0000000000007941 */ /* 0x000fea0003800000 */
.L_x_9539:
        /* <DEDUP_REMOVED lines=18> */
.L_x_9542:
[----:B------:R-:W-:Y:S05]  /*6090*/  BSYNC B0 ;  /* 0x0000000000007941 */ /* 0x000fea0003800000 */
.L_x_9541:
        /* <DEDUP_REMOVED lines=18> */
.L_x_9544:
[----:B------:R-:W-:Y:S05]  /*61c0*/  BSYNC B0 ;  /* 0x0000000000007941 */ /* 0x000fea0003800000 */
.L_x_9543:
        /* <DEDUP_REMOVED lines=128> */
.L_x_9546:
[----:B01234-:R-:W-:Y:S05]  /*69d0*/  BSYNC B0 ;  /* 0x0000000000007941 */ /* 0x01ffea0003800000 */
.L_x_9545:
        /* <DEDUP_REMOVED lines=18> */
.L_x_9548:
[----:B------:R-:W-:Y:S05]  /*6b00*/  BSYNC B0 ;  /* 0x0000000000007941 */ /* 0x000fea0003800000 */
.L_x_9547:
        /* <DEDUP_REMOVED lines=18> */
.L_x_9550:
[----:B------:R-:W-:Y:S05]  /*6c30*/  BSYNC B0 ;  /* 0x0000000000007941 */ /* 0x000fea0003800000 */
.L_x_9549:
        /* <DEDUP_REMOVED lines=18> */
.L_x_9552:
[----:B------:R-:W-:Y:S05]  /*6d60*/  BSYNC B0 ;  /* 0x0000000000007941 */ /* 0x000fea0003800000 */
.L_x_9551:
        /* <DEDUP_REMOVED lines=18> */
.L_x_9554:
[----:B------:R-:W-:Y:S05]  /*6e90*/  BSYNC B0 ;  /* 0x0000000000007941 */ /* 0x000fea0003800000 */
.L_x_9553:
        /* <DEDUP_REMOVED lines=18> */
.L_x_9556:
[----:B------:R-:W-:Y:S05]  /*6fc0*/  BSYNC B0 ;  /* 0x0000000000007941 */ /* 0x000fea0003800000 */
.L_x_9555:
        /* <DEDUP_REMOVED lines=12> */
.L_x_9526:
[----:B------:R-:W-:Y:S01]  /*7090*/  HFMA2.MMA R190, -RZ, RZ, 0, 5.9604644775390625e-08 ;  /* 0x00000001ffbe7435 */ /* 0x000fe200000001ff */
[----:B------:R-:W-:Y:S02]  /*70a0*/  MOV R189, R216 ;  /* 0x000000d800bd7202 */ /* 0x000fe40000000f00 */
[----:B------:R-:W-:Y:S02]  /*70b0*/  MOV R193, 0x1f ;  /* 0x0000001f00c17802 */ /* 0x000fe40000000f00 */
[----:B------:R-:W-:-:S02]  /*70c0*/  MOV R192, 0xffffffff ;  /* 0xffffffff00c07802 */ /* 0x000fc40000000f00 */
[----:B------:R-:W-:Y:S02]  /*70d0*/  MOV R188, 0x70f0 ;  /* 0x000070f000bc7802 */ /* 0x000fe40000000f00 */
[----:B-----5:R-:W-:Y:S05]  /*70e0*/  CALL.REL.NOINC `($__internal_124_$__cuda_sm70_shflsync_bfly_p) ;  /* 0x0000046000007944 */ /* 0x020fea0003c00000 */
[----:B-1----:R-:W-:Y:S01]  /*70f0*/  MOV R191, R190 ;  /* 0x000000be00bf7202 */ /* 0x002fe20000000f00 */
[----:B------:R-:W-:Y:S05]  /*7100*/  BRA `(.L_x_9557) ;  /* 0xffffbe5000007947 */ /* 0x000fea000383ffff */
.L_x_9527:
[----:B------:R-:W-:Y:S01]  /*7110*/  HFMA2.MMA R190, -RZ, RZ, 0, 5.9604644775390625e-08 ;  /* 0x00000001ffbe7435 */ /* 0x000fe200000001ff */
[----:B------:R-:W-:Y:S02]  /*7120*/  MOV R189, R215 ;  /* 0x000000d700bd7202 */ /* 0x000fe40000000f00 */
[----:B------:R-:W-:Y:S02]  /*7130*/  MOV R193, 0x1f ;  /* 0x0000001f00c17802 */ /* 0x000fe40000000f00 */
[----:B------:R-:W-:Y:S02]  /*7140*/  MOV R192, 0xffffffff ;  /* 0xffffffff00c07802 */ /* 0x000fe40000000f00 */
[----:B------:R-:W-:Y:S02]  /*7150*/  MOV R188, 0x7170 ;  /* 0x0000717000bc7802 */ /* 0x000fe40000000f00 */
[----:B01---5:R-:W-:Y:S05]  /*7160*/  CALL.REL.NOINC `($__internal_124_$__cuda_sm70_shflsync_bfly_p) ;  /* 0x000003e000007944 */ /* 0x023fea0003c00000 */
[----:B------:R-:W-:Y:S01]  /*7170*/  FADD.FTZ R216, R191, R216 ;  /* 0x000000d8bfd87221 */ /* 0x000fe20000010000 */
[----:B------:R-:W-:Y:S01]  /*7180*/  MOV R193, 0x1f ;  /* 0x0000001f00c17802 */ /* 0x000fe20000000f00 */
[----:B-1----:R-:W-:Y:S01]  /*7190*/  FADD.FTZ R215, R215, R190 ;  /* 0x000000bed7d77221 */ /* 0x002fe20000010000 */
[----:B------:R-:W-:Y:S01]  /*71a0*/  HFMA2.MMA R190, -RZ, RZ, 0, 1.1920928955078125e-07 ;  /* 0x00000002ffbe7435 */ /* 0x000fe200000001ff */
[----:B------:R-:W-:-:S02]  /*71b0*/  MOV R192, 0xffffffff ;  /* 0xffffffff00c07802 */ /* 0x000fc40000000f00 */
[----:B------:R-:W-:Y:S02]  /*71c0*/  MOV R189, R216 ;  /* 0x000000d800bd7202 */ /* 0x000fe40000000f00 */
[----:B------:R-:W-:Y:S02]  /*71d0*/  MOV R188, 0x71f0 ;  /* 0x000071f000bc7802 */ /* 0x000fe40000000f00 */
[----:B------:R-:W-:Y:S05]  /*71e0*/  CALL.REL.NOINC `($__internal_124_$__cuda_sm70_shflsync_bfly_p) ;  /* 0x0000036000007944 */ /* 0x000fea0003c00000 */
[----:B-1----:R-:W-:Y:S01]  /*71f0*/  MOV R191, R190 ;  /* 0x000000be00bf7202 */ /* 0x002fe20000000f00 */
[----:B------:R-:W-:Y:S01]  /*7200*/  HFMA2.MMA R190, -RZ, RZ, 0, 1.1920928955078125e-07 ;  /* 0x00000002ffbe7435 */ /* 0x000fe200000001ff */
[----:B------:R-:W-:Y:S02]  /*7210*/  MOV R189, R215 ;  /* 0x000000d700bd7202 */ /* 0x000fe40000000f00 */
[----:B------:R-:W-:Y:S02]  /*7220*/  MOV R193, 0x1f ;  /* 0x0000001f00c17802 */ /* 0x000fe40000000f00 */
[----:B------:R-:W-:Y:S02]  /*7230*/  MOV R192, 0xffffffff ;  /* 0xffffffff00c07802 */ /* 0x000fe40000000f00 */
[----:B------:R-:W-:-:S02]  /*7240*/  MOV R188, 0x7260 ;  /* 0x0000726000bc7802 */ /* 0x000fc40000000f00 */
[----:B------:R-:W-:Y:S05]  /*7250*/  CALL.REL.NOINC `($__internal_124_$__cuda_sm70_shflsync_bfly_p) ;  /* 0x000002f000007944 */ /* 0x000fea0003c00000 */
[----:B------:R-:W-:Y:S01]  /*7260*/  FADD.FTZ R216, R191, R216 ;  /* 0x000000d8bfd87221 */ /* 0x000fe20000010000 */
[----:B------:R-:W-:Y:S01]  /*7270*/  MOV R193, 0x1f ;  /* 0x0000001f00c17802 */ /* 0x000fe20000000f00 */
[----:B-1----:R-:W-:Y:S01]  /*7280*/  FADD.FTZ R215, R215, R190 ;  /* 0x000000bed7d77221 */ /* 0x002fe20000010000 */
[----:B------:R-:W-:Y:S01]  /*7290*/  HFMA2.MMA R190, -RZ, RZ, 0, 2.384185791015625e-07 ;  /* 0x00000004ffbe7435 */ /* 0x000fe200000001ff */
[----:B------:R-:W-:-:S02]  /*72a0*/  MOV R192, 0xffffffff ;  /* 0xffffffff00c07802 */ /* 0x000fc40000000f00 */
[----:B------:R-:W-:Y:S02]  /*72b0*/  MOV R189, R216 ;  /* 0x000000d800bd7202 */ /* 0x000fe40000000f00 */
[----:B------:R-:W-:Y:S02]  /*72c0*/  MOV R188, 0x72e0 ;  /* 0x000072e000bc7802 */ /* 0x000fe40000000f00 */
[----:B------:R-:W-:Y:S05]  /*72d0*/  CALL.REL.NOINC `($__internal_124_$__cuda_sm70_shflsync_bfly_p) ;  /* 0x0000027000007944 */ /* 0x000fea0003c00000 */
[----:B-1----:R-:W-:Y:S01]  /*72e0*/  MOV R191, R190 ;  /* 0x000000be00bf7202 */ /* 0x002fe20000000f00 */
[----:B------:R-:W-:Y:S01]  /*72f0*/  HFMA2.MMA R190, -RZ, RZ, 0, 2.384185791015625e-07 ;  /* 0x00000004ffbe7435 */ /* 0x000fe200000001ff */
        /* <DEDUP_REMOVED lines=8> */
[----:B------:R-:W-:Y:S01]  /*7380*/  HFMA2.MMA R190, -RZ, RZ, 0, 4.76837158203125e-07 ;  /* 0x00000008ffbe7435 */ /* 0x000fe200000001ff */
[----:B------:R-:W-:-:S02]  /*7390*/  MOV R192, 0xffffffff ;  /* 0xffffffff00c07802 */ /* 0x000fc40000000f00 */
[----:B------:R-:W-:Y:S02]  /*73a0*/  MOV R189, R216 ;  /* 0x000000d800bd7202 */ /* 0x000fe40000000f00 */
[----:B------:R-:W-:Y:S02]  /*73b0*/  MOV R188, 0x73d0 ;  /* 0x000073d000bc7802 */ /* 0x000fe40000000f00 */
[----:B------:R-:W-:Y:S05]  /*73c0*/  CALL.REL.NOINC `($__internal_124_$__cuda_sm70_shflsync_bfly_p) ;  /* 0x0000018000007944 */ /* 0x000fea0003c00000 */
[----:B-1----:R-:W-:Y:S01]  /*73d0*/  MOV R191, R190 ;  /* 0x000000be00bf7202 */ /* 0x002fe20000000f00 */
[----:B------:R-:W-:Y:S01]  /*73e0*/  HFMA2.MMA R190, -RZ, RZ, 0, 4.76837158203125e-07 ;  /* 0x00000008ffbe7435 */ /* 0x000fe200000001ff */
        /* <DEDUP_REMOVED lines=8> */
[----:B------:R-:W-:Y:S01]  /*7470*/  HFMA2.MMA R190, -RZ, RZ, 0, 9.5367431640625e-07 ;  /* 0x00000010ffbe7435 */ /* 0x000fe200000001ff */
[----:B------:R-:W-:-:S02]  /*7480*/  MOV R192, 0xffffffff ;  /* 0xffffffff00c07802 */ /* 0x000fc40000000f00 */
[----:B------:R-:W-:Y:S02]  /*7490*/  MOV R189, R216 ;  /* 0x000000d800bd7202 */ /* 0x000fe40000000f00 */
[----:B------:R-:W-:Y:S02]  /*74a0*/  MOV R188, 0x74c0 ;  /* 0x000074c000bc7802 */ /* 0x000fe40000000f00 */
[----:B------:R-:W-:Y:S05]  /*74b0*/  CALL.REL.NOINC `($__internal_124_$__cuda_sm70_shflsync_bfly_p) ;  /* 0x0000009000007944 */ /* 0x000fea0003c00000 */
[----:B-1----:R-:W-:Y:S01]  /*74c0*/  MOV R191, R190 ;  /* 0x000000be00bf7202 */ /* 0x002fe20000000f00 */
[----:B------:R-:W-:Y:S01]  /*74d0*/  HFMA2.MMA R190, -RZ, RZ, 0, 9.5367431640625e-07 ;  /* 0x00000010ffbe7435 */ /* 0x000fe200000001ff */
[----:B------:R-:W-:Y:S02]  /*74e0*/  MOV R189, R215 ;  /* 0x000000d700bd7202 */ /* 0x000fe40000000f00 */
[----:B------:R-:W-:Y:S02]  /*74f0*/  MOV R193, 0x1f ;  /* 0x0000001f00c17802 */ /* 0x000fe40000000f00 */
[----:B------:R-:W-:Y:S02]  /*7500*/  MOV R192, 0xffffffff ;  /* 0xffffffff00c07802 */ /* 0x000fe40000000f00 */
[----:B------:R-:W-:-:S02]  /*7510*/  MOV R188, 0x7530 ;  /* 0x0000753000bc7802 */ /* 0x000fc40000000f00 */
[----:B------:R-:W-:Y:S05]  /*7520*/  CALL.REL.NOINC `($__internal_124_$__cuda_sm70_shflsync_bfly_p) ;  /* 0x0000002000007944 */ /* 0x000fea0003c00000 */
[----:B-1----:R-:W-:Y:S01]  /*7530*/  MOV R188, R190 ;  /* 0x000000be00bc7202 */ /* 0x002fe20000000f00 */
[----:B------:R-:W-:Y:S05]  /*7540*/  BRA `(.L_x_9558) ;  /* 0xffffbb3000007947 */ /* 0x000fea000383ffff */
        .weak           $__internal_124_$__cuda_sm70_shflsync_bfly_p
        .type           $__internal_124_$__cuda_sm70_shflsync_bfly_p,@function
        .size           $__internal_124_$__cuda_sm70_shflsync_bfly_p,(.L_x_15006 - $__internal_124_$__cuda_sm70_shflsync_bfly_p)
$__internal_124_$__cuda_sm70_shflsync_bfly_p:
[----:B------:R-:W-:Y:S04]  /*7550*/  WARPSYNC R192 ;  /* 0x000000c000007348 */ /* 0x000fe80003800000 */
[----:B------:R0:W1:Y:S02]  /*7560*/  SHFL.BFLY PT, R190, R189, R190, R193 ;  /* 0x0c0000bebdbe7389 */ /* 0x00006400000e00c1 */
[----:B0-----:R-:W-:-:S06]  /*7570*/  HFMA2.MMA R189, -RZ, RZ, 0, 0 ;  /* 0x00000000ffbd7435 */ /* 0x001fcc00000001ff */
[----:B------:R-:W-:Y:S05]  /*7580*/  RET.REL.NODEC R188 `(_ZN10layer_norm13ln_bwd_kernelINS_13Kernel_traitsI6__halfS2_fS2_fjLj1280ELj1ELj4ELj1ELj16ENS_18Kernel_traits_baseILj1280ES2_S2_fS2_fjLj128EEEEELb0ELb1ELb0ELb0EEEvNS_9BwdParamsE) ;  /* 0xffff8a70bc007950 */ /* 0x000fea0003c3ffff */
.L_x_9559:
        /* <DEDUP_REMOVED lines=15> */
.L_x_15006:


//--------------------- .text._ZN10layer_norm13ln_bwd_kernelINS_13Kernel_traitsI6__halfS2_fS2_fjLj1280ELj1ELj4ELj1ELj16ENS_18Kernel_traits_baseILj1280ES2_S2_fS2_fjLj128EEEEELb0ELb1ELb0ELb1EEEvNS_9BwdParamsE --------------------------
	.section	.text._ZN10layer_norm13ln_bwd_kernelINS_13Kernel_traitsI6__halfS2_fS2_fjLj1280ELj1ELj4ELj1ELj16ENS_18Kernel_traits_baseILj1280ES2_S2_fS2_fjLj128EEEEELb0ELb1ELb0ELb1EEEvNS_9BwdParamsE,"ax",@progbits
	.sectioninfo	@"SHI_REGISTERS=255"
	.align	128
        .global         _ZN10layer_norm13ln_bwd_kernelINS_13Kernel_traitsI6__halfS2_fS2_fjLj1280ELj1ELj4ELj1ELj16ENS_18Kernel_traits_baseILj1280ES2_S2_fS2_fjLj128EEEEELb0ELb1ELb0ELb1EEEvNS_9BwdParamsE
        .type           _ZN10layer_norm13ln_bwd_kernelINS_13Kernel_traitsI6__halfS2_fS2_fjLj1280ELj1ELj4ELj1ELj16ENS_18Kernel_traits_baseILj1280ES2_S2_fS2_fjLj128EEEEELb0ELb1ELb0ELb1EEEvNS_9BwdParamsE,@function
        .size           _ZN10layer_norm13ln_bwd_kernelINS_13Kernel_traitsI6__halfS2_fS2_fjLj1280ELj1ELj4ELj1ELj16ENS_18Kernel_traits_baseILj1280ES2_S2_fS2_fjLj128EEEEELb0ELb1ELb0ELb1EEEvNS_9BwdParamsE,(.L_x_15007 - _ZN10layer_norm13ln_bwd_kernelINS_13Kernel_traitsI6__halfS2_fS2_fjLj1280ELj1ELj4ELj1ELj16ENS_18Kernel_traits_baseILj1280ES2_S2_fS2_fjLj128EEEEELb0ELb1ELb0ELb1EEEvNS_9BwdParamsE)
        .other          _ZN10layer_norm13ln_bwd_kernelINS_13Kernel_traitsI6__halfS2_fS2_fjLj1280ELj1ELj4ELj1ELj16ENS_18Kernel_traits_baseILj1280ES2_S2_fS2_fjLj128EEEEELb0ELb1ELb0ELb1EEEvNS_9BwdParamsE,@"STO_CUDA_ENTRY STV_DEFAULT"
_ZN10layer_norm13ln_bwd_kernelINS_13Kernel_traitsI6__halfS2_fS2_fjLj1280ELj1ELj4ELj1ELj16ENS_18Kernel_traits_baseILj1280ES2_S2_fS2_fjLj128EEEEELb0ELb1ELb0ELb1EEEvNS_9BwdParamsE:
.text._ZN10layer_norm13ln_bwd_kernelINS_13Kernel_traitsI6__halfS2_fS2_fjLj1280ELj1ELj4ELj1ELj16ENS_18Kernel_traits_baseILj1280ES2_S2_fS2_fjLj128EEEEELb0ELb1ELb0ELb1EEEvNS_9BwdParamsE:
        /* <DEDUP_REMOVED lines=71> */
.L_x_9561:
        /* <DEDUP_REMOVED lines=103> */
[--C-:B-----5:R-:W-:Y:S02]  /*0ae0*/  HADD2.F32 R3, -RZ, R40.reuse.H0_H0 ;  /* 0x20000028ff037230 */ /* 0x120fe40000004100 */
[----:B0-----:R-:W-:-:S03]  /*0af0*/  HADD2.F32 R2, -RZ, R40.H1_H1 ;  /* 0x30000028ff027230 */ /* 0x001fc60000004100 */
        /* <DEDUP_REMOVED lines=117> */
[----:B------:R-:W-:Y:S01]  /*1250*/  STL [R1+0x68], R3 ;  /* 0x0000680301007387 */ /* 0x000fe20000100800 */
[----:B------:R-:W-:Y:S01]  /*1260*/  CS2R R6, SRZ ;  /* 0x0000000000067805 */ /* 0x000fe2000001ff00 */
[----:B--2---:R-:W-:Y:S02]  /*1270*/  CS2R R4, SRZ ;  /* 0x0000000000047805 */ /* 0x004fe4000001ff00 */
[----:B------:R-:W-:Y:S04]  /*1280*/  STL [R1+0x60], RZ ;  /* 0x000060ff01007387 */ /* 0x000fe80000100800 */
[----:B------:R0:W-:Y:S04]  /*1290*/  STL [R1+0x64], R2 ;  /* 0x0000640201007387 */ /* 0x0001e80000100800 */
[----:B------:R1:W-:Y:S04]  /*12a0*/  STL [R1+0x5c], RZ ;  /* 0x00005cff01007387 */ /* 0x0003e80000100800 */
[----:B------:R1:W-:Y:S01]  /*12b0*/  STL [R1+0x58], RZ ;  /* 0x000058ff01007387 */ /* 0x0003e20000100800 */
[----:B0-----:R-:W-:-:S03]  /*12c0*/  CS2R R2, SRZ ;  /* 0x0000000000027805 */ /* 0x001fc6000001ff00 */
        /* <DEDUP_REMOVED lines=22> */
.L_x_9567:
[----:B------:R-:W0:Y:S01]  /*1430*/  S2R R87, SR_TID.X ;  /* 0x0000000000577919 */ /* 0x000e220000002100 */
[----:B------:R-:W-:Y:S01]  /*1440*/  IMAD R192, R0, c[0x0][0x168], RZ ;  /* 0x00005a0000c07a24 */ /* 0x000fe200078e02ff */
[----:B------:R-:W-:-:S02]  /*1450*/  ISETP.NE.U32.AND P0, PT, RZ, c[0x0][0x1c0], PT ;  /* 0x00007000ff007a0c */ /* 0x000fc40003f05070 */
[----:B------:R-:W-:Y:S02]  /*1460*/  MOV R176, 0x4 ;  /* 0x0000000400b07802 */ /* 0x000fe40000000f00 */
[----:B------:R-:W-:Y:S02]  /*1470*/  MOV R206, 0x20 ;  /* 0x0000002000ce7802 */ /* 0x000fe40000000f00 */
[----:B------:R-:W-:Y:S02]  /*1480*/  MOV R140, 0x10 ;  /* 0x00000010008c7802 */ /* 0x000fe40000000f00 */
[----:B------:R-:W-:Y:S01]  /*1490*/  SHF.R.S32.HI R85, RZ, 0x1f, R0 ;  /* 0x0000001fff557819 */ /* 0x000fe20000011400 */
[----:B------:R-:W2:Y:S01]  /*14a0*/  LDC.U8 R180, c[0x0][0x1f0] ;  /* 0x00007c00ffb47b82 */ /* 0x000ea20000000000 */
[----:B------:R-:W-:Y:S01]  /*14b0*/  SHF.R.S32.HI R86, RZ, 0x1f, R192 ;  /* 0x0000001fff567819 */ /* 0x000fe200000114c0 */
[----:B------:R-:W3:Y:S01]  /*14c0*/  LDL R208, [R1+0x188] ;  /* 0x0001880001d07983 */ /* 0x000ee20000100800 */
[----:B------:R-:W-:-:S02]  /*14d0*/  ISETP.NE.AND.EX P0, PT, RZ, c[0x0][0x1c4], PT, P0 ;  /* 0x00007100ff007a0c */ /* 0x000fc40003f05300 */
        /* <DEDUP_REMOVED lines=57> */
[----:B---3--:R-:W-:Y:S01]  /*1870*/  FSEL R204, R204, RZ, !P2 ;  /* 0x000000ffcccc7208 */ /* 0x008fe20005000000 */
[----:B----4-:R-:W-:-:S04]  /*1880*/  @P0 HADD2.F32 R177, -RZ, R193.H0_H0 ;  /* 0x200000c1ffb10230 */ /* 0x010fc80000004100 */
[C---:B------:R-:W-:Y:S02]  /*1890*/  FADD.FTZ R205, -R204.reuse, R100 ;  /* 0x00000064cccd7221 */ /* 0x040fe40000010100 */
[C---:B------:R-:W-:Y:S02]  /*18a0*/  FADD.FTZ R100, -R204.reuse, R114 ;  /* 0x00000072cc647221 */ /* 0x040fe40000010100 */
[C---:B------:R-:W-:Y:S02]  /*18b0*/  FADD.FTZ R114, -R204.reuse, R125 ;  /* 0x0000007dcc727221 */ /* 0x040fe40000010100 */
[----:B------:R-:W3:Y:S01]  /*18c0*/  LDL R125, [R1+0x1a0] ;  /* 0x0001a000017d7983 */ /* 0x000ee20000100800 */
[--C-:B------:R-:W-:Y:S02]  /*18d0*/  HADD2.F32 R216, -RZ, R140.reuse.H0_H0 ;  /* 0x2000008cffd87230 */ /* 0x100fe40000004100 */
[----:B------:R-:W-:Y:S02]  /*18e0*/  HADD2.F32 R217, -RZ, R140.H1_H1 ;  /* 0x3000008cffd97230 */ /* 0x000fe40000004100 */
[----:B------:R-:W4:Y:S01]  /*18f0*/  LDL R140, [R1+0x178] ;  /* 0x00017800018c7983 */ /* 0x000f220000100800 */
[----:B------:R-:W-:-:S02]  /*1900*/  FADD.FTZ R193, -R204, R84 ;  /* 0x00000054ccc17221 */ /* 0x000fc40000010100 */
[----:B------:R-:W-:Y:S02]  /*1910*/  FADD.FTZ R195, -R204, R85 ;  /* 0x00000055ccc37221 */ /* 0x000fe40000010100 */
[----:B------:R-:W-:Y:S01]  /*1920*/  @P1 IMAD.WIDE.U32 R84, R206, R175, c[0x0][0x218] ;  /* 0x00008600ce541625 */ /* 0x000fe200078e00af */
[--C-:B------:R-:W-:Y:S01]  /*1930*/  HADD2.F32 R234, -RZ, R130.reuse.H0_H0 ;  /* 0x20000082ffea7230 */ /* 0x100fe20000004100 */
[----:B------:R-:W4:Y:S04]  /*1940*/  LDL R206, [R1+0x190] ;  /* 0x0001900001ce7983 */ /* 0x000f280000100800 */
[----:B------:R0:W5:Y:S04]  /*1950*/  @P1 LDG.E.128 R68, [R84.64] ;  /* 0x0000000454441981 */ /* 0x000168000c1e1d00 */
[----:B------:R0:W5:Y:S01]  /*1960*/  @P1 LDG.E.128 R72, [R84.64+0x10] ;  /* 0x0000100454481981 */ /* 0x000162000c1e1d00 */
[----:B------:R-:W-:-:S02]  /*1970*/  HADD2.F32 R233, -RZ, R130.H1_H1 ;  /* 0x30000082ffe97230 */ /* 0x000fc40000004100 */
[--C-:B------:R-:W-:Y:S02]  /*1980*/  HADD2.F32 R230, -RZ, R131.reuse.H0_H0 ;  /* 0x20000083ffe67230 */ /* 0x100fe40000004100 */
[----:B------:R-:W-:Y:S01]  /*1990*/  HADD2.F32 R231, -RZ, R131.H1_H1 ;  /* 0x30000083ffe77230 */ /* 0x000fe20000004100 */
[C---:B0-----:R-:W-:Y:S02]  /*19a0*/  FADD.FTZ R85, -R204.reuse, R112 ;  /* 0x00000070cc557221 */ /* 0x041fe40000010100 */
[----:B------:R-:W-:Y:S02]  /*19b0*/  FADD.FTZ R112, -R204, R124 ;  /* 0x0000007ccc707221 */ /* 0x000fe40000010100 */
[----:B------:R-:W4:Y:S01]  /*19c0*/  LDL R124, [R1+0x194] ;  /* 0x00019400017c7983 */ /* 0x000f220000100800 */
[--C-:B------:R-:W-:Y:S02]  /*19d0*/  HADD2.F32 R214, -RZ, R141.reuse.H0_H0 ;  /* 0x2000008dffd67230 */ /* 0x100fe40000004100 */
[----:B------:R-:W-:-:S02]  /*19e0*/  HADD2.F32 R215, -RZ, R141.H1_H1 ;  /* 0x3000008dffd77230 */ /* 0x000fc40000004100 */
[--C-:B------:R-:W-:Y:S01]  /*19f0*/  HADD2.F32 R130, -RZ, R136.reuse.H0_H0 ;  /* 0x20000088ff827230 */ /* 0x100fe20000004100 */
[----:B------:R-:W4:Y:S01]  /*1a00*/  LDL R141, [R1+0x17c] ;  /* 0x00017c00018d7983 */ /* 0x000f220000100800 */
[----:B------:R-:W-:Y:S01]  /*1a10*/  HADD2.F32 R131, -RZ, R136.H1_H1 ;  /* 0x30000088ff837230 */ /* 0x000fe20000004100 */
[C---:B------:R-:W-:Y:S02]  /*1a20*/  FADD.FTZ R181, -R204.reuse, R107 ;  /* 0x0000006bccb57221 */ /* 0x040fe40000010100 */
[----:B------:R-:W4:Y:S01]  /*1a30*/  LDL R136, [R1+0x168] ;  /* 0x0001680001887983 */ /* 0x000f220000100800 */
[C---:B------:R-:W-:Y:S01]  /*1a40*/  FADD.FTZ R107, -R204.reuse, R123 ;  /* 0x0000007bcc6b7221 */ /* 0x040fe20000010100 */
[--C-:B------:R-:W-:Y:S02]  /*1a50*/  HADD2.F32 R213, -RZ, R142.reuse.H0_H0 ;  /* 0x2000008effd57230 */ /* 0x100fe40000004100 */
[----:B------:R-:W-:Y:S02]  /*1a60*/  HADD2.F32 R123, -RZ, R142.H1_H1 ;  /* 0x3000008eff7b7230 */ /* 0x000fe40000004100 */
        /* <DEDUP_REMOVED lines=10> */
[----:B------:R-:W-:Y:S01]  /*1b10*/  HADD2.F32 R235, -RZ, R129.H0_H0 ;  /* 0x20000081ffeb7230 */ /* 0x000fe20000004100 */
        /* <DEDUP_REMOVED lines=33> */
[----:B------:R-:W4:Y:S01]  /*1d30*/  LDL R138, [R1+0x174] ;  /* 0x00017400018a7983 */ /* 0x000f220000100800 */
[----:B--2---:R-:W-:Y:S02]  /*1d40*/  HADD2.F32 R201, -RZ, R88.H0_H0 ;  /* 0x20000058ffc97230 */ /* 0x004fe40000004100 */
[----:B------:R-:W-:-:S02]  /*1d50*/  HADD2.F32 R210, -RZ, R90.H0_H0 ;  /* 0x2000005affd27230 */ /* 0x000fc40000004100 */
[----:B------:R-:W-:Y:S02]  /*1d60*/  HADD2.F32 R194, -RZ, R90.H1_H1 ;  /* 0x3000005affc27230 */ /* 0x000fe40000004100 */
[----:B-1----:R-:W-:Y:S01]  /*1d70*/  HADD2.F32 R178, -RZ, R91.H0_H0 ;  /* 0x2000005bffb27230 */ /* 0x002fe20000004100 */
[----:B------:R-:W2:Y:S01]  /*1d80*/  LDL R90, [R1+0x19c] ;  /* 0x00019c00015a7983 */ /* 0x000ea20000100800 */
[--C-:B------:R-:W-:Y:S02]  /*1d90*/  HADD2.F32 R219, -RZ, R139.reuse.H0_H0 ;  /* 0x2000008bffdb7230 */ /* 0x100fe40000004100 */
[----:B------:R-:W-:Y:S01]  /*1da0*/  HADD2.F32 R218, -RZ, R139.H1_H1 ;  /* 0x3000008bffda7230 */ /* 0x000fe20000004100 */
[----:B------:R-:W-:Y:S01]  /*1db0*/  FMUL.FTZ R92, R176, R86 ;  /* 0x00000056b05c7220 */ /* 0x000fe20000410000 */
[----:B------:R-:W2:Y:S01]  /*1dc0*/  LDL R139, [R1+0x170] ;  /* 0x00017000018b7983 */ /* 0x000ea20000100800 */
[----:B------:R-:W-:Y:S02]  /*1dd0*/  HADD2.F32 R203, -RZ, R88.H1_H1 ;  /* 0x30000058ffcb7230 */ /* 0x000fe40000004100 */
[----:B------:R-:W-:-:S02]  /*1de0*/  HADD2.F32 R88, -RZ, R89.H1_H1 ;  /* 0x30000059ff587230 */ /* 0x000fc40000004100 */
[----:B------:R-:W-:Y:S01]  /*1df0*/  HADD2.F32 R179, -RZ, R91.H1_H1 ;  /* 0x3000005bffb37230 */ /* 0x000fe20000004100 */
[----:B------:R-:W-:Y:S01]  /*1e00*/  FMUL.FTZ R91, R176, R196 ;  /* 0x000000c4b05b7220 */ /* 0x000fe20000410000 */
[--C-:B------:R-:W-:Y:S01]  /*1e10*/  HADD2.F32 R237, -RZ, R128.reuse.H1_H1 ;  /* 0x30000080ffed7230 */ /* 0x100fe20000004100 */
[----:B------:R-:W-:Y:S01]  /*1e20*/  FADD.FTZ R34, R88, R34 ;  /* 0x0000002258227221 */ /* 0x000fe20000010000 */
[--C-:B------:R-:W-:Y:S01]  /*1e30*/  HADD2.F32 R122, -RZ, R143.reuse.H0_H0 ;  /* 0x2000008fff7a7230 */ /* 0x100fe20000004100 */
[----:B------:R-:W-:Y:S01]  /*1e40*/  FFMA.FTZ R35, R91, R88, R35 ;  /* 0x000000585b237223 */ /* 0x000fe20000010023 */
[----:B------:R-:W-:Y:S02]  /*1e50*/  HADD2.F32 R121, -RZ, R143.H1_H1 ;  /* 0x3000008fff797230 */ /* 0x000fe40000004100 */
[----:B------:R-:W2:Y:S01]  /*1e60*/  LDL R143, [R1+0x16c] ;  /* 0x00016c00018f7983 */ /* 0x000ea20000100800 */
[C---:B------:R-:W-:Y:S02]  /*1e70*/  FMUL.FTZ R87, R176.reuse, R193 ;  /* 0x000000c1b0577220 */ /* 0x040fe40000410000 */
[C---:B------:R-:W-:Y:S01]  /*1e80*/  FMUL.FTZ R212, R176.reuse, R212 ;  /* 0x000000d4b0d47220 */ /* 0x040fe20000410000 */
[----:B------:R-:W-:Y:S01]  /*1e90*/  HADD2.F32 R236, -RZ, R128.H0_H0 ;  /* 0x20000080ffec7230 */ /* 0x000fe20000004100 */
        /* <DEDUP_REMOVED lines=21> */
[----:B------:R-:W-:Y:S02]  /*1ff0*/  HADD2.F32 R197, -RZ, R89.H0_H0 ;  /* 0x20000059ffc57230 */ /* 0x000fe40000004100 */
        /* <DEDUP_REMOVED lines=11> */
[--C-:B------:R-:W-:Y:S01]  /*20b0*/  HADD2.F32 R128, -RZ, R134.reuse.H0_H0 ;  /* 0x20000086ff807230 */ /* 0x100fe20000004100 */
[----:B------:R-:W-:Y:S01]  /*20c0*/  FFMA.FTZ R26, R87, R201, R26 ;  /* 0x000000c9571a7223 */ /* 0x000fe2000001001a */
[----:B------:R-:W-:Y:S01]  /*20d0*/  HADD2.F32 R134, -RZ, R134.H1_H1 ;  /* 0x30000086ff867230 */ /* 0x000fe20000004100 */
        /* <DEDUP_REMOVED lines=229> */
.L_x_9568:
        /* <DEDUP_REMOVED lines=18> */
.L_x_9569:
        /* <DEDUP_REMOVED lines=75> */
[----:B--2---:R-:W-:-:S02]  /*3500*/  HADD2.F32 R88, -RZ, R84.H0_H0 ;  /* 0x20000054ff587230 */ /* 0x004fc40000004100 */
[----:B------:R-:W-:-:S03]  /*3510*/  HADD2.F32 R84, -RZ, R84.H1_H1 ;  /* 0x30000054ff547230 */ /* 0x000fc60000004100 */
[----:B------:R-:W-:Y:S02]  /*3520*/  FFMA.FTZ R239, R213, R88, R239 ;  /* 0x00000058d5ef7223 */ /* 0x000fe400000100ef */
[----:B------:R-:W-:Y:S01]  /*3530*/  FFMA.FTZ R238, R214, R84, R238 ;  /* 0x00000054d6ee7223 */ /* 0x000fe200000100ee */
[--C-:B------:R-:W-:Y:S01]  /*3540*/  HADD2.F32 R84, -RZ, R85.reuse.H0_H0 ;  /* 0x20000055ff547230 */ /* 0x100fe20000004100 */
[----:B------:R-:W-:Y:S02]  /*3550*/  FMUL.FTZ R88, R233, R213 ;  /* 0x000000d5e9587220 */ /* 0x000fe40000410000 */
[----:B---3--:R-:W-:Y:S01]  /*3560*/  FMUL.FTZ R214, R231, R214 ;  /* 0x000000d6e7d67220 */ /* 0x008fe20000410000 */
[----:B------:R-:W-:Y:S01]  /*3570*/  HADD2.F32 R85, -RZ, R85.H1_H1 ;  /* 0x30000055ff557230 */ /* 0x000fe20000004100 */
[----:B------:R-:W-:Y:S01]  /*3580*/  FFMA.FTZ R241, R215, R84, R241 ;  /* 0x00000054d7f17223 */ /* 0x000fe200000100f1 */
[----:B------:R-:W2:Y:S02]  /*3590*/  LDL R213, [R1+0xd0] ;  /* 0x0000d00001d57983 */ /* 0x000ea40000100800 */
[----:B------:R-:W-:-:S02]  /*35a0*/  F2FP.PACK_AB R88, R214, R88 ;  /* 0x00000058d658723e */ /* 0x000fc400000000ff */
[----:B------:R-:W3:Y:S01]  /*35b0*/  LDL R215, [R1+0xd8] ;  /* 0x0000d80001d77983 */ /* 0x000ee20000100800 */
[----:B------:R-:W-:-:S03]  /*35c0*/  FFMA.FTZ R240, R216, R85, R240 ;  /* 0x00000055d8f07223 */ /* 0x000fc600000100f0 */
[----:B------:R-:W4:Y:S01]  /*35d0*/  LDL R214, [R1+0xd4] ;  /* 0x0000d40001d67983 */ /* 0x000f220000100800 */
[----:B------:R-:W-:Y:S02]  /*35e0*/  FMUL.FTZ R216, R226, R216 ;  /* 0x000000d8e2d87220 */ /* 0x000fe40000410000 */
[----:B------:R-:W-:Y:S02]  /*35f0*/  FMUL.FTZ R84, R218, R127 ;  /* 0x0000007fda547220 */ /* 0x000fe40000410000 */
[----:B------:R-:W2:Y:S01]  /*3600*/  LDL R218, [R1+0xe0] ;  /* 0x0000e00001da7983 */ /* 0x000ea20000100800 */
[----:B------:R-:W-:-:S03]  /*3610*/  F2FP.PACK_AB R89, R216, R89 ;  /* 0x00000059d859723e */ /* 0x000fc600000000ff */
        /* <DEDUP_REMOVED lines=11> */
[----:B------:R-:W-:Y:S01]  /*36d0*/  F2FP.PACK_AB R90, R85, R90 ;  /* 0x0000005a555a723e */ /* 0x000fe200000000ff */
[----:B------:R-:W-:Y:S01]  /*36e0*/  IMAD.WIDE.U32 R192, R192, R217, c[0x0][0x248] ;  /* 0x00009200c0c07625 */ /* 0x000fe200078e00d9 */
[----:B------:R-:W-:Y:S01]  /*36f0*/  F2FP.PACK_AB R91, R84, R91 ;  /* 0x0000005b545b723e */ /* 0x000fe200000000ff */
        /* <DEDUP_REMOVED lines=95> */
[----:B------:R-:W-:Y:S01]  /*3cf0*/  F2FP.PACK_AB R89, R84, R89 ;  /* 0x000000595459723e */ /* 0x000fe200000000ff */
[----:B------:R-:W-:Y:S01]  /*3d00*/  FMUL.FTZ R84, R210, R203 ;  /* 0x000000cbd2547220 */ /* 0x000fe20000410000 */
[----:B------:R-:W4:Y:S01]  /*3d10*/  LDL R214, [R1+0x70] ;  /* 0x0000700001d67983 */ /* 0x000f220000100800 */
[----:B--2---:R-:W-:-:S03]  /*3d20*/  FMUL.FTZ R88, R218, R192 ;  /* 0x000000c0da587220 */ /* 0x004fc60000410000 */
[----:B------:R-:W2:Y:S01]  /*3d30*/  LDL R210, [R1+0xbc] ;  /* 0x0000bc0001d27983 */ /* 0x000ea20000100800 */
[----:B------:R-:W-:Y:S01]  /*3d40*/  FMUL.FTZ R85, R216, R193 ;  /* 0x000000c1d8557220 */ /* 0x000fe20000410000 */
[----:B------:R-:W-:Y:S01]  /*3d50*/  F2FP.PACK_AB R91, R84, R91 ;  /* 0x0000005b545b723e */ /* 0x000fe200000000ff */
[----:B------:R-:W-:Y:S01]  /*3d60*/  FMUL.FTZ R90, R213, R200 ;  /* 0x000000c8d55a7220 */ /* 0x000fe20000410000 */
[----:B------:R-:W3:Y:S02]  /*3d70*/  LDL R218, [R1+0x7c] ;  /* 0x00007c0001da7983 */ /* 0x000ee40000100800 */
[----:B------:R-:W-:Y:S01]  /*3d80*/  F2FP.PACK_AB R88, R85, R88 ;  /* 0x000000585558723e */ /* 0x000fe200000000ff */
[----:B------:R-:W-:Y:S01]  /*3d90*/  FMUL.FTZ R85, R212, R201 ;  /* 0x000000c9d4557220 */ /* 0x000fe20000410000 */
[----:B------:R-:W-:Y:S01]  /*3da0*/  LEA R84, P3, R191, c[0x0][0x248], 0x4 ;  /* 0x00009200bf547a11 */ /* 0x000fe200078620ff */
[----:B------:R-:W-:Y:S01]  /*3db0*/  FFMA.FTZ R142, R134, R123, R122 ;  /* 0x0000007b868e7223 */ /* 0x000fe2000001007a */
[----:B------:R-:W3:Y:S02]  /*3dc0*/  LDL R216, [R1+0x78] ;  /* 0x0000780001d87983 */ /* 0x000ee40000100800 */
[----:B------:R-:W-:-:S02]  /*3dd0*/  F2FP.PACK_AB R90, R85, R90 ;  /* 0x0000005a555a723e */ /* 0x000fc400000000ff */
        /* <DEDUP_REMOVED lines=49> */
[----:B------:R-:W-:Y:S01]  /*40f0*/  F2FP.PACK_AB R89, R84, R89 ;  /* 0x000000595459723e */ /* 0x000fe200000000ff */
[----:B------:R-:W-:Y:S01]  /*4100*/  FMUL.FTZ R90, R207, R132 ;  /* 0x00000084cf5a7220 */ /* 0x000fe20000410000 */
[----:B------:R-:W-:Y:S01]  /*4110*/  LEA R84, P3, R190, c[0x0][0x248], 0x4 ;  /* 0x00009200be547a11 */ /* 0x000fe200078620ff */
[--C-:B------:R-:W-:Y:S01]  /*4120*/  FFMA.FTZ R102, R102, R123, R122.reuse ;  /* 0x0000007b66667223 */ /* 0x100fe2000001007a */
[----:B------:R-:W-:Y:S01]  /*4130*/  F2FP.PACK_AB R91, R138, R91 ;  /* 0x0000005b8a5b723e */ /* 0x000fe200000000ff */
        /* <DEDUP_REMOVED lines=27> */
[----:B------:R-:W-:Y:S01]  /*42f0*/  F2FP.PACK_AB R88, R85, R88 ;  /* 0x000000585558723e */ /* 0x000fe200000000ff */
[----:B------:R-:W-:-:S05]  /*4300*/  FMUL.FTZ R85, R206, R133 ;  /* 0x00000085ce557220 */ /* 0x000fca0000410000 */
[----:B------:R-:W-:Y:S02]  /*4310*/  F2FP.PACK_AB R90, R85, R90 ;  /* 0x0000005a555a723e */ /* 0x000fe400000000ff */
        /* <DEDUP_REMOVED lines=19> */
[----:B------:R-:W-:Y:S01]  /*4450*/  F2FP.PACK_AB R100, R85, R100 ;  /* 0x000000645564723e */ /* 0x000fe200000000ff */
        /* <DEDUP_REMOVED lines=23> */
[----:B------:R-:W-:-:S02]  /*45d0*/  F2FP.PACK_AB R101, R84, R101 ;  /* 0x000000655465723e */ /* 0x000fc400000000ff */
[----:B------:R-:W-:Y:S01]  /*45e0*/  LEA R84, P3, R184, c[0x0][0x248], 0x4 ;  /* 0x00009200b8547a11 */ /* 0x000fe200078620ff */
[----:B------:R-:W-:Y:S01]  /*45f0*/  FMUL.FTZ R118, R178, R139 ;  /* 0x0000008bb2767220 */ /* 0x000fe20000410000 */
[----:B------:R-:W-:Y:S01]  /*4600*/  F2FP.PACK_AB R102, R85, R102 ;  /* 0x000000665566723e */ /* 0x000fe200000000ff */
[----:B------:R-:W4:Y:S01]  /*4610*/  LDL.LU R178, [R1+0x3c] ;  /* 0x00003c0001b27983 */ /* 0x000f220000300800 */
[----:B------:R-:W-:Y:S02]  /*4620*/  LEA.HI.X R85, R184, c[0x0][0x24c], RZ, 0x4, P3 ;  /* 0x00009300b8557a11 */ /* 0x000fe400018f24ff */
[----:B------:R-:W-:-:S05]  /*4630*/  F2FP.PACK_AB R103, R118, R103 ;  /* 0x000000677667723e */ /* 0x000fca00000000ff */
[----:B------:R0:W-:Y:S02]  /*4640*/  STG.E.128 [R84.64], R100 ;  /* 0x0000006454007986 */ /* 0x0001e4000c101d04 */
[----:B0-----:R-:W-:Y:S01]  /*4650*/  MOV R84, c[0x0][0x160] ;  /* 0x0000580000547a02 */ /* 0x001fe20000000f00 */
[----:B------:R-:W-:-:S03]  /*4660*/  HADD2.F32 R85, -RZ, R87.H0_H0 ;  /* 0x20000057ff557230 */ /* 0x000fc60000004100 */
[----:B------:R-:W-:Y:S01]  /*4670*/  LEA R0, R84, R0, 0x2 ;  /* 0x0000000054007211 */ /* 0x000fe200078e10ff */
[--C-:B------:R-:W-:Y:S02]  /*4680*/  HADD2.F32 R84, -RZ, R86.reuse.H0_H0 ;  /* 0x20000056ff547230 */ /* 0x100fe40000004100 */
[----:B------:R-:W-:Y:S02]  /*4690*/  HADD2.F32 R86, -RZ, R86.H1_H1 ;  /* 0x30000056ff567230 */ /* 0x000fe40000004100 */
[----:B------:R-:W-:Y:S01]  /*46a0*/  HADD2.F32 R87, -RZ, R87.H1_H1 ;  /* 0x30000057ff577230 */ /* 0x000fe20000004100 */
[----:B------:R-:W-:Y:S01]  /*46b0*/  FFMA.FTZ R243, R124, R84, R243 ;  /* 0x000000547cf37223 */ /* 0x000fe200000100f3 */
[----:B------:R-:W-:Y:S01]  /*46c0*/  HADD2.F32 R84, -RZ, R96.H0_H0 ;  /* 0x20000060ff547230 */ /* 0x000fe20000004100 */
[----:B------:R-:W-:Y:S01]  /*46d0*/  FFMA.FTZ R245, R126, R85, R245 ;  /* 0x000000557ef57223 */ /* 0x000fe200000100f5 */
[----:B------:R-:W-:Y:S01]  /*46e0*/  HADD2.F32 R85, -RZ, R97.H0_H0 ;  /* 0x20000061ff557230 */ /* 0x000fe20000004100 */
[----:B------:R-:W-:Y:S01]  /*46f0*/  FFMA.FTZ R242, R125, R86, R242 ;  /* 0x000000567df27223 */ /* 0x000fe200000100f2 */
        /* <DEDUP_REMOVED lines=8> */
[----:B------:R-:W-:-:S02]  /*4780*/  HADD2.F32 R85, -RZ, R93.H0_H0 ;  /* 0x2000005dff557230 */ /* 0x000fc40000004100 */
[----:B------:R-:W-:Y:S02]  /*4790*/  HADD2.F32 R93, -RZ, R93.H1_H1 ;  /* 0x3000005dff5d7230 */ /* 0x000fe40000004100 */
[--C-:B------:R-:W-:Y:S02]  /*47a0*/  HADD2.F32 R86, -RZ, R94.reuse.H0_H0 ;  /* 0x2000005eff567230 */ /* 0x100fe40000004100 */
[----:B------:R-:W-:Y:S01]  /*47b0*/  HADD2.F32 R94, -RZ, R94.H1_H1 ;  /* 0x3000005eff5e7230 */ /* 0x000fe20000004100 */
        /* <DEDUP_REMOVED lines=17> */
[--C-:B------:R-:W-:Y:S01]  /*48d0*/  HADD2.F32 R87, -RZ, R95.reuse.H0_H0 ;  /* 0x2000005fff577230 */ /* 0x100fe20000004100 */
[----:B---3--:R-:W-:Y:S01]  /*48e0*/  FFMA.FTZ R211, R129, R84, R211 ;  /* 0x0000005481d37223 */ /* 0x008fe200000100d3 */
[----:B------:R-:W-:Y:S01]  /*48f0*/  HADD2.F32 R95, -RZ, R95.H1_H1 ;  /* 0x3000005fff5f7230 */ /* 0x000fe20000004100 */
[----:B------:R-:W-:Y:S01]  /*4900*/  FFMA.FTZ R210, R128, R92, R210 ;  /* 0x0000005c80d27223 */ /* 0x000fe200000100d2 */
[--C-:B------:R-:W-:Y:S01]  /*4910*/  HADD2.F32 R84, -RZ, R88.reuse.H0_H0 ;  /* 0x20000058ff547230 */ /* 0x100fe20000004100 */
[----:B------:R-:W-:Y:S01]  /*4920*/  STL [R1], R212 ;  /* 0x000000d401007387 */ /* 0x000fe20000100800 */
[----:B------:R-:W-:Y:S01]  /*4930*/  FFMA.FTZ R209, R130, R85, R209 ;  /* 0x0000005582d17223 */ /* 0x000fe200000100d1 */
[----:B------:R-:W-:-:S02]  /*4940*/  HADD2.F32 R88, -RZ, R88.H1_H1 ;  /* 0x30000058ff587230 */ /* 0x000fc40000004100 */
[----:B------:R-:W-:Y:S01]  /*4950*/  STL [R1+0x8], R211 ;  /* 0x000008d301007387 */ /* 0x000fe20000100800 */
[----:B------:R-:W-:Y:S01]  /*4960*/  FFMA.FTZ R208, R131, R93, R208 ;  /* 0x0000005d83d07223 */ /* 0x000fe200000100d0 */
[--C-:B------:R-:W-:Y:S02]  /*4970*/  HADD2.F32 R85, -RZ, R89.reuse.H0_H0 ;  /* 0x20000059ff557230 */ /* 0x100fe40000004100 */
[----:B------:R-:W-:Y:S01]  /*4980*/  STL [R1+0x4], R210 ;  /* 0x000004d201007387 */ /* 0x000fe20000100800 */
[----:B------:R-:W-:Y:S01]  /*4990*/  FFMA.FTZ R207, R132, R86, R207 ;  /* 0x0000005684cf7223 */ /* 0x000fe200000100cf */
[----:B------:R-:W-:Y:S02]  /*49a0*/  HADD2.F32 R89, -RZ, R89.H1_H1 ;  /* 0x30000059ff597230 */ /* 0x000fe40000004100 */
[----:B------:R-:W-:Y:S01]  /*49b0*/  STL [R1+0x10], R209 ;  /* 0x000010d101007387 */ /* 0x000fe20000100800 */
[----:B------:R-:W-:Y:S01]  /*49c0*/  FFMA.FTZ R206, R133, R94, R206 ;  /* 0x0000005e85ce7223 */ /* 0x000fe200000100ce */
[----:B------:R-:W-:-:S02]  /*49d0*/  HADD2.F32 R86, -RZ, R90.H0_H0 ;  /* 0x2000005aff567230 */ /* 0x000fc40000004100 */
[----:B------:R-:W-:Y:S01]  /*49e0*/  STL [R1+0xc], R208 ;  /* 0x00000cd001007387 */ /* 0x000fe20000100800 */
[----:B------:R-:W-:Y:S01]  /*49f0*/  FFMA.FTZ R205, R134, R87, R205 ;  /* 0x0000005786cd7223 */ /* 0x000fe200000100cd */
[----:B------:R-:W-:Y:S02]  /*4a00*/  HADD2.F32 R90, -RZ, R90.H1_H1 ;  /* 0x3000005aff5a7230 */ /* 0x000fe40000004100 */
[----:B------:R-:W-:Y:S01]  /*4a10*/  STL [R1+0x18], R207 ;  /* 0x000018cf01007387 */ /* 0x000fe20000100800 */
[----:B----4-:R-:W-:Y:S01]  /*4a20*/  FFMA.FTZ R204, R135, R95, R204 ;  /* 0x0000005f87cc7223 */ /* 0x010fe200000100cc */
[----:B------:R-:W-:Y:S02]  /*4a30*/  HADD2.F32 R87, -RZ, R91.H0_H0 ;  /* 0x2000005bff577230 */ /* 0x000fe40000004100 */
        /* <DEDUP_REMOVED lines=59> */
[----:B------:R-:W-:Y:S01]  /*4df0*/  F2FP.PACK_AB R84, R85, R84 ;  /* 0x000000545554723e */ /* 0x000fe200000000ff */
[----:B------:R-:W-:Y:S01]  /*4e00*/  FMUL.FTZ R177, R120, R177 ;  /* 0x000000b178b17220 */ /* 0x000fe20000410000 */
[----:B------:R-:W-:Y:S01]  /*4e10*/  HADD2.F32 R92, -RZ, R91.H1_H1 ;  /* 0x3000005bff5c7230 */ /* 0x000fe20000004100 */
        /* <DEDUP_REMOVED lines=8> */
[----:B------:R-:W-:Y:S01]  /*4ea0*/  F2FP.PACK_AB R85, R90, R85 ;  /* 0x000000555a55723e */ /* 0x000fe200000000ff */
[----:B------:R-:W-:Y:S01]  /*4eb0*/  @P1 IMAD.WIDE.U32 R90, R175, R91, c[0x0][0x258] ;  /* 0x00009600af5a1625 */ /* 0x000fe200078e005b */
[----:B------:R-:W-:Y:S02]  /*4ec0*/  SEL R83, R120, R83, P2 ;  /* 0x0000005378537207 */ /* 0x000fe40001000000 */
[----:B------:R-:W-:-:S02]  /*4ed0*/  F2FP.PACK_AB R86, R89, R86 ;  /* 0x000000565956723e */ /* 0x000fc400000000ff */
[----:B------:R-:W-:Y:S02]  /*4ee0*/  LEA.HI.X R89, R175, c[0x0][0x24c], RZ, 0x4, P0 ;  /* 0x00009300af597a11 */ /* 0x000fe400000f24ff */
[----:B------:R-:W-:Y:S01]  /*4ef0*/  F2FP.PACK_AB R87, R93, R87 ;  /* 0x000000575d57723e */ /* 0x000fe200000000ff */
[----:B------:R-:W-:Y:S04]  /*4f00*/  @P1 STG.E.128 [R90.64], R76 ;  /* 0x0000004c5a001986 */ /* 0x000fe8000c101d04 */
[----:B------:R-:W-:Y:S04]  /*4f10*/  @P1 STG.E.128 [R90.64+0x10], R80 ;  /* 0x000010505a001986 */ /* 0x000fe8000c101d04 */
[----:B------:R0:W-:Y:S01]  /*4f20*/  STG.E.128 [R88.64], R84 ;  /* 0x0000005458007986 */ /* 0x0001e2000c101d04 */
[----:B------:R-:W-:-:S05]  /*4f30*/  FFMA.FTZ R178, R139, R92, R178 ;  /* 0x0000005c8bb27223 */ /* 0x000fca00000100b2 */
[----:B------:R1:W-:Y:S01]  /*4f40*/  STL [R1+0x3c], R178 ;  /* 0x00003cb201007387 */ /* 0x0003e20000100800 */
[--C-:B0-----:R-:W-:Y:S02]  /*4f50*/  HADD2.F32 R84, -RZ, R100.reuse.H0_H0 ;  /* 0x20000064ff547230 */ /* 0x101fe40000004100 */
[----:B------:R-:W-:Y:S02]  /*4f60*/  HADD2.F32 R100, -RZ, R100.H1_H1 ;  /* 0x30000064ff647230 */ /* 0x000fe40000004100 */
[--C-:B------:R-:W-:Y:S02]  /*4f70*/  HADD2.F32 R85, -RZ, R101.reuse.H0_H0 ;  /* 0x20000065ff557230 */ /* 0x100fe40000004100 */
[----:B------:R-:W-:Y:S02]  /*4f80*/  HADD2.F32 R101, -RZ, R101.H1_H1 ;  /* 0x30000065ff657230 */ /* 0x000fe40000004100 */
[----:B------:R-:W-:Y:S02]  /*4f90*/  HADD2.F32 R86, -RZ, R102.H0_H0 ;  /* 0x20000066ff567230 */ /* 0x000fe40000004100 */
[----:B------:R-:W-:-:S02]  /*4fa0*/  HADD2.F32 R87, -RZ, R103.H0_H0 ;  /* 0x20000067ff577230 */ /* 0x000fc40000004100 */
[----:B------:R-:W-:Y:S02]  /*4fb0*/  HADD2.F32 R103, -RZ, R103.H1_H1 ;  /* 0x30000067ff677230 */ /* 0x000fe40000004100 */
[----:B------:R-:W-:Y:S01]  /*4fc0*/  HADD2.F32 R102, -RZ, R102.H1_H1 ;  /* 0x30000066ff667230 */ /* 0x000fe20000004100 */
[----:B------:R-:W-:Y:S01]  /*4fd0*/  ISETP.GE.AND P0, PT, R0, c[0x0][0x164], PT ;  /* 0x0000590000007a0c */ /* 0x000fe20003f06270 */
[----:B------:R-:W-:Y:S02]  /*4fe0*/  HADD2.F32 R96, -RZ, R96.H1_H1 ;  /* 0x30000060ff607230 */ /* 0x000fe40000004100 */
[----:B------:R-:W-:Y:S02]  /*4ff0*/  HADD2.F32 R97, -RZ, R97.H1_H1 ;  /* 0x30000061ff617230 */ /* 0x000fe40000004100 */
[----:B------:R-:W-:Y:S02]  /*5000*/  HADD2.F32 R98, -RZ, R98.H1_H1 ;  /* 0x30000062ff627230 */ /* 0x000fe40000004100 */
[----:B------:R-:W-:Y:S01]  /*5010*/  HADD2.F32 R99, -RZ, R99.H1_H1 ;  /* 0x30000063ff637230 */ /* 0x000fe20000004100 */
[----:B------:R-:W-:-:S02]  /*5020*/  FFMA.FTZ R246, R193, R96, R246 ;  /* 0x00000060c1f67223 */ /* 0x000fc400000100f6 */
        /* <DEDUP_REMOVED lines=21> */
.L_x_9566:
[----:B------:R-:W-:Y:S05]  /*5180*/  BSYNC B1 ;  /* 0x0000000000017941 */ /* 0x000fea0003800000 */
.L_x_9563:
        /* <DEDUP_REMOVED lines=112> */
.L_x_9562:
[----:B------:R-:W-:Y:S05]  /*5890*/  BSYNC B0 ;  /* 0x0000000000007941 */ /* 0x000fea0003800000 */
.L_x_9560:
        /* <DEDUP_REMOVED lines=324> */
.L_x_9564:
[----:B------:R-:W-:Y:S01]  /*6ce0*/  HFMA2.MMA R122, -RZ, RZ, 0, 5.9604644775390625e-08 ;  /* 0x00000001ff7a7435 */ /* 0x000fe200000001ff */
[----:B------:R-:W-:-:S02]  /*6cf0*/  MOV R85, R213 ;  /* 0x000000d500557202 */ /* 0x000fc40000000f00 */
[----:B------:R-:W-:Y:S02]  /*6d00*/  MOV R216, 0x1f ;  /* 0x0000001f00d87802 */ /* 0x000fe40000000f00 */
[----:B------:R-:W-:Y:S02]  /*6d10*/  MOV R215, 0xffffffff ;  /* 0xffffffff00d77802 */ /* 0x000fe40000000f00 */
[----:B------:R-:W-:Y:S02]  /*6d20*/  MOV R84, 0x6d40 ;  /* 0x00006d4000547802 */ /* 0x000fe40000000f00 */
[----:B-----5:R-:W-:Y:S05]  /*6d30*/  CALL.REL.NOINC `($__internal_125_$__cuda_sm70_shflsync_bfly_p) ;  /* 0x0000046000007944 */ /* 0x020fea0003c00000 */
[----:B-1----:R-:W-:Y:S01]  /*6d40*/  MOV R214, R122 ;  /* 0x0000007a00d67202 */ /* 0x002fe20000000f00 */
[----:B------:R-:W-:Y:S05]  /*6d50*/  BRA `(.L_x_9568) ;  /* 0xffffc1d000007947 */ /* 0x000fea000383ffff */
.L_x_9565:
[----:B------:R-:W-:Y:S01]  /*6d60*/  HFMA2.MMA R122, -RZ, RZ, 0, 5.9604644775390625e-08 ;  /* 0x00000001ff7a7435 */ /* 0x000fe200000001ff */
[----:B------:R-:W-:Y:S02]  /*6d70*/  MOV R85, R123 ;  /* 0x0000007b00557202 */ /* 0x000fe40000000f00 */
[----:B------:R-:W-:Y:S02]  /*6d80*/  MOV R216, 0x1f ;  /* 0x0000001f00d87802 */ /* 0x000fe40000000f00 */
[----:B------:R-:W-:-:S02]  /*6d90*/  MOV R215, 0xffffffff ;  /* 0xffffffff00d77802 */ /* 0x000fc40000000f00 */
[----:B------:R-:W-:Y:S02]  /*6da0*/  MOV R84, 0x6dc0 ;  /* 0x00006dc000547802 */ /* 0x000fe40000000f00 */
[----:B01---5:R-:W-:Y:S05]  /*6db0*/  CALL.REL.NOINC `($__internal_125_$__cuda_sm70_shflsync_bfly_p) ;  /* 0x000003e000007944 */ /* 0x023fea0003c00000 */
[----:B------:R-:W-:Y:S01]  /*6dc0*/  FADD.FTZ R213, R213, R214 ;  /* 0x000000d6d5d57221 */ /* 0x000fe20000010000 */
[----:B------:R-:W-:Y:S01]  /*6dd0*/  MOV R216, 0x1f ;  /* 0x0000001f00d87802 */ /* 0x000fe20000000f00 */
[----:B-1----:R-:W-:Y:S01]  /*6de0*/  FADD.FTZ R123, R123, R122 ;  /* 0x0000007a7b7b7221 */ /* 0x002fe20000010000 */
[----:B------:R-:W-:Y:S01]  /*6df0*/  HFMA2.MMA R122, -RZ, RZ, 0, 1.1920928955078125e-07 ;  /* 0x00000002ff7a7435 */ /* 0x000fe200000001ff */
[----:B------:R-:W-:Y:S02]  /*6e00*/  MOV R215, 0xffffffff ;  /* 0xffffffff00d77802 */ /* 0x000fe40000000f00 */
[----:B------:R-:W-:Y:S02]  /*6e10*/  MOV R85, R213 ;  /* 0x000000d500557202 */ /* 0x000fe40000000f00 */
[----:B------:R-:W-:Y:S02]  /*6e20*/  MOV R84, 0x6e40 ;  /* 0x00006e4000547802 */ /* 0x000fe40000000f00 */
[----:B------:R-:W-:Y:S05]  /*6e30*/  CALL.REL.NOINC `($__internal_125_$__cuda_sm70_shflsync_bfly_p) ;  /* 0x0000036000007944 */ /* 0x000fea0003c00000 */
[----:B-1----:R-:W-:Y:S01]  /*6e40*/  MOV R214, R122 ;  /* 0x0000007a00d67202 */ /* 0x002fe20000000f00 */
[----:B------:R-:W-:Y:S01]  /*6e50*/  HFMA2.MMA R122, -RZ, RZ, 0, 1.1920928955078125e-07 ;  /* 0x00000002ff7a7435 */ /* 0x000fe200000001ff */
[----:B------:R-:W-:-:S02]  /*6e60*/  MOV R85, R123 ;  /* 0x0000007b00557202 */ /* 0x000fc40000000f00 */
[----:B------:R-:W-:Y:S02]  /*6e70*/  MOV R216, 0x1f ;  /* 0x0000001f00d87802 */ /* 0x000fe40000000f00 */
[----:B------:R-:W-:Y:S02]  /*6e80*/  MOV R215, 0xffffffff ;  /* 0xffffffff00d77802 */ /* 0x000fe40000000f00 */
[----:B------:R-:W-:Y:S02]  /*6e90*/  MOV R84, 0x6eb0 ;  /* 0x00006eb000547802 */ /* 0x000fe40000000f00 */
[----:B------:R-:W-:Y:S05]  /*6ea0*/  CALL.REL.NOINC `($__internal_125_$__cuda_sm70_shflsync_bfly_p) ;  /* 0x000002f000007944 */ /* 0x000fea0003c00000 */
[----:B------:R-:W-:Y:S01]  /*6eb0*/  FADD.FTZ R213, R214, R213 ;  /* 0x000000d5d6d57221 */ /* 0x000fe20000010000 */
[----:B------:R-:W-:Y:S01]  /*6ec0*/  MOV R216, 0x1f ;  /* 0x0000001f00d87802 */ /* 0x000fe20000000f00 */
[----:B-1----:R-:W-:Y:S01]  /*6ed0*/  FADD.FTZ R123, R123, R122 ;  /* 0x0000007a7b7b7221 */ /* 0x002fe20000010000 */
[----:B------:R-:W-:Y:S01]  /*6ee0*/  HFMA2.MMA R122, -RZ, RZ, 0, 2.384185791015625e-07 ;  /* 0x00000004ff7a7435 */ /* 0x000fe200000001ff */
[----:B------:R-:W-:Y:S02]  /*6ef0*/  MOV R215, 0xffffffff ;  /* 0xffffffff00d77802 */ /* 0x000fe40000000f00 */
[----:B------:R-:W-:-:S02]  /*6f00*/  MOV R85, R213 ;  /* 0x000000d500557202 */ /* 0x000fc40000000f00 */
[----:B------:R-:W-:Y:S02]  /*6f10*/  MOV R84, 0x6f30 ;  /* 0x00006f3000547802 */ /* 0x000fe40000000f00 */
[----:B------:R-:W-:Y:S05]  /*6f20*/  CALL.REL.NOINC `($__internal_125_$__cuda_sm70_shflsync_bfly_p) ;  /* 0x0000027000007944 */ /* 0x000fea0003c00000 */
[----:B-1----:R-:W-:Y:S01]  /*6f30*/  MOV R214, R122 ;  /* 0x0000007a00d67202 */ /* 0x002fe20000000f00 */
[----:B------:R-:W-:Y:S01]  /*6f40*/  HFMA2.MMA R122, -RZ, RZ, 0, 2.384185791015625e-07 ;  /* 0x00000004ff7a7435 */ /* 0x000fe200000001ff */
[----:B------:R-:W-:Y:S02]  /*6f50*/  MOV R85, R123 ;  /* 0x0000007b00557202 */ /* 0x000fe40000000f00 */
[----:B------:R-:W-:Y:S02]  /*6f60*/  MOV R216, 0x1f ;  /* 0x0000001f00d87802 */ /* 0x000fe40000000f00 */
[----:B------:R-:W-:Y:S02]  /*6f70*/  MOV R215, 0xffffffff ;  /* 0xffffffff00d77802 */ /* 0x000fe40000000f00 */
[----:B------:R-:W-:Y:S02]  /*6f80*/  MOV R84, 0x6fa0 ;  /* 0x00006fa000547802 */ /* 0x000fe40000000f00 */
[----:B------:R-:W-:Y:S05]  /*6f90*/  CALL.REL.NOINC `($__internal_125_$__cuda_sm70_shflsync_bfly_p) ;  /* 0x0000020000007944 */ /* 0x000fea0003c00000 */
[----:B------:R-:W-:Y:S01]  /*6fa0*/  FADD.FTZ R213, R214, R213 ;  /* 0x000000d5d6d57221 */ /* 0x000fe20000010000 */
[----:B------:R-:W-:Y:S01]  /*6fb0*/  MOV R216, 0x1f ;  /* 0x0000001f00d87802 */ /* 0x000fe20000000f00 */
[----:B-1----:R-:W-:Y:S01]  /*6fc0*/  FADD.FTZ R123, R123, R122 ;  /* 0x0000007a7b7b7221 */ /* 0x002fe20000010000 */
[----:B------:R-:W-:Y:S01]  /*6fd0*/  HFMA2.MMA R122, -RZ, RZ, 0, 4.76837158203125e-07 ;  /* 0x00000008ff7a7435 */ /* 0x000fe200000001ff */
[----:B------:R-:W-:-:S02]  /*6fe0*/  MOV R215, 0xffffffff ;  /* 0xffffffff00d77802 */ /* 0x000fc40000000f00 */
[----:B------:R-:W-:Y:S02]  /*6ff0*/  MOV R85, R213 ;  /* 0x000000d500557202 */ /* 0x000fe40000000f00 */
[----:B------:R-:W-:Y:S02]  /*7000*/  MOV R84, 0x7020 ;  /* 0x0000702000547802 */ /* 0x000fe40000000f00 */
[----:B------:R-:W-:Y:S05]  /*7010*/  CALL.REL.NOINC `($__internal_125_$__cuda_sm70_shflsync_bfly_p) ;  /* 0x0000018000007944 */ /* 0x000fea0003c00000 */
[----:B-1----:R-:W-:Y:S01]  /*7020*/  MOV R214, R122 ;  /* 0x0000007a00d67202 */ /* 0x002fe20000000f00 */
[----:B------:R-:W-:Y:S01]  /*7030*/  HFMA2.MMA R122, -RZ, RZ, 0, 4.76837158203125e-07 ;  /* 0x00000008ff7a7435 */ /* 0x000fe200000001ff */
[----:B------:R-:W-:Y:S02]  /*7040*/  MOV R85, R123 ;  /* 0x0000007b00557202 */ /* 0x000fe40000000f00 */
[----:B------:R-:W-:Y:S02]  /*7050*/  MOV R216, 0x1f ;  /* 0x0000001f00d87802 */ /* 0x000fe40000000f00 */
[----:B------:R-:W-:Y:S02]  /*7060*/  MOV R215, 0xffffffff ;  /* 0xffffffff00d77802 */ /* 0x000fe40000000f00 */
[----:B------:R-:W-:-:S02]  /*7070*/  MOV R84, 0x7090 ;  /* 0x0000709000547802 */ /* 0x000fc40000000f00 */
[----:B------:R-:W-:Y:S05]  /*7080*/  CALL.REL.NOINC `($__internal_125_$__cuda_sm70_shflsync_bfly_p) ;  /* 0x0000011000007944 */ /* 0x000fea0003c00000 */
[----:B------:R-:W-:Y:S01]  /*7090*/  FADD.FTZ R213, R214, R213 ;  /* 0x000000d5d6d57221 */ /* 0x000fe20000010000 */
[----:B------:R-:W-:Y:S01]  /*70a0*/  MOV R216, 0x1f ;  /* 0x0000001f00d87802 */ /* 0x000fe20000000f00 */
[----:B-1----:R-:W-:Y:S01]  /*70b0*/  FADD.FTZ R123, R123, R122 ;  /* 0x0000007a7b7b7221 */ /* 0x002fe20000010000 */
[----:B------:R-:W-:Y:S01]  /*70c0*/  HFMA2.MMA R122, -RZ, RZ, 0, 9.5367431640625e-07 ;  /* 0x00000010ff7a7435 */ /* 0x000fe200000001ff */
[----:B------:R-:W-:-:S02]  /*70d0*/  MOV R215, 0xffffffff ;  /* 0xffffffff00d77802 */ /* 0x000fc40000000f00 */
[----:B------:R-:W-:Y:S02]  /*70e0*/  MOV R85, R213 ;  /* 0x000000d500557202 */ /* 0x000fe40000000f00 */
[----:B------:R-:W-:Y:S02]  /*70f0*/  MOV R84, 0x7110 ;  /* 0x0000711000547802 */ /* 0x000fe40000000f00 */
[----:B------:R-:W-:Y:S05]  /*7100*/  CALL.REL.NOINC `($__internal_125_$__cuda_sm70_shflsync_bfly_p) ;  /* 0x0000009000007944 */ /* 0x000fea0003c00000 */
[----:B-1----:R-:W-:Y:S01]  /*7110*/  MOV R214, R122 ;  /* 0x0000007a00d67202 */ /* 0x002fe20000000f00 */
[----:B------:R-:W-:Y:S01]  /*7120*/  HFMA2.MMA R122, -RZ, RZ, 0, 9.5367431640625e-07 ;  /* 0x00000010ff7a7435 */ /* 0x000fe200000001ff */
[----:B------:R-:W-:Y:S02]  /*7130*/  MOV R85, R123 ;  /* 0x0000007b00557202 */ /* 0x000fe40000000f00 */
[----:B------:R-:W-:Y:S02]  /*7140*/  MOV R216, 0x1f ;  /* 0x0000001f00d87802 */ /* 0x000fe40000000f00 */
[----:B------:R-:W-:Y:S02]  /*7150*/  MOV R215, 0xffffffff ;  /* 0xffffffff00d77802 */ /* 0x000fe40000000f00 */
[----:B------:R-:W-:-:S02]  /*7160*/  MOV R84, 0x7180 ;  /* 0x0000718000547802 */ /* 0x000fc40000000f00 */
[----:B------:R-:W-:Y:S05]  /*7170*/  CALL.REL.NOINC `($__internal_125_$__cuda_sm70_shflsync_bfly_p) ;  /* 0x0000002000007944 */ /* 0x000fea0003c00000 */
[----:B-1----:R-:W-:Y:S01]  /*7180*/  MOV R84, R122 ;  /* 0x0000007a00547202 */ /* 0x002fe20000000f00 */
[----:B------:R-:W-:Y:S05]  /*7190*/  BRA `(.L_x_9569) ;  /* 0xffffbeb000007947 */ /* 0x000fea000383ffff */
        .weak           $__internal_125_$__cuda_sm70_shflsync_bfly_p
        .type           $__internal_125_$__cuda_sm70_shflsync_bfly_p,@function
        .size           $__internal_125_$__cuda_sm70_shflsync_bfly_p,(.L_x_15007 - $__internal_125_$__cuda_sm70_shflsync_bfly_p)
$__internal_125_$__cuda_sm70_shflsync_bfly_p:
[----:B------:R-:W-:Y:S04]  /*71a0*/  WARPSYNC R215 ;  /* 0x000000d700007348 */ /* 0x000fe80003800000 */
[----:B------:R0:W1:Y:S02]  /*71b0*/  SHFL.BFLY PT, R122, R85, R122, R216 ;  /* 0x0c00007a557a7389 */ /* 0x00006400000e00d8 */
[----:B0-----:R-:W-:-:S06]  /*71c0*/  HFMA2.MMA R85, -RZ, RZ, 0, 0 ;  /* 0x00000000ff557435 */ /* 0x001fcc00000001ff */
[----:B------:R-:W-:Y:S05]  /*71d0*/  RET.REL.NODEC R84 `(_ZN10layer_norm13ln_bwd_kernelINS_13Kernel_traitsI6__halfS2_fS2_fjLj1280ELj1ELj4ELj1ELj16ENS_18Kernel_traits_baseILj1280ES2_S2_fS2_fjLj128EEEEELb0ELb1ELb0ELb1EEEvNS_9BwdParamsE) ;  /* 0xffff8e2054007950 */ /* 0x000fea0003c3ffff */
.L_x_9570:
        /* <DEDUP_REMOVED lines=10> */
.L_x_15007:


//--------------------- .text._ZN10layer_norm13ln_bwd_kernelINS_13Kernel_traitsI6__halfS2_fS2_fjLj1280ELj1ELj4ELj1ELj16ENS_18Kernel_traits_baseILj1280ES2_S2_fS2_fjLj128EEEEELb0ELb1ELb1ELb0EEEvNS_9BwdParamsE --------------------------
	.section	.text._ZN10layer_norm13ln_bwd_kernelINS_13Kernel_traitsI6__halfS2_fS2_fjLj1280ELj1ELj4ELj1ELj16ENS_18Kernel_traits_baseILj1280ES2_S2_fS2_fjLj128EEEEELb0ELb1ELb1ELb0EEEvNS_9BwdParamsE,"ax",@progbits
	.sectioninfo	@"SHI_REGISTERS=255"
	.align	128
        .global         _ZN10layer_norm13ln_bwd_kernelINS_13Kernel_traitsI6__halfS2_fS2_fjLj1280ELj1ELj4ELj1ELj16ENS_18Kernel_traits_baseILj1280ES2_S2_fS2_fjLj128EEEEELb0ELb1ELb1ELb0EEEvNS_9BwdParamsE
        .type           _ZN10layer_norm13ln_bwd_kernelINS_13Kernel_traitsI6__halfS2_fS2_fjLj1280ELj1ELj4ELj1ELj16ENS_18Kernel_traits_baseILj1280ES2_S2_fS2_fjLj128EEEEELb0ELb1ELb1ELb0EEEvNS_9BwdParamsE,@function
        .size           _ZN10layer_norm13ln_bwd_kernelINS_13Kernel_traitsI6__halfS2_fS2_fjLj1280ELj1ELj4ELj1ELj16ENS_18Kernel_traits_baseILj1280ES2_S2_fS2_fjLj128EEEEELb0ELb1ELb1ELb0EEEvNS_9BwdParamsE,(.L_x_15008 - _ZN10layer_norm13ln_bwd_kernelINS_13Kernel_traitsI6__halfS2_fS2_fjLj1280ELj1ELj4ELj1ELj16ENS_18Kernel_traits_baseILj1280ES2_S2_fS2_fjLj128EEEEELb0ELb1ELb1ELb0EEEvNS_9BwdParamsE)
        .other          _ZN10layer_norm13ln_bwd_kernelINS_13Kernel_traitsI6__halfS2_fS2_fjLj1280ELj1ELj4ELj1ELj16ENS_18Kernel_traits_baseILj1280ES2_S2_fS2_fjLj128EEEEELb0ELb1ELb1ELb0EEEvNS_9BwdParamsE,@"STO_CUDA_ENTRY STV_DEFAULT"
_ZN10layer_norm13ln_bwd_kernelINS_13Kernel_traitsI6__halfS2_fS2_fjLj1280ELj1ELj4ELj1ELj16ENS_18Kernel_traits_baseILj1280ES2_S2_fS2_fjLj128EEEEELb0ELb1ELb1ELb0EEEvNS_9BwdParamsE:
.text._ZN10layer_norm13ln_bwd_kernelINS_13Kernel_traitsI6__halfS2_fS2_fjLj1280ELj1ELj4ELj1ELj16ENS_18Kernel_traits_baseILj1280ES2_S2_fS2_fjLj128EEEEELb0ELb1ELb1ELb0EEEvNS_9BwdParamsE:
        /* <DEDUP_REMOVED lines=113> */
[----:B------:R-:W-:Y:S01]  /*0710*/  STL [R1+0x1ac], R160 ;  /* 0x0001aca001007387 */ /* 0x000fe20000100800 */
[----:B------:R-:W-:-:S03]  /*0720*/  HADD2.F32 R156, -RZ, R157.H1_H1 ;  /* 0x3000009dff9c7230 */ /* 0x000fc60000004100 */
[----:B------:R0:W-:Y:S04]  /*0730*/  STL [R1+0x1a8], R3 ;  /* 0x0001a80301007387 */ /* 0x0001e80000100800 */
        /* <DEDUP_REMOVED lines=81> */
[--C-:B------:R-:W-:Y:S01]  /*0c50*/  HADD2.F32 R21, -RZ, R22.reuse.H0_H0 ;  /* 0x20000016ff157230 */ /* 0x100fe20000004100 */
[----:B-1----:R-:W-:Y:S02]  /*0c60*/  HFMA2.MMA R25, -RZ, RZ, 0, 0 ;  /* 0x00000000ff197435 */ /* 0x002fe400000001ff */
        /* <DEDUP_REMOVED lines=71> */
[----:B------:R1:W-:Y:S02]  /*10e0*/  STL [R1+0x70], R3 ;  /* 0x0000700301007387 */ /* 0x0003e40000100800 */
.L_x_9698:
[----:B------:R-:W-:-:S05]  /*10f0*/  MOV R192, 0x4 ;  /* 0x0000000400c07802 */ /* 0x000fca0000000f00 */
[----:B-1----:R-:W-:-:S05]  /*1100*/  IMAD.WIDE R4, R2, R192, c[0x0][0x1d8] ;  /* 0x0000760002047625 */ /* 0x002fca00078e02c0 */
        /* <DEDUP_REMOVED lines=28> */
.L_x_9577:
[----:B------:R-:W-:Y:S02]  /*12d0*/  IADD3 R3, R5, 0x20, RZ ;  /* 0x0000002005037810 */ /* 0x000fe40007ffe0ff */
.L_x_9576:
[----:B------:R-:W-:Y:S05]  /*12e0*/  BSYNC B2 ;  /* 0x0000000000027941 */ /* 0x000fea0003800000 */
.L_x_9575:
        /* <DEDUP_REMOVED lines=8> */
.L_x_9580:
[----:B------:R-:W-:Y:S02]  /*1370*/  IADD3 R3, R3, 0x20, RZ ;  /* 0x0000002003037810 */ /* 0x000fe40007ffe0ff */
.L_x_9579:
[----:B------:R-:W-:Y:S05]  /*1380*/  BSYNC B2 ;  /* 0x0000000000027941 */ /* 0x000fea0003800000 */
.L_x_9578:
        /* <DEDUP_REMOVED lines=8> */
.L_x_9583:
[----:B------:R-:W-:Y:S02]  /*1410*/  IADD3 R3, R3, 0x20, RZ ;  /* 0x0000002003037810 */ /* 0x000fe40007ffe0ff */
.L_x_9582:
[----:B------:R-:W-:Y:S05]  /*1420*/  BSYNC B2 ;  /* 0x0000000000027941 */ /* 0x000fea0003800000 */
.L_x_9581:
        /* <DEDUP_REMOVED lines=8> */
.L_x_9586:
[----:B------:R-:W-:Y:S02]  /*14b0*/  IADD3 R3, R3, 0x20, RZ ;  /* 0x0000002003037810 */ /* 0x000fe40007ffe0ff */
.L_x_9585:
[----:B------:R-:W-:Y:S05]  /*14c0*/  BSYNC B2 ;  /* 0x0000000000027941 */ /* 0x000fea0003800000 */
.L_x_9584:
        /* <DEDUP_REMOVED lines=9> */
.L_x_9574:
        /* <DEDUP_REMOVED lines=11> */
[----:B------:R-:W-:Y:S01]  /*1610*/  HFMA2.MMA R200, -RZ, RZ, 0, 9.5367431640625e-07 ;  /* 0x00000010ffc87435 */ /* 0x000fe200000001ff */
[----:B------:R-:W-:Y:S04]  /*1620*/  STL [R1+0x1b8], R6 ;  /* 0x0001b80601007387 */ /* 0x000fe80000100800 */
[----:B------:R0:W2:Y:S01]  /*1630*/  LDG.E.128 R192, [R196.64] ;  /* 0x00000004c4c07981 */ /* 0x0000a2000c1e1d00 */
[----:B------:R-:W1:Y:S01]  /*1640*/  LDC.U8 R208, c[0x0][0x1f0] ;  /* 0x00007c00ffd07b82 */ /* 0x000e620000000000 */
[----:B------:R-:W-:Y:S02]  /*1650*/  ISETP.NE.U32.AND P4, PT, RZ, c[0x0][0x218], PT ;  /* 0x00008600ff007a0c */ /* 0x000fe40003f85070 */
[----:B------:R3:W-:Y:S01]  /*1660*/  STL [R1+0x1b4], R2 ;  /* 0x0001b40201007387 */ /* 0x0007e20000100800 */
[----:B------:R-:W-:Y:S01]  /*1670*/  IMAD.WIDE.U32 R200, R211, R200, c[0x0][0x208] ;  /* 0x00008200d3c87625 */ /* 0x000fe200078e00c8 */
        /* <DEDUP_REMOVED lines=26> */
[----:B------:R-:W-:Y:S01]  /*1820*/  HADD2.F32 R208, -RZ, R200.H0_H0 ;  /* 0x200000c8ffd07230 */ /* 0x000fe20000004100 */
        /* <DEDUP_REMOVED lines=13> */
[----:B------:R-:W-:Y:S02]  /*1900*/  HADD2.F32 R200, -RZ, R200.H1_H1 ;  /* 0x300000c8ffc87230 */ /* 0x000fe40000004100 */
[--C-:B------:R-:W-:Y:S02]  /*1910*/  HADD2.F32 R210, -RZ, R201.reuse.H0_H0 ;  /* 0x200000c9ffd27230 */ /* 0x100fe40000004100 */
[----:B------:R-:W-:Y:S01]  /*1920*/  HADD2.F32 R201, -RZ, R201.H1_H1 ;  /* 0x300000c9ffc97230 */ /* 0x000fe20000004100 */
[----:B------:R-:W-:Y:S02]  /*1930*/  FFMA.FTZ R25, R6, R200, R25 ;  /* 0x000000c806197223 */ /* 0x000fe40000010019 */
[----:B------:R-:W-:Y:S02]  /*1940*/  FFMA.FTZ R26, R2, R210, R26 ;  /* 0x000000d2021a7223 */ /* 0x000fe4000001001a */
[----:B------:R-:W-:-:S02]  /*1950*/  FADD.FTZ R62, R62, R210 ;  /* 0x000000d23e3e7221 */ /* 0x000fc40000010000 */
[----:B---3--:R-:W-:Y:S02]  /*1960*/  FMUL.FTZ R199, R193, R200 ;  /* 0x000000c8c1c77220 */ /* 0x008fe40000410000 */
[----:B------:R-:W-:Y:S01]  /*1970*/  FADD.FTZ R61, R61, R200 ;  /* 0x000000c83d3d7221 */ /* 0x000fe20000010000 */
[----:B------:R-:W-:Y:S01]  /*1980*/  HADD2.F32 R212, -RZ, R202.H0_H0 ;  /* 0x200000caffd47230 */ /* 0x000fe20000004100 */
        /* <DEDUP_REMOVED lines=14> */
[----:B------:R-:W-:Y:S02]  /*1a70*/  HADD2.F32 R202, -RZ, R202.H1_H1 ;  /* 0x300000caffca7230 */ /* 0x000fe40000004100 */
[--C-:B------:R-:W-:Y:S01]  /*1a80*/  HADD2.F32 R218, -RZ, R203.reuse.H0_H0 ;  /* 0x200000cbffda7230 */ /* 0x100fe20000004100 */
[----:B------:R-:W-:Y:S01]  /*1a90*/  FADD.FTZ R64, R64, R212 ;  /* 0x000000d440407221 */ /* 0x000fe20000010000 */
[----:B------:R-:W-:Y:S01]  /*1aa0*/  HADD2.F32 R203, -RZ, R203.H1_H1 ;  /* 0x300000cbffcb7230 */ /* 0x000fe20000004100 */
        /* <DEDUP_REMOVED lines=32> */
.L_x_9589:
[----:B------:R-:W-:Y:S05]  /*1cb0*/  BSYNC B2 ;  /* 0x0000000000027941 */ /* 0x000fea0003800000 */
.L_x_9588:
[----:B------:R-:W-:Y:S01]  /*1cc0*/  BSSY B2, `(.L_x_9590) ;  /* 0x0000064000027945 */ /* 0x000fe20003800000 */
[----:B------:R-:W-:Y:S05]  /*1cd0*/  @!P0 BRA `(.L_x_9591) ;  /* 0x0000062000008947 */ /* 0x000fea0003800000 */
[----:B------:R-:W-:Y:S01]  /*1ce0*/  HFMA2.MMA R218, -RZ, RZ, 0, 1.9073486328125e-06 ;  /* 0x00000020ffda7435 */ /* 0x000fe200000001ff */
[----:B------:R-:W-:Y:S01]  /*1cf0*/  MOV R200, 0x10 ;  /* 0x0000001000c87802 */ /* 0x000fe20000000f00 */
[----:B------:R-:W2:Y:S01]  /*1d00*/  LDC.U8 R244, c[0x0][0x1f0] ;  /* 0x00007c00fff47b82 */ /* 0x000ea20000000000 */
[----:B------:R-:W-:Y:S01]  /*1d10*/  ISETP.NE.U32.AND P4, PT, RZ, c[0x0][0x218], PT ;  /* 0x00008600ff007a0c */ /* 0x000fe20003f85070 */
[----:B-----5:R3:W-:Y:S02]  /*1d20*/  STL [R1+0x1b0], R0 ;  /* 0x0001b00001007387 */ /* 0x0207e40000100800 */
[----:B------:R-:W-:-:S04]  /*1d30*/  IMAD.WIDE.U32 R200, R211, R200, c[0x0][0x208] ;  /* 0x00008200d3c87625 */ /* 0x000fc800078e00c8 */
        /* <DEDUP_REMOVED lines=26> */
[--C-:B------:R-:W-:Y:S02]  /*1ee0*/  HADD2.F32 R218, -RZ, R200.reuse.H0_H0 ;  /* 0x200000c8ffda7230 */ /* 0x100fe40000004100 */
[----:B------:R-:W-:Y:S01]  /*1ef0*/  HADD2.F32 R200, -RZ, R200.H1_H1 ;  /* 0x300000c8ffc87230 */ /* 0x000fe20000004100 */
[----:B------:R0:W-:Y:S01]  /*1f00*/  STL [R1+0x64], R0 ;  /* 0x0000640001007387 */ /* 0x0001e20000100800 */
[----:B------:R-:W-:Y:S01]  /*1f10*/  HADD2.F32 R219, -RZ, R201.H0_H0 ;  /* 0x200000c9ffdb7230 */ /* 0x000fe20000004100 */
        /* <DEDUP_REMOVED lines=21> */
[----:B------:R-:W-:Y:S01]  /*2070*/  HADD2.F32 R201, -RZ, R201.H1_H1 ;  /* 0x300000c9ffc97230 */ /* 0x000fe20000004100 */
[----:B------:R-:W-:Y:S01]  /*2080*/  FADD.FTZ R213, R213, R197 ;  /* 0x000000c5d5d57221 */ /* 0x000fe20000010000 */
[----:B------:R-:W-:Y:S01]  /*2090*/  HADD2.F32 R250, -RZ, R202.H0_H0 ;  /* 0x200000cafffa7230 */ /* 0x000fe20000004100 */
[----:B------:R-:W-:Y:S02]  /*20a0*/  FFMA.FTZ R212, R248, R195, R212 ;  /* 0x000000c3f8d47223 */ /* 0x000fe400000100d4 */
[----:B------:R-:W-:-:S02]  /*20b0*/  FMUL.FTZ R252, R252, R201 ;  /* 0x000000c9fcfc7220 */ /* 0x000fc40000410000 */
[----:B------:R-:W-:Y:S01]  /*20c0*/  FADD.FTZ R213, R213, R195 ;  /* 0x000000c3d5d57221 */ /* 0x000fe20000010000 */
[----:B------:R-:W-:Y:S01]  /*20d0*/  HADD2.F32 R202, -RZ, R202.H1_H1 ;  /* 0x300000caffca7230 */ /* 0x000fe20000004100 */
[----:B------:R-:W-:Y:S02]  /*20e0*/  FADD.FTZ R72, R72, R250 ;  /* 0x000000fa48487221 */ /* 0x000fe40000010000 */
[----:B------:R-:W-:Y:S02]  /*20f0*/  FFMA.FTZ R76, R251, R250, R76 ;  /* 0x000000fafb4c7223 */ /* 0x000fe4000001004c */
[----:B------:R-:W-:Y:S02]  /*2100*/  FADD.FTZ R213, R213, R252 ;  /* 0x000000fcd5d57221 */ /* 0x000fe40000010000 */
[----:B------:R-:W-:Y:S01]  /*2110*/  FFMA.FTZ R212, R244, R252, R212 ;  /* 0x000000fcf4d47223 */ /* 0x000fe200000100d4 */
[----:B------:R-:W-:Y:S01]  /*2120*/  HADD2.F32 R246, -RZ, R203.H0_H0 ;  /* 0x200000cbfff67230 */ /* 0x000fe20000004100 */
[----:B------:R-:W-:-:S02]  /*2130*/  FMUL.FTZ R247, R4, R198 ;  /* 0x000000c604f77220 */ /* 0x000fc40000410000 */
[----:B------:R-:W-:Y:S01]  /*2140*/  FFMA.FTZ R182, R248, R219, R182 ;  /* 0x000000dbf8b67223 */ /* 0x000fe200000100b6 */
[----:B------:R-:W-:Y:S01]  /*2150*/  HADD2.F32 R203, -RZ, R203.H1_H1 ;  /* 0x300000cbffcb7230 */ /* 0x000fe20000004100 */
        /* <DEDUP_REMOVED lines=26> */
.L_x_9591:
[----:B------:R-:W-:Y:S05]  /*2300*/  BSYNC B2 ;  /* 0x0000000000027941 */ /* 0x000fea0003800000 */
.L_x_9590:
[----:B------:R-:W-:Y:S01]  /*2310*/  BSSY B2, `(.L_x_9592) ;  /* 0x000005d000027945 */ /* 0x000fe20003800000 */
[----:B------:R-:W-:Y:S05]  /*2320*/  @!P1 BRA `(.L_x_9593) ;  /* 0x000005b000009947 */ /* 0x000fea0003800000 */
[----:B------:R-:W-:Y:S01]  /*2330*/  HFMA2.MMA R200, -RZ, RZ, 0, 1.9073486328125e-06 ;  /* 0x00000020ffc87435 */ /* 0x000fe200000001ff */
[----:B------:R-:W2:Y:S01]  /*2340*/  LDC.U8 R202, c[0x0][0x1f0] ;  /* 0x00007c00ffca7b82 */ /* 0x000ea20000000000 */
[----:B------:R-:W-:Y:S01]  /*2350*/  ISETP.NE.U32.AND P4, PT, RZ, c[0x0][0x218], PT ;  /* 0x00008600ff007a0c */ /* 0x000fe20003f85070 */
[----:B------:R-:W3:Y:S01]  /*2360*/  LDL R242, [R1+0x168] ;  /* 0x0001680001f27983 */ /* 0x000ee20000100800 */
[----:B0-----:R-:W-:-:S03]  /*2370*/  MOV R196, 0x10 ;  /* 0x0000001000c47802 */ /* 0x001fc60000000f00 */
[----:B------:R-:W4:Y:S03]  /*2380*/  LDL R240, [R1+0x160] ;  /* 0x0001600001f07983 */ /* 0x000f260000100800 */
[C---:B-1----:R-:W-:Y:S01]  /*2390*/  IMAD.WIDE.U32 R192, R210.reuse, R200, c[0x0][0x188] ;  /* 0x00006200d2c07625 */ /* 0x042fe200078e00c8 */
[----:B------:R-:W-:Y:S01]  /*23a0*/  ISETP.NE.AND.EX P4, PT, RZ, c[0x0][0x21c], PT, P4 ;  /* 0x00008700ff007a0c */ /* 0x000fe20003f85340 */
[----:B------:R-:W3:Y:S02]  /*23b0*/  LDL R219, [R1+0x15c] ;  /* 0x00015c0001db7983 */ /* 0x000ee40000100800 */
[----:B------:R-:W-:Y:S02]  /*23c0*/  IMAD.WIDE.U32 R196, R211, R196, c[0x0][0x208] ;  /* 0x00008200d3c47625 */ /* 0x000fe400078e00c4 */
        /* <DEDUP_REMOVED lines=18> */
[----:B------:R-:W-:Y:S01]  /*24f0*/  HADD2.F32 R243, -RZ, R196.H0_H0 ;  /* 0x200000c4fff37230 */ /* 0x000fe20000004100 */
[C---:B------:R-:W-:Y:S02]  /*2500*/  FMUL.FTZ R238, R4.reuse, R202 ;  /* 0x000000ca04ee7220 */ /* 0x040fe40000410000 */
[----:B------:R-:W-:Y:S02]  /*2510*/  FMUL.FTZ R226, R4, R201 ;  /* 0x000000c904e27220 */ /* 0x000fe40000410000 */
[----:B------:R-:W-:Y:S01]  /*2520*/  FFMA.FTZ R36, R238, R243, R36 ;  /* 0x000000f3ee247223 */ /* 0x000fe20000010024 */
[----:B------:R0:W-:Y:S01]  /*2530*/  STL [R1+0x5c], R238 ;  /* 0x00005cee01007387 */ /* 0x0001e20000100800 */
[----:B------:R-:W-:-:S03]  /*2540*/  FADD.FTZ R80, R80, R243 ;  /* 0x000000f350507221 */ /* 0x000fc60000010000 */
[----:B------:R1:W-:Y:S01]  /*2550*/  STL [R1+0x48], R226 ;  /* 0x000048e201007387 */ /* 0x0003e20000100800 */
[----:B------:R-:W-:Y:S01]  /*2560*/  HADD2.F32 R196, -RZ, R196.H1_H1 ;  /* 0x300000c4ffc47230 */ /* 0x000fe20000004100 */
[----:B------:R-:W-:Y:S01]  /*2570*/  FMUL.FTZ R205, R4, R205 ;  /* 0x000000cd04cd7220 */ /* 0x000fe20000410000 */
[--C-:B------:R-:W-:Y:S01]  /*2580*/  HADD2.F32 R241, -RZ, R197.reuse.H0_H0 ;  /* 0x200000c5fff17230 */ /* 0x100fe20000004100 */
[----:B--2---:R-:W-:Y:S02]  /*2590*/  FMUL.FTZ R243, R192, R243 ;  /* 0x000000f3c0f37220 */ /* 0x004fe40000410000 */
[----:B------:R-:W1:Y:S01]  /*25a0*/  LDL R192, [R1+0x150] ;  /* 0x0001500001c07983 */ /* 0x000e620000100800 */
[----:B------:R-:W-:Y:S02]  /*25b0*/  FMUL.FTZ R242, R242, R196 ;  /* 0x000000c4f2f27220 */ /* 0x000fe40000410000 */
        /* <DEDUP_REMOVED lines=15> */
[----:B------:R-:W-:Y:S02]  /*26b0*/  FADD.FTZ R13, -R200, R194 ;  /* 0x000000c2c80d7221 */ /* 0x000fe40000010100 */
        /* <DEDUP_REMOVED lines=8> */
[----:B0-----:R-:W-:-:S02]  /*2740*/  FMUL.FTZ R238, R218, R198 ;  /* 0x000000c6daee7220 */ /* 0x001fc40000410000 */
        /* <DEDUP_REMOVED lines=25> */
.L_x_9593:
[----:B------:R-:W-:Y:S05]  /*28e0*/  BSYNC B2 ;  /* 0x0000000000027941 */ /* 0x000fea0003800000 */
.L_x_9592:
        /* <DEDUP_REMOVED lines=8> */
[CC--:B-1----:R-:W-:Y:S01]  /*2970*/  IMAD.WIDE.U32 R192, R210.reuse, R201.reuse, c[0x0][0x188] ;  /* 0x00006200d2c07625 */ /* 0x0c2fe200078e00c9 */
[----:B------:R-:W-:Y:S01]  /*2980*/  ISETP.NE.AND.EX P4, PT, RZ, c[0x0][0x21c], PT, P4 ;  /* 0x00008700ff007a0c */ /* 0x000fe20003f85340 */
[----:B------:R-:W3:Y:S02]  /*2990*/  LDL R219, [R1+0x13c] ;  /* 0x00013c0001db7983 */ /* 0x000ee40000100800 */
[----:B------:R-:W-:Y:S02]  /*29a0*/  IMAD.WIDE.U32 R196, R211, R196, c[0x0][0x208] ;  /* 0x00008200d3c47625 */ /* 0x000fe400078e00c4 */
        /* <DEDUP_REMOVED lines=16> */
[----:B------:R-:W-:Y:S01]  /*2ab0*/  HADD2.F32 R233, -RZ, R196.H0_H0 ;  /* 0x200000c4ffe97230 */ /* 0x000fe20000004100 */
[----:B------:R-:W-:-:S02]  /*2ac0*/  FMUL.FTZ R228, R4, R202 ;  /* 0x000000ca04e47220 */ /* 0x000fc40000410000 */
[----:B------:R-:W-:Y:S02]  /*2ad0*/  FMUL.FTZ R225, R4, R201 ;  /* 0x000000c904e17220 */ /* 0x000fe40000410000 */
[----:B------:R-:W-:Y:S01]  /*2ae0*/  FFMA.FTZ R44, R228, R233, R44 ;  /* 0x000000e9e42c7223 */ /* 0x000fe2000001002c */
[----:B------:R0:W-:Y:S01]  /*2af0*/  STL [R1+0x58], R228 ;  /* 0x000058e401007387 */ /* 0x0001e20000100800 */
[----:B------:R-:W-:-:S03]  /*2b00*/  FADD.FTZ R88, R88, R233 ;  /* 0x000000e958587221 */ /* 0x000fc60000010000 */
[----:B------:R1:W-:Y:S01]  /*2b10*/  STL [R1+0x44], R225 ;  /* 0x000044e101007387 */ /* 0x0003e20000100800 */
[C---:B------:R-:W-:Y:S01]  /*2b20*/  FADD.FTZ R200, -R6.reuse, R10 ;  /* 0x0000000a06c87221 */ /* 0x040fe20000010100 */
[----:B------:R-:W-:Y:S01]  /*2b30*/  HADD2.F32 R196, -RZ, R196.H1_H1 ;  /* 0x300000c4ffc47230 */ /* 0x000fe20000004100 */
[----:B------:R-:W-:Y:S01]  /*2b40*/  FADD.FTZ R10, -R6, R11 ;  /* 0x0000000b060a7221 */ /* 0x000fe20000010100 */
[----:B------:R-:W-:Y:S01]  /*2b50*/  HADD2.F32 R231, -RZ, R197.H0_H0 ;  /* 0x200000c5ffe77230 */ /* 0x000fe20000004100 */
[----:B------:R-:W-:Y:S02]  /*2b60*/  FMUL.FTZ R11, R4, R200 ;  /* 0x000000c8040b7220 */ /* 0x000fe40000410000 */
[----:B------:R-:W-:Y:S02]  /*2b70*/  FMUL.FTZ R232, R232, R196 ;  /* 0x000000c4e8e87220 */ /* 0x000fe40000410000 */
[----:B--2---:R-:W-:Y:S02]  /*2b80*/  FMUL.FTZ R233, R192, R233 ;  /* 0x000000e9c0e97220 */ /* 0x004fe40000410000 */
[----:B------:R-:W1:Y:S02]  /*2b90*/  LDL R192, [R1+0x130] ;  /* 0x0001300001c07983 */ /* 0x000e640000100800 */
[----:B------:R-:W-:-:S02]  /*2ba0*/  FADD.FTZ R213, R213, R233 ;  /* 0x000000e9d5d57221 */ /* 0x000fc40000010000 */
[----:B------:R-:W-:Y:S01]  /*2bb0*/  FFMA.FTZ R212, R228, R233, R212 ;  /* 0x000000e9e4d47223 */ /* 0x000fe200000100d4 */
[----:B------:R-:W-:Y:S01]  /*2bc0*/  HADD2.F32 R197, -RZ, R197.H1_H1 ;  /* 0x300000c5ffc57230 */ /* 0x000fe20000004100 */
[-C--:B------:R-:W-:Y:S02]  /*2bd0*/  FFMA.FTZ R46, R11, R231.reuse, R46 ;  /* 0x000000e70b2e7223 */ /* 0x080fe4000001002e */
[----:B------:R-:W-:Y:S02]  /*2be0*/  FADD.FTZ R90, R90, R231 ;  /* 0x000000e75a5a7221 */ /* 0x000fe40000010000 */
[----:B---3--:R-:W-:Y:S02]  /*2bf0*/  FMUL.FTZ R231, R193, R231 ;  /* 0x000000e7c1e77220 */ /* 0x008fe40000410000 */
        /* <DEDUP_REMOVED lines=18> */
[----:B0-----:R-:W-:Y:S02]  /*2d20*/  FMUL.FTZ R228, R218, R198 ;  /* 0x000000c6dae47220 */ /* 0x001fe40000410000 */
        /* <DEDUP_REMOVED lines=25> */
.L_x_9595:
[----:B------:R-:W-:Y:S05]  /*2ec0*/  BSYNC B2 ;  /* 0x0000000000027941 */ /* 0x000fea0003800000 */
.L_x_9594:
[----:B-----5:R-:W-:-:S13]  /*2ed0*/  ISETP.GE.U32.AND P4, PT, R0, 0xa0, PT ;  /* 0x000000a00000780c */ /* 0x020fda0003f86070 */
[----:B------:R-:W-:Y:S05]  /*2ee0*/  @!P4 BRA `(.L_x_9587) ;  /* 0x000005900000c947 */ /* 0x000fea0003800000 */
[----:B------:R-:W-:Y:S01]  /*2ef0*/  HFMA2.MMA R218, -RZ, RZ, 0, 1.9073486328125e-06 ;  /* 0x00000020ffda7435 */ /* 0x000fe200000001ff */
[----:B------:R-:W2:Y:S01]  /*2f00*/  LDC.U8 R219, c[0x0][0x1f0] ;  /* 0x00007c00ffdb7b82 */ /* 0x000ea20000000000 */
[----:B------:R-:W-:Y:S01]  /*2f10*/  MOV R200, 0x10 ;  /* 0x0000001000c87802 */ /* 0x000fe20000000f00 */
[----:B------:R-:W3:Y:S04]  /*2f20*/  LDL R235, [R1+0x128] ;  /* 0x0001280001eb7983 */ /* 0x000ee80000100800 */
        /* <DEDUP_REMOVED lines=31> */
[--C-:B------:R-:W-:Y:S02]  /*3120*/  HADD2.F32 R236, -RZ, R200.reuse.H0_H0 ;  /* 0x200000c8ffec7230 */ /* 0x100fe40000004100 */
[----:B------:R-:W-:-:S03]  /*3130*/  HADD2.F32 R200, -RZ, R200.H1_H1 ;  /* 0x300000c8ffc87230 */ /* 0x000fc60000004100 */
[----:B------:R-:W-:Y:S02]  /*3140*/  FFMA.FTZ R52, R219, R236, R52 ;  /* 0x000000ecdb347223 */ /* 0x000fe40000010034 */
[----:B------:R-:W-:Y:S01]  /*3150*/  FADD.FTZ R96, R96, R236 ;  /* 0x000000ec60607221 */ /* 0x000fe20000010000 */
[--C-:B------:R-:W-:Y:S01]  /*3160*/  HADD2.F32 R224, -RZ, R201.reuse.H0_H0 ;  /* 0x200000c9ffe07230 */ /* 0x100fe20000004100 */
[----:B------:R-:W-:Y:S02]  /*3170*/  FMUL.FTZ R234, R4, R194 ;  /* 0x000000c204ea7220 */ /* 0x000fe40000410000 */
[----:B------:R-:W-:Y:S01]  /*3180*/  FMUL.FTZ R235, R235, R200 ;  /* 0x000000c8ebeb7220 */ /* 0x000fe20000410000 */
[----:B------:R-:W-:Y:S01]  /*3190*/  HADD2.F32 R201, -RZ, R201.H1_H1 ;  /* 0x300000c9ffc97230 */ /* 0x000fe20000004100 */
[----:B------:R-:W-:Y:S02]  /*31a0*/  FFMA.FTZ R54, R234, R224, R54 ;  /* 0x000000e0ea367223 */ /* 0x000fe40000010036 */
[----:B------:R-:W-:-:S02]  /*31b0*/  FADD.FTZ R98, R98, R224 ;  /* 0x000000e062627221 */ /* 0x000fc40000010000 */
[----:B--2---:R-:W-:Y:S01]  /*31c0*/  FMUL.FTZ R224, R210, R224 ;  /* 0x000000e0d2e07220 */ /* 0x004fe20000410000 */
[--C-:B------:R-:W-:Y:S01]  /*31d0*/  HADD2.F32 R220, -RZ, R202.reuse.H0_H0 ;  /* 0x200000caffdc7230 */ /* 0x100fe20000004100 */
[C---:B------:R-:W-:Y:S02]  /*31e0*/  FMUL.FTZ R221, R4.reuse, R196 ;  /* 0x000000c404dd7220 */ /* 0x040fe40000410000 */
[----:B------:R-:W-:Y:S02]  /*31f0*/  FMUL.FTZ R223, R4, R195 ;  /* 0x000000c304df7220 */ /* 0x000fe40000410000 */
[----:B------:R-:W-:Y:S01]  /*3200*/  FMUL.FTZ R222, R222, R201 ;  /* 0x000000c9dede7220 */ /* 0x000fe20000410000 */
[----:B------:R-:W-:Y:S01]  /*3210*/  HADD2.F32 R202, -RZ, R202.H1_H1 ;  /* 0x300000caffca7230 */ /* 0x000fe20000004100 */
[----:B------:R-:W-:Y:S02]  /*3220*/  FADD.FTZ R100, R100, R220 ;  /* 0x000000dc64647221 */ /* 0x000fe40000010000 */
[----:B------:R-:W-:-:S02]  /*3230*/  FFMA.FTZ R56, R221, R220, R56 ;  /* 0x000000dcdd387223 */ /* 0x000fc40000010038 */
[----:B------:R-:W-:Y:S01]  /*3240*/  FMUL.FTZ R220, R216, R220 ;  /* 0x000000dcd8dc7220 */ /* 0x000fe20000410000 */
[--C-:B------:R-:W-:Y:S01]  /*3250*/  HADD2.F32 R214, -RZ, R203.reuse.H0_H0 ;  /* 0x200000cbffd67230 */ /* 0x100fe20000004100 */
[C---:B0-----:R-:W-:Y:S02]  /*3260*/  FMUL.FTZ R207, R4.reuse, R198 ;  /* 0x000000c604cf7220 */ /* 0x041fe40000410000 */
[----:B------:R-:W-:Y:S02]  /*3270*/  FMUL.FTZ R217, R4, R197 ;  /* 0x000000c504d97220 */ /* 0x000fe40000410000 */
[----:B------:R-:W-:Y:S01]  /*3280*/  FMUL.FTZ R216, R215, R202 ;  /* 0x000000cad7d87220 */ /* 0x000fe20000410000 */
[----:B------:R-:W-:Y:S01]  /*3290*/  HADD2.F32 R203, -RZ, R203.H1_H1 ;  /* 0x300000cbffcb7230 */ /* 0x000fe20000004100 */
        /* <DEDUP_REMOVED lines=30> */
.L_x_9587:
[----:B-1----:R-:W-:Y:S05]  /*3480*/  BSYNC B1 ;  /* 0x0000000000017941 */ /* 0x002fea0003800000 */
.L_x_9573:
[----:B------:R-:W-:Y:S05]  /*3490*/  BRA.DIV ~URZ, `(.L_x_9596) ;  /* 0x000060327f007947 */ /* 0x000fea000b800000 */
[----:B------:R1:W2:Y:S02]  /*34a0*/  SHFL.BFLY PT, R194, R213, 0x1, 0x1f ;  /* 0x0c201f00d5c27f89 */ /* 0x0002a400000e0000 */
.L_x_9717:
        /* <DEDUP_REMOVED lines=18> */
.L_x_9718:
        /* <DEDUP_REMOVED lines=22> */
.L_x_9601:
[----:B------:R-:W-:Y:S05]  /*3730*/  BSYNC B2 ;  /* 0x0000000000027941 */ /* 0x000fea0003800000 */
.L_x_9600:
        /* <DEDUP_REMOVED lines=14> */
.L_x_9603:
[----:B------:R-:W-:Y:S05]  /*3820*/  BSYNC B2 ;  /* 0x0000000000027941 */ /* 0x000fea0003800000 */
.L_x_9602:
[----:B0-----:R-:W3:Y:S01]  /*3830*/  LDL R196, [R1+0x10c] ;  /* 0x00010c0001c47983 */ /* 0x001ee20000100800 */
[----:B------:R-:W-:Y:S01]  /*3840*/  ISETP.NE.U32.AND P5, PT, RZ, c[0x0][0x258], PT ;  /* 0x00009600ff007a0c */ /* 0x000fe20003fa5070 */
[----:B------:R-:W-:Y:S01]  /*3850*/  @P4 HADD2.F32 R193, -RZ, R184.H0_H0 ;  /* 0x200000b8ffc14230 */ /* 0x000fe20000004100 */
[----:B------:R-:W-:Y:S01]  /*3860*/  @!P3 ISETP.NE.U32.AND P6, PT, RZ, c[0x0][0x218], PT ;  /* 0x00008600ff00ba0c */ /* 0x000fe20003fc5070 */
[----:B------:R-:W-:Y:S01]  /*3870*/  BSSY B2, `(.L_x_9604) ;  /* 0x0000015000027945 */ /* 0x000fe20003800000 */
[----:B------:R-:W-:Y:S02]  /*3880*/  ISETP.NE.AND.EX P5, PT, RZ, c[0x0][0x25c], PT, P5 ;  /* 0x00009700ff007a0c */ /* 0x000fe40003fa5350 */
[----:B------:R-:W-:Y:S02]  /*3890*/  @!P3 ISETP.NE.AND.EX P6, PT, RZ, c[0x0][0x21c], PT, P6 ;  /* 0x00008700ff00ba0c */ /* 0x000fe40003fc5360 */
[C---:B------:R-:W-:Y:S01]  /*38a0*/  SEL R188, R192.reuse, R188, P5 ;  /* 0x000000bcc0bc7207 */ /* 0x040fe20002800000 */
[----:B------:R-:W-:-:S04]  /*38b0*/  @P4 FMUL.FTZ R192, R192, c[0x0][0x1ec] ;  /* 0x00007b00c0c04a20 */ /* 0x000fc80000410000 */
[----:B------:R-:W-:Y:S02]  /*38c0*/  @P4 FFMA.FTZ R104, R192, R193, R104 ;  /* 0x000000c1c0684223 */ /* 0x000fe40000010068 */
[----:B---3--:R-:W-:-:S05]  /*38d0*/  @P4 FMUL.FTZ R192, R196, R192 ;  /* 0x000000c0c4c04220 */ /* 0x008fca0000410000 */
[----:B------:R-:W-:-:S04]  /*38e0*/  @P4 F2FP.PACK_AB R192, RZ, R192 ;  /* 0x000000c0ffc0423e */ /* 0x000fc800000000ff */
        /* <DEDUP_REMOVED lines=13> */
.L_x_9605:
[----:B------:R-:W-:Y:S05]  /*39c0*/  BSYNC B2 ;  /* 0x0000000000027941 */ /* 0x000fea0003800000 */
.L_x_9604:
[----:B------:R-:W3:Y:S01]  /*39d0*/  LDL R196, [R1+0x108] ;  /* 0x0001080001c47983 */ /* 0x000ee20000100800 */
[C---:B------:R-:W-:Y:S01]  /*39e0*/  SEL R189, R192.reuse, R189, P5 ;  /* 0x000000bdc0bd7207 */ /* 0x040fe20002800000 */
[----:B------:R-:W-:Y:S01]  /*39f0*/  @P4 HADD2.F32 R193, -RZ, R184.H1_H1 ;  /* 0x300000b8ffc14230 */ /* 0x000fe20000004100 */
[----:B------:R-:W-:Y:S01]  /*3a00*/  @P4 FMUL.FTZ R192, R192, c[0x0][0x1ec] ;  /* 0x00007b00c0c04a20 */ /* 0x000fe20000410000 */
[----:B------:R-:W-:Y:S01]  /*3a10*/  @!P3 ISETP.NE.U32.AND P6, PT, RZ, c[0x0][0x218], PT ;  /* 0x00008600ff00ba0c */ /* 0x000fe20003fc5070 */
[----:B------:R-:W-:Y:S02]  /*3a20*/  BSSY B2, `(.L_x_9606) ;  /* 0x0000012000027945 */ /* 0x000fe40003800000 */
[----:B------:R-:W-:Y:S01]  /*3a30*/  @P4 FFMA.FTZ R105, R192, R193, R105 ;  /* 0x000000c1c0694223 */ /* 0x000fe20000010069 */
[----:B------:R-:W-:Y:S01]  /*3a40*/  @!P3 ISETP.NE.AND.EX P6, PT, RZ, c[0x0][0x21c], PT, P6 ;  /* 0x00008700ff00ba0c */ /* 0x000fe20003fc5360 */
        /* <DEDUP_REMOVED lines=15> */
.L_x_9607:
[----:B------:R-:W-:Y:S05]  /*3b40*/  BSYNC B2 ;  /* 0x0000000000027941 */ /* 0x000fea0003800000 */
.L_x_9606:
[----:B------:R-:W3:Y:S01]  /*3b50*/  LDL R196, [R1+0x104] ;  /* 0x0001040001c47983 */ /* 0x000ee20000100800 */
[C---:B------:R-:W-:Y:S01]  /*3b60*/  SEL R190, R192.reuse, R190, P5 ;  /* 0x000000bec0be7207 */ /* 0x040fe20002800000 */
[----:B------:R-:W-:Y:S01]  /*3b70*/  @P4 HADD2.F32 R193, -RZ, R185.H0_H0 ;  /* 0x200000b9ffc14230 */ /* 0x000fe20000004100 */
        /* <DEDUP_REMOVED lines=20> */
.L_x_9609:
[----:B------:R-:W-:Y:S05]  /*3cc0*/  BSYNC B2 ;  /* 0x0000000000027941 */ /* 0x000fea0003800000 */
.L_x_9608:
        /* <DEDUP_REMOVED lines=23> */
.L_x_9611:
[----:B------:R-:W-:Y:S05]  /*3e40*/  BSYNC B2 ;  /* 0x0000000000027941 */ /* 0x000fea0003800000 */
.L_x_9610:
        /* <DEDUP_REMOVED lines=23> */
.L_x_9613:
[----:B------:R-:W-:Y:S05]  /*3fc0*/  BSYNC B2 ;  /* 0x0000000000027941 */ /* 0x000fea0003800000 */
.L_x_9612:
        /* <DEDUP_REMOVED lines=23> */
.L_x_9615:
[----:B------:R-:W-:Y:S05]  /*4140*/  BSYNC B2 ;  /* 0x0000000000027941 */ /* 0x000fea0003800000 */
.L_x_9614:
        /* <DEDUP_REMOVED lines=8> */
[----:B---3--:R-:W-:-:S03]  /*41d0*/  @P4 FMUL.FTZ R192, R196, R192 ;  /* 0x000000c0c4c04220 */ /* 0x008fc60000410000 */
[----:B------:R-:W-:Y:S02]  /*41e0*/  @!P3 FSEL R196, R151, RZ, P6 ;  /* 0x000000ff97c4b208 */ /* 0x000fe40003000000 */
[----:B------:R-:W-:-:S04]  /*41f0*/  @P4 F2FP.PACK_AB R192, RZ, R192 ;  /* 0x000000c0ffc0423e */ /* 0x000fc800000000ff */
        /* <DEDUP_REMOVED lines=12> */
.L_x_9617:
[----:B------:R-:W-:Y:S05]  /*42c0*/  BSYNC B2 ;  /* 0x0000000000027941 */ /* 0x000fea0003800000 */
.L_x_9616:
[----:B------:R-:W3:Y:S01]  /*42d0*/  LDL R197, [R1+0xf0] ;  /* 0x0000f00001c57983 */ /* 0x000ee20000100800 */
[C---:B------:R-:W-:Y:S01]  /*42e0*/  SEL R71, R196.reuse, R71, P5 ;  /* 0x00000047c4477207 */ /* 0x040fe20002800000 */
[----:B------:R-:W-:Y:S01]  /*42f0*/  @P4 HADD2.F32 R192, -RZ, R187.H1_H1 ;  /* 0x300000bbffc04230 */ /* 0x000fe20000004100 */
[----:B------:R-:W-:Y:S01]  /*4300*/  ISETP.NE.U32.AND P5, PT, RZ, c[0x0][0x258], PT ;  /* 0x00009600ff007a0c */ /* 0x000fe20003fa5070 */
[----:B------:R-:W-:-:S03]  /*4310*/  @P4 FMUL.FTZ R196, R196, c[0x0][0x1ec] ;  /* 0x00007b00c4c44a20 */ /* 0x000fc60000410000 */
[----:B------:R-:W-:Y:S01]  /*4320*/  ISETP.NE.AND.EX P5, PT, RZ, c[0x0][0x25c], PT, P5 ;  /* 0x00009700ff007a0c */ /* 0x000fe20003fa5350 */
[----:B------:R-:W-:-:S12]  /*4330*/  @P4 FFMA.FTZ R111, R196, R192, R111 ;  /* 0x000000c0c46f4223 */ /* 0x000fd8000001006f */
[----:B------:R-:W-:-:S05]  /*4340*/  @P5 MOV R192, 0x20 ;  /* 0x0000002000c05802 */ /* 0x000fca0000000f00 */
[C---:B------:R-:W-:Y:S01]  /*4350*/  @P5 IMAD.WIDE.U32 R192, R5.reuse, R192, c[0x0][0x258] ;  /* 0x0000960005c05625 */ /* 0x040fe200078e00c0 */
[----:B------:R-:W-:-:S04]  /*4360*/  IADD3 R5, R5, 0x20, RZ ;  /* 0x0000002005057810 */ /* 0x000fc80007ffe0ff */
[----:B------:R-:W-:Y:S04]  /*4370*/  @P5 STG.E.128 [R192.64], R188 ;  /* 0x000000bcc0005986 */ /* 0x000fe8000c101d04 */
[----:B------:R3:W-:Y:S02]  /*4380*/  @P5 STG.E.128 [R192.64+0x10], R68 ;  /* 0x00001044c0005986 */ /* 0x0007e4000c101d04 */
[----:B---3--:R-:W-:-:S05]  /*4390*/  @P4 FMUL.FTZ R192, R197, R196 ;  /* 0x000000c4c5c04220 */ /* 0x008fca0000410000 */
[----:B------:R-:W-:-:S04]  /*43a0*/  @P4 F2FP.PACK_AB R192, RZ, R192 ;  /* 0x000000c0ffc0423e */ /* 0x000fc800000000ff */
[----:B------:R-:W-:Y:S02]  /*43b0*/  @P4 PRMT R179, R179, 0x5410, R192 ;  /* 0x00005410b3b34816 */ /* 0x000fe400000000c0 */
[----:B------:R-:W-:-:S05]  /*43c0*/  @P4 MOV R192, 0x10 ;  /* 0x0000001000c04802 */ /* 0x000fca0000000f00 */
[C---:B------:R-:W-:Y:S01]  /*43d0*/  @P4 IMAD.WIDE.U32 R192, R3.reuse, R192, c[0x0][0x248] ;  /* 0x0000920003c04625 */ /* 0x040fe200078e00c0 */
[----:B------:R-:W-:-:S04]  /*43e0*/  IADD3 R3, R3, 0x20, RZ ;  /* 0x0000002003037810 */ /* 0x000fc80007ffe0ff */
[----:B------:R0:W-:Y:S03]  /*43f0*/  @P4 STG.E.128 [R192.64], R176 ;  /* 0x000000b0c0004986 */ /* 0x0001e6000c101d04 */
.L_x_9599:
[----:B------:R-:W-:Y:S05]  /*4400*/  BSYNC B1 ;  /* 0x0000000000017941 */ /* 0x000fea0003800000 */
.L_x_9598:
[----:B------:R-:W-:Y:S01]  /*4410*/  BSSY B1, `(.L_x_9618) ;  /* 0x00000cd000017945 */ /* 0x000fe20003800000 */
[----:B------:R-:W-:Y:S05]  /*4420*/  @!P0 BRA `(.L_x_9619) ;  /* 0x00000cb000008947 */ /* 0x000fea0003800000 */
[----:B------:R-:W-:Y:S01]  /*4430*/  BSSY B2, `(.L_x_9620) ;  /* 0x0000005000027945 */ /* 0x000fe20003800000 */
[----:B------:R-:W-:Y:S05]  /*4440*/  @!P4 BRA `(.L_x_9621) ;  /* 0x000000300000c947 */ /* 0x000fea0003800000 */
[----:B------:R-:W-:-:S10]  /*4450*/  HFMA2.MMA R184, -RZ, RZ, 0, 9.5367431640625e-07 ;  /* 0x00000010ffb87435 */ /* 0x000fd400000001ff */
[----:B------:R-:W-:-:S06]  /*4460*/  IMAD.WIDE.U32 R184, R3, R184, c[0x0][0x170] ;  /* 0x00005c0003b87625 */ /* 0x000fcc00078e00b8 */
[----:B------:R-:W5:Y:S02]  /*4470*/  LDG.E.128 R184, [R184.64] ;  /* 0x00000004b8b87981 */ /* 0x000f64000c1e1d00 */
.L_x_9621:
[----:B------:R-:W-:Y:S05]  /*4480*/  BSYNC B2 ;  /* 0x0000000000027941 */ /* 0x000fea0003800000 */
.L_x_9620:
        /* <DEDUP_REMOVED lines=16> */
.L_x_9623:
[----:B------:R-:W-:Y:S05]  /*4590*/  BSYNC B2 ;  /* 0x0000000000027941 */ /* 0x000fea0003800000 */
.L_x_9622:
[----:B------:R-:W3:Y:S01]  /*45a0*/  LDL R197, [R1+0xec] ;  /* 0x0000ec0001c57983 */ /* 0x000ee20000100800 */
        /* <DEDUP_REMOVED lines=8> */
[-C--:B------:R-:W-:Y:S02]  /*4630*/  @P4 FFMA.FTZ R112, R193, R192.reuse, R112 ;  /* 0x000000c0c1704223 */ /* 0x080fe40000010070 */
[----:B---3--:R-:W-:-:S05]  /*4640*/  @P4 FMUL.FTZ R192, R197, R192 ;  /* 0x000000c0c5c04220 */ /* 0x008fca0000410000 */
[----:B------:R-:W-:-:S04]  /*4650*/  @P4 F2FP.PACK_AB R192, RZ, R192 ;  /* 0x000000c0ffc0423e */ /* 0x000fc800000000ff */
        /* <DEDUP_REMOVED lines=13> */
.L_x_9625:
[----:B------:R-:W-:Y:S05]  /*4730*/  BSYNC B2 ;  /* 0x0000000000027941 */ /* 0x000fea0003800000 */
.L_x_9624:
[----:B------:R-:W3:Y:S01]  /*4740*/  LDL R197, [R1+0xe8] ;  /* 0x0000e80001c57983 */ /* 0x000ee20000100800 */
[C---:B------:R-:W-:Y:S01]  /*4750*/  SEL R189, R192.reuse, R189, P5 ;  /* 0x000000bdc0bd7207 */ /* 0x040fe20002800000 */
[----:B------:R-:W-:Y:S01]  /*4760*/  @P4 HADD2.F32 R193, -RZ, R184.H1_H1 ;  /* 0x300000b8ffc14230 */ /* 0x000fe20000004100 */
[----:B------:R-:W-:Y:S01]  /*4770*/  @P4 FMUL.FTZ R192, R192, c[0x0][0x1ec] ;  /* 0x00007b00c0c04a20 */ /* 0x000fe20000410000 */
[----:B------:R-:W-:Y:S01]  /*4780*/  @!P3 ISETP.NE.U32.AND P6, PT, RZ, c[0x0][0x218], PT ;  /* 0x00008600ff00ba0c */ /* 0x000fe20003fc5070 */
[----:B------:R-:W-:Y:S02]  /*4790*/  BSSY B2, `(.L_x_9626) ;  /* 0x0000012000027945 */ /* 0x000fe40003800000 */
[-C--:B------:R-:W-:Y:S01]  /*47a0*/  @P4 FFMA.FTZ R113, R193, R192.reuse, R113 ;  /* 0x000000c0c1714223 */ /* 0x080fe20000010071 */
        /* <DEDUP_REMOVED lines=16> */
.L_x_9627:
[----:B------:R-:W-:Y:S05]  /*48b0*/  BSYNC B2 ;  /* 0x0000000000027941 */ /* 0x000fea0003800000 */
.L_x_9626:
[----:B------:R-:W3:Y:S01]  /*48c0*/  LDL R197, [R1+0xe4] ;  /* 0x0000e40001c57983 */ /* 0x000ee20000100800 */
[C---:B------:R-:W-:Y:S01]  /*48d0*/  SEL R190, R192.reuse, R190, P5 ;  /* 0x000000bec0be7207 */ /* 0x040fe20002800000 */
[----:B------:R-:W-:Y:S01]  /*48e0*/  @P4 HADD2.F32 R193, -RZ, R185.H0_H0 ;  /* 0x200000b9ffc14230 */ /* 0x000fe20000004100 */
        /* <DEDUP_REMOVED lines=19> */
.L_x_9629:
[----:B------:R-:W-:Y:S05]  /*4a20*/  BSYNC B2 ;  /* 0x0000000000027941 */ /* 0x000fea0003800000 */
.L_x_9628:
        /* <DEDUP_REMOVED lines=21> */
.L_x_9631:
[----:B------:R-:W-:Y:S05]  /*4b80*/  BSYNC B2 ;  /* 0x0000000000027941 */ /* 0x000fea0003800000 */
.L_x_9630:
        /* <DEDUP_REMOVED lines=21> */
.L_x_9633:
[----:B------:R-:W-:Y:S05]  /*4ce0*/  BSYNC B2 ;  /* 0x0000000000027941 */ /* 0x000fea0003800000 */
.L_x_9632:
        /* <DEDUP_REMOVED lines=21> */
.L_x_9635:
[----:B------:R-:W-:Y:S05]  /*4e40*/  BSYNC B2 ;  /* 0x0000000000027941 */ /* 0x000fea0003800000 */
.L_x_9634:
        /* <DEDUP_REMOVED lines=21> */
.L_x_9637:
[----:B------:R-:W-:Y:S05]  /*4fa0*/  BSYNC B2 ;  /* 0x0000000000027941 */ /* 0x000fea0003800000 */
.L_x_9636:
[----:B0-----:R-:W3:Y:S01]  /*4fb0*/  LDL R196, [R1+0xd0] ;  /* 0x0000d00001c47983 */ /* 0x001ee20000100800 */
[C---:B------:R-:W-:Y:S01]  /*4fc0*/  SEL R71, R192.reuse, R71, P5 ;  /* 0x00000047c0477207 */ /* 0x040fe20002800000 */
[----:B------:R-:W-:Y:S01]  /*4fd0*/  @P4 HADD2.F32 R193, -RZ, R187.H1_H1 ;  /* 0x300000bbffc14230 */ /* 0x000fe20000004100 */
[----:B------:R-:W-:Y:S01]  /*4fe0*/  ISETP.NE.U32.AND P5, PT, RZ, c[0x0][0x258], PT ;  /* 0x00009600ff007a0c */ /* 0x000fe20003fa5070 */
[----:B------:R-:W-:-:S03]  /*4ff0*/  @P4 FMUL.FTZ R192, R192, c[0x0][0x1ec] ;  /* 0x00007b00c0c04a20 */ /* 0x000fc60000410000 */
[----:B------:R-:W-:Y:S01]  /*5000*/  ISETP.NE.AND.EX P5, PT, RZ, c[0x0][0x25c], PT, P5 ;  /* 0x00009700ff007a0c */ /* 0x000fe20003fa5350 */
[-C--:B------:R-:W-:Y:S02]  /*5010*/  @P4 FFMA.FTZ R119, R193, R192.reuse, R119 ;  /* 0x000000c0c1774223 */ /* 0x080fe40000010077 */
[----:B---3--:R-:W-:-:S05]  /*5020*/  @P4 FMUL.FTZ R192, R196, R192 ;  /* 0x000000c0c4c04220 */ /* 0x008fca0000410000 */
[----:B------:R-:W-:-:S04]  /*5030*/  @P4 F2FP.PACK_AB R192, RZ, R192 ;  /* 0x000000c0ffc0423e */ /* 0x000fc800000000ff */
[----:B------:R-:W-:Y:S02]  /*5040*/  @P4 PRMT R179, R179, 0x5410, R192 ;  /* 0x00005410b3b34816 */ /* 0x000fe400000000c0 */
        /* <DEDUP_REMOVED lines=9> */
.L_x_9619:
[----:B------:R-:W-:Y:S05]  /*50e0*/  BSYNC B1 ;  /* 0x0000000000017941 */ /* 0x000fea0003800000 */
.L_x_9618:
[----:B------:R-:W-:Y:S01]  /*50f0*/  BSSY B1, `(.L_x_9638) ;  /* 0x00000c8000017945 */ /* 0x000fe20003800000 */
[----:B------:R-:W-:Y:S05]  /*5100*/  @!P1 BRA `(.L_x_9639) ;  /* 0x00000c6000009947 */ /* 0x000fea0003800000 */
[----:B------:R-:W-:Y:S01]  /*5110*/  BSSY B2, `(.L_x_9640) ;  /* 0x0000005000027945 */ /* 0x000fe20003800000 */
[----:B------:R-:W-:Y:S05]  /*5120*/  @!P4 BRA `(.L_x_9641) ;  /* 0x000000300000c947 */ /* 0x000fea0003800000 */
[----:B------:R-:W-:-:S10]  /*5130*/  HFMA2.MMA R184, -RZ, RZ, 0, 9.5367431640625e-07 ;  /* 0x00000010ffb87435 */ /* 0x000fd400000001ff */
[----:B------:R-:W-:-:S06]  /*5140*/  IMAD.WIDE.U32 R184, R3, R184, c[0x0][0x170] ;  /* 0x00005c0003b87625 */ /* 0x000fcc00078e00b8 */
[----:B------:R-:W5:Y:S02]  /*5150*/  LDG.E.128 R184, [R184.64] ;  /* 0x00000004b8b87981 */ /* 0x000f64000c1e1d00 */
.L_x_9641:
[----:B------:R-:W-:Y:S05]  /*5160*/  BSYNC B2 ;  /* 0x0000000000027941 */ /* 0x000fea0003800000 */
.L_x_9640:
        /* <DEDUP_REMOVED lines=15> */
.L_x_9643:
[----:B------:R-:W-:Y:S05]  /*5260*/  BSYNC B2 ;  /* 0x0000000000027941 */ /* 0x000fea0003800000 */
.L_x_9642:
        /* <DEDUP_REMOVED lines=24> */
.L_x_9645:
[----:B------:R-:W-:Y:S05]  /*53f0*/  BSYNC B2 ;  /* 0x0000000000027941 */ /* 0x000fea0003800000 */
.L_x_9644:
        /* <DEDUP_REMOVED lines=21> */
.L_x_9647:
[----:B------:R-:W-:Y:S05]  /*5550*/  BSYNC B2 ;  /* 0x0000000000027941 */ /* 0x000fea0003800000 */
.L_x_9646:
        /* <DEDUP_REMOVED lines=21> */
.L_x_9649:
[----:B------:R-:W-:Y:S05]  /*56b0*/  BSYNC B2 ;  /* 0x0000000000027941 */ /* 0x000fea0003800000 */
.L_x_9648:
        /* <DEDUP_REMOVED lines=21> */
.L_x_9651:
[----:B------:R-:W-:Y:S05]  /*5810*/  BSYNC B2 ;  /* 0x0000000000027941 */ /* 0x000fea0003800000 */
.L_x_9650:
        /* <DEDUP_REMOVED lines=21> */
.L_x_9653:
[----:B------:R-:W-:Y:S05]  /*5970*/  BSYNC B2 ;  /* 0x0000000000027941 */ /* 0x000fea0003800000 */
.L_x_9652:
        /* <DEDUP_REMOVED lines=21> */
.L_x_9655:
[----:B------:R-:W-:Y:S05]  /*5ad0*/  BSYNC B2 ;  /* 0x0000000000027941 */ /* 0x000fea0003800000 */
.L_x_9654:
        /* <DEDUP_REMOVED lines=21> */
.L_x_9657:
[----:B------:R-:W-:Y:S05]  /*5c30*/  BSYNC B2 ;  /* 0x0000000000027941 */ /* 0x000fea0003800000 */
.L_x_9656:
        /* <DEDUP_REMOVED lines=19> */
.L_x_9639:
[----:B------:R-:W-:Y:S05]  /*5d70*/  BSYNC B1 ;  /* 0x0000000000017941 */ /* 0x000fea0003800000 */
.L_x_9638:
[----:B------:R-:W-:Y:S01]  /*5d80*/  BSSY B1, `(.L_x_9658) ;  /* 0x00000c8000017945 */ /* 0x000fe20003800000 */
[----:B------:R-:W-:Y:S05]  /*5d90*/  @!P2 BRA `(.L_x_9659) ;  /* 0x00000c600000a947 */ /* 0x000fea0003800000 */
[----:B------:R-:W-:Y:S01]  /*5da0*/  BSSY B2, `(.L_x_9660) ;  /* 0x0000005000027945 */ /* 0x000fe20003800000 */
[----:B------:R-:W-:Y:S05]  /*5db0*/  @!P4 BRA `(.L_x_9661) ;  /* 0x000000300000c947 */ /* 0x000fea0003800000 */
[----:B------:R-:W-:-:S10]  /*5dc0*/  HFMA2.MMA R184, -RZ, RZ, 0, 9.5367431640625e-07 ;  /* 0x00000010ffb87435 */ /* 0x000fd400000001ff */
[----:B------:R-:W-:-:S06]  /*5dd0*/  IMAD.WIDE.U32 R184, R3, R184, c[0x0][0x170] ;  /* 0x00005c0003b87625 */ /* 0x000fcc00078e00b8 */
[----:B------:R-:W5:Y:S02]  /*5de0*/  LDG.E.128 R184, [R184.64] ;  /* 0x00000004b8b87981 */ /* 0x000f64000c1e1d00 */
.L_x_9661:
[----:B------:R-:W-:Y:S05]  /*5df0*/  BSYNC B2 ;  /* 0x0000000000027941 */ /* 0x000fea0003800000 */
.L_x_9660:
        /* <DEDUP_REMOVED lines=15> */
.L_x_9663:
[----:B------:R-:W-:Y:S05]  /*5ef0*/  BSYNC B2 ;  /* 0x0000000000027941 */ /* 0x000fea0003800000 */
.L_x_9662:
        /* <DEDUP_REMOVED lines=24> */
.L_x_9665:
[----:B------:R-:W-:Y:S05]  /*6080*/  BSYNC B2 ;  /* 0x0000000000027941 */ /* 0x000fea0003800000 */
.L_x_9664:
        /* <DEDUP_REMOVED lines=21> */
.L_x_9667:
[----:B------:R-:W-:Y:S05]  /*61e0*/  BSYNC B2 ;  /* 0x0000000000027941 */ /* 0x000fea0003800000 */
.L_x_9666:
        /* <DEDUP_REMOVED lines=21> */
.L_x_9669:
[----:B------:R-:W-:Y:S05]  /*6340*/  BSYNC B2 ;  /* 0x0000000000027941 */ /* 0x000fea0003800000 */
.L_x_9668:
        /* <DEDUP_REMOVED lines=21> */
.L_x_9671:
[----:B------:R-:W-:Y:S05]  /*64a0*/  BSYNC B2 ;  /* 0x0000000000027941 */ /* 0x000fea0003800000 */
.L_x_9670:
        /* <DEDUP_REMOVED lines=21> */
.L_x_9673:
[----:B------:R-:W-:Y:S05]  /*6600*/  BSYNC B2 ;  /* 0x0000000000027941 */ /* 0x000fea0003800000 */
.L_x_9672:
        /* <DEDUP_REMOVED lines=21> */
.L_x_9675:
[----:B------:R-:W-:Y:S05]  /*6760*/  BSYNC B2 ;  /* 0x0000000000027941 */ /* 0x000fea0003800000 */
.L_x_9674:
        /* <DEDUP_REMOVED lines=21> */
.L_x_9677:
[----:B------:R-:W-:Y:S05]  /*68c0*/  BSYNC B2 ;  /* 0x0000000000027941 */ /* 0x000fea0003800000 */
.L_x_9676:
        /* <DEDUP_REMOVED lines=19> */
.L_x_9659:
[----:B------:R-:W-:Y:S05]  /*6a00*/  BSYNC B1 ;  /* 0x0000000000017941 */ /* 0x000fea0003800000 */
.L_x_9658:
        /* <DEDUP_REMOVED lines=8> */
.L_x_9681:
[----:B------:R-:W-:Y:S05]  /*6a90*/  BSYNC B2 ;  /* 0x0000000000027941 */ /* 0x000fea0003800000 */
.L_x_9680:
        /* <DEDUP_REMOVED lines=15> */
.L_x_9683:
[----:B------:R-:W-:Y:S05]  /*6b90*/  BSYNC B2 ;  /* 0x0000000000027941 */ /* 0x000fea0003800000 */
.L_x_9682:
        /* <DEDUP_REMOVED lines=24> */
.L_x_9685:
[----:B------:R-:W-:Y:S05]  /*6d20*/  BSYNC B2 ;  /* 0x0000000000027941 */ /* 0x000fea0003800000 */
.L_x_9684:
        /* <DEDUP_REMOVED lines=21> */
.L_x_9687:
[----:B------:R-:W-:Y:S05]  /*6e80*/  BSYNC B2 ;  /* 0x0000000000027941 */ /* 0x000fea0003800000 */
.L_x_9686:
        /* <DEDUP_REMOVED lines=21> */
.L_x_9689:
[----:B------:R-:W-:Y:S05]  /*6fe0*/  BSYNC B2 ;  /* 0x0000000000027941 */ /* 0x000fea0003800000 */
.L_x_9688:
        /* <DEDUP_REMOVED lines=21> */
.L_x_9691:
[----:B------:R-:W-:Y:S05]  /*7140*/  BSYNC B2 ;  /* 0x0000000000027941 */ /* 0x000fea0003800000 */
.L_x_9690:
        /* <DEDUP_REMOVED lines=21> */
.L_x_9693:
[----:B------:R-:W-:Y:S05]  /*72a0*/  BSYNC B2 ;  /* 0x0000000000027941 */ /* 0x000fea0003800000 */
.L_x_9692:
        /* <DEDUP_REMOVED lines=21> */
.L_x_9695:
[----:B------:R-:W-:Y:S05]  /*7400*/  BSYNC B2 ;  /* 0x0000000000027941 */ /* 0x000fea0003800000 */
.L_x_9694:
        /* <DEDUP_REMOVED lines=21> */
.L_x_9697:
[----:B------:R-:W-:Y:S05]  /*7560*/  BSYNC B2 ;  /* 0x0000000000027941 */ /* 0x000fea0003800000 */
.L_x_9696:
        /* <DEDUP_REMOVED lines=9> */
[----:B----4-:R-:W-:-:S05]  /*7600*/  @P4 MOV R4, 0x10 ;  /* 0x0000001000044802 */ /* 0x010fca0000000f00 */
[----:B------:R-:W-:Y:S01]  /*7610*/  @P4 IMAD.WIDE.U32 R4, R3, R4, c[0x0][0x248] ;  /* 0x0000920003044625 */ /* 0x000fe200078e0004 */
[----:B------:R-:W-:-:S05]  /*7620*/  @P4 HADD2.F32 R3, -RZ, R187.H1_H1 ;  /* 0x300000bbff034230 */ /* 0x000fca0000004100 */
[-C--:B------:R-:W-:Y:S02]  /*7630*/  @P4 FFMA.FTZ R143, R3, R193.reuse, R143 ;  /* 0x000000c1038f4223 */ /* 0x080fe4000001008f */
[----:B---3--:R-:W-:-:S05]  /*7640*/  @P4 FMUL.FTZ R192, R194, R193 ;  /* 0x000000c1c2c04220 */ /* 0x008fca0000410000 */
[----:B------:R-:W-:-:S04]  /*7650*/  @P4 F2FP.PACK_AB R192, RZ, R192 ;  /* 0x000000c0ffc0423e */ /* 0x000fc800000000ff */
[----:B------:R-:W-:-:S05]  /*7660*/  @P4 PRMT R179, R179, 0x5410, R192 ;  /* 0x00005410b3b34816 */ /* 0x000fca00000000c0 */
[----:B------:R3:W-:Y:S02]  /*7670*/  @P4 STG.E.128 [R4.64], R176 ;  /* 0x000000b004004986 */ /* 0x0007e4000c101d04 */
.L_x_9679:
[----:B------:R-:W-:Y:S05]  /*7680*/  BSYNC B1 ;  /* 0x0000000000017941 */ /* 0x000fea0003800000 */
.L_x_9678:
[----:B------:R-:W-:-:S04]  /*7690*/  MOV R3, c[0x0][0x160] ;  /* 0x0000580000037a02 */ /* 0x000fc80000000f00 */
[----:B------:R-:W-:-:S04]  /*76a0*/  LEA R2, R3, R2, 0x2 ;  /* 0x0000000203027211 */ /* 0x000fc800078e10ff */
[----:B------:R-:W-:-:S13]  /*76b0*/  ISETP.GE.AND P3, PT, R2, c[0x0][0x164], PT ;  /* 0x0000590002007a0c */ /* 0x000fda0003f66270 */
[----:B0123-5:R-:W-:Y:S01]  /*76c0*/  @P3 CALL.REL.NOINC `(.L_x_9572) ;  /* 0x0000001000003944 */ /* 0x02ffe20003c00000 */
[----:B------:R-:W-:Y:S05]  /*76d0*/  BRA `(.L_x_9698) ;  /* 0xffff9a1000007947 */ /* 0x000fea000383ffff */
.L_x_9572:
[----:B------:R-:W-:Y:S05]  /*76e0*/  BSYNC B0 ;  /* 0x0000000000007941 */ /* 0x000fea0003800000 */
.L_x_9571:
        /* <DEDUP_REMOVED lines=203> */
.L_x_9700:
[----:B------:R-:W-:Y:S05]  /*83a0*/  BSYNC B0 ;  /* 0x0000000000007941 */ /* 0x000fea0003800000 */
.L_x_9699:
        /* <DEDUP_REMOVED lines=18> */
.L_x_9702:
[----:B------:R-:W-:Y:S05]  /*84d0*/  BSYNC B0 ;  /* 0x0000000000007941 */ /* 0x000fea0003800000 */
.L_x_9701:
        /* <DEDUP_REMOVED lines=18> */
.L_x_9704:
[----:B------:R-:W-:Y:S05]  /*8600*/  BSYNC B0 ;  /* 0x0000000000007941 */ /* 0x000fea0003800000 */
.L_x_9703:
        /* <DEDUP_REMOVED lines=113> */
[----:B-123--:R-:W-:Y:S02]  /*8d20*/  MOV R2, R64 ;  /* 0x0000004000027202 */ /* 0x00efe40000000f00 */
        /* <DEDUP_REMOVED lines=14> */
.L_x_9706:
[----:B0123--:R-:W-:Y:S05]  /*8e10*/  BSYNC B0 ;  /* 0x0000000000007941 */ /* 0x00ffea0003800000 */
.L_x_9705:
        /* <DEDUP_REMOVED lines=18> */
.L_x_9708:
[----:B------:R-:W-:Y:S05]  /*8f40*/  BSYNC B0 ;  /* 0x0000000000007941 */ /* 0x000fea0003800000 */
.L_x_9707:
        /* <DEDUP_REMOVED lines=18> */
.L_x_9710:
[----:B------:R-:W-:Y:S05]  /*9070*/  BSYNC B0 ;  /* 0x0000000000007941 */ /* 0x000fea0003800000 */
.L_x_9709:
        /* <DEDUP_REMOVED lines=18> */
.L_x_9712:
[----:B------:R-:W-:Y:S05]  /*91a0*/  BSYNC B0 ;  /* 0x0000000000007941 */ /* 0x000fea0003800000 */
.L_x_9711:
        /* <DEDUP_REMOVED lines=18> */
.L_x_9714:
[----:B------:R-:W-:Y:S05]  /*92d0*/  BSYNC B0 ;  /* 0x0000000000007941 */ /* 0x000fea0003800000 */
.L_x_9713:
        /* <DEDUP_REMOVED lines=18> */
.L_x_9716:
[----:B------:R-:W-:Y:S05]  /*9400*/  BSYNC B0 ;  /* 0x0000000000007941 */ /* 0x000fea0003800000 */
.L_x_9715:
        /* <DEDUP_REMOVED lines=12> */
.L_x_9596:
[----:B------:R-:W-:Y:S01]  /*94d0*/  HFMA2.MMA R3, -RZ, RZ, 0, 5.9604644775390625e-08 ;  /* 0x00000001ff037435 */ /* 0x000fe200000001ff */
[----:B------:R-:W-:Y:S02]  /*94e0*/  MOV R193, R213 ;  /* 0x000000d500c17202 */ /* 0x000fe40000000f00 */
[----:B0-----:R-:W-:Y:S02]  /*94f0*/  MOV R196, 0x1f ;  /* 0x0000001f00c47802 */ /* 0x001fe40000000f00 */
[----:B------:R-:W-:-:S02]  /*9500*/  MOV R195, 0xffffffff ;  /* 0xffffffff00c37802 */ /* 0x000fc40000000f00 */
[----:B------:R-:W-:Y:S02]  /*9510*/  MOV R192, 0x9530 ;  /* 0x0000953000c07802 */ /* 0x000fe40000000f00 */
[----:B-----5:R-:W-:Y:S05]  /*9520*/  CALL.REL.NOINC `($__internal_126_$__cuda_sm70_shflsync_bfly_p) ;  /* 0x0000045000007944 */ /* 0x020fea0003c00000 */
[----:B-1----:R-:W-:Y:S01]  /*9530*/  MOV R194, R3 ;  /* 0x0000000300c27202 */ /* 0x002fe20000000f00 */
[----:B------:R-:W-:Y:S05]  /*9540*/  BRA `(.L_x_9717) ;  /* 0xffff9f6000007947 */ /* 0x000fea000383ffff */
.L_x_9597:
[----:B------:R-:W-:Y:S01]  /*9550*/  HFMA2.MMA R3, -RZ, RZ, 0, 5.9604644775390625e-08 ;  /* 0x00000001ff037435 */ /* 0x000fe200000001ff */
[----:B------:R-:W-:Y:S02]  /*9560*/  MOV R193, R212 ;  /* 0x000000d400c17202 */ /* 0x000fe40000000f00 */
[----:B0-----:R-:W-:Y:S02]  /*9570*/  MOV R196, 0x1f ;  /* 0x0000001f00c47802 */ /* 0x001fe40000000f00 */
[----:B------:R-:W-:Y:S02]  /*9580*/  MOV R195, 0xffffffff ;  /* 0xffffffff00c37802 */ /* 0x000fe40000000f00 */
[----:B------:R-:W-:Y:S02]  /*9590*/  MOV R192, 0x95b0 ;  /* 0x000095b000c07802 */ /* 0x000fe40000000f00 */
[----:B-12--5:R-:W-:Y:S05]  /*95a0*/  CALL.REL.NOINC `($__internal_126_$__cuda_sm70_shflsync_bfly_p) ;  /* 0x000003d000007944 */ /* 0x026fea0003c00000 */
[----:B------:R-:W-:Y:S01]  /*95b0*/  FADD.FTZ R213, R194, R213 ;  /* 0x000000d5c2d57221 */ /* 0x000fe20000010000 */
[----:B------:R-:W-:Y:S01]  /*95c0*/  MOV R196, 0x1f ;  /* 0x0000001f00c47802 */ /* 0x000fe20000000f00 */
[----:B-1----:R-:W-:Y:S01]  /*95d0*/  FADD.FTZ R212, R212, R3 ;  /* 0x00000003d4d47221 */ /* 0x002fe20000010000 */
[----:B------:R-:W-:Y:S01]  /*95e0*/  HFMA2.MMA R3, -RZ, RZ, 0, 1.1920928955078125e-07 ;  /* 0x00000002ff037435 */ /* 0x000fe200000001ff */
[----:B------:R-:W-:-:S02]  /*95f0*/  MOV R195, 0xffffffff ;  /* 0xffffffff00c37802 */ /* 0x000fc40000000f00 */
[----:B------:R-:W-:Y:S02]  /*9600*/  MOV R193, R213 ;  /* 0x000000d500c17202 */ /* 0x000fe40000000f00 */
[----:B------:R-:W-:Y:S02]  /*9610*/  MOV R192, 0x9630 ;  /* 0x0000963000c07802 */ /* 0x000fe40000000f00 */
[----:B------:R-:W-:Y:S05]  /*9620*/  CALL.REL.NOINC `($__internal_126_$__cuda_sm70_shflsync_bfly_p) ;  /* 0x0000035000007944 */ /* 0x000fea0003c00000 */
[----:B-1----:R-:W-:Y:S01]  /*9630*/  MOV R194, R3 ;  /* 0x0000000300c27202 */ /* 0x002fe20000000f00 */
[----:B------:R-:W-:Y:S01]  /*9640*/  HFMA2.MMA R3, -RZ, RZ, 0, 1.1920928955078125e-07 ;  /* 0x00000002ff037435 */ /* 0x000fe200000001ff */
[----:B------:R-:W-:Y:S02]  /*9650*/  MOV R193, R212 ;  /* 0x000000d400c17202 */ /* 0x000fe40000000f00 */
[----:B------:R-:W-:Y:S02]  /*9660*/  MOV R196, 0x1f ;  /* 0x0000001f00c47802 */ /* 0x000fe40000000f00 */
[----:B------:R-:W-:Y:S02]  /*9670*/  MOV R195, 0xffffffff ;  /* 0xffffffff00c37802 */ /* 0x000fe40000000f00 */
[----:B------:R-:W-:-:S02]  /*9680*/  MOV R192, 0x96a0 ;  /* 0x000096a000c07802 */ /* 0x000fc40000000f00 */
[----:B------:R-:W-:Y:S05]  /*9690*/  CALL.REL.NOINC `($__internal_126_$__cuda_sm70_shflsync_bfly_p) ;  /* 0x000002e000007944 */ /* 0x000fea0003c00000 */
[----:B------:R-:W-:Y:S01]  /*96a0*/  FADD.FTZ R213, R194, R213 ;  /* 0x000000d5c2d57221 */ /* 0x000fe20000010000 */
[----:B------:R-:W-:Y:S01]  /*96b0*/  MOV R196, 0x1f ;  /* 0x0000001f00c47802 */ /* 0x000fe20000000f00 */
[----:B-1----:R-:W-:Y:S01]  /*96c0*/  FADD.FTZ R212, R212, R3 ;  /* 0x00000003d4d47221 */ /* 0x002fe20000010000 */
[----:B------:R-:W-:Y:S01]  /*96d0*/  HFMA2.MMA R3, -RZ, RZ, 0, 2.384185791015625e-07 ;  /* 0x00000004ff037435 */ /* 0x000fe200000001ff */
[----:B------:R-:W-:-:S02]  /*96e0*/  MOV R195, 0xffffffff ;  /* 0xffffffff00c37802 */ /* 0x000fc40000000f00 */
[----:B------:R-:W-:Y:S02]  /*96f0*/  MOV R193, R213 ;  /* 0x000000d500c17202 */ /* 0x000fe40000000f00 */
[----:B------:R-:W-:Y:S02]  /*9700*/  MOV R192, 0x9720 ;  /* 0x0000972000c07802 */ /* 0x000fe40000000f00 */
[----:B------:R-:W-:Y:S05]  /*9710*/  CALL.REL.NOINC `($__internal_126_$__cuda_sm70_shflsync_bfly_p) ;  /* 0x0000026000007944 */ /* 0x000fea0003c00000 */
[----:B-1----:R-:W-:Y:S01]  /*9720*/  MOV R194, R3 ;  /* 0x0000000300c27202 */ /* 0x002fe20000000f00 */
[----:B------:R-:W-:Y:S01]  /*9730*/  HFMA2.MMA R3, -RZ, RZ, 0, 2.384185791015625e-07 ;  /* 0x00000004ff037435 */ /* 0x000fe200000001ff */
        /* <DEDUP_REMOVED lines=8> */
[----:B------:R-:W-:Y:S01]  /*97c0*/  HFMA2.MMA R3, -RZ, RZ, 0, 4.76837158203125e-07 ;  /* 0x00000008ff037435 */ /* 0x000fe200000001ff */
[----:B------:R-:W-:-:S02]  /*97d0*/  MOV R195, 0xffffffff ;  /* 0xffffffff00c37802 */ /* 0x000fc40000000f00 */
[----:B------:R-:W-:Y:S02]  /*97e0*/  MOV R193, R213 ;  /* 0x000000d500c17202 */ /* 0x000fe40000000f00 */
[----:B------:R-:W-:Y:S02]  /*97f0*/  MOV R192, 0x9810 ;  /* 0x0000981000c07802 */ /* 0x000fe40000000f00 */
[----:B------:R-:W-:Y:S05]  /*9800*/  CALL.REL.NOINC `($__internal_126_$__cuda_sm70_shflsync_bfly_p) ;  /* 0x0000017000007944 */ /* 0x000fea0003c00000 */
[----:B-1----:R-:W-:Y:S01]  /*9810*/  MOV R194, R3 ;  /* 0x0000000300c27202 */ /* 0x002fe20000000f00 */
[----:B------:R-:W-:Y:S01]  /*9820*/  HFMA2.MMA R3, -RZ, RZ, 0, 4.76837158203125e-07 ;  /* 0x00000008ff037435 */ /* 0x000fe200000001ff */
        /* <DEDUP_REMOVED lines=8> */
[----:B------:R-:W-:Y:S01]  /*98b0*/  HFMA2.MMA R3, -RZ, RZ, 0, 9.5367431640625e-07 ;  /* 0x00000010ff037435 */ /* 0x000fe200000001ff */
[----:B------:R-:W-:-:S02]  /*98c0*/  MOV R195, 0xffffffff ;  /* 0xffffffff00c37802 */ /* 0x000fc40000000f00 */
[----:B------:R-:W-:Y:S02]  /*98d0*/  MOV R193, R213 ;  /* 0x000000d500c17202 */ /* 0x000fe40000000f00 */
[----:B------:R-:W-:Y:S02]  /*98e0*/  MOV R192, 0x9900 ;  /* 0x0000990000c07802 */ /* 0x000fe40000000f00 */
[----:B------:R-:W-:Y:S05]  /*98f0*/  CALL.REL.NOINC `($__internal_126_$__cuda_sm70_shflsync_bfly_p) ;  /* 0x0000008000007944 */ /* 0x000fea0003c00000 */
[----:B-1----:R-:W-:Y:S01]  /*9900*/  MOV R194, R3 ;  /* 0x0000000300c27202 */ /* 0x002fe20000000f00 */
[----:B------:R-:W-:Y:S01]  /*9910*/  HFMA2.MMA R3, -RZ, RZ, 0, 9.5367431640625e-07 ;  /* 0x00000010ff037435 */ /* 0x000fe200000001ff */
[----:B------:R-:W-:Y:S02]  /*9920*/  MOV R193, R212 ;  /* 0x000000d400c17202 */ /* 0x000fe40000000f00 */
[----:B------:R-:W-:Y:S02]  /*9930*/  MOV R196, 0x1f ;  /* 0x0000001f00c47802 */ /* 0x000fe40000000f00 */
[----:B------:R-:W-:Y:S02]  /*9940*/  MOV R195, 0xffffffff ;  /* 0xffffffff00c37802 */ /* 0x000fe40000000f00 */
[----:B------:R-:W-:-:S02]  /*9950*/  MOV R192, 0x9970 ;  /* 0x0000997000c07802 */ /* 0x000fc40000000f00 */
[----:B------:R-:W-:Y:S05]  /*9960*/  CALL.REL.NOINC `($__internal_126_$__cuda_sm70_shflsync_bfly_p) ;  /* 0x0000001000007944 */ /* 0x000fea0003c00000 */
[----:B-1----:R-:W-:Y:S05]  /*9970*/  BRA `(.L_x_9718) ;  /* 0xffff9c5000007947 */ /* 0x002fea000383ffff */
        .weak           $__internal_126_$__cuda_sm70_shflsync_bfly_p
        .type           $__internal_126_$__cuda_sm70_shflsync_bfly_p,@function
        .size           $__internal_126_$__cuda_sm70_shflsync_bfly_p,(.L_x_15008 - $__internal_126_$__cuda_sm70_shflsync_bfly_p)
$__internal_126_$__cuda_sm70_shflsync_bfly_p:
[----:B------:R-:W-:Y:S04]  /*9980*/  WARPSYNC R195 ;  /* 0x000000c300007348 */ /* 0x000fe80003800000 */
[----:B------:R0:W1:Y:S02]  /*9990*/  SHFL.BFLY PT, R3, R193, R3, R196 ;  /* 0x0c000003c1037389 */ /* 0x00006400000e00c4 */
[----:B0-----:R-:W-:-:S06]  /*99a0*/  HFMA2.MMA R193, -RZ, RZ, 0, 0 ;  /* 0x00000000ffc17435 */ /* 0x001fcc00000001ff */
[----:B------:R-:W-:Y:S05]  /*99b0*/  RET.REL.NODEC R192 `(_ZN10layer_norm13ln_bwd_kernelINS_13Kernel_traitsI6__halfS2_fS2_fjLj1280ELj1ELj4ELj1ELj16ENS_18Kernel_traits_baseILj1280ES2_S2_fS2_fjLj128EEEEELb0ELb1ELb1ELb0EEEvNS_9BwdParamsE) ;  /* 0xffff6640c0007950 */ /* 0x000fea0003c3ffff */
.L_x_9719:
        /* <DEDUP_REMOVED lines=12> */
.L_x_15008:


//--------------------- .text._ZN10layer_norm13ln_bwd_kernelINS_13Kernel_traitsI6__halfS2_fS2_fjLj1280ELj1ELj4ELj1ELj16ENS_18Kernel_traits_baseILj1280ES2_S2_fS2_fjLj128EEEEELb0ELb1ELb1ELb1EEEvNS_9BwdParamsE --------------------------
	.section	.text._ZN10layer_norm13ln_bwd_kernelINS_13Kernel_traitsI6__halfS2_fS2_fjLj1280ELj1ELj4ELj1ELj16ENS_18Kernel_traits_baseILj1280ES2_S2_fS2_fjLj128EEEEELb0ELb1ELb1ELb1EEEvNS_9BwdParamsE,"ax",@progbits
	.sectioninfo	@"SHI_REGISTERS=255"
	.align	128
        .global         _ZN10layer_norm13ln_bwd_kernelINS_13Kernel_traitsI6__halfS2_fS2_fjLj1280ELj1ELj4ELj1ELj16ENS_18Kernel_traits_baseILj1280ES2_S2_fS2_fjLj128EEEEELb0ELb1ELb1ELb1EEEvNS_9BwdParamsE
        .type           _ZN10layer_norm13ln_bwd_kernelINS_13Kernel_traitsI6__halfS2_fS2_fjLj1280ELj1ELj4ELj1ELj16ENS_18Kernel_traits_baseILj1280ES2_S2_fS2_fjLj128EEEEELb0ELb1ELb1ELb1EEEvNS_9BwdParamsE,@function
        .size           _ZN10layer_norm13ln_bwd_kernelINS_13Kernel_traitsI6__halfS2_fS2_fjLj1280ELj1ELj4ELj1ELj16ENS_18Kernel_traits_baseILj1280ES2_S2_fS2_fjLj128EEEEELb0ELb1ELb1ELb1EEEvNS_9BwdParamsE,(.L_x_15009 - _ZN10layer_norm13ln_bwd_kernelINS_13Kernel_traitsI6__halfS2_fS2_fjLj1280ELj1ELj4ELj1ELj16ENS_18Kernel_traits_baseILj1280ES2_S2_fS2_fjLj128EEEEELb0ELb1ELb1ELb1EEEvNS_9BwdParamsE)
        .other          _ZN10layer_norm13ln_bwd_kernelINS_13Kernel_traitsI6__halfS2_fS2_fjLj1280ELj1ELj4ELj1ELj16ENS_18Kernel_traits_baseILj1280ES2_S2_fS2_fjLj128EEEEELb0ELb1ELb1ELb1EEEvNS_9BwdParamsE,@"STO_CUDA_ENTRY STV_DEFAULT"
_ZN10layer_norm13ln_bwd_kernelINS_13Kernel_traitsI6__halfS2_fS2_fjLj1280ELj1ELj4ELj1ELj16ENS_18Kernel_traits_baseILj1280ES2_S2_fS2_fjLj128EEEEELb0ELb1ELb1ELb1EEEvNS_9BwdParamsE:
.text._ZN10layer_norm13ln_bwd_kernelINS_13Kernel_traitsI6__halfS2_fS2_fjLj1280ELj1ELj4ELj1ELj16ENS_18Kernel_traits_baseILj1280ES2_S2_fS2_fjLj128EEEEELb0ELb1ELb1ELb1EEEvNS_9BwdParamsE:
        /* <DEDUP_REMOVED lines=81> */
.L_x_9721:
        /* <DEDUP_REMOVED lines=145> */
[----:B------:R-:W-:-:S04]  /*0e20*/  CS2R R22, SRZ ;  /* 0x0000000000167805 */ /* 0x000fc8000001ff00 */
[----:B------:R1:W-:Y:S03]  /*0e30*/  STL [R1+0xd0], R0 ;  /* 0x0000d00001007387 */ /* 0x0003e60000100800 */
.L_x_9808:
[----:B------:R-:W-:-:S10]  /*0e40*/  HFMA2.MMA R211, -RZ, RZ, 0, 2.384185791015625e-07 ;  /* 0x00000004ffd37435 */ /* 0x000fd400000001ff */
[----:B------:R-:W-:-:S05]  /*0e50*/  IMAD.WIDE R208, R252, R211, c[0x0][0x1d8] ;  /* 0x00007600fcd07625 */ /* 0x000fca00078e02d3 */
[----:B------:R0:W2:Y:S02]  /*0e60*/  LDG.E R210, [R208.64] ;  /* 0x00000004d0d27981 */ /* 0x0000a4000c1e1900 */
[----:B0-----:R-:W-:-:S05]  /*0e70*/  IMAD.WIDE R208, R252, R211, c[0x0][0x1a8] ;  /* 0x00006a00fcd07625 */ /* 0x001fca00078e02d3 */
[----:B-1---5:R0:W5:Y:S02]  /*0e80*/  LDG.E R0, [R208.64] ;  /* 0x00000004d0007981 */ /* 0x022164000c1e1900 */
[----:B0-----:R-:W-:-:S06]  /*0e90*/  IMAD.WIDE R208, R252, R211, c[0x0][0x1d0] ;  /* 0x00007400fcd07625 */ /* 0x001fcc00078e02d3 */
        /* <DEDUP_REMOVED lines=16> */
[----:B--2---:R-:W-:Y:S02]  /*0fa0*/  ISETP.GT.AND P4, PT, R210, RZ, PT ;  /* 0x000000ffd200720c */ /* 0x004fe40003f84270 */
[----:B---3--:R0:W-:Y:S11]  /*0fb0*/  STL [R1+0x30], R209 ;  /* 0x000030d101007387 */ /* 0x0081f60000100800 */
        /* <DEDUP_REMOVED lines=21> */
.L_x_9724:
        /* <DEDUP_REMOVED lines=94> */
[----:B---3--:R-:W-:Y:S01]  /*16f0*/  HADD2.F32 R93, -RZ, R200.H0_H0 ;  /* 0x200000c8ff5d7230 */ /* 0x008fe20000004100 */
[----:B------:R0:W5:Y:S01]  /*1700*/  @P0 LDG.E.128 R148, [R102.64+0x10] ;  /* 0x0000100466940981 */ /* 0x000162000c1e1d00 */
[C---:B------:R-:W-:Y:S01]  /*1710*/  FADD.FTZ R94, -R3.reuse, R80 ;  /* 0x00000050035e7221 */ /* 0x040fe20000010100 */
[----:B------:R-:W-:Y:S01]  /*1720*/  HADD2.F32 R107, -RZ, R203.H1_H1 ;  /* 0x300000cbff6b7230 */ /* 0x000fe20000004100 */
[----:B------:R-:W-:Y:S01]  /*1730*/  FADD.FTZ R87, -R3, R204 ;  /* 0x000000cc03577221 */ /* 0x000fe20000010100 */
[----:B------:R1:W5:Y:S01]  /*1740*/  @P0 LDG.E.128 R152, [R104.64] ;  /* 0x0000000468980981 */ /* 0x000362000c1e1d00 */
[----:B------:R-:W-:-:S03]  /*1750*/  @P0 IMAD.WIDE.U32 R78, R78, R106, c[0x0][0x218] ;  /* 0x000086004e4e0625 */ /* 0x000fc600078e006a */
[----:B------:R1:W5:Y:S01]  /*1760*/  @P0 LDG.E.128 R156, [R104.64+0x10] ;  /* 0x00001004689c0981 */ /* 0x000362000c1e1d00 */
[C---:B------:R-:W-:Y:S01]  /*1770*/  FADD.FTZ R92, -R3.reuse, R77 ;  /* 0x0000004d035c7221 */ /* 0x040fe20000010100 */
[----:B0-----:R-:W-:Y:S02]  /*1780*/  HADD2.F32 R102, -RZ, R201.H1_H1 ;  /* 0x300000c9ff667230 */ /* 0x001fe40000004100 */
[----:B------:R0:W5:Y:S01]  /*1790*/  @P0 LDG.E.128 R160, [R108.64] ;  /* 0x000000046ca00981 */ /* 0x000162000c1e1d00 */
[----:B------:R-:W-:-:S03]  /*17a0*/  FADD.FTZ R91, -R3, R76 ;  /* 0x0000004c035b7221 */ /* 0x000fc60000010100 */
[----:B------:R0:W5:Y:S01]  /*17b0*/  @P0 LDG.E.128 R164, [R108.64+0x10] ;  /* 0x000010046ca40981 */ /* 0x000162000c1e1d00 */
[----:B-1----:R-:W-:Y:S02]  /*17c0*/  HADD2.F32 R105, -RZ, R200.H1_H1 ;  /* 0x300000c8ff697230 */ /* 0x002fe40000004100 */
[----:B------:R-:W-:Y:S01]  /*17d0*/  HADD2.F32 R104, -RZ, R201.H0_H0 ;  /* 0x200000c9ff687230 */ /* 0x000fe20000004100 */
[----:B------:R-:W-:Y:S01]  /*17e0*/  @P0 IMAD.WIDE.U32 R200, R72, R106, c[0x0][0x218] ;  /* 0x0000860048c80625 */ /* 0x000fe200078e006a */
[----:B------:R1:W5:Y:S01]  /*17f0*/  @P0 LDG.E.128 R168, [R78.64] ;  /* 0x000000044ea80981 */ /* 0x000362000c1e1d00 */
[----:B0-----:R-:W-:Y:S02]  /*1800*/  HADD2.F32 R108, -RZ, R203.H0_H0 ;  /* 0x200000cbff6c7230 */ /* 0x001fe40000004100 */
        /* <DEDUP_REMOVED lines=11> */
[--C-:B------:R-:W-:Y:S01]  /*18c0*/  HADD2.F32 R101, -RZ, R202.reuse.H0_H0 ;  /* 0x200000caff657230 */ /* 0x100fe20000004100 */
[C---:B------:R-:W-:Y:S01]  /*18d0*/  FMUL.FTZ R96, R0.reuse, R89 ;  /* 0x0000005900607220 */ /* 0x040fe20000410000 */
[----:B------:R-:W-:Y:S01]  /*18e0*/  HADD2.F32 R109, -RZ, R202.H1_H1 ;  /* 0x300000caff6d7230 */ /* 0x000fe20000004100 */
        /* <DEDUP_REMOVED lines=27> */
[----:B------:R-:W-:Y:S01]  /*1aa0*/  HADD2.F32 R231, -RZ, R241.H0_H0 ;  /* 0x200000f1ffe77230 */ /* 0x000fe20000004100 */
[C---:B------:R-:W-:Y:S01]  /*1ab0*/  FADD.FTZ R206, -R3.reuse, R229 ;  /* 0x000000e503ce7221 */ /* 0x040fe20000010100 */
[--C-:B------:R-:W-:Y:S01]  /*1ac0*/  HADD2.F32 R229, -RZ, R240.reuse.H0_H0 ;  /* 0x200000f0ffe57230 */ /* 0x100fe20000004100 */
[----:B------:R-:W-:Y:S01]  /*1ad0*/  FADD.FTZ R205, -R3, R230 ;  /* 0x000000e603cd7221 */ /* 0x000fe20000010100 */
[----:B------:R-:W-:Y:S01]  /*1ae0*/  HADD2.F32 R230, -RZ, R240.H1_H1 ;  /* 0x300000f0ffe67230 */ /* 0x000fe20000004100 */
[----:B------:R-:W-:-:S02]  /*1af0*/  FMUL.FTZ R240, R0, R92 ;  /* 0x0000005c00f07220 */ /* 0x000fc40000410000 */
[----:B------:R-:W-:Y:S01]  /*1b00*/  FADD.FTZ R203, -R3, R232 ;  /* 0x000000e803cb7221 */ /* 0x000fe20000010100 */
[----:B------:R-:W-:Y:S01]  /*1b10*/  HADD2.F32 R232, -RZ, R241.H1_H1 ;  /* 0x300000f1ffe87230 */ /* 0x000fe20000004100 */
        /* <DEDUP_REMOVED lines=92> */
[----:B------:R-:W-:Y:S01]  /*20e0*/  HADD2.F32 R210, -RZ, R236.H0_H0 ;  /* 0x200000ecffd27230 */ /* 0x000fe20000004100 */
[----:B------:R-:W-:-:S02]  /*20f0*/  FADD.FTZ R50, R50, R108 ;  /* 0x0000006c32327221 */ /* 0x000fc40000010000 */
[----:B------:R0:W-:Y:S01]  /*2100*/  STL [R1+0x40], R101 ;  /* 0x0000406501007387 */ /* 0x0001e20000100800 */
[-C--:B------:R-:W-:Y:S02]  /*2110*/  FFMA.FTZ R10, R96, R108.reuse, R10 ;  /* 0x0000006c600a7223 */ /* 0x080fe4000001000a */
[----:B----4-:R-:W-:Y:S02]  /*2120*/  FMUL.FTZ R97, R97, R108 ;  /* 0x0000006c61617220 */ /* 0x010fe40000410000 */
[----:B------:R4:W5:Y:S01]  /*2130*/  LDL.LU R108, [R1+0x200] ;  /* 0x00020000016c7983 */ /* 0x0009620000300800 */
[----:B------:R-:W-:Y:S01]  /*2140*/  HADD2.F32 R236, -RZ, R236.H1_H1 ;  /* 0x300000ecffec7230 */ /* 0x000fe20000004100 */
        /* <DEDUP_REMOVED lines=18> */
[----:B------:R-:W-:-:S02]  /*2270*/  HADD2.F32 R209, -RZ, R237.H0_H0 ;  /* 0x200000edffd17230 */ /* 0x000fc40000004100 */
[----:B------:R-:W-:Y:S02]  /*2280*/  HADD2.F32 R237, -RZ, R237.H1_H1 ;  /* 0x300000edffed7230 */ /* 0x000fe40000004100 */
[--C-:B------:R-:W-:Y:S01]  /*2290*/  HADD2.F32 R208, -RZ, R238.reuse.H0_H0 ;  /* 0x200000eeffd07230 */ /* 0x100fe20000004100 */
[----:B----4-:R-:W-:Y:S01]  /*22a0*/  FMUL.FTZ R227, R227, R209 ;  /* 0x000000d1e3e37220 */ /* 0x010fe20000410000 */
[----:B------:R-:W-:Y:S02]  /*22b0*/  HADD2.F32 R238, -RZ, R238.H1_H1 ;  /* 0x300000eeffee7230 */ /* 0x000fe40000004100 */
[----:B------:R-:W-:Y:S01]  /*22c0*/  HADD2.F32 R207, -RZ, R239.H0_H0 ;  /* 0x200000efffcf7230 */ /* 0x000fe20000004100 */
[----:B------:R4:W-:Y:S01]  /*22d0*/  STL [R1+0x24], R228 ;  /* 0x000024e401007387 */ /* 0x0009e20000100800 */
[--C-:B------:R-:W-:Y:S01]  /*22e0*/  HADD2.F32 R233, -RZ, R242.reuse.H0_H0 ;  /* 0x200000f2ffe97230 */ /* 0x100fe20000004100 */
[----:B------:R-:W-:Y:S01]  /*22f0*/  FFMA.FTZ R13, R91, R236, R13 ;  /* 0x000000ec5b0d7223 */ /* 0x000fe2000001000d */
[----:B------:R-:W-:Y:S01]  /*2300*/  HADD2.F32 R235, -RZ, R242.H1_H1 ;  /* 0x300000f2ffeb7230 */ /* 0x000fe20000004100 */
[----:B------:R-:W-:Y:S01]  /*2310*/  FMUL.FTZ R226, R226, R237 ;  /* 0x000000ede2e27220 */ /* 0x000fe20000410000 */
[--C-:B------:R-:W-:Y:S01]  /*2320*/  HADD2.F32 R234, -RZ, R243.reuse.H0_H0 ;  /* 0x200000f3ffea7230 */ /* 0x100fe20000004100 */
[----:B------:R-:W-:Y:S01]  /*2330*/  FADD.FTZ R53, R53, R236 ;  /* 0x000000ec35357221 */ /* 0x000fe20000010000 */
[----:B------:R-:W-:Y:S01]  /*2340*/  HADD2.F32 R86, -RZ, R243.H1_H1 ;  /* 0x300000f3ff567230 */ /* 0x000fe20000004100 */
        /* <DEDUP_REMOVED lines=28> */
[----:B------:R-:W-:Y:S01]  /*2510*/  HADD2.F32 R239, -RZ, R239.H1_H1 ;  /* 0x300000efffef7230 */ /* 0x000fe20000004100 */
        /* <DEDUP_REMOVED lines=57> */
[----:B------:R-:W-:Y:S01]  /*28b0*/  HADD2.F32 R83, -RZ, R244.H0_H0 ;  /* 0x200000f4ff537230 */ /* 0x000fe20000004100 */
        /* <DEDUP_REMOVED lines=20> */
[----:B------:R-:W-:-:S03]  /*2a00*/  HADD2.F32 R244, -RZ, R244.H1_H1 ;  /* 0x300000f4fff47230 */ /* 0x000fc60000004100 */
[C---:B------:R-:W-:Y:S01]  /*2a10*/  FFMA.FTZ R210, R81.reuse, R239, R210 ;  /* 0x000000ef51d27223 */ /* 0x040fe200000100d2 */
[--C-:B------:R-:W-:Y:S01]  /*2a20*/  HADD2.F32 R79, -RZ, R245.reuse.H0_H0 ;  /* 0x200000f5ff4f7230 */ /* 0x100fe20000004100 */
[----:B------:R-:W-:Y:S01]  /*2a30*/  FFMA.FTZ R20, R82, R229, R20 ;  /* 0x000000e552147223 */ /* 0x000fe20000010014 */
[----:B------:R-:W-:Y:S01]  /*2a40*/  HADD2.F32 R245, -RZ, R245.H1_H1 ;  /* 0x300000f5fff57230 */ /* 0x000fe20000004100 */
        /* <DEDUP_REMOVED lines=21> */
[----:B------:R-:W-:-:S03]  /*2ba0*/  HADD2.F32 R77, -RZ, R246.H0_H0 ;  /* 0x200000f6ff4d7230 */ /* 0x000fc60000004100 */
[----:B------:R-:W-:Y:S01]  /*2bb0*/  FADD.FTZ R211, R211, R228 ;  /* 0x000000e4d3d37221 */ /* 0x000fe20000010000 */
[----:B------:R-:W-:Y:S01]  /*2bc0*/  HADD2.F32 R76, -RZ, R247.H0_H0 ;  /* 0x200000f7ff4c7230 */ /* 0x000fe20000004100 */
[----:B------:R-:W3:Y:S01]  /*2bd0*/  LDG.E.128 R248, [R248.64] ;  /* 0x00000004f8f87981 */ /* 0x000ee2000c1e1d00 */
[----:B------:R-:W-:Y:S01]  /*2be0*/  FFMA.FTZ R210, R215, R236, R210 ;  /* 0x000000ecd7d27223 */ /* 0x000fe200000100d2 */
[----:B------:R-:W-:Y:S01]  /*2bf0*/  HADD2.F32 R246, -RZ, R246.H1_H1 ;  /* 0x300000f6fff67230 */ /* 0x000fe20000004100 */
        /* <DEDUP_REMOVED lines=16> */
[----:B------:R-:W-:Y:S02]  /*2d00*/  HADD2.F32 R75, -RZ, R248.H0_H0 ;  /* 0x200000f8ff4b7230 */ /* 0x000fe40000004100 */
[----:B------:R-:W-:Y:S01]  /*2d10*/  HADD2.F32 R247, -RZ, R247.H1_H1 ;  /* 0x300000f7fff77230 */ /* 0x000fe20000004100 */
[----:B------:R-:W-:Y:S01]  /*2d20*/  FFMA.FTZ R210, R214, R233, R210 ;  /* 0x000000e9d6d27223 */ /* 0x000fe200000100d2 */
[----:B------:R-:W-:Y:S01]  /*2d30*/  HADD2.F32 R74, -RZ, R249.H0_H0 ;  /* 0x200000f9ff4a7230 */ /* 0x000fe20000004100 */
        /* <DEDUP_REMOVED lines=23> */
[----:B------:R-:W-:Y:S01]  /*2eb0*/  HADD2.F32 R73, -RZ, R250.H0_H0 ;  /* 0x200000faff497230 */ /* 0x000fe20000004100 */
[C---:B------:R-:W-:Y:S02]  /*2ec0*/  FMUL.FTZ R203, R0.reuse, R203 ;  /* 0x000000cb00cb7220 */ /* 0x040fe40000410000 */
[----:B------:R-:W4:Y:S01]  /*2ed0*/  LDL R208, [R1+0xd0] ;  /* 0x0000d00001d07983 */ /* 0x000f220000100800 */
[----:B------:R-:W-:Y:S01]  /*2ee0*/  HADD2.F32 R72, -RZ, R251.H0_H0 ;  /* 0x200000fbff487230 */ /* 0x000fe20000004100 */
        /* <DEDUP_REMOVED lines=28> */
[----:B------:R-:W-:-:S03]  /*30b0*/  HADD2.F32 R248, -RZ, R248.H1_H1 ;  /* 0x300000f8fff87230 */ /* 0x000fc60000004100 */
[----:B------:R-:W-:-:S04]  /*30c0*/  FADD.FTZ R211, R211, R226 ;  /* 0x000000e2d3d37221 */ /* 0x000fc80000010000 */
[----:B------:R-:W-:Y:S02]  /*30d0*/  FADD.FTZ R211, R211, R225 ;  /* 0x000000e1d3d37221 */ /* 0x000fe40000010000 */
        /* <DEDUP_REMOVED lines=8> */
[----:B----4-:R-:W-:Y:S02]  /*3160*/  FMUL.FTZ R213, R213, R249 ;  /* 0x000000f9d5d57220 */ /* 0x010fe40000410000 */
        /* <DEDUP_REMOVED lines=33> */
.L_x_9725:
[----:B01----:R-:W-:Y:S05]  /*3380*/  BSYNC B1 ;  /* 0x0000000000017941 */ /* 0x003fea0003800000 */
.L_x_9723:
[----:B------:R-:W-:Y:S05]  /*3390*/  BRA.DIV ~URZ, `(.L_x_9726) ;  /* 0x000057e27f007947 */ /* 0x000fea000b800000 */
[----:B------:R0:W1:Y:S02]  /*33a0*/  SHFL.BFLY PT, R220, R211, 0x1, 0x1f ;  /* 0x0c201f00d3dc7f89 */ /* 0x00006400000e0000 */
.L_x_9809:
        /* <DEDUP_REMOVED lines=18> */
.L_x_9810:
        /* <DEDUP_REMOVED lines=33> */
.L_x_9729:
[----:B----4-:R-:W-:Y:S05]  /*36e0*/  BSYNC B1 ;  /* 0x0000000000017941 */ /* 0x010fea0003800000 */
.L_x_9728:
[----:B------:R-:W-:Y:S01]  /*36f0*/  @P3 HADD2.F32 R209, -RZ, R184.H0_H0 ;  /* 0x200000b8ffd13230 */ /* 0x000fe20000004100 */
[----:B-1----:R-:W-:Y:S01]  /*3700*/  @P3 FMUL.FTZ R210, R208, c[0x0][0x1ec] ;  /* 0x00007b00d0d23a20 */ /* 0x002fe20000410000 */
[----:B------:R-:W-:Y:S01]  /*3710*/  @P3 HADD2.F32 R246, -RZ, R140.H0_H0 ;  /* 0x2000008cfff63230 */ /* 0x000fe20000004100 */
[----:B------:R-:W-:Y:S01]  /*3720*/  @!P4 ISETP.NE.AND.EX P0, PT, RZ, c[0x0][0x21c], PT, P0 ;  /* 0x00008700ff00ca0c */ /* 0x000fe20003f05300 */
[----:B------:R-:W-:Y:S01]  /*3730*/  BSSY B1, `(.L_x_9730) ;  /* 0x000000f000017945 */ /* 0x000fe20003800000 */
[C---:B------:R-:W-:Y:S02]  /*3740*/  @P3 FFMA.FTZ R108, R210.reuse, R209, R108 ;  /* 0x000000d1d26c3223 */ /* 0x040fe4000001006c */
[----:B------:R-:W-:Y:S01]  /*3750*/  @P3 FMUL.FTZ R246, R210, R246 ;  /* 0x000000f6d2f63220 */ /* 0x000fe20000410000 */
        /* <DEDUP_REMOVED lines=12> */
.L_x_9731:
[----:B------:R-:W-:Y:S05]  /*3820*/  BSYNC B1 ;  /* 0x0000000000017941 */ /* 0x000fea0003800000 */
.L_x_9730:
[----:B------:R-:W-:Y:S01]  /*3830*/  @P3 HADD2.F32 R210, -RZ, R140.H1_H1 ;  /* 0x3000008cffd23230 */ /* 0x000fe20000004100 */
[----:B------:R-:W-:Y:S01]  /*3840*/  @P3 FMUL.FTZ R222, R209, c[0x0][0x1ec] ;  /* 0x00007b00d1de3a20 */ /* 0x000fe20000410000 */
[----:B------:R-:W-:Y:S01]  /*3850*/  @!P4 ISETP.NE.U32.AND P1, PT, RZ, c[0x0][0x218], PT ;  /* 0x00008600ff00ca0c */ /* 0x000fe20003f25070 */
[----:B------:R-:W-:Y:S01]  /*3860*/  @P3 HADD2.F32 R211, -RZ, R184.H1_H1 ;  /* 0x300000b8ffd33230 */ /* 0x000fe20000004100 */
[----:B------:R-:W-:Y:S01]  /*3870*/  BSSY B1, `(.L_x_9732) ;  /* 0x0000013000017945 */ /* 0x000fe20003800000 */
[C---:B------:R-:W-:Y:S01]  /*3880*/  @P3 FMUL.FTZ R245, R222.reuse, R210 ;  /* 0x000000d2def53220 */ /* 0x040fe20000410000 */
[----:B------:R-:W-:Y:S02]  /*3890*/  @!P4 ISETP.NE.AND.EX P1, PT, RZ, c[0x0][0x21c], PT, P1 ;  /* 0x00008700ff00ca0c */ /* 0x000fe40003f25310 */
[----:B------:R-:W-:Y:S01]  /*38a0*/  @P3 FFMA.FTZ R109, R222, R211, R109 ;  /* 0x000000d3de6d3223 */ /* 0x000fe2000001006d */
[----:B------:R-:W-:Y:S02]  /*38b0*/  @!P4 ISETP.NE.U32.AND P0, PT, RZ, c[0x0][0x218], PT ;  /* 0x00008600ff00ca0c */ /* 0x000fe40003f05070 */
[----:B------:R-:W-:-:S02]  /*38c0*/  @P3 F2FP.PACK_AB R246, RZ, R246 ;  /* 0x000000f6fff6323e */ /* 0x000fc400000000ff */
[----:B------:R-:W-:Y:S02]  /*38d0*/  @P3 F2FP.PACK_AB R245, RZ, R245 ;  /* 0x000000f5fff5323e */ /* 0x000fe400000000ff */
[----:B------:R-:W-:Y:S01]  /*38e0*/  @!P4 FSEL R210, R146, RZ, P1 ;  /* 0x000000ff92d2c208 */ /* 0x000fe20000800000 */
[----:B------:R-:W-:Y:S05]  /*38f0*/  @!P4 BRA `(.L_x_9733) ;  /* 0x000000a00000c947 */ /* 0x000fea0003800000 */
[----:B------:R-:W2:Y:S04]  /*3900*/  LDL R244, [R1+0xc8] ;  /* 0x0000c80001f47983 */ /* 0x000ea80000100800 */
        /* <DEDUP_REMOVED lines=9> */
.L_x_9733:
[----:B------:R-:W-:Y:S05]  /*39a0*/  BSYNC B1 ;  /* 0x0000000000017941 */ /* 0x000fea0003800000 */
.L_x_9732:
[----:B------:R-:W-:Y:S01]  /*39b0*/  @P3 HADD2.F32 R211, -RZ, R185.H0_H0 ;  /* 0x200000b9ffd33230 */ /* 0x000fe20000004100 */
[----:B------:R-:W-:Y:S01]  /*39c0*/  @P3 FMUL.FTZ R222, R210, c[0x0][0x1ec] ;  /* 0x00007b00d2de3a20 */ /* 0x000fe20000410000 */
        /* <DEDUP_REMOVED lines=17> */
.L_x_9735:
[----:B------:R-:W-:Y:S05]  /*3ae0*/  BSYNC B1 ;  /* 0x0000000000017941 */ /* 0x000fea0003800000 */
.L_x_9734:
        /* <DEDUP_REMOVED lines=23> */
.L_x_9737:
[----:B------:R-:W-:Y:S05]  /*3c60*/  BSYNC B1 ;  /* 0x0000000000017941 */ /* 0x000fea0003800000 */
.L_x_9736:
        /* <DEDUP_REMOVED lines=20> */
.L_x_9739:
[----:B------:R-:W-:Y:S05]  /*3db0*/  BSYNC B1 ;  /* 0x0000000000017941 */ /* 0x000fea0003800000 */
.L_x_9738:
[----:B------:R-:W-:Y:S01]  /*3dc0*/  @P3 HADD2.F32 R250, -RZ, R186.H1_H1 ;  /* 0x300000bafffa3230 */ /* 0x000fe20000004100 */
[----:B------:R-:W-:Y:S01]  /*3dd0*/  @P3 FMUL.FTZ R244, R248, c[0x0][0x1ec] ;  /* 0x00007b00f8f43a20 */ /* 0x000fe20000410000 */
[----:B------:R-:W-:Y:S01]  /*3de0*/  @P3 HADD2.F32 R247, -RZ, R142.H1_H1 ;  /* 0x3000008efff73230 */ /* 0x000fe20000004100 */
[----:B------:R-:W-:Y:S01]  /*3df0*/  @P3 F2FP.PACK_AB R251, RZ, R251 ;  /* 0x000000fbfffb323e */ /* 0x000fe200000000ff */
[----:B------:R-:W-:Y:S01]  /*3e00*/  BSSY B1, `(.L_x_9740) ;  /* 0x000001d000017945 */ /* 0x000fe20003800000 */
[C---:B------:R-:W-:Y:S01]  /*3e10*/  @P3 FFMA.FTZ R105, R244.reuse, R250, R105 ;  /* 0x000000faf4693223 */ /* 0x040fe20000010069 */
[----:B------:R-:W-:Y:S01]  /*3e20*/  @!P4 ISETP.NE.U32.AND P2, PT, RZ, c[0x0][0x218], PT ;  /* 0x00008600ff00ca0c */ /* 0x000fe20003f45070 */
[----:B------:R-:W0:Y:S01]  /*3e30*/  LDC.U8 R250, c[0x0][0x1f0] ;  /* 0x00007c00fffa7b82 */ /* 0x000e220000000000 */
[----:B------:R-:W-:Y:S01]  /*3e40*/  @P3 FMUL.FTZ R244, R244, R247 ;  /* 0x000000f7f4f43220 */ /* 0x000fe20000410000 */
[----:B------:R-:W-:Y:S02]  /*3e50*/  @P3 PRMT R196, R246, 0x7610, R196 ;  /* 0x00007610f6c43816 */ /* 0x000fe400000000c4 */
[----:B------:R-:W-:-:S02]  /*3e60*/  @P3 PRMT R197, R223, 0x7610, R197 ;  /* 0x00007610dfc53816 */ /* 0x000fc400000000c5 */
[----:B------:R-:W-:Y:S02]  /*3e70*/  @P3 F2FP.PACK_AB R244, RZ, R244 ;  /* 0x000000f4fff4323e */ /* 0x000fe400000000ff */
[----:B------:R-:W-:Y:S02]  /*3e80*/  @!P4 ISETP.NE.U32.AND P1, PT, RZ, c[0x0][0x218], PT ;  /* 0x00008600ff00ca0c */ /* 0x000fe40003f25070 */
[----:B------:R-:W-:Y:S02]  /*3e90*/  ISETP.NE.U32.AND P0, PT, RZ, c[0x0][0x258], PT ;  /* 0x00009600ff007a0c */ /* 0x000fe40003f05070 */
[----:B------:R-:W-:Y:S02]  /*3ea0*/  @!P4 ISETP.NE.AND.EX P2, PT, RZ, c[0x0][0x21c], PT, P2 ;  /* 0x00008700ff00ca0c */ /* 0x000fe40003f45320 */
[----:B------:R-:W-:Y:S02]  /*3eb0*/  @P3 PRMT R198, R251, 0x7610, R198 ;  /* 0x00007610fbc63816 */ /* 0x000fe400000000c6 */
[----:B------:R-:W-:-:S02]  /*3ec0*/  @P3 PRMT R196, R196, 0x5410, R245 ;  /* 0x00005410c4c43816 */ /* 0x000fc400000000f5 */
[----:B------:R-:W-:Y:S02]  /*3ed0*/  @P3 PRMT R197, R197, 0x5410, R222 ;  /* 0x00005410c5c53816 */ /* 0x000fe400000000de */
[----:B------:R-:W-:Y:S02]  /*3ee0*/  @!P4 ISETP.NE.AND.EX P1, PT, RZ, c[0x0][0x21c], PT, P1 ;  /* 0x00008700ff00ca0c */ /* 0x000fe40003f25310 */
[----:B------:R-:W-:Y:S02]  /*3ef0*/  ISETP.NE.AND.EX P0, PT, RZ, c[0x0][0x25c], PT, P0 ;  /* 0x00009700ff007a0c */ /* 0x000fe40003f05300 */
[----:B------:R-:W-:Y:S02]  /*3f00*/  @P3 PRMT R198, R198, 0x5410, R244 ;  /* 0x00005410c6c63816 */ /* 0x000fe400000000f4 */
[----:B------:R-:W-:Y:S01]  /*3f10*/  @!P4 FSEL R247, R150, RZ, P2 ;  /* 0x000000ff96f7c208 */ /* 0x000fe20001000000 */
[----:B------:R-:W-:Y:S05]  /*3f20*/  @!P4 BRA `(.L_x_9741) ;  /* 0x000000a00000c947 */ /* 0x000fea0003800000 */
[----:B0-----:R-:W2:Y:S04]  /*3f30*/  LDL R245, [R1+0xb8] ;  /* 0x0000b80001f57983 */ /* 0x001ea80000100800 */
        /* <DEDUP_REMOVED lines=9> */
.L_x_9741:
[----:B0-----:R-:W-:Y:S05]  /*3fd0*/  BSYNC B1 ;  /* 0x0000000000017941 */ /* 0x001fea0003800000 */
.L_x_9740:
        /* <DEDUP_REMOVED lines=13> */
.L_x_9743:
[----:B------:R-:W-:Y:S05]  /*40b0*/  BSYNC B1 ;  /* 0x0000000000017941 */ /* 0x000fea0003800000 */
.L_x_9742:
[--C-:B------:R-:W-:Y:S01]  /*40c0*/  @P3 HADD2.F32 R222, -RZ, R143.reuse.H1_H1 ;  /* 0x3000008fffde3230 */ /* 0x100fe20000004100 */
[----:B------:R-:W-:Y:S01]  /*40d0*/  @P3 FMUL.FTZ R245, R246, c[0x0][0x1ec] ;  /* 0x00007b00f6f53a20 */ /* 0x000fe20000410000 */
[----:B------:R-:W-:Y:S01]  /*40e0*/  ISETP.NE.U32.AND P1, PT, RZ, c[0x0][0x258], PT ;  /* 0x00009600ff007a0c */ /* 0x000fe20003f25070 */
[----:B------:R-:W-:Y:S01]  /*40f0*/  @P3 HADD2.F32 R223, -RZ, R143.H0_H0 ;  /* 0x2000008fffdf3230 */ /* 0x000fe20000004100 */
[----:B------:R-:W-:Y:S02]  /*4100*/  @P3 FMUL.FTZ R244, R247, c[0x0][0x1ec] ;  /* 0x00007b00f7f43a20 */ /* 0x000fe40000410000 */
[----:B------:R-:W-:Y:S01]  /*4110*/  @P3 FMUL.FTZ R250, R245, R222 ;  /* 0x000000def5fa3220 */ /* 0x000fe20000410000 */
[----:B------:R-:W-:Y:S01]  /*4120*/  @P0 MOV R222, 0x20 ;  /* 0x0000002000de0802 */ /* 0x000fe20000000f00 */
[----:B------:R-:W-:Y:S01]  /*4130*/  @P3 FMUL.FTZ R251, R244, R223 ;  /* 0x000000dff4fb3220 */ /* 0x000fe20000410000 */
[----:B------:R-:W-:Y:S02]  /*4140*/  ISETP.NE.AND.EX P1, PT, RZ, c[0x0][0x25c], PT, P1 ;  /* 0x00009700ff007a0c */ /* 0x000fe40003f25310 */
[----:B------:R-:W-:Y:S01]  /*4150*/  @P3 F2FP.PACK_AB R250, RZ, R250 ;  /* 0x000000fafffa323e */ /* 0x000fe200000000ff */
[----:B------:R-:W-:Y:S01]  /*4160*/  @P0 IMAD.WIDE.U32 R222, R2, R222, c[0x0][0x258] ;  /* 0x0000960002de0625 */ /* 0x000fe200078e00de */
[----:B------:R-:W-:-:S02]  /*4170*/  SEL R208, R208, R188, P1 ;  /* 0x000000bcd0d07207 */ /* 0x000fc40000800000 */
[----:B------:R-:W-:Y:S02]  /*4180*/  SEL R209, R209, R189, P1 ;  /* 0x000000bdd1d17207 */ /* 0x000fe40000800000 */
[----:B------:R-:W-:Y:S02]  /*4190*/  SEL R210, R210, R190, P1 ;  /* 0x000000bed2d27207 */ /* 0x000fe40000800000 */
[----:B------:R-:W-:Y:S02]  /*41a0*/  SEL R211, R211, R191, P1 ;  /* 0x000000bfd3d37207 */ /* 0x000fe40000800000 */
[----:B------:R-:W-:-:S03]  /*41b0*/  @P3 F2FP.PACK_AB R251, RZ, R251 ;  /* 0x000000fbfffb323e */ /* 0x000fc600000000ff */
        /* <DEDUP_REMOVED lines=9> */
[----:B0-----:R-:W-:Y:S01]  /*4250*/  @P3 MOV R208, 0x10 ;  /* 0x0000001000d03802 */ /* 0x001fe20000000f00 */
[----:B------:R-:W-:-:S04]  /*4260*/  @P3 HADD2.F32 R210, -RZ, R187.H1_H1 ;  /* 0x300000bbffd23230 */ /* 0x000fc80000004100 */
[----:B------:R-:W-:-:S05]  /*4270*/  @P3 IMAD.WIDE.U32 R208, R219, R208, c[0x0][0x248] ;  /* 0x00009200dbd03625 */ /* 0x000fca00078e00d0 */
[----:B------:R0:W-:Y:S01]  /*4280*/  @P3 STG.E.128 [R208.64], R196 ;  /* 0x000000c4d0003986 */ /* 0x0001e2000c101d04 */
[----:B------:R-:W-:Y:S01]  /*4290*/  @!P4 ISETP.NE.U32.AND P5, PT, RZ, c[0x0][0x218], PT ;  /* 0x00008600ff00ca0c */ /* 0x000fe20003fa5070 */
[----:B------:R-:W-:Y:S03]  /*42a0*/  BSSY B1, `(.L_x_9744) ;  /* 0x0000016000017945 */ /* 0x000fe60003800000 */
[----:B------:R-:W-:Y:S01]  /*42b0*/  @!P4 ISETP.NE.AND.EX P5, PT, RZ, c[0x0][0x21c], PT, P5 ;  /* 0x00008700ff00ca0c */ /* 0x000fe20003fa5350 */
[----:B0-----:R-:W-:-:S05]  /*42c0*/  @P3 HADD2.F32 R208, -RZ, R187.H0_H0 ;  /* 0x200000bbffd03230 */ /* 0x001fca0000004100 */
        /* <DEDUP_REMOVED lines=19> */
.L_x_9745:
[----:B-1----:R-:W-:Y:S05]  /*4400*/  BSYNC B1 ;  /* 0x0000000000017941 */ /* 0x002fea0003800000 */
.L_x_9744:
[----:B-----5:R-:W-:Y:S01]  /*4410*/  @P3 HADD2.F32 R209, -RZ, R184.H0_H0 ;  /* 0x200000b8ffd13230 */ /* 0x020fe20000004100 */
[----:B------:R-:W-:Y:S01]  /*4420*/  @P3 FMUL.FTZ R210, R208, c[0x0][0x1ec] ;  /* 0x00007b00d0d23a20 */ /* 0x000fe20000410000 */
[----:B------:R-:W-:Y:S01]  /*4430*/  @P3 HADD2.F32 R251, -RZ, R136.H0_H0 ;  /* 0x20000088fffb3230 */ /* 0x000fe20000004100 */
[----:B------:R-:W-:Y:S01]  /*4440*/  @!P4 ISETP.NE.AND.EX P2, PT, RZ, c[0x0][0x21c], PT, P2 ;  /* 0x00008700ff00ca0c */ /* 0x000fe20003f45320 */
[----:B------:R-:W-:Y:S01]  /*4450*/  BSSY B1, `(.L_x_9746) ;  /* 0x000000f000017945 */ /* 0x000fe20003800000 */
[----:B------:R-:W-:Y:S02]  /*4460*/  @P3 FFMA.FTZ R100, R209, R210, R100 ;  /* 0x000000d2d1643223 */ /* 0x000fe40000010064 */
        /* <DEDUP_REMOVED lines=13> */
.L_x_9747:
[----:B------:R-:W-:Y:S05]  /*4540*/  BSYNC B1 ;  /* 0x0000000000017941 */ /* 0x000fea0003800000 */
.L_x_9746:
[----:B------:R-:W-:Y:S01]  /*4550*/  @P3 HADD2.F32 R210, -RZ, R136.H1_H1 ;  /* 0x30000088ffd23230 */ /* 0x000fe20000004100 */
[----:B------:R-:W-:Y:S01]  /*4560*/  @P3 FMUL.FTZ R222, R209, c[0x0][0x1ec] ;  /* 0x00007b00d1de3a20 */ /* 0x000fe20000410000 */
[----:B------:R-:W-:Y:S01]  /*4570*/  @!P4 ISETP.NE.U32.AND P5, PT, RZ, c[0x0][0x218], PT ;  /* 0x00008600ff00ca0c */ /* 0x000fe20003fa5070 */
[----:B------:R-:W-:Y:S01]  /*4580*/  @P3 HADD2.F32 R211, -RZ, R184.H1_H1 ;  /* 0x300000b8ffd33230 */ /* 0x000fe20000004100 */
[----:B------:R-:W-:Y:S01]  /*4590*/  BSSY B1, `(.L_x_9748) ;  /* 0x0000013000017945 */ /* 0x000fe20003800000 */
[----:B------:R-:W-:Y:S01]  /*45a0*/  @P3 FMUL.FTZ R247, R222, R210 ;  /* 0x000000d2def73220 */ /* 0x000fe20000410000 */
        /* <DEDUP_REMOVED lines=17> */
.L_x_9749:
[----:B------:R-:W-:Y:S05]  /*46c0*/  BSYNC B1 ;  /* 0x0000000000017941 */ /* 0x000fea0003800000 */
.L_x_9748:
[----:B------:R-:W-:Y:S01]  /*46d0*/  @P3 HADD2.F32 R211, -RZ, R185.H0_H0 ;  /* 0x200000b9ffd33230 */ /* 0x000fe20000004100 */
[----:B------:R-:W-:Y:S01]  /*46e0*/  @P3 FMUL.FTZ R222, R210, c[0x0][0x1ec] ;  /* 0x00007b00d2de3a20 */ /* 0x000fe20000410000 */
[----:B------:R-:W-:Y:S01]  /*46f0*/  @P3 HADD2.F32 R246, -RZ, R137.H0_H0 ;  /* 0x20000089fff63230 */ /* 0x000fe20000004100 */
[----:B------:R-:W-:Y:S01]  /*4700*/  @!P4 ISETP.NE.AND.EX P2, PT, RZ, c[0x0][0x21c], PT, P2 ;  /* 0x00008700ff00ca0c */ /* 0x000fe20003f45320 */
[----:B------:R-:W-:Y:S01]  /*4710*/  BSSY B1, `(.L_x_9750) ;  /* 0x0000010000017945 */ /* 0x000fe20003800000 */
[----:B------:R-:W-:Y:S01]  /*4720*/  @P3 FFMA.FTZ R102, R211, R222, R102 ;  /* 0x000000ded3663223 */ /* 0x000fe20000010066 */
[----:B------:R-:W-:Y:S01]  /*4730*/  @!P4 ISETP.NE.U32.AND P5, PT, RZ, c[0x0][0x218], PT ;  /* 0x00008600ff00ca0c */ /* 0x000fe20003fa5070 */
        /* <DEDUP_REMOVED lines=13> */
.L_x_9751:
[----:B------:R-:W-:Y:S05]  /*4810*/  BSYNC B1 ;  /* 0x0000000000017941 */ /* 0x000fea0003800000 */
.L_x_9750:
[----:B------:R-:W-:Y:S01]  /*4820*/  @P3 HADD2.F32 R222, -RZ, R185.H1_H1 ;  /* 0x300000b9ffde3230 */ /* 0x000fe20000004100 */
[----:B------:R-:W-:Y:S01]  /*4830*/  @P3 FMUL.FTZ R223, R211, c[0x0][0x1ec] ;  /* 0x00007b00d3df3a20 */ /* 0x000fe20000410000 */
[----:B------:R-:W-:Y:S01]  /*4840*/  @P3 HADD2.F32 R245, -RZ, R137.H1_H1 ;  /* 0x30000089fff53230 */ /* 0x000fe20000004100 */
[----:B------:R-:W-:Y:S01]  /*4850*/  @!P4 ISETP.NE.AND.EX P5, PT, RZ, c[0x0][0x21c], PT, P5 ;  /* 0x00008700ff00ca0c */ /* 0x000fe20003fa5350 */
[----:B------:R-:W-:Y:S01]  /*4860*/  BSSY B1, `(.L_x_9752) ;  /* 0x0000012000017945 */ /* 0x000fe20003800000 */
[----:B------:R-:W-:Y:S01]  /*4870*/  @P3 FFMA.FTZ R103, R222, R223, R103 ;  /* 0x000000dfde673223 */ /* 0x000fe20000010067 */
[----:B------:R-:W-:Y:S01]  /*4880*/  @!P4 ISETP.NE.U32.AND P2, PT, RZ, c[0x0][0x218], PT ;  /* 0x00008600ff00ca0c */ /* 0x000fe20003f45070 */
[----:B------:R-:W-:Y:S01]  /*4890*/  @P3 FMUL.FTZ R222, R223, R245 ;  /* 0x000000f5dfde3220 */ /* 0x000fe20000410000 */
[----:B------:R-:W-:-:S04]  /*48a0*/  @!P4 FSEL R250, R156, RZ, P5 ;  /* 0x000000ff9cfac208 */ /* 0x000fc80002800000 */
[----:B------:R0:W-:Y:S01]  /*48b0*/  @P3 STL [R1+0xc], R222 ;  /* 0x00000cde01003387 */ /* 0x0001e20000100800 */
[----:B------:R-:W-:Y:S05]  /*48c0*/  @!P4 BRA `(.L_x_9753) ;  /* 0x000000b00000c947 */ /* 0x000fea0003800000 */
[----:B------:R-:W2:Y:S01]  /*48d0*/  LDL R249, [R1+0xa0] ;  /* 0x0000a00001f97983 */ /* 0x000ea20000100800 */
[----:B0-----:R-:W0:Y:S03]  /*48e0*/  LDC.U8 R222, c[0x0][0x1f0] ;  /* 0x00007c00ffde7b82 */ /* 0x001e260000000000 */
        /* <DEDUP_REMOVED lines=9> */
.L_x_9753:
[----:B------:R-:W-:Y:S05]  /*4980*/  BSYNC B1 ;  /* 0x0000000000017941 */ /* 0x000fea0003800000 */
.L_x_9752:
[----:B------:R-:W-:Y:S01]  /*4990*/  @P3 HADD2.F32 R245, -RZ, R138.H0_H0 ;  /* 0x2000008afff53230 */ /* 0x000fe20000004100 */
[----:B0-----:R-:W-:Y:S01]  /*49a0*/  @P3 FMUL.FTZ R222, R250, c[0x0][0x1ec] ;  /* 0x00007b00fade3a20 */ /* 0x001fe20000410000 */
[----:B------:R-:W-:Y:S01]  /*49b0*/  @P3 HADD2.F32 R223, -RZ, R186.H0_H0 ;  /* 0x200000baffdf3230 */ /* 0x000fe20000004100 */
[----:B------:R-:W-:Y:S01]  /*49c0*/  @!P4 ISETP.NE.AND.EX P2, PT, RZ, c[0x0][0x21c], PT, P2 ;  /* 0x00008700ff00ca0c */ /* 0x000fe20003f45320 */
[----:B------:R-:W-:Y:S01]  /*49d0*/  BSSY B1, `(.L_x_9754) ;  /* 0x000000f000017945 */ /* 0x000fe20003800000 */
[----:B------:R-:W-:Y:S02]  /*49e0*/  @P3 FMUL.FTZ R248, R222, R245 ;  /* 0x000000f5def83220 */ /* 0x000fe40000410000 */
[----:B------:R-:W-:Y:S01]  /*49f0*/  @P3 FFMA.FTZ R96, R223, R222, R96 ;  /* 0x000000dedf603223 */ /* 0x000fe20000010060 */
        /* <DEDUP_REMOVED lines=12> */
.L_x_9755:
[----:B------:R-:W-:Y:S05]  /*4ac0*/  BSYNC B1 ;  /* 0x0000000000017941 */ /* 0x000fea0003800000 */
.L_x_9754:
[----:B------:R0:W-:Y:S04]  /*4ad0*/  STL [R1+0x170], R0 ;  /* 0x0001700001007387 */ /* 0x0001e80000100800 */
[----:B0-----:R-:W2:Y:S01]  /*4ae0*/  LDL R0, [R1+0xc] ;  /* 0x00000c0001007983 */ /* 0x001ea20000100800 */
[----:B------:R-:W-:Y:S01]  /*4af0*/  @P3 HADD2.F32 R223, -RZ, R186.H1_H1 ;  /* 0x300000baffdf3230 */ /* 0x000fe20000004100 */
[----:B------:R-:W-:Y:S01]  /*4b00*/  @P3 FMUL.FTZ R222, R249, c[0x0][0x1ec] ;  /* 0x00007b00f9de3a20 */ /* 0x000fe20000410000 */
[----:B------:R-:W-:Y:S02]  /*4b10*/  @!P4 ISETP.NE.U32.AND P2, PT, RZ, c[0x0][0x218], PT ;  /* 0x00008600ff00ca0c */ /* 0x000fe40003f45070 */
[----:B------:R-:W-:Y:S01]  /*4b20*/  @P3 F2FP.PACK_AB R246, RZ, R246 ;  /* 0x000000f6fff6323e */ /* 0x000fe200000000ff */
[----:B------:R-:W-:Y:S01]  /*4b30*/  @P3 FFMA.FTZ R97, R223, R222, R97 ;  /* 0x000000dedf613223 */ /* 0x000fe20000010061 */
[----:B------:R-:W-:-:S05]  /*4b40*/  @P3 HADD2.F32 R223, -RZ, R138.H1_H1 ;  /* 0x3000008affdf3230 */ /* 0x000fca0000004100 */
[----:B------:R-:W-:-:S05]  /*4b50*/  @P3 FMUL.FTZ R245, R222, R223 ;  /* 0x000000dfdef53220 */ /* 0x000fca0000410000 */
[----:B------:R-:W-:Y:S01]  /*4b60*/  @P3 F2FP.PACK_AB R245, RZ, R245 ;  /* 0x000000f5fff5323e */ /* 0x000fe200000000ff */
[----:B------:R-:W-:Y:S01]  /*4b70*/  BSSY B1, `(.L_x_9756) ;  /* 0x0000012000017945 */ /* 0x000fe20003800000 */
[----:B------:R-:W-:Y:S02]  /*4b80*/  @!P4 ISETP.NE.AND.EX P2, PT, RZ, c[0x0][0x21c], PT, P2 ;  /* 0x00008700ff00ca0c */ /* 0x000fe40003f45320 */
[----:B------:R-:W-:Y:S02]  /*4b90*/  @P3 F2FP.PACK_AB R222, RZ, R248 ;  /* 0x000000f8ffde323e */ /* 0x000fe400000000ff */
[----:B------:R-:W-:Y:S02]  /*4ba0*/  @!P4 FSEL R248, R158, RZ, P2 ;  /* 0x000000ff9ef8c208 */ /* 0x000fe40001000000 */
[----:B--2---:R-:W-:Y:S02]  /*4bb0*/  @P3 F2FP.PACK_AB R223, RZ, R0 ;  /* 0x00000000ffdf323e */ /* 0x004fe400000000ff */
        /* <DEDUP_REMOVED lines=13> */
.L_x_9757:
[----:B------:R-:W-:Y:S05]  /*4c90*/  BSYNC B1 ;  /* 0x0000000000017941 */ /* 0x000fea0003800000 */
.L_x_9756:
[----:B------:R1:W-:Y:S01]  /*4ca0*/  STL [R1+0x174], R2 ;  /* 0x0001740201007387 */ /* 0x0003e20000100800 */
[----:B0-----:R-:W-:-:S03]  /*4cb0*/  @P3 FMUL.FTZ R245, R248, c[0x0][0x1ec] ;  /* 0x00007b00f8f53a20 */ /* 0x001fc60000410000 */
[----:B-----5:R0:W-:Y:S01]  /*4cc0*/  STL [R1+0x170], R0 ;  /* 0x0001700001007387 */ /* 0x0201e20000100800 */
[----:B-1----:R-:W-:-:S05]  /*4cd0*/  @P3 HADD2.F32 R2, -RZ, R139.H0_H0 ;  /* 0x2000008bff023230 */ /* 0x002fca0000004100 */
[----:B------:R-:W-:-:S05]  /*4ce0*/  @P3 FMUL.FTZ R2, R245, R2 ;  /* 0x00000002f5023220 */ /* 0x000fca0000410000 */
[----:B0-----:R-:W-:Y:S02]  /*4cf0*/  @P3 F2FP.PACK_AB R0, RZ, R2 ;  /* 0x00000002ff00323e */ /* 0x001fe400000000ff */
        /* <DEDUP_REMOVED lines=23> */
.L_x_9759:
[----:B0-----:R-:W-:Y:S05]  /*4e70*/  BSYNC B1 ;  /* 0x0000000000017941 */ /* 0x001fea0003800000 */
.L_x_9758:
[----:B------:R-:W2:Y:S04]  /*4e80*/  LDL.LU.S16 R222, [R1+0xc] ;  /* 0x00000c0001de7983 */ /* 0x000ea80000300600 */
[----:B------:R-:W3:Y:S01]  /*4e90*/  LDL.LU R223, [R1+0x20] ;  /* 0x0000200001df7983 */ /* 0x000ee20000300800 */
[----:B------:R-:W-:Y:S01]  /*4ea0*/  SEL R208, R208, R188, P1 ;  /* 0x000000bcd0d07207 */ /* 0x000fe20000800000 */
[----:B------:R-:W-:Y:S01]  /*4eb0*/  @P3 HADD2.F32 R251, -RZ, R139.H1_H1 ;  /* 0x3000008bfffb3230 */ /* 0x000fe20000004100 */
[----:B------:R-:W-:Y:S01]  /*4ec0*/  SEL R209, R209, R189, P1 ;  /* 0x000000bdd1d17207 */ /* 0x000fe20000800000 */
[----:B------:R-:W-:Y:S01]  /*4ed0*/  @P3 FMUL.FTZ R246, R247, c[0x0][0x1ec] ;  /* 0x00007b00f7f63a20 */ /* 0x000fe20000410000 */
[----:B------:R-:W-:Y:S02]  /*4ee0*/  SEL R210, R210, R190, P1 ;  /* 0x000000bed2d27207 */ /* 0x000fe40000800000 */
[----:B------:R-:W-:Y:S01]  /*4ef0*/  SEL R211, R211, R191, P1 ;  /* 0x000000bfd3d37207 */ /* 0x000fe20000800000 */
[----:B------:R-:W-:-:S05]  /*4f00*/  @P3 FMUL.FTZ R251, R246, R251 ;  /* 0x000000fbf6fb3220 */ /* 0x000fca0000410000 */
[----:B------:R-:W-:Y:S02]  /*4f10*/  @P3 F2FP.PACK_AB R251, RZ, R251 ;  /* 0x000000fbfffb323e */ /* 0x000fe400000000ff */
        /* <DEDUP_REMOVED lines=10> */
[----:B0-----:R-:W-:Y:S01]  /*4fc0*/  @P3 MOV R208, 0x10 ;  /* 0x0000001000d03802 */ /* 0x001fe20000000f00 */
[----:B------:R-:W-:-:S04]  /*4fd0*/  @P3 HADD2.F32 R210, -RZ, R187.H1_H1 ;  /* 0x300000bbffd23230 */ /* 0x000fc80000004100 */
[----:B------:R-:W-:Y:S01]  /*4fe0*/  @P3 IMAD.WIDE.U32 R208, R208, R244, c[0x0][0x248] ;  /* 0x00009200d0d03625 */ /* 0x000fe200078e00f4 */
[----:B------:R-:W-:Y:S01]  /*4ff0*/  @!P4 ISETP.NE.U32.AND P5, PT, RZ, c[0x0][0x218], PT ;  /* 0x00008600ff00ca0c */ /* 0x000fe20003fa5070 */
[----:B------:R-:W-:Y:S03]  /*5000*/  BSSY B1, `(.L_x_9760) ;  /* 0x0000019000017945 */ /* 0x000fe60003800000 */
[----:B------:R-:W-:Y:S01]  /*5010*/  @!P4 ISETP.NE.AND.EX P5, PT, RZ, c[0x0][0x21c], PT, P5 ;  /* 0x00008700ff00ca0c */ /* 0x000fe20003fa5350 */
[----:B------:R-:W-:Y:S01]  /*5020*/  @P3 FFMA.FTZ R99, R210, R246, R99 ;  /* 0x000000f6d2633223 */ /* 0x000fe20000010063 */
[----:B------:R-:W-:Y:S02]  /*5030*/  @!P4 ISETP.NE.U32.AND P2, PT, RZ, c[0x0][0x218], PT ;  /* 0x00008600ff00ca0c */ /* 0x000fe40003f45070 */
[----:B--2---:R-:W-:-:S04]  /*5040*/  @P3 PRMT R199, R250, 0x7610, R199 ;  /* 0x00007610fac73816 */ /* 0x004fc800000000c7 */
[----:B------:R-:W-:Y:S01]  /*5050*/  @P3 PRMT R199, R199, 0x5410, R251 ;  /* 0x00005410c7c73816 */ /* 0x000fe200000000fb */
[----:B------:R-:W0:Y:S04]  /*5060*/  LDC.U8 R250, c[0x0][0x1f0] ;  /* 0x00007c00fffa7b82 */ /* 0x000e280000000000 */
[----:B------:R1:W-:Y:S02]  /*5070*/  @P3 STG.E.128 [R208.64], R196 ;  /* 0x000000c4d0003986 */ /* 0x0003e4000c101d04 */
[----:B-1----:R-:W-:-:S05]  /*5080*/  @P3 HADD2.F32 R208, -RZ, R187.H0_H0 ;  /* 0x200000bbffd03230 */ /* 0x002fca0000004100 */
        /* <DEDUP_REMOVED lines=16> */
.L_x_9761:
[----:B0-----:R-:W-:Y:S05]  /*5190*/  BSYNC B1 ;  /* 0x0000000000017941 */ /* 0x001fea0003800000 */
.L_x_9760:
        /* <DEDUP_REMOVED lines=9> */
[----:B------:R-:W2:Y:S01]  /*5230*/  LDL R222, [R1+0x8c] ;  /* 0x00008c0001de7983 */ /* 0x000ea20000100800 */
[----:B------:R-:W-:-:S02]  /*5240*/  ISETP.NE.AND P5, PT, R250, RZ, PT ;  /* 0x000000fffa00720c */ /* 0x000fc40003fa5270 */
[----:B------:R-:W-:Y:S02]  /*5250*/  ISETP.NE.U32.AND P2, PT, RZ, c[0x0][0x218], PT ;  /* 0x00008600ff007a0c */ /* 0x000fe40003f45070 */
[----:B------:R-:W-:Y:S02]  /*5260*/  FSEL R209, R220, RZ, !P5 ;  /* 0x000000ffdcd17208 */ /* 0x000fe40006800000 */
[----:B------:R-:W-:-:S03]  /*5270*/  ISETP.NE.AND.EX P2, PT, RZ, c[0x0][0x21c], PT, P2 ;  /* 0x00008700ff007a0c */ /* 0x000fc60003f45320 */
[----:B--2---:R-:W-:-:S04]  /*5280*/  FFMA.FTZ R209, R222, R221, R209 ;  /* 0x000000ddded17223 */ /* 0x004fc800000100d1 */
[----:B------:R-:W-:-:S04]  /*5290*/  FADD.FTZ R209, R239, -R209 ;  /* 0x800000d1efd17221 */ /* 0x000fc80000010000 */
[----:B------:R-:W-:-:S04]  /*52a0*/  FMUL.FTZ R209, R0, R209 ;  /* 0x000000d100d17220 */ /* 0x000fc80000410000 */
[----:B------:R-:W-:Y:S02]  /*52b0*/  @P2 FADD.FTZ R209, R161, R209 ;  /* 0x000000d1a1d12221 */ /* 0x000fe40000010000 */
.L_x_9763:
[----:B------:R-:W-:Y:S05]  /*52c0*/  BSYNC B1 ;  /* 0x0000000000017941 */ /* 0x000fea0003800000 */
.L_x_9762:
[----:B------:R-:W-:Y:S01]  /*52d0*/  @P3 HADD2.F32 R211, -RZ, R132.H1_H1 ;  /* 0x30000084ffd33230 */ /* 0x000fe20000004100 */
[----:B------:R-:W-:Y:S01]  /*52e0*/  @P3 FMUL.FTZ R223, R209, c[0x0][0x1ec] ;  /* 0x00007b00d1df3a20 */ /* 0x000fe20000410000 */
[----:B------:R-:W-:Y:S01]  /*52f0*/  @!P4 ISETP.NE.U32.AND P5, PT, RZ, c[0x0][0x218], PT ;  /* 0x00008600ff00ca0c */ /* 0x000fe20003fa5070 */
[----:B------:R-:W-:Y:S01]  /*5300*/  @P3 HADD2.F32 R222, -RZ, R184.H1_H1 ;  /* 0x300000b8ffde3230 */ /* 0x000fe20000004100 */
[----:B------:R-:W-:Y:S01]  /*5310*/  BSSY B1, `(.L_x_9764) ;  /* 0x0000013000017945 */ /* 0x000fe20003800000 */
[----:B------:R-:W-:Y:S01]  /*5320*/  @P3 FMUL.FTZ R248, R223, R211 ;  /* 0x000000d3dff83220 */ /* 0x000fe20000410000 */
[----:B------:R-:W-:Y:S02]  /*5330*/  @P3 F2FP.PACK_AB R211, RZ, R210 ;  /* 0x000000d2ffd3323e */ /* 0x000fe400000000ff */
[----:B------:R-:W-:Y:S01]  /*5340*/  @!P4 ISETP.NE.AND.EX P5, PT, RZ, c[0x0][0x21c], PT, P5 ;  /* 0x00008700ff00ca0c */ /* 0x000fe20003fa5350 */
[----:B------:R-:W-:Y:S01]  /*5350*/  @P3 FFMA.FTZ R93, R222, R223, R93 ;  /* 0x000000dfde5d3223 */ /* 0x000fe2000001005d */
[----:B------:R-:W-:Y:S01]  /*5360*/  @!P4 ISETP.NE.U32.AND P2, PT, RZ, c[0x0][0x218], PT ;  /* 0x00008600ff00ca0c */ /* 0x000fe20003f45070 */
[----:B------:R0:W-:Y:S01]  /*5370*/  @P3 STL [R1+0xc], R211 ;  /* 0x00000cd301003387 */ /* 0x0001e20000100800 */
[----:B------:R-:W-:-:S02]  /*5380*/  @P3 F2FP.PACK_AB R248, RZ, R248 ;  /* 0x000000f8fff8323e */ /* 0x000fc400000000ff */
        /* <DEDUP_REMOVED lines=11> */
.L_x_9765:
[----:B------:R-:W-:Y:S05]  /*5440*/  BSYNC B1 ;  /* 0x0000000000017941 */ /* 0x000fea0003800000 */
.L_x_9764:
[----:B0-----:R-:W-:Y:S01]  /*5450*/  @P3 HADD2.F32 R211, -RZ, R185.H0_H0 ;  /* 0x200000b9ffd33230 */ /* 0x001fe20000004100 */
        /* <DEDUP_REMOVED lines=17> */
.L_x_9767:
[----:B------:R-:W-:Y:S05]  /*5570*/  BSYNC B1 ;  /* 0x0000000000017941 */ /* 0x000fea0003800000 */
.L_x_9766:
[----:B------:R-:W-:Y:S01]  /*5580*/  @P3 HADD2.F32 R223, -RZ, R185.H1_H1 ;  /* 0x300000b9ffdf3230 */ /* 0x000fe20000004100 */
[----:B------:R-:W-:Y:S01]  /*5590*/  @P3 FMUL.FTZ R244, R211, c[0x0][0x1ec] ;  /* 0x00007b00d3f43a20 */ /* 0x000fe20000410000 */
[----:B------:R-:W-:Y:S01]  /*55a0*/  @P3 HADD2.F32 R222, -RZ, R133.H1_H1 ;  /* 0x30000085ffde3230 */ /* 0x000fe20000004100 */
[----:B------:R-:W-:Y:S01]  /*55b0*/  @!P4 ISETP.NE.U32.AND P5, PT, RZ, c[0x0][0x218], PT ;  /* 0x00008600ff00ca0c */ /* 0x000fe20003fa5070 */
[----:B------:R-:W-:Y:S01]  /*55c0*/  BSSY B1, `(.L_x_9768) ;  /* 0x0000012000017945 */ /* 0x000fe20003800000 */
[----:B------:R-:W-:Y:S01]  /*55d0*/  @P3 FFMA.FTZ R95, R223, R244, R95 ;  /* 0x000000f4df5f3223 */ /* 0x000fe2000001005f */
[----:B------:R-:W-:Y:S01]  /*55e0*/  @!P4 ISETP.NE.U32.AND P2, PT, RZ, c[0x0][0x218], PT ;  /* 0x00008600ff00ca0c */ /* 0x000fe20003f45070 */
[----:B------:R-:W-:Y:S01]  /*55f0*/  @P3 FMUL.FTZ R223, R244, R222 ;  /* 0x000000def4df3220 */ /* 0x000fe20000410000 */
[----:B------:R-:W-:Y:S02]  /*5600*/  @!P4 ISETP.NE.AND.EX P5, PT, RZ, c[0x0][0x21c], PT, P5 ;  /* 0x00008700ff00ca0c */ /* 0x000fe40003fa5350 */
[----:B------:R-:W-:-:S02]  /*5610*/  @P3 F2FP.PACK_AB R246, RZ, R246 ;  /* 0x000000f6fff6323e */ /* 0x000fc400000000ff */
[----:B------:R-:W-:Y:S02]  /*5620*/  @P3 F2FP.PACK_AB R223, RZ, R223 ;  /* 0x000000dfffdf323e */ /* 0x000fe400000000ff */
        /* <DEDUP_REMOVED lines=11> */
.L_x_9769:
[----:B------:R-:W-:Y:S05]  /*56e0*/  BSYNC B1 ;  /* 0x0000000000017941 */ /* 0x000fea0003800000 */
.L_x_9768:
[----:B------:R-:W-:Y:S01]  /*56f0*/  @P3 HADD2.F32 R247, -RZ, R134.H0_H0 ;  /* 0x20000086fff73230 */ /* 0x000fe20000004100 */
[----:B------:R-:W-:Y:S01]  /*5700*/  @P3 FMUL.FTZ R222, R251, c[0x0][0x1ec] ;  /* 0x00007b00fbde3a20 */ /* 0x000fe20000410000 */
        /* <DEDUP_REMOVED lines=17> */
.L_x_9771:
[----:B------:R-:W-:Y:S05]  /*5820*/  BSYNC B1 ;  /* 0x0000000000017941 */ /* 0x000fea0003800000 */
.L_x_9770:
[----:B------:R-:W-:Y:S01]  /*5830*/  @P3 HADD2.F32 R222, -RZ, R134.H1_H1 ;  /* 0x30000086ffde3230 */ /* 0x000fe20000004100 */
[----:B------:R-:W-:Y:S01]  /*5840*/  @P3 FMUL.FTZ R244, R250, c[0x0][0x1ec] ;  /* 0x00007b00faf43a20 */ /* 0x000fe20000410000 */
[----:B------:R-:W-:Y:S01]  /*5850*/  @!P4 ISETP.NE.U32.AND P2, PT, RZ, c[0x0][0x218], PT ;  /* 0x00008600ff00ca0c */ /* 0x000fe20003f45070 */
[----:B------:R-:W-:Y:S02]  /*5860*/  BSSY B1, `(.L_x_9772) ;  /* 0x0000012000017945 */ /* 0x000fe40003800000 */
[----:B------:R-:W-:Y:S01]  /*5870*/  @P3 FMUL.FTZ R247, R244, R222 ;  /* 0x000000def4f73220 */ /* 0x000fe20000410000 */
[----:B------:R-:W-:Y:S02]  /*5880*/  @!P4 ISETP.NE.AND.EX P2, PT, RZ, c[0x0][0x21c], PT, P2 ;  /* 0x00008700ff00ca0c */ /* 0x000fe40003f45320 */
[----:B------:R-:W-:Y:S02]  /*5890*/  @P3 F2FP.PACK_AB R222, RZ, R249 ;  /* 0x000000f9ffde323e */ /* 0x000fe400000000ff */
[----:B------:R-:W-:-:S02]  /*58a0*/  @P3 F2FP.PACK_AB R247, RZ, R247 ;  /* 0x000000f7fff7323e */ /* 0x000fc400000000ff */
        /* <DEDUP_REMOVED lines=13> */
.L_x_9773:
[----:B------:R-:W-:Y:S05]  /*5980*/  BSYNC B1 ;  /* 0x0000000000017941 */ /* 0x000fea0003800000 */
.L_x_9772:
[----:B------:R-:W-:Y:S04]  /*5990*/  STL [R1+0x178], R3 ;  /* 0x0001780301007387 */ /* 0x000fe80000100800 */
[----:B------:R-:W-:Y:S04]  /*59a0*/  STL [R1+0x174], R2 ;  /* 0x0001740201007387 */ /* 0x000fe80000100800 */
[----:B------:R1:W-:Y:S04]  /*59b0*/  STL [R1+0x170], R0 ;  /* 0x0001700001007387 */ /* 0x0003e80000100800 */
[----:B-1----:R-:W2:Y:S01]  /*59c0*/  LDL.LU.S16 R0, [R1+0xc] ;  /* 0x00000c0001007983 */ /* 0x002ea20000300600 */
[----:B------:R-:W-:Y:S01]  /*59d0*/  @P3 HADD2.F32 R3, -RZ, R135.H0_H0 ;  /* 0x20000087ff033230 */ /* 0x000fe20000004100 */
[----:B0-----:R-:W-:-:S04]  /*59e0*/  @P3 FMUL.FTZ R247, R249, c[0x0][0x1ec] ;  /* 0x00007b00f9f73a20 */ /* 0x001fc80000410000 */
[----:B------:R-:W-:-:S05]  /*59f0*/  @P3 FMUL.FTZ R3, R247, R3 ;  /* 0x00000003f7033220 */ /* 0x000fca0000410000 */
[----:B------:R-:W-:Y:S02]  /*5a00*/  @P3 F2FP.PACK_AB R2, RZ, R3 ;  /* 0x00000003ff02323e */ /* 0x000fe400000000ff */
        /* <DEDUP_REMOVED lines=24> */
.L_x_9775:
[----:B0-----:R-:W-:Y:S05]  /*5b90*/  BSYNC B1 ;  /* 0x0000000000017941 */ /* 0x001fea0003800000 */
.L_x_9774:
[----:B------:R-:W-:Y:S01]  /*5ba0*/  @P3 HADD2.F32 R222, -RZ, R135.H1_H1 ;  /* 0x30000087ffde3230 */ /* 0x000fe20000004100 */
[----:B------:R-:W-:Y:S01]  /*5bb0*/  @P3 FMUL.FTZ R246, R248, c[0x0][0x1ec] ;  /* 0x00007b00f8f63a20 */ /* 0x000fe20000410000 */
[----:B------:R-:W2:Y:S03]  /*5bc0*/  LDL.LU R223, [R1+0x2c] ;  /* 0x00002c0001df7983 */ /* 0x000ea60000300800 */
[----:B------:R-:W-:-:S05]  /*5bd0*/  @P3 FMUL.FTZ R222, R246, R222 ;  /* 0x000000def6de3220 */ /* 0x000fca0000410000 */
[----:B------:R-:W-:-:S05]  /*5be0*/  @P3 F2FP.PACK_AB R222, RZ, R222 ;  /* 0x000000deffde323e */ /* 0x000fca00000000ff */
        /* <DEDUP_REMOVED lines=17> */
[----:B0-----:R-:W-:Y:S01]  /*5d00*/  @P3 MOV R208, 0x10 ;  /* 0x0000001000d03802 */ /* 0x001fe20000000f00 */
[--C-:B------:R-:W-:Y:S01]  /*5d10*/  @P3 HADD2.F32 R210, -RZ, R187.reuse.H0_H0 ;  /* 0x200000bbffd23230 */ /* 0x100fe20000004100 */
[----:B------:R-:W-:Y:S01]  /*5d20*/  @!P4 ISETP.NE.U32.AND P5, PT, RZ, c[0x0][0x218], PT ;  /* 0x00008600ff00ca0c */ /* 0x000fe20003fa5070 */
[----:B------:R-:W-:Y:S02]  /*5d30*/  @P3 HADD2.F32 R211, -RZ, R187.H1_H1 ;  /* 0x300000bbffd33230 */ /* 0x000fe40000004100 */
[----:B------:R-:W-:Y:S01]  /*5d40*/  @P3 IMAD.WIDE.U32 R208, R208, R245, c[0x0][0x248] ;  /* 0x00009200d0d03625 */ /* 0x000fe200078e00f5 */
[----:B------:R-:W-:Y:S01]  /*5d50*/  IADD3 R245, R219, 0x60, RZ ;  /* 0x00000060dbf57810 */ /* 0x000fe20007ffe0ff */
        /* <DEDUP_REMOVED lines=9> */
[----:B-1----:R-:W-:-:S05]  /*5df0*/  @P3 HADD2.F32 R208, -RZ, R186.H1_H1 ;  /* 0x300000baffd03230 */ /* 0x002fca0000004100 */
        /* <DEDUP_REMOVED lines=15> */
.L_x_9777:
[----:B0-----:R-:W-:Y:S05]  /*5ef0*/  BSYNC B1 ;  /* 0x0000000000017941 */ /* 0x001fea0003800000 */
.L_x_9776:
        /* <DEDUP_REMOVED lines=18> */
.L_x_9779:
[----:B------:R-:W-:Y:S05]  /*6020*/  BSYNC B1 ;  /* 0x0000000000017941 */ /* 0x000fea0003800000 */
.L_x_9778:
        /* <DEDUP_REMOVED lines=22> */
.L_x_9781:
[----:B------:R-:W-:Y:S05]  /*6190*/  BSYNC B1 ;  /* 0x0000000000017941 */ /* 0x000fea0003800000 */
.L_x_9780:
[----:B------:R-:W-:Y:S01]  /*61a0*/  @P3 HADD2.F32 R211, -RZ, R185.H0_H0 ;  /* 0x200000b9ffd33230 */ /* 0x000fe20000004100 */
        /* <DEDUP_REMOVED lines=17> */
.L_x_9783:
[----:B------:R-:W-:Y:S05]  /*62c0*/  BSYNC B1 ;  /* 0x0000000000017941 */ /* 0x000fea0003800000 */
.L_x_9782:
        /* <DEDUP_REMOVED lines=23> */
.L_x_9785:
[----:B------:R-:W-:Y:S05]  /*6440*/  BSYNC B1 ;  /* 0x0000000000017941 */ /* 0x000fea0003800000 */
.L_x_9784:
        /* <DEDUP_REMOVED lines=19> */
.L_x_9787:
[----:B------:R-:W-:Y:S05]  /*6580*/  BSYNC B1 ;  /* 0x0000000000017941 */ /* 0x000fea0003800000 */
.L_x_9786:
[----:B------:R-:W-:Y:S01]  /*6590*/  @P3 HADD2.F32 R247, -RZ, R130.H1_H1 ;  /* 0x30000082fff73230 */ /* 0x000fe20000004100 */
[----:B------:R-:W-:Y:S01]  /*65a0*/  @P3 FMUL.FTZ R244, R250, c[0x0][0x1ec] ;  /* 0x00007b00faf43a20 */ /* 0x000fe20000410000 */
[----:B------:R-:W-:Y:S01]  /*65b0*/  @P3 F2FP.PACK_AB R248, RZ, R248 ;  /* 0x000000f8fff8323e */ /* 0x000fe200000000ff */
[----:B------:R-:W-:Y:S01]  /*65c0*/  BSSY B1, `(.L_x_9788) ;  /* 0x0000013000017945 */ /* 0x000fe20003800000 */
[----:B------:R-:W-:Y:S01]  /*65d0*/  @!P4 ISETP.NE.U32.AND P2, PT, RZ, c[0x0][0x218], PT ;  /* 0x00008600ff00ca0c */ /* 0x000fe20003f45070 */
[----:B------:R-:W-:Y:S02]  /*65e0*/  @P3 FMUL.FTZ R247, R244, R247 ;  /* 0x000000f7f4f73220 */ /* 0x000fe40000410000 */
[----:B------:R0:W-:Y:S01]  /*65f0*/  @P3 STL [R1+0x10], R248 ;  /* 0x000010f801003387 */ /* 0x0001e20000100800 */
[----:B------:R-:W-:Y:S02]  /*6600*/  @!P4 ISETP.NE.AND.EX P2, PT, RZ, c[0x0][0x21c], PT, P2 ;  /* 0x00008700ff00ca0c */ /* 0x000fe40003f45320 */
[----:B------:R-:W-:-:S02]  /*6610*/  @P3 F2FP.PACK_AB R247, RZ, R247 ;  /* 0x000000f7fff7323e */ /* 0x000fc400000000ff */
        /* <DEDUP_REMOVED lines=13> */
.L_x_9789:
[----:B------:R-:W-:Y:S05]  /*66f0*/  BSYNC B1 ;  /* 0x0000000000017941 */ /* 0x000fea0003800000 */
.L_x_9788:
[----:B0-----:R-:W-:Y:S01]  /*6700*/  @P3 HADD2.F32 R248, -RZ, R131.H0_H0 ;  /* 0x20000083fff83230 */ /* 0x001fe20000004100 */
[----:B------:R-:W-:Y:S01]  /*6710*/  @P3 FMUL.FTZ R247, R249, c[0x0][0x1ec] ;  /* 0x00007b00f9f73a20 */ /* 0x000fe20000410000 */
[----:B------:R-:W-:Y:S01]  /*6720*/  @!P4 ISETP.NE.U32.AND P2, PT, RZ, c[0x0][0x218], PT ;  /* 0x00008600ff00ca0c */ /* 0x000fe20003f45070 */
[----:B------:R-:W-:Y:S01]  /*6730*/  BSSY B1, `(.L_x_9790) ;  /* 0x0000014000017945 */ /* 0x000fe20003800000 */
[----:B------:R-:W-:Y:S01]  /*6740*/  @P3 PRMT R196, R246, 0x7610, R196 ;  /* 0x00007610f6c43816 */ /* 0x000fe200000000c4 */
[----:B------:R-:W-:Y:S01]  /*6750*/  @P3 FMUL.FTZ R248, R247, R248 ;  /* 0x000000f8f7f83220 */ /* 0x000fe20000410000 */
[----:B------:R-:W-:Y:S02]  /*6760*/  @!P4 ISETP.NE.AND.EX P2, PT, RZ, c[0x0][0x21c], PT, P2 ;  /* 0x00008700ff00ca0c */ /* 0x000fe40003f45320 */
[----:B------:R-:W-:Y:S02]  /*6770*/  @P3 PRMT R196, R196, 0x5410, R223 ;  /* 0x00005410c4c43816 */ /* 0x000fe400000000df */
[----:B------:R-:W-:-:S02]  /*6780*/  @P3 F2FP.PACK_AB R248, RZ, R248 ;  /* 0x000000f8fff8323e */ /* 0x000fc400000000ff */
        /* <DEDUP_REMOVED lines=14> */
.L_x_9791:
[----:B------:R-:W-:Y:S05]  /*6870*/  BSYNC B1 ;  /* 0x0000000000017941 */ /* 0x000fea0003800000 */
.L_x_9790:
[----:B------:R-:W-:Y:S01]  /*6880*/  @P3 HADD2.F32 R222, -RZ, R131.H1_H1 ;  /* 0x30000083ffde3230 */ /* 0x000fe20000004100 */
[----:B------:R-:W-:Y:S01]  /*6890*/  @P3 FMUL.FTZ R246, R248, c[0x0][0x1ec] ;  /* 0x00007b00f8f63a20 */ /* 0x000fe20000410000 */
[----:B------:R0:W-:Y:S03]  /*68a0*/  STL [R1+0x170], R0 ;  /* 0x0001700001007387 */ /* 0x0001e60000100800 */
[----:B------:R-:W-:-:S05]  /*68b0*/  @P3 FMUL.FTZ R222, R246, R222 ;  /* 0x000000def6de3220 */ /* 0x000fca0000410000 */
[----:B------:R-:W-:Y:S01]  /*68c0*/  @P3 F2FP.PACK_AB R222, RZ, R222 ;  /* 0x000000deffde323e */ /* 0x000fe200000000ff */
        /* <DEDUP_REMOVED lines=24> */
[----:B-1----:R-:W-:Y:S01]  /*6a50*/  @P3 MOV R208, 0x10 ;  /* 0x0000001000d03802 */ /* 0x002fe20000000f00 */
[--C-:B------:R-:W-:Y:S02]  /*6a60*/  @P3 HADD2.F32 R210, -RZ, R187.reuse.H0_H0 ;  /* 0x200000bbffd23230 */ /* 0x100fe40000004100 */
[----:B------:R-:W-:Y:S02]  /*6a70*/  @P3 HADD2.F32 R211, -RZ, R187.H1_H1 ;  /* 0x300000bbffd33230 */ /* 0x000fe40000004100 */
[----:B------:R-:W-:Y:S01]  /*6a80*/  @P3 IMAD.WIDE.U32 R208, R245, R208, c[0x0][0x248] ;  /* 0x00009200f5d03625 */ /* 0x000fe200078e00d0 */
[----:B---3--:R-:W-:-:S04]  /*6a90*/  @P3 PRMT R199, R250, 0x7610, R199 ;  /* 0x00007610fac73816 */ /* 0x008fc800000000c7 */
[----:B--2---:R-:W-:-:S05]  /*6aa0*/  @P3 PRMT R199, R199, 0x5410, R251 ;  /* 0x00005410c7c73816 */ /* 0x004fca00000000fb */
[----:B------:R1:W-:Y:S02]  /*6ab0*/  @P3 STG.E.128 [R208.64], R196 ;  /* 0x000000c4d0003986 */ /* 0x0003e4000c101d04 */
[----:B-1----:R-:W-:-:S05]  /*6ac0*/  @P3 HADD2.F32 R208, -RZ, R186.H1_H1 ;  /* 0x300000baffd03230 */ /* 0x002fca0000004100 */
        /* <DEDUP_REMOVED lines=21> */
.L_x_9793:
[----:B0-----:R-:W-:Y:S05]  /*6c20*/  BSYNC B1 ;  /* 0x0000000000017941 */ /* 0x001fea0003800000 */
.L_x_9792:
[----:B------:R-:W-:Y:S01]  /*6c30*/  @P3 HADD2.F32 R249, -RZ, R124.H0_H0 ;  /* 0x2000007cfff93230 */ /* 0x000fe20000004100 */
[----:B------:R-:W-:Y:S01]  /*6c40*/  @P3 FMUL.FTZ R209, R248, c[0x0][0x1ec] ;  /* 0x00007b00f8d13a20 */ /* 0x000fe20000410000 */
[----:B-----5:R-:W-:Y:S01]  /*6c50*/  @P3 HADD2.F32 R208, -RZ, R184.H0_H0 ;  /* 0x200000b8ffd03230 */ /* 0x020fe20000004100 */
[----:B------:R-:W-:Y:S01]  /*6c60*/  @!P4 ISETP.NE.AND.EX P2, PT, RZ, c[0x0][0x21c], PT, P2 ;  /* 0x00008700ff00ca0c */ /* 0x000fe20003f45320 */
[----:B------:R-:W-:Y:S01]  /*6c70*/  BSSY B1, `(.L_x_9794) ;  /* 0x000000e000017945 */ /* 0x000fe20003800000 */
[----:B------:R-:W-:Y:S01]  /*6c80*/  @!P4 ISETP.NE.U32.AND P5, PT, RZ, c[0x0][0x218], PT ;  /* 0x00008600ff00ca0c */ /* 0x000fe20003fa5070 */
[----:B------:R-:W-:Y:S01]  /*6c90*/  @P3 FMUL.FTZ R249, R209, R249 ;  /* 0x000000f9d1f93220 */ /* 0x000fe20000410000 */
        /* <DEDUP_REMOVED lines=11> */
.L_x_9795:
[----:B------:R-:W-:Y:S05]  /*6d50*/  BSYNC B1 ;  /* 0x0000000000017941 */ /* 0x000fea0003800000 */
.L_x_9794:
[----:B------:R-:W-:Y:S01]  /*6d60*/  @P3 HADD2.F32 R208, -RZ, R124.H1_H1 ;  /* 0x3000007cffd03230 */ /* 0x000fe20000004100 */
[----:B------:R-:W-:Y:S01]  /*6d70*/  @P3 FMUL.FTZ R210, R247, c[0x0][0x1ec] ;  /* 0x00007b00f7d23a20 */ /* 0x000fe20000410000 */
[----:B------:R-:W-:Y:S01]  /*6d80*/  @P3 HADD2.F32 R209, -RZ, R184.H1_H1 ;  /* 0x300000b8ffd13230 */ /* 0x000fe20000004100 */
        /* <DEDUP_REMOVED lines=15> */
.L_x_9797:
[----:B------:R-:W-:Y:S05]  /*6e80*/  BSYNC B1 ;  /* 0x0000000000017941 */ /* 0x000fea0003800000 */
.L_x_9796:
[----:B------:R-:W-:Y:S01]  /*6e90*/  @P3 HADD2.F32 R211, -RZ, R125.H0_H0 ;  /* 0x2000007dffd33230 */ /* 0x000fe20000004100 */
[----:B------:R-:W-:Y:S01]  /*6ea0*/  @P3 FMUL.FTZ R210, R246, c[0x0][0x1ec] ;  /* 0x00007b00f6d23a20 */ /* 0x000fe20000410000 */
[----:B------:R-:W-:Y:S01]  /*6eb0*/  @P3 HADD2.F32 R209, -RZ, R185.H0_H0 ;  /* 0x200000b9ffd13230 */ /* 0x000fe20000004100 */
        /* <DEDUP_REMOVED lines=15> */
.L_x_9799:
[----:B------:R-:W-:Y:S05]  /*6fb0*/  BSYNC B1 ;  /* 0x0000000000017941 */ /* 0x000fea0003800000 */
.L_x_9798:
        /* <DEDUP_REMOVED lines=18> */
.L_x_9801:
[----:B------:R-:W-:Y:S05]  /*70e0*/  BSYNC B1 ;  /* 0x0000000000017941 */ /* 0x000fea0003800000 */
.L_x_9800:
        /* <DEDUP_REMOVED lines=17> */
.L_x_9803:
[----:B------:R-:W-:Y:S05]  /*7200*/  BSYNC B1 ;  /* 0x0000000000017941 */ /* 0x000fea0003800000 */
.L_x_9802:
[----:B-1----:R-:W-:Y:S01]  /*7210*/  @P3 HADD2.F32 R222, -RZ, R126.H1_H1 ;  /* 0x3000007effde3230 */ /* 0x002fe20000004100 */
[----:B------:R-:W-:Y:S01]  /*7220*/  @P3 FMUL.FTZ R210, R223, c[0x0][0x1ec] ;  /* 0x00007b00dfd23a20 */ /* 0x000fe20000410000 */
[----:B------:R-:W-:Y:S01]  /*7230*/  @P3 HADD2.F32 R209, -RZ, R186.H1_H1 ;  /* 0x300000baffd13230 */ /* 0x000fe20000004100 */
[----:B------:R-:W-:Y:S01]  /*7240*/  @!P4 ISETP.NE.U32.AND P2, PT, RZ, c[0x0][0x218], PT ;  /* 0x00008600ff00ca0c */ /* 0x000fe20003f45070 */
[----:B------:R-:W-:Y:S01]  /*7250*/  BSSY B1, `(.L_x_9804) ;  /* 0x0000018000017945 */ /* 0x000fe20003800000 */
[----:B------:R-:W-:Y:S01]  /*7260*/  @P3 FMUL.FTZ R222, R210, R222 ;  /* 0x000000ded2de3220 */ /* 0x000fe20000410000 */
[----:B------:R-:W-:Y:S01]  /*7270*/  SEL R190, R246, R190, P1 ;  /* 0x000000bef6be7207 */ /* 0x000fe20000800000 */
[----:B------:R-:W-:Y:S01]  /*7280*/  @P3 FFMA.FTZ R73, R209, R210, R73 ;  /* 0x000000d2d1493223 */ /* 0x000fe20000010049 */
[----:B------:R-:W-:Y:S02]  /*7290*/  @P3 F2FP.PACK_AB R210, RZ, R251 ;  /* 0x000000fbffd2323e */ /* 0x000fe400000000ff */
[----:B------:R-:W0:Y:S01]  /*72a0*/  LDC.U8 R251, c[0x0][0x1f0] ;  /* 0x00007c00fffb7b82 */ /* 0x000e220000000000 */
[----:B------:R-:W-:-:S02]  /*72b0*/  @!P4 ISETP.NE.AND.EX P2, PT, RZ, c[0x0][0x21c], PT, P2 ;  /* 0x00008700ff00ca0c */ /* 0x000fc40003f45320 */
[----:B------:R-:W-:Y:S02]  /*72c0*/  @P3 F2FP.PACK_AB R209, RZ, R211 ;  /* 0x000000d3ffd1323e */ /* 0x000fe400000000ff */
[----:B------:R-:W-:Y:S02]  /*72d0*/  @P3 F2FP.PACK_AB R249, RZ, R249 ;  /* 0x000000f9fff9323e */ /* 0x000fe400000000ff */
[----:B------:R-:W-:Y:S02]  /*72e0*/  @P3 F2FP.PACK_AB R208, RZ, R208 ;  /* 0x000000d0ffd0323e */ /* 0x000fe400000000ff */
[----:B------:R-:W-:Y:S02]  /*72f0*/  @P3 F2FP.PACK_AB R211, RZ, R250 ;  /* 0x000000faffd3323e */ /* 0x000fe400000000ff */
[----:B------:R-:W-:Y:S02]  /*7300*/  @P3 F2FP.PACK_AB R222, RZ, R222 ;  /* 0x000000deffde323e */ /* 0x000fe400000000ff */
[----:B------:R-:W-:-:S02]  /*7310*/  SEL R188, R248, R188, P1 ;  /* 0x000000bcf8bc7207 */ /* 0x000fc40000800000 */
[----:B------:R-:W-:Y:S02]  /*7320*/  SEL R189, R247, R189, P1 ;  /* 0x000000bdf7bd7207 */ /* 0x000fe40000800000 */
[----:B------:R-:W-:Y:S01]  /*7330*/  @!P4 FSEL R246, R182, RZ, P2 ;  /* 0x000000ffb6f6c208 */ /* 0x000fe20001000000 */
        /* <DEDUP_REMOVED lines=9> */
.L_x_9805:
[----:B------:R-:W-:Y:S05]  /*73d0*/  BSYNC B1 ;  /* 0x0000000000017941 */ /* 0x000fea0003800000 */
.L_x_9804:
[----:B------:R-:W-:Y:S01]  /*73e0*/  @P3 HADD2.F32 R250, -RZ, R127.H0_H0 ;  /* 0x2000007ffffa3230 */ /* 0x000fe20000004100 */
[----:B------:R-:W-:Y:S01]  /*73f0*/  @P3 FMUL.FTZ R247, R246, c[0x0][0x1ec] ;  /* 0x00007b00f6f73a20 */ /* 0x000fe20000410000 */
[----:B------:R-:W-:Y:S01]  /*7400*/  @!P4 ISETP.NE.U32.AND P2, PT, RZ, c[0x0][0x218], PT ;  /* 0x00008600ff00ca0c */ /* 0x000fe20003f45070 */
[----:B------:R-:W-:Y:S01]  /*7410*/  @P3 HADD2.F32 R248, -RZ, R187.H0_H0 ;  /* 0x200000bbfff83230 */ /* 0x000fe20000004100 */
[----:B------:R-:W-:Y:S01]  /*7420*/  @P3 PRMT R196, R249, 0x7610, R196 ;  /* 0x00007610f9c43816 */ /* 0x000fe200000000c4 */
[----:B------:R-:W-:Y:S01]  /*7430*/  @P3 FMUL.FTZ R250, R247, R250 ;  /* 0x000000faf7fa3220 */ /* 0x000fe20000410000 */
[----:B------:R-:W-:Y:S01]  /*7440*/  @P3 PRMT R197, R209, 0x7610, R197 ;  /* 0x00007610d1c53816 */ /* 0x000fe200000000c5 */
[----:B------:R-:W-:Y:S01]  /*7450*/  BSSY B1, `(.L_x_9806) ;  /* 0x0000017000017945 */ /* 0x000fe20003800000 */
[----:B------:R-:W-:Y:S01]  /*7460*/  @!P4 ISETP.NE.AND.EX P2, PT, RZ, c[0x0][0x21c], PT, P2 ;  /* 0x00008700ff00ca0c */ /* 0x000fe20003f45320 */
[----:B------:R-:W-:Y:S01]  /*7470*/  @P3 FFMA.FTZ R74, R248, R247, R74 ;  /* 0x000000f7f84a3223 */ /* 0x000fe2000001004a */
[----:B------:R-:W-:-:S02]  /*7480*/  @P3 F2FP.PACK_AB R250, RZ, R250 ;  /* 0x000000fafffa323e */ /* 0x000fc400000000ff */
[----:B------:R-:W-:Y:S02]  /*7490*/  @P3 PRMT R198, R211, 0x7610, R198 ;  /* 0x00007610d3c63816 */ /* 0x000fe400000000c6 */
[----:B------:R-:W-:Y:S02]  /*74a0*/  @P3 PRMT R196, R196, 0x5410, R208 ;  /* 0x00005410c4c43816 */ /* 0x000fe400000000d0 */
        /* <DEDUP_REMOVED lines=17> */
.L_x_9807:
[----:B------:R-:W-:Y:S05]  /*75c0*/  BSYNC B1 ;  /* 0x0000000000017941 */ /* 0x000fea0003800000 */
.L_x_9806:
[C---:B------:R-:W-:Y:S01]  /*75d0*/  SEL R195, R208.reuse, R195, P1 ;  /* 0x000000c3d0c37207 */ /* 0x040fe20000800000 */
[----:B------:R-:W-:Y:S01]  /*75e0*/  @P3 HADD2.F32 R0, -RZ, R187.H1_H1 ;  /* 0x300000bbff003230 */ /* 0x000fe20000004100 */
[----:B------:R-:W-:Y:S01]  /*75f0*/  @P3 FMUL.FTZ R208, R208, c[0x0][0x1ec] ;  /* 0x00007b00d0d03a20 */ /* 0x000fe20000410000 */
[----:B------:R-:W-:-:S03]  /*7600*/  @P0 MOV R209, 0x20 ;  /* 0x0000002000d10802 */ /* 0x000fc60000000f00 */
[----:B------:R-:W-:Y:S01]  /*7610*/  @P3 FFMA.FTZ R75, R0, R208, R75 ;  /* 0x000000d0004b3223 */ /* 0x000fe2000001004b */
[----:B------:R-:W-:-:S05]  /*7620*/  @P3 HADD2.F32 R0, -RZ, R127.H1_H1 ;  /* 0x3000007fff003230 */ /* 0x000fca0000004100 */
[----:B------:R-:W-:Y:S01]  /*7630*/  @P3 FMUL.FTZ R0, R208, R0 ;  /* 0x00000000d0003220 */ /* 0x000fe20000410000 */
[----:B------:R-:W-:-:S04]  /*7640*/  @P0 IADD3 R208, R2, 0x80, RZ ;  /* 0x0000008002d00810 */ /* 0x000fc80007ffe0ff */
[----:B------:R-:W-:Y:S01]  /*7650*/  @P3 F2FP.PACK_AB R0, RZ, R0 ;  /* 0x00000000ff00323e */ /* 0x000fe200000000ff */
[----:B------:R-:W-:-:S03]  /*7660*/  @P0 IMAD.WIDE.U32 R208, R208, R209, c[0x0][0x258] ;  /* 0x00009600d0d00625 */ /* 0x000fc600078e00d1 */
[----:B------:R-:W-:Y:S02]  /*7670*/  @P3 PRMT R199, R199, 0x5410, R0 ;  /* 0x00005410c7c73816 */ /* 0x000fe40000000000 */
[----:B------:R-:W-:Y:S01]  /*7680*/  @P0 STG.E.128 [R208.64], R188 ;  /* 0x000000bcd0000986 */ /* 0x000fe2000c101d04 */
[----:B------:R-:W-:-:S03]  /*7690*/  MOV R0, c[0x0][0x160] ;  /* 0x0000580000007a02 */ /* 0x000fc60000000f00 */
[----:B------:R1:W-:Y:S01]  /*76a0*/  @P0 STG.E.128 [R208.64+0x10], R192 ;  /* 0x000010c0d0000986 */ /* 0x0003e2000c101d04 */
[----:B------:R-:W-:-:S04]  /*76b0*/  LEA R252, R0, R252, 0x2 ;  /* 0x000000fc00fc7211 */ /* 0x000fc800078e10ff */
[----:B------:R-:W-:Y:S02]  /*76c0*/  ISETP.GE.AND P0, PT, R252, c[0x0][0x164], PT ;  /* 0x00005900fc007a0c */ /* 0x000fe40003f06270 */
[----:B-1----:R-:W-:-:S05]  /*76d0*/  @P3 MOV R208, 0x10 ;  /* 0x0000001000d03802 */ /* 0x002fca0000000f00 */
[----:B------:R-:W-:-:S05]  /*76e0*/  @P3 IMAD.WIDE.U32 R208, R219, R208, c[0x0][0x248] ;  /* 0x00009200dbd03625 */ /* 0x000fca00078e00d0 */
[----:B------:R1:W-:Y:S02]  /*76f0*/  @P3 STG.E.128 [R208.64], R196 ;  /* 0x000000c4d0003986 */ /* 0x0003e4000c101d04 */
[----:B01----:R-:W-:Y:S01]  /*7700*/  @P0 CALL.REL.NOINC `(.L_x_9722) ;  /* 0x0000001000000944 */ /* 0x003fe20003c00000 */
[----:B------:R-:W-:Y:S05]  /*7710*/  BRA `(.L_x_9808) ;  /* 0xffff972000007947 */ /* 0x000fea000383ffff */
.L_x_9722:
[----:B------:R-:W-:Y:S05]  /*7720*/  BSYNC B0 ;  /* 0x0000000000007941 */ /* 0x000fea0003800000 */
.L_x_9720:
        /* <DEDUP_REMOVED lines=325> */
.L_x_9726:
[----:B------:R-:W-:Y:S01]  /*8b80*/  HFMA2.MMA R219, -RZ, RZ, 0, 5.9604644775390625e-08 ;  /* 0x00000001ffdb7435 */ /* 0x000fe200000001ff */
[----:B------:R-:W-:-:S02]  /*8b90*/  MOV R209, R211 ;  /* 0x000000d300d17202 */ /* 0x000fc40000000f00 */
[----:B------:R-:W-:Y:S02]  /*8ba0*/  MOV R222, 0x1f ;  /* 0x0000001f00de7802 */ /* 0x000fe40000000f00 */
[----:B------:R-:W-:Y:S02]  /*8bb0*/  MOV R221, 0xffffffff ;  /* 0xffffffff00dd7802 */ /* 0x000fe40000000f00 */
[----:B------:R-:W-:Y:S02]  /*8bc0*/  MOV R208, 0x8be0 ;  /* 0x00008be000d07802 */ /* 0x000fe40000000f00 */
[----:B-----5:R-:W-:Y:S05]  /*8bd0*/  CALL.REL.NOINC `($__internal_127_$__cuda_sm70_shflsync_bfly_p) ;  /* 0x0000046000007944 */ /* 0x020fea0003c00000 */
[----:B-1----:R-:W-:Y:S01]  /*8be0*/  MOV R220, R219 ;  /* 0x000000db00dc7202 */ /* 0x002fe20000000f00 */
[----:B------:R-:W-:Y:S05]  /*8bf0*/  BRA `(.L_x_9809) ;  /* 0xffffa7b000007947 */ /* 0x000fea000383ffff */
.L_x_9727:
[----:B------:R-:W-:Y:S01]  /*8c00*/  HFMA2.MMA R219, -RZ, RZ, 0, 5.9604644775390625e-08 ;  /* 0x00000001ffdb7435 */ /* 0x000fe200000001ff */
[----:B------:R-:W-:Y:S02]  /*8c10*/  MOV R209, R210 ;  /* 0x000000d200d17202 */ /* 0x000fe40000000f00 */
[----:B------:R-:W-:Y:S02]  /*8c20*/  MOV R222, 0x1f ;  /* 0x0000001f00de7802 */ /* 0x000fe40000000f00 */
[----:B------:R-:W-:-:S02]  /*8c30*/  MOV R221, 0xffffffff ;  /* 0xffffffff00dd7802 */ /* 0x000fc40000000f00 */
[----:B------:R-:W-:Y:S02]  /*8c40*/  MOV R208, 0x8c60 ;  /* 0x00008c6000d07802 */ /* 0x000fe40000000f00 */
[----:B01---5:R-:W-:Y:S05]  /*8c50*/  CALL.REL.NOINC `($__internal_127_$__cuda_sm70_shflsync_bfly_p) ;  /* 0x000003e000007944 */ /* 0x023fea0003c00000 */
[----:B------:R-:W-:Y:S01]  /*8c60*/  FADD.FTZ R211, R220, R211 ;  /* 0x000000d3dcd37221 */ /* 0x000fe20000010000 */
[----:B------:R-:W-:Y:S01]  /*8c70*/  MOV R222, 0x1f ;  /* 0x0000001f00de7802 */ /* 0x000fe20000000f00 */
[----:B-1----:R-:W-:Y:S01]  /*8c80*/  FADD.FTZ R210, R210, R219 ;  /* 0x000000dbd2d27221 */ /* 0x002fe20000010000 */
[----:B------:R-:W-:Y:S01]  /*8c90*/  HFMA2.MMA R219, -RZ, RZ, 0, 1.1920928955078125e-07 ;  /* 0x00000002ffdb7435 */ /* 0x000fe200000001ff */
[----:B------:R-:W-:Y:S02]  /*8ca0*/  MOV R221, 0xffffffff ;  /* 0xffffffff00dd7802 */ /* 0x000fe40000000f00 */
[----:B------:R-:W-:Y:S02]  /*8cb0*/  MOV R209, R211 ;  /* 0x000000d300d17202 */ /* 0x000fe40000000f00 */
[----:B------:R-:W-:Y:S02]  /*8cc0*/  MOV R208, 0x8ce0 ;  /* 0x00008ce000d07802 */ /* 0x000fe40000000f00 */
[----:B------:R-:W-:Y:S05]  /*8cd0*/  CALL.REL.NOINC `($__internal_127_$__cuda_sm70_shflsync_bfly_p) ;  /* 0x0000036000007944 */ /* 0x000fea0003c00000 */
[----:B-1----:R-:W-:Y:S01]  /*8ce0*/  MOV R220, R219 ;  /* 0x000000db00dc7202 */ /* 0x002fe20000000f00 */
[----:B------:R-:W-:Y:S01]  /*8cf0*/  HFMA2.MMA R219, -RZ, RZ, 0, 1.1920928955078125e-07 ;  /* 0x00000002ffdb7435 */ /* 0x000fe200000001ff */
[----:B------:R-:W-:-:S02]  /*8d00*/  MOV R209, R210 ;  /* 0x000000d200d17202 */ /* 0x000fc40000000f00 */
[----:B------:R-:W-:Y:S02]  /*8d10*/  MOV R222, 0x1f ;  /* 0x0000001f00de7802 */ /* 0x000fe40000000f00 */
[----:B------:R-:W-:Y:S02]  /*8d20*/  MOV R221, 0xffffffff ;  /* 0xffffffff00dd7802 */ /* 0x000fe40000000f00 */
[----:B------:R-:W-:Y:S02]  /*8d30*/  MOV R208, 0x8d50 ;  /* 0x00008d5000d07802 */ /* 0x000fe40000000f00 */
[----:B------:R-:W-:Y:S05]  /*8d40*/  CALL.REL.NOINC `($__internal_127_$__cuda_sm70_shflsync_bfly_p) ;  /* 0x000002f000007944 */ /* 0x000fea0003c00000 */
[----:B------:R-:W-:Y:S01]  /*8d50*/  FADD.FTZ R211, R220, R211 ;  /* 0x000000d3dcd37221 */ /* 0x000fe20000010000 */
[----:B------:R-:W-:Y:S01]  /*8d60*/  MOV R222, 0x1f ;  /* 0x0000001f00de7802 */ /* 0x000fe20000000f00 */
[----:B-1----:R-:W-:Y:S01]  /*8d70*/  FADD.FTZ R210, R210, R219 ;  /* 0x000000dbd2d27221 */ /* 0x002fe20000010000 */
[----:B------:R-:W-:Y:S01]  /*8d80*/  HFMA2.MMA R219, -RZ, RZ, 0, 2.384185791015625e-07 ;  /* 0x00000004ffdb7435 */ /* 0x000fe200000001ff */
[----:B------:R-:W-:Y:S02]  /*8d90*/  MOV R221, 0xffffffff ;  /* 0xffffffff00dd7802 */ /* 0x000fe40000000f00 */
[----:B------:R-:W-:-:S02]  /*8da0*/  MOV R209, R211 ;  /* 0x000000d300d17202 */ /* 0x000fc40000000f00 */
[----:B------:R-:W-:Y:S02]  /*8db0*/  MOV R208, 0x8dd0 ;  /* 0x00008dd000d07802 */ /* 0x000fe40000000f00 */
[----:B------:R-:W-:Y:S05]  /*8dc0*/  CALL.REL.NOINC `($__internal_127_$__cuda_sm70_shflsync_bfly_p) ;  /* 0x0000027000007944 */ /* 0x000fea0003c00000 */
[----:B-1----:R-:W-:Y:S01]  /*8dd0*/  MOV R220, R219 ;  /* 0x000000db00dc7202 */ /* 0x002fe20000000f00 */
[----:B------:R-:W-:Y:S01]  /*8de0*/  HFMA2.MMA R219, -RZ, RZ, 0, 2.384185791015625e-07 ;  /* 0x00000004ffdb7435 */ /* 0x000fe200000001ff */
[----:B------:R-:W-:Y:S02]  /*8df0*/  MOV R209, R210 ;  /* 0x000000d200d17202 */ /* 0x000fe40000000f00 */
[----:B------:R-:W-:Y:S02]  /*8e00*/  MOV R222, 0x1f ;  /* 0x0000001f00de7802 */ /* 0x000fe40000000f00 */
[----:B------:R-:W-:Y:S02]  /*8e10*/  MOV R221, 0xffffffff ;  /* 0xffffffff00dd7802 */ /* 0x000fe40000000f00 */
[----:B------:R-:W-:Y:S02]  /*8e20*/  MOV R208, 0x8e40 ;  /* 0x00008e4000d07802 */ /* 0x000fe40000000f00 */
[----:B------:R-:W-:Y:S05]  /*8e30*/  CALL.REL.NOINC `($__internal_127_$__cuda_sm70_shflsync_bfly_p) ;  /* 0x0000020000007944 */ /* 0x000fea0003c00000 */
[----:B------:R-:W-:Y:S01]  /*8e40*/  FADD.FTZ R220, R220, R211 ;  /* 0x000000d3dcdc7221 */ /* 0x000fe20000010000 */
[----:B------:R-:W-:Y:S01]  /*8e50*/  MOV R222, 0x1f ;  /* 0x0000001f00de7802 */ /* 0x000fe20000000f00 */
[----:B-1----:R-:W-:Y:S01]  /*8e60*/  FADD.FTZ R211, R210, R219 ;  /* 0x000000dbd2d37221 */ /* 0x002fe20000010000 */
[----:B------:R-:W-:Y:S01]  /*8e70*/  HFMA2.MMA R219, -RZ, RZ, 0, 4.76837158203125e-07 ;  /* 0x00000008ffdb7435 */ /* 0x000fe200000001ff */
[----:B------:R-:W-:-:S02]  /*8e80*/  MOV R221, 0xffffffff ;  /* 0xffffffff00dd7802 */ /* 0x000fc40000000f00 */
[----:B------:R-:W-:Y:S02]  /*8e90*/  MOV R209, R220 ;  /* 0x000000dc00d17202 */ /* 0x000fe40000000f00 */
[----:B------:R-:W-:Y:S02]  /*8ea0*/  MOV R208, 0x8ec0 ;  /* 0x00008ec000d07802 */ /* 0x000fe40000000f00 */
[----:B------:R-:W-:Y:S05]  /*8eb0*/  CALL.REL.NOINC `($__internal_127_$__cuda_sm70_shflsync_bfly_p) ;  /* 0x0000018000007944 */ /* 0x000fea0003c00000 */
[----:B-1----:R-:W-:Y:S01]  /*8ec0*/  MOV R210, R219 ;  /* 0x000000db00d27202 */ /* 0x002fe20000000f00 */
[----:B------:R-:W-:Y:S01]  /*8ed0*/  HFMA2.MMA R219, -RZ, RZ, 0, 4.76837158203125e-07 ;  /* 0x00000008ffdb7435 */ /* 0x000fe200000001ff */
[----:B------:R-:W-:Y:S02]  /*8ee0*/  MOV R209, R211 ;  /* 0x000000d300d17202 */ /* 0x000fe40000000f00 */
[----:B------:R-:W-:Y:S02]  /*8ef0*/  MOV R222, 0x1f ;  /* 0x0000001f00de7802 */ /* 0x000fe40000000f00 */
[----:B------:R-:W-:Y:S02]  /*8f00*/  MOV R221, 0xffffffff ;  /* 0xffffffff00dd7802 */ /* 0x000fe40000000f00 */
[----:B------:R-:W-:-:S02]  /*8f10*/  MOV R208, 0x8f30 ;  /* 0x00008f3000d07802 */ /* 0x000fc40000000f00 */
[----:B------:R-:W-:Y:S05]  /*8f20*/  CALL.REL.NOINC `($__internal_127_$__cuda_sm70_shflsync_bfly_p) ;  /* 0x0000011000007944 */ /* 0x000fea0003c00000 */
[----:B------:R-:W-:Y:S01]  /*8f30*/  FADD.FTZ R210, R210, R220 ;  /* 0x000000dcd2d27221 */ /* 0x000fe20000010000 */
[----:B------:R-:W-:Y:S01]  /*8f40*/  MOV R222, 0x1f ;  /* 0x0000001f00de7802 */ /* 0x000fe20000000f00 */
[----:B-1----:R-:W-:Y:S01]  /*8f50*/  FADD.FTZ R211, R211, R219 ;  /* 0x000000dbd3d37221 */ /* 0x002fe20000010000 */
[----:B------:R-:W-:Y:S01]  /*8f60*/  HFMA2.MMA R219, -RZ, RZ, 0, 9.5367431640625e-07 ;  /* 0x00000010ffdb7435 */ /* 0x000fe200000001ff */
[----:B------:R-:W-:-:S02]  /*8f70*/  MOV R221, 0xffffffff ;  /* 0xffffffff00dd7802 */ /* 0x000fc40000000f00 */
[----:B------:R-:W-:Y:S02]  /*8f80*/  MOV R209, R210 ;  /* 0x000000d200d17202 */ /* 0x000fe40000000f00 */
[----:B------:R-:W-:Y:S02]  /*8f90*/  MOV R208, 0x8fb0 ;  /* 0x00008fb000d07802 */ /* 0x000fe40000000f00 */
[----:B------:R-:W-:Y:S05]  /*8fa0*/  CALL.REL.NOINC `($__internal_127_$__cuda_sm70_shflsync_bfly_p) ;  /* 0x0000009000007944 */ /* 0x000fea0003c00000 */
[----:B-1----:R-:W-:Y:S01]  /*8fb0*/  MOV R220, R219 ;  /* 0x000000db00dc7202 */ /* 0x002fe20000000f00 */
[----:B------:R-:W-:Y:S01]  /*8fc0*/  HFMA2.MMA R219, -RZ, RZ, 0, 9.5367431640625e-07 ;  /* 0x00000010ffdb7435 */ /* 0x000fe200000001ff */
[----:B------:R-:W-:Y:S02]  /*8fd0*/  MOV R209, R211 ;  /* 0x000000d300d17202 */ /* 0x000fe40000000f00 */
[----:B------:R-:W-:Y:S02]  /*8fe0*/  MOV R222, 0x1f ;  /* 0x0000001f00de7802 */ /* 0x000fe40000000f00 */
[----:B------:R-:W-:Y:S02]  /*8ff0*/  MOV R221, 0xffffffff ;  /* 0xffffffff00dd7802 */ /* 0x000fe40000000f00 */
[----:B------:R-:W-:-:S02]  /*9000*/  MOV R208, 0x9020 ;  /* 0x0000902000d07802 */ /* 0x000fc40000000f00 */
[----:B------:R-:W-:Y:S05]  /*9010*/  CALL.REL.NOINC `($__internal_127_$__cuda_sm70_shflsync_bfly_p) ;  /* 0x0000002000007944 */ /* 0x000fea0003c00000 */
[----:B-1----:R-:W-:Y:S01]  /*9020*/  MOV R221, R219 ;  /* 0x000000db00dd7202 */ /* 0x002fe20000000f00 */
[----:B------:R-:W-:Y:S05]  /*9030*/  BRA `(.L_x_9810) ;  /* 0xffffa49000007947 */ /* 0x000fea000383ffff */
        .weak           $__internal_127_$__cuda_sm70_shflsync_bfly_p
        .type           $__internal_127_$__cuda_sm70_shflsync_bfly_p,@function
        .size           $__internal_127_$__cuda_sm70_shflsync_bfly_p,(.L_x_15009 - $__internal_127_$__cuda_sm70_shflsync_bfly_p)
$__internal_127_$__cuda_sm70_shflsync_bfly_p:
[----:B------:R-:W-:Y:S04]  /*9040*/  WARPSYNC R221 ;  /* 0x000000dd00007348 */ /* 0x000fe80003800000 */
[----:B------:R0:W1:Y:S02]  /*9050*/  SHFL.BFLY PT, R219, R209, R219, R222 ;  /* 0x0c0000dbd1db7389 */ /* 0x00006400000e00de */
[----:B0-----:R-:W-:-:S06]  /*9060*/  HFMA2.MMA R209, -RZ, RZ, 0, 0 ;  /* 0x00000000ffd17435 */ /* 0x001fcc00000001ff */
[----:B------:R-:W-:Y:S05]  /*9070*/  RET.REL.NODEC R208 `(_ZN10layer_norm13ln_bwd_kernelINS_13Kernel_traitsI6__halfS2_fS2_fjLj1280ELj1ELj4ELj1ELj16ENS_18Kernel_traits_baseILj1280ES2_S2_fS2_fjLj128EEEEELb0ELb1ELb1ELb1EEEvNS_9BwdParamsE) ;  /* 0xffff6f80d0007950 */ /* 0x000fea0003c3ffff */
.L_x_9811:
        /* <DEDUP_REMOVED lines=16> */
.L_x_15009:


//--------------------- .text._ZN10layer_norm13ln_bwd_kernelINS_13Kernel_traitsI6__halfS2_fS2_fjLj1280ELj1ELj4ELj1ELj16ENS_18Kernel_traits_baseILj1280ES2_S2_fS2_fjLj128EEEEELb1ELb0ELb0ELb0EEEvNS_9BwdParamsE --------------------------
	.section	.text._ZN10layer_norm13ln_bwd_kernelINS_13Kernel_traitsI6__halfS2_fS2_fjLj1280ELj1ELj4ELj1ELj16ENS_18Kernel_traits_baseILj1280ES2_S2_fS2_fjLj128EEEEELb1ELb0ELb0ELb0EEEvNS_9BwdParamsE,"ax",@progbits
	.sectioninfo	@"SHI_REGISTERS=255"
	.align	128
        .global         _ZN10layer_norm13ln_bwd_kernelINS_13Kernel_traitsI6__halfS2_fS2_fjLj1280ELj1ELj4ELj1ELj16ENS_18Kernel_traits_baseILj1280ES2_S2_fS2_fjLj128EEEEELb1ELb0ELb0ELb0EEEvNS_9BwdParamsE
        .type           _ZN10layer_norm13ln_bwd_kernelINS_13Kernel_traitsI6__halfS2_fS2_fjLj1280ELj1ELj4ELj1ELj16ENS_18Kernel_traits_baseILj1280ES2_S2_fS2_fjLj128EEEEELb1ELb0ELb0ELb0EEEvNS_9BwdParamsE,@function
        .size           _ZN10layer_norm13ln_bwd_kernelINS_13Kernel_traitsI6__halfS2_fS2_fjLj1280ELj1ELj4ELj1ELj16ENS_18Kernel_traits_baseILj1280ES2_S2_fS2_fjLj128EEEEELb1ELb0ELb0ELb0EEEvNS_9BwdParamsE,(.L_x_15010 - _ZN10layer_norm13ln_bwd_kernelINS_13Kernel_traitsI6__halfS2_fS2_fjLj1280ELj1ELj4ELj1ELj16ENS_18Kernel_traits_baseILj1280ES2_S2_fS2_fjLj128EEEEELb1ELb0ELb0ELb0EEEvNS_9BwdParamsE)
        .other          _ZN10layer_norm13ln_bwd_kernelINS_13Kernel_traitsI6__halfS2_fS2_fjLj1280ELj1ELj4ELj1ELj16ENS_18Kernel_traits_baseILj1280ES2_S2_fS2_fjLj128EEEEELb1ELb0ELb0ELb0EEEvNS_9BwdParamsE,@"STO_CUDA_ENTRY STV_DEFAULT"
_ZN10layer_norm13ln_bwd_kernelINS_13Kernel_traitsI6__halfS2_fS2_fjLj1280ELj1ELj4ELj1ELj16ENS_18Kernel_traits_baseILj1280ES2_S2_fS2_fjLj128EEEEELb1ELb0ELb0ELb0EEEvNS_9BwdParamsE:
.text._ZN10layer_norm13ln_bwd_kernelINS_13Kernel_traitsI6__halfS2_fS2_fjLj1280ELj1ELj4ELj1ELj16ENS_18Kernel_traits_baseILj1280ES2_S2_fS2_fjLj128EEEEELb1ELb0ELb0ELb0EEEvNS_9BwdParamsE:
        /* <DEDUP_REMOVED lines=85> */
[----:B------:R-:W-:Y:S02]  /*0550*/  HADD2.F32 R252, -RZ, R9.H1_H1 ;  /* 0x30000009fffc7230 */ /* 0x000fe40000004100 */
[--C-:B------:R-:W-:Y:S01]  /*0560*/  HADD2.F32 R251, -RZ, R10.reuse.H0_H0 ;  /* 0x2000000afffb7230 */ /* 0x100fe20000004100 */
[----:B------:R1:W-:Y:S01]  /*0570*/  STL [R1+0x64], R16 ;  /* 0x0000641001007387 */ /* 0x0003e20000100800 */
[----:B------:R-:W-:Y:S02]  /*0580*/  HADD2.F32 R250, -RZ, R10.H1_H1 ;  /* 0x3000000afffa7230 */ /* 0x000fe40000004100 */
[--C-:B------:R-:W-:Y:S01]  /*0590*/  HADD2.F32 R249, -RZ, R11.reuse.H0_H0 ;  /* 0x2000000bfff97230 */ /* 0x100fe20000004100 */
[----:B------:R2:W-:Y:S01]  /*05a0*/  STL [R1+0x60], R0 ;  /* 0x0000600001007387 */ /* 0x0005e20000100800 */
[----:B------:R-:W-:-:S02]  /*05b0*/  HADD2.F32 R248, -RZ, R11.H1_H1 ;  /* 0x3000000bfff87230 */ /* 0x000fc40000004100 */
[----:B0-----:R-:W-:Y:S02]  /*05c0*/  HADD2.F32 R17, -RZ, R29.H1_H1 ;  /* 0x3000001dff117230 */ /* 0x001fe40000004100 */
[----:B------:R-:W-:Y:S02]  /*05d0*/  HADD2.F32 R247, -RZ, R4.H0_H0 ;  /* 0x20000004fff77230 */ /* 0x000fe40000004100 */
[----:B-1----:R-:W-:Y:S01]  /*05e0*/  HADD2.F32 R16, -RZ, R30.H0_H0 ;  /* 0x2000001eff107230 */ /* 0x002fe20000004100 */
[----:B------:R0:W-:Y:S01]  /*05f0*/  STL [R1+0x5c], R17 ;  /* 0x00005c1101007387 */ /* 0x0001e20000100800 */
[----:B------:R-:W-:Y:S02]  /*0600*/  HADD2.F32 R246, -RZ, R4.H1_H1 ;  /* 0x30000004fff67230 */ /* 0x000fe40000004100 */
[----:B--2---:R-:W-:Y:S01]  /*0610*/  HADD2.F32 R0, -RZ, R30.H1_H1 ;  /* 0x3000001eff007230 */ /* 0x004fe20000004100 */
[----:B------:R1:W-:Y:S01]  /*0620*/  STL [R1+0x58], R16 ;  /* 0x0000581001007387 */ /* 0x0003e20000100800 */
[----:B------:R-:W-:-:S02]  /*0630*/  HADD2.F32 R245, -RZ, R5.H0_H0 ;  /* 0x20000005fff57230 */ /* 0x000fc40000004100 */
[----:B------:R-:W-:Y:S01]  /*0640*/  HADD2.F32 R244, -RZ, R5.H1_H1 ;  /* 0x30000005fff47230 */ /* 0x000fe20000004100 */
[----:B------:R2:W-:Y:S01]  /*0650*/  STL [R1+0x54], R0 ;  /* 0x0000540001007387 */ /* 0x0005e20000100800 */
[--C-:B------:R-:W-:Y:S02]  /*0660*/  HADD2.F32 R243, -RZ, R6.reuse.H0_H0 ;  /* 0x20000006fff37230 */ /* 0x100fe40000004100 */
[--C-:B0-----:R-:W-:Y:S02]  /*0670*/  HADD2.F32 R17, -RZ, R31.reuse.H0_H0 ;  /* 0x2000001fff117230 */ /* 0x101fe40000004100 */
[----:B------:R-:W-:Y:S02]  /*0680*/  HADD2.F32 R242, -RZ, R6.H1_H1 ;  /* 0x30000006fff27230 */ /* 0x000fe40000004100 */
[----:B-1----:R-:W-:Y:S01]  /*0690*/  HADD2.F32 R16, -RZ, R31.H1_H1 ;  /* 0x3000001fff107230 */ /* 0x002fe20000004100 */
[----:B------:R0:W-:Y:S01]  /*06a0*/  STL [R1+0x50], R17 ;  /* 0x0000501101007387 */ /* 0x0001e20000100800 */
[----:B------:R-:W-:-:S02]  /*06b0*/  HADD2.F32 R241, -RZ, R7.H0_H0 ;  /* 0x20000007fff17230 */ /* 0x000fc40000004100 */
        /* <DEDUP_REMOVED lines=18> */
[----:B------:R-:W-:Y:S01]  /*07e0*/  STL [R1+0x2c], R17 ;  /* 0x00002c1101007387 */ /* 0x000fe20000100800 */
[----:B--2---:R-:W-:-:S03]  /*07f0*/  HADD2.F32 R0, -RZ, R12.H1_H1 ;  /* 0x3000000cff007230 */ /* 0x004fc60000004100 */
[----:B------:R-:W-:Y:S01]  /*0800*/  STL [R1+0x28], R16 ;  /* 0x0000281001007387 */ /* 0x000fe20000100800 */
        /* <DEDUP_REMOVED lines=17> */
[----:B0-----:R-:W-:-:S05]  /*0920*/  HADD2.F32 R0, -RZ, R9.H0_H0 ;  /* 0x20000009ff007230 */ /* 0x001fca0000004100 */
[----:B------:R1:W-:Y:S02]  /*0930*/  STL [R1], R0 ;  /* 0x0000000001007387 */ /* 0x0003e40000100800 */
.L_x_9836:
        /* <DEDUP_REMOVED lines=21> */
[----:B------:R-:W-:Y:S01]  /*0a90*/  MOV R210, R0 ;  /* 0x0000000000d27202 */ /* 0x000fe20000000f00 */
[----:B--2---:R-:W-:Y:S01]  /*0aa0*/  @P4 HADD2.F32 R4, -RZ, R162.H0_H0 ;  /* 0x200000a2ff044230 */ /* 0x004fe20000004100 */
        /* <DEDUP_REMOVED lines=31> */
[--C-:B--2---:R-:W-:Y:S02]  /*0ca0*/  HADD2.F32 R193, -RZ, R160.reuse.H0_H0 ;  /* 0x200000a0ffc17230 */ /* 0x104fe40000004100 */
[----:B------:R-:W-:Y:S01]  /*0cb0*/  HADD2.F32 R160, -RZ, R160.H1_H1 ;  /* 0x300000a0ffa07230 */ /* 0x000fe20000004100 */
[----:B------:R-:W-:Y:S02]  /*0cc0*/  FADD.FTZ R167, -R187, R167 ;  /* 0x000000a7bba77221 */ /* 0x000fe40000010100 */
[----:B------:R-:W-:Y:S01]  /*0cd0*/  FMUL.FTZ R10, R5, R10 ;  /* 0x0000000a050a7220 */ /* 0x000fe20000410000 */
[--C-:B------:R-:W-:Y:S01]  /*0ce0*/  HADD2.F32 R238, -RZ, R161.reuse.H0_H0 ;  /* 0x200000a1ffee7230 */ /* 0x100fe20000004100 */
[----:B---3--:R-:W-:Y:S01]  /*0cf0*/  FMUL.FTZ R239, R191, R160 ;  /* 0x000000a0bfef7220 */ /* 0x008fe20000410000 */
[----:B------:R-:W-:Y:S01]  /*0d00*/  HADD2.F32 R161, -RZ, R161.H1_H1 ;  /* 0x300000a1ffa17230 */ /* 0x000fe20000004100 */
        /* <DEDUP_REMOVED lines=19> */
[--C-:B------:R-:W-:Y:S01]  /*0e40*/  HADD2.F32 R236, -RZ, R162.reuse.H0_H0 ;  /* 0x200000a2ffec7230 */ /* 0x100fe20000004100 */
[----:B------:R-:W-:Y:S01]  /*0e50*/  FMUL.FTZ R190, R5, R168 ;  /* 0x000000a805be7220 */ /* 0x000fe20000410000 */
[----:B------:R-:W-:Y:S01]  /*0e60*/  HADD2.F32 R162, -RZ, R162.H1_H1 ;  /* 0x300000a2ffa27230 */ /* 0x000fe20000004100 */
        /* <DEDUP_REMOVED lines=10> */
[----:B------:R-:W-:Y:S02]  /*0f10*/  FMUL.FTZ R235, R188, R162 ;  /* 0x000000a2bceb7220 */ /* 0x000fe40000410000 */
[C---:B------:R-:W-:Y:S02]  /*0f20*/  FMUL.FTZ R188, R5.reuse, R170 ;  /* 0x000000aa05bc7220 */ /* 0x040fe40000410000 */
        /* <DEDUP_REMOVED lines=21> */
.L_x_9815:
[----:B------:R-:W-:Y:S05]  /*1080*/  BSYNC B1 ;  /* 0x0000000000017941 */ /* 0x000fea0003800000 */
.L_x_9814:
        /* <DEDUP_REMOVED lines=29> */
[--C-:B--2---:R-:W-:Y:S01]  /*1260*/  HADD2.F32 R232, -RZ, R160.reuse.H0_H0 ;  /* 0x200000a0ffe87230 */ /* 0x104fe20000004100 */
[----:B------:R-:W-:Y:S01]  /*1270*/  FADD.FTZ R9, -R180, R164 ;  /* 0x000000a4b4097221 */ /* 0x000fe20000010100 */
[----:B------:R-:W-:Y:S01]  /*1280*/  HADD2.F32 R160, -RZ, R160.H1_H1 ;  /* 0x300000a0ffa07230 */ /* 0x000fe20000004100 */
        /* <DEDUP_REMOVED lines=10> */
[--C-:B------:R-:W-:Y:S01]  /*1330*/  HADD2.F32 R230, -RZ, R161.reuse.H0_H0 ;  /* 0x200000a1ffe67230 */ /* 0x100fe20000004100 */
        /* <DEDUP_REMOVED lines=51> */
.L_x_9817:
[----:B------:R-:W-:Y:S05]  /*1670*/  BSYNC B1 ;  /* 0x0000000000017941 */ /* 0x000fea0003800000 */
.L_x_9816:
        /* <DEDUP_REMOVED lines=31> */
[----:B--2---:R-:W-:-:S05]  /*1870*/  HADD2.F32 R224, -RZ, R24.H0_H0 ;  /* 0x20000018ffe07230 */ /* 0x004fca0000004100 */
[----:B------:R-:W-:Y:S02]  /*1880*/  FADD.FTZ R88, R88, R224 ;  /* 0x000000e058587221 */ /* 0x000fe40000010000 */
[----:B------:R-:W-:Y:S01]  /*1890*/  FFMA.FTZ R52, R8, R224, R52 ;  /* 0x000000e008347223 */ /* 0x000fe20000010034 */
[----:B------:R-:W-:Y:S01]  /*18a0*/  HADD2.F32 R24, -RZ, R24.H1_H1 ;  /* 0x30000018ff187230 */ /* 0x000fe20000004100 */
[C---:B------:R-:W-:Y:S01]  /*18b0*/  FADD.FTZ R162, -R22.reuse, R162 ;  /* 0x000000a216a27221 */ /* 0x040fe20000010100 */
[----:B------:R-:W-:Y:S01]  /*18c0*/  HADD2.F32 R222, -RZ, R25.H0_H0 ;  /* 0x20000019ffde7230 */ /* 0x000fe20000004100 */
[----:B------:R-:W-:Y:S01]  /*18d0*/  FADD.FTZ R163, -R22, R163 ;  /* 0x000000a316a37221 */ /* 0x000fe20000010100 */
[--C-:B------:R-:W-:Y:S02]  /*18e0*/  HADD2.F32 R209, -RZ, R27.reuse.H0_H0 ;  /* 0x2000001bffd17230 */ /* 0x100fe40000004100 */
[----:B------:R-:W-:Y:S01]  /*18f0*/  HADD2.F32 R206, -RZ, R27.H1_H1 ;  /* 0x3000001bffce7230 */ /* 0x000fe20000004100 */
[----:B------:R-:W-:-:S02]  /*1900*/  FMUL.FTZ R27, R5, R162 ;  /* 0x000000a2051b7220 */ /* 0x000fc40000410000 */
[----:B------:R-:W-:Y:S02]  /*1910*/  FMUL.FTZ R28, R5, R28 ;  /* 0x0000001c051c7220 */ /* 0x000fe40000410000 */
[----:B----4-:R-:W-:Y:S02]  /*1920*/  FMUL.FTZ R224, R160, R224 ;  /* 0x000000e0a0e07220 */ /* 0x010fe40000410000 */
[----:B------:R-:W2:Y:S01]  /*1930*/  LDL R160, [R1+0xc] ;  /* 0x00000c0001a07983 */ /* 0x000ea20000100800 */
[----:B------:R-:W-:Y:S02]  /*1940*/  FMUL.FTZ R223, R223, R24 ;  /* 0x00000018dfdf7220 */ /* 0x000fe40000410000 */
[----:B------:R-:W-:Y:S02]  /*1950*/  FADD.FTZ R208, R208, R224 ;  /* 0x000000e0d0d07221 */ /* 0x000fe40000010000 */
[----:B------:R-:W-:Y:S01]  /*1960*/  FFMA.FTZ R207, R8, R224, R207 ;  /* 0x000000e008cf7223 */ /* 0x000fe200000100cf */
[----:B------:R-:W-:Y:S01]  /*1970*/  HADD2.F32 R221, -RZ, R25.H1_H1 ;  /* 0x30000019ffdd7230 */ /* 0x000fe20000004100 */
[----:B---3--:R-:W-:Y:S01]  /*1980*/  FADD.FTZ R164, -R22, R164 ;  /* 0x000000a416a47221 */ /* 0x008fe20000010100 */
[--C-:B------:R-:W-:Y:S01]  /*1990*/  HADD2.F32 R220, -RZ, R26.reuse.H0_H0 ;  /* 0x2000001affdc7230 */ /* 0x100fe20000004100 */
[----:B------:R-:W-:Y:S01]  /*19a0*/  FADD.FTZ R90, R90, R222 ;  /* 0x000000de5a5a7221 */ /* 0x000fe20000010000 */
[----:B------:R-:W-:Y:S01]  /*19b0*/  HADD2.F32 R211, -RZ, R26.H1_H1 ;  /* 0x3000001affd37230 */ /* 0x000fe20000004100 */
        /* <DEDUP_REMOVED lines=42> */
.L_x_9819:
[----:B------:R-:W-:Y:S05]  /*1c60*/  BSYNC B1 ;  /* 0x0000000000017941 */ /* 0x000fea0003800000 */
.L_x_9818:
        /* <DEDUP_REMOVED lines=27> */
[--C-:B--2---:R-:W-:Y:S01]  /*1e20*/  HADD2.F32 R219, -RZ, R16.reuse.H0_H0 ;  /* 0x20000010ffdb7230 */ /* 0x104fe20000004100 */
[C---:B0-----:R-:W-:Y:S01]  /*1e30*/  FADD.FTZ R20, -R15.reuse, R162 ;  /* 0x000000a20f147221 */ /* 0x041fe20000010100 */
        /* <DEDUP_REMOVED lines=12> */
[C---:B------:R-:W-:Y:S02]  /*1f00*/  FADD.FTZ R163, -R15.reuse, R163 ;  /* 0x000000a30fa37221 */ /* 0x040fe40000010100 */
[----:B------:R-:W-:-:S02]  /*1f10*/  FADD.FTZ R164, -R15, R164 ;  /* 0x000000a40fa47221 */ /* 0x000fc40000010100 */
[----:B------:R-:W-:Y:S02]  /*1f20*/  FADD.FTZ R98, R98, R216 ;  /* 0x000000d862627221 */ /* 0x000fe40000010000 */
[-C--:B------:R-:W-:Y:S01]  /*1f30*/  FFMA.FTZ R62, R20, R216.reuse, R62 ;  /* 0x000000d8143e7223 */ /* 0x080fe2000001003e */
[--C-:B------:R-:W-:Y:S01]  /*1f40*/  HADD2.F32 R203, -RZ, R19.reuse.H0_H0 ;  /* 0x20000013ffcb7230 */ /* 0x100fe20000004100 */
[----:B------:R-:W-:Y:S01]  /*1f50*/  FMUL.FTZ R216, R168, R216 ;  /* 0x000000d8a8d87220 */ /* 0x000fe20000410000 */
[----:B------:R-:W-:Y:S01]  /*1f60*/  HADD2.F32 R202, -RZ, R19.H1_H1 ;  /* 0x30000013ffca7230 */ /* 0x000fe20000004100 */
[----:B------:R-:W-:Y:S02]  /*1f70*/  FADD.FTZ R208, R208, R217 ;  /* 0x000000d9d0d07221 */ /* 0x000fe40000010000 */
[----:B------:R-:W-:Y:S01]  /*1f80*/  FFMA.FTZ R207, R21, R217, R207 ;  /* 0x000000d915cf7223 */ /* 0x000fe200000100cf */
[--C-:B------:R-:W-:Y:S01]  /*1f90*/  HADD2.F32 R212, -RZ, R18.reuse.H0_H0 ;  /* 0x20000012ffd47230 */ /* 0x100fe20000004100 */
[----:B------:R-:W-:Y:S01]  /*1fa0*/  FMUL.FTZ R19, R5, R163 ;  /* 0x000000a305137220 */ /* 0x000fe20000410000 */
[----:B------:R-:W-:Y:S01]  /*1fb0*/  HADD2.F32 R205, -RZ, R18.H1_H1 ;  /* 0x30000012ffcd7230 */ /* 0x000fe20000004100 */
        /* <DEDUP_REMOVED lines=36> */
.L_x_9821:
[----:B------:R-:W-:Y:S05]  /*2200*/  BSYNC B1 ;  /* 0x0000000000017941 */ /* 0x000fea0003800000 */
.L_x_9820:
        /* <DEDUP_REMOVED lines=86> */
.L_x_9823:
[----:B------:R-:W-:Y:S05]  /*2770*/  BSYNC B1 ;  /* 0x0000000000017941 */ /* 0x000fea0003800000 */
.L_x_9822:
[----:B------:R-:W-:Y:S05]  /*2780*/  BRA.DIV ~URZ, `(.L_x_9824) ;  /* 0x000032127f007947 */ /* 0x000fea000b800000 */
[----:B------:R0:W1:Y:S02]  /*2790*/  SHFL.BFLY PT, R163, R208, 0x1, 0x1f ;  /* 0x0c201f00d0a37f89 */ /* 0x00006400000e0000 */
.L_x_9837:
        /* <DEDUP_REMOVED lines=18> */
.L_x_9838:
        /* <DEDUP_REMOVED lines=34> */
[----:B------:R-:W-:Y:S01]  /*2ae0*/  F2FP.PACK_AB R160, R162, R160 ;  /* 0x000000a0a2a0723e */ /* 0x000fe200000000ff */
        /* <DEDUP_REMOVED lines=34> */
[----:B------:R-:W-:Y:S01]  /*2d10*/  F2FP.PACK_AB R161, R163, R161 ;  /* 0x000000a1a3a1723e */ /* 0x000fe200000000ff */
        /* <DEDUP_REMOVED lines=10> */
[----:B------:R-:W-:Y:S01]  /*2dc0*/  F2FP.PACK_AB R162, R163, R162 ;  /* 0x000000a2a3a2723e */ /* 0x000fe200000000ff */
        /* <DEDUP_REMOVED lines=12> */
[----:B------:R-:W-:Y:S01]  /*2e90*/  F2FP.PACK_AB R163, R168, R163 ;  /* 0x000000a3a8a3723e */ /* 0x000fe200000000ff */
[----:B0-----:R-:W-:-:S10]  /*2ea0*/  HFMA2.MMA R164, -RZ, RZ, 0, 9.5367431640625e-07 ;  /* 0x00000010ffa47435 */ /* 0x001fd400000001ff */
[C---:B------:R-:W-:Y:S01]  /*2eb0*/  IMAD.WIDE.U32 R164, R0.reuse, R164, c[0x0][0x248] ;  /* 0x0000920000a47625 */ /* 0x040fe200078e00a4 */
[----:B------:R-:W-:-:S04]  /*2ec0*/  IADD3 R0, R0, 0x20, RZ ;  /* 0x0000002000007810 */ /* 0x000fc80007ffe0ff */
[----:B------:R0:W-:Y:S03]  /*2ed0*/  STG.E.128 [R164.64], R160 ;  /* 0x000000a0a4007986 */ /* 0x0001e6000c101d04 */
.L_x_9827:
[----:B------:R-:W-:Y:S05]  /*2ee0*/  BSYNC B1 ;  /* 0x0000000000017941 */ /* 0x000fea0003800000 */
.L_x_9826:
        /* <DEDUP_REMOVED lines=91> */
.L_x_9829:
[----:B------:R-:W-:Y:S05]  /*34a0*/  BSYNC B1 ;  /* 0x0000000000017941 */ /* 0x000fea0003800000 */
.L_x_9828:
        /* <DEDUP_REMOVED lines=91> */
.L_x_9831:
[----:B------:R-:W-:Y:S05]  /*3a60*/  BSYNC B1 ;  /* 0x0000000000017941 */ /* 0x000fea0003800000 */
.L_x_9830:
        /* <DEDUP_REMOVED lines=91> */
.L_x_9833:
[----:B------:R-:W-:Y:S05]  /*4020*/  BSYNC B1 ;  /* 0x0000000000017941 */ /* 0x000fea0003800000 */
.L_x_9832:
        /* <DEDUP_REMOVED lines=41> */
[----:B------:R-:W-:Y:S01]  /*42c0*/  F2FP.PACK_AB R160, R161, R160 ;  /* 0x000000a0a1a0723e */ /* 0x000fe200000000ff */
        /* <DEDUP_REMOVED lines=45> */
[----:B------:R-:W-:Y:S01]  /*45a0*/  F2FP.PACK_AB R163, R164, R163 ;  /* 0x000000a3a4a3723e */ /* 0x000fe200000000ff */
[----:B0-----:R-:W-:-:S10]  /*45b0*/  HFMA2.MMA R4, -RZ, RZ, 0, 9.5367431640625e-07 ;  /* 0x00000010ff047435 */ /* 0x001fd400000001ff */
[----:B------:R-:W-:-:S05]  /*45c0*/  IMAD.WIDE.U32 R4, R0, R4, c[0x0][0x248] ;  /* 0x0000920000047625 */ /* 0x000fca00078e0004 */
[----:B------:R0:W-:Y:S02]  /*45d0*/  STG.E.128 [R4.64], R160 ;  /* 0x000000a004007986 */ /* 0x0001e4000c101d04 */
.L_x_9835:
[----:B------:R-:W-:Y:S05]  /*45e0*/  BSYNC B1 ;  /* 0x0000000000017941 */ /* 0x000fea0003800000 */
.L_x_9834:
[----:B------:R-:W-:-:S04]  /*45f0*/  MOV R0, c[0x0][0x160] ;  /* 0x0000580000007a02 */ /* 0x000fc80000000f00 */
[----:B------:R-:W-:-:S04]  /*4600*/  LEA R2, R0, R2, 0x2 ;  /* 0x0000000200027211 */ /* 0x000fc800078e10ff */
[----:B------:R-:W-:-:S13]  /*4610*/  ISETP.GE.AND P4, PT, R2, c[0x0][0x164], PT ;  /* 0x0000590002007a0c */ /* 0x000fda0003f86270 */
[----:B01---5:R-:W-:Y:S01]  /*4620*/  @P4 CALL.REL.NOINC `(.L_x_9813) ;  /* 0x0000001000004944 */ /* 0x023fe20003c00000 */
[----:B------:R-:W-:Y:S05]  /*4630*/  BRA `(.L_x_9836) ;  /* 0xffffc30000007947 */ /* 0x000fea000383ffff */
.L_x_9813:
[----:B-1----:R-:W-:Y:S05]  /*4640*/  BSYNC B0 ;  /* 0x0000000000007941 */ /* 0x002fea0003800000 */
.L_x_9812:
        /* <DEDUP_REMOVED lines=309> */
.L_x_9824:
[----:B------:R-:W-:Y:S01]  /*59a0*/  HFMA2.MMA R162, -RZ, RZ, 0, 5.9604644775390625e-08 ;  /* 0x00000001ffa27435 */ /* 0x000fe200000001ff */
[----:B------:R-:W-:-:S02]  /*59b0*/  MOV R161, R208 ;  /* 0x000000d000a17202 */ /* 0x000fc40000000f00 */
[----:B------:R-:W-:Y:S02]  /*59c0*/  MOV R165, 0x1f ;  /* 0x0000001f00a57802 */ /* 0x000fe40000000f00 */
[----:B------:R-:W-:Y:S02]  /*59d0*/  MOV R164, 0xffffffff ;  /* 0xffffffff00a47802 */ /* 0x000fe40000000f00 */
[----:B------:R-:W-:Y:S02]  /*59e0*/  MOV R160, 0x5a00 ;  /* 0x00005a0000a07802 */ /* 0x000fe40000000f00 */
[----:B-----5:R-:W-:Y:S05]  /*59f0*/  CALL.REL.NOINC `($__internal_128_$__cuda_sm70_shflsync_bfly_p) ;  /* 0x0000046000007944 */ /* 0x020fea0003c00000 */
[----:B-1----:R-:W-:Y:S01]  /*5a00*/  MOV R163, R162 ;  /* 0x000000a200a37202 */ /* 0x002fe20000000f00 */
[----:B------:R-:W-:Y:S05]  /*5a10*/  BRA `(.L_x_9837) ;  /* 0xffffcd8000007947 */ /* 0x000fea000383ffff */
.L_x_9825:
[----:B------:R-:W-:Y:S01]  /*5a20*/  HFMA2.MMA R162, -RZ, RZ, 0, 5.9604644775390625e-08 ;  /* 0x00000001ffa27435 */ /* 0x000fe200000001ff */
[----:B------:R-:W-:Y:S02]  /*5a30*/  MOV R161, R207 ;  /* 0x000000cf00a17202 */ /* 0x000fe40000000f00 */
[----:B------:R-:W-:Y:S02]  /*5a40*/  MOV R165, 0x1f ;  /* 0x0000001f00a57802 */ /* 0x000fe40000000f00 */
[----:B------:R-:W-:-:S02]  /*5a50*/  MOV R164, 0xffffffff ;  /* 0xffffffff00a47802 */ /* 0x000fc40000000f00 */
[----:B------:R-:W-:Y:S02]  /*5a60*/  MOV R160, 0x5a80 ;  /* 0x00005a8000a07802 */ /* 0x000fe40000000f00 */
[----:B01---5:R-:W-:Y:S05]  /*5a70*/  CALL.REL.NOINC `($__internal_128_$__cuda_sm70_shflsync_bfly_p) ;  /* 0x000003e000007944 */ /* 0x023fea0003c00000 */
[----:B------:R-:W-:Y:S01]  /*5a80*/  FADD.FTZ R208, R163, R208 ;  /* 0x000000d0a3d07221 */ /* 0x000fe20000010000 */
[----:B------:R-:W-:Y:S01]  /*5a90*/  MOV R165, 0x1f ;  /* 0x0000001f00a57802 */ /* 0x000fe20000000f00 */
[----:B-1----:R-:W-:Y:S01]  /*5aa0*/  FADD.FTZ R207, R207, R162 ;  /* 0x000000a2cfcf7221 */ /* 0x002fe20000010000 */
[----:B------:R-:W-:Y:S01]  /*5ab0*/  HFMA2.MMA R162, -RZ, RZ, 0, 1.1920928955078125e-07 ;  /* 0x00000002ffa27435 */ /* 0x000fe200000001ff */
[----:B------:R-:W-:Y:S02]  /*5ac0*/  MOV R164, 0xffffffff ;  /* 0xffffffff00a47802 */ /* 0x000fe40000000f00 */
[----:B------:R-:W-:Y:S02]  /*5ad0*/  MOV R161, R208 ;  /* 0x000000d000a17202 */ /* 0x000fe40000000f00 */
[----:B------:R-:W-:Y:S02]  /*5ae0*/  MOV R160, 0x5b00 ;  /* 0x00005b0000a07802 */ /* 0x000fe40000000f00 */
[----:B------:R-:W-:Y:S05]  /*5af0*/  CALL.REL.NOINC `($__internal_128_$__cuda_sm70_shflsync_bfly_p) ;  /* 0x0000036000007944 */ /* 0x000fea0003c00000 */
[----:B-1----:R-:W-:Y:S01]  /*5b00*/  MOV R163, R162 ;  /* 0x000000a200a37202 */ /* 0x002fe20000000f00 */
[----:B------:R-:W-:Y:S01]  /*5b10*/  HFMA2.MMA R162, -RZ, RZ, 0, 1.1920928955078125e-07 ;  /* 0x00000002ffa27435 */ /* 0x000fe200000001ff */
[----:B------:R-:W-:-:S02]  /*5b20*/  MOV R161, R207 ;  /* 0x000000cf00a17202 */ /* 0x000fc40000000f00 */
[----:B------:R-:W-:Y:S02]  /*5b30*/  MOV R165, 0x1f ;  /* 0x0000001f00a57802 */ /* 0x000fe40000000f00 */
[----:B------:R-:W-:Y:S02]  /*5b40*/  MOV R164, 0xffffffff ;  /* 0xffffffff00a47802 */ /* 0x000fe40000000f00 */
[----:B------:R-:W-:Y:S02]  /*5b50*/  MOV R160, 0x5b70 ;  /* 0x00005b7000a07802 */ /* 0x000fe40000000f00 */
[----:B------:R-:W-:Y:S05]  /*5b60*/  CALL.REL.NOINC `($__internal_128_$__cuda_sm70_shflsync_bfly_p) ;  /* 0x000002f000007944 */ /* 0x000fea0003c00000 */
[----:B------:R-:W-:Y:S01]  /*5b70*/  FADD.FTZ R208, R163, R208 ;  /* 0x000000d0a3d07221 */ /* 0x000fe20000010000 */
[----:B------:R-:W-:Y:S01]  /*5b80*/  MOV R165, 0x1f ;  /* 0x0000001f00a57802 */ /* 0x000fe20000000f00 */
[----:B-1----:R-:W-:Y:S01]  /*5b90*/  FADD.FTZ R207, R207, R162 ;  /* 0x000000a2cfcf7221 */ /* 0x002fe20000010000 */
[----:B------:R-:W-:Y:S01]  /*5ba0*/  HFMA2.MMA R162, -RZ, RZ, 0, 2.384185791015625e-07 ;  /* 0x00000004ffa27435 */ /* 0x000fe200000001ff */
[----:B------:R-:W-:Y:S02]  /*5bb0*/  MOV R164, 0xffffffff ;  /* 0xffffffff00a47802 */ /* 0x000fe40000000f00 */
[----:B------:R-:W-:-:S02]  /*5bc0*/  MOV R161, R208 ;  /* 0x000000d000a17202 */ /* 0x000fc40000000f00 */
[----:B------:R-:W-:Y:S02]  /*5bd0*/  MOV R160, 0x5bf0 ;  /* 0x00005bf000a07802 */ /* 0x000fe40000000f00 */
[----:B------:R-:W-:Y:S05]  /*5be0*/  CALL.REL.NOINC `($__internal_128_$__cuda_sm70_shflsync_bfly_p) ;  /* 0x0000027000007944 */ /* 0x000fea0003c00000 */
[----:B-1----:R-:W-:Y:S01]  /*5bf0*/  MOV R163, R162 ;  /* 0x000000a200a37202 */ /* 0x002fe20000000f00 */
[----:B------:R-:W-:Y:S01]  /*5c00*/  HFMA2.MMA R162, -RZ, RZ, 0, 2.384185791015625e-07 ;  /* 0x00000004ffa27435 */ /* 0x000fe200000001ff */
[----:B------:R-:W-:Y:S02]  /*5c10*/  MOV R161, R207 ;  /* 0x000000cf00a17202 */ /* 0x000fe40000000f00 */
[----:B------:R-:W-:Y:S02]  /*5c20*/  MOV R165, 0x1f ;  /* 0x0000001f00a57802 */ /* 0x000fe40000000f00 */
[----:B------:R-:W-:Y:S02]  /*5c30*/  MOV R164, 0xffffffff ;  /* 0xffffffff00a47802 */ /* 0x000fe40000000f00 */
[----:B------:R-:W-:Y:S02]  /*5c40*/  MOV R160, 0x5c60 ;  /* 0x00005c6000a07802 */ /* 0x000fe40000000f00 */
[----:B------:R-:W-:Y:S05]  /*5c50*/  CALL.REL.NOINC `($__internal_128_$__cuda_sm70_shflsync_bfly_p) ;  /* 0x0000020000007944 */ /* 0x000fea0003c00000 */
[----:B------:R-:W-:Y:S01]  /*5c60*/  FADD.FTZ R208, R163, R208 ;  /* 0x000000d0a3d07221 */ /* 0x000fe20000010000 */
[----:B------:R-:W-:Y:S01]  /*5c70*/  MOV R165, 0x1f ;  /* 0x0000001f00a57802 */ /* 0x000fe20000000f00 */
[----:B-1----:R-:W-:Y:S01]  /*5c80*/  FADD.FTZ R207, R207, R162 ;  /* 0x000000a2cfcf7221 */ /* 0x002fe20000010000 */
[----:B------:R-:W-:Y:S01]  /*5c90*/  HFMA2.MMA R162, -RZ, RZ, 0, 4.76837158203125e-07 ;  /* 0x00000008ffa27435 */ /* 0x000fe200000001ff */
[----:B------:R-:W-:-:S02]  /*5ca0*/  MOV R164, 0xffffffff ;  /* 0xffffffff00a47802 */ /* 0x000fc40000000f00 */
[----:B------:R-:W-:Y:S02]  /*5cb0*/  MOV R161, R208 ;  /* 0x000000d000a17202 */ /* 0x000fe40000000f00 */
[----:B------:R-:W-:Y:S02]  /*5cc0*/  MOV R160, 0x5ce0 ;  /* 0x00005ce000a07802 */ /* 0x000fe40000000f00 */
[----:B------:R-:W-:Y:S05]  /*5cd0*/  CALL.REL.NOINC `($__internal_128_$__cuda_sm70_shflsync_bfly_p) ;  /* 0x0000018000007944 */ /* 0x000fea0003c00000 */
[----:B-1----:R-:W-:Y:S01]  /*5ce0*/  MOV R163, R162 ;  /* 0x000000a200a37202 */ /* 0x002fe20000000f00 */
[----:B------:R-:W-:Y:S01]  /*5cf0*/  HFMA2.MMA R162, -RZ, RZ, 0, 4.76837158203125e-07 ;  /* 0x00000008ffa27435 */ /* 0x000fe200000001ff */
[----:B------:R-:W-:Y:S02]  /*5d00*/  MOV R161, R207 ;  /* 0x000000cf00a17202 */ /* 0x000fe40000000f00 */
[----:B------:R-:W-:Y:S02]  /*5d10*/  MOV R165, 0x1f ;  /* 0x0000001f00a57802 */ /* 0x000fe40000000f00 */
[----:B------:R-:W-:Y:S02]  /*5d20*/  MOV R164, 0xffffffff ;  /* 0xffffffff00a47802 */ /* 0x000fe40000000f00 */
[----:B------:R-:W-:-:S02]  /*5d30*/  MOV R160, 0x5d50 ;  /* 0x00005d5000a07802 */ /* 0x000fc40000000f00 */
[----:B------:R-:W-:Y:S05]  /*5d40*/  CALL.REL.NOINC `($__internal_128_$__cuda_sm70_shflsync_bfly_p) ;  /* 0x0000011000007944 */ /* 0x000fea0003c00000 */
[----:B------:R-:W-:Y:S01]  /*5d50*/  FADD.FTZ R208, R163, R208 ;  /* 0x000000d0a3d07221 */ /* 0x000fe20000010000 */
[----:B------:R-:W-:Y:S01]  /*5d60*/  MOV R165, 0x1f ;  /* 0x0000001f00a57802 */ /* 0x000fe20000000f00 */
[----:B-1----:R-:W-:Y:S01]  /*5d70*/  FADD.FTZ R207, R207, R162 ;  /* 0x000000a2cfcf7221 */ /* 0x002fe20000010000 */
[----:B------:R-:W-:Y:S01]  /*5d80*/  HFMA2.MMA R162, -RZ, RZ, 0, 9.5367431640625e-07 ;  /* 0x00000010ffa27435 */ /* 0x000fe200000001ff */
[----:B------:R-:W-:-:S02]  /*5d90*/  MOV R164, 0xffffffff ;  /* 0xffffffff00a47802 */ /* 0x000fc40000000f00 */
[----:B------:R-:W-:Y:S02]  /*5da0*/  MOV R161, R208 ;  /* 0x000000d000a17202 */ /* 0x000fe40000000f00 */
[----:B------:R-:W-:Y:S02]  /*5db0*/  MOV R160, 0x5dd0 ;  /* 0x00005dd000a07802 */ /* 0x000fe40000000f00 */
[----:B------:R-:W-:Y:S05]  /*5dc0*/  CALL.REL.NOINC `($__internal_128_$__cuda_sm70_shflsync_bfly_p) ;  /* 0x0000009000007944 */ /* 0x000fea0003c00000 */
[----:B-1----:R-:W-:Y:S01]  /*5dd0*/  MOV R163, R162 ;  /* 0x000000a200a37202 */ /* 0x002fe20000000f00 */
[----:B------:R-:W-:Y:S01]  /*5de0*/  HFMA2.MMA R162, -RZ, RZ, 0, 9.5367431640625e-07 ;  /* 0x00000010ffa27435 */ /* 0x000fe200000001ff */
[----:B------:R-:W-:Y:S02]  /*5df0*/  MOV R161, R207 ;  /* 0x000000cf00a17202 */ /* 0x000fe40000000f00 */
[----:B------:R-:W-:Y:S02]  /*5e00*/  MOV R165, 0x1f ;  /* 0x0000001f00a57802 */ /* 0x000fe40000000f00 */
[----:B------:R-:W-:Y:S02]  /*5e10*/  MOV R164, 0xffffffff ;  /* 0xffffffff00a47802 */ /* 0x000fe40000000f00 */
[----:B------:R-:W-:-:S02]  /*5e20*/  MOV R160, 0x5e40 ;  /* 0x00005e4000a07802 */ /* 0x000fc40000000f00 */
[----:B------:R-:W-:Y:S05]  /*5e30*/  CALL.REL.NOINC `($__internal_128_$__cuda_sm70_shflsync_bfly_p) ;  /* 0x0000002000007944 */ /* 0x000fea0003c00000 */
[----:B-1----:R-:W-:Y:S01]  /*5e40*/  MOV R160, R162 ;  /* 0x000000a200a07202 */ /* 0x002fe20000000f00 */
[----:B------:R-:W-:Y:S05]  /*5e50*/  BRA `(.L_x_9838) ;  /* 0xffffca6000007947 */ /* 0x000fea000383ffff */
        .weak           $__internal_128_$__cuda_sm70_shflsync_bfly_p
        .type           $__internal_128_$__cuda_sm70_shflsync_bfly_p,@function
        .size           $__internal_128_$__cuda_sm70_shflsync_bfly_p,(.L_x_15010 - $__internal_128_$__cuda_sm70_shflsync_bfly_p)
$__internal_128_$__cuda_sm70_shflsync_bfly_p:
[----:B------:R-:W-:Y:S04]  /*5e60*/  WARPSYNC R164 ;  /* 0x000000a400007348 */ /* 0x000fe80003800000 */
[----:B------:R0:W1:Y:S02]  /*5e70*/  SHFL.BFLY PT, R162, R161, R162, R165 ;  /* 0x0c0000a2a1a27389 */ /* 0x00006400000e00a5 */
[----:B0-----:R-:W-:-:S06]  /*5e80*/  HFMA2.MMA R161, -RZ, RZ, 0, 0 ;  /* 0x00000000ffa17435 */ /* 0x001fcc00000001ff */
[----:B------:R-:W-:Y:S05]  /*5e90*/  RET.REL.NODEC R160 `(_ZN10layer_norm13ln_bwd_kernelINS_13Kernel_traitsI6__halfS2_fS2_fjLj1280ELj1ELj4ELj1ELj16ENS_18Kernel_traits_baseILj1280ES2_S2_fS2_fjLj128EEEEELb1ELb0ELb0ELb0EEEvNS_9BwdParamsE) ;  /* 0xffffa160a0007950 */ /* 0x000fea0003c3ffff */
.L_x_9839:
        /* <DEDUP_REMOVED lines=14> */
.L_x_15010:


//--------------------- .text._ZN10layer_norm13ln_bwd_kernelINS_13Kernel_traitsI6__halfS2_fS2_fjLj1280ELj1ELj4ELj1ELj16ENS_18Kernel_traits_baseILj1280ES2_S2_fS2_fjLj128EEEEELb1ELb0ELb0ELb1EEEvNS_9BwdParamsE --------------------------
	.section	.text._ZN10layer_norm13ln_bwd_kernelINS_13Kernel_traitsI6__halfS2_fS2_fjLj1280ELj1ELj4ELj1ELj16ENS_18Kernel_traits_baseILj1280ES2_S2_fS2_fjLj128EEEEELb1ELb0ELb0ELb1EEEvNS_9BwdParamsE,"ax",@progbits
	.sectioninfo	@"SHI_REGISTERS=255"
	.align	128
        .global         _ZN10layer_norm13ln_bwd_kernelINS_13Kernel_traitsI6__halfS2_fS2_fjLj1280ELj1ELj4ELj1ELj16ENS_18Kernel_traits_baseILj1280ES2_S2_fS2_fjLj128EEEEELb1ELb0ELb0ELb1EEEvNS_9BwdParamsE
        .type           _ZN10layer_norm13ln_bwd_kernelINS_13Kernel_traitsI6__halfS2_fS2_fjLj1280ELj1ELj4ELj1ELj16ENS_18Kernel_traits_baseILj1280ES2_S2_fS2_fjLj128EEEEELb1ELb0ELb0ELb1EEEvNS_9BwdParamsE,@function
        .size           _ZN10layer_norm13ln_bwd_kernelINS_13Kernel_traitsI6__halfS2_fS2_fjLj1280ELj1ELj4ELj1ELj16ENS_18Kernel_traits_baseILj1280ES2_S2_fS2_fjLj128EEEEELb1ELb0ELb0ELb1EEEvNS_9BwdParamsE,(.L_x_15011 - _ZN10layer_norm13ln_bwd_kernelINS_13Kernel_traitsI6__halfS2_fS2_fjLj1280ELj1ELj4ELj1ELj16ENS_18Kernel_traits_baseILj1280ES2_S2_fS2_fjLj128EEEEELb1ELb0ELb0ELb1EEEvNS_9BwdParamsE)
        .other          _ZN10layer_norm13ln_bwd_kernelINS_13Kernel_traitsI6__halfS2_fS2_fjLj1280ELj1ELj4ELj1ELj16ENS_18Kernel_traits_baseILj1280ES2_S2_fS2_fjLj128EEEEELb1ELb0ELb0ELb1EEEvNS_9BwdParamsE,@"STO_CUDA_ENTRY STV_DEFAULT"
_ZN10layer_norm13ln_bwd_kernelINS_13Kernel_traitsI6__halfS2_fS2_fjLj1280ELj1ELj4ELj1ELj16ENS_18Kernel_traits_baseILj1280ES2_S2_fS2_fjLj128EEEEELb1ELb0ELb0ELb1EEEvNS_9BwdParamsE:
.text._ZN10layer_norm13ln_bwd_kernelINS_13Kernel_traitsI6__halfS2_fS2_fjLj1280ELj1ELj4ELj1ELj16ENS_18Kernel_traits_baseILj1280ES2_S2_fS2_fjLj128EEEEELb1ELb0ELb0ELb1EEEvNS_9BwdParamsE:
        /* <DEDUP_REMOVED lines=51> */
.L_x_9841:
        /* <DEDUP_REMOVED lines=9> */
[----:B------:R-:W-:Y:S01]  /*03c0*/  BSSY B1, `(.L_x_9843) ;  /* 0x00003d0000017945 */ /* 0x000fe20003800000 */
        /* <DEDUP_REMOVED lines=32> */
[----:B--2---:R-:W-:-:S02]  /*05d0*/  HADD2.F32 R2, -RZ, R4.H0_H0 ;  /* 0x20000004ff027230 */ /* 0x004fc40000004100 */
[----:B------:R-:W-:Y:S02]  /*05e0*/  HADD2.F32 R0, -RZ, R4.H1_H1 ;  /* 0x30000004ff007230 */ /* 0x000fe40000004100 */
[--C-:B------:R-:W-:Y:S01]  /*05f0*/  HADD2.F32 R3, -RZ, R5.reuse.H0_H0 ;  /* 0x20000005ff037230 */ /* 0x100fe20000004100 */
[----:B------:R0:W-:Y:S04]  /*0600*/  STL [R1+0x4c], R2 ;  /* 0x00004c0201007387 */ /* 0x0001e80000100800 */
[----:B------:R1:W-:Y:S01]  /*0610*/  STL [R1+0x48], R0 ;  /* 0x0000480001007387 */ /* 0x0003e20000100800 */
        /* <DEDUP_REMOVED lines=11> */
[--C-:B---3--:R-:W-:Y:S02]  /*06d0*/  HADD2.F32 R3, -RZ, R8.reuse.H0_H0 ;  /* 0x20000008ff037230 */ /* 0x108fe40000004100 */
        /* <DEDUP_REMOVED lines=14> */
[----:B----4-:R-:W-:-:S03]  /*07c0*/  HADD2.F32 R0, -RZ, R12.H0_H0 ;  /* 0x2000000cff007230 */ /* 0x010fc60000004100 */
[----:B------:R1:W-:Y:S04]  /*07d0*/  STL [R1+0x10], R2 ;  /* 0x0000100201007387 */ /* 0x0003e80000100800 */
[----:B------:R2:W-:Y:S01]  /*07e0*/  STL [R1+0xc], R0 ;  /* 0x00000c0001007387 */ /* 0x0005e20000100800 */
[----:B0-----:R-:W-:Y:S02]  /*07f0*/  HADD2.F32 R3, -RZ, R12.H1_H1 ;  /* 0x3000000cff037230 */ /* 0x001fe40000004100 */
[----:B-1----:R-:W-:-:S03]  /*0800*/  HADD2.F32 R2, -RZ, R13.H0_H0 ;  /* 0x2000000dff027230 */ /* 0x002fc60000004100 */
[----:B------:R-:W-:Y:S01]  /*0810*/  STL [R1+0x8], R3 ;  /* 0x0000080301007387 */ /* 0x000fe20000100800 */
[----:B--2---:R-:W-:-:S03]  /*0820*/  HADD2.F32 R0, -RZ, R13.H1_H1 ;  /* 0x3000000dff007230 */ /* 0x004fc60000004100 */
[----:B------:R-:W-:Y:S01]  /*0830*/  STL [R1+0x4], R2 ;  /* 0x0000040201007387 */ /* 0x000fe20000100800 */
[--C-:B-----5:R-:W-:Y:S02]  /*0840*/  HADD2.F32 R234, -RZ, R230.reuse.H0_H0 ;  /* 0x200000e6ffea7230 */ /* 0x120fe40000004100 */
[----:B------:R-:W-:Y:S01]  /*0850*/  HADD2.F32 R233, -RZ, R230.H1_H1 ;  /* 0x300000e6ffe97230 */ /* 0x000fe20000004100 */
[----:B------:R0:W-:Y:S01]  /*0860*/  STL [R1], R0 ;  /* 0x0000000001007387 */ /* 0x0001e20000100800 */
[--C-:B------:R-:W-:Y:S01]  /*0870*/  HADD2.F32 R248, -RZ, R236.reuse.H0_H0 ;  /* 0x200000ecfff87230 */ /* 0x100fe20000004100 */
[----:B------:R-:W-:Y:S01]  /*0880*/  HFMA2.MMA R230, -RZ, RZ, 0, 0 ;  /* 0x00000000ffe67435 */ /* 0x000fe200000001ff */
[----:B------:R-:W-:Y:S02]  /*0890*/  HADD2.F32 R245, -RZ, R236.H1_H1 ;  /* 0x300000ecfff57230 */ /* 0x000fe40000004100 */
[--C-:B------:R-:W-:Y:S02]  /*08a0*/  HADD2.F32 R244, -RZ, R237.reuse.H0_H0 ;  /* 0x200000edfff47230 */ /* 0x100fe40000004100 */
[----:B------:R-:W-:-:S02]  /*08b0*/  HADD2.F32 R243, -RZ, R237.H1_H1 ;  /* 0x300000edfff37230 */ /* 0x000fc40000004100 */
[--C-:B------:R-:W-:Y:S01]  /*08c0*/  HADD2.F32 R242, -RZ, R238.reuse.H0_H0 ;  /* 0x200000eefff27230 */ /* 0x100fe20000004100 */
[----:B0-----:R-:W-:Y:S01]  /*08d0*/  HFMA2.MMA R0, -RZ, RZ, 0, 0 ;  /* 0x00000000ff007435 */ /* 0x001fe200000001ff */
[----:B------:R-:W-:Y:S01]  /*08e0*/  HADD2.F32 R241, -RZ, R238.H1_H1 ;  /* 0x300000eefff17230 */ /* 0x000fe20000004100 */
[----:B------:R-:W-:Y:S01]  /*08f0*/  CS2R R12, SRZ ;  /* 0x00000000000c7805 */ /* 0x000fe2000001ff00 */
[--C-:B------:R-:W-:Y:S01]  /*0900*/  HADD2.F32 R252, -RZ, R14.reuse.H0_H0 ;  /* 0x2000000efffc7230 */ /* 0x100fe20000004100 */
[----:B------:R-:W-:Y:S01]  /*0910*/  CS2R R10, SRZ ;  /* 0x00000000000a7805 */ /* 0x000fe2000001ff00 */
[----:B------:R-:W-:Y:S01]  /*0920*/  HADD2.F32 R251, -RZ, R14.H1_H1 ;  /* 0x3000000efffb7230 */ /* 0x000fe20000004100 */
[----:B------:R-:W-:Y:S01]  /*0930*/  CS2R R8, SRZ ;  /* 0x0000000000087805 */ /* 0x000fe2000001ff00 */
[--C-:B------:R-:W-:Y:S01]  /*0940*/  HADD2.F32 R250, -RZ, R15.reuse.H0_H0 ;  /* 0x2000000ffffa7230 */ /* 0x100fe20000004100 */
[----:B------:R-:W-:Y:S01]  /*0950*/  CS2R R6, SRZ ;  /* 0x0000000000067805 */ /* 0x000fe2000001ff00 */
[----:B------:R-:W-:Y:S01]  /*0960*/  HADD2.F32 R249, -RZ, R15.H1_H1 ;  /* 0x3000000ffff97230 */ /* 0x000fe20000004100 */
[----:B------:R-:W-:Y:S01]  /*0970*/  CS2R R14, SRZ ;  /* 0x00000000000e7805 */ /* 0x000fe2000001ff00 */
[----:B------:R-:W-:Y:S01]  /*0980*/  HADD2.F32 R240, -RZ, R239.H0_H0 ;  /* 0x200000effff07230 */ /* 0x000fe20000004100 */
[----:B------:R-:W-:Y:S01]  /*0990*/  CS2R R4, SRZ ;  /* 0x0000000000047805 */ /* 0x000fe2000001ff00 */
[--C-:B------:R-:W-:Y:S01]  /*09a0*/  HADD2.F32 R238, -RZ, R228.reuse.H0_H0 ;  /* 0x200000e4ffee7230 */ /* 0x100fe20000004100 */
[----:B------:R-:W-:Y:S01]  /*09b0*/  CS2R R2, SRZ ;  /* 0x0000000000027805 */ /* 0x000fe2000001ff00 */
[----:B------:R-:W-:-:S02]  /*09c0*/  HADD2.F32 R237, -RZ, R228.H1_H1 ;  /* 0x300000e4ffed7230 */ /* 0x000fc40000004100 */
[--C-:B------:R-:W-:Y:S02]  /*09d0*/  HADD2.F32 R236, -RZ, R229.reuse.H0_H0 ;  /* 0x200000e5ffec7230 */ /* 0x100fe40000004100 */
[----:B------:R-:W-:Y:S01]  /*09e0*/  HADD2.F32 R235, -RZ, R229.H1_H1 ;  /* 0x300000e5ffeb7230 */ /* 0x000fe20000004100 */
[----:B------:R-:W-:Y:S01]  /*09f0*/  CS2R R228, SRZ ;  /* 0x0000000000e47805 */ /* 0x000fe2000001ff00 */
[----:B------:R-:W-:Y:S02]  /*0a00*/  HADD2.F32 R232, -RZ, R231.H0_H0 ;  /* 0x200000e7ffe87230 */ /* 0x000fe40000004100 */
[----:B------:R-:W-:Y:S02]  /*0a10*/  HADD2.F32 R239, -RZ, R239.H1_H1 ;  /* 0x300000efffef7230 */ /* 0x000fe40000004100 */
[----:B------:R-:W-:Y:S02]  /*0a20*/  HADD2.F32 R231, -RZ, R231.H1_H1 ;  /* 0x300000e7ffe77230 */ /* 0x000fe40000004100 */
.L_x_9847:
        /* <DEDUP_REMOVED lines=14> */
[----:B------:R-:W-:Y:S01]  /*0b10*/  @P0 LEA R84, P1, R178, c[0x0][0x1c0], 0x1 ;  /* 0x00007000b2540a11 */ /* 0x000fe200078208ff */
        /* <DEDUP_REMOVED lines=21> */
[----:B--2---:R-:W-:Y:S01]  /*0c70*/  FSEL R187, R187, RZ, !P1 ;  /* 0x000000ffbbbb7208 */ /* 0x004fe20004800000 */
[--C-:B---3--:R-:W-:Y:S02]  /*0c80*/  HADD2.F32 R196, -RZ, R89.reuse.H1_H1 ;  /* 0x30000059ffc47230 */ /* 0x108fe40000004100 */
[--C-:B------:R-:W-:Y:S02]  /*0c90*/  HADD2.F32 R194, -RZ, R88.reuse.H1_H1 ;  /* 0x30000058ffc27230 */ /* 0x100fe40000004100 */
[----:B------:R-:W-:Y:S01]  /*0ca0*/  HADD2.F32 R191, -RZ, R88.H0_H0 ;  /* 0x20000058ffbf7230 */ /* 0x000fe20000004100 */
[C---:B----4-:R-:W-:Y:S01]  /*0cb0*/  FADD.FTZ R192, -R187.reuse, R87 ;  /* 0x00000057bbc07221 */ /* 0x050fe20000010100 */
[----:B------:R-:W-:Y:S01]  /*0cc0*/  HADD2.F32 R193, -RZ, R89.H0_H0 ;  /* 0x20000059ffc17230 */ /* 0x000fe20000004100 */
        /* <DEDUP_REMOVED lines=12> */
[----:B------:R-:W-:Y:S01]  /*0d90*/  @P0 HADD2.F32 R180, -RZ, R188.H0_H0 ;  /* 0x200000bcffb40230 */ /* 0x000fe20000004100 */
        /* <DEDUP_REMOVED lines=13> */
[----:B------:R-:W-:-:S03]  /*0e70*/  HADD2.F32 R199, -RZ, R91.H1_H1 ;  /* 0x3000005bffc77230 */ /* 0x000fc60000004100 */
[C---:B------:R-:W-:Y:S02]  /*0e80*/  FADD.FTZ R95, -R187.reuse, R95 ;  /* 0x0000005fbb5f7221 */ /* 0x040fe40000010100 */
[----:B------:R-:W-:Y:S01]  /*0e90*/  FADD.FTZ R201, -R187, R93 ;  /* 0x0000005dbbc97221 */ /* 0x000fe20000010100 */
[----:B------:R-:W-:Y:S01]  /*0ea0*/  HADD2.F32 R198, -RZ, R90.H1_H1 ;  /* 0x3000005affc67230 */ /* 0x000fe20000004100 */
        /* <DEDUP_REMOVED lines=10> */
[----:B------:R-:W-:Y:S01]  /*0f50*/  HADD2.F32 R195, -RZ, R90.H0_H0 ;  /* 0x2000005affc37230 */ /* 0x000fe20000004100 */
[----:B------:R-:W-:-:S02]  /*0f60*/  FADD.FTZ R94, -R187, R94 ;  /* 0x0000005ebb5e7221 */ /* 0x000fc40000010100 */
[----:B------:R-:W-:Y:S01]  /*0f70*/  FMUL.FTZ R200, R181, R200 ;  /* 0x000000c8b5c87220 */ /* 0x000fe20000410000 */
[----:B------:R-:W-:Y:S01]  /*0f80*/  HADD2.F32 R197, -RZ, R91.H0_H0 ;  /* 0x2000005bffc57230 */ /* 0x000fe20000004100 */
        /* <DEDUP_REMOVED lines=20> */
[----:B------:R-:W-:Y:S02]  /*10d0*/  HADD2.F32 R205, -RZ, R102.H1_H1 ;  /* 0x30000066ffcd7230 */ /* 0x000fe40000004100 */
[C---:B------:R-:W-:Y:S02]  /*10e0*/  FADD.FTZ R96, -R187.reuse, R96 ;  /* 0x00000060bb607221 */ /* 0x040fe40000010100 */
[----:B------:R-:W2:Y:S01]  /*10f0*/  LDG.E.128 R132, [R132.64] ;  /* 0x0000000484847981 */ /* 0x000ea2000c1e1d00 */
[----:B------:R-:W-:Y:S01]  /*1100*/  FADD.FTZ R202, -R187, R99 ;  /* 0x00000063bbca7221 */ /* 0x000fe20000010100 */
[--C-:B------:R-:W-:Y:S01]  /*1110*/  HADD2.F32 R99, -RZ, R100.reuse.H0_H0 ;  /* 0x20000064ff637230 */ /* 0x100fe20000004100 */
[C---:B------:R-:W-:Y:S02]  /*1120*/  FMUL.FTZ R105, R181.reuse, R105 ;  /* 0x00000069b5697220 */ /* 0x040fe40000410000 */
[----:B------:R-:W-:Y:S01]  /*1130*/  FMUL.FTZ R96, R181, R96 ;  /* 0x00000060b5607220 */ /* 0x000fe20000410000 */
[C---:B------:R-:W-:Y:S01]  /*1140*/  IADD3 R183, R186.reuse, 0x60, RZ ;  /* 0x00000060bab77810 */ /* 0x040fe20007ffe0ff */
[----:B------:R-:W-:Y:S01]  /*1150*/  FADD.FTZ R145, R205, R145 ;  /* 0x00000091cd917221 */ /* 0x000fe20000010000 */
[----:B------:R-:W-:Y:S01]  /*1160*/  IADD3 R182, R186, 0x80, RZ ;  /* 0x00000080bab67810 */ /* 0x000fe20007ffe0ff */
[----:B------:R-:W-:Y:S01]  /*1170*/  FFMA.FTZ R5, R105, R205, R5 ;  /* 0x000000cd69057223 */ /* 0x000fe20000010005 */
[----:B------:R-:W-:Y:S01]  /*1180*/  HADD2.F32 R203, -RZ, R100.H1_H1 ;  /* 0x30000064ffcb7230 */ /* 0x000fe20000004100 */
[----:B------:R-:W-:Y:S01]  /*1190*/  FADD.FTZ R34, R99, R34 ;  /* 0x0000002263227221 */ /* 0x000fe20000010000 */
[----:B0-----:R-:W2:Y:S01]  /*11a0*/  LDG.E.128 R112, [R112.64+0x10] ;  /* 0x0000100470707981 */ /* 0x001ea2000c1e1d00 */
[----:B------:R-:W-:-:S02]  /*11b0*/  FFMA.FTZ R2, R96, R99, R2 ;  /* 0x0000006360027223 */ /* 0x000fc40000010002 */
[----:B------:R-:W-:Y:S01]  /*11c0*/  IMAD.WIDE.U32 R120, R183, R206, c[0x0][0x188] ;  /* 0x00006200b7787625 */ /* 0x000fe200078e00ce */
[----:B------:R-:W-:-:S03]  /*11d0*/  HADD2.F32 R100, -RZ, R101.H0_H0 ;  /* 0x20000065ff647230 */ /* 0x000fc60000004100 */
[----:B------:R-:W-:Y:S01]  /*11e0*/  IMAD.WIDE.U32 R128, R182, R206, c[0x0][0x188] ;  /* 0x00006200b6807625 */ /* 0x000fe200078e00ce */
[----:B------:R0:W2:Y:S03]  /*11f0*/  LDG.E.128 R116, [R120.64] ;  /* 0x0000000478747981 */ /* 0x0000a6000c1e1d00 */
[----:B------:R-:W-:Y:S01]  /*1200*/  FADD.FTZ R33, R203, R33 ;  /* 0x00000021cb217221 */ /* 0x000fe20000010000 */
[----:B------:R1:W2:Y:S01]  /*1210*/  LDG.E.128 R124, [R128.64] ;  /* 0x00000004807c7981 */ /* 0x0002a2000c1e1d00 */
[-C--:B------:R-:W-:Y:S02]  /*1220*/  FFMA.FTZ R0, R217, R203.reuse, R0 ;  /* 0x000000cbd9007223 */ /* 0x080fe40000010000 */
[----:B------:R-:W-:Y:S01]  /*1230*/  FMUL.FTZ R203, R247, R203 ;  /* 0x000000cbf7cb7220 */ /* 0x000fe20000410000 */
[----:B------:R-:W-:Y:S01]  /*1240*/  HADD2.F32 R204, -RZ, R101.H1_H1 ;  /* 0x30000065ffcc7230 */ /* 0x000fe20000004100 */
        /* <DEDUP_REMOVED lines=8> */
[----:B------:R-:W-:Y:S02]  /*12d0*/  HADD2.F32 R101, -RZ, R102.H0_H0 ;  /* 0x20000066ff657230 */ /* 0x000fe40000004100 */
        /* <DEDUP_REMOVED lines=48> */
[--C-:B------:R-:W-:Y:S01]  /*15e0*/  HADD2.F32 R206, -RZ, R133.reuse.H0_H0 ;  /* 0x20000085ffce7230 */ /* 0x100fe20000004100 */
[C---:B------:R-:W-:Y:S01]  /*15f0*/  FMUL.FTZ R110, R181.reuse, R110 ;  /* 0x0000006eb56e7220 */ /* 0x040fe20000410000 */
[----:B------:R-:W-:Y:S01]  /*1600*/  HADD2.F32 R133, -RZ, R133.H1_H1 ;  /* 0x30000085ff857230 */ /* 0x000fe20000004100 */
        /* <DEDUP_REMOVED lines=9> */
[----:B------:R-:W-:Y:S01]  /*16a0*/  HADD2.F32 R103, -RZ, R103.H1_H1 ;  /* 0x30000067ff677230 */ /* 0x000fe20000004100 */
        /* <DEDUP_REMOVED lines=27> */
[----:B------:R-:W-:Y:S02]  /*1860*/  FADD.FTZ R147, R103, R147 ;  /* 0x0000009367937221 */ /* 0x000fe40000010000 */
[----:B------:R-:W-:Y:S02]  /*1870*/  FFMA.FTZ R7, R107, R103, R7 ;  /* 0x000000676b077223 */ /* 0x000fe40000010007 */
[----:B------:R-:W-:-:S02]  /*1880*/  FMUL.FTZ R108, R181, R108 ;  /* 0x0000006cb56c7220 */ /* 0x000fc40000410000 */
[----:B------:R-:W-:Y:S01]  /*1890*/  FMUL.FTZ R103, R246, R103 ;  /* 0x00000067f6677220 */ /* 0x000fe20000410000 */
[----:B------:R-:W-:Y:S01]  /*18a0*/  HADD2.F32 R132, -RZ, R132.H1_H1 ;  /* 0x30000084ff847230 */ /* 0x000fe20000004100 */
[----:B------:R-:W-:Y:S02]  /*18b0*/  FMUL.FTZ R109, R181, R109 ;  /* 0x0000006db56d7220 */ /* 0x000fe40000410000 */
[----:B------:R-:W-:Y:S02]  /*18c0*/  FADD.FTZ R150, R187, R150 ;  /* 0x00000096bb967221 */ /* 0x000fe40000010000 */
[----:B------:R-:W-:Y:S02]  /*18d0*/  FFMA.FTZ R10, R108, R187, R10 ;  /* 0x000000bb6c0a7223 */ /* 0x000fe4000001000a */
[----:B------:R-:W-:Y:S02]  /*18e0*/  FADD.FTZ R149, R132, R149 ;  /* 0x0000009584957221 */ /* 0x000fe40000010000 */
[----:B------:R-:W-:Y:S01]  /*18f0*/  FFMA.FTZ R9, R109, R132, R9 ;  /* 0x000000846d097223 */ /* 0x000fe20000010009 */
[--C-:B------:R-:W-:Y:S01]  /*1900*/  HADD2.F32 R207, -RZ, R134.reuse.H0_H0 ;  /* 0x20000086ffcf7230 */ /* 0x100fe20000004100 */
[C---:B------:R-:W-:Y:S01]  /*1910*/  FMUL.FTZ R112, R181.reuse, R112 ;  /* 0x00000070b5707220 */ /* 0x040fe20000410000 */
[----:B------:R-:W-:Y:S01]  /*1920*/  HADD2.F32 R134, -RZ, R134.H1_H1 ;  /* 0x30000086ff867230 */ /* 0x000fe20000004100 */
[----:B------:R-:W-:-:S02]  /*1930*/  FMUL.FTZ R113, R181, R113 ;  /* 0x00000071b5717220 */ /* 0x000fc40000410000 */
[----:B------:R-:W-:Y:S02]  /*1940*/  FADD.FTZ R154, R207, R154 ;  /* 0x0000009acf9a7221 */ /* 0x000fe40000010000 */
[-C--:B------:R-:W-:Y:S02]  /*1950*/  FFMA.FTZ R14, R112, R207.reuse, R14 ;  /* 0x000000cf700e7223 */ /* 0x080fe4000001000e */
[----:B------:R-:W-:Y:S01]  /*1960*/  FMUL.FTZ R207, R252, R207 ;  /* 0x000000cffccf7220 */ /* 0x000fe20000410000 */
[----:B------:R-:W-:Y:S01]  /*1970*/  HADD2.F32 R208, -RZ, R135.H0_H0 ;  /* 0x20000087ffd07230 */ /* 0x000fe20000004100 */
[----:B------:R-:W-:Y:S02]  /*1980*/  FADD.FTZ R153, R134, R153 ;  /* 0x0000009986997221 */ /* 0x000fe40000010000 */
[----:B------:R-:W-:Y:S02]  /*1990*/  FFMA.FTZ R13, R113, R134, R13 ;  /* 0x00000086710d7223 */ /* 0x000fe4000001000d */
[----:B------:R-:W-:-:S02]  /*19a0*/  FMUL.FTZ R114, R181, R114 ;  /* 0x00000072b5727220 */ /* 0x000fc40000410000 */
[----:B------:R-:W-:Y:S01]  /*19b0*/  FMUL.FTZ R134, R251, R134 ;  /* 0x00000086fb867220 */ /* 0x000fe20000410000 */
[----:B------:R-:W-:Y:S01]  /*19c0*/  HADD2.F32 R135, -RZ, R135.H1_H1 ;  /* 0x30000087ff877230 */ /* 0x000fe20000004100 */
[----:B------:R-:W-:Y:S02]  /*19d0*/  FADD.FTZ R156, R208, R156 ;  /* 0x0000009cd09c7221 */ /* 0x000fe40000010000 */
[-C--:B------:R-:W-:Y:S02]  /*19e0*/  FFMA.FTZ R16, R114, R208.reuse, R16 ;  /* 0x000000d072107223 */ /* 0x080fe40000010010 */
[----:B------:R-:W-:Y:S02]  /*19f0*/  FMUL.FTZ R115, R181, R115 ;  /* 0x00000073b5737220 */ /* 0x000fe40000410000 */
[----:B------:R-:W-:Y:S01]  /*1a00*/  FMUL.FTZ R208, R250, R208 ;  /* 0x000000d0fad07220 */ /* 0x000fe20000410000 */
[----:B------:R-:W-:Y:S01]  /*1a10*/  HADD2.F32 R209, -RZ, R136.H0_H0 ;  /* 0x20000088ffd17230 */ /* 0x000fe20000004100 */
[----:B------:R-:W-:-:S02]  /*1a20*/  FADD.FTZ R155, R135, R155 ;  /* 0x0000009b879b7221 */ /* 0x000fc40000010000 */
[-C--:B------:R-:W-:Y:S02]  /*1a30*/  FFMA.FTZ R15, R115, R135.reuse, R15 ;  /* 0x00000087730f7223 */ /* 0x080fe4000001000f */
[----:B------:R-:W-:Y:S02]  /*1a40*/  FMUL.FTZ R116, R181, R116 ;  /* 0x00000074b5747220 */ /* 0x000fe40000410000 */
[----:B------:R-:W-:Y:S01]  /*1a50*/  FMUL.FTZ R135, R249, R135 ;  /* 0x00000087f9877220 */ /* 0x000fe20000410000 */
[----:B------:R-:W-:Y:S01]  /*1a60*/  HADD2.F32 R136, -RZ, R136.H1_H1 ;  /* 0x30000088ff887230 */ /* 0x000fe20000004100 */
[----:B------:R-:W-:Y:S02]  /*1a70*/  FMUL.FTZ R117, R181, R117 ;  /* 0x00000075b5757220 */ /* 0x000fe40000410000 */
[----:B------:R-:W-:Y:S02]  /*1a80*/  FADD.FTZ R158, R209, R158 ;  /* 0x0000009ed19e7221 */ /* 0x000fe40000010000 */
[----:B------:R-:W-:-:S02]  /*1a90*/  FFMA.FTZ R18, R116, R209, R18 ;  /* 0x000000d174127223 */ /* 0x000fc40000010012 */
[----:B------:R-:W-:Y:S01]  /*1aa0*/  FMUL.FTZ R209, R248, R209 ;  /* 0x000000d1f8d17220 */ /* 0x000fe20000410000 */
[--C-:B------:R-:W-:Y:S01]  /*1ab0*/  HADD2.F32 R210, -RZ, R137.reuse.H0_H0 ;  /* 0x20000089ffd27230 */ /* 0x100fe20000004100 */
[----:B------:R-:W-:Y:S02]  /*1ac0*/  FMUL.FTZ R118, R181, R118 ;  /* 0x00000076b5767220 */ /* 0x000fe40000410000 */
[----:B------:R-:W-:Y:S02]  /*1ad0*/  FADD.FTZ R157, R136, R157 ;  /* 0x0000009d889d7221 */ /* 0x000fe40000010000 */
[-C--:B------:R-:W-:Y:S02]  /*1ae0*/  FFMA.FTZ R17, R117, R136.reuse, R17 ;  /* 0x0000008875117223 */ /* 0x080fe40000010011 */
[----:B------:R-:W-:Y:S01]  /*1af0*/  FMUL.FTZ R136, R245, R136 ;  /* 0x00000088f5887220 */ /* 0x000fe20000410000 */
[----:B------:R-:W-:Y:S01]  /*1b00*/  HADD2.F32 R137, -RZ, R137.H1_H1 ;  /* 0x30000089ff897230 */ /* 0x000fe20000004100 */
        /* <DEDUP_REMOVED lines=153> */
.L_x_9848:
        /* <DEDUP_REMOVED lines=18> */
.L_x_9849:
        /* <DEDUP_REMOVED lines=44> */
[----:B------:R-:W-:Y:S01]  /*2880*/  F2FP.PACK_AB R92, R92, R188 ;  /* 0x000000bc5c5c723e */ /* 0x000fe200000000ff */
        /* <DEDUP_REMOVED lines=57> */
[----:B------:R-:W-:Y:S01]  /*2c20*/  F2FP.PACK_AB R95, R203, R95 ;  /* 0x0000005fcb5f723e */ /* 0x000fe200000000ff */
        /* <DEDUP_REMOVED lines=25> */
[----:B------:R-:W-:Y:S01]  /*2dc0*/  F2FP.PACK_AB R93, R218, R93 ;  /* 0x0000005dda5d723e */ /* 0x000fe200000000ff */
[----:B------:R-:W-:Y:S01]  /*2dd0*/  FADD.FTZ R207, R207, -R112 ;  /* 0x80000070cfcf7221 */ /* 0x000fe20000010000 */
[----:B------:R-:W-:Y:S01]  /*2de0*/  F2FP.PACK_AB R94, R217, R94 ;  /* 0x0000005ed95e723e */ /* 0x000fe200000000ff */
        /* <DEDUP_REMOVED lines=194> */
[----:B------:R-:W-:Y:S01]  /*3a10*/  F2FP.PACK_AB R86, R199, R200 ;  /* 0x000000c8c756723e */ /* 0x000fe200000000ff */
[----:B------:R-:W-:Y:S01]  /*3a20*/  @P1 FADD.FTZ R137, R69, R137 ;  /* 0x0000008945891221 */ /* 0x000fe20000010000 */
[----:B------:R2:W-:Y:S01]  /*3a30*/  @P0 STG.E.128 [R112.64+0x10], R104 ;  /* 0x0000106870000986 */ /* 0x0005e2000c101d04 */
[----:B------:R-:W-:Y:S01]  /*3a40*/  @P1 FADD.FTZ R131, R70, R131 ;  /* 0x0000008346831221 */ /* 0x000fe20000010000 */
[----:B------:R-:W-:Y:S01]  /*3a50*/  F2FP.PACK_AB R87, R197, R198 ;  /* 0x000000c6c557723e */ /* 0x000fe200000000ff */
        /* <DEDUP_REMOVED lines=11> */
[----:B-1----:R-:W-:Y:S01]  /*3b10*/  F2FP.PACK_AB R84, R189, R188 ;  /* 0x000000bcbd54723e */ /* 0x002fe200000000ff */
[----:B------:R-:W-:Y:S01]  /*3b20*/  FMUL.FTZ R142, R137, R180 ;  /* 0x000000b4898e7220 */ /* 0x000fe20000410000 */
[----:B------:R-:W-:Y:S01]  /*3b30*/  F2FP.PACK_AB R85, R201, R202 ;  /* 0x000000cac955723e */ /* 0x000fe200000000ff */
        /* <DEDUP_REMOVED lines=47> */
[----:B------:R-:W-:Y:S01]  /*3e30*/  F2FP.PACK_AB R88, R132, R187 ;  /* 0x000000bb8458723e */ /* 0x000fe200000000ff */
[----:B-1----:R-:W-:Y:S01]  /*3e40*/  IMAD.WIDE.U32 R98, R183, R211, c[0x0][0x248] ;  /* 0x00009200b7627625 */ /* 0x002fe200078e00d3 */
[----:B------:R-:W-:-:S02]  /*3e50*/  F2FP.PACK_AB R89, R208, R209 ;  /* 0x000000d1d059723e */ /* 0x000fc400000000ff */
[----:B------:R-:W-:Y:S02]  /*3e60*/  F2FP.PACK_AB R90, R206, R207 ;  /* 0x000000cfce5a723e */ /* 0x000fe400000000ff */
[----:B------:R-:W-:Y:S02]  /*3e70*/  F2FP.PACK_AB R91, R205, R204 ;  /* 0x000000cccd5b723e */ /* 0x000fe400000000ff */
        /* <DEDUP_REMOVED lines=15> */
[----:B-1----:R-:W-:Y:S01]  /*3f70*/  F2FP.PACK_AB R88, R111, R110 ;  /* 0x0000006e6f58723e */ /* 0x002fe200000000ff */
[----:B------:R1:W-:Y:S01]  /*3f80*/  @P0 STG.E.128 [R104.64+0x10], R84 ;  /* 0x0000105468000986 */ /* 0x0003e2000c101d04 */
[----:B------:R-:W-:Y:S02]  /*3f90*/  F2FP.PACK_AB R89, R122, R118 ;  /* 0x000000767a59723e */ /* 0x000fe400000000ff */
[----:B------:R-:W-:Y:S02]  /*3fa0*/  F2FP.PACK_AB R90, R210, R119 ;  /* 0x00000077d25a723e */ /* 0x000fe400000000ff */
[----:B------:R-:W-:Y:S02]  /*3fb0*/  F2FP.PACK_AB R91, R191, R190 ;  /* 0x000000bebf5b723e */ /* 0x000fe400000000ff */
[----:B------:R-:W-:-:S02]  /*3fc0*/  SEL R77, R137, R77, P2 ;  /* 0x0000004d894d7207 */ /* 0x000fc40001000000 */
[----:B------:R-:W-:Y:S01]  /*3fd0*/  SEL R78, R131, R78, P2 ;  /* 0x0000004e834e7207 */ /* 0x000fe20001000000 */
[----:B------:R1:W-:Y:S01]  /*3fe0*/  STG.E.128 [R98.64], R88 ;  /* 0x0000005862007986 */ /* 0x0003e2000c101d04 */
[----:B------:R-:W-:Y:S02]  /*3ff0*/  SEL R83, R181, R83, P2 ;  /* 0x00000053b5537207 */ /* 0x000fe40001000000 */
[----:B------:R-:W-:Y:S01]  /*4000*/  F2FP.PACK_AB R92, R142, R141 ;  /* 0x0000008d8e5c723e */ /* 0x000fe200000000ff */
[----:B------:R1:W-:Y:S01]  /*4010*/  @P0 STG.E.128 [R96.64], R76 ;  /* 0x0000004c60000986 */ /* 0x0003e2000c101d04 */
[----:B------:R-:W-:Y:S02]  /*4020*/  F2FP.PACK_AB R93, R130, R139 ;  /* 0x0000008b825d723e */ /* 0x000fe400000000ff */
[----:B------:R-:W-:Y:S01]  /*4030*/  F2FP.PACK_AB R94, R143, R94 ;  /* 0x0000005e8f5e723e */ /* 0x000fe200000000ff */
[----:B------:R1:W-:Y:S01]  /*4040*/  @P0 STG.E.128 [R96.64+0x10], R80 ;  /* 0x0000105060000986 */ /* 0x0003e2000c101d04 */
[----:B------:R-:W-:-:S02]  /*4050*/  F2FP.PACK_AB R95, R180, R95 ;  /* 0x0000005fb45f723e */ /* 0x000fc400000000ff */
[----:B0-----:R-:W-:-:S03]  /*4060*/  MOV R101, c[0x0][0x160] ;  /* 0x0000580000657a02 */ /* 0x001fc60000000f00 */
[----:B------:R1:W-:Y:S01]  /*4070*/  STG.E.128 [R182.64], R92 ;  /* 0x0000005cb6007986 */ /* 0x0003e2000c101d04 */
[----:B------:R-:W-:-:S04]  /*4080*/  LEA R178, R101, R178, 0x2 ;  /* 0x000000b265b27211 */ /* 0x000fc800078e10ff */
[----:B------:R-:W-:-:S13]  /*4090*/  ISETP.GE.AND P0, PT, R178, c[0x0][0x164], PT ;  /* 0x00005900b2007a0c */ /* 0x000fda0003f06270 */
[----:B-1----:R-:W-:Y:S01]  /*40a0*/  @P0 CALL.REL.NOINC `(.L_x_9846) ;  /* 0x0000001000000944 */ /* 0x002fe20003c00000 */
[----:B------:R-:W-:Y:S05]  /*40b0*/  BRA `(.L_x_9847) ;  /* 0xffffc97000007947 */ /* 0x000fea000383ffff */
.L_x_9846:
[----:B------:R-:W-:Y:S05]  /*40c0*/  BSYNC B1 ;  /* 0x0000000000017941 */ /* 0x000fea0003800000 */
.L_x_9843:
        /* <DEDUP_REMOVED lines=57> */
.L_x_9842:
[----:B------:R-:W-:Y:S05]  /*4460*/  BSYNC B0 ;  /* 0x0000000000007941 */ /* 0x000fea0003800000 */
.L_x_9840:
        /* <DEDUP_REMOVED lines=96> */
[----:B------:R-:W-:Y:S01]  /*4a70*/  STS.128 [R0+0x10], R40 ;  /* 0x0000102800007388 */ /* 0x000fe20000000c00 */
[----:B-1----:R-:W-:-:S03]  /*4a80*/  FADD.FTZ R77, R34, R77 ;  /* 0x0000004d224d7221 */ /* 0x002fc60000010000 */
[----:B------:R-:W-:Y:S01]  /*4a90*/  STS.128 [R0+0x400], R52 ;  /* 0x0004003400007388 */ /* 0x000fe20000000c00 */
[----:B---3--:R-:W-:-:S03]  /*4aa0*/  FADD.FTZ R35, R35, R76 ;  /* 0x0000004c23237221 */ /* 0x008fc60000010000 */
[----:B------:R0:W-:Y:S01]  /*4ab0*/  STS.128 [R0+0x410], R4 ;  /* 0x0004100400007388 */ /* 0x0001e20000000c00 */
[----:B----4-:R-:W-:-:S03]  /*4ac0*/  FADD.FTZ R79, R44, R79 ;  /* 0x0000004f2c4f7221 */ /* 0x010fc60000010000 */
[----:B------:R1:W-:Y:S04]  /*4ad0*/  STS.128 [R0+0x800], R8 ;  /* 0x0008000800007388 */ /* 0x0003e80000000c00 */
[----:B------:R2:W-:Y:S04]  /*4ae0*/  STS.128 [R0+0x810], R12 ;  /* 0x0008100c00007388 */ /* 0x0005e80000000c00 */
[----:B------:R3:W-:Y:S04]  /*4af0*/  STS.128 [R0+0xc00], R16 ;  /* 0x000c001000007388 */ /* 0x0007e80000000c00 */
[----:B------:R-:W-:Y:S01]  /*4b00*/  STS.128 [R0+0xc10], R20 ;  /* 0x000c101400007388 */ /* 0x000fe20000000c00 */
[----:B0-----:R-:W-:-:S03]  /*4b10*/  FADD.FTZ R7, R3, R72 ;  /* 0x0000004803077221 */ /* 0x001fc60000010000 */
[----:B------:R-:W-:Y:S01]  /*4b20*/  STS.128 [R0+0x1000], R24 ;  /* 0x0010001800007388 */ /* 0x000fe20000000c00 */
[----:B-1----:R-:W-:-:S03]  /*4b30*/  IMAD R10, R78, c[0x0][0x168], RZ ;  /* 0x00005a004e0a7a24 */ /* 0x002fc600078e02ff */
[----:B------:R-:W-:Y:S04]  /*4b40*/  STS.128 [R0+0x1010], R28 ;  /* 0x0010101c00007388 */ /* 0x000fe80000000c00 */
[----:B------:R-:W-:Y:S01]  /*4b50*/  BAR.SYNC.DEFER_BLOCKING 0x0 ;  /* 0x0000000000007b1d */ /* 0x000fe20000010000 */
[----:B------:R-:W-:-:S04]  /*4b60*/  IADD3 R10, P0, R10, R80, RZ ;  /* 0x000000500a0a7210 */ /* 0x000fc80007f1e0ff */
[----:B--2---:R-:W-:-:S04]  /*4b70*/  IADD3.X R15, RZ, RZ, RZ, P0, !PT ;  /* 0x000000ffff0f7210 */ /* 0x004fc800007fe4ff */
[C---:B---3--:R-:W-:Y:S02]  /*4b80*/  SHF.L.U64.HI R16, R10.reuse, 0x2, R15 ;  /* 0x000000020a107819 */ /* 0x048fe4000001020f */
        /* <DEDUP_REMOVED lines=106> */
.L_x_9844:
[----:B------:R-:W-:Y:S01]  /*5230*/  HFMA2.MMA R219, -RZ, RZ, 0, 5.9604644775390625e-08 ;  /* 0x00000001ffdb7435 */ /* 0x000fe200000001ff */
[----:B------:R-:W-:-:S02]  /*5240*/  MOV R99, R246 ;  /* 0x000000f600637202 */ /* 0x000fc40000000f00 */
[----:B------:R-:W-:-:S03]  /*5250*/  MOV R98, 0x5270 ;  /* 0x0000527000627802 */ /* 0x000fc60000000f00 */
[----:B-----5:R-:W-:Y:S05]  /*5260*/  CALL.REL.NOINC `($__internal_129_$__cuda_sm70_shflsync_bfly_p) ;  /* 0x0000034000007944 */ /* 0x020fea0003c00000 */
[----:B-1----:R-:W-:Y:S01]  /*5270*/  MOV R247, R219 ;  /* 0x000000db00f77202 */ /* 0x002fe20000000f00 */
[----:B0----5:R-:W-:Y:S05]  /*5280*/  BRA `(.L_x_9848) ;  /* 0xffffd21000007947 */ /* 0x021fea000383ffff */
.L_x_9845:
[----:B------:R-:W-:Y:S01]  /*5290*/  HFMA2.MMA R219, -RZ, RZ, 0, 5.9604644775390625e-08 ;  /* 0x00000001ffdb7435 */ /* 0x000fe200000001ff */
[----:B------:R-:W-:Y:S02]  /*52a0*/  MOV R99, R220 ;  /* 0x000000dc00637202 */ /* 0x000fe40000000f00 */
[----:B------:R-:W-:-:S03]  /*52b0*/  MOV R98, 0x52d0 ;  /* 0x000052d000627802 */ /* 0x000fc60000000f00 */
[----:B01---5:R-:W-:Y:S05]  /*52c0*/  CALL.REL.NOINC `($__internal_129_$__cuda_sm70_shflsync_bfly_p) ;  /* 0x000002e000007944 */ /* 0x023fea0003c00000 */
[----:B------:R-:W-:Y:S01]  /*52d0*/  FADD.FTZ R246, R246, R247 ;  /* 0x000000f7f6f67221 */ /* 0x000fe20000010000 */
[----:B------:R-:W-:Y:S01]  /*52e0*/  MOV R98, 0x5330 ;  /* 0x0000533000627802 */ /* 0x000fe20000000f00 */
[----:B-1----:R-:W-:Y:S01]  /*52f0*/  FADD.FTZ R220, R220, R219 ;  /* 0x000000dbdcdc7221 */ /* 0x002fe20000010000 */
[----:B------:R-:W-:Y:S02]  /*5300*/  MOV R219, 0x2 ;  /* 0x0000000200db7802 */ /* 0x000fe40000000f00 */
[----:B------:R-:W-:Y:S02]  /*5310*/  MOV R99, R246 ;  /* 0x000000f600637202 */ /* 0x000fe40000000f00 */
[----:B0----5:R-:W-:Y:S05]  /*5320*/  CALL.REL.NOINC `($__internal_129_$__cuda_sm70_shflsync_bfly_p) ;  /* 0x0000028000007944 */ /* 0x021fea0003c00000 */
[----:B-1----:R-:W-:Y:S01]  /*5330*/  MOV R247, R219 ;  /* 0x000000db00f77202 */ /* 0x002fe20000000f00 */
[----:B------:R-:W-:Y:S01]  /*5340*/  HFMA2.MMA R219, -RZ, RZ, 0, 1.1920928955078125e-07 ;  /* 0x00000002ffdb7435 */ /* 0x000fe200000001ff */
[----:B------:R-:W-:-:S02]  /*5350*/  MOV R99, R220 ;  /* 0x000000dc00637202 */ /* 0x000fc40000000f00 */
[----:B------:R-:W-:-:S03]  /*5360*/  MOV R98, 0x5380 ;  /* 0x0000538000627802 */ /* 0x000fc60000000f00 */
[----:B0----5:R-:W-:Y:S05]  /*5370*/  CALL.REL.NOINC `($__internal_129_$__cuda_sm70_shflsync_bfly_p) ;  /* 0x0000023000007944 */ /* 0x021fea0003c00000 */
[----:B------:R-:W-:Y:S01]  /*5380*/  FADD.FTZ R246, R247, R246 ;  /* 0x000000f6f7f67221 */ /* 0x000fe20000010000 */
[----:B------:R-:W-:Y:S01]  /*5390*/  MOV R98, 0x53e0 ;  /* 0x000053e000627802 */ /* 0x000fe20000000f00 */
[----:B-1----:R-:W-:Y:S01]  /*53a0*/  FADD.FTZ R220, R220, R219 ;  /* 0x000000dbdcdc7221 */ /* 0x002fe20000010000 */
[----:B------:R-:W-:Y:S02]  /*53b0*/  MOV R219, 0x4 ;  /* 0x0000000400db7802 */ /* 0x000fe40000000f00 */
[----:B------:R-:W-:Y:S02]  /*53c0*/  MOV R99, R246 ;  /* 0x000000f600637202 */ /* 0x000fe40000000f00 */
[----:B0----5:R-:W-:Y:S05]  /*53d0*/  CALL.REL.NOINC `($__internal_129_$__cuda_sm70_shflsync_bfly_p) ;  /* 0x000001d000007944 */ /* 0x021fea0003c00000 */
[----:B-1----:R-:W-:Y:S01]  /*53e0*/  MOV R247, R219 ;  /* 0x000000db00f77202 */ /* 0x002fe20000000f00 */
[----:B------:R-:W-:Y:S01]  /*53f0*/  HFMA2.MMA R219, -RZ, RZ, 0, 2.384185791015625e-07 ;  /* 0x00000004ffdb7435 */ /* 0x000fe200000001ff */
[----:B------:R-:W-:Y:S02]  /*5400*/  MOV R99, R220 ;  /* 0x000000dc00637202 */ /* 0x000fe40000000f00 */
[----:B------:R-:W-:-:S03]  /*5410*/  MOV R98, 0x5430 ;  /* 0x0000543000627802 */ /* 0x000fc60000000f00 */
[----:B0----5:R-:W-:Y:S05]  /*5420*/  CALL.REL.NOINC `($__internal_129_$__cuda_sm70_shflsync_bfly_p) ;  /* 0x0000018000007944 */ /* 0x021fea0003c00000 */
[----:B------:R-:W-:Y:S01]  /*5430*/  FADD.FTZ R246, R247, R246 ;  /* 0x000000f6f7f67221 */ /* 0x000fe20000010000 */
[----:B------:R-:W-:Y:S01]  /*5440*/  MOV R98, 0x5490 ;  /* 0x0000549000627802 */ /* 0x000fe20000000f00 */
[----:B-1----:R-:W-:Y:S01]  /*5450*/  FADD.FTZ R220, R220, R219 ;  /* 0x000000dbdcdc7221 */ /* 0x002fe20000010000 */
[----:B------:R-:W-:-:S02]  /*5460*/  MOV R219, 0x8 ;  /* 0x0000000800db7802 */ /* 0x000fc40000000f00 */
[----:B------:R-:W-:Y:S02]  /*5470*/  MOV R99, R246 ;  /* 0x000000f600637202 */ /* 0x000fe40000000f00 */
[----:B0----5:R-:W-:Y:S05]  /*5480*/  CALL.REL.NOINC `($__internal_129_$__cuda_sm70_shflsync_bfly_p) ;  /* 0x0000012000007944 */ /* 0x021fea0003c00000 */
[----:B-1----:R-:W-:Y:S01]  /*5490*/  MOV R247, R219 ;  /* 0x000000db00f77202 */ /* 0x002fe20000000f00 */
[----:B------:R-:W-:Y:S01]  /*54a0*/  HFMA2.MMA R219, -RZ, RZ, 0, 4.76837158203125e-07 ;  /* 0x00000008ffdb7435 */ /* 0x000fe200000001ff */
[----:B------:R-:W-:Y:S02]  /*54b0*/  MOV R99, R220 ;  /* 0x000000dc00637202 */ /* 0x000fe40000000f00 */
        /* <DEDUP_REMOVED lines=9> */
[----:B------:R-:W-:Y:S01]  /*5550*/  HFMA2.MMA R219, -RZ, RZ, 0, 9.5367431640625e-07 ;  /* 0x00000010ffdb7435 */ /* 0x000fe200000001ff */
[----:B------:R-:W-:-:S02]  /*5560*/  MOV R99, R220 ;  /* 0x000000dc00637202 */ /* 0x000fc40000000f00 */
[----:B------:R-:W-:-:S03]  /*5570*/  MOV R98, 0x5590 ;  /* 0x0000559000627802 */ /* 0x000fc60000000f00 */
[----:B0----5:R-:W-:Y:S05]  /*5580*/  CALL.REL.NOINC `($__internal_129_$__cuda_sm70_shflsync_bfly_p) ;  /* 0x0000002000007944 */ /* 0x021fea0003c00000 */
[----:B-1----:R-:W-:Y:S01]  /*5590*/  MOV R98, R219 ;  /* 0x000000db00627202 */ /* 0x002fe20000000f00 */
[----:B0----5:R-:W-:Y:S05]  /*55a0*/  BRA `(.L_x_9849) ;  /* 0xffffd01000007947 */ /* 0x021fea000383ffff */
        .weak           $__internal_129_$__cuda_sm70_shflsync_bfly_p
        .type           $__internal_129_$__cuda_sm70_shflsync_bfly_p,@function
        .size           $__internal_129_$__cuda_sm70_shflsync_bfly_p,(.L_x_15011 - $__internal_129_$__cuda_sm70_shflsync_bfly_p)
$__internal_129_$__cuda_sm70_shflsync_bfly_p:
        /* <DEDUP_REMOVED lines=9> */
[----:B------:R-:W-:Y:S05]  /*5640*/  RET.REL.NODEC R98 `(_ZN10layer_norm13ln_bwd_kernelINS_13Kernel_traitsI6__halfS2_fS2_fjLj1280ELj1ELj4ELj1ELj16ENS_18Kernel_traits_baseILj1280ES2_S2_fS2_fjLj128EEEEELb1ELb0ELb0ELb1EEEvNS_9BwdParamsE) ;  /* 0xffffa9b062007950 */ /* 0x000fea0003c3ffff */
.L_x_9850:
        /* <DEDUP_REMOVED lines=11> */
.L_x_15011:


//--------------------- .text._ZN10layer_norm22ln_bwd_finalize_kernelINS_22Kernel_traits_finalizeILj1280E6__halfS2_fS2_fjLb0ELj1024ELj4ENS_18Kernel_traits_baseILj1280ES2_S2_fS2_fjLj1024EEEEELb0ELb0EEEvNS_9BwdParamsE --------------------------
	.section	.text._ZN10layer_norm22ln_bwd_finalize_kernelINS_22Kernel_traits_finalizeILj1280E6__halfS2_fS2_fjLb0ELj1024ELj4ENS_18Kernel_traits_baseILj1280ES2_S2_fS2_fjLj1024EEEEELb0ELb0EEEvNS_9BwdParamsE,"ax",@progbits
	.sectioninfo	@"SHI_REGISTERS=30"
	.align	128
        .global         _ZN10layer_norm22ln_bwd_finalize_kernelINS_22Kernel_traits_finalizeILj1280E6__halfS2_fS2_fjLb0ELj1024ELj4ENS_18Kernel_traits_baseILj1280ES2_S2_fS2_fjLj1024EEEEELb0ELb0EEEvNS_9BwdParamsE
        .type           _ZN10layer_norm22ln_bwd_finalize_kernelINS_22Kernel_traits_finalizeILj1280E6__halfS2_fS2_fjLb0ELj1024ELj4ENS_18Kernel_traits_baseILj1280ES2_S2_fS2_fjLj1024EEEEELb0ELb0EEEvNS_9BwdParamsE,@function
        .size           _ZN10layer_norm22ln_bwd_finalize_kernelINS_22Kernel_traits_finalizeILj1280E6__halfS2_fS2_fjLb0ELj1024ELj4ENS_18Kernel_traits_baseILj1280ES2_S2_fS2_fjLj1024EEEEELb0ELb0EEEvNS_9BwdParamsE,(.L_x_15012 - _ZN10layer_norm22ln_bwd_finalize_kernelINS_22Kernel_traits_finalizeILj1280E6__halfS2_fS2_fjLb0ELj1024ELj4ENS_18Kernel_traits_baseILj1280ES2_S2_fS2_fjLj1024EEEEELb0ELb0EEEvNS_9BwdParamsE)
        .other          _ZN10layer_norm22ln_bwd_finalize_kernelINS_22Kernel_traits_finalizeILj1280E6__halfS2_fS2_fjLb0ELj1024ELj4ENS_18Kernel_traits_baseILj1280ES2_S2_fS2_fjLj1024EEEEELb0ELb0EEEvNS_9BwdParamsE,@"STO_CUDA_ENTRY STV_DEFAULT"
_ZN10layer_norm22ln_bwd_finalize_kernelINS_22Kernel_traits_finalizeILj1280E6__halfS2_fS2_fjLb0ELj1024ELj4ENS_18Kernel_traits_baseILj1280ES2_S2_fS2_fjLj1024EEEEELb0ELb0EEEvNS_9BwdParamsE:
.text._ZN10layer_norm22ln_bwd_finalize_kernelINS_22Kernel_traits_finalizeILj1280E6__halfS2_fS2_fjLb0ELj1024ELj4ENS_18Kernel_traits_baseILj1280ES2_S2_fS2_fjLj1024EEEEELb0ELb0EEEvNS_9BwdParamsE:
        /* <DEDUP_REMOVED lines=19> */
.L_x_9864:
        /* <DEDUP_REMOVED lines=28> */
.L_x_9855:
        /* <DEDUP_REMOVED lines=35> */
.L_x_9854:
[----:B------:R-:W-:Y:S05]  /*0520*/  BSYNC B1 ;  /* 0x0000000000017941 */ /* 0x000fea0003800000 */
.L_x_9853:
        /* <DEDUP_REMOVED lines=23> */
.L_x_9857:
[----:B------:R-:W-:Y:S05]  /*06a0*/  BSYNC B1 ;  /* 0x0000000000017941 */ /* 0x000fea0003800000 */
.L_x_9856:
        /* <DEDUP_REMOVED lines=11> */
.L_x_9858:
[----:B------:R-:W-:Y:S05]  /*0760*/  BSYNC B1 ;  /* 0x0000000000017941 */ /* 0x000fea0003800000 */
.L_x_9852:
[----:B------:R-:W-:Y:S05]  /*0770*/  BSYNC B0 ;  /* 0x0000000000007941 */ /* 0x000fea0003800000 */
.L_x_9851:
        /* <DEDUP_REMOVED lines=11> */
.L_x_9865:
        /* <DEDUP_REMOVED lines=18> */
.L_x_9866:
[----:B---3--:R-:W-:Y:S02]  /*0950*/  FADD.FTZ R4, R4, R9 ;  /* 0x0000000904047221 */ /* 0x008fe40000010000 */
[----:B-12---:R-:W-:-:S03]  /*0960*/  FADD.FTZ R6, R5, R6 ;  /* 0x0000000605067221 */ /* 0x006fc60000010000 */
[----:B------:R1:W-:Y:S04]  /*0970*/  @!P1 STS [R17.X4+0x2000], R4 ;  /* 0x0020000411009388 */ /* 0x0003e80000004800 */
[----:B------:R1:W-:Y:S02]  /*0980*/  @!P1 STS [R17.X4+0x2080], R6 ;  /* 0x0020800611009388 */ /* 0x0003e40000004800 */
.L_x_9859:
        /* <DEDUP_REMOVED lines=17> */
.L_x_9863:
[----:B------:R-:W-:Y:S05]  /*0aa0*/  BSYNC B0 ;  /* 0x0000000000007941 */ /* 0x000fea0003800000 */
.L_x_9862:
[C---:B------:R-:W-:Y:S02]  /*0ab0*/  ISETP.GT.U32.AND P1, PT, R18.reuse, -0x501, PT ;  /* 0xfffffaff1200780c */ /* 0x040fe40003f24070 */
[----:B------:R-:W-:Y:S02]  /*0ac0*/  IADD3 R18, R18, 0x500, RZ ;  /* 0x0000050012127810 */ /* 0x000fe40007ffe0ff */
[----:B------:R-:W-:-:S09]  /*0ad0*/  IADD3 R19, R19, 0x280, RZ ;  /* 0x0000028013137810 */ /* 0x000fd20007ffe0ff */
[----:B01----:R-:W-:Y:S05]  /*0ae0*/  @P1 BRA `(.L_x_9864) ;  /* 0xfffff64000001947 */ /* 0x003fea000383ffff */
[----:B------:R-:W-:Y:S05]  /*0af0*/  EXIT ;  /* 0x000000000000794d */ /* 0x000fea0003800000 */
.L_x_9860:
[----:B--2---:R-:W-:Y:S01]  /*0b00*/  IMAD.MOV.U32 R9, RZ, RZ, R5 ;  /* 0x000000ffff097224 */ /* 0x004fe200078e0005 */
[----:B------:R-:W-:Y:S01]  /*0b10*/  MOV R8, 0x1 ;  /* 0x0000000100087802 */ /* 0x000fe20000000f00 */
[----:B------:R-:W-:Y:S01]  /*0b20*/  IMAD.MOV.U32 R7, RZ, RZ, 0x1f ;  /* 0x0000001fff077424 */ /* 0x000fe200078e00ff */
[----:B------:R-:W-:Y:S02]  /*0b30*/  MOV R10, 0xffffffff ;  /* 0xffffffff000a7802 */ /* 0x000fe40000000f00 */
[----:B------:R-:W-:Y:S02]  /*0b40*/  MOV R2, 0xb60 ;  /* 0x00000b6000027802 */ /* 0x000fe40000000f00 */
[----:B01----:R-:W-:Y:S05]  /*0b50*/  CALL.REL.NOINC `($__internal_130_$__cuda_sm70_shflsync_bfly_p) ;  /* 0x000003b000007944 */ /* 0x003fea0003c00000 */
[----:B-1----:R-:W-:Y:S01]  /*0b60*/  IMAD.MOV.U32 R2, RZ, RZ, R7 ;  /* 0x000000ffff027224 */ /* 0x002fe200078e0007 */
[----:B0-----:R-:W-:Y:S05]  /*0b70*/  BRA `(.L_x_9865) ;  /* 0xfffffcb000007947 */ /* 0x001fea000383ffff */
.L_x_9861:
[----:B------:R-:W-:Y:S01]  /*0b80*/  HFMA2.MMA R8, -RZ, RZ, 0, 1.1920928955078125e-07 ;  /* 0x00000002ff087435 */ /* 0x000fe200000001ff */
[----:B------:R-:W-:Y:S01]  /*0b90*/  IMAD.MOV.U32 R7, RZ, RZ, 0x1f ;  /* 0x0000001fff077424 */ /* 0x000fe200078e00ff */
[----:B------:R-:W-:Y:S02]  /*0ba0*/  MOV R10, 0xffffffff ;  /* 0xffffffff000a7802 */ /* 0x000fe40000000f00 */
[----:B------:R-:W-:-:S02]  /*0bb0*/  MOV R2, 0xbd0 ;  /* 0x00000bd000027802 */ /* 0x000fc40000000f00 */
[----:B012---:R-:W-:Y:S05]  /*0bc0*/  CALL.REL.NOINC `($__internal_130_$__cuda_sm70_shflsync_bfly_p) ;  /* 0x0000034000007944 */ /* 0x007fea0003c00000 */
[----:B01----:R-:W-:Y:S01]  /*0bd0*/  FADD.FTZ R9, R9, R7 ;  /* 0x0000000709097221 */ /* 0x003fe20000010000 */
[----:B------:R-:W-:Y:S01]  /*0be0*/  HFMA2.MMA R7, -RZ, RZ, 0, 1.847743988037109375e-06 ;  /* 0x0000001fff077435 */ /* 0x000fe200000001ff */
[----:B------:R-:W-:Y:S01]  /*0bf0*/  IMAD.MOV.U32 R8, RZ, RZ, 0x4 ;  /* 0x00000004ff087424 */ /* 0x000fe200078e00ff */
[----:B------:R-:W-:Y:S01]  /*0c00*/  MOV R2, 0xc30 ;  /* 0x00000c3000027802 */ /* 0x000fe20000000f00 */
[----:B------:R-:W-:-:S03]  /*0c10*/  IMAD.MOV.U32 R10, RZ, RZ, -0x1 ;  /* 0xffffffffff0a7424 */ /* 0x000fc600078e00ff */
[----:B------:R-:W-:Y:S05]  /*0c20*/  CALL.REL.NOINC `($__internal_130_$__cuda_sm70_shflsync_bfly_p) ;  /* 0x000002e000007944 */ /* 0x000fea0003c00000 */
[----:B01----:R-:W-:Y:S01]  /*0c30*/  FADD.FTZ R9, R9, R7 ;  /* 0x0000000709097221 */ /* 0x003fe20000010000 */
[----:B------:R-:W-:Y:S01]  /*0c40*/  HFMA2.MMA R7, -RZ, RZ, 0, 1.847743988037109375e-06 ;  /* 0x0000001fff077435 */ /* 0x000fe200000001ff */
[----:B------:R-:W-:Y:S01]  /*0c50*/  MOV R8, 0x8 ;  /* 0x0000000800087802 */ /* 0x000fe20000000f00 */
[----:B------:R-:W-:Y:S01]  /*0c60*/  IMAD.MOV.U32 R10, RZ, RZ, -0x1 ;  /* 0xffffffffff0a7424 */ /* 0x000fe200078e00ff */
[----:B------:R-:W-:-:S03]  /*0c70*/  MOV R2, 0xc90 ;  /* 0x00000c9000027802 */ /* 0x000fc60000000f00 */
[----:B------:R-:W-:Y:S05]  /*0c80*/  CALL.REL.NOINC `($__internal_130_$__cuda_sm70_shflsync_bfly_p) ;  /* 0x0000028000007944 */ /* 0x000fea0003c00000 */
[----:B-1----:R-:W-:Y:S01]  /*0c90*/  FADD.FTZ R6, R9, R7 ;  /* 0x0000000709067221 */ /* 0x002fe20000010000 */
[----:B------:R-:W-:Y:S01]  /*0ca0*/  HFMA2.MMA R7, -RZ, RZ, 0, 1.847743988037109375e-06 ;  /* 0x0000001fff077435 */ /* 0x000fe200000001ff */
[----:B0-----:R-:W-:Y:S01]  /*0cb0*/  MOV R8, 0x10 ;  /* 0x0000001000087802 */ /* 0x001fe20000000f00 */
[----:B------:R-:W-:Y:S01]  /*0cc0*/  IMAD.MOV.U32 R10, RZ, RZ, -0x1 ;  /* 0xffffffffff0a7424 */ /* 0x000fe200078e00ff */
[----:B------:R-:W-:-:S02]  /*0cd0*/  MOV R2, 0xd00 ;  /* 0x00000d0000027802 */ /* 0x000fc40000000f00 */
[----:B------:R-:W-:Y:S02]  /*0ce0*/  MOV R9, R6 ;  /* 0x0000000600097202 */ /* 0x000fe40000000f00 */
[----:B------:R-:W-:Y:S05]  /*0cf0*/  CALL.REL.NOINC `($__internal_130_$__cuda_sm70_shflsync_bfly_p) ;  /* 0x0000021000007944 */ /* 0x000fea0003c00000 */
[----:B0-----:R-:W-:Y:S01]  /*0d00*/  HFMA2.MMA R8, -RZ, RZ, 0, 5.9604644775390625e-08 ;  /* 0x00000001ff087435 */ /* 0x001fe200000001ff */
[----:B-1----:R-:W-:Y:S01]  /*0d10*/  MOV R5, R7 ;  /* 0x0000000700057202 */ /* 0x002fe20000000f00 */
[----:B------:R-:W-:Y:S01]  /*0d20*/  IMAD.MOV.U32 R9, RZ, RZ, R4 ;  /* 0x000000ffff097224 */ /* 0x000fe200078e0004 */
[----:B------:R-:W-:Y:S01]  /*0d30*/  MOV R7, 0x1f ;  /* 0x0000001f00077802 */ /* 0x000fe20000000f00 */
[----:B------:R-:W-:Y:S01]  /*0d40*/  IMAD.MOV.U32 R10, RZ, RZ, -0x1 ;  /* 0xffffffffff0a7424 */ /* 0x000fe200078e00ff */
[----:B------:R-:W-:Y:S02]  /*0d50*/  MOV R2, 0xd70 ;  /* 0x00000d7000027802 */ /* 0x000fe40000000f00 */
[----:B------:R-:W-:Y:S05]  /*0d60*/  CALL.REL.NOINC `($__internal_130_$__cuda_sm70_shflsync_bfly_p) ;  /* 0x000001a000007944 */ /* 0x000fea0003c00000 */
[----:B0-----:R-:W-:Y:S01]  /*0d70*/  HFMA2.MMA R8, -RZ, RZ, 0, 1.1920928955078125e-07 ;  /* 0x00000002ff087435 */ /* 0x001fe200000001ff */
[----:B-1----:R-:W-:Y:S01]  /*0d80*/  FADD.FTZ R9, R4, R7 ;  /* 0x0000000704097221 */ /* 0x002fe20000010000 */
[----:B------:R-:W-:Y:S01]  /*0d90*/  MOV R7, 0x1f ;  /* 0x0000001f00077802 */ /* 0x000fe20000000f00 */
[----:B------:R-:W-:Y:S01]  /*0da0*/  IMAD.MOV.U32 R10, RZ, RZ, -0x1 ;  /* 0xffffffffff0a7424 */ /* 0x000fe200078e00ff */
[----:B------:R-:W-:Y:S02]  /*0db0*/  MOV R2, 0xdd0 ;  /* 0x00000dd000027802 */ /* 0x000fe40000000f00 */
[----:B------:R-:W-:Y:S05]  /*0dc0*/  CALL.REL.NOINC `($__internal_130_$__cuda_sm70_shflsync_bfly_p) ;  /* 0x0000014000007944 */ /* 0x000fea0003c00000 */
[----:B0-----:R-:W-:Y:S01]  /*0dd0*/  HFMA2.MMA R8, -RZ, RZ, 0, 2.384185791015625e-07 ;  /* 0x00000004ff087435 */ /* 0x001fe200000001ff */
[----:B-1----:R-:W-:Y:S01]  /*0de0*/  FADD.FTZ R9, R9, R7 ;  /* 0x0000000709097221 */ /* 0x002fe20000010000 */
[----:B------:R-:W-:Y:S01]  /*0df0*/  MOV R7, 0x1f ;  /* 0x0000001f00077802 */ /* 0x000fe20000000f00 */
[----:B------:R-:W-:Y:S01]  /*0e00*/  IMAD.MOV.U32 R10, RZ, RZ, -0x1 ;  /* 0xffffffffff0a7424 */ /* 0x000fe200078e00ff */
[----:B------:R-:W-:-:S02]  /*0e10*/  MOV R2, 0xe30 ;  /* 0x00000e3000027802 */ /* 0x000fc40000000f00 */
[----:B------:R-:W-:Y:S05]  /*0e20*/  CALL.REL.NOINC `($__internal_130_$__cuda_sm70_shflsync_bfly_p) ;  /* 0x000000e000007944 */ /* 0x000fea0003c00000 */
[----:B0-----:R-:W-:Y:S01]  /*0e30*/  HFMA2.MMA R8, -RZ, RZ, 0, 4.76837158203125e-07 ;  /* 0x00000008ff087435 */ /* 0x001fe200000001ff */
[----:B-1----:R-:W-:Y:S01]  /*0e40*/  FADD.FTZ R9, R9, R7 ;  /* 0x0000000709097221 */ /* 0x002fe20000010000 */
[----:B------:R-:W-:Y:S01]  /*0e50*/  MOV R7, 0x1f ;  /* 0x0000001f00077802 */ /* 0x000fe20000000f00 */
[----:B------:R-:W-:Y:S01]  /*0e60*/  IMAD.MOV.U32 R10, RZ, RZ, -0x1 ;  /* 0xffffffffff0a7424 */ /* 0x000fe200078e00ff */
[----:B------:R-:W-:-:S02]  /*0e70*/  MOV R2, 0xe90 ;  /* 0x00000e9000027802 */ /* 0x000fc40000000f00 */
[----:B------:R-:W-:Y:S05]  /*0e80*/  CALL.REL.NOINC `($__internal_130_$__cuda_sm70_shflsync_bfly_p) ;  /* 0x0000008000007944 */ /* 0x000fea0003c00000 */
[----:B0-----:R-:W-:Y:S01]  /*0e90*/  HFMA2.MMA R8, -RZ, RZ, 0, 9.5367431640625e-07 ;  /* 0x00000010ff087435 */ /* 0x001fe200000001ff */
[----:B-1----:R-:W-:Y:S01]  /*0ea0*/  FADD.FTZ R9, R9, R7 ;  /* 0x0000000709097221 */ /* 0x002fe20000010000 */
[----:B------:R-:W-:Y:S01]  /*0eb0*/  MOV R7, 0x1f ;  /* 0x0000001f00077802 */ /* 0x000fe20000000f00 */
[----:B------:R-:W-:Y:S01]  /*0ec0*/  IMAD.MOV.U32 R10, RZ, RZ, -0x1 ;  /* 0xffffffffff0a7424 */ /* 0x000fe200078e00ff */
[----:B------:R-:W-:-:S02]  /*0ed0*/  MOV R2, 0xef0 ;  /* 0x00000ef000027802 */ /* 0x000fc40000000f00 */
[----:B------:R-:W-:Y:S05]  /*0ee0*/  CALL.REL.NOINC `($__internal_130_$__cuda_sm70_shflsync_bfly_p) ;  /* 0x0000002000007944 */ /* 0x000fea0003c00000 */
[----:B-1----:R-:W-:Y:S01]  /*0ef0*/  MOV R4, R7 ;  /* 0x0000000700047202 */ /* 0x002fe20000000f00 */
[----:B0-----:R-:W-:Y:S05]  /*0f00*/  BRA `(.L_x_9866) ;  /* 0xfffffa4000007947 */ /* 0x001fea000383ffff */
        .weak           $__internal_130_$__cuda_sm70_shflsync_bfly_p
        .type           $__internal_130_$__cuda_sm70_shflsync_bfly_p,@function
        .size           $__internal_130_$__cuda_sm70_shflsync_bfly_p,(.L_x_15012 - $__internal_130_$__cuda_sm70_shflsync_bfly_p)
$__internal_130_$__cuda_sm70_shflsync_bfly_p:
[----:B------:R-:W-:Y:S01]  /*0f10*/  HFMA2.MMA R3, -RZ, RZ, 0, 0 ;  /* 0x00000000ff037435 */ /* 0x000fe200000001ff */
[----:B------:R-:W-:Y:S04]  /*0f20*/  WARPSYNC R10 ;  /* 0x0000000a00007348 */ /* 0x000fe80003800000 */
[----:B------:R0:W1:Y:S01]  /*0f30*/  SHFL.BFLY PT, R7, R9, R8, R7 ;  /* 0x0c00000809077389 */ /* 0x00006200000e0007 */
[----:B------:R-:W-:Y:S05]  /*0f40*/  RET.REL.NODEC R2 `(_ZN10layer_norm22ln_bwd_finalize_kernelINS_22Kernel_traits_finalizeILj1280E6__halfS2_fS2_fjLb0ELj1024ELj4ENS_18Kernel_traits_baseILj1280ES2_S2_fS2_fjLj1024EEEEELb0ELb0EEEvNS_9BwdParamsE) ;  /* 0xfffff0b002007950 */ /* 0x000fea0003c3ffff */
.L_x_9867:
        /* <DEDUP_REMOVED lines=11> */
.L_x_15012:


//--------------------- .text._ZN10layer_norm13ln_bwd_kernelINS_13Kernel_traitsI6__halfS2_fS2_fjLj1280ELj1ELj4ELj1ELj16ENS_18Kernel_traits_baseILj1280ES2_S2_fS2_fjLj128EEEEELb1ELb0ELb1ELb0EEEvNS_9BwdParamsE --------------------------
	.section	.text._ZN10layer_norm13ln_bwd_kernelINS_13Kernel_traitsI6__halfS2_fS2_fjLj1280ELj1ELj4ELj1ELj16ENS_18Kernel_traits_baseILj1280ES2_S2_fS2_fjLj128EEEEELb1ELb0ELb1ELb0EEEvNS_9BwdParamsE,"ax",@progbits
	.sectioninfo	@"SHI_REGISTERS=255"
	.align	128
        .global         _ZN10layer_norm13ln_bwd_kernelINS_13Kernel_traitsI6__halfS2_fS2_fjLj1280ELj1ELj4ELj1ELj16ENS_18Kernel_traits_baseILj1280ES2_S2_fS2_fjLj128EEEEELb1ELb0ELb1ELb0EEEvNS_9BwdParamsE
        .type           _ZN10layer_norm13ln_bwd_kernelINS_13Kernel_traitsI6__halfS2_fS2_fjLj1280ELj1ELj4ELj1ELj16ENS_18Kernel_traits_baseILj1280ES2_S2_fS2_fjLj128EEEEELb1ELb0ELb1ELb0EEEvNS_9BwdParamsE,@function
        .size           _ZN10layer_norm13ln_bwd_kernelINS_13Kernel_traitsI6__halfS2_fS2_fjLj1280ELj1ELj4ELj1ELj16ENS_18Kernel_traits_baseILj1280ES2_S2_fS2_fjLj128EEEEELb1ELb0ELb1ELb0EEEvNS_9BwdParamsE,(.L_x_15013 - _ZN10layer_norm13ln_bwd_kernelINS_13Kernel_traitsI6__halfS2_fS2_fjLj1280ELj1ELj4ELj1ELj16ENS_18Kernel_traits_baseILj1280ES2_S2_fS2_fjLj128EEEEELb1ELb0ELb1ELb0EEEvNS_9BwdParamsE)
        .other          _ZN10layer_norm13ln_bwd_kernelINS_13Kernel_traitsI6__halfS2_fS2_fjLj1280ELj1ELj4ELj1ELj16ENS_18Kernel_traits_baseILj1280ES2_S2_fS2_fjLj128EEEEELb1ELb0ELb1ELb0EEEvNS_9BwdParamsE,@"STO_CUDA_ENTRY STV_DEFAULT"
_ZN10layer_norm13ln_bwd_kernelINS_13Kernel_traitsI6__halfS2_fS2_fjLj1280ELj1ELj4ELj1ELj16ENS_18Kernel_traits_baseILj1280ES2_S2_fS2_fjLj128EEEEELb1ELb0ELb1ELb0EEEvNS_9BwdParamsE:
.text._ZN10layer_norm13ln_bwd_kernelINS_13Kernel_traitsI6__halfS2_fS2_fjLj1280ELj1ELj4ELj1ELj16ENS_18Kernel_traits_baseILj1280ES2_S2_fS2_fjLj128EEEEELb1ELb0ELb1ELb0EEEvNS_9BwdParamsE:
        /* <DEDUP_REMOVED lines=18> */
[----:B------:R-:W-:Y:S02]  /*0120*/  @P1 IMAD.MOV.U32 R23, RZ, RZ, 0x10 ;  /* 0x00000010ff171424 */ /* 0x000fe400078e00ff */
        /* <DEDUP_REMOVED lines=62> */
[----:B------:R-:W-:Y:S01]  /*0510*/  IMAD.MOV.U32 R37, RZ, RZ, RZ ;  /* 0x000000ffff257224 */ /* 0x000fe200078e00ff */
[----:B------:R-:W-:-:S02]  /*0520*/  HADD2.F32 R16, -RZ, R28.H1_H1 ;  /* 0x3000001cff107230 */ /* 0x000fc40000004100 */
[----:B------:R-:W-:Y:S01]  /*0530*/  HADD2.F32 R3, -RZ, R29.H0_H0 ;  /* 0x2000001dff037230 */ /* 0x000fe20000004100 */
[----:B------:R0:W-:Y:S01]  /*0540*/  STL [R1+0x80], R17 ;  /* 0x0000801101007387 */ /* 0x0001e20000100800 */
[--C-:B------:R-:W-:Y:S02]  /*0550*/  HADD2.F32 R249, -RZ, R6.reuse.H0_H0 ;  /* 0x20000006fff97230 */ /* 0x100fe40000004100 */
[----:B------:R-:W-:Y:S01]  /*0560*/  HADD2.F32 R248, -RZ, R6.H1_H1 ;  /* 0x30000006fff87230 */ /* 0x000fe20000004100 */
[----:B------:R1:W-:Y:S01]  /*0570*/  STL [R1+0x7c], R16 ;  /* 0x00007c1001007387 */ /* 0x0003e20000100800 */
[----:B------:R-:W-:Y:S01]  /*0580*/  HADD2.F32 R252, -RZ, R4.H1_H1 ;  /* 0x30000004fffc7230 */ /* 0x000fe20000004100 */
[----:B------:R-:W-:Y:S01]  /*0590*/  MOV R6, R0 ;  /* 0x0000000000067202 */ /* 0x000fe20000000f00 */
[--C-:B------:R-:W-:Y:S01]  /*05a0*/  HADD2.F32 R251, -RZ, R5.reuse.H0_H0 ;  /* 0x20000005fffb7230 */ /* 0x100fe20000004100 */
[----:B------:R2:W-:Y:S01]  /*05b0*/  STL [R1+0x78], R3 ;  /* 0x0000780301007387 */ /* 0x0005e20000100800 */
[----:B------:R-:W-:-:S02]  /*05c0*/  HADD2.F32 R250, -RZ, R5.H1_H1 ;  /* 0x30000005fffa7230 */ /* 0x000fc40000004100 */
[----:B0-----:R-:W-:Y:S02]  /*05d0*/  HADD2.F32 R17, -RZ, R29.H1_H1 ;  /* 0x3000001dff117230 */ /* 0x001fe40000004100 */
[--C-:B------:R-:W-:Y:S02]  /*05e0*/  HADD2.F32 R247, -RZ, R7.reuse.H0_H0 ;  /* 0x20000007fff77230 */ /* 0x100fe40000004100 */
[--C-:B-1----:R-:W-:Y:S01]  /*05f0*/  HADD2.F32 R16, -RZ, R30.reuse.H0_H0 ;  /* 0x2000001eff107230 */ /* 0x102fe20000004100 */
[----:B------:R0:W-:Y:S01]  /*0600*/  STL [R1+0x74], R17 ;  /* 0x0000741101007387 */ /* 0x0001e20000100800 */
[----:B------:R-:W-:Y:S02]  /*0610*/  HADD2.F32 R246, -RZ, R7.H1_H1 ;  /* 0x30000007fff67230 */ /* 0x000fe40000004100 */
[----:B--2---:R-:W-:Y:S01]  /*0620*/  HADD2.F32 R3, -RZ, R30.H1_H1 ;  /* 0x3000001eff037230 */ /* 0x004fe20000004100 */
[----:B------:R1:W-:Y:S04]  /*0630*/  STL [R1+0x70], R16 ;  /* 0x0000701001007387 */ /* 0x0003e80000100800 */
        /* <DEDUP_REMOVED lines=53> */
[----:B0-----:R-:W-:-:S05]  /*0990*/  HADD2.F32 R3, -RZ, R4.H0_H0 ;  /* 0x20000004ff037230 */ /* 0x001fca0000004100 */
[----:B------:R1:W-:Y:S02]  /*09a0*/  STL [R1], R3 ;  /* 0x0000000301007387 */ /* 0x0003e40000100800 */
.L_x_9981:
[----:B-1----:R-:W-:-:S10]  /*09b0*/  HFMA2.MMA R8, -RZ, RZ, 0, 2.384185791015625e-07 ;  /* 0x00000004ff087435 */ /* 0x002fd400000001ff */
[----:B------:R-:W-:-:S05]  /*09c0*/  IMAD.WIDE R4, R6, R8, c[0x0][0x1d8] ;  /* 0x0000760006047625 */ /* 0x000fca00078e0208 */
[----:B------:R0:W2:Y:S04]  /*09d0*/  LDG.E R0, [R4.64] ;  /* 0x0000000404007981 */ /* 0x0000a8000c1e1900 */
[----:B------:R-:W1:Y:S01]  /*09e0*/  S2R R19, SR_TID.X ;  /* 0x0000000000137919 */ /* 0x000e620000002100 */
[----:B------:R-:W-:-:S04]  /*09f0*/  IMAD.WIDE R160, R6, R8, c[0x0][0x1a8] ;  /* 0x00006a0006a07625 */ /* 0x000fc800078e0208 */
[----:B0-----:R-:W-:-:S04]  /*0a00*/  IMAD.WIDE R4, R6, R8, c[0x0][0x1a0] ;  /* 0x0000680006047625 */ /* 0x001fc800078e0208 */
[----:B------:R-:W-:-:S04]  /*0a10*/  IMAD.WIDE R8, R6, R8, c[0x0][0x1d0] ;  /* 0x0000740006087625 */ /* 0x000fc800078e0208 */
[----:B------:R-:W-:Y:S01]  /*0a20*/  IMAD R7, R6, c[0x0][0x168], RZ ;  /* 0x00005a0006077a24 */ /* 0x000fe200078e02ff */
[----:B------:R0:W5:Y:S01]  /*0a30*/  LDG.E R3, [R8.64] ;  /* 0x0000000408037981 */ /* 0x000162000c1e1900 */
[----:B------:R-:W-:Y:S01]  /*0a40*/  MOV R162, 0x20 ;  /* 0x0000002000a27802 */ /* 0x000fe20000000f00 */
        /* <DEDUP_REMOVED lines=26> */
[----:B------:R0:W5:Y:S04]  /*0bf0*/  @P4 LDG.E.128 R112, [R160.64] ;  /* 0x00000004a0704981 */ /* 0x000168000c1e1d00 */
[----:B------:R0:W5:Y:S01]  /*0c00*/  @P4 LDG.E.128 R116, [R160.64+0x10] ;  /* 0x00001004a0744981 */ /* 0x000162000c1e1d00 */
[----:B------:R-:W-:-:S02]  /*0c10*/  IADD3 R0, R0, 0x20, RZ ;  /* 0x0000002000007810 */ /* 0x000fc40007ffe0ff */
[----:B------:R-:W-:Y:S02]  /*0c20*/  IADD3 R5, R7, 0x20, RZ ;  /* 0x0000002007057810 */ /* 0x000fe40007ffe0ff */
.L_x_9873:
[----:B------:R-:W-:Y:S05]  /*0c30*/  BSYNC B2 ;  /* 0x0000000000027941 */ /* 0x000fea0003800000 */
.L_x_9872:
[----:B------:R-:W-:Y:S01]  /*0c40*/  BSSY B2, `(.L_x_9874) ;  /* 0x000000c000027945 */ /* 0x000fe20003800000 */
[----:B------:R-:W-:Y:S05]  /*0c50*/  @!P0 BRA `(.L_x_9875) ;  /* 0x000000a000008947 */ /* 0x000fea0003800000 */
[----:B------:R-:W-:Y:S01]  /*0c60*/  ISETP.NE.U32.AND P4, PT, RZ, c[0x0][0x218], PT ;  /* 0x00008600ff007a0c */ /* 0x000fe20003f85070 */
[----:B------:R-:W-:-:S03]  /*0c70*/  HFMA2.MMA R180, -RZ, RZ, 0, 4.76837158203125e-07 ;  /* 0x00000008ffb47435 */ /* 0x000fc600000001ff */
[----:B------:R-:W-:-:S07]  /*0c80*/  ISETP.NE.AND.EX P4, PT, RZ, c[0x0][0x21c], PT, P4 ;  /* 0x00008700ff007a0c */ /* 0x000fce0003f85340 */
[----:B------:R-:W-:-:S06]  /*0c90*/  IMAD.WIDE.U32 R180, R0, R180, c[0x0][0x190] ;  /* 0x0000640000b47625 */ /* 0x000fcc00078e00b4 */
[----:B------:R-:W-:Y:S01]  /*0ca0*/  @P4 IMAD.WIDE.U32 R8, R5, R162, c[0x0][0x218] ;  /* 0x0000860005084625 */ /* 0x000fe200078e00a2 */
[----:B------:R-:W5:Y:S04]  /*0cb0*/  LDG.E.64 R180, [R180.64] ;  /* 0x00000004b4b47981 */ /* 0x000f68000c1e1b00 */
[----:B------:R1:W5:Y:S04]  /*0cc0*/  @P4 LDG.E.128 R120, [R8.64] ;  /* 0x0000000408784981 */ /* 0x000368000c1e1d00 */
[----:B------:R1:W5:Y:S01]  /*0cd0*/  @P4 LDG.E.128 R124, [R8.64+0x10] ;  /* 0x00001004087c4981 */ /* 0x000362000c1e1d00 */
[----:B------:R-:W-:-:S02]  /*0ce0*/  IADD3 R0, R0, 0x20, RZ ;  /* 0x0000002000007810 */ /* 0x000fc40007ffe0ff */
[----:B------:R-:W-:Y:S02]  /*0cf0*/  IADD3 R5, R5, 0x20, RZ ;  /* 0x0000002005057810 */ /* 0x000fe40007ffe0ff */
.L_x_9875:
[----:B------:R-:W-:Y:S05]  /*0d00*/  BSYNC B2 ;  /* 0x0000000000027941 */ /* 0x000fea0003800000 */
.L_x_9874:
[----:B------:R-:W-:Y:S01]  /*0d10*/  BSSY B2, `(.L_x_9876) ;  /* 0x000000c000027945 */ /* 0x000fe20003800000 */
[----:B------:R-:W-:Y:S05]  /*0d20*/  @!P1 BRA `(.L_x_9877) ;  /* 0x000000a000009947 */ /* 0x000fea0003800000 */
[----:B------:R-:W-:-:S04]  /*0d30*/  ISETP.NE.U32.AND P4, PT, RZ, c[0x0][0x218], PT ;  /* 0x00008600ff007a0c */ /* 0x000fc80003f85070 */
[----:B------:R-:W-:Y:S02]  /*0d40*/  ISETP.NE.AND.EX P4, PT, RZ, c[0x0][0x21c], PT, P4 ;  /* 0x00008700ff007a0c */ /* 0x000fe40003f85340 */
[----:B------:R-:W-:-:S05]  /*0d50*/  MOV R178, 0x8 ;  /* 0x0000000800b27802 */ /* 0x000fca0000000f00 */
[----:B------:R-:W-:-:S06]  /*0d60*/  IMAD.WIDE.U32 R178, R0, R178, c[0x0][0x190] ;  /* 0x0000640000b27625 */ /* 0x000fcc00078e00b2 */
[----:B-1----:R-:W-:Y:S01]  /*0d70*/  @P4 IMAD.WIDE.U32 R8, R5, R162, c[0x0][0x218] ;  /* 0x0000860005084625 */ /* 0x002fe200078e00a2 */
[----:B------:R-:W5:Y:S04]  /*0d80*/  LDG.E.64 R178, [R178.64] ;  /* 0x00000004b2b27981 */ /* 0x000f68000c1e1b00 */
[----:B------:R1:W5:Y:S04]  /*0d90*/  @P4 LDG.E.128 R32, [R8.64] ;  /* 0x0000000408204981 */ /* 0x000368000c1e1d00 */
[----:B------:R1:W5:Y:S01]  /*0da0*/  @P4 LDG.E.128 R28, [R8.64+0x10] ;  /* 0x00001004081c4981 */ /* 0x000362000c1e1d00 */
[----:B------:R-:W-:-:S02]  /*0db0*/  IADD3 R0, R0, 0x20, RZ ;  /* 0x0000002000007810 */ /* 0x000fc40007ffe0ff */
[----:B------:R-:W-:Y:S02]  /*0dc0*/  IADD3 R5, R5, 0x20, RZ ;  /* 0x0000002005057810 */ /* 0x000fe40007ffe0ff */
.L_x_9877:
[----:B------:R-:W-:Y:S05]  /*0dd0*/  BSYNC B2 ;  /* 0x0000000000027941 */ /* 0x000fea0003800000 */
.L_x_9876:
        /* <DEDUP_REMOVED lines=12> */
.L_x_9879:
[----:B------:R-:W-:Y:S05]  /*0ea0*/  BSYNC B2 ;  /* 0x0000000000027941 */ /* 0x000fea0003800000 */
.L_x_9878:
        /* <DEDUP_REMOVED lines=12> */
[----:B-1----:R-:W-:Y:S01]  /*0f70*/  MOV R8, RZ ;  /* 0x000000ff00087202 */ /* 0x002fe20000000f00 */
[----:B------:R-:W-:Y:S05]  /*0f80*/  BRA `(.L_x_9880) ;  /* 0x00001e3000007947 */ /* 0x000fea0003800000 */
.L_x_9871:
[----:B-----5:R-:W-:Y:S01]  /*0f90*/  ISETP.GE.AND P4, PT, R3, 0x1, PT ;  /* 0x000000010300780c */ /* 0x020fe20003f86270 */
[----:B------:R-:W-:Y:S01]  /*0fa0*/  BSSY B2, `(.L_x_9881) ;  /* 0x000006c000027945 */ /* 0x000fe20003800000 */
[----:B------:R-:W-:Y:S02]  /*0fb0*/  IADD3 R172, R0, -0x1, RZ ;  /* 0xffffffff00ac7810 */ /* 0x000fe40007ffe0ff */
[----:B------:R-:W-:-:S02]  /*0fc0*/  LOP3.LUT P5, RZ, R2, 0xffffffe0, RZ, 0xc0, !PT ;  /* 0xffffffe002ff7812 */ /* 0x000fc400078ac0ff */
[----:B------:R-:W-:Y:S01]  /*0fd0*/  MOV R19, RZ ;  /* 0x000000ff00137202 */ /* 0x000fe20000000f00 */
        /* <DEDUP_REMOVED lines=10> */
[----:B------:R-:W-:Y:S01]  /*1080*/  IMAD.MOV.U32 R8, RZ, RZ, RZ ;  /* 0x000000ffff087224 */ /* 0x000fe200078e00ff */
[----:B------:R-:W-:Y:S01]  /*1090*/  MOV R9, R7 ;  /* 0x0000000700097202 */ /* 0x000fe20000000f00 */
[----:B------:R-:W-:Y:S05]  /*10a0*/  @!P5 BRA `(.L_x_9882) ;  /* 0x000005b00000d947 */ /* 0x000fea0003800000 */
[----:B------:R-:W-:Y:S01]  /*10b0*/  HFMA2.MMA R16, -RZ, RZ, 0, 9.5367431640625e-07 ;  /* 0x00000010ff107435 */ /* 0x000fe200000001ff */
[----:B------:R-:W-:Y:S01]  /*10c0*/  IMAD.WIDE.U32 R12, R7, R162, c[0x0][0x188] ;  /* 0x00006200070c7625 */ /* 0x000fe200078e00a2 */
[----:B------:R-:W-:Y:S01]  /*10d0*/  ISETP.NE.U32.AND P4, PT, RZ, c[0x0][0x218], PT ;  /* 0x00008600ff007a0c */ /* 0x000fe20003f85070 */
[----:B------:R-:W2:Y:S04]  /*10e0*/  LDL R239, [R1+0x7c] ;  /* 0x00007c0001ef7983 */ /* 0x000ea80000100800 */
[----:B------:R0:W3:Y:S03]  /*10f0*/  LDG.E.128 R8, [R12.64] ;  /* 0x000000040c087981 */ /* 0x0000e6000c1e1d00 */
[----:B------:R-:W-:Y:S01]  /*1100*/  IMAD.WIDE.U32 R16, R172, R16, c[0x0][0x208] ;  /* 0x00008200ac107625 */ /* 0x000fe200078e0010 */
[----:B------:R-:W4:Y:S04]  /*1110*/  LDL R171, [R1+0x78] ;  /* 0x0000780001ab7983 */ /* 0x000f280000100800 */
[----:B------:R-:W2:Y:S04]  /*1120*/  LDL R170, [R1+0x74] ;  /* 0x0000740001aa7983 */ /* 0x000ea80000100800 */
[----:B------:R-:W2:Y:S04]  /*1130*/  LDG.E.128 R16, [R16.64] ;  /* 0x0000000410107981 */ /* 0x000ea8000c1e1d00 */
[----:B0-----:R-:W3:Y:S01]  /*1140*/  LDG.E.128 R12, [R12.64+0x10] ;  /* 0x000010040c0c7981 */ /* 0x001ee2000c1e1d00 */
[----:B------:R-:W0:Y:S01]  /*1150*/  LDC.U8 R162, c[0x0][0x1f0] ;  /* 0x00007c00ffa27b82 */ /* 0x000e220000000000 */
[----:B------:R-:W-:-:S02]  /*1160*/  ISETP.NE.AND.EX P4, PT, RZ, c[0x0][0x21c], PT, P4 ;  /* 0x00008700ff007a0c */ /* 0x000fc40003f85340 */
[----:B------:R-:W4:Y:S01]  /*1170*/  LDL R169, [R1+0x70] ;  /* 0x0000700001a97983 */ /* 0x000f220000100800 */
[----:B------:R-:W-:-:S03]  /*1180*/  HFMA2.MMA R182, -RZ, RZ, 0, 4.76837158203125e-07 ;  /* 0x00000008ffb67435 */ /* 0x000fc600000001ff */
[----:B------:R-:W4:Y:S04]  /*1190*/  LDL R168, [R1+0x6c] ;  /* 0x00006c0001a87983 */ /* 0x000f280000100800 */
[----:B------:R-:W4:Y:S04]  /*11a0*/  LDL R167, [R1+0x68] ;  /* 0x0000680001a77983 */ /* 0x000f280000100800 */
[----:B------:R3:W5:Y:S04]  /*11b0*/  @P4 LDG.E.128 R112, [R160.64] ;  /* 0x00000004a0704981 */ /* 0x000768000c1e1d00 */
[----:B------:R3:W5:Y:S01]  /*11c0*/  @P4 LDG.E.128 R116, [R160.64+0x10] ;  /* 0x00001004a0744981 */ /* 0x000762000c1e1d00 */
[----:B0-----:R-:W-:-:S04]  /*11d0*/  ISETP.NE.AND P4, PT, R162, RZ, PT ;  /* 0x000000ffa200720c */ /* 0x001fc80003f85270 */
[----:B------:R-:W-:Y:S01]  /*11e0*/  FSEL R166, R5, RZ, !P4 ;  /* 0x000000ff05a67208 */ /* 0x000fe20006000000 */
[----:B------:R-:W-:-:S06]  /*11f0*/  IMAD.WIDE.U32 R182, R0, R182, c[0x0][0x190] ;  /* 0x0000640000b67625 */ /* 0x000fcc00078e00b6 */
[----:B------:R-:W5:Y:S01]  /*1200*/  LDG.E.64 R182, [R182.64] ;  /* 0x00000004b6b67981 */ /* 0x000f62000c1e1b00 */
[--C-:B--2---:R-:W-:Y:S02]  /*1210*/  HADD2.F32 R242, -RZ, R18.reuse.H0_H0 ;  /* 0x20000012fff27230 */ /* 0x104fe40000004100 */
[----:B------:R-:W-:Y:S02]  /*1220*/  HADD2.F32 R241, -RZ, R18.H1_H1 ;  /* 0x30000012fff17230 */ /* 0x000fe40000004100 */
[----:B------:R-:W2:Y:S01]  /*1230*/  LDL R18, [R1+0x80] ;  /* 0x0000800001127983 */ /* 0x000ea20000100800 */
[C---:B---3--:R-:W-:Y:S02]  /*1240*/  FADD.FTZ R161, -R166.reuse, R10 ;  /* 0x0000000aa6a17221 */ /* 0x048fe40000010100 */
[----:B------:R-:W-:Y:S02]  /*1250*/  FADD.FTZ R163, -R166, R12 ;  /* 0x0000000ca6a37221 */ /* 0x000fe40000010100 */
[----:B------:R-:W-:-:S02]  /*1260*/  FMUL.FTZ R12, R4, R161 ;  /* 0x000000a1040c7220 */ /* 0x000fc40000410000 */
[----:B------:R-:W3:Y:S01]  /*1270*/  LDL R161, [R1+0x64] ;  /* 0x0000640001a17983 */ /* 0x000ee20000100800 */
[C---:B------:R-:W-:Y:S01]  /*1280*/  FADD.FTZ R160, -R166.reuse, R8 ;  /* 0x00000008a6a07221 */ /* 0x040fe20000010100 */
[--C-:B------:R-:W-:Y:S01]  /*1290*/  HADD2.F32 R8, -RZ, R16.reuse.H0_H0 ;  /* 0x20000010ff087230 */ /* 0x100fe20000004100 */
[C---:B------:R-:W-:Y:S01]  /*12a0*/  FADD.FTZ R9, -R166.reuse, R9 ;  /* 0x00000009a6097221 */ /* 0x040fe20000010100 */
[----:B------:R-:W-:Y:S01]  /*12b0*/  HADD2.F32 R245, -RZ, R16.H1_H1 ;  /* 0x30000010fff57230 */ /* 0x000fe20000004100 */
[----:B------:R-:W-:Y:S02]  /*12c0*/  FADD.FTZ R162, -R166, R11 ;  /* 0x0000000ba6a27221 */ /* 0x000fe40000010100 */
[C---:B------:R-:W-:Y:S02]  /*12d0*/  FMUL.FTZ R10, R4.reuse, R160 ;  /* 0x000000a0040a7220 */ /* 0x040fe40000410000 */
[----:B------:R-:W-:Y:S01]  /*12e0*/  FMUL.FTZ R11, R4, R9 ;  /* 0x00000009040b7220 */ /* 0x000fe20000410000 */
[----:B------:R-:W-:Y:S01]  /*12f0*/  HADD2.F32 R244, -RZ, R17.H0_H0 ;  /* 0x20000011fff47230 */ /* 0x000fe20000004100 */
[----:B------:R-:W-:-:S02]  /*1300*/  FFMA.FTZ R36, R10, R8, R36 ;  /* 0x000000080a247223 */ /* 0x000fc40000010024 */
[----:B------:R-:W-:Y:S02]  /*1310*/  FADD.FTZ R72, R72, R8 ;  /* 0x0000000848487221 */ /* 0x000fe40000010000 */
[-C--:B------:R-:W-:Y:S02]  /*1320*/  FFMA.FTZ R37, R11, R245.reuse, R37 ;  /* 0x000000f50b257223 */ /* 0x080fe40000010025 */
[----:B------:R-:W-:Y:S02]  /*1330*/  FADD.FTZ R73, R73, R245 ;  /* 0x000000f549497221 */ /* 0x000fe40000010000 */
[----:B------:R-:W-:Y:S01]  /*1340*/  FMUL.FTZ R245, R239, R245 ;  /* 0x000000f5eff57220 */ /* 0x000fe20000410000 */
[----:B------:R-:W-:Y:S01]  /*1350*/  HADD2.F32 R243, -RZ, R17.H1_H1 ;  /* 0x30000011fff37230 */ /* 0x000fe20000004100 */
[----:B------:R-:W-:Y:S02]  /*1360*/  FADD.FTZ R164, -R166, R13 ;  /* 0x0000000da6a47221 */ /* 0x000fe40000010100 */
[----:B------:R-:W-:-:S02]  /*1370*/  FMUL.FTZ R13, R4, R162 ;  /* 0x000000a2040d7220 */ /* 0x000fc40000410000 */
[-C--:B------:R-:W-:Y:S02]  /*1380*/  FFMA.FTZ R38, R12, R244.reuse, R38 ;  /* 0x000000f40c267223 */ /* 0x080fe40000010026 */
[----:B------:R-:W-:Y:S02]  /*1390*/  FADD.FTZ R74, R74, R244 ;  /* 0x000000f44a4a7221 */ /* 0x000fe40000010000 */
[----:B----4-:R-:W-:Y:S02]  /*13a0*/  FMUL.FTZ R244, R171, R244 ;  /* 0x000000f4abf47220 */ /* 0x010fe40000410000 */
        /* <DEDUP_REMOVED lines=24> */
[----:B--2---:R-:W-:-:S04]  /*1530*/  FMUL.FTZ R18, R18, R8 ;  /* 0x0000000812127220 */ /* 0x004fc80000410000 */
        /* <DEDUP_REMOVED lines=12> */
[----:B---3--:R-:W-:Y:S02]  /*1600*/  FMUL.FTZ R239, R161, R19 ;  /* 0x00000013a1ef7220 */ /* 0x008fe40000410000 */
[----:B------:R-:W-:Y:S02]  /*1610*/  FADD.FTZ R9, R9, R240 ;  /* 0x000000f009097221 */ /* 0x000fe40000010000 */
[----:B------:R-:W-:Y:S02]  /*1620*/  FFMA.FTZ R8, R16, R240, R8 ;  /* 0x000000f010087223 */ /* 0x000fe40000010008 */
[----:B------:R-:W-:Y:S01]  /*1630*/  FADD.FTZ R19, R9, R239 ;  /* 0x000000ef09137221 */ /* 0x000fe20000010000 */
[----:B------:R-:W-:Y:S01]  /*1640*/  IADD3 R9, R7, 0x20, RZ ;  /* 0x0000002007097810 */ /* 0x000fe20007ffe0ff */
[----:B------:R-:W-:Y:S02]  /*1650*/  FFMA.FTZ R8, R17, R239, R8 ;  /* 0x000000ef11087223 */ /* 0x000fe40000010008 */
.L_x_9882:
[----:B------:R-:W-:Y:S05]  /*1660*/  BSYNC B2 ;  /* 0x0000000000027941 */ /* 0x000fea0003800000 */
.L_x_9881:
[----:B------:R-:W-:Y:S01]  /*1670*/  BSSY B2, `(.L_x_9883) ;  /* 0x000005f000027945 */ /* 0x000fe20003800000 */
[----:B------:R-:W-:Y:S05]  /*1680*/  @!P0 BRA `(.L_x_9884) ;  /* 0x000005d000008947 */ /* 0x000fea0003800000 */
[----:B------:R-:W-:Y:S01]  /*1690*/  MOV R231, 0x20 ;  /* 0x0000002000e77802 */ /* 0x000fe20000000f00 */
[----:B------:R-:W-:Y:S01]  /*16a0*/  IMAD.MOV.U32 R168, RZ, RZ, 0x10 ;  /* 0x00000010ffa87424 */ /* 0x000fe200078e00ff */
[----:B------:R-:W-:Y:S01]  /*16b0*/  ISETP.NE.U32.AND P4, PT, RZ, c[0x0][0x218], PT ;  /* 0x00008600ff007a0c */ /* 0x000fe20003f85070 */
[----:B------:R-:W2:Y:S02]  /*16c0*/  LDL R237, [R1+0x5c] ;  /* 0x00005c0001ed7983 */ /* 0x000ea40000100800 */
[----:B------:R-:W-:-:S02]  /*16d0*/  IMAD.WIDE.U32 R164, R9, R231, c[0x0][0x188] ;  /* 0x0000620009a47625 */ /* 0x000fc400078e00e7 */
[----:B------:R-:W3:Y:S02]  /*16e0*/  LDL R235, [R1+0x54] ;  /* 0x0000540001eb7983 */ /* 0x000ee40000100800 */
[----:B------:R-:W-:Y:S02]  /*16f0*/  IMAD.WIDE.U32 R168, R172, R168, c[0x0][0x208] ;  /* 0x00008200aca87625 */ /* 0x000fe400078e00a8 */
[----:B------:R0:W4:Y:S01]  /*1700*/  LDG.E.128 R160, [R164.64] ;  /* 0x00000004a4a07981 */ /* 0x000122000c1e1d00 */
[----:B------:R-:W-:-:S03]  /*1710*/  ISETP.NE.AND.EX P4, PT, RZ, c[0x0][0x21c], PT, P4 ;  /* 0x00008700ff007a0c */ /* 0x000fc60003f85340 */
[----:B------:R-:W2:Y:S04]  /*1720*/  LDG.E.128 R168, [R168.64] ;  /* 0x00000004a8a87981 */ /* 0x000ea8000c1e1d00 */
[----:B------:R-:W2:Y:S04]  /*1730*/  LDL R233, [R1+0x4c] ;  /* 0x00004c0001e97983 */ /* 0x000ea80000100800 */
[----:B0-----:R-:W2:Y:S02]  /*1740*/  LDG.E.128 R164, [R164.64+0x10] ;  /* 0x00001004a4a47981 */ /* 0x001ea4000c1e1d00 */
[----:B------:R-:W-:-:S02]  /*1750*/  @P4 IMAD.WIDE.U32 R180, R9, R231, c[0x0][0x218] ;  /* 0x0000860009b44625 */ /* 0x000fc400078e00e7 */
[----:B------:R-:W0:Y:S03]  /*1760*/  LDC.U8 R231, c[0x0][0x1f0] ;  /* 0x00007c00ffe77b82 */ /* 0x000e260000000000 */
[----:B------:R1:W5:Y:S04]  /*1770*/  @P4 LDG.E.128 R120, [R180.64] ;  /* 0x00000004b4784981 */ /* 0x000368000c1e1d00 */
[----:B------:R1:W5:Y:S01]  /*1780*/  @P4 LDG.E.128 R124, [R180.64+0x10] ;  /* 0x00001004b47c4981 */ /* 0x000362000c1e1d00 */
[----:B0-----:R-:W-:Y:S01]  /*1790*/  ISETP.NE.AND P4, PT, R231, RZ, PT ;  /* 0x000000ffe700720c */ /* 0x001fe20003f85270 */
[----:B-1----:R-:W-:Y:S02]  /*17a0*/  HFMA2.MMA R180, -RZ, RZ, 0, 4.76837158203125e-07 ;  /* 0x00000008ffb47435 */ /* 0x002fe400000001ff */
        /* <DEDUP_REMOVED lines=11> */
[----:B--2---:R-:W-:Y:S01]  /*1860*/  HADD2.F32 R238, -RZ, R168.H0_H0 ;  /* 0x200000a8ffee7230 */ /* 0x004fe20000004100 */
[----:B------:R-:W-:-:S04]  /*1870*/  IMAD.WIDE.U32 R180, R0, R180, c[0x0][0x190] ;  /* 0x0000640000b47625 */ /* 0x000fc800078e00b4 */
[-C--:B------:R-:W-:Y:S02]  /*1880*/  FFMA.FTZ R44, R209, R238.reuse, R44 ;  /* 0x000000eed12c7223 */ /* 0x080fe4000001002c */
[----:B------:R-:W-:Y:S01]  /*1890*/  FADD.FTZ R80, R80, R238 ;  /* 0x000000ee50507221 */ /* 0x000fe20000010000 */
[----:B------:R-:W5:Y:S01]  /*18a0*/  LDG.E.64 R180, [R180.64] ;  /* 0x00000004b4b47981 */ /* 0x000f62000c1e1b00 */
[----:B------:R-:W-:Y:S01]  /*18b0*/  HADD2.F32 R168, -RZ, R168.H1_H1 ;  /* 0x300000a8ffa87230 */ /* 0x000fe20000004100 */
[----:B----4-:R-:W-:Y:S02]  /*18c0*/  FMUL.FTZ R238, R160, R238 ;  /* 0x000000eea0ee7220 */ /* 0x010fe40000410000 */
[----:B------:R-:W2:Y:S01]  /*18d0*/  LDL R160, [R1+0x44] ;  /* 0x0000440001a07983 */ /* 0x000ea20000100800 */
[----:B------:R-:W-:Y:S01]  /*18e0*/  HADD2.F32 R236, -RZ, R169.H0_H0 ;  /* 0x200000a9ffec7230 */ /* 0x000fe20000004100 */
[----:B------:R-:W-:Y:S02]  /*18f0*/  FMUL.FTZ R237, R237, R168 ;  /* 0x000000a8eded7220 */ /* 0x000fe40000410000 */
[----:B------:R-:W-:-:S02]  /*1900*/  FADD.FTZ R19, R19, R238 ;  /* 0x000000ee13137221 */ /* 0x000fc40000010000 */
[----:B------:R-:W-:Y:S01]  /*1910*/  FFMA.FTZ R8, R209, R238, R8 ;  /* 0x000000eed1087223 */ /* 0x000fe20000010008 */
[----:B------:R-:W-:Y:S01]  /*1920*/  HADD2.F32 R169, -RZ, R169.H1_H1 ;  /* 0x300000a9ffa97230 */ /* 0x000fe20000004100 */
[----:B------:R-:W-:Y:S02]  /*1930*/  FADD.FTZ R164, -R202, R164 ;  /* 0x000000a4caa47221 */ /* 0x000fe40000010100 */
[-C--:B------:R-:W-:Y:S02]  /*1940*/  FFMA.FTZ R46, R207, R236.reuse, R46 ;  /* 0x000000eccf2e7223 */ /* 0x080fe4000001002e */
[----:B------:R-:W-:Y:S02]  /*1950*/  FADD.FTZ R82, R82, R236 ;  /* 0x000000ec52527221 */ /* 0x000fe40000010000 */
[----:B------:R-:W-:Y:S02]  /*1960*/  FADD.FTZ R163, -R202, R163 ;  /* 0x000000a3caa37221 */ /* 0x000fe40000010100 */
[----:B---3--:R-:W-:-:S02]  /*1970*/  FMUL.FTZ R236, R162, R236 ;  /* 0x000000eca2ec7220 */ /* 0x008fc40000410000 */
        /* <DEDUP_REMOVED lines=9> */
[----:B------:R-:W-:Y:S02]  /*1a10*/  FADD.FTZ R166, -R202, R166 ;  /* 0x000000a6caa67221 */ /* 0x000fe40000010100 */
        /* <DEDUP_REMOVED lines=36> */
.L_x_9884:
[----:B------:R-:W-:Y:S05]  /*1c60*/  BSYNC B2 ;  /* 0x0000000000027941 */ /* 0x000fea0003800000 */
.L_x_9883:
[----:B------:R-:W-:Y:S01]  /*1c70*/  BSSY B2, `(.L_x_9885) ;  /* 0x000005f000027945 */ /* 0x000fe20003800000 */
[----:B------:R-:W-:Y:S05]  /*1c80*/  @!P1 BRA `(.L_x_9886) ;  /* 0x000005d000009947 */ /* 0x000fea0003800000 */
[----:B------:R-:W-:Y:S01]  /*1c90*/  MOV R223, 0x20 ;  /* 0x0000002000df7802 */ /* 0x000fe20000000f00 */
[----:B------:R-:W-:Y:S01]  /*1ca0*/  HFMA2.MMA R168, -RZ, RZ, 0, 9.5367431640625e-07 ;  /* 0x00000010ffa87435 */ /* 0x000fe200000001ff */
[----:B------:R-:W-:Y:S01]  /*1cb0*/  ISETP.NE.U32.AND P4, PT, RZ, c[0x0][0x218], PT ;  /* 0x00008600ff007a0c */ /* 0x000fe20003f85070 */
[----:B------:R-:W2:Y:S02]  /*1cc0*/  LDL R229, [R1+0x3c] ;  /* 0x00003c0001e57983 */ /* 0x000ea40000100800 */
[----:B------:R-:W-:Y:S02]  /*1cd0*/  IMAD.WIDE.U32 R164, R9, R223, c[0x0][0x188] ;  /* 0x0000620009a47625 */ /* 0x000fe400078e00df */
[----:B------:R-:W3:Y:S04]  /*1ce0*/  LDL R227, [R1+0x34] ;  /* 0x0000340001e37983 */ /* 0x000ee80000100800 */
[----:B------:R0:W4:Y:S01]  /*1cf0*/  LDG.E.128 R160, [R164.64] ;  /* 0x00000004a4a07981 */ /* 0x000122000c1e1d00 */
[----:B------:R-:W-:Y:S01]  /*1d00*/  ISETP.NE.AND.EX P4, PT, RZ, c[0x0][0x21c], PT, P4 ;  /* 0x00008700ff007a0c */ /* 0x000fe20003f85340 */
[----:B------:R-:W-:-:S02]  /*1d10*/  IMAD.WIDE.U32 R168, R172, R168, c[0x0][0x208] ;  /* 0x00008200aca87625 */ /* 0x000fc400078e00a8 */
[----:B------:R-:W2:Y:S04]  /*1d20*/  LDL R225, [R1+0x2c] ;  /* 0x00002c0001e17983 */ /* 0x000ea80000100800 */
[----:B------:R-:W2:Y:S04]  /*1d30*/  LDG.E.128 R168, [R168.64] ;  /* 0x00000004a8a87981 */ /* 0x000ea8000c1e1d00 */
        /* <DEDUP_REMOVED lines=82> */
.L_x_9886:
[----:B------:R-:W-:Y:S05]  /*2260*/  BSYNC B2 ;  /* 0x0000000000027941 */ /* 0x000fea0003800000 */
.L_x_9885:
[----:B------:R-:W-:Y:S01]  /*2270*/  BSSY B2, `(.L_x_9887) ;  /* 0x000005f000027945 */ /* 0x000fe20003800000 */
[----:B------:R-:W-:Y:S05]  /*2280*/  @!P2 BRA `(.L_x_9888) ;  /* 0x000005d00000a947 */ /* 0x000fea0003800000 */
[----:B------:R-:W-:Y:S01]  /*2290*/  IMAD.MOV.U32 R164, RZ, RZ, 0x20 ;  /* 0x00000020ffa47424 */ /* 0x000fe200078e00ff */
[----:B------:R-:W-:Y:S01]  /*22a0*/  MOV R160, 0x10 ;  /* 0x0000001000a07802 */ /* 0x000fe20000000f00 */
[----:B------:R-:W0:Y:S01]  /*22b0*/  LDC.U8 R166, c[0x0][0x1f0] ;  /* 0x00007c00ffa67b82 */ /* 0x000e220000000000 */
[----:B------:R-:W-:Y:S01]  /*22c0*/  ISETP.NE.U32.AND P4, PT, RZ, c[0x0][0x218], PT ;  /* 0x00008600ff007a0c */ /* 0x000fe20003f85070 */
[----:B------:R-:W-:Y:S01]  /*22d0*/  IMAD.WIDE.U32 R24, R9, R164, c[0x0][0x188] ;  /* 0x0000620009187625 */ /* 0x000fe200078e00a4 */
[----:B------:R-:W2:Y:S03]  /*22e0*/  LDL R171, [R1+0x20] ;  /* 0x0000200001ab7983 */ /* 0x000ea60000100800 */
[----:B------:R-:W-:Y:S01]  /*22f0*/  IMAD.WIDE.U32 R160, R172, R160, c[0x0][0x208] ;  /* 0x00008200aca07625 */ /* 0x000fe200078e00a0 */
[----:B------:R1:W3:Y:S04]  /*2300*/  LDG.E.128 R20, [R24.64] ;  /* 0x0000000418147981 */ /* 0x0002e8000c1e1d00 */
[----:B------:R-:W4:Y:S04]  /*2310*/  LDL R170, [R1+0x1c] ;  /* 0x00001c0001aa7983 */ /* 0x000f280000100800 */
[----:B------:R-:W2:Y:S04]  /*2320*/  LDG.E.128 R160, [R160.64] ;  /* 0x00000004a0a07981 */ /* 0x000ea8000c1e1d00 */
[----:B-1----:R-:W2:Y:S01]  /*2330*/  LDG.E.128 R24, [R24.64+0x10] ;  /* 0x0000100418187981 */ /* 0x002ea2000c1e1d00 */
[----:B------:R-:W-:-:S03]  /*2340*/  ISETP.NE.AND.EX P4, PT, RZ, c[0x0][0x21c], PT, P4 ;  /* 0x00008700ff007a0c */ /* 0x000fc60003f85340 */
[----:B------:R-:W4:Y:S04]  /*2350*/  LDL R169, [R1+0x18] ;  /* 0x0000180001a97983 */ /* 0x000f280000100800 */
[----:B------:R-:W4:Y:S04]  /*2360*/  LDL R168, [R1+0x14] ;  /* 0x0000140001a87983 */ /* 0x000f280000100800 */
[----:B------:R-:W4:Y:S02]  /*2370*/  LDL R167, [R1+0x10] ;  /* 0x0000100001a77983 */ /* 0x000f240000100800 */
[----:B------:R-:W-:Y:S01]  /*2380*/  @P4 IMAD.WIDE.U32 R164, R9, R164, c[0x0][0x218] ;  /* 0x0000860009a44625 */ /* 0x000fe200078e00a4 */
[----:B------:R-:W-:-:S04]  /*2390*/  HFMA2.MMA R176, -RZ, RZ, 0, 4.76837158203125e-07 ;  /* 0x00000008ffb07435 */ /* 0x000fc800000001ff */
        /* <DEDUP_REMOVED lines=8> */
[C---:B---3--:R-:W-:Y:S02]  /*2420*/  FADD.FTZ R20, -R164.reuse, R20 ;  /* 0x00000014a4147221 */ /* 0x048fe40000010100 */
[C---:B------:R-:W-:Y:S02]  /*2430*/  FADD.FTZ R21, -R164.reuse, R21 ;  /* 0x00000015a4157221 */ /* 0x040fe40000010100 */
[C---:B------:R-:W-:Y:S02]  /*2440*/  FADD.FTZ R22, -R164.reuse, R22 ;  /* 0x00000016a4167221 */ /* 0x040fe40000010100 */
[C---:B------:R-:W-:Y:S02]  /*2450*/  FADD.FTZ R23, -R164.reuse, R23 ;  /* 0x00000017a4177221 */ /* 0x040fe40000010100 */
[C---:B--2---:R-:W-:Y:S02]  /*2460*/  FADD.FTZ R24, -R164.reuse, R24 ;  /* 0x00000018a4187221 */ /* 0x044fe40000010100 */
[----:B------:R-:W-:-:S02]  /*2470*/  FADD.FTZ R25, -R164, R25 ;  /* 0x00000019a4197221 */ /* 0x000fc40000010100 */
[C---:B------:R-:W-:Y:S02]  /*2480*/  FADD.FTZ R26, -R164.reuse, R26 ;  /* 0x0000001aa41a7221 */ /* 0x040fe40000010100 */
[----:B------:R-:W-:Y:S02]  /*2490*/  FADD.FTZ R27, -R164, R27 ;  /* 0x0000001ba41b7221 */ /* 0x000fe40000010100 */
[----:B------:R-:W2:Y:S01]  /*24a0*/  LDL R164, [R1+0x4] ;  /* 0x0000040001a47983 */ /* 0x000ea20000100800 */
[--C-:B------:R-:W-:Y:S01]  /*24b0*/  HADD2.F32 R222, -RZ, R160.reuse.H0_H0 ;  /* 0x200000a0ffde7230 */ /* 0x100fe20000004100 */
[----:B------:R-:W-:Y:S01]  /*24c0*/  FMUL.FTZ R20, R4, R20 ;  /* 0x0000001404147220 */ /* 0x000fe20000410000 */
[----:B------:R-:W-:-:S03]  /*24d0*/  HADD2.F32 R160, -RZ, R160.H1_H1 ;  /* 0x300000a0ffa07230 */ /* 0x000fc60000004100 */
[-C--:B------:R-:W-:Y:S02]  /*24e0*/  FFMA.FTZ R56, R20, R222.reuse, R56 ;  /* 0x000000de14387223 */ /* 0x080fe40000010038 */
[----:B------:R-:W-:Y:S02]  /*24f0*/  FADD.FTZ R96, R96, R222 ;  /* 0x000000de60607221 */ /* 0x000fe40000010000 */
        /* <DEDUP_REMOVED lines=54> */
.L_x_9888:
[----:B------:R-:W-:Y:S05]  /*2860*/  BSYNC B2 ;  /* 0x0000000000027941 */ /* 0x000fea0003800000 */
.L_x_9887:
[----:B------:R-:W-:-:S13]  /*2870*/  ISETP.GE.U32.AND P4, PT, R2, 0xa0, PT ;  /* 0x000000a00200780c */ /* 0x000fda0003f86070 */
[----:B------:R-:W-:Y:S05]  /*2880*/  @!P4 BRA `(.L_x_9880) ;  /* 0x000005300000c947 */ /* 0x000fea0003800000 */
[----:B------:R-:W-:Y:S01]  /*2890*/  HFMA2.MMA R168, -RZ, RZ, 0, 9.5367431640625e-07 ;  /* 0x00000010ffa87435 */ /* 0x000fe200000001ff */
[----:B------:R-:W-:Y:S01]  /*28a0*/  MOV R193, 0x20 ;  /* 0x0000002000c17802 */ /* 0x000fe20000000f00 */
[----:B------:R-:W2:Y:S01]  /*28b0*/  LDL R191, [R1] ;  /* 0x0000000001bf7983 */ /* 0x000ea20000100800 */
[----:B------:R-:W0:Y:S03]  /*28c0*/  LDC.U8 R192, c[0x0][0x1f0] ;  /* 0x00007c00ffc07b82 */ /* 0x000e260000000000 */
        /* <DEDUP_REMOVED lines=17> */
[--C-:B----4-:R-:W-:Y:S01]  /*29e0*/  HADD2.F32 R221, -RZ, R168.reuse.H0_H0 ;  /* 0x200000a8ffdd7230 */ /* 0x110fe20000004100 */
[C---:B------:R-:W-:Y:S01]  /*29f0*/  FADD.FTZ R162, -R5.reuse, R162 ;  /* 0x000000a205a27221 */ /* 0x040fe20000010100 */
[----:B------:R-:W-:Y:S01]  /*2a00*/  HADD2.F32 R168, -RZ, R168.H1_H1 ;  /* 0x300000a8ffa87230 */ /* 0x000fe20000004100 */
[----:B------:R-:W-:Y:S02]  /*2a10*/  FADD.FTZ R161, -R5, R161 ;  /* 0x000000a105a17221 */ /* 0x000fe40000010100 */
[-C--:B------:R-:W-:Y:S02]  /*2a20*/  FFMA.FTZ R64, R173, R221.reuse, R64 ;  /* 0x000000ddad407223 */ /* 0x080fe40000010040 */
[----:B------:R-:W-:Y:S02]  /*2a30*/  FADD.FTZ R104, R104, R221 ;  /* 0x000000dd68687221 */ /* 0x000fe40000010000 */
[----:B--2---:R-:W-:Y:S01]  /*2a40*/  FMUL.FTZ R221, R191, R221 ;  /* 0x000000ddbfdd7220 */ /* 0x004fe20000410000 */
[----:B------:R-:W-:Y:S01]  /*2a50*/  HADD2.F32 R218, -RZ, R169.H0_H0 ;  /* 0x200000a9ffda7230 */ /* 0x000fe20000004100 */
        /* <DEDUP_REMOVED lines=10> */
[----:B------:R-:W-:Y:S01]  /*2b00*/  HADD2.F32 R169, -RZ, R169.H1_H1 ;  /* 0x300000a9ffa97230 */ /* 0x000fe20000004100 */
[-C--:B------:R-:W-:Y:S02]  /*2b10*/  FFMA.FTZ R66, R185, R218.reuse, R66 ;  /* 0x000000dab9427223 */ /* 0x080fe40000010042 */
[----:B------:R-:W-:Y:S02]  /*2b20*/  FADD.FTZ R106, R106, R218 ;  /* 0x000000da6a6a7221 */ /* 0x000fe40000010000 */
        /* <DEDUP_REMOVED lines=41> */
.L_x_9880:
[----:B------:R-:W-:Y:S05]  /*2dc0*/  BSYNC B1 ;  /* 0x0000000000017941 */ /* 0x000fea0003800000 */
.L_x_9870:
[----:B------:R-:W-:Y:S05]  /*2dd0*/  BRA.DIV ~URZ, `(.L_x_9889) ;  /* 0x00004a627f007947 */ /* 0x000fea000b800000 */
[----:B------:R1:W2:Y:S02]  /*2de0*/  SHFL.BFLY PT, R5, R19, 0x1, 0x1f ;  /* 0x0c201f0013057f89 */ /* 0x0002a400000e0000 */
.L_x_9982:
        /* <DEDUP_REMOVED lines=18> */
.L_x_9983:
        /* <DEDUP_REMOVED lines=30> */
.L_x_9894:
[----:B------:R-:W-:Y:S05]  /*30f0*/  BSYNC B2 ;  /* 0x0000000000027941 */ /* 0x000fea0003800000 */
.L_x_9893:
        /* <DEDUP_REMOVED lines=20> */
.L_x_9896:
[----:B------:R-:W-:Y:S05]  /*3240*/  BSYNC B2 ;  /* 0x0000000000027941 */ /* 0x000fea0003800000 */
.L_x_9895:
[C---:B------:R-:W-:Y:S01]  /*3250*/  SEL R153, R5.reuse, R153, P5 ;  /* 0x0000009905997207 */ /* 0x040fe20002800000 */
[----:B------:R-:W-:Y:S01]  /*3260*/  @P4 FMUL.FTZ R5, R5, c[0x0][0x1ec] ;  /* 0x00007b0005054a20 */ /* 0x000fe20000410000 */
[----:B------:R-:W-:Y:S01]  /*3270*/  @P4 LOP3.LUT P6, RZ, R182, 0xff00, RZ, 0xc0, !PT ;  /* 0x0000ff00b6ff4812 */ /* 0x000fe200078cc0ff */
[----:B------:R-:W-:Y:S02]  /*3280*/  BSSY B2, `(.L_x_9897) ;  /* 0x000000f000027945 */ /* 0x000fe40003800000 */
        /* <DEDUP_REMOVED lines=14> */
.L_x_9898:
[----:B------:R-:W-:Y:S05]  /*3370*/  BSYNC B2 ;  /* 0x0000000000027941 */ /* 0x000fea0003800000 */
.L_x_9897:
        /* <DEDUP_REMOVED lines=18> */
.L_x_9900:
[----:B------:R-:W-:Y:S05]  /*34a0*/  BSYNC B2 ;  /* 0x0000000000027941 */ /* 0x000fea0003800000 */
.L_x_9899:
        /* <DEDUP_REMOVED lines=18> */
.L_x_9902:
[----:B------:R-:W-:Y:S05]  /*35d0*/  BSYNC B2 ;  /* 0x0000000000027941 */ /* 0x000fea0003800000 */
.L_x_9901:
        /* <DEDUP_REMOVED lines=18> */
.L_x_9904:
[----:B------:R-:W-:Y:S05]  /*3700*/  BSYNC B2 ;  /* 0x0000000000027941 */ /* 0x000fea0003800000 */
.L_x_9903:
        /* <DEDUP_REMOVED lines=18> */
.L_x_9906:
[----:B------:R-:W-:Y:S05]  /*3830*/  BSYNC B2 ;  /* 0x0000000000027941 */ /* 0x000fea0003800000 */
.L_x_9905:
        /* <DEDUP_REMOVED lines=18> */
.L_x_9908:
[----:B------:R-:W-:Y:S05]  /*3960*/  BSYNC B2 ;  /* 0x0000000000027941 */ /* 0x000fea0003800000 */
.L_x_9907:
[C---:B------:R-:W-:Y:S01]  /*3970*/  SEL R131, R5.reuse, R131, P5 ;  /* 0x0000008305837207 */ /* 0x040fe20002800000 */
[----:B------:R-:W-:Y:S01]  /*3980*/  @P4 FMUL.FTZ R5, R5, c[0x0][0x1ec] ;  /* 0x00007b0005054a20 */ /* 0x000fe20000410000 */
[----:B------:R-:W-:-:S03]  /*3990*/  @P4 LOP3.LUT P5, RZ, R183, 0xff000000, RZ, 0xc0, !PT ;  /* 0xff000000b7ff4812 */ /* 0x000fc600078ac0ff */
[----:B------:R-:W-:-:S05]  /*39a0*/  @P4 FMUL.FTZ R5, R5, c[0x0][0x1e8] ;  /* 0x00007a0005054a20 */ /* 0x000fca0000410000 */
[----:B------:R-:W-:Y:S02]  /*39b0*/  @P4 FSEL R5, R5, RZ, P5 ;  /* 0x000000ff05054208 */ /* 0x000fe40002800000 */
[----:B------:R-:W-:Y:S02]  /*39c0*/  ISETP.NE.U32.AND P5, PT, RZ, c[0x0][0x258], PT ;  /* 0x00009600ff007a0c */ /* 0x000fe40003fa5070 */
[----:B------:R-:W-:Y:S02]  /*39d0*/  @P4 F2FP.PACK_AB R5, RZ, R5 ;  /* 0x00000005ff05423e */ /* 0x000fe400000000ff */
[----:B------:R-:W-:Y:S02]  /*39e0*/  ISETP.NE.AND.EX P5, PT, RZ, c[0x0][0x25c], PT, P5 ;  /* 0x00009700ff007a0c */ /* 0x000fe40003fa5350 */
[----:B------:R-:W-:-:S11]  /*39f0*/  @P4 PRMT R151, R151, 0x5410, R5 ;  /* 0x0000541097974816 */ /* 0x000fd60000000005 */
        /* <DEDUP_REMOVED lines=9> */
.L_x_9892:
[----:B------:R-:W-:Y:S05]  /*3a90*/  BSYNC B1 ;  /* 0x0000000000017941 */ /* 0x000fea0003800000 */
.L_x_9891:
        /* <DEDUP_REMOVED lines=13> */
.L_x_9912:
[----:B------:R-:W-:Y:S05]  /*3b70*/  BSYNC B2 ;  /* 0x0000000000027941 */ /* 0x000fea0003800000 */
.L_x_9911:
        /* <DEDUP_REMOVED lines=20> */
.L_x_9914:
[----:B------:R-:W-:Y:S05]  /*3cc0*/  BSYNC B2 ;  /* 0x0000000000027941 */ /* 0x000fea0003800000 */
.L_x_9913:
        /* <DEDUP_REMOVED lines=18> */
.L_x_9916:
[----:B------:R-:W-:Y:S05]  /*3df0*/  BSYNC B2 ;  /* 0x0000000000027941 */ /* 0x000fea0003800000 */
.L_x_9915:
        /* <DEDUP_REMOVED lines=18> */
.L_x_9918:
[----:B------:R-:W-:Y:S05]  /*3f20*/  BSYNC B2 ;  /* 0x0000000000027941 */ /* 0x000fea0003800000 */
.L_x_9917:
        /* <DEDUP_REMOVED lines=18> */
.L_x_9920:
[----:B------:R-:W-:Y:S05]  /*4050*/  BSYNC B2 ;  /* 0x0000000000027941 */ /* 0x000fea0003800000 */
.L_x_9919:
        /* <DEDUP_REMOVED lines=18> */
.L_x_9922:
[----:B------:R-:W-:Y:S05]  /*4180*/  BSYNC B2 ;  /* 0x0000000000027941 */ /* 0x000fea0003800000 */
.L_x_9921:
        /* <DEDUP_REMOVED lines=18> */
.L_x_9924:
[----:B------:R-:W-:Y:S05]  /*42b0*/  BSYNC B2 ;  /* 0x0000000000027941 */ /* 0x000fea0003800000 */
.L_x_9923:
        /* <DEDUP_REMOVED lines=18> */
.L_x_9926:
[----:B------:R-:W-:Y:S05]  /*43e0*/  BSYNC B2 ;  /* 0x0000000000027941 */ /* 0x000fea0003800000 */
.L_x_9925:
        /* <DEDUP_REMOVED lines=18> */
.L_x_9910:
[----:B------:R-:W-:Y:S05]  /*4510*/  BSYNC B1 ;  /* 0x0000000000017941 */ /* 0x000fea0003800000 */
.L_x_9909:
        /* <DEDUP_REMOVED lines=13> */
.L_x_9930:
[----:B------:R-:W-:Y:S05]  /*45f0*/  BSYNC B2 ;  /* 0x0000000000027941 */ /* 0x000fea0003800000 */
.L_x_9929:
        /* <DEDUP_REMOVED lines=20> */
.L_x_9932:
[----:B------:R-:W-:Y:S05]  /*4740*/  BSYNC B2 ;  /* 0x0000000000027941 */ /* 0x000fea0003800000 */
.L_x_9931:
        /* <DEDUP_REMOVED lines=18> */
.L_x_9934:
[----:B------:R-:W-:Y:S05]  /*4870*/  BSYNC B2 ;  /* 0x0000000000027941 */ /* 0x000fea0003800000 */
.L_x_9933:
        /* <DEDUP_REMOVED lines=18> */
.L_x_9936:
[----:B------:R-:W-:Y:S05]  /*49a0*/  BSYNC B2 ;  /* 0x0000000000027941 */ /* 0x000fea0003800000 */
.L_x_9935:
        /* <DEDUP_REMOVED lines=18> */
.L_x_9938:
[----:B------:R-:W-:Y:S05]  /*4ad0*/  BSYNC B2 ;  /* 0x0000000000027941 */ /* 0x000fea0003800000 */
.L_x_9937:
        /* <DEDUP_REMOVED lines=18> */
.L_x_9940:
[----:B------:R-:W-:Y:S05]  /*4c00*/  BSYNC B2 ;  /* 0x0000000000027941 */ /* 0x000fea0003800000 */
.L_x_9939:
        /* <DEDUP_REMOVED lines=18> */
.L_x_9942:
[----:B------:R-:W-:Y:S05]  /*4d30*/  BSYNC B2 ;  /* 0x0000000000027941 */ /* 0x000fea0003800000 */
.L_x_9941:
        /* <DEDUP_REMOVED lines=18> */
.L_x_9944:
[----:B------:R-:W-:Y:S05]  /*4e60*/  BSYNC B2 ;  /* 0x0000000000027941 */ /* 0x000fea0003800000 */
.L_x_9943:
        /* <DEDUP_REMOVED lines=18> */
.L_x_9928:
[----:B------:R-:W-:Y:S05]  /*4f90*/  BSYNC B1 ;  /* 0x0000000000017941 */ /* 0x000fea0003800000 */
.L_x_9927:
        /* <DEDUP_REMOVED lines=13> */
.L_x_9948:
[----:B------:R-:W-:Y:S05]  /*5070*/  BSYNC B2 ;  /* 0x0000000000027941 */ /* 0x000fea0003800000 */
.L_x_9947:
        /* <DEDUP_REMOVED lines=20> */
.L_x_9950:
[----:B------:R-:W-:Y:S05]  /*51c0*/  BSYNC B2 ;  /* 0x0000000000027941 */ /* 0x000fea0003800000 */
.L_x_9949:
        /* <DEDUP_REMOVED lines=18> */
.L_x_9952:
[----:B------:R-:W-:Y:S05]  /*52f0*/  BSYNC B2 ;  /* 0x0000000000027941 */ /* 0x000fea0003800000 */
.L_x_9951:
        /* <DEDUP_REMOVED lines=18> */
.L_x_9954:
[----:B------:R-:W-:Y:S05]  /*5420*/  BSYNC B2 ;  /* 0x0000000000027941 */ /* 0x000fea0003800000 */
.L_x_9953:
        /* <DEDUP_REMOVED lines=18> */
.L_x_9956:
[----:B------:R-:W-:Y:S05]  /*5550*/  BSYNC B2 ;  /* 0x0000000000027941 */ /* 0x000fea0003800000 */
.L_x_9955:
        /* <DEDUP_REMOVED lines=18> */
.L_x_9958:
[----:B------:R-:W-:Y:S05]  /*5680*/  BSYNC B2 ;  /* 0x0000000000027941 */ /* 0x000fea0003800000 */
.L_x_9957:
        /* <DEDUP_REMOVED lines=18> */
.L_x_9960:
[----:B------:R-:W-:Y:S05]  /*57b0*/  BSYNC B2 ;  /* 0x0000000000027941 */ /* 0x000fea0003800000 */
.L_x_9959:
        /* <DEDUP_REMOVED lines=18> */
.L_x_9962:
[----:B------:R-:W-:Y:S05]  /*58e0*/  BSYNC B2 ;  /* 0x0000000000027941 */ /* 0x000fea0003800000 */
.L_x_9961:
        /* <DEDUP_REMOVED lines=18> */
.L_x_9946:
[----:B------:R-:W-:Y:S05]  /*5a10*/  BSYNC B1 ;  /* 0x0000000000017941 */ /* 0x000fea0003800000 */
.L_x_9945:
        /* <DEDUP_REMOVED lines=14> */
.L_x_9966:
[----:B------:R-:W-:Y:S05]  /*5b00*/  BSYNC B2 ;  /* 0x0000000000027941 */ /* 0x000fea0003800000 */
.L_x_9965:
        /* <DEDUP_REMOVED lines=20> */
.L_x_9968:
[----:B------:R-:W-:Y:S05]  /*5c50*/  BSYNC B2 ;  /* 0x0000000000027941 */ /* 0x000fea0003800000 */
.L_x_9967:
        /* <DEDUP_REMOVED lines=18> */
.L_x_9970:
[----:B------:R-:W-:Y:S05]  /*5d80*/  BSYNC B2 ;  /* 0x0000000000027941 */ /* 0x000fea0003800000 */
.L_x_9969:
        /* <DEDUP_REMOVED lines=18> */
.L_x_9972:
[----:B------:R-:W-:Y:S05]  /*5eb0*/  BSYNC B2 ;  /* 0x0000000000027941 */ /* 0x000fea0003800000 */
.L_x_9971:
        /* <DEDUP_REMOVED lines=18> */
.L_x_9974:
[----:B------:R-:W-:Y:S05]  /*5fe0*/  BSYNC B2 ;  /* 0x0000000000027941 */ /* 0x000fea0003800000 */
.L_x_9973:
        /* <DEDUP_REMOVED lines=18> */
.L_x_9976:
[----:B------:R-:W-:Y:S05]  /*6110*/  BSYNC B2 ;  /* 0x0000000000027941 */ /* 0x000fea0003800000 */
.L_x_9975:
        /* <DEDUP_REMOVED lines=18> */
.L_x_9978:
[----:B------:R-:W-:Y:S05]  /*6240*/  BSYNC B2 ;  /* 0x0000000000027941 */ /* 0x000fea0003800000 */
.L_x_9977:
        /* <DEDUP_REMOVED lines=18> */
.L_x_9980:
[----:B------:R-:W-:Y:S05]  /*6370*/  BSYNC B2 ;  /* 0x0000000000027941 */ /* 0x000fea0003800000 */
.L_x_9979:
        /* <DEDUP_REMOVED lines=16> */
.L_x_9964:
[----:B------:R-:W-:Y:S05]  /*6480*/  BSYNC B1 ;  /* 0x0000000000017941 */ /* 0x000fea0003800000 */
.L_x_9963:
[----:B------:R-:W-:-:S04]  /*6490*/  MOV R0, c[0x0][0x160] ;  /* 0x0000580000007a02 */ /* 0x000fc80000000f00 */
[----:B------:R-:W-:-:S04]  /*64a0*/  LEA R6, R0, R6, 0x2 ;  /* 0x0000000600067211 */ /* 0x000fc800078e10ff */
[----:B------:R-:W-:-:S13]  /*64b0*/  ISETP.GE.AND P3, PT, R6, c[0x0][0x164], PT ;  /* 0x0000590006007a0c */ /* 0x000fda0003f66270 */
[----:B0----5:R-:W-:Y:S01]  /*64c0*/  @P3 CALL.REL.NOINC `(.L_x_9869) ;  /* 0x0000001000003944 */ /* 0x021fe20003c00000 */
[----:B------:R-:W-:Y:S05]  /*64d0*/  BRA `(.L_x_9981) ;  /* 0xffffa4d000007947 */ /* 0x000fea000383ffff */
.L_x_9869:
[----:B-1----:R-:W-:Y:S05]  /*64e0*/  BSYNC B0 ;  /* 0x0000000000007941 */ /* 0x002fea0003800000 */
.L_x_9868:
        /* <DEDUP_REMOVED lines=160> */
[----:B------:R-:W-:Y:S01]  /*6ef0*/  @P0 IADD3.X R36, RZ, R36, RZ, P3, !PT ;  /* 0x00000024ff240210 */ /* 0x000fe20001ffe4ff */
[----:B------:R-:W-:Y:S01]  /*6f00*/  @P1 IMAD.MOV.U32 R4, RZ, RZ, R39 ;  /* 0x000000ffff041224 */ /* 0x000fe200078e0027 */
[----:B------:R1:W-:Y:S01]  /*6f10*/  @P0 STG.E [R2.64], R35 ;  /* 0x0000002302000986 */ /* 0x0003e2000c101904 */
[----:B------:R-:W-:Y:S01]  /*6f20*/  FADD.FTZ R14, R5, R14 ;  /* 0x0000000e050e7221 */ /* 0x000fe20000010000 */
[----:B------:R-:W-:-:S02]  /*6f30*/  @P1 MOV R5, R36 ;  /* 0x0000002400051202 */ /* 0x000fc40000000f00 */
[----:B------:R-:W2:Y:S01]  /*6f40*/  LDS R0, [R160.X4+0x600] ;  /* 0x00060000a0007984 */ /* 0x000ea20000004800 */
[----:B0-----:R-:W-:Y:S01]  /*6f50*/  FADD.FTZ R23, R14, R23 ;  /* 0x000000170e177221 */ /* 0x001fe20000010000 */
[----:B------:R-:W-:Y:S02]  /*6f60*/  @P1 IADD3 R39, P2, R39, 0x200, RZ ;  /* 0x0000020027271810 */ /* 0x000fe40007f5e0ff */
[----:B------:R-:W-:Y:S01]  /*6f70*/  LDS R35, [R160.X4+0x4200] ;  /* 0x00420000a0237984 */ /* 0x000fe20000004800 */
[----:B------:R-:W-:Y:S02]  /*6f80*/  ISETP.GE.U32.AND P3, PT, R42, 0x300, PT ;  /* 0x000003002a00780c */ /* 0x000fe40003f66070 */
[----:B------:R-:W-:Y:S01]  /*6f90*/  @P1 IADD3.X R36, RZ, R36, RZ, P2, !PT ;  /* 0x00000024ff241210 */ /* 0x000fe200017fe4ff */
[----:B------:R-:W0:Y:S01]  /*6fa0*/  LDS R14, [R160.X4+0xa00] ;  /* 0x000a0000a00e7984 */ /* 0x000e220000004800 */
[----:B-1----:R-:W-:Y:S02]  /*6fb0*/  @P1 MOV R2, R44 ;  /* 0x0000002c00021202 */ /* 0x002fe40000000f00 */
[----:B------:R-:W-:Y:S01]  /*6fc0*/  @P1 IADD3 R44, P0, R44, 0x200, RZ ;  /* 0x000002002c2c1810 */ /* 0x000fe20007f1e0ff */
[----:B------:R-:W1:Y:S01]  /*6fd0*/  LDS R19, [R160.X4+0x3200] ;  /* 0x00320000a0137984 */ /* 0x000e620000004800 */
[----:B------:R-:W-:-:S02]  /*6fe0*/  @P1 MOV R3, R41 ;  /* 0x0000002900031202 */ /* 0x000fc40000000f00 */
[----:B------:R-:W-:Y:S01]  /*6ff0*/  @P1 IADD3.X R41, RZ, R41, RZ, P0, !PT ;  /* 0x00000029ff291210 */ /* 0x000fe200007fe4ff */
[----:B------:R-:W3:Y:S01]  /*7000*/  LDS R27, [R160.X4+0x4600] ;  /* 0x00460000a01b7984 */ /* 0x000ee20000004800 */
[C---:B------:R-:W-:Y:S02]  /*7010*/  ISETP.GE.U32.AND P0, PT, R42.reuse, 0x200, PT ;  /* 0x000002002a00780c */ /* 0x040fe40003f06070 */
[----:B------:R-:W-:Y:S01]  /*7020*/  ISETP.GE.U32.AND P2, PT, R42, 0x380, PT ;  /* 0x000003802a00780c */ /* 0x000fe20003f46070 */
[----:B------:R4:W-:Y:S04]  /*7030*/  @P1 STG.E [R2.64], R45 ;  /* 0x0000002d02001986 */ /* 0x0009e8000c101904 */
[----:B------:R-:W-:Y:S04]  /*7040*/  @P1 STG.E [R4.64], R13 ;  /* 0x0000000d04001986 */ /* 0x000fe8000c101904 */
[----:B------:R-:W3:Y:S01]  /*7050*/  LDS R13, [R160.X4+0x800] ;  /* 0x00080000a00d7984 */ /* 0x000ee20000004800 */
[----:B----4-:R-:W-:Y:S01]  /*7060*/  @P5 MOV R2, R44 ;  /* 0x0000002c00025202 */ /* 0x010fe20000000f00 */
[----:B------:R-:W-:-:S02]  /*7070*/  @P5 IMAD.MOV.U32 R3, RZ, RZ, R41 ;  /* 0x000000ffff035224 */ /* 0x000fc400078e0029 */
[----:B------:R-:W4:Y:S01]  /*7080*/  LDS R15, [R160.X4+0xc00] ;  /* 0x000c0000a00f7984 */ /* 0x000f220000004800 */
[----:B------:R-:W-:-:S03]  /*7090*/  @P5 IADD3 R44, P1, R44, 0x200, RZ ;  /* 0x000002002c2c5810 */ /* 0x000fc60007f3e0ff */
[----:B------:R1:W-:Y:S01]  /*70a0*/  @P5 STG.E [R2.64], R23 ;  /* 0x0000001702005986 */ /* 0x0003e2000c101904 */
[----:B------:R-:W-:Y:S01]  /*70b0*/  @P5 IADD3.X R41, RZ, R41, RZ, P1, !PT ;  /* 0x00000029ff295210 */ /* 0x000fe20000ffe4ff */
[----:B--2---:R-:W-:Y:S01]  /*70c0*/  FADD.FTZ R0, RZ, R0 ;  /* 0x00000000ff007221 */ /* 0x004fe20000010000 */
[----:B------:R-:W-:Y:S01]  /*70d0*/  ISETP.GE.U32.AND P1, PT, R42, 0x400, PT ;  /* 0x000004002a00780c */ /* 0x000fe20003f26070 */
[----:B------:R-:W2:Y:S04]  /*70e0*/  LDS R23, [R160.X4+0x1a00] ;  /* 0x001a0000a0177984 */ /* 0x000ea80000004800 */
[----:B------:R-:W2:Y:S01]  /*70f0*/  LDS R16, [R160.X4+0x2000] ;  /* 0x00200000a0107984 */ /* 0x000ea20000004800 */
[----:B0-----:R-:W-:-:S03]  /*7100*/  FADD.FTZ R14, RZ, R14 ;  /* 0x0000000eff0e7221 */ /* 0x001fc60000010000 */
[----:B------:R-:W0:Y:S01]  /*7110*/  LDS R18, [R160.X4+0x3400] ;  /* 0x00340000a0127984 */ /* 0x000e220000004800 */
[----:B-1----:R-:W-:Y:S01]  /*7120*/  @P5 MOV R2, R39 ;  /* 0x0000002700025202 */ /* 0x002fe20000000f00 */
[----:B------:R-:W-:Y:S01]  /*7130*/  FADD.FTZ R14, R14, R17 ;  /* 0x000000110e0e7221 */ /* 0x000fe20000010000 */
[-C--:B------:R-:W-:Y:S01]  /*7140*/  @P5 MOV R3, R36.reuse ;  /* 0x0000002400035202 */ /* 0x080fe20000000f00 */
[----:B------:R-:W1:Y:S01]  /*7150*/  LDS R10, [R160.X4+0x4800] ;  /* 0x00480000a00a7984 */ /* 0x000e620000004800 */
[----:B------:R-:W-:Y:S01]  /*7160*/  @P5 IADD3 R39, P6, R39, 0x200, RZ ;  /* 0x0000020027275810 */ /* 0x000fe20007fde0ff */
[----:B------:R-:W-:Y:S02]  /*7170*/  FADD.FTZ R14, R14, R19 ;  /* 0x000000130e0e7221 */ /* 0x000fe40000010000 */
[----:B------:R3:W-:Y:S01]  /*7180*/  @P5 STG.E [R2.64], R53 ;  /* 0x0000003502005986 */ /* 0x0007e2000c101904 */
[----:B------:R-:W-:Y:S01]  /*7190*/  @P5 IADD3.X R36, RZ, R36, RZ, P6, !PT ;  /* 0x00000024ff245210 */ /* 0x000fe200037fe4ff */
[----:B---3--:R-:W-:Y:S01]  /*71a0*/  FADD.FTZ R27, R14, R27 ;  /* 0x0000001b0e1b7221 */ /* 0x008fe20000010000 */
[----:B------:R-:W-:Y:S01]  /*71b0*/  @P0 MOV R4, R39 ;  /* 0x0000002700040202 */ /* 0x000fe20000000f00 */
[----:B------:R-:W3:Y:S01]  /*71c0*/  LDS R6, [R160.X4+0x1000] ;  /* 0x00100000a0067984 */ /* 0x000ee20000004800 */
[----:B------:R-:W-:-:S02]  /*71d0*/  @P0 MOV R5, R36 ;  /* 0x0000002400050202 */ /* 0x000fc40000000f00 */
[----:B------:R-:W-:Y:S01]  /*71e0*/  ISETP.GE.U32.AND P5, PT, R42, 0x480, PT ;  /* 0x000004802a00780c */ /* 0x000fe20003fa6070 */
[----:B------:R-:W3:Y:S01]  /*71f0*/  LDS R17, [R160.X4+0x2400] ;  /* 0x00240000a0117984 */ /* 0x000ee20000004800 */
[----:B------:R-:W-:Y:S02]  /*7200*/  FADD.FTZ R13, RZ, R13 ;  /* 0x0000000dff0d7221 */ /* 0x000fe40000010000 */
[----:B------:R-:W-:Y:S01]  /*7210*/  @P0 IMAD.MOV.U32 R2, RZ, RZ, R44 ;  /* 0x000000ffff020224 */ /* 0x000fe200078e002c */
[----:B------:R-:W-:Y:S01]  /*7220*/  @P0 IADD3 R44, P6, R44, 0x200, RZ ;  /* 0x000002002c2c0810 */ /* 0x000fe20007fde0ff */
[----:B------:R-:W-:Y:S01]  /*7230*/  FADD.FTZ R13, R13, R22 ;  /* 0x000000160d0d7221 */ /* 0x000fe20000010000 */
[-C--:B------:R-:W-:Y:S01]  /*7240*/  @P0 MOV R3, R41.reuse ;  /* 0x0000002900030202 */ /* 0x080fe20000000f00 */
[----:B------:R-:W-:Y:S01]  /*7250*/  LDS R21, [R160.X4+0x3600] ;  /* 0x00360000a0157984 */ /* 0x000fe20000004800 */
[----:B------:R-:W-:Y:S01]  /*7260*/  @P0 IADD3.X R41, RZ, R41, RZ, P6, !PT ;  /* 0x00000029ff290210 */ /* 0x000fe200037fe4ff */
[----:B------:R-:W-:Y:S01]  /*7270*/  FADD.FTZ R30, R13, R30 ;  /* 0x0000001e0d1e7221 */ /* 0x000fe20000010000 */
[----:B------:R-:W-:Y:S01]  /*7280*/  @P0 IADD3 R39, P6, R39, 0x200, RZ ;  /* 0x0000020027270810 */ /* 0x000fe20007fde0ff */
[----:B------:R-:W-:Y:S01]  /*7290*/  LDS R13, [R160.X4+0x2200] ;  /* 0x00220000a00d7984 */ /* 0x000fe20000004800 */
[----:B----4-:R-:W-:-:S02]  /*72a0*/  FADD.FTZ R15, RZ, R15 ;  /* 0x0000000fff0f7221 */ /* 0x010fc40000010000 */
[----:B------:R-:W-:Y:S01]  /*72b0*/  FADD.FTZ R37, R30, R37 ;  /* 0x000000251e257221 */ /* 0x000fe20000010000 */
[----:B------:R-:W-:Y:S01]  /*72c0*/  LDS R29, [R160.X4+0x4a00] ;  /* 0x004a0000a01d7984 */ /* 0x000fe20000004800 */
[----:B--2---:R-:W-:Y:S02]  /*72d0*/  FADD.FTZ R0, R0, R23 ;  /* 0x0000001700007221 */ /* 0x004fe40000010000 */
[----:B------:R-:W-:Y:S01]  /*72e0*/  @P0 IMAD.X R36, RZ, RZ, R36, P6 ;  /* 0x000000ffff240224 */ /* 0x000fe200030e0624 */
[----:B------:R-:W2:Y:S01]  /*72f0*/  LDS R23, [R160.X4+0x3800] ;  /* 0x00380000a0177984 */ /* 0x000ea20000004800 */
[----:B------:R-:W-:Y:S01]  /*7300*/  FADD.FTZ R0, R0, R25 ;  /* 0x0000001900007221 */ /* 0x000fe20000010000 */
[----:B------:R-:W-:Y:S01]  /*7310*/  ISETP.GE.U32.AND P6, PT, R42, 0x500, PT ;  /* 0x000005002a00780c */ /* 0x000fe20003fc6070 */
[----:B------:R-:W-:Y:S01]  /*7320*/  FADD.FTZ R15, R15, R16 ;  /* 0x000000100f0f7221 */ /* 0x000fe20000010000 */
[----:B------:R-:W4:Y:S01]  /*7330*/  LDS R8, [R160.X4+0x1200] ;  /* 0x00120000a0087984 */ /* 0x000f220000004800 */
[----:B------:R-:W-:-:S02]  /*7340*/  FADD.FTZ R35, R0, R35 ;  /* 0x0000002300237221 */ /* 0x000fc40000010000 */
[----:B0-----:R-:W-:Y:S01]  /*7350*/  FADD.FTZ R15, R15, R18 ;  /* 0x000000120f0f7221 */ /* 0x001fe20000010000 */
[----:B------:R-:W0:Y:S03]  /*7360*/  LDS R0, [R160.X4+0xe00] ;  /* 0x000e0000a0007984 */ /* 0x000e260000004800 */
[----:B-1----:R-:W-:Y:S01]  /*7370*/  FADD.FTZ R15, R15, R10 ;  /* 0x0000000a0f0f7221 */ /* 0x002fe20000010000 */
[----:B------:R1:W-:Y:S04]  /*7380*/  @P0 STG.E [R2.64], R35 ;  /* 0x0000002302000986 */ /* 0x0003e8000c101904 */
[----:B------:R-:W-:Y:S01]  /*7390*/  @P0 STG.E [R4.64], R55 ;  /* 0x0000003704000986 */ /* 0x000fe2000c101904 */
[----:B---3--:R-:W-:-:S03]  /*73a0*/  FADD.FTZ R6, RZ, R6 ;  /* 0x00000006ff067221 */ /* 0x008fc60000010000 */
[----:B------:R-:W3:Y:S01]  /*73b0*/  LDS R31, [R160.X4+0x4c00] ;  /* 0x004c0000a01f7984 */ /* 0x000ee20000004800 */
[----:B------:R-:W-:Y:S01]  /*73c0*/  FADD.FTZ R6, R6, R17 ;  /* 0x0000001106067221 */ /* 0x000fe20000010000 */
[----:B-1----:R-:W-:Y:S02]  /*73d0*/  @P4 MOV R2, R44 ;  /* 0x0000002c00024202 */ /* 0x002fe40000000f00 */
[----:B------:R-:W1:Y:S01]  /*73e0*/  LDS R19, [R160.X4+0x2600] ;  /* 0x00260000a0137984 */ /* 0x000e620000004800 */
[----:B------:R-:W-:Y:S02]  /*73f0*/  @P4 MOV R3, R41 ;  /* 0x0000002900034202 */ /* 0x000fe40000000f00 */
[----:B------:R-:W-:Y:S01]  /*7400*/  @P4 IADD3 R44, P0, R44, 0x200, RZ ;  /* 0x000002002c2c4810 */ /* 0x000fe20007f1e0ff */
[----:B------:R-:W1:Y:S04]  /*7410*/  LDS R25, [R160.X4+0x3a00] ;  /* 0x003a0000a0197984 */ /* 0x000e680000004800 */
[----:B------:R4:W-:Y:S01]  /*7420*/  @P4 STG.E [R2.64], R37 ;  /* 0x0000002502004986 */ /* 0x0009e2000c101904 */
[----:B------:R-:W-:-:S03]  /*7430*/  @P4 IMAD.X R41, RZ, RZ, R41, P0 ;  /* 0x000000ffff294224 */ /* 0x000fc600000e0629 */
[----:B------:R-:W1:Y:S01]  /*7440*/  LDS R33, [R160.X4+0x4e00] ;  /* 0x004e0000a0217984 */ /* 0x000e620000004800 */
[----:B--2---:R-:W-:Y:S02]  /*7450*/  FADD.FTZ R6, R6, R23 ;  /* 0x0000001706067221 */ /* 0x004fe40000010000 */
[----:B----4-:R-:W-:Y:S01]  /*7460*/  FADD.FTZ R8, RZ, R8 ;  /* 0x00000008ff087221 */ /* 0x010fe20000010000 */
[----:B------:R-:W-:Y:S02]  /*7470*/  @P4 MOV R2, R39 ;  /* 0x0000002700024202 */ /* 0x000fe40000000f00 */
[----:B------:R-:W-:Y:S01]  /*7480*/  @P4 MOV R3, R36 ;  /* 0x0000002400034202 */ /* 0x000fe20000000f00 */
[----:B0-----:R-:W-:Y:S01]  /*7490*/  FADD.FTZ R0, RZ, R0 ;  /* 0x00000000ff007221 */ /* 0x001fe20000010000 */
[----:B------:R-:W-:-:S03]  /*74a0*/  @P4 IADD3 R39, P0, R39, 0x200, RZ ;  /* 0x0000020027274810 */ /* 0x000fc60007f1e0ff */
[----:B------:R0:W-:Y:S01]  /*74b0*/  @P4 STG.E [R2.64], R7 ;  /* 0x0000000702004986 */ /* 0x0001e2000c101904 */
[----:B------:R-:W-:Y:S01]  /*74c0*/  @P4 IADD3.X R36, RZ, R36, RZ, P0, !PT ;  /* 0x00000024ff244210 */ /* 0x000fe200007fe4ff */
[----:B------:R-:W-:-:S04]  /*74d0*/  FADD.FTZ R0, R0, R13 ;  /* 0x0000000d00007221 */ /* 0x000fc80000010000 */
[----:B------:R-:W-:Y:S02]  /*74e0*/  FADD.FTZ R0, R0, R21 ;  /* 0x0000001500007221 */ /* 0x000fe40000010000 */
[----:B---3--:R-:W-:Y:S02]  /*74f0*/  FADD.FTZ R31, R6, R31 ;  /* 0x0000001f061f7221 */ /* 0x008fe40000010000 */
[----:B------:R-:W-:Y:S01]  /*7500*/  FADD.FTZ R29, R0, R29 ;  /* 0x0000001d001d7221 */ /* 0x000fe20000010000 */
[----:B0-----:R-:W-:Y:S01]  /*7510*/  @P3 MOV R2, R44 ;  /* 0x0000002c00023202 */ /* 0x001fe20000000f00 */
[----:B-1----:R-:W-:Y:S01]  /*7520*/  FADD.FTZ R8, R8, R19 ;  /* 0x0000001308087221 */ /* 0x002fe20000010000 */
[----:B------:R-:W-:Y:S02]  /*7530*/  @P3 MOV R3, R41 ;  /* 0x0000002900033202 */ /* 0x000fe40000000f00 */
[----:B------:R-:W-:Y:S01]  /*7540*/  @P3 IADD3 R44, P0, R44, 0x200, RZ ;  /* 0x000002002c2c3810 */ /* 0x000fe20007f1e0ff */
[----:B------:R-:W-:-:S02]  /*7550*/  FADD.FTZ R8, R8, R25 ;  /* 0x0000001908087221 */ /* 0x000fc40000010000 */
[----:B------:R0:W-:Y:S01]  /*7560*/  @P3 STG.E [R2.64], R27 ;  /* 0x0000001b02003986 */ /* 0x0001e2000c101904 */
[----:B------:R-:W-:Y:S01]  /*7570*/  @P3 IADD3.X R41, RZ, R41, RZ, P0, !PT ;  /* 0x00000029ff293210 */ /* 0x000fe200007fe4ff */
[----:B------:R-:W-:Y:S01]  /*7580*/  FADD.FTZ R33, R8, R33 ;  /* 0x0000002108217221 */ /* 0x000fe20000010000 */
[----:B0-----:R-:W-:Y:S01]  /*7590*/  @P3 MOV R2, R39 ;  /* 0x0000002700023202 */ /* 0x001fe20000000f00 */
[----:B------:R-:W-:Y:S01]  /*75a0*/  @P3 IMAD.MOV.U32 R3, RZ, RZ, R36 ;  /* 0x000000ffff033224 */ /* 0x000fe200078e0024 */
[----:B------:R-:W-:-:S04]  /*75b0*/  @P3 IADD3 R39, P4, R39, 0x200, RZ ;  /* 0x0000020027273810 */ /* 0x000fc80007f9e0ff */
[----:B------:R0:W-:Y:S01]  /*75c0*/  @P3 STG.E [R2.64], R73 ;  /* 0x0000004902003986 */ /* 0x0001e2000c101904 */
[----:B------:R-:W-:Y:S02]  /*75d0*/  @P3 IADD3.X R36, RZ, R36, RZ, P4, !PT ;  /* 0x00000024ff243210 */ /* 0x000fe400027fe4ff */
[----:B0-----:R-:W-:Y:S02]  /*75e0*/  @P2 MOV R2, R44 ;  /* 0x0000002c00022202 */ /* 0x001fe40000000f00 */
[----:B------:R-:W-:Y:S02]  /*75f0*/  @P2 MOV R3, R41 ;  /* 0x0000002900032202 */ /* 0x000fe40000000f00 */
[----:B------:R-:W-:-:S03]  /*7600*/  @P2 IADD3 R44, P0, R44, 0x200, RZ ;  /* 0x000002002c2c2810 */ /* 0x000fc60007f1e0ff */
[----:B------:R0:W-:Y:S01]  /*7610*/  @P2 STG.E [R2.64], R15 ;  /* 0x0000000f02002986 */ /* 0x0001e2000c101904 */
[----:B------:R-:W-:Y:S01]  /*7620*/  @P2 IADD3.X R41, RZ, R41, RZ, P0, !PT ;  /* 0x00000029ff292210 */ /* 0x000fe200007fe4ff */
[----:B0-----:R-:W-:Y:S01]  /*7630*/  @P2 IMAD.MOV.U32 R2, RZ, RZ, R39 ;  /* 0x000000ffff022224 */ /* 0x001fe200078e0027 */
        /* <DEDUP_REMOVED lines=8> */
[----:B------:R-:W-:Y:S01]  /*76c0*/  @P5 MOV R6, R39 ;  /* 0x0000002700065202 */ /* 0x000fe20000000f00 */
[----:B0-----:R-:W-:Y:S01]  /*76d0*/  @P1 IMAD.MOV.U32 R3, RZ, RZ, R41 ;  /* 0x000000ffff031224 */ /* 0x001fe200078e0029 */
[----:B------:R-:W-:-:S02]  /*76e0*/  @P1 MOV R2, R44 ;  /* 0x0000002c00021202 */ /* 0x000fc40000000f00 */
[----:B------:R-:W-:Y:S02]  /*76f0*/  @P1 IADD3 R44, P0, R44, 0x200, RZ ;  /* 0x000002002c2c1810 */ /* 0x000fe40007f1e0ff */
[----:B------:R-:W-:Y:S01]  /*7700*/  @P5 IADD3 R39, P2, R39, 0x200, RZ ;  /* 0x0000020027275810 */ /* 0x000fe20007f5e0ff */
[----:B------:R0:W-:Y:S01]  /*7710*/  @P1 STG.E [R2.64], R29 ;  /* 0x0000001d02001986 */ /* 0x0001e2000c101904 */
[----:B------:R-:W-:Y:S02]  /*7720*/  @P1 IADD3.X R41, RZ, R41, RZ, P0, !PT ;  /* 0x00000029ff291210 */ /* 0x000fe400007fe4ff */
[----:B------:R-:W-:Y:S01]  /*7730*/  @P5 MOV R7, R36 ;  /* 0x0000002400075202 */ /* 0x000fe20000000f00 */
[----:B------:R1:W-:Y:S01]  /*7740*/  @P1 STG.E [R4.64], R75 ;  /* 0x0000004b04001986 */ /* 0x0003e2000c101904 */
[----:B------:R-:W-:Y:S02]  /*7750*/  @P5 IMAD.X R36, RZ, RZ, R36, P2 ;  /* 0x000000ffff245224 */ /* 0x000fe400010e0624 */
[----:B0-----:R-:W-:Y:S01]  /*7760*/  @P5 IMAD.MOV.U32 R2, RZ, RZ, R44 ;  /* 0x000000ffff025224 */ /* 0x001fe200078e002c */
[----:B------:R-:W-:-:S02]  /*7770*/  @P5 MOV R3, R41 ;  /* 0x0000002900035202 */ /* 0x000fc40000000f00 */
[----:B------:R-:W-:Y:S02]  /*7780*/  @P5 IADD3 R44, P0, R44, 0x200, RZ ;  /* 0x000002002c2c5810 */ /* 0x000fe40007f1e0ff */
[----:B-1----:R-:W-:Y:S01]  /*7790*/  MOV R4, R39 ;  /* 0x0000002700047202 */ /* 0x002fe20000000f00 */
[----:B------:R0:W-:Y:S01]  /*77a0*/  @P5 STG.E [R2.64], R31 ;  /* 0x0000001f02005986 */ /* 0x0001e2000c101904 */
[----:B------:R-:W-:Y:S02]  /*77b0*/  @P5 IADD3.X R41, RZ, R41, RZ, P0, !PT ;  /* 0x00000029ff295210 */ /* 0x000fe400007fe4ff */
        /* <DEDUP_REMOVED lines=8> */
.L_x_9889:
[----:B------:R-:W-:Y:S01]  /*7840*/  HFMA2.MMA R0, -RZ, RZ, 0, 5.9604644775390625e-08 ;  /* 0x00000001ff007435 */ /* 0x000fe200000001ff */
[----:B------:R-:W-:Y:S01]  /*7850*/  IMAD.MOV.U32 R9, RZ, RZ, R19 ;  /* 0x000000ffff097224 */ /* 0x000fe200078e0013 */
[----:B------:R-:W-:-:S02]  /*7860*/  MOV R162, 0x1f ;  /* 0x0000001f00a27802 */ /* 0x000fc40000000f00 */
[----:B0-----:R-:W-:Y:S02]  /*7870*/  MOV R161, 0xffffffff ;  /* 0xffffffff00a17802 */ /* 0x001fe40000000f00 */
[----:B------:R-:W-:Y:S02]  /*7880*/  MOV R160, 0x78a0 ;  /* 0x000078a000a07802 */ /* 0x000fe40000000f00 */
[----:B-----5:R-:W-:Y:S05]  /*7890*/  CALL.REL.NOINC `($__internal_131_$__cuda_sm70_shflsync_bfly_p) ;  /* 0x0000045000007944 */ /* 0x020fea0003c00000 */
[----:B-1----:R-:W-:Y:S01]  /*78a0*/  MOV R5, R0 ;  /* 0x0000000000057202 */ /* 0x002fe20000000f00 */
[----:B------:R-:W-:Y:S05]  /*78b0*/  BRA `(.L_x_9982) ;  /* 0xffffb53000007947 */ /* 0x000fea000383ffff */
.L_x_9890:
[----:B------:R-:W-:Y:S01]  /*78c0*/  HFMA2.MMA R0, -RZ, RZ, 0, 5.9604644775390625e-08 ;  /* 0x00000001ff007435 */ /* 0x000fe200000001ff */
[----:B------:R-:W-:Y:S01]  /*78d0*/  IMAD.MOV.U32 R9, RZ, RZ, R8 ;  /* 0x000000ffff097224 */ /* 0x000fe200078e0008 */
[----:B------:R-:W-:Y:S02]  /*78e0*/  MOV R162, 0x1f ;  /* 0x0000001f00a27802 */ /* 0x000fe40000000f00 */
[----:B0-----:R-:W-:Y:S02]  /*78f0*/  MOV R161, 0xffffffff ;  /* 0xffffffff00a17802 */ /* 0x001fe40000000f00 */
[----:B------:R-:W-:Y:S02]  /*7900*/  MOV R160, 0x7920 ;  /* 0x0000792000a07802 */ /* 0x000fe40000000f00 */
[----:B-12--5:R-:W-:Y:S05]  /*7910*/  CALL.REL.NOINC `($__internal_131_$__cuda_sm70_shflsync_bfly_p) ;  /* 0x000003d000007944 */ /* 0x026fea0003c00000 */
[----:B------:R-:W-:Y:S01]  /*7920*/  FADD.FTZ R19, R5, R19 ;  /* 0x0000001305137221 */ /* 0x000fe20000010000 */
[----:B------:R-:W-:Y:S01]  /*7930*/  MOV R161, 0xffffffff ;  /* 0xffffffff00a17802 */ /* 0x000fe20000000f00 */
[----:B-1----:R-:W-:Y:S01]  /*7940*/  FADD.FTZ R8, R8, R0 ;  /* 0x0000000008087221 */ /* 0x002fe20000010000 */
[----:B------:R-:W-:Y:S01]  /*7950*/  HFMA2.MMA R0, -RZ, RZ, 0, 1.1920928955078125e-07 ;  /* 0x00000002ff007435 */ /* 0x000fe200000001ff */
[----:B------:R-:W-:Y:S01]  /*7960*/  IMAD.MOV.U32 R162, RZ, RZ, 0x1f ;  /* 0x0000001fffa27424 */ /* 0x000fe200078e00ff */
[----:B------:R-:W-:-:S02]  /*7970*/  MOV R9, R19 ;  /* 0x0000001300097202 */ /* 0x000fc40000000f00 */
[----:B------:R-:W-:Y:S02]  /*7980*/  MOV R160, 0x79a0 ;  /* 0x000079a000a07802 */ /* 0x000fe40000000f00 */
[----:B------:R-:W-:Y:S05]  /*7990*/  CALL.REL.NOINC `($__internal_131_$__cuda_sm70_shflsync_bfly_p) ;  /* 0x0000035000007944 */ /* 0x000fea0003c00000 */
[----:B------:R-:W-:Y:S01]  /*79a0*/  HFMA2.MMA R162, -RZ, RZ, 0, 1.847743988037109375e-06 ;  /* 0x0000001fffa27435 */ /* 0x000fe200000001ff */
[----:B-1----:R-:W-:Y:S01]  /*79b0*/  MOV R5, R0 ;  /* 0x0000000000057202 */ /* 0x002fe20000000f00 */
[----:B------:R-:W-:Y:S01]  /*79c0*/  IMAD.MOV.U32 R0, RZ, RZ, 0x2 ;  /* 0x00000002ff007424 */ /* 0x000fe200078e00ff */
[----:B------:R-:W-:Y:S02]  /*79d0*/  MOV R9, R8 ;  /* 0x0000000800097202 */ /* 0x000fe40000000f00 */
[----:B------:R-:W-:Y:S02]  /*79e0*/  MOV R161, 0xffffffff ;  /* 0xffffffff00a17802 */ /* 0x000fe40000000f00 */
[----:B------:R-:W-:Y:S02]  /*79f0*/  MOV R160, 0x7a10 ;  /* 0x00007a1000a07802 */ /* 0x000fe40000000f00 */
[----:B------:R-:W-:Y:S05]  /*7a00*/  CALL.REL.NOINC `($__internal_131_$__cuda_sm70_shflsync_bfly_p) ;  /* 0x000002e000007944 */ /* 0x000fea0003c00000 */
[----:B------:R-:W-:Y:S01]  /*7a10*/  FADD.FTZ R19, R5, R19 ;  /* 0x0000001305137221 */ /* 0x000fe20000010000 */
[----:B------:R-:W-:Y:S01]  /*7a20*/  MOV R162, 0x1f ;  /* 0x0000001f00a27802 */ /* 0x000fe20000000f00 */
[----:B-1----:R-:W-:Y:S01]  /*7a30*/  FADD.FTZ R8, R8, R0 ;  /* 0x0000000008087221 */ /* 0x002fe20000010000 */
[----:B------:R-:W-:Y:S01]  /*7a40*/  HFMA2.MMA R0, -RZ, RZ, 0, 2.384185791015625e-07 ;  /* 0x00000004ff007435 */ /* 0x000fe200000001ff */
[----:B------:R-:W-:Y:S01]  /*7a50*/  IMAD.MOV.U32 R161, RZ, RZ, -0x1 ;  /* 0xffffffffffa17424 */ /* 0x000fe200078e00ff */
[----:B------:R-:W-:-:S02]  /*7a60*/  MOV R9, R19 ;  /* 0x0000001300097202 */ /* 0x000fc40000000f00 */
[----:B------:R-:W-:Y:S02]  /*7a70*/  MOV R160, 0x7a90 ;  /* 0x00007a9000a07802 */ /* 0x000fe40000000f00 */
[----:B------:R-:W-:Y:S05]  /*7a80*/  CALL.REL.NOINC `($__internal_131_$__cuda_sm70_shflsync_bfly_p) ;  /* 0x0000026000007944 */ /* 0x000fea0003c00000 */
[----:B-1----:R-:W-:Y:S01]  /*7a90*/  MOV R5, R0 ;  /* 0x0000000000057202 */ /* 0x002fe20000000f00 */
[----:B------:R-:W-:Y:S01]  /*7aa0*/  HFMA2.MMA R0, -RZ, RZ, 0, 2.384185791015625e-07 ;  /* 0x00000004ff007435 */ /* 0x000fe200000001ff */
[----:B------:R-:W-:Y:S01]  /*7ab0*/  MOV R9, R8 ;  /* 0x0000000800097202 */ /* 0x000fe20000000f00 */
[----:B------:R-:W-:Y:S01]  /*7ac0*/  IMAD.MOV.U32 R162, RZ, RZ, 0x1f ;  /* 0x0000001fffa27424 */ /* 0x000fe200078e00ff */
[----:B------:R-:W-:Y:S02]  /*7ad0*/  MOV R161, 0xffffffff ;  /* 0xffffffff00a17802 */ /* 0x000fe40000000f00 */
[----:B------:R-:W-:Y:S02]  /*7ae0*/  MOV R160, 0x7b00 ;  /* 0x00007b0000a07802 */ /* 0x000fe40000000f00 */
[----:B------:R-:W-:Y:S05]  /*7af0*/  CALL.REL.NOINC `($__internal_131_$__cuda_sm70_shflsync_bfly_p) ;  /* 0x000001f000007944 */ /* 0x000fea0003c00000 */
[----:B------:R-:W-:Y:S01]  /*7b00*/  FADD.FTZ R19, R5, R19 ;  /* 0x0000001305137221 */ /* 0x000fe20000010000 */
[----:B------:R-:W-:Y:S01]  /*7b10*/  MOV R162, 0x1f ;  /* 0x0000001f00a27802 */ /* 0x000fe20000000f00 */
[----:B-1----:R-:W-:Y:S01]  /*7b20*/  FADD.FTZ R8, R8, R0 ;  /* 0x0000000008087221 */ /* 0x002fe20000010000 */
[----:B------:R-:W-:Y:S01]  /*7b30*/  HFMA2.MMA R0, -RZ, RZ, 0, 4.76837158203125e-07 ;  /* 0x00000008ff007435 */ /* 0x000fe200000001ff */
[----:B------:R-:W-:Y:S01]  /*7b40*/  MOV R161, 0xffffffff ;  /* 0xffffffff00a17802 */ /* 0x000fe20000000f00 */
[----:B------:R-:W-:Y:S01]  /*7b50*/  IMAD.MOV.U32 R9, RZ, RZ, R19 ;  /* 0x000000ffff097224 */ /* 0x000fe200078e0013 */
[----:B------:R-:W-:-:S03]  /*7b60*/  MOV R160, 0x7b80 ;  /* 0x00007b8000a07802 */ /* 0x000fc60000000f00 */
[----:B------:R-:W-:Y:S05]  /*7b70*/  CALL.REL.NOINC `($__internal_131_$__cuda_sm70_shflsync_bfly_p) ;  /* 0x0000017000007944 */ /* 0x000fea0003c00000 */
[----:B-1----:R-:W-:Y:S01]  /*7b80*/  MOV R5, R0 ;  /* 0x0000000000057202 */ /* 0x002fe20000000f00 */
[----:B------:R-:W-:Y:S01]  /*7b90*/  HFMA2.MMA R0, -RZ, RZ, 0, 4.76837158203125e-07 ;  /* 0x00000008ff007435 */ /* 0x000fe200000001ff */
[----:B------:R-:W-:Y:S01]  /*7ba0*/  MOV R9, R8 ;  /* 0x0000000800097202 */ /* 0x000fe20000000f00 */
[----:B------:R-:W-:Y:S01]  /*7bb0*/  IMAD.MOV.U32 R161, RZ, RZ, -0x1 ;  /* 0xffffffffffa17424 */ /* 0x000fe200078e00ff */
[----:B------:R-:W-:-:S02]  /*7bc0*/  MOV R162, 0x1f ;  /* 0x0000001f00a27802 */ /* 0x000fc40000000f00 */
[----:B------:R-:W-:Y:S02]  /*7bd0*/  MOV R160, 0x7bf0 ;  /* 0x00007bf000a07802 */ /* 0x000fe40000000f00 */
[----:B------:R-:W-:Y:S05]  /*7be0*/  CALL.REL.NOINC `($__internal_131_$__cuda_sm70_shflsync_bfly_p) ;  /* 0x0000010000007944 */ /* 0x000fea0003c00000 */
[----:B------:R-:W-:Y:S01]  /*7bf0*/  FADD.FTZ R19, R5, R19 ;  /* 0x0000001305137221 */ /* 0x000fe20000010000 */
[----:B------:R-:W-:Y:S01]  /*7c00*/  MOV R162, 0x1f ;  /* 0x0000001f00a27802 */ /* 0x000fe20000000f00 */
[----:B-1----:R-:W-:Y:S01]  /*7c10*/  FADD.FTZ R8, R8, R0 ;  /* 0x0000000008087221 */ /* 0x002fe20000010000 */
[----:B------:R-:W-:Y:S01]  /*7c20*/  HFMA2.MMA R0, -RZ, RZ, 0, 9.5367431640625e-07 ;  /* 0x00000010ff007435 */ /* 0x000fe200000001ff */
[----:B------:R-:W-:Y:S02]  /*7c30*/  MOV R161, 0xffffffff ;  /* 0xffffffff00a17802 */ /* 0x000fe40000000f00 */
[----:B------:R-:W-:Y:S02]  /*7c40*/  MOV R9, R19 ;  /* 0x0000001300097202 */ /* 0x000fe40000000f00 */
[----:B------:R-:W-:Y:S02]  /*7c50*/  MOV R160, 0x7c70 ;  /* 0x00007c7000a07802 */ /* 0x000fe40000000f00 */
[----:B------:R-:W-:Y:S05]  /*7c60*/  CALL.REL.NOINC `($__internal_131_$__cuda_sm70_shflsync_bfly_p) ;  /* 0x0000008000007944 */ /* 0x000fea0003c00000 */
[----:B-1----:R-:W-:Y:S01]  /*7c70*/  IMAD.MOV.U32 R5, RZ, RZ, R0 ;  /* 0x000000ffff057224 */ /* 0x002fe200078e0000 */
[----:B------:R-:W-:Y:S01]  /*7c80*/  HFMA2.MMA R0, -RZ, RZ, 0, 9.5367431640625e-07 ;  /* 0x00000010ff007435 */ /* 0x000fe200000001ff */
[----:B------:R-:W-:-:S02]  /*7c90*/  MOV R9, R8 ;  /* 0x0000000800097202 */ /* 0x000fc40000000f00 */
[----:B------:R-:W-:Y:S02]  /*7ca0*/  MOV R162, 0x1f ;  /* 0x0000001f00a27802 */ /* 0x000fe40000000f00 */
[----:B------:R-:W-:Y:S02]  /*7cb0*/  MOV R161, 0xffffffff ;  /* 0xffffffff00a17802 */ /* 0x000fe40000000f00 */
[----:B------:R-:W-:Y:S02]  /*7cc0*/  MOV R160, 0x7ce0 ;  /* 0x00007ce000a07802 */ /* 0x000fe40000000f00 */
[----:B------:R-:W-:Y:S05]  /*7cd0*/  CALL.REL.NOINC `($__internal_131_$__cuda_sm70_shflsync_bfly_p) ;  /* 0x0000001000007944 */ /* 0x000fea0003c00000 */
[----:B-1----:R-:W-:Y:S05]  /*7ce0*/  BRA `(.L_x_9983) ;  /* 0xffffb22000007947 */ /* 0x002fea000383ffff */
        .weak           $__internal_131_$__cuda_sm70_shflsync_bfly_p
        .type           $__internal_131_$__cuda_sm70_shflsync_bfly_p,@function
        .size           $__internal_131_$__cuda_sm70_shflsync_bfly_p,(.L_x_15013 - $__internal_131_$__cuda_sm70_shflsync_bfly_p)
$__internal_131_$__cuda_sm70_shflsync_bfly_p:
[----:B------:R-:W-:Y:S04]  /*7cf0*/  WARPSYNC R161 ;  /* 0x000000a100007348 */ /* 0x000fe80003800000 */
[----:B------:R0:W1:Y:S02]  /*7d00*/  SHFL.BFLY PT, R0, R9, R0, R162 ;  /* 0x0c00000009007389 */ /* 0x00006400000e00a2 */
[----:B0-----:R-:W-:-:S06]  /*7d10*/  HFMA2.MMA R161, -RZ, RZ, 0, 0 ;  /* 0x00000000ffa17435 */ /* 0x001fcc00000001ff */
[----:B------:R-:W-:Y:S05]  /*7d20*/  RET.REL.NODEC R160 `(_ZN10layer_norm13ln_bwd_kernelINS_13Kernel_traitsI6__halfS2_fS2_fjLj1280ELj1ELj4ELj1ELj16ENS_18Kernel_traits_baseILj1280ES2_S2_fS2_fjLj128EEEEELb1ELb0ELb1ELb0EEEvNS_9BwdParamsE) ;  /* 0xffff82d0a0007950 */ /* 0x000fea0003c3ffff */
.L_x_9984:
        /* <DEDUP_REMOVED lines=13> */
.L_x_15013:


//--------------------- .text._ZN10layer_norm22ln_bwd_finalize_kernelINS_22Kernel_traits_finalizeILj1280E6__halfS2_fS2_fjLb0ELj1024ELj4ENS_18Kernel_traits_baseILj1280ES2_S2_fS2_fjLj1024EEEEELb0ELb1EEEvNS_9BwdParamsE --------------------------
	.section	.text._ZN10layer_norm22ln_bwd_finalize_kernelINS_22Kernel_traits_finalizeILj1280E6__halfS2_fS2_fjLb0ELj1024ELj4ENS_18Kernel_traits_baseILj1280ES2_S2_fS2_fjLj1024EEEEELb0ELb1EEEvNS_9BwdParamsE,"ax",@progbits
	.sectioninfo	@"SHI_REGISTERS=32"
	.align	128
        .global         _ZN10layer_norm22ln_bwd_finalize_kernelINS_22Kernel_traits_finalizeILj1280E6__halfS2_fS2_fjLb0ELj1024ELj4ENS_18Kernel_traits_baseILj1280ES2_S2_fS2_fjLj1024EEEEELb0ELb1EEEvNS_9BwdParamsE
        .type           _ZN10layer_norm22ln_bwd_finalize_kernelINS_22Kernel_traits_finalizeILj1280E6__halfS2_fS2_fjLb0ELj1024ELj4ENS_18Kernel_traits_baseILj1280ES2_S2_fS2_fjLj1024EEEEELb0ELb1EEEvNS_9BwdParamsE,@function
        .size           _ZN10layer_norm22ln_bwd_finalize_kernelINS_22Kernel_traits_finalizeILj1280E6__halfS2_fS2_fjLb0ELj1024ELj4ENS_18Kernel_traits_baseILj1280ES2_S2_fS2_fjLj1024EEEEELb0ELb1EEEvNS_9BwdParamsE,(.L_x_15014 - _ZN10layer_norm22ln_bwd_finalize_kernelINS_22Kernel_traits_finalizeILj1280E6__halfS2_fS2_fjLb0ELj1024ELj4ENS_18Kernel_traits_baseILj1280ES2_S2_fS2_fjLj1024EEEEELb0ELb1EEEvNS_9BwdParamsE)
        .other          _ZN10layer_norm22ln_bwd_finalize_kernelINS_22Kernel_traits_finalizeILj1280E6__halfS2_fS2_fjLb0ELj1024ELj4ENS_18Kernel_traits_baseILj1280ES2_S2_fS2_fjLj1024EEEEELb0ELb1EEEvNS_9BwdParamsE,@"STO_CUDA_ENTRY STV_DEFAULT"
_ZN10layer_norm22ln_bwd_finalize_kernelINS_22Kernel_traits_finalizeILj1280E6__halfS2_fS2_fjLb0ELj1024ELj4ENS_18Kernel_traits_baseILj1280ES2_S2_fS2_fjLj1024EEEEELb0ELb1EEEvNS_9BwdParamsE:
.text._ZN10layer_norm22ln_bwd_finalize_kernelINS_22Kernel_traits_finalizeILj1280E6__halfS2_fS2_fjLb0ELj1024ELj4ENS_18Kernel_traits_baseILj1280ES2_S2_fS2_fjLj1024EEEEELb0ELb1EEEvNS_9BwdParamsE:
        /* <DEDUP_REMOVED lines=19> */
.L_x_9997:
        /* <DEDUP_REMOVED lines=27> */
.L_x_9989:
        /* <DEDUP_REMOVED lines=35> */
.L_x_9988:
[----:B------:R-:W-:Y:S05]  /*0510*/  BSYNC B1 ;  /* 0x0000000000017941 */ /* 0x000fea0003800000 */
.L_x_9987:
        /* <DEDUP_REMOVED lines=23> */
.L_x_9991:
[----:B------:R-:W-:Y:S05]  /*0690*/  BSYNC B1 ;  /* 0x0000000000017941 */ /* 0x000fea0003800000 */
.L_x_9990:
        /* <DEDUP_REMOVED lines=10> */
.L_x_9986:
[----:B------:R-:W-:Y:S05]  /*0740*/  BSYNC B0 ;  /* 0x0000000000007941 */ /* 0x000fea0003800000 */
.L_x_9985:
        /* <DEDUP_REMOVED lines=11> */
.L_x_9998:
        /* <DEDUP_REMOVED lines=18> */
.L_x_9999:
[----:B------:R-:W-:Y:S01]  /*0920*/  @!P1 SHF.R.U32.HI R2, RZ, 0x3, R0 ;  /* 0x00000003ff029819 */ /* 0x000fe20000011600 */
[----:B---3--:R-:W-:Y:S02]  /*0930*/  FADD.FTZ R5, R5, R10 ;  /* 0x0000000a05057221 */ /* 0x008fe40000010000 */
[----:B--2---:R-:W-:Y:S01]  /*0940*/  FADD.FTZ R7, R7, R4 ;  /* 0x0000000407077221 */ /* 0x004fe20000010000 */
[----:B------:R-:W-:-:S05]  /*0950*/  @!P1 LOP3.LUT R2, R2, 0x1ffffffc, RZ, 0xc0, !PT ;  /* 0x1ffffffc02029812 */ /* 0x000fca00078ec0ff */
[----:B------:R2:W-:Y:S04]  /*0960*/  @!P1 STS [R2+0x2000], R5 ;  /* 0x0020000502009388 */ /* 0x0005e80000000800 */
[----:B------:R2:W-:Y:S02]  /*0970*/  @!P1 STS [R2+0x2080], R7 ;  /* 0x0020800702009388 */ /* 0x0005e40000000800 */
.L_x_9992:
        /* <DEDUP_REMOVED lines=13> */
.L_x_9996:
[----:B------:R-:W-:Y:S05]  /*0a50*/  BSYNC B0 ;  /* 0x0000000000007941 */ /* 0x000fea0003800000 */
.L_x_9995:
[C---:B------:R-:W-:Y:S02]  /*0a60*/  ISETP.GT.U32.AND P1, PT, R18.reuse, -0x501, PT ;  /* 0xfffffaff1200780c */ /* 0x040fe40003f24070 */
[----:B------:R-:W-:Y:S02]  /*0a70*/  IADD3 R18, R18, 0x500, RZ ;  /* 0x0000050012127810 */ /* 0x000fe40007ffe0ff */
[----:B------:R-:W-:-:S09]  /*0a80*/  IADD3 R19, R19, 0x280, RZ ;  /* 0x0000028013137810 */ /* 0x000fd20007ffe0ff */
[----:B012---:R-:W-:Y:S05]  /*0a90*/  @P1 BRA `(.L_x_9997) ;  /* 0xfffff69000001947 */ /* 0x007fea000383ffff */
[----:B------:R-:W-:Y:S05]  /*0aa0*/  EXIT ;  /* 0x000000000000794d */ /* 0x000fea0003800000 */
.L_x_9993:
[----:B--2---:R-:W-:Y:S01]  /*0ab0*/  IMAD.MOV.U32 R10, RZ, RZ, R4 ;  /* 0x000000ffff0a7224 */ /* 0x004fe200078e0004 */
[----:B------:R-:W-:Y:S01]  /*0ac0*/  MOV R9, 0x1 ;  /* 0x0000000100097802 */ /* 0x000fe20000000f00 */
[----:B------:R-:W-:Y:S01]  /*0ad0*/  IMAD.MOV.U32 R6, RZ, RZ, 0x1f ;  /* 0x0000001fff067424 */ /* 0x000fe200078e00ff */
[----:B------:R-:W-:Y:S02]  /*0ae0*/  MOV R11, 0xffffffff ;  /* 0xffffffff000b7802 */ /* 0x000fe40000000f00 */
[----:B------:R-:W-:Y:S02]  /*0af0*/  MOV R2, 0xb10 ;  /* 0x00000b1000027802 */ /* 0x000fe40000000f00 */
[----:B01----:R-:W-:Y:S05]  /*0b00*/  CALL.REL.NOINC `($__internal_132_$__cuda_sm70_shflsync_bfly_p) ;  /* 0x000003c000007944 */ /* 0x003fea0003c00000 */
[----:B-1----:R-:W-:Y:S01]  /*0b10*/  IMAD.MOV.U32 R3, RZ, RZ, R6 ;  /* 0x000000ffff037224 */ /* 0x002fe200078e0006 */
[----:B0-----:R-:W-:Y:S05]  /*0b20*/  BRA `(.L_x_9998) ;  /* 0xfffffcd000007947 */ /* 0x001fea000383ffff */
.L_x_9994:
[----:B------:R-:W-:Y:S01]  /*0b30*/  HFMA2.MMA R6, -RZ, RZ, 0, 1.847743988037109375e-06 ;  /* 0x0000001fff067435 */ /* 0x000fe200000001ff */
[----:B------:R-:W-:Y:S01]  /*0b40*/  MOV R10, R13 ;  /* 0x0000000d000a7202 */ /* 0x000fe20000000f00 */
[----:B------:R-:W-:Y:S01]  /*0b50*/  IMAD.MOV.U32 R9, RZ, RZ, 0x2 ;  /* 0x00000002ff097424 */ /* 0x000fe200078e00ff */
[----:B------:R-:W-:Y:S01]  /*0b60*/  MOV R2, 0xb90 ;  /* 0x00000b9000027802 */ /* 0x000fe20000000f00 */
[----:B------:R-:W-:-:S02]  /*0b70*/  IMAD.MOV.U32 R11, RZ, RZ, -0x1 ;  /* 0xffffffffff0b7424 */ /* 0x000fc400078e00ff */
[----:B012---:R-:W-:Y:S05]  /*0b80*/  CALL.REL.NOINC `($__internal_132_$__cuda_sm70_shflsync_bfly_p) ;  /* 0x0000034000007944 */ /* 0x007fea0003c00000 */
[----:B01----:R-:W-:Y:S01]  /*0b90*/  FADD.FTZ R10, R13, R6 ;  /* 0x000000060d0a7221 */ /* 0x003fe20000010000 */
[----:B------:R-:W-:Y:S01]  /*0ba0*/  HFMA2.MMA R6, -RZ, RZ, 0, 1.847743988037109375e-06 ;  /* 0x0000001fff067435 */ /* 0x000fe200000001ff */
[----:B------:R-:W-:Y:S01]  /*0bb0*/  MOV R9, 0x4 ;  /* 0x0000000400097802 */ /* 0x000fe20000000f00 */
[----:B------:R-:W-:Y:S01]  /*0bc0*/  IMAD.MOV.U32 R11, RZ, RZ, -0x1 ;  /* 0xffffffffff0b7424 */ /* 0x000fe200078e00ff */
[----:B------:R-:W-:-:S03]  /*0bd0*/  MOV R2, 0xbf0 ;  /* 0x00000bf000027802 */ /* 0x000fc60000000f00 */
[----:B------:R-:W-:Y:S05]  /*0be0*/  CALL.REL.NOINC `($__internal_132_$__cuda_sm70_shflsync_bfly_p) ;  /* 0x000002e000007944 */ /* 0x000fea0003c00000 */
[----:B01----:R-:W-:Y:S01]  /*0bf0*/  FADD.FTZ R10, R10, R6 ;  /* 0x000000060a0a7221 */ /* 0x003fe20000010000 */
[----:B------:R-:W-:Y:S01]  /*0c00*/  HFMA2.MMA R6, -RZ, RZ, 0, 1.847743988037109375e-06 ;  /* 0x0000001fff067435 */ /* 0x000fe200000001ff */
[----:B------:R-:W-:Y:S01]  /*0c10*/  MOV R9, 0x8 ;  /* 0x0000000800097802 */ /* 0x000fe20000000f00 */
[----:B------:R-:W-:Y:S01]  /*0c20*/  IMAD.MOV.U32 R11, RZ, RZ, -0x1 ;  /* 0xffffffffff0b7424 */ /* 0x000fe200078e00ff */
[----:B------:R-:W-:-:S03]  /*0c30*/  MOV R2, 0xc50 ;  /* 0x00000c5000027802 */ /* 0x000fc60000000f00 */
[----:B------:R-:W-:Y:S05]  /*0c40*/  CALL.REL.NOINC `($__internal_132_$__cuda_sm70_shflsync_bfly_p) ;  /* 0x0000028000007944 */ /* 0x000fea0003c00000 */
[----:B-1----:R-:W-:Y:S01]  /*0c50*/  FADD.FTZ R4, R10, R6 ;  /* 0x000000060a047221 */ /* 0x002fe20000010000 */
[----:B------:R-:W-:Y:S01]  /*0c60*/  HFMA2.MMA R6, -RZ, RZ, 0, 1.847743988037109375e-06 ;  /* 0x0000001fff067435 */ /* 0x000fe200000001ff */
[----:B0-----:R-:W-:Y:S01]  /*0c70*/  MOV R9, 0x10 ;  /* 0x0000001000097802 */ /* 0x001fe20000000f00 */
[----:B------:R-:W-:Y:S01]  /*0c80*/  IMAD.MOV.U32 R11, RZ, RZ, -0x1 ;  /* 0xffffffffff0b7424 */ /* 0x000fe200078e00ff */
[----:B------:R-:W-:-:S02]  /*0c90*/  MOV R2, 0xcc0 ;  /* 0x00000cc000027802 */ /* 0x000fc40000000f00 */
[----:B------:R-:W-:Y:S02]  /*0ca0*/  MOV R10, R4 ;  /* 0x00000004000a7202 */ /* 0x000fe40000000f00 */
[----:B------:R-:W-:Y:S05]  /*0cb0*/  CALL.REL.NOINC `($__internal_132_$__cuda_sm70_shflsync_bfly_p) ;  /* 0x0000021000007944 */ /* 0x000fea0003c00000 */
[----:B0-----:R-:W-:Y:S01]  /*0cc0*/  HFMA2.MMA R9, -RZ, RZ, 0, 5.9604644775390625e-08 ;  /* 0x00000001ff097435 */ /* 0x001fe200000001ff */
[----:B-1----:R-:W-:Y:S01]  /*0cd0*/  MOV R7, R6 ;  /* 0x0000000600077202 */ /* 0x002fe20000000f00 */
[----:B------:R-:W-:Y:S01]  /*0ce0*/  IMAD.MOV.U32 R10, RZ, RZ, R5 ;  /* 0x000000ffff0a7224 */ /* 0x000fe200078e0005 */
[----:B------:R-:W-:Y:S01]  /*0cf0*/  MOV R6, 0x1f ;  /* 0x0000001f00067802 */ /* 0x000fe20000000f00 */
[----:B------:R-:W-:Y:S01]  /*0d00*/  IMAD.MOV.U32 R11, RZ, RZ, -0x1 ;  /* 0xffffffffff0b7424 */ /* 0x000fe200078e00ff */
[----:B------:R-:W-:Y:S02]  /*0d10*/  MOV R2, 0xd30 ;  /* 0x00000d3000027802 */ /* 0x000fe40000000f00 */
[----:B------:R-:W-:Y:S05]  /*0d20*/  CALL.REL.NOINC `($__internal_132_$__cuda_sm70_shflsync_bfly_p) ;  /* 0x000001a000007944 */ /* 0x000fea0003c00000 */
[----:B0-----:R-:W-:Y:S01]  /*0d30*/  HFMA2.MMA R9, -RZ, RZ, 0, 1.1920928955078125e-07 ;  /* 0x00000002ff097435 */ /* 0x001fe200000001ff */
[----:B-1----:R-:W-:Y:S01]  /*0d40*/  FADD.FTZ R10, R5, R6 ;  /* 0x00000006050a7221 */ /* 0x002fe20000010000 */
[----:B------:R-:W-:Y:S01]  /*0d50*/  MOV R6, 0x1f ;  /* 0x0000001f00067802 */ /* 0x000fe20000000f00 */
[----:B------:R-:W-:Y:S01]  /*0d60*/  IMAD.MOV.U32 R11, RZ, RZ, -0x1 ;  /* 0xffffffffff0b7424 */ /* 0x000fe200078e00ff */
[----:B------:R-:W-:Y:S02]  /*0d70*/  MOV R2, 0xd90 ;  /* 0x00000d9000027802 */ /* 0x000fe40000000f00 */
[----:B------:R-:W-:Y:S05]  /*0d80*/  CALL.REL.NOINC `($__internal_132_$__cuda_sm70_shflsync_bfly_p) ;  /* 0x0000014000007944 */ /* 0x000fea0003c00000 */
[----:B0-----:R-:W-:Y:S01]  /*0d90*/  HFMA2.MMA R9, -RZ, RZ, 0, 2.384185791015625e-07 ;  /* 0x00000004ff097435 */ /* 0x001fe200000001ff */
[----:B-1----:R-:W-:Y:S01]  /*0da0*/  FADD.FTZ R10, R10, R6 ;  /* 0x000000060a0a7221 */ /* 0x002fe20000010000 */
[----:B------:R-:W-:Y:S01]  /*0db0*/  MOV R6, 0x1f ;  /* 0x0000001f00067802 */ /* 0x000fe20000000f00 */
[----:B------:R-:W-:Y:S01]  /*0dc0*/  IMAD.MOV.U32 R11, RZ, RZ, -0x1 ;  /* 0xffffffffff0b7424 */ /* 0x000fe200078e00ff */
[----:B------:R-:W-:-:S02]  /*0dd0*/  MOV R2, 0xdf0 ;  /* 0x00000df000027802 */ /* 0x000fc40000000f00 */
[----:B------:R-:W-:Y:S05]  /*0de0*/  CALL.REL.NOINC `($__internal_132_$__cuda_sm70_shflsync_bfly_p) ;  /* 0x000000e000007944 */ /* 0x000fea0003c00000 */
[----:B0-----:R-:W-:Y:S01]  /*0df0*/  HFMA2.MMA R9, -RZ, RZ, 0, 4.76837158203125e-07 ;  /* 0x00000008ff097435 */ /* 0x001fe200000001ff */
[----:B-1----:R-:W-:Y:S01]  /*0e00*/  FADD.FTZ R10, R10, R6 ;  /* 0x000000060a0a7221 */ /* 0x002fe20000010000 */
[----:B------:R-:W-:Y:S01]  /*0e10*/  MOV R6, 0x1f ;  /* 0x0000001f00067802 */ /* 0x000fe20000000f00 */
[----:B------:R-:W-:Y:S01]  /*0e20*/  IMAD.MOV.U32 R11, RZ, RZ, -0x1 ;  /* 0xffffffffff0b7424 */ /* 0x000fe200078e00ff */
[----:B------:R-:W-:-:S02]  /*0e30*/  MOV R2, 0xe50 ;  /* 0x00000e5000027802 */ /* 0x000fc40000000f00 */
[----:B------:R-:W-:Y:S05]  /*0e40*/  CALL.REL.NOINC `($__internal_132_$__cuda_sm70_shflsync_bfly_p) ;  /* 0x0000008000007944 */ /* 0x000fea0003c00000 */
[----:B0-----:R-:W-:Y:S01]  /*0e50*/  HFMA2.MMA R9, -RZ, RZ, 0, 9.5367431640625e-07 ;  /* 0x00000010ff097435 */ /* 0x001fe200000001ff */
[----:B-1----:R-:W-:Y:S01]  /*0e60*/  FADD.FTZ R10, R10, R6 ;  /* 0x000000060a0a7221 */ /* 0x002fe20000010000 */
[----:B------:R-:W-:Y:S01]  /*0e70*/  MOV R6, 0x1f ;  /* 0x0000001f00067802 */ /* 0x000fe20000000f00 */
[----:B------:R-:W-:Y:S01]  /*0e80*/  IMAD.MOV.U32 R11, RZ, RZ, -0x1 ;  /* 0xffffffffff0b7424 */ /* 0x000fe200078e00ff */
[----:B------:R-:W-:-:S02]  /*0e90*/  MOV R2, 0xeb0 ;  /* 0x00000eb000027802 */ /* 0x000fc40000000f00 */
[----:B------:R-:W-:Y:S05]  /*0ea0*/  CALL.REL.NOINC `($__internal_132_$__cuda_sm70_shflsync_bfly_p) ;  /* 0x0000002000007944 */ /* 0x000fea0003c00000 */
[----:B-1----:R-:W-:Y:S01]  /*0eb0*/  MOV R5, R6 ;  /* 0x0000000600057202 */ /* 0x002fe20000000f00 */
[----:B0-----:R-:W-:Y:S05]  /*0ec0*/  BRA `(.L_x_9999) ;  /* 0xfffffa5000007947 */ /* 0x001fea000383ffff */
        .weak           $__internal_132_$__cuda_sm70_shflsync_bfly_p
        .type           $__internal_132_$__cuda_sm70_shflsync_bfly_p,@function
        .size           $__internal_132_$__cuda_sm70_shflsync_bfly_p,(.L_x_15014 - $__internal_132_$__cuda_sm70_shflsync_bfly_p)
$__internal_132_$__cuda_sm70_shflsync_bfly_p:
[----:B------:R-:W-:Y:S01]  /*0ed0*/  HFMA2.MMA R3, -RZ, RZ, 0, 0 ;  /* 0x00000000ff037435 */ /* 0x000fe200000001ff */
[----:B------:R-:W-:Y:S04]  /*0ee0*/  WARPSYNC R11 ;  /* 0x0000000b00007348 */ /* 0x000fe80003800000 */
[----:B------:R0:W1:Y:S01]  /*0ef0*/  SHFL.BFLY PT, R6, R10, R9, R6 ;  /* 0x0c0000090a067389 */ /* 0x00006200000e0006 */
[----:B------:R-:W-:Y:S05]  /*0f00*/  RET.REL.NODEC R2 `(_ZN10layer_norm22ln_bwd_finalize_kernelINS_22Kernel_traits_finalizeILj1280E6__halfS2_fS2_fjLb0ELj1024ELj4ENS_18Kernel_traits_baseILj1280ES2_S2_fS2_fjLj1024EEEEELb0ELb1EEEvNS_9BwdParamsE) ;  /* 0xfffff0f002007950 */ /* 0x000fea0003c3ffff */
.L_x_10000:
        /* <DEDUP_REMOVED lines=15> */
.L_x_15014:


//--------------------- .text._ZN10layer_norm13ln_bwd_kernelINS_13Kernel_traitsI6__halfS2_fS2_fjLj1280ELj1ELj4ELj1ELj16ENS_18Kernel_traits_baseILj1280ES2_S2_fS2_fjLj128EEEEELb1ELb0ELb1ELb1EEEvNS_9BwdParamsE --------------------------
	.section	.text._ZN10layer_norm13ln_bwd_kernelINS_13Kernel_traitsI6__halfS2_fS2_fjLj1280ELj1ELj4ELj1ELj16ENS_18Kernel_traits_baseILj1280ES2_S2_fS2_fjLj128EEEEELb1ELb0ELb1ELb1EEEvNS_9BwdParamsE,"ax",@progbits
	.sectioninfo	@"SHI_REGISTERS=255"
	.align	128
        .global         _ZN10layer_norm13ln_bwd_kernelINS_13Kernel_traitsI6__halfS2_fS2_fjLj1280ELj1ELj4ELj1ELj16ENS_18Kernel_traits_baseILj1280ES2_S2_fS2_fjLj128EEEEELb1ELb0ELb1ELb1EEEvNS_9BwdParamsE
        .type           _ZN10layer_norm13ln_bwd_kernelINS_13Kernel_traitsI6__halfS2_fS2_fjLj1280ELj1ELj4ELj1ELj16ENS_18Kernel_traits_baseILj1280ES2_S2_fS2_fjLj128EEEEELb1ELb0ELb1ELb1EEEvNS_9BwdParamsE,@function
        .size           _ZN10layer_norm13ln_bwd_kernelINS_13Kernel_traitsI6__halfS2_fS2_fjLj1280ELj1ELj4ELj1ELj16ENS_18Kernel_traits_baseILj1280ES2_S2_fS2_fjLj128EEEEELb1ELb0ELb1ELb1EEEvNS_9BwdParamsE,(.L_x_15015 - _ZN10layer_norm13ln_bwd_kernelINS_13Kernel_traitsI6__halfS2_fS2_fjLj1280ELj1ELj4ELj1ELj16ENS_18Kernel_traits_baseILj1280ES2_S2_fS2_fjLj128EEEEELb1ELb0ELb1ELb1EEEvNS_9BwdParamsE)
        .other          _ZN10layer_norm13ln_bwd_kernelINS_13Kernel_traitsI6__halfS2_fS2_fjLj1280ELj1ELj4ELj1ELj16ENS_18Kernel_traits_baseILj1280ES2_S2_fS2_fjLj128EEEEELb1ELb0ELb1ELb1EEEvNS_9BwdParamsE,@"STO_CUDA_ENTRY STV_DEFAULT"
_ZN10layer_norm13ln_bwd_kernelINS_13Kernel_traitsI6__halfS2_fS2_fjLj1280ELj1ELj4ELj1ELj16ENS_18Kernel_traits_baseILj1280ES2_S2_fS2_fjLj128EEEEELb1ELb0ELb1ELb1EEEvNS_9BwdParamsE:
.text._ZN10layer_norm13ln_bwd_kernelINS_13Kernel_traitsI6__halfS2_fS2_fjLj1280ELj1ELj4ELj1ELj16ENS_18Kernel_traits_baseILj1280ES2_S2_fS2_fjLj128EEEEELb1ELb0ELb1ELb1EEEvNS_9BwdParamsE:
        /* <DEDUP_REMOVED lines=51> */
.L_x_10002:
        /* <DEDUP_REMOVED lines=56> */
[----:B---3--:R-:W-:Y:S02]  /*06b0*/  HADD2.F32 R252, -RZ, R22.H1_H1 ;  /* 0x30000016fffc7230 */ /* 0x008fe40000004100 */
[--C-:B-1----:R-:W-:Y:S01]  /*06c0*/  HADD2.F32 R3, -RZ, R6.reuse.H0_H0 ;  /* 0x20000006ff037230 */ /* 0x102fe20000004100 */
[----:B------:R0:W-:Y:S01]  /*06d0*/  STL [R1+0x84], R0 ;  /* 0x0000840001007387 */ /* 0x0001e20000100800 */
[--C-:B------:R-:W-:Y:S02]  /*06e0*/  HADD2.F32 R251, -RZ, R23.reuse.H0_H0 ;  /* 0x20000017fffb7230 */ /* 0x100fe40000004100 */
[----:B--2---:R-:W-:Y:S01]  /*06f0*/  HADD2.F32 R2, -RZ, R6.H1_H1 ;  /* 0x30000006ff027230 */ /* 0x004fe20000004100 */
[----:B------:R1:W-:Y:S01]  /*0700*/  STL [R1+0x80], R3 ;  /* 0x0000800301007387 */ /* 0x0003e20000100800 */
[----:B------:R-:W-:-:S03]  /*0710*/  HADD2.F32 R250, -RZ, R23.H1_H1 ;  /* 0x30000017fffa7230 */ /* 0x000fc60000004100 */
        /* <DEDUP_REMOVED lines=63> */
.L_x_10089:
[----:B------:R-:W-:-:S10]  /*0b10*/  HFMA2.MMA R190, -RZ, RZ, 0, 2.384185791015625e-07 ;  /* 0x00000004ffbe7435 */ /* 0x000fd400000001ff */
[----:B------:R-:W-:-:S05]  /*0b20*/  IMAD.WIDE R164, R184, R190, c[0x0][0x1d8] ;  /* 0x00007600b8a47625 */ /* 0x000fca00078e02be */
[----:B------:R0:W2:Y:S04]  /*0b30*/  LDG.E R194, [R164.64] ;  /* 0x00000004a4c27981 */ /* 0x0000a8000c1e1900 */
[----:B------:R-:W3:Y:S01]  /*0b40*/  S2R R166, SR_TID.X ;  /* 0x0000000000a67919 */ /* 0x000ee20000002100 */
[----:B0-----:R-:W-:-:S05]  /*0b50*/  IMAD.WIDE R164, R184, R190, c[0x0][0x1a8] ;  /* 0x00006a00b8a47625 */ /* 0x001fca00078e02be */
[----:B------:R0:W5:Y:S02]  /*0b60*/  LDG.E R183, [R164.64] ;  /* 0x00000004a4b77981 */ /* 0x000164000c1e1900 */
[----:B0-----:R-:W-:-:S05]  /*0b70*/  IMAD.WIDE R164, R184, R190, c[0x0][0x1d0] ;  /* 0x00007400b8a47625 */ /* 0x001fca00078e02be */
[----:B------:R0:W5:Y:S01]  /*0b80*/  LDG.E R196, [R164.64] ;  /* 0x00000004a4c47981 */ /* 0x000162000c1e1900 */
[----:B---3--:R-:W-:Y:S01]  /*0b90*/  LOP3.LUT R214, R166, 0x1f, RZ, 0xc0, !PT ;  /* 0x0000001fa6d67812 */ /* 0x008fe200078ec0ff */
        /* <DEDUP_REMOVED lines=55> */
.L_x_10005:
[----:B------:R-:W-:Y:S01]  /*0f10*/  IADD3 R194, R194, -0x1, RZ ;  /* 0xffffffffc2c27810 */ /* 0x000fe20007ffe0ff */
[----:B------:R0:W2:Y:S04]  /*0f20*/  LDG.E R185, [R190.64] ;  /* 0x00000004beb97981 */ /* 0x0000a8000c1e1900 */
[----:B------:R-:W-:-:S05]  /*0f30*/  IMAD R194, R194, c[0x0][0x168], RZ ;  /* 0x00005a00c2c27a24 */ /* 0x000fca00078e02ff */
[----:B-1----:R-:W-:-:S04]  /*0f40*/  SHF.R.S32.HI R3, RZ, 0x1f, R194 ;  /* 0x0000001fff037819 */ /* 0x002fc800000114c2 */
[----:B------:R-:W-:Y:S02]  /*0f50*/  LEA.HI R3, R3, R194, RZ, 0x3 ;  /* 0x000000c203037211 */ /* 0x000fe400078f18ff */
[----:B------:R-:W-:Y:S02]  /*0f60*/  MOV R8, 0x10 ;  /* 0x0000001000087802 */ /* 0x000fe40000000f00 */
[----:B------:R-:W-:Y:S01]  /*0f70*/  LEA.HI.SX32 R0, R3, R214, 0x1d ;  /* 0x000000d603007211 */ /* 0x000fe200078feaff */
[----:B------:R-:W-:-:S04]  /*0f80*/  IMAD.WIDE.U32 R12, R234, R197, c[0x0][0x188] ;  /* 0x00006200ea0c7625 */ /* 0x000fc800078e00c5 */
[CC--:B------:R-:W-:Y:S01]  /*0f90*/  IMAD.WIDE.U32 R168, R0.reuse, R8.reuse, c[0x0][0x208] ;  /* 0x0000820000a87625 */ /* 0x0c0fe200078e0008 */
[----:B------:R1:W3:Y:S03]  /*0fa0*/  LDG.E.128 R192, [R12.64] ;  /* 0x000000040cc07981 */ /* 0x0002e6000c1e1d00 */
[-C--:B------:R-:W-:Y:S02]  /*0fb0*/  IMAD.WIDE.U32 R172, R213, R197.reuse, c[0x0][0x188] ;  /* 0x00006200d5ac7625 */ /* 0x080fe400078e00c5 */
[----:B------:R-:W4:Y:S04]  /*0fc0*/  LDG.E.128 R168, [R168.64] ;  /* 0x00000004a8a87981 */ /* 0x000f28000c1e1d00 */
[----:B------:R0:W3:Y:S04]  /*0fd0*/  LDG.E.128 R24, [R172.64] ;  /* 0x00000004ac187981 */ /* 0x0000e8000c1e1d00 */
[----:B-1----:R-:W3:Y:S01]  /*0fe0*/  LDG.E.128 R12, [R12.64+0x10] ;  /* 0x000010040c0c7981 */ /* 0x002ee2000c1e1d00 */
[----:B------:R-:W1:Y:S01]  /*0ff0*/  LDC.U8 R236, c[0x0][0x1f0] ;  /* 0x00007c00ffec7b82 */ /* 0x000e620000000000 */
[----:B------:R-:W-:Y:S01]  /*1000*/  IADD3 R189, R0, 0x20, RZ ;  /* 0x0000002000bd7810 */ /* 0x000fe20007ffe0ff */
[-C--:B------:R-:W-:Y:S01]  /*1010*/  IMAD.WIDE.U32 R20, R224, R197.reuse, c[0x0][0x188] ;  /* 0x00006200e0147625 */ /* 0x080fe200078e00c5 */
[----:B0-----:R-:W3:Y:S03]  /*1020*/  LDG.E.128 R172, [R172.64+0x10] ;  /* 0x00001004acac7981 */ /* 0x001ee6000c1e1d00 */
[----:B------:R-:W-:Y:S01]  /*1030*/  IMAD.WIDE.U32 R188, R189, R8, c[0x0][0x208] ;  /* 0x00008200bdbc7625 */ /* 0x000fe200078e0008 */
[----:B------:R0:W3:Y:S03]  /*1040*/  LDG.E.128 R16, [R20.64] ;  /* 0x0000000414107981 */ /* 0x0000e6000c1e1d00 */
[----:B------:R-:W-:-:S02]  /*1050*/  IMAD.WIDE.U32 R216, R182, R197, c[0x0][0x188] ;  /* 0x00006200b6d87625 */ /* 0x000fc400078e00c5 */
[----:B------:R-:W3:Y:S04]  /*1060*/  LDG.E.128 R188, [R188.64] ;  /* 0x00000004bcbc7981 */ /* 0x000ee8000c1e1d00 */
[----:B------:R1:W3:Y:S04]  /*1070*/  LDG.E.128 R28, [R216.64] ;  /* 0x00000004d81c7981 */ /* 0x0002e8000c1e1d00 */
[----:B0-----:R-:W3:Y:S01]  /*1080*/  LDG.E.128 R20, [R20.64+0x10] ;  /* 0x0000100414147981 */ /* 0x001ee2000c1e1d00 */
[----:B-1----:R-:W-:-:S03]  /*1090*/  ISETP.NE.AND P0, PT, R236, RZ, PT ;  /* 0x000000ffec00720c */ /* 0x002fc60003f05270 */
[----:B------:R-:W3:Y:S01]  /*10a0*/  LDG.E.128 R216, [R216.64+0x10] ;  /* 0x00001004d8d87981 */ /* 0x000ee2000c1e1d00 */
[----:B--2---:R-:W-:Y:S01]  /*10b0*/  FSEL R185, R185, RZ, !P0 ;  /* 0x000000ffb9b97208 */ /* 0x004fe20004000000 */
[--C-:B----4-:R-:W-:Y:S02]  /*10c0*/  HADD2.F32 R228, -RZ, R168.reuse.H0_H0 ;  /* 0x200000a8ffe47230 */ /* 0x110fe40000004100 */
[----:B------:R-:W-:Y:S02]  /*10d0*/  HADD2.F32 R235, -RZ, R168.H1_H1 ;  /* 0x300000a8ffeb7230 */ /* 0x000fe40000004100 */
[C---:B---3--:R-:W-:Y:S02]  /*10e0*/  FADD.FTZ R168, -R185.reuse, R193 ;  /* 0x000000c1b9a87221 */ /* 0x048fe40000010100 */
        /* <DEDUP_REMOVED lines=19> */
[--C-:B------:R-:W-:Y:S01]  /*1220*/  HADD2.F32 R227, -RZ, R188.reuse.H0_H0 ;  /* 0x200000bcffe37230 */ /* 0x100fe20000004100 */
[----:B------:R-:W-:Y:S01]  /*1230*/  @P1 LEA.HI R0, R2, R0, RZ, 0x3 ;  /* 0x0000000002001211 */ /* 0x000fe200078f18ff */
[----:B------:R-:W-:Y:S01]  /*1240*/  HADD2.F32 R226, -RZ, R188.H1_H1 ;  /* 0x300000bcffe27230 */ /* 0x000fe20000004100 */
[C---:B------:R-:W-:Y:S01]  /*1250*/  FADD.FTZ R17, -R185.reuse, R17 ;  /* 0x00000011b9117221 */ /* 0x040fe20000010100 */
[----:B------:R-:W-:Y:S01]  /*1260*/  MOV R186, RZ ;  /* 0x000000ff00ba7202 */ /* 0x000fe20000000f00 */
[--C-:B------:R-:W-:Y:S01]  /*1270*/  HADD2.F32 R225, -RZ, R189.reuse.H0_H0 ;  /* 0x200000bdffe17230 */ /* 0x100fe20000004100 */
[----:B------:R-:W-:Y:S01]  /*1280*/  FADD.FTZ R16, -R185, R16 ;  /* 0x00000010b9107221 */ /* 0x000fe20000010100 */
[----:B------:R-:W-:Y:S01]  /*1290*/  HADD2.F32 R223, -RZ, R189.H1_H1 ;  /* 0x300000bdffdf7230 */ /* 0x000fe20000004100 */
[----:B0-----:R-:W-:Y:S01]  /*12a0*/  @P0 IMAD.WIDE.U32 R178, R187, R197, c[0x0][0x218] ;  /* 0x00008600bbb20625 */ /* 0x001fe200078e00c5 */
[----:B------:R-:W-:Y:S01]  /*12b0*/  HADD2.F32 R233, -RZ, R169.H0_H0 ;  /* 0x200000a9ffe97230 */ /* 0x000fe20000004100 */
[----:B------:R0:W3:Y:S02]  /*12c0*/  LDG.E.128 R200, [R208.64] ;  /* 0x00000004d0c87981 */ /* 0x0000e4000c1e1d00 */
[----:B------:R-:W-:-:S02]  /*12d0*/  FADD.FTZ R187, -R185, R23 ;  /* 0x00000017b9bb7221 */ /* 0x000fc40000010100 */
[----:B------:R-:W-:Y:S01]  /*12e0*/  FADD.FTZ R188, -R185, R24 ;  /* 0x00000018b9bc7221 */ /* 0x000fe20000010100 */
[----:B------:R-:W-:Y:S01]  /*12f0*/  @P1 LEA.HI.SX32 R186, R0, R214, 0x1d ;  /* 0x000000d600ba1211 */ /* 0x000fe200078feaff */
[C---:B------:R-:W-:Y:S01]  /*1300*/  FMUL.FTZ R23, R183.reuse, R18 ;  /* 0x00000012b7177220 */ /* 0x040fe20000410000 */
[----:B------:R-:W-:Y:S01]  /*1310*/  HADD2.F32 R232, -RZ, R169.H1_H1 ;  /* 0x300000a9ffe87230 */ /* 0x000fe20000004100 */
[----:B------:R-:W-:Y:S01]  /*1320*/  FMUL.FTZ R18, R183, R187 ;  /* 0x000000bbb7127220 */ /* 0x000fe20000410000 */
[----:B------:R-:W-:Y:S01]  /*1330*/  HADD2.F32 R249, -RZ, R171.H1_H1 ;  /* 0x300000abfff97230 */ /* 0x000fe20000004100 */
[----:B------:R-:W4:Y:S01]  /*1340*/  LDL R187, [R1+0x84] ;  /* 0x0000840001bb7983 */ /* 0x000f220000100800 */
[C---:B------:R-:W-:Y:S02]  /*1350*/  FADD.FTZ R0, -R185.reuse, R217 ;  /* 0x000000d9b9007221 */ /* 0x040fe40000010100 */
[----:B------:R-:W-:Y:S01]  /*1360*/  FADD.FTZ R189, -R185, R25 ;  /* 0x00000019b9bd7221 */ /* 0x000fe20000010100 */
[----:B0-----:R-:W3:Y:S01]  /*1370*/  LDG.E.128 R208, [R208.64+0x10] ;  /* 0x00001004d0d07981 */ /* 0x001ee2000c1e1d00 */
[----:B------:R-:W-:-:S02]  /*1380*/  FMUL.FTZ R24, R183, R17 ;  /* 0x00000011b7187220 */ /* 0x000fc40000410000 */
[----:B------:R-:W-:Y:S01]  /*1390*/  FMUL.FTZ R17, R183, R188 ;  /* 0x000000bcb7117220 */ /* 0x000fe20000410000 */
[----:B------:R-:W-:Y:S01]  /*13a0*/  HADD2.F32 R222, -RZ, R190.H0_H0 ;  /* 0x200000beffde7230 */ /* 0x000fe20000004100 */
[----:B------:R-:W3:Y:S01]  /*13b0*/  LDL R188, [R1+0x88] ;  /* 0x0000880001bc7983 */ /* 0x000ee20000100800 */
[C---:B------:R-:W-:Y:S02]  /*13c0*/  FADD.FTZ R169, -R185.reuse, R192 ;  /* 0x000000c0b9a97221 */ /* 0x040fe40000010100 */
        /* <DEDUP_REMOVED lines=8> */
[C---:B------:R-:W-:Y:S01]  /*1450*/  FMUL.FTZ R172, R183.reuse, R0 ;  /* 0x00000000b7ac7220 */ /* 0x040fe20000410000 */
[----:B------:R0:W5:Y:S01]  /*1460*/  @P0 LDG.E.128 R60, [R166.64] ;  /* 0x00000004a63c0981 */ /* 0x000162000c1e1d00 */
[----:B------:R-:W-:-:S02]  /*1470*/  FMUL.FTZ R25, R183, R16 ;  /* 0x00000010b7197220 */ /* 0x000fc40000410000 */
[C---:B------:R-:W-:Y:S01]  /*1480*/  FMUL.FTZ R16, R183.reuse, R189 ;  /* 0x000000bdb7107220 */ /* 0x040fe20000410000 */
[----:B------:R-:W3:Y:S01]  /*1490*/  LDL R0, [R1+0x90] ;  /* 0x0000900001007983 */ /* 0x000ee20000100800 */
[----:B------:R-:W-:-:S03]  /*14a0*/  FMUL.FTZ R176, R183, R176 ;  /* 0x000000b0b7b07220 */ /* 0x000fc60000410000 */
[----:B------:R-:W3:Y:S01]  /*14b0*/  LDL R189, [R1+0x74] ;  /* 0x0000740001bd7983 */ /* 0x000ee20000100800 */
[C---:B------:R-:W-:Y:S02]  /*14c0*/  FMUL.FTZ R26, R183.reuse, R15 ;  /* 0x0000000fb71a7220 */ /* 0x040fe40000410000 */
[----:B------:R-:W-:Y:S01]  /*14d0*/  FMUL.FTZ R15, R183, R192 ;  /* 0x000000c0b70f7220 */ /* 0x000fe20000410000 */
[----:B------:R0:W5:Y:S01]  /*14e0*/  @P0 LDG.E.128 R56, [R166.64+0x10] ;  /* 0x00001004a6380981 */ /* 0x000162000c1e1d00 */
[----:B------:R-:W-:-:S03]  /*14f0*/  FFMA.FTZ R81, R176, R235, R81 ;  /* 0x000000ebb0517223 */ /* 0x000fc60000010051 */
[----:B------:R-:W3:Y:S01]  /*1500*/  LDL R192, [R1+0x6c] ;  /* 0x00006c0001c07983 */ /* 0x000ee20000100800 */
[----:B------:R-:W-:Y:S02]  /*1510*/  FADD.FTZ R157, R157, R235 ;  /* 0x000000eb9d9d7221 */ /* 0x000fe40000010000 */
[C---:B------:R-:W-:Y:S01]  /*1520*/  FADD.FTZ R3, -R185.reuse, R31 ;  /* 0x0000001fb9037221 */ /* 0x040fe20000010100 */
[----:B------:R1:W5:Y:S01]  /*1530*/  @P0 LDG.E.128 R76, [R180.64] ;  /* 0x00000004b44c0981 */ /* 0x000362000c1e1d00 */
[C---:B------:R-:W-:Y:S02]  /*1540*/  FADD.FTZ R177, -R185.reuse, R28 ;  /* 0x0000001cb9b17221 */ /* 0x040fe40000010100 */
[----:B------:R-:W-:Y:S01]  /*1550*/  FADD.FTZ R199, -R185, R174 ;  /* 0x000000aeb9c77221 */ /* 0x000fe20000010100 */
[----:B------:R1:W5:Y:S01]  /*1560*/  @P0 LDG.E.128 R72, [R180.64+0x10] ;  /* 0x00001004b4480981 */ /* 0x000362000c1e1d00 */
[----:B------:R-:W-:Y:S01]  /*1570*/  IMAD.WIDE.U32 R204, R205, R8, c[0x0][0x208] ;  /* 0x00008200cdcc7625 */ /* 0x000fe200078e0008 */
[----:B------:R-:W-:-:S02]  /*1580*/  HADD2.F32 R221, -RZ, R190.H1_H1 ;  /* 0x300000beffdd7230 */ /* 0x000fc40000004100 */
[----:B------:R0:W5:Y:S01]  /*1590*/  @P0 LDG.E.128 R52, [R164.64] ;  /* 0x00000004a4340981 */ /* 0x000162000c1e1d00 */
[----:B------:R-:W-:Y:S02]  /*15a0*/  FMUL.FTZ R168, R183, R168 ;  /* 0x000000a8b7a87220 */ /* 0x000fe40000410000 */
[----:B------:R-:W-:Y:S01]  /*15b0*/  FADD.FTZ R156, R156, R228 ;  /* 0x000000e49c9c7221 */ /* 0x000fe20000010000 */
[----:B------:R-:W3:Y:S01]  /*15c0*/  LDG.E.128 R204, [R204.64] ;  /* 0x00000004cccc7981 */ /* 0x000ee2000c1e1d00 */
[----:B------:R-:W-:Y:S02]  /*15d0*/  FADD.FTZ R149, R149, R226 ;  /* 0x000000e295957221 */ /* 0x000fe40000010000 */
[----:B------:R-:W-:Y:S01]  /*15e0*/  FADD.FTZ R150, R150, R225 ;  /* 0x000000e196967221 */ /* 0x000fe20000010000 */
[----:B------:R0:W5:Y:S01]  /*15f0*/  @P0 LDG.E.128 R48, [R164.64+0x10] ;  /* 0x00001004a4300981 */ /* 0x000162000c1e1d00 */
[----:B------:R-:W-:Y:S02]  /*1600*/  FADD.FTZ R12, -R185, R12 ;  /* 0x0000000cb90c7221 */ /* 0x000fe40000010100 */
[----:B------:R-:W-:Y:S01]  /*1610*/  FADD.FTZ R151, R151, R223 ;  /* 0x000000df97977221 */ /* 0x000fe20000010000 */
[----:B------:R0:W5:Y:S01]  /*1620*/  @P0 LDG.E.128 R44, [R178.64] ;  /* 0x00000004b22c0981 */ /* 0x000162000c1e1d00 */
[----:B------:R-:W-:-:S02]  /*1630*/  FADD.FTZ R19, -R185, R19 ;  /* 0x00000013b9137221 */ /* 0x000fc40000010100 */
[----:B------:R-:W-:Y:S01]  /*1640*/  FADD.FTZ R20, -R185, R20 ;  /* 0x00000014b9147221 */ /* 0x000fe20000010100 */
        /* <DEDUP_REMOVED lines=34> */
[C---:B------:R-:W-:Y:S02]  /*1870*/  FADD.FTZ R219, -R185.reuse, R210 ;  /* 0x000000d2b9db7221 */ /* 0x040fe40000010100 */
[----:B------:R-:W-:Y:S02]  /*1880*/  FFMA.FTZ R91, R30, R223, R91 ;  /* 0x000000df1e5b7223 */ /* 0x000fe4000001005b */
[----:B------:R-:W-:Y:S01]  /*1890*/  FADD.FTZ R171, -R185, R218 ;  /* 0x000000dab9ab7221 */ /* 0x000fe20000010100 */
[--C-:B------:R-:W-:Y:S01]  /*18a0*/  HADD2.F32 R218, -RZ, R204.reuse.H0_H0 ;  /* 0x200000ccffda7230 */ /* 0x100fe20000004100 */
[----:B------:R-:W-:Y:S01]  /*18b0*/  FMUL.FTZ R3, R183, R219 ;  /* 0x000000dbb7037220 */ /* 0x000fe20000410000 */
[----:B------:R-:W-:-:S03]  /*18c0*/  HADD2.F32 R217, -RZ, R204.H1_H1 ;  /* 0x300000ccffd97230 */ /* 0x000fc60000004100 */
        /* <DEDUP_REMOVED lines=22> */
[----:B------:R-:W-:Y:S01]  /*1a30*/  IMAD.WIDE.U32 R4, R5, R8, c[0x0][0x208] ;  /* 0x0000820005047625 */ /* 0x000fe200078e0008 */
[----:B------:R-:W-:-:S03]  /*1a40*/  HADD2.F32 R212, -RZ, R205.H0_H0 ;  /* 0x200000cdffd47230 */ /* 0x000fc60000004100 */
[----:B------:R-:W-:Y:S01]  /*1a50*/  FADD.FTZ R220, -R185, R211 ;  /* 0x000000d3b9dc7221 */ /* 0x000fe20000010100 */
[----:B------:R-:W-:Y:S01]  /*1a60*/  HADD2.F32 R211, -RZ, R205.H1_H1 ;  /* 0x300000cdffd37230 */ /* 0x000fe20000004100 */
[----:B------:R-:W2:Y:S01]  /*1a70*/  LDG.E.128 R4, [R4.64] ;  /* 0x0000000404047981 */ /* 0x000ea2000c1e1d00 */
[----:B------:R-:W-:Y:S02]  /*1a80*/  FFMA.FTZ R98, R23, R212, R98 ;  /* 0x000000d417627223 */ /* 0x000fe40000010062 */
[----:B------:R-:W-:Y:S01]  /*1a90*/  FADD.FTZ R142, R142, R212 ;  /* 0x000000d48e8e7221 */ /* 0x000fe20000010000 */
[----:B------:R-:W-:Y:S01]  /*1aa0*/  HADD2.F32 R210, -RZ, R206.H0_H0 ;  /* 0x200000ceffd27230 */ /* 0x000fe20000004100 */
[----:B------:R-:W-:Y:S02]  /*1ab0*/  FFMA.FTZ R99, R22, R211, R99 ;  /* 0x000000d316637223 */ /* 0x000fe40000010063 */
[----:B------:R-:W-:Y:S02]  /*1ac0*/  FADD.FTZ R143, R143, R211 ;  /* 0x000000d38f8f7221 */ /* 0x000fe40000010000 */
[----:B------:R-:W-:-:S02]  /*1ad0*/  FADD.FTZ R2, -R185, R216 ;  /* 0x000000d8b9027221 */ /* 0x000fc40000010100 */
[----:B------:R-:W-:Y:S01]  /*1ae0*/  FADD.FTZ R216, -R185, R209 ;  /* 0x000000d1b9d87221 */ /* 0x000fe20000010100 */
[----:B------:R-:W-:Y:S01]  /*1af0*/  HADD2.F32 R209, -RZ, R206.H1_H1 ;  /* 0x300000ceffd17230 */ /* 0x000fe20000004100 */
[----:B------:R-:W-:Y:S02]  /*1b00*/  FADD.FTZ R136, R136, R210 ;  /* 0x000000d288887221 */ /* 0x000fe40000010000 */
[----:B------:R-:W-:Y:S02]  /*1b10*/  FFMA.FTZ R100, R21, R210, R100 ;  /* 0x000000d215647223 */ /* 0x000fe40000010064 */
[----:B------:R-:W-:Y:S01]  /*1b20*/  FADD.FTZ R215, -R185, R208 ;  /* 0x000000d0b9d77221 */ /* 0x000fe20000010100 */
[----:B------:R-:W-:Y:S01]  /*1b30*/  HADD2.F32 R208, -RZ, R207.H0_H0 ;  /* 0x200000cfffd07230 */ /* 0x000fe20000004100 */
[----:B------:R-:W-:Y:S02]  /*1b40*/  FADD.FTZ R137, R137, R209 ;  /* 0x000000d189897221 */ /* 0x000fe40000010000 */
[----:B------:R-:W-:-:S02]  /*1b50*/  FFMA.FTZ R101, R20, R209, R101 ;  /* 0x000000d114657223 */ /* 0x000fc40000010065 */
[----:B------:R-:W-:Y:S02]  /*1b60*/  FADD.FTZ R198, -R185, R173 ;  /* 0x000000adb9c67221 */ /* 0x000fe40000010100 */
[----:B----4-:R-:W-:Y:S02]  /*1b70*/  FMUL.FTZ R212, R187, R212 ;  /* 0x000000d4bbd47220 */ /* 0x010fe40000410000 */
[----:B------:R-:W4:Y:S01]  /*1b80*/  LDL R187, [R1+0x34] ;  /* 0x0000340001bb7983 */ /* 0x000f220000100800 */
[----:B---3--:R-:W-:-:S03]  /*1b90*/  FMUL.FTZ R211, R188, R211 ;  /* 0x000000d3bcd37220 */ /* 0x008fc60000410000 */
[----:B------:R-:W3:Y:S01]  /*1ba0*/  LDL R188, [R1+0x30] ;  /* 0x0000300001bc7983 */ /* 0x000ee20000100800 */
[----:B------:R-:W-:Y:S02]  /*1bb0*/  FADD.FTZ R138, R138, R208 ;  /* 0x000000d08a8a7221 */ /* 0x000fe40000010000 */
[----:B------:R-:W-:Y:S02]  /*1bc0*/  FFMA.FTZ R102, R19, R208, R102 ;  /* 0x000000d013667223 */ /* 0x000fe40000010066 */
[----:B------:R-:W-:-:S04]  /*1bd0*/  IMAD.WIDE.U32 R8, R9, R8, c[0x0][0x208] ;  /* 0x0000820009087625 */ /* 0x000fc800078e0008 */
[----:B------:R-:W-:Y:S02]  /*1be0*/  FMUL.FTZ R210, R189, R210 ;  /* 0x000000d2bdd27220 */ /* 0x000fe40000410000 */
[----:B------:R-:W3:Y:S04]  /*1bf0*/  LDG.E.128 R8, [R8.64] ;  /* 0x0000000408087981 */ /* 0x000ee8000c1e1d00 */
[----:B------:R-:W3:Y:S01]  /*1c00*/  LDL R189, [R1+0x2c] ;  /* 0x00002c0001bd7983 */ /* 0x000ee20000100800 */
[----:B------:R-:W-:-:S03]  /*1c10*/  FMUL.FTZ R209, R192, R209 ;  /* 0x000000d1c0d17220 */ /* 0x000fc60000410000 */
[----:B------:R-:W3:Y:S01]  /*1c20*/  LDL R192, [R1+0x28] ;  /* 0x0000280001c07983 */ /* 0x000ee20000100800 */
[----:B------:R-:W-:-:S03]  /*1c30*/  FMUL.FTZ R12, R183, R198 ;  /* 0x000000c6b70c7220 */ /* 0x000fc60000410000 */
[----:B------:R-:W3:Y:S01]  /*1c40*/  LDL R198, [R1+0x78] ;  /* 0x0000780001c67983 */ /* 0x000ee20000100800 */
[----:B------:R-:W-:-:S04]  /*1c50*/  FADD.FTZ R13, -R185, R13 ;  /* 0x0000000db90d7221 */ /* 0x000fc80000010100 */
[C---:B------:R-:W-:Y:S02]  /*1c60*/  FMUL.FTZ R28, R183.reuse, R13 ;  /* 0x0000000db71c7220 */ /* 0x040fe40000410000 */
[C---:B------:R-:W-:Y:S02]  /*1c70*/  FMUL.FTZ R13, R183.reuse, R197 ;  /* 0x000000c5b70d7220 */ /* 0x040fe40000410000 */
[----:B------:R-:W3:Y:S01]  /*1c80*/  LDL R197, [R1+0x70] ;  /* 0x0000700001c57983 */ /* 0x000ee20000100800 */
[----:B------:R-:W-:Y:S02]  /*1c90*/  FMUL.FTZ R173, R183, R2 ;  /* 0x00000002b7ad7220 */ /* 0x000fe40000410000 */
[----:B------:R-:W-:Y:S02]  /*1ca0*/  FADD.FTZ R152, R152, R231 ;  /* 0x000000e798987221 */ /* 0x000fe40000010000 */
[----:B------:R-:W-:Y:S02]  /*1cb0*/  FFMA.FTZ R84, R173, R231, R84 ;  /* 0x000000e7ad547223 */ /* 0x000fe40000010054 */
[----:B------:R-:W-:-:S02]  /*1cc0*/  FADD.FTZ R153, R153, R230 ;  /* 0x000000e699997221 */ /* 0x000fc40000010000 */
[-C--:B------:R-:W-:Y:S02]  /*1cd0*/  FFMA.FTZ R85, R172, R230.reuse, R85 ;  /* 0x000000e6ac557223 */ /* 0x080fe40000010055 */
[----:B------:R-:W-:Y:S02]  /*1ce0*/  FMUL.FTZ R231, R167, R231 ;  /* 0x000000e7a7e77220 */ /* 0x000fe40000410000 */
[----:B------:R-:W-:Y:S01]  /*1cf0*/  FMUL.FTZ R230, R166, R230 ;  /* 0x000000e6a6e67220 */ /* 0x000fe20000410000 */
[----:B------:R-:W3:Y:S04]  /*1d00*/  LDL R167, [R1+0x5c] ;  /* 0x00005c0001a77983 */ /* 0x000ee80000100800 */
[----:B------:R-:W3:Y:S01]  /*1d10*/  LDL R166, [R1+0x58] ;  /* 0x0000580001a67983 */ /* 0x000ee20000100800 */
[----:B--2---:R-:W-:-:S03]  /*1d20*/  FMUL.FTZ R208, R193, R208 ;  /* 0x000000d0c1d07220 */ /* 0x004fc60000410000 */
[----:B------:R-:W2:Y:S01]  /*1d30*/  LDL R193, [R1+0x24] ;  /* 0x0000240001c17983 */ /* 0x000ea20000100800 */
[----:B------:R-:W-:Y:S02]  /*1d40*/  HADD2.F32 R207, -RZ, R207.H1_H1 ;  /* 0x300000cfffcf7230 */ /* 0x000fe40000004100 */
[----:B------:R-:W-:-:S03]  /*1d50*/  HADD2.F32 R206, -RZ, R4.H0_H0 ;  /* 0x20000004ffce7230 */ /* 0x000fc60000004100 */
[----:B------:R-:W-:Y:S02]  /*1d60*/  FADD.FTZ R139, R139, R207 ;  /* 0x000000cf8b8b7221 */ /* 0x000fe40000010000 */
[----:B------:R-:W-:Y:S01]  /*1d70*/  FFMA.FTZ R103, R18, R207, R103 ;  /* 0x000000cf12677223 */ /* 0x000fe20000010067 */
[----:B------:R-:W-:Y:S01]  /*1d80*/  HADD2.F32 R205, -RZ, R4.H1_H1 ;  /* 0x30000004ffcd7230 */ /* 0x000fe20000004100 */
[----:B------:R-:W-:Y:S01]  /*1d90*/  FFMA.FTZ R104, R17, R206, R104 ;  /* 0x000000ce11687223 */ /* 0x000fe20000010068 */
[----:B-1----:R-:W-:Y:S01]  /*1da0*/  MOV R181, 0x8 ;  /* 0x0000000800b57802 */ /* 0x002fe20000000f00 */
[----:B------:R-:W-:Y:S02]  /*1db0*/  FADD.FTZ R132, R132, R206 ;  /* 0x000000ce84847221 */ /* 0x000fe40000010000 */
[C---:B------:R-:W-:Y:S02]  /*1dc0*/  FADD.FTZ R200, -R185.reuse, R200 ;  /* 0x000000c8b9c87221 */ /* 0x040fe40000010100 */
[----:B------:R-:W-:-:S02]  /*1dd0*/  FADD.FTZ R201, -R185, R201 ;  /* 0x000000c9b9c97221 */ /* 0x000fc40000010100 */
[C---:B------:R-:W-:Y:S02]  /*1de0*/  FADD.FTZ R202, -R185.reuse, R202 ;  /* 0x000000cab9ca7221 */ /* 0x040fe40000010100 */
[----:B------:R-:W-:Y:S01]  /*1df0*/  FADD.FTZ R203, -R185, R203 ;  /* 0x000000cbb9cb7221 */ /* 0x000fe20000010100 */
[----:B------:R-:W-:Y:S01]  /*1e00*/  HADD2.F32 R185, -RZ, R5.H0_H0 ;  /* 0x20000005ffb97230 */ /* 0x000fe20000004100 */
[----:B------:R-:W-:Y:S02]  /*1e10*/  FFMA.FTZ R105, R16, R205, R105 ;  /* 0x000000cd10697223 */ /* 0x000fe40000010069 */
[----:B------:R-:W-:Y:S01]  /*1e20*/  FADD.FTZ R133, R133, R205 ;  /* 0x000000cd85857221 */ /* 0x000fe20000010000 */
[C---:B------:R-:W-:Y:S01]  /*1e30*/  IADD3 R194, R186.reuse, 0x20, RZ ;  /* 0x00000020bac27810 */ /* 0x040fe20007ffe0ff */
[C---:B------:R-:W-:Y:S01]  /*1e40*/  IMAD.WIDE.U32 R164, R186.reuse, R181, c[0x0][0x190] ;  /* 0x00006400baa47625 */ /* 0x040fe200078e00b5 */
[C---:B------:R-:W-:Y:S02]  /*1e50*/  IADD3 R190, R186.reuse, 0x40, RZ ;  /* 0x00000040babe7810 */ /* 0x040fe40007ffe0ff */
[----:B------:R-:W-:-:S02]  /*1e60*/  IADD3 R178, R186, 0x60, RZ ;  /* 0x00000060bab27810 */ /* 0x000fc40007ffe0ff */
[----:B------:R-:W-:Y:S01]  /*1e70*/  IADD3 R180, R186, 0x80, RZ ;  /* 0x00000080bab47810 */ /* 0x000fe20007ffe0ff */
[----:B------:R-:W-:Y:S01]  /*1e80*/  HADD2.F32 R186, -RZ, R5.H1_H1 ;  /* 0x30000005ffba7230 */ /* 0x000fe20000004100 */
[----:B------:R-:W-:Y:S01]  /*1e90*/  FFMA.FTZ R106, R15, R185, R106 ;  /* 0x000000b90f6a7223 */ /* 0x000fe2000001006a */
[----:B------:R-:W-:Y:S01]  /*1ea0*/  HADD2.F32 R248, -RZ, R191.H0_H0 ;  /* 0x200000bffff87230 */ /* 0x000fe20000004100 */
[----:B----4-:R-:W-:Y:S01]  /*1eb0*/  FMUL.FTZ R207, R187, R207 ;  /* 0x000000cfbbcf7220 */ /* 0x010fe20000410000 */
[----:B------:R-:W5:Y:S04]  /*1ec0*/  LDG.E.64 R164, [R164.64] ;  /* 0x00000004a4a47981 */ /* 0x000f68000c1e1b00 */
[----:B------:R-:W4:Y:S01]  /*1ed0*/  LDL R187, [R1+0x20] ;  /* 0x0000200001bb7983 */ /* 0x000f220000100800 */
[----:B---3--:R-:W-:-:S03]  /*1ee0*/  FMUL.FTZ R206, R188, R206 ;  /* 0x000000cebcce7220 */ /* 0x008fc60000410000 */
[----:B------:R-:W3:Y:S01]  /*1ef0*/  LDL R188, [R1+0x1c] ;  /* 0x00001c0001bc7983 */ /* 0x000ee20000100800 */
[----:B------:R-:W-:Y:S02]  /*1f00*/  FADD.FTZ R134, R134, R185 ;  /* 0x000000b986867221 */ /* 0x000fe40000010000 */
[----:B------:R-:W-:Y:S02]  /*1f10*/  FMUL.FTZ R171, R183, R171 ;  /* 0x000000abb7ab7220 */ /* 0x000fe40000410000 */
[----:B------:R-:W-:Y:S02]  /*1f20*/  FFMA.FTZ R107, R14, R186, R107 ;  /* 0x000000ba0e6b7223 */ /* 0x000fe4000001006b */
[----:B------:R-:W-:Y:S02]  /*1f30*/  FADD.FTZ R135, R135, R186 ;  /* 0x000000ba87877221 */ /* 0x000fe40000010000 */
[----:B------:R-:W-:Y:S02]  /*1f40*/  FADD.FTZ R154, R154, R229 ;  /* 0x000000e59a9a7221 */ /* 0x000fe40000010000 */
[----:B------:R-:W-:-:S02]  /*1f50*/  FMUL.FTZ R205, R189, R205 ;  /* 0x000000cdbdcd7220 */ /* 0x000fc40000410000 */
[----:B------:R-:W3:Y:S01]  /*1f60*/  LDL R189, [R1+0x18] ;  /* 0x0000180001bd7983 */ /* 0x000ee20000100800 */
[----:B------:R-:W-:-:S03]  /*1f70*/  FMUL.FTZ R185, R192, R185 ;  /* 0x000000b9c0b97220 */ /* 0x000fc60000410000 */
[----:B------:R-:W3:Y:S01]  /*1f80*/  LDL R192, [R1+0x14] ;  /* 0x0000140001c07983 */ /* 0x000ee20000100800 */
[-C--:B------:R-:W-:Y:S02]  /*1f90*/  FFMA.FTZ R86, R171, R229.reuse, R86 ;  /* 0x000000e5ab567223 */ /* 0x080fe40000010056 */
[----:B------:R-:W-:Y:S02]  /*1fa0*/  FMUL.FTZ R229, R198, R229 ;  /* 0x000000e5c6e57220 */ /* 0x000fe40000410000 */
[----:B------:R-:W3:Y:S01]  /*1fb0*/  LDL R198, [R1+0xc] ;  /* 0x00000c0001c67983 */ /* 0x000ee20000100800 */
[--C-:B------:R-:W-:Y:S02]  /*1fc0*/  HADD2.F32 R246, -RZ, R11.reuse.H0_H0 ;  /* 0x2000000bfff67230 */ /* 0x100fe40000004100 */
[----:B------:R-:W-:Y:S01]  /*1fd0*/  HADD2.F32 R245, -RZ, R11.H1_H1 ;  /* 0x3000000bfff57230 */ /* 0x000fe20000004100 */
[C---:B------:R-:W-:Y:S02]  /*1fe0*/  FMUL.FTZ R11, R183.reuse, R199 ;  /* 0x000000c7b70b7220 */ /* 0x040fe40000410000 */
[----:B------:R-:W3:Y:S01]  /*1ff0*/  LDL R199, [R1+0x8] ;  /* 0x0000080001c77983 */ /* 0x000ee20000100800 */
[--C-:B------:R-:W-:Y:S01]  /*2000*/  HADD2.F32 R242, -RZ, R9.reuse.H0_H0 ;  /* 0x20000009fff27230 */ /* 0x100fe20000004100 */
[C---:B------:R-:W-:Y:S01]  /*2010*/  FMUL.FTZ R169, R183.reuse, R169 ;  /* 0x000000a9b7a97220 */ /* 0x040fe20000410000 */
[----:B------:R-:W-:Y:S01]  /*2020*/  HADD2.F32 R241, -RZ, R9.H1_H1 ;  /* 0x30000009fff17230 */ /* 0x000fe20000004100 */
[----:B------:R-:W-:-:S02]  /*2030*/  FMUL.FTZ R9, R183, R200 ;  /* 0x000000c8b7097220 */ /* 0x000fc40000410000 */
[----:B------:R-:W3:Y:S01]  /*2040*/  LDL R200, [R1+0x4] ;  /* 0x0000040001c87983 */ /* 0x000ee20000100800 */
[-C--:B------:R-:W-:Y:S02]  /*2050*/  FFMA.FTZ R88, R169, R227.reuse, R88 ;  /* 0x000000e3a9587223 */ /* 0x080fe40000010058 */
[----:B------:R-:W-:Y:S02]  /*2060*/  FADD.FTZ R148, R148, R227 ;  /* 0x000000e394947221 */ /* 0x000fe40000010000 */
[----:B------:R-:W-:Y:S02]  /*2070*/  FMUL.FTZ R227, R197, R227 ;  /* 0x000000e3c5e37220 */ /* 0x000fe40000410000 */
        /* <DEDUP_REMOVED lines=69> */
[--C-:B------:R-:W-:Y:S01]  /*24d0*/  HADD2.F32 R236, -RZ, R6.reuse.H0_H0 ;  /* 0x20000006ffec7230 */ /* 0x100fe20000004100 */
[----:B------:R-:W-:Y:S02]  /*24e0*/  FADD.FTZ R167, R167, R185 ;  /* 0x000000b9a7a77221 */ /* 0x000fe40000010000 */
[----:B------:R-:W-:Y:S01]  /*24f0*/  FFMA.FTZ R166, R15, R185, R166 ;  /* 0x000000b90fa67223 */ /* 0x000fe200000100a6 */
[----:B------:R-:W-:Y:S01]  /*2500*/  HADD2.F32 R204, -RZ, R6.H1_H1 ;  /* 0x30000006ffcc7230 */ /* 0x000fe20000004100 */
[----:B----4-:R-:W-:-:S02]  /*2510*/  FMUL.FTZ R187, R187, R236 ;  /* 0x000000ecbbbb7220 */ /* 0x010fc40000410000 */
[----:B------:R-:W-:Y:S02]  /*2520*/  FADD.FTZ R167, R167, R186 ;  /* 0x000000baa7a77221 */ /* 0x000fe40000010000 */
[----:B------:R-:W-:Y:S01]  /*2530*/  FFMA.FTZ R166, R14, R186, R166 ;  /* 0x000000ba0ea67223 */ /* 0x000fe200000100a6 */
[--C-:B------:R-:W-:Y:S01]  /*2540*/  HADD2.F32 R238, -RZ, R7.reuse.H0_H0 ;  /* 0x20000007ffee7230 */ /* 0x100fe20000004100 */
[----:B---3--:R-:W-:Y:S02]  /*2550*/  FMUL.FTZ R188, R188, R204 ;  /* 0x000000ccbcbc7220 */ /* 0x008fe40000410000 */
[----:B------:R-:W-:Y:S02]  /*2560*/  FADD.FTZ R167, R167, R187 ;  /* 0x000000bba7a77221 */ /* 0x000fe40000010000 */
[----:B------:R-:W-:Y:S01]  /*2570*/  FFMA.FTZ R166, R13, R187, R166 ;  /* 0x000000bb0da67223 */ /* 0x000fe200000100a6 */
[----:B------:R-:W-:Y:S01]  /*2580*/  HADD2.F32 R237, -RZ, R7.H1_H1 ;  /* 0x30000007ffed7230 */ /* 0x000fe20000004100 */
[----:B------:R-:W-:-:S02]  /*2590*/  FMUL.FTZ R189, R189, R238 ;  /* 0x000000eebdbd7220 */ /* 0x000fc40000410000 */
[----:B------:R-:W-:Y:S02]  /*25a0*/  FADD.FTZ R167, R167, R188 ;  /* 0x000000bca7a77221 */ /* 0x000fe40000010000 */
[----:B------:R-:W-:Y:S01]  /*25b0*/  FFMA.FTZ R166, R12, R188, R166 ;  /* 0x000000bc0ca67223 */ /* 0x000fe200000100a6 */
[----:B------:R-:W-:Y:S01]  /*25c0*/  HADD2.F32 R240, -RZ, R8.H0_H0 ;  /* 0x20000008fff07230 */ /* 0x000fe20000004100 */
[----:B------:R-:W-:Y:S01]  /*25d0*/  FMUL.FTZ R192, R192, R237 ;  /* 0x000000edc0c07220 */ /* 0x000fe20000410000 */
[--C-:B------:R-:W-:Y:S01]  /*25e0*/  HADD2.F32 R244, -RZ, R10.reuse.H0_H0 ;  /* 0x2000000afff47230 */ /* 0x100fe20000004100 */
[----:B------:R-:W-:Y:S01]  /*25f0*/  FADD.FTZ R167, R167, R189 ;  /* 0x000000bda7a77221 */ /* 0x000fe20000010000 */
[----:B------:R-:W-:Y:S01]  /*2600*/  HADD2.F32 R243, -RZ, R10.H1_H1 ;  /* 0x3000000afff37230 */ /* 0x000fe20000004100 */
[----:B------:R-:W-:Y:S02]  /*2610*/  FMUL.FTZ R10, R183, R214 ;  /* 0x000000d6b70a7220 */ /* 0x000fe40000410000 */
[----:B------:R-:W-:Y:S01]  /*2620*/  FFMA.FTZ R166, R11, R189, R166 ;  /* 0x000000bd0ba67223 */ /* 0x000fe200000100a6 */
[----:B------:R-:W-:Y:S01]  /*2630*/  HADD2.F32 R239, -RZ, R8.H1_H1 ;  /* 0x30000008ffef7230 */ /* 0x000fe20000004100 */
        /* <DEDUP_REMOVED lines=61> */
.L_x_10006:
[----:B------:R-:W-:Y:S05]  /*2a10*/  BSYNC B1 ;  /* 0x0000000000017941 */ /* 0x000fea0003800000 */
.L_x_10004:
        /* <DEDUP_REMOVED lines=11> */
[----:B------:R0:W2:Y:S02]  /*2ad0*/  SHFL.BFLY PT, R240, R215, 0x1, 0x1f ;  /* 0x0c201f00d7f07f89 */ /* 0x0000a400000e0000 */
.L_x_10090:
        /* <DEDUP_REMOVED lines=18> */
.L_x_10091:
[----:B---3--:R-:W-:Y:S01]  /*2c00*/  ISETP.GE.AND P5, PT, R196, 0x1, PT ;  /* 0x00000001c400780c */ /* 0x008fe20003fa6270 */
[----:B------:R-:W3:Y:S01]  /*2c10*/  S2R R241, SR_TID.X ;  /* 0x0000000000f17919 */ /* 0x000ee20000002100 */
[----:B------:R-:W-:Y:S01]  /*2c20*/  FADD.FTZ R240, R240, R215 ;  /* 0x000000d7f0f07221 */ /* 0x000fe20000010000 */
[----:B------:R-:W-:Y:S01]  /*2c30*/  @!P6 ISETP.NE.U32.AND P1, PT, RZ, c[0x0][0x218], PT ;  /* 0x00008600ff00ea0c */ /* 0x000fe20003f25070 */
[----:B------:R-:W-:Y:S01]  /*2c40*/  HFMA2.MMA R214, -RZ, RZ, 0, 0 ;  /* 0x00000000ffd67435 */ /* 0x000fe200000001ff */
[----:B0-----:R-:W-:Y:S01]  /*2c50*/  FADD.FTZ R166, R166, R216 ;  /* 0x000000d8a6a67221 */ /* 0x001fe20000010000 */
[----:B------:R-:W-:Y:S01]  /*2c60*/  @!P6 ISETP.NE.U32.AND P0, PT, RZ, c[0x0][0x218], PT ;  /* 0x00008600ff00ea0c */ /* 0x000fe20003f05070 */
[----:B--2---:R-:W-:Y:S01]  /*2c70*/  FMUL.FTZ R216, R240, c[0x0][0x1e0] ;  /* 0x00007800f0d87a20 */ /* 0x004fe20000410000 */
        /* <DEDUP_REMOVED lines=22> */
.L_x_10010:
[----:B------:R-:W-:Y:S05]  /*2de0*/  BSYNC B1 ;  /* 0x0000000000017941 */ /* 0x000fea0003800000 */
.L_x_10009:
        /* <DEDUP_REMOVED lines=9> */
.L_x_10012:
[----:B------:R-:W-:Y:S05]  /*2e80*/  BSYNC B1 ;  /* 0x0000000000017941 */ /* 0x000fea0003800000 */
.L_x_10011:
        /* <DEDUP_REMOVED lines=20> */
.L_x_10014:
[----:B------:R-:W-:Y:S05]  /*2fd0*/  BSYNC B1 ;  /* 0x0000000000017941 */ /* 0x000fea0003800000 */
.L_x_10013:
        /* <DEDUP_REMOVED lines=19> */
.L_x_10016:
[----:B------:R-:W-:Y:S05]  /*3110*/  BSYNC B1 ;  /* 0x0000000000017941 */ /* 0x000fea0003800000 */
.L_x_10015:
        /* <DEDUP_REMOVED lines=17> */
.L_x_10018:
[----:B------:R-:W-:Y:S05]  /*3230*/  BSYNC B1 ;  /* 0x0000000000017941 */ /* 0x000fea0003800000 */
.L_x_10017:
        /* <DEDUP_REMOVED lines=17> */
.L_x_10020:
[----:B------:R-:W-:Y:S05]  /*3350*/  BSYNC B1 ;  /* 0x0000000000017941 */ /* 0x000fea0003800000 */
.L_x_10019:
        /* <DEDUP_REMOVED lines=17> */
.L_x_10022:
[----:B------:R-:W-:Y:S05]  /*3470*/  BSYNC B1 ;  /* 0x0000000000017941 */ /* 0x000fea0003800000 */
.L_x_10021:
        /* <DEDUP_REMOVED lines=9> */
[----:B------:R-:W-:Y:S02]  /*3510*/  @P5 F2FP.PACK_AB R164, RZ, R164 ;  /* 0x000000a4ffa4523e */ /* 0x000fe400000000ff */
        /* <DEDUP_REMOVED lines=22> */
.L_x_10024:
[----:B------:R-:W-:Y:S05]  /*3680*/  BSYNC B1 ;  /* 0x0000000000017941 */ /* 0x000fea0003800000 */
.L_x_10023:
        /* <DEDUP_REMOVED lines=8> */
[----:B------:R-:W-:Y:S02]  /*3710*/  @P5 F2FP.PACK_AB R164, RZ, R164 ;  /* 0x000000a4ffa4523e */ /* 0x000fe400000000ff */
        /* <DEDUP_REMOVED lines=13> */
.L_x_10026:
[----:B------:R-:W-:Y:S05]  /*37f0*/  BSYNC B1 ;  /* 0x0000000000017941 */ /* 0x000fea0003800000 */
.L_x_10025:
[----:B------:R-:W-:Y:S01]  /*3800*/  @P5 FMUL.FTZ R165, R164, c[0x0][0x1ec] ;  /* 0x00007b00a4a55a20 */ /* 0x000fe20000410000 */
[----:B------:R-:W-:Y:S01]  /*3810*/  @!P6 ISETP.NE.U32.AND P0, PT, RZ, c[0x0][0x218], PT ;  /* 0x00008600ff00ea0c */ /* 0x000fe20003f05070 */
[----:B------:R-:W-:Y:S02]  /*3820*/  BSSY B1, `(.L_x_10027) ;  /* 0x0000010000017945 */ /* 0x000fe40003800000 */
[----:B------:R-:W-:Y:S01]  /*3830*/  @P5 FMUL.FTZ R165, R165, c[0x0][0x1e8] ;  /* 0x00007a00a5a55a20 */ /* 0x000fe20000410000 */
[----:B------:R-:W-:-:S04]  /*3840*/  @!P6 ISETP.NE.AND.EX P0, PT, RZ, c[0x0][0x21c], PT, P0 ;  /* 0x00008700ff00ea0c */ /* 0x000fc80003f05300 */
        /* <DEDUP_REMOVED lines=13> */
.L_x_10028:
[----:B------:R-:W-:Y:S05]  /*3920*/  BSYNC B1 ;  /* 0x0000000000017941 */ /* 0x000fea0003800000 */
.L_x_10027:
        /* <DEDUP_REMOVED lines=9> */
.L_x_10030:
[----:B------:R-:W-:Y:S05]  /*39c0*/  BSYNC B1 ;  /* 0x0000000000017941 */ /* 0x000fea0003800000 */
.L_x_10029:
        /* <DEDUP_REMOVED lines=10> */
[----:B------:R-:W-:Y:S02]  /*3a70*/  @P5 F2FP.PACK_AB R167, RZ, R167 ;  /* 0x000000a7ffa7523e */ /* 0x000fe400000000ff */
[----:B------:R-:W-:Y:S02]  /*3a80*/  @P5 F2FP.PACK_AB R196, RZ, R196 ;  /* 0x000000c4ffc4523e */ /* 0x000fe400000000ff */
        /* <DEDUP_REMOVED lines=13> */
.L_x_10032:
[----:B------:R-:W-:Y:S05]  /*3b60*/  BSYNC B1 ;  /* 0x0000000000017941 */ /* 0x000fea0003800000 */
.L_x_10031:
        /* <DEDUP_REMOVED lines=13> */
.L_x_10034:
[----:B------:R-:W-:Y:S05]  /*3c40*/  BSYNC B1 ;  /* 0x0000000000017941 */ /* 0x000fea0003800000 */
.L_x_10033:
        /* <DEDUP_REMOVED lines=15> */
.L_x_10036:
[----:B------:R-:W-:Y:S05]  /*3d40*/  BSYNC B1 ;  /* 0x0000000000017941 */ /* 0x000fea0003800000 */
.L_x_10035:
        /* <DEDUP_REMOVED lines=10> */
[----:B------:R-:W-:Y:S02]  /*3df0*/  @P5 F2FP.PACK_AB R240, RZ, R240 ;  /* 0x000000f0fff0523e */ /* 0x000fe400000000ff */
[----:B------:R-:W-:Y:S01]  /*3e00*/  @P5 F2FP.PACK_AB R239, RZ, R239 ;  /* 0x000000efffef523e */ /* 0x000fe200000000ff */
[----:B------:R0:W-:Y:S01]  /*3e10*/  @P2 STG.E.128 [R194.64], R164 ;  /* 0x000000a4c2002986 */ /* 0x0001e2000c101d04 */
[----:B------:R-:W-:Y:S02]  /*3e20*/  @P5 PRMT R38, R240, 0x7610, R38 ;  /* 0x00007610f0265816 */ /* 0x000fe40000000026 */
[----:B------:R-:W-:Y:S01]  /*3e30*/  @P5 PRMT R37, R37, 0x5410, R239 ;  /* 0x0000541025255816 */ /* 0x000fe200000000ef */
[----:B0-----:R-:W-:-:S04]  /*3e40*/  @P5 FMUL.FTZ R164, R196, c[0x0][0x1ec] ;  /* 0x00007b00c4a45a20 */ /* 0x001fc80000410000 */
        /* <DEDUP_REMOVED lines=14> */
.L_x_10038:
[----:B------:R-:W-:Y:S05]  /*3f30*/  BSYNC B1 ;  /* 0x0000000000017941 */ /* 0x000fea0003800000 */
.L_x_10037:
[----:B------:R-:W-:Y:S01]  /*3f40*/  @P5 FMUL.FTZ R164, R166, c[0x0][0x1ec] ;  /* 0x00007b00a6a45a20 */ /* 0x000fe20000410000 */
[----:B------:R-:W-:Y:S01]  /*3f50*/  BSSY B1, `(.L_x_10039) ;  /* 0x0000012000017945 */ /* 0x000fe20003800000 */
[----:B------:R-:W-:Y:S02]  /*3f60*/  SEL R165, R196, R161, P1 ;  /* 0x000000a1c4a57207 */ /* 0x000fe40000800000 */
[----:B------:R-:W-:Y:S01]  /*3f70*/  @P5 FMUL.FTZ R164, R164, c[0x0][0x1e8] ;  /* 0x00007a00a4a45a20 */ /* 0x000fe20000410000 */
[----:B------:R-:W-:-:S04]  /*3f80*/  SEL R166, R166, R162, P1 ;  /* 0x000000a2a6a67207 */ /* 0x000fc80000800000 */
[----:B------:R-:W-:Y:S02]  /*3f90*/  @P5 FSEL R164, R164, RZ, P3 ;  /* 0x000000ffa4a45208 */ /* 0x000fe40001800000 */
[----:B------:R-:W-:Y:S02]  /*3fa0*/  @!P6 ISETP.NE.U32.AND P3, PT, RZ, c[0x0][0x218], PT ;  /* 0x00008600ff00ea0c */ /* 0x000fe40003f65070 */
[----:B------:R-:W-:Y:S02]  /*3fb0*/  @P5 F2FP.PACK_AB R164, RZ, R164 ;  /* 0x000000a4ffa4523e */ /* 0x000fe400000000ff */
        /* <DEDUP_REMOVED lines=11> */
.L_x_10040:
[----:B------:R-:W-:Y:S05]  /*4070*/  BSYNC B1 ;  /* 0x0000000000017941 */ /* 0x000fea0003800000 */
.L_x_10039:
        /* <DEDUP_REMOVED lines=12> */
[----:B------:R-:W-:Y:S02]  /*4140*/  @P5 F2FP.PACK_AB R166, RZ, R166 ;  /* 0x000000a6ffa6523e */ /* 0x000fe400000000ff */
        /* <DEDUP_REMOVED lines=11> */
.L_x_10042:
[----:B------:R-:W-:Y:S05]  /*4200*/  BSYNC B1 ;  /* 0x0000000000017941 */ /* 0x000fea0003800000 */
.L_x_10041:
        /* <DEDUP_REMOVED lines=13> */
.L_x_10044:
[----:B------:R-:W-:Y:S05]  /*42e0*/  BSYNC B1 ;  /* 0x0000000000017941 */ /* 0x000fea0003800000 */
.L_x_10043:
        /* <DEDUP_REMOVED lines=15> */
.L_x_10046:
[----:B------:R-:W-:Y:S05]  /*43e0*/  BSYNC B1 ;  /* 0x0000000000017941 */ /* 0x000fea0003800000 */
.L_x_10045:
        /* <DEDUP_REMOVED lines=15> */
.L_x_10048:
[----:B------:R-:W-:Y:S05]  /*44e0*/  BSYNC B1 ;  /* 0x0000000000017941 */ /* 0x000fea0003800000 */
.L_x_10047:
        /* <DEDUP_REMOVED lines=15> */
.L_x_10050:
[----:B------:R-:W-:Y:S05]  /*45e0*/  BSYNC B1 ;  /* 0x0000000000017941 */ /* 0x000fea0003800000 */
.L_x_10049:
        /* <DEDUP_REMOVED lines=15> */
.L_x_10052:
[----:B------:R-:W-:Y:S05]  /*46e0*/  BSYNC B1 ;  /* 0x0000000000017941 */ /* 0x000fea0003800000 */
.L_x_10051:
        /* <DEDUP_REMOVED lines=13> */
.L_x_10054:
[----:B------:R-:W-:Y:S05]  /*47c0*/  BSYNC B1 ;  /* 0x0000000000017941 */ /* 0x000fea0003800000 */
.L_x_10053:
[----:B------:R-:W-:Y:S01]  /*47d0*/  @!P6 ISETP.NE.AND.EX P3, PT, RZ, c[0x0][0x21c], PT, P3 ;  /* 0x00008700ff00ea0c */ /* 0x000fe20003f65330 */
[----:B------:R-:W-:Y:S01]  /*47e0*/  BSSY B1, `(.L_x_10055) ;  /* 0x000000c000017945 */ /* 0x000fe20003800000 */
[----:B------:R-:W-:Y:S02]  /*47f0*/  @P5 LOP3.LUT P0, RZ, R191, 0xff0000, RZ, 0xc0, !PT ;  /* 0x00ff0000bfff5812 */ /* 0x000fe4000780c0ff */
        /* <DEDUP_REMOVED lines=10> */
.L_x_10056:
[----:B------:R-:W-:Y:S05]  /*48a0*/  BSYNC B1 ;  /* 0x0000000000017941 */ /* 0x000fea0003800000 */
.L_x_10055:
        /* <DEDUP_REMOVED lines=8> */
[----:B------:R-:W-:Y:S02]  /*4930*/  @P5 F2FP.PACK_AB R239, RZ, R239 ;  /* 0x000000efffef523e */ /* 0x000fe400000000ff */
[----:B------:R-:W-:Y:S01]  /*4940*/  @P5 F2FP.PACK_AB R195, RZ, R195 ;  /* 0x000000c3ffc3523e */ /* 0x000fe200000000ff */
[----:B------:R0:W-:Y:S01]  /*4950*/  @P2 STG.E.128 [R190.64], R164 ;  /* 0x000000a4be002986 */ /* 0x0001e2000c101d04 */
[----:B------:R-:W-:Y:S02]  /*4960*/  @P5 PRMT R36, R234, 0x7610, R36 ;  /* 0x00007610ea245816 */ /* 0x000fe40000000024 */
[----:B------:R-:W-:Y:S02]  /*4970*/  @P5 F2FP.PACK_AB R241, RZ, R241 ;  /* 0x000000f1fff1523e */ /* 0x000fe400000000ff */
        /* <DEDUP_REMOVED lines=17> */
[----:B------:R-:W-:-:S04]  /*4a90*/  @P5 F2FP.PACK_AB R196, RZ, R196 ;  /* 0x000000c4ffc4523e */ /* 0x000fc800000000ff */
[----:B------:R-:W-:Y:S02]  /*4aa0*/  @P5 PRMT R38, R38, 0x5410, R196 ;  /* 0x0000541026265816 */ /* 0x000fe400000000c4 */
[----:B0-----:R-:W-:Y:S02]  /*4ab0*/  @P5 FSEL R166, R194, RZ, P0 ;  /* 0x000000ffc2a65208 */ /* 0x001fe40000000000 */
[----:B------:R-:W-:Y:S02]  /*4ac0*/  @P5 FSEL R167, R197, RZ, P3 ;  /* 0x000000ffc5a75208 */ /* 0x000fe40001800000 */
[----:B------:R-:W-:Y:S02]  /*4ad0*/  @P5 F2FP.PACK_AB R166, RZ, R166 ;  /* 0x000000a6ffa6523e */ /* 0x000fe400000000ff */
[----:B------:R-:W-:Y:S02]  /*4ae0*/  @P5 MOV R164, 0x10 ;  /* 0x0000001000a45802 */ /* 0x000fe40000000f00 */
[----:B------:R-:W-:-:S02]  /*4af0*/  @P5 IADD3 R165, R214, 0x40, RZ ;  /* 0x00000040d6a55810 */ /* 0x000fc40007ffe0ff */
[----:B------:R-:W-:Y:S02]  /*4b00*/  @P5 F2FP.PACK_AB R167, RZ, R167 ;  /* 0x000000a7ffa7523e */ /* 0x000fe400000000ff */
        /* <DEDUP_REMOVED lines=15> */
.L_x_10058:
[----:B------:R-:W-:Y:S05]  /*4c00*/  BSYNC B1 ;  /* 0x0000000000017941 */ /* 0x000fea0003800000 */
.L_x_10057:
        /* <DEDUP_REMOVED lines=15> */
.L_x_10060:
[----:B------:R-:W-:Y:S05]  /*4d00*/  BSYNC B1 ;  /* 0x0000000000017941 */ /* 0x000fea0003800000 */
.L_x_10059:
        /* <DEDUP_REMOVED lines=9> */
.L_x_10062:
[----:B------:R-:W-:Y:S05]  /*4da0*/  BSYNC B1 ;  /* 0x0000000000017941 */ /* 0x000fea0003800000 */
.L_x_10061:
        /* <DEDUP_REMOVED lines=9> */
.L_x_10064:
[----:B------:R-:W-:Y:S05]  /*4e40*/  BSYNC B1 ;  /* 0x0000000000017941 */ /* 0x000fea0003800000 */
.L_x_10063:
        /* <DEDUP_REMOVED lines=18> */
.L_x_10066:
[----:B------:R-:W-:Y:S05]  /*4f70*/  BSYNC B1 ;  /* 0x0000000000017941 */ /* 0x000fea0003800000 */
.L_x_10065:
        /* <DEDUP_REMOVED lines=11> */
.L_x_10068:
[----:B------:R-:W-:Y:S05]  /*5030*/  BSYNC B1 ;  /* 0x0000000000017941 */ /* 0x000fea0003800000 */
.L_x_10067:
        /* <DEDUP_REMOVED lines=12> */
.L_x_10070:
[----:B------:R-:W-:Y:S05]  /*5100*/  BSYNC B1 ;  /* 0x0000000000017941 */ /* 0x000fea0003800000 */
.L_x_10069:
        /* <DEDUP_REMOVED lines=9> */
.L_x_10072:
[----:B------:R-:W-:Y:S05]  /*51a0*/  BSYNC B1 ;  /* 0x0000000000017941 */ /* 0x000fea0003800000 */
.L_x_10071:
        /* <DEDUP_REMOVED lines=34> */
[----:B------:R-:W-:Y:S02]  /*53d0*/  @P5 F2FP.PACK_AB R194, RZ, R194 ;  /* 0x000000c2ffc2523e */ /* 0x000fe400000000ff */
[----:B------:R-:W-:Y:S02]  /*53e0*/  @P5 F2FP.PACK_AB R196, RZ, R196 ;  /* 0x000000c4ffc4523e */ /* 0x000fe400000000ff */
[----:B------:R-:W-:Y:S02]  /*53f0*/  @P5 FSEL R224, R224, RZ, P0 ;  /* 0x000000ffe0e05208 */ /* 0x000fe40000000000 */
[----:B------:R-:W-:Y:S02]  /*5400*/  @P5 F2FP.PACK_AB R213, RZ, R213 ;  /* 0x000000d5ffd5523e */ /* 0x000fe400000000ff */
[----:B0-----:R-:W-:Y:S02]  /*5410*/  @P5 FSEL R166, R234, RZ, P4 ;  /* 0x000000ffeaa65208 */ /* 0x001fe40002000000 */
[----:B------:R-:W-:-:S02]  /*5420*/  @P5 FSEL R167, R236, RZ, P3 ;  /* 0x000000ffeca75208 */ /* 0x000fc40001800000 */
[----:B------:R-:W-:Y:S02]  /*5430*/  @P5 F2FP.PACK_AB R166, RZ, R166 ;  /* 0x000000a6ffa6523e */ /* 0x000fe400000000ff */
[----:B------:R-:W-:Y:S02]  /*5440*/  @P5 MOV R164, 0x10 ;  /* 0x0000001000a45802 */ /* 0x000fe40000000f00 */
[----:B------:R-:W-:Y:S02]  /*5450*/  @P5 IADD3 R165, R214, 0x60, RZ ;  /* 0x00000060d6a55810 */ /* 0x000fe40007ffe0ff */
[----:B------:R-:W-:Y:S02]  /*5460*/  @P5 F2FP.PACK_AB R195, RZ, R195 ;  /* 0x000000c3ffc3523e */ /* 0x000fe400000000ff */
[----:B------:R-:W-:Y:S01]  /*5470*/  @P5 PRMT R36, R194, 0x7610, R36 ;  /* 0x00007610c2245816 */ /* 0x000fe20000000024 */
[----:B------:R-:W-:Y:S01]  /*5480*/  @P5 IMAD.WIDE.U32 R164, R165, R164, c[0x0][0x248] ;  /* 0x00009200a5a45625 */ /* 0x000fe200078e00a4 */
[----:B------:R-:W-:-:S02]  /*5490*/  @P5 F2FP.PACK_AB R197, RZ, R197 ;  /* 0x000000c5ffc5523e */ /* 0x000fc400000000ff */
[----:B------:R-:W-:Y:S02]  /*54a0*/  @P5 PRMT R37, R196, 0x7610, R37 ;  /* 0x00007610c4255816 */ /* 0x000fe40000000025 */
[----:B------:R-:W-:Y:S02]  /*54b0*/  @P5 F2FP.PACK_AB R224, RZ, R224 ;  /* 0x000000e0ffe0523e */ /* 0x000fe400000000ff */
[----:B------:R-:W-:Y:S02]  /*54c0*/  @P5 PRMT R38, R213, 0x7610, R38 ;  /* 0x00007610d5265816 */ /* 0x000fe40000000026 */
[----:B------:R-:W-:Y:S02]  /*54d0*/  @P5 F2FP.PACK_AB R167, RZ, R167 ;  /* 0x000000a7ffa7523e */ /* 0x000fe400000000ff */
        /* <DEDUP_REMOVED lines=18> */
.L_x_10074:
[----:B------:R-:W-:Y:S05]  /*5600*/  BSYNC B1 ;  /* 0x0000000000017941 */ /* 0x000fea0003800000 */
.L_x_10073:
        /* <DEDUP_REMOVED lines=12> */
.L_x_10076:
[----:B------:R-:W-:Y:S05]  /*56d0*/  BSYNC B1 ;  /* 0x0000000000017941 */ /* 0x000fea0003800000 */
.L_x_10075:
        /* <DEDUP_REMOVED lines=20> */
.L_x_10078:
[----:B------:R-:W-:Y:S05]  /*5820*/  BSYNC B1 ;  /* 0x0000000000017941 */ /* 0x000fea0003800000 */
.L_x_10077:
        /* <DEDUP_REMOVED lines=9> */
.L_x_10080:
[----:B------:R-:W-:Y:S05]  /*58c0*/  BSYNC B1 ;  /* 0x0000000000017941 */ /* 0x000fea0003800000 */
.L_x_10079:
        /* <DEDUP_REMOVED lines=22> */
.L_x_10082:
[----:B------:R-:W-:Y:S05]  /*5a30*/  BSYNC B1 ;  /* 0x0000000000017941 */ /* 0x000fea0003800000 */
.L_x_10081:
        /* <DEDUP_REMOVED lines=10> */
[----:B------:R-:W-:Y:S02]  /*5ae0*/  @P5 F2FP.PACK_AB R167, RZ, R194 ;  /* 0x000000c2ffa7523e */ /* 0x000fe400000000ff */
        /* <DEDUP_REMOVED lines=12> */
.L_x_10084:
[----:B------:R-:W-:Y:S05]  /*5bb0*/  BSYNC B1 ;  /* 0x0000000000017941 */ /* 0x000fea0003800000 */
.L_x_10083:
        /* <DEDUP_REMOVED lines=11> */
.L_x_10086:
[----:B------:R-:W-:Y:S05]  /*5c70*/  BSYNC B1 ;  /* 0x0000000000017941 */ /* 0x000fea0003800000 */
.L_x_10085:
[----:B------:R-:W-:Y:S01]  /*5c80*/  @P5 FMUL.FTZ R194, R179, c[0x0][0x1ec] ;  /* 0x00007b00b3c25a20 */ /* 0x000fe20000410000 */
[----:B------:R-:W-:Y:S01]  /*5c90*/  @P5 LOP3.LUT P0, RZ, R181, 0xff0000, RZ, 0xc0, !PT ;  /* 0x00ff0000b5ff5812 */ /* 0x000fe2000780c0ff */
[----:B------:R-:W-:Y:S01]  /*5ca0*/  BSSY B1, `(.L_x_10087) ;  /* 0x0000019000017945 */ /* 0x000fe20003800000 */
[----:B------:R-:W-:Y:S01]  /*5cb0*/  @P5 FSEL R178, R178, RZ, P4 ;  /* 0x000000ffb2b25208 */ /* 0x000fe20002000000 */
[----:B------:R-:W-:Y:S01]  /*5cc0*/  @P5 FMUL.FTZ R194, R194, c[0x0][0x1e8] ;  /* 0x00007a00c2c25a20 */ /* 0x000fe20000410000 */
[----:B------:R-:W-:Y:S02]  /*5cd0*/  @P5 PRMT R37, R166, 0x7610, R37 ;  /* 0x00007610a6255816 */ /* 0x000fe40000000025 */
[----:B------:R-:W-:Y:S02]  /*5ce0*/  @P5 F2FP.PACK_AB R178, RZ, R178 ;  /* 0x000000b2ffb2523e */ /* 0x000fe400000000ff */
[----:B------:R-:W-:Y:S02]  /*5cf0*/  @P5 FSEL R194, R194, RZ, P0 ;  /* 0x000000ffc2c25208 */ /* 0x000fe40000000000 */
[----:B------:R-:W-:-:S02]  /*5d00*/  @!P6 ISETP.NE.U32.AND P0, PT, RZ, c[0x0][0x218], PT ;  /* 0x00008600ff00ea0c */ /* 0x000fc40003f05070 */
[----:B------:R-:W-:Y:S02]  /*5d10*/  @P5 F2FP.PACK_AB R194, RZ, R194 ;  /* 0x000000c2ffc2523e */ /* 0x000fe400000000ff */
        /* <DEDUP_REMOVED lines=17> */
.L_x_10088:
[----:B------:R-:W-:Y:S05]  /*5e30*/  BSYNC B1 ;  /* 0x0000000000017941 */ /* 0x000fea0003800000 */
.L_x_10087:
[C---:B------:R-:W-:Y:S01]  /*5e40*/  SEL R163, R164.reuse, R163, P1 ;  /* 0x000000a3a4a37207 */ /* 0x040fe20000800000 */
[----:B------:R-:W-:Y:S01]  /*5e50*/  @P5 FMUL.FTZ R164, R164, c[0x0][0x1ec] ;  /* 0x00007b00a4a45a20 */ /* 0x000fe20000410000 */
[----:B------:R-:W-:Y:S02]  /*5e60*/  @P5 LOP3.LUT P0, RZ, R181, 0xff000000, RZ, 0xc0, !PT ;  /* 0xff000000b5ff5812 */ /* 0x000fe4000780c0ff */
[----:B------:R-:W-:Y:S01]  /*5e70*/  @P2 MOV R165, 0x20 ;  /* 0x0000002000a52802 */ /* 0x000fe20000000f00 */
[----:B------:R-:W-:-:S05]  /*5e80*/  @P5 FMUL.FTZ R164, R164, c[0x0][0x1e8] ;  /* 0x00007a00a4a45a20 */ /* 0x000fca0000410000 */
[----:B------:R-:W-:-:S04]  /*5e90*/  @P5 FSEL R164, R164, RZ, P0 ;  /* 0x000000ffa4a45208 */ /* 0x000fc80000000000 */
        /* <DEDUP_REMOVED lines=13> */
[----:B-1----:R-:W-:Y:S01]  /*5f70*/  @P0 CALL.REL.NOINC `(.L_x_10003) ;  /* 0x0000001000000944 */ /* 0x002fe20003c00000 */
[----:B------:R-:W-:Y:S05]  /*5f80*/  BRA `(.L_x_10089) ;  /* 0xffffab8000007947 */ /* 0x000fea000383ffff */
.L_x_10003:
[----:B------:R-:W-:Y:S05]  /*5f90*/  BSYNC B0 ;  /* 0x0000000000007941 */ /* 0x000fea0003800000 */
.L_x_10001:
        /* <DEDUP_REMOVED lines=220> */
.L_x_10007:
[----:B------:R-:W-:Y:S01]  /*6d60*/  HFMA2.MMA R214, -RZ, RZ, 0, 5.9604644775390625e-08 ;  /* 0x00000001ffd67435 */ /* 0x000fe200000001ff */
[----:B------:R-:W-:-:S02]  /*6d70*/  MOV R167, R215 ;  /* 0x000000d700a77202 */ /* 0x000fc40000000f00 */
[----:B------:R-:W-:Y:S02]  /*6d80*/  MOV R242, 0x1f ;  /* 0x0000001f00f27802 */ /* 0x000fe40000000f00 */
[----:B------:R-:W-:Y:S02]  /*6d90*/  MOV R241, 0xffffffff ;  /* 0xffffffff00f17802 */ /* 0x000fe40000000f00 */
[----:B------:R-:W-:Y:S02]  /*6da0*/  MOV R166, 0x6dc0 ;  /* 0x00006dc000a67802 */ /* 0x000fe40000000f00 */
[----:B-1----:R-:W-:Y:S05]  /*6db0*/  CALL.REL.NOINC `($__internal_133_$__cuda_sm70_shflsync_bfly_p) ;  /* 0x0000046000007944 */ /* 0x002fea0003c00000 */
[----:B-1----:R-:W-:Y:S01]  /*6dc0*/  MOV R240, R214 ;  /* 0x000000d600f07202 */ /* 0x002fe20000000f00 */
[----:B------:R-:W-:Y:S05]  /*6dd0*/  BRA `(.L_x_10090) ;  /* 0xffffbd0000007947 */ /* 0x000fea000383ffff */
.L_x_10008:
[----:B------:R-:W-:Y:S01]  /*6de0*/  HFMA2.MMA R214, -RZ, RZ, 0, 5.9604644775390625e-08 ;  /* 0x00000001ffd67435 */ /* 0x000fe200000001ff */
[----:B------:R-:W-:Y:S02]  /*6df0*/  MOV R167, R216 ;  /* 0x000000d800a77202 */ /* 0x000fe40000000f00 */
[----:B------:R-:W-:Y:S02]  /*6e00*/  MOV R242, 0x1f ;  /* 0x0000001f00f27802 */ /* 0x000fe40000000f00 */
[----:B------:R-:W-:-:S02]  /*6e10*/  MOV R241, 0xffffffff ;  /* 0xffffffff00f17802 */ /* 0x000fc40000000f00 */
[----:B------:R-:W-:Y:S02]  /*6e20*/  MOV R166, 0x6e40 ;  /* 0x00006e4000a67802 */ /* 0x000fe40000000f00 */
[----:B012---:R-:W-:Y:S05]  /*6e30*/  CALL.REL.NOINC `($__internal_133_$__cuda_sm70_shflsync_bfly_p) ;  /* 0x000003e000007944 */ /* 0x007fea0003c00000 */
[----:B------:R-:W-:Y:S01]  /*6e40*/  FADD.FTZ R215, R240, R215 ;  /* 0x000000d7f0d77221 */ /* 0x000fe20000010000 */
[----:B------:R-:W-:Y:S01]  /*6e50*/  MOV R242, 0x1f ;  /* 0x0000001f00f27802 */ /* 0x000fe20000000f00 */
[----:B-1----:R-:W-:Y:S01]  /*6e60*/  FADD.FTZ R216, R216, R214 ;  /* 0x000000d6d8d87221 */ /* 0x002fe20000010000 */
[----:B------:R-:W-:Y:S01]  /*6e70*/  HFMA2.MMA R214, -RZ, RZ, 0, 1.1920928955078125e-07 ;  /* 0x00000002ffd67435 */ /* 0x000fe200000001ff */
[----:B------:R-:W-:Y:S02]  /*6e80*/  MOV R241, 0xffffffff ;  /* 0xffffffff00f17802 */ /* 0x000fe40000000f00 */
[----:B------:R-:W-:Y:S02]  /*6e90*/  MOV R167, R215 ;  /* 0x000000d700a77202 */ /* 0x000fe40000000f00 */
[----:B------:R-:W-:Y:S02]  /*6ea0*/  MOV R166, 0x6ec0 ;  /* 0x00006ec000a67802 */ /* 0x000fe40000000f00 */
[----:B------:R-:W-:Y:S05]  /*6eb0*/  CALL.REL.NOINC `($__internal_133_$__cuda_sm70_shflsync_bfly_p) ;  /* 0x0000036000007944 */ /* 0x000fea0003c00000 */
[----:B-1----:R-:W-:Y:S01]  /*6ec0*/  MOV R240, R214 ;  /* 0x000000d600f07202 */ /* 0x002fe20000000f00 */
[----:B------:R-:W-:Y:S01]  /*6ed0*/  HFMA2.MMA R214, -RZ, RZ, 0, 1.1920928955078125e-07 ;  /* 0x00000002ffd67435 */ /* 0x000fe200000001ff */
[----:B------:R-:W-:-:S02]  /*6ee0*/  MOV R167, R216 ;  /* 0x000000d800a77202 */ /* 0x000fc40000000f00 */
[----:B------:R-:W-:Y:S02]  /*6ef0*/  MOV R242, 0x1f ;  /* 0x0000001f00f27802 */ /* 0x000fe40000000f00 */
[----:B------:R-:W-:Y:S02]  /*6f00*/  MOV R241, 0xffffffff ;  /* 0xffffffff00f17802 */ /* 0x000fe40000000f00 */
[----:B------:R-:W-:Y:S02]  /*6f10*/  MOV R166, 0x6f30 ;  /* 0x00006f3000a67802 */ /* 0x000fe40000000f00 */
[----:B------:R-:W-:Y:S05]  /*6f20*/  CALL.REL.NOINC `($__internal_133_$__cuda_sm70_shflsync_bfly_p) ;  /* 0x000002f000007944 */ /* 0x000fea0003c00000 */
[----:B------:R-:W-:Y:S01]  /*6f30*/  FADD.FTZ R215, R240, R215 ;  /* 0x000000d7f0d77221 */ /* 0x000fe20000010000 */
[----:B------:R-:W-:Y:S01]  /*6f40*/  MOV R242, 0x1f ;  /* 0x0000001f00f27802 */ /* 0x000fe20000000f00 */
[----:B-1----:R-:W-:Y:S01]  /*6f50*/  FADD.FTZ R216, R216, R214 ;  /* 0x000000d6d8d87221 */ /* 0x002fe20000010000 */
[----:B------:R-:W-:Y:S01]  /*6f60*/  HFMA2.MMA R214, -RZ, RZ, 0, 2.384185791015625e-07 ;  /* 0x00000004ffd67435 */ /* 0x000fe200000001ff */
[----:B------:R-:W-:Y:S02]  /*6f70*/  MOV R241, 0xffffffff ;  /* 0xffffffff00f17802 */ /* 0x000fe40000000f00 */
[----:B------:R-:W-:-:S02]  /*6f80*/  MOV R167, R215 ;  /* 0x000000d700a77202 */ /* 0x000fc40000000f00 */
[----:B------:R-:W-:Y:S02]  /*6f90*/  MOV R166, 0x6fb0 ;  /* 0x00006fb000a67802 */ /* 0x000fe40000000f00 */
[----:B------:R-:W-:Y:S05]  /*6fa0*/  CALL.REL.NOINC `($__internal_133_$__cuda_sm70_shflsync_bfly_p) ;  /* 0x0000027000007944 */ /* 0x000fea0003c00000 */
[----:B-1----:R-:W-:Y:S01]  /*6fb0*/  MOV R240, R214 ;  /* 0x000000d600f07202 */ /* 0x002fe20000000f00 */
[----:B------:R-:W-:Y:S01]  /*6fc0*/  HFMA2.MMA R214, -RZ, RZ, 0, 2.384185791015625e-07 ;  /* 0x00000004ffd67435 */ /* 0x000fe200000001ff */
[----:B------:R-:W-:Y:S02]  /*6fd0*/  MOV R167, R216 ;  /* 0x000000d800a77202 */ /* 0x000fe40000000f00 */
[----:B------:R-:W-:Y:S02]  /*6fe0*/  MOV R242, 0x1f ;  /* 0x0000001f00f27802 */ /* 0x000fe40000000f00 */
[----:B------:R-:W-:Y:S02]  /*6ff0*/  MOV R241, 0xffffffff ;  /* 0xffffffff00f17802 */ /* 0x000fe40000000f00 */
[----:B------:R-:W-:Y:S02]  /*7000*/  MOV R166, 0x7020 ;  /* 0x0000702000a67802 */ /* 0x000fe40000000f00 */
[----:B------:R-:W-:Y:S05]  /*7010*/  CALL.REL.NOINC `($__internal_133_$__cuda_sm70_shflsync_bfly_p) ;  /* 0x0000020000007944 */ /* 0x000fea0003c00000 */
[----:B------:R-:W-:Y:S01]  /*7020*/  FADD.FTZ R215, R240, R215 ;  /* 0x000000d7f0d77221 */ /* 0x000fe20000010000 */
[----:B------:R-:W-:Y:S01]  /*7030*/  MOV R242, 0x1f ;  /* 0x0000001f00f27802 */ /* 0x000fe20000000f00 */
[----:B-1----:R-:W-:Y:S01]  /*7040*/  FADD.FTZ R216, R216, R214 ;  /* 0x000000d6d8d87221 */ /* 0x002fe20000010000 */
[----:B------:R-:W-:Y:S01]  /*7050*/  HFMA2.MMA R214, -RZ, RZ, 0, 4.76837158203125e-07 ;  /* 0x00000008ffd67435 */ /* 0x000fe200000001ff */
[----:B------:R-:W-:-:S02]  /*7060*/  MOV R241, 0xffffffff ;  /* 0xffffffff00f17802 */ /* 0x000fc40000000f00 */
[----:B------:R-:W-:Y:S02]  /*7070*/  MOV R167, R215 ;  /* 0x000000d700a77202 */ /* 0x000fe40000000f00 */
[----:B------:R-:W-:Y:S02]  /*7080*/  MOV R166, 0x70a0 ;  /* 0x000070a000a67802 */ /* 0x000fe40000000f00 */
[----:B------:R-:W-:Y:S05]  /*7090*/  CALL.REL.NOINC `($__internal_133_$__cuda_sm70_shflsync_bfly_p) ;  /* 0x0000018000007944 */ /* 0x000fea0003c00000 */
[----:B-1----:R-:W-:Y:S01]  /*70a0*/  MOV R240, R214 ;  /* 0x000000d600f07202 */ /* 0x002fe20000000f00 */
[----:B------:R-:W-:Y:S01]  /*70b0*/  HFMA2.MMA R214, -RZ, RZ, 0, 4.76837158203125e-07 ;  /* 0x00000008ffd67435 */ /* 0x000fe200000001ff */
[----:B------:R-:W-:Y:S02]  /*70c0*/  MOV R167, R216 ;  /* 0x000000d800a77202 */ /* 0x000fe40000000f00 */
[----:B------:R-:W-:Y:S02]  /*70d0*/  MOV R242, 0x1f ;  /* 0x0000001f00f27802 */ /* 0x000fe40000000f00 */
[----:B------:R-:W-:Y:S02]  /*70e0*/  MOV R241, 0xffffffff ;  /* 0xffffffff00f17802 */ /* 0x000fe40000000f00 */
[----:B------:R-:W-:-:S02]  /*70f0*/  MOV R166, 0x7110 ;  /* 0x0000711000a67802 */ /* 0x000fc40000000f00 */
[----:B------:R-:W-:Y:S05]  /*7100*/  CALL.REL.NOINC `($__internal_133_$__cuda_sm70_shflsync_bfly_p) ;  /* 0x0000011000007944 */ /* 0x000fea0003c00000 */
[----:B------:R-:W-:Y:S01]  /*7110*/  FADD.FTZ R215, R240, R215 ;  /* 0x000000d7f0d77221 */ /* 0x000fe20000010000 */
[----:B------:R-:W-:Y:S01]  /*7120*/  MOV R242, 0x1f ;  /* 0x0000001f00f27802 */ /* 0x000fe20000000f00 */
[----:B-1----:R-:W-:Y:S01]  /*7130*/  FADD.FTZ R216, R216, R214 ;  /* 0x000000d6d8d87221 */ /* 0x002fe20000010000 */
[----:B------:R-:W-:Y:S01]  /*7140*/  HFMA2.MMA R214, -RZ, RZ, 0, 9.5367431640625e-07 ;  /* 0x00000010ffd67435 */ /* 0x000fe200000001ff */
[----:B------:R-:W-:-:S02]  /*7150*/  MOV R241, 0xffffffff ;  /* 0xffffffff00f17802 */ /* 0x000fc40000000f00 */
[----:B------:R-:W-:Y:S02]  /*7160*/  MOV R167, R215 ;  /* 0x000000d700a77202 */ /* 0x000fe40000000f00 */
[----:B------:R-:W-:Y:S02]  /*7170*/  MOV R166, 0x7190 ;  /* 0x0000719000a67802 */ /* 0x000fe40000000f00 */
[----:B------:R-:W-:Y:S05]  /*7180*/  CALL.REL.NOINC `($__internal_133_$__cuda_sm70_shflsync_bfly_p) ;  /* 0x0000009000007944 */ /* 0x000fea0003c00000 */
[----:B-1----:R-:W-:Y:S01]  /*7190*/  MOV R240, R214 ;  /* 0x000000d600f07202 */ /* 0x002fe20000000f00 */
[----:B------:R-:W-:Y:S01]  /*71a0*/  HFMA2.MMA R214, -RZ, RZ, 0, 9.5367431640625e-07 ;  /* 0x00000010ffd67435 */ /* 0x000fe200000001ff */
[----:B------:R-:W-:Y:S02]  /*71b0*/  MOV R167, R216 ;  /* 0x000000d800a77202 */ /* 0x000fe40000000f00 */
[----:B------:R-:W-:Y:S02]  /*71c0*/  MOV R242, 0x1f ;  /* 0x0000001f00f27802 */ /* 0x000fe40000000f00 */
[----:B------:R-:W-:Y:S02]  /*71d0*/  MOV R241, 0xffffffff ;  /* 0xffffffff00f17802 */ /* 0x000fe40000000f00 */
[----:B------:R-:W-:-:S02]  /*71e0*/  MOV R166, 0x7200 ;  /* 0x0000720000a67802 */ /* 0x000fc40000000f00 */
[----:B------:R-:W-:Y:S05]  /*71f0*/  CALL.REL.NOINC `($__internal_133_$__cuda_sm70_shflsync_bfly_p) ;  /* 0x0000002000007944 */ /* 0x000fea0003c00000 */
[----:B-1----:R-:W-:Y:S01]  /*7200*/  MOV R166, R214 ;  /* 0x000000d600a67202 */ /* 0x002fe20000000f00 */
[----:B------:R-:W-:Y:S05]  /*7210*/  BRA `(.L_x_10091) ;  /* 0xffffb9e000007947 */ /* 0x000fea000383ffff */
        .weak           $__internal_133_$__cuda_sm70_shflsync_bfly_p
        .type           $__internal_133_$__cuda_sm70_shflsync_bfly_p,@function
        .size           $__internal_133_$__cuda_sm70_shflsync_bfly_p,(.L_x_15015 - $__internal_133_$__cuda_sm70_shflsync_bfly_p)
$__internal_133_$__cuda_sm70_shflsync_bfly_p:
[----:B------:R-:W-:Y:S04]  /*7220*/  WARPSYNC R241 ;  /* 0x000000f100007348 */ /* 0x000fe80003800000 */
[----:B------:R0:W1:Y:S02]  /*7230*/  SHFL.BFLY PT, R214, R167, R214, R242 ;  /* 0x0c0000d6a7d67389 */ /* 0x00006400000e00f2 */
[----:B0-----:R-:W-:-:S06]  /*7240*/  HFMA2.MMA R167, -RZ, RZ, 0, 0 ;  /* 0x00000000ffa77435 */ /* 0x001fcc00000001ff */
[----:B------:R-:W-:Y:S05]  /*7250*/  RET.REL.NODEC R166 `(_ZN10layer_norm13ln_bwd_kernelINS_13Kernel_traitsI6__halfS2_fS2_fjLj1280ELj1ELj4ELj1ELj16ENS_18Kernel_traits_baseILj1280ES2_S2_fS2_fjLj128EEEEELb1ELb0ELb1ELb1EEEvNS_9BwdParamsE) ;  /* 0xffff8da0a6007950 */ /* 0x000fea0003c3ffff */
.L_x_10092:
        /* <DEDUP_REMOVED lines=10> */
.L_x_15015:


//--------------------- .text._ZN10layer_norm13ln_bwd_kernelINS_13Kernel_traitsI6__halfS2_fS2_fjLj1280ELj1ELj4ELj1ELj16ENS_18Kernel_traits_baseILj1280ES2_S2_fS2_fjLj128EEEEELb1ELb1ELb0ELb0EEEvNS_9BwdParamsE --------------------------
	.section	.text._ZN10layer_norm13ln_bwd_kernelINS_13Kernel_traitsI6__halfS2_fS2_fjLj1280ELj1ELj4ELj1ELj16ENS_18Kernel_traits_baseILj1280ES2_S2_fS2_fjLj128EEEEELb1ELb1ELb0ELb0EEEvNS_9BwdParamsE,"ax",@progbits
	.sectioninfo	@"SHI_REGISTERS=255"
	.align	128
        .global         _ZN10layer_norm13ln_bwd_kernelINS_13Kernel_traitsI6__halfS2_fS2_fjLj1280ELj1ELj4ELj1ELj16ENS_18Kernel_traits_baseILj1280ES2_S2_fS2_fjLj128EEEEELb1ELb1ELb0ELb0EEEvNS_9BwdParamsE
        .type           _ZN10layer_norm13ln_bwd_kernelINS_13Kernel_traitsI6__halfS2_fS2_fjLj1280ELj1ELj4ELj1ELj16ENS_18Kernel_traits_baseILj1280ES2_S2_fS2_fjLj128EEEEELb1ELb1ELb0ELb0EEEvNS_9BwdParamsE,@function
        .size           _ZN10layer_norm13ln_bwd_kernelINS_13Kernel_traitsI6__halfS2_fS2_fjLj1280ELj1ELj4ELj1ELj16ENS_18Kernel_traits_baseILj1280ES2_S2_fS2_fjLj128EEEEELb1ELb1ELb0ELb0EEEvNS_9BwdParamsE,(.L_x_15016 - _ZN10layer_norm13ln_bwd_kernelINS_13Kernel_traitsI6__halfS2_fS2_fjLj1280ELj1ELj4ELj1ELj16ENS_18Kernel_traits_baseILj1280ES2_S2_fS2_fjLj128EEEEELb1ELb1ELb0ELb0EEEvNS_9BwdParamsE)
        .other          _ZN10layer_norm13ln_bwd_kernelINS_13Kernel_traitsI6__halfS2_fS2_fjLj1280ELj1ELj4ELj1ELj16ENS_18Kernel_traits_baseILj1280ES2_S2_fS2_fjLj128EEEEELb1ELb1ELb0ELb0EEEvNS_9BwdParamsE,@"STO_CUDA_ENTRY STV_DEFAULT"
_ZN10layer_norm13ln_bwd_kernelINS_13Kernel_traitsI6__halfS2_fS2_fjLj1280ELj1ELj4ELj1ELj16ENS_18Kernel_traits_baseILj1280ES2_S2_fS2_fjLj128EEEEELb1ELb1ELb0ELb0EEEvNS_9BwdParamsE:
.text._ZN10layer_norm13ln_bwd_kernelINS_13Kernel_traitsI6__halfS2_fS2_fjLj1280ELj1ELj4ELj1ELj16ENS_18Kernel_traits_baseILj1280ES2_S2_fS2_fjLj128EEEEELb1ELb1ELb0ELb0EEEvNS_9BwdParamsE:
        /* <DEDUP_REMOVED lines=271> */
.L_x_10117:
        /* <DEDUP_REMOVED lines=28> */
[----:B------:R0:W-:Y:S02]  /*12b0*/  STL [R1+0x1ac], R0 ;  /* 0x0001ac0001007387 */ /* 0x0001e40000100800 */
[----:B------:R-:W-:Y:S02]  /*12c0*/  IMAD.WIDE.U32 R192, R12, R192, c[0x0][0x208] ;  /* 0x000082000cc07625 */ /* 0x000fe400078e00c0 */
        /* <DEDUP_REMOVED lines=22> */
[----:B----4-:R-:W-:Y:S01]  /*1430*/  HADD2.F32 R215, -RZ, R192.H1_H1 ;  /* 0x300000c0ffd77230 */ /* 0x010fe20000004100 */
[----:B------:R-:W-:Y:S02]  /*1440*/  FMUL.FTZ R13, R2, R13 ;  /* 0x0000000d020d7220 */ /* 0x000fe40000410000 */
[C---:B--2---:R-:W-:Y:S02]  /*1450*/  FADD.FTZ R200, -R14.reuse, R200 ;  /* 0x000000c80ec87221 */ /* 0x044fe40000010100 */
[----:B------:R-:W-:-:S02]  /*1460*/  FADD.FTZ R201, -R14, R201 ;  /* 0x000000c90ec97221 */ /* 0x000fc40000010100 */
[C---:B------:R-:W-:Y:S02]  /*1470*/  FADD.FTZ R202, -R14.reuse, R202 ;  /* 0x000000ca0eca7221 */ /* 0x040fe40000010100 */
[----:B------:R-:W-:Y:S01]  /*1480*/  FADD.FTZ R203, -R14, R203 ;  /* 0x000000cb0ecb7221 */ /* 0x000fe20000010100 */
[----:B------:R-:W-:Y:S01]  /*1490*/  HADD2.F32 R14, -RZ, R192.H0_H0 ;  /* 0x200000c0ff0e7230 */ /* 0x000fe20000004100 */
        /* <DEDUP_REMOVED lines=8> */
[--C-:B------:R-:W-:Y:S02]  /*1520*/  HADD2.F32 R196, -RZ, R193.reuse.H0_H0 ;  /* 0x200000c1ffc47230 */ /* 0x100fe40000004100 */
[----:B------:R-:W-:Y:S01]  /*1530*/  HADD2.F32 R193, -RZ, R193.H1_H1 ;  /* 0x300000c1ffc17230 */ /* 0x000fe20000004100 */
[C---:B------:R-:W-:Y:S01]  /*1540*/  FMUL.FTZ R230, R2.reuse, R197 ;  /* 0x000000c502e67220 */ /* 0x040fe20000410000 */
        /* <DEDUP_REMOVED lines=25> */
[----:B------:R-:W-:Y:S01]  /*16e0*/  HADD2.F32 R192, -RZ, R195.H0_H0 ;  /* 0x200000c3ffc07230 */ /* 0x000fe20000004100 */
[----:B------:R-:W-:Y:S02]  /*16f0*/  FADD.FTZ R81, R81, R194 ;  /* 0x000000c251517221 */ /* 0x000fe40000010000 */
[----:B------:R-:W-:Y:S02]  /*1700*/  FFMA.FTZ R37, R222, R194, R37 ;  /* 0x000000c2de257223 */ /* 0x000fe40000010025 */
[----:B------:R-:W-:-:S02]  /*1710*/  FADD.FTZ R194, R196, R197 ;  /* 0x000000c5c4c27221 */ /* 0x000fc40000010000 */
[----:B------:R-:W-:Y:S01]  /*1720*/  FFMA.FTZ R193, R229, R197, R193 ;  /* 0x000000c5e5c17223 */ /* 0x000fe200000100c1 */
[----:B------:R-:W-:Y:S01]  /*1730*/  HADD2.F32 R195, -RZ, R195.H1_H1 ;  /* 0x300000c3ffc37230 */ /* 0x000fe20000004100 */
        /* <DEDUP_REMOVED lines=26> */
.L_x_10096:
[----:B------:R-:W-:Y:S05]  /*18e0*/  BSYNC B1 ;  /* 0x0000000000017941 */ /* 0x000fea0003800000 */
.L_x_10095:
        /* <DEDUP_REMOVED lines=34> */
[--C-:B------:R-:W-:Y:S02]  /*1b10*/  HADD2.F32 R217, -RZ, R200.reuse.H0_H0 ;  /* 0x200000c8ffd97230 */ /* 0x100fe40000004100 */
[----:B------:R-:W-:Y:S01]  /*1b20*/  HADD2.F32 R200, -RZ, R200.H1_H1 ;  /* 0x300000c8ffc87230 */ /* 0x000fe20000004100 */
        /* <DEDUP_REMOVED lines=10> */
[--C-:B------:R-:W-:Y:S02]  /*1bd0*/  HADD2.F32 R218, -RZ, R201.reuse.H0_H0 ;  /* 0x200000c9ffda7230 */ /* 0x100fe40000004100 */
[----:B------:R-:W-:Y:S01]  /*1be0*/  HADD2.F32 R249, -RZ, R201.H1_H1 ;  /* 0x300000c9fff97230 */ /* 0x000fe20000004100 */
        /* <DEDUP_REMOVED lines=11> */
[--C-:B------:R-:W-:Y:S02]  /*1ca0*/  HADD2.F32 R201, -RZ, R202.reuse.H0_H0 ;  /* 0x200000caffc97230 */ /* 0x100fe40000004100 */
[----:B------:R-:W-:Y:S01]  /*1cb0*/  HADD2.F32 R202, -RZ, R202.H1_H1 ;  /* 0x300000caffca7230 */ /* 0x000fe20000004100 */
        /* <DEDUP_REMOVED lines=13> */
[----:B------:R-:W-:Y:S01]  /*1d90*/  HADD2.F32 R251, -RZ, R203.H0_H0 ;  /* 0x200000cbfffb7230 */ /* 0x000fe20000004100 */
[C---:B-1----:R-:W-:Y:S02]  /*1da0*/  FMUL.FTZ R252, R2.reuse, R198 ;  /* 0x000000c602fc7220 */ /* 0x042fe40000410000 */
[----:B------:R-:W-:-:S02]  /*1db0*/  FMUL.FTZ R217, R2, R197 ;  /* 0x000000c502d97220 */ /* 0x000fc40000410000 */
[----:B------:R-:W-:Y:S02]  /*1dc0*/  FADD.FTZ R216, R216, R194 ;  /* 0x000000c2d8d87221 */ /* 0x000fe40000010000 */
[----:B------:R-:W-:Y:S01]  /*1dd0*/  FFMA.FTZ R215, R218, R194, R215 ;  /* 0x000000c2dad77223 */ /* 0x000fe200000100d7 */
[----:B------:R-:W-:Y:S01]  /*1de0*/  HADD2.F32 R203, -RZ, R203.H1_H1 ;  /* 0x300000cbffcb7230 */ /* 0x000fe20000004100 */
        /* <DEDUP_REMOVED lines=20> */
.L_x_10098:
[----:B0-----:R-:W-:Y:S05]  /*1f30*/  BSYNC B1 ;  /* 0x0000000000017941 */ /* 0x001fea0003800000 */
.L_x_10097:
        /* <DEDUP_REMOVED lines=34> */
[--C-:B---3--:R-:W-:Y:S02]  /*2160*/  HADD2.F32 R209, -RZ, R200.reuse.H0_H0 ;  /* 0x200000c8ffd17230 */ /* 0x108fe40000004100 */
[----:B------:R-:W-:-:S03]  /*2170*/  HADD2.F32 R200, -RZ, R200.H1_H1 ;  /* 0x300000c8ffc87230 */ /* 0x000fc60000004100 */
[-C--:B------:R-:W-:Y:S01]  /*2180*/  FMUL.FTZ R246, R246, R209.reuse ;  /* 0x000000d1f6f67220 */ /* 0x080fe20000410000 */
[----:B------:R-:W-:Y:S01]  /*2190*/  HADD2.F32 R210, -RZ, R201.H0_H0 ;  /* 0x200000c9ffd27230 */ /* 0x000fe20000004100 */
[----:B------:R-:W-:Y:S02]  /*21a0*/  FMUL.FTZ R244, R244, R200 ;  /* 0x000000c8f4f47220 */ /* 0x000fe40000410000 */
[----:B------:R-:W-:Y:S01]  /*21b0*/  FADD.FTZ R56, R56, R209 ;  /* 0x000000d138387221 */ /* 0x000fe20000010000 */
[----:B------:R0:W-:Y:S01]  /*21c0*/  STL [R1+0x64], R246 ;  /* 0x000064f601007387 */ /* 0x0001e20000100800 */
[----:B------:R-:W-:-:S03]  /*21d0*/  FFMA.FTZ R168, R225, R209, R168 ;  /* 0x000000d1e1a87223 */ /* 0x000fc600000100a8 */
[----:B------:R-:W2:Y:S01]  /*21e0*/  LDL R209, [R1+0x158] ;  /* 0x0001580001d17983 */ /* 0x000ea20000100800 */
[----:B------:R-:W-:-:S03]  /*21f0*/  FMUL.FTZ R211, R2, R195 ;  /* 0x000000c302d37220 */ /* 0x000fc60000410000 */
[----:B------:R1:W-:Y:S01]  /*2200*/  STL [R1+0x50], R244 ;  /* 0x000050f401007387 */ /* 0x0003e20000100800 */
[----:B------:R-:W-:-:S03]  /*2210*/  HADD2.F32 R201, -RZ, R201.H1_H1 ;  /* 0x300000c9ffc97230 */ /* 0x000fc60000004100 */
        /* <DEDUP_REMOVED lines=12> */
[----:B------:R-:W-:Y:S01]  /*22e0*/  HADD2.F32 R248, -RZ, R202.H0_H0 ;  /* 0x200000cafff87230 */ /* 0x000fe20000004100 */
[----:B------:R-:W-:Y:S02]  /*22f0*/  FADD.FTZ R58, R58, R210 ;  /* 0x000000d23a3a7221 */ /* 0x000fe40000010000 */
[----:B------:R-:W-:Y:S01]  /*2300*/  FFMA.FTZ R170, R212, R210, R170 ;  /* 0x000000d2d4aa7223 */ /* 0x000fe200000100aa */
[----:B------:R0:W-:Y:S01]  /*2310*/  STL [R1+0x28], R194 ;  /* 0x000028c201007387 */ /* 0x0001e20000100800 */
        /* <DEDUP_REMOVED lines=8> */
[----:B--2---:R-:W-:Y:S01]  /*23a0*/  FMUL.FTZ R248, R209, R248 ;  /* 0x000000f8d1f87220 */ /* 0x004fe20000410000 */
[--C-:B------:R-:W-:Y:S01]  /*23b0*/  HADD2.F32 R245, -RZ, R203.reuse.H0_H0 ;  /* 0x200000cbfff57230 */ /* 0x100fe20000004100 */
[C---:B0-----:R-:W-:Y:S02]  /*23c0*/  FMUL.FTZ R246, R2.reuse, R198 ;  /* 0x000000c602f67220 */ /* 0x041fe40000410000 */
[----:B------:R-:W-:Y:S02]  /*23d0*/  FMUL.FTZ R209, R2, R197 ;  /* 0x000000c502d17220 */ /* 0x000fe40000410000 */
[----:B------:R-:W-:Y:S02]  /*23e0*/  FADD.FTZ R216, R216, R248 ;  /* 0x000000f8d8d87221 */ /* 0x000fe40000010000 */
[----:B---3--:R-:W-:Y:S02]  /*23f0*/  FMUL.FTZ R247, R195, R202 ;  /* 0x000000cac3f77220 */ /* 0x008fe40000410000 */
[----:B------:R-:W-:Y:S01]  /*2400*/  FFMA.FTZ R215, R210, R248, R215 ;  /* 0x000000f8d2d77223 */ /* 0x000fe200000100d7 */
[----:B------:R-:W-:Y:S01]  /*2410*/  HADD2.F32 R203, -RZ, R203.H1_H1 ;  /* 0x300000cbffcb7230 */ /* 0x000fe20000004100 */
        /* <DEDUP_REMOVED lines=20> */
.L_x_10100:
[----:B------:R-:W-:Y:S05]  /*2560*/  BSYNC B1 ;  /* 0x0000000000017941 */ /* 0x000fea0003800000 */
.L_x_10099:
        /* <DEDUP_REMOVED lines=35> */
[----:B------:R-:W-:-:S03]  /*27a0*/  HADD2.F32 R200, -RZ, R200.H1_H1 ;  /* 0x300000c8ffc87230 */ /* 0x000fc60000004100 */
[----:B------:R-:W-:Y:S02]  /*27b0*/  FMUL.FTZ R238, R238, R4 ;  /* 0x00000004eeee7220 */ /* 0x000fe40000410000 */
[----:B------:R-:W-:Y:S01]  /*27c0*/  FMUL.FTZ R208, R2, R193 ;  /* 0x000000c102d07220 */ /* 0x000fe20000410000 */
[----:B------:R-:W-:Y:S02]  /*27d0*/  HADD2.F32 R195, -RZ, R201.H0_H0 ;  /* 0x200000c9ffc37230 */ /* 0x000fe40000004100 */
[----:B------:R0:W-:Y:S01]  /*27e0*/  STL [R1+0x60], R238 ;  /* 0x000060ee01007387 */ /* 0x0001e20000100800 */
[----:B------:R-:W-:-:S03]  /*27f0*/  FADD.FTZ R97, R97, R200 ;  /* 0x000000c861617221 */ /* 0x000fc60000010000 */
[----:B------:R-:W2:Y:S01]  /*2800*/  LDL R240, [R1+0x138] ;  /* 0x0001380001f07983 */ /* 0x000ea20000100800 */
[-C--:B------:R-:W-:Y:S02]  /*2810*/  FFMA.FTZ R61, R208, R200.reuse, R61 ;  /* 0x000000c8d03d7223 */ /* 0x080fe4000001003d */
[----:B---3--:R-:W-:Y:S01]  /*2820*/  FMUL.FTZ R237, R237, R200 ;  /* 0x000000c8eded7220 */ /* 0x008fe20000410000 */
[----:B------:R-:W-:Y:S01]  /*2830*/  HADD2.F32 R201, -RZ, R201.H1_H1 ;  /* 0x300000c9ffc97230 */ /* 0x000fe20000004100 */
        /* <DEDUP_REMOVED lines=24> */
[----:B--2---:R-:W-:Y:S02]  /*29c0*/  FMUL.FTZ R242, R240, R242 ;  /* 0x000000f2f0f27220 */ /* 0x004fe40000410000 */
[----:B------:R-:W-:Y:S01]  /*29d0*/  FFMA.FTZ R215, R15, R194, R215 ;  /* 0x000000c20fd77223 */ /* 0x000fe200000100d7 */
[--C-:B------:R-:W-:Y:S01]  /*29e0*/  HADD2.F32 R239, -RZ, R203.reuse.H0_H0 ;  /* 0x200000cbffef7230 */ /* 0x100fe20000004100 */
[C---:B------:R-:W-:Y:S02]  /*29f0*/  FMUL.FTZ R240, R2.reuse, R198 ;  /* 0x000000c602f07220 */ /* 0x040fe40000410000 */
[----:B------:R-:W-:Y:S02]  /*2a00*/  FMUL.FTZ R5, R2, R5 ;  /* 0x0000000502057220 */ /* 0x000fe40000410000 */
[----:B------:R-:W-:Y:S02]  /*2a10*/  FADD.FTZ R216, R216, R242 ;  /* 0x000000f2d8d87221 */ /* 0x000fe40000010000 */
[----:B------:R-:W-:Y:S01]  /*2a20*/  FFMA.FTZ R215, R4, R242, R215 ;  /* 0x000000f204d77223 */ /* 0x000fe200000100d7 */
[----:B------:R-:W-:Y:S01]  /*2a30*/  HADD2.F32 R203, -RZ, R203.H1_H1 ;  /* 0x300000cbffcb7230 */ /* 0x000fe20000004100 */
        /* <DEDUP_REMOVED lines=21> */
.L_x_10102:
[----:B----4-:R-:W-:Y:S05]  /*2b90*/  BSYNC B1 ;  /* 0x0000000000017941 */ /* 0x010fea0003800000 */
.L_x_10101:
        /* <DEDUP_REMOVED lines=30> */
[--C-:B--2---:R-:W-:Y:S02]  /*2d80*/  HADD2.F32 R200, -RZ, R196.reuse.H0_H0 ;  /* 0x200000c4ffc87230 */ /* 0x104fe40000004100 */
[----:B------:R-:W-:Y:S01]  /*2d90*/  HADD2.F32 R196, -RZ, R196.H1_H1 ;  /* 0x300000c4ffc47230 */ /* 0x000fe20000004100 */
        /* <DEDUP_REMOVED lines=18> */
[--C-:B------:R-:W-:Y:S02]  /*2ec0*/  HADD2.F32 R193, -RZ, R197.reuse.H0_H0 ;  /* 0x200000c5ffc17230 */ /* 0x100fe40000004100 */
[----:B------:R-:W-:Y:S01]  /*2ed0*/  HADD2.F32 R197, -RZ, R197.H1_H1 ;  /* 0x300000c5ffc57230 */ /* 0x000fe20000004100 */
[----:B------:R-:W-:Y:S02]  /*2ee0*/  FADD.FTZ R216, R216, R214 ;  /* 0x000000d6d8d87221 */ /* 0x000fe40000010000 */
[----:B------:R-:W-:Y:S02]  /*2ef0*/  FFMA.FTZ R215, R223, R214, R215 ;  /* 0x000000d6dfd77223 */ /* 0x000fe400000100d7 */
[----:B------:R-:W-:Y:S02]  /*2f00*/  FMUL.FTZ R8, R2, R10 ;  /* 0x0000000a02087220 */ /* 0x000fe40000410000 */
[----:B------:R-:W-:-:S02]  /*2f10*/  FADD.FTZ R216, R216, R207 ;  /* 0x000000cfd8d87221 */ /* 0x000fc40000010000 */
[----:B------:R-:W-:Y:S02]  /*2f20*/  FMUL.FTZ R202, R202, R193 ;  /* 0x000000c1caca7220 */ /* 0x000fe40000410000 */
[----:B------:R-:W-:Y:S02]  /*2f30*/  FFMA.FTZ R215, R7, R207, R215 ;  /* 0x000000cf07d77223 */ /* 0x000fe400000100d7 */
[----:B------:R-:W-:Y:S01]  /*2f40*/  FMUL.FTZ R201, R201, R197 ;  /* 0x000000c5c9c97220 */ /* 0x000fe20000410000 */
[----:B------:R-:W-:Y:S01]  /*2f50*/  HADD2.F32 R236, -RZ, R198.H0_H0 ;  /* 0x200000c6ffec7230 */ /* 0x000fe20000004100 */
[----:B------:R0:W-:Y:S01]  /*2f60*/  STL [R1+0x34], R202 ;  /* 0x000034ca01007387 */ /* 0x0001e20000100800 */
[C---:B------:R-:W-:Y:S02]  /*2f70*/  FMUL.FTZ R10, R2.reuse, R192 ;  /* 0x000000c0020a7220 */ /* 0x040fe40000410000 */
[----:B------:R-:W-:Y:S01]  /*2f80*/  FMUL.FTZ R9, R2, R9 ;  /* 0x0000000902097220 */ /* 0x000fe20000410000 */
[----:B------:R0:W-:Y:S01]  /*2f90*/  STL [R1+0x20], R201 ;  /* 0x000020c901007387 */ /* 0x0001e20000100800 */
        /* <DEDUP_REMOVED lines=34> */
.L_x_10104:
[----:B0-----:R-:W-:Y:S05]  /*31c0*/  BSYNC B1 ;  /* 0x0000000000017941 */ /* 0x001fea0003800000 */
.L_x_10103:
[----:B------:R-:W-:Y:S05]  /*31d0*/  BRA.DIV ~URZ, `(.L_x_10105) ;  /* 0x00004f627f007947 */ /* 0x000fea000b800000 */
[----:B------:R0:W1:Y:S02]  /*31e0*/  SHFL.BFLY PT, R195, R216, 0x1, 0x1f ;  /* 0x0c201f00d8c37f89 */ /* 0x00006400000e0000 */
.L_x_10136:
        /* <DEDUP_REMOVED lines=18> */
.L_x_10137:
        /* <DEDUP_REMOVED lines=13> */
[----:B------:R-:W-:Y:S02]  /*33e0*/  ISETP.NE.U32.AND P5, PT, RZ, c[0x0][0x218], PT ;  /* 0x00008600ff007a0c */ /* 0x000fe40003fa5070 */
[----:B------:R-:W-:Y:S01]  /*33f0*/  MOV R198, R16 ;  /* 0x0000001000c67202 */ /* 0x000fe20000000f00 */
[----:B------:R-:W2:Y:S01]  /*3400*/  LDG.E.128 R192, [R192.64] ;  /* 0x00000004c0c07981 */ /* 0x000ea2000c1e1d00 */
[----:B------:R-:W-:Y:S01]  /*3410*/  FSEL R200, R196, RZ, !P4 ;  /* 0x000000ffc4c87208 */ /* 0x000fe20006000000 */
[----:B------:R-:W-:Y:S01]  /*3420*/  HFMA2.MMA R199, -RZ, RZ, 0, 0 ;  /* 0x00000000ffc77435 */ /* 0x000fe200000001ff */
[----:B------:R-:W-:Y:S01]  /*3430*/  ISETP.NE.AND.EX P5, PT, RZ, c[0x0][0x21c], PT, P5 ;  /* 0x00008700ff007a0c */ /* 0x000fe20003fa5350 */
[----:B------:R-:W3:Y:S01]  /*3440*/  LDL R214, [R1+0x100] ;  /* 0x0001000001d67983 */ /* 0x000ee20000100800 */
[----:B------:R-:W-:Y:S01]  /*3450*/  LOP3.LUT P4, RZ, R198, 0xff, RZ, 0xc0, !PT ;  /* 0x000000ffc6ff7812 */ /* 0x000fe2000788c0ff */
[----:B------:R-:W-:-:S04]  /*3460*/  FFMA.FTZ R202, R13, R197, R200 ;  /* 0x000000c50dca7223 */ /* 0x000fc800000100c8 */
[----:B------:R-:W-:-:S04]  /*3470*/  FADD.FTZ R202, R14, -R202 ;  /* 0x800000ca0eca7221 */ /* 0x000fc80000010000 */
        /* <DEDUP_REMOVED lines=14> */
[----:B------:R-:W-:-:S04]  /*3560*/  @P5 FADD.FTZ R201, R153, R201 ;  /* 0x000000c999c95221 */ /* 0x000fc80000010000 */
[C---:B------:R-:W-:Y:S01]  /*3570*/  FMUL.FTZ R203, R201.reuse, R3 ;  /* 0x00000003c9cb7220 */ /* 0x040fe20000410000 */
[----:B------:R-:W-:Y:S01]  /*3580*/  SEL R53, R201, R53, P4 ;  /* 0x00000035c9357207 */ /* 0x000fe20002000000 */
[----:B------:R-:W-:Y:S01]  /*3590*/  FFMA.FTZ R201, R229, R197, R200 ;  /* 0x000000c5e5c97223 */ /* 0x000fe200000100c8 */
[----:B------:R-:W-:Y:S02]  /*35a0*/  LOP3.LUT P6, RZ, R16, 0xff00, RZ, 0xc0, !PT ;  /* 0x0000ff0010ff7812 */ /* 0x000fe400078cc0ff */
[----:B------:R-:W-:Y:S01]  /*35b0*/  SEL R52, R202, R52, P4 ;  /* 0x00000034ca347207 */ /* 0x000fe20002000000 */
[----:B------:R-:W-:Y:S01]  /*35c0*/  HFMA2.MMA R202, -RZ, RZ, 0, 0 ;  /* 0x00000000ffca7435 */ /* 0x000fe200000001ff */
[----:B------:R-:W-:-:S09]  /*35d0*/  FMUL.FTZ R203, R203, c[0x0][0x1e8] ;  /* 0x00007a00cbcb7a20 */ /* 0x000fd20000410000 */
[----:B------:R-:W-:-:S05]  /*35e0*/  @P6 HADD2.F32 R192, -RZ, R192.H1_H1 ;  /* 0x300000c0ffc06230 */ /* 0x000fca0000004100 */
        /* <DEDUP_REMOVED lines=13> */
[----:B------:R-:W-:Y:S01]  /*36c0*/  @P6 HADD2.F32 R199, -RZ, R193.H0_H0 ;  /* 0x200000c1ffc76230 */ /* 0x000fe20000004100 */
        /* <DEDUP_REMOVED lines=17> */
[----:B------:R-:W-:Y:S01]  /*37e0*/  @P6 HADD2.F32 R193, -RZ, R193.H1_H1 ;  /* 0x300000c1ffc16230 */ /* 0x000fe20000004100 */
        /* <DEDUP_REMOVED lines=15> */
[----:B------:R-:W-:-:S05]  /*38e0*/  @P6 HADD2.F32 R202, -RZ, R194.H0_H0 ;  /* 0x200000c2ffca6230 */ /* 0x000fca0000004100 */
        /* <DEDUP_REMOVED lines=8> */
[----:B------:R-:W-:Y:S01]  /*3970*/  @P6 HADD2.F32 R194, -RZ, R194.H1_H1 ;  /* 0x300000c2ffc26230 */ /* 0x000fe20000004100 */
        /* <DEDUP_REMOVED lines=27> */
[----:B------:R-:W-:-:S05]  /*3b30*/  @P5 HADD2.F32 R203, -RZ, R195.H0_H0 ;  /* 0x200000c3ffcb5230 */ /* 0x000fca0000004100 */
        /* <DEDUP_REMOVED lines=9> */
[----:B------:R-:W-:Y:S02]  /*3bd0*/  F2FP.PACK_AB R193, R193, R199 ;  /* 0x000000c7c1c1723e */ /* 0x000fe400000000ff */
[----:B------:R-:W-:Y:S02]  /*3be0*/  F2FP.PACK_AB R192, R192, R198 ;  /* 0x000000c6c0c0723e */ /* 0x000fe400000000ff */
[----:B------:R-:W-:-:S05]  /*3bf0*/  F2FP.PACK_AB R194, R194, R202 ;  /* 0x000000cac2c2723e */ /* 0x000fca00000000ff */
[----:B------:R-:W-:-:S04]  /*3c00*/  IMAD.WIDE.U32 R198, R12, R214, c[0x0][0x248] ;  /* 0x000092000cc67625 */ /* 0x000fc800078e00d6 */
[----:B---3--:R-:W-:Y:S01]  /*3c10*/  @P5 FMUL.FTZ R203, R201, R207 ;  /* 0x000000cfc9cb5220 */ /* 0x008fe20000410000 */
[----:B------:R-:W-:Y:S01]  /*3c20*/  LOP3.LUT P5, RZ, R17, 0xff000000, RZ, 0xc0, !PT ;  /* 0xff00000011ff7812 */ /* 0x000fe200078ac0ff */
[----:B------:R-:W-:Y:S01]  /*3c30*/  FMUL.FTZ R201, R200, c[0x0][0x1e8] ;  /* 0x00007a00c8c97a20 */ /* 0x000fe20000410000 */
[----:B------:R-:W-:-:S11]  /*3c40*/  MOV R200, RZ ;  /* 0x000000ff00c87202 */ /* 0x000fd60000000f00 */
[----:B------:R-:W-:-:S05]  /*3c50*/  @P5 HADD2.F32 R195, -RZ, R195.H1_H1 ;  /* 0x300000c3ffc35230 */ /* 0x000fca0000004100 */
[----:B------:R-:W-:Y:S01]  /*3c60*/  @P5 FMUL.FTZ R200, R201, R195 ;  /* 0x000000c3c9c85220 */ /* 0x000fe20000410000 */
[----:B------:R-:W-:-:S03]  /*3c70*/  HFMA2.MMA R195, -RZ, RZ, 0, 0 ;  /* 0x00000000ffc37435 */ /* 0x000fc600000001ff */
[----:B------:R-:W-:Y:S01]  /*3c80*/  FADD.FTZ R119, R119, R200 ;  /* 0x000000c877777221 */ /* 0x000fe20000010000 */
[----:B------:R-:W-:Y:S02]  /*3c90*/  @P4 MOV R200, 0x20 ;  /* 0x0000002000c84802 */ /* 0x000fe40000000f00 */
[----:B--2---:R-:W-:-:S03]  /*3ca0*/  @P5 FMUL.FTZ R195, R215, R201 ;  /* 0x000000c9d7c35220 */ /* 0x004fc60000410000 */
[----:B------:R-:W-:Y:S02]  /*3cb0*/  @P4 IMAD.WIDE.U32 R200, R12, R200, c[0x0][0x258] ;  /* 0x000096000cc84625 */ /* 0x000fe400078e00c8 */
[----:B------:R-:W-:-:S03]  /*3cc0*/  F2FP.PACK_AB R195, R195, R203 ;  /* 0x000000cbc3c3723e */ /* 0x000fc600000000ff */
[----:B------:R0:W-:Y:S04]  /*3cd0*/  @P4 STG.E.128 [R200.64], R52 ;  /* 0x00000034c8004986 */ /* 0x0001e8000c101d04 */
[----:B------:R0:W-:Y:S04]  /*3ce0*/  @P4 STG.E.128 [R200.64+0x10], R48 ;  /* 0x00001030c8004986 */ /* 0x0001e8000c101d04 */
[----:B------:R0:W-:Y:S01]  /*3cf0*/  STG.E.128 [R198.64], R192 ;  /* 0x000000c0c6007986 */ /* 0x0001e2000c101d04 */
[----:B------:R-:W-:-:S03]  /*3d00*/  IADD3 R12, R12, 0x20, RZ ;  /* 0x000000200c0c7810 */ /* 0x000fc60007ffe0ff */
.L_x_10108:
[----:B------:R-:W-:Y:S05]  /*3d10*/  BSYNC B1 ;  /* 0x0000000000017941 */ /* 0x000fea0003800000 */
.L_x_10107:
        /* <DEDUP_REMOVED lines=10> */
[----:B------:R-:W-:Y:S01]  /*3dc0*/  HFMA2.MMA R199, -RZ, RZ, 0, 0 ;  /* 0x00000000ffc77435 */ /* 0x000fe200000001ff */
[----:B------:R-:W3:Y:S01]  /*3dd0*/  LDG.E.128 R192, [R192.64] ;  /* 0x00000004c0c07981 */ /* 0x000ee2000c1e1d00 */
[----:B------:R-:W-:-:S02]  /*3de0*/  FSEL R200, R196, RZ, !P4 ;  /* 0x000000ffc4c87208 */ /* 0x000fc40006000000 */
[----:B------:R-:W-:Y:S01]  /*3df0*/  ISETP.NE.AND.EX P5, PT, RZ, c[0x0][0x21c], PT, P5 ;  /* 0x00008700ff007a0c */ /* 0x000fe20003fa5350 */
[----:B------:R-:W4:Y:S02]  /*3e00*/  LDL R215, [R1+0x2c] ;  /* 0x00002c0001d77983 */ /* 0x000f240000100800 */
[----:B------:R-:W-:Y:S01]  /*3e10*/  FFMA.FTZ R202, R226, R197, R200 ;  /* 0x000000c5e2ca7223 */ /* 0x000fe200000100c8 */
[----:B------:R-:W-:-:S03]  /*3e20*/  LOP3.LUT P6, RZ, R18, 0xff00, RZ, 0xc0, !PT ;  /* 0x0000ff0012ff7812 */ /* 0x000fc600078cc0ff */
[----:B--2---:R-:W-:Y:S01]  /*3e30*/  FADD.FTZ R202, R198, -R202 ;  /* 0x800000cac6ca7221 */ /* 0x004fe20000010000 */
[----:B------:R-:W-:-:S04]  /*3e40*/  MOV R198, R18 ;  /* 0x0000001200c67202 */ /* 0x000fc80000000f00 */
[----:B------:R-:W-:Y:S01]  /*3e50*/  LOP3.LUT P4, RZ, R198, 0xff, RZ, 0xc0, !PT ;  /* 0x000000ffc6ff7812 */ /* 0x000fe2000788c0ff */
[----:B------:R-:W-:-:S04]  /*3e60*/  FMUL.FTZ R202, R2, R202 ;  /* 0x000000ca02ca7220 */ /* 0x000fc80000410000 */
[----:B------:R-:W-:-:S04]  /*3e70*/  @P5 FADD.FTZ R202, R160, R202 ;  /* 0x000000caa0ca5221 */ /* 0x000fc80000010000 */
[----:B------:R-:W-:-:S04]  /*3e80*/  FMUL.FTZ R201, R202, R3 ;  /* 0x00000003cac97220 */ /* 0x000fc80000410000 */
[----:B---3--:R-:W-:Y:S01]  /*3e90*/  @P4 HADD2.F32 R198, -RZ, R192.H0_H0 ;  /* 0x200000c0ffc64230 */ /* 0x008fe20000004100 */
[----:B------:R-:W-:-:S04]  /*3ea0*/  FMUL.FTZ R201, R201, c[0x0][0x1e8] ;  /* 0x00007a00c9c97a20 */ /* 0x000fc80000410000 */
[----:B------:R-:W-:Y:S01]  /*3eb0*/  @P4 FMUL.FTZ R199, R201, R198 ;  /* 0x000000c6c9c74220 */ /* 0x000fe20000410000 */
[----:B------:R-:W-:Y:S01]  /*3ec0*/  MOV R198, RZ ;  /* 0x000000ff00c67202 */ /* 0x000fe20000000f00 */
[----:B------:R-:W-:Y:S02]  /*3ed0*/  @P4 FMUL.FTZ R198, R214, R201 ;  /* 0x000000c9d6c64220 */ /* 0x000fe40000410000 */
[----:B------:R-:W2:Y:S01]  /*3ee0*/  LDL R214, [R1+0x40] ;  /* 0x0000400001d67983 */ /* 0x000ea20000100800 */
[----:B------:R-:W-:-:S04]  /*3ef0*/  FFMA.FTZ R201, R221, R197, R200 ;  /* 0x000000c5ddc97223 */ /* 0x000fc800000100c8 */
[----:B----4-:R-:W-:Y:S01]  /*3f00*/  FADD.FTZ R201, R203, -R201 ;  /* 0x800000c9cbc97221 */ /* 0x010fe20000010000 */
[----:B------:R-:W-:-:S03]  /*3f10*/  ISETP.NE.U32.AND P4, PT, RZ, c[0x0][0x258], PT ;  /* 0x00009600ff007a0c */ /* 0x000fc60003f85070 */
[----:B------:R-:W-:Y:S01]  /*3f20*/  FMUL.FTZ R201, R2, R201 ;  /* 0x000000c902c97220 */ /* 0x000fe20000410000 */
[----:B------:R-:W-:-:S03]  /*3f30*/  ISETP.NE.AND.EX P4, PT, RZ, c[0x0][0x25c], PT, P4 ;  /* 0x00009700ff007a0c */ /* 0x000fc60003f85340 */
[----:B------:R-:W-:Y:S01]  /*3f40*/  @P5 FADD.FTZ R201, R161, R201 ;  /* 0x000000c9a1c95221 */ /* 0x000fe20000010000 */
[----:B------:R-:W-:Y:S01]  /*3f50*/  SEL R52, R202, R52, P4 ;  /* 0x00000034ca347207 */ /* 0x000fe20002000000 */
[----:B------:R-:W-:Y:S02]  /*3f60*/  HFMA2.MMA R202, -RZ, RZ, 0, 0 ;  /* 0x00000000ffca7435 */ /* 0x000fe400000001ff */
[----:B------:R-:W-:Y:S01]  /*3f70*/  FMUL.FTZ R203, R201, R3 ;  /* 0x00000003c9cb7220 */ /* 0x000fe20000410000 */
[----:B------:R-:W-:-:S03]  /*3f80*/  @P6 HADD2.F32 R192, -RZ, R192.H1_H1 ;  /* 0x300000c0ffc06230 */ /* 0x000fc60000004100 */
        /* <DEDUP_REMOVED lines=11> */
[----:B------:R-:W-:Y:S01]  /*4040*/  @P6 HADD2.F32 R199, -RZ, R193.H0_H0 ;  /* 0x200000c1ffc76230 */ /* 0x000fe20000004100 */
        /* <DEDUP_REMOVED lines=20> */
[----:B------:R-:W-:Y:S02]  /*4190*/  @P6 HADD2.F32 R193, -RZ, R193.H1_H1 ;  /* 0x300000c1ffc16230 */ /* 0x000fe40000004100 */
        /* <DEDUP_REMOVED lines=15> */
[----:B------:R-:W-:-:S03]  /*4290*/  @P6 HADD2.F32 R202, -RZ, R194.H0_H0 ;  /* 0x200000c2ffca6230 */ /* 0x000fc60000004100 */
        /* <DEDUP_REMOVED lines=15> */
[----:B------:R-:W-:-:S03]  /*4390*/  @P6 HADD2.F32 R194, -RZ, R194.H1_H1 ;  /* 0x300000c2ffc26230 */ /* 0x000fc60000004100 */
        /* <DEDUP_REMOVED lines=19> */
[----:B------:R-:W-:-:S05]  /*44d0*/  @P5 HADD2.F32 R203, -RZ, R195.H0_H0 ;  /* 0x200000c3ffcb5230 */ /* 0x000fca0000004100 */
        /* <DEDUP_REMOVED lines=11> */
[----:B------:R-:W-:-:S05]  /*4590*/  @P5 HADD2.F32 R195, -RZ, R195.H1_H1 ;  /* 0x300000c3ffc35230 */ /* 0x000fca0000004100 */
[----:B------:R-:W-:Y:S01]  /*45a0*/  @P5 FMUL.FTZ R200, R201, R195 ;  /* 0x000000c3c9c85220 */ /* 0x000fe20000410000 */
[----:B------:R-:W-:-:S03]  /*45b0*/  MOV R195, RZ ;  /* 0x000000ff00c37202 */ /* 0x000fc60000000f00 */
[----:B------:R-:W-:Y:S01]  /*45c0*/  FADD.FTZ R127, R127, R200 ;  /* 0x000000c87f7f7221 */ /* 0x000fe20000010000 */
[----:B------:R-:W-:Y:S02]  /*45d0*/  F2FP.PACK_AB R192, R192, R198 ;  /* 0x000000c6c0c0723e */ /* 0x000fe400000000ff */
[----:B------:R-:W-:Y:S02]  /*45e0*/  F2FP.PACK_AB R193, R193, R199 ;  /* 0x000000c7c1c1723e */ /* 0x000fe400000000ff */
[----:B------:R-:W-:Y:S01]  /*45f0*/  F2FP.PACK_AB R194, R194, R202 ;  /* 0x000000cac2c2723e */ /* 0x000fe200000000ff */
[----:B--2---:R-:W-:Y:S01]  /*4600*/  @P5 FMUL.FTZ R195, R214, R201 ;  /* 0x000000c9d6c35220 */ /* 0x004fe20000410000 */
[----:B------:R-:W-:-:S04]  /*4610*/  @P4 LEA R200, P5, R12, c[0x0][0x258], 0x5 ;  /* 0x000096000cc84a11 */ /* 0x000fc800078a28ff */
[----:B------:R-:W-:-:S05]  /*4620*/  @P4 LEA.HI.X R201, R12, c[0x0][0x25c], RZ, 0x5, P5 ;  /* 0x000097000cc94a11 */ /* 0x000fca00028f2cff */
[----:B------:R0:W-:Y:S04]  /*4630*/  @P4 STG.E.128 [R200.64], R52 ;  /* 0x00000034c8004986 */ /* 0x0001e8000c101d04 */
[----:B------:R0:W-:Y:S01]  /*4640*/  @P4 STG.E.128 [R200.64+0x10], R48 ;  /* 0x00001030c8004986 */ /* 0x0001e2000c101d04 */
[C---:B------:R-:W-:Y:S02]  /*4650*/  LEA R198, P4, R12.reuse, c[0x0][0x248], 0x4 ;  /* 0x000092000cc67a11 */ /* 0x040fe400078820ff */
[----:B------:R-:W-:Y:S02]  /*4660*/  F2FP.PACK_AB R195, R195, R203 ;  /* 0x000000cbc3c3723e */ /* 0x000fe400000000ff */
[----:B------:R-:W-:-:S05]  /*4670*/  LEA.HI.X R199, R12, c[0x0][0x24c], RZ, 0x4, P4 ;  /* 0x000093000cc77a11 */ /* 0x000fca00020f24ff */
[----:B------:R0:W-:Y:S01]  /*4680*/  STG.E.128 [R198.64], R192 ;  /* 0x000000c0c6007986 */ /* 0x0001e2000c101d04 */
[----:B------:R-:W-:-:S03]  /*4690*/  IADD3 R12, R12, 0x20, RZ ;  /* 0x000000200c0c7810 */ /* 0x000fc60007ffe0ff */
.L_x_10110:
[----:B------:R-:W-:Y:S05]  /*46a0*/  BSYNC B1 ;  /* 0x0000000000017941 */ /* 0x000fea0003800000 */
.L_x_10109:
        /* <DEDUP_REMOVED lines=15> */
[----:B------:R-:W-:Y:S01]  /*47a0*/  HFMA2.MMA R199, -RZ, RZ, 0, 0 ;  /* 0x00000000ffc77435 */ /* 0x000fe200000001ff */
[----:B------:R-:W-:Y:S02]  /*47b0*/  LOP3.LUT P6, RZ, R20, 0xff00, RZ, 0xc0, !PT ;  /* 0x0000ff0014ff7812 */ /* 0x000fe400078cc0ff */
[----:B--2---:R-:W-:Y:S01]  /*47c0*/  FADD.FTZ R202, R198, -R202 ;  /* 0x800000cac6ca7221 */ /* 0x004fe20000010000 */
[----:B------:R-:W-:-:S04]  /*47d0*/  MOV R198, R20 ;  /* 0x0000001400c67202 */ /* 0x000fc80000000f00 */
[----:B------:R-:W-:Y:S01]  /*47e0*/  LOP3.LUT P4, RZ, R198, 0xff, RZ, 0xc0, !PT ;  /* 0x000000ffc6ff7812 */ /* 0x000fe2000788c0ff */
[----:B------:R-:W-:-:S04]  /*47f0*/  FMUL.FTZ R202, R2, R202 ;  /* 0x000000ca02ca7220 */ /* 0x000fc80000410000 */
[----:B------:R-:W-:-:S04]  /*4800*/  @P5 FADD.FTZ R202, R28, R202 ;  /* 0x000000ca1cca5221 */ /* 0x000fc80000010000 */
[----:B------:R-:W-:-:S04]  /*4810*/  FMUL.FTZ R201, R202, R3 ;  /* 0x00000003cac97220 */ /* 0x000fc80000410000 */
[----:B------:R-:W-:Y:S01]  /*4820*/  FMUL.FTZ R201, R201, c[0x0][0x1e8] ;  /* 0x00007a00c9c97a20 */ /* 0x000fe20000410000 */
[----:B---3--:R-:W-:-:S05]  /*4830*/  @P4 HADD2.F32 R198, -RZ, R192.H0_H0 ;  /* 0x200000c0ffc64230 */ /* 0x008fca0000004100 */
        /* <DEDUP_REMOVED lines=45> */
[----:B------:R-:W-:Y:S02]  /*4b10*/  @P6 HADD2.F32 R193, -RZ, R193.H1_H1 ;  /* 0x300000c1ffc16230 */ /* 0x000fe40000004100 */
        /* <DEDUP_REMOVED lines=17> */
[----:B------:R-:W-:-:S05]  /*4c30*/  @P6 HADD2.F32 R202, -RZ, R194.H0_H0 ;  /* 0x200000c2ffca6230 */ /* 0x000fca0000004100 */
        /* <DEDUP_REMOVED lines=14> */
[----:B------:R-:W-:-:S05]  /*4d20*/  @P6 HADD2.F32 R194, -RZ, R194.H1_H1 ;  /* 0x300000c2ffc26230 */ /* 0x000fca0000004100 */
        /* <DEDUP_REMOVED lines=46> */
.L_x_10112:
[----:B------:R-:W-:Y:S05]  /*5010*/  BSYNC B1 ;  /* 0x0000000000017941 */ /* 0x000fea0003800000 */
.L_x_10111:
        /* <DEDUP_REMOVED lines=150> */
.L_x_10114:
[----:B------:R-:W-:Y:S05]  /*5980*/  BSYNC B1 ;  /* 0x0000000000017941 */ /* 0x000fea0003800000 */
.L_x_10113:
[----:B------:R-:W-:Y:S01]  /*5990*/  ISETP.GE.U32.AND P4, PT, R6, 0xa0, PT ;  /* 0x000000a00600780c */ /* 0x000fe20003f86070 */
[----:B------:R-:W-:-:S12]  /*59a0*/  BSSY B1, `(.L_x_10115) ;  /* 0x0000095000017945 */ /* 0x000fd80003800000 */
[----:B------:R-:W-:Y:S05]  /*59b0*/  @!P4 BRA `(.L_x_10116) ;  /* 0x000009300000c947 */ /* 0x000fea0003800000 */
[----:B0-----:R-:W2:Y:S01]  /*59c0*/  LDL R198, [R1+0x5c] ;  /* 0x00005c0001c67983 */ /* 0x001ea20000100800 */
[----:B------:R-:W-:-:S03]  /*59d0*/  HFMA2.MMA R192, -RZ, RZ, 0, 9.5367431640625e-07 ;  /* 0x00000010ffc07435 */ /* 0x000fc600000001ff */
[----:B------:R-:W3:Y:S01]  /*59e0*/  LDL R203, [R1+0x88] ;  /* 0x0000880001cb7983 */ /* 0x000ee20000100800 */
[----:B-1----:R-:W-:Y:S02]  /*59f0*/  ISETP.NE.AND P4, PT, R216, RZ, PT ;  /* 0x000000ffd800720c */ /* 0x002fe40003f85270 */
[----:B------:R-:W-:Y:S01]  /*5a00*/  ISETP.NE.U32.AND P5, PT, RZ, c[0x0][0x218], PT ;  /* 0x00008600ff007a0c */ /* 0x000fe20003fa5070 */
[----:B------:R-:W4:Y:S03]  /*5a10*/  LDL R202, [R1+0x48] ;  /* 0x0000480001ca7983 */ /* 0x000f260000100800 */
[----:B------:R-:W-:Y:S01]  /*5a20*/  IMAD.WIDE.U32 R192, R12, R192, c[0x0][0x170] ;  /* 0x00005c000cc07625 */ /* 0x000fe200078e00c0 */
[----:B------:R-:W-:Y:S01]  /*5a30*/  HFMA2.MMA R200, -RZ, RZ, 0, 0 ;  /* 0x00000000ffc87435 */ /* 0x000fe200000001ff */
[----:B------:R-:W3:Y:S04]  /*5a40*/  LDL R215, [R1+0x84] ;  /* 0x0000840001d77983 */ /* 0x000ee80000100800 */
[----:B------:R-:W3:Y:S01]  /*5a50*/  LDG.E.128 R192, [R192.64] ;  /* 0x00000004c0c07981 */ /* 0x000ee2000c1e1d00 */
[----:B------:R-:W-:-:S02]  /*5a60*/  FSEL R196, R196, RZ, !P4 ;  /* 0x000000ffc4c47208 */ /* 0x000fc40006000000 */
[----:B------:R-:W-:Y:S01]  /*5a70*/  ISETP.NE.AND.EX P5, PT, RZ, c[0x0][0x21c], PT, P5 ;  /* 0x00008700ff007a0c */ /* 0x000fe20003fa5350 */
[----:B-----5:R-:W4:Y:S02]  /*5a80*/  LDL R207, [R1+0x20] ;  /* 0x0000200001cf7983 */ /* 0x020f240000100800 */
[----:B------:R-:W-:Y:S02]  /*5a90*/  FFMA.FTZ R201, R223, R197, R196 ;  /* 0x000000c5dfc97223 */ /* 0x000fe400000100c4 */
[----:B------:R-:W4:Y:S02]  /*5aa0*/  LDL R214, [R1+0x80] ;  /* 0x0000800001d67983 */ /* 0x000f240000100800 */
[----:B--2---:R-:W-:Y:S01]  /*5ab0*/  FADD.FTZ R201, R198, -R201 ;  /* 0x800000c9c6c97221 */ /* 0x004fe20000010000 */
[----:B------:R-:W-:-:S03]  /*5ac0*/  MOV R198, R204 ;  /* 0x000000cc00c67202 */ /* 0x000fc60000000f00 */
[----:B------:R-:W-:Y:S01]  /*5ad0*/  FMUL.FTZ R201, R2, R201 ;  /* 0x000000c902c97220 */ /* 0x000fe20000410000 */
[----:B------:R-:W-:-:S03]  /*5ae0*/  LOP3.LUT P4, RZ, R198, 0xff, RZ, 0xc0, !PT ;  /* 0x000000ffc6ff7812 */ /* 0x000fc6000788c0ff */
[----:B------:R-:W-:-:S04]  /*5af0*/  @P5 FADD.FTZ R201, R184, R201 ;  /* 0x000000c9b8c95221 */ /* 0x000fc80000010000 */
[----:B------:R-:W-:-:S04]  /*5b00*/  FMUL.FTZ R199, R201, R3 ;  /* 0x00000003c9c77220 */ /* 0x000fc80000410000 */
[----:B------:R-:W-:Y:S02]  /*5b10*/  FMUL.FTZ R199, R199, c[0x0][0x1e8] ;  /* 0x00007a00c7c77a20 */ /* 0x000fe40000410000 */
[----:B---3--:R-:W-:-:S05]  /*5b20*/  @P4 HADD2.F32 R198, -RZ, R192.H0_H0 ;  /* 0x200000c0ffc64230 */ /* 0x008fca0000004100 */
[----:B------:R-:W-:Y:S01]  /*5b30*/  @P4 FMUL.FTZ R200, R199, R198 ;  /* 0x000000c6c7c84220 */ /* 0x000fe20000410000 */
[----:B------:R-:W-:Y:S01]  /*5b40*/  MOV R198, RZ ;  /* 0x000000ff00c67202 */ /* 0x000fe20000000f00 */
[----:B------:R-:W-:Y:S02]  /*5b50*/  @P4 FMUL.FTZ R198, R203, R199 ;  /* 0x000000c7cbc64220 */ /* 0x000fe40000410000 */
[----:B------:R-:W2:Y:S01]  /*5b60*/  LDL R203, [R1+0x34] ;  /* 0x0000340001cb7983 */ /* 0x000ea20000100800 */
[----:B------:R-:W-:-:S04]  /*5b70*/  FFMA.FTZ R199, R7, R197, R196 ;  /* 0x000000c507c77223 */ /* 0x000fc800000100c4 */
[----:B----4-:R-:W-:Y:S02]  /*5b80*/  FADD.FTZ R199, R202, -R199 ;  /* 0x800000c7cac77221 */ /* 0x010fe40000010000 */
[----:B------:R-:W3:Y:S01]  /*5b90*/  LDL R202, [R1+0x7c] ;  /* 0x00007c0001ca7983 */ /* 0x000ee20000100800 */
[----:B------:R-:W-:Y:S01]  /*5ba0*/  ISETP.NE.U32.AND P4, PT, RZ, c[0x0][0x258], PT ;  /* 0x00009600ff007a0c */ /* 0x000fe20003f85070 */
[----:B------:R-:W-:-:S03]  /*5bb0*/  FMUL.FTZ R199, R2, R199 ;  /* 0x000000c702c77220 */ /* 0x000fc60000410000 */
[----:B------:R-:W-:Y:S01]  /*5bc0*/  ISETP.NE.AND.EX P4, PT, RZ, c[0x0][0x25c], PT, P4 ;  /* 0x00009700ff007a0c */ /* 0x000fe20003f85340 */
[----:B------:R-:W-:Y:S02]  /*5bd0*/  @P5 FADD.FTZ R199, R185, R199 ;  /* 0x000000c7b9c75221 */ /* 0x000fe40000010000 */
[----:B------:R-:W-:Y:S02]  /*5be0*/  FADD.FTZ R144, R144, R200 ;  /* 0x000000c890907221 */ /* 0x000fe40000010000 */
        /* <DEDUP_REMOVED lines=10> */
[----:B------:R-:W-:Y:S01]  /*5c90*/  @P6 FMUL.FTZ R192, R215, R200 ;  /* 0x000000c8d7c06220 */ /* 0x000fe20000410000 */
[----:B------:R-:W-:Y:S01]  /*5ca0*/  LOP3.LUT P6, RZ, R204, 0xff0000, RZ, 0xc0, !PT ;  /* 0x00ff0000ccff7812 */ /* 0x000fe200078cc0ff */
[----:B------:R-:W-:Y:S01]  /*5cb0*/  FADD.FTZ R145, R145, R201 ;  /* 0x000000c991917221 */ /* 0x000fe20000010000 */
[----:B------:R-:W-:Y:S01]  /*5cc0*/  HFMA2.MMA R200, -RZ, RZ, 0, 0 ;  /* 0x00000000ffc87435 */ /* 0x000fe200000001ff */
[----:B--2---:R-:W-:Y:S02]  /*5cd0*/  FADD.FTZ R199, R203, -R199 ;  /* 0x800000c7cbc77221 */ /* 0x004fe40000010000 */
[----:B------:R-:W2:Y:S02]  /*5ce0*/  LDL R203, [R1+0x78] ;  /* 0x0000780001cb7983 */ /* 0x000ea40000100800 */
[----:B------:R-:W-:-:S04]  /*5cf0*/  FMUL.FTZ R199, R2, R199 ;  /* 0x000000c702c77220 */ /* 0x000fc80000410000 */
[----:B------:R-:W-:-:S05]  /*5d00*/  @P5 FADD.FTZ R199, R186, R199 ;  /* 0x000000c7bac75221 */ /* 0x000fca0000010000 */
[C---:B------:R-:W-:Y:S01]  /*5d10*/  SEL R54, R199.reuse, R54, P4 ;  /* 0x00000036c7367207 */ /* 0x040fe20002000000 */
[----:B------:R-:W-:-:S04]  /*5d20*/  FMUL.FTZ R199, R199, R3 ;  /* 0x00000003c7c77220 */ /* 0x000fc80000410000 */
[----:B------:R-:W-:Y:S01]  /*5d30*/  FMUL.FTZ R201, R199, c[0x0][0x1e8] ;  /* 0x00007a00c7c97a20 */ /* 0x000fe20000410000 */
[----:B------:R-:W-:-:S05]  /*5d40*/  @P6 HADD2.F32 R199, -RZ, R193.H0_H0 ;  /* 0x200000c1ffc76230 */ /* 0x000fca0000004100 */
[----:B------:R-:W-:-:S04]  /*5d50*/  @P6 FMUL.FTZ R200, R201, R199 ;  /* 0x000000c7c9c86220 */ /* 0x000fc80000410000 */
[----:B------:R-:W-:Y:S02]  /*5d60*/  FADD.FTZ R146, R146, R200 ;  /* 0x000000c892927221 */ /* 0x000fe40000010000 */
[----:B------:R-:W-:-:S04]  /*5d70*/  FFMA.FTZ R200, R9, R197, R196 ;  /* 0x000000c509c87223 */ /* 0x000fc800000100c4 */
[----:B------:R-:W-:Y:S01]  /*5d80*/  FADD.FTZ R200, R207, -R200 ;  /* 0x800000c8cfc87221 */ /* 0x000fe20000010000 */
[----:B------:R-:W-:Y:S01]  /*5d90*/  MOV R199, RZ ;  /* 0x000000ff00c77202 */ /* 0x000fe20000000f00 */
[----:B------:R-:W-:Y:S01]  /*5da0*/  @P6 FMUL.FTZ R199, R214, R201 ;  /* 0x000000c9d6c76220 */ /* 0x000fe20000410000 */
[----:B------:R-:W4:Y:S01]  /*5db0*/  LDL R207, [R1+0x70] ;  /* 0x0000700001cf7983 */ /* 0x000f220000100800 */
[----:B------:R-:W-:Y:S01]  /*5dc0*/  FMUL.FTZ R200, R2, R200 ;  /* 0x000000c802c87220 */ /* 0x000fe20000410000 */
[----:B------:R-:W-:Y:S02]  /*5dd0*/  LOP3.LUT P6, RZ, R204, 0xff000000, RZ, 0xc0, !PT ;  /* 0xff000000ccff7812 */ /* 0x000fe400078cc0ff */
[----:B------:R-:W4:Y:S01]  /*5de0*/  LDL R214, [R1+0x74] ;  /* 0x0000740001d67983 */ /* 0x000f220000100800 */
        /* <DEDUP_REMOVED lines=8> */
[----:B------:R-:W-:Y:S01]  /*5e70*/  FFMA.FTZ R200, R10, R197, R196 ;  /* 0x000000c50ac87223 */ /* 0x000fe200000100c4 */
[----:B------:R-:W-:Y:S01]  /*5e80*/  MOV R193, RZ ;  /* 0x000000ff00c17202 */ /* 0x000fe20000000f00 */
[----:B---3--:R-:W-:Y:S02]  /*5e90*/  @P6 FMUL.FTZ R193, R202, R201 ;  /* 0x000000c9cac16220 */ /* 0x008fe40000410000 */
[----:B------:R-:W-:Y:S01]  /*5ea0*/  FADD.FTZ R200, R236, -R200 ;  /* 0x800000c8ecc87221 */ /* 0x000fe20000010000 */
[----:B------:R-:W-:-:S03]  /*5eb0*/  LOP3.LUT P6, RZ, R205, 0xff, RZ, 0xc0, !PT ;  /* 0x000000ffcdff7812 */ /* 0x000fc600078cc0ff */
[----:B------:R-:W-:-:S04]  /*5ec0*/  FMUL.FTZ R200, R2, R200 ;  /* 0x000000c802c87220 */ /* 0x000fc80000410000 */
[----:B------:R-:W-:-:S04]  /*5ed0*/  @P5 FADD.FTZ R200, R188, R200 ;  /* 0x000000c8bcc85221 */ /* 0x000fc80000010000 */
[C---:B------:R-:W-:Y:S01]  /*5ee0*/  FMUL.FTZ R202, R200.reuse, R3 ;  /* 0x00000003c8ca7220 */ /* 0x040fe20000410000 */
[----:B------:R-:W-:Y:S01]  /*5ef0*/  SEL R48, R200, R48, P4 ;  /* 0x00000030c8307207 */ /* 0x000fe20002000000 */
[----:B------:R-:W-:Y:S01]  /*5f00*/  HFMA2.MMA R200, -RZ, RZ, 0, 0 ;  /* 0x00000000ffc87435 */ /* 0x000fe200000001ff */
[----:B------:R-:W-:Y:S01]  /*5f10*/  @P6 HADD2.F32 R201, -RZ, R194.H0_H0 ;  /* 0x200000c2ffc96230 */ /* 0x000fe20000004100 */
[----:B------:R-:W-:-:S04]  /*5f20*/  FMUL.FTZ R202, R202, c[0x0][0x1e8] ;  /* 0x00007a00caca7a20 */ /* 0x000fc80000410000 */
[----:B------:R-:W-:Y:S01]  /*5f30*/  @P6 FMUL.FTZ R200, R202, R201 ;  /* 0x000000c9cac86220 */ /* 0x000fe20000410000 */
[----:B------:R-:W-:Y:S01]  /*5f40*/  MOV R201, RZ ;  /* 0x000000ff00c97202 */ /* 0x000fe20000000f00 */
[----:B--2---:R-:W-:Y:S02]  /*5f50*/  @P6 FMUL.FTZ R201, R203, R202 ;  /* 0x000000cacbc96220 */ /* 0x004fe40000410000 */
[----:B------:R-:W2:Y:S01]  /*5f60*/  LDL R203, [R1+0x6c] ;  /* 0x00006c0001cb7983 */ /* 0x000ea20000100800 */
        /* <DEDUP_REMOVED lines=21> */
[C---:B------:R-:W-:Y:S01]  /*60c0*/  LOP3.LUT P5, RZ, R205.reuse, 0xff0000, RZ, 0xc0, !PT ;  /* 0x00ff0000cdff7812 */ /* 0x040fe200078ac0ff */
[CC--:B------:R-:W-:Y:S01]  /*60d0*/  FMUL.FTZ R196, R200.reuse, R3.reuse ;  /* 0x00000003c8c47220 */ /* 0x0c0fe20000410000 */
[----:B------:R-:W-:Y:S01]  /*60e0*/  SEL R50, R200, R50, P4 ;  /* 0x00000032c8327207 */ /* 0x000fe20002000000 */
[C---:B------:R-:W-:Y:S01]  /*60f0*/  FMUL.FTZ R3, R2.reuse, R3 ;  /* 0x0000000302037220 */ /* 0x040fe20000410000 */
[----:B------:R-:W-:Y:S01]  /*6100*/  SEL R51, R2, R51, P4 ;  /* 0x0000003302337207 */ /* 0x000fe20002000000 */
[----:B------:R-:W-:Y:S01]  /*6110*/  HFMA2.MMA R200, -RZ, RZ, 0, 0 ;  /* 0x00000000ffc87435 */ /* 0x000fe200000001ff */
[----:B------:R-:W-:Y:S01]  /*6120*/  FMUL.FTZ R196, R196, c[0x0][0x1e8] ;  /* 0x00007a00c4c47a20 */ /* 0x000fe20000410000 */
[----:B------:R-:W-:-:S06]  /*6130*/  LOP3.LUT P4, RZ, R205, 0xff000000, RZ, 0xc0, !PT ;  /* 0xff000000cdff7812 */ /* 0x000fcc000788c0ff */
[----:B------:R-:W-:-:S05]  /*6140*/  @P5 HADD2.F32 R2, -RZ, R195.H0_H0 ;  /* 0x200000c3ff025230 */ /* 0x000fca0000004100 */
[----:B------:R-:W-:Y:S01]  /*6150*/  @P5 FMUL.FTZ R200, R196, R2 ;  /* 0x00000002c4c85220 */ /* 0x000fe20000410000 */
[----:B------:R-:W-:Y:S01]  /*6160*/  MOV R2, RZ ;  /* 0x000000ff00027202 */ /* 0x000fe20000000f00 */
[----:B----4-:R-:W-:Y:S01]  /*6170*/  @P5 FMUL.FTZ R2, R207, R196 ;  /* 0x000000c4cf025220 */ /* 0x010fe20000410000 */
[----:B------:R-:W-:Y:S02]  /*6180*/  ISETP.NE.U32.AND P5, PT, RZ, c[0x0][0x258], PT ;  /* 0x00009600ff007a0c */ /* 0x000fe40003fa5070 */
[----:B------:R-:W-:Y:S02]  /*6190*/  MOV R194, RZ ;  /* 0x000000ff00c27202 */ /* 0x000fe40000000f00 */
[----:B------:R-:W-:Y:S01]  /*61a0*/  ISETP.NE.AND.EX P5, PT, RZ, c[0x0][0x25c], PT, P5 ;  /* 0x00009700ff007a0c */ /* 0x000fe20003fa5350 */
[----:B------:R-:W-:Y:S01]  /*61b0*/  @P6 FMUL.FTZ R194, R214, R202 ;  /* 0x000000cad6c26220 */ /* 0x000fe20000410000 */
[----:B------:R-:W-:Y:S01]  /*61c0*/  HFMA2.MMA R202, -RZ, RZ, 0, 0 ;  /* 0x00000000ffca7435 */ /* 0x000fe200000001ff */
[----:B------:R-:W-:Y:S01]  /*61d0*/  @P4 HADD2.F32 R195, -RZ, R195.H1_H1 ;  /* 0x300000c3ffc34230 */ /* 0x000fe20000004100 */
[----:B------:R-:W-:-:S04]  /*61e0*/  FMUL.FTZ R3, R3, c[0x0][0x1e8] ;  /* 0x00007a0003037a20 */ /* 0x000fc80000410000 */
[----:B------:R-:W-:Y:S01]  /*61f0*/  @P4 FMUL.FTZ R202, R3, R195 ;  /* 0x000000c303ca4220 */ /* 0x000fe20000410000 */
[----:B------:R-:W-:Y:S02]  /*6200*/  MOV R195, RZ ;  /* 0x000000ff00c37202 */ /* 0x000fe40000000f00 */
[----:B------:R-:W-:Y:S02]  /*6210*/  F2FP.PACK_AB R194, R194, R201 ;  /* 0x000000c9c2c2723e */ /* 0x000fe400000000ff */
[----:B------:R-:W-:Y:S02]  /*6220*/  F2FP.PACK_AB R193, R193, R199 ;  /* 0x000000c7c1c1723e */ /* 0x000fe400000000ff */
[----:B------:R-:W-:Y:S01]  /*6230*/  F2FP.PACK_AB R192, R192, R198 ;  /* 0x000000c6c0c0723e */ /* 0x000fe200000000ff */
[----:B------:R-:W-:Y:S02]  /*6240*/  FADD.FTZ R150, R150, R200 ;  /* 0x000000c896967221 */ /* 0x000fe40000010000 */
[----:B------:R-:W-:-:S02]  /*6250*/  FADD.FTZ R151, R151, R202 ;  /* 0x000000ca97977221 */ /* 0x000fc40000010000 */
[----:B--2---:R-:W-:Y:S01]  /*6260*/  @P4 FMUL.FTZ R195, R203, R3 ;  /* 0x00000003cbc34220 */ /* 0x004fe20000410000 */
[----:B------:R-:W-:-:S04]  /*6270*/  @P5 LEA R196, P4, R12, c[0x0][0x258], 0x5 ;  /* 0x000096000cc45a11 */ /* 0x000fc800078828ff */
[C---:B------:R-:W-:Y:S02]  /*6280*/  @P5 LEA.HI.X R197, R12.reuse, c[0x0][0x25c], RZ, 0x5, P4 ;  /* 0x000097000cc55a11 */ /* 0x040fe400020f2cff */
[----:B------:R-:W-:Y:S02]  /*6290*/  F2FP.PACK_AB R195, R195, R2 ;  /* 0x00000002c3c3723e */ /* 0x000fe400000000ff */
[----:B------:R-:W-:-:S04]  /*62a0*/  LEA R2, P4, R12, c[0x0][0x248], 0x4 ;  /* 0x000092000c027a11 */ /* 0x000fc800078820ff */
[----:B------:R-:W-:Y:S01]  /*62b0*/  LEA.HI.X R3, R12, c[0x0][0x24c], RZ, 0x4, P4 ;  /* 0x000093000c037a11 */ /* 0x000fe200020f24ff */
[----:B------:R0:W-:Y:S04]  /*62c0*/  @P5 STG.E.128 [R196.64], R52 ;  /* 0x00000034c4005986 */ /* 0x0001e8000c101d04 */
[----:B------:R0:W-:Y:S04]  /*62d0*/  @P5 STG.E.128 [R196.64+0x10], R48 ;  /* 0x00001030c4005986 */ /* 0x0001e8000c101d04 */
[----:B------:R0:W-:Y:S02]  /*62e0*/  STG.E.128 [R2.64], R192 ;  /* 0x000000c002007986 */ /* 0x0001e4000c101d04 */
.L_x_10116:
[----:B------:R-:W-:Y:S05]  /*62f0*/  BSYNC B1 ;  /* 0x0000000000017941 */ /* 0x000fea0003800000 */
.L_x_10115:
[----:B0----5:R-:W-:-:S04]  /*6300*/  MOV R2, c[0x0][0x160] ;  /* 0x0000580000027a02 */ /* 0x021fc80000000f00 */
[----:B------:R-:W-:-:S04]  /*6310*/  LEA R0, R2, R0, 0x2 ;  /* 0x0000000002007211 */ /* 0x000fc800078e10ff */
[----:B------:R-:W-:-:S13]  /*6320*/  ISETP.GE.AND P4, PT, R0, c[0x0][0x164], PT ;  /* 0x0000590000007a0c */ /* 0x000fda0003f86270 */
[----:B-1----:R-:W-:Y:S01]  /*6330*/  @P4 CALL.REL.NOINC `(.L_x_10094) ;  /* 0x0000001000004944 */ /* 0x002fe20003c00000 */
[----:B------:R-:W-:Y:S05]  /*6340*/  BRA `(.L_x_10117) ;  /* 0xffffada000007947 */ /* 0x000fea000383ffff */
.L_x_10094:
[----:B------:R-:W-:Y:S05]  /*6350*/  BSYNC B0 ;  /* 0x0000000000007941 */ /* 0x000fea0003800000 */
.L_x_10093:
        /* <DEDUP_REMOVED lines=203> */
.L_x_10119:
[----:B------:R-:W-:Y:S05]  /*7010*/  BSYNC B0 ;  /* 0x0000000000007941 */ /* 0x000fea0003800000 */
.L_x_10118:
        /* <DEDUP_REMOVED lines=18> */
.L_x_10121:
[----:B------:R-:W-:Y:S05]  /*7140*/  BSYNC B0 ;  /* 0x0000000000007941 */ /* 0x000fea0003800000 */
.L_x_10120:
        /* <DEDUP_REMOVED lines=18> */
.L_x_10123:
[----:B------:R-:W-:Y:S05]  /*7270*/  BSYNC B0 ;  /* 0x0000000000007941 */ /* 0x000fea0003800000 */
.L_x_10122:
        /* <DEDUP_REMOVED lines=128> */
.L_x_10125:
[----:B01234-:R-:W-:Y:S05]  /*7a80*/  BSYNC B0 ;  /* 0x0000000000007941 */ /* 0x01ffea0003800000 */
.L_x_10124:
        /* <DEDUP_REMOVED lines=18> */
.L_x_10127:
[----:B------:R-:W-:Y:S05]  /*7bb0*/  BSYNC B0 ;  /* 0x0000000000007941 */ /* 0x000fea0003800000 */
.L_x_10126:
        /* <DEDUP_REMOVED lines=18> */
.L_x_10129:
[----:B------:R-:W-:Y:S05]  /*7ce0*/  BSYNC B0 ;  /* 0x0000000000007941 */ /* 0x000fea0003800000 */
.L_x_10128:
        /* <DEDUP_REMOVED lines=18> */
.L_x_10131:
[----:B------:R-:W-:Y:S05]  /*7e10*/  BSYNC B0 ;  /* 0x0000000000007941 */ /* 0x000fea0003800000 */
.L_x_10130:
        /* <DEDUP_REMOVED lines=18> */
.L_x_10133:
[----:B------:R-:W-:Y:S05]  /*7f40*/  BSYNC B0 ;  /* 0x0000000000007941 */ /* 0x000fea0003800000 */
.L_x_10132:
        /* <DEDUP_REMOVED lines=18> */
.L_x_10135:
[----:B------:R-:W-:Y:S05]  /*8070*/  BSYNC B0 ;  /* 0x0000000000007941 */ /* 0x000fea0003800000 */
.L_x_10134:
        /* <DEDUP_REMOVED lines=12> */
.L_x_10105:
[----:B------:R-:W-:Y:S01]  /*8140*/  HFMA2.MMA R194, -RZ, RZ, 0, 5.9604644775390625e-08 ;  /* 0x00000001ffc27435 */ /* 0x000fe200000001ff */
[----:B------:R-:W-:Y:S02]  /*8150*/  MOV R193, R216 ;  /* 0x000000d800c17202 */ /* 0x000fe40000000f00 */
[----:B------:R-:W-:Y:S02]  /*8160*/  MOV R197, 0x1f ;  /* 0x0000001f00c57802 */ /* 0x000fe40000000f00 */
[----:B------:R-:W-:-:S02]  /*8170*/  MOV R196, 0xffffffff ;  /* 0xffffffff00c47802 */ /* 0x000fc40000000f00 */
[----:B------:R-:W-:Y:S02]  /*8180*/  MOV R192, 0x81a0 ;  /* 0x000081a000c07802 */ /* 0x000fe40000000f00 */
[----:B-----5:R-:W-:Y:S05]  /*8190*/  CALL.REL.NOINC `($__internal_134_$__cuda_sm70_shflsync_bfly_p) ;  /* 0x0000046000007944 */ /* 0x020fea0003c00000 */
[----:B-1----:R-:W-:Y:S01]  /*81a0*/  MOV R195, R194 ;  /* 0x000000c200c37202 */ /* 0x002fe20000000f00 */
[----:B------:R-:W-:Y:S05]  /*81b0*/  BRA `(.L_x_10136) ;  /* 0xffffb03000007947 */ /* 0x000fea000383ffff */
.L_x_10106:
[----:B------:R-:W-:Y:S01]  /*81c0*/  HFMA2.MMA R194, -RZ, RZ, 0, 5.9604644775390625e-08 ;  /* 0x00000001ffc27435 */ /* 0x000fe200000001ff */
[----:B------:R-:W-:Y:S02]  /*81d0*/  MOV R193, R215 ;  /* 0x000000d700c17202 */ /* 0x000fe40000000f00 */
[----:B------:R-:W-:Y:S02]  /*81e0*/  MOV R197, 0x1f ;  /* 0x0000001f00c57802 */ /* 0x000fe40000000f00 */
[----:B------:R-:W-:Y:S02]  /*81f0*/  MOV R196, 0xffffffff ;  /* 0xffffffff00c47802 */ /* 0x000fe40000000f00 */
[----:B------:R-:W-:Y:S02]  /*8200*/  MOV R192, 0x8220 ;  /* 0x0000822000c07802 */ /* 0x000fe40000000f00 */
[----:B01---5:R-:W-:Y:S05]  /*8210*/  CALL.REL.NOINC `($__internal_134_$__cuda_sm70_shflsync_bfly_p) ;  /* 0x000003e000007944 */ /* 0x023fea0003c00000 */
[----:B------:R-:W-:Y:S01]  /*8220*/  FADD.FTZ R216, R195, R216 ;  /* 0x000000d8c3d87221 */ /* 0x000fe20000010000 */
[----:B------:R-:W-:Y:S01]  /*8230*/  MOV R197, 0x1f ;  /* 0x0000001f00c57802 */ /* 0x000fe20000000f00 */
[----:B-1----:R-:W-:Y:S01]  /*8240*/  FADD.FTZ R215, R215, R194 ;  /* 0x000000c2d7d77221 */ /* 0x002fe20000010000 */
[----:B------:R-:W-:Y:S01]  /*8250*/  HFMA2.MMA R194, -RZ, RZ, 0, 1.1920928955078125e-07 ;  /* 0x00000002ffc27435 */ /* 0x000fe200000001ff */
[----:B------:R-:W-:-:S02]  /*8260*/  MOV R196, 0xffffffff ;  /* 0xffffffff00c47802 */ /* 0x000fc40000000f00 */
[----:B------:R-:W-:Y:S02]  /*8270*/  MOV R193, R216 ;  /* 0x000000d800c17202 */ /* 0x000fe40000000f00 */
[----:B------:R-:W-:Y:S02]  /*8280*/  MOV R192, 0x82a0 ;  /* 0x000082a000c07802 */ /* 0x000fe40000000f00 */
[----:B------:R-:W-:Y:S05]  /*8290*/  CALL.REL.NOINC `($__internal_134_$__cuda_sm70_shflsync_bfly_p) ;  /* 0x0000036000007944 */ /* 0x000fea0003c00000 */
[----:B-1----:R-:W-:Y:S01]  /*82a0*/  MOV R195, R194 ;  /* 0x000000c200c37202 */ /* 0x002fe20000000f00 */
[----:B------:R-:W-:Y:S01]  /*82b0*/  HFMA2.MMA R194, -RZ, RZ, 0, 1.1920928955078125e-07 ;  /* 0x00000002ffc27435 */ /* 0x000fe200000001ff */
[----:B------:R-:W-:Y:S02]  /*82c0*/  MOV R193, R215 ;  /* 0x000000d700c17202 */ /* 0x000fe40000000f00 */
[----:B------:R-:W-:Y:S02]  /*82d0*/  MOV R197, 0x1f ;  /* 0x0000001f00c57802 */ /* 0x000fe40000000f00 */
[----:B------:R-:W-:Y:S02]  /*82e0*/  MOV R196, 0xffffffff ;  /* 0xffffffff00c47802 */ /* 0x000fe40000000f00 */
[----:B------:R-:W-:-:S02]  /*82f0*/  MOV R192, 0x8310 ;  /* 0x0000831000c07802 */ /* 0x000fc40000000f00 */
[----:B------:R-:W-:Y:S05]  /*8300*/  CALL.REL.NOINC `($__internal_134_$__cuda_sm70_shflsync_bfly_p) ;  /* 0x000002f000007944 */ /* 0x000fea0003c00000 */
[----:B------:R-:W-:Y:S01]  /*8310*/  FADD.FTZ R216, R195, R216 ;  /* 0x000000d8c3d87221 */ /* 0x000fe20000010000 */
[----:B------:R-:W-:Y:S01]  /*8320*/  MOV R197, 0x1f ;  /* 0x0000001f00c57802 */ /* 0x000fe20000000f00 */
[----:B-1----:R-:W-:Y:S01]  /*8330*/  FADD.FTZ R215, R215, R194 ;  /* 0x000000c2d7d77221 */ /* 0x002fe20000010000 */
[----:B------:R-:W-:Y:S01]  /*8340*/  HFMA2.MMA R194, -RZ, RZ, 0, 2.384185791015625e-07 ;  /* 0x00000004ffc27435 */ /* 0x000fe200000001ff */
[----:B------:R-:W-:-:S02]  /*8350*/  MOV R196, 0xffffffff ;  /* 0xffffffff00c47802 */ /* 0x000fc40000000f00 */
[----:B------:R-:W-:Y:S02]  /*8360*/  MOV R193, R216 ;  /* 0x000000d800c17202 */ /* 0x000fe40000000f00 */
[----:B------:R-:W-:Y:S02]  /*8370*/  MOV R192, 0x8390 ;  /* 0x0000839000c07802 */ /* 0x000fe40000000f00 */
[----:B------:R-:W-:Y:S05]  /*8380*/  CALL.REL.NOINC `($__internal_134_$__cuda_sm70_shflsync_bfly_p) ;  /* 0x0000027000007944 */ /* 0x000fea0003c00000 */
[----:B-1----:R-:W-:Y:S01]  /*8390*/  MOV R195, R194 ;  /* 0x000000c200c37202 */ /* 0x002fe20000000f00 */
[----:B------:R-:W-:Y:S01]  /*83a0*/  HFMA2.MMA R194, -RZ, RZ, 0, 2.384185791015625e-07 ;  /* 0x00000004ffc27435 */ /* 0x000fe200000001ff */
        /* <DEDUP_REMOVED lines=8> */
[----:B------:R-:W-:Y:S01]  /*8430*/  HFMA2.MMA R194, -RZ, RZ, 0, 4.76837158203125e-07 ;  /* 0x00000008ffc27435 */ /* 0x000fe200000001ff */
[----:B------:R-:W-:-:S02]  /*8440*/  MOV R196, 0xffffffff ;  /* 0xffffffff00c47802 */ /* 0x000fc40000000f00 */
[----:B------:R-:W-:Y:S02]  /*8450*/  MOV R193, R216 ;  /* 0x000000d800c17202 */ /* 0x000fe40000000f00 */
[----:B------:R-:W-:Y:S02]  /*8460*/  MOV R192, 0x8480 ;  /* 0x0000848000c07802 */ /* 0x000fe40000000f00 */
[----:B------:R-:W-:Y:S05]  /*8470*/  CALL.REL.NOINC `($__internal_134_$__cuda_sm70_shflsync_bfly_p) ;  /* 0x0000018000007944 */ /* 0x000fea0003c00000 */
[----:B-1----:R-:W-:Y:S01]  /*8480*/  MOV R195, R194 ;  /* 0x000000c200c37202 */ /* 0x002fe20000000f00 */
[----:B------:R-:W-:Y:S01]  /*8490*/  HFMA2.MMA R194, -RZ, RZ, 0, 4.76837158203125e-07 ;  /* 0x00000008ffc27435 */ /* 0x000fe200000001ff */
        /* <DEDUP_REMOVED lines=8> */
[----:B------:R-:W-:Y:S01]  /*8520*/  HFMA2.MMA R194, -RZ, RZ, 0, 9.5367431640625e-07 ;  /* 0x00000010ffc27435 */ /* 0x000fe200000001ff */
[----:B------:R-:W-:-:S02]  /*8530*/  MOV R196, 0xffffffff ;  /* 0xffffffff00c47802 */ /* 0x000fc40000000f00 */
[----:B------:R-:W-:Y:S02]  /*8540*/  MOV R193, R216 ;  /* 0x000000d800c17202 */ /* 0x000fe40000000f00 */
[----:B------:R-:W-:Y:S02]  /*8550*/  MOV R192, 0x8570 ;  /* 0x0000857000c07802 */ /* 0x000fe40000000f00 */
[----:B------:R-:W-:Y:S05]  /*8560*/  CALL.REL.NOINC `($__internal_134_$__cuda_sm70_shflsync_bfly_p) ;  /* 0x0000009000007944 */ /* 0x000fea0003c00000 */
[----:B-1----:R-:W-:Y:S01]  /*8570*/  MOV R195, R194 ;  /* 0x000000c200c37202 */ /* 0x002fe20000000f00 */
[----:B------:R-:W-:Y:S01]  /*8580*/  HFMA2.MMA R194, -RZ, RZ, 0, 9.5367431640625e-07 ;  /* 0x00000010ffc27435 */ /* 0x000fe200000001ff */
[----:B------:R-:W-:Y:S02]  /*8590*/  MOV R193, R215 ;  /* 0x000000d700c17202 */ /* 0x000fe40000000f00 */
[----:B------:R-:W-:Y:S02]  /*85a0*/  MOV R197, 0x1f ;  /* 0x0000001f00c57802 */ /* 0x000fe40000000f00 */
[----:B------:R-:W-:Y:S02]  /*85b0*/  MOV R196, 0xffffffff ;  /* 0xffffffff00c47802 */ /* 0x000fe40000000f00 */
[----:B------:R-:W-:-:S02]  /*85c0*/  MOV R192, 0x85e0 ;  /* 0x000085e000c07802 */ /* 0x000fc40000000f00 */
[----:B------:R-:W-:Y:S05]  /*85d0*/  CALL.REL.NOINC `($__internal_134_$__cuda_sm70_shflsync_bfly_p) ;  /* 0x0000002000007944 */ /* 0x000fea0003c00000 */
[----:B-1----:R-:W-:Y:S01]  /*85e0*/  MOV R192, R194 ;  /* 0x000000c200c07202 */ /* 0x002fe20000000f00 */
[----:B------:R-:W-:Y:S05]  /*85f0*/  BRA `(.L_x_10137) ;  /* 0xffffad1000007947 */ /* 0x000fea000383ffff */
        .weak           $__internal_134_$__cuda_sm70_shflsync_bfly_p
        .type           $__internal_134_$__cuda_sm70_shflsync_bfly_p,@function
        .size           $__internal_134_$__cuda_sm70_shflsync_bfly_p,(.L_x_15016 - $__internal_134_$__cuda_sm70_shflsync_bfly_p)
$__internal_134_$__cuda_sm70_shflsync_bfly_p:
[----:B------:R-:W-:Y:S04]  /*8600*/  WARPSYNC R196 ;  /* 0x000000c400007348 */ /* 0x000fe80003800000 */
[----:B------:R0:W1:Y:S02]  /*8610*/  SHFL.BFLY PT, R194, R193, R194, R197 ;  /* 0x0c0000c2c1c27389 */ /* 0x00006400000e00c5 */
[----:B0-----:R-:W-:-:S06]  /*8620*/  HFMA2.MMA R193, -RZ, RZ, 0, 0 ;  /* 0x00000000ffc17435 */ /* 0x001fcc00000001ff */
[----:B------:R-:W-:Y:S05]  /*8630*/  RET.REL.NODEC R192 `(_ZN10layer_norm13ln_bwd_kernelINS_13Kernel_traitsI6__halfS2_fS2_fjLj1280ELj1ELj4ELj1ELj16ENS_18Kernel_traits_baseILj1280ES2_S2_fS2_fjLj128EEEEELb1ELb1ELb0ELb0EEEvNS_9BwdParamsE) ;  /* 0xffff79c0c0007950 */ /* 0x000fea0003c3ffff */
.L_x_10138:
        /* <DEDUP_REMOVED lines=12> */
.L_x_15016:


//--------------------- .text._ZN10layer_norm13ln_bwd_kernelINS_13Kernel_traitsI6__halfS2_fS2_fjLj1280ELj1ELj4ELj1ELj16ENS_18Kernel_traits_baseILj1280ES2_S2_fS2_fjLj128EEEEELb1ELb1ELb0ELb1EEEvNS_9BwdParamsE --------------------------
	.section	.text._ZN10layer_norm13ln_bwd_kernelINS_13Kernel_traitsI6__halfS2_fS2_fjLj1280ELj1ELj4ELj1ELj16ENS_18Kernel_traits_baseILj1280ES2_S2_fS2_fjLj128EEEEELb1ELb1ELb0ELb1EEEvNS_9BwdParamsE,"ax",@progbits
	.sectioninfo	@"SHI_REGISTERS=255"
	.align	128
        .global         _ZN10layer_norm13ln_bwd_kernelINS_13Kernel_traitsI6__halfS2_fS2_fjLj1280ELj1ELj4ELj1ELj16ENS_18Kernel_traits_baseILj1280ES2_S2_fS2_fjLj128EEEEELb1ELb1ELb0ELb1EEEvNS_9BwdParamsE
        .type           _ZN10layer_norm13ln_bwd_kernelINS_13Kernel_traitsI6__halfS2_fS2_fjLj1280ELj1ELj4ELj1ELj16ENS_18Kernel_traits_baseILj1280ES2_S2_fS2_fjLj128EEEEELb1ELb1ELb0ELb1EEEvNS_9BwdParamsE,@function
        .size           _ZN10layer_norm13ln_bwd_kernelINS_13Kernel_traitsI6__halfS2_fS2_fjLj1280ELj1ELj4ELj1ELj16ENS_18Kernel_traits_baseILj1280ES2_S2_fS2_fjLj128EEEEELb1ELb1ELb0ELb1EEEvNS_9BwdParamsE,(.L_x_15017 - _ZN10layer_norm13ln_bwd_kernelINS_13Kernel_traitsI6__halfS2_fS2_fjLj1280ELj1ELj4ELj1ELj16ENS_18Kernel_traits_baseILj1280ES2_S2_fS2_fjLj128EEEEELb1ELb1ELb0ELb1EEEvNS_9BwdParamsE)
        .other          _ZN10layer_norm13ln_bwd_kernelINS_13Kernel_traitsI6__halfS2_fS2_fjLj1280ELj1ELj4ELj1ELj16ENS_18Kernel_traits_baseILj1280ES2_S2_fS2_fjLj128EEEEELb1ELb1ELb0ELb1EEEvNS_9BwdParamsE,@"STO_CUDA_ENTRY STV_DEFAULT"
_ZN10layer_norm13ln_bwd_kernelINS_13Kernel_traitsI6__halfS2_fS2_fjLj1280ELj1ELj4ELj1ELj16ENS_18Kernel_traits_baseILj1280ES2_S2_fS2_fjLj128EEEEELb1ELb1ELb0ELb1EEEvNS_9BwdParamsE:
.text._ZN10layer_norm13ln_bwd_kernelINS_13Kernel_traitsI6__halfS2_fS2_fjLj1280ELj1ELj4ELj1ELj16ENS_18Kernel_traits_baseILj1280ES2_S2_fS2_fjLj128EEEEELb1ELb1ELb0ELb1EEEvNS_9BwdParamsE:
        /* <DEDUP_REMOVED lines=81> */
.L_x_10140:
        /* <DEDUP_REMOVED lines=121> */
[----:B------:R-:W-:Y:S02]  /*0ca0*/  CS2R R22, SRZ ;  /* 0x0000000000167805 */ /* 0x000fe4000001ff00 */
[----:B------:R1:W-:Y:S04]  /*0cb0*/  STL [R1+0xd4], RZ ;  /* 0x0000d4ff01007387 */ /* 0x0003e80000100800 */
[----:B------:R1:W-:Y:S04]  /*0cc0*/  STL [R1+0xd8], R0 ;  /* 0x0000d80001007387 */ /* 0x0003e80000100800 */
        /* <DEDUP_REMOVED lines=53> */
.L_x_10146:
[----:B------:R-:W0:Y:S01]  /*1020*/  S2R R102, SR_TID.X ;  /* 0x0000000000667919 */ /* 0x000e220000002100 */
[----:B------:R-:W-:Y:S01]  /*1030*/  ISETP.NE.U32.AND P0, PT, RZ, c[0x0][0x1c0], PT ;  /* 0x00007000ff007a0c */ /* 0x000fe20003f05070 */
[----:B-1----:R-:W-:Y:S01]  /*1040*/  IMAD R0, R170, c[0x0][0x168], RZ ;  /* 0x00005a00aa007a24 */ /* 0x002fe200078e02ff */
[----:B------:R-:W-:Y:S01]  /*1050*/  SHF.R.S32.HI R103, RZ, 0x1f, R170 ;  /* 0x0000001fff677819 */ /* 0x000fe200000114aa */
[----:B------:R-:W2:Y:S01]  /*1060*/  LDL R212, [R1+0x168] ;  /* 0x0001680001d47983 */ /* 0x000ea20000100800 */
[----:B------:R-:W-:-:S02]  /*1070*/  ISETP.NE.AND.EX P0, PT, RZ, c[0x0][0x1c4], PT, P0 ;  /* 0x00007100ff007a0c */ /* 0x000fc40003f05300 */
[----:B------:R-:W-:Y:S01]  /*1080*/  SHF.R.S32.HI R3, RZ, 0x1f, R0 ;  /* 0x0000001fff037819 */ /* 0x000fe20000011400 */
[----:B------:R-:W3:Y:S01]  /*1090*/  LDL R208, [R1+0x158] ;  /* 0x0001580001d07983 */ /* 0x000ee20000100800 */
[----:B------:R-:W-:Y:S02]  /*10a0*/  MOV R176, 0x4 ;  /* 0x0000000400b07802 */ /* 0x000fe40000000f00 */
        /* <DEDUP_REMOVED lines=56> */
[----:B------:R-:W-:Y:S01]  /*1430*/  MOV R0, 0x3f800000 ;  /* 0x3f80000000007802 */ /* 0x000fe20000000f00 */
[----:B------:R-:W-:Y:S01]  /*1440*/  @P0 HADD2.F32 R0, -RZ, R175.H0_H0 ;  /* 0x200000afff000230 */ /* 0x000fe20000004100 */
[----:B------:R-:W-:-:S04]  /*1450*/  ISETP.NE.U32.AND P0, PT, RZ, c[0x0][0x218], PT ;  /* 0x00008600ff007a0c */ /* 0x000fc80003f05070 */
[----:B------:R-:W-:Y:S01]  /*1460*/  ISETP.NE.AND.EX P0, PT, RZ, c[0x0][0x21c], PT, P0 ;  /* 0x00008700ff007a0c */ /* 0x000fe20003f05300 */
[C---:B------:R-:W-:Y:S02]  /*1470*/  FADD.FTZ R182, -R187.reuse, R102 ;  /* 0x00000066bbb67221 */ /* 0x040fe40000010100 */
[C---:B------:R-:W-:Y:S02]  /*1480*/  FADD.FTZ R183, -R187.reuse, R103 ;  /* 0x00000067bbb77221 */ /* 0x040fe40000010100 */
[C---:B------:R-:W-:Y:S02]  /*1490*/  FADD.FTZ R178, -R187.reuse, R110 ;  /* 0x0000006ebbb27221 */ /* 0x040fe40000010100 */
[----:B------:R-:W-:Y:S01]  /*14a0*/  FADD.FTZ R175, -R187, R111 ;  /* 0x0000006fbbaf7221 */ /* 0x000fe20000010100 */
[----:B------:R-:W-:-:S05]  /*14b0*/  HADD2.F32 R211, -RZ, R105.H0_H0 ;  /* 0x20000069ffd37230 */ /* 0x000fca0000004100 */
[----:B------:R-:W-:-:S04]  /*14c0*/  @P0 IMAD.WIDE.U32 R102, R172, R188, c[0x0][0x218] ;  /* 0x00008600ac660625 */ /* 0x000fc800078e00bc */
[----:B------:R-:W-:Y:S01]  /*14d0*/  @P0 IMAD.WIDE.U32 R110, R3, R188, c[0x0][0x218] ;  /* 0x00008600036e0625 */ /* 0x000fe200078e00bc */
[----:B-----5:R0:W5:Y:S01]  /*14e0*/  @P0 LDG.E.128 R52, [R102.64] ;  /* 0x0000000466340981 */ /* 0x020162000c1e1d00 */
[----:B------:R-:W-:-:S03]  /*14f0*/  HADD2.F32 R105, -RZ, R105.H1_H1 ;  /* 0x30000069ff697230 */ /* 0x000fc60000004100 */
[----:B------:R0:W5:Y:S01]  /*1500*/  @P0 LDG.E.128 R56, [R102.64+0x10] ;  /* 0x0000100466380981 */ /* 0x000162000c1e1d00 */
[----:B------:R-:W-:-:S03]  /*1510*/  FADD.FTZ R181, -R187, R101 ;  /* 0x00000065bbb57221 */ /* 0x000fc60000010100 */
[----:B------:R1:W5:Y:S04]  /*1520*/  @P0 LDG.E.128 R84, [R110.64] ;  /* 0x000000046e540981 */ /* 0x000368000c1e1d00 */
[----:B------:R1:W5:Y:S01]  /*1530*/  @P0 LDG.E.128 R88, [R110.64+0x10] ;  /* 0x000010046e580981 */ /* 0x000362000c1e1d00 */
[----:B0-----:R-:W-:Y:S01]  /*1540*/  @P0 IMAD.WIDE.U32 R102, R173, R188, c[0x0][0x218] ;  /* 0x00008600ad660625 */ /* 0x001fe200078e00bc */
[----:B------:R-:W-:-:S03]  /*1550*/  HADD2.F32 R210, -RZ, R104.H1_H1 ;  /* 0x30000068ffd27230 */ /* 0x000fc60000004100 */
        /* <DEDUP_REMOVED lines=13> */
[--C-:B------:R-:W-:Y:S01]  /*1630*/  HADD2.F32 R203, -RZ, R144.reuse.H0_H0 ;  /* 0x20000090ffcb7230 */ /* 0x100fe20000004100 */
[C---:B------:R-:W-:Y:S01]  /*1640*/  FADD.FTZ R184, -R187.reuse, R108 ;  /* 0x0000006cbbb87221 */ /* 0x040fe20000010100 */
[----:B------:R-:W4:Y:S01]  /*1650*/  LDL R105, [R1+0x134] ;  /* 0x0001340001697983 */ /* 0x000f220000100800 */
        /* <DEDUP_REMOVED lines=24> */
[----:B0-----:R-:W-:Y:S01]  /*17e0*/  FMUL.FTZ R103, R2, R181 ;  /* 0x000000b502677220 */ /* 0x001fe20000410000 */
[--C-:B------:R-:W-:Y:S01]  /*17f0*/  HADD2.F32 R191, -RZ, R149.reuse.H0_H0 ;  /* 0x20000095ffbf7230 */ /* 0x100fe20000004100 */
[----:B------:R-:W-:Y:S01]  /*1800*/  FADD.FTZ R225, R210, R225 ;  /* 0x000000e1d2e17221 */ /* 0x000fe20000010000 */
[----:B------:R-:W-:Y:S02]  /*1810*/  HADD2.F32 R146, -RZ, R149.H1_H1 ;  /* 0x30000095ff927230 */ /* 0x000fe40000004100 */
[----:B------:R-:W-:Y:S02]  /*1820*/  HADD2.F32 R209, -RZ, R104.H0_H0 ;  /* 0x20000068ffd17230 */ /* 0x000fe40000004100 */
[----:B------:R-:W-:-:S02]  /*1830*/  HADD2.F32 R218, -RZ, R158.H0_H0 ;  /* 0x2000009effda7230 */ /* 0x000fc40000004100 */
[----:B------:R-:W-:Y:S01]  /*1840*/  HADD2.F32 R217, -RZ, R158.H1_H1 ;  /* 0x3000009effd97230 */ /* 0x000fe20000004100 */
[----:B------:R-:W-:Y:S01]  /*1850*/  FMUL.FTZ R110, R2, R182 ;  /* 0x000000b6026e7220 */ /* 0x000fe20000410000 */
[--C-:B------:R-:W-:Y:S02]  /*1860*/  HADD2.F32 R145, -RZ, R150.reuse.H0_H0 ;  /* 0x20000096ff917230 */ /* 0x100fe40000004100 */
[----:B------:R-:W-:Y:S01]  /*1870*/  HADD2.F32 R144, -RZ, R150.H1_H1 ;  /* 0x30000096ff907230 */ /* 0x000fe20000004100 */
[----:B------:R-:W-:Y:S01]  /*1880*/  FFMA.FTZ R4, R103, R210, R4 ;  /* 0x000000d267047223 */ /* 0x000fe20000010004 */
[--C-:B------:R-:W-:Y:S01]  /*1890*/  HADD2.F32 R149, -RZ, R153.reuse.H0_H0 ;  /* 0x20000099ff957230 */ /* 0x100fe20000004100 */
[----:B------:R-:W4:Y:S01]  /*18a0*/  LDL R158, [R1+0x148] ;  /* 0x00014800019e7983 */ /* 0x000f220000100800 */
[----:B------:R-:W-:Y:S02]  /*18b0*/  HADD2.F32 R150, -RZ, R153.H1_H1 ;  /* 0x30000099ff967230 */ /* 0x000fe40000004100 */
[--C-:B------:R-:W-:Y:S01]  /*18c0*/  HADD2.F32 R104, -RZ, R106.reuse.H0_H0 ;  /* 0x2000006aff687230 */ /* 0x100fe20000004100 */
[----:B------:R-:W4:Y:S01]  /*18d0*/  LDL R153, [R1+0x14c] ;  /* 0x00014c0001997983 */ /* 0x000f220000100800 */
[----:B------:R-:W-:Y:S01]  /*18e0*/  HADD2.F32 R106, -RZ, R106.H1_H1 ;  /* 0x3000006aff6a7230 */ /* 0x000fe20000004100 */
        /* <DEDUP_REMOVED lines=18> */
[----:B------:R-:W-:Y:S01]  /*1a10*/  HADD2.F32 R189, -RZ, R148.H0_H0 ;  /* 0x20000094ffbd7230 */ /* 0x000fe20000004100 */
[----:B------:R-:W-:Y:S02]  /*1a20*/  FMUL.FTZ R138, R138, R104 ;  /* 0x000000688a8a7220 */ /* 0x000fe40000410000 */
[C---:B------:R-:W-:Y:S01]  /*1a30*/  FMUL.FTZ R185, R2.reuse, R185 ;  /* 0x000000b902b97220 */ /* 0x040fe20000410000 */
[----:B------:R-:W4:Y:S01]  /*1a40*/  LDL R104, [R1+0x144] ;  /* 0x0001440001687983 */ /* 0x000f220000100800 */
[----:B------:R-:W-:Y:S01]  /*1a50*/  HADD2.F32 R101, -RZ, R107.H0_H0 ;  /* 0x2000006bff657230 */ /* 0x000fe20000004100 */
[C---:B------:R-:W-:Y:S01]  /*1a60*/  FMUL.FTZ R205, R2.reuse, R205 ;  /* 0x000000cd02cd7220 */ /* 0x040fe20000410000 */
[--C-:B------:R-:W-:Y:S01]  /*1a70*/  HADD2.F32 R219, -RZ, R157.reuse.H0_H0 ;  /* 0x2000009dffdb7230 */ /* 0x100fe20000004100 */
[----:B------:R-:W-:Y:S01]  /*1a80*/  FADD.FTZ R244, R189, R244 ;  /* 0x000000f4bdf47221 */ /* 0x000fe20000010000 */
[----:B------:R-:W-:Y:S01]  /*1a90*/  HADD2.F32 R220, -RZ, R157.H1_H1 ;  /* 0x3000009dffdc7230 */ /* 0x000fe20000004100 */
[----:B------:R-:W-:Y:S01]  /*1aa0*/  FFMA.FTZ R21, R185, R189, R21 ;  /* 0x000000bdb9157223 */ /* 0x000fe20000010015 */
[----:B------:R-:W-:Y:S01]  /*1ab0*/  HADD2.F32 R107, -RZ, R107.H1_H1 ;  /* 0x3000006bff6b7230 */ /* 0x000fe20000004100 */
[----:B------:R-:W4:Y:S01]  /*1ac0*/  LDL R157, [R1+0x140] ;  /* 0x00014000019d7983 */ /* 0x000f220000100800 */
[--C-:B------:R-:W-:Y:S01]  /*1ad0*/  HADD2.F32 R228, -RZ, R155.reuse.H0_H0 ;  /* 0x2000009bffe47230 */ /* 0x100fe20000004100 */
[C---:B------:R-:W-:Y:S01]  /*1ae0*/  FMUL.FTZ R141, R2.reuse, R175 ;  /* 0x000000af028d7220 */ /* 0x040fe20000410000 */
[----:B------:R-:W-:Y:S01]  /*1af0*/  HADD2.F32 R227, -RZ, R155.H1_H1 ;  /* 0x3000009bffe37230 */ /* 0x000fe20000004100 */
[----:B------:R-:W-:Y:S01]  /*1b00*/  FMUL.FTZ R204, R2, R204 ;  /* 0x000000cc02cc7220 */ /* 0x000fe20000410000 */
[----:B------:R-:W4:Y:S01]  /*1b10*/  LDL R155, [R1+0x154] ;  /* 0x00015400019b7983 */ /* 0x000f220000100800 */
[----:B------:R-:W-:Y:S01]  /*1b20*/  FADD.FTZ R238, R201, R238 ;  /* 0x000000eec9ee7221 */ /* 0x000fe20000010000 */
[--C-:B------:R-:W-:Y:S01]  /*1b30*/  HADD2.F32 R221, -RZ, R156.reuse.H0_H0 ;  /* 0x2000009cffdd7230 */ /* 0x100fe20000004100 */
[----:B------:R-:W-:Y:S01]  /*1b40*/  FFMA.FTZ R15, R205, R201, R15 ;  /* 0x000000c9cd0f7223 */ /* 0x000fe2000001000f */
[----:B------:R-:W-:Y:S01]  /*1b50*/  HADD2.F32 R222, -RZ, R156.H1_H1 ;  /* 0x3000009cffde7230 */ /* 0x000fe20000004100 */
[----:B------:R-:W-:Y:S01]  /*1b60*/  FADD.FTZ R233, R107, R233 ;  /* 0x000000e96be97221 */ /* 0x000fe20000010000 */
[----:B------:R-:W4:Y:S01]  /*1b70*/  LDL R156, [R1+0x13c] ;  /* 0x00013c00019c7983 */ /* 0x000f220000100800 */
[----:B------:R-:W-:-:S02]  /*1b80*/  FFMA.FTZ R10, R141, R107, R10 ;  /* 0x0000006b8d0a7223 */ /* 0x000fc4000001000a */
[----:B------:R-:W-:Y:S02]  /*1b90*/  FMUL.FTZ R208, R208, R107 ;  /* 0x0000006bd0d07220 */ /* 0x000fe40000410000 */
[----:B------:R-:W-:Y:S01]  /*1ba0*/  FMUL.FTZ R102, R2, R180 ;  /* 0x000000b402667220 */ /* 0x000fe20000410000 */
[----:B------:R-:W4:Y:S01]  /*1bb0*/  LDL R107, [R1+0x120] ;  /* 0x00012000016b7983 */ /* 0x000f220000100800 */
[----:B------:R-:W-:Y:S02]  /*1bc0*/  FADD.FTZ R237, R187, R237 ;  /* 0x000000edbbed7221 */ /* 0x000fe40000010000 */
[----:B------:R-:W-:Y:S02]  /*1bd0*/  FFMA.FTZ R14, R204, R187, R14 ;  /* 0x000000bbcc0e7223 */ /* 0x000fe4000001000e */
[----:B------:R-:W-:Y:S02]  /*1be0*/  FMUL.FTZ R193, R2, R193 ;  /* 0x000000c102c17220 */ /* 0x000fe40000410000 */
[----:B------:R-:W-:Y:S01]  /*1bf0*/  FADD.FTZ R240, R195, R240 ;  /* 0x000000f0c3f07221 */ /* 0x000fe20000010000 */
[----:B------:R-:W-:Y:S01]  /*1c00*/  HADD2.F32 R143, -RZ, R151.H0_H0 ;  /* 0x20000097ff8f7230 */ /* 0x000fe20000004100 */
[----:B------:R-:W-:-:S02]  /*1c10*/  FADD.FTZ R246, R191, R246 ;  /* 0x000000f6bff67221 */ /* 0x000fc40000010000 */
[C---:B------:R-:W-:Y:S01]  /*1c20*/  FMUL.FTZ R207, R2.reuse, R207 ;  /* 0x000000cf02cf7220 */ /* 0x040fe20000410000 */
[----:B------:R-:W-:Y:S01]  /*1c30*/  HADD2.F32 R199, -RZ, R147.H0_H0 ;  /* 0x20000093ffc77230 */ /* 0x000fe20000004100 */
[----:B------:R-:W-:Y:S01]  /*1c40*/  FADD.FTZ R226, R209, R226 ;  /* 0x000000e2d1e27221 */ /* 0x000fe20000010000 */
[----:B------:R-:W-:Y:S01]  /*1c50*/  HADD2.F32 R190, -RZ, R148.H1_H1 ;  /* 0x30000094ffbe7230 */ /* 0x000fe20000004100 */
[C---:B------:R-:W-:Y:S02]  /*1c60*/  FMUL.FTZ R194, R2.reuse, R194 ;  /* 0x000000c202c27220 */ /* 0x040fe40000410000 */
[----:B------:R-:W-:Y:S01]  /*1c70*/  FADD.FTZ R239, R197, R239 ;  /* 0x000000efc5ef7221 */ /* 0x000fe20000010000 */
[--C-:B------:R-:W-:Y:S01]  /*1c80*/  HADD2.F32 R214, -RZ, R159.reuse.H0_H0 ;  /* 0x2000009fffd67230 */ /* 0x100fe20000004100 */
[----:B------:R-:W-:Y:S01]  /*1c90*/  FADD.FTZ R236, R203, R236 ;  /* 0x000000eccbec7221 */ /* 0x000fe20000010000 */
[----:B------:R-:W-:Y:S01]  /*1ca0*/  HADD2.F32 R213, -RZ, R159.H1_H1 ;  /* 0x3000009fffd57230 */ /* 0x000fe20000004100 */
[C---:B------:R-:W-:Y:S01]  /*1cb0*/  FMUL.FTZ R196, R2.reuse, R196 ;  /* 0x000000c402c47220 */ /* 0x040fe20000410000 */
[----:B------:R-:W4:Y:S01]  /*1cc0*/  LDL R159, [R1+0x150] ;  /* 0x00015000019f7983 */ /* 0x000f220000100800 */
[----:B------:R-:W-:-:S02]  /*1cd0*/  FMUL.FTZ R186, R2, R186 ;  /* 0x000000ba02ba7220 */ /* 0x000fc40000410000 */
[C---:B------:R-:W-:Y:S02]  /*1ce0*/  FMUL.FTZ R183, R2.reuse, R215 ;  /* 0x000000d702b77220 */ /* 0x040fe40000410000 */
[----:B------:R-:W-:Y:S01]  /*1cf0*/  FMUL.FTZ R206, R2, R206 ;  /* 0x000000ce02ce7220 */ /* 0x000fe20000410000 */
[----:B------:R-:W-:Y:S01]  /*1d00*/  HADD2.F32 R200, -RZ, R147.H1_H1 ;  /* 0x30000093ffc87230 */ /* 0x000fe20000004100 */
[----:B------:R-:W-:Y:S02]  /*1d10*/  FADD.FTZ R235, R202, R235 ;  /* 0x000000ebcaeb7221 */ /* 0x000fe40000010000 */
[----:B------:R-:W-:Y:S01]  /*1d20*/  FMUL.FTZ R198, R2, R198 ;  /* 0x000000c602c67220 */ /* 0x000fe20000410000 */
[----:B------:R-:W-:Y:S01]  /*1d30*/  MOV R116, 0x8 ;  /* 0x0000000800747802 */ /* 0x000fe20000000f00 */
[----:B------:R-:W-:Y:S01]  /*1d40*/  FMUL.FTZ R189, R105, R189 ;  /* 0x000000bd69bd7220 */ /* 0x000fe20000410000 */
[----:B------:R0:W5:Y:S04]  /*1d50*/  @P0 LDG.E.128 R76, [R108.64] ;  /* 0x000000046c4c0981 */ /* 0x000168000c1e1d00 */
[----:B------:R-:W4:Y:S01]  /*1d60*/  LDL R105, [R1+0x11c] ;  /* 0x00011c0001697983 */ /* 0x000f220000100800 */
[----:B------:R-:W-:-:S02]  /*1d70*/  FADD.FTZ R248, R145, R248 ;  /* 0x000000f891f87221 */ /* 0x000fc40000010000 */
[----:B------:R-:W-:Y:S01]  /*1d80*/  FMUL.FTZ R182, R2, R216 ;  /* 0x000000d802b67220 */ /* 0x000fe20000410000 */
[----:B------:R0:W5:Y:S01]  /*1d90*/  @P0 LDG.E.128 R80, [R108.64+0x10] ;  /* 0x000010046c500981 */ /* 0x000162000c1e1d00 */
[----:B------:R-:W-:Y:S02]  /*1da0*/  FMUL.FTZ R175, R158, R187 ;  /* 0x000000bb9eaf7220 */ /* 0x000fe40000410000 */
[----:B------:R-:W-:Y:S02]  /*1db0*/  FMUL.FTZ R187, R2, R122 ;  /* 0x0000007a02bb7220 */ /* 0x000fe40000410000 */
[----:B------:R-:W-:Y:S02]  /*1dc0*/  FMUL.FTZ R201, R153, R201 ;  /* 0x000000c999c97220 */ /* 0x000fe40000410000 */
[----:B------:R-:W4:Y:S01]  /*1dd0*/  LDL R153, [R1+0x130] ;  /* 0x0001300001997983 */ /* 0x000f220000100800 */
[-C--:B------:R-:W-:Y:S02]  /*1de0*/  FFMA.FTZ R23, R187, R191.reuse, R23 ;  /* 0x000000bfbb177223 */ /* 0x080fe40000010017 */
[----:B--2---:R-:W-:-:S02]  /*1df0*/  FMUL.FTZ R191, R106, R191 ;  /* 0x000000bf6abf7220 */ /* 0x004fc40000410000 */
[----:B------:R-:W2:Y:S01]  /*1e00*/  LDL R106, [R1+0x118] ;  /* 0x00011800016a7983 */ /* 0x000ea20000100800 */
[-C--:B------:R-:W-:Y:S02]  /*1e10*/  FFMA.FTZ R5, R102, R209.reuse, R5 ;  /* 0x000000d166057223 */ /* 0x080fe40000010005 */
[----:B------:R-:W-:Y:S02]  /*1e20*/  FMUL.FTZ R209, R139, R209 ;  /* 0x000000d18bd17220 */ /* 0x000fe40000410000 */
[----:B------:R-:W-:Y:S02]  /*1e30*/  FMUL.FTZ R139, R2, R178 ;  /* 0x000000b2028b7220 */ /* 0x000fe40000410000 */
[----:B------:R-:W-:Y:S02]  /*1e40*/  FFMA.FTZ R17, R193, R195, R17 ;  /* 0x000000c3c1117223 */ /* 0x000fe40000010011 */
[----:B------:R-:W-:Y:S02]  /*1e50*/  FADD.FTZ R234, R101, R234 ;  /* 0x000000ea65ea7221 */ /* 0x000fe40000010000 */
[----:B------:R-:W-:-:S02]  /*1e60*/  FFMA.FTZ R11, R139, R101, R11 ;  /* 0x000000658b0b7223 */ /* 0x000fc4000001000b */
[----:B---3--:R-:W-:Y:S02]  /*1e70*/  FMUL.FTZ R142, R188, R101 ;  /* 0x00000065bc8e7220 */ /* 0x008fe40000410000 */
[----:B------:R-:W3:Y:S01]  /*1e80*/  LDL R101, [R1+0x124] ;  /* 0x0001240001657983 */ /* 0x000ee20000100800 */
[----:B----4-:R-:W-:-:S03]  /*1e90*/  FMUL.FTZ R195, R104, R195 ;  /* 0x000000c368c37220 */ /* 0x010fc60000410000 */
[----:B------:R-:W4:Y:S01]  /*1ea0*/  LDL R104, [R1+0x128] ;  /* 0x0001280001687983 */ /* 0x000f220000100800 */
[----:B------:R-:W-:Y:S02]  /*1eb0*/  FFMA.FTZ R16, R194, R197, R16 ;  /* 0x000000c5c2107223 */ /* 0x000fe40000010010 */
[----:B------:R-:W-:Y:S02]  /*1ec0*/  FFMA.FTZ R13, R207, R203, R13 ;  /* 0x000000cbcf0d7223 */ /* 0x000fe4000001000d */
[----:B------:R-:W-:Y:S02]  /*1ed0*/  FMUL.FTZ R197, R157, R197 ;  /* 0x000000c59dc57220 */ /* 0x000fe40000410000 */
[----:B------:R-:W-:Y:S02]  /*1ee0*/  FMUL.FTZ R188, R2, R123 ;  /* 0x0000007b02bc7220 */ /* 0x000fe40000410000 */
[----:B------:R-:W4:Y:S01]  /*1ef0*/  LDL R123, [R1+0x114] ;  /* 0x00011400017b7983 */ /* 0x000f220000100800 */
[----:B------:R-:W-:-:S03]  /*1f00*/  FMUL.FTZ R203, R155, R203 ;  /* 0x000000cb9bcb7220 */ /* 0x000fc60000410000 */
[----:B------:R-:W4:Y:S01]  /*1f10*/  LDL R155, [R1+0x138] ;  /* 0x00013800019b7983 */ /* 0x000f220000100800 */
[----:B------:R-:W-:Y:S02]  /*1f20*/  FADD.FTZ R242, R199, R242 ;  /* 0x000000f2c7f27221 */ /* 0x000fe40000010000 */
[-C--:B------:R-:W-:Y:S02]  /*1f30*/  FFMA.FTZ R19, R196, R199.reuse, R19 ;  /* 0x000000c7c4137223 */ /* 0x080fe40000010013 */
[----:B------:R-:W-:Y:S02]  /*1f40*/  FADD.FTZ R243, R190, R243 ;  /* 0x000000f3bef37221 */ /* 0x000fe40000010000 */
[----:B------:R-:W-:Y:S02]  /*1f50*/  FFMA.FTZ R20, R186, R190, R20 ;  /* 0x000000beba147223 */ /* 0x000fe40000010014 */
[----:B------:R-:W-:Y:S01]  /*1f60*/  FMUL.FTZ R199, R156, R199 ;  /* 0x000000c79cc77220 */ /* 0x000fe20000410000 */
[----:B------:R-:W-:Y:S01]  /*1f70*/  HADD2.F32 R151, -RZ, R151.H1_H1 ;  /* 0x30000097ff977230 */ /* 0x000fe20000004100 */
        /* <DEDUP_REMOVED lines=9> */
[----:B------:R-:W-:Y:S02]  /*2010*/  FMUL.FTZ R180, R2, R192 ;  /* 0x000000c002b47220 */ /* 0x000fe40000410000 */
[----:B---3--:R-:W-:Y:S02]  /*2020*/  FMUL.FTZ R181, R101, R145 ;  /* 0x0000009165b57220 */ /* 0x008fe40000410000 */
[----:B------:R-:W-:Y:S02]  /*2030*/  FFMA.FTZ R101, R102, R209, RZ ;  /* 0x000000d166657223 */ /* 0x000fe400000100ff */
[----:B----4-:R-:W-:Y:S02]  /*2040*/  FMUL.FTZ R192, R104, R146 ;  /* 0x0000009268c07220 */ /* 0x010fe40000410000 */
[----:B------:R-:W-:Y:S02]  /*2050*/  FADD.FTZ R104, RZ, R209 ;  /* 0x000000d1ff687221 */ /* 0x000fe40000010000 */
        /* <DEDUP_REMOVED lines=13> */
[----:B------:R-:W-:Y:S01]  /*2130*/  FADD.FTZ R104, R104, R208 ;  /* 0x000000d068687221 */ /* 0x000fe20000010000 */
[----:B------:R-:W-:Y:S01]  /*2140*/  HADD2.F32 R147, -RZ, R152.H0_H0 ;  /* 0x20000098ff937230 */ /* 0x000fe20000004100 */
[----:B------:R-:W-:Y:S02]  /*2150*/  FADD.FTZ R250, R143, R250 ;  /* 0x000000fa8ffa7221 */ /* 0x000fe40000010000 */
[----:B------:R-:W-:Y:S02]  /*2160*/  FFMA.FTZ R27, R183, R143, R27 ;  /* 0x0000008fb71b7223 */ /* 0x000fe4000001001b */
[----:B------:R-:W-:Y:S02]  /*2170*/  FFMA.FTZ R12, R206, R202, R12 ;  /* 0x000000cace0c7223 */ /* 0x000fe4000001000c */
[----:B------:R-:W-:Y:S02]  /*2180*/  FMUL.FTZ R143, R2, R124 ;  /* 0x0000007c028f7220 */ /* 0x000fe40000410000 */
[----:B------:R-:W-:-:S02]  /*2190*/  FMUL.FTZ R202, R159, R202 ;  /* 0x000000ca9fca7220 */ /* 0x000fc40000410000 */
[----:B------:R-:W-:Y:S02]  /*21a0*/  FADD.FTZ R104, R104, R203 ;  /* 0x000000cb68687221 */ /* 0x000fe40000010000 */
[----:B------:R-:W-:Y:S02]  /*21b0*/  FFMA.FTZ R101, R207, R203, R101 ;  /* 0x000000cbcf657223 */ /* 0x000fe40000010065 */
[----:B------:R-:W-:Y:S02]  /*21c0*/  FFMA.FTZ R25, R180, R145, R25 ;  /* 0x00000091b4197223 */ /* 0x000fe40000010019 */
[C---:B------:R-:W-:Y:S02]  /*21d0*/  FMUL.FTZ R184, R2.reuse, R127 ;  /* 0x0000007f02b87220 */ /* 0x040fe40000410000 */
[----:B------:R-:W3:Y:S01]  /*21e0*/  LDL.LU R127, [R1+0xc] ;  /* 0x00000c00017f7983 */ /* 0x000ee20000300800 */
[----:B------:R-:W-:Y:S02]  /*21f0*/  FMUL.FTZ R145, R2, R125 ;  /* 0x0000007d02917220 */ /* 0x000fe40000410000 */
[----:B------:R-:W-:Y:S01]  /*2200*/  FADD.FTZ R252, R147, R252 ;  /* 0x000000fc93fc7221 */ /* 0x000fe20000010000 */
[----:B------:R-:W4:Y:S01]  /*2210*/  LDL R125, [R1+0x104] ;  /* 0x00010400017d7983 */ /* 0x000f220000100800 */
[----:B------:R-:W-:Y:S01]  /*2220*/  FFMA.FTZ R29, R143, R147, R29 ;  /* 0x000000938f1d7223 */ /* 0x000fe2000001001d */
[----:B------:R-:W-:Y:S01]  /*2230*/  HADD2.F32 R148, -RZ, R152.H1_H1 ;  /* 0x30000098ff947230 */ /* 0x000fe20000004100 */
[----:B------:R-:W-:Y:S01]  /*2240*/  FADD.FTZ R104, R104, R202 ;  /* 0x000000ca68687221 */ /* 0x000fe20000010000 */
[----:B------:R-:W4:Y:S01]  /*2250*/  LDL.LU R124, [R1+0x8] ;  /* 0x00000800017c7983 */ /* 0x000f220000300800 */
[----:B------:R-:W-:-:S02]  /*2260*/  FFMA.FTZ R101, R206, R202, R101 ;  /* 0x000000cace657223 */ /* 0x000fc40000010065 */
[----:B------:R-:W-:Y:S02]  /*2270*/  FMUL.FTZ R147, R123, R147 ;  /* 0x000000937b937220 */ /* 0x000fe40000410000 */
[----:B------:R-:W-:Y:S01]  /*2280*/  FADD.FTZ R245, R146, R245 ;  /* 0x000000f592f57221 */ /* 0x000fe20000010000 */
[----:B------:R-:W4:Y:S01]  /*2290*/  LDL R123, [R1+0x100] ;  /* 0x00010000017b7983 */ /* 0x000f220000100800 */
[----:B------:R-:W-:Y:S02]  /*22a0*/  FADD.FTZ R122, R149, R122 ;  /* 0x0000007a957a7221 */ /* 0x000fe40000010000 */
[----:B------:R-:W-:Y:S02]  /*22b0*/  FFMA.FTZ R22, R188, R146, R22 ;  /* 0x00000092bc167223 */ /* 0x000fe40000010016 */
[----:B------:R-:W-:Y:S01]  /*22c0*/  FADD.FTZ R247, R144, R247 ;  /* 0x000000f790f77221 */ /* 0x000fe20000010000 */
[----:B------:R1:W-:Y:S01]  /*22d0*/  STL [R1+0x4], R122 ;  /* 0x0000047a01007387 */ /* 0x0003e20000100800 */
[----:B------:R-:W-:-:S02]  /*22e0*/  FFMA.FTZ R24, R182, R144, R24 ;  /* 0x00000090b6187223 */ /* 0x000fc40000010018 */
[C---:B------:R-:W-:Y:S02]  /*22f0*/  FMUL.FTZ R144, R2.reuse, R129 ;  /* 0x0000008102907220 */ /* 0x040fe40000410000 */
[----:B------:R-:W-:Y:S02]  /*2300*/  FMUL.FTZ R146, R2, R131 ;  /* 0x0000008302927220 */ /* 0x000fe40000410000 */
[----:B------:R-:W-:Y:S02]  /*2310*/  FADD.FTZ R104, R104, R201 ;  /* 0x000000c968687221 */ /* 0x000fe40000010000 */
[----:B------:R-:W-:Y:S01]  /*2320*/  FFMA.FTZ R101, R205, R201, R101 ;  /* 0x000000c9cd657223 */ /* 0x000fe20000010065 */
[----:B-1----:R-:W4:Y:S01]  /*2330*/  LDL.LU R122, [R1+0x14] ;  /* 0x00001400017a7983 */ /* 0x002f220000300800 */
[----:B------:R-:W-:Y:S02]  /*2340*/  FADD.FTZ R251, R148, R251 ;  /* 0x000000fb94fb7221 */ /* 0x000fe40000010000 */
[----:B------:R-:W-:-:S02]  /*2350*/  FFMA.FTZ R28, R144, R148, R28 ;  /* 0x00000094901c7223 */ /* 0x000fc4000001001c */
[----:B------:R-:W-:Y:S02]  /*2360*/  FFMA.FTZ R30, R146, R150, R30 ;  /* 0x00000096921e7223 */ /* 0x000fe4000001001e */
[----:B------:R-:W-:Y:S02]  /*2370*/  FMUL.FTZ R148, R105, R148 ;  /* 0x0000009469947220 */ /* 0x000fe40000410000 */
[----:B------:R-:W-:Y:S02]  /*2380*/  FADD.FTZ R104, R104, R175 ;  /* 0x000000af68687221 */ /* 0x000fe40000010000 */
[----:B------:R-:W-:Y:S02]  /*2390*/  FFMA.FTZ R105, R204, R175, R101 ;  /* 0x000000afcc697223 */ /* 0x000fe40000010065 */
[----:B------:R-:W-:Y:S02]  /*23a0*/  FADD.FTZ R101, R104, R195 ;  /* 0x000000c368657221 */ /* 0x000fe40000010000 */
[----:B------:R-:W-:-:S02]  /*23b0*/  FFMA.FTZ R104, R193, R195, R105 ;  /* 0x000000c3c1687223 */ /* 0x000fc40000010069 */
[----:B------:R-:W-:-:S05]  /*23c0*/  FADD.FTZ R107, R150, R107 ;  /* 0x0000006b966b7221 */ /* 0x000fca0000010000 */
[----:B------:R1:W-:Y:S04]  /*23d0*/  STL [R1], R107 ;  /* 0x0000006b01007387 */ /* 0x0003e80000100800 */
[----:B-1----:R-:W4:Y:S01]  /*23e0*/  LDL R107, [R1+0xfc] ;  /* 0x0000fc00016b7983 */ /* 0x002f220000100800 */
[----:B--2---:R-:W-:-:S03]  /*23f0*/  FMUL.FTZ R150, R106, R150 ;  /* 0x000000966a967220 */ /* 0x004fc60000410000 */
[----:B------:R-:W2:Y:S04]  /*2400*/  LDL.LU R106, [R1+0x10] ;  /* 0x00001000016a7983 */ /* 0x000ea80000300800 */
[----:B------:R-:W2:Y:S01]  /*2410*/  LDL R105, [R1+0xf8] ;  /* 0x0000f80001697983 */ /* 0x000ea20000100800 */
[--C-:B------:R-:W-:Y:S02]  /*2420*/  HADD2.F32 R152, -RZ, R154.reuse.H0_H0 ;  /* 0x2000009aff987230 */ /* 0x100fe40000004100 */
[----:B------:R-:W-:Y:S01]  /*2430*/  HADD2.F32 R154, -RZ, R154.H1_H1 ;  /* 0x3000009aff9a7230 */ /* 0x000fe20000004100 */
[----:B------:R-:W-:Y:S02]  /*2440*/  FADD.FTZ R249, R151, R249 ;  /* 0x000000f997f97221 */ /* 0x000fe40000010000 */
[----:B------:R-:W-:-:S02]  /*2450*/  FFMA.FTZ R26, R184, R151, R26 ;  /* 0x00000097b81a7223 */ /* 0x000fc4000001001a */
[C---:B------:R-:W-:Y:S02]  /*2460*/  FMUL.FTZ R151, R2.reuse, R100 ;  /* 0x0000006402977220 */ /* 0x040fe40000410000 */
[-C--:B------:R-:W-:Y:S02]  /*2470*/  FFMA.FTZ R31, R145, R149.reuse, R31 ;  /* 0x00000095911f7223 */ /* 0x080fe4000001001f */
[----:B------:R-:W-:Y:S02]  /*2480*/  FMUL.FTZ R149, R153, R149 ;  /* 0x0000009599957220 */ /* 0x000fe40000410000 */
[----:B------:R-:W-:Y:S02]  /*2490*/  FFMA.FTZ R161, R151, R152, R161 ;  /* 0x0000009897a17223 */ /* 0x000fe400000100a1 */
[----:B------:R-:W-:-:S04]  /*24a0*/  FMUL.FTZ R153, R2, R133 ;  /* 0x0000008502997220 */ /* 0x000fc80000410000 */
[----:B------:R-:W-:Y:S02]  /*24b0*/  FFMA.FTZ R160, R153, R154, R160 ;  /* 0x0000009a99a07223 */ /* 0x000fe400000100a0 */
[----:B------:R-:W-:Y:S02]  /*24c0*/  FFMA.FTZ R104, R194, R197, R104 ;  /* 0x000000c5c2687223 */ /* 0x000fe40000010068 */
[----:B------:R-:W-:Y:S02]  /*24d0*/  FADD.FTZ R241, R200, R241 ;  /* 0x000000f1c8f17221 */ /* 0x000fe40000010000 */
[----:B---3--:R-:W-:Y:S02]  /*24e0*/  FADD.FTZ R127, R152, R127 ;  /* 0x0000007f987f7221 */ /* 0x008fe40000010000 */
[----:B----4-:R-:W-:-:S03]  /*24f0*/  FADD.FTZ R124, R154, R124 ;  /* 0x0000007c9a7c7221 */ /* 0x010fc60000010000 */
[----:B------:R-:W-:Y:S01]  /*2500*/  STL [R1+0xc], R127 ;  /* 0x00000c7f01007387 */ /* 0x000fe20000100800 */
[----:B------:R-:W-:-:S03]  /*2510*/  FMUL.FTZ R152, R125, R152 ;  /* 0x000000987d987220 */ /* 0x000fc60000410000 */
        /* <DEDUP_REMOVED lines=9> */
[----:B------:R-:W-:Y:S02]  /*25b0*/  FFMA.FTZ R104, R196, R199, R104 ;  /* 0x000000c7c4687223 */ /* 0x000fe40000010068 */
[----:B------:R-:W-:Y:S02]  /*25c0*/  FMUL.FTZ R200, R155, R200 ;  /* 0x000000c89bc87220 */ /* 0x000fe40000410000 */
[----:B------:R-:W-:Y:S02]  /*25d0*/  FMUL.FTZ R158, R107, R228 ;  /* 0x000000e46b9e7220 */ /* 0x000fe40000410000 */
[----:B------:R-:W4:Y:S01]  /*25e0*/  LDL.LU R107, [R1+0x24] ;  /* 0x00002400016b7983 */ /* 0x000f220000300800 */
[----:B------:R-:W-:Y:S02]  /*25f0*/  FFMA.FTZ R100, R198, R200, R104 ;  /* 0x000000c8c6647223 */ /* 0x000fe40000010068 */
        /* <DEDUP_REMOVED lines=93> */
[----:B------:R-:W-:-:S05]  /*2bd0*/  FADD.FTZ R107, R214, R107 ;  /* 0x0000006bd66b7221 */ /* 0x000fca0000010000 */
[----:B------:R0:W-:Y:S01]  /*2be0*/  STL [R1+0x34], R107 ;  /* 0x0000346b01007387 */ /* 0x0001e20000100800 */
[----:B------:R-:W-:Y:S02]  /*2bf0*/  FADD.FTZ R101, R101, R127 ;  /* 0x0000007f65657221 */ /* 0x000fe40000010000 */
[----:B------:R-:W-:Y:S02]  /*2c00*/  FFMA.FTZ R100, R126, R127, R100 ;  /* 0x0000007f7e647223 */ /* 0x000fe40000010064 */
[----:B------:R-:W-:Y:S02]  /*2c10*/  FMUL.FTZ R130, R2, R130 ;  /* 0x0000008202827220 */ /* 0x000fe40000410000 */
[----:B------:R-:W-:Y:S02]  /*2c20*/  FADD.FTZ R101, R101, R129 ;  /* 0x0000008165657221 */ /* 0x000fe40000010000 */
[----:B------:R-:W-:Y:S02]  /*2c30*/  FFMA.FTZ R100, R128, R129, R100 ;  /* 0x0000008180647223 */ /* 0x000fe40000010064 */
[----:B------:R-:W-:-:S02]  /*2c40*/  FMUL.FTZ R132, R2, R132 ;  /* 0x0000008402847220 */ /* 0x000fc40000410000 */
[----:B------:R-:W-:Y:S02]  /*2c50*/  FFMA.FTZ R163, R155, R228, R163 ;  /* 0x000000e49ba37223 */ /* 0x000fe400000100a3 */
[----:B------:R-:W-:Y:S02]  /*2c60*/  FFMA.FTZ R162, R159, R227, R162 ;  /* 0x000000e39fa27223 */ /* 0x000fe400000100a2 */
[----:B------:R-:W-:Y:S02]  /*2c70*/  FFMA.FTZ R165, R118, R221, R165 ;  /* 0x000000dd76a57223 */ /* 0x000fe400000100a5 */
[----:B------:R-:W-:Y:S02]  /*2c80*/  FFMA.FTZ R164, R119, R222, R164 ;  /* 0x000000de77a47223 */ /* 0x000fe400000100a4 */
[----:B------:R-:W-:Y:S02]  /*2c90*/  FFMA.FTZ R167, R120, R219, R167 ;  /* 0x000000db78a77223 */ /* 0x000fe400000100a7 */
[----:B------:R-:W-:-:S02]  /*2ca0*/  FFMA.FTZ R166, R121, R220, R166 ;  /* 0x000000dc79a67223 */ /* 0x000fc400000100a6 */
[----:B------:R-:W-:Y:S02]  /*2cb0*/  FFMA.FTZ R169, R126, R218, R169 ;  /* 0x000000da7ea97223 */ /* 0x000fe400000100a9 */
        /* <DEDUP_REMOVED lines=13> */
.L_x_10147:
        /* <DEDUP_REMOVED lines=18> */
.L_x_10148:
        /* <DEDUP_REMOVED lines=21> */
[----:B-----5:R-:W-:Y:S01]  /*3000*/  LOP3.LUT P4, RZ, R108, 0xff00, RZ, 0xc0, !PT ;  /* 0x0000ff006cff7812 */ /* 0x020fe2000788c0ff */
        /* <DEDUP_REMOVED lines=49> */
[-C--:B------:R-:W-:Y:S01]  /*3320*/  FMUL.FTZ R101, R212, R0.reuse ;  /* 0x00000000d4657220 */ /* 0x080fe20000410000 */
[----:B------:R-:W-:Y:S01]  /*3330*/  HFMA2.MMA R100, -RZ, RZ, 0, 0 ;  /* 0x00000000ff647435 */ /* 0x000fe200000001ff */
[----:B------:R-:W-:Y:S01]  /*3340*/  CS2R R136, SRZ ;  /* 0x0000000000887805 */ /* 0x000fe2000001ff00 */
[--C-:B------:R-:W-:Y:S01]  /*3350*/  @P4 HADD2.F32 R103, -RZ, R48.reuse.H1_H1 ;  /* 0x30000030ff674230 */ /* 0x100fe20000004100 */
[----:B------:R-:W-:Y:S01]  /*3360*/  FMUL.FTZ R101, R101, c[0x0][0x1e8] ;  /* 0x00007a0065657a20 */ /* 0x000fe20000410000 */
[----:B------:R-:W-:Y:S01]  /*3370*/  CS2R R138, SRZ ;  /* 0x00000000008a7805 */ /* 0x000fe2000001ff00 */
[----:B------:R-:W-:Y:S01]  /*3380*/  FMUL.FTZ R141, R141, R0 ;  /* 0x000000008d8d7220 */ /* 0x000fe20000410000 */
[----:B------:R-:W2:Y:S05]  /*3390*/  LDL.LU R212, [R1+0xb0] ;  /* 0x0000b00001d47983 */ /* 0x000eaa0000300800 */
[----:B------:R-:W-:-:S05]  /*33a0*/  @P3 HADD2.F32 R102, -RZ, R48.H0_H0 ;  /* 0x20000030ff663230 */ /* 0x000fca0000004100 */
[----:B------:R-:W-:Y:S01]  /*33b0*/  @P3 FMUL.FTZ R100, R101, R102 ;  /* 0x0000006665643220 */ /* 0x000fe20000410000 */
[----:B----4-:R-:W-:-:S05]  /*33c0*/  @P3 HADD2.F32 R102, -RZ, R104.H0_H0 ;  /* 0x20000068ff663230 */ /* 0x010fca0000004100 */
[----:B------:R-:W-:Y:S01]  /*33d0*/  @P3 FMUL.FTZ R136, R101, R102 ;  /* 0x0000006665883220 */ /* 0x000fe20000410000 */
[----:B------:R-:W-:Y:S01]  /*33e0*/  LOP3.LUT P3, RZ, R108, 0xff0000, RZ, 0xc0, !PT ;  /* 0x00ff00006cff7812 */ /* 0x000fe2000786c0ff */
[----:B------:R-:W-:Y:S01]  /*33f0*/  FMUL.FTZ R102, R211, R0 ;  /* 0x00000000d3667220 */ /* 0x000fe20000410000 */
[----:B------:R-:W-:Y:S01]  /*3400*/  @P4 HADD2.F32 R104, -RZ, R104.H1_H1 ;  /* 0x30000068ff684230 */ /* 0x000fe20000004100 */
[----:B------:R-:W-:Y:S01]  /*3410*/  MOV R101, RZ ;  /* 0x000000ff00657202 */ /* 0x000fe20000000f00 */
[----:B------:R-:W-:Y:S01]  /*3420*/  FFMA.FTZ R207, R207, R135, R134 ;  /* 0x00000087cfcf7223 */ /* 0x000fe20000010086 */
[----:B------:R-:W4:Y:S01]  /*3430*/  LDL.LU R211, [R1+0xb4] ;  /* 0x0000b40001d37983 */ /* 0x000f220000300800 */
[----:B------:R-:W-:-:S04]  /*3440*/  FMUL.FTZ R102, R102, c[0x0][0x1e8] ;  /* 0x00007a0066667a20 */ /* 0x000fc80000410000 */
[----:B------:R-:W-:Y:S02]  /*3450*/  @P4 FMUL.FTZ R101, R102, R103 ;  /* 0x0000006766654220 */ /* 0x000fe40000410000 */
[----:B------:R-:W-:Y:S02]  /*3460*/  FMUL.FTZ R103, R210, R0 ;  /* 0x00000000d2677220 */ /* 0x000fe40000410000 */
[----:B------:R-:W-:Y:S01]  /*3470*/  @P4 FMUL.FTZ R137, R102, R104 ;  /* 0x0000006866894220 */ /* 0x000fe20000410000 */
[----:B------:R-:W-:Y:S01]  /*3480*/  @P3 HADD2.F32 R102, -RZ, R105.H0_H0 ;  /* 0x20000069ff663230 */ /* 0x000fe20000004100 */
[----:B------:R-:W-:Y:S01]  /*3490*/  FMUL.FTZ R103, R103, c[0x0][0x1e8] ;  /* 0x00007a0067677a20 */ /* 0x000fe20000410000 */
[----:B------:R-:W-:Y:S01]  /*34a0*/  LOP3.LUT P4, RZ, R108, 0xff000000, RZ, 0xc0, !PT ;  /* 0xff0000006cff7812 */ /* 0x000fe2000788c0ff */
[----:B------:R-:W-:Y:S01]  /*34b0*/  @P3 HADD2.F32 R104, -RZ, R49.H0_H0 ;  /* 0x20000031ff683230 */ /* 0x000fe20000004100 */
[----:B------:R-:W-:Y:S01]  /*34c0*/  F2FP.PACK_AB R100, R101, R100 ;  /* 0x000000646564723e */ /* 0x000fe200000000ff */
[C---:B------:R-:W-:Y:S01]  /*34d0*/  @P3 FMUL.FTZ R138, R103.reuse, R102 ;  /* 0x00000066678a3220 */ /* 0x040fe20000410000 */
[----:B------:R-:W-:Y:S01]  /*34e0*/  HFMA2.MMA R102, -RZ, RZ, 0, 0 ;  /* 0x00000000ff667435 */ /* 0x000fe200000001ff */
[----:B------:R-:W-:Y:S01]  /*34f0*/  FFMA.FTZ R206, R206, R135, R134 ;  /* 0x00000087cece7223 */ /* 0x000fe20000010086 */
[----:B------:R-:W2:Y:S04]  /*3500*/  LDL.LU R210, [R1+0xa8] ;  /* 0x0000a80001d27983 */ /* 0x000ea80000300800 */
[----:B------:R-:W-:-:S02]  /*3510*/  @P3 FMUL.FTZ R102, R103, R104 ;  /* 0x0000006867663220 */ /* 0x000fc40000410000 */
[----:B------:R-:W-:Y:S01]  /*3520*/  FMUL.FTZ R104, R209, R0 ;  /* 0x00000000d1687220 */ /* 0x000fe20000410000 */
[----:B------:R-:W-:Y:S01]  /*3530*/  @P4 HADD2.F32 R105, -RZ, R105.H1_H1 ;  /* 0x30000069ff694230 */ /* 0x000fe20000004100 */
[----:B------:R-:W-:Y:S01]  /*3540*/  MOV R103, RZ ;  /* 0x000000ff00677202 */ /* 0x000fe20000000f00 */
[----:B------:R-:W-:Y:S01]  /*3550*/  FFMA.FTZ R205, R205, R135, R134 ;  /* 0x00000087cdcd7223 */ /* 0x000fe20000010086 */
[----:B------:R-:W-:Y:S01]  /*3560*/  LOP3.LUT P3, RZ, R109, 0xff000000, RZ, 0xc0, !PT ;  /* 0xff0000006dff7812 */ /* 0x000fe2000786c0ff */
[----:B------:R-:W-:Y:S01]  /*3570*/  FMUL.FTZ R104, R104, c[0x0][0x1e8] ;  /* 0x00007a0068687a20 */ /* 0x000fe20000410000 */
[----:B------:R-:W2:Y:S03]  /*3580*/  LDL.LU R209, [R1+0xac] ;  /* 0x0000ac0001d17983 */ /* 0x000ea60000300800 */
[----:B------:R-:W-:Y:S01]  /*3590*/  @P4 FMUL.FTZ R139, R104, R105 ;  /* 0x00000069688b4220 */ /* 0x000fe20000410000 */
[----:B------:R-:W-:-:S05]  /*35a0*/  @P4 HADD2.F32 R105, -RZ, R49.H1_H1 ;  /* 0x30000031ff694230 */ /* 0x000fca0000004100 */
[----:B------:R-:W-:Y:S01]  /*35b0*/  @P4 FMUL.FTZ R103, R104, R105 ;  /* 0x0000006968674220 */ /* 0x000fe20000410000 */
[----:B------:R-:W-:Y:S01]  /*35c0*/  LOP3.LUT P4, RZ, R109, 0xff, RZ, 0xc0, !PT ;  /* 0x000000ff6dff7812 */ /* 0x000fe2000788c0ff */
[----:B------:R-:W-:Y:S01]  /*35d0*/  FMUL.FTZ R105, R140, R0 ;  /* 0x000000008c697220 */ /* 0x000fe20000410000 */
[----:B------:R-:W-:-:S03]  /*35e0*/  HFMA2.MMA R140, -RZ, RZ, 0, 0 ;  /* 0x00000000ff8c7435 */ /* 0x000fc600000001ff */
[----:B------:R-:W-:-:S08]  /*35f0*/  FMUL.FTZ R105, R105, c[0x0][0x1e8] ;  /* 0x00007a0069697a20 */ /* 0x000fd00000410000 */
[----:B------:R-:W-:Y:S02]  /*3600*/  @P4 HADD2.F32 R104, -RZ, R106.H0_H0 ;  /* 0x2000006aff684230 */ /* 0x000fe40000004100 */
[----:B------:R-:W-:-:S03]  /*3610*/  @P4 HADD2.F32 R108, -RZ, R50.H0_H0 ;  /* 0x20000032ff6c4230 */ /* 0x000fc60000004100 */
[C---:B------:R-:W-:Y:S01]  /*3620*/  @P4 FMUL.FTZ R140, R105.reuse, R104 ;  /* 0x00000068698c4220 */ /* 0x040fe20000410000 */
[----:B------:R-:W-:Y:S01]  /*3630*/  MOV R104, RZ ;  /* 0x000000ff00687202 */ /* 0x000fe20000000f00 */
[----:B------:R-:W-:Y:S01]  /*3640*/  @P4 FMUL.FTZ R104, R105, R108 ;  /* 0x0000006c69684220 */ /* 0x000fe20000410000 */
[----:B------:R-:W-:Y:S01]  /*3650*/  @P5 HADD2.F32 R105, -RZ, R106.H1_H1 ;  /* 0x3000006aff695230 */ /* 0x000fe20000004100 */
[----:B------:R-:W-:Y:S01]  /*3660*/  FMUL.FTZ R106, R141, c[0x0][0x1e8] ;  /* 0x00007a008d6a7a20 */ /* 0x000fe20000410000 */
[----:B------:R-:W-:Y:S01]  /*3670*/  HFMA2.MMA R141, -RZ, RZ, 0, 0 ;  /* 0x00000000ff8d7435 */ /* 0x000fe200000001ff */
[----:B------:R-:W-:-:S05]  /*3680*/  @P5 HADD2.F32 R108, -RZ, R50.H1_H1 ;  /* 0x30000032ff6c5230 */ /* 0x000fca0000004100 */
[C---:B------:R-:W-:Y:S01]  /*3690*/  @P5 FMUL.FTZ R141, R106.reuse, R105 ;  /* 0x000000696a8d5220 */ /* 0x040fe20000410000 */
[----:B------:R-:W-:Y:S01]  /*36a0*/  MOV R105, RZ ;  /* 0x000000ff00697202 */ /* 0x000fe20000000f00 */
[----:B------:R-:W-:Y:S02]  /*36b0*/  @P5 FMUL.FTZ R105, R106, R108 ;  /* 0x0000006c6a695220 */ /* 0x000fe40000410000 */
[----:B------:R-:W-:Y:S01]  /*36c0*/  FMUL.FTZ R106, R142, R0 ;  /* 0x000000008e6a7220 */ /* 0x000fe20000410000 */
[----:B------:R-:W-:Y:S01]  /*36d0*/  HFMA2.MMA R142, -RZ, RZ, 0, 0 ;  /* 0x00000000ff8e7435 */ /* 0x000fe200000001ff */
[----:B------:R-:W-:Y:S02]  /*36e0*/  @P6 HADD2.F32 R108, -RZ, R107.H0_H0 ;  /* 0x2000006bff6c6230 */ /* 0x000fe40000004100 */
[----:B------:R-:W-:Y:S01]  /*36f0*/  FMUL.FTZ R106, R106, c[0x0][0x1e8] ;  /* 0x00007a006a6a7a20 */ /* 0x000fe20000410000 */
[----:B------:R-:W-:-:S03]  /*3700*/  @P6 HADD2.F32 R109, -RZ, R51.H0_H0 ;  /* 0x20000033ff6d6230 */ /* 0x000fc60000004100 */
[C---:B------:R-:W-:Y:S01]  /*3710*/  @P6 FMUL.FTZ R142, R106.reuse, R108 ;  /* 0x0000006c6a8e6220 */ /* 0x040fe20000410000 */
[----:B------:R-:W-:Y:S01]  /*3720*/  MOV R108, RZ ;  /* 0x000000ff006c7202 */ /* 0x000fe20000000f00 */
[----:B------:R-:W-:Y:S02]  /*3730*/  @P6 FMUL.FTZ R108, R106, R109 ;  /* 0x0000006d6a6c6220 */ /* 0x000fe40000410000 */
[----:B------:R-:W-:Y:S01]  /*3740*/  FMUL.FTZ R106, R208, R0 ;  /* 0x00000000d06a7220 */ /* 0x000fe20000410000 */
[----:B------:R-:W-:Y:S01]  /*3750*/  HFMA2.MMA R109, -RZ, RZ, 0, 0 ;  /* 0x00000000ff6d7435 */ /* 0x000fe200000001ff */
[----:B------:R-:W-:Y:S01]  /*3760*/  @P3 HADD2.F32 R110, -RZ, R51.H1_H1 ;  /* 0x30000033ff6e3230 */ /* 0x000fe20000004100 */
[----:B------:R-:W-:Y:S01]  /*3770*/  F2FP.PACK_AB R101, R103, R102 ;  /* 0x000000666765723e */ /* 0x000fe200000000ff */
[----:B------:R-:W-:Y:S02]  /*3780*/  FMUL.FTZ R106, R106, c[0x0][0x1e8] ;  /* 0x00007a006a6a7a20 */ /* 0x000fe40000410000 */
[----:B------:R-:W-:-:S02]  /*3790*/  FFMA.FTZ R204, R204, R135, R134 ;  /* 0x00000087cccc7223 */ /* 0x000fc40000010086 */
[-C--:B------:R-:W-:Y:S02]  /*37a0*/  FFMA.FTZ R194, R194, R135.reuse, R134 ;  /* 0x00000087c2c27223 */ /* 0x080fe40000010086 */
[----:B------:R-:W-:Y:S02]  /*37b0*/  FADD.FTZ R203, R203, -R207 ;  /* 0x800000cfcbcb7221 */ /* 0x000fe40000010000 */
[----:B------:R-:W-:Y:S02]  /*37c0*/  FADD.FTZ R202, R202, -R206 ;  /* 0x800000cecaca7221 */ /* 0x000fe40000010000 */
[----:B------:R-:W-:Y:S02]  /*37d0*/  FADD.FTZ R201, R201, -R205 ;  /* 0x800000cdc9c97221 */ /* 0x000fe40000010000 */
[-CC-:B------:R-:W-:Y:S02]  /*37e0*/  FFMA.FTZ R193, R193, R135.reuse, R134.reuse ;  /* 0x00000087c1c17223 */ /* 0x180fe40000010086 */
[----:B------:R-:W-:Y:S01]  /*37f0*/  FFMA.FTZ R198, R198, R135, R134 ;  /* 0x00000087c6c67223 */ /* 0x000fe20000010086 */
[----:B------:R-:W-:Y:S01]  /*3800*/  @P3 HADD2.F32 R107, -RZ, R107.H1_H1 ;  /* 0x3000006bff6b3230 */ /* 0x000fe20000004100 */
[----:B------:R-:W-:Y:S01]  /*3810*/  @P3 FMUL.FTZ R109, R106, R110 ;  /* 0x0000006e6a6d3220 */ /* 0x000fe20000410000 */
[----:B------:R-:W-:Y:S01]  /*3820*/  F2FP.PACK_AB R102, R105, R104 ;  /* 0x000000686966723e */ /* 0x000fe200000000ff */
[----:B------:R-:W-:Y:S01]  /*3830*/  IMAD.WIDE.U32 R104, R172, R214, c[0x0][0x248] ;  /* 0x00009200ac687625 */ /* 0x000fe200078e00d6 */
[----:B------:R-:W-:Y:S01]  /*3840*/  LOP3.LUT P5, RZ, R177, 0xff0000, RZ, 0xc0, !PT ;  /* 0x00ff0000b1ff7812 */ /* 0x000fe200078ac0ff */
[----:B------:R-:W2:Y:S01]  /*3850*/  LDL.LU R208, [R1+0xa0] ;  /* 0x0000a00001d07983 */ /* 0x000ea20000300800 */
[----:B------:R-:W-:Y:S01]  /*3860*/  F2FP.PACK_AB R103, R109, R108 ;  /* 0x0000006c6d67723e */ /* 0x000fe200000000ff */
        /* <DEDUP_REMOVED lines=47> */
[----:B------:R-:W-:Y:S01]  /*3b60*/  @P3 FMUL.FTZ R175, R106, R107 ;  /* 0x0000006b6aaf3220 */ /* 0x000fe20000410000 */
[----:B------:R-:W-:Y:S01]  /*3b70*/  LOP3.LUT P3, RZ, R176, 0xff00, RZ, 0xc0, !PT ;  /* 0x0000ff00b0ff7812 */ /* 0x000fe2000786c0ff */
[----:B------:R-:W-:Y:S01]  /*3b80*/  FMUL.FTZ R107, R203, R0 ;  /* 0x00000000cb6b7220 */ /* 0x000fe20000410000 */
[----:B------:R-:W-:Y:S02]  /*3b90*/  HFMA2.MMA R106, -RZ, RZ, 0, 0 ;  /* 0x00000000ff6a7435 */ /* 0x000fe400000001ff */
[----:B------:R-:W-:Y:S01]  /*3ba0*/  HFMA2.MMA R193, -RZ, RZ, 0, 0 ;  /* 0x00000000ffc17435 */ /* 0x000fe200000001ff */
[----:B------:R-:W-:Y:S01]  /*3bb0*/  FMUL.FTZ R107, R107, c[0x0][0x1e8] ;  /* 0x00007a006b6b7a20 */ /* 0x000fe20000410000 */
[----:B------:R-:W-:-:S02]  /*3bc0*/  HFMA2.MMA R199, -RZ, RZ, 0, 0 ;  /* 0x00000000ffc77435 */ /* 0x000fc400000001ff */
[----:B------:R-:W-:Y:S01]  /*3bd0*/  HFMA2.MMA R194, -RZ, RZ, 0, 0 ;  /* 0x00000000ffc27435 */ /* 0x000fe200000001ff */
[----:B------:R-:W-:Y:S01]  /*3be0*/  @P4 HADD2.F32 R108, -RZ, R44.H0_H0 ;  /* 0x2000002cff6c4230 */ /* 0x000fe20000004100 */
[----:B------:R-:W-:Y:S01]  /*3bf0*/  FMUL.FTZ R111, R197, R0 ;  /* 0x00000000c56f7220 */ /* 0x000fe20000410000 */
[----:B------:R-:W3:Y:S03]  /*3c00*/  LDL.LU R203, [R1+0x88] ;  /* 0x0000880001cb7983 */ /* 0x000ee60000300800 */
[----:B------:R-:W-:Y:S02]  /*3c10*/  @P4 FMUL.FTZ R106, R107, R108 ;  /* 0x0000006c6b6a4220 */ /* 0x000fe40000410000 */
[-C--:B------:R-:W-:Y:S02]  /*3c20*/  FMUL.FTZ R108, R202, R0.reuse ;  /* 0x00000000ca6c7220 */ /* 0x080fe40000410000 */
[----:B------:R-:W-:Y:S01]  /*3c30*/  FMUL.FTZ R110, R198, R0 ;  /* 0x00000000c66e7220 */ /* 0x000fe20000410000 */
[----:B------:R-:W3:Y:S01]  /*3c40*/  LDL.LU R202, [R1+0x8c] ;  /* 0x00008c0001ca7983 */ /* 0x000ee20000300800 */
[----:B------:R-:W-:-:S02]  /*3c50*/  FMUL.FTZ R108, R108, c[0x0][0x1e8] ;  /* 0x00007a006c6c7a20 */ /* 0x000fc40000410000 */
[----:B------:R-:W-:Y:S02]  /*3c60*/  FMUL.FTZ R111, R111, c[0x0][0x1e8] ;  /* 0x00007a006f6f7a20 */ /* 0x000fe40000410000 */
[----:B------:R-:W-:Y:S01]  /*3c70*/  FMUL.FTZ R110, R110, c[0x0][0x1e8] ;  /* 0x00007a006e6e7a20 */ /* 0x000fe20000410000 */
[----:B--2---:R-:W-:-:S05]  /*3c80*/  @P4 HADD2.F32 R109, -RZ, R100.H0_H0 ;  /* 0x20000064ff6d4230 */ /* 0x004fca0000004100 */
[----:B------:R-:W-:Y:S01]  /*3c90*/  @P4 FMUL.FTZ R174, R107, R109 ;  /* 0x0000006d6bae4220 */ /* 0x000fe20000410000 */
[----:B------:R-:W-:Y:S01]  /*3ca0*/  LOP3.LUT P4, RZ, R176, 0xff0000, RZ, 0xc0, !PT ;  /* 0x00ff0000b0ff7812 */ /* 0x000fe2000788c0ff */
[----:B------:R-:W-:Y:S02]  /*3cb0*/  @P3 HADD2.F32 R100, -RZ, R100.H1_H1 ;  /* 0x30000064ff643230 */ /* 0x000fe40000004100 */
[----:B------:R-:W-:Y:S01]  /*3cc0*/  @P3 HADD2.F32 R109, -RZ, R44.H1_H1 ;  /* 0x3000002cff6d3230 */ /* 0x000fe20000004100 */
[----:B------:R-:W-:Y:S02]  /*3cd0*/  MOV R107, RZ ;  /* 0x000000ff006b7202 */ /* 0x000fe40000000f00 */
[C---:B------:R-:W-:Y:S02]  /*3ce0*/  @P3 FMUL.FTZ R193, R108.reuse, R100 ;  /* 0x000000646cc13220 */ /* 0x040fe40000410000 */
[----:B------:R-:W-:Y:S01]  /*3cf0*/  @P3 FMUL.FTZ R107, R108, R109 ;  /* 0x0000006d6c6b3220 */ /* 0x000fe20000410000 */
[----:B------:R-:W-:Y:S01]  /*3d00*/  LOP3.LUT P3, RZ, R176, 0xff000000, RZ, 0xc0, !PT ;  /* 0xff000000b0ff7812 */ /* 0x000fe2000786c0ff */
[----:B------:R-:W-:-:S03]  /*3d10*/  FMUL.FTZ R100, R201, R0 ;  /* 0x00000000c9647220 */ /* 0x000fc60000410000 */
[----:B------:R-:W-:Y:S01]  /*3d20*/  @P4 HADD2.F32 R108, -RZ, R45.H0_H0 ;  /* 0x2000002dff6c4230 */ /* 0x000fe20000004100 */
[----:B------:R-:W-:Y:S01]  /*3d30*/  FMUL.FTZ R100, R100, c[0x0][0x1e8] ;  /* 0x00007a0064647a20 */ /* 0x000fe20000410000 */
[--C-:B------:R-:W-:Y:S01]  /*3d40*/  @P4 HADD2.F32 R109, -RZ, R101.reuse.H0_H0 ;  /* 0x20000065ff6d4230 */ /* 0x100fe20000004100 */
[----:B------:R-:W-:Y:S01]  /*3d50*/  MOV R176, RZ ;  /* 0x000000ff00b07202 */ /* 0x000fe20000000f00 */
[----:B------:R-:W-:Y:S01]  /*3d60*/  FADD.FTZ R191, R191, -R187 ;  /* 0x800000bbbfbf7221 */ /* 0x000fe20000010000 */
[----:B------:R-:W2:Y:S01]  /*3d70*/  LDL.LU R201, [R1+0x80] ;  /* 0x0000800001c97983 */ /* 0x000ea20000300800 */
[C---:B------:R-:W-:Y:S02]  /*3d80*/  @P4 FMUL.FTZ R199, R100.reuse, R108 ;  /* 0x0000006c64c74220 */ /* 0x040fe40000410000 */
[----:B------:R-:W-:Y:S02]  /*3d90*/  @P4 FMUL.FTZ R176, R100, R109 ;  /* 0x0000006d64b04220 */ /* 0x000fe40000410000 */
[----:B------:R-:W-:Y:S01]  /*3da0*/  FMUL.FTZ R100, R105, R0 ;  /* 0x0000000069647220 */ /* 0x000fe20000410000 */
[----:B------:R-:W-:-:S02]  /*3db0*/  @P3 HADD2.F32 R101, -RZ, R101.H1_H1 ;  /* 0x30000065ff653230 */ /* 0x000fc40000004100 */
[----:B------:R-:W-:Y:S01]  /*3dc0*/  @P3 HADD2.F32 R108, -RZ, R45.H1_H1 ;  /* 0x3000002dff6c3230 */ /* 0x000fe20000004100 */
[----:B------:R-:W-:Y:S01]  /*3dd0*/  FMUL.FTZ R100, R100, c[0x0][0x1e8] ;  /* 0x00007a0064647a20 */ /* 0x000fe20000410000 */
[----:B------:R-:W-:-:S03]  /*3de0*/  MOV R105, RZ ;  /* 0x000000ff00697202 */ /* 0x000fc60000000f00 */
[C---:B------:R-:W-:Y:S02]  /*3df0*/  @P3 FMUL.FTZ R105, R100.reuse, R108 ;  /* 0x0000006c64693220 */ /* 0x040fe40000410000 */
[----:B------:R-:W-:Y:S01]  /*3e00*/  @P3 FMUL.FTZ R194, R100, R101 ;  /* 0x0000006564c23220 */ /* 0x000fe20000410000 */
[C---:B------:R-:W-:Y:S02]  /*3e10*/  LOP3.LUT P3, RZ, R177.reuse, 0xff, RZ, 0xc0, !PT ;  /* 0x000000ffb1ff7812 */ /* 0x040fe4000786c0ff */
[----:B------:R-:W-:Y:S02]  /*3e20*/  LOP3.LUT P4, RZ, R177, 0xff00, RZ, 0xc0, !PT ;  /* 0x0000ff00b1ff7812 */ /* 0x000fe4000788c0ff */
[----:B------:R-:W-:Y:S01]  /*3e30*/  LEA R100, P6, R104, c[0x0][0x248], 0x4 ;  /* 0x0000920068647a11 */ /* 0x000fe200078c20ff */
[----:B------:R-:W-:-:S03]  /*3e40*/  FMUL.FTZ R109, R195, R0 ;  /* 0x00000000c36d7220 */ /* 0x000fc60000410000 */
[----:B------:R-:W-:Y:S02]  /*3e50*/  LEA.HI.X R101, R104, c[0x0][0x24c], RZ, 0x4, P6 ;  /* 0x0000930068657a11 */ /* 0x000fe400030f24ff */
[----:B------:R-:W-:Y:S01]  /*3e60*/  LOP3.LUT P6, RZ, R177, 0xff000000, RZ, 0xc0, !PT ;  /* 0xff000000b1ff7812 */ /* 0x000fe200078cc0ff */
[----:B------:R-:W-:Y:S02]  /*3e70*/  FMUL.FTZ R109, R109, c[0x0][0x1e8] ;  /* 0x00007a006d6d7a20 */ /* 0x000fe40000410000 */
[--C-:B------:R-:W-:Y:S01]  /*3e80*/  @P3 HADD2.F32 R104, -RZ, R46.reuse.H0_H0 ;  /* 0x2000002eff683230 */ /* 0x100fe20000004100 */
[----:B------:R-:W-:Y:S01]  /*3e90*/  FMUL.FTZ R108, R196, R0 ;  /* 0x00000000c46c7220 */ /* 0x000fe20000410000 */
[----:B------:R-:W-:Y:S01]  /*3ea0*/  MOV R177, RZ ;  /* 0x000000ff00b17202 */ /* 0x000fe20000000f00 */
[----:B------:R-:W-:Y:S02]  /*3eb0*/  HFMA2.MMA R195, -RZ, RZ, 0, 0 ;  /* 0x00000000ffc37435 */ /* 0x000fe400000001ff */
[----:B------:R-:W-:Y:S01]  /*3ec0*/  @P3 FMUL.FTZ R177, R109, R104 ;  /* 0x000000686db13220 */ /* 0x000fe20000410000 */
[----:B------:R-:W-:Y:S01]  /*3ed0*/  @P4 HADD2.F32 R104, -RZ, R46.H1_H1 ;  /* 0x3000002eff684230 */ /* 0x000fe20000004100 */
[----:B------:R-:W-:-:S03]  /*3ee0*/  FMUL.FTZ R108, R108, c[0x0][0x1e8] ;  /* 0x00007a006c6c7a20 */ /* 0x000fc60000410000 */
[--C-:B------:R-:W-:Y:S01]  /*3ef0*/  @P6 HADD2.F32 R198, -RZ, R47.reuse.H1_H1 ;  /* 0x3000002fffc66230 */ /* 0x100fe20000004100 */
[----:B------:R-:W-:Y:S01]  /*3f00*/  @P4 FMUL.FTZ R195, R108, R104 ;  /* 0x000000686cc34220 */ /* 0x000fe20000410000 */
[----:B------:R-:W-:Y:S01]  /*3f10*/  @P5 HADD2.F32 R104, -RZ, R47.H0_H0 ;  /* 0x2000002fff685230 */ /* 0x000fe20000004100 */
[----:B------:R-:W-:Y:S02]  /*3f20*/  CS2R R196, SRZ ;  /* 0x0000000000c47805 */ /* 0x000fe4000001ff00 */
[----:B------:R-:W-:Y:S02]  /*3f30*/  @P6 FMUL.FTZ R197, R110, R198 ;  /* 0x000000c66ec56220 */ /* 0x000fe40000410000 */
[----:B------:R-:W-:Y:S01]  /*3f40*/  @P5 FMUL.FTZ R196, R111, R104 ;  /* 0x000000686fc45220 */ /* 0x000fe20000410000 */
[----:B------:R-:W-:Y:S01]  /*3f50*/  F2FP.PACK_AB R104, R107, R106 ;  /* 0x0000006a6b68723e */ /* 0x000fe200000000ff */
[----:B------:R-:W-:Y:S01]  /*3f60*/  HFMA2.MMA R187, -RZ, RZ, 0, 0 ;  /* 0x00000000ffbb7435 */ /* 0x000fe200000001ff */
[----:B------:R-:W-:Y:S01]  /*3f70*/  F2FP.PACK_AB R105, R105, R199 ;  /* 0x000000c76969723e */ /* 0x000fe200000000ff */
[--C-:B------:R-:W-:Y:S01]  /*3f80*/  FFMA.FTZ R182, R182, R135, R134.reuse ;  /* 0x00000087b6b67223 */ /* 0x100fe20000010086 */
[----:B------:R-:W-:Y:S01]  /*3f90*/  F2FP.PACK_AB R106, R195, R177 ;  /* 0x000000b1c36a723e */ /* 0x000fe200000000ff */
[-CC-:B------:R-:W-:Y:S01]  /*3fa0*/  FFMA.FTZ R180, R180, R135.reuse, R134.reuse ;  /* 0x00000087b4b47223 */ /* 0x180fe20000010086 */
[----:B------:R-:W-:Y:S01]  /*3fb0*/  F2FP.PACK_AB R107, R197, R196 ;  /* 0x000000c4c56b723e */ /* 0x000fe200000000ff */
[----:B------:R-:W-:Y:S01]  /*3fc0*/  FFMA.FTZ R183, R183, R135, R134 ;  /* 0x00000087b7b77223 */ /* 0x000fe20000010086 */
[----:B------:R-:W2:Y:S04]  /*3fd0*/  LDL.LU R198, [R1+0x84] ;  /* 0x0000840001c67983 */ /* 0x000ea80000300800 */
[----:B------:R0:W-:Y:S01]  /*3fe0*/  STG.E.128 [R100.64], R104 ;  /* 0x0000006864007986 */ /* 0x0001e2000c101d04 */
[----:B------:R-:W-:Y:S01]  /*3ff0*/  MOV R177, RZ ;  /* 0x000000ff00b17202 */ /* 0x000fe20000000f00 */
[----:B------:R-:W-:Y:S01]  /*4000*/  HFMA2.MMA R195, -RZ, RZ, 0, 0 ;  /* 0x00000000ffc37435 */ /* 0x000fe200000001ff */
[----:B------:R-:W-:Y:S01]  /*4010*/  MOV R196, RZ ;  /* 0x000000ff00c47202 */ /* 0x000fe20000000f00 */
[----:B------:R-:W-:Y:S01]  /*4020*/  FADD.FTZ R182, R156, -R182 ;  /* 0x800000b69cb67221 */ /* 0x000fe20000010000 */
[----:B------:R-:W2:Y:S01]  /*4030*/  LDL.LU R199, [R1+0x78] ;  /* 0x0000780001c77983 */ /* 0x000ea20000300800 */
[----:B------:R-:W-:-:S02]  /*4040*/  FADD.FTZ R181, R181, -R180 ;  /* 0x800000b4b5b57221 */ /* 0x000fc40000010000 */
[----:B------:R-:W-:Y:S01]  /*4050*/  FFMA.FTZ R184, R184, R135, R134 ;  /* 0x00000087b8b87223 */ /* 0x000fe20000010086 */
[----:B------:R-:W2:Y:S01]  /*4060*/  LDL.LU R197, [R1+0x7c] ;  /* 0x00007c0001c57983 */ /* 0x000ea20000300800 */
[----:B0-----:R-:W-:-:S05]  /*4070*/  IADD3 R100, R172, 0x40, RZ ;  /* 0x00000040ac647810 */ /* 0x001fca0007ffe0ff */
[----:B------:R-:W-:-:S06]  /*4080*/  IMAD.WIDE.U32 R104, R100, R214, c[0x0][0x170] ;  /* 0x00005c0064687625 */ /* 0x000fcc00078e00d6 */
[----:B------:R-:W2:Y:S01]  /*4090*/  LDG.E.128 R104, [R104.64] ;  /* 0x0000000468687981 */ /* 0x000ea2000c1e1d00 */
[--C-:B------:R-:W-:Y:S02]  /*40a0*/  @P3 HADD2.F32 R101, -RZ, R102.reuse.H0_H0 ;  /* 0x20000066ff653230 */ /* 0x100fe40000004100 */
[----:B------:R-:W-:-:S03]  /*40b0*/  @P4 HADD2.F32 R102, -RZ, R102.H1_H1 ;  /* 0x30000066ff664230 */ /* 0x000fc60000004100 */
[----:B------:R-:W-:Y:S01]  /*40c0*/  @P3 FMUL.FTZ R177, R109, R101 ;  /* 0x000000656db13220 */ /* 0x000fe20000410000 */
[----:B------:R-:W-:Y:S01]  /*40d0*/  @P5 HADD2.F32 R101, -RZ, R103.H0_H0 ;  /* 0x20000067ff655230 */ /* 0x000fe20000004100 */
[----:B------:R-:W-:Y:S01]  /*40e0*/  @P4 FMUL.FTZ R195, R108, R102 ;  /* 0x000000666cc34220 */ /* 0x000fe20000410000 */
[----:B------:R-:W-:-:S03]  /*40f0*/  MOV R102, R114 ;  /* 0x0000007200667202 */ /* 0x000fc60000000f00 */
[----:B------:R-:W-:Y:S02]  /*4100*/  @P5 FMUL.FTZ R196, R111, R101 ;  /* 0x000000656fc45220 */ /* 0x000fe40000410000 */
[----:B------:R-:W-:Y:S01]  /*4110*/  FFMA.FTZ R101, R185, R135, R134 ;  /* 0x00000087b9657223 */ /* 0x000fe20000010086 */
[----:B------:R-:W-:-:S03]  /*4120*/  LOP3.LUT P3, RZ, R102, 0xff, RZ, 0xc0, !PT ;  /* 0x000000ff66ff7812 */ /* 0x000fc6000786c0ff */
[----:B------:R-:W-:Y:S01]  /*4130*/  FADD.FTZ R101, R189, -R101 ;  /* 0x80000065bd657221 */ /* 0x000fe20000010000 */
[----:B------:R-:W-:Y:S01]  /*4140*/  HFMA2.MMA R185, -RZ, RZ, 0, 0 ;  /* 0x00000000ffb97435 */ /* 0x000fe200000001ff */
[----:B------:R-:W-:Y:S02]  /*4150*/  FFMA.FTZ R102, R186, R135, R134 ;  /* 0x00000087ba667223 */ /* 0x000fe40000010086 */
[----:B------:R-:W-:Y:S01]  /*4160*/  FMUL.FTZ R101, R2, R101 ;  /* 0x0000006502657220 */ /* 0x000fe20000410000 */
[----:B------:R-:W-:Y:S01]  /*4170*/  @P6 HADD2.F32 R103, -RZ, R103.H1_H1 ;  /* 0x30000067ff676230 */ /* 0x000fe20000004100 */
[----:B------:R-:W-:Y:S02]  /*4180*/  FADD.FTZ R102, R190, -R102 ;  /* 0x80000066be667221 */ /* 0x000fe40000010000 */
[----:B------:R-:W-:Y:S01]  /*4190*/  @P0 FADD.FTZ R101, R68, R101 ;  /* 0x0000006544650221 */ /* 0x000fe20000010000 */
[----:B------:R-:W-:Y:S01]  /*41a0*/  LOP3.LUT P4, RZ, R114, 0xff00, RZ, 0xc0, !PT ;  /* 0x0000ff0072ff7812 */ /* 0x000fe2000788c0ff */
[----:B------:R-:W-:-:S02]  /*41b0*/  @P6 FMUL.FTZ R185, R110, R103 ;  /* 0x000000676eb96220 */ /* 0x000fc40000410000 */
[----:B------:R-:W-:Y:S02]  /*41c0*/  FMUL.FTZ R103, R101, R0 ;  /* 0x0000000065677220 */ /* 0x000fe40000410000 */
[----:B------:R-:W-:Y:S01]  /*41d0*/  FMUL.FTZ R102, R2, R102 ;  /* 0x0000006602667220 */ /* 0x000fe20000410000 */
[----:B------:R-:W-:Y:S01]  /*41e0*/  HFMA2.MMA R108, -RZ, RZ, 0, 0 ;  /* 0x00000000ff6c7435 */ /* 0x000fe200000001ff */
[----:B------:R-:W-:Y:S01]  /*41f0*/  FMUL.FTZ R103, R103, c[0x0][0x1e8] ;  /* 0x00007a0067677a20 */ /* 0x000fe20000410000 */
[----:B------:R-:W-:Y:S01]  /*4200*/  @P3 HADD2.F32 R109, -RZ, R40.H0_H0 ;  /* 0x20000028ff6d3230 */ /* 0x000fe20000004100 */
[----:B------:R-:W-:Y:S01]  /*4210*/  @P0 FADD.FTZ R102, R69, R102 ;  /* 0x0000006645660221 */ /* 0x000fe20000010000 */
[----:B------:R-:W-:-:S03]  /*4220*/  MOV R186, RZ ;  /* 0x000000ff00ba7202 */ /* 0x000fc60000000f00 */
[----:B------:R-:W-:Y:S01]  /*4230*/  @P3 FMUL.FTZ R108, R103, R109 ;  /* 0x0000006d676c3220 */ /* 0x000fe20000410000 */
[----:B------:R-:W-:Y:S01]  /*4240*/  MOV R109, RZ ;  /* 0x000000ff006d7202 */ /* 0x000fe20000000f00 */
[----:B------:R-:W-:Y:S01]  /*4250*/  FFMA.FTZ R190, R188, R135, R134 ;  /* 0x00000087bcbe7223 */ /* 0x000fe20000010086 */
[----:B------:R-:W-:-:S03]  /*4260*/  MOV R188, RZ ;  /* 0x000000ff00bc7202 */ /* 0x000fc60000000f00 */
[----:B------:R-:W-:-:S04]  /*4270*/  FADD.FTZ R190, R192, -R190 ;  /* 0x800000bec0be7221 */ /* 0x000fc80000010000 */
[----:B------:R-:W-:-:S04]  /*4280*/  FMUL.FTZ R190, R2, R190 ;  /* 0x000000be02be7220 */ /* 0x000fc80000410000 */
[----:B------:R-:W-:Y:S01]  /*4290*/  @P0 FADD.FTZ R190, R71, R190 ;  /* 0x000000be47be0221 */ /* 0x000fe20000010000 */
[C---:B------:R-:W-:Y:S02]  /*42a0*/  LOP3.LUT P5, RZ, R115.reuse, 0xff, RZ, 0xc0, !PT ;  /* 0x000000ff73ff7812 */ /* 0x040fe400078ac0ff */
[----:B------:R-:W-:Y:S01]  /*42b0*/  LOP3.LUT P6, RZ, R115, 0xff00, RZ, 0xc0, !PT ;  /* 0x0000ff0073ff7812 */ /* 0x000fe200078cc0ff */
[----:B------:R-:W-:Y:S02]  /*42c0*/  FMUL.FTZ R156, R2, R181 ;  /* 0x000000b5029c7220 */ /* 0x000fe40000410000 */
[----:B------:R-:W-:Y:S02]  /*42d0*/  FADD.FTZ R184, R179, -R184 ;  /* 0x800000b8b3b87221 */ /* 0x000fe40000010000 */
[----:B------:R-:W-:-:S04]  /*42e0*/  @P0 FADD.FTZ R156, R72, R156 ;  /* 0x0000009c489c0221 */ /* 0x000fc80000010000 */
[----:B------:R-:W-:-:S04]  /*42f0*/  FMUL.FTZ R179, R156, R0 ;  /* 0x000000009cb37220 */ /* 0x000fc80000410000 */
[----:B------:R-:W-:Y:S01]  /*4300*/  @P6 HADD2.F32 R180, -RZ, R42.H1_H1 ;  /* 0x3000002affb46230 */ /* 0x000fe20000004100 */
[----:B------:R-:W-:Y:S01]  /*4310*/  FMUL.FTZ R179, R179, c[0x0][0x1e8] ;  /* 0x00007a00b3b37a20 */ /* 0x000fe20000410000 */
[----:B--2---:R-:W-:-:S05]  /*4320*/  @P3 HADD2.F32 R110, -RZ, R104.H0_H0 ;  /* 0x20000068ff6e3230 */ /* 0x004fca0000004100 */
[----:B------:R-:W-:Y:S02]  /*4330*/  @P3 FMUL.FTZ R186, R103, R110 ;  /* 0x0000006e67ba3220 */ /* 0x000fe40000410000 */
[----:B------:R-:W-:Y:S01]  /*4340*/  FMUL.FTZ R110, R102, R0 ;  /* 0x00000000666e7220 */ /* 0x000fe20000410000 */
[----:B------:R-:W-:-:S03]  /*4350*/  @P4 HADD2.F32 R103, -RZ, R40.H1_H1 ;  /* 0x30000028ff674230 */ /* 0x000fc60000004100 */
[----:B------:R-:W-:Y:S01]  /*4360*/  FMUL.FTZ R110, R110, c[0x0][0x1e8] ;  /* 0x00007a006e6e7a20 */ /* 0x000fe20000410000 */
[----:B------:R-:W-:-:S03]  /*4370*/  LOP3.LUT P3, RZ, R114, 0xff0000, RZ, 0xc0, !PT ;  /* 0x00ff000072ff7812 */ /* 0x000fc6000786c0ff */
[----:B------:R-:W-:Y:S02]  /*4380*/  @P4 FMUL.FTZ R109, R110, R103 ;  /* 0x000000676e6d4220 */ /* 0x000fe40000410000 */
[----:B------:R-:W-:Y:S01]  /*4390*/  FMUL.FTZ R103, R2, R191 ;  /* 0x000000bf02677220 */ /* 0x000fe20000410000 */
[----:B------:R-:W-:Y:S01]  /*43a0*/  @P4 HADD2.F32 R104, -RZ, R104.H1_H1 ;  /* 0x30000068ff684230 */ /* 0x000fe20000004100 */
[----:B------:R-:W-:-:S06]  /*43b0*/  FFMA.FTZ R144, R144, R135, R134 ;  /* 0x0000008790907223 */ /* 0x000fcc0000010086 */
[----:B------:R-:W-:Y:S01]  /*43c0*/  @P3 HADD2.F32 R111, -RZ, R41.H0_H0 ;  /* 0x20000029ff6f3230 */ /* 0x000fe20000004100 */
[----:B------:R-:W-:Y:S01]  /*43d0*/  @P0 FADD.FTZ R103, R70, R103 ;  /* 0x0000006746670221 */ /* 0x000fe20000010000 */
[----:B------:R-:W-:Y:S01]  /*43e0*/  @P3 HADD2.F32 R189, -RZ, R105.H0_H0 ;  /* 0x20000069ffbd3230 */ /* 0x000fe20000004100 */
[----:B------:R-:W-:Y:S01]  /*43f0*/  @P4 FMUL.FTZ R187, R110, R104 ;  /* 0x000000686ebb4220 */ /* 0x000fe20000410000 */
[----:B------:R-:W-:Y:S01]  /*4400*/  F2FP.PACK_AB R108, R109, R108 ;  /* 0x0000006c6d6c723e */ /* 0x000fe200000000ff */
[----:B------:R-:W-:Y:S01]  /*4410*/  FMUL.FTZ R104, R103, R0 ;  /* 0x0000000067687220 */ /* 0x000fe20000410000 */
[----:B------:R-:W-:Y:S01]  /*4420*/  HFMA2.MMA R110, -RZ, RZ, 0, 0 ;  /* 0x00000000ff6e7435 */ /* 0x000fe200000001ff */
[----:B------:R-:W-:Y:S01]  /*4430*/  FFMA.FTZ R143, R143, R135, R134 ;  /* 0x000000878f8f7223 */ /* 0x000fe20000010086 */
[----:B------:R-:W2:Y:S01]  /*4440*/  LDL.LU R191, [R1+0x70] ;  /* 0x0000700001bf7983 */ /* 0x000ea20000300800 */
[----:B------:R-:W-:Y:S02]  /*4450*/  FMUL.FTZ R104, R104, c[0x0][0x1e8] ;  /* 0x00007a0068687a20 */ /* 0x000fe40000410000 */
[----:B------:R-:W-:Y:S01]  /*4460*/  FADD.FTZ R144, R148, -R144 ;  /* 0x8000009094907221 */ /* 0x000fe20000010000 */
[----:B------:R-:W2:Y:S01]  /*4470*/  LDL.LU R192, [R1+0x74] ;  /* 0x0000740001c07983 */ /* 0x000ea20000300800 */
[----:B------:R-:W-:-:S02]  /*4480*/  @P3 FMUL.FTZ R110, R104, R111 ;  /* 0x0000006f686e3220 */ /* 0x000fc40000410000 */
[----:B------:R-:W-:Y:S01]  /*4490*/  @P3 FMUL.FTZ R188, R104, R189 ;  /* 0x000000bd68bc3220 */ /* 0x000fe20000410000 */
[----:B------:R-:W-:Y:S01]  /*44a0*/  LOP3.LUT P3, RZ, R114, 0xff000000, RZ, 0xc0, !PT ;  /* 0xff00000072ff7812 */ /* 0x000fe2000786c0ff */
[----:B------:R-:W-:Y:S01]  /*44b0*/  FMUL.FTZ R104, R190, R0 ;  /* 0x00000000be687220 */ /* 0x000fe20000410000 */
[----:B------:R-:W-:-:S03]  /*44c0*/  HFMA2.MMA R189, -RZ, RZ, 0, 0 ;  /* 0x00000000ffbd7435 */ /* 0x000fc600000001ff */
[----:B------:R-:W-:Y:S01]  /*44d0*/  FMUL.FTZ R104, R104, c[0x0][0x1e8] ;  /* 0x00007a0068687a20 */ /* 0x000fe20000410000 */
[----:B------:R-:W-:-:S07]  /*44e0*/  MOV R111, RZ ;  /* 0x000000ff006f7202 */ /* 0x000fce0000000f00 */
[----:B------:R-:W-:Y:S02]  /*44f0*/  @P3 HADD2.F32 R105, -RZ, R105.H1_H1 ;  /* 0x30000069ff693230 */ /* 0x000fe40000004100 */
[----:B------:R-:W-:-:S03]  /*4500*/  @P3 HADD2.F32 R114, -RZ, R41.H1_H1 ;  /* 0x30000029ff723230 */ /* 0x000fc60000004100 */
[C---:B------:R-:W-:Y:S02]  /*4510*/  @P3 FMUL.FTZ R189, R104.reuse, R105 ;  /* 0x0000006968bd3220 */ /* 0x040fe40000410000 */
[----:B------:R-:W-:Y:S01]  /*4520*/  @P3 FMUL.FTZ R111, R104, R114 ;  /* 0x00000072686f3220 */ /* 0x000fe20000410000 */
[C---:B------:R-:W-:Y:S02]  /*4530*/  LEA R104, P4, R100.reuse, c[0x0][0x248], 0x4 ;  /* 0x0000920064687a11 */ /* 0x040fe400078820ff */
[----:B------:R-:W-:Y:S02]  /*4540*/  @P1 MOV R114, 0x20 ;  /* 0x0000002000721802 */ /* 0x000fe40000000f00 */
[----:B------:R-:W-:Y:S02]  /*4550*/  LEA.HI.X R105, R100, c[0x0][0x24c], RZ, 0x4, P4 ;  /* 0x0000930064697a11 */ /* 0x000fe400020f24ff */
[----:B------:R-:W-:Y:S02]  /*4560*/  SEL R100, R101, R92, P2 ;  /* 0x0000005c65647207 */ /* 0x000fe40001000000 */
[----:B------:R-:W-:-:S02]  /*4570*/  SEL R101, R102, R93, P2 ;  /* 0x0000005d66657207 */ /* 0x000fc40001000000 */
[C---:B------:R-:W-:Y:S02]  /*4580*/  LOP3.LUT P3, RZ, R115.reuse, 0xff0000, RZ, 0xc0, !PT ;  /* 0x00ff000073ff7812 */ /* 0x040fe4000786c0ff */
[----:B------:R-:W-:Y:S01]  /*4590*/  LOP3.LUT P4, RZ, R115, 0xff000000, RZ, 0xc0, !PT ;  /* 0xff00000073ff7812 */ /* 0x000fe2000788c0ff */
[----:B------:R-:W-:Y:S01]  /*45a0*/  @P1 IMAD.WIDE.U32 R114, R173, R114, c[0x0][0x258] ;  /* 0x00009600ad721625 */ /* 0x000fe200078e0072 */
[----:B------:R-:W-:Y:S02]  /*45b0*/  SEL R102, R103, R94, P2 ;  /* 0x0000005e67667207 */ /* 0x000fe40001000000 */
[----:B------:R-:W-:-:S05]  /*45c0*/  SEL R103, R190, R95, P2 ;  /* 0x0000005fbe677207 */ /* 0x000fca0001000000 */
[----:B------:R0:W-:Y:S01]  /*45d0*/  @P1 STG.E.128 [R114.64], R100 ;  /* 0x0000006472001986 */ /* 0x0001e2000c101d04 */
[----:B------:R-:W-:Y:S01]  /*45e0*/  FADD.FTZ R173, R157, -R183 ;  /* 0x800000b79dad7221 */ /* 0x000fe20000010000 */
[----:B------:R-:W-:Y:S01]  /*45f0*/  HFMA2.MMA R157, -RZ, RZ, 0, 0 ;  /* 0x00000000ff9d7435 */ /* 0x000fe200000001ff */
[----:B------:R-:W-:Y:S01]  /*4600*/  MOV R183, RZ ;  /* 0x000000ff00b77202 */ /* 0x000fe20000000f00 */
[----:B0-----:R-:W-:-:S04]  /*4610*/  FMUL.FTZ R101, R2, R182 ;  /* 0x000000b602657220 */ /* 0x001fc80000410000 */
[----:B------:R-:W-:Y:S02]  /*4620*/  @P0 FADD.FTZ R101, R73, R101 ;  /* 0x0000006549650221 */ /* 0x000fe40000010000 */
[C---:B------:R-:W-:Y:S02]  /*4630*/  FMUL.FTZ R102, R2.reuse, R173 ;  /* 0x000000ad02667220 */ /* 0x040fe40000410000 */
[----:B------:R-:W-:Y:S02]  /*4640*/  FMUL.FTZ R181, R101, R0 ;  /* 0x0000000065b57220 */ /* 0x000fe40000410000 */
[----:B------:R-:W-:Y:S02]  /*4650*/  FMUL.FTZ R103, R2, R184 ;  /* 0x000000b802677220 */ /* 0x000fe40000410000 */
[----:B------:R-:W-:Y:S01]  /*4660*/  FMUL.FTZ R173, R181, c[0x0][0x1e8] ;  /* 0x00007a00b5ad7a20 */ /* 0x000fe20000410000 */
[----:B------:R-:W-:Y:S01]  /*4670*/  @P5 HADD2.F32 R100, -RZ, R42.H0_H0 ;  /* 0x2000002aff645230 */ /* 0x000fe20000004100 */
[----:B------:R-:W-:-:S02]  /*4680*/  @P0 FADD.FTZ R102, R74, R102 ;  /* 0x000000664a660221 */ /* 0x000fc40000010000 */
[----:B------:R-:W-:Y:S02]  /*4690*/  @P0 FADD.FTZ R103, R75, R103 ;  /* 0x000000674b670221 */ /* 0x000fe40000010000 */
[----:B------:R-:W-:Y:S02]  /*46a0*/  @P6 FMUL.FTZ R183, R173, R180 ;  /* 0x000000b4adb76220 */ /* 0x000fe40000410000 */
[-C--:B------:R-:W-:Y:S02]  /*46b0*/  FMUL.FTZ R180, R102, R0.reuse ;  /* 0x0000000066b47220 */ /* 0x080fe40000410000 */
[----:B------:R-:W-:Y:S01]  /*46c0*/  FMUL.FTZ R181, R103, R0 ;  /* 0x0000000067b57220 */ /* 0x000fe20000410000 */
[----:B------:R-:W-:Y:S01]  /*46d0*/  HFMA2.MMA R184, -RZ, RZ, 0, 0 ;  /* 0x00000000ffb87435 */ /* 0x000fe200000001ff */
[----:B------:R-:W-:Y:S01]  /*46e0*/  @P5 FMUL.FTZ R157, R179, R100 ;  /* 0x00000064b39d5220 */ /* 0x000fe20000410000 */
[--C-:B------:R-:W-:Y:S01]  /*46f0*/  @P3 HADD2.F32 R100, -RZ, R43.reuse.H0_H0 ;  /* 0x2000002bff643230 */ /* 0x100fe20000004100 */
[----:B------:R-:W-:Y:S01]  /*4700*/  FMUL.FTZ R180, R180, c[0x0][0x1e8] ;  /* 0x00007a00b4b47a20 */ /* 0x000fe20000410000 */
[----:B------:R-:W-:Y:S01]  /*4710*/  @P4 HADD2.F32 R109, -RZ, R43.H1_H1 ;  /* 0x3000002bff6d4230 */ /* 0x000fe20000004100 */
[----:B------:R-:W-:Y:S01]  /*4720*/  FMUL.FTZ R181, R181, c[0x0][0x1e8] ;  /* 0x00007a00b5b57a20 */ /* 0x000fe20000410000 */
[----:B------:R-:W-:Y:S01]  /*4730*/  MOV R190, RZ ;  /* 0x000000ff00be7202 */ /* 0x000fe20000000f00 */
[----:B------:R-:W-:Y:S01]  /*4740*/  @P3 FMUL.FTZ R184, R180, R100 ;  /* 0x00000064b4b83220 */ /* 0x000fe20000410000 */
[----:B------:R-:W-:Y:S01]  /*4750*/  IADD3 R182, R172, 0x60, RZ ;  /* 0x00000060acb67810 */ /* 0x000fe20007ffe0ff */
[----:B------:R-:W-:Y:S01]  /*4760*/  @P4 FMUL.FTZ R190, R181, R109 ;  /* 0x0000006db5be4220 */ /* 0x000fe20000410000 */
[----:B------:R-:W-:-:S02]  /*4770*/  F2FP.PACK_AB R109, R111, R110 ;  /* 0x0000006e6f6d723e */ /* 0x000fc400000000ff */
[----:B------:R-:W-:Y:S02]  /*4780*/  SEL R100, R156, R96, P2 ;  /* 0x000000609c647207 */ /* 0x000fe40001000000 */
[----:B------:R-:W-:Y:S02]  /*4790*/  SEL R101, R101, R97, P2 ;  /* 0x0000006165657207 */ /* 0x000fe40001000000 */
[----:B------:R-:W-:Y:S02]  /*47a0*/  SEL R102, R102, R98, P2 ;  /* 0x0000006266667207 */ /* 0x000fe40001000000 */
[----:B------:R-:W-:Y:S02]  /*47b0*/  SEL R103, R103, R99, P2 ;  /* 0x0000006367677207 */ /* 0x000fe40001000000 */
[----:B------:R-:W-:Y:S01]  /*47c0*/  F2FP.PACK_AB R110, R183, R157 ;  /* 0x0000009db76e723e */ /* 0x000fe200000000ff */
[----:B------:R-:W-:Y:S01]  /*47d0*/  IMAD.WIDE.U32 R156, R182, R214, c[0x0][0x170] ;  /* 0x00005c00b69c7625 */ /* 0x000fe200078e00d6 */
[----:B------:R-:W-:Y:S01]  /*47e0*/  F2FP.PACK_AB R111, R190, R184 ;  /* 0x000000b8be6f723e */ /* 0x000fe200000000ff */
[----:B------:R0:W-:Y:S04]  /*47f0*/  @P1 STG.E.128 [R114.64+0x10], R100 ;  /* 0x0000106472001986 */ /* 0x0001e8000c101d04 */
[----:B------:R1:W-:Y:S01]  /*4800*/  STG.E.128 [R104.64], R108 ;  /* 0x0000006c68007986 */ /* 0x0003e2000c101d04 */
[----:B------:R-:W-:-:S02]  /*4810*/  FADD.FTZ R143, R147, -R143 ;  /* 0x8000008f938f7221 */ /* 0x000fc40000010000 */
[-CC-:B------:R-:W-:Y:S02]  /*4820*/  FFMA.FTZ R155, R155, R135.reuse, R134.reuse ;  /* 0x000000879b9b7223 */ /* 0x180fe40000010086 */
[-CC-:B------:R-:W-:Y:S01]  /*4830*/  FFMA.FTZ R159, R159, R135.reuse, R134.reuse ;  /* 0x000000879f9f7223 */ /* 0x180fe20000010086 */
[----:B------:R-:W-:Y:S01]  /*4840*/  IADD3 R172, R172, 0x80, RZ ;  /* 0x00000080acac7810 */ /* 0x000fe20007ffe0ff */
[----:B------:R-:W2:Y:S04]  /*4850*/  LDL.LU R183, [R1+0x68] ;  /* 0x0000680001b77983 */ /* 0x000ea80000300800 */
[----:B0-----:R0:W2:Y:S01]  /*4860*/  LDG.E.128 R100, [R156.64] ;  /* 0x000000049c647981 */ /* 0x0010a2000c1e1d00 */
[--C-:B-1----:R-:W-:Y:S01]  /*4870*/  @P5 HADD2.F32 R104, -RZ, R106.reuse.H0_H0 ;  /* 0x2000006aff685230 */ /* 0x102fe20000004100 */
[----:B------:R-:W-:Y:S01]  /*4880*/  FMUL.FTZ R105, R2, R144 ;  /* 0x0000009002697220 */ /* 0x000fe20000410000 */
[----:B------:R-:W-:Y:S01]  /*4890*/  MOV R109, RZ ;  /* 0x000000ff006d7202 */ /* 0x000fe20000000f00 */
[----:B------:R-:W-:Y:S01]  /*48a0*/  FFMA.FTZ R110, R145, R135, R134 ;  /* 0x00000087916e7223 */ /* 0x000fe20000010086 */
[----:B------:R-:W3:Y:S01]  /*48b0*/  LDL.LU R184, [R1+0x60] ;  /* 0x0000600001b87983 */ /* 0x000ee20000300800 */
[----:B0-----:R-:W-:Y:S01]  /*48c0*/  HFMA2.MMA R156, -RZ, RZ, 0, 0 ;  /* 0x00000000ff9c7435 */ /* 0x001fe200000001ff */
[----:B------:R-:W-:Y:S01]  /*48d0*/  @P6 HADD2.F32 R106, -RZ, R106.H1_H1 ;  /* 0x3000006aff6a6230 */ /* 0x000fe20000004100 */
[----:B------:R-:W-:Y:S01]  /*48e0*/  MOV R157, RZ ;  /* 0x000000ff009d7202 */ /* 0x000fe20000000f00 */
[----:B------:R-:W-:Y:S01]  /*48f0*/  @P0 FADD.FTZ R105, R77, R105 ;  /* 0x000000694d690221 */ /* 0x000fe20000010000 */
[----:B------:R-:W3:Y:S02]  /*4900*/  LDL.LU R190, [R1+0x6c] ;  /* 0x00006c0001be7983 */ /* 0x000ee40000300800 */
[----:B------:R-:W-:Y:S01]  /*4910*/  @P5 FMUL.FTZ R156, R179, R104 ;  /* 0x00000068b39c5220 */ /* 0x000fe20000410000 */
[----:B------:R-:W-:Y:S01]  /*4920*/  LOP3.LUT P5, RZ, R112, 0xff00, RZ, 0xc0, !PT ;  /* 0x0000ff0070ff7812 */ /* 0x000fe200078ac0ff */
[----:B------:R-:W-:Y:S01]  /*4930*/  @P6 FMUL.FTZ R157, R173, R106 ;  /* 0x0000006aad9d6220 */ /* 0x000fe20000410000 */
[----:B------:R-:W-:Y:S01]  /*4940*/  MOV R104, R112 ;  /* 0x0000007000687202 */ /* 0x000fe20000000f00 */
[----:B------:R-:W-:Y:S01]  /*4950*/  FMUL.FTZ R114, R105, R0 ;  /* 0x0000000069727220 */ /* 0x000fe20000410000 */
[----:B------:R-:W3:Y:S02]  /*4960*/  LDL.LU R179, [R1+0x64] ;  /* 0x0000640001b37983 */ /* 0x000ee40000300800 */
[----:B------:R-:W-:Y:S01]  /*4970*/  LOP3.LUT P6, RZ, R104, 0xff, RZ, 0xc0, !PT ;  /* 0x000000ff68ff7812 */ /* 0x000fe200078cc0ff */
[----:B------:R-:W-:-:S02]  /*4980*/  FMUL.FTZ R104, R2, R143 ;  /* 0x0000008f02687220 */ /* 0x000fc40000410000 */
[----:B------:R-:W-:Y:S02]  /*4990*/  FMUL.FTZ R114, R114, c[0x0][0x1e8] ;  /* 0x00007a0072727a20 */ /* 0x000fe40000410000 */
[----:B------:R-:W-:Y:S02]  /*49a0*/  @P0 FADD.FTZ R104, R76, R104 ;  /* 0x000000684c680221 */ /* 0x000fe40000010000 */
[--C-:B------:R-:W-:Y:S02]  /*49b0*/  @P5 HADD2.F32 R144, -RZ, R36.reuse.H1_H1 ;  /* 0x30000024ff905230 */ /* 0x100fe40000004100 */
[----:B------:R-:W-:Y:S01]  /*49c0*/  FMUL.FTZ R111, R104, R0 ;  /* 0x00000000686f7220 */ /* 0x000fe20000410000 */
[----:B------:R-:W-:Y:S02]  /*49d0*/  HFMA2.MMA R106, -RZ, RZ, 0, 0 ;  /* 0x00000000ff6a7435 */ /* 0x000fe400000001ff */
[----:B------:R-:W-:Y:S01]  /*49e0*/  @P5 FMUL.FTZ R109, R114, R144 ;  /* 0x00000090726d5220 */ /* 0x000fe20000410000 */
[--C-:B------:R-:W-:Y:S01]  /*49f0*/  @P3 HADD2.F32 R144, -RZ, R107.reuse.H0_H0 ;  /* 0x2000006bff903230 */ /* 0x100fe20000004100 */
[----:B------:R-:W-:Y:S01]  /*4a00*/  FFMA.FTZ R115, R146, R135, R134 ;  /* 0x0000008792737223 */ /* 0x000fe20000010086 */
[----:B------:R-:W-:Y:S01]  /*4a10*/  @P4 HADD2.F32 R107, -RZ, R107.H1_H1 ;  /* 0x3000006bff6b4230 */ /* 0x000fe20000004100 */
[----:B------:R-:W-:Y:S01]  /*4a20*/  FADD.FTZ R110, R149, -R110 ;  /* 0x8000006e956e7221 */ /* 0x000fe20000010000 */
[----:B------:R-:W-:Y:S01]  /*4a30*/  @P6 HADD2.F32 R143, -RZ, R36.H0_H0 ;  /* 0x20000024ff8f6230 */ /* 0x000fe20000004100 */
[----:B------:R-:W-:Y:S01]  /*4a40*/  FMUL.FTZ R111, R111, c[0x0][0x1e8] ;  /* 0x00007a006f6f7a20 */ /* 0x000fe20000410000 */
[----:B------:R-:W-:Y:S01]  /*4a50*/  CS2R R148, SRZ ;  /* 0x0000000000947805 */ /* 0x000fe2000001ff00 */
[----:B------:R-:W-:-:S02]  /*4a60*/  FADD.FTZ R115, R150, -R115 ;  /* 0x8000007396737221 */ /* 0x000fc40000010000 */
[----:B------:R-:W-:Y:S01]  /*4a70*/  @P4 FMUL.FTZ R149, R181, R107 ;  /* 0x0000006bb5954220 */ /* 0x000fe20000410000 */
[----:B------:R-:W-:Y:S01]  /*4a80*/  LOP3.LUT P4, RZ, R112, 0xff0000, RZ, 0xc0, !PT ;  /* 0x00ff000070ff7812 */ /* 0x000fe2000788c0ff */
[----:B------:R-:W-:Y:S02]  /*4a90*/  @P6 FMUL.FTZ R106, R111, R143 ;  /* 0x0000008f6f6a6220 */ /* 0x000fe40000410000 */
[C---:B------:R-:W-:Y:S02]  /*4aa0*/  FMUL.FTZ R107, R2.reuse, R115 ;  /* 0x00000073026b7220 */ /* 0x040fe40000410000 */
[----:B------:R-:W-:Y:S02]  /*4ab0*/  FFMA.FTZ R108, R151, R135, R134 ;  /* 0x00000087976c7223 */ /* 0x000fe40000010086 */
[----:B------:R-:W-:Y:S01]  /*4ac0*/  @P0 FADD.FTZ R107, R79, R107 ;  /* 0x0000006b4f6b0221 */ /* 0x000fe20000010000 */
[----:B------:R-:W-:Y:S01]  /*4ad0*/  CS2R R150, SRZ ;  /* 0x0000000000967805 */ /* 0x000fe2000001ff00 */
[----:B------:R-:W-:Y:S01]  /*4ae0*/  FMUL.FTZ R110, R2, R110 ;  /* 0x0000006e026e7220 */ /* 0x000fe20000410000 */
[----:B------:R-:W-:Y:S01]  /*4af0*/  HFMA2.MMA R143, -RZ, RZ, 0, 0 ;  /* 0x00000000ff8f7435 */ /* 0x000fe200000001ff */
[----:B------:R-:W-:-:S02]  /*4b00*/  FADD.FTZ R108, R152, -R108 ;  /* 0x8000006c986c7221 */ /* 0x000fc40000010000 */
[----:B------:R-:W-:-:S03]  /*4b10*/  @P0 FADD.FTZ R110, R78, R110 ;  /* 0x0000006e4e6e0221 */ /* 0x000fc60000010000 */
[----:B------:R-:W-:Y:S01]  /*4b20*/  @P3 FMUL.FTZ R143, R180, R144 ;  /* 0x00000090b48f3220 */ /* 0x000fe20000410000 */
[----:B------:R-:W-:Y:S01]  /*4b30*/  LOP3.LUT P3, RZ, R113, 0xff, RZ, 0xc0, !PT ;  /* 0x000000ff71ff7812 */ /* 0x000fe2000786c0ff */
[----:B------:R-:W-:Y:S01]  /*4b40*/  FMUL.FTZ R108, R2, R108 ;  /* 0x0000006c026c7220 */ /* 0x000fe20000410000 */
[----:B------:R-:W-:Y:S01]  /*4b50*/  MOV R152, RZ ;  /* 0x000000ff00987202 */ /* 0x000fe20000000f00 */
[----:B------:R-:W-:Y:S01]  /*4b60*/  @P4 HADD2.F32 R115, -RZ, R37.H0_H0 ;  /* 0x20000025ff734230 */ /* 0x000fe20000004100 */
[----:B------:R-:W-:Y:S02]  /*4b70*/  FADD.FTZ R155, R158, -R155 ;  /* 0x8000009b9e9b7221 */ /* 0x000fe40000010000 */
[----:B------:R-:W-:Y:S01]  /*4b80*/  FADD.FTZ R178, R178, -R159 ;  /* 0x8000009fb2b27221 */ /* 0x000fe20000010000 */
[----:B------:R-:W-:Y:S01]  /*4b90*/  CS2R R146, SRZ ;  /* 0x0000000000927805 */ /* 0x000fe2000001ff00 */
[----:B------:R-:W-:Y:S01]  /*4ba0*/  @P0 FADD.FTZ R108, R80, R108 ;  /* 0x0000006c506c0221 */ /* 0x000fe20000010000 */
[----:B------:R-:W-:Y:S01]  /*4bb0*/  SEL R104, R104, R92, P2 ;  /* 0x0000005c68687207 */ /* 0x000fe20001000000 */
[----:B------:R-:W-:Y:S01]  /*4bc0*/  FMUL.FTZ R159, R2, R155 ;  /* 0x0000009b029f7220 */ /* 0x000fe20000410000 */
[----:B------:R-:W-:Y:S01]  /*4bd0*/  SEL R105, R105, R93, P2 ;  /* 0x0000005d69697207 */ /* 0x000fe20001000000 */
[----:B------:R-:W3:Y:S02]  /*4be0*/  LDL.LU R180, [R1+0x58] ;  /* 0x0000580001b47983 */ /* 0x000ee40000300800 */
[----:B------:R-:W-:-:S02]  /*4bf0*/  @P0 FADD.FTZ R159, R82, R159 ;  /* 0x0000009f529f0221 */ /* 0x000fc40000010000 */
[----:B------:R-:W3:Y:S01]  /*4c00*/  LDL.LU R181, [R1+0x5c] ;  /* 0x00005c0001b57983 */ /* 0x000ee20000300800 */
[----:B--2---:R-:W-:-:S05]  /*4c10*/  @P6 HADD2.F32 R145, -RZ, R100.H0_H0 ;  /* 0x20000064ff916230 */ /* 0x004fca0000004100 */
[----:B------:R-:W-:Y:S01]  /*4c20*/  @P6 FMUL.FTZ R148, R111, R145 ;  /* 0x000000916f946220 */ /* 0x000fe20000410000 */
[----:B------:R-:W-:Y:S01]  /*4c30*/  LOP3.LUT P6, RZ, R112, 0xff000000, RZ, 0xc0, !PT ;  /* 0xff00000070ff7812 */ /* 0x000fe200078cc0ff */
[----:B------:R-:W-:Y:S02]  /*4c40*/  @P5 HADD2.F32 R100, -RZ, R100.H1_H1 ;  /* 0x30000064ff645230 */ /* 0x000fe40000004100 */
[----:B------:R-:W-:-:S03]  /*4c50*/  @P4 HADD2.F32 R112, -RZ, R101.H0_H0 ;  /* 0x20000065ff704230 */ /* 0x000fc60000004100 */
[----:B------:R-:W-:Y:S02]  /*4c60*/  @P5 FMUL.FTZ R150, R114, R100 ;  /* 0x0000006472965220 */ /* 0x000fe40000410000 */
[-C--:B------:R-:W-:Y:S01]  /*4c70*/  FMUL.FTZ R100, R107, R0.reuse ;  /* 0x000000006b647220 */ /* 0x080fe20000410000 */
[----:B------:R-:W-:Y:S01]  /*4c80*/  CS2R R144, SRZ ;  /* 0x0000000000907805 */ /* 0x000fe2000001ff00 */
[----:B------:R-:W-:Y:S02]  /*4c90*/  FMUL.FTZ R111, R110, R0 ;  /* 0x000000006e6f7220 */ /* 0x000fe40000410000 */
[----:B------:R-:W-:Y:S01]  /*4ca0*/  FMUL.FTZ R100, R100, c[0x0][0x1e8] ;  /* 0x00007a0064647a20 */ /* 0x000fe20000410000 */
[----:B------:R-:W-:Y:S02]  /*4cb0*/  @P6 HADD2.F32 R114, -RZ, R37.H1_H1 ;  /* 0x30000025ff726230 */ /* 0x000fe40000004100 */
[----:B------:R-:W-:Y:S01]  /*4cc0*/  @P6 HADD2.F32 R101, -RZ, R101.H1_H1 ;  /* 0x30000065ff656230 */ /* 0x000fe20000004100 */
[----:B------:R-:W-:-:S02]  /*4cd0*/  FMUL.FTZ R111, R111, c[0x0][0x1e8] ;  /* 0x00007a006f6f7a20 */ /* 0x000fc40000410000 */
[C---:B------:R-:W-:Y:S02]  /*4ce0*/  @P6 FMUL.FTZ R145, R100.reuse, R114 ;  /* 0x0000007264916220 */ /* 0x040fe40000410000 */
[----:B------:R-:W-:Y:S01]  /*4cf0*/  @P6 FMUL.FTZ R152, R100, R101 ;  /* 0x0000006564986220 */ /* 0x000fe20000410000 */
[C---:B------:R-:W-:Y:S01]  /*4d00*/  LEA R100, P6, R182.reuse, c[0x0][0x248], 0x4 ;  /* 0x00009200b6647a11 */ /* 0x040fe200078c20ff */
[----:B------:R-:W-:Y:S01]  /*4d10*/  @P4 FMUL.FTZ R144, R111, R115 ;  /* 0x000000736f904220 */ /* 0x000fe20000410000 */
[----:B------:R-:W-:Y:S01]  /*4d20*/  LOP3.LUT P5, RZ, R113, 0xff0000, RZ, 0xc0, !PT ;  /* 0x00ff000071ff7812 */ /* 0x000fe200078ac0ff */
[----:B------:R-:W-:Y:S01]  /*4d30*/  @P4 FMUL.FTZ R151, R111, R112 ;  /* 0x000000706f974220 */ /* 0x000fe20000410000 */
[----:B------:R-:W-:Y:S01]  /*4d40*/  LEA.HI.X R101, R182, c[0x0][0x24c], RZ, 0x4, P6 ;  /* 0x00009300b6657a11 */ /* 0x000fe200030f24ff */
[----:B------:R-:W-:Y:S01]  /*4d50*/  FFMA.FTZ R112, R153, R135, R134 ;  /* 0x0000008799707223 */ /* 0x000fe20000010086 */
[C---:B------:R-:W-:Y:S01]  /*4d60*/  LOP3.LUT P4, RZ, R113.reuse, 0xff00, RZ, 0xc0, !PT ;  /* 0x0000ff0071ff7812 */ /* 0x040fe2000788c0ff */
[----:B------:R-:W-:Y:S01]  /*4d70*/  @P3 HADD2.F32 R111, -RZ, R38.H0_H0 ;  /* 0x20000026ff6f3230 */ /* 0x000fe20000004100 */
[----:B------:R-:W-:Y:S01]  /*4d80*/  LOP3.LUT P6, RZ, R113, 0xff000000, RZ, 0xc0, !PT ;  /* 0xff00000071ff7812 */ /* 0x000fe200078cc0ff */
[----:B------:R-:W-:Y:S01]  /*4d90*/  FMUL.FTZ R113, R108, R0 ;  /* 0x000000006c717220 */ /* 0x000fe20000410000 */
[----:B------:R-:W-:Y:S01]  /*4da0*/  CS2R R114, SRZ ;  /* 0x0000000000727805 */ /* 0x000fe2000001ff00 */
[----:B------:R-:W-:Y:S01]  /*4db0*/  FADD.FTZ R112, R154, -R112 ;  /* 0x800000709a707221 */ /* 0x000fe20000010000 */
[----:B------:R-:W-:Y:S01]  /*4dc0*/  SEL R107, R107, R95, P2 ;  /* 0x0000005f6b6b7207 */ /* 0x000fe20001000000 */
[----:B------:R-:W-:Y:S01]  /*4dd0*/  FMUL.FTZ R153, R113, c[0x0][0x1e8] ;  /* 0x00007a0071997a20 */ /* 0x000fe20000410000 */
[----:B------:R-:W2:Y:S01]  /*4de0*/  LDL.LU R182, [R1+0x50] ;  /* 0x0000500001b67983 */ /* 0x000ea20000300800 */
[----:B------:R-:W-:-:S02]  /*4df0*/  FMUL.FTZ R173, R2, R112 ;  /* 0x0000007002ad7220 */ /* 0x000fc40000410000 */
[----:B------:R-:W-:Y:S02]  /*4e00*/  @P3 FMUL.FTZ R114, R153, R111 ;  /* 0x0000006f99723220 */ /* 0x000fe40000410000 */
[----:B------:R-:W-:Y:S02]  /*4e10*/  FMUL.FTZ R111, R2, R178 ;  /* 0x000000b2026f7220 */ /* 0x000fe40000410000 */
[----:B------:R-:W-:Y:S02]  /*4e20*/  @P0 FADD.FTZ R173, R81, R173 ;  /* 0x000000ad51ad0221 */ /* 0x000fe40000010000 */
[----:B------:R-:W-:Y:S02]  /*4e30*/  @P0 FADD.FTZ R111, R83, R111 ;  /* 0x0000006f536f0221 */ /* 0x000fe40000010000 */
[-C--:B------:R-:W-:Y:S01]  /*4e40*/  FMUL.FTZ R158, R173, R0.reuse ;  /* 0x00000000ad9e7220 */ /* 0x080fe20000410000 */
[----:B------:R-:W-:Y:S01]  /*4e50*/  @P4 HADD2.F32 R178, -RZ, R38.H1_H1 ;  /* 0x30000026ffb24230 */ /* 0x000fe20000004100 */
[----:B------:R-:W-:-:S02]  /*4e60*/  FMUL.FTZ R154, R159, R0 ;  /* 0x000000009f9a7220 */ /* 0x000fc40000410000 */
[----:B------:R-:W-:Y:S01]  /*4e70*/  FMUL.FTZ R155, R111, R0 ;  /* 0x000000006f9b7220 */ /* 0x000fe20000410000 */
[--C-:B------:R-:W-:Y:S01]  /*4e80*/  @P5 HADD2.F32 R113, -RZ, R39.reuse.H0_H0 ;  /* 0x20000027ff715230 */ /* 0x100fe20000004100 */
[----:B------:R-:W-:Y:S01]  /*4e90*/  FMUL.FTZ R158, R158, c[0x0][0x1e8] ;  /* 0x00007a009e9e7a20 */ /* 0x000fe20000410000 */
[----:B------:R-:W-:Y:S01]  /*4ea0*/  @P6 HADD2.F32 R112, -RZ, R39.H1_H1 ;  /* 0x30000027ff706230 */ /* 0x000fe20000004100 */
[----:B------:R-:W-:Y:S02]  /*4eb0*/  FMUL.FTZ R154, R154, c[0x0][0x1e8] ;  /* 0x00007a009a9a7a20 */ /* 0x000fe40000410000 */
[----:B------:R-:W-:Y:S02]  /*4ec0*/  FMUL.FTZ R155, R155, c[0x0][0x1e8] ;  /* 0x00007a009b9b7a20 */ /* 0x000fe40000410000 */
[----:B------:R-:W-:Y:S01]  /*4ed0*/  @P4 FMUL.FTZ R147, R158, R178 ;  /* 0x000000b29e934220 */ /* 0x000fe20000410000 */
[----:B------:R-:W-:Y:S01]  /*4ee0*/  @P1 MOV R178, 0x20 ;  /* 0x0000002000b21802 */ /* 0x000fe20000000f00 */
[----:B------:R-:W-:-:S02]  /*4ef0*/  @P5 FMUL.FTZ R115, R154, R113 ;  /* 0x000000719a735220 */ /* 0x000fc40000410000 */
[----:B------:R-:W-:Y:S01]  /*4f00*/  @P6 FMUL.FTZ R146, R155, R112 ;  /* 0x000000709b926220 */ /* 0x000fe20000410000 */
[----:B------:R-:W-:Y:S02]  /*4f10*/  F2FP.PACK_AB R112, R109, R106 ;  /* 0x0000006a6d70723e */ /* 0x000fe400000000ff */
[----:B------:R-:W-:Y:S01]  /*4f20*/  F2FP.PACK_AB R113, R145, R144 ;  /* 0x000000909171723e */ /* 0x000fe200000000ff */
[----:B------:R-:W-:Y:S01]  /*4f30*/  @P1 IMAD.WIDE.U32 R144, R171, R178, c[0x0][0x258] ;  /* 0x00009600ab901625 */ /* 0x000fe200078e00b2 */
[----:B------:R-:W-:Y:S01]  /*4f40*/  SEL R106, R110, R94, P2 ;  /* 0x0000005e6e6a7207 */ /* 0x000fe20001000000 */
[----:B------:R-:W2:Y:S01]  /*4f50*/  LDL.LU R171, [R1+0x48] ;  /* 0x0000480001ab7983 */ /* 0x000ea20000300800 */
[----:B------:R-:W-:Y:S02]  /*4f60*/  SEL R108, R108, R96, P2 ;  /* 0x000000606c6c7207 */ /* 0x000fe40001000000 */
[----:B------:R-:W-:Y:S02]  /*4f70*/  SEL R109, R173, R97, P2 ;  /* 0x00000061ad6d7207 */ /* 0x000fe40001000000 */
[----:B------:R-:W-:-:S02]  /*4f80*/  SEL R110, R159, R98, P2 ;  /* 0x000000629f6e7207 */ /* 0x000fc40001000000 */
[----:B------:R-:W-:Y:S02]  /*4f90*/  SEL R111, R111, R99, P2 ;  /* 0x000000636f6f7207 */ /* 0x000fe40001000000 */
[----:B------:R-:W-:Y:S02]  /*4fa0*/  F2FP.PACK_AB R114, R147, R114 ;  /* 0x000000729372723e */ /* 0x000fe400000000ff */
[----:B------:R-:W-:Y:S01]  /*4fb0*/  F2FP.PACK_AB R115, R146, R115 ;  /* 0x000000739273723e */ /* 0x000fe200000000ff */
        /* <DEDUP_REMOVED lines=12> */
[----:B------:R-:W-:Y:S01]  /*5080*/  @P3 HADD2.F32 R101, -RZ, R102.H0_H0 ;  /* 0x20000066ff653230 */ /* 0x000fe20000004100 */
[----:B------:R-:W-:Y:S01]  /*5090*/  FFMA.FTZ R118, R118, R135, R134 ;  /* 0x0000008776767223 */ /* 0x000fe20000010086 */
[----:B------:R-:W-:-:S03]  /*50a0*/  MOV R108, R116 ;  /* 0x00000074006c7202 */ /* 0x000fc60000000f00 */
[----:B------:R-:W-:Y:S02]  /*50b0*/  FADD.FTZ R118, R122, -R118 ;  /* 0x800000767a767221 */ /* 0x000fe40000010000 */
[----:B------:R-:W-:Y:S01]  /*50c0*/  @P3 FMUL.FTZ R100, R153, R101 ;  /* 0x0000006599643220 */ /* 0x000fe20000410000 */
[----:B------:R-:W-:Y:S01]  /*50d0*/  LOP3.LUT P3, RZ, R108, 0xff, RZ, 0xc0, !PT ;  /* 0x000000ff6cff7812 */ /* 0x000fe2000786c0ff */
[----:B------:R-:W-:-:S04]  /*50e0*/  FMUL.FTZ R118, R2, R118 ;  /* 0x0000007602767220 */ /* 0x000fc80000410000 */
[----:B------:R-:W-:Y:S02]  /*50f0*/  @P0 FADD.FTZ R118, R84, R118 ;  /* 0x0000007654760221 */ /* 0x000fe40000010000 */
[-CC-:B------:R-:W-:Y:S02]  /*5100*/  FFMA.FTZ R119, R119, R135.reuse, R134.reuse ;  /* 0x0000008777777223 */ /* 0x180fe40000010086 */
[-CC-:B------:R-:W-:Y:S02]  /*5110*/  FFMA.FTZ R120, R120, R135.reuse, R134.reuse ;  /* 0x0000008778787223 */ /* 0x180fe40000010086 */
[-CC-:B------:R-:W-:Y:S02]  /*5120*/  FFMA.FTZ R121, R121, R135.reuse, R134.reuse ;  /* 0x0000008779797223 */ /* 0x180fe40000010086 */
[-CC-:B------:R-:W-:Y:S02]  /*5130*/  FFMA.FTZ R126, R126, R135.reuse, R134.reuse ;  /* 0x000000877e7e7223 */ /* 0x180fe40000010086 */
[----:B------:R-:W-:-:S02]  /*5140*/  FFMA.FTZ R128, R128, R135, R134 ;  /* 0x0000008780807223 */ /* 0x000fc40000010086 */
[-CC-:B------:R-:W-:Y:S02]  /*5150*/  FFMA.FTZ R130, R130, R135.reuse, R134.reuse ;  /* 0x0000008782827223 */ /* 0x180fe40000010086 */
[----:B------:R-:W-:Y:S02]  /*5160*/  FFMA.FTZ R132, R132, R135, R134 ;  /* 0x0000008784847223 */ /* 0x000fe40000010086 */
[----:B------:R-:W-:Y:S01]  /*5170*/  FMUL.FTZ R110, R118, R0 ;  /* 0x00000000766e7220 */ /* 0x000fe20000410000 */
[----:B------:R-:W-:Y:S01]  /*5180*/  @P3 HADD2.F32 R109, -RZ, R32.H0_H0 ;  /* 0x20000020ff6d3230 */ /* 0x000fe20000004100 */
[----:B------:R-:W-:Y:S02]  /*5190*/  FADD.FTZ R119, R123, -R119 ;  /* 0x800000777b777221 */ /* 0x000fe40000010000 */
[----:B------:R-:W-:Y:S02]  /*51a0*/  FADD.FTZ R120, R124, -R120 ;  /* 0x800000787c787221 */ /* 0x000fe40000010000 */
[----:B------:R-:W-:-:S02]  /*51b0*/  FADD.FTZ R121, R125, -R121 ;  /* 0x800000797d797221 */ /* 0x000fc40000010000 */
[----:B------:R-:W-:Y:S02]  /*51c0*/  FADD.FTZ R126, R127, -R126 ;  /* 0x8000007e7f7e7221 */ /* 0x000fe40000010000 */
[----:B------:R-:W-:Y:S02]  /*51d0*/  FADD.FTZ R128, R129, -R128 ;  /* 0x8000008081807221 */ /* 0x000fe40000010000 */
[----:B------:R-:W-:Y:S02]  /*51e0*/  FADD.FTZ R130, R131, -R130 ;  /* 0x8000008283827221 */ /* 0x000fe40000010000 */
[----:B------:R-:W-:Y:S02]  /*51f0*/  FADD.FTZ R132, R133, -R132 ;  /* 0x8000008485847221 */ /* 0x000fe40000010000 */
[----:B------:R-:W-:Y:S01]  /*5200*/  FMUL.FTZ R110, R110, c[0x0][0x1e8] ;  /* 0x00007a006e6e7a20 */ /* 0x000fe20000410000 */
[----:B------:R-:W-:Y:S01]  /*5210*/  MOV R108, RZ ;  /* 0x000000ff006c7202 */ /* 0x000fe20000000f00 */
[C---:B------:R-:W-:Y:S01]  /*5220*/  FMUL.FTZ R119, R2.reuse, R119 ;  /* 0x0000007702777220 */ /* 0x040fe20000410000 */
[----:B------:R-:W-:Y:S01]  /*5230*/  HFMA2.MMA R101, -RZ, RZ, 0, 0 ;  /* 0x00000000ff657435 */ /* 0x000fe200000001ff */
[----:B------:R-:W-:-:S02]  /*5240*/  FMUL.FTZ R120, R2, R120 ;  /* 0x0000007802787220 */ /* 0x000fc40000410000 */
[C---:B------:R-:W-:Y:S02]  /*5250*/  FMUL.FTZ R121, R2.reuse, R121 ;  /* 0x0000007902797220 */ /* 0x040fe40000410000 */
[C---:B------:R-:W-:Y:S02]  /*5260*/  FMUL.FTZ R126, R2.reuse, R126 ;  /* 0x0000007e027e7220 */ /* 0x040fe40000410000 */
[C---:B------:R-:W-:Y:S02]  /*5270*/  FMUL.FTZ R128, R2.reuse, R128 ;  /* 0x0000008002807220 */ /* 0x040fe40000410000 */
[C---:B------:R-:W-:Y:S02]  /*5280*/  FMUL.FTZ R130, R2.reuse, R130 ;  /* 0x0000008202827220 */ /* 0x040fe40000410000 */
[----:B------:R-:W-:Y:S02]  /*5290*/  FMUL.FTZ R132, R2, R132 ;  /* 0x0000008402847220 */ /* 0x000fe40000410000 */
[----:B------:R-:W-:Y:S01]  /*52a0*/  @P3 FMUL.FTZ R108, R110, R109 ;  /* 0x0000006d6e6c3220 */ /* 0x000fe20000410000 */
[----:B------:R-:W-:Y:S01]  /*52b0*/  HFMA2.MMA R109, -RZ, RZ, 0, 0 ;  /* 0x00000000ff6d7435 */ /* 0x000fe200000001ff */
[----:B------:R-:W-:Y:S01]  /*52c0*/  @P4 HADD2.F32 R102, -RZ, R102.H1_H1 ;  /* 0x30000066ff664230 */ /* 0x000fe20000004100 */
[----:B------:R-:W-:Y:S01]  /*52d0*/  @P1 MOV R2, 0x20 ;  /* 0x0000002000021802 */ /* 0x000fe20000000f00 */
[----:B------:R-:W-:Y:S01]  /*52e0*/  @P0 FADD.FTZ R119, R85, R119 ;  /* 0x0000007755770221 */ /* 0x000fe20000010000 */
[----:B------:R-:W-:Y:S01]  /*52f0*/  @P5 HADD2.F32 R111, -RZ, R103.H0_H0 ;  /* 0x20000067ff6f5230 */ /* 0x000fe20000004100 */
[----:B------:R-:W-:-:S02]  /*5300*/  @P0 FADD.FTZ R120, R86, R120 ;  /* 0x0000007856780221 */ /* 0x000fc40000010000 */
[----:B------:R-:W-:Y:S02]  /*5310*/  @P0 FADD.FTZ R121, R87, R121 ;  /* 0x0000007957790221 */ /* 0x000fe40000010000 */
[----:B------:R-:W-:Y:S02]  /*5320*/  @P0 FADD.FTZ R126, R88, R126 ;  /* 0x0000007e587e0221 */ /* 0x000fe40000010000 */
[----:B------:R-:W-:Y:S02]  /*5330*/  @P0 FADD.FTZ R128, R89, R128 ;  /* 0x0000008059800221 */ /* 0x000fe40000010000 */
[----:B------:R-:W-:Y:S02]  /*5340*/  @P0 FADD.FTZ R130, R90, R130 ;  /* 0x000000825a820221 */ /* 0x000fe40000010000 */
[----:B------:R-:W-:Y:S01]  /*5350*/  @P0 FADD.FTZ R132, R91, R132 ;  /* 0x000000845b840221 */ /* 0x000fe20000010000 */
[----:B------:R-:W-:Y:S01]  /*5360*/  @P6 HADD2.F32 R112, -RZ, R103.H1_H1 ;  /* 0x30000067ff706230 */ /* 0x000fe20000004100 */
[----:B------:R-:W-:Y:S01]  /*5370*/  @P4 FMUL.FTZ R101, R158, R102 ;  /* 0x000000669e654220 */ /* 0x000fe20000410000 */
[----:B------:R-:W-:Y:S01]  /*5380*/  LOP3.LUT P4, RZ, R116, 0xff0000, RZ, 0xc0, !PT ;  /* 0x00ff000074ff7812 */ /* 0x000fe2000788c0ff */
[----:B------:R-:W-:Y:S01]  /*5390*/  CS2R R102, SRZ ;  /* 0x0000000000667805 */ /* 0x000fe2000001ff00 */
[----:B------:R-:W-:Y:S01]  /*53a0*/  SEL R92, R118, R92, P2 ;  /* 0x0000005c765c7207 */ /* 0x000fe20001000000 */
[----:B------:R-:W-:Y:S01]  /*53b0*/  @P1 IMAD.WIDE.U32 R2, R3, R2, c[0x0][0x258] ;  /* 0x0000960003021625 */ /* 0x000fe200078e0002 */
[----:B------:R-:W-:-:S02]  /*53c0*/  SEL R93, R119, R93, P2 ;  /* 0x0000005d775d7207 */ /* 0x000fc40001000000 */
[----:B------:R-:W-:Y:S01]  /*53d0*/  SEL R94, R120, R94, P2 ;  /* 0x0000005e785e7207 */ /* 0x000fe20001000000 */
[----:B------:R-:W-:Y:S01]  /*53e0*/  @P5 FMUL.FTZ R103, R154, R111 ;  /* 0x0000006f9a675220 */ /* 0x000fe20000410000 */
[----:B------:R-:W-:Y:S02]  /*53f0*/  SEL R95, R121, R95, P2 ;  /* 0x0000005f795f7207 */ /* 0x000fe40001000000 */
[----:B------:R-:W-:Y:S02]  /*5400*/  SEL R96, R126, R96, P2 ;  /* 0x000000607e607207 */ /* 0x000fe40001000000 */
[----:B------:R-:W-:Y:S02]  /*5410*/  SEL R97, R128, R97, P2 ;  /* 0x0000006180617207 */ /* 0x000fe40001000000 */
[----:B------:R-:W-:Y:S02]  /*5420*/  SEL R98, R130, R98, P2 ;  /* 0x0000006282627207 */ /* 0x000fe40001000000 */
[----:B------:R-:W-:-:S02]  /*5430*/  SEL R99, R132, R99, P2 ;  /* 0x0000006384637207 */ /* 0x000fc40001000000 */
[----:B------:R-:W-:Y:S01]  /*5440*/  LOP3.LUT P5, RZ, R116, 0xff00, RZ, 0xc0, !PT ;  /* 0x0000ff0074ff7812 */ /* 0x000fe200078ac0ff */
[----:B------:R-:W-:Y:S01]  /*5450*/  @P1 STG.E.128 [R2.64], R92 ;  /* 0x0000005c02001986 */ /* 0x000fe2000c101d04 */
[----:B------:R-:W-:-:S03]  /*5460*/  LOP3.LUT P2, RZ, R117, 0xff, RZ, 0xc0, !PT ;  /* 0x000000ff75ff7812 */ /* 0x000fc6000784c0ff */
[----:B------:R0:W-:Y:S01]  /*5470*/  @P1 STG.E.128 [R2.64+0x10], R96 ;  /* 0x0000106002001986 */ /* 0x0001e2000c101d04 */
[----:B------:R-:W-:Y:S01]  /*5480*/  LOP3.LUT P1, RZ, R117, 0xff00, RZ, 0xc0, !PT ;  /* 0x0000ff0075ff7812 */ /* 0x000fe2000782c0ff */
[----:B------:R-:W-:Y:S02]  /*5490*/  FMUL.FTZ R114, R120, R0 ;  /* 0x0000000078727220 */ /* 0x000fe40000410000 */
[----:B------:R-:W-:Y:S01]  /*54a0*/  @P6 FMUL.FTZ R102, R155, R112 ;  /* 0x000000709b666220 */ /* 0x000fe20000410000 */
[----:B------:R-:W-:Y:S01]  /*54b0*/  HFMA2.MMA R112, -RZ, RZ, 0, 0 ;  /* 0x00000000ff707435 */ /* 0x000fe200000001ff */
[----:B---3--:R-:W-:Y:S01]  /*54c0*/  FADD.FTZ R181, R174, R181 ;  /* 0x000000b5aeb57221 */ /* 0x008fe20000010000 */
[----:B------:R-:W-:Y:S01]  /*54d0*/  @P4 HADD2.F32 R123, -RZ, R33.H0_H0 ;  /* 0x20000021ff7b4230 */ /* 0x000fe20000004100 */
[----:B------:R-:W-:Y:S02]  /*54e0*/  FMUL.FTZ R115, R119, R0 ;  /* 0x0000000077737220 */ /* 0x000fe40000410000 */
[----:B------:R-:W-:-:S02]  /*54f0*/  FADD.FTZ R180, R193, R180 ;  /* 0x000000b4c1b47221 */ /* 0x000fc40000010000 */
[----:B------:R-:W-:Y:S02]  /*5500*/  FMUL.FTZ R114, R114, c[0x0][0x1e8] ;  /* 0x00007a0072727a20 */ /* 0x000fe40000410000 */
[----:B------:R-:W-:Y:S01]  /*5510*/  FADD.FTZ R179, R176, R179 ;  /* 0x000000b3b0b37221 */ /* 0x000fe20000010000 */
[----:B------:R-:W-:Y:S01]  /*5520*/  @P5 HADD2.F32 R122, -RZ, R32.H1_H1 ;  /* 0x30000020ff7a5230 */ /* 0x000fe20000004100 */
[----:B------:R-:W-:Y:S01]  /*5530*/  FADD.FTZ R184, R194, R184 ;  /* 0x000000b8c2b87221 */ /* 0x000fe20000010000 */
[----:B0-----:R-:W-:Y:S01]  /*5540*/  LEA R2, P6, R172, c[0x0][0x248], 0x4 ;  /* 0x00009200ac027a11 */ /* 0x001fe200078c20ff */
[----:B------:R-:W-:Y:S01]  /*5550*/  FADD.FTZ R190, R177, R190 ;  /* 0x000000beb1be7221 */ /* 0x000fe20000010000 */
[----:B------:R-:W-:Y:S01]  /*5560*/  LOP3.LUT P0, RZ, R117, 0xff0000, RZ, 0xc0, !PT ;  /* 0x00ff000075ff7812 */ /* 0x000fe2000780c0ff */
[----:B------:R-:W-:Y:S01]  /*5570*/  FMUL.FTZ R126, R126, R0 ;  /* 0x000000007e7e7220 */ /* 0x000fe20000410000 */
[----:B------:R-:W-:Y:S01]  /*5580*/  LEA.HI.X R3, R172, c[0x0][0x24c], RZ, 0x4, P6 ;  /* 0x00009300ac037a11 */ /* 0x000fe200030f24ff */
[----:B------:R-:W-:-:S02]  /*5590*/  FMUL.FTZ R115, R115, c[0x0][0x1e8] ;  /* 0x00007a0073737a20 */ /* 0x000fc40000410000 */
[----:B------:R-:W-:Y:S01]  /*55a0*/  FADD.FTZ R183, R195, R183 ;  /* 0x000000b7c3b77221 */ /* 0x000fe20000010000 */
[----:B------:R-:W-:Y:S01]  /*55b0*/  LOP3.LUT P6, RZ, R117, 0xff000000, RZ, 0xc0, !PT ;  /* 0xff00000075ff7812 */ /* 0x000fe200078cc0ff */
[----:B------:R-:W-:Y:S02]  /*55c0*/  @P4 FMUL.FTZ R112, R114, R123 ;  /* 0x0000007b72704220 */ /* 0x000fe40000410000 */
[----:B------:R-:W-:Y:S01]  /*55d0*/  FADD.FTZ R192, R196, R192 ;  /* 0x000000c0c4c07221 */ /* 0x000fe20000010000 */
[----:B------:R-:W-:Y:S01]  /*55e0*/  @P2 HADD2.F32 R123, -RZ, R34.H0_H0 ;  /* 0x20000022ff7b2230 */ /* 0x000fe20000004100 */
[----:B------:R-:W-:Y:S02]  /*55f0*/  FADD.FTZ R191, R185, R191 ;  /* 0x000000bfb9bf7221 */ /* 0x000fe40000010000 */
[-C--:B------:R-:W-:Y:S02]  /*5600*/  FMUL.FTZ R117, R130, R0.reuse ;  /* 0x0000000082757220 */ /* 0x080fe40000410000 */
[----:B------:R-:W-:-:S02]  /*5610*/  FMUL.FTZ R118, R132, R0 ;  /* 0x0000000084767220 */ /* 0x000fc40000410000 */
[----:B------:R-:W-:Y:S02]  /*5620*/  FADD.FTZ R197, R186, R197 ;  /* 0x000000c5bac57221 */ /* 0x000fe40000010000 */
[----:B------:R-:W-:Y:S02]  /*5630*/  FADD.FTZ R199, R187, R199 ;  /* 0x000000c7bbc77221 */ /* 0x000fe40000010000 */
[----:B------:R-:W-:Y:S02]  /*5640*/  FADD.FTZ R198, R188, R198 ;  /* 0x000000c6bcc67221 */ /* 0x000fe40000010000 */
[----:B------:R-:W-:Y:S01]  /*5650*/  FADD.FTZ R210, R101, R210 ;  /* 0x000000d265d27221 */ /* 0x000fe20000010000 */
[----:B------:R-:W-:Y:S01]  /*5660*/  MOV R119, RZ ;  /* 0x000000ff00777202 */ /* 0x000fe20000000f00 */
        /* <DEDUP_REMOVED lines=11> */
[--C-:B------:R-:W-:Y:S01]  /*5720*/  @P0 HADD2.F32 R125, -RZ, R35.reuse.H0_H0 ;  /* 0x20000023ff7d0230 */ /* 0x100fe20000004100 */
[----:B------:R-:W-:Y:S01]  /*5730*/  FMUL.FTZ R118, R118, c[0x0][0x1e8] ;  /* 0x00007a0076767a20 */ /* 0x000fe20000410000 */
[----:B------:R-:W-:Y:S01]  /*5740*/  @P6 HADD2.F32 R127, -RZ, R35.H1_H1 ;  /* 0x30000023ff7f6230 */ /* 0x000fe20000004100 */
[----:B------:R-:W-:Y:S02]  /*5750*/  FMUL.FTZ R117, R117, c[0x0][0x1e8] ;  /* 0x00007a0075757a20 */ /* 0x000fe40000410000 */
[----:B----4-:R-:W-:-:S02]  /*5760*/  FADD.FTZ R211, R103, R211 ;  /* 0x000000d367d37221 */ /* 0x010fc40000010000 */
[----:B--2---:R-:W-:Y:S02]  /*5770*/  FADD.FTZ R182, R175, R182 ;  /* 0x000000b6afb67221 */ /* 0x004fe40000010000 */
[----:B------:R-:W-:Y:S01]  /*5780*/  FADD.FTZ R171, R141, R171 ;  /* 0x000000ab8dab7221 */ /* 0x000fe20000010000 */
[----:B------:R-:W-:-:S05]  /*5790*/  @P3 HADD2.F32 R113, -RZ, R104.H0_H0 ;  /* 0x20000068ff713230 */ /* 0x000fca0000004100 */
[----:B------:R-:W-:Y:S01]  /*57a0*/  @P3 FMUL.FTZ R109, R110, R113 ;  /* 0x000000716e6d3220 */ /* 0x000fe20000410000 */
[----:B------:R-:W-:Y:S01]  /*57b0*/  LOP3.LUT P3, RZ, R116, 0xff000000, RZ, 0xc0, !PT ;  /* 0xff00000074ff7812 */ /* 0x000fe2000786c0ff */
[----:B------:R-:W-:Y:S02]  /*57c0*/  FADD.FTZ R159, R139, R159 ;  /* 0x0000009f8b9f7221 */ /* 0x000fe40000010000 */
[----:B------:R-:W-:Y:S02]  /*57d0*/  FADD.FTZ R214, R138, R214 ;  /* 0x000000d68ad67221 */ /* 0x000fe40000010000 */
[----:B------:R-:W-:Y:S02]  /*57e0*/  FADD.FTZ R144, R136, R144 ;  /* 0x0000009088907221 */ /* 0x000fe40000010000 */
[----:B------:R-:W-:-:S03]  /*57f0*/  FADD.FTZ R145, R137, R145 ;  /* 0x0000009189917221 */ /* 0x000fc60000010000 */
[----:B------:R0:W-:Y:S01]  /*5800*/  STL [R1+0x3c], R144 ;  /* 0x00003c9001007387 */ /* 0x0001e20000100800 */
[----:B------:R-:W-:Y:S01]  /*5810*/  FADD.FTZ R173, R140, R173 ;  /* 0x000000ad8cad7221 */ /* 0x000fe20000010000 */
[----:B------:R-:W-:Y:S01]  /*5820*/  MOV R110, c[0x0][0x160] ;  /* 0x00005800006e7a02 */ /* 0x000fe20000000f00 */
[----:B------:R-:W-:Y:S01]  /*5830*/  FMUL.FTZ R113, R121, R0 ;  /* 0x0000000079717220 */ /* 0x000fe20000410000 */
[----:B------:R0:W-:Y:S01]  /*5840*/  STL [R1+0x38], R145 ;  /* 0x0000389101007387 */ /* 0x0001e20000100800 */
[----:B------:R-:W-:Y:S01]  /*5850*/  FADD.FTZ R178, R142, R178 ;  /* 0x000000b28eb27221 */ /* 0x000fe20000010000 */
[----:B------:R-:W-:Y:S02]  /*5860*/  @P3 HADD2.F32 R124, -RZ, R33.H1_H1 ;  /* 0x30000021ff7c3230 */ /* 0x000fe40000004100 */
[----:B------:R0:W-:Y:S01]  /*5870*/  STL [R1+0x44], R214 ;  /* 0x000044d601007387 */ /* 0x0001e20000100800 */
[----:B------:R-:W-:-:S03]  /*5880*/  FMUL.FTZ R113, R113, c[0x0][0x1e8] ;  /* 0x00007a0071717a20 */ /* 0x000fc60000410000 */
[----:B------:R0:W-:Y:S01]  /*5890*/  STL [R1+0x40], R159 ;  /* 0x0000409f01007387 */ /* 0x0001e20000100800 */
[----:B------:R-:W-:-:S03]  /*58a0*/  LEA R170, R110, R170, 0x2 ;  /* 0x000000aa6eaa7211 */ /* 0x000fc600078e10ff */
[----:B------:R0:W-:Y:S01]  /*58b0*/  STL [R1+0x4c], R173 ;  /* 0x00004cad01007387 */ /* 0x0001e20000100800 */
[----:B------:R-:W-:-:S03]  /*58c0*/  CS2R R110, SRZ ;  /* 0x00000000006e7805 */ /* 0x000fc6000001ff00 */
[----:B------:R0:W-:Y:S01]  /*58d0*/  STL [R1+0x48], R171 ;  /* 0x000048ab01007387 */ /* 0x0001e20000100800 */
[----:B------:R-:W-:-:S03]  /*58e0*/  FMUL.FTZ R116, R128, R0 ;  /* 0x0000000080747220 */ /* 0x000fc60000410000 */
[----:B------:R0:W-:Y:S01]  /*58f0*/  STL [R1+0x54], R178 ;  /* 0x000054b201007387 */ /* 0x0001e20000100800 */
[----:B------:R-:W-:-:S03]  /*5900*/  @P3 FMUL.FTZ R111, R113, R124 ;  /* 0x0000007c716f3220 */ /* 0x000fc60000410000 */
[----:B------:R0:W-:Y:S01]  /*5910*/  STL [R1+0x50], R182 ;  /* 0x000050b601007387 */ /* 0x0001e20000100800 */
[----:B------:R-:W-:-:S03]  /*5920*/  @P1 HADD2.F32 R124, -RZ, R34.H1_H1 ;  /* 0x30000022ff7c1230 */ /* 0x000fc60000004100 */
[----:B------:R0:W-:Y:S01]  /*5930*/  STL [R1+0x5c], R181 ;  /* 0x00005cb501007387 */ /* 0x0001e20000100800 */
[----:B------:R-:W-:-:S03]  /*5940*/  @P5 FMUL.FTZ R110, R115, R122 ;  /* 0x0000007a736e5220 */ /* 0x000fc60000410000 */
[----:B------:R0:W-:Y:S01]  /*5950*/  STL [R1+0x58], R180 ;  /* 0x000058b401007387 */ /* 0x0001e20000100800 */
[----:B------:R-:W-:-:S03]  /*5960*/  FMUL.FTZ R0, R126, c[0x0][0x1e8] ;  /* 0x00007a007e007a20 */ /* 0x000fc60000410000 */
[----:B------:R0:W-:Y:S01]  /*5970*/  STL [R1+0x64], R179 ;  /* 0x000064b301007387 */ /* 0x0001e20000100800 */
[----:B------:R-:W-:-:S03]  /*5980*/  FMUL.FTZ R116, R116, c[0x0][0x1e8] ;  /* 0x00007a0074747a20 */ /* 0x000fc60000410000 */
[----:B------:R0:W-:Y:S01]  /*5990*/  STL [R1+0x60], R184 ;  /* 0x000060b801007387 */ /* 0x0001e20000100800 */
[----:B------:R-:W-:Y:S01]  /*59a0*/  CS2R R120, SRZ ;  /* 0x0000000000787805 */ /* 0x000fe2000001ff00 */
[----:B------:R-:W-:Y:S02]  /*59b0*/  F2FP.PACK_AB R101, R111, R112 ;  /* 0x000000706f65723e */ /* 0x000fe400000000ff */
[----:B------:R0:W-:Y:S01]  /*59c0*/  STL [R1+0x6c], R190 ;  /* 0x00006cbe01007387 */ /* 0x0001e20000100800 */
[----:B------:R-:W-:-:S03]  /*59d0*/  @P5 HADD2.F32 R111, -RZ, R104.H1_H1 ;  /* 0x30000068ff6f5230 */ /* 0x000fc60000004100 */
[----:B------:R0:W-:Y:S01]  /*59e0*/  STL [R1+0x68], R183 ;  /* 0x000068b701007387 */ /* 0x0001e20000100800 */
[----:B------:R-:W-:-:S03]  /*59f0*/  @P2 FMUL.FTZ R120, R0, R123 ;  /* 0x0000007b00782220 */ /* 0x000fc60000410000 */
[----:B------:R0:W-:Y:S01]  /*5a00*/  STL [R1+0x74], R192 ;  /* 0x000074c001007387 */ /* 0x0001e20000100800 */
[----:B------:R-:W-:Y:S01]  /*5a10*/  @P1 FMUL.FTZ R119, R116, R124 ;  /* 0x0000007c74771220 */ /* 0x000fe20000410000 */
[----:B------:R-:W-:Y:S02]  /*5a20*/  F2FP.PACK_AB R100, R110, R108 ;  /* 0x0000006c6e64723e */ /* 0x000fe400000000ff */
[----:B------:R0:W-:Y:S01]  /*5a30*/  STL [R1+0x70], R191 ;  /* 0x000070bf01007387 */ /* 0x0001e20000100800 */
[----:B------:R-:W-:-:S03]  /*5a40*/  HFMA2.MMA R108, -RZ, RZ, 0, 0 ;  /* 0x00000000ff6c7435 */ /* 0x000fc600000001ff */
[----:B------:R0:W-:Y:S01]  /*5a50*/  STL [R1+0x7c], R197 ;  /* 0x00007cc501007387 */ /* 0x0001e20000100800 */
[----:B------:R-:W-:Y:S01]  /*5a60*/  MOV R110, RZ ;  /* 0x000000ff006e7202 */ /* 0x000fe20000000f00 */
[----:B------:R-:W-:Y:S02]  /*5a70*/  @P4 HADD2.F32 R104, -RZ, R105.H0_H0 ;  /* 0x20000069ff684230 */ /* 0x000fe40000004100 */
[----:B------:R0:W-:Y:S01]  /*5a80*/  STL [R1+0x78], R199 ;  /* 0x000078c701007387 */ /* 0x0001e20000100800 */
[----:B------:R-:W-:-:S03]  /*5a90*/  @P5 FMUL.FTZ R110, R115, R111 ;  /* 0x0000006f736e5220 */ /* 0x000fc60000410000 */
[----:B------:R0:W-:Y:S01]  /*5aa0*/  STL [R1+0x84], R198 ;  /* 0x000084c601007387 */ /* 0x0001e20000100800 */
[----:B------:R-:W-:Y:S01]  /*5ab0*/  F2FP.PACK_AB R102, R119, R120 ;  /* 0x000000787766723e */ /* 0x000fe200000000ff */
[----:B------:R-:W-:Y:S02]  /*5ac0*/  @P3 HADD2.F32 R105, -RZ, R105.H1_H1 ;  /* 0x30000069ff693230 */ /* 0x000fe40000004100 */
[----:B------:R0:W-:Y:S01]  /*5ad0*/  STL [R1+0x80], R201 ;  /* 0x000080c901007387 */ /* 0x0001e20000100800 */
[----:B------:R-:W-:Y:S01]  /*5ae0*/  HFMA2.MMA R111, -RZ, RZ, 0, 0 ;  /* 0x00000000ff6f7435 */ /* 0x000fe200000001ff */
[----:B------:R-:W-:Y:S02]  /*5af0*/  @P2 HADD2.F32 R112, -RZ, R106.H0_H0 ;  /* 0x2000006aff702230 */ /* 0x000fe40000004100 */
[----:B------:R0:W-:Y:S01]  /*5b00*/  STL [R1+0x8c], R202 ;  /* 0x00008cca01007387 */ /* 0x0001e20000100800 */
[----:B------:R-:W-:Y:S01]  /*5b10*/  @P0 HADD2.F32 R119, -RZ, R107.H0_H0 ;  /* 0x2000006bff770230 */ /* 0x000fe20000004100 */
[----:B------:R-:W-:-:S02]  /*5b20*/  HFMA2.MMA R122, -RZ, RZ, 0, 0 ;  /* 0x00000000ff7a7435 */ /* 0x000fc400000001ff */
[----:B------:R0:W-:Y:S01]  /*5b30*/  STL [R1+0x88], R203 ;  /* 0x000088cb01007387 */ /* 0x0001e20000100800 */
[----:B------:R-:W-:Y:S01]  /*5b40*/  @P6 HADD2.F32 R107, -RZ, R107.H1_H1 ;  /* 0x3000006bff6b6230 */ /* 0x000fe20000004100 */
[----:B------:R-:W-:Y:S02]  /*5b50*/  @P4 FMUL.FTZ R108, R114, R104 ;  /* 0x00000068726c4220 */ /* 0x000fe40000410000 */
[----:B------:R0:W-:Y:S01]  /*5b60*/  STL [R1+0x94], R200 ;  /* 0x000094c801007387 */ /* 0x0001e20000100800 */
[----:B------:R-:W-:Y:S01]  /*5b70*/  @P1 HADD2.F32 R106, -RZ, R106.H1_H1 ;  /* 0x3000006aff6a1230 */ /* 0x000fe20000004100 */
[----:B------:R-:W-:Y:S02]  /*5b80*/  MOV R104, RZ ;  /* 0x000000ff00687202 */ /* 0x000fe40000000f00 */
[----:B------:R0:W-:Y:S01]  /*5b90*/  STL [R1+0x90], R204 ;  /* 0x000090cc01007387 */ /* 0x0001e20000100800 */
[----:B------:R-:W-:-:S03]  /*5ba0*/  @P3 FMUL.FTZ R104, R113, R105 ;  /* 0x0000006971683220 */ /* 0x000fc60000410000 */
[----:B------:R0:W-:Y:S01]  /*5bb0*/  STL [R1+0x9c], R205 ;  /* 0x00009ccd01007387 */ /* 0x0001e20000100800 */
[----:B------:R-:W-:Y:S01]  /*5bc0*/  CS2R R114, SRZ ;  /* 0x0000000000727805 */ /* 0x000fe2000001ff00 */
[----:B------:R-:W-:Y:S02]  /*5bd0*/  MOV R120, RZ ;  /* 0x000000ff00787202 */ /* 0x000fe40000000f00 */
[----:B------:R0:W-:Y:S01]  /*5be0*/  STL [R1+0x98], R206 ;  /* 0x000098ce01007387 */ /* 0x0001e20000100800 */
[----:B------:R-:W-:Y:S02]  /*5bf0*/  @P2 FMUL.FTZ R111, R0, R112 ;  /* 0x00000070006f2220 */ /* 0x000fe40000410000 */
[----:B------:R-:W-:Y:S01]  /*5c00*/  FADD.FTZ R213, R109, R213 ;  /* 0x000000d56dd57221 */ /* 0x000fe20000010000 */
[----:B------:R0:W-:Y:S01]  /*5c10*/  STL [R1+0xa4], R207 ;  /* 0x0000a4cf01007387 */ /* 0x0001e20000100800 */
[----:B------:R-:W-:Y:S02]  /*5c20*/  @P6 FMUL.FTZ R120, R118, R107 ;  /* 0x0000006b76786220 */ /* 0x000fe40000410000 */
[----:B------:R-:W-:Y:S01]  /*5c30*/  FADD.FTZ R228, R110, R228 ;  /* 0x000000e46ee47221 */ /* 0x000fe20000010000 */
[----:B------:R0:W-:Y:S01]  /*5c40*/  STL [R1+0xa0], R208 ;  /* 0x0000a0d001007387 */ /* 0x0001e20000100800 */
[----:B------:R-:W-:-:S02]  /*5c50*/  @P0 FMUL.FTZ R121, R117, R125 ;  /* 0x0000007d75790220 */ /* 0x000fc40000410000 */
[----:B------:R-:W-:Y:S01]  /*5c60*/  @P6 FMUL.FTZ R122, R118, R127 ;  /* 0x0000007f767a6220 */ /* 0x000fe20000410000 */
[----:B------:R0:W-:Y:S01]  /*5c70*/  STL [R1+0xac], R209 ;  /* 0x0000acd101007387 */ /* 0x0001e20000100800 */
[----:B------:R-:W-:Y:S02]  /*5c80*/  @P1 FMUL.FTZ R114, R116, R106 ;  /* 0x0000006a74721220 */ /* 0x000fe40000410000 */
[----:B------:R-:W-:Y:S01]  /*5c90*/  FADD.FTZ R227, R108, R227 ;  /* 0x000000e36ce37221 */ /* 0x000fe20000010000 */
[----:B------:R0:W-:Y:S01]  /*5ca0*/  STL [R1+0xa8], R210 ;  /* 0x0000a8d201007387 */ /* 0x0001e20000100800 */
[----:B------:R-:W-:Y:S02]  /*5cb0*/  @P0 FMUL.FTZ R115, R117, R119 ;  /* 0x0000007775730220 */ /* 0x000fe40000410000 */
[----:B------:R-:W-:Y:S01]  /*5cc0*/  FADD.FTZ R219, R104, R219 ;  /* 0x000000db68db7221 */ /* 0x000fe20000010000 */
[----:B------:R0:W-:Y:S01]  /*5cd0*/  STL [R1+0xb4], R211 ;  /* 0x0000b4d301007387 */ /* 0x0001e20000100800 */
[----:B------:R-:W-:-:S02]  /*5ce0*/  FADD.FTZ R218, R111, R218 ;  /* 0x000000da6fda7221 */ /* 0x000fc40000010000 */
[----:B------:R-:W-:Y:S01]  /*5cf0*/  FADD.FTZ R215, R120, R215 ;  /* 0x000000d778d77221 */ /* 0x000fe20000010000 */
[----:B------:R0:W-:Y:S01]  /*5d00*/  STL [R1+0xb0], R212 ;  /* 0x0000b0d401007387 */ /* 0x0001e20000100800 */
[----:B------:R-:W-:Y:S01]  /*5d10*/  FADD.FTZ R217, R114, R217 ;  /* 0x000000d972d97221 */ /* 0x000fe20000010000 */
[----:B------:R-:W-:Y:S02]  /*5d20*/  F2FP.PACK_AB R103, R122, R121 ;  /* 0x000000797a67723e */ /* 0x000fe400000000ff */
        /* <DEDUP_REMOVED lines=13> */
.L_x_10145:
[----:B------:R-:W-:Y:S05]  /*5e00*/  BSYNC B1 ;  /* 0x0000000000017941 */ /* 0x000fea0003800000 */
.L_x_10142:
        /* <DEDUP_REMOVED lines=119> */
.L_x_10141:
[----:B0-----:R-:W-:Y:S05]  /*6580*/  BSYNC B0 ;  /* 0x0000000000007941 */ /* 0x001fea0003800000 */
.L_x_10139:
        /* <DEDUP_REMOVED lines=325> */
.L_x_10143:
[----:B0-----:R-:W-:Y:S01]  /*79e0*/  HFMA2.MMA R104, -RZ, RZ, 0, 5.9604644775390625e-08 ;  /* 0x00000001ff687435 */ /* 0x001fe200000001ff */
[----:B------:R-:W-:-:S02]  /*79f0*/  MOV R101, R134 ;  /* 0x0000008600657202 */ /* 0x000fc40000000f00 */
[----:B------:R-:W-:Y:S02]  /*7a00*/  MOV R107, 0x1f ;  /* 0x0000001f006b7802 */ /* 0x000fe40000000f00 */
[----:B------:R-:W-:Y:S02]  /*7a10*/  MOV R106, 0xffffffff ;  /* 0xffffffff006a7802 */ /* 0x000fe40000000f00 */
[----:B------:R-:W-:Y:S02]  /*7a20*/  MOV R100, 0x7a40 ;  /* 0x00007a4000647802 */ /* 0x000fe40000000f00 */
[----:B-----5:R-:W-:Y:S05]  /*7a30*/  CALL.REL.NOINC `($__internal_135_$__cuda_sm70_shflsync_bfly_p) ;  /* 0x0000046000007944 */ /* 0x020fea0003c00000 */
[----:B-1----:R-:W-:Y:S01]  /*7a40*/  MOV R105, R104 ;  /* 0x0000006800697202 */ /* 0x002fe20000000f00 */
[----:B------:R-:W-:Y:S05]  /*7a50*/  BRA `(.L_x_10147) ;  /* 0xffffb33000007947 */ /* 0x000fea000383ffff */
.L_x_10144:
[----:B------:R-:W-:Y:S01]  /*7a60*/  HFMA2.MMA R104, -RZ, RZ, 0, 5.9604644775390625e-08 ;  /* 0x00000001ff687435 */ /* 0x000fe200000001ff */
[----:B------:R-:W-:Y:S02]  /*7a70*/  MOV R101, R135 ;  /* 0x0000008700657202 */ /* 0x000fe40000000f00 */
[----:B------:R-:W-:Y:S02]  /*7a80*/  MOV R107, 0x1f ;  /* 0x0000001f006b7802 */ /* 0x000fe40000000f00 */
[----:B------:R-:W-:-:S02]  /*7a90*/  MOV R106, 0xffffffff ;  /* 0xffffffff006a7802 */ /* 0x000fc40000000f00 */
[----:B------:R-:W-:Y:S02]  /*7aa0*/  MOV R100, 0x7ac0 ;  /* 0x00007ac000647802 */ /* 0x000fe40000000f00 */
[----:B01---5:R-:W-:Y:S05]  /*7ab0*/  CALL.REL.NOINC `($__internal_135_$__cuda_sm70_shflsync_bfly_p) ;  /* 0x000003e000007944 */ /* 0x023fea0003c00000 */
[----:B------:R-:W-:Y:S01]  /*7ac0*/  FADD.FTZ R134, R134, R105 ;  /* 0x0000006986867221 */ /* 0x000fe20000010000 */
[----:B------:R-:W-:Y:S01]  /*7ad0*/  MOV R107, 0x1f ;  /* 0x0000001f006b7802 */ /* 0x000fe20000000f00 */
[----:B-1----:R-:W-:Y:S01]  /*7ae0*/  FADD.FTZ R135, R135, R104 ;  /* 0x0000006887877221 */ /* 0x002fe20000010000 */
[----:B------:R-:W-:Y:S01]  /*7af0*/  HFMA2.MMA R104, -RZ, RZ, 0, 1.1920928955078125e-07 ;  /* 0x00000002ff687435 */ /* 0x000fe200000001ff */
[----:B------:R-:W-:Y:S02]  /*7b00*/  MOV R106, 0xffffffff ;  /* 0xffffffff006a7802 */ /* 0x000fe40000000f00 */
[----:B------:R-:W-:Y:S02]  /*7b10*/  MOV R101, R134 ;  /* 0x0000008600657202 */ /* 0x000fe40000000f00 */
[----:B------:R-:W-:Y:S02]  /*7b20*/  MOV R100, 0x7b40 ;  /* 0x00007b4000647802 */ /* 0x000fe40000000f00 */
[----:B------:R-:W-:Y:S05]  /*7b30*/  CALL.REL.NOINC `($__internal_135_$__cuda_sm70_shflsync_bfly_p) ;  /* 0x0000036000007944 */ /* 0x000fea0003c00000 */
[----:B-1----:R-:W-:Y:S01]  /*7b40*/  MOV R105, R104 ;  /* 0x0000006800697202 */ /* 0x002fe20000000f00 */
[----:B------:R-:W-:Y:S01]  /*7b50*/  HFMA2.MMA R104, -RZ, RZ, 0, 1.1920928955078125e-07 ;  /* 0x00000002ff687435 */ /* 0x000fe200000001ff */
[----:B------:R-:W-:-:S02]  /*7b60*/  MOV R101, R135 ;  /* 0x0000008700657202 */ /* 0x000fc40000000f00 */
[----:B------:R-:W-:Y:S02]  /*7b70*/  MOV R107, 0x1f ;  /* 0x0000001f006b7802 */ /* 0x000fe40000000f00 */
[----:B------:R-:W-:Y:S02]  /*7b80*/  MOV R106, 0xffffffff ;  /* 0xffffffff006a7802 */ /* 0x000fe40000000f00 */
[----:B------:R-:W-:Y:S02]  /*7b90*/  MOV R100, 0x7bb0 ;  /* 0x00007bb000647802 */ /* 0x000fe40000000f00 */
[----:B------:R-:W-:Y:S05]  /*7ba0*/  CALL.REL.NOINC `($__internal_135_$__cuda_sm70_shflsync_bfly_p) ;  /* 0x000002f000007944 */ /* 0x000fea0003c00000 */
[----:B------:R-:W-:Y:S01]  /*7bb0*/  FADD.FTZ R134, R105, R134 ;  /* 0x0000008669867221 */ /* 0x000fe20000010000 */
[----:B------:R-:W-:Y:S01]  /*7bc0*/  MOV R107, 0x1f ;  /* 0x0000001f006b7802 */ /* 0x000fe20000000f00 */
[----:B-1----:R-:W-:Y:S01]  /*7bd0*/  FADD.FTZ R135, R135, R104 ;  /* 0x0000006887877221 */ /* 0x002fe20000010000 */
[----:B------:R-:W-:Y:S01]  /*7be0*/  HFMA2.MMA R104, -RZ, RZ, 0, 2.384185791015625e-07 ;  /* 0x00000004ff687435 */ /* 0x000fe200000001ff */
[----:B------:R-:W-:Y:S02]  /*7bf0*/  MOV R106, 0xffffffff ;  /* 0xffffffff006a7802 */ /* 0x000fe40000000f00 */
[----:B------:R-:W-:-:S02]  /*7c00*/  MOV R101, R134 ;  /* 0x0000008600657202 */ /* 0x000fc40000000f00 */
[----:B------:R-:W-:Y:S02]  /*7c10*/  MOV R100, 0x7c30 ;  /* 0x00007c3000647802 */ /* 0x000fe40000000f00 */
[----:B------:R-:W-:Y:S05]  /*7c20*/  CALL.REL.NOINC `($__internal_135_$__cuda_sm70_shflsync_bfly_p) ;  /* 0x0000027000007944 */ /* 0x000fea0003c00000 */
[----:B-1----:R-:W-:Y:S01]  /*7c30*/  MOV R105, R104 ;  /* 0x0000006800697202 */ /* 0x002fe20000000f00 */
[----:B------:R-:W-:Y:S01]  /*7c40*/  HFMA2.MMA R104, -RZ, RZ, 0, 2.384185791015625e-07 ;  /* 0x00000004ff687435 */ /* 0x000fe200000001ff */
[----:B------:R-:W-:Y:S02]  /*7c50*/  MOV R101, R135 ;  /* 0x0000008700657202 */ /* 0x000fe40000000f00 */
[----:B------:R-:W-:Y:S02]  /*7c60*/  MOV R107, 0x1f ;  /* 0x0000001f006b7802 */ /* 0x000fe40000000f00 */
[----:B------:R-:W-:Y:S02]  /*7c70*/  MOV R106, 0xffffffff ;  /* 0xffffffff006a7802 */ /* 0x000fe40000000f00 */
[----:B------:R-:W-:Y:S02]  /*7c80*/  MOV R100, 0x7ca0 ;  /* 0x00007ca000647802 */ /* 0x000fe40000000f00 */
[----:B------:R-:W-:Y:S05]  /*7c90*/  CALL.REL.NOINC `($__internal_135_$__cuda_sm70_shflsync_bfly_p) ;  /* 0x0000020000007944 */ /* 0x000fea0003c00000 */
[----:B------:R-:W-:Y:S01]  /*7ca0*/  FADD.FTZ R134, R105, R134 ;  /* 0x0000008669867221 */ /* 0x000fe20000010000 */
[----:B------:R-:W-:Y:S01]  /*7cb0*/  MOV R107, 0x1f ;  /* 0x0000001f006b7802 */ /* 0x000fe20000000f00 */
[----:B-1----:R-:W-:Y:S01]  /*7cc0*/  FADD.FTZ R135, R135, R104 ;  /* 0x0000006887877221 */ /* 0x002fe20000010000 */
[----:B------:R-:W-:Y:S01]  /*7cd0*/  HFMA2.MMA R104, -RZ, RZ, 0, 4.76837158203125e-07 ;  /* 0x00000008ff687435 */ /* 0x000fe200000001ff */
[----:B------:R-:W-:-:S02]  /*7ce0*/  MOV R106, 0xffffffff ;  /* 0xffffffff006a7802 */ /* 0x000fc40000000f00 */
[----:B------:R-:W-:Y:S02]  /*7cf0*/  MOV R101, R134 ;  /* 0x0000008600657202 */ /* 0x000fe40000000f00 */
[----:B------:R-:W-:Y:S02]  /*7d00*/  MOV R100, 0x7d20 ;  /* 0x00007d2000647802 */ /* 0x000fe40000000f00 */
[----:B------:R-:W-:Y:S05]  /*7d10*/  CALL.REL.NOINC `($__internal_135_$__cuda_sm70_shflsync_bfly_p) ;  /* 0x0000018000007944 */ /* 0x000fea0003c00000 */
[----:B-1----:R-:W-:Y:S01]  /*7d20*/  MOV R105, R104 ;  /* 0x0000006800697202 */ /* 0x002fe20000000f00 */
[----:B------:R-:W-:Y:S01]  /*7d30*/  HFMA2.MMA R104, -RZ, RZ, 0, 4.76837158203125e-07 ;  /* 0x00000008ff687435 */ /* 0x000fe200000001ff */
[----:B------:R-:W-:Y:S02]  /*7d40*/  MOV R101, R135 ;  /* 0x0000008700657202 */ /* 0x000fe40000000f00 */
[----:B------:R-:W-:Y:S02]  /*7d50*/  MOV R107, 0x1f ;  /* 0x0000001f006b7802 */ /* 0x000fe40000000f00 */
[----:B------:R-:W-:Y:S02]  /*7d60*/  MOV R106, 0xffffffff ;  /* 0xffffffff006a7802 */ /* 0x000fe40000000f00 */
[----:B------:R-:W-:-:S02]  /*7d70*/  MOV R100, 0x7d90 ;  /* 0x00007d9000647802 */ /* 0x000fc40000000f00 */
[----:B------:R-:W-:Y:S05]  /*7d80*/  CALL.REL.NOINC `($__internal_135_$__cuda_sm70_shflsync_bfly_p) ;  /* 0x0000011000007944 */ /* 0x000fea0003c00000 */
[----:B------:R-:W-:Y:S01]  /*7d90*/  FADD.FTZ R134, R105, R134 ;  /* 0x0000008669867221 */ /* 0x000fe20000010000 */
[----:B------:R-:W-:Y:S01]  /*7da0*/  MOV R107, 0x1f ;  /* 0x0000001f006b7802 */ /* 0x000fe20000000f00 */
[----:B-1----:R-:W-:Y:S01]  /*7db0*/  FADD.FTZ R135, R135, R104 ;  /* 0x0000006887877221 */ /* 0x002fe20000010000 */
[----:B------:R-:W-:Y:S01]  /*7dc0*/  HFMA2.MMA R104, -RZ, RZ, 0, 9.5367431640625e-07 ;  /* 0x00000010ff687435 */ /* 0x000fe200000001ff */
[----:B------:R-:W-:-:S02]  /*7dd0*/  MOV R106, 0xffffffff ;  /* 0xffffffff006a7802 */ /* 0x000fc40000000f00 */
[----:B------:R-:W-:Y:S02]  /*7de0*/  MOV R101, R134 ;  /* 0x0000008600657202 */ /* 0x000fe40000000f00 */
[----:B------:R-:W-:Y:S02]  /*7df0*/  MOV R100, 0x7e10 ;  /* 0x00007e1000647802 */ /* 0x000fe40000000f00 */
[----:B------:R-:W-:Y:S05]  /*7e00*/  CALL.REL.NOINC `($__internal_135_$__cuda_sm70_shflsync_bfly_p) ;  /* 0x0000009000007944 */ /* 0x000fea0003c00000 */
[----:B-1----:R-:W-:Y:S01]  /*7e10*/  MOV R213, R104 ;  /* 0x0000006800d57202 */ /* 0x002fe20000000f00 */
[----:B------:R-:W-:Y:S01]  /*7e20*/  HFMA2.MMA R104, -RZ, RZ, 0, 9.5367431640625e-07 ;  /* 0x00000010ff687435 */ /* 0x000fe200000001ff */
[----:B------:R-:W-:Y:S02]  /*7e30*/  MOV R101, R135 ;  /* 0x0000008700657202 */ /* 0x000fe40000000f00 */
[----:B------:R-:W-:Y:S02]  /*7e40*/  MOV R107, 0x1f ;  /* 0x0000001f006b7802 */ /* 0x000fe40000000f00 */
[----:B------:R-:W-:Y:S02]  /*7e50*/  MOV R106, 0xffffffff ;  /* 0xffffffff006a7802 */ /* 0x000fe40000000f00 */
[----:B------:R-:W-:-:S02]  /*7e60*/  MOV R100, 0x7e80 ;  /* 0x00007e8000647802 */ /* 0x000fc40000000f00 */
[----:B------:R-:W-:Y:S05]  /*7e70*/  CALL.REL.NOINC `($__internal_135_$__cuda_sm70_shflsync_bfly_p) ;  /* 0x0000002000007944 */ /* 0x000fea0003c00000 */
[----:B-1----:R-:W-:Y:S01]  /*7e80*/  MOV R100, R104 ;  /* 0x0000006800647202 */ /* 0x002fe20000000f00 */
[----:B------:R-:W-:Y:S05]  /*7e90*/  BRA `(.L_x_10148) ;  /* 0xffffb01000007947 */ /* 0x000fea000383ffff */
        .weak           $__internal_135_$__cuda_sm70_shflsync_bfly_p
        .type           $__internal_135_$__cuda_sm70_shflsync_bfly_p,@function
        .size           $__internal_135_$__cuda_sm70_shflsync_bfly_p,(.L_x_15017 - $__internal_135_$__cuda_sm70_shflsync_bfly_p)
$__internal_135_$__cuda_sm70_shflsync_bfly_p:
[----:B------:R-:W-:Y:S04]  /*7ea0*/  WARPSYNC R106 ;  /* 0x0000006a00007348 */ /* 0x000fe80003800000 */
[----:B------:R0:W1:Y:S02]  /*7eb0*/  SHFL.BFLY PT, R104, R101, R104, R107 ;  /* 0x0c00006865687389 */ /* 0x00006400000e006b */
[----:B0-----:R-:W-:-:S06]  /*7ec0*/  HFMA2.MMA R101, -RZ, RZ, 0, 0 ;  /* 0x00000000ff657435 */ /* 0x001fcc00000001ff */
[----:B------:R-:W-:Y:S05]  /*7ed0*/  RET.REL.NODEC R100 `(_ZN10layer_norm13ln_bwd_kernelINS_13Kernel_traitsI6__halfS2_fS2_fjLj1280ELj1ELj4ELj1ELj16ENS_18Kernel_traits_baseILj1280ES2_S2_fS2_fjLj128EEEEELb1ELb1ELb0ELb1EEEvNS_9BwdParamsE) ;  /* 0xffff812064007950 */ /* 0x000fea0003c3ffff */
.L_x_10149:
        /* <DEDUP_REMOVED lines=10> */
.L_x_15017:


//--------------------- .text._ZN10layer_norm22ln_bwd_finalize_kernelINS_22Kernel_traits_finalizeILj1280E6__halfS2_fS2_fjLb1ELj1024ELj4ENS_18Kernel_traits_baseILj1280ES2_S2_fS2_fjLj1024EEEEELb1ELb0EEEvNS_9BwdParamsE --------------------------
	.section	.text._ZN10layer_norm22ln_bwd_finalize_kernelINS_22Kernel_traits_finalizeILj1280E6__halfS2_fS2_fjLb1ELj1024ELj4ENS_18Kernel_traits_baseILj1280ES2_S2_fS2_fjLj1024EEEEELb1ELb0EEEvNS_9BwdParamsE,"ax",@progbits
	.sectioninfo	@"SHI_REGISTERS=32"
	.align	128
        .global         _ZN10layer_norm22ln_bwd_finalize_kernelINS_22Kernel_traits_finalizeILj1280E6__halfS2_fS2_fjLb1ELj1024ELj4ENS_18Kernel_traits_baseILj1280ES2_S2_fS2_fjLj1024EEEEELb1ELb0EEEvNS_9BwdParamsE
        .type           _ZN10layer_norm22ln_bwd_finalize_kernelINS_22Kernel_traits_finalizeILj1280E6__halfS2_fS2_fjLb1ELj1024ELj4ENS_18Kernel_traits_baseILj1280ES2_S2_fS2_fjLj1024EEEEELb1ELb0EEEvNS_9BwdParamsE,@function
        .size           _ZN10layer_norm22ln_bwd_finalize_kernelINS_22Kernel_traits_finalizeILj1280E6__halfS2_fS2_fjLb1ELj1024ELj4ENS_18Kernel_traits_baseILj1280ES2_S2_fS2_fjLj1024EEEEELb1ELb0EEEvNS_9BwdParamsE,(.L_x_15018 - _ZN10layer_norm22ln_bwd_finalize_kernelINS_22Kernel_traits_finalizeILj1280E6__halfS2_fS2_fjLb1ELj1024ELj4ENS_18Kernel_traits_baseILj1280ES2_S2_fS2_fjLj1024EEEEELb1ELb0EEEvNS_9BwdParamsE)
        .other          _ZN10layer_norm22ln_bwd_finalize_kernelINS_22Kernel_traits_finalizeILj1280E6__halfS2_fS2_fjLb1ELj1024ELj4ENS_18Kernel_traits_baseILj1280ES2_S2_fS2_fjLj1024EEEEELb1ELb0EEEvNS_9BwdParamsE,@"STO_CUDA_ENTRY STV_DEFAULT"
_ZN10layer_norm22ln_bwd_finalize_kernelINS_22Kernel_traits_finalizeILj1280E6__halfS2_fS2_fjLb1ELj1024ELj4ENS_18Kernel_traits_baseILj1280ES2_S2_fS2_fjLj1024EEEEELb1ELb0EEEvNS_9BwdParamsE:
.text._ZN10layer_norm22ln_bwd_finalize_kernelINS_22Kernel_traits_finalizeILj1280E6__halfS2_fS2_fjLb1ELj1024ELj4ENS_18Kernel_traits_baseILj1280ES2_S2_fS2_fjLj1024EEEEELb1ELb0EEEvNS_9BwdParamsE:
        /* <DEDUP_REMOVED lines=19> */
.L_x_10163:
        /* <DEDUP_REMOVED lines=33> */
.L_x_10154:
        /* <DEDUP_REMOVED lines=47> */
.L_x_10153:
[----:B------:R-:W-:Y:S05]  /*0630*/  BSYNC B1 ;  /* 0x0000000000017941 */ /* 0x000fea0003800000 */
.L_x_10152:
        /* <DEDUP_REMOVED lines=29> */
.L_x_10156:
[----:B------:R-:W-:Y:S05]  /*0810*/  BSYNC B1 ;  /* 0x0000000000017941 */ /* 0x000fea0003800000 */
.L_x_10155:
        /* <DEDUP_REMOVED lines=14> */
.L_x_10157:
[----:B------:R-:W-:Y:S05]  /*0900*/  BSYNC B1 ;  /* 0x0000000000017941 */ /* 0x000fea0003800000 */
.L_x_10151:
[----:B------:R-:W-:Y:S05]  /*0910*/  BSYNC B0 ;  /* 0x0000000000007941 */ /* 0x000fea0003800000 */
.L_x_10150:
        /* <DEDUP_REMOVED lines=12> */
.L_x_10164:
        /* <DEDUP_REMOVED lines=27> */
.L_x_10165:
        /* <DEDUP_REMOVED lines=9> */
.L_x_10158:
        /* <DEDUP_REMOVED lines=21> */
.L_x_10162:
[----:B------:R-:W-:Y:S05]  /*0d70*/  BSYNC B0 ;  /* 0x0000000000007941 */ /* 0x000fea0003800000 */
.L_x_10161:
[C---:B------:R-:W-:Y:S02]  /*0d80*/  ISETP.GT.U32.AND P1, PT, R4.reuse, -0x501, PT ;  /* 0xfffffaff0400780c */ /* 0x040fe40003f24070 */
[----:B------:R-:W-:-:S02]  /*0d90*/  IADD3 R4, R4, 0x500, RZ ;  /* 0x0000050004047810 */ /* 0x000fc40007ffe0ff */
[----:B------:R-:W-:-:S09]  /*0da0*/  IADD3 R5, R5, 0x280, RZ ;  /* 0x0000028005057810 */ /* 0x000fd20007ffe0ff */
[----:B01----:R-:W-:Y:S05]  /*0db0*/  @P1 BRA `(.L_x_10163) ;  /* 0xfffff37000001947 */ /* 0x003fea000383ffff */
[----:B------:R-:W-:Y:S05]  /*0dc0*/  EXIT ;  /* 0x000000000000794d */ /* 0x000fea0003800000 */
.L_x_10159:
[----:B------:R-:W-:Y:S01]  /*0dd0*/  HFMA2.MMA R17, -RZ, RZ, 0, 5.9604644775390625e-08 ;  /* 0x00000001ff117435 */ /* 0x000fe200000001ff */
[----:B---3--:R-:W-:Y:S01]  /*0de0*/  MOV R18, R10 ;  /* 0x0000000a00127202 */ /* 0x008fe20000000f00 */
[----:B------:R-:W-:Y:S01]  /*0df0*/  IMAD.MOV.U32 R14, RZ, RZ, 0x1f ;  /* 0x0000001fff0e7424 */ /* 0x000fe200078e00ff */
[----:B------:R-:W-:Y:S02]  /*0e00*/  MOV R19, 0xffffffff ;  /* 0xffffffff00137802 */ /* 0x000fe40000000f00 */
[----:B------:R-:W-:Y:S02]  /*0e10*/  MOV R8, 0xe30 ;  /* 0x00000e3000087802 */ /* 0x000fe40000000f00 */
[----:B012---:R-:W-:Y:S05]  /*0e20*/  CALL.REL.NOINC `($__internal_136_$__cuda_sm70_shflsync_bfly_p) ;  /* 0x0000059000007944 */ /* 0x007fea0003c00000 */
[----:B01----:R-:W-:Y:S05]  /*0e30*/  BRA `(.L_x_10164) ;  /* 0xfffffba000007947 */ /* 0x003fea000383ffff */
.L_x_10160:
[----:B------:R-:W-:Y:S01]  /*0e40*/  HFMA2.MMA R17, -RZ, RZ, 0, 1.1920928955078125e-07 ;  /* 0x00000002ff117435 */ /* 0x000fe200000001ff */
[----:B------:R-:W-:Y:S01]  /*0e50*/  IMAD.MOV.U32 R14, RZ, RZ, 0x1f ;  /* 0x0000001fff0e7424 */ /* 0x000fe200078e00ff */
[----:B------:R-:W-:Y:S02]  /*0e60*/  MOV R19, 0xffffffff ;  /* 0xffffffff00137802 */ /* 0x000fe40000000f00 */
[----:B------:R-:W-:Y:S02]  /*0e70*/  MOV R8, 0xe90 ;  /* 0x00000e9000087802 */ /* 0x000fe40000000f00 */
[----:B0123--:R-:W-:Y:S05]  /*0e80*/  CALL.REL.NOINC `($__internal_136_$__cuda_sm70_shflsync_bfly_p) ;  /* 0x0000053000007944 */ /* 0x00ffea0003c00000 */
[----:B0-----:R-:W-:Y:S01]  /*0e90*/  HFMA2.MMA R17, -RZ, RZ, 0, 2.384185791015625e-07 ;  /* 0x00000004ff117435 */ /* 0x001fe200000001ff */
[----:B-1----:R-:W-:Y:S01]  /*0ea0*/  FADD.FTZ R18, R18, R14 ;  /* 0x0000000e12127221 */ /* 0x002fe20000010000 */
[----:B------:R-:W-:Y:S01]  /*0eb0*/  MOV R19, 0xffffffff ;  /* 0xffffffff00137802 */ /* 0x000fe20000000f00 */
[----:B------:R-:W-:Y:S01]  /*0ec0*/  IMAD.MOV.U32 R14, RZ, RZ, 0x1f ;  /* 0x0000001fff0e7424 */ /* 0x000fe200078e00ff */
[----:B------:R-:W-:-:S02]  /*0ed0*/  MOV R8, 0xef0 ;  /* 0x00000ef000087802 */ /* 0x000fc40000000f00 */
[----:B------:R-:W-:Y:S05]  /*0ee0*/  CALL.REL.NOINC `($__internal_136_$__cuda_sm70_shflsync_bfly_p) ;  /* 0x000004d000007944 */ /* 0x000fea0003c00000 */
[----:B0-----:R-:W-:Y:S01]  /*0ef0*/  HFMA2.MMA R17, -RZ, RZ, 0, 4.76837158203125e-07 ;  /* 0x00000008ff117435 */ /* 0x001fe200000001ff */
[----:B-1----:R-:W-:Y:S01]  /*0f00*/  FADD.FTZ R18, R18, R14 ;  /* 0x0000000e12127221 */ /* 0x002fe20000010000 */
[----:B------:R-:W-:Y:S01]  /*0f10*/  MOV R19, 0xffffffff ;  /* 0xffffffff00137802 */ /* 0x000fe20000000f00 */
[----:B------:R-:W-:Y:S01]  /*0f20*/  IMAD.MOV.U32 R14, RZ, RZ, 0x1f ;  /* 0x0000001fff0e7424 */ /* 0x000fe200078e00ff */
[----:B------:R-:W-:-:S02]  /*0f30*/  MOV R8, 0xf50 ;  /* 0x00000f5000087802 */ /* 0x000fc40000000f00 */
[----:B------:R-:W-:Y:S05]  /*0f40*/  CALL.REL.NOINC `($__internal_136_$__cuda_sm70_shflsync_bfly_p) ;  /* 0x0000047000007944 */ /* 0x000fea0003c00000 */
[----:B-1----:R-:W-:Y:S01]  /*0f50*/  FADD.FTZ R10, R18, R14 ;  /* 0x0000000e120a7221 */ /* 0x002fe20000010000 */
[----:B0-----:R-:W-:Y:S01]  /*0f60*/  HFMA2.MMA R17, -RZ, RZ, 0, 9.5367431640625e-07 ;  /* 0x00000010ff117435 */ /* 0x001fe200000001ff */
[----:B------:R-:W-:Y:S01]  /*0f70*/  IMAD.MOV.U32 R14, RZ, RZ, 0x1f ;  /* 0x0000001fff0e7424 */ /* 0x000fe200078e00ff */
[----:B------:R-:W-:-:S02]  /*0f80*/  MOV R19, 0xffffffff ;  /* 0xffffffff00137802 */ /* 0x000fc40000000f00 */
[----:B------:R-:W-:Y:S02]  /*0f90*/  MOV R18, R10 ;  /* 0x0000000a00127202 */ /* 0x000fe40000000f00 */
[----:B------:R-:W-:Y:S02]  /*0fa0*/  MOV R8, 0xfc0 ;  /* 0x00000fc000087802 */ /* 0x000fe40000000f00 */
[----:B------:R-:W-:Y:S05]  /*0fb0*/  CALL.REL.NOINC `($__internal_136_$__cuda_sm70_shflsync_bfly_p) ;  /* 0x0000040000007944 */ /* 0x000fea0003c00000 */
[----:B0-----:R-:W-:Y:S01]  /*0fc0*/  HFMA2.MMA R17, -RZ, RZ, 0, 5.9604644775390625e-08 ;  /* 0x00000001ff117435 */ /* 0x001fe200000001ff */
[----:B-1----:R-:W-:Y:S01]  /*0fd0*/  IMAD.MOV.U32 R13, RZ, RZ, R14 ;  /* 0x000000ffff0d7224 */ /* 0x002fe200078e000e */
[----:B------:R-:W-:Y:S01]  /*0fe0*/  MOV R18, R15 ;  /* 0x0000000f00127202 */ /* 0x000fe20000000f00 */
[----:B------:R-:W-:Y:S01]  /*0ff0*/  IMAD.MOV.U32 R14, RZ, RZ, 0x1f ;  /* 0x0000001fff0e7424 */ /* 0x000fe200078e00ff */
[----:B------:R-:W-:Y:S02]  /*1000*/  MOV R19, 0xffffffff ;  /* 0xffffffff00137802 */ /* 0x000fe40000000f00 */
[----:B------:R-:W-:Y:S02]  /*1010*/  MOV R8, 0x1030 ;  /* 0x0000103000087802 */ /* 0x000fe40000000f00 */
[----:B------:R-:W-:Y:S05]  /*1020*/  CALL.REL.NOINC `($__internal_136_$__cuda_sm70_shflsync_bfly_p) ;  /* 0x0000039000007944 */ /* 0x000fea0003c00000 */
[----:B0-----:R-:W-:Y:S01]  /*1030*/  HFMA2.MMA R17, -RZ, RZ, 0, 1.1920928955078125e-07 ;  /* 0x00000002ff117435 */ /* 0x001fe200000001ff */
[----:B-1----:R-:W-:Y:S01]  /*1040*/  FADD.FTZ R18, R15, R14 ;  /* 0x0000000e0f127221 */ /* 0x002fe20000010000 */
[----:B------:R-:W-:Y:S01]  /*1050*/  MOV R19, 0xffffffff ;  /* 0xffffffff00137802 */ /* 0x000fe20000000f00 */
[----:B------:R-:W-:Y:S01]  /*1060*/  IMAD.MOV.U32 R14, RZ, RZ, 0x1f ;  /* 0x0000001fff0e7424 */ /* 0x000fe200078e00ff */
[----:B------:R-:W-:-:S02]  /*1070*/  MOV R8, 0x1090 ;  /* 0x0000109000087802 */ /* 0x000fc40000000f00 */
[----:B------:R-:W-:Y:S05]  /*1080*/  CALL.REL.NOINC `($__internal_136_$__cuda_sm70_shflsync_bfly_p) ;  /* 0x0000033000007944 */ /* 0x000fea0003c00000 */
        /* <DEDUP_REMOVED lines=35> */
[----:B------:R-:W-:Y:S01]  /*12c0*/  IMAD.MOV.U32 R19, RZ, RZ, -0x1 ;  /* 0xffffffffff137424 */ /* 0x000fe200078e00ff */
[----:B------:R-:W-:-:S02]  /*12d0*/  MOV R8, 0x12f0 ;  /* 0x000012f000087802 */ /* 0x000fc40000000f00 */
[----:B------:R-:W-:Y:S05]  /*12e0*/  CALL.REL.NOINC `($__internal_136_$__cuda_sm70_shflsync_bfly_p) ;  /* 0x000000d000007944 */ /* 0x000fea0003c00000 */
[----:B0-----:R-:W-:Y:S01]  /*12f0*/  HFMA2.MMA R17, -RZ, RZ, 0, 4.76837158203125e-07 ;  /* 0x00000008ff117435 */ /* 0x001fe200000001ff */
[----:B-1----:R-:W-:Y:S01]  /*1300*/  FADD.FTZ R18, R18, R14 ;  /* 0x0000000e12127221 */ /* 0x002fe20000010000 */
[----:B------:R-:W-:-:S02]  /*1310*/  MOV R14, 0x1f ;  /* 0x0000001f000e7802 */ /* 0x000fc40000000f00 */
[----:B------:R-:W-:Y:S02]  /*1320*/  MOV R19, 0xffffffff ;  /* 0xffffffff00137802 */ /* 0x000fe40000000f00 */
[----:B------:R-:W-:Y:S02]  /*1330*/  MOV R8, 0x1350 ;  /* 0x0000135000087802 */ /* 0x000fe40000000f00 */
[----:B------:R-:W-:Y:S05]  /*1340*/  CALL.REL.NOINC `($__internal_136_$__cuda_sm70_shflsync_bfly_p) ;  /* 0x0000007000007944 */ /* 0x000fea0003c00000 */
[----:B01----:R-:W-:Y:S01]  /*1350*/  FADD.FTZ R18, R18, R14 ;  /* 0x0000000e12127221 */ /* 0x003fe20000010000 */
[----:B------:R-:W-:Y:S01]  /*1360*/  HFMA2.MMA R14, -RZ, RZ, 0, 1.847743988037109375e-06 ;  /* 0x0000001fff0e7435 */ /* 0x000fe200000001ff */
[----:B------:R-:W-:Y:S01]  /*1370*/  IMAD.MOV.U32 R17, RZ, RZ, 0x10 ;  /* 0x00000010ff117424 */ /* 0x000fe200078e00ff */
[----:B------:R-:W-:Y:S02]  /*1380*/  MOV R19, 0xffffffff ;  /* 0xffffffff00137802 */ /* 0x000fe40000000f00 */
[----:B------:R-:W-:Y:S02]  /*1390*/  MOV R8, 0x13b0 ;  /* 0x000013b000087802 */ /* 0x000fe40000000f00 */
[----:B------:R-:W-:Y:S05]  /*13a0*/  CALL.REL.NOINC `($__internal_136_$__cuda_sm70_shflsync_bfly_p) ;  /* 0x0000001000007944 */ /* 0x000fea0003c00000 */
[----:B01----:R-:W-:Y:S05]  /*13b0*/  BRA `(.L_x_10165) ;  /* 0xfffff7d000007947 */ /* 0x003fea000383ffff */
        .weak           $__internal_136_$__cuda_sm70_shflsync_bfly_p
        .type           $__internal_136_$__cuda_sm70_shflsync_bfly_p,@function
        .size           $__internal_136_$__cuda_sm70_shflsync_bfly_p,(.L_x_15018 - $__internal_136_$__cuda_sm70_shflsync_bfly_p)
$__internal_136_$__cuda_sm70_shflsync_bfly_p:
[----:B------:R-:W-:Y:S01]  /*13c0*/  HFMA2.MMA R9, -RZ, RZ, 0, 0 ;  /* 0x00000000ff097435 */ /* 0x000fe200000001ff */
[----:B------:R-:W-:Y:S04]  /*13d0*/  WARPSYNC R19 ;  /* 0x0000001300007348 */ /* 0x000fe80003800000 */
[----:B------:R0:W1:Y:S01]  /*13e0*/  SHFL.BFLY PT, R14, R18, R17, R14 ;  /* 0x0c000011120e7389 */ /* 0x00006200000e000e */
[----:B------:R-:W-:Y:S05]  /*13f0*/  RET.REL.NODEC R8 `(_ZN10layer_norm22ln_bwd_finalize_kernelINS_22Kernel_traits_finalizeILj1280E6__halfS2_fS2_fjLb1ELj1024ELj4ENS_18Kernel_traits_baseILj1280ES2_S2_fS2_fjLj1024EEEEELb1ELb0EEEvNS_9BwdParamsE) ;  /* 0xffffec0008007950 */ /* 0x000fea0003c3ffff */
.L_x_10166:
        /* <DEDUP_REMOVED lines=16> */
.L_x_15018:


//--------------------- .text._ZN10layer_norm13ln_bwd_kernelINS_13Kernel_traitsI6__halfS2_fS2_fjLj1280ELj1ELj4ELj1ELj16ENS_18Kernel_traits_baseILj1280ES2_S2_fS2_fjLj128EEEEELb1ELb1ELb1ELb0EEEvNS_9BwdParamsE --------------------------
	.section	.text._ZN10layer_norm13ln_bwd_kernelINS_13Kernel_traitsI6__halfS2_fS2_fjLj1280ELj1ELj4ELj1ELj16ENS_18Kernel_traits_baseILj1280ES2_S2_fS2_fjLj128EEEEELb1ELb1ELb1ELb0EEEvNS_9BwdParamsE,"ax",@progbits
	.sectioninfo	@"SHI_REGISTERS=32"
	.align	128
        .global         _ZN10layer_norm13ln_bwd_kernelINS_13Kernel_traitsI6__halfS2_fS2_fjLj1280ELj1ELj4ELj1ELj16ENS_18Kernel_traits_baseILj1280ES2_S2_fS2_fjLj128EEEEELb1ELb1ELb1ELb0EEEvNS_9BwdParamsE
        .type           _ZN10layer_norm13ln_bwd_kernelINS_13Kernel_traitsI6__halfS2_fS2_fjLj1280ELj1ELj4ELj1ELj16ENS_18Kernel_traits_baseILj1280ES2_S2_fS2_fjLj128EEEEELb1ELb1ELb1ELb0EEEvNS_9BwdParamsE,@function
        .size           _ZN10layer_norm13ln_bwd_kernelINS_13Kernel_traitsI6__halfS2_fS2_fjLj1280ELj1ELj4ELj1ELj16ENS_18Kernel_traits_baseILj1280ES2_S2_fS2_fjLj128EEEEELb1ELb1ELb1ELb0EEEvNS_9BwdParamsE,(.L_x_15019 - _ZN10layer_norm13ln_bwd_kernelINS_13Kernel_traitsI6__halfS2_fS2_fjLj1280ELj1ELj4ELj1ELj16ENS_18Kernel_traits_baseILj1280ES2_S2_fS2_fjLj128EEEEELb1ELb1ELb1ELb0EEEvNS_9BwdParamsE)
        .other          _ZN10layer_norm13ln_bwd_kernelINS_13Kernel_traitsI6__halfS2_fS2_fjLj1280ELj1ELj4ELj1ELj16ENS_18Kernel_traits_baseILj1280ES2_S2_fS2_fjLj128EEEEELb1ELb1ELb1ELb0EEEvNS_9BwdParamsE,@"STO_CUDA_ENTRY STV_DEFAULT"
_ZN10layer_norm13ln_bwd_kernelINS_13Kernel_traitsI6__halfS2_fS2_fjLj1280ELj1ELj4ELj1ELj16ENS_18Kernel_traits_baseILj1280ES2_S2_fS2_fjLj128EEEEELb1ELb1ELb1ELb0EEEvNS_9BwdParamsE:
.text._ZN10layer_norm13ln_bwd_kernelINS_13Kernel_traitsI6__halfS2_fS2_fjLj1280ELj1ELj4ELj1ELj16ENS_18Kernel_traits_baseILj1280ES2_S2_fS2_fjLj128EEEEELb1ELb1ELb1ELb0EEEvNS_9BwdParamsE:
[----:B------:R-:W-:Y:S02]  /*0000*/  MOV R1, c[0x0][0x28] ;  /* 0x00000a0000017a02 */ /* 0x000fe40000000f00 */
[----:B------:R-:W0:Y:S01]  /*0010*/  S2R R28, SR_TID.X ;  /* 0x00000000001c7919 */ /* 0x000e220000002100 */
[----:B------:R-:W-:Y:S02]  /*0020*/  MOV R0, c[0x0][0x168] ;  /* 0x00005a0000007a02 */ /* 0x000fe40000000f00 */
[----:B------:R-:W-:Y:S02]  /*0030*/  IADD3 R1, R1, -0x690, RZ ;  /* 0xfffff97001017810 */ /* 0x000fe40007ffe0ff */
[----:B------:R-:W-:-:S03]  /*0040*/  SHF.R.S32.HI R0, RZ, 0x1f, R0 ;  /* 0x0000001fff007819 */ /* 0x000fc60000011400 */
[----:B------:R1:W-:Y:S01]  /*0050*/  STL.64 [R1+0x5b8], R6 ;  /* 0x0005b80601007387 */ /* 0x0003e20000100a00 */
[----:B------:R-:W-:-:S03]  /*0060*/  LEA.HI R0, R0, c[0x0][0x168], RZ, 0x3 ;  /* 0x00005a0000007a11 */ /* 0x000fc600078f18ff */
[----:B------:R-:W-:Y:S04]  /*0070*/  STL.64 [R1+0x5b0], R10 ;  /* 0x0005b00a01007387 */ /* 0x000fe80000100a00 */
[----:B------:R-:W-:Y:S04]  /*0080*/  STL.64 [R1+0x5a8], R8 ;  /* 0x0005a80801007387 */ /* 0x000fe80000100a00 */
[----:B------:R-:W-:Y:S01]  /*0090*/  STL.64 [R1+0x5a0], R20 ;  /* 0x0005a01401007387 */ /* 0x000fe20000100a00 */
[----:B0-----:R-:W-:-:S03]  /*00a0*/  LOP3.LUT R2, R28, 0x1f, RZ, 0xc, !PT ;  /* 0x0000001f1c027812 */ /* 0x001fc600078e0cff */
[----:B------:R-:W-:Y:S01]  /*00b0*/  STL.64 [R1+0x598], R14 ;  /* 0x0005980e01007387 */ /* 0x000fe20000100a00 */
[----:B------:R-:W-:-:S03]  /*00c0*/  LEA.HI.SX32 R3, R0, R2, 0x1d ;  /* 0x0000000200037211 */ /* 0x000fc600078feaff */
[----:B------:R-:W-:Y:S01]  /*00d0*/  STL.64 [R1+0x590], R12 ;  /* 0x0005900c01007387 */ /* 0x000fe20000100a00 */
[----:B------:R-:W-:Y:S02]  /*00e0*/  LOP3.LUT R0, R28, 0x1f, RZ, 0xc0, !PT ;  /* 0x0000001f1c007812 */ /* 0x000fe400078ec0ff */
[C---:B------:R-:W-:Y:S01]  /*00f0*/  LOP3.LUT P4, RZ, R3.reuse, 0xffffffe0, RZ, 0xc0, !PT ;  /* 0xffffffe003ff7812 */ /* 0x040fe2000788c0ff */
[----:B------:R-:W-:Y:S01]  /*0100*/  STL.64 [R1+0x588], R18 ;  /* 0x0005881201007387 */ /* 0x000fe20000100a00 */
[----:B------:R-:W-:Y:S01]  /*0110*/  ULDC.64 UR4, c[0x0][0x118] ;  /* 0x0000460000047ab9 */ /* 0x000fe20000000a00 */
[C---:B------:R-:W-:Y:S02]  /*0120*/  ISETP.GE.U32.AND P0, PT, R3.reuse, 0x40, PT ;  /* 0x000000400300780c */ /* 0x040fe40003f06070 */
[----:B------:R-:W-:Y:S01]  /*0130*/  STL.64 [R1+0x580], R16 ;  /* 0x0005801001007387 */ /* 0x000fe20000100a00 */
[C---:B------:R-:W-:Y:S02]  /*0140*/  ISETP.GE.U32.AND P3, PT, R3.reuse, 0xa0, PT ;  /* 0x000000a00300780c */ /* 0x040fe40003f66070 */
[C---:B------:R-:W-:Y:S01]  /*0150*/  ISETP.GE.U32.AND P1, PT, R3.reuse, 0x60, PT ;  /* 0x000000600300780c */ /* 0x040fe20003f26070 */
[----:B------:R-:W-:Y:S01]  /*0160*/  STL.64 [R1+0x578], R22 ;  /* 0x0005781601007387 */ /* 0x000fe20000100a00 */
[----:B------:R-:W-:-:S03]  /*0170*/  ISETP.GE.U32.AND P2, PT, R3, 0x80, PT ;  /* 0x000000800300780c */ /* 0x000fc60003f46070 */
[----:B------:R-:W-:Y:S01]  /*0180*/  @P4 MOV R2, 0x10 ;  /* 0x0000001000024802 */ /* 0x000fe20000000f00 */
[----:B------:R0:W-:Y:S02]  /*0190*/  STL.64 [R1+0x570], R24 ;  /* 0x0005701801007387 */ /* 0x0001e40000100a00 */
[----:B------:R-:W-:Y:S02]  /*01a0*/  @P0 MOV R28, 0x10 ;  /* 0x00000010001c0802 */ /* 0x000fe40000000f00 */
[CC--:B-1----:R-:W-:Y:S01]  /*01b0*/  @P4 IMAD.WIDE.U32 R6, R0.reuse, R2.reuse, c[0x0][0x1c8] ;  /* 0x0000720000064625 */ /* 0x0c2fe200078e0002 */
[----:B------:R-:W-:Y:S04]  /*01c0*/  STL.64 [R1+0x568], R26 ;  /* 0x0005681a01007387 */ /* 0x000fe80000100a00 */
[----:B------:R-:W-:Y:S01]  /*01d0*/  STL [R1+0x68], R3 ;  /* 0x0000680301007387 */ /* 0x000fe20000100800 */
[----:B0-----:R-:W-:-:S03]  /*01e0*/  @P4 IMAD.WIDE.U32 R24, R0, R2, c[0x0][0x1b0] ;  /* 0x00006c0000184625 */ /* 0x001fc600078e0002 */
[----:B------:R0:W-:Y:S04]  /*01f0*/  STL.64 [R1+0x5c8], R6 ;  /* 0x0005c80601007387 */ /* 0x0001e80000100a00 */
[----:B------:R1:W-:Y:S04]  /*0200*/  STL.64 [R1+0x5c0], R4 ;  /* 0x0005c00401007387 */ /* 0x0003e80000100a00 */
[----:B------:R2:W3:Y:S04]  /*0210*/  LDL.64 R8, [R1+0x20] ;  /* 0x0000200001087983 */ /* 0x0004e80000100a00 */
[----:B0-----:R2:W4:Y:S04]  /*0220*/  LDL.64 R6, [R1+0x38] ;  /* 0x0000380001067983 */ /* 0x0015280000100a00 */
[----:B-1----:R2:W4:Y:S04]  /*0230*/  LDL.64 R4, [R1+0x30] ;  /* 0x0000300001047983 */ /* 0x0025280000100a00 */
        /* <DEDUP_REMOVED lines=171> */
[----:B------:R0:W-:Y:S01]  /*0cf0*/  STL [R1+0x124], RZ ;  /* 0x000124ff01007387 */ /* 0x0001e20000100800 */
[----:B---3--:R-:W-:-:S03]  /*0d00*/  LEA R0, R2, R0, 0x2 ;  /* 0x0000000002007211 */ /* 0x008fc600078e10ff */
[----:B------:R0:W-:Y:S04]  /*0d10*/  STL [R1+0x120], RZ ;  /* 0x000120ff01007387 */ /* 0x0001e80000100800 */
[----:B------:R0:W-:Y:S04]  /*0d20*/  STL [R1+0x12c], RZ ;  /* 0x00012cff01007387 */ /* 0x0001e80000100800 */
[----:B------:R0:W-:Y:S04]  /*0d30*/  STL [R1+0x128], RZ ;  /* 0x000128ff01007387 */ /* 0x0001e80000100800 */
[----:B--2---:R0:W5:Y:S01]  /*0d40*/  @P3 LDG.E.128 R20, [R28.64] ;  /* 0x000000041c143981 */ /* 0x004162000c1e1d00 */
[----:B------:R-:W-:Y:S01]  /*0d50*/  ISETP.GE.AND P3, PT, R0, c[0x0][0x164], PT ;  /* 0x0000590000007a0c */ /* 0x000fe20003f66270 */
[----:B------:R-:W-:-:S12]  /*0d60*/  BSSY B0, `(.L_x_10167) ;  /* 0x0000bfd000007945 */ /* 0x000fd80003800000 */
[----:B------:R-:W-:Y:S05]  /*0d70*/  @P3 BRA `(.L_x_10168) ;  /* 0x0000bfb000003947 */ /* 0x000fea0003800000 */
[----:B0----5:R-:W-:Y:S04]  /*0d80*/  STL [R1+0x578], R24 ;  /* 0x0005781801007387 */ /* 0x021fe80000100800 */
[----:B------:R0:W-:Y:S04]  /*0d90*/  STL [R1+0x574], R25 ;  /* 0x0005741901007387 */ /* 0x0001e80000100800 */
        /* <DEDUP_REMOVED lines=11> */
[----:B--2---:R-:W-:-:S02]  /*0e50*/  HADD2.F32 R24, -RZ, R25.H0_H0 ;  /* 0x20000019ff187230 */ /* 0x004fc40000004100 */
[----:B------:R-:W-:-:S03]  /*0e60*/  HADD2.F32 R25, -RZ, R25.H1_H1 ;  /* 0x30000019ff197230 */ /* 0x000fc60000004100 */
[----:B------:R0:W-:Y:S04]  /*0e70*/  STL [R1+0x564], R24 ;  /* 0x0005641801007387 */ /* 0x0001e80000100800 */
[----:B0-----:R-:W2:Y:S04]  /*0e80*/  LDL.LU R24, [R1+0x578] ;  /* 0x0005780001187983 */ /* 0x001ea80000300800 */
[----:B------:R3:W-:Y:S02]  /*0e90*/  STL [R1+0x560], R25 ;  /* 0x0005601901007387 */ /* 0x0007e40000100800 */
[----:B---3--:R-:W-:-:S02]  /*0ea0*/  HADD2.F32 R25, -RZ, R26.H0_H0 ;  /* 0x2000001aff197230 */ /* 0x008fc40000004100 */
[----:B------:R-:W-:-:S03]  /*0eb0*/  HADD2.F32 R26, -RZ, R26.H1_H1 ;  /* 0x3000001aff1a7230 */ /* 0x000fc60000004100 */
[----:B------:R0:W-:Y:S04]  /*0ec0*/  STL [R1+0x55c], R25 ;  /* 0x00055c1901007387 */ /* 0x0001e80000100800 */
[----:B0-----:R-:W3:Y:S04]  /*0ed0*/  LDL.LU R25, [R1+0x574] ;  /* 0x0005740001197983 */ /* 0x001ee80000300800 */
[----:B------:R4:W-:Y:S02]  /*0ee0*/  STL [R1+0x558], R26 ;  /* 0x0005581a01007387 */ /* 0x0009e40000100800 */
[----:B----4-:R-:W-:-:S02]  /*0ef0*/  HADD2.F32 R26, -RZ, R27.H0_H0 ;  /* 0x2000001bff1a7230 */ /* 0x010fc40000004100 */
[----:B------:R-:W-:-:S03]  /*0f00*/  HADD2.F32 R27, -RZ, R27.H1_H1 ;  /* 0x3000001bff1b7230 */ /* 0x000fc60000004100 */
[----:B------:R0:W-:Y:S04]  /*0f10*/  STL [R1+0x554], R26 ;  /* 0x0005541a01007387 */ /* 0x0001e80000100800 */
[----:B0-----:R-:W4:Y:S04]  /*0f20*/  LDL.LU R26, [R1+0x570] ;  /* 0x00057000011a7983 */ /* 0x001f280000300800 */
[----:B------:R0:W-:Y:S02]  /*0f30*/  STL [R1+0x550], R27 ;  /* 0x0005501b01007387 */ /* 0x0001e40000100800 */
[----:B0-----:R-:W-:-:S02]  /*0f40*/  HADD2.F32 R27, -RZ, R0.H0_H0 ;  /* 0x20000000ff1b7230 */ /* 0x001fc40000004100 */
[----:B------:R-:W-:-:S03]  /*0f50*/  HADD2.F32 R0, -RZ, R0.H1_H1 ;  /* 0x30000000ff007230 */ /* 0x000fc60000004100 */
[----:B------:R0:W-:Y:S04]  /*0f60*/  STL [R1+0x54c], R27 ;  /* 0x00054c1b01007387 */ /* 0x0001e80000100800 */
[----:B0-----:R-:W2:Y:S04]  /*0f70*/  LDL.LU R27, [R1+0x56c] ;  /* 0x00056c00011b7983 */ /* 0x001ea80000300800 */
[----:B------:R0:W-:Y:S02]  /*0f80*/  STL [R1+0x548], R0 ;  /* 0x0005480001007387 */ /* 0x0001e40000100800 */
[----:B0-----:R-:W-:-:S02]  /*0f90*/  HADD2.F32 R0, -RZ, R2.H0_H0 ;  /* 0x20000002ff007230 */ /* 0x001fc40000004100 */
[----:B------:R-:W-:-:S03]  /*0fa0*/  HADD2.F32 R2, -RZ, R2.H1_H1 ;  /* 0x30000002ff027230 */ /* 0x000fc60000004100 */
[----:B------:R0:W-:Y:S04]  /*0fb0*/  STL [R1+0x544], R0 ;  /* 0x0005440001007387 */ /* 0x0001e80000100800 */
[----:B------:R1:W-:Y:S01]  /*0fc0*/  STL [R1+0x540], R2 ;  /* 0x0005400201007387 */ /* 0x0003e20000100800 */
[--C-:B0-----:R-:W-:Y:S02]  /*0fd0*/  HADD2.F32 R0, -RZ, R3.reuse.H0_H0 ;  /* 0x20000003ff007230 */ /* 0x101fe40000004100 */
[----:B------:R-:W-:Y:S02]  /*0fe0*/  HADD2.F32 R3, -RZ, R3.H1_H1 ;  /* 0x30000003ff037230 */ /* 0x000fe40000004100 */
[--C-:B-1----:R-:W-:Y:S01]  /*0ff0*/  HADD2.F32 R2, -RZ, R28.reuse.H0_H0 ;  /* 0x2000001cff027230 */ /* 0x102fe20000004100 */
[----:B------:R0:W-:Y:S04]  /*1000*/  STL [R1+0x53c], R0 ;  /* 0x00053c0001007387 */ /* 0x0001e80000100800 */
[----:B------:R1:W-:Y:S04]  /*1010*/  STL [R1+0x538], R3 ;  /* 0x0005380301007387 */ /* 0x0003e80000100800 */
[----:B------:R1:W-:Y:S01]  /*1020*/  STL [R1+0x534], R2 ;  /* 0x0005340201007387 */ /* 0x0003e20000100800 */
[----:B0-----:R-:W-:-:S02]  /*1030*/  HADD2.F32 R0, -RZ, R28.H1_H1 ;  /* 0x3000001cff007230 */ /* 0x001fc40000004100 */
        /* <DEDUP_REMOVED lines=8> */
[----:B------:R-:W-:-:S03]  /*10c0*/  HADD2.F32 R2, -RZ, R5.H0_H0 ;  /* 0x20000005ff027230 */ /* 0x000fc60000004100 */
[----:B------:R1:W-:Y:S01]  /*10d0*/  STL [R1+0x520], R3 ;  /* 0x0005200301007387 */ /* 0x0003e20000100800 */
[----:B0-----:R-:W-:-:S03]  /*10e0*/  HADD2.F32 R0, -RZ, R5.H1_H1 ;  /* 0x30000005ff007230 */ /* 0x001fc60000004100 */
[----:B------:R-:W2:Y:S01]  /*10f0*/  LDL.LU R5, [R1+0x28] ;  /* 0x0000280001057983 */ /* 0x000ea20000300800 */
[----:B-1----:R-:W-:-:S03]  /*1100*/  HADD2.F32 R3, -RZ, R6.H0_H0 ;  /* 0x20000006ff037230 */ /* 0x002fc60000004100 */
[----:B------:R0:W-:Y:S04]  /*1110*/  STL [R1+0x51c], R2 ;  /* 0x00051c0201007387 */ /* 0x0001e80000100800 */
[----:B------:R-:W2:Y:S01]  /*1120*/  LDL.LU R4, [R1+0x2c] ;  /* 0x00002c0001047983 */ /* 0x000ea20000300800 */
[----:B------:R-:W-:-:S03]  /*1130*/  HADD2.F32 R29, -RZ, R7.H0_H0 ;  /* 0x20000007ff1d7230 */ /* 0x000fc60000004100 */
[----:B------:R1:W-:Y:S04]  /*1140*/  STL [R1+0x518], R0 ;  /* 0x0005180001007387 */ /* 0x0003e80000100800 */
[----:B0-----:R-:W2:Y:S04]  /*1150*/  LDL.LU R2, [R1] ;  /* 0x0000000001027983 */ /* 0x001ea80000300800 */
[----:B------:R0:W-:Y:S01]  /*1160*/  STL [R1+0x514], R3 ;  /* 0x0005140301007387 */ /* 0x0001e20000100800 */
[----:B-1----:R-:W-:-:S03]  /*1170*/  HADD2.F32 R0, -RZ, R6.H1_H1 ;  /* 0x30000006ff007230 */ /* 0x002fc60000004100 */
[----:B------:R-:W2:Y:S04]  /*1180*/  LDL.LU R6, [R1+0x24] ;  /* 0x0000240001067983 */ /* 0x000ea80000300800 */
[----:B0-----:R-:W3:Y:S04]  /*1190*/  LDL.LU R3, [R1+0x4] ;  /* 0x0000040001037983 */ /* 0x001ee80000300800 */
[----:B------:R0:W-:Y:S04]  /*11a0*/  STL [R1+0x510], R0 ;  /* 0x0005100001007387 */ /* 0x0001e80000100800 */
[----:B------:R-:W3:Y:S04]  /*11b0*/  LDL.LU R28, [R1+0x8] ;  /* 0x00000800011c7983 */ /* 0x000ee80000300800 */
[----:B------:R1:W-:Y:S01]  /*11c0*/  STL [R1+0x50c], R29 ;  /* 0x00050c1d01007387 */ /* 0x0003e20000100800 */
[----:B0-----:R-:W-:-:S03]  /*11d0*/  HADD2.F32 R0, -RZ, R7.H1_H1 ;  /* 0x30000007ff007230 */ /* 0x001fc60000004100 */
[----:B------:R-:W3:Y:S04]  /*11e0*/  LDL.LU R7, [R1+0x20] ;  /* 0x0000200001077983 */ /* 0x000ee80000300800 */
[----:B-1----:R-:W4:Y:S04]  /*11f0*/  LDL.LU R29, [R1+0xc] ;  /* 0x00000c00011d7983 */ /* 0x002f280000300800 */
[----:B------:R0:W-:Y:S02]  /*1200*/  STL [R1+0x508], R0 ;  /* 0x0005080001007387 */ /* 0x0001e40000100800 */
[----:B0-----:R-:W-:-:S05]  /*1210*/  HADD2.F32 R0, -RZ, R12.H0_H0 ;  /* 0x2000000cff007230 */ /* 0x001fca0000004100 */
[----:B------:R0:W-:Y:S04]  /*1220*/  STL [R1+0x504], R0 ;  /* 0x0005040001007387 */ /* 0x0001e80000100800 */
[----:B0-----:R-:W4:Y:S01]  /*1230*/  LDL.LU R0, [R1+0x568] ;  /* 0x0005680001007983 */ /* 0x001f220000300800 */
[----:B------:R-:W-:-:S05]  /*1240*/  HADD2.F32 R12, -RZ, R12.H1_H1 ;  /* 0x3000000cff0c7230 */ /* 0x000fca0000004100 */
[----:B------:R0:W-:Y:S02]  /*1250*/  STL [R1+0x500], R12 ;  /* 0x0005000c01007387 */ /* 0x0001e40000100800 */
[----:B0-----:R-:W-:-:S05]  /*1260*/  HADD2.F32 R12, -RZ, R13.H0_H0 ;  /* 0x2000000dff0c7230 */ /* 0x001fca0000004100 */
[----:B------:R0:W-:Y:S02]  /*1270*/  STL [R1+0x4fc], R12 ;  /* 0x0004fc0c01007387 */ /* 0x0001e40000100800 */
        /* <DEDUP_REMOVED lines=22> */
[----:B------:R-:W-:Y:S04]  /*13e0*/  STL [R1+0x4d0], R13 ;  /* 0x0004d00d01007387 */ /* 0x000fe80000100800 */
[----:B------:R-:W-:Y:S01]  /*13f0*/  STL [R1+0x4cc], R14 ;  /* 0x0004cc0e01007387 */ /* 0x000fe20000100800 */
[----:B0-----:R-:W-:-:S05]  /*1400*/  HADD2.F32 R12, -RZ, R23.H1_H1 ;  /* 0x30000017ff0c7230 */ /* 0x001fca0000004100 */
[----:B------:R2:W-:Y:S02]  /*1410*/  STL [R1+0x4c8], R12 ;  /* 0x0004c80c01007387 */ /* 0x0005e40000100800 */
[--C-:B--2---:R-:W-:Y:S02]  /*1420*/  HADD2.F32 R12, -RZ, R6.reuse.H0_H0 ;  /* 0x20000006ff0c7230 */ /* 0x104fe40000004100 */
[----:B------:R-:W-:Y:S02]  /*1430*/  HADD2.F32 R6, -RZ, R6.H1_H1 ;  /* 0x30000006ff067230 */ /* 0x000fe40000004100 */
[--C-:B---3--:R-:W-:Y:S02]  /*1440*/  HADD2.F32 R13, -RZ, R7.reuse.H0_H0 ;  /* 0x20000007ff0d7230 */ /* 0x108fe40000004100 */
[----:B------:R-:W-:-:S03]  /*1450*/  HADD2.F32 R7, -RZ, R7.H1_H1 ;  /* 0x30000007ff077230 */ /* 0x000fc60000004100 */
[----:B------:R-:W-:Y:S04]  /*1460*/  STL [R1+0x4c4], R13 ;  /* 0x0004c40d01007387 */ /* 0x000fe80000100800 */
[----:B------:R0:W-:Y:S04]  /*1470*/  STL [R1+0x4c0], R7 ;  /* 0x0004c00701007387 */ /* 0x0001e80000100800 */
[----:B------:R-:W-:Y:S04]  /*1480*/  STL [R1+0x4bc], R12 ;  /* 0x0004bc0c01007387 */ /* 0x000fe80000100800 */
[----:B------:R1:W-:Y:S01]  /*1490*/  STL [R1+0x4b8], R6 ;  /* 0x0004b80601007387 */ /* 0x0003e20000100800 */
[----:B0-----:R-:W-:-:S02]  /*14a0*/  HADD2.F32 R7, -RZ, R5.H0_H0 ;  /* 0x20000005ff077230 */ /* 0x001fc40000004100 */
[----:B------:R-:W-:-:S03]  /*14b0*/  HADD2.F32 R5, -RZ, R5.H1_H1 ;  /* 0x30000005ff057230 */ /* 0x000fc60000004100 */
[----:B------:R-:W-:Y:S01]  /*14c0*/  STL [R1+0x4b4], R7 ;  /* 0x0004b40701007387 */ /* 0x000fe20000100800 */
[----:B-1----:R-:W-:-:S03]  /*14d0*/  HADD2.F32 R6, -RZ, R4.H0_H0 ;  /* 0x20000004ff067230 */ /* 0x002fc60000004100 */
[----:B------:R0:W-:Y:S01]  /*14e0*/  STL [R1+0x4b0], R5 ;  /* 0x0004b00501007387 */ /* 0x0001e20000100800 */
[----:B------:R-:W-:-:S03]  /*14f0*/  HADD2.F32 R4, -RZ, R4.H1_H1 ;  /* 0x30000004ff047230 */ /* 0x000fc60000004100 */
[----:B------:R-:W-:Y:S04]  /*1500*/  STL [R1+0x4ac], R6 ;  /* 0x0004ac0601007387 */ /* 0x000fe80000100800 */
[----:B------:R1:W-:Y:S01]  /*1510*/  STL [R1+0x4a8], R4 ;  /* 0x0004a80401007387 */ /* 0x0003e20000100800 */
[--C-:B0-----:R-:W-:Y:S02]  /*1520*/  HADD2.F32 R5, -RZ, R2.reuse.H0_H0 ;  /* 0x20000002ff057230 */ /* 0x101fe40000004100 */
[----:B------:R-:W-:-:S03]  /*1530*/  HADD2.F32 R2, -RZ, R2.H1_H1 ;  /* 0x30000002ff027230 */ /* 0x000fc60000004100 */
[----:B------:R-:W-:Y:S01]  /*1540*/  STL [R1+0x4a4], R5 ;  /* 0x0004a40501007387 */ /* 0x000fe20000100800 */
        /* <DEDUP_REMOVED lines=59> */
[----:B0-----:R-:W-:-:S03]  /*1900*/  HADD2.F32 R2, -RZ, R27.H1_H1 ;  /* 0x3000001bff027230 */ /* 0x001fc60000004100 */
[----:B------:R1:W-:Y:S04]  /*1910*/  STL [R1+0x54], R0 ;  /* 0x0000540001007387 */ /* 0x0003e80000100800 */
[----:B------:R1:W-:Y:S04]  /*1920*/  STL [R1+0x428], R2 ;  /* 0x0004280201007387 */ /* 0x0003e80000100800 */
[----:B------:R1:W-:Y:S02]  /*1930*/  STL [R1+0x114], RZ ;  /* 0x000114ff01007387 */ /* 0x0003e40000100800 */
.L_x_10370:
        /* <DEDUP_REMOVED lines=12> */
[----:B------:R-:W-:Y:S01]  /*1a00*/  BSSY B1, `(.L_x_10169) ;  /* 0x00004c2000017945 */ /* 0x000fe20003800000 */
[----:B------:R-:W-:Y:S01]  /*1a10*/  MOV R25, 0x20 ;  /* 0x0000002000197802 */ /* 0x000fe20000000f00 */
        /* <DEDUP_REMOVED lines=54> */
.L_x_10172:
[----:B------:R-:W-:Y:S05]  /*1d80*/  BSYNC B2 ;  /* 0x0000000000027941 */ /* 0x000fea0003800000 */
.L_x_10171:
        /* <DEDUP_REMOVED lines=29> */
.L_x_10174:
[----:B------:R-:W-:Y:S05]  /*1f60*/  BSYNC B2 ;  /* 0x0000000000027941 */ /* 0x000fea0003800000 */
.L_x_10173:
        /* <DEDUP_REMOVED lines=29> */
.L_x_10176:
[----:B------:R-:W-:Y:S05]  /*2140*/  BSYNC B2 ;  /* 0x0000000000027941 */ /* 0x000fea0003800000 */
.L_x_10175:
        /* <DEDUP_REMOVED lines=29> */
.L_x_10178:
[----:B------:R-:W-:Y:S05]  /*2320*/  BSYNC B2 ;  /* 0x0000000000027941 */ /* 0x000fea0003800000 */
.L_x_10177:
[----:B------:R2:W-:Y:S01]  /*2330*/  STL [R1+0x14], RZ ;  /* 0x000014ff01007387 */ /* 0x0005e20000100800 */
[----:B------:R-:W-:-:S02]  /*2340*/  ISETP.GE.U32.AND P4, PT, R28, 0xa0, PT ;  /* 0x000000a01c00780c */ /* 0x000fc40003f86070 */
[----:B------:R-:W-:-:S11]  /*2350*/  MOV R29, RZ ;  /* 0x000000ff001d7202 */ /* 0x000fd60000000f00 */
        /* <DEDUP_REMOVED lines=12> */
[----:B-1----:R-:W-:-:S10]  /*2420*/  HFMA2.MMA R2, -RZ, RZ, 0, 4.76837158203125e-07 ;  /* 0x00000008ff027435 */ /* 0x002fd400000001ff */
        /* <DEDUP_REMOVED lines=11> */
.L_x_10170:
        /* <DEDUP_REMOVED lines=52> */
[----:B------:R-:W-:-:S03]  /*2820*/  HFMA2.MMA R22, -RZ, RZ, 0, 9.5367431640625e-07 ;  /* 0x00000010ff167435 */ /* 0x000fc600000001ff */
[----:B---3--:R1:W3:Y:S04]  /*2830*/  @P4 LDG.E.128 R16, [R2.64+0x10] ;  /* 0x0000100402104981 */ /* 0x0082e8000c1e1d00 */
[----:B--2---:R1:W2:Y:S02]  /*2840*/  @P4 LDG.E.128 R12, [R2.64] ;  /* 0x00000004020c4981 */ /* 0x0042a4000c1e1d00 */
[----:B-1----:R-:W-:Y:S01]  /*2850*/  HFMA2.MMA R2, -RZ, RZ, 0, 4.76837158203125e-07 ;  /* 0x00000008ff027435 */ /* 0x002fe200000001ff */
[----:B----4-:R-:W-:Y:S02]  /*2860*/  MOV R8, R24 ;  /* 0x0000001800087202 */ /* 0x010fe40000000f00 */
[----:B------:R-:W-:Y:S02]  /*2870*/  MOV R7, R25 ;  /* 0x0000001900077202 */ /* 0x000fe40000000f00 */
        /* <DEDUP_REMOVED lines=46> */
[----:B------:R-:W-:Y:S01]  /*2b60*/  HADD2.F32 R26, -RZ, R20.H0_H0 ;  /* 0x20000014ff1a7230 */ /* 0x000fe20000004100 */
        /* <DEDUP_REMOVED lines=10> */
[----:B------:R-:W-:Y:S02]  /*2c10*/  HADD2.F32 R25, -RZ, R20.H1_H1 ;  /* 0x30000014ff197230 */ /* 0x000fe40000004100 */
[--C-:B------:R-:W-:Y:S01]  /*2c20*/  HADD2.F32 R24, -RZ, R21.reuse.H0_H0 ;  /* 0x20000015ff187230 */ /* 0x100fe20000004100 */
[----:B------:R0:W-:Y:S02]  /*2c30*/  STL [R1+0x250], R2 ;  /* 0x0002500201007387 */ /* 0x0001e40000100800 */
[----:B---3--:R-:W-:Y:S02]  /*2c40*/  FFMA.FTZ R19, R17, R25, R19 ;  /* 0x0000001911137223 */ /* 0x008fe40000010013 */
[----:B------:R-:W-:Y:S01]  /*2c50*/  FADD.FTZ R18, R18, R25 ;  /* 0x0000001912127221 */ /* 0x000fe20000010000 */
[----:B------:R-:W-:Y:S01]  /*2c60*/  HADD2.F32 R3, -RZ, R21.H1_H1 ;  /* 0x30000015ff037230 */ /* 0x000fe20000004100 */
        /* <DEDUP_REMOVED lines=17> */
[----:B------:R-:W-:Y:S01]  /*2d80*/  HADD2.F32 R20, -RZ, R22.H0_H0 ;  /* 0x20000016ff147230 */ /* 0x000fe20000004100 */
        /* <DEDUP_REMOVED lines=23> */
[----:B------:R-:W-:-:S03]  /*2f00*/  HADD2.F32 R22, -RZ, R22.H1_H1 ;  /* 0x30000016ff167230 */ /* 0x000fc60000004100 */
        /* <DEDUP_REMOVED lines=15> */
[--C-:B------:R-:W-:Y:S01]  /*3000*/  HADD2.F32 R21, -RZ, R23.reuse.H0_H0 ;  /* 0x20000017ff157230 */ /* 0x100fe20000004100 */
[----:B------:R-:W-:Y:S01]  /*3010*/  FADD.FTZ R2, R2, R12 ;  /* 0x0000000c02027221 */ /* 0x000fe20000010000 */
[----:B------:R-:W-:Y:S01]  /*3020*/  HADD2.F32 R23, -RZ, R23.H1_H1 ;  /* 0x30000017ff177230 */ /* 0x000fe20000004100 */
        /* <DEDUP_REMOVED lines=37> */
.L_x_10181:
[----:B------:R-:W-:Y:S05]  /*3280*/  BSYNC B2 ;  /* 0x0000000000027941 */ /* 0x000fea0003800000 */
.L_x_10180:
        /* <DEDUP_REMOVED lines=23> */
[----:B0-----:R-:W-:-:S05]  /*3400*/  MOV R11, 0x20 ;  /* 0x00000020000b7802 */ /* 0x001fca0000000f00 */
        /* <DEDUP_REMOVED lines=30> */
[----:B------:R-:W-:-:S10]  /*35f0*/  HFMA2.MMA R20, -RZ, RZ, 0, 9.5367431640625e-07 ;  /* 0x00000010ff147435 */ /* 0x000fd400000001ff */
        /* <DEDUP_REMOVED lines=21> */
[----:B----4-:R-:W-:Y:S01]  /*3750*/  HADD2.F32 R25, -RZ, R20.H0_H0 ;  /* 0x20000014ff197230 */ /* 0x010fe20000004100 */
        /* <DEDUP_REMOVED lines=27> */
[----:B------:R-:W-:-:S03]  /*3910*/  HADD2.F32 R2, -RZ, R20.H1_H1 ;  /* 0x30000014ff027230 */ /* 0x000fc60000004100 */
        /* <DEDUP_REMOVED lines=11> */
[--C-:B------:R-:W-:Y:S02]  /*39d0*/  HADD2.F32 R3, -RZ, R21.reuse.H0_H0 ;  /* 0x20000015ff037230 */ /* 0x100fe40000004100 */
[----:B------:R-:W-:-:S03]  /*39e0*/  HADD2.F32 R21, -RZ, R21.H1_H1 ;  /* 0x30000015ff157230 */ /* 0x000fc60000004100 */
        /* <DEDUP_REMOVED lines=18> */
[----:B------:R-:W-:Y:S01]  /*3b10*/  HADD2.F32 R20, -RZ, R22.H0_H0 ;  /* 0x20000016ff147230 */ /* 0x000fe20000004100 */
        /* <DEDUP_REMOVED lines=13> */
[----:B------:R-:W-:Y:S01]  /*3bf0*/  HADD2.F32 R22, -RZ, R22.H1_H1 ;  /* 0x30000016ff167230 */ /* 0x000fe20000004100 */
        /* <DEDUP_REMOVED lines=17> */
[--C-:B------:R-:W-:Y:S01]  /*3d10*/  HADD2.F32 R24, -RZ, R23.reuse.H0_H0 ;  /* 0x20000017ff187230 */ /* 0x100fe20000004100 */
[----:B------:R-:W-:Y:S02]  /*3d20*/  FADD.FTZ R3, R3, R11 ;  /* 0x0000000b03037221 */ /* 0x000fe40000010000 */
[----:B------:R-:W-:Y:S02]  /*3d30*/  FFMA.FTZ R2, R10, R11, R2 ;  /* 0x0000000b0a027223 */ /* 0x000fe40000010002 */
[----:B------:R-:W-:Y:S01]  /*3d40*/  FADD.FTZ R9, R9, R24 ;  /* 0x0000001809097221 */ /* 0x000fe20000010000 */
[----:B------:R-:W-:Y:S01]  /*3d50*/  HADD2.F32 R23, -RZ, R23.H1_H1 ;  /* 0x30000017ff177230 */ /* 0x000fe20000004100 */
        /* <DEDUP_REMOVED lines=32> */
.L_x_10183:
[----:B------:R-:W-:Y:S05]  /*3f60*/  BSYNC B2 ;  /* 0x0000000000027941 */ /* 0x000fea0003800000 */
.L_x_10182:
        /* <DEDUP_REMOVED lines=205> */
.L_x_10185:
[----:B------:R-:W-:Y:S05]  /*4c40*/  BSYNC B2 ;  /* 0x0000000000027941 */ /* 0x000fea0003800000 */
.L_x_10184:
        /* <DEDUP_REMOVED lines=17> */
[----:B------:R-:W-:-:S05]  /*4d60*/  MOV R18, 0x20 ;  /* 0x0000002000127802 */ /* 0x000fca0000000f00 */
        /* <DEDUP_REMOVED lines=18> */
[----:B-1----:R-:W-:Y:S02]  /*4e90*/  MOV R7, R21 ;  /* 0x0000001500077202 */ /* 0x002fe40000000f00 */
[----:B----4-:R-:W-:Y:S02]  /*4ea0*/  MOV R6, R22 ;  /* 0x0000001600067202 */ /* 0x010fe40000000f00 */
        /* <DEDUP_REMOVED lines=11> */
[----:B------:R-:W-:-:S10]  /*4f60*/  HFMA2.MMA R24, -RZ, RZ, 0, 9.5367431640625e-07 ;  /* 0x00000010ff187435 */ /* 0x000fd400000001ff */
[----:B------:R-:W-:Y:S01]  /*4f70*/  IMAD.WIDE.U32 R24, R19, R24, c[0x0][0x208] ;  /* 0x0000820013187625 */ /* 0x000fe200078e0018 */
[----:B----4-:R-:W-:Y:S05]  /*4f80*/  STL [R1+0x5b0], R4 ;  /* 0x0005b00401007387 */ /* 0x010fea0000100800 */
[----:B------:R-:W2:Y:S04]  /*4f90*/  LDG.E.128 R24, [R24.64] ;  /* 0x0000000418187981 */ /* 0x000ea8000c1e1d00 */
[----:B--2---:R1:W2:Y:S02]  /*4fa0*/  @P4 LDG.E.128 R12, [R2.64+0x10] ;  /* 0x00001004020c4981 */ /* 0x0042a4000c1e1d00 */
[----:B-1----:R-:W-:-:S10]  /*4fb0*/  HFMA2.MMA R2, -RZ, RZ, 0, 4.76837158203125e-07 ;  /* 0x00000008ff027435 */ /* 0x002fd400000001ff */
        /* <DEDUP_REMOVED lines=14> */
[--C-:B------:R-:W-:Y:S01]  /*50a0*/  HADD2.F32 R21, -RZ, R26.reuse.H0_H0 ;  /* 0x2000001aff157230 */ /* 0x100fe20000004100 */
[----:B------:R-:W-:Y:S01]  /*50b0*/  FADD.FTZ R11, -R2, R22 ;  /* 0x00000016020b7221 */ /* 0x000fe20000010100 */
[----:B------:R-:W-:Y:S01]  /*50c0*/  HADD2.F32 R22, -RZ, R26.H1_H1 ;  /* 0x3000001aff167230 */ /* 0x000fe20000004100 */
        /* <DEDUP_REMOVED lines=18> */
[----:B------:R-:W-:-:S02]  /*51f0*/  HADD2.F32 R29, -RZ, R24.H0_H0 ;  /* 0x20000018ff1d7230 */ /* 0x000fc40000004100 */
[----:B------:R-:W-:Y:S01]  /*5200*/  STL [R1+0x3d0], R10 ;  /* 0x0003d00a01007387 */ /* 0x000fe20000100800 */
[----:B------:R-:W-:Y:S01]  /*5210*/  HADD2.F32 R2, -RZ, R24.H1_H1 ;  /* 0x30000018ff027230 */ /* 0x000fe20000004100 */
[C---:B------:R-:W-:Y:S02]  /*5220*/  FMUL.FTZ R24, R0.reuse, R7 ;  /* 0x0000000700187220 */ /* 0x040fe40000410000 */
[----:B------:R-:W2:Y:S01]  /*5230*/  LDL.LU R18, [R1+0x298] ;  /* 0x0002980001127983 */ /* 0x000ea20000300800 */
[--C-:B------:R-:W-:Y:S01]  /*5240*/  HADD2.F32 R3, -RZ, R25.reuse.H0_H0 ;  /* 0x20000019ff037230 */ /* 0x100fe20000004100 */
[C---:B------:R-:W-:Y:S01]  /*5250*/  FMUL.FTZ R5, R0.reuse, R5 ;  /* 0x0000000500057220 */ /* 0x040fe20000410000 */
[----:B------:R-:W-:Y:S01]  /*5260*/  HADD2.F32 R20, -RZ, R25.H1_H1 ;  /* 0x30000019ff147230 */ /* 0x000fe20000004100 */
        /* <DEDUP_REMOVED lines=74> */
[--C-:B------:R-:W-:Y:S01]  /*5710*/  HADD2.F32 R23, -RZ, R27.reuse.H0_H0 ;  /* 0x2000001bff177230 */ /* 0x100fe20000004100 */
[----:B------:R-:W-:Y:S01]  /*5720*/  FADD.FTZ R3, R3, R11 ;  /* 0x0000000b03037221 */ /* 0x000fe20000010000 */
[----:B------:R-:W-:Y:S01]  /*5730*/  HADD2.F32 R27, -RZ, R27.H1_H1 ;  /* 0x3000001bff1b7230 */ /* 0x000fe20000004100 */
        /* <DEDUP_REMOVED lines=34> */
.L_x_10187:
[----:B------:R-:W-:Y:S05]  /*5960*/  BSYNC B2 ;  /* 0x0000000000027941 */ /* 0x000fea0003800000 */
.L_x_10186:
        /* <DEDUP_REMOVED lines=40> */
[----:B------:R-:W-:Y:S04]  /*5bf0*/  STL [R1+0x570], R6 ;  /* 0x0005700601007387 */ /* 0x000fe80000100800 */
[----:B------:R-:W-:Y:S04]  /*5c00*/  STL [R1+0x56c], R5 ;  /* 0x00056c0501007387 */ /* 0x000fe80000100800 */
        /* <DEDUP_REMOVED lines=8> */
[----:B------:R-:W-:Y:S02]  /*5c90*/  MOV R6, R25 ;  /* 0x0000001900067202 */ /* 0x000fe40000000f00 */
[----:B------:R-:W-:Y:S02]  /*5ca0*/  MOV R5, R26 ;  /* 0x0000001a00057202 */ /* 0x000fe40000000f00 */
[----:B------:R0:W2:Y:S05]  /*5cb0*/  LDG.E.128 R24, [R2.64+0x10] ;  /* 0x0000100402187981 */ /* 0x0000aa000c1e1d00 */
        /* <DEDUP_REMOVED lines=11> */
[----:B---3--:R-:W-:Y:S01]  /*5d70*/  HADD2.F32 R24, -RZ, R21.H0_H0 ;  /* 0x20000015ff187230 */ /* 0x008fe20000004100 */
[----:B----4-:R0:W-:Y:S04]  /*5d80*/  @P4 STL.64 [R1+0x80], R12 ;  /* 0x0000800c01004387 */ /* 0x0101e80000100a00 */
[----:B------:R1:W-:Y:S01]  /*5d90*/  @P4 STL.64 [R1+0x88], R14 ;  /* 0x0000880e01004387 */ /* 0x0003e20000100a00 */
[----:B0-----:R-:W-:-:S03]  /*5da0*/  FMUL.FTZ R13, R0, R9 ;  /* 0x00000009000d7220 */ /* 0x001fc60000410000 */
[----:B-1----:R0:W2:Y:S02]  /*5db0*/  LDG.E.64 R14, [R2.64] ;  /* 0x00000004020e7981 */ /* 0x0020a4000c1e1b00 */
[----:B0-----:R-:W-:Y:S02]  /*5dc0*/  HADD2.F32 R2, -RZ, R21.H1_H1 ;  /* 0x30000015ff027230 */ /* 0x001fe40000004100 */
        /* <DEDUP_REMOVED lines=12> */
[----:B------:R-:W-:Y:S02]  /*5e90*/  HADD2.F32 R26, -RZ, R20.H0_H0 ;  /* 0x20000014ff1a7230 */ /* 0x000fe40000004100 */
        /* <DEDUP_REMOVED lines=26> */
[----:B------:R-:W-:Y:S01]  /*6040*/  HADD2.F32 R25, -RZ, R20.H1_H1 ;  /* 0x30000014ff197230 */ /* 0x000fe20000004100 */
        /* <DEDUP_REMOVED lines=30> */
[----:B------:R-:W-:-:S03]  /*6230*/  HADD2.F32 R3, -RZ, R22.H0_H0 ;  /* 0x20000016ff037230 */ /* 0x000fc60000004100 */
        /* <DEDUP_REMOVED lines=13> */
[----:B------:R-:W-:Y:S01]  /*6310*/  HADD2.F32 R22, -RZ, R22.H1_H1 ;  /* 0x30000016ff167230 */ /* 0x000fe20000004100 */
        /* <DEDUP_REMOVED lines=16> */
[--C-:B------:R-:W-:Y:S01]  /*6420*/  HADD2.F32 R20, -RZ, R23.reuse.H0_H0 ;  /* 0x20000017ff147230 */ /* 0x100fe20000004100 */
[----:B------:R-:W-:Y:S01]  /*6430*/  FADD.FTZ R2, R2, R9 ;  /* 0x0000000902027221 */ /* 0x000fe20000010000 */
[----:B------:R-:W-:-:S03]  /*6440*/  HADD2.F32 R23, -RZ, R23.H1_H1 ;  /* 0x30000017ff177230 */ /* 0x000fc60000004100 */
        /* <DEDUP_REMOVED lines=29> */
.L_x_10179:
[----:B--2---:R-:W-:Y:S05]  /*6620*/  BSYNC B1 ;  /* 0x0000000000017941 */ /* 0x004fea0003800000 */
.L_x_10169:
[----:B------:R-:W-:Y:S05]  /*6630*/  BRA.DIV ~URZ, `(.L_x_10188) ;  /* 0x00009b027f007947 */ /* 0x000fea000b800000 */
[----:B01----:R-:W2:Y:S04]  /*6640*/  LDL R2, [R1+0x14] ;  /* 0x0000140001027983 */ /* 0x003ea80000100800 */
[----:B--2---:R0:W1:Y:S02]  /*6650*/  SHFL.BFLY PT, R21, R2, 0x1, 0x1f ;  /* 0x0c201f0002157f89 */ /* 0x00406400000e0000 */
.L_x_10389:
        /* <DEDUP_REMOVED lines=19> */
.L_x_10390:
        /* <DEDUP_REMOVED lines=17> */
[----:B------:R-:W-:-:S06]  /*68a0*/  HFMA2.MMA R20, -RZ, RZ, 0, 0 ;  /* 0x00000000ff147435 */ /* 0x000fcc00000001ff */
[----:B------:R-:W-:Y:S01]  /*68b0*/  @P4 LEA.HI.SX32 R20, R2, R21, 0x1d ;  /* 0x0000001502144211 */ /* 0x000fe200078feaff */
[----:B------:R-:W-:Y:S02]  /*68c0*/  FMUL.FTZ R2, R3, c[0x0][0x1e0] ;  /* 0x0000780003027a20 */ /* 0x000fe40000410000 */
[----:B------:R-:W-:Y:S01]  /*68d0*/  FMUL.FTZ R3, R22, c[0x0][0x1e0] ;  /* 0x0000780016037a20 */ /* 0x000fe20000410000 */
[----:B------:R-:W-:Y:S05]  /*68e0*/  @!P5 BRA `(.L_x_10191) ;  /* 0x000013e00000d947 */ /* 0x000fea0003800000 */
[----:B------:R-:W-:Y:S01]  /*68f0*/  BSSY B2, `(.L_x_10192) ;  /* 0x0000005000027945 */ /* 0x000fe20003800000 */
[----:B------:R-:W-:Y:S05]  /*6900*/  @!P4 BRA `(.L_x_10193) ;  /* 0x000000300000c947 */ /* 0x000fea0003800000 */
[----:B-----5:R-:W-:-:S05]  /*6910*/  MOV R4, 0x10 ;  /* 0x0000001000047802 */ /* 0x020fca0000000f00 */
[----:B------:R-:W-:-:S06]  /*6920*/  IMAD.WIDE.U32 R4, R20, R4, c[0x0][0x170] ;  /* 0x00005c0014047625 */ /* 0x000fcc00078e0004 */
[----:B------:R-:W5:Y:S02]  /*6930*/  LDG.E.128 R4, [R4.64] ;  /* 0x0000000404047981 */ /* 0x000f64000c1e1d00 */
.L_x_10193:
[----:B------:R-:W-:Y:S05]  /*6940*/  BSYNC B2 ;  /* 0x0000000000027941 */ /* 0x000fea0003800000 */
.L_x_10192:
        /* <DEDUP_REMOVED lines=17> */
.L_x_10195:
[----:B------:R-:W-:Y:S05]  /*6a60*/  BSYNC B2 ;  /* 0x0000000000027941 */ /* 0x000fea0003800000 */
.L_x_10194:
        /* <DEDUP_REMOVED lines=12> */
[----:B------:R-:W-:-:S05]  /*6b30*/  @P6 HADD2.F32 R23, -RZ, R4.H0_H0 ;  /* 0x20000004ff176230 */ /* 0x000fca0000004100 */
[----:B------:R-:W-:-:S04]  /*6b40*/  @P6 FMUL.FTZ R22, R21, R23 ;  /* 0x0000001715166220 */ /* 0x000fc80000410000 */
[----:B---3--:R-:W-:Y:S02]  /*6b50*/  FADD.FTZ R26, R26, R22 ;  /* 0x000000161a1a7221 */ /* 0x008fe40000010000 */
[----:B------:R-:W-:Y:S02]  /*6b60*/  IMAD.MOV.U32 R22, RZ, RZ, RZ ;  /* 0x000000ffff167224 */ /* 0x000fe400078e00ff */
[----:B----4-:R-:W-:Y:S01]  /*6b70*/  @P6 FMUL.FTZ R22, R25, R21 ;  /* 0x0000001519166220 */ /* 0x010fe20000410000 */
[----:B------:R0:W-:Y:S04]  /*6b80*/  STL [R1+0x1b0], R26 ;  /* 0x0001b01a01007387 */ /* 0x0001e80000100800 */
[----:B------:R-:W-:-:S04]  /*6b90*/  F2FP.PACK_AB R22, RZ, R22 ;  /* 0x00000016ff16723e */ /* 0x000fc800000000ff */
[----:B------:R-:W-:Y:S02]  /*6ba0*/  PRMT R12, R22, 0x7610, R12 ;  /* 0x00007610160c7816 */ /* 0x000fe4000000000c */
.L_x_10197:
[----:B------:R-:W-:Y:S05]  /*6bb0*/  BSYNC B2 ;  /* 0x0000000000027941 */ /* 0x000fea0003800000 */
.L_x_10196:
        /* <DEDUP_REMOVED lines=17> */
.L_x_10199:
[----:B------:R-:W-:Y:S05]  /*6cd0*/  BSYNC B2 ;  /* 0x0000000000027941 */ /* 0x000fea0003800000 */
.L_x_10198:
        /* <DEDUP_REMOVED lines=10> */
[----:B------:R-:W-:-:S05]  /*6d80*/  @P6 HADD2.F32 R23, -RZ, R4.H1_H1 ;  /* 0x30000004ff176230 */ /* 0x000fca0000004100 */
[----:B------:R-:W-:-:S04]  /*6d90*/  @P6 FMUL.FTZ R22, R21, R23 ;  /* 0x0000001715166220 */ /* 0x000fc80000410000 */
[----:B---3--:R-:W-:Y:S01]  /*6da0*/  FADD.FTZ R26, R26, R22 ;  /* 0x000000161a1a7221 */ /* 0x008fe20000010000 */
[----:B------:R-:W-:Y:S01]  /*6db0*/  MOV R22, RZ ;  /* 0x000000ff00167202 */ /* 0x000fe20000000f00 */
[----:B----4-:R-:W-:-:S03]  /*6dc0*/  @P6 FMUL.FTZ R22, R25, R21 ;  /* 0x0000001519166220 */ /* 0x010fc60000410000 */
[----:B------:R0:W-:Y:S02]  /*6dd0*/  STL [R1+0x1b4], R26 ;  /* 0x0001b41a01007387 */ /* 0x0001e40000100800 */
[----:B------:R-:W-:-:S04]  /*6de0*/  F2FP.PACK_AB R22, RZ, R22 ;  /* 0x00000016ff16723e */ /* 0x000fc800000000ff */
[----:B------:R-:W-:Y:S02]  /*6df0*/  PRMT R12, R12, 0x5410, R22 ;  /* 0x000054100c0c7816 */ /* 0x000fe40000000016 */
.L_x_10201:
[----:B------:R-:W-:Y:S05]  /*6e00*/  BSYNC B2 ;  /* 0x0000000000027941 */ /* 0x000fea0003800000 */
.L_x_10200:
        /* <DEDUP_REMOVED lines=17> */
.L_x_10203:
[----:B------:R-:W-:Y:S05]  /*6f20*/  BSYNC B2 ;  /* 0x0000000000027941 */ /* 0x000fea0003800000 */
.L_x_10202:
        /* <DEDUP_REMOVED lines=10> */
[----:B------:R-:W-:-:S05]  /*6fd0*/  @P6 HADD2.F32 R23, -RZ, R5.H0_H0 ;  /* 0x20000005ff176230 */ /* 0x000fca0000004100 */
[----:B------:R-:W-:-:S04]  /*6fe0*/  @P6 FMUL.FTZ R22, R21, R23 ;  /* 0x0000001715166220 */ /* 0x000fc80000410000 */
[----:B---3--:R-:W-:Y:S01]  /*6ff0*/  FADD.FTZ R26, R26, R22 ;  /* 0x000000161a1a7221 */ /* 0x008fe20000010000 */
[----:B------:R-:W-:Y:S01]  /*7000*/  MOV R22, RZ ;  /* 0x000000ff00167202 */ /* 0x000fe20000000f00 */
[----:B----4-:R-:W-:-:S03]  /*7010*/  @P6 FMUL.FTZ R22, R25, R21 ;  /* 0x0000001519166220 */ /* 0x010fc60000410000 */
[----:B------:R0:W-:Y:S02]  /*7020*/  STL [R1+0x1b8], R26 ;  /* 0x0001b81a01007387 */ /* 0x0001e40000100800 */
[----:B------:R-:W-:-:S04]  /*7030*/  F2FP.PACK_AB R22, RZ, R22 ;  /* 0x00000016ff16723e */ /* 0x000fc800000000ff */
[----:B------:R-:W-:Y:S02]  /*7040*/  PRMT R13, R22, 0x7610, R13 ;  /* 0x00007610160d7816 */ /* 0x000fe4000000000d */
.L_x_10205:
[----:B------:R-:W-:Y:S05]  /*7050*/  BSYNC B2 ;  /* 0x0000000000027941 */ /* 0x000fea0003800000 */
.L_x_10204:
        /* <DEDUP_REMOVED lines=17> */
.L_x_10207:
[----:B------:R-:W-:Y:S05]  /*7170*/  BSYNC B2 ;  /* 0x0000000000027941 */ /* 0x000fea0003800000 */
.L_x_10206:
        /* <DEDUP_REMOVED lines=12> */
[----:B---3--:R-:W-:Y:S02]  /*7240*/  FADD.FTZ R26, R26, R22 ;  /* 0x000000161a1a7221 */ /* 0x008fe40000010000 */
[----:B------:R-:W-:Y:S02]  /*7250*/  IMAD.MOV.U32 R22, RZ, RZ, RZ ;  /* 0x000000ffff167224 */ /* 0x000fe400078e00ff */
[----:B----4-:R-:W-:Y:S01]  /*7260*/  @P6 FMUL.FTZ R22, R25, R21 ;  /* 0x0000001519166220 */ /* 0x010fe20000410000 */
[----:B------:R0:W-:Y:S04]  /*7270*/  STL [R1+0x1bc], R26 ;  /* 0x0001bc1a01007387 */ /* 0x0001e80000100800 */
[----:B------:R-:W-:-:S04]  /*7280*/  F2FP.PACK_AB R22, RZ, R22 ;  /* 0x00000016ff16723e */ /* 0x000fc800000000ff */
[----:B------:R-:W-:Y:S02]  /*7290*/  PRMT R13, R13, 0x5410, R22 ;  /* 0x000054100d0d7816 */ /* 0x000fe40000000016 */
.L_x_10209:
[----:B------:R-:W-:Y:S05]  /*72a0*/  BSYNC B2 ;  /* 0x0000000000027941 */ /* 0x000fea0003800000 */
.L_x_10208:
        /* <DEDUP_REMOVED lines=17> */
.L_x_10211:
[----:B------:R-:W-:Y:S05]  /*73c0*/  BSYNC B2 ;  /* 0x0000000000027941 */ /* 0x000fea0003800000 */
.L_x_10210:
        /* <DEDUP_REMOVED lines=18> */
.L_x_10213:
[----:B------:R-:W-:Y:S05]  /*74f0*/  BSYNC B2 ;  /* 0x0000000000027941 */ /* 0x000fea0003800000 */
.L_x_10212:
        /* <DEDUP_REMOVED lines=17> */
.L_x_10215:
[----:B------:R-:W-:Y:S05]  /*7610*/  BSYNC B2 ;  /* 0x0000000000027941 */ /* 0x000fea0003800000 */
.L_x_10214:
        /* <DEDUP_REMOVED lines=18> */
.L_x_10217:
[----:B------:R-:W-:Y:S05]  /*7740*/  BSYNC B2 ;  /* 0x0000000000027941 */ /* 0x000fea0003800000 */
.L_x_10216:
        /* <DEDUP_REMOVED lines=17> */
.L_x_10219:
[----:B------:R-:W-:Y:S05]  /*7860*/  BSYNC B2 ;  /* 0x0000000000027941 */ /* 0x000fea0003800000 */
.L_x_10218:
        /* <DEDUP_REMOVED lines=18> */
.L_x_10221:
[----:B------:R-:W-:Y:S05]  /*7990*/  BSYNC B2 ;  /* 0x0000000000027941 */ /* 0x000fea0003800000 */
.L_x_10220:
        /* <DEDUP_REMOVED lines=17> */
.L_x_10223:
[----:B------:R-:W-:Y:S05]  /*7ab0*/  BSYNC B2 ;  /* 0x0000000000027941 */ /* 0x000fea0003800000 */
.L_x_10222:
        /* <DEDUP_REMOVED lines=18> */
.L_x_10225:
[----:B------:R-:W-:Y:S05]  /*7be0*/  BSYNC B2 ;  /* 0x0000000000027941 */ /* 0x000fea0003800000 */
.L_x_10224:
        /* <DEDUP_REMOVED lines=14> */
.L_x_10191:
[----:B------:R-:W-:Y:S05]  /*7cd0*/  BSYNC B1 ;  /* 0x0000000000017941 */ /* 0x000fea0003800000 */
.L_x_10190:
[----:B------:R-:W-:Y:S01]  /*7ce0*/  BSSY B1, `(.L_x_10226) ;  /* 0x000013f000017945 */ /* 0x000fe20003800000 */
[----:B------:R-:W-:Y:S05]  /*7cf0*/  @!P0 BRA `(.L_x_10227) ;  /* 0x000013d000008947 */ /* 0x000fea0003800000 */
[----:B------:R-:W-:Y:S01]  /*7d00*/  BSSY B2, `(.L_x_10228) ;  /* 0x0000005000027945 */ /* 0x000fe20003800000 */
[----:B------:R-:W-:Y:S05]  /*7d10*/  @!P4 BRA `(.L_x_10229) ;  /* 0x000000300000c947 */ /* 0x000fea0003800000 */
[----:B-----5:R-:W-:-:S10]  /*7d20*/  HFMA2.MMA R4, -RZ, RZ, 0, 9.5367431640625e-07 ;  /* 0x00000010ff047435 */ /* 0x020fd400000001ff */
[----:B------:R-:W-:-:S06]  /*7d30*/  IMAD.WIDE.U32 R4, R20, R4, c[0x0][0x170] ;  /* 0x00005c0014047625 */ /* 0x000fcc00078e0004 */
[----:B------:R-:W5:Y:S02]  /*7d40*/  LDG.E.128 R4, [R4.64] ;  /* 0x0000000404047981 */ /* 0x000f64000c1e1d00 */
.L_x_10229:
[----:B------:R-:W-:Y:S05]  /*7d50*/  BSYNC B2 ;  /* 0x0000000000027941 */ /* 0x000fea0003800000 */
.L_x_10228:
        /* <DEDUP_REMOVED lines=17> */
.L_x_10231:
[----:B------:R-:W-:Y:S05]  /*7e70*/  BSYNC B2 ;  /* 0x0000000000027941 */ /* 0x000fea0003800000 */
.L_x_10230:
        /* <DEDUP_REMOVED lines=20> */
.L_x_10233:
[----:B------:R-:W-:Y:S05]  /*7fc0*/  BSYNC B2 ;  /* 0x0000000000027941 */ /* 0x000fea0003800000 */
.L_x_10232:
        /* <DEDUP_REMOVED lines=17> */
.L_x_10235:
[----:B------:R-:W-:Y:S05]  /*80e0*/  BSYNC B2 ;  /* 0x0000000000027941 */ /* 0x000fea0003800000 */
.L_x_10234:
        /* <DEDUP_REMOVED lines=18> */
.L_x_10237:
[----:B------:R-:W-:Y:S05]  /*8210*/  BSYNC B2 ;  /* 0x0000000000027941 */ /* 0x000fea0003800000 */
.L_x_10236:
        /* <DEDUP_REMOVED lines=17> */
.L_x_10239:
[----:B------:R-:W-:Y:S05]  /*8330*/  BSYNC B2 ;  /* 0x0000000000027941 */ /* 0x000fea0003800000 */
.L_x_10238:
        /* <DEDUP_REMOVED lines=18> */
.L_x_10241:
[----:B------:R-:W-:Y:S05]  /*8460*/  BSYNC B2 ;  /* 0x0000000000027941 */ /* 0x000fea0003800000 */
.L_x_10240:
        /* <DEDUP_REMOVED lines=17> */
.L_x_10243:
[----:B------:R-:W-:Y:S05]  /*8580*/  BSYNC B2 ;  /* 0x0000000000027941 */ /* 0x000fea0003800000 */
.L_x_10242:
        /* <DEDUP_REMOVED lines=18> */
.L_x_10245:
[----:B------:R-:W-:Y:S05]  /*86b0*/  BSYNC B2 ;  /* 0x0000000000027941 */ /* 0x000fea0003800000 */
.L_x_10244:
        /* <DEDUP_REMOVED lines=17> */
.L_x_10247:
[----:B------:R-:W-:Y:S05]  /*87d0*/  BSYNC B2 ;  /* 0x0000000000027941 */ /* 0x000fea0003800000 */
.L_x_10246:
        /* <DEDUP_REMOVED lines=10> */
[----:B------:R-:W-:-:S05]  /*8880*/  @P6 HADD2.F32 R23, -RZ, R6.H0_H0 ;  /* 0x20000006ff176230 */ /* 0x000fca0000004100 */
[----:B------:R-:W-:-:S04]  /*8890*/  @P6 FMUL.FTZ R22, R23, R21 ;  /* 0x0000001517166220 */ /* 0x000fc80000410000 */
[----:B---3--:R-:W-:Y:S01]  /*88a0*/  FADD.FTZ R26, R26, R22 ;  /* 0x000000161a1a7221 */ /* 0x008fe20000010000 */
[----:B------:R-:W-:-:S04]  /*88b0*/  HFMA2.MMA R22, -RZ, RZ, 0, 0 ;  /* 0x00000000ff167435 */ /* 0x000fc800000001ff */
[----:B------:R0:W-:Y:S02]  /*88c0*/  STL [R1+0x180], R26 ;  /* 0x0001801a01007387 */ /* 0x0001e40000100800 */
[----:B----4-:R-:W-:-:S05]  /*88d0*/  @P6 FMUL.FTZ R22, R25, R21 ;  /* 0x0000001519166220 */ /* 0x010fca0000410000 */
[----:B------:R-:W-:-:S04]  /*88e0*/  F2FP.PACK_AB R22, RZ, R22 ;  /* 0x00000016ff16723e */ /* 0x000fc800000000ff */
[----:B------:R-:W-:Y:S02]  /*88f0*/  PRMT R14, R22, 0x7610, R14 ;  /* 0x00007610160e7816 */ /* 0x000fe4000000000e */
.L_x_10249:
[----:B0-----:R-:W-:Y:S05]  /*8900*/  BSYNC B2 ;  /* 0x0000000000027941 */ /* 0x001fea0003800000 */
.L_x_10248:
        /* <DEDUP_REMOVED lines=17> */
.L_x_10251:
[----:B------:R-:W-:Y:S05]  /*8a20*/  BSYNC B2 ;  /* 0x0000000000027941 */ /* 0x000fea0003800000 */
.L_x_10250:
[----:B------:R-:W-:Y:S01]  /*8a30*/  BSSY B2, `(.L_x_10252) ;  /* 0x0000012000027945 */ /* 0x000fe20003800000 */
[----:B------:R-:W-:Y:S01]  /*8a40*/  SEL R17, R21, R17, P5 ;  /* 0x0000001115117207 */ /* 0x000fe20002800000 */
        /* <DEDUP_REMOVED lines=16> */
.L_x_10253:
[----:B------:R-:W-:Y:S05]  /*8b50*/  BSYNC B2 ;  /* 0x0000000000027941 */ /* 0x000fea0003800000 */
.L_x_10252:
        /* <DEDUP_REMOVED lines=17> */
.L_x_10255:
[----:B------:R-:W-:Y:S05]  /*8c70*/  BSYNC B2 ;  /* 0x0000000000027941 */ /* 0x000fea0003800000 */
.L_x_10254:
        /* <DEDUP_REMOVED lines=18> */
.L_x_10257:
[----:B------:R-:W-:Y:S05]  /*8da0*/  BSYNC B2 ;  /* 0x0000000000027941 */ /* 0x000fea0003800000 */
.L_x_10256:
        /* <DEDUP_REMOVED lines=17> */
.L_x_10259:
[----:B------:R-:W-:Y:S05]  /*8ec0*/  BSYNC B2 ;  /* 0x0000000000027941 */ /* 0x000fea0003800000 */
.L_x_10258:
        /* <DEDUP_REMOVED lines=18> */
.L_x_10261:
[----:B------:R-:W-:Y:S05]  /*8ff0*/  BSYNC B2 ;  /* 0x0000000000027941 */ /* 0x000fea0003800000 */
.L_x_10260:
        /* <DEDUP_REMOVED lines=13> */
.L_x_10227:
[----:B------:R-:W-:Y:S05]  /*90d0*/  BSYNC B1 ;  /* 0x0000000000017941 */ /* 0x000fea0003800000 */
.L_x_10226:
[----:B------:R-:W-:Y:S01]  /*90e0*/  BSSY B1, `(.L_x_10262) ;  /* 0x000013f000017945 */ /* 0x000fe20003800000 */
[----:B------:R-:W-:Y:S05]  /*90f0*/  @!P1 BRA `(.L_x_10263) ;  /* 0x000013d000009947 */ /* 0x000fea0003800000 */
[----:B------:R-:W-:Y:S01]  /*9100*/  BSSY B2, `(.L_x_10264) ;  /* 0x0000005000027945 */ /* 0x000fe20003800000 */
[----:B------:R-:W-:Y:S05]  /*9110*/  @!P4 BRA `(.L_x_10265) ;  /* 0x000000300000c947 */ /* 0x000fea0003800000 */
[----:B-----5:R-:W-:-:S10]  /*9120*/  HFMA2.MMA R4, -RZ, RZ, 0, 9.5367431640625e-07 ;  /* 0x00000010ff047435 */ /* 0x020fd400000001ff */
[----:B------:R-:W-:-:S06]  /*9130*/  IMAD.WIDE.U32 R4, R20, R4, c[0x0][0x170] ;  /* 0x00005c0014047625 */ /* 0x000fcc00078e0004 */
[----:B------:R-:W5:Y:S02]  /*9140*/  LDG.E.128 R4, [R4.64] ;  /* 0x0000000404047981 */ /* 0x000f64000c1e1d00 */
.L_x_10265:
[----:B------:R-:W-:Y:S05]  /*9150*/  BSYNC B2 ;  /* 0x0000000000027941 */ /* 0x000fea0003800000 */
.L_x_10264:
        /* <DEDUP_REMOVED lines=17> */
.L_x_10267:
[----:B------:R-:W-:Y:S05]  /*9270*/  BSYNC B2 ;  /* 0x0000000000027941 */ /* 0x000fea0003800000 */
.L_x_10266:
        /* <DEDUP_REMOVED lines=20> */
.L_x_10269:
[----:B------:R-:W-:Y:S05]  /*93c0*/  BSYNC B2 ;  /* 0x0000000000027941 */ /* 0x000fea0003800000 */
.L_x_10268:
        /* <DEDUP_REMOVED lines=17> */
.L_x_10271:
[----:B------:R-:W-:Y:S05]  /*94e0*/  BSYNC B2 ;  /* 0x0000000000027941 */ /* 0x000fea0003800000 */
.L_x_10270:
        /* <DEDUP_REMOVED lines=18> */
.L_x_10273:
[----:B------:R-:W-:Y:S05]  /*9610*/  BSYNC B2 ;  /* 0x0000000000027941 */ /* 0x000fea0003800000 */
.L_x_10272:
        /* <DEDUP_REMOVED lines=17> */
.L_x_10275:
[----:B------:R-:W-:Y:S05]  /*9730*/  BSYNC B2 ;  /* 0x0000000000027941 */ /* 0x000fea0003800000 */
.L_x_10274:
        /* <DEDUP_REMOVED lines=18> */
.L_x_10277:
[----:B------:R-:W-:Y:S05]  /*9860*/  BSYNC B2 ;  /* 0x0000000000027941 */ /* 0x000fea0003800000 */
.L_x_10276:
        /* <DEDUP_REMOVED lines=17> */
.L_x_10279:
[----:B------:R-:W-:Y:S05]  /*9980*/  BSYNC B2 ;  /* 0x0000000000027941 */ /* 0x000fea0003800000 */
.L_x_10278:
        /* <DEDUP_REMOVED lines=18> */
.L_x_10281:
[----:B------:R-:W-:Y:S05]  /*9ab0*/  BSYNC B2 ;  /* 0x0000000000027941 */ /* 0x000fea0003800000 */
.L_x_10280:
        /* <DEDUP_REMOVED lines=17> */
.L_x_10283:
[----:B------:R-:W-:Y:S05]  /*9bd0*/  BSYNC B2 ;  /* 0x0000000000027941 */ /* 0x000fea0003800000 */
.L_x_10282:
        /* <DEDUP_REMOVED lines=18> */
.L_x_10285:
[----:B------:R-:W-:Y:S05]  /*9d00*/  BSYNC B2 ;  /* 0x0000000000027941 */ /* 0x000fea0003800000 */
.L_x_10284:
        /* <DEDUP_REMOVED lines=17> */
.L_x_10287:
[----:B------:R-:W-:Y:S05]  /*9e20*/  BSYNC B2 ;  /* 0x0000000000027941 */ /* 0x000fea0003800000 */
.L_x_10286:
        /* <DEDUP_REMOVED lines=10> */
[----:B------:R-:W-:-:S05]  /*9ed0*/  @P6 HADD2.F32 R23, -RZ, R6.H1_H1 ;  /* 0x30000006ff176230 */ /* 0x000fca0000004100 */
[----:B------:R-:W-:-:S04]  /*9ee0*/  @P6 FMUL.FTZ R22, R23, R21 ;  /* 0x0000001517166220 */ /* 0x000fc80000410000 */
[----:B---3--:R-:W-:Y:S01]  /*9ef0*/  FADD.FTZ R26, R26, R22 ;  /* 0x000000161a1a7221 */ /* 0x008fe20000010000 */
[----:B------:R-:W-:-:S04]  /*9f00*/  HFMA2.MMA R22, -RZ, RZ, 0, 0 ;  /* 0x00000000ff167435 */ /* 0x000fc800000001ff */
[----:B------:R0:W-:Y:S02]  /*9f10*/  STL [R1+0x164], R26 ;  /* 0x0001641a01007387 */ /* 0x0001e40000100800 */
[----:B----4-:R-:W-:-:S05]  /*9f20*/  @P6 FMUL.FTZ R22, R25, R21 ;  /* 0x0000001519166220 */ /* 0x010fca0000410000 */
[----:B------:R-:W-:-:S04]  /*9f30*/  F2FP.PACK_AB R22, RZ, R22 ;  /* 0x00000016ff16723e */ /* 0x000fc800000000ff */
[----:B------:R-:W-:Y:S02]  /*9f40*/  PRMT R14, R14, 0x5410, R22 ;  /* 0x000054100e0e7816 */ /* 0x000fe40000000016 */
.L_x_10289:
[----:B0-----:R-:W-:Y:S05]  /*9f50*/  BSYNC B2 ;  /* 0x0000000000027941 */ /* 0x001fea0003800000 */
.L_x_10288:
        /* <DEDUP_REMOVED lines=17> */
.L_x_10291:
[----:B------:R-:W-:Y:S05]  /*a070*/  BSYNC B2 ;  /* 0x0000000000027941 */ /* 0x000fea0003800000 */
.L_x_10290:
        /* <DEDUP_REMOVED lines=18> */
.L_x_10293:
[----:B------:R-:W-:Y:S05]  /*a1a0*/  BSYNC B2 ;  /* 0x0000000000027941 */ /* 0x000fea0003800000 */
.L_x_10292:
        /* <DEDUP_REMOVED lines=17> */
.L_x_10295:
[----:B------:R-:W-:Y:S05]  /*a2c0*/  BSYNC B2 ;  /* 0x0000000000027941 */ /* 0x000fea0003800000 */
.L_x_10294:
        /* <DEDUP_REMOVED lines=18> */
.L_x_10297:
[----:B------:R-:W-:Y:S05]  /*a3f0*/  BSYNC B2 ;  /* 0x0000000000027941 */ /* 0x000fea0003800000 */
.L_x_10296:
        /* <DEDUP_REMOVED lines=13> */
.L_x_10263:
[----:B------:R-:W-:Y:S05]  /*a4d0*/  BSYNC B1 ;  /* 0x0000000000017941 */ /* 0x000fea0003800000 */
.L_x_10262:
[----:B------:R-:W-:Y:S01]  /*a4e0*/  BSSY B1, `(.L_x_10298) ;  /* 0x000013f000017945 */ /* 0x000fe20003800000 */
[----:B------:R-:W-:Y:S05]  /*a4f0*/  @!P2 BRA `(.L_x_10299) ;  /* 0x000013d00000a947 */ /* 0x000fea0003800000 */
[----:B------:R-:W-:Y:S01]  /*a500*/  BSSY B2, `(.L_x_10300) ;  /* 0x0000005000027945 */ /* 0x000fe20003800000 */
[----:B------:R-:W-:Y:S05]  /*a510*/  @!P4 BRA `(.L_x_10301) ;  /* 0x000000300000c947 */ /* 0x000fea0003800000 */
[----:B-----5:R-:W-:-:S10]  /*a520*/  HFMA2.MMA R4, -RZ, RZ, 0, 9.5367431640625e-07 ;  /* 0x00000010ff047435 */ /* 0x020fd400000001ff */
[----:B------:R-:W-:-:S06]  /*a530*/  IMAD.WIDE.U32 R4, R20, R4, c[0x0][0x170] ;  /* 0x00005c0014047625 */ /* 0x000fcc00078e0004 */
[----:B------:R-:W5:Y:S02]  /*a540*/  LDG.E.128 R4, [R4.64] ;  /* 0x0000000404047981 */ /* 0x000f64000c1e1d00 */
.L_x_10301:
[----:B------:R-:W-:Y:S05]  /*a550*/  BSYNC B2 ;  /* 0x0000000000027941 */ /* 0x000fea0003800000 */
.L_x_10300:
        /* <DEDUP_REMOVED lines=17> */
.L_x_10303:
[----:B------:R-:W-:Y:S05]  /*a670*/  BSYNC B2 ;  /* 0x0000000000027941 */ /* 0x000fea0003800000 */
.L_x_10302:
        /* <DEDUP_REMOVED lines=20> */
.L_x_10305:
[----:B------:R-:W-:Y:S05]  /*a7c0*/  BSYNC B2 ;  /* 0x0000000000027941 */ /* 0x000fea0003800000 */
.L_x_10304:
        /* <DEDUP_REMOVED lines=17> */
.L_x_10307:
[----:B------:R-:W-:Y:S05]  /*a8e0*/  BSYNC B2 ;  /* 0x0000000000027941 */ /* 0x000fea0003800000 */
.L_x_10306:
        /* <DEDUP_REMOVED lines=18> */
.L_x_10309:
[----:B------:R-:W-:Y:S05]  /*aa10*/  BSYNC B2 ;  /* 0x0000000000027941 */ /* 0x000fea0003800000 */
.L_x_10308:
        /* <DEDUP_REMOVED lines=17> */
.L_x_10311:
[----:B------:R-:W-:Y:S05]  /*ab30*/  BSYNC B2 ;  /* 0x0000000000027941 */ /* 0x000fea0003800000 */
.L_x_10310:
        /* <DEDUP_REMOVED lines=18> */
.L_x_10313:
[----:B------:R-:W-:Y:S05]  /*ac60*/  BSYNC B2 ;  /* 0x0000000000027941 */ /* 0x000fea0003800000 */
.L_x_10312:
        /* <DEDUP_REMOVED lines=17> */
.L_x_10315:
[----:B------:R-:W-:Y:S05]  /*ad80*/  BSYNC B2 ;  /* 0x0000000000027941 */ /* 0x000fea0003800000 */
.L_x_10314:
        /* <DEDUP_REMOVED lines=18> */
.L_x_10317:
[----:B------:R-:W-:Y:S05]  /*aeb0*/  BSYNC B2 ;  /* 0x0000000000027941 */ /* 0x000fea0003800000 */
.L_x_10316:
        /* <DEDUP_REMOVED lines=17> */
.L_x_10319:
[----:B------:R-:W-:Y:S05]  /*afd0*/  BSYNC B2 ;  /* 0x0000000000027941 */ /* 0x000fea0003800000 */
.L_x_10318:
        /* <DEDUP_REMOVED lines=18> */
.L_x_10321:
[----:B------:R-:W-:Y:S05]  /*b100*/  BSYNC B2 ;  /* 0x0000000000027941 */ /* 0x000fea0003800000 */
.L_x_10320:
        /* <DEDUP_REMOVED lines=17> */
.L_x_10323:
[----:B------:R-:W-:Y:S05]  /*b220*/  BSYNC B2 ;  /* 0x0000000000027941 */ /* 0x000fea0003800000 */
.L_x_10322:
        /* <DEDUP_REMOVED lines=18> */
.L_x_10325:
[----:B------:R-:W-:Y:S05]  /*b350*/  BSYNC B2 ;  /* 0x0000000000027941 */ /* 0x000fea0003800000 */
.L_x_10324:
        /* <DEDUP_REMOVED lines=17> */
.L_x_10327:
[----:B------:R-:W-:Y:S05]  /*b470*/  BSYNC B2 ;  /* 0x0000000000027941 */ /* 0x000fea0003800000 */
.L_x_10326:
        /* <DEDUP_REMOVED lines=18> */
.L_x_10329:
[----:B0-----:R-:W-:Y:S05]  /*b5a0*/  BSYNC B2 ;  /* 0x0000000000027941 */ /* 0x001fea0003800000 */
.L_x_10328:
        /* <DEDUP_REMOVED lines=17> */
.L_x_10331:
[----:B------:R-:W-:Y:S05]  /*b6c0*/  BSYNC B2 ;  /* 0x0000000000027941 */ /* 0x000fea0003800000 */
.L_x_10330:
        /* <DEDUP_REMOVED lines=18> */
.L_x_10333:
[----:B------:R-:W-:Y:S05]  /*b7f0*/  BSYNC B2 ;  /* 0x0000000000027941 */ /* 0x000fea0003800000 */
.L_x_10332:
        /* <DEDUP_REMOVED lines=13> */
.L_x_10299:
[----:B------:R-:W-:Y:S05]  /*b8d0*/  BSYNC B1 ;  /* 0x0000000000017941 */ /* 0x000fea0003800000 */
.L_x_10298:
        /* <DEDUP_REMOVED lines=8> */
.L_x_10337:
[----:B------:R-:W-:Y:S05]  /*b960*/  BSYNC B2 ;  /* 0x0000000000027941 */ /* 0x000fea0003800000 */
.L_x_10336:
        /* <DEDUP_REMOVED lines=17> */
.L_x_10339:
[----:B------:R-:W-:Y:S05]  /*ba80*/  BSYNC B2 ;  /* 0x0000000000027941 */ /* 0x000fea0003800000 */
.L_x_10338:
        /* <DEDUP_REMOVED lines=20> */
.L_x_10341:
[----:B-1----:R-:W-:Y:S05]  /*bbd0*/  BSYNC B2 ;  /* 0x0000000000027941 */ /* 0x002fea0003800000 */
.L_x_10340:
[----:B------:R-:W2:Y:S01]  /*bbe0*/  LDL R22, [R1+0x84] ;  /* 0x0000840001167983 */ /* 0x000ea20000100800 */
        /* <DEDUP_REMOVED lines=16> */
.L_x_10343:
[----:B------:R-:W-:Y:S05]  /*bcf0*/  BSYNC B2 ;  /* 0x0000000000027941 */ /* 0x000fea0003800000 */
.L_x_10342:
        /* <DEDUP_REMOVED lines=18> */
.L_x_10345:
[----:B------:R-:W-:Y:S05]  /*be20*/  BSYNC B2 ;  /* 0x0000000000027941 */ /* 0x000fea0003800000 */
.L_x_10344:
        /* <DEDUP_REMOVED lines=17> */
.L_x_10347:
[----:B------:R-:W-:Y:S05]  /*bf40*/  BSYNC B2 ;  /* 0x0000000000027941 */ /* 0x000fea0003800000 */
.L_x_10346:
        /* <DEDUP_REMOVED lines=18> */
.L_x_10349:
[----:B------:R-:W-:Y:S05]  /*c070*/  BSYNC B2 ;  /* 0x0000000000027941 */ /* 0x000fea0003800000 */
.L_x_10348:
        /* <DEDUP_REMOVED lines=17> */
.L_x_10351:
[----:B------:R-:W-:Y:S05]  /*c190*/  BSYNC B2 ;  /* 0x0000000000027941 */ /* 0x000fea0003800000 */
.L_x_10350:
        /* <DEDUP_REMOVED lines=18> */
.L_x_10353:
[----:B------:R-:W-:Y:S05]  /*c2c0*/  BSYNC B2 ;  /* 0x0000000000027941 */ /* 0x000fea0003800000 */
.L_x_10352:
        /* <DEDUP_REMOVED lines=17> */
.L_x_10355:
[----:B------:R-:W-:Y:S05]  /*c3e0*/  BSYNC B2 ;  /* 0x0000000000027941 */ /* 0x000fea0003800000 */
.L_x_10354:
        /* <DEDUP_REMOVED lines=18> */
.L_x_10357:
[----:B------:R-:W-:Y:S05]  /*c510*/  BSYNC B2 ;  /* 0x0000000000027941 */ /* 0x000fea0003800000 */
.L_x_10356:
        /* <DEDUP_REMOVED lines=17> */
.L_x_10359:
[----:B------:R-:W-:Y:S05]  /*c630*/  BSYNC B2 ;  /* 0x0000000000027941 */ /* 0x000fea0003800000 */
.L_x_10358:
        /* <DEDUP_REMOVED lines=18> */
.L_x_10361:
[----:B------:R-:W-:Y:S05]  /*c760*/  BSYNC B2 ;  /* 0x0000000000027941 */ /* 0x000fea0003800000 */
.L_x_10360:
        /* <DEDUP_REMOVED lines=17> */
.L_x_10363:
[----:B------:R-:W-:Y:S05]  /*c880*/  BSYNC B2 ;  /* 0x0000000000027941 */ /* 0x000fea0003800000 */
.L_x_10362:
        /* <DEDUP_REMOVED lines=18> */
.L_x_10365:
[----:B------:R-:W-:Y:S05]  /*c9b0*/  BSYNC B2 ;  /* 0x0000000000027941 */ /* 0x000fea0003800000 */
.L_x_10364:
        /* <DEDUP_REMOVED lines=17> */
.L_x_10367:
[----:B------:R-:W-:Y:S05]  /*cad0*/  BSYNC B2 ;  /* 0x0000000000027941 */ /* 0x000fea0003800000 */
.L_x_10366:
[----:B------:R-:W2:Y:S01]  /*cae0*/  LDL.LU R0, [R1+0x10] ;  /* 0x0000100001007983 */ /* 0x000ea20000300800 */
[----:B------:R-:W-:Y:S01]  /*caf0*/  ISETP.NE.U32.AND P3, PT, RZ, c[0x0][0x258], PT ;  /* 0x00009600ff007a0c */ /* 0x000fe20003f65070 */
[----:B------:R-:W-:Y:S01]  /*cb00*/  BSSY B2, `(.L_x_10368) ;  /* 0x0000019000027945 */ /* 0x000fe20003800000 */
[----:B------:R-:W-:Y:S02]  /*cb10*/  SEL R19, R21, R19, P5 ;  /* 0x0000001315137207 */ /* 0x000fe40002800000 */
[----:B------:R-:W-:-:S13]  /*cb20*/  ISETP.NE.AND.EX P3, PT, RZ, c[0x0][0x25c], PT, P3 ;  /* 0x00009700ff007a0c */ /* 0x000fda0003f65330 */
[----:B------:R-:W-:-:S04]  /*cb30*/  @P3 IMAD.MOV.U32 R2, RZ, RZ, 0x20 ;  /* 0x00000020ff023424 */ /* 0x000fc800078e00ff */
        /* <DEDUP_REMOVED lines=21> */
.L_x_10369:
[----:B------:R-:W-:Y:S05]  /*cc90*/  BSYNC B2 ;  /* 0x0000000000027941 */ /* 0x000fea0003800000 */
.L_x_10368:
[----:B------:R3:W-:Y:S02]  /*cca0*/  @P4 STG.E.128 [R2.64], R12 ;  /* 0x0000000c02004986 */ /* 0x0007e4000c101d04 */
.L_x_10335:
[----:B------:R-:W-:Y:S05]  /*ccb0*/  BSYNC B1 ;  /* 0x0000000000017941 */ /* 0x000fea0003800000 */
.L_x_10334:
[----:B---3--:R-:W3:Y:S01]  /*ccc0*/  LDL.LU R2, [R1+0x54] ;  /* 0x0000540001027983 */ /* 0x008ee20000300800 */
[----:B-----5:R-:W-:-:S04]  /*ccd0*/  MOV R0, c[0x0][0x160] ;  /* 0x0000580000007a02 */ /* 0x020fc80000000f00 */
[----:B---3--:R-:W-:-:S04]  /*cce0*/  LEA R2, R0, R2, 0x2 ;  /* 0x0000000200027211 */ /* 0x008fc800078e10ff */
[----:B------:R-:W-:Y:S01]  /*ccf0*/  ISETP.GE.AND P3, PT, R2, c[0x0][0x164], PT ;  /* 0x0000590002007a0c */ /* 0x000fe20003f66270 */
[----:B------:R3:W-:-:S12]  /*cd00*/  STL [R1+0x54], R2 ;  /* 0x0000540201007387 */ /* 0x0007d80000100800 */
[----:B0123--:R-:W-:Y:S01]  /*cd10*/  @P3 CALL.REL.NOINC `(.L_x_10168) ;  /* 0x0000001000003944 */ /* 0x00ffe20003c00000 */
[----:B------:R-:W-:Y:S05]  /*cd20*/  BRA `(.L_x_10370) ;  /* 0xffff4c1000007947 */ /* 0x000fea000383ffff */
.L_x_10168:
[----:B0-----:R-:W-:Y:S05]  /*cd30*/  BSYNC B0 ;  /* 0x0000000000007941 */ /* 0x001fea0003800000 */
.L_x_10167:
        /* <DEDUP_REMOVED lines=388> */
[----:B------:R-:W-:Y:S01]  /*e580*/  SHF.L.U32 R4, R2, 0x2, RZ ;  /* 0x0000000202047819 */ /* 0x000fe200000006ff */
[----:B------:R-:W-:-:S02]  /*e590*/  FADD.FTZ R16, R16, R19 ;  /* 0x0000001310107221 */ /* 0x000fc40000010000 */
[----:B------:R-:W-:Y:S02]  /*e5a0*/  IMAD.X R6, RZ, RZ, RZ, P0 ;  /* 0x000000ffff067224 */ /* 0x000fe400000e06ff */
[----:B------:R-:W-:-:S03]  /*e5b0*/  FADD.FTZ R18, RZ, R18 ;  /* 0x00000012ff127221 */ /* 0x000fc60000010000 */
[----:B------:R-:W-:Y:S01]  /*e5c0*/  SHF.L.U64.HI R6, R2, 0x2, R6 ;  /* 0x0000000202067819 */ /* 0x000fe20000010206 */
[----:B------:R-:W-:Y:S01]  /*e5d0*/  FADD.FTZ R22, R18, R22 ;  /* 0x0000001612167221 */ /* 0x000fe20000010000 */
[----:B------:R-:W-:Y:S01]  /*e5e0*/  IADD3 R2, P5, R4, c[0x0][0x220], RZ ;  /* 0x0000880004027a10 */ /* 0x000fe20007fbe0ff */
[----:B------:R-:W-:Y:S01]  /*e5f0*/  BSSY B0, `(.L_x_10371) ;  /* 0x0000021000007945 */ /* 0x000fe20003800000 */
[C---:B------:R-:W-:Y:S02]  /*e600*/  ISETP.GE.U32.AND P2, PT, R11.reuse, 0x100, PT ;  /* 0x000001000b00780c */ /* 0x040fe40003f46070 */
[----:B------:R-:W-:Y:S01]  /*e610*/  IADD3.X R5, R6, c[0x0][0x224], RZ, P5, !PT ;  /* 0x0000890006057a10 */ /* 0x000fe20002ffe4ff */
[----:B0-----:R-:W-:Y:S01]  /*e620*/  FADD.FTZ R22, R22, R12 ;  /* 0x0000000c16167221 */ /* 0x001fe20000010000 */
[C---:B------:R-:W-:Y:S02]  /*e630*/  ISETP.GE.U32.AND P3, PT, R11.reuse, 0x180, PT ;  /* 0x000001800b00780c */ /* 0x040fe40003f66070 */
        /* <DEDUP_REMOVED lines=25> */
[----:B------:R-:W-:Y:S02]  /*e7d0*/  IADD3.X R3, RZ, R3, RZ, P4, !PT ;  /* 0x00000003ff037210 */ /* 0x000fe400027fe4ff */
[----:B------:R-:W-:Y:S02]  /*e7e0*/  IADD3.X R5, RZ, R5, RZ, P5, !PT ;  /* 0x00000005ff057210 */ /* 0x000fe40002ffe4ff */
[----:B------:R-:W-:Y:S02]  /*e7f0*/  IADD3.X R6, RZ, R6, RZ, P6, !PT ;  /* 0x00000006ff067210 */ /* 0x000fe400037fe4ff */
.L_x_10372:
[----:B0-----:R-:W-:Y:S05]  /*e800*/  BSYNC B0 ;  /* 0x0000000000007941 */ /* 0x001fea0003800000 */
.L_x_10371:
[----:B------:R-:W-:Y:S01]  /*e810*/  BSSY B0, `(.L_x_10373) ;  /* 0x0000012000007945 */ /* 0x000fe20003800000 */
[----:B-1----:R-:W-:Y:S01]  /*e820*/  FADD.FTZ R23, R23, R15 ;  /* 0x0000000f17177221 */ /* 0x002fe20000010000 */
        /* <DEDUP_REMOVED lines=16> */
.L_x_10374:
[----:B------:R-:W-:Y:S05]  /*e930*/  BSYNC B0 ;  /* 0x0000000000007941 */ /* 0x000fea0003800000 */
.L_x_10373:
        /* <DEDUP_REMOVED lines=18> */
.L_x_10376:
[----:B------:R-:W-:Y:S05]  /*ea60*/  BSYNC B0 ;  /* 0x0000000000007941 */ /* 0x000fea0003800000 */
.L_x_10375:
        /* <DEDUP_REMOVED lines=229> */
[----:B-----5:R-:W-:-:S02]  /*f8c0*/  MOV R14, R0 ;  /* 0x00000000000e7202 */ /* 0x020fc40000000f00 */
[----:B------:R-:W-:Y:S02]  /*f8d0*/  MOV R15, R3 ;  /* 0x00000003000f7202 */ /* 0x000fe40000000f00 */
[----:B------:R-:W-:Y:S02]  /*f8e0*/  MOV R16, R2 ;  /* 0x0000000200107202 */ /* 0x000fe40000000f00 */
[----:B------:R-:W-:Y:S01]  /*f8f0*/  MOV R17, R5 ;  /* 0x0000000500117202 */ /* 0x000fe20000000f00 */
[----:B------:R0:W-:Y:S01]  /*f900*/  STG.E [R14.64], R8 ;  /* 0x000000080e007986 */ /* 0x0001e2000c101904 */
[----:B------:R-:W-:Y:S02]  /*f910*/  MOV R18, R4 ;  /* 0x0000000400127202 */ /* 0x000fe40000000f00 */
[----:B------:R-:W-:Y:S02]  /*f920*/  MOV R19, R6 ;  /* 0x0000000600137202 */ /* 0x000fe40000000f00 */
[----:B------:R-:W-:-:S05]  /*f930*/  IADD3 R0, P0, R0, 0x200, RZ ;  /* 0x0000020000007810 */ /* 0x000fca0007f1e0ff */
[----:B------:R-:W-:Y:S01]  /*f940*/  IMAD.X R3, RZ, RZ, R3, P0 ;  /* 0x000000ffff037224 */ /* 0x000fe200000e0603 */
[----:B------:R-:W-:-:S04]  /*f950*/  IADD3 R2, P0, R2, 0x200, RZ ;  /* 0x0000020002027810 */ /* 0x000fc80007f1e0ff */
[----:B------:R-:W-:Y:S02]  /*f960*/  IADD3.X R5, RZ, R5, RZ, P0, !PT ;  /* 0x00000005ff057210 */ /* 0x000fe400007fe4ff */
[----:B------:R-:W-:-:S04]  /*f970*/  IADD3 R4, P0, R4, 0x200, RZ ;  /* 0x0000020004047810 */ /* 0x000fc80007f1e0ff */
[----:B------:R-:W-:Y:S01]  /*f980*/  IADD3.X R6, RZ, R6, RZ, P0, !PT ;  /* 0x00000006ff067210 */ /* 0x000fe200007fe4ff */
[----:B--2---:R0:W-:Y:S04]  /*f990*/  STG.E [R16.64], R26 ;  /* 0x0000001a10007986 */ /* 0x0041e8000c101904 */
[----:B------:R0:W-:Y:S04]  /*f9a0*/  STG.E [R18.64], R10 ;  /* 0x0000000a12007986 */ /* 0x0001e8000c101904 */
.L_x_10378:
[----:B0-----:R-:W-:Y:S05]  /*f9b0*/  BSYNC B0 ;  /* 0x0000000000007941 */ /* 0x001fea0003800000 */
.L_x_10377:
[----:B------:R-:W2:Y:S01]  /*f9c0*/  LDL.LU R8, [R1+0x18] ;  /* 0x0000180001087983 */ /* 0x000ea20000300800 */
[----:B------:R-:W-:Y:S01]  /*f9d0*/  BSSY B0, `(.L_x_10379) ;  /* 0x0000013000007945 */ /* 0x000fe20003800000 */
[----:B--2---:R-:W-:Y:S01]  /*f9e0*/  FADD.FTZ R8, R11, R8 ;  /* 0x000000080b087221 */ /* 0x004fe20000010000 */
[----:B------:R-:W-:Y:S05]  /*f9f0*/  @!P1 BRA `(.L_x_10380) ;  /* 0x0000010000009947 */ /* 0x000fea0003800000 */
[----:B------:R-:W2:Y:S01]  /*fa00*/  LDL.LU R18, [R1+0x28] ;  /* 0x0000280001127983 */ /* 0x000ea20000300800 */
[----:B-----5:R-:W-:Y:S01]  /*fa10*/  MOV R10, R0 ;  /* 0x00000000000a7202 */ /* 0x020fe20000000f00 */
[----:B------:R-:W-:Y:S01]  /*fa20*/  IMAD.MOV.U32 R16, RZ, RZ, R4 ;  /* 0x000000ffff107224 */ /* 0x000fe200078e0004 */
[----:B------:R-:W-:-:S02]  /*fa30*/  MOV R11, R3 ;  /* 0x00000003000b7202 */ /* 0x000fc40000000f00 */
[----:B------:R-:W-:Y:S02]  /*fa40*/  MOV R14, R2 ;  /* 0x00000002000e7202 */ /* 0x000fe40000000f00 */
[----:B------:R-:W-:Y:S01]  /*fa50*/  MOV R15, R5 ;  /* 0x00000005000f7202 */ /* 0x000fe20000000f00 */
[----:B------:R0:W-:Y:S01]  /*fa60*/  STG.E [R10.64], R9 ;  /* 0x000000090a007986 */ /* 0x0001e2000c101904 */
[----:B------:R-:W-:Y:S02]  /*fa70*/  MOV R17, R6 ;  /* 0x0000000600117202 */ /* 0x000fe40000000f00 */
[----:B------:R-:W-:Y:S02]  /*fa80*/  IADD3 R0, P1, R0, 0x200, RZ ;  /* 0x0000020000007810 */ /* 0x000fe40007f3e0ff */
[----:B------:R-:W-:Y:S02]  /*fa90*/  IADD3 R2, P0, R2, 0x200, RZ ;  /* 0x0000020002027810 */ /* 0x000fe40007f1e0ff */
[----:B------:R-:W-:-:S02]  /*faa0*/  IADD3.X R3, RZ, R3, RZ, P1, !PT ;  /* 0x00000003ff037210 */ /* 0x000fc40000ffe4ff */
[----:B------:R-:W-:Y:S02]  /*fab0*/  IADD3 R4, P1, R4, 0x200, RZ ;  /* 0x0000020004047810 */ /* 0x000fe40007f3e0ff */
[----:B------:R-:W-:Y:S02]  /*fac0*/  IADD3.X R5, RZ, R5, RZ, P0, !PT ;  /* 0x00000005ff057210 */ /* 0x000fe400007fe4ff */
[----:B------:R-:W-:Y:S01]  /*fad0*/  IADD3.X R6, RZ, R6, RZ, P1, !PT ;  /* 0x00000006ff067210 */ /* 0x000fe20000ffe4ff */
[----:B--2---:R0:W-:Y:S04]  /*fae0*/  STG.E [R14.64], R18 ;  /* 0x000000120e007986 */ /* 0x0041e8000c101904 */
[----:B------:R0:W-:Y:S04]  /*faf0*/  STG.E [R16.64], R8 ;  /* 0x0000000810007986 */ /* 0x0001e8000c101904 */
.L_x_10380:
[----:B------:R-:W-:Y:S05]  /*fb00*/  BSYNC B0 ;  /* 0x0000000000007941 */ /* 0x000fea0003800000 */
.L_x_10379:
        /* <DEDUP_REMOVED lines=8> */
[----:B------:R-:W-:-:S02]  /*fb90*/  MOV R9, R3 ;  /* 0x0000000300097202 */ /* 0x000fc40000000f00 */
[----:B------:R-:W-:Y:S02]  /*fba0*/  MOV R11, R5 ;  /* 0x00000005000b7202 */ /* 0x000fe40000000f00 */
[----:B------:R-:W-:Y:S02]  /*fbb0*/  MOV R14, R4 ;  /* 0x00000004000e7202 */ /* 0x000fe40000000f00 */
[----:B------:R-:W-:Y:S02]  /*fbc0*/  MOV R15, R6 ;  /* 0x00000006000f7202 */ /* 0x000fe40000000f00 */
[----:B------:R-:W-:Y:S02]  /*fbd0*/  IADD3 R0, P0, R0, 0x200, RZ ;  /* 0x0000020000007810 */ /* 0x000fe40007f1e0ff */
[----:B------:R-:W-:Y:S02]  /*fbe0*/  IADD3 R2, P1, R2, 0x200, RZ ;  /* 0x0000020002027810 */ /* 0x000fe40007f3e0ff */
[----:B------:R-:W-:-:S02]  /*fbf0*/  IADD3 R4, P2, R4, 0x200, RZ ;  /* 0x0000020004047810 */ /* 0x000fc40007f5e0ff */
[----:B------:R-:W-:Y:S02]  /*fc00*/  IADD3.X R3, RZ, R3, RZ, P0, !PT ;  /* 0x00000003ff037210 */ /* 0x000fe400007fe4ff */
[----:B------:R-:W-:Y:S02]  /*fc10*/  IADD3.X R5, RZ, R5, RZ, P1, !PT ;  /* 0x00000005ff057210 */ /* 0x000fe40000ffe4ff */
[----:B------:R-:W-:Y:S01]  /*fc20*/  IADD3.X R6, RZ, R6, RZ, P2, !PT ;  /* 0x00000006ff067210 */ /* 0x000fe200017fe4ff */
[----:B--2---:R0:W-:Y:S04]  /*fc30*/  STG.E [R8.64], R17 ;  /* 0x0000001108007986 */ /* 0x0041e8000c101904 */
[----:B---3--:R0:W-:Y:S04]  /*fc40*/  STG.E [R10.64], R16 ;  /* 0x000000100a007986 */ /* 0x0081e8000c101904 */
[----:B------:R0:W-:Y:S02]  /*fc50*/  STG.E [R14.64], R12 ;  /* 0x0000000c0e007986 */ /* 0x0001e4000c101904 */
.L_x_10382:
[----:B------:R-:W-:Y:S05]  /*fc60*/  BSYNC B0 ;  /* 0x0000000000007941 */ /* 0x000fea0003800000 */
.L_x_10381:
[----:B0-----:R-:W2:Y:S01]  /*fc70*/  LDL.LU R8, [R1+0x34] ;  /* 0x0000340001087983 */ /* 0x001ea20000300800 */
[----:B------:R-:W-:Y:S01]  /*fc80*/  BSSY B0, `(.L_x_10383) ;  /* 0x0000014000007945 */ /* 0x000fe20003800000 */
[----:B--2---:R-:W-:Y:S01]  /*fc90*/  FADD.FTZ R21, R21, R8 ;  /* 0x0000000815157221 */ /* 0x004fe20000010000 */
[----:B------:R-:W-:Y:S05]  /*fca0*/  @!P3 BRA `(.L_x_10384) ;  /* 0x000001100000b947 */ /* 0x000fea0003800000 */
[----:B------:R-:W2:Y:S04]  /*fcb0*/  LDL.LU R16, [R1+0x30] ;  /* 0x0000300001107983 */ /* 0x000ea80000300800 */
[----:B------:R-:W3:Y:S01]  /*fcc0*/  LDL.LU R12, [R1+0x40] ;  /* 0x00004000010c7983 */ /* 0x000ee20000300800 */
[----:B-----5:R-:W-:Y:S01]  /*fcd0*/  IMAD.MOV.U32 R8, RZ, RZ, R0 ;  /* 0x000000ffff087224 */ /* 0x020fe200078e0000 */
[----:B------:R-:W-:-:S02]  /*fce0*/  MOV R9, R3 ;  /* 0x0000000300097202 */ /* 0x000fc40000000f00 */
[----:B------:R-:W-:Y:S02]  /*fcf0*/  MOV R10, R2 ;  /* 0x00000002000a7202 */ /* 0x000fe40000000f00 */
[----:B------:R-:W-:Y:S02]  /*fd00*/  MOV R11, R5 ;  /* 0x00000005000b7202 */ /* 0x000fe40000000f00 */
[----:B------:R-:W-:Y:S02]  /*fd10*/  MOV R14, R4 ;  /* 0x00000004000e7202 */ /* 0x000fe40000000f00 */
[----:B------:R-:W-:Y:S02]  /*fd20*/  MOV R15, R6 ;  /* 0x00000006000f7202 */ /* 0x000fe40000000f00 */
[----:B------:R-:W-:Y:S02]  /*fd30*/  IADD3 R2, P1, R2, 0x200, RZ ;  /* 0x0000020002027810 */ /* 0x000fe40007f3e0ff */
[----:B------:R-:W-:-:S02]  /*fd40*/  IADD3 R0, P0, R0, 0x200, RZ ;  /* 0x0000020000007810 */ /* 0x000fc40007f1e0ff */
[----:B------:R-:W-:Y:S01]  /*fd50*/  IADD3 R4, P2, R4, 0x200, RZ ;  /* 0x0000020004047810 */ /* 0x000fe20007f5e0ff */
[----:B------:R-:W-:Y:S01]  /*fd60*/  IMAD.X R5, RZ, RZ, R5, P1 ;  /* 0x000000ffff057224 */ /* 0x000fe200008e0605 */
[----:B------:R-:W-:Y:S02]  /*fd70*/  IADD3.X R3, RZ, R3, RZ, P0, !PT ;  /* 0x00000003ff037210 */ /* 0x000fe400007fe4ff */
[----:B------:R-:W-:Y:S01]  /*fd80*/  IADD3.X R6, RZ, R6, RZ, P2, !PT ;  /* 0x00000006ff067210 */ /* 0x000fe200017fe4ff */
[----:B--2---:R0:W-:Y:S04]  /*fd90*/  STG.E [R8.64], R16 ;  /* 0x0000001008007986 */ /* 0x0041e8000c101904 */
[----:B---3--:R0:W-:Y:S04]  /*fda0*/  STG.E [R10.64], R12 ;  /* 0x0000000c0a007986 */ /* 0x0081e8000c101904 */
[----:B------:R0:W-:Y:S02]  /*fdb0*/  STG.E [R14.64], R21 ;  /* 0x000000150e007986 */ /* 0x0001e4000c101904 */
.L_x_10384:
[----:B------:R-:W-:Y:S05]  /*fdc0*/  BSYNC B0 ;  /* 0x0000000000007941 */ /* 0x000fea0003800000 */
.L_x_10383:
        /* <DEDUP_REMOVED lines=21> */
.L_x_10386:
[----:B------:R-:W-:Y:S05]  /*ff20*/  BSYNC B0 ;  /* 0x0000000000007941 */ /* 0x000fea0003800000 */
.L_x_10385:
[----:B0-----:R-:W2:Y:S01]  /*ff30*/  LDL.LU R8, [R1+0x48] ;  /* 0x0000480001087983 */ /* 0x001ea20000300800 */
        /* <DEDUP_REMOVED lines=18> */
[----:B------:R0:W-:Y:S02]  /*10060*/  STG.E [R14.64], R23 ;  /* 0x000000170e007986 */ /* 0x0001e4000c101904 */
.L_x_10388:
[----:B------:R-:W-:Y:S05]  /*10070*/  BSYNC B0 ;  /* 0x0000000000007941 */ /* 0x000fea0003800000 */
.L_x_10387:
[----:B0-----:R-:W2:Y:S01]  /*10080*/  LDL.LU R8, [R1+0x44] ;  /* 0x0000440001087983 */ /* 0x001ea20000300800 */
[----:B-----5:R-:W-:-:S02]  /*10090*/  IMAD.MOV.U32 R9, RZ, RZ, R3 ;  /* 0x000000ffff097224 */ /* 0x020fc400078e0003 */
[----:B--2---:R-:W-:Y:S01]  /*100a0*/  FADD.FTZ R13, R13, R8 ;  /* 0x000000080d0d7221 */ /* 0x004fe20000010000 */
[----:B------:R-:W-:Y:S01]  /*100b0*/  MOV R8, R0 ;  /* 0x0000000000087202 */ /* 0x000fe20000000f00 */
[----:B------:R-:W-:Y:S06]  /*100c0*/  @!P6 EXIT ;  /* 0x000000000000e94d */ /* 0x000fec0003800000 */
[----:B------:R-:W2:Y:S01]  /*100d0*/  LDL.LU R10, [R1+0x4c] ;  /* 0x00004c00010a7983 */ /* 0x000ea20000300800 */
[----:B------:R-:W-:Y:S02]  /*100e0*/  MOV R3, R5 ;  /* 0x0000000500037202 */ /* 0x000fe40000000f00 */
[----:B------:R-:W-:Y:S01]  /*100f0*/  MOV R5, R6 ;  /* 0x0000000600057202 */ /* 0x000fe20000000f00 */
[----:B------:R-:W-:Y:S04]  /*10100*/  STG.E [R8.64], R7 ;  /* 0x0000000708007986 */ /* 0x000fe8000c101904 */
[----:B--2---:R-:W-:Y:S04]  /*10110*/  STG.E [R2.64], R10 ;  /* 0x0000000a02007986 */ /* 0x004fe8000c101904 */
[----:B------:R-:W-:Y:S01]  /*10120*/  STG.E [R4.64], R13 ;  /* 0x0000000d04007986 */ /* 0x000fe2000c101904 */
[----:B------:R-:W-:Y:S05]  /*10130*/  EXIT ;  /* 0x000000000000794d */ /* 0x000fea0003800000 */
.L_x_10188:
[----:B0-----:R0:W5:Y:S01]  /*10140*/  LDL R20, [R1+0x14] ;  /* 0x0000140001147983 */ /* 0x0011620000100800 */
[----:B-1----:R-:W-:Y:S01]  /*10150*/  HFMA2.MMA R3, -RZ, RZ, 0, 5.9604644775390625e-08 ;  /* 0x00000001ff037435 */ /* 0x002fe200000001ff */
[----:B------:R-:W-:-:S02]  /*10160*/  MOV R25, 0x1f ;  /* 0x0000001f00197802 */ /* 0x000fc40000000f00 */
[----:B------:R-:W-:Y:S02]  /*10170*/  MOV R24, 0xffffffff ;  /* 0xffffffff00187802 */ /* 0x000fe40000000f00 */
[----:B------:R-:W-:Y:S02]  /*10180*/  MOV R2, 0x101a0 ;  /* 0x000101a000027802 */ /* 0x000fe40000000f00 */
[----:B0----5:R-:W-:Y:S05]  /*10190*/  CALL.REL.NOINC `($__internal_137_$__cuda_sm70_shflsync_bfly_p) ;  /* 0x0000047000007944 */ /* 0x021fea0003c00000 */
[----:B-1----:R-:W-:Y:S01]  /*101a0*/  MOV R21, R20 ;  /* 0x0000001400157202 */ /* 0x002fe20000000f00 */
[----:B------:R-:W-:Y:S05]  /*101b0*/  BRA `(.L_x_10389) ;  /* 0xffff64a000007947 */ /* 0x000fea000383ffff */
.L_x_10189:
[----:B------:R-:W-:Y:S01]  /*101c0*/  HFMA2.MMA R3, -RZ, RZ, 0, 5.9604644775390625e-08 ;  /* 0x00000001ff037435 */ /* 0x000fe200000001ff */
[----:B------:R-:W-:Y:S01]  /*101d0*/  IMAD.MOV.U32 R20, RZ, RZ, R29 ;  /* 0x000000ffff147224 */ /* 0x000fe200078e001d */
[----:B------:R-:W-:Y:S02]  /*101e0*/  MOV R25, 0x1f ;  /* 0x0000001f00197802 */ /* 0x000fe40000000f00 */
[----:B------:R-:W-:Y:S02]  /*101f0*/  MOV R24, 0xffffffff ;  /* 0xffffffff00187802 */ /* 0x000fe40000000f00 */
[----:B0-----:R-:W-:Y:S02]  /*10200*/  MOV R2, 0x10220 ;  /* 0x0001022000027802 */ /* 0x001fe40000000f00 */
[----:B-1---5:R-:W-:Y:S05]  /*10210*/  CALL.REL.NOINC `($__internal_137_$__cuda_sm70_shflsync_bfly_p) ;  /* 0x000003f000007944 */ /* 0x022fea0003c00000 */
[----:B------:R-:W2:Y:S01]  /*10220*/  LDL.LU R2, [R1+0x14] ;  /* 0x0000140001027983 */ /* 0x000ea20000300800 */
[----:B------:R-:W-:Y:S01]  /*10230*/  HFMA2.MMA R3, -RZ, RZ, 0, 1.1920928955078125e-07 ;  /* 0x00000002ff037435 */ /* 0x000fe200000001ff */
[----:B-1----:R-:W-:Y:S01]  /*10240*/  FADD.FTZ R22, R29, R20 ;  /* 0x000000141d167221 */ /* 0x002fe20000010000 */
[----:B------:R-:W-:-:S02]  /*10250*/  MOV R25, 0x1f ;  /* 0x0000001f00197802 */ /* 0x000fc40000000f00 */
[----:B------:R-:W-:Y:S01]  /*10260*/  MOV R24, 0xffffffff ;  /* 0xffffffff00187802 */ /* 0x000fe20000000f00 */
[----:B--2---:R-:W-:Y:S01]  /*10270*/  FADD.FTZ R21, R21, R2 ;  /* 0x0000000215157221 */ /* 0x004fe20000010000 */
[----:B------:R-:W-:-:S03]  /*10280*/  MOV R2, 0x102b0 ;  /* 0x000102b000027802 */ /* 0x000fc60000000f00 */
[----:B------:R-:W-:Y:S02]  /*10290*/  IMAD.MOV.U32 R20, RZ, RZ, R21 ;  /* 0x000000ffff147224 */ /* 0x000fe400078e0015 */
[----:B------:R-:W-:Y:S05]  /*102a0*/  CALL.REL.NOINC `($__internal_137_$__cuda_sm70_shflsync_bfly_p) ;  /* 0x0000036000007944 */ /* 0x000fea0003c00000 */
[----:B------:R-:W-:Y:S01]  /*102b0*/  HFMA2.MMA R3, -RZ, RZ, 0, 1.1920928955078125e-07 ;  /* 0x00000002ff037435 */ /* 0x000fe200000001ff */
[----:B-1----:R-:W-:Y:S02]  /*102c0*/  MOV R23, R20 ;  /* 0x0000001400177202 */ /* 0x002fe40000000f00 */
[----:B------:R-:W-:Y:S02]  /*102d0*/  MOV R20, R22 ;  /* 0x0000001600147202 */ /* 0x000fe40000000f00 */
[----:B------:R-:W-:Y:S02]  /*102e0*/  MOV R25, 0x1f ;  /* 0x0000001f00197802 */ /* 0x000fe40000000f00 */
[----:B------:R-:W-:Y:S02]  /*102f0*/  MOV R24, 0xffffffff ;  /* 0xffffffff00187802 */ /* 0x000fe40000000f00 */
[----:B------:R-:W-:Y:S02]  /*10300*/  MOV R2, 0x10320 ;  /* 0x0001032000027802 */ /* 0x000fe40000000f00 */
[----:B------:R-:W-:Y:S05]  /*10310*/  CALL.REL.NOINC `($__internal_137_$__cuda_sm70_shflsync_bfly_p) ;  /* 0x000002f000007944 */ /* 0x000fea0003c00000 */
[----:B------:R-:W-:Y:S01]  /*10320*/  FADD.FTZ R21, R23, R21 ;  /* 0x0000001517157221 */ /* 0x000fe20000010000 */
[----:B------:R-:W-:Y:S01]  /*10330*/  HFMA2.MMA R3, -RZ, RZ, 0, 2.384185791015625e-07 ;  /* 0x00000004ff037435 */ /* 0x000fe200000001ff */
[----:B-1----:R-:W-:Y:S01]  /*10340*/  FADD.FTZ R22, R22, R20 ;  /* 0x0000001416167221 */ /* 0x002fe20000010000 */
[----:B------:R-:W-:Y:S01]  /*10350*/  MOV R24, 0xffffffff ;  /* 0xffffffff00187802 */ /* 0x000fe20000000f00 */
[----:B------:R-:W-:Y:S01]  /*10360*/  IMAD.MOV.U32 R25, RZ, RZ, 0x1f ;  /* 0x0000001fff197424 */ /* 0x000fe200078e00ff */
[----:B------:R-:W-:-:S02]  /*10370*/  MOV R20, R21 ;  /* 0x0000001500147202 */ /* 0x000fc40000000f00 */
[----:B------:R-:W-:Y:S02]  /*10380*/  MOV R2, 0x103a0 ;  /* 0x000103a000027802 */ /* 0x000fe40000000f00 */
[----:B------:R-:W-:Y:S05]  /*10390*/  CALL.REL.NOINC `($__internal_137_$__cuda_sm70_shflsync_bfly_p) ;  /* 0x0000027000007944 */ /* 0x000fea0003c00000 */
[----:B------:R-:W-:Y:S01]  /*103a0*/  HFMA2.MMA R3, -RZ, RZ, 0, 2.384185791015625e-07 ;  /* 0x00000004ff037435 */ /* 0x000fe200000001ff */
[----:B-1----:R-:W-:Y:S01]  /*103b0*/  MOV R23, R20 ;  /* 0x0000001400177202 */ /* 0x002fe20000000f00 */
[----:B------:R-:W-:Y:S01]  /*103c0*/  IMAD.MOV.U32 R24, RZ, RZ, -0x1 ;  /* 0xffffffffff187424 */ /* 0x000fe200078e00ff */
[----:B------:R-:W-:Y:S02]  /*103d0*/  MOV R20, R22 ;  /* 0x0000001600147202 */ /* 0x000fe40000000f00 */
[----:B------:R-:W-:Y:S02]  /*103e0*/  MOV R25, 0x1f ;  /* 0x0000001f00197802 */ /* 0x000fe40000000f00 */
[----:B------:R-:W-:Y:S02]  /*103f0*/  MOV R2, 0x10410 ;  /* 0x0001041000027802 */ /* 0x000fe40000000f00 */
[----:B------:R-:W-:Y:S05]  /*10400*/  CALL.REL.NOINC `($__internal_137_$__cuda_sm70_shflsync_bfly_p) ;  /* 0x0000020000007944 */ /* 0x000fea0003c00000 */
[----:B------:R-:W-:Y:S01]  /*10410*/  FADD.FTZ R21, R23, R21 ;  /* 0x0000001517157221 */ /* 0x000fe20000010000 */
[----:B------:R-:W-:Y:S01]  /*10420*/  HFMA2.MMA R3, -RZ, RZ, 0, 4.76837158203125e-07 ;  /* 0x00000008ff037435 */ /* 0x000fe200000001ff */
[----:B-1----:R-:W-:Y:S01]  /*10430*/  FADD.FTZ R22, R22, R20 ;  /* 0x0000001416167221 */ /* 0x002fe20000010000 */
[----:B------:R-:W-:-:S02]  /*10440*/  MOV R25, 0x1f ;  /* 0x0000001f00197802 */ /* 0x000fc40000000f00 */
[----:B------:R-:W-:Y:S02]  /*10450*/  MOV R24, 0xffffffff ;  /* 0xffffffff00187802 */ /* 0x000fe40000000f00 */
[----:B------:R-:W-:Y:S02]  /*10460*/  MOV R20, R21 ;  /* 0x0000001500147202 */ /* 0x000fe40000000f00 */
[----:B------:R-:W-:Y:S02]  /*10470*/  MOV R2, 0x10490 ;  /* 0x0001049000027802 */ /* 0x000fe40000000f00 */
[----:B------:R-:W-:Y:S05]  /*10480*/  CALL.REL.NOINC `($__internal_137_$__cuda_sm70_shflsync_bfly_p) ;  /* 0x0000018000007944 */ /* 0x000fea0003c00000 */
[----:B------:R-:W-:Y:S01]  /*10490*/  HFMA2.MMA R25, -RZ, RZ, 0, 1.847743988037109375e-06 ;  /* 0x0000001fff197435 */ /* 0x000fe200000001ff */
[----:B-1----:R-:W-:Y:S01]  /*104a0*/  MOV R23, R20 ;  /* 0x0000001400177202 */ /* 0x002fe20000000f00 */
[----:B------:R-:W-:Y:S01]  /*104b0*/  IMAD.MOV.U32 R3, RZ, RZ, 0x8 ;  /* 0x00000008ff037424 */ /* 0x000fe200078e00ff */
[----:B------:R-:W-:Y:S02]  /*104c0*/  MOV R20, R22 ;  /* 0x0000001600147202 */ /* 0x000fe40000000f00 */
[----:B------:R-:W-:Y:S02]  /*104d0*/  MOV R24, 0xffffffff ;  /* 0xffffffff00187802 */ /* 0x000fe40000000f00 */
[----:B------:R-:W-:-:S02]  /*104e0*/  MOV R2, 0x10500 ;  /* 0x0001050000027802 */ /* 0x000fc40000000f00 */
[----:B------:R-:W-:Y:S05]  /*104f0*/  CALL.REL.NOINC `($__internal_137_$__cuda_sm70_shflsync_bfly_p) ;  /* 0x0000011000007944 */ /* 0x000fea0003c00000 */
[----:B------:R-:W-:Y:S01]  /*10500*/  FADD.FTZ R21, R23, R21 ;  /* 0x0000001517157221 */ /* 0x000fe20000010000 */
[----:B------:R-:W-:Y:S01]  /*10510*/  HFMA2.MMA R3, -RZ, RZ, 0, 9.5367431640625e-07 ;  /* 0x00000010ff037435 */ /* 0x000fe200000001ff */
[----:B-1----:R-:W-:Y:S01]  /*10520*/  FADD.FTZ R22, R22, R20 ;  /* 0x0000001416167221 */ /* 0x002fe20000010000 */
[----:B------:R-:W-:-:S02]  /*10530*/  MOV R25, 0x1f ;  /* 0x0000001f00197802 */ /* 0x000fc40000000f00 */
[----:B------:R-:W-:Y:S02]  /*10540*/  MOV R24, 0xffffffff ;  /* 0xffffffff00187802 */ /* 0x000fe40000000f00 */
[----:B------:R-:W-:Y:S02]  /*10550*/  MOV R20, R21 ;  /* 0x0000001500147202 */ /* 0x000fe40000000f00 */
[----:B------:R-:W-:Y:S02]  /*10560*/  MOV R2, 0x10580 ;  /* 0x0001058000027802 */ /* 0x000fe40000000f00 */
[----:B------:R-:W-:Y:S05]  /*10570*/  CALL.REL.NOINC `($__internal_137_$__cuda_sm70_shflsync_bfly_p) ;  /* 0x0000009000007944 */ /* 0x000fea0003c00000 */
[----:B------:R-:W-:Y:S01]  /*10580*/  HFMA2.MMA R3, -RZ, RZ, 0, 9.5367431640625e-07 ;  /* 0x00000010ff037435 */ /* 0x000fe200000001ff */
[----:B-1----:R-:W-:Y:S01]  /*10590*/  IMAD.MOV.U32 R23, RZ, RZ, R20 ;  /* 0x000000ffff177224 */ /* 0x002fe200078e0014 */
[----:B------:R-:W-:Y:S02]  /*105a0*/  MOV R20, R22 ;  /* 0x0000001600147202 */ /* 0x000fe40000000f00 */
[----:B------:R-:W-:Y:S02]  /*105b0*/  MOV R25, 0x1f ;  /* 0x0000001f00197802 */ /* 0x000fe40000000f00 */
[----:B------:R-:W-:-:S02]  /*105c0*/  MOV R24, 0xffffffff ;  /* 0xffffffff00187802 */ /* 0x000fc40000000f00 */
[----:B------:R-:W-:Y:S02]  /*105d0*/  MOV R2, 0x105f0 ;  /* 0x000105f000027802 */ /* 0x000fe40000000f00 */
[----:B------:R-:W-:Y:S05]  /*105e0*/  CALL.REL.NOINC `($__internal_137_$__cuda_sm70_shflsync_bfly_p) ;  /* 0x0000002000007944 */ /* 0x000fea0003c00000 */
[----:B-1----:R-:W-:Y:S01]  /*105f0*/  MOV R2, R20 ;  /* 0x0000001400027202 */ /* 0x002fe20000000f00 */
[----:B------:R-:W-:Y:S05]  /*10600*/  BRA `(.L_x_10390) ;  /* 0xffff618000007947 */ /* 0x000fea000383ffff */
        .weak           $__internal_137_$__cuda_sm70_shflsync_bfly_p
        .type           $__internal_137_$__cuda_sm70_shflsync_bfly_p,@function
        .size           $__internal_137_$__cuda_sm70_shflsync_bfly_p,(.L_x_15019 - $__internal_137_$__cuda_sm70_shflsync_bfly_p)
$__internal_137_$__cuda_sm70_shflsync_bfly_p:
[----:B------:R-:W-:Y:S04]  /*10610*/  WARPSYNC R24 ;  /* 0x0000001800007348 */ /* 0x000fe80003800000 */
[----:B------:R0:W1:Y:S02]  /*10620*/  SHFL.BFLY PT, R20, R20, R3, R25 ;  /* 0x0c00000314147389 */ /* 0x00006400000e0019 */
[----:B0-----:R-:W-:-:S06]  /*10630*/  HFMA2.MMA R3, -RZ, RZ, 0, 0 ;  /* 0x00000000ff037435 */ /* 0x001fcc00000001ff */
[----:B------:R-:W-:Y:S05]  /*10640*/  RET.REL.NODEC R2 `(_ZN10layer_norm13ln_bwd_kernelINS_13Kernel_traitsI6__halfS2_fS2_fjLj1280ELj1ELj4ELj1ELj16ENS_18Kernel_traits_baseILj1280ES2_S2_fS2_fjLj128EEEEELb1ELb1ELb1ELb0EEEvNS_9BwdParamsE) ;  /* 0xfffef9b002007950 */ /* 0x000fea0003c3ffff */
.L_x_10391:
        /* <DEDUP_REMOVED lines=11> */
.L_x_15019:


//--------------------- .text._ZN10layer_norm22ln_bwd_finalize_kernelINS_22Kernel_traits_finalizeILj1280E6__halfS2_fS2_fjLb1ELj1024ELj4ENS_18Kernel_traits_baseILj1280ES2_S2_fS2_fjLj1024EEEEELb1ELb1EEEvNS_9BwdParamsE --------------------------
	.section	.text._ZN10layer_norm22ln_bwd_finalize_kernelINS_22Kernel_traits_finalizeILj1280E6__halfS2_fS2_fjLb1ELj1024ELj4ENS_18Kernel_traits_baseILj1280ES2_S2_fS2_fjLj1024EEEEELb1ELb1EEEvNS_9BwdParamsE,"ax",@progbits
	.sectioninfo	@"SHI_REGISTERS=32"
	.align	128
        .global         _ZN10layer_norm22ln_bwd_finalize_kernelINS_22Kernel_traits_finalizeILj1280E6__halfS2_fS2_fjLb1ELj1024ELj4ENS_18Kernel_traits_baseILj1280ES2_S2_fS2_fjLj1024EEEEELb1ELb1EEEvNS_9BwdParamsE
        .type           _ZN10layer_norm22ln_bwd_finalize_kernelINS_22Kernel_traits_finalizeILj1280E6__halfS2_fS2_fjLb1ELj1024ELj4ENS_18Kernel_traits_baseILj1280ES2_S2_fS2_fjLj1024EEEEELb1ELb1EEEvNS_9BwdParamsE,@function
        .size           _ZN10layer_norm22ln_bwd_finalize_kernelINS_22Kernel_traits_finalizeILj1280E6__halfS2_fS2_fjLb1ELj1024ELj4ENS_18Kernel_traits_baseILj1280ES2_S2_fS2_fjLj1024EEEEELb1ELb1EEEvNS_9BwdParamsE,(.L_x_15020 - _ZN10layer_norm22ln_bwd_finalize_kernelINS_22Kernel_traits_finalizeILj1280E6__halfS2_fS2_fjLb1ELj1024ELj4ENS_18Kernel_traits_baseILj1280ES2_S2_fS2_fjLj1024EEEEELb1ELb1EEEvNS_9BwdParamsE)
        .other          _ZN10layer_norm22ln_bwd_finalize_kernelINS_22Kernel_traits_finalizeILj1280E6__halfS2_fS2_fjLb1ELj1024ELj4ENS_18Kernel_traits_baseILj1280ES2_S2_fS2_fjLj1024EEEEELb1ELb1EEEvNS_9BwdParamsE,@"STO_CUDA_ENTRY STV_DEFAULT"
_ZN10layer_norm22ln_bwd_finalize_kernelINS_22Kernel_traits_finalizeILj1280E6__halfS2_fS2_fjLb1ELj1024ELj4ENS_18Kernel_traits_baseILj1280ES2_S2_fS2_fjLj1024EEEEELb1ELb1EEEvNS_9BwdParamsE:
.text._ZN10layer_norm22ln_bwd_finalize_kernelINS_22Kernel_traits_finalizeILj1280E6__halfS2_fS2_fjLb1ELj1024ELj4ENS_18Kernel_traits_baseILj1280ES2_S2_fS2_fjLj1024EEEEELb1ELb1EEEvNS_9BwdParamsE:
        /* <DEDUP_REMOVED lines=19> */
.L_x_10404:
        /* <DEDUP_REMOVED lines=32> */
.L_x_10396:
        /* <DEDUP_REMOVED lines=47> */
.L_x_10395:
[----:B------:R-:W-:Y:S05]  /*0620*/  BSYNC B1 ;  /* 0x0000000000017941 */ /* 0x000fea0003800000 */
.L_x_10394:
        /* <DEDUP_REMOVED lines=29> */
.L_x_10398:
[----:B------:R-:W-:Y:S05]  /*0800*/  BSYNC B1 ;  /* 0x0000000000017941 */ /* 0x000fea0003800000 */
.L_x_10397:
        /* <DEDUP_REMOVED lines=13> */
.L_x_10393:
[----:B------:R-:W-:Y:S05]  /*08e0*/  BSYNC B0 ;  /* 0x0000000000007941 */ /* 0x000fea0003800000 */
.L_x_10392:
        /* <DEDUP_REMOVED lines=12> */
.L_x_10405:
        /* <DEDUP_REMOVED lines=27> */
.L_x_10406:
        /* <DEDUP_REMOVED lines=9> */
.L_x_10399:
        /* <DEDUP_REMOVED lines=19> */
.L_x_10403:
[----:B------:R-:W-:Y:S05]  /*0d20*/  BSYNC B0 ;  /* 0x0000000000007941 */ /* 0x000fea0003800000 */
.L_x_10402:
[C---:B------:R-:W-:Y:S02]  /*0d30*/  ISETP.GT.U32.AND P1, PT, R4.reuse, -0x501, PT ;  /* 0xfffffaff0400780c */ /* 0x040fe40003f24070 */
[----:B------:R-:W-:-:S02]  /*0d40*/  IADD3 R4, R4, 0x500, RZ ;  /* 0x0000050004047810 */ /* 0x000fc40007ffe0ff */
[----:B------:R-:W-:-:S09]  /*0d50*/  IADD3 R5, R5, 0x280, RZ ;  /* 0x0000028005057810 */ /* 0x000fd20007ffe0ff */
[----:B012---:R-:W-:Y:S05]  /*0d60*/  @P1 BRA `(.L_x_10404) ;  /* 0xfffff3c000001947 */ /* 0x007fea000383ffff */
[----:B------:R-:W-:Y:S05]  /*0d70*/  EXIT ;  /* 0x000000000000794d */ /* 0x000fea0003800000 */
.L_x_10400:
[----:B------:R-:W-:Y:S01]  /*0d80*/  HFMA2.MMA R14, -RZ, RZ, 0, 1.847743988037109375e-06 ;  /* 0x0000001fff0e7435 */ /* 0x000fe200000001ff */
[----:B---3--:R-:W-:Y:S01]  /*0d90*/  IMAD.MOV.U32 R18, RZ, RZ, R10 ;  /* 0x000000ffff127224 */ /* 0x008fe200078e000a */
[----:B------:R-:W-:Y:S01]  /*0da0*/  MOV R17, 0x1 ;  /* 0x0000000100117802 */ /* 0x000fe20000000f00 */
[----:B------:R-:W-:Y:S01]  /*0db0*/  IMAD.MOV.U32 R19, RZ, RZ, -0x1 ;  /* 0xffffffffff137424 */ /* 0x000fe200078e00ff */
[----:B------:R-:W-:Y:S02]  /*0dc0*/  MOV R8, 0xde0 ;  /* 0x00000de000087802 */ /* 0x000fe40000000f00 */
[----:B012---:R-:W-:Y:S05]  /*0dd0*/  CALL.REL.NOINC `($__internal_138_$__cuda_sm70_shflsync_bfly_p) ;  /* 0x0000059000007944 */ /* 0x007fea0003c00000 */
[----:B01----:R-:W-:Y:S05]  /*0de0*/  BRA `(.L_x_10405) ;  /* 0xfffffbc000007947 */ /* 0x003fea000383ffff */
.L_x_10401:
[----:B------:R-:W-:Y:S01]  /*0df0*/  HFMA2.MMA R14, -RZ, RZ, 0, 1.847743988037109375e-06 ;  /* 0x0000001fff0e7435 */ /* 0x000fe200000001ff */
[----:B------:R-:W-:Y:S01]  /*0e00*/  MOV R17, 0x2 ;  /* 0x0000000200117802 */ /* 0x000fe20000000f00 */
[----:B------:R-:W-:Y:S01]  /*0e10*/  IMAD.MOV.U32 R19, RZ, RZ, -0x1 ;  /* 0xffffffffff137424 */ /* 0x000fe200078e00ff */
[----:B------:R-:W-:-:S03]  /*0e20*/  MOV R8, 0xe40 ;  /* 0x00000e4000087802 */ /* 0x000fc60000000f00 */
[----:B0123--:R-:W-:Y:S05]  /*0e30*/  CALL.REL.NOINC `($__internal_138_$__cuda_sm70_shflsync_bfly_p) ;  /* 0x0000053000007944 */ /* 0x00ffea0003c00000 */
[----:B01----:R-:W-:Y:S01]  /*0e40*/  FADD.FTZ R18, R18, R14 ;  /* 0x0000000e12127221 */ /* 0x003fe20000010000 */
[----:B------:R-:W-:Y:S01]  /*0e50*/  HFMA2.MMA R14, -RZ, RZ, 0, 1.847743988037109375e-06 ;  /* 0x0000001fff0e7435 */ /* 0x000fe200000001ff */
[----:B------:R-:W-:Y:S01]  /*0e60*/  MOV R17, 0x4 ;  /* 0x0000000400117802 */ /* 0x000fe20000000f00 */
[----:B------:R-:W-:Y:S01]  /*0e70*/  IMAD.MOV.U32 R19, RZ, RZ, -0x1 ;  /* 0xffffffffff137424 */ /* 0x000fe200078e00ff */
[----:B------:R-:W-:-:S03]  /*0e80*/  MOV R8, 0xea0 ;  /* 0x00000ea000087802 */ /* 0x000fc60000000f00 */
[----:B------:R-:W-:Y:S05]  /*0e90*/  CALL.REL.NOINC `($__internal_138_$__cuda_sm70_shflsync_bfly_p) ;  /* 0x000004d000007944 */ /* 0x000fea0003c00000 */
[----:B01----:R-:W-:Y:S01]  /*0ea0*/  FADD.FTZ R18, R18, R14 ;  /* 0x0000000e12127221 */ /* 0x003fe20000010000 */
[----:B------:R-:W-:Y:S01]  /*0eb0*/  HFMA2.MMA R14, -RZ, RZ, 0, 1.847743988037109375e-06 ;  /* 0x0000001fff0e7435 */ /* 0x000fe200000001ff */
[----:B------:R-:W-:Y:S01]  /*0ec0*/  MOV R17, 0x8 ;  /* 0x0000000800117802 */ /* 0x000fe20000000f00 */
[----:B------:R-:W-:Y:S01]  /*0ed0*/  IMAD.MOV.U32 R19, RZ, RZ, -0x1 ;  /* 0xffffffffff137424 */ /* 0x000fe200078e00ff */
[----:B------:R-:W-:-:S03]  /*0ee0*/  MOV R8, 0xf00 ;  /* 0x00000f0000087802 */ /* 0x000fc60000000f00 */
[----:B------:R-:W-:Y:S05]  /*0ef0*/  CALL.REL.NOINC `($__internal_138_$__cuda_sm70_shflsync_bfly_p) ;  /* 0x0000047000007944 */ /* 0x000fea0003c00000 */
[----:B-1----:R-:W-:Y:S01]  /*0f00*/  FADD.FTZ R10, R18, R14 ;  /* 0x0000000e120a7221 */ /* 0x002fe20000010000 */
[----:B------:R-:W-:Y:S01]  /*0f10*/  HFMA2.MMA R14, -RZ, RZ, 0, 1.847743988037109375e-06 ;  /* 0x0000001fff0e7435 */ /* 0x000fe200000001ff */
[----:B0-----:R-:W-:Y:S01]  /*0f20*/  MOV R17, 0x10 ;  /* 0x0000001000117802 */ /* 0x001fe20000000f00 */
[----:B------:R-:W-:Y:S01]  /*0f30*/  IMAD.MOV.U32 R19, RZ, RZ, -0x1 ;  /* 0xffffffffff137424 */ /* 0x000fe200078e00ff */
[----:B------:R-:W-:-:S02]  /*0f40*/  MOV R8, 0xf70 ;  /* 0x00000f7000087802 */ /* 0x000fc40000000f00 */
[----:B------:R-:W-:Y:S02]  /*0f50*/  MOV R18, R10 ;  /* 0x0000000a00127202 */ /* 0x000fe40000000f00 */
[----:B------:R-:W-:Y:S05]  /*0f60*/  CALL.REL.NOINC `($__internal_138_$__cuda_sm70_shflsync_bfly_p) ;  /* 0x0000040000007944 */ /* 0x000fea0003c00000 */
[----:B0-----:R-:W-:Y:S01]  /*0f70*/  HFMA2.MMA R17, -RZ, RZ, 0, 5.9604644775390625e-08 ;  /* 0x00000001ff117435 */ /* 0x001fe200000001ff */
[----:B-1----:R-:W-:Y:S01]  /*0f80*/  MOV R13, R14 ;  /* 0x0000000e000d7202 */ /* 0x002fe20000000f00 */
[----:B------:R-:W-:Y:S01]  /*0f90*/  IMAD.MOV.U32 R18, RZ, RZ, R15 ;  /* 0x000000ffff127224 */ /* 0x000fe200078e000f */
[----:B------:R-:W-:Y:S01]  /*0fa0*/  MOV R14, 0x1f ;  /* 0x0000001f000e7802 */ /* 0x000fe20000000f00 */
[----:B------:R-:W-:Y:S01]  /*0fb0*/  IMAD.MOV.U32 R19, RZ, RZ, -0x1 ;  /* 0xffffffffff137424 */ /* 0x000fe200078e00ff */
[----:B------:R-:W-:Y:S02]  /*0fc0*/  MOV R8, 0xfe0 ;  /* 0x00000fe000087802 */ /* 0x000fe40000000f00 */
[----:B------:R-:W-:Y:S05]  /*0fd0*/  CALL.REL.NOINC `($__internal_138_$__cuda_sm70_shflsync_bfly_p) ;  /* 0x0000039000007944 */ /* 0x000fea0003c00000 */
[----:B0-----:R-:W-:Y:S01]  /*0fe0*/  HFMA2.MMA R17, -RZ, RZ, 0, 1.1920928955078125e-07 ;  /* 0x00000002ff117435 */ /* 0x001fe200000001ff */
[----:B-1----:R-:W-:Y:S01]  /*0ff0*/  FADD.FTZ R18, R15, R14 ;  /* 0x0000000e0f127221 */ /* 0x002fe20000010000 */
[----:B------:R-:W-:Y:S01]  /*1000*/  MOV R14, 0x1f ;  /* 0x0000001f000e7802 */ /* 0x000fe20000000f00 */
[----:B------:R-:W-:Y:S01]  /*1010*/  IMAD.MOV.U32 R19, RZ, RZ, -0x1 ;  /* 0xffffffffff137424 */ /* 0x000fe200078e00ff */
[----:B------:R-:W-:Y:S02]  /*1020*/  MOV R8, 0x1040 ;  /* 0x0000104000087802 */ /* 0x000fe40000000f00 */
[----:B------:R-:W-:Y:S05]  /*1030*/  CALL.REL.NOINC `($__internal_138_$__cuda_sm70_shflsync_bfly_p) ;  /* 0x0000033000007944 */ /* 0x000fea0003c00000 */
[----:B0-----:R-:W-:Y:S01]  /*1040*/  HFMA2.MMA R17, -RZ, RZ, 0, 2.384185791015625e-07 ;  /* 0x00000004ff117435 */ /* 0x001fe200000001ff */
[----:B-1----:R-:W-:Y:S01]  /*1050*/  FADD.FTZ R18, R18, R14 ;  /* 0x0000000e12127221 */ /* 0x002fe20000010000 */
[----:B------:R-:W-:Y:S01]  /*1060*/  MOV R14, 0x1f ;  /* 0x0000001f000e7802 */ /* 0x000fe20000000f00 */
[----:B------:R-:W-:Y:S01]  /*1070*/  IMAD.MOV.U32 R19, RZ, RZ, -0x1 ;  /* 0xffffffffff137424 */ /* 0x000fe200078e00ff */
[----:B------:R-:W-:-:S02]  /*1080*/  MOV R8, 0x10a0 ;  /* 0x000010a000087802 */ /* 0x000fc40000000f00 */
[----:B------:R-:W-:Y:S05]  /*1090*/  CALL.REL.NOINC `($__internal_138_$__cuda_sm70_shflsync_bfly_p) ;  /* 0x000002d000007944 */ /* 0x000fea0003c00000 */
[----:B0-----:R-:W-:Y:S01]  /*10a0*/  HFMA2.MMA R17, -RZ, RZ, 0, 4.76837158203125e-07 ;  /* 0x00000008ff117435 */ /* 0x001fe200000001ff */
[----:B-1----:R-:W-:Y:S01]  /*10b0*/  FADD.FTZ R18, R18, R14 ;  /* 0x0000000e12127221 */ /* 0x002fe20000010000 */
[----:B------:R-:W-:Y:S01]  /*10c0*/  MOV R14, 0x1f ;  /* 0x0000001f000e7802 */ /* 0x000fe20000000f00 */
[----:B------:R-:W-:Y:S01]  /*10d0*/  IMAD.MOV.U32 R19, RZ, RZ, -0x1 ;  /* 0xffffffffff137424 */ /* 0x000fe200078e00ff */
[----:B------:R-:W-:-:S02]  /*10e0*/  MOV R8, 0x1100 ;  /* 0x0000110000087802 */ /* 0x000fc40000000f00 */
[----:B------:R-:W-:Y:S05]  /*10f0*/  CALL.REL.NOINC `($__internal_138_$__cuda_sm70_shflsync_bfly_p) ;  /* 0x0000027000007944 */ /* 0x000fea0003c00000 */
[----:B-1----:R-:W-:Y:S01]  /*1100*/  FADD.FTZ R12, R18, R14 ;  /* 0x0000000e120c7221 */ /* 0x002fe20000010000 */
[----:B0-----:R-:W-:Y:S01]  /*1110*/  HFMA2.MMA R17, -RZ, RZ, 0, 9.5367431640625e-07 ;  /* 0x00000010ff117435 */ /* 0x001fe200000001ff */
[----:B------:R-:W-:Y:S01]  /*1120*/  MOV R14, 0x1f ;  /* 0x0000001f000e7802 */ /* 0x000fe20000000f00 */
[----:B------:R-:W-:Y:S01]  /*1130*/  IMAD.MOV.U32 R19, RZ, RZ, -0x1 ;  /* 0xffffffffff137424 */ /* 0x000fe200078e00ff */
[----:B------:R-:W-:-:S02]  /*1140*/  MOV R8, 0x1170 ;  /* 0x0000117000087802 */ /* 0x000fc40000000f00 */
[----:B------:R-:W-:Y:S02]  /*1150*/  MOV R18, R12 ;  /* 0x0000000c00127202 */ /* 0x000fe40000000f00 */
[----:B------:R-:W-:Y:S05]  /*1160*/  CALL.REL.NOINC `($__internal_138_$__cuda_sm70_shflsync_bfly_p) ;  /* 0x0000020000007944 */ /* 0x000fea0003c00000 */
[----:B-1----:R-:W-:Y:S01]  /*1170*/  MOV R15, R14 ;  /* 0x0000000e000f7202 */ /* 0x002fe20000000f00 */
[----:B------:R-:W-:Y:S01]  /*1180*/  HFMA2.MMA R14, -RZ, RZ, 0, 1.847743988037109375e-06 ;  /* 0x0000001fff0e7435 */ /* 0x000fe200000001ff */
[----:B0-----:R-:W-:Y:S01]  /*1190*/  MOV R18, R11 ;  /* 0x0000000b00127202 */ /* 0x001fe20000000f00 */
[----:B------:R-:W-:Y:S01]  /*11a0*/  IMAD.MOV.U32 R17, RZ, RZ, 0x1 ;  /* 0x00000001ff117424 */ /* 0x000fe200078e00ff */
[----:B------:R-:W-:Y:S02]  /*11b0*/  MOV R19, 0xffffffff ;  /* 0xffffffff00137802 */ /* 0x000fe40000000f00 */
[----:B------:R-:W-:Y:S02]  /*11c0*/  MOV R8, 0x11e0 ;  /* 0x000011e000087802 */ /* 0x000fe40000000f00 */
[----:B------:R-:W-:Y:S05]  /*11d0*/  CALL.REL.NOINC `($__internal_138_$__cuda_sm70_shflsync_bfly_p) ;  /* 0x0000019000007944 */ /* 0x000fea0003c00000 */
[----:B0-----:R-:W-:Y:S01]  /*11e0*/  HFMA2.MMA R17, -RZ, RZ, 0, 1.1920928955078125e-07 ;  /* 0x00000002ff117435 */ /* 0x001fe200000001ff */
[----:B-1----:R-:W-:Y:S01]  /*11f0*/  FADD.FTZ R18, R11, R14 ;  /* 0x0000000e0b127221 */ /* 0x002fe20000010000 */
[----:B------:R-:W-:Y:S01]  /*1200*/  MOV R19, 0xffffffff ;  /* 0xffffffff00137802 */ /* 0x000fe20000000f00 */
[----:B------:R-:W-:Y:S01]  /*1210*/  IMAD.MOV.U32 R14, RZ, RZ, 0x1f ;  /* 0x0000001fff0e7424 */ /* 0x000fe200078e00ff */
[----:B------:R-:W-:-:S02]  /*1220*/  MOV R8, 0x1240 ;  /* 0x0000124000087802 */ /* 0x000fc40000000f00 */
        /* <DEDUP_REMOVED lines=9> */
[----:B------:R-:W-:-:S02]  /*12c0*/  MOV R14, 0x1f ;  /* 0x0000001f000e7802 */ /* 0x000fc40000000f00 */
[----:B------:R-:W-:Y:S02]  /*12d0*/  MOV R19, 0xffffffff ;  /* 0xffffffff00137802 */ /* 0x000fe40000000f00 */
[----:B------:R-:W-:Y:S02]  /*12e0*/  MOV R8, 0x1300 ;  /* 0x0000130000087802 */ /* 0x000fe40000000f00 */
[----:B------:R-:W-:Y:S05]  /*12f0*/  CALL.REL.NOINC `($__internal_138_$__cuda_sm70_shflsync_bfly_p) ;  /* 0x0000007000007944 */ /* 0x000fea0003c00000 */
[----:B01----:R-:W-:Y:S01]  /*1300*/  FADD.FTZ R18, R18, R14 ;  /* 0x0000000e12127221 */ /* 0x003fe20000010000 */
[----:B------:R-:W-:Y:S01]  /*1310*/  HFMA2.MMA R14, -RZ, RZ, 0, 1.847743988037109375e-06 ;  /* 0x0000001fff0e7435 */ /* 0x000fe200000001ff */
[----:B------:R-:W-:Y:S01]  /*1320*/  IMAD.MOV.U32 R17, RZ, RZ, 0x10 ;  /* 0x00000010ff117424 */ /* 0x000fe200078e00ff */
[----:B------:R-:W-:Y:S02]  /*1330*/  MOV R19, 0xffffffff ;  /* 0xffffffff00137802 */ /* 0x000fe40000000f00 */
[----:B------:R-:W-:Y:S02]  /*1340*/  MOV R8, 0x1360 ;  /* 0x0000136000087802 */ /* 0x000fe40000000f00 */
[----:B------:R-:W-:Y:S05]  /*1350*/  CALL.REL.NOINC `($__internal_138_$__cuda_sm70_shflsync_bfly_p) ;  /* 0x0000001000007944 */ /* 0x000fea0003c00000 */
[----:B01----:R-:W-:Y:S05]  /*1360*/  BRA `(.L_x_10406) ;  /* 0xfffff7f000007947 */ /* 0x003fea000383ffff */
        .weak           $__internal_138_$__cuda_sm70_shflsync_bfly_p
        .type           $__internal_138_$__cuda_sm70_shflsync_bfly_p,@function
        .size           $__internal_138_$__cuda_sm70_shflsync_bfly_p,(.L_x_15020 - $__internal_138_$__cuda_sm70_shflsync_bfly_p)
$__internal_138_$__cuda_sm70_shflsync_bfly_p:
[----:B------:R-:W-:Y:S01]  /*1370*/  HFMA2.MMA R9, -RZ, RZ, 0, 0 ;  /* 0x00000000ff097435 */ /* 0x000fe200000001ff */
[----:B------:R-:W-:Y:S04]  /*1380*/  WARPSYNC R19 ;  /* 0x0000001300007348 */ /* 0x000fe80003800000 */
[----:B------:R0:W1:Y:S01]  /*1390*/  SHFL.BFLY PT, R14, R18, R17, R14 ;  /* 0x0c000011120e7389 */ /* 0x00006200000e000e */
[----:B------:R-:W-:Y:S05]  /*13a0*/  RET.REL.NODEC R8 `(_ZN10layer_norm22ln_bwd_finalize_kernelINS_22Kernel_traits_finalizeILj1280E6__halfS2_fS2_fjLb1ELj1024ELj4ENS_18Kernel_traits_baseILj1280ES2_S2_fS2_fjLj1024EEEEELb1ELb1EEEvNS_9BwdParamsE) ;  /* 0xffffec5008007950 */ /* 0x000fea0003c3ffff */
.L_x_10407:
        /* <DEDUP_REMOVED lines=13> */
.L_x_15020:


//--------------------- .text._ZN10layer_norm13ln_bwd_kernelINS_13Kernel_traitsI6__halfS2_fS2_fjLj1280ELj1ELj4ELj1ELj16ENS_18Kernel_traits_baseILj1280ES2_S2_fS2_fjLj128EEEEELb1ELb1ELb1ELb1EEEvNS_9BwdParamsE --------------------------
	.section	.text._ZN10layer_norm13ln_bwd_kernelINS_13Kernel_traitsI6__halfS2_fS2_fjLj1280ELj1ELj4ELj1ELj16ENS_18Kernel_traits_baseILj1280ES2_S2_fS2_fjLj128EEEEELb1ELb1ELb1ELb1EEEvNS_9BwdParamsE,"ax",@progbits
	.sectioninfo	@"SHI_REGISTERS=255"
	.align	128
        .global         _ZN10layer_norm13ln_bwd_kernelINS_13Kernel_traitsI6__halfS2_fS2_fjLj1280ELj1ELj4ELj1ELj16ENS_18Kernel_traits_baseILj1280ES2_S2_fS2_fjLj128EEEEELb1ELb1ELb1ELb1EEEvNS_9BwdParamsE
        .type           _ZN10layer_norm13ln_bwd_kernelINS_13Kernel_traitsI6__halfS2_fS2_fjLj1280ELj1ELj4ELj1ELj16ENS_18Kernel_traits_baseILj1280ES2_S2_fS2_fjLj128EEEEELb1ELb1ELb1ELb1EEEvNS_9BwdParamsE,@function
        .size           _ZN10layer_norm13ln_bwd_kernelINS_13Kernel_traitsI6__halfS2_fS2_fjLj1280ELj1ELj4ELj1ELj16ENS_18Kernel_traits_baseILj1280ES2_S2_fS2_fjLj128EEEEELb1ELb1ELb1ELb1EEEvNS_9BwdParamsE,(.L_x_15021 - _ZN10layer_norm13ln_bwd_kernelINS_13Kernel_traitsI6__halfS2_fS2_fjLj1280ELj1ELj4ELj1ELj16ENS_18Kernel_traits_baseILj1280ES2_S2_fS2_fjLj128EEEEELb1ELb1ELb1ELb1EEEvNS_9BwdParamsE)
        .other          _ZN10layer_norm13ln_bwd_kernelINS_13Kernel_traitsI6__halfS2_fS2_fjLj1280ELj1ELj4ELj1ELj16ENS_18Kernel_traits_baseILj1280ES2_S2_fS2_fjLj128EEEEELb1ELb1ELb1ELb1EEEvNS_9BwdParamsE,@"STO_CUDA_ENTRY STV_DEFAULT"
_ZN10layer_norm13ln_bwd_kernelINS_13Kernel_traitsI6__halfS2_fS2_fjLj1280ELj1ELj4ELj1ELj16ENS_18Kernel_traits_baseILj1280ES2_S2_fS2_fjLj128EEEEELb1ELb1ELb1ELb1EEEvNS_9BwdParamsE:
.text._ZN10layer_norm13ln_bwd_kernelINS_13Kernel_traitsI6__halfS2_fS2_fjLj1280ELj1ELj4ELj1ELj16ENS_18Kernel_traits_baseILj1280ES2_S2_fS2_fjLj128EEEEELb1ELb1ELb1ELb1EEEvNS_9BwdParamsE:
        /* <DEDUP_REMOVED lines=81> */
.L_x_10409:
        /* <DEDUP_REMOVED lines=147> */
.L_x_10584:
[----:B------:R-:W-:-:S10]  /*0e40*/  HFMA2.MMA R203, -RZ, RZ, 0, 2.384185791015625e-07 ;  /* 0x00000004ffcb7435 */ /* 0x000fd400000001ff */
[----:B------:R-:W-:-:S05]  /*0e50*/  IMAD.WIDE R200, R252, R203, c[0x0][0x1d8] ;  /* 0x00007600fcc87625 */ /* 0x000fca00078e02cb */
[----:B------:R0:W2:Y:S02]  /*0e60*/  LDG.E R202, [R200.64] ;  /* 0x00000004c8ca7981 */ /* 0x0000a4000c1e1900 */
[----:B0-----:R-:W-:-:S05]  /*0e70*/  IMAD.WIDE R200, R252, R203, c[0x0][0x1a8] ;  /* 0x00006a00fcc87625 */ /* 0x001fca00078e02cb */
[----:B-1---5:R0:W5:Y:S02]  /*0e80*/  LDG.E R0, [R200.64] ;  /* 0x00000004c8007981 */ /* 0x022164000c1e1900 */
[----:B0-----:R-:W-:-:S05]  /*0e90*/  IMAD.WIDE R200, R252, R203, c[0x0][0x1d0] ;  /* 0x00007400fcc87625 */ /* 0x001fca00078e02cb */
[----:B------:R0:W3:Y:S01]  /*0ea0*/  LDG.E R217, [R200.64] ;  /* 0x00000004c8d97981 */ /* 0x0000e2000c1e1900 */
[----:B------:R-:W-:Y:S01]  /*0eb0*/  IMAD R3, R252, c[0x0][0x168], RZ ;  /* 0x00005a00fc037a24 */ /* 0x000fe200078e02ff */
[----:B------:R-:W-:Y:S01]  /*0ec0*/  MOV R205, 0x20 ;  /* 0x0000002000cd7802 */ /* 0x000fe20000000f00 */
[----:B------:R-:W-:Y:S01]  /*0ed0*/  BSSY B1, `(.L_x_10411) ;  /* 0x00002a8000017945 */ /* 0x000fe20003800000 */
        /* <DEDUP_REMOVED lines=18> */
[----:B--2---:R-:W-:-:S03]  /*1000*/  ISETP.GT.AND P5, PT, R202, RZ, PT ;  /* 0x000000ffca00720c */ /* 0x004fc60003fa4270 */
[----:B---3--:R0:W-:Y:S10]  /*1010*/  STL [R1+0x38], R217 ;  /* 0x000038d901007387 */ /* 0x0081f40000100800 */
        /* <DEDUP_REMOVED lines=39> */
.L_x_10412:
        /* <DEDUP_REMOVED lines=68> */
[----:B------:R1:W-:Y:S04]  /*16d0*/  STL [R1+0x1ac], R79 ;  /* 0x0001ac4f01007387 */ /* 0x0003e80000100800 */
        /* <DEDUP_REMOVED lines=12> */
[----:B--2---:R-:W-:-:S03]  /*17a0*/  MOV R81, R208 ;  /* 0x000000d000517202 */ /* 0x004fc60000000f00 */
[----:B------:R-:W-:Y:S01]  /*17b0*/  STL [R1+0x1a0], R76 ;  /* 0x0001a04c01007387 */ /* 0x000fe20000100800 */
[----:B------:R-:W-:Y:S01]  /*17c0*/  MOV R80, R209 ;  /* 0x000000d100507202 */ /* 0x000fe20000000f00 */
[----:B------:R-:W-:Y:S01]  /*17d0*/  IMAD.WIDE.U32 R208, R251, R128, c[0x0][0x188] ;  /* 0x00006200fbd07625 */ /* 0x000fe200078e0080 */
[----:B------:R-:W-:Y:S01]  /*17e0*/  MOV R79, R210 ;  /* 0x000000d2004f7202 */ /* 0x000fe20000000f00 */
[----:B------:R-:W-:Y:S01]  /*17f0*/  STL [R1+0x19c], R75 ;  /* 0x00019c4b01007387 */ /* 0x000fe20000100800 */
[----:B0-----:R-:W-:-:S03]  /*1800*/  MOV R78, R211 ;  /* 0x000000d3004e7202 */ /* 0x001fc60000000f00 */
[----:B------:R0:W2:Y:S01]  /*1810*/  LDG.E.128 R204, [R208.64] ;  /* 0x00000004d0cc7981 */ /* 0x0000a2000c1e1d00 */
[----:B------:R-:W-:-:S03]  /*1820*/  IADD3 R248, R2, 0x80, RZ ;  /* 0x0000008002f87810 */ /* 0x000fc60007ffe0ff */
[----:B------:R-:W-:Y:S04]  /*1830*/  STL [R1+0x198], R74 ;  /* 0x0001984a01007387 */ /* 0x000fe80000100800 */
[----:B0-----:R-:W2:Y:S01]  /*1840*/  LDG.E.128 R208, [R208.64+0x10] ;  /* 0x00001004d0d07981 */ /* 0x001ea2000c1e1d00 */
[----:B------:R-:W-:-:S03]  /*1850*/  @P1 IADD3 R2, R125, -0x1, RZ ;  /* 0xffffffff7d021810 */ /* 0x000fc60007ffe0ff */
[----:B------:R-:W-:Y:S02]  /*1860*/  STL [R1+0x194], R73 ;  /* 0x0001944901007387 */ /* 0x000fe40000100800 */
[----:B------:R-:W-:Y:S02]  /*1870*/  @P1 IMAD R2, R2, c[0x0][0x168], RZ ;  /* 0x00005a0002021a24 */ /* 0x000fe400078e02ff */
[----:B------:R0:W-:Y:S01]  /*1880*/  STL [R1+0x190], R72 ;  /* 0x0001904801007387 */ /* 0x0001e20000100800 */
[----:B-1----:R-:W-:Y:S02]  /*1890*/  ISETP.NE.AND P0, PT, R82, RZ, PT ;  /* 0x000000ff5200720c */ /* 0x002fe40003f05270 */
[----:B0-----:R-:W-:-:S04]  /*18a0*/  @P1 SHF.R.S32.HI R72, RZ, 0x1f, R2 ;  /* 0x0000001fff481819 */ /* 0x001fc80000011402 */
[----:B------:R-:W-:Y:S02]  /*18b0*/  @P1 LEA.HI R82, R72, R2, RZ, 0x3 ;  /* 0x0000000248521211 */ /* 0x000fe400078f18ff */
[----:B---3--:R-:W-:Y:S02]  /*18c0*/  MOV R126, R226 ;  /* 0x000000e2007e7202 */ /* 0x008fe40000000f00 */
[----:B------:R-:W-:Y:S02]  /*18d0*/  MOV R127, R227 ;  /* 0x000000e3007f7202 */ /* 0x000fe40000000f00 */
[----:B------:R-:W-:Y:S02]  /*18e0*/  IADD3 R73, R3, 0x80, RZ ;  /* 0x0000008003497810 */ /* 0x000fe40007ffe0ff */
[----:B------:R-:W-:Y:S02]  /*18f0*/  MOV R134, R220 ;  /* 0x000000dc00867202 */ /* 0x000fe40000000f00 */
[----:B------:R-:W-:Y:S01]  /*1900*/  MOV R135, R221 ;  /* 0x000000dd00877202 */ /* 0x000fe20000000f00 */
[----:B------:R-:W-:Y:S01]  /*1910*/  IMAD.WIDE.U32 R232, R73, R128, c[0x0][0x188] ;  /* 0x0000620049e87625 */ /* 0x000fe200078e0080 */
[----:B------:R-:W-:-:S02]  /*1920*/  MOV R72, RZ ;  /* 0x000000ff00487202 */ /* 0x000fc40000000f00 */
[----:B------:R-:W-:Y:S02]  /*1930*/  FSEL R2, R129, RZ, !P0 ;  /* 0x000000ff81027208 */ /* 0x000fe40004000000 */
[----:B------:R0:W3:Y:S01]  /*1940*/  LDG.E.128 R228, [R232.64] ;  /* 0x00000004e8e47981 */ /* 0x0000e2000c1e1d00 */
[----:B------:R-:W-:-:S04]  /*1950*/  ISETP.NE.U32.AND P0, PT, RZ, c[0x0][0x218], PT ;  /* 0x00008600ff007a0c */ /* 0x000fc80003f05070 */
[----:B------:R-:W-:Y:S01]  /*1960*/  ISETP.NE.AND.EX P0, PT, RZ, c[0x0][0x21c], PT, P0 ;  /* 0x00008700ff007a0c */ /* 0x000fe20003f05300 */
[C---:B------:R-:W-:Y:S01]  /*1970*/  FADD.FTZ R106, -R2.reuse, R81 ;  /* 0x00000051026a7221 */ /* 0x040fe20000010100 */
[----:B------:R-:W-:Y:S02]  /*1980*/  MOV R108, R126 ;  /* 0x0000007e006c7202 */ /* 0x000fe40000000f00 */
[----:B------:R-:W-:Y:S01]  /*1990*/  MOV R109, R127 ;  /* 0x0000007f006d7202 */ /* 0x000fe20000000f00 */
[C---:B------:R-:W-:Y:S01]  /*19a0*/  FADD.FTZ R105, -R2.reuse, R80 ;  /* 0x0000005002697221 */ /* 0x040fe20000010100 */
[----:B------:R-:W-:Y:S01]  /*19b0*/  MOV R130, R222 ;  /* 0x000000de00827202 */ /* 0x000fe20000000f00 */
[----:B------:R-:W-:Y:S01]  /*19c0*/  FADD.FTZ R104, -R2, R79 ;  /* 0x0000004f02687221 */ /* 0x000fe20000010100 */
[----:B------:R-:W-:Y:S02]  /*19d0*/  MOV R131, R223 ;  /* 0x000000df00837202 */ /* 0x000fe40000000f00 */
[----:B------:R-:W-:-:S02]  /*19e0*/  @P1 LEA.HI.SX32 R72, R82, R136, 0x1d ;  /* 0x0000008852481211 */ /* 0x000fc400078feaff */
[----:B------:R-:W-:Y:S02]  /*19f0*/  MOV R124, R134 ;  /* 0x00000086007c7202 */ /* 0x000fe40000000f00 */
[----:B------:R-:W-:Y:S01]  /*1a00*/  MOV R125, R135 ;  /* 0x00000087007d7202 */ /* 0x000fe20000000f00 */
[----:B------:R-:W-:Y:S01]  /*1a10*/  FADD.FTZ R102, -R2, R78 ;  /* 0x0000004e02667221 */ /* 0x000fe20000010100 */
[----:B------:R-:W-:Y:S01]  /*1a20*/  MOV R126, R132 ;  /* 0x00000084007e7202 */ /* 0x000fe20000000f00 */
[----:B------:R1:W3:Y:S01]  /*1a30*/  LDG.E.128 R220, [R224.64] ;  /* 0x00000004e0dc7981 */ /* 0x0002e2000c1e1d00 */
[----:B------:R-:W-:Y:S02]  /*1a40*/  MOV R127, R133 ;  /* 0x00000085007f7202 */ /* 0x000fe40000000f00 */
[----:B------:R-:W-:Y:S01]  /*1a50*/  MOV R110, R130 ;  /* 0x00000082006e7202 */ /* 0x000fe20000000f00 */
[----:B0-----:R-:W3:Y:S01]  /*1a60*/  LDG.E.128 R232, [R232.64+0x10] ;  /* 0x00001004e8e87981 */ /* 0x001ee2000c1e1d00 */
[----:B------:R-:W-:-:S03]  /*1a70*/  MOV R111, R131 ;  /* 0x00000083006f7202 */ /* 0x000fc60000000f00 */
[----:B------:R0:W5:Y:S04]  /*1a80*/  @P0 LDG.E.128 R168, [R126.64] ;  /* 0x000000047ea80981 */ /* 0x000168000c1e1d00 */
[----:B------:R0:W5:Y:S04]  /*1a90*/  @P0 LDG.E.128 R172, [R126.64+0x10] ;  /* 0x000010047eac0981 */ /* 0x000168000c1e1d00 */
[----:B------:R2:W5:Y:S04]  /*1aa0*/  @P0 LDG.E.128 R160, [R124.64] ;  /* 0x000000047ca00981 */ /* 0x000568000c1e1d00 */
[----:B------:R2:W5:Y:S02]  /*1ab0*/  @P0 LDG.E.128 R164, [R124.64+0x10] ;  /* 0x000010047ca40981 */ /* 0x000564000c1e1d00 */
[----:B0----5:R-:W-:-:S02]  /*1ac0*/  FMUL.FTZ R126, R0, R104 ;  /* 0x00000068007e7220 */ /* 0x021fc40000410000 */
[----:B-1----:R-:W3:Y:S04]  /*1ad0*/  LDG.E.128 R224, [R224.64+0x10] ;  /* 0x00001004e0e07981 */ /* 0x002ee8000c1e1d00 */
[----:B------:R0:W5:Y:S04]  /*1ae0*/  @P0 LDG.E.128 R152, [R110.64] ;  /* 0x000000046e980981 */ /* 0x000168000c1e1d00 */
[----:B------:R0:W5:Y:S04]  /*1af0*/  @P0 LDG.E.128 R156, [R110.64+0x10] ;  /* 0x000010046e9c0981 */ /* 0x000168000c1e1d00 */
[----:B------:R1:W5:Y:S04]  /*1b00*/  @P0 LDG.E.128 R144, [R108.64] ;  /* 0x000000046c900981 */ /* 0x000368000c1e1d00 */
[----:B------:R1:W5:Y:S01]  /*1b10*/  @P0 LDG.E.128 R148, [R108.64+0x10] ;  /* 0x000010046c940981 */ /* 0x000362000c1e1d00 */
[----:B----4-:R-:W-:-:S02]  /*1b20*/  MOV R77, R84 ;  /* 0x00000054004d7202 */ /* 0x010fc40000000f00 */
[----:B------:R-:W-:Y:S02]  /*1b30*/  MOV R75, R86 ;  /* 0x00000056004b7202 */ /* 0x000fe40000000f00 */
[----:B------:R-:W-:Y:S02]  /*1b40*/  MOV R76, R85 ;  /* 0x00000055004c7202 */ /* 0x000fe40000000f00 */
[----:B------:R-:W-:Y:S01]  /*1b50*/  MOV R74, R87 ;  /* 0x00000057004a7202 */ /* 0x000fe20000000f00 */
[C---:B------:R-:W-:Y:S02]  /*1b60*/  FADD.FTZ R101, -R2.reuse, R77 ;  /* 0x0000004d02657221 */ /* 0x040fe40000010100 */
[----:B------:R-:W-:Y:S01]  /*1b70*/  FADD.FTZ R97, -R2, R75 ;  /* 0x0000004b02617221 */ /* 0x000fe20000010100 */
[--C-:B------:R-:W-:Y:S02]  /*1b80*/  HADD2.F32 R136, -RZ, R200.reuse.H0_H0 ;  /* 0x200000c8ff887230 */ /* 0x100fe40000004100 */
[----:B------:R-:W-:-:S02]  /*1b90*/  HADD2.F32 R135, -RZ, R200.H1_H1 ;  /* 0x300000c8ff877230 */ /* 0x000fc40000004100 */
[--C-:B------:R-:W-:Y:S01]  /*1ba0*/  HADD2.F32 R134, -RZ, R201.reuse.H0_H0 ;  /* 0x200000c9ff867230 */ /* 0x100fe20000004100 */
[----:B------:R-:W-:Y:S01]  /*1bb0*/  FADD.FTZ R79, -R2, R214 ;  /* 0x000000d6024f7221 */ /* 0x000fe20000010100 */
[----:B------:R-:W-:Y:S01]  /*1bc0*/  HADD2.F32 R133, -RZ, R201.H1_H1 ;  /* 0x300000c9ff857230 */ /* 0x000fe20000004100 */
[----:B------:R-:W-:-:S04]  /*1bd0*/  @P0 IMAD.WIDE.U32 R200, R73, R128, c[0x0][0x218] ;  /* 0x0000860049c80625 */ /* 0x000fc800078e0080 */
[----:B------:R-:W-:Y:S02]  /*1be0*/  FMUL.FTZ R128, R0, R106 ;  /* 0x0000006a00807220 */ /* 0x000fe40000410000 */
[C---:B------:R-:W-:Y:S02]  /*1bf0*/  FADD.FTZ R83, -R2.reuse, R212 ;  /* 0x000000d402537221 */ /* 0x040fe40000010100 */
[C---:B------:R-:W-:Y:S02]  /*1c00*/  FADD.FTZ R81, -R2.reuse, R213 ;  /* 0x000000d502517221 */ /* 0x040fe40000010100 */
[C---:B------:R-:W-:Y:S01]  /*1c10*/  FADD.FTZ R73, -R2.reuse, R218 ;  /* 0x000000da02497221 */ /* 0x040fe20000010100 */
[--C-:B------:R-:W-:Y:S01]  /*1c20*/  HADD2.F32 R218, -RZ, R242.reuse.H1_H1 ;  /* 0x300000f2ffda7230 */ /* 0x100fe20000004100 */
[C---:B------:R-:W-:Y:S01]  /*1c30*/  FADD.FTZ R214, -R2.reuse, R219 ;  /* 0x000000db02d67221 */ /* 0x040fe20000010100 */
[----:B------:R-:W-:Y:S01]  /*1c40*/  HADD2.F32 R219, -RZ, R242.H0_H0 ;  /* 0x200000f2ffdb7230 */ /* 0x000fe20000004100 */
[C---:B------:R-:W-:Y:S01]  /*1c50*/  FADD.FTZ R99, -R2.reuse, R76 ;  /* 0x0000004c02637221 */ /* 0x040fe20000010100 */
[----:B------:R-:W-:Y:S01]  /*1c60*/  HADD2.F32 R95, -RZ, R245.H0_H0 ;  /* 0x200000f5ff5f7230 */ /* 0x000fe20000004100 */
[C---:B------:R-:W-:Y:S01]  /*1c70*/  FADD.FTZ R77, -R2.reuse, R216 ;  /* 0x000000d8024d7221 */ /* 0x040fe20000010100 */
[--C-:B------:R-:W-:Y:S01]  /*1c80*/  HADD2.F32 R216, -RZ, R241.reuse.H1_H1 ;  /* 0x300000f1ffd87230 */ /* 0x100fe20000004100 */
[----:B------:R-:W-:Y:S01]  /*1c90*/  FADD.FTZ R75, -R2, R217 ;  /* 0x000000d9024b7221 */ /* 0x000fe20000010100 */
[----:B------:R-:W-:Y:S01]  /*1ca0*/  HADD2.F32 R217, -RZ, R241.H0_H0 ;  /* 0x200000f1ffd97230 */ /* 0x000fe20000004100 */
[----:B------:R-:W-:Y:S01]  /*1cb0*/  FMUL.FTZ R242, R0, R105 ;  /* 0x0000006900f27220 */ /* 0x000fe20000410000 */
[----:B------:R-:W-:Y:S01]  /*1cc0*/  HADD2.F32 R93, -RZ, R245.H1_H1 ;  /* 0x300000f5ff5d7230 */ /* 0x000fe20000004100 */
        /* <DEDUP_REMOVED lines=8> */
[----:B------:R-:W-:Y:S01]  /*1d50*/  HADD2.F32 R103, -RZ, R243.H1_H1 ;  /* 0x300000f3ff677230 */ /* 0x000fe20000004100 */
[C---:B------:R-:W-:Y:S01]  /*1d60*/  FMUL.FTZ R241, R0.reuse, R102 ;  /* 0x0000006600f17220 */ /* 0x040fe20000410000 */
[----:B------:R2:W-:Y:S01]  /*1d70*/  STL [R1+0xa4], R128 ;  /* 0x0000a48001007387 */ /* 0x0005e20000100800 */
[C---:B------:R-:W-:Y:S02]  /*1d80*/  FMUL.FTZ R125, R0.reuse, R101 ;  /* 0x00000065007d7220 */ /* 0x040fe40000410000 */
[C---:B------:R-:W-:Y:S01]  /*1d90*/  FMUL.FTZ R124, R0.reuse, R99 ;  /* 0x00000063007c7220 */ /* 0x040fe20000410000 */
[----:B------:R-:W-:Y:S01]  /*1da0*/  STL [R1+0xec], R242 ;  /* 0x0000ecf201007387 */ /* 0x000fe20000100800 */
[C---:B0-----:R-:W-:Y:S02]  /*1db0*/  FMUL.FTZ R111, R0.reuse, R97 ;  /* 0x00000061006f7220 */ /* 0x041fe40000410000 */
[C---:B------:R-:W-:Y:S01]  /*1dc0*/  FMUL.FTZ R110, R0.reuse, R96 ;  /* 0x00000060006e7220 */ /* 0x040fe20000410000 */
[----:B------:R-:W-:Y:S01]  /*1dd0*/  STL [R1+0xe8], R126 ;  /* 0x0000e87e01007387 */ /* 0x000fe20000100800 */
[----:B-1----:R-:W-:-:S02]  /*1de0*/  FMUL.FTZ R109, R0, R94 ;  /* 0x0000005e006d7220 */ /* 0x002fc40000410000 */
        /* <DEDUP_REMOVED lines=31> */
[--C-:B------:R-:W-:Y:S01]  /*1fe0*/  HADD2.F32 R100, -RZ, R244.reuse.H0_H0 ;  /* 0x200000f4ff647230 */ /* 0x100fe20000004100 */
[----:B------:R-:W-:Y:S01]  /*1ff0*/  FMUL.FTZ R92, R0, R77 ;  /* 0x0000004d005c7220 */ /* 0x000fe20000410000 */
[----:B------:R-:W-:Y:S01]  /*2000*/  HADD2.F32 R98, -RZ, R244.H1_H1 ;  /* 0x300000f4ff627230 */ /* 0x000fe20000004100 */
[C---:B------:R-:W-:Y:S01]  /*2010*/  FADD.FTZ R221, -R2.reuse, R221 ;  /* 0x000000dd02dd7221 */ /* 0x040fe20000010100 */
[----:B------:R-:W3:Y:S01]  /*2020*/  LDL R127, [R1+0x188] ;  /* 0x00018800017f7983 */ /* 0x000ee20000100800 */
[----:B------:R-:W-:Y:S01]  /*2030*/  FADD.FTZ R215, -R2, R235 ;  /* 0x000000eb02d77221 */ /* 0x000fe20000010100 */
[----:B------:R-:W-:Y:S01]  /*2040*/  HADD2.F32 R235, -RZ, R243.H0_H0 ;  /* 0x200000f3ffeb7230 */ /* 0x000fe20000004100 */
        /* <DEDUP_REMOVED lines=57> */
[----:B------:R-:W-:Y:S01]  /*23e0*/  HADD2.F32 R132, -RZ, R202.H0_H0 ;  /* 0x200000caff847230 */ /* 0x000fe20000004100 */
[----:B------:R0:W5:Y:S02]  /*23f0*/  @P0 LDG.E.128 R176, [R200.64] ;  /* 0x00000004c8b00981 */ /* 0x000164000c1e1d00 */
[----:B------:R-:W-:-:S02]  /*2400*/  FFMA.FTZ R5, R242, R135, R5 ;  /* 0x00000087f2057223 */ /* 0x000fc40000010005 */
[----:B------:R-:W-:Y:S01]  /*2410*/  FFMA.FTZ R6, R126, R134, R6 ;  /* 0x000000867e067223 */ /* 0x000fe20000010006 */
[----:B------:R-:W2:Y:S01]  /*2420*/  LDG.E.128 R236, [R236.64] ;  /* 0x00000004ecec7981 */ /* 0x000ea2000c1e1d00 */
[----:B------:R-:W-:Y:S02]  /*2430*/  FADD.FTZ R46, R46, R134 ;  /* 0x000000862e2e7221 */ /* 0x000fe40000010000 */
[----:B------:R-:W-:Y:S01]  /*2440*/  FADD.FTZ R47, R47, R133 ;  /* 0x000000852f2f7221 */ /* 0x000fe20000010000 */
[----:B------:R-:W-:Y:S01]  /*2450*/  HADD2.F32 R131, -RZ, R202.H1_H1 ;  /* 0x300000caff837230 */ /* 0x000fe20000004100 */
        /* <DEDUP_REMOVED lines=21> */
[--C-:B------:R-:W-:Y:S01]  /*25b0*/  HADD2.F32 R130, -RZ, R203.reuse.H0_H0 ;  /* 0x200000cbff827230 */ /* 0x100fe20000004100 */
[----:B------:R-:W-:Y:S01]  /*25c0*/  FADD.FTZ R49, R49, R131 ;  /* 0x0000008331317221 */ /* 0x000fe20000010000 */
[----:B------:R-:W-:Y:S01]  /*25d0*/  HADD2.F32 R129, -RZ, R203.H1_H1 ;  /* 0x300000cbff817230 */ /* 0x000fe20000004100 */
        /* <DEDUP_REMOVED lines=10> */
[----:B------:R-:W-:Y:S02]  /*2680*/  HADD2.F32 R213, -RZ, R236.H0_H0 ;  /* 0x200000ecffd57230 */ /* 0x000fe40000004100 */
        /* <DEDUP_REMOVED lines=14> */
[----:B------:R-:W-:-:S03]  /*2770*/  HADD2.F32 R236, -RZ, R236.H1_H1 ;  /* 0x300000ecffec7230 */ /* 0x000fc60000004100 */
[----:B------:R-:W3:Y:S01]  /*2780*/  LDL R243, [R1+0x154] ;  /* 0x0001540001f37983 */ /* 0x000ee20000100800 */
[----:B----4-:R-:W-:-:S03]  /*2790*/  FMUL.FTZ R227, R227, R213 ;  /* 0x000000d5e3e37220 */ /* 0x010fc60000410000 */
[----:B------:R-:W4:Y:S01]  /*27a0*/  LDL R213, [R1+0x158] ;  /* 0x0001580001d57983 */ /* 0x000f220000100800 */
[--C-:B------:R-:W-:Y:S02]  /*27b0*/  HADD2.F32 R212, -RZ, R237.reuse.H0_H0 ;  /* 0x200000edffd47230 */ /* 0x100fe40000004100 */
[----:B------:R-:W-:Y:S02]  /*27c0*/  HADD2.F32 R237, -RZ, R237.H1_H1 ;  /* 0x300000edffed7230 */ /* 0x000fe40000004100 */
[--C-:B------:R-:W-:Y:S02]  /*27d0*/  HADD2.F32 R211, -RZ, R238.reuse.H0_H0 ;  /* 0x200000eeffd37230 */ /* 0x100fe40000004100 */
[----:B------:R-:W-:Y:S01]  /*27e0*/  HADD2.F32 R238, -RZ, R238.H1_H1 ;  /* 0x300000eeffee7230 */ /* 0x000fe20000004100 */
[----:B--2---:R-:W-:Y:S01]  /*27f0*/  FMUL.FTZ R226, R226, R236 ;  /* 0x000000ece2e27220 */ /* 0x004fe20000410000 */
[----:B------:R2:W-:Y:S04]  /*2800*/  STL [R1+0x8], R227 ;  /* 0x000008e301007387 */ /* 0x0005e80000100800 */
[----:B------:R0:W-:Y:S01]  /*2810*/  STL [R1+0x4], R226 ;  /* 0x000004e201007387 */ /* 0x0001e20000100800 */
[----:B---3--:R-:W-:Y:S01]  /*2820*/  FMUL.FTZ R225, R225, R212 ;  /* 0x000000d4e1e17220 */ /* 0x008fe20000410000 */
[----:B------:R-:W-:-:S02]  /*2830*/  HADD2.F32 R76, -RZ, R250.H0_H0 ;  /* 0x200000faff4c7230 */ /* 0x000fc40000004100 */
[----:B------:R-:W-:Y:S01]  /*2840*/  HADD2.F32 R74, -RZ, R250.H1_H1 ;  /* 0x300000faff4a7230 */ /* 0x000fe20000004100 */
[----:B------:R-:W-:Y:S02]  /*2850*/  FMUL.FTZ R250, R234, R237 ;  /* 0x000000edeafa7220 */ /* 0x000fe40000410000 */
[----:B------:R-:W3:Y:S01]  /*2860*/  LDL R234, [R1+0x150] ;  /* 0x0001500001ea7983 */ /* 0x000ee20000100800 */
[----:B------:R-:W-:-:S03]  /*2870*/  FMUL.FTZ R245, R244, R211 ;  /* 0x000000d3f4f57220 */ /* 0x000fc60000410000 */
[----:B------:R0:W-:Y:S01]  /*2880*/  STL [R1], R225 ;  /* 0x000000e101007387 */ /* 0x0001e20000100800 */
[----:B----4-:R-:W-:-:S03]  /*2890*/  FMUL.FTZ R244, R213, R238 ;  /* 0x000000eed5f47220 */ /* 0x010fc60000410000 */
[----:B------:R-:W4:Y:S01]  /*28a0*/  LDL R213, [R1+0x14c] ;  /* 0x00014c0001d57983 */ /* 0x000f220000100800 */
[----:B------:R-:W-:-:S05]  /*28b0*/  HADD2.F32 R210, -RZ, R239.H0_H0 ;  /* 0x200000efffd27230 */ /* 0x000fca0000004100 */
        /* <DEDUP_REMOVED lines=11> */
[----:B------:R-:W-:Y:S01]  /*2970*/  HADD2.F32 R2, -RZ, R240.H0_H0 ;  /* 0x200000f0ff027230 */ /* 0x000fe20000004100 */
        /* <DEDUP_REMOVED lines=10> */
[----:B------:R-:W-:Y:S01]  /*2a20*/  HADD2.F32 R240, -RZ, R240.H1_H1 ;  /* 0x300000f0fff07230 */ /* 0x000fe20000004100 */
        /* <DEDUP_REMOVED lines=42> */
[----:B------:R-:W-:Y:S01]  /*2cd0*/  HADD2.F32 R239, -RZ, R239.H1_H1 ;  /* 0x300000efffef7230 */ /* 0x000fe20000004100 */
        /* <DEDUP_REMOVED lines=54> */
[----:B------:R-:W-:Y:S01]  /*3040*/  HADD2.F32 R90, -RZ, R246.H0_H0 ;  /* 0x200000f6ff5a7230 */ /* 0x000fe20000004100 */
[----:B------:R-:W-:-:S02]  /*3050*/  FADD.FTZ R66, R66, R235 ;  /* 0x000000eb42427221 */ /* 0x000fc40000010000 */
[----:B------:R-:W-:Y:S02]  /*3060*/  FFMA.FTZ R26, R89, R235, R26 ;  /* 0x000000eb591a7223 */ /* 0x000fe4000001001a */
[----:B--2---:R-:W-:Y:S02]  /*3070*/  FMUL.FTZ R230, R2, R93 ;  /* 0x0000005d02e67220 */ /* 0x004fe40000410000 */
[----:B------:R1:W5:Y:S01]  /*3080*/  LDL.LU R93, [R1+0x1e4] ;  /* 0x0001e400015d7983 */ /* 0x0003620000300800 */
[----:B------:R-:W-:Y:S02]  /*3090*/  FMUL.FTZ R235, R216, R235 ;  /* 0x000000ebd8eb7220 */ /* 0x000fe40000410000 */
[----:B------:R-:W-:Y:S01]  /*30a0*/  FFMA.FTZ R218, R91, R236, R218 ;  /* 0x000000ec5bda7223 */ /* 0x000fe200000100da */
[----:B------:R1:W5:Y:S01]  /*30b0*/  LDL.LU R92, [R1+0x1e0] ;  /* 0x0001e000015c7983 */ /* 0x0003620000300800 */
[----:B------:R-:W-:-:S03]  /*30c0*/  HADD2.F32 R246, -RZ, R246.H1_H1 ;  /* 0x300000f6fff67230 */ /* 0x000fc60000004100 */
        /* <DEDUP_REMOVED lines=13> */
[--C-:B------:R-:W-:Y:S01]  /*31a0*/  HADD2.F32 R86, -RZ, R247.reuse.H0_H0 ;  /* 0x200000f7ff567230 */ /* 0x100fe20000004100 */
[----:B------:R-:W-:Y:S01]  /*31b0*/  FFMA.FTZ R218, R87, R233, R218 ;  /* 0x000000e957da7223 */ /* 0x000fe200000100da */
[----:B------:R-:W-:Y:S01]  /*31c0*/  HADD2.F32 R247, -RZ, R247.H1_H1 ;  /* 0x300000f7fff77230 */ /* 0x000fe20000004100 */
[----:B------:R1:W5:Y:S02]  /*31d0*/  LDL.LU R87, [R1+0x1cc] ;  /* 0x0001cc0001577983 */ /* 0x0003640000300800 */
[----:B------:R-:W-:Y:S02]  /*31e0*/  FADD.FTZ R122, R122, R86 ;  /* 0x000000567a7a7221 */ /* 0x000fe40000010000 */
[----:B------:R-:W-:Y:S02]  /*31f0*/  FFMA.FTZ R34, R220, R86, R34 ;  /* 0x00000056dc227223 */ /* 0x000fe40000010022 */
[----:B------:R-:W-:Y:S01]  /*3200*/  FFMA.FTZ R218, R85, R232, R218 ;  /* 0x000000e855da7223 */ /* 0x000fe200000100da */
[----:B------:R-:W-:-:S03]  /*3210*/  HADD2.F32 R82, -RZ, R248.H0_H0 ;  /* 0x200000f8ff527230 */ /* 0x000fc60000004100 */
        /* <DEDUP_REMOVED lines=16> */
[----:B------:R-:W-:-:S03]  /*3320*/  HADD2.F32 R248, -RZ, R248.H1_H1 ;  /* 0x300000f8fff87230 */ /* 0x000fc60000004100 */
[C---:B------:R-:W-:Y:S01]  /*3330*/  FFMA.FTZ R218, R81.reuse, R228, R218 ;  /* 0x000000e451da7223 */ /* 0x040fe200000100da */
[--C-:B------:R-:W-:Y:S01]  /*3340*/  HADD2.F32 R80, -RZ, R249.reuse.H0_H0 ;  /* 0x200000f9ff507230 */ /* 0x100fe20000004100 */
[----:B------:R-:W-:Y:S02]  /*3350*/  FFMA.FTZ R33, R81, R246, R33 ;  /* 0x000000f651217223 */ /* 0x000fe40000010021 */
[----:B------:R1:W5:Y:S01]  /*3360*/  LDL.LU R81, [R1+0x1b4] ;  /* 0x0001b40001517983 */ /* 0x0003620000300800 */
[----:B------:R-:W-:Y:S01]  /*3370*/  FFMA.FTZ R218, R220, R227, R218 ;  /* 0x000000e3dcda7223 */ /* 0x000fe200000100da */
[----:B------:R-:W-:Y:S01]  /*3380*/  HADD2.F32 R249, -RZ, R249.H1_H1 ;  /* 0x300000f9fff97230 */ /* 0x000fe20000004100 */
        /* <DEDUP_REMOVED lines=25> */
[----:B------:R-:W-:-:S03]  /*3520*/  HADD2.F32 R72, -RZ, R251.H0_H0 ;  /* 0x200000fbff487230 */ /* 0x000fc60000004100 */
        /* <DEDUP_REMOVED lines=50> */
[----:B------:R-:W-:Y:S01]  /*3850*/  HADD2.F32 R251, -RZ, R251.H1_H1 ;  /* 0x300000fbfffb7230 */ /* 0x000fe20000004100 */
        /* <DEDUP_REMOVED lines=15> */
.L_x_10413:
[----:B-1----:R-:W-:Y:S05]  /*3950*/  BSYNC B1 ;  /* 0x0000000000017941 */ /* 0x002fea0003800000 */
.L_x_10411:
[----:B-----5:R-:W-:Y:S02]  /*3960*/  MOV R217, R206 ;  /* 0x000000ce00d97202 */ /* 0x020fe40000000f00 */
[----:B------:R-:W-:-:S02]  /*3970*/  MOV R216, R208 ;  /* 0x000000d000d87202 */ /* 0x000fc40000000f00 */
[----:B------:R-:W-:Y:S02]  /*3980*/  PRMT R221, R217, 0x7610, R221 ;  /* 0x00007610d9dd7816 */ /* 0x000fe400000000dd */
[----:B------:R-:W-:Y:S02]  /*3990*/  PRMT R246, R216, 0x7610, R246 ;  /* 0x00007610d8f67816 */ /* 0x000fe400000000f6 */
[----:B------:R-:W-:Y:S01]  /*39a0*/  MOV R216, R204 ;  /* 0x000000cc00d87202 */ /* 0x000fe20000000f00 */
[----:B------:R0:W-:Y:S01]  /*39b0*/  STL.S16 [R1+0x1c], R221 ;  /* 0x00001cdd01007387 */ /* 0x0001e20000100600 */
[----:B------:R-:W-:Y:S02]  /*39c0*/  MOV R217, R202 ;  /* 0x000000ca00d97202 */ /* 0x000fe40000000f00 */
        /* <DEDUP_REMOVED lines=8> */
.L_x_10585:
        /* <DEDUP_REMOVED lines=18> */
.L_x_10586:
        /* <DEDUP_REMOVED lines=35> */
.L_x_10417:
[----:B------:R-:W-:Y:S05]  /*3da0*/  BSYNC B1 ;  /* 0x0000000000017941 */ /* 0x000fea0003800000 */
.L_x_10416:
        /* <DEDUP_REMOVED lines=16> */
.L_x_10419:
[----:B------:R-:W-:Y:S05]  /*3eb0*/  BSYNC B1 ;  /* 0x0000000000017941 */ /* 0x000fea0003800000 */
.L_x_10418:
        /* <DEDUP_REMOVED lines=14> */
.L_x_10421:
[----:B------:R-:W-:Y:S05]  /*3fa0*/  BSYNC B1 ;  /* 0x0000000000017941 */ /* 0x000fea0003800000 */
.L_x_10420:
        /* <DEDUP_REMOVED lines=16> */
.L_x_10423:
[----:B------:R-:W-:Y:S05]  /*40b0*/  BSYNC B1 ;  /* 0x0000000000017941 */ /* 0x000fea0003800000 */
.L_x_10422:
        /* <DEDUP_REMOVED lines=14> */
.L_x_10425:
[----:B------:R-:W-:Y:S05]  /*41a0*/  BSYNC B1 ;  /* 0x0000000000017941 */ /* 0x000fea0003800000 */
.L_x_10424:
        /* <DEDUP_REMOVED lines=16> */
.L_x_10427:
[----:B------:R-:W-:Y:S05]  /*42b0*/  BSYNC B1 ;  /* 0x0000000000017941 */ /* 0x000fea0003800000 */
.L_x_10426:
        /* <DEDUP_REMOVED lines=14> */
.L_x_10429:
[----:B------:R-:W-:Y:S05]  /*43a0*/  BSYNC B1 ;  /* 0x0000000000017941 */ /* 0x000fea0003800000 */
.L_x_10428:
        /* <DEDUP_REMOVED lines=19> */
.L_x_10431:
[----:B------:R-:W-:Y:S05]  /*44e0*/  BSYNC B1 ;  /* 0x0000000000017941 */ /* 0x000fea0003800000 */
.L_x_10430:
        /* <DEDUP_REMOVED lines=14> */
.L_x_10433:
[----:B------:R-:W-:Y:S05]  /*45d0*/  BSYNC B1 ;  /* 0x0000000000017941 */ /* 0x000fea0003800000 */
.L_x_10432:
[----:B------:R-:W-:Y:S01]  /*45e0*/  BSSY B1, `(.L_x_10434) ;  /* 0x000000e000017945 */ /* 0x000fe20003800000 */
        /* <DEDUP_REMOVED lines=13> */
.L_x_10435:
[----:B------:R-:W-:Y:S05]  /*46c0*/  BSYNC B1 ;  /* 0x0000000000017941 */ /* 0x000fea0003800000 */
.L_x_10434:
        /* <DEDUP_REMOVED lines=14> */
.L_x_10437:
[----:B------:R-:W-:Y:S05]  /*47b0*/  BSYNC B1 ;  /* 0x0000000000017941 */ /* 0x000fea0003800000 */
.L_x_10436:
[----:B------:R-:W-:Y:S01]  /*47c0*/  BSSY B1, `(.L_x_10438) ;  /* 0x000000e000017945 */ /* 0x000fe20003800000 */
        /* <DEDUP_REMOVED lines=13> */
.L_x_10439:
[----:B------:R-:W-:Y:S05]  /*48a0*/  BSYNC B1 ;  /* 0x0000000000017941 */ /* 0x000fea0003800000 */
.L_x_10438:
        /* <DEDUP_REMOVED lines=14> */
.L_x_10441:
[----:B------:R-:W-:Y:S05]  /*4990*/  BSYNC B1 ;  /* 0x0000000000017941 */ /* 0x000fea0003800000 */
.L_x_10440:
[----:B------:R-:W-:Y:S01]  /*49a0*/  BSSY B1, `(.L_x_10442) ;  /* 0x0000010000017945 */ /* 0x000fe20003800000 */
[----:B------:R-:W-:Y:S05]  /*49b0*/  @!P4 BRA `(.L_x_10443) ;  /* 0x000000e00000c947 */ /* 0x000fea0003800000 */
[----:B------:R-:W-:Y:S01]  /*49c0*/  LOP3.LUT P0, RZ, R209, 0xff0000, RZ, 0xc0, !PT ;  /* 0x00ff0000d1ff7812 */ /* 0x000fe2000780c0ff */
[----:B------:R-:W-:Y:S01]  /*49d0*/  FMUL.FTZ R246, R247, c[0x0][0x1ec] ;  /* 0x00007b00f7f67a20 */ /* 0x000fe20000410000 */
[----:B------:R0:W-:Y:S01]  /*49e0*/  STL [R1+0x190], R0 ;  /* 0x0001900001007387 */ /* 0x0001e20000100800 */
[----:B------:R-:W-:Y:S02]  /*49f0*/  HFMA2.MMA R251, -RZ, RZ, 0, 0 ;  /* 0x00000000fffb7435 */ /* 0x000fe400000001ff */
[----:B------:R-:W-:-:S08]  /*4a00*/  FMUL.FTZ R246, R246, c[0x0][0x1e8] ;  /* 0x00007a00f6f67a20 */ /* 0x000fd00000410000 */
[----:B0----5:R-:W-:-:S05]  /*4a10*/  @P0 HADD2.F32 R0, -RZ, R187.H0_H0 ;  /* 0x200000bbff000230 */ /* 0x021fca0000004100 */
[----:B------:R-:W-:Y:S01]  /*4a20*/  @P0 FMUL.FTZ R251, R246, R0 ;  /* 0x00000000f6fb0220 */ /* 0x000fe20000410000 */
[----:B------:R-:W-:-:S03]  /*4a30*/  @P0 HADD2.F32 R0, -RZ, R143.H0_H0 ;  /* 0x2000008fff000230 */ /* 0x000fc60000004100 */
[----:B------:R-:W-:Y:S01]  /*4a40*/  FADD.FTZ R106, R106, R251 ;  /* 0x000000fb6a6a7221 */ /* 0x000fe20000010000 */
[----:B------:R-:W-:Y:S01]  /*4a50*/  MOV R251, RZ ;  /* 0x000000ff00fb7202 */ /* 0x000fe20000000f00 */
[----:B------:R-:W-:Y:S02]  /*4a60*/  @P0 FMUL.FTZ R251, R246, R0 ;  /* 0x00000000f6fb0220 */ /* 0x000fe40000410000 */
[----:B------:R0:W5:Y:S03]  /*4a70*/  LDL.LU R0, [R1+0x190] ;  /* 0x0001900001007983 */ /* 0x0001660000300800 */
[----:B------:R-:W-:-:S04]  /*4a80*/  F2FP.PACK_AB R251, RZ, R251 ;  /* 0x000000fbfffb723e */ /* 0x000fc800000000ff */
[----:B------:R-:W-:Y:S02]  /*4a90*/  PRMT R191, R251, 0x7610, R191 ;  /* 0x00007610fbbf7816 */ /* 0x000fe400000000bf */
.L_x_10443:
[----:B------:R-:W-:Y:S05]  /*4aa0*/  BSYNC B1 ;  /* 0x0000000000017941 */ /* 0x000fea0003800000 */
.L_x_10442:
        /* <DEDUP_REMOVED lines=16> */
.L_x_10445:
[----:B-1----:R-:W-:Y:S05]  /*4bb0*/  BSYNC B1 ;  /* 0x0000000000017941 */ /* 0x002fea0003800000 */
.L_x_10444:
        /* <DEDUP_REMOVED lines=14> */
.L_x_10447:
[----:B------:R-:W-:Y:S05]  /*4ca0*/  BSYNC B1 ;  /* 0x0000000000017941 */ /* 0x000fea0003800000 */
.L_x_10446:
        /* <DEDUP_REMOVED lines=23> */
[----:B------:R-:W-:Y:S05]  /*4e20*/  @!P4 BRA `(.L_x_10449) ;  /* 0x000000400000c947 */ /* 0x000fea0003800000 */
[----:B-----5:R-:W-:Y:S01]  /*4e30*/  HFMA2.MMA R185, -RZ, RZ, 0, 9.5367431640625e-07 ;  /* 0x00000010ffb97435 */ /* 0x020fe200000001ff */
[----:B------:R-:W-:-:S09]  /*4e40*/  IADD3 R184, R221, 0x20, RZ ;  /* 0x00000020ddb87810 */ /* 0x000fd20007ffe0ff */
[----:B------:R-:W-:-:S06]  /*4e50*/  IMAD.WIDE.U32 R184, R184, R185, c[0x0][0x170] ;  /* 0x00005c00b8b87625 */ /* 0x000fcc00078e00b9 */
[----:B------:R-:W5:Y:S02]  /*4e60*/  LDG.E.128 R184, [R184.64] ;  /* 0x00000004b8b87981 */ /* 0x000f64000c1e1d00 */
.L_x_10449:
[----:B------:R-:W-:Y:S05]  /*4e70*/  BSYNC B1 ;  /* 0x0000000000017941 */ /* 0x000fea0003800000 */
.L_x_10448:
        /* <DEDUP_REMOVED lines=14> */
.L_x_10451:
[----:B------:R-:W-:Y:S05]  /*4f60*/  BSYNC B1 ;  /* 0x0000000000017941 */ /* 0x000fea0003800000 */
.L_x_10450:
        /* <DEDUP_REMOVED lines=17> */
.L_x_10453:
[----:B------:R-:W-:Y:S05]  /*5080*/  BSYNC B1 ;  /* 0x0000000000017941 */ /* 0x000fea0003800000 */
.L_x_10452:
        /* <DEDUP_REMOVED lines=14> */
.L_x_10455:
[----:B------:R-:W-:Y:S05]  /*5170*/  BSYNC B1 ;  /* 0x0000000000017941 */ /* 0x000fea0003800000 */
.L_x_10454:
        /* <DEDUP_REMOVED lines=21> */
.L_x_10457:
[----:B------:R-:W-:Y:S05]  /*52d0*/  BSYNC B1 ;  /* 0x0000000000017941 */ /* 0x000fea0003800000 */
.L_x_10456:
        /* <DEDUP_REMOVED lines=15> */
.L_x_10459:
[----:B------:R-:W-:Y:S05]  /*53d0*/  BSYNC B1 ;  /* 0x0000000000017941 */ /* 0x000fea0003800000 */
.L_x_10458:
        /* <DEDUP_REMOVED lines=14> */
.L_x_10461:
[----:B------:R-:W-:Y:S05]  /*54c0*/  BSYNC B1 ;  /* 0x0000000000017941 */ /* 0x000fea0003800000 */
.L_x_10460:
        /* <DEDUP_REMOVED lines=14> */
.L_x_10463:
[----:B------:R-:W-:Y:S05]  /*55b0*/  BSYNC B1 ;  /* 0x0000000000017941 */ /* 0x000fea0003800000 */
.L_x_10462:
        /* <DEDUP_REMOVED lines=14> */
.L_x_10465:
[----:B------:R-:W-:Y:S05]  /*56a0*/  BSYNC B1 ;  /* 0x0000000000017941 */ /* 0x000fea0003800000 */
.L_x_10464:
        /* <DEDUP_REMOVED lines=18> */
.L_x_10467:
[----:B------:R-:W-:Y:S05]  /*57d0*/  BSYNC B1 ;  /* 0x0000000000017941 */ /* 0x000fea0003800000 */
.L_x_10466:
        /* <DEDUP_REMOVED lines=16> */
.L_x_10469:
[----:B------:R-:W-:Y:S05]  /*58e0*/  BSYNC B1 ;  /* 0x0000000000017941 */ /* 0x000fea0003800000 */
.L_x_10468:
        /* <DEDUP_REMOVED lines=13> */
.L_x_10471:
[----:B------:R-:W-:Y:S05]  /*59c0*/  BSYNC B1 ;  /* 0x0000000000017941 */ /* 0x000fea0003800000 */
.L_x_10470:
        /* <DEDUP_REMOVED lines=17> */
.L_x_10473:
[----:B------:R-:W-:Y:S05]  /*5ae0*/  BSYNC B1 ;  /* 0x0000000000017941 */ /* 0x000fea0003800000 */
.L_x_10472:
        /* <DEDUP_REMOVED lines=13> */
.L_x_10475:
[----:B------:R-:W-:Y:S05]  /*5bc0*/  BSYNC B1 ;  /* 0x0000000000017941 */ /* 0x000fea0003800000 */
.L_x_10474:
        /* <DEDUP_REMOVED lines=14> */
.L_x_10477:
[----:B------:R-:W-:Y:S05]  /*5cb0*/  BSYNC B1 ;  /* 0x0000000000017941 */ /* 0x000fea0003800000 */
.L_x_10476:
        /* <DEDUP_REMOVED lines=13> */
.L_x_10479:
[----:B------:R-:W-:Y:S05]  /*5d90*/  BSYNC B1 ;  /* 0x0000000000017941 */ /* 0x000fea0003800000 */
.L_x_10478:
        /* <DEDUP_REMOVED lines=14> */
.L_x_10481:
[----:B------:R-:W-:Y:S05]  /*5e80*/  BSYNC B1 ;  /* 0x0000000000017941 */ /* 0x000fea0003800000 */
.L_x_10480:
        /* <DEDUP_REMOVED lines=18> */
.L_x_10483:
[----:B------:R-:W-:Y:S05]  /*5fb0*/  BSYNC B1 ;  /* 0x0000000000017941 */ /* 0x000fea0003800000 */
.L_x_10482:
        /* <DEDUP_REMOVED lines=13> */
.L_x_10485:
[----:B------:R-:W-:Y:S05]  /*6090*/  BSYNC B1 ;  /* 0x0000000000017941 */ /* 0x000fea0003800000 */
.L_x_10484:
        /* <DEDUP_REMOVED lines=17> */
.L_x_10487:
[----:B------:R-:W-:Y:S05]  /*61b0*/  BSYNC B1 ;  /* 0x0000000000017941 */ /* 0x000fea0003800000 */
.L_x_10486:
        /* <DEDUP_REMOVED lines=13> */
.L_x_10489:
[----:B------:R-:W-:Y:S05]  /*6290*/  BSYNC B1 ;  /* 0x0000000000017941 */ /* 0x000fea0003800000 */
.L_x_10488:
        /* <DEDUP_REMOVED lines=21> */
.L_x_10491:
[----:B------:R-:W-:Y:S05]  /*63f0*/  BSYNC B1 ;  /* 0x0000000000017941 */ /* 0x000fea0003800000 */
.L_x_10490:
        /* <DEDUP_REMOVED lines=14> */
.L_x_10493:
[----:B------:R-:W-:Y:S05]  /*64e0*/  BSYNC B1 ;  /* 0x0000000000017941 */ /* 0x000fea0003800000 */
.L_x_10492:
        /* <DEDUP_REMOVED lines=14> */
.L_x_10495:
[----:B------:R-:W-:Y:S05]  /*65d0*/  BSYNC B1 ;  /* 0x0000000000017941 */ /* 0x000fea0003800000 */
.L_x_10494:
        /* <DEDUP_REMOVED lines=14> */
.L_x_10497:
[----:B------:R-:W-:Y:S05]  /*66c0*/  BSYNC B1 ;  /* 0x0000000000017941 */ /* 0x000fea0003800000 */
.L_x_10496:
        /* <DEDUP_REMOVED lines=14> */
.L_x_10499:
[----:B------:R-:W-:Y:S05]  /*67b0*/  BSYNC B1 ;  /* 0x0000000000017941 */ /* 0x000fea0003800000 */
.L_x_10498:
        /* <DEDUP_REMOVED lines=18> */
.L_x_10501:
[----:B------:R-:W-:Y:S05]  /*68e0*/  BSYNC B1 ;  /* 0x0000000000017941 */ /* 0x000fea0003800000 */
.L_x_10500:
        /* <DEDUP_REMOVED lines=16> */
.L_x_10503:
[----:B------:R-:W-:Y:S05]  /*69f0*/  BSYNC B1 ;  /* 0x0000000000017941 */ /* 0x000fea0003800000 */
.L_x_10502:
        /* <DEDUP_REMOVED lines=13> */
.L_x_10505:
[----:B------:R-:W-:Y:S05]  /*6ad0*/  BSYNC B1 ;  /* 0x0000000000017941 */ /* 0x000fea0003800000 */
.L_x_10504:
        /* <DEDUP_REMOVED lines=17> */
.L_x_10507:
[----:B------:R-:W-:Y:S05]  /*6bf0*/  BSYNC B1 ;  /* 0x0000000000017941 */ /* 0x000fea0003800000 */
.L_x_10506:
        /* <DEDUP_REMOVED lines=13> */
.L_x_10509:
[----:B------:R-:W-:Y:S05]  /*6cd0*/  BSYNC B1 ;  /* 0x0000000000017941 */ /* 0x000fea0003800000 */
.L_x_10508:
        /* <DEDUP_REMOVED lines=14> */
.L_x_10511:
[----:B------:R-:W-:Y:S05]  /*6dc0*/  BSYNC B1 ;  /* 0x0000000000017941 */ /* 0x000fea0003800000 */
.L_x_10510:
        /* <DEDUP_REMOVED lines=13> */
.L_x_10513:
[----:B------:R-:W-:Y:S05]  /*6ea0*/  BSYNC B1 ;  /* 0x0000000000017941 */ /* 0x000fea0003800000 */
.L_x_10512:
        /* <DEDUP_REMOVED lines=14> */
.L_x_10515:
[----:B------:R-:W-:Y:S05]  /*6f90*/  BSYNC B1 ;  /* 0x0000000000017941 */ /* 0x000fea0003800000 */
.L_x_10514:
        /* <DEDUP_REMOVED lines=17> */
.L_x_10517:
[----:B------:R-:W-:Y:S05]  /*70b0*/  BSYNC B1 ;  /* 0x0000000000017941 */ /* 0x000fea0003800000 */
.L_x_10516:
        /* <DEDUP_REMOVED lines=13> */
.L_x_10519:
[----:B------:R-:W-:Y:S05]  /*7190*/  BSYNC B1 ;  /* 0x0000000000017941 */ /* 0x000fea0003800000 */
.L_x_10518:
        /* <DEDUP_REMOVED lines=17> */
.L_x_10521:
[----:B------:R-:W-:Y:S05]  /*72b0*/  BSYNC B1 ;  /* 0x0000000000017941 */ /* 0x000fea0003800000 */
.L_x_10520:
        /* <DEDUP_REMOVED lines=13> */
.L_x_10523:
[----:B------:R-:W-:Y:S05]  /*7390*/  BSYNC B1 ;  /* 0x0000000000017941 */ /* 0x000fea0003800000 */
.L_x_10522:
        /* <DEDUP_REMOVED lines=21> */
.L_x_10525:
[----:B------:R-:W-:Y:S05]  /*74f0*/  BSYNC B1 ;  /* 0x0000000000017941 */ /* 0x000fea0003800000 */
.L_x_10524:
        /* <DEDUP_REMOVED lines=14> */
.L_x_10527:
[----:B------:R-:W-:Y:S05]  /*75e0*/  BSYNC B1 ;  /* 0x0000000000017941 */ /* 0x000fea0003800000 */
.L_x_10526:
        /* <DEDUP_REMOVED lines=14> */
.L_x_10529:
[----:B------:R-:W-:Y:S05]  /*76d0*/  BSYNC B1 ;  /* 0x0000000000017941 */ /* 0x000fea0003800000 */
.L_x_10528:
        /* <DEDUP_REMOVED lines=14> */
.L_x_10531:
[----:B------:R-:W-:Y:S05]  /*77c0*/  BSYNC B1 ;  /* 0x0000000000017941 */ /* 0x000fea0003800000 */
.L_x_10530:
        /* <DEDUP_REMOVED lines=14> */
.L_x_10533:
[----:B------:R-:W-:Y:S05]  /*78b0*/  BSYNC B1 ;  /* 0x0000000000017941 */ /* 0x000fea0003800000 */
.L_x_10532:
        /* <DEDUP_REMOVED lines=18> */
.L_x_10535:
[----:B------:R-:W-:Y:S05]  /*79e0*/  BSYNC B1 ;  /* 0x0000000000017941 */ /* 0x000fea0003800000 */
.L_x_10534:
        /* <DEDUP_REMOVED lines=16> */
.L_x_10537:
[----:B------:R-:W-:Y:S05]  /*7af0*/  BSYNC B1 ;  /* 0x0000000000017941 */ /* 0x000fea0003800000 */
.L_x_10536:
        /* <DEDUP_REMOVED lines=13> */
.L_x_10539:
[----:B------:R-:W-:Y:S05]  /*7bd0*/  BSYNC B1 ;  /* 0x0000000000017941 */ /* 0x000fea0003800000 */
.L_x_10538:
        /* <DEDUP_REMOVED lines=17> */
.L_x_10541:
[----:B------:R-:W-:Y:S05]  /*7cf0*/  BSYNC B1 ;  /* 0x0000000000017941 */ /* 0x000fea0003800000 */
.L_x_10540:
        /* <DEDUP_REMOVED lines=13> */
.L_x_10543:
[----:B------:R-:W-:Y:S05]  /*7dd0*/  BSYNC B1 ;  /* 0x0000000000017941 */ /* 0x000fea0003800000 */
.L_x_10542:
        /* <DEDUP_REMOVED lines=14> */
.L_x_10545:
[----:B------:R-:W-:Y:S05]  /*7ec0*/  BSYNC B1 ;  /* 0x0000000000017941 */ /* 0x000fea0003800000 */
.L_x_10544:
        /* <DEDUP_REMOVED lines=13> */
.L_x_10547:
[----:B------:R-:W-:Y:S05]  /*7fa0*/  BSYNC B1 ;  /* 0x0000000000017941 */ /* 0x000fea0003800000 */
.L_x_10546:
        /* <DEDUP_REMOVED lines=14> */
.L_x_10549:
[----:B------:R-:W-:Y:S05]  /*8090*/  BSYNC B1 ;  /* 0x0000000000017941 */ /* 0x000fea0003800000 */
.L_x_10548:
[----:B------:R-:W-:Y:S01]  /*80a0*/  @P4 MOV R202, 0x10 ;  /* 0x0000001000ca4802 */ /* 0x000fe20000000f00 */
[----:B------:R-:W-:Y:S01]  /*80b0*/  BSSY B1, `(.L_x_10550) ;  /* 0x0000010000017945 */ /* 0x000fe20003800000 */
[----:B------:R-:W-:Y:S02]  /*80c0*/  SEL R204, R204, R196, P0 ;  /* 0x000000c4cccc7207 */ /* 0x000fe40000000000 */
[----:B------:R-:W-:Y:S01]  /*80d0*/  SEL R205, R205, R197, P0 ;  /* 0x000000c5cdcd7207 */ /* 0x000fe20000000000 */
[----:B------:R-:W-:Y:S01]  /*80e0*/  @P4 IMAD.WIDE.U32 R202, R216, R202, c[0x0][0x248] ;  /* 0x00009200d8ca4625 */ /* 0x000fe200078e00ca */
[----:B------:R-:W-:Y:S02]  /*80f0*/  SEL R206, R206, R198, P0 ;  /* 0x000000c6cece7207 */ /* 0x000fe40000000000 */
[----:B------:R-:W-:Y:S02]  /*8100*/  SEL R207, R207, R199, P0 ;  /* 0x000000c7cfcf7207 */ /* 0x000fe40000000000 */
[----:B------:R-:W-:-:S02]  /*8110*/  @!P5 ISETP.NE.U32.AND P3, PT, RZ, c[0x0][0x218], PT ;  /* 0x00008600ff00da0c */ /* 0x000fc40003f65070 */
        /* <DEDUP_REMOVED lines=9> */
.L_x_10551:
[----:B------:R-:W-:Y:S05]  /*81b0*/  BSYNC B1 ;  /* 0x0000000000017941 */ /* 0x000fea0003800000 */
.L_x_10550:
        /* <DEDUP_REMOVED lines=13> */
.L_x_10553:
[----:B------:R-:W-:Y:S05]  /*8290*/  BSYNC B1 ;  /* 0x0000000000017941 */ /* 0x000fea0003800000 */
.L_x_10552:
        /* <DEDUP_REMOVED lines=17> */
.L_x_10555:
[----:B------:R-:W-:Y:S05]  /*83b0*/  BSYNC B1 ;  /* 0x0000000000017941 */ /* 0x000fea0003800000 */
.L_x_10554:
        /* <DEDUP_REMOVED lines=13> */
.L_x_10557:
[----:B------:R-:W-:Y:S05]  /*8490*/  BSYNC B1 ;  /* 0x0000000000017941 */ /* 0x000fea0003800000 */
.L_x_10556:
        /* <DEDUP_REMOVED lines=16> */
.L_x_10559:
[----:B------:R-:W-:Y:S05]  /*85a0*/  BSYNC B1 ;  /* 0x0000000000017941 */ /* 0x000fea0003800000 */
.L_x_10558:
        /* <DEDUP_REMOVED lines=13> */
.L_x_10561:
[----:B------:R-:W-:Y:S05]  /*8680*/  BSYNC B1 ;  /* 0x0000000000017941 */ /* 0x000fea0003800000 */
.L_x_10560:
        /* <DEDUP_REMOVED lines=16> */
.L_x_10563:
[----:B------:R-:W-:Y:S05]  /*8790*/  BSYNC B1 ;  /* 0x0000000000017941 */ /* 0x000fea0003800000 */
.L_x_10562:
        /* <DEDUP_REMOVED lines=13> */
.L_x_10565:
[----:B------:R-:W-:Y:S05]  /*8870*/  BSYNC B1 ;  /* 0x0000000000017941 */ /* 0x000fea0003800000 */
.L_x_10564:
        /* <DEDUP_REMOVED lines=16> */
.L_x_10567:
[----:B------:R-:W-:Y:S05]  /*8980*/  BSYNC B1 ;  /* 0x0000000000017941 */ /* 0x000fea0003800000 */
.L_x_10566:
        /* <DEDUP_REMOVED lines=13> */
.L_x_10569:
[----:B------:R-:W-:Y:S05]  /*8a60*/  BSYNC B1 ;  /* 0x0000000000017941 */ /* 0x000fea0003800000 */
.L_x_10568:
        /* <DEDUP_REMOVED lines=16> */
.L_x_10571:
[----:B------:R-:W-:Y:S05]  /*8b70*/  BSYNC B1 ;  /* 0x0000000000017941 */ /* 0x000fea0003800000 */
.L_x_10570:
        /* <DEDUP_REMOVED lines=13> */
.L_x_10573:
[----:B------:R-:W-:Y:S05]  /*8c50*/  BSYNC B1 ;  /* 0x0000000000017941 */ /* 0x000fea0003800000 */
.L_x_10572:
        /* <DEDUP_REMOVED lines=17> */
.L_x_10575:
[----:B------:R-:W-:Y:S05]  /*8d70*/  BSYNC B1 ;  /* 0x0000000000017941 */ /* 0x000fea0003800000 */
.L_x_10574:
        /* <DEDUP_REMOVED lines=13> */
.L_x_10577:
[----:B------:R-:W-:Y:S05]  /*8e50*/  BSYNC B1 ;  /* 0x0000000000017941 */ /* 0x000fea0003800000 */
.L_x_10576:
        /* <DEDUP_REMOVED lines=14> */
.L_x_10579:
[----:B------:R-:W-:Y:S05]  /*8f40*/  BSYNC B1 ;  /* 0x0000000000017941 */ /* 0x000fea0003800000 */
.L_x_10578:
        /* <DEDUP_REMOVED lines=12> */
.L_x_10581:
[----:B------:R-:W-:Y:S05]  /*9010*/  BSYNC B1 ;  /* 0x0000000000017941 */ /* 0x000fea0003800000 */
.L_x_10580:
        /* <DEDUP_REMOVED lines=11> */
[----:B-----5:R-:W-:Y:S01]  /*90d0*/  FMUL.FTZ R0, R209, c[0x0][0x1ec] ;  /* 0x00007b00d1007a20 */ /* 0x020fe20000410000 */
[----:B------:R-:W-:-:S03]  /*90e0*/  HFMA2.MMA R200, -RZ, RZ, 0, 0 ;  /* 0x00000000ffc87435 */ /* 0x000fc600000001ff */
[----:B------:R-:W-:-:S08]  /*90f0*/  FMUL.FTZ R0, R0, c[0x0][0x1e8] ;  /* 0x00007a0000007a20 */ /* 0x000fd00000410000 */
[----:B------:R-:W-:-:S05]  /*9100*/  @P0 HADD2.F32 R201, -RZ, R187.H1_H1 ;  /* 0x300000bbffc90230 */ /* 0x000fca0000004100 */
[----:B------:R-:W-:Y:S01]  /*9110*/  @P0 FMUL.FTZ R200, R201, R0 ;  /* 0x00000000c9c80220 */ /* 0x000fe20000410000 */
[----:B------:R-:W-:-:S03]  /*9120*/  @P0 HADD2.F32 R201, -RZ, R127.H1_H1 ;  /* 0x3000007fffc90230 */ /* 0x000fc60000004100 */
[----:B------:R-:W-:Y:S01]  /*9130*/  FADD.FTZ R75, R75, R200 ;  /* 0x000000c84b4b7221 */ /* 0x000fe20000010000 */
[----:B------:R-:W-:Y:S01]  /*9140*/  MOV R200, RZ ;  /* 0x000000ff00c87202 */ /* 0x000fe20000000f00 */
[----:B------:R-:W-:-:S05]  /*9150*/  @P0 FMUL.FTZ R200, R0, R201 ;  /* 0x000000c900c80220 */ /* 0x000fca0000410000 */
[----:B------:R-:W-:-:S04]  /*9160*/  F2FP.PACK_AB R200, RZ, R200 ;  /* 0x000000c8ffc8723e */ /* 0x000fc800000000ff */
[----:B------:R-:W-:Y:S02]  /*9170*/  PRMT R191, R191, 0x5410, R200 ;  /* 0x00005410bfbf7816 */ /* 0x000fe400000000c8 */
.L_x_10583:
[----:B------:R-:W-:Y:S05]  /*9180*/  BSYNC B1 ;  /* 0x0000000000017941 */ /* 0x000fea0003800000 */
.L_x_10582:
        /* <DEDUP_REMOVED lines=13> */
.L_x_10410:
[----:B------:R-:W-:Y:S05]  /*9260*/  BSYNC B0 ;  /* 0x0000000000007941 */ /* 0x000fea0003800000 */
.L_x_10408:
        /* <DEDUP_REMOVED lines=325> */
.L_x_10414:
[----:B------:R-:W-:Y:S01]  /*a6c0*/  HFMA2.MMA R221, -RZ, RZ, 0, 5.9604644775390625e-08 ;  /* 0x00000001ffdd7435 */ /* 0x000fe200000001ff */
[----:B-1----:R-:W-:-:S02]  /*a6d0*/  MOV R217, R219 ;  /* 0x000000db00d97202 */ /* 0x002fc40000000f00 */
[----:B------:R-:W-:Y:S02]  /*a6e0*/  MOV R248, 0x1f ;  /* 0x0000001f00f87802 */ /* 0x000fe40000000f00 */
[----:B------:R-:W-:Y:S02]  /*a6f0*/  MOV R223, 0xffffffff ;  /* 0xffffffff00df7802 */ /* 0x000fe40000000f00 */
[----:B------:R-:W-:Y:S02]  /*a700*/  MOV R216, 0xa720 ;  /* 0x0000a72000d87802 */ /* 0x000fe40000000f00 */
[----:B------:R-:W-:Y:S05]  /*a710*/  CALL.REL.NOINC `($__internal_139_$__cuda_sm70_shflsync_bfly_p) ;  /* 0x0000046000007944 */ /* 0x000fea0003c00000 */
[----:B-1----:R-:W-:Y:S01]  /*a720*/  MOV R222, R221 ;  /* 0x000000dd00de7202 */ /* 0x002fe20000000f00 */
[----:B------:R-:W-:Y:S05]  /*a730*/  BRA `(.L_x_10585) ;  /* 0xffff931000007947 */ /* 0x000fea000383ffff */
.L_x_10415:
[----:B------:R-:W-:Y:S01]  /*a740*/  HFMA2.MMA R221, -RZ, RZ, 0, 5.9604644775390625e-08 ;  /* 0x00000001ffdd7435 */ /* 0x000fe200000001ff */
[----:B------:R-:W-:Y:S02]  /*a750*/  MOV R217, R218 ;  /* 0x000000da00d97202 */ /* 0x000fe40000000f00 */
[----:B------:R-:W-:Y:S02]  /*a760*/  MOV R248, 0x1f ;  /* 0x0000001f00f87802 */ /* 0x000fe40000000f00 */
[----:B------:R-:W-:-:S02]  /*a770*/  MOV R223, 0xffffffff ;  /* 0xffffffff00df7802 */ /* 0x000fc40000000f00 */
[----:B------:R-:W-:Y:S02]  /*a780*/  MOV R216, 0xa7a0 ;  /* 0x0000a7a000d87802 */ /* 0x000fe40000000f00 */
[----:B01----:R-:W-:Y:S05]  /*a790*/  CALL.REL.NOINC `($__internal_139_$__cuda_sm70_shflsync_bfly_p) ;  /* 0x000003e000007944 */ /* 0x003fea0003c00000 */
[----:B------:R-:W-:Y:S01]  /*a7a0*/  FADD.FTZ R219, R222, R219 ;  /* 0x000000dbdedb7221 */ /* 0x000fe20000010000 */
[----:B------:R-:W-:Y:S01]  /*a7b0*/  MOV R248, 0x1f ;  /* 0x0000001f00f87802 */ /* 0x000fe20000000f00 */
[----:B-1----:R-:W-:Y:S01]  /*a7c0*/  FADD.FTZ R218, R218, R221 ;  /* 0x000000dddada7221 */ /* 0x002fe20000010000 */
[----:B------:R-:W-:Y:S01]  /*a7d0*/  HFMA2.MMA R221, -RZ, RZ, 0, 1.1920928955078125e-07 ;  /* 0x00000002ffdd7435 */ /* 0x000fe200000001ff */
[----:B------:R-:W-:Y:S02]  /*a7e0*/  MOV R223, 0xffffffff ;  /* 0xffffffff00df7802 */ /* 0x000fe40000000f00 */
[----:B------:R-:W-:Y:S02]  /*a7f0*/  MOV R217, R219 ;  /* 0x000000db00d97202 */ /* 0x000fe40000000f00 */
[----:B------:R-:W-:Y:S02]  /*a800*/  MOV R216, 0xa820 ;  /* 0x0000a82000d87802 */ /* 0x000fe40000000f00 */
[----:B------:R-:W-:Y:S05]  /*a810*/  CALL.REL.NOINC `($__internal_139_$__cuda_sm70_shflsync_bfly_p) ;  /* 0x0000036000007944 */ /* 0x000fea0003c00000 */
[----:B-1----:R-:W-:Y:S01]  /*a820*/  MOV R222, R221 ;  /* 0x000000dd00de7202 */ /* 0x002fe20000000f00 */
[----:B------:R-:W-:Y:S01]  /*a830*/  HFMA2.MMA R221, -RZ, RZ, 0, 1.1920928955078125e-07 ;  /* 0x00000002ffdd7435 */ /* 0x000fe200000001ff */
[----:B------:R-:W-:-:S02]  /*a840*/  MOV R217, R218 ;  /* 0x000000da00d97202 */ /* 0x000fc40000000f00 */
[----:B------:R-:W-:Y:S02]  /*a850*/  MOV R248, 0x1f ;  /* 0x0000001f00f87802 */ /* 0x000fe40000000f00 */
[----:B------:R-:W-:Y:S02]  /*a860*/  MOV R223, 0xffffffff ;  /* 0xffffffff00df7802 */ /* 0x000fe40000000f00 */
[----:B------:R-:W-:Y:S02]  /*a870*/  MOV R216, 0xa890 ;  /* 0x0000a89000d87802 */ /* 0x000fe40000000f00 */
[----:B------:R-:W-:Y:S05]  /*a880*/  CALL.REL.NOINC `($__internal_139_$__cuda_sm70_shflsync_bfly_p) ;  /* 0x000002f000007944 */ /* 0x000fea0003c00000 */
[----:B------:R-:W-:Y:S01]  /*a890*/  FADD.FTZ R219, R222, R219 ;  /* 0x000000dbdedb7221 */ /* 0x000fe20000010000 */
[----:B------:R-:W-:Y:S01]  /*a8a0*/  MOV R248, 0x1f ;  /* 0x0000001f00f87802 */ /* 0x000fe20000000f00 */
[----:B-1----:R-:W-:Y:S01]  /*a8b0*/  FADD.FTZ R218, R218, R221 ;  /* 0x000000dddada7221 */ /* 0x002fe20000010000 */
[----:B------:R-:W-:Y:S01]  /*a8c0*/  HFMA2.MMA R221, -RZ, RZ, 0, 2.384185791015625e-07 ;  /* 0x00000004ffdd7435 */ /* 0x000fe200000001ff */
[----:B------:R-:W-:Y:S02]  /*a8d0*/  MOV R223, 0xffffffff ;  /* 0xffffffff00df7802 */ /* 0x000fe40000000f00 */
[----:B------:R-:W-:-:S02]  /*a8e0*/  MOV R217, R219 ;  /* 0x000000db00d97202 */ /* 0x000fc40000000f00 */
[----:B------:R-:W-:Y:S02]  /*a8f0*/  MOV R216, 0xa910 ;  /* 0x0000a91000d87802 */ /* 0x000fe40000000f00 */
[----:B------:R-:W-:Y:S05]  /*a900*/  CALL.REL.NOINC `($__internal_139_$__cuda_sm70_shflsync_bfly_p) ;  /* 0x0000027000007944 */ /* 0x000fea0003c00000 */
[----:B-1----:R-:W-:Y:S01]  /*a910*/  MOV R222, R221 ;  /* 0x000000dd00de7202 */ /* 0x002fe20000000f00 */
[----:B------:R-:W-:Y:S01]  /*a920*/  HFMA2.MMA R221, -RZ, RZ, 0, 2.384185791015625e-07 ;  /* 0x00000004ffdd7435 */ /* 0x000fe200000001ff */
[----:B------:R-:W-:Y:S02]  /*a930*/  MOV R217, R218 ;  /* 0x000000da00d97202 */ /* 0x000fe40000000f00 */
[----:B------:R-:W-:Y:S02]  /*a940*/  MOV R248, 0x1f ;  /* 0x0000001f00f87802 */ /* 0x000fe40000000f00 */
[----:B------:R-:W-:Y:S02]  /*a950*/  MOV R223, 0xffffffff ;  /* 0xffffffff00df7802 */ /* 0x000fe40000000f00 */
[----:B------:R-:W-:Y:S02]  /*a960*/  MOV R216, 0xa980 ;  /* 0x0000a98000d87802 */ /* 0x000fe40000000f00 */
[----:B------:R-:W-:Y:S05]  /*a970*/  CALL.REL.NOINC `($__internal_139_$__cuda_sm70_shflsync_bfly_p) ;  /* 0x0000020000007944 */ /* 0x000fea0003c00000 */
[----:B------:R-:W-:Y:S01]  /*a980*/  FADD.FTZ R219, R222, R219 ;  /* 0x000000dbdedb7221 */ /* 0x000fe20000010000 */
[----:B------:R-:W-:Y:S01]  /*a990*/  MOV R248, 0x1f ;  /* 0x0000001f00f87802 */ /* 0x000fe20000000f00 */
[----:B-1----:R-:W-:Y:S01]  /*a9a0*/  FADD.FTZ R222, R218, R221 ;  /* 0x000000dddade7221 */ /* 0x002fe20000010000 */
[----:B------:R-:W-:Y:S01]  /*a9b0*/  HFMA2.MMA R221, -RZ, RZ, 0, 4.76837158203125e-07 ;  /* 0x00000008ffdd7435 */ /* 0x000fe200000001ff */
[----:B------:R-:W-:-:S02]  /*a9c0*/  MOV R223, 0xffffffff ;  /* 0xffffffff00df7802 */ /* 0x000fc40000000f00 */
[----:B------:R-:W-:Y:S02]  /*a9d0*/  MOV R217, R219 ;  /* 0x000000db00d97202 */ /* 0x000fe40000000f00 */
[----:B------:R-:W-:Y:S02]  /*a9e0*/  MOV R216, 0xaa00 ;  /* 0x0000aa0000d87802 */ /* 0x000fe40000000f00 */
[----:B------:R-:W-:Y:S05]  /*a9f0*/  CALL.REL.NOINC `($__internal_139_$__cuda_sm70_shflsync_bfly_p) ;  /* 0x0000018000007944 */ /* 0x000fea0003c00000 */
[----:B-1----:R-:W-:Y:S01]  /*aa00*/  MOV R218, R221 ;  /* 0x000000dd00da7202 */ /* 0x002fe20000000f00 */
[----:B------:R-:W-:Y:S01]  /*aa10*/  HFMA2.MMA R221, -RZ, RZ, 0, 4.76837158203125e-07 ;  /* 0x00000008ffdd7435 */ /* 0x000fe200000001ff */
[----:B------:R-:W-:Y:S02]  /*aa20*/  MOV R217, R222 ;  /* 0x000000de00d97202 */ /* 0x000fe40000000f00 */
[----:B------:R-:W-:Y:S02]  /*aa30*/  MOV R248, 0x1f ;  /* 0x0000001f00f87802 */ /* 0x000fe40000000f00 */
[----:B------:R-:W-:Y:S02]  /*aa40*/  MOV R223, 0xffffffff ;  /* 0xffffffff00df7802 */ /* 0x000fe40000000f00 */
[----:B------:R-:W-:-:S02]  /*aa50*/  MOV R216, 0xaa70 ;  /* 0x0000aa7000d87802 */ /* 0x000fc40000000f00 */
[----:B------:R-:W-:Y:S05]  /*aa60*/  CALL.REL.NOINC `($__internal_139_$__cuda_sm70_shflsync_bfly_p) ;  /* 0x0000011000007944 */ /* 0x000fea0003c00000 */
[----:B------:R-:W-:Y:S01]  /*aa70*/  FADD.FTZ R218, R218, R219 ;  /* 0x000000dbdada7221 */ /* 0x000fe20000010000 */
[----:B------:R-:W-:Y:S01]  /*aa80*/  MOV R248, 0x1f ;  /* 0x0000001f00f87802 */ /* 0x000fe20000000f00 */
[----:B-1----:R-:W-:Y:S01]  /*aa90*/  FADD.FTZ R219, R222, R221 ;  /* 0x000000dddedb7221 */ /* 0x002fe20000010000 */
[----:B------:R-:W-:Y:S01]  /*aaa0*/  HFMA2.MMA R221, -RZ, RZ, 0, 9.5367431640625e-07 ;  /* 0x00000010ffdd7435 */ /* 0x000fe200000001ff */
[----:B------:R-:W-:-:S02]  /*aab0*/  MOV R223, 0xffffffff ;  /* 0xffffffff00df7802 */ /* 0x000fc40000000f00 */
[----:B------:R-:W-:Y:S02]  /*aac0*/  MOV R217, R218 ;  /* 0x000000da00d97202 */ /* 0x000fe40000000f00 */
[----:B------:R-:W-:Y:S02]  /*aad0*/  MOV R216, 0xaaf0 ;  /* 0x0000aaf000d87802 */ /* 0x000fe40000000f00 */
[----:B------:R-:W-:Y:S05]  /*aae0*/  CALL.REL.NOINC `($__internal_139_$__cuda_sm70_shflsync_bfly_p) ;  /* 0x0000009000007944 */ /* 0x000fea0003c00000 */
[----:B-1----:R-:W-:Y:S01]  /*aaf0*/  MOV R222, R221 ;  /* 0x000000dd00de7202 */ /* 0x002fe20000000f00 */
[----:B------:R-:W-:Y:S01]  /*ab00*/  HFMA2.MMA R221, -RZ, RZ, 0, 9.5367431640625e-07 ;  /* 0x00000010ffdd7435 */ /* 0x000fe200000001ff */
[----:B------:R-:W-:Y:S02]  /*ab10*/  MOV R217, R219 ;  /* 0x000000db00d97202 */ /* 0x000fe40000000f00 */
[----:B------:R-:W-:Y:S02]  /*ab20*/  MOV R248, 0x1f ;  /* 0x0000001f00f87802 */ /* 0x000fe40000000f00 */
[----:B------:R-:W-:Y:S02]  /*ab30*/  MOV R223, 0xffffffff ;  /* 0xffffffff00df7802 */ /* 0x000fe40000000f00 */
[----:B------:R-:W-:-:S02]  /*ab40*/  MOV R216, 0xab60 ;  /* 0x0000ab6000d87802 */ /* 0x000fc40000000f00 */
[----:B------:R-:W-:Y:S05]  /*ab50*/  CALL.REL.NOINC `($__internal_139_$__cuda_sm70_shflsync_bfly_p) ;  /* 0x0000002000007944 */ /* 0x000fea0003c00000 */
[----:B-1----:R-:W-:Y:S01]  /*ab60*/  MOV R223, R221 ;  /* 0x000000dd00df7202 */ /* 0x002fe20000000f00 */
[----:B------:R-:W-:Y:S05]  /*ab70*/  BRA `(.L_x_10586) ;  /* 0xffff8ff000007947 */ /* 0x000fea000383ffff */
        .weak           $__internal_139_$__cuda_sm70_shflsync_bfly_p
        .type           $__internal_139_$__cuda_sm70_shflsync_bfly_p,@function
        .size           $__internal_139_$__cuda_sm70_shflsync_bfly_p,(.L_x_15021 - $__internal_139_$__cuda_sm70_shflsync_bfly_p)
$__internal_139_$__cuda_sm70_shflsync_bfly_p:
[----:B------:R-:W-:Y:S04]  /*ab80*/  WARPSYNC R223 ;  /* 0x000000df00007348 */ /* 0x000fe80003800000 */
[----:B------:R0:W1:Y:S02]  /*ab90*/  SHFL.BFLY PT, R221, R217, R221, R248 ;  /* 0x0c0000ddd9dd7389 */ /* 0x00006400000e00f8 */
[----:B0-----:R-:W-:-:S06]  /*aba0*/  HFMA2.MMA R217, -RZ, RZ, 0, 0 ;  /* 0x00000000ffd97435 */ /* 0x001fcc00000001ff */
[----:B------:R-:W-:Y:S05]  /*abb0*/  RET.REL.NODEC R216 `(_ZN10layer_norm13ln_bwd_kernelINS_13Kernel_traitsI6__halfS2_fS2_fjLj1280ELj1ELj4ELj1ELj16ENS_18Kernel_traits_baseILj1280ES2_S2_fS2_fjLj128EEEEELb1ELb1ELb1ELb1EEEvNS_9BwdParamsE) ;  /* 0xffff5440d8007950 */ /* 0x000fea0003c3ffff */
.L_x_10587:
        /* <DEDUP_REMOVED lines=12> */
.L_x_15021:


//--------------------- .text._ZN10layer_norm13ln_bwd_kernelINS_13Kernel_traitsIf6__halffS2_fjLj1280ELj1ELj4ELj1ELj16ENS_18Kernel_traits_baseILj1280EfS2_fS2_fjLj128EEEEELb0ELb0ELb0ELb0EEEvNS_9BwdParamsE --------------------------
	.section	.text._ZN10layer_norm13ln_bwd_kernelINS_13Kernel_traitsIf6__halffS2_fjLj1280ELj1ELj4ELj1ELj16ENS_18Kernel_traits_baseILj1280EfS2_fS2_fjLj128EEEEELb0ELb0ELb0ELb0EEEvNS_9BwdParamsE,"ax",@progbits
	.sectioninfo	@"SHI_REGISTERS=255"
	.align	128
        .global         _ZN10layer_norm13ln_bwd_kernelINS_13Kernel_traitsIf6__halffS2_fjLj1280ELj1ELj4ELj1ELj16ENS_18Kernel_traits_baseILj1280EfS2_fS2_fjLj128EEEEELb0ELb0ELb0ELb0EEEvNS_9BwdParamsE
        .type           _ZN10layer_norm13ln_bwd_kernelINS_13Kernel_traitsIf6__halffS2_fjLj1280ELj1ELj4ELj1ELj16ENS_18Kernel_traits_baseILj1280EfS2_fS2_fjLj128EEEEELb0ELb0ELb0ELb0EEEvNS_9BwdParamsE,@function
        .size           _ZN10layer_norm13ln_bwd_kernelINS_13Kernel_traitsIf6__halffS2_fjLj1280ELj1ELj4ELj1ELj16ENS_18Kernel_traits_baseILj1280EfS2_fS2_fjLj128EEEEELb0ELb0ELb0ELb0EEEvNS_9BwdParamsE,(.L_x_15022 - _ZN10layer_norm13ln_bwd_kernelINS_13Kernel_traitsIf6__halffS2_fjLj1280ELj1ELj4ELj1ELj16ENS_18Kernel_traits_baseILj1280EfS2_fS2_fjLj128EEEEELb0ELb0ELb0ELb0EEEvNS_9BwdParamsE)
        .other          _ZN10layer_norm13ln_bwd_kernelINS_13Kernel_traitsIf6__halffS2_fjLj1280ELj1ELj4ELj1ELj16ENS_18Kernel_traits_baseILj1280EfS2_fS2_fjLj128EEEEELb0ELb0ELb0ELb0EEEvNS_9BwdParamsE,@"STO_CUDA_ENTRY STV_DEFAULT"
_ZN10layer_norm13ln_bwd_kernelINS_13Kernel_traitsIf6__halffS2_fjLj1280ELj1ELj4ELj1ELj16ENS_18Kernel_traits_baseILj1280EfS2_fS2_fjLj128EEEEELb0ELb0ELb0ELb0EEEvNS_9BwdParamsE:
.text._ZN10layer_norm13ln_bwd_kernelINS_13Kernel_traitsIf6__halffS2_fjLj1280ELj1ELj4ELj1ELj16ENS_18Kernel_traits_baseILj1280EfS2_fS2_fjLj128EEEEELb0ELb0ELb0ELb0EEEvNS_9BwdParamsE:
        /* <DEDUP_REMOVED lines=94> */
.L_x_10612:
        /* <DEDUP_REMOVED lines=17> */
[----:B----4-:R-:W-:Y:S01]  /*06f0*/  ISETP.NE.AND P6, PT, R183, RZ, PT ;  /* 0x000000ffb700720c */ /* 0x010fe20003fc5270 */
[----:B--2---:R-:W-:Y:S01]  /*0700*/  @P0 HADD2.F32 R11, -RZ, R2.H0_H0 ;  /* 0x20000002ff0b0230 */ /* 0x004fe20000004100 */
        /* <DEDUP_REMOVED lines=26> */
[--C-:B----4-:R-:W-:Y:S02]  /*08b0*/  HADD2.F32 R207, -RZ, R188.reuse.H0_H0 ;  /* 0x200000bcffcf7230 */ /* 0x110fe40000004100 */
[----:B------:R-:W-:Y:S01]  /*08c0*/  HADD2.F32 R188, -RZ, R188.H1_H1 ;  /* 0x300000bcffbc7230 */ /* 0x000fe20000004100 */
[C---:B--2---:R-:W-:Y:S02]  /*08d0*/  FADD.FTZ R12, -R204.reuse, R184 ;  /* 0x000000b8cc0c7221 */ /* 0x044fe40000010100 */
[C---:B------:R-:W-:Y:S01]  /*08e0*/  FADD.FTZ R206, -R204.reuse, R186 ;  /* 0x000000baccce7221 */ /* 0x040fe20000010100 */
[----:B------:R-:W-:Y:S01]  /*08f0*/  HADD2.F32 R186, -RZ, R189.H0_H0 ;  /* 0x200000bdffba7230 */ /* 0x000fe20000004100 */
        /* <DEDUP_REMOVED lines=19> */
[--C-:B------:R-:W-:Y:S01]  /*0a30*/  HADD2.F32 R184, -RZ, R190.reuse.H0_H0 ;  /* 0x200000beffb87230 */ /* 0x100fe20000004100 */
[C---:B------:R-:W-:Y:S01]  /*0a40*/  FADD.FTZ R180, -R204.reuse, R180 ;  /* 0x000000b4ccb47221 */ /* 0x040fe20000010100 */
[----:B------:R-:W-:Y:S01]  /*0a50*/  HADD2.F32 R185, -RZ, R189.H1_H1 ;  /* 0x300000bdffb97230 */ /* 0x000fe20000004100 */
[----:B------:R-:W-:Y:S01]  /*0a60*/  FADD.FTZ R181, -R204, R181 ;  /* 0x000000b5ccb57221 */ /* 0x000fe20000010100 */
[----:B------:R-:W-:Y:S01]  /*0a70*/  HADD2.F32 R190, -RZ, R190.H1_H1 ;  /* 0x300000beffbe7230 */ /* 0x000fe20000004100 */
[C---:B------:R-:W-:Y:S01]  /*0a80*/  FMUL.FTZ R210, R10.reuse, R187 ;  /* 0x000000bb0ad27220 */ /* 0x040fe20000410000 */
[--C-:B------:R-:W-:Y:S01]  /*0a90*/  HADD2.F32 R189, -RZ, R191.reuse.H0_H0 ;  /* 0x200000bfffbd7230 */ /* 0x100fe20000004100 */
[----:B------:R-:W-:Y:S01]  /*0aa0*/  FMUL.FTZ R209, R10, R180 ;  /* 0x000000b40ad17220 */ /* 0x000fe20000410000 */
[----:B------:R-:W-:Y:S01]  /*0ab0*/  HADD2.F32 R191, -RZ, R191.H1_H1 ;  /* 0x300000bfffbf7230 */ /* 0x000fe20000004100 */
        /* <DEDUP_REMOVED lines=42> */
.L_x_10591:
[----:B-1----:R-:W-:Y:S05]  /*0d60*/  BSYNC B1 ;  /* 0x0000000000017941 */ /* 0x002fea0003800000 */
.L_x_10590:
        /* <DEDUP_REMOVED lines=17> */
[--C-:B---3--:R-:W-:Y:S02]  /*0e80*/  HADD2.F32 R200, -RZ, R184.reuse.H0_H0 ;  /* 0x200000b8ffc87230 */ /* 0x108fe40000004100 */
[----:B------:R-:W-:Y:S01]  /*0e90*/  HADD2.F32 R202, -RZ, R187.H0_H0 ;  /* 0x200000bbffca7230 */ /* 0x000fe20000004100 */
[C---:B------:R-:W-:Y:S01]  /*0ea0*/  FADD.FTZ R182, -R204.reuse, R182 ;  /* 0x000000b6ccb67221 */ /* 0x040fe20000010100 */
[----:B------:R-:W-:Y:S01]  /*0eb0*/  HADD2.F32 R193, -RZ, R184.H1_H1 ;  /* 0x300000b8ffc17230 */ /* 0x000fe20000004100 */
[C---:B------:R-:W-:Y:S01]  /*0ec0*/  FADD.FTZ R183, -R204.reuse, R183 ;  /* 0x000000b7ccb77221 */ /* 0x040fe20000010100 */
[--C-:B------:R-:W-:Y:S01]  /*0ed0*/  HADD2.F32 R201, -RZ, R185.reuse.H0_H0 ;  /* 0x200000b9ffc97230 */ /* 0x100fe20000004100 */
[----:B------:R-:W-:Y:S01]  /*0ee0*/  FADD.FTZ R199, -R204, R181 ;  /* 0x000000b5ccc77221 */ /* 0x000fe20000010100 */
[----:B------:R-:W-:Y:S01]  /*0ef0*/  HADD2.F32 R246, -RZ, R185.H1_H1 ;  /* 0x300000b9fff67230 */ /* 0x000fe20000004100 */
[----:B-----5:R-:W-:-:S02]  /*0f00*/  FMUL.FTZ R217, R10, R180 ;  /* 0x000000b40ad97220 */ /* 0x020fc40000410000 */
[----:B------:R-:W-:Y:S02]  /*0f10*/  FMUL.FTZ R248, R28, R200 ;  /* 0x000000c81cf87220 */ /* 0x000fe40000410000 */
[----:B----4-:R-:W-:Y:S01]  /*0f20*/  FADD.FTZ R185, -R204, R188 ;  /* 0x000000bcccb97221 */ /* 0x010fe20000010100 */
[----:B------:R-:W-:Y:S01]  /*0f30*/  MOV R188, R202 ;  /* 0x000000ca00bc7202 */ /* 0x000fe20000000f00 */
[C---:B------:R-:W-:Y:S02]  /*0f40*/  FMUL.FTZ R203, R10.reuse, R182 ;  /* 0x000000b60acb7220 */ /* 0x040fe40000410000 */
[C---:B------:R-:W-:Y:S02]  /*0f50*/  FMUL.FTZ R202, R10.reuse, R183 ;  /* 0x000000b70aca7220 */ /* 0x040fe40000410000 */
[----:B------:R-:W-:Y:S02]  /*0f60*/  FMUL.FTZ R205, R10, R199 ;  /* 0x000000c70acd7220 */ /* 0x000fe40000410000 */
[----:B------:R-:W-:-:S02]  /*0f70*/  FMUL.FTZ R252, R29, R193 ;  /* 0x000000c11dfc7220 */ /* 0x000fc40000410000 */
[----:B------:R-:W-:Y:S02]  /*0f80*/  FADD.FTZ R182, R216, R248 ;  /* 0x000000f8d8b67221 */ /* 0x000fe40000010000 */
[----:B------:R-:W-:Y:S02]  /*0f90*/  FFMA.FTZ R183, R217, R248, R215 ;  /* 0x000000f8d9b77223 */ /* 0x000fe400000100d7 */
[----:B------:R-:W-:Y:S02]  /*0fa0*/  FMUL.FTZ R251, R30, R201 ;  /* 0x000000c91efb7220 */ /* 0x000fe40000410000 */
[----:B------:R-:W-:Y:S02]  /*0fb0*/  FADD.FTZ R182, R182, R252 ;  /* 0x000000fcb6b67221 */ /* 0x000fe40000010000 */
[----:B------:R-:W-:Y:S01]  /*0fc0*/  FFMA.FTZ R183, R205, R252, R183 ;  /* 0x000000fccdb77223 */ /* 0x000fe200000100b7 */
[----:B------:R-:W-:Y:S01]  /*0fd0*/  HADD2.F32 R247, -RZ, R186.H0_H0 ;  /* 0x200000bafff77230 */ /* 0x000fe20000004100 */
[----:B------:R-:W-:-:S02]  /*0fe0*/  FMUL.FTZ R250, R31, R246 ;  /* 0x000000f61ffa7220 */ /* 0x000fc40000410000 */
[----:B------:R-:W-:Y:S02]  /*0ff0*/  FADD.FTZ R182, R182, R251 ;  /* 0x000000fbb6b67221 */ /* 0x000fe40000010000 */
[C---:B------:R-:W-:Y:S01]  /*1000*/  FFMA.FTZ R183, R203.reuse, R251, R183 ;  /* 0x000000fbcbb77223 */ /* 0x040fe200000100b7 */
[----:B------:R-:W-:Y:S01]  /*1010*/  HADD2.F32 R186, -RZ, R186.H1_H1 ;  /* 0x300000baffba7230 */ /* 0x000fe20000004100 */
[----:B------:R-:W-:Y:S02]  /*1020*/  FADD.FTZ R110, R110, R201 ;  /* 0x000000c96e6e7221 */ /* 0x000fe40000010000 */
[----:B------:R-:W-:Y:S02]  /*1030*/  FFMA.FTZ R70, R203, R201, R70 ;  /* 0x000000c9cb467223 */ /* 0x000fe40000010046 */
[----:B------:R-:W-:Y:S02]  /*1040*/  FADD.FTZ R184, -R204, R189 ;  /* 0x000000bdccb87221 */ /* 0x000fe40000010100 */
[----:B------:R-:W-:-:S02]  /*1050*/  FMUL.FTZ R201, R10, R185 ;  /* 0x000000b90ac97220 */ /* 0x000fc40000410000 */
[----:B------:R-:W-:Y:S02]  /*1060*/  FMUL.FTZ R249, R32, R247 ;  /* 0x000000f720f97220 */ /* 0x000fe40000410000 */
[----:B------:R-:W-:Y:S02]  /*1070*/  FADD.FTZ R182, R182, R250 ;  /* 0x000000fab6b67221 */ /* 0x000fe40000010000 */
[----:B------:R-:W-:Y:S01]  /*1080*/  FFMA.FTZ R183, R202, R250, R183 ;  /* 0x000000facab77223 */ /* 0x000fe200000100b7 */
[----:B------:R0:W-:Y:S01]  /*1090*/  STL [R1], R248 ;  /* 0x000000f801007387 */ /* 0x0001e20000100800 */
[----:B------:R-:W-:Y:S02]  /*10a0*/  FADD.FTZ R108, R108, R200 ;  /* 0x000000c86c6c7221 */ /* 0x000fe40000010000 */
[----:B------:R-:W-:Y:S02]  /*10b0*/  FFMA.FTZ R68, R217, R200, R68 ;  /* 0x000000c8d9447223 */ /* 0x000fe40000010044 */
[----:B------:R-:W-:-:S02]  /*10c0*/  FADD.FTZ R181, -R204, R190 ;  /* 0x000000beccb57221 */ /* 0x000fc40000010100 */
[----:B------:R-:W-:Y:S02]  /*10d0*/  FMUL.FTZ R200, R10, R184 ;  /* 0x000000b80ac87220 */ /* 0x000fe40000410000 */
[----:B------:R-:W-:Y:S02]  /*10e0*/  FADD.FTZ R182, R182, R249 ;  /* 0x000000f9b6b67221 */ /* 0x000fe40000010000 */
[----:B0-----:R-:W-:Y:S02]  /*10f0*/  FMUL.FTZ R248, R33, R186 ;  /* 0x000000ba21f87220 */ /* 0x001fe40000410000 */
[C---:B------:R-:W-:Y:S01]  /*1100*/  FFMA.FTZ R183, R201.reuse, R249, R183 ;  /* 0x000000f9c9b77223 */ /* 0x040fe200000100b7 */
[----:B------:R-:W-:Y:S01]  /*1110*/  HADD2.F32 R187, -RZ, R187.H1_H1 ;  /* 0x300000bbffbb7230 */ /* 0x000fe20000004100 */
[----:B------:R-:W-:Y:S02]  /*1120*/  FADD.FTZ R112, R112, R247 ;  /* 0x000000f770707221 */ /* 0x000fe40000010000 */
[----:B------:R-:W-:-:S02]  /*1130*/  FFMA.FTZ R72, R201, R247, R72 ;  /* 0x000000f7c9487223 */ /* 0x000fc40000010048 */
[----:B------:R-:W-:Y:S02]  /*1140*/  FADD.FTZ R180, -R204, R191 ;  /* 0x000000bfccb47221 */ /* 0x000fe40000010100 */
        /* <DEDUP_REMOVED lines=20> */
.L_x_10593:
[----:B------:R-:W-:Y:S05]  /*1290*/  BSYNC B1 ;  /* 0x0000000000017941 */ /* 0x000fea0003800000 */
.L_x_10592:
        /* <DEDUP_REMOVED lines=18> */
[--C-:B---3--:R-:W-:Y:S01]  /*13c0*/  HADD2.F32 R188, -RZ, R180.reuse.H0_H0 ;  /* 0x200000b4ffbc7230 */ /* 0x108fe20000004100 */
[----:B-----5:R-:W-:Y:S01]  /*13d0*/  FMUL.FTZ R14, R10, R14 ;  /* 0x0000000e0a0e7220 */ /* 0x020fe20000410000 */
[----:B------:R-:W-:-:S02]  /*13e0*/  HADD2.F32 R17, -RZ, R180.H1_H1 ;  /* 0x300000b4ff117230 */ /* 0x000fc40000004100 */
[--C-:B------:R-:W-:Y:S02]  /*13f0*/  HADD2.F32 R190, -RZ, R181.reuse.H0_H0 ;  /* 0x200000b5ffbe7230 */ /* 0x100fe40000004100 */
[----:B------:R-:W-:Y:S01]  /*1400*/  HADD2.F32 R191, -RZ, R181.H1_H1 ;  /* 0x300000b5ffbf7230 */ /* 0x000fe20000004100 */
        /* <DEDUP_REMOVED lines=9> */
[--C-:B------:R-:W-:Y:S01]  /*14a0*/  HADD2.F32 R192, -RZ, R182.reuse.H0_H0 ;  /* 0x200000b6ffc07230 */ /* 0x100fe20000004100 */
[----:B------:R-:W-:Y:S02]  /*14b0*/  FADD.FTZ R181, R216, R245 ;  /* 0x000000f5d8b57221 */ /* 0x000fe40000010000 */
[----:B------:R-:W-:Y:S01]  /*14c0*/  FFMA.FTZ R184, R214, R245, R215 ;  /* 0x000000f5d6b87223 */ /* 0x000fe200000100d7 */
[----:B------:R-:W-:Y:S01]  /*14d0*/  HADD2.F32 R182, -RZ, R182.H1_H1 ;  /* 0x300000b6ffb67230 */ /* 0x000fe20000004100 */
        /* <DEDUP_REMOVED lines=44> */
.L_x_10595:
[----:B------:R-:W-:Y:S05]  /*17a0*/  BSYNC B1 ;  /* 0x0000000000017941 */ /* 0x000fea0003800000 */
.L_x_10594:
        /* <DEDUP_REMOVED lines=19> */
[--C-:B---3--:R-:W-:Y:S01]  /*18e0*/  HADD2.F32 R188, -RZ, R180.reuse.H0_H0 ;  /* 0x200000b4ffbc7230 */ /* 0x108fe20000004100 */
[----:B------:R-:W-:Y:S01]  /*18f0*/  FADD.FTZ R4, -R204, R6 ;  /* 0x00000006cc047221 */ /* 0x000fe20000010100 */
[----:B------:R-:W-:Y:S01]  /*1900*/  HADD2.F32 R6, -RZ, R180.H1_H1 ;  /* 0x300000b4ff067230 */ /* 0x000fe20000004100 */
[----:B-----5:R-:W-:Y:S01]  /*1910*/  FMUL.FTZ R3, R10, R3 ;  /* 0x000000030a037220 */ /* 0x020fe20000410000 */
[--C-:B------:R-:W-:Y:S01]  /*1920*/  HADD2.F32 R189, -RZ, R181.reuse.H0_H0 ;  /* 0x200000b5ffbd7230 */ /* 0x100fe20000004100 */
[----:B----4-:R-:W-:Y:S01]  /*1930*/  FADD.FTZ R180, -R204, R184 ;  /* 0x000000b8ccb47221 */ /* 0x010fe20000010100 */
[----:B------:R-:W-:Y:S01]  /*1940*/  HADD2.F32 R181, -RZ, R181.H1_H1 ;  /* 0x300000b5ffb57230 */ /* 0x000fe20000004100 */
        /* <DEDUP_REMOVED lines=16> */
[--C-:B------:R-:W-:Y:S01]  /*1a50*/  HADD2.F32 R190, -RZ, R182.reuse.H0_H0 ;  /* 0x200000b6ffbe7230 */ /* 0x100fe20000004100 */
[----:B------:R-:W-:Y:S02]  /*1a60*/  FADD.FTZ R180, R180, R235 ;  /* 0x000000ebb4b47221 */ /* 0x000fe40000010000 */
[----:B------:R-:W-:Y:S01]  /*1a70*/  FFMA.FTZ R181, R4, R235, R181 ;  /* 0x000000eb04b57223 */ /* 0x000fe200000100b5 */
[----:B------:R-:W-:Y:S01]  /*1a80*/  HADD2.F32 R182, -RZ, R182.H1_H1 ;  /* 0x300000b6ffb67230 */ /* 0x000fe20000004100 */
        /* <DEDUP_REMOVED lines=34> */
.L_x_10597:
[----:B------:R-:W-:Y:S05]  /*1cb0*/  BSYNC B1 ;  /* 0x0000000000017941 */ /* 0x000fea0003800000 */
.L_x_10596:
        /* <DEDUP_REMOVED lines=23> */
[----:B---3--:R-:W-:Y:S01]  /*1e30*/  HADD2.F32 R204, -RZ, R188.H0_H0 ;  /* 0x200000bcffcc7230 */ /* 0x008fe20000004100 */
[C---:B-----5:R-:W-:Y:S01]  /*1e40*/  FMUL.FTZ R212, R10.reuse, R197 ;  /* 0x000000c50ad47220 */ /* 0x060fe20000410000 */
[----:B------:R-:W-:Y:S01]  /*1e50*/  HADD2.F32 R186, -RZ, R190.H0_H0 ;  /* 0x200000beffba7230 */ /* 0x000fe20000004100 */
[----:B------:R-:W-:Y:S01]  /*1e60*/  FMUL.FTZ R197, R10, R183 ;  /* 0x000000b70ac57220 */ /* 0x000fe20000410000 */
[----:B------:R-:W-:Y:S01]  /*1e70*/  HADD2.F32 R198, -RZ, R188.H1_H1 ;  /* 0x300000bcffc67230 */ /* 0x000fe20000004100 */
[----:B------:R-:W-:Y:S01]  /*1e80*/  FMUL.FTZ R229, R52, R204 ;  /* 0x000000cc34e57220 */ /* 0x000fe20000410000 */
[----:B------:R-:W-:Y:S01]  /*1e90*/  HADD2.F32 R188, -RZ, R189.H0_H0 ;  /* 0x200000bdffbc7230 */ /* 0x000fe20000004100 */
        /* <DEDUP_REMOVED lines=21> */
[----:B------:R-:W-:Y:S01]  /*1ff0*/  FFMA.FTZ R182, R196, R226, R182 ;  /* 0x000000e2c4b67223 */ /* 0x000fe200000100b6 */
[----:B------:R-:W-:Y:S01]  /*2000*/  HADD2.F32 R184, -RZ, R191.H0_H0 ;  /* 0x200000bfffb87230 */ /* 0x000fe20000004100 */
[----:B------:R-:W-:-:S02]  /*2010*/  FMUL.FTZ R224, R57, R185 ;  /* 0x000000b939e07220 */ /* 0x000fc40000410000 */
[----:B------:R-:W-:Y:S02]  /*2020*/  FADD.FTZ R183, R183, R225 ;  /* 0x000000e1b7b77221 */ /* 0x000fe40000010000 */
[----:B------:R-:W-:Y:S01]  /*2030*/  FFMA.FTZ R182, R197, R225, R182 ;  /* 0x000000e1c5b67223 */ /* 0x000fe200000100b6 */
[----:B------:R-:W-:Y:S01]  /*2040*/  HADD2.F32 R191, -RZ, R191.H1_H1 ;  /* 0x300000bfffbf7230 */ /* 0x000fe20000004100 */
        /* <DEDUP_REMOVED lines=22> */
.L_x_10599:
[----:B------:R-:W-:Y:S05]  /*21b0*/  BSYNC B1 ;  /* 0x0000000000017941 */ /* 0x000fea0003800000 */
.L_x_10598:
[----:B------:R-:W-:Y:S05]  /*21c0*/  BRA.DIV ~URZ, `(.L_x_10600) ;  /* 0x00002ab27f007947 */ /* 0x000fea000b800000 */
[----:B------:R0:W1:Y:S02]  /*21d0*/  SHFL.BFLY PT, R183, R216, 0x1, 0x1f ;  /* 0x0c201f00d8b77f89 */ /* 0x00006400000e0000 */
.L_x_10613:
        /* <DEDUP_REMOVED lines=18> */
.L_x_10614:
        /* <DEDUP_REMOVED lines=34> */
[----:B------:R-:W-:Y:S01]  /*2520*/  F2FP.PACK_AB R180, R182, R181 ;  /* 0x000000b5b6b4723e */ /* 0x000fe200000000ff */
        /* <DEDUP_REMOVED lines=12> */
[----:B------:R-:W-:Y:S01]  /*25f0*/  F2FP.PACK_AB R181, R181, R182 ;  /* 0x000000b6b5b5723e */ /* 0x000fe200000000ff */
        /* <DEDUP_REMOVED lines=23> */
[----:B------:R-:W-:Y:S02]  /*2770*/  F2FP.PACK_AB R183, R183, R184 ;  /* 0x000000b8b7b7723e */ /* 0x000fe400000000ff */
        /* <DEDUP_REMOVED lines=8> */
.L_x_10603:
[----:B------:R-:W-:Y:S05]  /*2800*/  BSYNC B1 ;  /* 0x0000000000017941 */ /* 0x000fea0003800000 */
.L_x_10602:
        /* <DEDUP_REMOVED lines=67> */
.L_x_10605:
[----:B------:R-:W-:Y:S05]  /*2c40*/  BSYNC B1 ;  /* 0x0000000000017941 */ /* 0x000fea0003800000 */
.L_x_10604:
        /* <DEDUP_REMOVED lines=66> */
.L_x_10607:
[----:B------:R-:W-:Y:S05]  /*3070*/  BSYNC B1 ;  /* 0x0000000000017941 */ /* 0x000fea0003800000 */
.L_x_10606:
        /* <DEDUP_REMOVED lines=66> */
.L_x_10609:
[----:B------:R-:W-:Y:S05]  /*34a0*/  BSYNC B1 ;  /* 0x0000000000017941 */ /* 0x000fea0003800000 */
.L_x_10608:
        /* <DEDUP_REMOVED lines=64> */
[----:B------:R1:W-:Y:S02]  /*38b0*/  STG.E.128 [R10.64], R180 ;  /* 0x000000b40a007986 */ /* 0x0003e4000c101d04 */
.L_x_10611:
[----:B------:R-:W-:Y:S05]  /*38c0*/  BSYNC B1 ;  /* 0x0000000000017941 */ /* 0x000fea0003800000 */
.L_x_10610:
[----:B-1----:R-:W-:-:S04]  /*38d0*/  MOV R11, c[0x0][0x160] ;  /* 0x00005800000b7a02 */ /* 0x002fc80000000f00 */
[----:B------:R-:W-:-:S04]  /*38e0*/  LEA R0, R11, R0, 0x2 ;  /* 0x000000000b007211 */ /* 0x000fc800078e10ff */
[----:B------:R-:W-:-:S13]  /*38f0*/  ISETP.GE.AND P0, PT, R0, c[0x0][0x164], PT ;  /* 0x0000590000007a0c */ /* 0x000fda0003f06270 */
[----:B0----5:R-:W-:Y:S01]  /*3900*/  @P0 CALL.REL.NOINC `(.L_x_10589) ;  /* 0x0000001000000944 */ /* 0x021fe20003c00000 */
[----:B------:R-:W-:Y:S05]  /*3910*/  BRA `(.L_x_10612) ;  /* 0xffffccc000007947 */ /* 0x000fea000383ffff */
.L_x_10589:
[----:B------:R-:W-:Y:S05]  /*3920*/  BSYNC B0 ;  /* 0x0000000000007941 */ /* 0x000fea0003800000 */
.L_x_10588:
        /* <DEDUP_REMOVED lines=309> */
.L_x_10600:
[----:B------:R-:W-:Y:S01]  /*4c80*/  HFMA2.MMA R182, -RZ, RZ, 0, 5.9604644775390625e-08 ;  /* 0x00000001ffb67435 */ /* 0x000fe200000001ff */
[----:B------:R-:W-:-:S02]  /*4c90*/  MOV R181, R216 ;  /* 0x000000d800b57202 */ /* 0x000fc40000000f00 */
[----:B------:R-:W-:Y:S02]  /*4ca0*/  MOV R187, 0x1f ;  /* 0x0000001f00bb7802 */ /* 0x000fe40000000f00 */
[----:B------:R-:W-:Y:S02]  /*4cb0*/  MOV R186, 0xffffffff ;  /* 0xffffffff00ba7802 */ /* 0x000fe40000000f00 */
[----:B------:R-:W-:Y:S02]  /*4cc0*/  MOV R180, 0x4ce0 ;  /* 0x00004ce000b47802 */ /* 0x000fe40000000f00 */
[----:B-----5:R-:W-:Y:S05]  /*4cd0*/  CALL.REL.NOINC `($__internal_140_$__cuda_sm70_shflsync_bfly_p) ;  /* 0x0000046000007944 */ /* 0x020fea0003c00000 */
[----:B-1----:R-:W-:Y:S01]  /*4ce0*/  MOV R183, R182 ;  /* 0x000000b600b77202 */ /* 0x002fe20000000f00 */
[----:B------:R-:W-:Y:S05]  /*4cf0*/  BRA `(.L_x_10613) ;  /* 0xffffd4e000007947 */ /* 0x000fea000383ffff */
.L_x_10601:
[----:B------:R-:W-:Y:S01]  /*4d00*/  HFMA2.MMA R182, -RZ, RZ, 0, 5.9604644775390625e-08 ;  /* 0x00000001ffb67435 */ /* 0x000fe200000001ff */
[----:B------:R-:W-:Y:S02]  /*4d10*/  MOV R181, R215 ;  /* 0x000000d700b57202 */ /* 0x000fe40000000f00 */
[----:B------:R-:W-:Y:S02]  /*4d20*/  MOV R187, 0x1f ;  /* 0x0000001f00bb7802 */ /* 0x000fe40000000f00 */
[----:B------:R-:W-:-:S02]  /*4d30*/  MOV R186, 0xffffffff ;  /* 0xffffffff00ba7802 */ /* 0x000fc40000000f00 */
[----:B------:R-:W-:Y:S02]  /*4d40*/  MOV R180, 0x4d60 ;  /* 0x00004d6000b47802 */ /* 0x000fe40000000f00 */
[----:B01---5:R-:W-:Y:S05]  /*4d50*/  CALL.REL.NOINC `($__internal_140_$__cuda_sm70_shflsync_bfly_p) ;  /* 0x000003e000007944 */ /* 0x023fea0003c00000 */
[----:B------:R-:W-:Y:S01]  /*4d60*/  FADD.FTZ R183, R183, R216 ;  /* 0x000000d8b7b77221 */ /* 0x000fe20000010000 */
[----:B------:R-:W-:Y:S01]  /*4d70*/  MOV R187, 0x1f ;  /* 0x0000001f00bb7802 */ /* 0x000fe20000000f00 */
[----:B-1----:R-:W-:Y:S01]  /*4d80*/  FADD.FTZ R184, R215, R182 ;  /* 0x000000b6d7b87221 */ /* 0x002fe20000010000 */
[----:B------:R-:W-:Y:S01]  /*4d90*/  HFMA2.MMA R182, -RZ, RZ, 0, 1.1920928955078125e-07 ;  /* 0x00000002ffb67435 */ /* 0x000fe200000001ff */
[----:B------:R-:W-:Y:S02]  /*4da0*/  MOV R186, 0xffffffff ;  /* 0xffffffff00ba7802 */ /* 0x000fe40000000f00 */
[----:B------:R-:W-:Y:S02]  /*4db0*/  MOV R181, R183 ;  /* 0x000000b700b57202 */ /* 0x000fe40000000f00 */
[----:B------:R-:W-:Y:S02]  /*4dc0*/  MOV R180, 0x4de0 ;  /* 0x00004de000b47802 */ /* 0x000fe40000000f00 */
[----:B------:R-:W-:Y:S05]  /*4dd0*/  CALL.REL.NOINC `($__internal_140_$__cuda_sm70_shflsync_bfly_p) ;  /* 0x0000036000007944 */ /* 0x000fea0003c00000 */
[----:B-1----:R-:W-:Y:S01]  /*4de0*/  MOV R185, R182 ;  /* 0x000000b600b97202 */ /* 0x002fe20000000f00 */
[----:B------:R-:W-:Y:S01]  /*4df0*/  HFMA2.MMA R182, -RZ, RZ, 0, 1.1920928955078125e-07 ;  /* 0x00000002ffb67435 */ /* 0x000fe200000001ff */
[----:B------:R-:W-:-:S02]  /*4e00*/  MOV R181, R184 ;  /* 0x000000b800b57202 */ /* 0x000fc40000000f00 */
[----:B------:R-:W-:Y:S02]  /*4e10*/  MOV R187, 0x1f ;  /* 0x0000001f00bb7802 */ /* 0x000fe40000000f00 */
[----:B------:R-:W-:Y:S02]  /*4e20*/  MOV R186, 0xffffffff ;  /* 0xffffffff00ba7802 */ /* 0x000fe40000000f00 */
[----:B------:R-:W-:Y:S02]  /*4e30*/  MOV R180, 0x4e50 ;  /* 0x00004e5000b47802 */ /* 0x000fe40000000f00 */
[----:B------:R-:W-:Y:S05]  /*4e40*/  CALL.REL.NOINC `($__internal_140_$__cuda_sm70_shflsync_bfly_p) ;  /* 0x000002f000007944 */ /* 0x000fea0003c00000 */
[----:B------:R-:W-:Y:S01]  /*4e50*/  FADD.FTZ R183, R185, R183 ;  /* 0x000000b7b9b77221 */ /* 0x000fe20000010000 */
[----:B------:R-:W-:Y:S01]  /*4e60*/  MOV R187, 0x1f ;  /* 0x0000001f00bb7802 */ /* 0x000fe20000000f00 */
[----:B-1----:R-:W-:Y:S01]  /*4e70*/  FADD.FTZ R184, R184, R182 ;  /* 0x000000b6b8b87221 */ /* 0x002fe20000010000 */
[----:B------:R-:W-:Y:S01]  /*4e80*/  HFMA2.MMA R182, -RZ, RZ, 0, 2.384185791015625e-07 ;  /* 0x00000004ffb67435 */ /* 0x000fe200000001ff */
[----:B------:R-:W-:Y:S02]  /*4e90*/  MOV R186, 0xffffffff ;  /* 0xffffffff00ba7802 */ /* 0x000fe40000000f00 */
[----:B------:R-:W-:-:S02]  /*4ea0*/  MOV R181, R183 ;  /* 0x000000b700b57202 */ /* 0x000fc40000000f00 */
[----:B------:R-:W-:Y:S02]  /*4eb0*/  MOV R180, 0x4ed0 ;  /* 0x00004ed000b47802 */ /* 0x000fe40000000f00 */
[----:B------:R-:W-:Y:S05]  /*4ec0*/  CALL.REL.NOINC `($__internal_140_$__cuda_sm70_shflsync_bfly_p) ;  /* 0x0000027000007944 */ /* 0x000fea0003c00000 */
[----:B-1----:R-:W-:Y:S01]  /*4ed0*/  MOV R185, R182 ;  /* 0x000000b600b97202 */ /* 0x002fe20000000f00 */
[----:B------:R-:W-:Y:S01]  /*4ee0*/  HFMA2.MMA R182, -RZ, RZ, 0, 2.384185791015625e-07 ;  /* 0x00000004ffb67435 */ /* 0x000fe200000001ff */
[----:B------:R-:W-:Y:S02]  /*4ef0*/  MOV R181, R184 ;  /* 0x000000b800b57202 */ /* 0x000fe40000000f00 */
[----:B------:R-:W-:Y:S02]  /*4f00*/  MOV R187, 0x1f ;  /* 0x0000001f00bb7802 */ /* 0x000fe40000000f00 */
[----:B------:R-:W-:Y:S02]  /*4f10*/  MOV R186, 0xffffffff ;  /* 0xffffffff00ba7802 */ /* 0x000fe40000000f00 */
[----:B------:R-:W-:Y:S02]  /*4f20*/  MOV R180, 0x4f40 ;  /* 0x00004f4000b47802 */ /* 0x000fe40000000f00 */
[----:B------:R-:W-:Y:S05]  /*4f30*/  CALL.REL.NOINC `($__internal_140_$__cuda_sm70_shflsync_bfly_p) ;  /* 0x0000020000007944 */ /* 0x000fea0003c00000 */
[----:B------:R-:W-:Y:S01]  /*4f40*/  FADD.FTZ R183, R185, R183 ;  /* 0x000000b7b9b77221 */ /* 0x000fe20000010000 */
[----:B------:R-:W-:Y:S01]  /*4f50*/  MOV R187, 0x1f ;  /* 0x0000001f00bb7802 */ /* 0x000fe20000000f00 */
[----:B-1----:R-:W-:Y:S01]  /*4f60*/  FADD.FTZ R184, R184, R182 ;  /* 0x000000b6b8b87221 */ /* 0x002fe20000010000 */
[----:B------:R-:W-:Y:S01]  /*4f70*/  HFMA2.MMA R182, -RZ, RZ, 0, 4.76837158203125e-07 ;  /* 0x00000008ffb67435 */ /* 0x000fe200000001ff */
[----:B------:R-:W-:-:S02]  /*4f80*/  MOV R186, 0xffffffff ;  /* 0xffffffff00ba7802 */ /* 0x000fc40000000f00 */
[----:B------:R-:W-:Y:S02]  /*4f90*/  MOV R181, R183 ;  /* 0x000000b700b57202 */ /* 0x000fe40000000f00 */
[----:B------:R-:W-:Y:S02]  /*4fa0*/  MOV R180, 0x4fc0 ;  /* 0x00004fc000b47802 */ /* 0x000fe40000000f00 */
[----:B------:R-:W-:Y:S05]  /*4fb0*/  CALL.REL.NOINC `($__internal_140_$__cuda_sm70_shflsync_bfly_p) ;  /* 0x0000018000007944 */ /* 0x000fea0003c00000 */
[----:B-1----:R-:W-:Y:S01]  /*4fc0*/  MOV R185, R182 ;  /* 0x000000b600b97202 */ /* 0x002fe20000000f00 */
[----:B------:R-:W-:Y:S01]  /*4fd0*/  HFMA2.MMA R182, -RZ, RZ, 0, 4.76837158203125e-07 ;  /* 0x00000008ffb67435 */ /* 0x000fe200000001ff */
[----:B------:R-:W-:Y:S02]  /*4fe0*/  MOV R181, R184 ;  /* 0x000000b800b57202 */ /* 0x000fe40000000f00 */
[----:B------:R-:W-:Y:S02]  /*4ff0*/  MOV R187, 0x1f ;  /* 0x0000001f00bb7802 */ /* 0x000fe40000000f00 */
[----:B------:R-:W-:Y:S02]  /*5000*/  MOV R186, 0xffffffff ;  /* 0xffffffff00ba7802 */ /* 0x000fe40000000f00 */
[----:B------:R-:W-:-:S02]  /*5010*/  MOV R180, 0x5030 ;  /* 0x0000503000b47802 */ /* 0x000fc40000000f00 */
[----:B------:R-:W-:Y:S05]  /*5020*/  CALL.REL.NOINC `($__internal_140_$__cuda_sm70_shflsync_bfly_p) ;  /* 0x0000011000007944 */ /* 0x000fea0003c00000 */
[----:B------:R-:W-:Y:S01]  /*5030*/  FADD.FTZ R183, R185, R183 ;  /* 0x000000b7b9b77221 */ /* 0x000fe20000010000 */
[----:B------:R-:W-:Y:S01]  /*5040*/  MOV R187, 0x1f ;  /* 0x0000001f00bb7802 */ /* 0x000fe20000000f00 */
[----:B-1----:R-:W-:Y:S01]  /*5050*/  FADD.FTZ R184, R184, R182 ;  /* 0x000000b6b8b87221 */ /* 0x002fe20000010000 */
[----:B------:R-:W-:Y:S01]  /*5060*/  HFMA2.MMA R182, -RZ, RZ, 0, 9.5367431640625e-07 ;  /* 0x00000010ffb67435 */ /* 0x000fe200000001ff */
[----:B------:R-:W-:-:S02]  /*5070*/  MOV R186, 0xffffffff ;  /* 0xffffffff00ba7802 */ /* 0x000fc40000000f00 */
[----:B------:R-:W-:Y:S02]  /*5080*/  MOV R181, R183 ;  /* 0x000000b700b57202 */ /* 0x000fe40000000f00 */
[----:B------:R-:W-:Y:S02]  /*5090*/  MOV R180, 0x50b0 ;  /* 0x000050b000b47802 */ /* 0x000fe40000000f00 */
[----:B------:R-:W-:Y:S05]  /*50a0*/  CALL.REL.NOINC `($__internal_140_$__cuda_sm70_shflsync_bfly_p) ;  /* 0x0000009000007944 */ /* 0x000fea0003c00000 */
[----:B-1----:R-:W-:Y:S01]  /*50b0*/  MOV R185, R182 ;  /* 0x000000b600b97202 */ /* 0x002fe20000000f00 */
[----:B------:R-:W-:Y:S01]  /*50c0*/  HFMA2.MMA R182, -RZ, RZ, 0, 9.5367431640625e-07 ;  /* 0x00000010ffb67435 */ /* 0x000fe200000001ff */
[----:B------:R-:W-:Y:S02]  /*50d0*/  MOV R181, R184 ;  /* 0x000000b800b57202 */ /* 0x000fe40000000f00 */
[----:B------:R-:W-:Y:S02]  /*50e0*/  MOV R187, 0x1f ;  /* 0x0000001f00bb7802 */ /* 0x000fe40000000f00 */
[----:B------:R-:W-:Y:S02]  /*50f0*/  MOV R186, 0xffffffff ;  /* 0xffffffff00ba7802 */ /* 0x000fe40000000f00 */
[----:B------:R-:W-:-:S02]  /*5100*/  MOV R180, 0x5120 ;  /* 0x0000512000b47802 */ /* 0x000fc40000000f00 */
[----:B------:R-:W-:Y:S05]  /*5110*/  CALL.REL.NOINC `($__internal_140_$__cuda_sm70_shflsync_bfly_p) ;  /* 0x0000002000007944 */ /* 0x000fea0003c00000 */
[----:B-1----:R-:W-:Y:S01]  /*5120*/  MOV R180, R182 ;  /* 0x000000b600b47202 */ /* 0x002fe20000000f00 */
[----:B------:R-:W-:Y:S05]  /*5130*/  BRA `(.L_x_10614) ;  /* 0xffffd1c000007947 */ /* 0x000fea000383ffff */
        .weak           $__internal_140_$__cuda_sm70_shflsync_bfly_p
        .type           $__internal_140_$__cuda_sm70_shflsync_bfly_p,@function
        .size           $__internal_140_$__cuda_sm70_shflsync_bfly_p,(.L_x_15022 - $__internal_140_$__cuda_sm70_shflsync_bfly_p)
$__internal_140_$__cuda_sm70_shflsync_bfly_p:
[----:B------:R-:W-:Y:S04]  /*5140*/  WARPSYNC R186 ;  /* 0x000000ba00007348 */ /* 0x000fe80003800000 */
[----:B------:R0:W1:Y:S02]  /*5150*/  SHFL.BFLY PT, R182, R181, R182, R187 ;  /* 0x0c0000b6b5b67389 */ /* 0x00006400000e00bb */
[----:B0-----:R-:W-:-:S06]  /*5160*/  HFMA2.MMA R181, -RZ, RZ, 0, 0 ;  /* 0x00000000ffb57435 */ /* 0x001fcc00000001ff */
[----:B------:R-:W-:Y:S05]  /*5170*/  RET.REL.NODEC R180 `(_ZN10layer_norm13ln_bwd_kernelINS_13Kernel_traitsIf6__halffS2_fjLj1280ELj1ELj4ELj1ELj16ENS_18Kernel_traits_baseILj1280EfS2_fS2_fjLj128EEEEELb0ELb0ELb0ELb0EEEvNS_9BwdParamsE) ;  /* 0xffffae80b4007950 */ /* 0x000fea0003c3ffff */
.L_x_10615:
        /* <DEDUP_REMOVED lines=16> */
.L_x_15022:


//--------------------- .text._ZN10layer_norm13ln_bwd_kernelINS_13Kernel_traitsIf6__halffS2_fjLj1280ELj1ELj4ELj1ELj16ENS_18Kernel_traits_baseILj1280EfS2_fS2_fjLj128EEEEELb0ELb0ELb0ELb1EEEvNS_9BwdParamsE --------------------------
	.section	.text._ZN10layer_norm13ln_bwd_kernelINS_13Kernel_traitsIf6__halffS2_fjLj1280ELj1ELj4ELj1ELj16ENS_18Kernel_traits_baseILj1280EfS2_fS2_fjLj128EEEEELb0ELb0ELb0ELb1EEEvNS_9BwdParamsE,"ax",@progbits
	.sectioninfo	@"SHI_REGISTERS=255"
	.align	128
        .global         _ZN10layer_norm13ln_bwd_kernelINS_13Kernel_traitsIf6__halffS2_fjLj1280ELj1ELj4ELj1ELj16ENS_18Kernel_traits_baseILj1280EfS2_fS2_fjLj128EEEEELb0ELb0ELb0ELb1EEEvNS_9BwdParamsE
        .type           _ZN10layer_norm13ln_bwd_kernelINS_13Kernel_traitsIf6__halffS2_fjLj1280ELj1ELj4ELj1ELj16ENS_18Kernel_traits_baseILj1280EfS2_fS2_fjLj128EEEEELb0ELb0ELb0ELb1EEEvNS_9BwdParamsE,@function
        .size           _ZN10layer_norm13ln_bwd_kernelINS_13Kernel_traitsIf6__halffS2_fjLj1280ELj1ELj4ELj1ELj16ENS_18Kernel_traits_baseILj1280EfS2_fS2_fjLj128EEEEELb0ELb0ELb0ELb1EEEvNS_9BwdParamsE,(.L_x_15023 - _ZN10layer_norm13ln_bwd_kernelINS_13Kernel_traitsIf6__halffS2_fjLj1280ELj1ELj4ELj1ELj16ENS_18Kernel_traits_baseILj1280EfS2_fS2_fjLj128EEEEELb0ELb0ELb0ELb1EEEvNS_9BwdParamsE)
        .other          _ZN10layer_norm13ln_bwd_kernelINS_13Kernel_traitsIf6__halffS2_fjLj1280ELj1ELj4ELj1ELj16ENS_18Kernel_traits_baseILj1280EfS2_fS2_fjLj128EEEEELb0ELb0ELb0ELb1EEEvNS_9BwdParamsE,@"STO_CUDA_ENTRY STV_DEFAULT"
_ZN10layer_norm13ln_bwd_kernelINS_13Kernel_traitsIf6__halffS2_fjLj1280ELj1ELj4ELj1ELj16ENS_18Kernel_traits_baseILj1280EfS2_fS2_fjLj128EEEEELb0ELb0ELb0ELb1EEEvNS_9BwdParamsE:
.text._ZN10layer_norm13ln_bwd_kernelINS_13Kernel_traitsIf6__halffS2_fjLj1280ELj1ELj4ELj1ELj16ENS_18Kernel_traits_baseILj1280EfS2_fS2_fjLj128EEEEELb0ELb0ELb0ELb1EEEvNS_9BwdParamsE:
        /* <DEDUP_REMOVED lines=51> */
.L_x_10617:
        /* <DEDUP_REMOVED lines=62> */
.L_x_10623:
        /* <DEDUP_REMOVED lines=33> */
[----:B--2---:R-:W-:-:S05]  /*0920*/  HADD2.F32 R235, -RZ, R171.H0_H0 ;  /* 0x200000abffeb7230 */ /* 0x004fca0000004100 */
[----:B------:R-:W-:-:S05]  /*0930*/  FADD.FTZ R244, R235, R244 ;  /* 0x000000f4ebf47221 */ /* 0x000fca0000010000 */
[----:B------:R1:W-:Y:S04]  /*0940*/  STL [R1+0x4], R244 ;  /* 0x000004f401007387 */ /* 0x0003e80000100800 */
[----:B-1----:R-:W2:Y:S01]  /*0950*/  LDL.LU R244, [R1+0xc] ;  /* 0x00000c0001f47983 */ /* 0x002ea20000300800 */
[----:B------:R-:W-:Y:S02]  /*0960*/  HADD2.F32 R171, -RZ, R171.H1_H1 ;  /* 0x300000abffab7230 */ /* 0x000fe40000004100 */
[----:B---3--:R-:W-:Y:S01]  /*0970*/  HADD2.F32 R236, -RZ, R172.H0_H0 ;  /* 0x200000acffec7230 */ /* 0x008fe20000004100 */
        /* <DEDUP_REMOVED lines=22> */
[----:B------:R-:W-:Y:S02]  /*0ae0*/  HADD2.F32 R172, -RZ, R172.H1_H1 ;  /* 0x300000acffac7230 */ /* 0x000fe40000004100 */
[--C-:B------:R-:W-:Y:S01]  /*0af0*/  HADD2.F32 R237, -RZ, R173.reuse.H0_H0 ;  /* 0x200000adffed7230 */ /* 0x100fe20000004100 */
[----:B------:R-:W2:Y:S04]  /*0b00*/  LDL.LU R247, [R1+0x1c] ;  /* 0x00001c0001f77983 */ /* 0x000ea80000300800 */
[----:B------:R0:W2:Y:S04]  /*0b10*/  LDG.E.128 R148, [R152.64] ;  /* 0x0000000498947981 */ /* 0x0000a8000c1e1d00 */
[----:B0-----:R-:W2:Y:S01]  /*0b20*/  LDG.E.128 R152, [R152.64+0x10] ;  /* 0x0000100498987981 */ /* 0x001ea2000c1e1d00 */
[----:B------:R-:W-:Y:S01]  /*0b30*/  HADD2.F32 R173, -RZ, R173.H1_H1 ;  /* 0x300000adffad7230 */ /* 0x000fe20000004100 */
[----:B---3--:R-:W-:-:S02]  /*0b40*/  FADD.FTZ R246, R172, R246 ;  /* 0x000000f6acf67221 */ /* 0x008fc40000010000 */
[----:B------:R-:W-:-:S03]  /*0b50*/  FADD.FTZ R245, R237, R245 ;  /* 0x000000f5edf57221 */ /* 0x000fc60000010000 */
[----:B------:R0:W-:Y:S04]  /*0b60*/  STL [R1+0x8], R246 ;  /* 0x000008f601007387 */ /* 0x0001e80000100800 */
[----:B------:R1:W-:Y:S04]  /*0b70*/  STL [R1+0x14], R245 ;  /* 0x000014f501007387 */ /* 0x0003e80000100800 */
[----:B0-----:R-:W3:Y:S04]  /*0b80*/  LDL.LU R246, [R1+0x18] ;  /* 0x0000180001f67983 */ /* 0x001ee80000300800 */
[----:B-1----:R-:W3:Y:S01]  /*0b90*/  LDL.LU R245, [R1+0x24] ;  /* 0x0000240001f57983 */ /* 0x002ee20000300800 */
[----:B------:R-:W0:Y:S01]  /*0ba0*/  LDC.U8 R224, c[0x0][0x1f0] ;  /* 0x00007c00ffe07b82 */ /* 0x000e220000000000 */
[----:B------:R-:W-:Y:S01]  /*0bb0*/  MOV R200, 0x3f800000 ;  /* 0x3f80000000c87802 */ /* 0x000fe20000000f00 */
[----:B------:R-:W-:Y:S01]  /*0bc0*/  @P0 HADD2.F32 R200, -RZ, R223.H0_H0 ;  /* 0x200000dfffc80230 */ /* 0x000fe20000004100 */
        /* <DEDUP_REMOVED lines=9> */
[----:B------:R-:W-:Y:S01]  /*0c60*/  HADD2.F32 R226, -RZ, R120.H0_H0 ;  /* 0x20000078ffe27230 */ /* 0x000fe20000004100 */
[----:B0-----:R-:W-:-:S05]  /*0c70*/  @P0 IMAD.WIDE.U32 R116, R233, R199, c[0x0][0x218] ;  /* 0x00008600e9740625 */ /* 0x001fca00078e00c7 */
[----:B------:R0:W5:Y:S04]  /*0c80*/  @P0 LDG.E.128 R92, [R116.64] ;  /* 0x00000004745c0981 */ /* 0x000168000c1e1d00 */
[----:B------:R0:W5:Y:S01]  /*0c90*/  @P0 LDG.E.128 R96, [R116.64+0x10] ;  /* 0x0000100474600981 */ /* 0x000162000c1e1d00 */
[C---:B------:R-:W-:Y:S02]  /*0ca0*/  FADD.FTZ R140, -R222.reuse, R140 ;  /* 0x0000008cde8c7221 */ /* 0x040fe40000010100 */
[----:B------:R-:W-:Y:S02]  /*0cb0*/  FADD.FTZ R142, -R222, R142 ;  /* 0x0000008ede8e7221 */ /* 0x000fe40000010100 */
[----:B------:R-:W-:Y:S02]  /*0cc0*/  FMUL.FTZ R223, R201, R223 ;  /* 0x000000dfc9df7220 */ /* 0x000fe40000410000 */
[----:B0-----:R-:W-:Y:S01]  /*0cd0*/  @P0 IMAD.WIDE.U32 R116, R233, R198, c[0x0][0x218] ;  /* 0x00008600e9740625 */ /* 0x001fe200078e00c6 */
[----:B------:R-:W-:-:S04]  /*0ce0*/  HADD2.F32 R229, -RZ, R120.H1_H1 ;  /* 0x30000078ffe57230 */ /* 0x000fc80000004100 */
        /* <DEDUP_REMOVED lines=9> */
[----:B0-----:R-:W-:Y:S01]  /*0d80*/  HADD2.F32 R116, -RZ, R164.H0_H0 ;  /* 0x200000a4ff747230 */ /* 0x001fe20000004100 */
[C---:B------:R-:W-:Y:S01]  /*0d90*/  FMUL.FTZ R140, R201.reuse, R140 ;  /* 0x0000008cc98c7220 */ /* 0x040fe20000410000 */
[----:B------:R-:W-:Y:S01]  /*0da0*/  HADD2.F32 R117, -RZ, R165.H0_H0 ;  /* 0x200000a5ff757230 */ /* 0x000fe20000004100 */
[----:B------:R-:W-:Y:S02]  /*0db0*/  FMUL.FTZ R142, R201, R142 ;  /* 0x0000008ec98e7220 */ /* 0x000fe40000410000 */
[----:B------:R-:W-:Y:S01]  /*0dc0*/  FMUL.FTZ R226, R64, R226 ;  /* 0x000000e240e27220 */ /* 0x000fe20000410000 */
[----:B------:R-:W-:Y:S01]  /*0dd0*/  HADD2.F32 R228, -RZ, R121.H0_H0 ;  /* 0x20000079ffe47230 */ /* 0x000fe20000004100 */
        /* <DEDUP_REMOVED lines=13> */
[----:B------:R-:W-:Y:S01]  /*0eb0*/  HADD2.F32 R231, -RZ, R121.H1_H1 ;  /* 0x30000079ffe77230 */ /* 0x000fe20000004100 */
[----:B------:R-:W-:-:S02]  /*0ec0*/  FADD.FTZ R124, -R222, R124 ;  /* 0x0000007cde7c7221 */ /* 0x000fc40000010100 */
[----:B------:R-:W-:Y:S02]  /*0ed0*/  FMUL.FTZ R227, R201, R227 ;  /* 0x000000e3c9e37220 */ /* 0x000fe40000410000 */
[----:B------:R-:W-:Y:S02]  /*0ee0*/  FADD.FTZ R192, R228, R192 ;  /* 0x000000c0e4c07221 */ /* 0x000fe40000010000 */
        /* <DEDUP_REMOVED lines=24> */
[----:B------:R-:W-:Y:S02]  /*1070*/  FFMA.FTZ R5, R125, R232, R5 ;  /* 0x000000e87d057223 */ /* 0x000fe40000010005 */
[----:B------:R-:W-:Y:S01]  /*1080*/  @P0 IMAD.WIDE.U32 R118, R233, R207, c[0x0][0x218] ;  /* 0x00008600e9760625 */ /* 0x000fe200078e00cf */
[----:B------:R-:W-:-:S03]  /*1090*/  HADD2.F32 R123, -RZ, R123.H1_H1 ;  /* 0x3000007bff7b7230 */ /* 0x000fc60000004100 */
        /* <DEDUP_REMOVED lines=12> */
[----:B0-----:R-:W-:Y:S01]  /*1160*/  HADD2.F32 R118, -RZ, R132.H0_H0 ;  /* 0x20000084ff767230 */ /* 0x001fe20000004100 */
[----:B------:R-:W-:Y:S02]  /*1170*/  FADD.FTZ R129, -R222, R129 ;  /* 0x00000081de817221 */ /* 0x000fe40000010100 */
[----:B------:R-:W-:-:S02]  /*1180*/  FADD.FTZ R195, R123, R195 ;  /* 0x000000c37bc37221 */ /* 0x000fc40000010000 */
[-C--:B------:R-:W-:Y:S02]  /*1190*/  FFMA.FTZ R7, R127, R123.reuse, R7 ;  /* 0x0000007b7f077223 */ /* 0x080fe40000010007 */
[----:B------:R-:W-:Y:S02]  /*11a0*/  FMUL.FTZ R128, R201, R128 ;  /* 0x00000080c9807220 */ /* 0x000fe40000410000 */
[----:B------:R-:W-:Y:S02]  /*11b0*/  FMUL.FTZ R123, R63, R123 ;  /* 0x0000007b3f7b7220 */ /* 0x000fe40000410000 */
[----:B------:R-:W-:Y:S02]  /*11c0*/  FADD.FTZ R117, R117, R122 ;  /* 0x0000007a75757221 */ /* 0x000fe40000010000 */
[----:B------:R-:W-:Y:S01]  /*11d0*/  FFMA.FTZ R116, R126, R122, R116 ;  /* 0x0000007a7e747223 */ /* 0x000fe20000010074 */
        /* <DEDUP_REMOVED lines=10> */
[----:B------:R-:W-:Y:S02]  /*1280*/  FMUL.FTZ R130, R201, R130 ;  /* 0x00000082c9827220 */ /* 0x000fe40000410000 */
[----:B------:R-:W-:Y:S02]  /*1290*/  FADD.FTZ R202, R132, R202 ;  /* 0x000000ca84ca7221 */ /* 0x000fe40000010000 */
        /* <DEDUP_REMOVED lines=15> */
[----:B0-----:R-:W-:Y:S01]  /*1390*/  HADD2.F32 R120, -RZ, R134.H0_H0 ;  /* 0x20000086ff787230 */ /* 0x001fe20000004100 */
[----:B------:R-:W-:Y:S02]  /*13a0*/  FADD.FTZ R137, -R222, R137 ;  /* 0x00000089de897221 */ /* 0x000fe40000010100 */
[----:B------:R-:W-:-:S02]  /*13b0*/  FADD.FTZ R204, R133, R204 ;  /* 0x000000cc85cc7221 */ /* 0x000fc40000010000 */
        /* <DEDUP_REMOVED lines=44> */
[----:B------:R-:W-:Y:S01]  /*1680*/  HADD2.F32 R165, -RZ, R165.H1_H1 ;  /* 0x300000a5ffa57230 */ /* 0x000fe20000004100 */
[----:B------:R-:W-:Y:S02]  /*1690*/  FADD.FTZ R144, -R222, R144 ;  /* 0x00000090de907221 */ /* 0x000fe40000010100 */
[----:B------:R-:W-:Y:S02]  /*16a0*/  FMUL.FTZ R143, R201, R143 ;  /* 0x0000008fc98f7220 */ /* 0x000fe40000410000 */
[----:B------:R-:W-:Y:S02]  /*16b0*/  FADD.FTZ R117, R117, R164 ;  /* 0x000000a475757221 */ /* 0x000fe40000010000 */
[----:B------:R-:W-:-:S02]  /*16c0*/  FFMA.FTZ R116, R141, R164, R116 ;  /* 0x000000a48d747223 */ /* 0x000fc40000010074 */
[C---:B------:R-:W-:Y:S01]  /*16d0*/  FADD.FTZ R242, -R222.reuse, R162 ;  /* 0x000000a2def27221 */ /* 0x040fe20000010100 */
[----:B------:R-:W-:Y:S01]  /*16e0*/  HADD2.F32 R162, -RZ, R166.H0_H0 ;  /* 0x200000a6ffa27230 */ /* 0x000fe20000004100 */
[----:B------:R-:W-:Y:S02]  /*16f0*/  FADD.FTZ R145, -R222, R145 ;  /* 0x00000091de917221 */ /* 0x000fe40000010100 */
[----:B------:R-:W-:Y:S02]  /*1700*/  FADD.FTZ R213, R165, R213 ;  /* 0x000000d5a5d57221 */ /* 0x000fe40000010000 */
[----:B------:R-:W-:Y:S02]  /*1710*/  FMUL.FTZ R144, R201, R144 ;  /* 0x00000090c9907220 */ /* 0x000fe40000410000 */
[-C--:B------:R-:W-:Y:S02]  /*1720*/  FFMA.FTZ R19, R143, R165.reuse, R19 ;  /* 0x000000a58f137223 */ /* 0x080fe40000010013 */
[----:B------:R-:W-:-:S02]  /*1730*/  FMUL.FTZ R165, R51, R165 ;  /* 0x000000a533a57220 */ /* 0x000fc40000410000 */
[----:B------:R-:W-:Y:S02]  /*1740*/  FADD.FTZ R117, R117, R241 ;  /* 0x000000f175757221 */ /* 0x000fe40000010000 */
[----:B------:R-:W-:Y:S01]  /*1750*/  FFMA.FTZ R116, R142, R241, R116 ;  /* 0x000000f18e747223 */ /* 0x000fe20000010074 */
[----:B------:R-:W-:Y:S01]  /*1760*/  HADD2.F32 R166, -RZ, R166.H1_H1 ;  /* 0x300000a6ffa67230 */ /* 0x000fe20000004100 */
        /* <DEDUP_REMOVED lines=8> */
[----:B------:R-:W-:Y:S01]  /*17f0*/  HADD2.F32 R163, -RZ, R167.H0_H0 ;  /* 0x200000a7ffa37230 */ /* 0x000fe20000004100 */
[----:B------:R-:W-:Y:S02]  /*1800*/  FADD.FTZ R147, -R222, R147 ;  /* 0x00000093de937221 */ /* 0x000fe40000010100 */
[----:B------:R-:W-:-:S02]  /*1810*/  FADD.FTZ R217, R166, R217 ;  /* 0x000000d9a6d97221 */ /* 0x000fc40000010000 */
        /* <DEDUP_REMOVED lines=34> */
[----:B------:R-:W-:Y:S02]  /*1a40*/  FMUL.FTZ R149, R201, R149 ;  /* 0x00000095c9957220 */ /* 0x000fe40000410000 */
        /* <DEDUP_REMOVED lines=8> */
[-C--:B------:R-:W-:Y:S02]  /*1ad0*/  FFMA.FTZ R25, R149, R168.reuse, R25 ;  /* 0x000000a895197223 */ /* 0x080fe40000010019 */
        /* <DEDUP_REMOVED lines=40> */
[--C-:B------:R-:W-:Y:S01]  /*1d60*/  HADD2.F32 R238, -RZ, R174.reuse.H0_H0 ;  /* 0x200000aeffee7230 */ /* 0x100fe20000004100 */
[----:B------:R-:W-:Y:S01]  /*1d70*/  FMUL.FTZ R157, R201, R157 ;  /* 0x0000009dc99d7220 */ /* 0x000fe20000410000 */
[----:B------:R-:W-:Y:S01]  /*1d80*/  HADD2.F32 R174, -RZ, R174.H1_H1 ;  /* 0x300000aeffae7230 */ /* 0x000fe20000004100 */
[-C--:B------:R-:W-:Y:S01]  /*1d90*/  FFMA.FTZ R182, R156, R236.reuse, R182 ;  /* 0x000000ec9cb67223 */ /* 0x080fe200000100b6 */
[----:B------:R-:W-:Y:S01]  /*1da0*/  HADD2.F32 R239, -RZ, R175.H0_H0 ;  /* 0x200000afffef7230 */ /* 0x000fe20000004100 */
[----:B------:R-:W-:-:S02]  /*1db0*/  FMUL.FTZ R236, R32, R236 ;  /* 0x000000ec20ec7220 */ /* 0x000fc40000410000 */
[----:B------:R-:W-:Y:S02]  /*1dc0*/  FADD.FTZ R117, R117, R171 ;  /* 0x000000ab75757221 */ /* 0x000fe40000010000 */
[----:B------:R-:W-:Y:S01]  /*1dd0*/  FFMA.FTZ R116, R155, R171, R116 ;  /* 0x000000ab9b747223 */ /* 0x000fe20000010074 */
[----:B------:R-:W-:Y:S01]  /*1de0*/  HADD2.F32 R175, -RZ, R175.H1_H1 ;  /* 0x300000afffaf7230 */ /* 0x000fe20000004100 */
        /* <DEDUP_REMOVED lines=46> */
.L_x_10624:
        /* <DEDUP_REMOVED lines=18> */
.L_x_10625:
        /* <DEDUP_REMOVED lines=194> */
[----:B------:R-:W-:Y:S01]  /*2e10*/  F2FP.PACK_AB R117, R118, R117 ;  /* 0x000000757675723e */ /* 0x000fe200000000ff */
[----:B------:R-:W-:Y:S01]  /*2e20*/  FADD.FTZ R149, R168, -R149 ;  /* 0x80000095a8957221 */ /* 0x000fe20000010000 */
[----:B------:R-:W-:Y:S01]  /*2e30*/  SEL R127, R160, R115, P2 ;  /* 0x00000073a07f7207 */ /* 0x000fe20001000000 */
[----:B------:R-:W-:Y:S01]  /*2e40*/  FADD.FTZ R234, R234, -R152 ;  /* 0x80000098eaea7221 */ /* 0x000fe20000010000 */
[----:B------:R-:W-:Y:S01]  /*2e50*/  F2FP.PACK_AB R118, R120, R119 ;  /* 0x000000777876723e */ /* 0x000fe200000000ff */
[----:B------:R-:W-:-:S02]  /*2e60*/  FMUL.FTZ R121, R159, R200 ;  /* 0x000000c89f797220 */ /* 0x000fc40000410000 */
[----:B------:R-:W-:Y:S02]  /*2e70*/  FMUL.FTZ R122, R160, R200 ;  /* 0x000000c8a07a7220 */ /* 0x000fe40000410000 */
[----:B------:R-:W-:Y:S02]  /*2e80*/  FADD.FTZ R150, R233, -R150 ;  /* 0x80000096e9967221 */ /* 0x000fe40000010000 */
[----:B------:R-:W-:Y:S01]  /*2e90*/  @P1 FADD.FTZ R153, R84, R153 ;  /* 0x0000009954991221 */ /* 0x000fe20000010000 */
[----:B------:R-:W-:Y:S01]  /*2ea0*/  F2FP.PACK_AB R119, R122, R121 ;  /* 0x000000797a77723e */ /* 0x000fe200000000ff */
        /* <DEDUP_REMOVED lines=15> */
[----:B------:R-:W-:Y:S01]  /*2fa0*/  F2FP.PACK_AB R116, R163, R162 ;  /* 0x000000a2a374723e */ /* 0x000fe200000000ff */
        /* <DEDUP_REMOVED lines=34> */
[----:B0-----:R-:W-:Y:S01]  /*31d0*/  F2FP.PACK_AB R118, R121, R120 ;  /* 0x000000787976723e */ /* 0x001fe200000000ff */
        /* <DEDUP_REMOVED lines=52> */
.L_x_10622:
[----:B------:R-:W-:Y:S05]  /*3520*/  BSYNC B1 ;  /* 0x0000000000017941 */ /* 0x000fea0003800000 */
.L_x_10619:
        /* <DEDUP_REMOVED lines=57> */
.L_x_10618:
[----:B0-----:R-:W-:Y:S05]  /*38c0*/  BSYNC B0 ;  /* 0x0000000000007941 */ /* 0x001fea0003800000 */
.L_x_10616:
        /* <DEDUP_REMOVED lines=220> */
.L_x_10620:
[----:B--2---:R-:W-:Y:S01]  /*4690*/  HFMA2.MMA R244, -RZ, RZ, 0, 5.9604644775390625e-08 ;  /* 0x00000001fff47435 */ /* 0x004fe200000001ff */
[----:B------:R-:W-:-:S02]  /*46a0*/  MOV R117, R246 ;  /* 0x000000f600757202 */ /* 0x000fc40000000f00 */
[----:B------:R-:W-:-:S03]  /*46b0*/  MOV R116, 0x46d0 ;  /* 0x000046d000747802 */ /* 0x000fc60000000f00 */
[----:B-----5:R-:W-:Y:S05]  /*46c0*/  CALL.REL.NOINC `($__internal_141_$__cuda_sm70_shflsync_bfly_p) ;  /* 0x0000034000007944 */ /* 0x020fea0003c00000 */
[----:B-1----:R-:W-:Y:S01]  /*46d0*/  MOV R247, R244 ;  /* 0x000000f400f77202 */ /* 0x002fe20000000f00 */
[----:B0----5:R-:W-:Y:S05]  /*46e0*/  BRA `(.L_x_10624) ;  /* 0xffffd9e000007947 */ /* 0x021fea000383ffff */
.L_x_10621:
[----:B------:R-:W-:Y:S01]  /*46f0*/  HFMA2.MMA R244, -RZ, RZ, 0, 5.9604644775390625e-08 ;  /* 0x00000001fff47435 */ /* 0x000fe200000001ff */
[----:B------:R-:W-:Y:S02]  /*4700*/  MOV R117, R245 ;  /* 0x000000f500757202 */ /* 0x000fe40000000f00 */
[----:B------:R-:W-:-:S03]  /*4710*/  MOV R116, 0x4730 ;  /* 0x0000473000747802 */ /* 0x000fc60000000f00 */
[----:B01---5:R-:W-:Y:S05]  /*4720*/  CALL.REL.NOINC `($__internal_141_$__cuda_sm70_shflsync_bfly_p) ;  /* 0x000002e000007944 */ /* 0x023fea0003c00000 */
[----:B------:R-:W-:Y:S01]  /*4730*/  FADD.FTZ R246, R246, R247 ;  /* 0x000000f7f6f67221 */ /* 0x000fe20000010000 */
[----:B------:R-:W-:Y:S01]  /*4740*/  MOV R116, 0x4790 ;  /* 0x0000479000747802 */ /* 0x000fe20000000f00 */
[----:B-1----:R-:W-:Y:S01]  /*4750*/  FADD.FTZ R245, R245, R244 ;  /* 0x000000f4f5f57221 */ /* 0x002fe20000010000 */
[----:B------:R-:W-:Y:S02]  /*4760*/  MOV R244, 0x2 ;  /* 0x0000000200f47802 */ /* 0x000fe40000000f00 */
[----:B------:R-:W-:Y:S02]  /*4770*/  MOV R117, R246 ;  /* 0x000000f600757202 */ /* 0x000fe40000000f00 */
[----:B0----5:R-:W-:Y:S05]  /*4780*/  CALL.REL.NOINC `($__internal_141_$__cuda_sm70_shflsync_bfly_p) ;  /* 0x0000028000007944 */ /* 0x021fea0003c00000 */
[----:B-1----:R-:W-:Y:S01]  /*4790*/  MOV R247, R244 ;  /* 0x000000f400f77202 */ /* 0x002fe20000000f00 */
[----:B------:R-:W-:Y:S01]  /*47a0*/  HFMA2.MMA R244, -RZ, RZ, 0, 1.1920928955078125e-07 ;  /* 0x00000002fff47435 */ /* 0x000fe200000001ff */
[----:B------:R-:W-:-:S02]  /*47b0*/  MOV R117, R245 ;  /* 0x000000f500757202 */ /* 0x000fc40000000f00 */
[----:B------:R-:W-:-:S03]  /*47c0*/  MOV R116, 0x47e0 ;  /* 0x000047e000747802 */ /* 0x000fc60000000f00 */
[----:B0----5:R-:W-:Y:S05]  /*47d0*/  CALL.REL.NOINC `($__internal_141_$__cuda_sm70_shflsync_bfly_p) ;  /* 0x0000023000007944 */ /* 0x021fea0003c00000 */
[----:B------:R-:W-:Y:S01]  /*47e0*/  FADD.FTZ R246, R247, R246 ;  /* 0x000000f6f7f67221 */ /* 0x000fe20000010000 */
[----:B------:R-:W-:Y:S01]  /*47f0*/  MOV R116, 0x4840 ;  /* 0x0000484000747802 */ /* 0x000fe20000000f00 */
[----:B-1----:R-:W-:Y:S01]  /*4800*/  FADD.FTZ R245, R245, R244 ;  /* 0x000000f4f5f57221 */ /* 0x002fe20000010000 */
[----:B------:R-:W-:Y:S02]  /*4810*/  MOV R244, 0x4 ;  /* 0x0000000400f47802 */ /* 0x000fe40000000f00 */
[----:B------:R-:W-:Y:S02]  /*4820*/  MOV R117, R246 ;  /* 0x000000f600757202 */ /* 0x000fe40000000f00 */
[----:B0----5:R-:W-:Y:S05]  /*4830*/  CALL.REL.NOINC `($__internal_141_$__cuda_sm70_shflsync_bfly_p) ;  /* 0x000001d000007944 */ /* 0x021fea0003c00000 */
[----:B-1----:R-:W-:Y:S01]  /*4840*/  MOV R247, R244 ;  /* 0x000000f400f77202 */ /* 0x002fe20000000f00 */
[----:B------:R-:W-:Y:S01]  /*4850*/  HFMA2.MMA R244, -RZ, RZ, 0, 2.384185791015625e-07 ;  /* 0x00000004fff47435 */ /* 0x000fe200000001ff */
[----:B------:R-:W-:Y:S02]  /*4860*/  MOV R117, R245 ;  /* 0x000000f500757202 */ /* 0x000fe40000000f00 */
[----:B------:R-:W-:-:S03]  /*4870*/  MOV R116, 0x4890 ;  /* 0x0000489000747802 */ /* 0x000fc60000000f00 */
[----:B0----5:R-:W-:Y:S05]  /*4880*/  CALL.REL.NOINC `($__internal_141_$__cuda_sm70_shflsync_bfly_p) ;  /* 0x0000018000007944 */ /* 0x021fea0003c00000 */
[----:B------:R-:W-:Y:S01]  /*4890*/  FADD.FTZ R246, R247, R246 ;  /* 0x000000f6f7f67221 */ /* 0x000fe20000010000 */
[----:B------:R-:W-:Y:S01]  /*48a0*/  MOV R116, 0x48f0 ;  /* 0x000048f000747802 */ /* 0x000fe20000000f00 */
[----:B-1----:R-:W-:Y:S01]  /*48b0*/  FADD.FTZ R245, R245, R244 ;  /* 0x000000f4f5f57221 */ /* 0x002fe20000010000 */
[----:B------:R-:W-:-:S02]  /*48c0*/  MOV R244, 0x8 ;  /* 0x0000000800f47802 */ /* 0x000fc40000000f00 */
[----:B------:R-:W-:Y:S02]  /*48d0*/  MOV R117, R246 ;  /* 0x000000f600757202 */ /* 0x000fe40000000f00 */
[----:B0----5:R-:W-:Y:S05]  /*48e0*/  CALL.REL.NOINC `($__internal_141_$__cuda_sm70_shflsync_bfly_p) ;  /* 0x0000012000007944 */ /* 0x021fea0003c00000 */
[----:B-1----:R-:W-:Y:S01]  /*48f0*/  MOV R247, R244 ;  /* 0x000000f400f77202 */ /* 0x002fe20000000f00 */
[----:B------:R-:W-:Y:S01]  /*4900*/  HFMA2.MMA R244, -RZ, RZ, 0, 4.76837158203125e-07 ;  /* 0x00000008fff47435 */ /* 0x000fe200000001ff */
[----:B------:R-:W-:Y:S02]  /*4910*/  MOV R117, R245 ;  /* 0x000000f500757202 */ /* 0x000fe40000000f00 */
        /* <DEDUP_REMOVED lines=9> */
[----:B------:R-:W-:Y:S01]  /*49b0*/  HFMA2.MMA R244, -RZ, RZ, 0, 9.5367431640625e-07 ;  /* 0x00000010fff47435 */ /* 0x000fe200000001ff */
[----:B------:R-:W-:-:S02]  /*49c0*/  MOV R117, R245 ;  /* 0x000000f500757202 */ /* 0x000fc40000000f00 */
[----:B------:R-:W-:-:S03]  /*49d0*/  MOV R116, 0x49f0 ;  /* 0x000049f000747802 */ /* 0x000fc60000000f00 */
[----:B0----5:R-:W-:Y:S05]  /*49e0*/  CALL.REL.NOINC `($__internal_141_$__cuda_sm70_shflsync_bfly_p) ;  /* 0x0000002000007944 */ /* 0x021fea0003c00000 */
[----:B-1----:R-:W-:Y:S01]  /*49f0*/  MOV R116, R244 ;  /* 0x000000f400747202 */ /* 0x002fe20000000f00 */
[----:B0----5:R-:W-:Y:S05]  /*4a00*/  BRA `(.L_x_10625) ;  /* 0xffffd7e000007947 */ /* 0x021fea000383ffff */
        .weak           $__internal_141_$__cuda_sm70_shflsync_bfly_p
        .type           $__internal_141_$__cuda_sm70_shflsync_bfly_p,@function
        .size           $__internal_141_$__cuda_sm70_shflsync_bfly_p,(.L_x_15023 - $__internal_141_$__cuda_sm70_shflsync_bfly_p)
$__internal_141_$__cuda_sm70_shflsync_bfly_p:
        /* <DEDUP_REMOVED lines=9> */
[----:B------:R-:W-:Y:S05]  /*4aa0*/  RET.REL.NODEC R116 `(_ZN10layer_norm13ln_bwd_kernelINS_13Kernel_traitsIf6__halffS2_fjLj1280ELj1ELj4ELj1ELj16ENS_18Kernel_traits_baseILj1280EfS2_fS2_fjLj128EEEEELb0ELb0ELb0ELb1EEEvNS_9BwdParamsE) ;  /* 0xffffb55074007950 */ /* 0x000fea0003c3ffff */
.L_x_10626:
        /* <DEDUP_REMOVED lines=13> */
.L_x_15023:


//--------------------- .text._ZN10layer_norm13ln_bwd_kernelINS_13Kernel_traitsIf6__halffS2_fjLj1280ELj1ELj4ELj1ELj16ENS_18Kernel_traits_baseILj1280EfS2_fS2_fjLj128EEEEELb0ELb0ELb1ELb0EEEvNS_9BwdParamsE --------------------------
	.section	.text._ZN10layer_norm13ln_bwd_kernelINS_13Kernel_traitsIf6__halffS2_fjLj1280ELj1ELj4ELj1ELj16ENS_18Kernel_traits_baseILj1280EfS2_fS2_fjLj128EEEEELb0ELb0ELb1ELb0EEEvNS_9BwdParamsE,"ax",@progbits
	.sectioninfo	@"SHI_REGISTERS=255"
	.align	128
        .global         _ZN10layer_norm13ln_bwd_kernelINS_13Kernel_traitsIf6__halffS2_fjLj1280ELj1ELj4ELj1ELj16ENS_18Kernel_traits_baseILj1280EfS2_fS2_fjLj128EEEEELb0ELb0ELb1ELb0EEEvNS_9BwdParamsE
        .type           _ZN10layer_norm13ln_bwd_kernelINS_13Kernel_traitsIf6__halffS2_fjLj1280ELj1ELj4ELj1ELj16ENS_18Kernel_traits_baseILj1280EfS2_fS2_fjLj128EEEEELb0ELb0ELb1ELb0EEEvNS_9BwdParamsE,@function
        .size           _ZN10layer_norm13ln_bwd_kernelINS_13Kernel_traitsIf6__halffS2_fjLj1280ELj1ELj4ELj1ELj16ENS_18Kernel_traits_baseILj1280EfS2_fS2_fjLj128EEEEELb0ELb0ELb1ELb0EEEvNS_9BwdParamsE,(.L_x_15024 - _ZN10layer_norm13ln_bwd_kernelINS_13Kernel_traitsIf6__halffS2_fjLj1280ELj1ELj4ELj1ELj16ENS_18Kernel_traits_baseILj1280EfS2_fS2_fjLj128EEEEELb0ELb0ELb1ELb0EEEvNS_9BwdParamsE)
        .other          _ZN10layer_norm13ln_bwd_kernelINS_13Kernel_traitsIf6__halffS2_fjLj1280ELj1ELj4ELj1ELj16ENS_18Kernel_traits_baseILj1280EfS2_fS2_fjLj128EEEEELb0ELb0ELb1ELb0EEEvNS_9BwdParamsE,@"STO_CUDA_ENTRY STV_DEFAULT"
_ZN10layer_norm13ln_bwd_kernelINS_13Kernel_traitsIf6__halffS2_fjLj1280ELj1ELj4ELj1ELj16ENS_18Kernel_traits_baseILj1280EfS2_fS2_fjLj128EEEEELb0ELb0ELb1ELb0EEEvNS_9BwdParamsE:
.text._ZN10layer_norm13ln_bwd_kernelINS_13Kernel_traitsIf6__halffS2_fjLj1280ELj1ELj4ELj1ELj16ENS_18Kernel_traits_baseILj1280EfS2_fS2_fjLj128EEEEELb0ELb0ELb1ELb0EEEvNS_9BwdParamsE:
        /* <DEDUP_REMOVED lines=97> */
[----:B------:R-:W-:Y:S02]  /*0610*/  HFMA2.MMA R57, -RZ, RZ, 0, 0 ;  /* 0x00000000ff397435 */ /* 0x000fe400000001ff */
.L_x_10744:
[----:B0-----:R-:W-:-:S05]  /*0620*/  MOV R10, 0x4 ;  /* 0x00000004000a7802 */ /* 0x001fca0000000f00 */
        /* <DEDUP_REMOVED lines=27> */
.L_x_10633:
[----:B------:R-:W-:Y:S02]  /*07e0*/  IADD3 R0, R5, 0x20, RZ ;  /* 0x0000002005007810 */ /* 0x000fe40007ffe0ff */
.L_x_10632:
[----:B------:R-:W-:Y:S05]  /*07f0*/  BSYNC B2 ;  /* 0x0000000000027941 */ /* 0x000fea0003800000 */
.L_x_10631:
        /* <DEDUP_REMOVED lines=8> */
.L_x_10636:
[----:B------:R-:W-:Y:S02]  /*0880*/  IADD3 R0, R0, 0x20, RZ ;  /* 0x0000002000007810 */ /* 0x000fe40007ffe0ff */
.L_x_10635:
[----:B------:R-:W-:Y:S05]  /*0890*/  BSYNC B2 ;  /* 0x0000000000027941 */ /* 0x000fea0003800000 */
.L_x_10634:
        /* <DEDUP_REMOVED lines=8> */
.L_x_10639:
[----:B------:R-:W-:Y:S02]  /*0920*/  IADD3 R0, R0, 0x20, RZ ;  /* 0x0000002000007810 */ /* 0x000fe40007ffe0ff */
.L_x_10638:
[----:B------:R-:W-:Y:S05]  /*0930*/  BSYNC B2 ;  /* 0x0000000000027941 */ /* 0x000fea0003800000 */
.L_x_10637:
        /* <DEDUP_REMOVED lines=8> */
.L_x_10642:
[----:B------:R-:W-:Y:S02]  /*09c0*/  IADD3 R0, R0, 0x20, RZ ;  /* 0x0000002000007810 */ /* 0x000fe40007ffe0ff */
.L_x_10641:
[----:B------:R-:W-:Y:S05]  /*09d0*/  BSYNC B2 ;  /* 0x0000000000027941 */ /* 0x000fea0003800000 */
.L_x_10640:
        /* <DEDUP_REMOVED lines=9> */
.L_x_10630:
        /* <DEDUP_REMOVED lines=27> */
[--C-:B-1----:R-:W-:Y:S02]  /*0c20*/  HADD2.F32 R6, -RZ, R184.reuse.H0_H0 ;  /* 0x200000b8ff067230 */ /* 0x102fe40000004100 */
[----:B------:R-:W-:Y:S01]  /*0c30*/  HADD2.F32 R11, -RZ, R184.H1_H1 ;  /* 0x300000b8ff0b7230 */ /* 0x000fe20000004100 */
[C---:B--2---:R-:W-:Y:S02]  /*0c40*/  FADD.FTZ R184, -R0.reuse, R188 ;  /* 0x000000bc00b87221 */ /* 0x044fe40000010100 */
[----:B------:R-:W-:Y:S01]  /*0c50*/  FADD.FTZ R183, -R0, R183 ;  /* 0x000000b700b77221 */ /* 0x000fe20000010100 */
[--C-:B0-----:R-:W-:Y:S01]  /*0c60*/  HADD2.F32 R3, -RZ, R187.reuse.H0_H0 ;  /* 0x200000bbff037230 */ /* 0x101fe20000004100 */
[----:B-----5:R-:W-:Y:S01]  /*0c70*/  FMUL.FTZ R220, R2, R184 ;  /* 0x000000b802dc7220 */ /* 0x020fe20000410000 */
[----:B----4-:R-:W-:Y:S01]  /*0c80*/  HADD2.F32 R211, -RZ, R187.H1_H1 ;  /* 0x300000bbffd37230 */ /* 0x010fe20000004100 */
        /* <DEDUP_REMOVED lines=8> */
[--C-:B------:R-:W-:Y:S01]  /*0d10*/  HADD2.F32 R210, -RZ, R186.reuse.H0_H0 ;  /* 0x200000baffd27230 */ /* 0x100fe20000004100 */
[----:B------:R-:W-:Y:S01]  /*0d20*/  FADD.FTZ R7, -R0, R180 ;  /* 0x000000b400077221 */ /* 0x000fe20000010100 */
[--C-:B------:R-:W-:Y:S01]  /*0d30*/  HADD2.F32 R8, -RZ, R185.reuse.H0_H0 ;  /* 0x200000b9ff087230 */ /* 0x100fe20000004100 */
[----:B------:R-:W-:Y:S01]  /*0d40*/  FMUL.FTZ R224, R2, R181 ;  /* 0x000000b502e07220 */ /* 0x000fe20000410000 */
[----:B------:R-:W-:Y:S01]  /*0d50*/  HADD2.F32 R10, -RZ, R185.H1_H1 ;  /* 0x300000b9ff0a7230 */ /* 0x000fe20000004100 */
[----:B------:R-:W4:Y:S01]  /*0d60*/  LDL R181, [R1+0x40] ;  /* 0x0000400001b57983 */ /* 0x000f220000100800 */
[----:B------:R-:W-:Y:S01]  /*0d70*/  HADD2.F32 R180, -RZ, R186.H1_H1 ;  /* 0x300000baffb47230 */ /* 0x000fe20000004100 */
        /* <DEDUP_REMOVED lines=59> */
.L_x_10645:
[----:B0-----:R-:W-:Y:S05]  /*1130*/  BSYNC B2 ;  /* 0x0000000000027941 */ /* 0x001fea0003800000 */
.L_x_10644:
        /* <DEDUP_REMOVED lines=19> */
[--C-:B----4-:R-:W-:Y:S01]  /*1270*/  HADD2.F32 R249, -RZ, R186.reuse.H0_H0 ;  /* 0x200000bafff97230 */ /* 0x110fe20000004100 */
[----:B------:R-:W-:Y:S01]  /*1280*/  FADD.FTZ R183, -R0, R183 ;  /* 0x000000b700b77221 */ /* 0x000fe20000010100 */
[----:B------:R-:W-:-:S02]  /*1290*/  HADD2.F32 R251, -RZ, R186.H1_H1 ;  /* 0x300000bafffb7230 */ /* 0x000fc40000004100 */
[--C-:B------:R-:W-:Y:S01]  /*12a0*/  HADD2.F32 R211, -RZ, R185.reuse.H0_H0 ;  /* 0x200000b9ffd37230 */ /* 0x100fe20000004100 */
[C---:B--2---:R-:W-:Y:S01]  /*12b0*/  FADD.FTZ R186, -R0.reuse, R190 ;  /* 0x000000be00ba7221 */ /* 0x044fe20000010100 */
[----:B------:R-:W-:Y:S01]  /*12c0*/  HADD2.F32 R210, -RZ, R185.H1_H1 ;  /* 0x300000b9ffd27230 */ /* 0x000fe20000004100 */
[----:B------:R-:W2:Y:S01]  /*12d0*/  LDL R190, [R1+0x30] ;  /* 0x0000300001be7983 */ /* 0x000ea20000100800 */
[--C-:B------:R-:W-:Y:S01]  /*12e0*/  HADD2.F32 R250, -RZ, R187.reuse.H0_H0 ;  /* 0x200000bbfffa7230 */ /* 0x100fe20000004100 */
[C---:B------:R-:W-:Y:S01]  /*12f0*/  FADD.FTZ R185, -R0.reuse, R189 ;  /* 0x000000bd00b97221 */ /* 0x040fe20000010100 */
[----:B------:R-:W-:Y:S01]  /*1300*/  HADD2.F32 R194, -RZ, R187.H1_H1 ;  /* 0x300000bbffc27230 */ /* 0x000fe20000004100 */
[----:B------:R-:W3:Y:S01]  /*1310*/  LDL R189, [R1+0x38] ;  /* 0x0000380001bd7983 */ /* 0x000ee20000100800 */
[----:B------:R-:W-:Y:S01]  /*1320*/  FADD.FTZ R187, -R0, R191 ;  /* 0x000000bf00bb7221 */ /* 0x000fe20000010100 */
[--C-:B------:R-:W-:Y:S02]  /*1330*/  HADD2.F32 R181, -RZ, R184.reuse.H0_H0 ;  /* 0x200000b8ffb57230 */ /* 0x100fe40000004100 */
[----:B------:R-:W4:Y:S01]  /*1340*/  LDL R191, [R1+0x3c] ;  /* 0x00003c0001bf7983 */ /* 0x000f220000100800 */
[----:B------:R-:W-:Y:S01]  /*1350*/  HADD2.F32 R180, -RZ, R184.H1_H1 ;  /* 0x300000b8ffb47230 */ /* 0x000fe20000004100 */
[----:B-----5:R-:W-:-:S02]  /*1360*/  FMUL.FTZ R216, R2, R193 ;  /* 0x000000c102d87220 */ /* 0x020fc40000410000 */
[----:B------:R-:W-:Y:S02]  /*1370*/  FMUL.FTZ R192, R2, R192 ;  /* 0x000000c002c07220 */ /* 0x000fe40000410000 */
[-C--:B------:R-:W-:Y:S02]  /*1380*/  FMUL.FTZ R252, R252, R180.reuse ;  /* 0x000000b4fcfc7220 */ /* 0x080fe40000410000 */
[----:B------:R-:W-:Y:S02]  /*1390*/  FFMA.FTZ R65, R192, R180, R65 ;  /* 0x000000b4c0417223 */ /* 0x000fe40000010041 */
[----:B------:R-:W-:Y:S02]  /*13a0*/  FADD.FTZ R101, R101, R180 ;  /* 0x000000b465657221 */ /* 0x000fe40000010000 */
[----:B------:R-:W-:Y:S02]  /*13b0*/  FMUL.FTZ R193, R2, R182 ;  /* 0x000000b602c17220 */ /* 0x000fe40000410000 */
[----:B------:R-:W-:Y:S01]  /*13c0*/  FADD.FTZ R184, -R0, R188 ;  /* 0x000000bc00b87221 */ /* 0x000fe20000010100 */
[----:B------:R-:W-:Y:S01]  /*13d0*/  MOV R188, R194 ;  /* 0x000000c200bc7202 */ /* 0x000fe20000000f00 */
[----:B------:R-:W-:-:S02]  /*13e0*/  FMUL.FTZ R194, R2, R183 ;  /* 0x000000b702c27220 */ /* 0x000fc40000410000 */
[C---:B------:R-:W-:Y:S02]  /*13f0*/  FMUL.FTZ R196, R2.reuse, R185 ;  /* 0x000000b902c47220 */ /* 0x040fe40000410000 */
[C---:B------:R-:W-:Y:S02]  /*1400*/  FMUL.FTZ R195, R2.reuse, R184 ;  /* 0x000000b802c37220 */ /* 0x040fe40000410000 */
[----:B------:R-:W-:Y:S02]  /*1410*/  FMUL.FTZ R197, R2, R186 ;  /* 0x000000ba02c57220 */ /* 0x000fe40000410000 */
[----:B------:R-:W-:Y:S02]  /*1420*/  FADD.FTZ R105, R105, R251 ;  /* 0x000000fb69697221 */ /* 0x000fe40000010000 */
[-C--:B------:R-:W-:Y:S02]  /*1430*/  FFMA.FTZ R69, R196, R251.reuse, R69 ;  /* 0x000000fbc4457223 */ /* 0x080fe40000010045 */
[----:B------:R-:W-:-:S02]  /*1440*/  FMUL.FTZ R251, R29, R251 ;  /* 0x000000fb1dfb7220 */ /* 0x000fc40000410000 */
[----:B------:R-:W-:Y:S02]  /*1450*/  FADD.FTZ R106, R106, R250 ;  /* 0x000000fa6a6a7221 */ /* 0x000fe40000010000 */
[-C--:B------:R-:W-:Y:S02]  /*1460*/  FFMA.FTZ R70, R197, R250.reuse, R70 ;  /* 0x000000fac5467223 */ /* 0x080fe40000010046 */
[----:B------:R-:W-:Y:S02]  /*1470*/  FMUL.FTZ R250, R30, R250 ;  /* 0x000000fa1efa7220 */ /* 0x000fe40000410000 */
[----:B------:R-:W-:Y:S02]  /*1480*/  FADD.FTZ R104, R104, R249 ;  /* 0x000000f968687221 */ /* 0x000fe40000010000 */
[----:B------:R-:W-:Y:S02]  /*1490*/  FFMA.FTZ R68, R195, R249, R68 ;  /* 0x000000f9c3447223 */ /* 0x000fe40000010044 */
[----:B------:R-:W-:Y:S01]  /*14a0*/  FMUL.FTZ R198, R2, R187 ;  /* 0x000000bb02c67220 */ /* 0x000fe20000410000 */
[----:B------:R-:W-:Y:S01]  /*14b0*/  IADD3 R8, R8, 0x20, RZ ;  /* 0x0000002008087810 */ /* 0x000fe20007ffe0ff */
        /* <DEDUP_REMOVED lines=33> */
.L_x_10647:
[----:B-1----:R-:W-:Y:S05]  /*16d0*/  BSYNC B2 ;  /* 0x0000000000027941 */ /* 0x002fea0003800000 */
.L_x_10646:
        /* <DEDUP_REMOVED lines=16> */
[--C-:B--2---:R-:W-:Y:S01]  /*17e0*/  HADD2.F32 R185, -RZ, R16.reuse.H0_H0 ;  /* 0x20000010ffb97230 */ /* 0x104fe20000004100 */
[C---:B---3--:R-:W-:Y:S01]  /*17f0*/  FADD.FTZ R12, -R0.reuse, R12 ;  /* 0x0000000c000c7221 */ /* 0x048fe20000010100 */
[----:B------:R-:W-:Y:S01]  /*1800*/  HADD2.F32 R184, -RZ, R16.H1_H1 ;  /* 0x30000010ffb87230 */ /* 0x000fe20000004100 */
[----:B------:R-:W-:-:S02]  /*1810*/  FADD.FTZ R13, -R0, R13 ;  /* 0x0000000d000d7221 */ /* 0x000fc40000010100 */
[----:B-----5:R-:W-:Y:S02]  /*1820*/  FMUL.FTZ R12, R2, R12 ;  /* 0x0000000c020c7220 */ /* 0x020fe40000410000 */
[----:B------:R-:W-:Y:S01]  /*1830*/  FMUL.FTZ R248, R32, R185 ;  /* 0x000000b920f87220 */ /* 0x000fe20000410000 */
[----:B------:R-:W-:Y:S01]  /*1840*/  HADD2.F32 R187, -RZ, R17.H0_H0 ;  /* 0x20000011ffbb7230 */ /* 0x000fe20000004100 */
[----:B------:R-:W-:Y:S02]  /*1850*/  FADD.FTZ R14, -R0, R14 ;  /* 0x0000000e000e7221 */ /* 0x000fe40000010100 */
[----:B------:R-:W-:Y:S02]  /*1860*/  FMUL.FTZ R13, R2, R13 ;  /* 0x0000000d020d7220 */ /* 0x000fe40000410000 */
[----:B------:R-:W-:Y:S02]  /*1870*/  FMUL.FTZ R247, R33, R184 ;  /* 0x000000b821f77220 */ /* 0x000fe40000410000 */
[----:B------:R-:W-:-:S02]  /*1880*/  FADD.FTZ R11, R11, R248 ;  /* 0x000000f80b0b7221 */ /* 0x000fc40000010000 */
[----:B------:R-:W-:Y:S01]  /*1890*/  FFMA.FTZ R10, R12, R248, R10 ;  /* 0x000000f80c0a7223 */ /* 0x000fe2000001000a */
[----:B------:R-:W-:Y:S01]  /*18a0*/  HADD2.F32 R186, -RZ, R17.H1_H1 ;  /* 0x30000011ffba7230 */ /* 0x000fe20000004100 */
[----:B------:R-:W-:Y:S02]  /*18b0*/  FADD.FTZ R15, -R0, R15 ;  /* 0x0000000f000f7221 */ /* 0x000fe40000010100 */
[----:B------:R-:W-:Y:S02]  /*18c0*/  FMUL.FTZ R14, R2, R14 ;  /* 0x0000000e020e7220 */ /* 0x000fe40000410000 */
[----:B------:R-:W-:Y:S02]  /*18d0*/  FMUL.FTZ R246, R34, R187 ;  /* 0x000000bb22f67220 */ /* 0x000fe40000410000 */
[----:B------:R-:W-:Y:S02]  /*18e0*/  FADD.FTZ R11, R11, R247 ;  /* 0x000000f70b0b7221 */ /* 0x000fe40000010000 */
[----:B------:R-:W-:Y:S01]  /*18f0*/  FFMA.FTZ R10, R13, R247, R10 ;  /* 0x000000f70d0a7223 */ /* 0x000fe2000001000a */
[----:B------:R-:W-:Y:S01]  /*1900*/  HADD2.F32 R189, -RZ, R18.H0_H0 ;  /* 0x20000012ffbd7230 */ /* 0x000fe20000004100 */
[----:B----4-:R-:W-:-:S02]  /*1910*/  FADD.FTZ R16, -R0, R180 ;  /* 0x000000b400107221 */ /* 0x010fc40000010100 */
[----:B------:R-:W-:Y:S02]  /*1920*/  FMUL.FTZ R15, R2, R15 ;  /* 0x0000000f020f7220 */ /* 0x000fe40000410000 */
[----:B------:R-:W-:Y:S02]  /*1930*/  FMUL.FTZ R245, R35, R186 ;  /* 0x000000ba23f57220 */ /* 0x000fe40000410000 */
[----:B------:R-:W-:Y:S02]  /*1940*/  FADD.FTZ R11, R11, R246 ;  /* 0x000000f60b0b7221 */ /* 0x000fe40000010000 */
[----:B------:R-:W-:Y:S01]  /*1950*/  FFMA.FTZ R10, R14, R246, R10 ;  /* 0x000000f60e0a7223 */ /* 0x000fe2000001000a */
[----:B------:R-:W-:Y:S01]  /*1960*/  HADD2.F32 R188, -RZ, R18.H1_H1 ;  /* 0x30000012ffbc7230 */ /* 0x000fe20000004100 */
[----:B------:R-:W-:Y:S02]  /*1970*/  FADD.FTZ R17, -R0, R181 ;  /* 0x000000b500117221 */ /* 0x000fe40000010100 */
[----:B------:R-:W-:-:S02]  /*1980*/  FMUL.FTZ R16, R2, R16 ;  /* 0x0000001002107220 */ /* 0x000fc40000410000 */
        /* <DEDUP_REMOVED lines=37> */
.L_x_10649:
[----:B------:R-:W-:Y:S05]  /*1be0*/  BSYNC B2 ;  /* 0x0000000000027941 */ /* 0x000fea0003800000 */
.L_x_10648:
        /* <DEDUP_REMOVED lines=16> */
[C---:B---3--:R-:W-:Y:S01]  /*1cf0*/  FADD.FTZ R200, -R0.reuse, R181 ;  /* 0x000000b500c87221 */ /* 0x048fe20000010100 */
[--C-:B--2---:R-:W-:Y:S01]  /*1d00*/  HADD2.F32 R181, -RZ, R184.reuse.H0_H0 ;  /* 0x200000b8ffb57230 */ /* 0x104fe20000004100 */
[----:B------:R-:W-:Y:S01]  /*1d10*/  FADD.FTZ R199, -R0, R180 ;  /* 0x000000b400c77221 */ /* 0x000fe20000010100 */
[----:B------:R-:W-:-:S03]  /*1d20*/  HADD2.F32 R180, -RZ, R184.H1_H1 ;  /* 0x300000b8ffb47230 */ /* 0x000fc60000004100 */
        /* <DEDUP_REMOVED lines=9> */
[----:B------:R-:W-:Y:S01]  /*1dc0*/  FADD.FTZ R183, -R0, R183 ;  /* 0x000000b700b77221 */ /* 0x000fe20000010100 */
[----:B------:R-:W-:Y:S01]  /*1dd0*/  HADD2.F32 R210, -RZ, R185.H1_H1 ;  /* 0x300000b9ffd27230 */ /* 0x000fe20000004100 */
[----:B------:R-:W-:Y:S02]  /*1de0*/  FMUL.FTZ R201, R2, R182 ;  /* 0x000000b602c97220 */ /* 0x000fe40000410000 */
[----:B------:R-:W-:Y:S02]  /*1df0*/  FMUL.FTZ R238, R42, R211 ;  /* 0x000000d32aee7220 */ /* 0x000fe40000410000 */
[----:B------:R-:W-:Y:S02]  /*1e00*/  FADD.FTZ R11, R11, R239 ;  /* 0x000000ef0b0b7221 */ /* 0x000fe40000010000 */
[----:B------:R-:W-:Y:S01]  /*1e10*/  FFMA.FTZ R10, R200, R239, R10 ;  /* 0x000000efc80a7223 */ /* 0x000fe2000001000a */
[----:B------:R-:W-:Y:S01]  /*1e20*/  HADD2.F32 R233, -RZ, R186.H0_H0 ;  /* 0x200000baffe97230 */ /* 0x000fe20000004100 */
[C---:B----4-:R-:W-:Y:S01]  /*1e30*/  FADD.FTZ R184, -R0.reuse, R188 ;  /* 0x000000bc00b87221 */ /* 0x050fe20000010100 */
[----:B------:R-:W-:Y:S01]  /*1e40*/  MOV R188, R202 ;  /* 0x000000ca00bc7202 */ /* 0x000fe20000000f00 */
[----:B------:R-:W-:-:S02]  /*1e50*/  FADD.FTZ R185, -R0, R189 ;  /* 0x000000bd00b97221 */ /* 0x000fc40000010100 */
        /* <DEDUP_REMOVED lines=8> */
[----:B------:R-:W-:Y:S02]  /*1ee0*/  FMUL.FTZ R236, R44, R233 ;  /* 0x000000e92cec7220 */ /* 0x000fe40000410000 */
[----:B------:R-:W-:Y:S02]  /*1ef0*/  FADD.FTZ R11, R11, R237 ;  /* 0x000000ed0b0b7221 */ /* 0x000fe40000010000 */
[----:B------:R-:W-:Y:S01]  /*1f00*/  FFMA.FTZ R10, R202, R237, R10 ;  /* 0x000000edca0a7223 */ /* 0x000fe2000001000a */
[----:B------:R-:W-:Y:S01]  /*1f10*/  HADD2.F32 R234, -RZ, R187.H0_H0 ;  /* 0x200000bbffea7230 */ /* 0x000fe20000004100 */
[----:B------:R-:W-:Y:S02]  /*1f20*/  FMUL.FTZ R205, R2, R186 ;  /* 0x000000ba02cd7220 */ /* 0x000fe40000410000 */
[----:B------:R-:W-:-:S02]  /*1f30*/  FADD.FTZ R117, R117, R235 ;  /* 0x000000eb75757221 */ /* 0x000fc40000010000 */
[-C--:B------:R-:W-:Y:S02]  /*1f40*/  FFMA.FTZ R121, R204, R235.reuse, R121 ;  /* 0x000000ebcc797223 */ /* 0x080fe40000010079 */
        /* <DEDUP_REMOVED lines=24> */
[C---:B------:R-:W-:Y:S02]  /*20d0*/  FFMA.FTZ R123, R206.reuse, R188, R123 ;  /* 0x000000bcce7b7223 */ /* 0x040fe4000001007b */
[----:B------:R-:W-:Y:S02]  /*20e0*/  FADD.FTZ R11, R11, R233 ;  /* 0x000000e90b0b7221 */ /* 0x000fe40000010000 */
[----:B------:R-:W-:Y:S02]  /*20f0*/  FFMA.FTZ R10, R206, R233, R10 ;  /* 0x000000e9ce0a7223 */ /* 0x000fe4000001000a */
.L_x_10651:
[----:B------:R-:W-:Y:S05]  /*2100*/  BSYNC B2 ;  /* 0x0000000000027941 */ /* 0x000fea0003800000 */
.L_x_10650:
        /* <DEDUP_REMOVED lines=19> */
[--C-:B--2---:R-:W-:Y:S01]  /*2240*/  HADD2.F32 R184, -RZ, R188.reuse.H0_H0 ;  /* 0x200000bcffb87230 */ /* 0x104fe20000004100 */
[C---:B------:R-:W-:Y:S02]  /*2250*/  FADD.FTZ R181, -R0.reuse, R185 ;  /* 0x000000b900b57221 */ /* 0x040fe40000010100 */
[C---:B------:R-:W-:Y:S02]  /*2260*/  FADD.FTZ R186, -R0.reuse, R186 ;  /* 0x000000ba00ba7221 */ /* 0x040fe40000010100 */
[----:B------:R-:W-:Y:S01]  /*2270*/  FADD.FTZ R187, -R0, R187 ;  /* 0x000000bb00bb7221 */ /* 0x000fe20000010100 */
[----:B------:R-:W-:Y:S01]  /*2280*/  HADD2.F32 R0, -RZ, R188.H1_H1 ;  /* 0x300000bcff007230 */ /* 0x000fe20000004100 */
[----:B-----5:R-:W-:-:S02]  /*2290*/  FMUL.FTZ R208, R2, R9 ;  /* 0x0000000902d07220 */ /* 0x020fc40000410000 */
[----:B------:R-:W-:Y:S02]  /*22a0*/  FMUL.FTZ R207, R2, R8 ;  /* 0x0000000802cf7220 */ /* 0x000fe40000410000 */
[----:B------:R-:W-:Y:S01]  /*22b0*/  FMUL.FTZ R232, R48, R184 ;  /* 0x000000b830e87220 */ /* 0x000fe20000410000 */
[----:B------:R-:W-:Y:S01]  /*22c0*/  HADD2.F32 R188, -RZ, R189.H0_H0 ;  /* 0x200000bdffbc7230 */ /* 0x000fe20000004100 */
[-C--:B------:R-:W-:Y:S02]  /*22d0*/  FFMA.FTZ R85, R208, R0.reuse, R85 ;  /* 0x00000000d0557223 */ /* 0x080fe40000010055 */
[----:B------:R-:W-:Y:S02]  /*22e0*/  FADD.FTZ R125, R125, R0 ;  /* 0x000000007d7d7221 */ /* 0x000fe40000010000 */
[----:B------:R-:W-:Y:S02]  /*22f0*/  FMUL.FTZ R231, R49, R0 ;  /* 0x0000000031e77220 */ /* 0x000fe40000410000 */
[----:B------:R-:W-:-:S02]  /*2300*/  FADD.FTZ R0, R11, R232 ;  /* 0x000000e80b007221 */ /* 0x000fc40000010000 */
[----:B------:R-:W-:Y:S01]  /*2310*/  FFMA.FTZ R8, R207, R232, R10 ;  /* 0x000000e8cf087223 */ /* 0x000fe2000001000a */
[----:B------:R-:W-:Y:S01]  /*2320*/  HADD2.F32 R185, -RZ, R189.H1_H1 ;  /* 0x300000bdffb97230 */ /* 0x000fe20000004100 */
[----:B------:R-:W-:Y:S02]  /*2330*/  FMUL.FTZ R209, R2, R182 ;  /* 0x000000b602d17220 */ /* 0x000fe40000410000 */
        /* <DEDUP_REMOVED lines=9> */
[----:B------:R-:W-:Y:S02]  /*23d0*/  FMUL.FTZ R213, R2, R180 ;  /* 0x000000b402d57220 */ /* 0x000fe40000410000 */
[----:B------:R-:W-:Y:S02]  /*23e0*/  FMUL.FTZ R228, R52, R189 ;  /* 0x000000bd34e47220 */ /* 0x000fe40000410000 */
[----:B------:R-:W-:-:S02]  /*23f0*/  FADD.FTZ R0, R0, R229 ;  /* 0x000000e500007221 */ /* 0x000fc40000010000 */
[----:B------:R-:W-:Y:S01]  /*2400*/  FFMA.FTZ R8, R212, R229, R8 ;  /* 0x000000e5d4087223 */ /* 0x000fe20000010008 */
[--C-:B------:R-:W-:Y:S01]  /*2410*/  HADD2.F32 R210, -RZ, R191.reuse.H0_H0 ;  /* 0x200000bfffd27230 */ /* 0x100fe20000004100 */
[----:B------:R-:W-:Y:S02]  /*2420*/  FMUL.FTZ R214, R2, R181 ;  /* 0x000000b502d67220 */ /* 0x000fe40000410000 */
        /* <DEDUP_REMOVED lines=28> */
.L_x_10643:
[----:B------:R-:W-:Y:S05]  /*25f0*/  BSYNC B1 ;  /* 0x0000000000017941 */ /* 0x000fea0003800000 */
.L_x_10629:
[----:B------:R-:W-:Y:S05]  /*2600*/  BRA.DIV ~URZ, `(.L_x_10652) ;  /* 0x000043a27f007947 */ /* 0x000fea000b800000 */
[----:B------:R3:W4:Y:S02]  /*2610*/  SHFL.BFLY PT, R180, R11, 0x1, 0x1f ;  /* 0x0c201f000bb47f89 */ /* 0x00072400000e0000 */
.L_x_10745:
        /* <DEDUP_REMOVED lines=18> */
.L_x_10746:
[----:B----4-:R-:W4:Y:S01]  /*2740*/  LDL.LU R9, [R1+0x2c] ;  /* 0x00002c0001097983 */ /* 0x010f220000300800 */
[----:B--2---:R-:W-:Y:S01]  /*2750*/  FADD.FTZ R8, R0, R10 ;  /* 0x0000000a00087221 */ /* 0x004fe20000010000 */
[----:B0-----:R-:W0:Y:S01]  /*2760*/  LDC.U8 R181, c[0x0][0x1f0] ;  /* 0x00007c00ffb57b82 */ /* 0x001e220000000000 */
        /* <DEDUP_REMOVED lines=11> */
[----:B------:R-:W-:-:S06]  /*2820*/  HFMA2.MMA R0, -RZ, RZ, 0, 0 ;  /* 0x00000000ff007435 */ /* 0x000fcc00000001ff */
        /* <DEDUP_REMOVED lines=16> */
.L_x_10657:
[----:B------:R-:W-:Y:S05]  /*2930*/  BSYNC B2 ;  /* 0x0000000000027941 */ /* 0x000fea0003800000 */
.L_x_10656:
        /* <DEDUP_REMOVED lines=18> */
.L_x_10659:
[----:B------:R-:W-:Y:S05]  /*2a60*/  BSYNC B2 ;  /* 0x0000000000027941 */ /* 0x000fea0003800000 */
.L_x_10658:
        /* <DEDUP_REMOVED lines=16> */
.L_x_10661:
[----:B------:R-:W-:Y:S05]  /*2b70*/  BSYNC B2 ;  /* 0x0000000000027941 */ /* 0x000fea0003800000 */
.L_x_10660:
        /* <DEDUP_REMOVED lines=16> */
.L_x_10663:
[----:B------:R-:W-:Y:S05]  /*2c80*/  BSYNC B2 ;  /* 0x0000000000027941 */ /* 0x000fea0003800000 */
.L_x_10662:
        /* <DEDUP_REMOVED lines=16> */
.L_x_10665:
[----:B------:R-:W-:Y:S05]  /*2d90*/  BSYNC B2 ;  /* 0x0000000000027941 */ /* 0x000fea0003800000 */
.L_x_10664:
        /* <DEDUP_REMOVED lines=16> */
.L_x_10667:
[----:B------:R-:W-:Y:S05]  /*2ea0*/  BSYNC B2 ;  /* 0x0000000000027941 */ /* 0x000fea0003800000 */
.L_x_10666:
        /* <DEDUP_REMOVED lines=16> */
.L_x_10669:
[----:B------:R-:W-:Y:S05]  /*2fb0*/  BSYNC B2 ;  /* 0x0000000000027941 */ /* 0x000fea0003800000 */
.L_x_10668:
        /* <DEDUP_REMOVED lines=16> */
.L_x_10671:
[----:B------:R-:W-:Y:S05]  /*30c0*/  BSYNC B2 ;  /* 0x0000000000027941 */ /* 0x000fea0003800000 */
.L_x_10670:
        /* <DEDUP_REMOVED lines=15> */
.L_x_10655:
[----:B------:R-:W-:Y:S05]  /*31c0*/  BSYNC B1 ;  /* 0x0000000000017941 */ /* 0x000fea0003800000 */
.L_x_10654:
        /* <DEDUP_REMOVED lines=14> */
.L_x_10675:
[----:B------:R-:W-:Y:S05]  /*32b0*/  BSYNC B2 ;  /* 0x0000000000027941 */ /* 0x000fea0003800000 */
.L_x_10674:
        /* <DEDUP_REMOVED lines=18> */
.L_x_10677:
[----:B------:R-:W-:Y:S05]  /*33e0*/  BSYNC B2 ;  /* 0x0000000000027941 */ /* 0x000fea0003800000 */
.L_x_10676:
        /* <DEDUP_REMOVED lines=16> */
.L_x_10679:
[----:B------:R-:W-:Y:S05]  /*34f0*/  BSYNC B2 ;  /* 0x0000000000027941 */ /* 0x000fea0003800000 */
.L_x_10678:
        /* <DEDUP_REMOVED lines=16> */
.L_x_10681:
[----:B------:R-:W-:Y:S05]  /*3600*/  BSYNC B2 ;  /* 0x0000000000027941 */ /* 0x000fea0003800000 */
.L_x_10680:
        /* <DEDUP_REMOVED lines=15> */
.L_x_10683:
[----:B------:R-:W-:Y:S05]  /*3700*/  BSYNC B2 ;  /* 0x0000000000027941 */ /* 0x000fea0003800000 */
.L_x_10682:
        /* <DEDUP_REMOVED lines=15> */
.L_x_10685:
[----:B------:R-:W-:Y:S05]  /*3800*/  BSYNC B2 ;  /* 0x0000000000027941 */ /* 0x000fea0003800000 */
.L_x_10684:
        /* <DEDUP_REMOVED lines=15> */
.L_x_10687:
[----:B------:R-:W-:Y:S05]  /*3900*/  BSYNC B2 ;  /* 0x0000000000027941 */ /* 0x000fea0003800000 */
.L_x_10686:
        /* <DEDUP_REMOVED lines=15> */
.L_x_10689:
[----:B------:R-:W-:Y:S05]  /*3a00*/  BSYNC B2 ;  /* 0x0000000000027941 */ /* 0x000fea0003800000 */
.L_x_10688:
        /* <DEDUP_REMOVED lines=15> */
.L_x_10673:
[----:B------:R-:W-:Y:S05]  /*3b00*/  BSYNC B1 ;  /* 0x0000000000017941 */ /* 0x000fea0003800000 */
.L_x_10672:
        /* <DEDUP_REMOVED lines=13> */
.L_x_10693:
[----:B------:R-:W-:Y:S05]  /*3be0*/  BSYNC B2 ;  /* 0x0000000000027941 */ /* 0x000fea0003800000 */
.L_x_10692:
        /* <DEDUP_REMOVED lines=17> */
.L_x_10695:
[----:B------:R-:W-:Y:S05]  /*3d00*/  BSYNC B2 ;  /* 0x0000000000027941 */ /* 0x000fea0003800000 */
.L_x_10694:
        /* <DEDUP_REMOVED lines=15> */
.L_x_10697:
[----:B------:R-:W-:Y:S05]  /*3e00*/  BSYNC B2 ;  /* 0x0000000000027941 */ /* 0x000fea0003800000 */
.L_x_10696:
        /* <DEDUP_REMOVED lines=15> */
.L_x_10699:
[----:B------:R-:W-:Y:S05]  /*3f00*/  BSYNC B2 ;  /* 0x0000000000027941 */ /* 0x000fea0003800000 */
.L_x_10698:
        /* <DEDUP_REMOVED lines=15> */
.L_x_10701:
[----:B------:R-:W-:Y:S05]  /*4000*/  BSYNC B2 ;  /* 0x0000000000027941 */ /* 0x000fea0003800000 */
.L_x_10700:
        /* <DEDUP_REMOVED lines=15> */
.L_x_10703:
[----:B------:R-:W-:Y:S05]  /*4100*/  BSYNC B2 ;  /* 0x0000000000027941 */ /* 0x000fea0003800000 */
.L_x_10702:
        /* <DEDUP_REMOVED lines=15> */
.L_x_10705:
[----:B------:R-:W-:Y:S05]  /*4200*/  BSYNC B2 ;  /* 0x0000000000027941 */ /* 0x000fea0003800000 */
.L_x_10704:
        /* <DEDUP_REMOVED lines=15> */
.L_x_10707:
[----:B------:R-:W-:Y:S05]  /*4300*/  BSYNC B2 ;  /* 0x0000000000027941 */ /* 0x000fea0003800000 */
.L_x_10706:
        /* <DEDUP_REMOVED lines=15> */
.L_x_10691:
[----:B------:R-:W-:Y:S05]  /*4400*/  BSYNC B1 ;  /* 0x0000000000017941 */ /* 0x000fea0003800000 */
.L_x_10690:
        /* <DEDUP_REMOVED lines=13> */
.L_x_10711:
[----:B------:R-:W-:Y:S05]  /*44e0*/  BSYNC B2 ;  /* 0x0000000000027941 */ /* 0x000fea0003800000 */
.L_x_10710:
        /* <DEDUP_REMOVED lines=17> */
.L_x_10713:
[----:B------:R-:W-:Y:S05]  /*4600*/  BSYNC B2 ;  /* 0x0000000000027941 */ /* 0x000fea0003800000 */
.L_x_10712:
        /* <DEDUP_REMOVED lines=15> */
.L_x_10715:
[----:B------:R-:W-:Y:S05]  /*4700*/  BSYNC B2 ;  /* 0x0000000000027941 */ /* 0x000fea0003800000 */
.L_x_10714:
        /* <DEDUP_REMOVED lines=15> */
.L_x_10717:
[----:B------:R-:W-:Y:S05]  /*4800*/  BSYNC B2 ;  /* 0x0000000000027941 */ /* 0x000fea0003800000 */
.L_x_10716:
        /* <DEDUP_REMOVED lines=15> */
.L_x_10719:
[----:B------:R-:W-:Y:S05]  /*4900*/  BSYNC B2 ;  /* 0x0000000000027941 */ /* 0x000fea0003800000 */
.L_x_10718:
        /* <DEDUP_REMOVED lines=15> */
.L_x_10721:
[----:B------:R-:W-:Y:S05]  /*4a00*/  BSYNC B2 ;  /* 0x0000000000027941 */ /* 0x000fea0003800000 */
.L_x_10720:
        /* <DEDUP_REMOVED lines=15> */
.L_x_10723:
[----:B------:R-:W-:Y:S05]  /*4b00*/  BSYNC B2 ;  /* 0x0000000000027941 */ /* 0x000fea0003800000 */
.L_x_10722:
        /* <DEDUP_REMOVED lines=15> */
.L_x_10725:
[----:B------:R-:W-:Y:S05]  /*4c00*/  BSYNC B2 ;  /* 0x0000000000027941 */ /* 0x000fea0003800000 */
.L_x_10724:
        /* <DEDUP_REMOVED lines=15> */
.L_x_10709:
[----:B------:R-:W-:Y:S05]  /*4d00*/  BSYNC B1 ;  /* 0x0000000000017941 */ /* 0x000fea0003800000 */
.L_x_10708:
        /* <DEDUP_REMOVED lines=14> */
.L_x_10729:
[----:B------:R-:W-:Y:S05]  /*4df0*/  BSYNC B2 ;  /* 0x0000000000027941 */ /* 0x000fea0003800000 */
.L_x_10728:
        /* <DEDUP_REMOVED lines=17> */
.L_x_10731:
[----:B------:R-:W-:Y:S05]  /*4f10*/  BSYNC B2 ;  /* 0x0000000000027941 */ /* 0x000fea0003800000 */
.L_x_10730:
        /* <DEDUP_REMOVED lines=15> */
.L_x_10733:
[----:B------:R-:W-:Y:S05]  /*5010*/  BSYNC B2 ;  /* 0x0000000000027941 */ /* 0x000fea0003800000 */
.L_x_10732:
        /* <DEDUP_REMOVED lines=15> */
.L_x_10735:
[----:B------:R-:W-:Y:S05]  /*5110*/  BSYNC B2 ;  /* 0x0000000000027941 */ /* 0x000fea0003800000 */
.L_x_10734:
        /* <DEDUP_REMOVED lines=15> */
.L_x_10737:
[----:B------:R-:W-:Y:S05]  /*5210*/  BSYNC B2 ;  /* 0x0000000000027941 */ /* 0x000fea0003800000 */
.L_x_10736:
        /* <DEDUP_REMOVED lines=15> */
.L_x_10739:
[----:B------:R-:W-:Y:S05]  /*5310*/  BSYNC B2 ;  /* 0x0000000000027941 */ /* 0x000fea0003800000 */
.L_x_10738:
        /* <DEDUP_REMOVED lines=15> */
.L_x_10741:
[----:B------:R-:W-:Y:S05]  /*5410*/  BSYNC B2 ;  /* 0x0000000000027941 */ /* 0x000fea0003800000 */
.L_x_10740:
        /* <DEDUP_REMOVED lines=15> */
.L_x_10743:
[----:B------:R-:W-:Y:S05]  /*5510*/  BSYNC B2 ;  /* 0x0000000000027941 */ /* 0x000fea0003800000 */
.L_x_10742:
[----:B------:R-:W-:Y:S01]  /*5520*/  ISETP.NE.U32.AND P3, PT, RZ, c[0x0][0x258], PT ;  /* 0x00009600ff007a0c */ /* 0x000fe20003f65070 */
[C---:B------:R-:W-:Y:S01]  /*5530*/  @P4 FMUL.FTZ R2, R8.reuse, c[0x0][0x1ec] ;  /* 0x00007b0008024a20 */ /* 0x040fe20000410000 */
[----:B------:R-:W-:Y:S02]  /*5540*/  SEL R167, R8, R167, P5 ;  /* 0x000000a708a77207 */ /* 0x000fe40002800000 */
[----:B------:R-:W-:Y:S02]  /*5550*/  ISETP.NE.AND.EX P3, PT, RZ, c[0x0][0x25c], PT, P3 ;  /* 0x00009700ff007a0c */ /* 0x000fe40003f65330 */
[----:B------:R-:W-:-:S04]  /*5560*/  @P4 F2FP.PACK_AB R2, RZ, R2 ;  /* 0x00000002ff02423e */ /* 0x000fc800000000ff */
        /* <DEDUP_REMOVED lines=8> */
.L_x_10727:
[----:B------:R-:W-:Y:S05]  /*55f0*/  BSYNC B1 ;  /* 0x0000000000017941 */ /* 0x000fea0003800000 */
.L_x_10726:
[----:B------:R-:W-:-:S04]  /*5600*/  MOV R0, c[0x0][0x160] ;  /* 0x0000580000007a02 */ /* 0x000fc80000000f00 */
[----:B-----5:R-:W-:-:S04]  /*5610*/  LEA R3, R0, R3, 0x2 ;  /* 0x0000000300037211 */ /* 0x020fc800078e10ff */
[----:B------:R-:W-:-:S13]  /*5620*/  ISETP.GE.AND P3, PT, R3, c[0x0][0x164], PT ;  /* 0x0000590003007a0c */ /* 0x000fda0003f66270 */
[----:B01----:R-:W-:Y:S01]  /*5630*/  @P3 CALL.REL.NOINC `(.L_x_10628) ;  /* 0x0000001000003944 */ /* 0x003fe20003c00000 */
[----:B------:R-:W-:Y:S05]  /*5640*/  BRA `(.L_x_10744) ;  /* 0xffffafd000007947 */ /* 0x000fea000383ffff */
.L_x_10628:
[----:B------:R-:W-:Y:S05]  /*5650*/  BSYNC B0 ;  /* 0x0000000000007941 */ /* 0x000fea0003800000 */
.L_x_10627:
        /* <DEDUP_REMOVED lines=309> */
.L_x_10652:
[----:B------:R-:W-:Y:S01]  /*69b0*/  HFMA2.MMA R0, -RZ, RZ, 0, 5.9604644775390625e-08 ;  /* 0x00000001ff007435 */ /* 0x000fe200000001ff */
[----:B--2---:R-:W-:-:S02]  /*69c0*/  MOV R9, R11 ;  /* 0x0000000b00097202 */ /* 0x004fc40000000f00 */
[----:B------:R-:W-:Y:S02]  /*69d0*/  MOV R182, 0x1f ;  /* 0x0000001f00b67802 */ /* 0x000fe40000000f00 */
[----:B0-----:R-:W-:Y:S02]  /*69e0*/  MOV R181, 0xffffffff ;  /* 0xffffffff00b57802 */ /* 0x001fe40000000f00 */
[----:B------:R-:W-:Y:S02]  /*69f0*/  MOV R8, 0x6a10 ;  /* 0x00006a1000087802 */ /* 0x000fe40000000f00 */
[----:B-1---5:R-:W-:Y:S05]  /*6a00*/  CALL.REL.NOINC `($__internal_142_$__cuda_sm70_shflsync_bfly_p) ;  /* 0x0000045000007944 */ /* 0x022fea0003c00000 */
[----:B-1----:R-:W-:Y:S01]  /*6a10*/  MOV R180, R0 ;  /* 0x0000000000b47202 */ /* 0x002fe20000000f00 */
[----:B------:R-:W-:Y:S05]  /*6a20*/  BRA `(.L_x_10745) ;  /* 0xffffbbf000007947 */ /* 0x000fea000383ffff */
.L_x_10653:
[----:B------:R-:W-:Y:S01]  /*6a30*/  HFMA2.MMA R0, -RZ, RZ, 0, 5.9604644775390625e-08 ;  /* 0x00000001ff007435 */ /* 0x000fe200000001ff */
[----:B--2---:R-:W-:Y:S02]  /*6a40*/  MOV R9, R10 ;  /* 0x0000000a00097202 */ /* 0x004fe40000000f00 */
[----:B------:R-:W-:Y:S02]  /*6a50*/  MOV R182, 0x1f ;  /* 0x0000001f00b67802 */ /* 0x000fe40000000f00 */
[----:B0-----:R-:W-:-:S02]  /*6a60*/  MOV R181, 0xffffffff ;  /* 0xffffffff00b57802 */ /* 0x001fc40000000f00 */
[----:B------:R-:W-:Y:S02]  /*6a70*/  MOV R8, 0x6a90 ;  /* 0x00006a9000087802 */ /* 0x000fe40000000f00 */
[----:B-1-345:R-:W-:Y:S05]  /*6a80*/  CALL.REL.NOINC `($__internal_142_$__cuda_sm70_shflsync_bfly_p) ;  /* 0x000003d000007944 */ /* 0x03afea0003c00000 */
[----:B------:R-:W-:Y:S01]  /*6a90*/  FADD.FTZ R11, R180, R11 ;  /* 0x0000000bb40b7221 */ /* 0x000fe20000010000 */
[----:B------:R-:W-:Y:S01]  /*6aa0*/  MOV R182, 0x1f ;  /* 0x0000001f00b67802 */ /* 0x000fe20000000f00 */
[----:B-1----:R-:W-:Y:S01]  /*6ab0*/  FADD.FTZ R10, R10, R0 ;  /* 0x000000000a0a7221 */ /* 0x002fe20000010000 */
[----:B------:R-:W-:Y:S01]  /*6ac0*/  HFMA2.MMA R0, -RZ, RZ, 0, 1.1920928955078125e-07 ;  /* 0x00000002ff007435 */ /* 0x000fe200000001ff */
[----:B------:R-:W-:Y:S02]  /*6ad0*/  MOV R181, 0xffffffff ;  /* 0xffffffff00b57802 */ /* 0x000fe40000000f00 */
[----:B------:R-:W-:Y:S02]  /*6ae0*/  MOV R9, R11 ;  /* 0x0000000b00097202 */ /* 0x000fe40000000f00 */
[----:B------:R-:W-:Y:S02]  /*6af0*/  MOV R8, 0x6b10 ;  /* 0x00006b1000087802 */ /* 0x000fe40000000f00 */
[----:B------:R-:W-:Y:S05]  /*6b00*/  CALL.REL.NOINC `($__internal_142_$__cuda_sm70_shflsync_bfly_p) ;  /* 0x0000035000007944 */ /* 0x000fea0003c00000 */
[----:B-1----:R-:W-:Y:S01]  /*6b10*/  MOV R180, R0 ;  /* 0x0000000000b47202 */ /* 0x002fe20000000f00 */
[----:B------:R-:W-:Y:S01]  /*6b20*/  HFMA2.MMA R0, -RZ, RZ, 0, 1.1920928955078125e-07 ;  /* 0x00000002ff007435 */ /* 0x000fe200000001ff */
[----:B------:R-:W-:-:S02]  /*6b30*/  MOV R9, R10 ;  /* 0x0000000a00097202 */ /* 0x000fc40000000f00 */
[----:B------:R-:W-:Y:S02]  /*6b40*/  MOV R182, 0x1f ;  /* 0x0000001f00b67802 */ /* 0x000fe40000000f00 */
[----:B------:R-:W-:Y:S02]  /*6b50*/  MOV R181, 0xffffffff ;  /* 0xffffffff00b57802 */ /* 0x000fe40000000f00 */
[----:B------:R-:W-:Y:S02]  /*6b60*/  MOV R8, 0x6b80 ;  /* 0x00006b8000087802 */ /* 0x000fe40000000f00 */
[----:B------:R-:W-:Y:S05]  /*6b70*/  CALL.REL.NOINC `($__internal_142_$__cuda_sm70_shflsync_bfly_p) ;  /* 0x000002e000007944 */ /* 0x000fea0003c00000 */
[----:B------:R-:W-:Y:S01]  /*6b80*/  FADD.FTZ R11, R180, R11 ;  /* 0x0000000bb40b7221 */ /* 0x000fe20000010000 */
[----:B------:R-:W-:Y:S01]  /*6b90*/  MOV R182, 0x1f ;  /* 0x0000001f00b67802 */ /* 0x000fe20000000f00 */
[----:B-1----:R-:W-:Y:S01]  /*6ba0*/  FADD.FTZ R10, R10, R0 ;  /* 0x000000000a0a7221 */ /* 0x002fe20000010000 */
[----:B------:R-:W-:Y:S01]  /*6bb0*/  HFMA2.MMA R0, -RZ, RZ, 0, 2.384185791015625e-07 ;  /* 0x00000004ff007435 */ /* 0x000fe200000001ff */
[----:B------:R-:W-:Y:S02]  /*6bc0*/  MOV R181, 0xffffffff ;  /* 0xffffffff00b57802 */ /* 0x000fe40000000f00 */
[----:B------:R-:W-:-:S02]  /*6bd0*/  MOV R9, R11 ;  /* 0x0000000b00097202 */ /* 0x000fc40000000f00 */
[----:B------:R-:W-:Y:S02]  /*6be0*/  MOV R8, 0x6c00 ;  /* 0x00006c0000087802 */ /* 0x000fe40000000f00 */
[----:B------:R-:W-:Y:S05]  /*6bf0*/  CALL.REL.NOINC `($__internal_142_$__cuda_sm70_shflsync_bfly_p) ;  /* 0x0000026000007944 */ /* 0x000fea0003c00000 */
[----:B-1----:R-:W-:Y:S01]  /*6c00*/  MOV R180, R0 ;  /* 0x0000000000b47202 */ /* 0x002fe20000000f00 */
[----:B------:R-:W-:Y:S01]  /*6c10*/  HFMA2.MMA R0, -RZ, RZ, 0, 2.384185791015625e-07 ;  /* 0x00000004ff007435 */ /* 0x000fe200000001ff */
[----:B------:R-:W-:Y:S02]  /*6c20*/  MOV R9, R10 ;  /* 0x0000000a00097202 */ /* 0x000fe40000000f00 */
[----:B------:R-:W-:Y:S02]  /*6c30*/  MOV R182, 0x1f ;  /* 0x0000001f00b67802 */ /* 0x000fe40000000f00 */
[----:B------:R-:W-:Y:S02]  /*6c40*/  MOV R181, 0xffffffff ;  /* 0xffffffff00b57802 */ /* 0x000fe40000000f00 */
[----:B------:R-:W-:Y:S02]  /*6c50*/  MOV R8, 0x6c70 ;  /* 0x00006c7000087802 */ /* 0x000fe40000000f00 */
[----:B------:R-:W-:Y:S05]  /*6c60*/  CALL.REL.NOINC `($__internal_142_$__cuda_sm70_shflsync_bfly_p) ;  /* 0x000001f000007944 */ /* 0x000fea0003c00000 */
[----:B------:R-:W-:Y:S01]  /*6c70*/  FADD.FTZ R11, R180, R11 ;  /* 0x0000000bb40b7221 */ /* 0x000fe20000010000 */
[----:B------:R-:W-:Y:S01]  /*6c80*/  MOV R182, 0x1f ;  /* 0x0000001f00b67802 */ /* 0x000fe20000000f00 */
[----:B-1----:R-:W-:Y:S01]  /*6c90*/  FADD.FTZ R10, R10, R0 ;  /* 0x000000000a0a7221 */ /* 0x002fe20000010000 */
[----:B------:R-:W-:Y:S01]  /*6ca0*/  HFMA2.MMA R0, -RZ, RZ, 0, 4.76837158203125e-07 ;  /* 0x00000008ff007435 */ /* 0x000fe200000001ff */
[----:B------:R-:W-:-:S02]  /*6cb0*/  MOV R181, 0xffffffff ;  /* 0xffffffff00b57802 */ /* 0x000fc40000000f00 */
[----:B------:R-:W-:Y:S02]  /*6cc0*/  MOV R9, R11 ;  /* 0x0000000b00097202 */ /* 0x000fe40000000f00 */
[----:B------:R-:W-:Y:S02]  /*6cd0*/  MOV R8, 0x6cf0 ;  /* 0x00006cf000087802 */ /* 0x000fe40000000f00 */
[----:B------:R-:W-:Y:S05]  /*6ce0*/  CALL.REL.NOINC `($__internal_142_$__cuda_sm70_shflsync_bfly_p) ;  /* 0x0000017000007944 */ /* 0x000fea0003c00000 */
[----:B-1----:R-:W-:Y:S01]  /*6cf0*/  MOV R180, R0 ;  /* 0x0000000000b47202 */ /* 0x002fe20000000f00 */
[----:B------:R-:W-:Y:S01]  /*6d00*/  HFMA2.MMA R0, -RZ, RZ, 0, 4.76837158203125e-07 ;  /* 0x00000008ff007435 */ /* 0x000fe200000001ff */
[----:B------:R-:W-:Y:S02]  /*6d10*/  MOV R9, R10 ;  /* 0x0000000a00097202 */ /* 0x000fe40000000f00 */
[----:B------:R-:W-:Y:S02]  /*6d20*/  MOV R182, 0x1f ;  /* 0x0000001f00b67802 */ /* 0x000fe40000000f00 */
[----:B------:R-:W-:Y:S02]  /*6d30*/  MOV R181, 0xffffffff ;  /* 0xffffffff00b57802 */ /* 0x000fe40000000f00 */
[----:B------:R-:W-:-:S02]  /*6d40*/  MOV R8, 0x6d60 ;  /* 0x00006d6000087802 */ /* 0x000fc40000000f00 */
[----:B------:R-:W-:Y:S05]  /*6d50*/  CALL.REL.NOINC `($__internal_142_$__cuda_sm70_shflsync_bfly_p) ;  /* 0x0000010000007944 */ /* 0x000fea0003c00000 */
[----:B------:R-:W-:Y:S01]  /*6d60*/  FADD.FTZ R11, R180, R11 ;  /* 0x0000000bb40b7221 */ /* 0x000fe20000010000 */
[----:B------:R-:W-:Y:S01]  /*6d70*/  MOV R182, 0x1f ;  /* 0x0000001f00b67802 */ /* 0x000fe20000000f00 */
[----:B-1----:R-:W-:Y:S01]  /*6d80*/  FADD.FTZ R10, R10, R0 ;  /* 0x000000000a0a7221 */ /* 0x002fe20000010000 */
[----:B------:R-:W-:Y:S01]  /*6d90*/  HFMA2.MMA R0, -RZ, RZ, 0, 9.5367431640625e-07 ;  /* 0x00000010ff007435 */ /* 0x000fe200000001ff */
[----:B------:R-:W-:-:S02]  /*6da0*/  MOV R181, 0xffffffff ;  /* 0xffffffff00b57802 */ /* 0x000fc40000000f00 */
[----:B------:R-:W-:Y:S02]  /*6db0*/  MOV R9, R11 ;  /* 0x0000000b00097202 */ /* 0x000fe40000000f00 */
[----:B------:R-:W-:Y:S02]  /*6dc0*/  MOV R8, 0x6de0 ;  /* 0x00006de000087802 */ /* 0x000fe40000000f00 */
[----:B------:R-:W-:Y:S05]  /*6dd0*/  CALL.REL.NOINC `($__internal_142_$__cuda_sm70_shflsync_bfly_p) ;  /* 0x0000008000007944 */ /* 0x000fea0003c00000 */
[----:B-1----:R-:W-:Y:S01]  /*6de0*/  MOV R180, R0 ;  /* 0x0000000000b47202 */ /* 0x002fe20000000f00 */
[----:B------:R-:W-:Y:S01]  /*6df0*/  HFMA2.MMA R0, -RZ, RZ, 0, 9.5367431640625e-07 ;  /* 0x00000010ff007435 */ /* 0x000fe200000001ff */
[----:B------:R-:W-:Y:S02]  /*6e00*/  MOV R9, R10 ;  /* 0x0000000a00097202 */ /* 0x000fe40000000f00 */
[----:B------:R-:W-:Y:S02]  /*6e10*/  MOV R182, 0x1f ;  /* 0x0000001f00b67802 */ /* 0x000fe40000000f00 */
[----:B------:R-:W-:Y:S02]  /*6e20*/  MOV R181, 0xffffffff ;  /* 0xffffffff00b57802 */ /* 0x000fe40000000f00 */
[----:B------:R-:W-:-:S02]  /*6e30*/  MOV R8, 0x6e50 ;  /* 0x00006e5000087802 */ /* 0x000fc40000000f00 */
[----:B------:R-:W-:Y:S05]  /*6e40*/  CALL.REL.NOINC `($__internal_142_$__cuda_sm70_shflsync_bfly_p) ;  /* 0x0000001000007944 */ /* 0x000fea0003c00000 */
[----:B-1----:R-:W-:Y:S05]  /*6e50*/  BRA `(.L_x_10746) ;  /* 0xffffb8e000007947 */ /* 0x002fea000383ffff */
        .weak           $__internal_142_$__cuda_sm70_shflsync_bfly_p
        .type           $__internal_142_$__cuda_sm70_shflsync_bfly_p,@function
        .size           $__internal_142_$__cuda_sm70_shflsync_bfly_p,(.L_x_15024 - $__internal_142_$__cuda_sm70_shflsync_bfly_p)
$__internal_142_$__cuda_sm70_shflsync_bfly_p:
[----:B------:R-:W-:Y:S04]  /*6e60*/  WARPSYNC R181 ;  /* 0x000000b500007348 */ /* 0x000fe80003800000 */
[----:B------:R0:W1:Y:S02]  /*6e70*/  SHFL.BFLY PT, R0, R9, R0, R182 ;  /* 0x0c00000009007389 */ /* 0x00006400000e00b6 */
[----:B0-----:R-:W-:-:S06]  /*6e80*/  HFMA2.MMA R9, -RZ, RZ, 0, 0 ;  /* 0x00000000ff097435 */ /* 0x001fcc00000001ff */
[----:B------:R-:W-:Y:S05]  /*6e90*/  RET.REL.NODEC R8 `(_ZN10layer_norm13ln_bwd_kernelINS_13Kernel_traitsIf6__halffS2_fjLj1280ELj1ELj4ELj1ELj16ENS_18Kernel_traits_baseILj1280EfS2_fS2_fjLj128EEEEELb0ELb0ELb1ELb0EEEvNS_9BwdParamsE) ;  /* 0xffff916008007950 */ /* 0x000fea0003c3ffff */
.L_x_10747:
        /* <DEDUP_REMOVED lines=14> */
.L_x_15024:


//--------------------- .text._ZN10layer_norm13ln_bwd_kernelINS_13Kernel_traitsIf6__halffS2_fjLj1280ELj1ELj4ELj1ELj16ENS_18Kernel_traits_baseILj1280EfS2_fS2_fjLj128EEEEELb0ELb0ELb1ELb1EEEvNS_9BwdParamsE --------------------------
	.section	.text._ZN10layer_norm13ln_bwd_kernelINS_13Kernel_traitsIf6__halffS2_fjLj1280ELj1ELj4ELj1ELj16ENS_18Kernel_traits_baseILj1280EfS2_fS2_fjLj128EEEEELb0ELb0ELb1ELb1EEEvNS_9BwdParamsE,"ax",@progbits
	.sectioninfo	@"SHI_REGISTERS=255"
	.align	128
        .global         _ZN10layer_norm13ln_bwd_kernelINS_13Kernel_traitsIf6__halffS2_fjLj1280ELj1ELj4ELj1ELj16ENS_18Kernel_traits_baseILj1280EfS2_fS2_fjLj128EEEEELb0ELb0ELb1ELb1EEEvNS_9BwdParamsE
        .type           _ZN10layer_norm13ln_bwd_kernelINS_13Kernel_traitsIf6__halffS2_fjLj1280ELj1ELj4ELj1ELj16ENS_18Kernel_traits_baseILj1280EfS2_fS2_fjLj128EEEEELb0ELb0ELb1ELb1EEEvNS_9BwdParamsE,@function
        .size           _ZN10layer_norm13ln_bwd_kernelINS_13Kernel_traitsIf6__halffS2_fjLj1280ELj1ELj4ELj1ELj16ENS_18Kernel_traits_baseILj1280EfS2_fS2_fjLj128EEEEELb0ELb0ELb1ELb1EEEvNS_9BwdParamsE,(.L_x_15025 - _ZN10layer_norm13ln_bwd_kernelINS_13Kernel_traitsIf6__halffS2_fjLj1280ELj1ELj4ELj1ELj16ENS_18Kernel_traits_baseILj1280EfS2_fS2_fjLj128EEEEELb0ELb0ELb1ELb1EEEvNS_9BwdParamsE)
        .other          _ZN10layer_norm13ln_bwd_kernelINS_13Kernel_traitsIf6__halffS2_fjLj1280ELj1ELj4ELj1ELj16ENS_18Kernel_traits_baseILj1280EfS2_fS2_fjLj128EEEEELb0ELb0ELb1ELb1EEEvNS_9BwdParamsE,@"STO_CUDA_ENTRY STV_DEFAULT"
_ZN10layer_norm13ln_bwd_kernelINS_13Kernel_traitsIf6__halffS2_fjLj1280ELj1ELj4ELj1ELj16ENS_18Kernel_traits_baseILj1280EfS2_fS2_fjLj128EEEEELb0ELb0ELb1ELb1EEEvNS_9BwdParamsE:
.text._ZN10layer_norm13ln_bwd_kernelINS_13Kernel_traitsIf6__halffS2_fjLj1280ELj1ELj4ELj1ELj16ENS_18Kernel_traits_baseILj1280EfS2_fS2_fjLj128EEEEELb0ELb0ELb1ELb1EEEvNS_9BwdParamsE:
        /* <DEDUP_REMOVED lines=51> */
.L_x_10749:
        /* <DEDUP_REMOVED lines=62> */
.L_x_10836:
        /* <DEDUP_REMOVED lines=42> */
.L_x_10752:
        /* <DEDUP_REMOVED lines=38> */
[----:B------:R-:W3:Y:S04]  /*0c10*/  LDG.E.128 R20, [R20.64] ;  /* 0x0000000414147981 */ /* 0x000ee8000c1e1d00 */
[----:B------:R3:W-:Y:S04]  /*0c20*/  STL [R1+0x4c], R25 ;  /* 0x00004c1901007387 */ /* 0x0007e80000100800 */
        /* <DEDUP_REMOVED lines=9> */
[--C-:B0-----:R-:W-:Y:S02]  /*0cc0*/  HADD2.F32 R29, -RZ, R229.reuse.H0_H0 ;  /* 0x200000e5ff1d7230 */ /* 0x101fe40000004100 */
[----:B-1----:R-:W-:Y:S01]  /*0cd0*/  HADD2.F32 R28, -RZ, R229.H1_H1 ;  /* 0x300000e5ff1c7230 */ /* 0x002fe20000004100 */
[----:B------:R-:W4:Y:S04]  /*0ce0*/  LDL R248, [R1+0x44] ;  /* 0x0000440001f87983 */ /* 0x000f280000100800 */
[----:B------:R-:W4:Y:S01]  /*0cf0*/  LDL R229, [R1+0x3c] ;  /* 0x00003c0001e57983 */ /* 0x000f220000100800 */
[----:B------:R-:W-:Y:S01]  /*0d00*/  ISETP.NE.AND.EX P0, PT, RZ, c[0x0][0x21c], PT, P0 ;  /* 0x00008700ff007a0c */ /* 0x000fe20003f05300 */
[--C-:B--2---:R-:W-:Y:S01]  /*0d10*/  HADD2.F32 R241, -RZ, R8.reuse.H0_H0 ;  /* 0x20000008fff17230 */ /* 0x104fe20000004100 */
[----:B------:R-:W-:Y:S01]  /*0d20*/  ISETP.NE.AND P1, PT, R252, RZ, PT ;  /* 0x000000fffc00720c */ /* 0x000fe20003f25270 */
[----:B------:R-:W-:Y:S01]  /*0d30*/  HADD2.F32 R240, -RZ, R8.H1_H1 ;  /* 0x30000008fff07230 */ /* 0x000fe20000004100 */
[----:B------:R-:W2:Y:S01]  /*0d40*/  LDG.E.128 R212, [R212.64+0x10] ;  /* 0x00001004d4d47981 */ /* 0x000ea2000c1e1d00 */
[----:B------:R-:W-:-:S02]  /*0d50*/  HADD2.F32 R243, -RZ, R9.H0_H0 ;  /* 0x20000009fff37230 */ /* 0x000fc40000004100 */
[----:B------:R-:W-:Y:S01]  /*0d60*/  HADD2.F32 R242, -RZ, R9.H1_H1 ;  /* 0x30000009fff27230 */ /* 0x000fe20000004100 */
[----:B------:R-:W-:-:S05]  /*0d70*/  FSEL R206, R206, RZ, !P1 ;  /* 0x000000ffcece7208 */ /* 0x000fca0004800000 */
[----:B------:R-:W-:Y:S01]  /*0d80*/  @P0 IMAD.WIDE.U32 R8, R233, R251, c[0x0][0x218] ;  /* 0x00008600e9080625 */ /* 0x000fe200078e00fb */
[----:B------:R0:W5:Y:S01]  /*0d90*/  @P0 LDG.E.128 R60, [R182.64] ;  /* 0x00000004b63c0981 */ /* 0x000162000c1e1d00 */
[--C-:B---3--:R-:W-:Y:S02]  /*0da0*/  HADD2.F32 R25, -RZ, R23.reuse.H0_H0 ;  /* 0x20000017ff197230 */ /* 0x108fe40000004100 */
[----:B------:R-:W-:Y:S01]  /*0db0*/  HADD2.F32 R24, -RZ, R23.H1_H1 ;  /* 0x30000017ff187230 */ /* 0x000fe20000004100 */
[----:B------:R1:W5:Y:S01]  /*0dc0*/  @P0 LDG.E.128 R44, [R8.64] ;  /* 0x00000004082c0981 */ /* 0x000362000c1e1d00 */
[----:B------:R-:W-:-:S03]  /*0dd0*/  FADD.FTZ R232, -R206, R4 ;  /* 0x00000004cee87221 */ /* 0x000fc60000010100 */
        /* <DEDUP_REMOVED lines=10> */
[--C-:B------:R-:W-:Y:S01]  /*0e80*/  HADD2.F32 R234, -RZ, R20.reuse.H0_H0 ;  /* 0x20000014ffea7230 */ /* 0x100fe20000004100 */
[C---:B------:R-:W-:Y:S01]  /*0e90*/  FADD.FTZ R5, -R206.reuse, R14 ;  /* 0x0000000ece057221 */ /* 0x040fe20000010100 */
[----:B------:R-:W-:Y:S01]  /*0ea0*/  HADD2.F32 R233, -RZ, R20.H1_H1 ;  /* 0x30000014ffe97230 */ /* 0x000fe20000004100 */
[----:B------:R0:W5:Y:S01]  /*0eb0*/  @P0 LDG.E.128 R36, [R8.64] ;  /* 0x0000000408240981 */ /* 0x000162000c1e1d00 */
[C---:B---3--:R-:W-:Y:S01]  /*0ec0*/  FADD.FTZ R181, -R206.reuse, R190 ;  /* 0x000000beceb57221 */ /* 0x048fe20000010100 */
[--C-:B------:R-:W-:Y:S01]  /*0ed0*/  HADD2.F32 R237, -RZ, R21.reuse.H0_H0 ;  /* 0x20000015ffed7230 */ /* 0x100fe20000004100 */
[C---:B------:R-:W-:Y:S01]  /*0ee0*/  FADD.FTZ R190, -R206.reuse, R195 ;  /* 0x000000c3cebe7221 */ /* 0x040fe20000010100 */
[----:B------:R-:W-:Y:S01]  /*0ef0*/  HADD2.F32 R235, -RZ, R21.H1_H1 ;  /* 0x30000015ffeb7230 */ /* 0x000fe20000004100 */
[C---:B------:R-:W-:Y:S01]  /*0f00*/  FADD.FTZ R195, -R206.reuse, R200 ;  /* 0x000000c8cec37221 */ /* 0x040fe20000010100 */
[--C-:B------:R-:W-:Y:S01]  /*0f10*/  HADD2.F32 R239, -RZ, R22.reuse.H0_H0 ;  /* 0x20000016ffef7230 */ /* 0x100fe20000004100 */
[----:B------:R0:W5:Y:S01]  /*0f20*/  @P0 LDG.E.128 R32, [R8.64+0x10] ;  /* 0x0000100408200981 */ /* 0x000162000c1e1d00 */
        /* <DEDUP_REMOVED lines=9> */
[----:B------:R-:W-:Y:S01]  /*0fc0*/  MOV R230, R25 ;  /* 0x0000001900e67202 */ /* 0x000fe20000000f00 */
[--C-:B------:R-:W-:Y:S01]  /*0fd0*/  HADD2.F32 R247, -RZ, R10.reuse.H0_H0 ;  /* 0x2000000afff77230 */ /* 0x100fe20000004100 */
[----:B------:R-:W-:Y:S01]  /*0fe0*/  MOV R228, R24 ;  /* 0x0000001800e47202 */ /* 0x000fe20000000f00 */
[----:B------:R-:W-:Y:S01]  /*0ff0*/  HADD2.F32 R246, -RZ, R10.H1_H1 ;  /* 0x3000000afff67230 */ /* 0x000fe20000004100 */
[----:B------:R-:W-:Y:S01]  /*1000*/  FADD.FTZ R4, -R206, R13 ;  /* 0x0000000dce047221 */ /* 0x000fe20000010100 */
[----:B------:R-:W3:Y:S01]  /*1010*/  LDL R209, [R1+0x38] ;  /* 0x0000380001d17983 */ /* 0x000ee20000100800 */
[--C-:B------:R-:W-:Y:S01]  /*1020*/  HADD2.F32 R25, -RZ, R231.reuse.H0_H0 ;  /* 0x200000e7ff197230 */ /* 0x100fe20000004100 */
[C---:B-----5:R-:W-:Y:S01]  /*1030*/  FMUL.FTZ R7, R2.reuse, R232 ;  /* 0x000000e802077220 */ /* 0x060fe20000410000 */
[----:B------:R-:W-:Y:S01]  /*1040*/  HADD2.F32 R24, -RZ, R231.H1_H1 ;  /* 0x300000e7ff187230 */ /* 0x000fe20000004100 */
[C---:B0-----:R-:W-:Y:S01]  /*1050*/  FMUL.FTZ R8, R2.reuse, R227 ;  /* 0x000000e302087220 */ /* 0x041fe20000410000 */
[----:B------:R-:W2:Y:S01]  /*1060*/  LDL R231, [R1+0x24] ;  /* 0x0000240001e77983 */ /* 0x000ea20000100800 */
[----:B------:R-:W-:-:S02]  /*1070*/  FMUL.FTZ R9, R2, R225 ;  /* 0x000000e102097220 */ /* 0x000fc40000410000 */
[C---:B------:R-:W-:Y:S01]  /*1080*/  FMUL.FTZ R10, R2.reuse, R224 ;  /* 0x000000e0020a7220 */ /* 0x040fe20000410000 */
[----:B------:R-:W2:Y:S01]  /*1090*/  LDL R232, [R1+0x20] ;  /* 0x0000200001e87983 */ /* 0x000ea20000100800 */
[C---:B------:R-:W-:Y:S02]  /*10a0*/  FMUL.FTZ R185, R2.reuse, R181 ;  /* 0x000000b502b97220 */ /* 0x040fe40000410000 */
[C---:B------:R-:W-:Y:S01]  /*10b0*/  FMUL.FTZ R186, R2.reuse, R182 ;  /* 0x000000b602ba7220 */ /* 0x040fe20000410000 */
[----:B------:R-:W2:Y:S01]  /*10c0*/  LDL R227, [R1+0x1c] ;  /* 0x00001c0001e37983 */ /* 0x000ea20000100800 */
[C---:B------:R-:W-:Y:S01]  /*10d0*/  FMUL.FTZ R187, R2.reuse, R183 ;  /* 0x000000b702bb7220 */ /* 0x040fe20000410000 */
[--C-:B------:R-:W-:Y:S01]  /*10e0*/  HADD2.F32 R245, -RZ, R11.reuse.H0_H0 ;  /* 0x2000000bfff57230 */ /* 0x100fe20000004100 */
[----:B------:R-:W-:Y:S01]  /*10f0*/  FMUL.FTZ R13, R2, R5 ;  /* 0x00000005020d7220 */ /* 0x000fe20000410000 */
[----:B------:R-:W2:Y:S01]  /*1100*/  LDL R225, [R1+0x18] ;  /* 0x0000180001e17983 */ /* 0x000ea20000100800 */
[----:B------:R-:W-:-:S03]  /*1110*/  HADD2.F32 R244, -RZ, R11.H1_H1 ;  /* 0x3000000bfff47230 */ /* 0x000fc60000004100 */
[----:B------:R-:W2:Y:S01]  /*1120*/  LDL R224, [R1+0x34] ;  /* 0x0000340001e07983 */ /* 0x000ea20000100800 */
[----:B------:R-:W-:-:S03]  /*1130*/  FADD.FTZ R11, -R206, R12 ;  /* 0x0000000cce0b7221 */ /* 0x000fc60000010100 */
[----:B------:R-:W2:Y:S04]  /*1140*/  LDL R181, [R1+0x30] ;  /* 0x0000300001b57983 */ /* 0x000ea80000100800 */
[----:B------:R-:W2:Y:S04]  /*1150*/  LDL R182, [R1+0x2c] ;  /* 0x00002c0001b67983 */ /* 0x000ea80000100800 */
[----:B------:R-:W2:Y:S01]  /*1160*/  LDL R183, [R1+0x28] ;  /* 0x0000280001b77983 */ /* 0x000ea20000100800 */
[----:B------:R-:W-:Y:S02]  /*1170*/  FMUL.FTZ R12, R2, R4 ;  /* 0x00000004020c7220 */ /* 0x000fe40000410000 */
[C---:B------:R-:W-:Y:S01]  /*1180*/  FADD.FTZ R6, -R206.reuse, R15 ;  /* 0x0000000fce067221 */ /* 0x040fe20000010100 */
[----:B------:R0:W5:Y:S01]  /*1190*/  @P0 LDG.E.128 R68, [R204.64] ;  /* 0x00000004cc440981 */ /* 0x000162000c1e1d00 */
[----:B------:R-:W-:-:S02]  /*11a0*/  FADD.FTZ R15, -R206, R16 ;  /* 0x00000010ce0f7221 */ /* 0x000fc40000010100 */
[C---:B------:R-:W-:Y:S01]  /*11b0*/  FADD.FTZ R180, -R206.reuse, R189 ;  /* 0x000000bdceb47221 */ /* 0x040fe20000010100 */
[----:B------:R0:W5:Y:S01]  /*11c0*/  @P0 LDG.E.128 R64, [R204.64+0x10] ;  /* 0x00001004cc400981 */ /* 0x000162000c1e1d00 */
[C---:B------:R-:W-:Y:S02]  /*11d0*/  FADD.FTZ R16, -R206.reuse, R17 ;  /* 0x00000011ce107221 */ /* 0x040fe40000010100 */
[C---:B------:R-:W-:Y:S02]  /*11e0*/  FADD.FTZ R17, -R206.reuse, R18 ;  /* 0x00000012ce117221 */ /* 0x040fe40000010100 */
[C---:B------:R-:W-:Y:S02]  /*11f0*/  FADD.FTZ R18, -R206.reuse, R19 ;  /* 0x00000013ce127221 */ /* 0x040fe40000010100 */
[----:B------:R-:W-:Y:S02]  /*1200*/  FADD.FTZ R19, -R206, R184 ;  /* 0x000000b8ce137221 */ /* 0x000fe40000010100 */
[----:B------:R-:W-:-:S02]  /*1210*/  FMUL.FTZ R184, R2, R180 ;  /* 0x000000b402b87220 */ /* 0x000fc40000410000 */
        /* <DEDUP_REMOVED lines=20> */
[----:B---3--:R-:W-:Y:S02]  /*1360*/  FMUL.FTZ R209, R209, R241 ;  /* 0x000000f1d1d17220 */ /* 0x008fe40000410000 */
[----:B--2---:R-:W-:Y:S02]  /*1370*/  FMUL.FTZ R241, R232, R237 ;  /* 0x000000ede8f17220 */ /* 0x004fe40000410000 */
        /* <DEDUP_REMOVED lines=29> */
[----:B------:R-:W-:Y:S01]  /*1550*/  HADD2.F32 R211, -RZ, R216.H0_H0 ;  /* 0x200000d8ffd37230 */ /* 0x000fe20000004100 */
[----:B------:R-:W-:Y:S02]  /*1560*/  FFMA.FTZ R107, R18, R235, R107 ;  /* 0x000000eb126b7223 */ /* 0x000fe4000001006b */
[----:B------:R-:W-:Y:S02]  /*1570*/  FADD.FTZ R147, R147, R235 ;  /* 0x000000eb93937221 */ /* 0x000fe40000010000 */
[C---:B------:R-:W-:Y:S02]  /*1580*/  FADD.FTZ R23, -R206.reuse, R188 ;  /* 0x000000bcce177221 */ /* 0x040fe40000010100 */
[----:B------:R-:W-:Y:S02]  /*1590*/  FADD.FTZ R191, -R206, R196 ;  /* 0x000000c4cebf7221 */ /* 0x000fe40000010100 */
[----:B------:R-:W-:-:S02]  /*15a0*/  FMUL.FTZ R22, R2, R22 ;  /* 0x0000001602167220 */ /* 0x000fc40000410000 */
[C---:B------:R-:W-:Y:S02]  /*15b0*/  FADD.FTZ R196, -R206.reuse, R201 ;  /* 0x000000c9cec47221 */ /* 0x040fe40000010100 */
[----:B------:R-:W-:Y:S01]  /*15c0*/  FADD.FTZ R201, -R206, R210 ;  /* 0x000000d2cec97221 */ /* 0x000fe20000010100 */
[----:B------:R-:W-:Y:S01]  /*15d0*/  HADD2.F32 R210, -RZ, R216.H1_H1 ;  /* 0x300000d8ffd27230 */ /* 0x000fe20000004100 */
[----:B------:R-:W-:Y:S02]  /*15e0*/  FFMA.FTZ R104, R15, R234, R104 ;  /* 0x000000ea0f687223 */ /* 0x000fe40000010068 */
[----:B------:R-:W-:Y:S02]  /*15f0*/  FADD.FTZ R144, R144, R234 ;  /* 0x000000ea90907221 */ /* 0x000fe40000010000 */
[----:B------:R-:W-:Y:S02]  /*1600*/  FMUL.FTZ R23, R2, R23 ;  /* 0x0000001702177220 */ /* 0x000fe40000410000 */
[----:B------:R-:W-:-:S02]  /*1610*/  FMUL.FTZ R234, R92, R211 ;  /* 0x000000d35cea7220 */ /* 0x000fc40000410000 */
[C---:B0-----:R-:W-:Y:S01]  /*1620*/  FADD.FTZ R204, -R206.reuse, R213 ;  /* 0x000000d5cecc7221 */ /* 0x041fe20000010100 */
[----:B------:R-:W-:Y:S01]  /*1630*/  HADD2.F32 R213, -RZ, R217.H0_H0 ;  /* 0x200000d9ffd57230 */ /* 0x000fe20000004100 */
[----:B------:R-:W-:Y:S02]  /*1640*/  FADD.FTZ R188, -R206, R193 ;  /* 0x000000c1cebc7221 */ /* 0x000fe40000010100 */
[----:B------:R-:W-:Y:S02]  /*1650*/  FFMA.FTZ R105, R16, R233, R105 ;  /* 0x000000e910697223 */ /* 0x000fe40000010069 */
[----:B------:R-:W-:Y:S02]  /*1660*/  FADD.FTZ R145, R145, R233 ;  /* 0x000000e991917221 */ /* 0x000fe40000010000 */
[----:B------:R-:W-:Y:S02]  /*1670*/  FADD.FTZ R193, -R206, R198 ;  /* 0x000000c6cec17221 */ /* 0x000fe40000010100 */
[----:B------:R-:W-:-:S02]  /*1680*/  FMUL.FTZ R233, R93, R210 ;  /* 0x000000d25de97220 */ /* 0x000fc40000410000 */
[C---:B------:R-:W-:Y:S02]  /*1690*/  FADD.FTZ R198, -R206.reuse, R203 ;  /* 0x000000cbcec67221 */ /* 0x040fe40000010100 */
[----:B------:R-:W-:Y:S01]  /*16a0*/  FADD.FTZ R203, -R206, R212 ;  /* 0x000000d4cecb7221 */ /* 0x000fe20000010100 */
[----:B------:R-:W-:Y:S01]  /*16b0*/  HADD2.F32 R212, -RZ, R217.H1_H1 ;  /* 0x300000d9ffd47230 */ /* 0x000fe20000004100 */
[----:B------:R-:W-:Y:S02]  /*16c0*/  FMUL.FTZ R232, R94, R213 ;  /* 0x000000d55ee87220 */ /* 0x000fe40000410000 */
[C---:B------:R-:W-:Y:S01]  /*16d0*/  FADD.FTZ R205, -R206.reuse, R215 ;  /* 0x000000d7cecd7221 */ /* 0x040fe20000010100 */
[--C-:B------:R-:W-:Y:S01]  /*16e0*/  HADD2.F32 R215, -RZ, R218.reuse.H0_H0 ;  /* 0x200000daffd77230 */ /* 0x100fe20000004100 */
[----:B------:R-:W-:Y:S02]  /*16f0*/  FMUL.FTZ R231, R95, R212 ;  /* 0x000000d45fe77220 */ /* 0x000fe40000410000 */
[----:B------:R-:W-:Y:S01]  /*1700*/  FADD.FTZ R207, -R206, R214 ;  /* 0x000000d6cecf7221 */ /* 0x000fe20000010100 */
[----:B------:R-:W-:Y:S01]  /*1710*/  HADD2.F32 R214, -RZ, R218.H1_H1 ;  /* 0x300000daffd67230 */ /* 0x000fe20000004100 */
[----:B------:R-:W-:-:S02]  /*1720*/  FADD.FTZ R150, R150, R230 ;  /* 0x000000e696967221 */ /* 0x000fc40000010000 */
[----:B------:R-:W-:Y:S01]  /*1730*/  FFMA.FTZ R110, R21, R230, R110 ;  /* 0x000000e6156e7223 */ /* 0x000fe2000001006e */
[--C-:B------:R-:W-:Y:S01]  /*1740*/  HADD2.F32 R216, -RZ, R219.reuse.H0_H0 ;  /* 0x200000dbffd87230 */ /* 0x100fe20000004100 */
[----:B------:R-:W-:Y:S02]  /*1750*/  FADD.FTZ R189, -R206, R194 ;  /* 0x000000c2cebd7221 */ /* 0x000fe40000010100 */
[----:B------:R-:W-:Y:S01]  /*1760*/  FMUL.FTZ R188, R2, R188 ;  /* 0x000000bc02bc7220 */ /* 0x000fe20000410000 */
[----:B------:R-:W-:Y:S01]  /*1770*/  HADD2.F32 R219, -RZ, R219.H1_H1 ;  /* 0x300000dbffdb7230 */ /* 0x000fe20000004100 */
[----:B------:R-:W-:Y:S02]  /*1780*/  FADD.FTZ R151, R151, R228 ;  /* 0x000000e497977221 */ /* 0x000fe40000010000 */
[----:B------:R-:W-:Y:S02]  /*1790*/  FFMA.FTZ R111, R22, R228, R111 ;  /* 0x000000e4166f7223 */ /* 0x000fe4000001006f */
[C---:B------:R-:W-:Y:S01]  /*17a0*/  FMUL.FTZ R189, R2.reuse, R189 ;  /* 0x000000bd02bd7220 */ /* 0x040fe20000410000 */
[----:B------:R-:W-:Y:S01]  /*17b0*/  HADD2.F32 R218, -RZ, R220.H0_H0 ;  /* 0x200000dcffda7230 */ /* 0x000fe20000004100 */
[----:B------:R-:W-:-:S02]  /*17c0*/  FMUL.FTZ R190, R2, R190 ;  /* 0x000000be02be7220 */ /* 0x000fc40000410000 */
[----:B------:R-:W-:Y:S01]  /*17d0*/  FMUL.FTZ R227, R91, R219 ;  /* 0x000000db5be37220 */ /* 0x000fe20000410000 */
[----:B------:R-:W-:Y:S01]  /*17e0*/  HADD2.F32 R217, -RZ, R220.H1_H1 ;  /* 0x300000dcffd97230 */ /* 0x000fe20000004100 */
[----:B------:R-:W-:Y:S01]  /*17f0*/  FMUL.FTZ R191, R2, R191 ;  /* 0x000000bf02bf7220 */ /* 0x000fe20000410000 */
[--C-:B------:R-:W-:Y:S01]  /*1800*/  HADD2.F32 R252, -RZ, R222.reuse.H0_H0 ;  /* 0x200000defffc7230 */ /* 0x100fe20000004100 */
[----:B------:R-:W-:Y:S01]  /*1810*/  FMUL.FTZ R225, R84, R218 ;  /* 0x000000da54e17220 */ /* 0x000fe20000410000 */
[----:B------:R-:W-:Y:S02]  /*1820*/  HADD2.F32 R251, -RZ, R222.H1_H1 ;  /* 0x300000defffb7230 */ /* 0x000fe40000004100 */
[--C-:B------:R-:W-:Y:S02]  /*1830*/  HADD2.F32 R222, -RZ, R223.reuse.H0_H0 ;  /* 0x200000dfffde7230 */ /* 0x100fe40000004100 */
[----:B------:R-:W-:Y:S01]  /*1840*/  HADD2.F32 R223, -RZ, R223.H1_H1 ;  /* 0x300000dfffdf7230 */ /* 0x000fe20000004100 */
[----:B----4-:R-:W-:-:S02]  /*1850*/  FMUL.FTZ R238, R5, R238 ;  /* 0x000000ee05ee7220 */ /* 0x010fc40000410000 */
[----:B------:R-:W-:Y:S02]  /*1860*/  FFMA.FTZ R5, R7, R209, RZ ;  /* 0x000000d107057223 */ /* 0x000fe400000100ff */
[----:B------:R-:W-:Y:S02]  /*1870*/  FMUL.FTZ R237, R4, R230 ;  /* 0x000000e604ed7220 */ /* 0x000fe40000410000 */
        /* <DEDUP_REMOVED lines=42> */
[----:B-1----:R-:W-:Y:S02]  /*1b20*/  FMUL.FTZ R229, R89, R214 ;  /* 0x000000d659e57220 */ /* 0x002fe40000410000 */
[----:B------:R-:W-:Y:S02]  /*1b30*/  FFMA.FTZ R5, R187, R230, R5 ;  /* 0x000000e6bb057223 */ /* 0x000fe40000010005 */
[----:B------:R-:W-:Y:S02]  /*1b40*/  FADD.FTZ R4, R4, R230 ;  /* 0x000000e604047221 */ /* 0x000fe40000010000 */
[----:B------:R-:W-:-:S02]  /*1b50*/  FMUL.FTZ R228, R90, R216 ;  /* 0x000000d85ae47220 */ /* 0x000fc40000410000 */
[----:B------:R-:W-:Y:S02]  /*1b60*/  FFMA.FTZ R5, R188, R229, R5 ;  /* 0x000000e5bc057223 */ /* 0x000fe40000010005 */
[----:B------:R-:W-:Y:S02]  /*1b70*/  FADD.FTZ R4, R4, R229 ;  /* 0x000000e504047221 */ /* 0x000fe40000010000 */
[----:B------:R-:W-:Y:S02]  /*1b80*/  FFMA.FTZ R5, R189, R228, R5 ;  /* 0x000000e4bd057223 */ /* 0x000fe40000010005 */
[----:B------:R-:W-:Y:S02]  /*1b90*/  FADD.FTZ R4, R4, R228 ;  /* 0x000000e404047221 */ /* 0x000fe40000010000 */
[----:B------:R-:W-:Y:S01]  /*1ba0*/  FFMA.FTZ R5, R190, R227, R5 ;  /* 0x000000e3be057223 */ /* 0x000fe20000010005 */
[----:B------:R-:W-:Y:S01]  /*1bb0*/  HADD2.F32 R220, -RZ, R221.H0_H0 ;  /* 0x200000ddffdc7230 */ /* 0x000fe20000004100 */
[----:B------:R-:W-:-:S02]  /*1bc0*/  FADD.FTZ R4, R4, R227 ;  /* 0x000000e304047221 */ /* 0x000fc40000010000 */
[----:B------:R-:W-:Y:S02]  /*1bd0*/  FMUL.FTZ R192, R2, R192 ;  /* 0x000000c002c07220 */ /* 0x000fe40000410000 */
[----:B------:R-:W-:Y:S02]  /*1be0*/  FMUL.FTZ R224, R85, R217 ;  /* 0x000000d955e07220 */ /* 0x000fe40000410000 */
[----:B------:R-:W-:Y:S01]  /*1bf0*/  FFMA.FTZ R5, R191, R225, R5 ;  /* 0x000000e1bf057223 */ /* 0x000fe20000010005 */
[----:B------:R-:W-:Y:S01]  /*1c00*/  HADD2.F32 R221, -RZ, R221.H1_H1 ;  /* 0x300000ddffdd7230 */ /* 0x000fe20000004100 */
[----:B------:R-:W-:Y:S01]  /*1c10*/  FADD.FTZ R194, -R206, R199 ;  /* 0x000000c7cec27221 */ /* 0x000fe20000010100 */
[----:B------:R-:W-:Y:S01]  /*1c20*/  MOV R6, R223 ;  /* 0x000000df00067202 */ /* 0x000fe20000000f00 */
[----:B------:R-:W-:Y:S02]  /*1c30*/  FADD.FTZ R4, R4, R225 ;  /* 0x000000e104047221 */ /* 0x000fe40000010000 */
[----:B------:R-:W-:-:S02]  /*1c40*/  FMUL.FTZ R193, R2, R193 ;  /* 0x000000c102c17220 */ /* 0x000fc40000410000 */
[----:B------:R-:W-:Y:S02]  /*1c50*/  FMUL.FTZ R223, R86, R220 ;  /* 0x000000dc56df7220 */ /* 0x000fe40000410000 */
[----:B------:R-:W-:Y:S01]  /*1c60*/  FFMA.FTZ R5, R192, R224, R5 ;  /* 0x000000e0c0057223 */ /* 0x000fe20000010005 */
[----:B------:R-:W-:Y:S01]  /*1c70*/  MOV R180, R222 ;  /* 0x000000de00b47202 */ /* 0x000fe20000000f00 */
[----:B------:R-:W-:Y:S02]  /*1c80*/  FMUL.FTZ R194, R2, R194 ;  /* 0x000000c202c27220 */ /* 0x000fe40000410000 */
[----:B------:R-:W-:Y:S02]  /*1c90*/  FADD.FTZ R4, R4, R224 ;  /* 0x000000e004047221 */ /* 0x000fe40000010000 */
[----:B------:R-:W-:Y:S02]  /*1ca0*/  FMUL.FTZ R222, R87, R221 ;  /* 0x000000dd57de7220 */ /* 0x000fe40000410000 */
[----:B------:R-:W-:-:S02]  /*1cb0*/  FFMA.FTZ R5, R193, R223, R5 ;  /* 0x000000dfc1057223 */ /* 0x000fc40000010005 */
[----:B------:R-:W-:Y:S02]  /*1cc0*/  FFMA.FTZ R123, R194, R221, R123 ;  /* 0x000000ddc27b7223 */ /* 0x000fe4000001007b */
[----:B------:R-:W-:Y:S02]  /*1cd0*/  FADD.FTZ R171, R171, R221 ;  /* 0x000000ddabab7221 */ /* 0x000fe40000010000 */
[----:B------:R-:W-:Y:S02]  /*1ce0*/  FADD.FTZ R4, R4, R223 ;  /* 0x000000df04047221 */ /* 0x000fe40000010000 */
[----:B------:R-:W-:Y:S02]  /*1cf0*/  FMUL.FTZ R195, R2, R195 ;  /* 0x000000c302c37220 */ /* 0x000fe40000410000 */
        /* <DEDUP_REMOVED lines=8> */
[----:B------:R-:W-:Y:S02]  /*1d80*/  FMUL.FTZ R198, R2, R198 ;  /* 0x000000c602c67220 */ /* 0x000fe40000410000 */
[----:B------:R-:W-:Y:S02]  /*1d90*/  FADD.FTZ R175, R175, R219 ;  /* 0x000000dbafaf7221 */ /* 0x000fe40000010000 */
[----:B------:R-:W-:Y:S02]  /*1da0*/  FFMA.FTZ R119, R190, R219, R119 ;  /* 0x000000dbbe777223 */ /* 0x000fe40000010077 */
[----:B------:R-:W-:Y:S02]  /*1db0*/  FADD.FTZ R4, R4, R221 ;  /* 0x000000dd04047221 */ /* 0x000fe40000010000 */
[----:B------:R-:W-:Y:S02]  /*1dc0*/  FMUL.FTZ R197, R2, R197 ;  /* 0x000000c502c57220 */ /* 0x000fe40000410000 */
[----:B------:R-:W-:-:S02]  /*1dd0*/  FMUL.FTZ R219, R82, R180 ;  /* 0x000000b452db7220 */ /* 0x000fc40000410000 */
[----:B------:R-:W-:Y:S02]  /*1de0*/  FFMA.FTZ R5, R196, R220, R5 ;  /* 0x000000dcc4057223 */ /* 0x000fe40000010005 */
[----:B------:R-:W-:Y:S02]  /*1df0*/  FADD.FTZ R172, R172, R215 ;  /* 0x000000d7acac7221 */ /* 0x000fe40000010000 */
[----:B------:R-:W-:Y:S02]  /*1e00*/  FFMA.FTZ R116, R187, R215, R116 ;  /* 0x000000d7bb747223 */ /* 0x000fe40000010074 */
[----:B------:R-:W-:Y:S02]  /*1e10*/  FADD.FTZ R167, R167, R6 ;  /* 0x00000006a7a77221 */ /* 0x000fe40000010000 */
[-C--:B------:R-:W-:Y:S02]  /*1e20*/  FFMA.FTZ R127, R198, R6.reuse, R127 ;  /* 0x00000006c67f7223 */ /* 0x080fe4000001007f */
[----:B------:R-:W-:-:S02]  /*1e30*/  FMUL.FTZ R215, R83, R6 ;  /* 0x0000000653d77220 */ /* 0x000fc40000410000 */
[----:B------:R-:W-:Y:S02]  /*1e40*/  FADD.FTZ R4, R4, R220 ;  /* 0x000000dc04047221 */ /* 0x000fe40000010000 */
[----:B------:R-:W-:Y:S02]  /*1e50*/  FADD.FTZ R199, -R206, R208 ;  /* 0x000000d0cec77221 */ /* 0x000fe40000010100 */
[----:B------:R-:W-:Y:S02]  /*1e60*/  FFMA.FTZ R6, R197, R219, R5 ;  /* 0x000000dbc5067223 */ /* 0x000fe40000010005 */
[----:B------:R-:W-:Y:S02]  /*1e70*/  FADD.FTZ R173, R173, R214 ;  /* 0x000000d6adad7221 */ /* 0x000fe40000010000 */
[----:B------:R-:W-:Y:S02]  /*1e80*/  FFMA.FTZ R117, R188, R214, R117 ;  /* 0x000000d6bc757223 */ /* 0x000fe40000010075 */
[----:B------:R-:W-:-:S02]  /*1e90*/  FADD.FTZ R4, R4, R219 ;  /* 0x000000db04047221 */ /* 0x000fc40000010000 */
[----:B------:R-:W-:Y:S02]  /*1ea0*/  FMUL.FTZ R199, R2, R199 ;  /* 0x000000c702c77220 */ /* 0x000fe40000410000 */
[----:B------:R-:W-:Y:S02]  /*1eb0*/  FMUL.FTZ R214, R76, R31 ;  /* 0x0000001f4cd67220 */ /* 0x000fe40000410000 */
[----:B------:R-:W-:Y:S02]  /*1ec0*/  FFMA.FTZ R6, R198, R215, R6 ;  /* 0x000000d7c6067223 */ /* 0x000fe40000010006 */
[----:B------:R-:W-:Y:S02]  /*1ed0*/  FFMA.FTZ R114, R185, R213, R114 ;  /* 0x000000d5b9727223 */ /* 0x000fe40000010072 */
[----:B------:R-:W-:Y:S02]  /*1ee0*/  FADD.FTZ R154, R154, R213 ;  /* 0x000000d59a9a7221 */ /* 0x000fe40000010000 */
        /* <DEDUP_REMOVED lines=73> */
.L_x_10753:
[----:B0-----:R-:W-:Y:S05]  /*2380*/  BSYNC B1 ;  /* 0x0000000000017941 */ /* 0x001fea0003800000 */
.L_x_10751:
[----:B------:R-:W-:Y:S05]  /*2390*/  BRA.DIV ~URZ, `(.L_x_10754) ;  /* 0x00003b327f007947 */ /* 0x000fea000b800000 */
[----:B------:R0:W1:Y:S02]  /*23a0*/  SHFL.BFLY PT, R183, R217, 0x1, 0x1f ;  /* 0x0c201f00d9b77f89 */ /* 0x00006400000e0000 */
.L_x_10837:
        /* <DEDUP_REMOVED lines=18> */
.L_x_10838:
        /* <DEDUP_REMOVED lines=29> */
.L_x_10757:
[----:B------:R-:W-:Y:S05]  /*26a0*/  BSYNC B1 ;  /* 0x0000000000017941 */ /* 0x000fea0003800000 */
.L_x_10756:
        /* <DEDUP_REMOVED lines=10> */
.L_x_10759:
[----:B------:R-:W-:Y:S05]  /*2750*/  BSYNC B1 ;  /* 0x0000000000017941 */ /* 0x000fea0003800000 */
.L_x_10758:
[----:B------:R-:W-:Y:S01]  /*2760*/  @P3 FMUL.FTZ R180, R204, c[0x0][0x1ec] ;  /* 0x00007b00ccb43a20 */ /* 0x000fe20000410000 */
[----:B------:R-:W-:Y:S01]  /*2770*/  @!P4 ISETP.NE.U32.AND P2, PT, RZ, c[0x0][0x218], PT ;  /* 0x00008600ff00ca0c */ /* 0x000fe20003f45070 */
[----:B------:R-:W-:Y:S01]  /*2780*/  @P3 FMUL.FTZ R182, R181, c[0x0][0x1ec] ;  /* 0x00007b00b5b63a20 */ /* 0x000fe20000410000 */
[----:B------:R-:W-:Y:S01]  /*2790*/  @!P4 ISETP.NE.U32.AND P1, PT, RZ, c[0x0][0x218], PT ;  /* 0x00008600ff00ca0c */ /* 0x000fe20003f25070 */
[----:B------:R-:W-:Y:S01]  /*27a0*/  BSSY B1, `(.L_x_10760) ;  /* 0x0000010000017945 */ /* 0x000fe20003800000 */
[----:B------:R-:W-:Y:S02]  /*27b0*/  @P3 F2FP.PACK_AB R180, RZ, R180 ;  /* 0x000000b4ffb4323e */ /* 0x000fe400000000ff */
[----:B------:R-:W-:Y:S02]  /*27c0*/  @P3 F2FP.PACK_AB R182, RZ, R182 ;  /* 0x000000b6ffb6323e */ /* 0x000fe400000000ff */
        /* <DEDUP_REMOVED lines=13> */
.L_x_10761:
[----:B------:R-:W-:Y:S05]  /*28a0*/  BSYNC B1 ;  /* 0x0000000000017941 */ /* 0x000fea0003800000 */
.L_x_10760:
        /* <DEDUP_REMOVED lines=9> */
.L_x_10763:
[----:B------:R-:W-:Y:S05]  /*2940*/  BSYNC B1 ;  /* 0x0000000000017941 */ /* 0x000fea0003800000 */
.L_x_10762:
        /* <DEDUP_REMOVED lines=14> */
.L_x_10765:
[----:B------:R-:W-:Y:S05]  /*2a30*/  BSYNC B1 ;  /* 0x0000000000017941 */ /* 0x000fea0003800000 */
.L_x_10764:
        /* <DEDUP_REMOVED lines=16> */
.L_x_10767:
[----:B------:R-:W-:Y:S05]  /*2b40*/  BSYNC B1 ;  /* 0x0000000000017941 */ /* 0x000fea0003800000 */
.L_x_10766:
        /* <DEDUP_REMOVED lines=14> */
.L_x_10769:
[----:B------:R-:W-:Y:S05]  /*2c30*/  BSYNC B1 ;  /* 0x0000000000017941 */ /* 0x000fea0003800000 */
.L_x_10768:
        /* <DEDUP_REMOVED lines=28> */
.L_x_10771:
[----:B------:R-:W-:Y:S05]  /*2e00*/  BSYNC B1 ;  /* 0x0000000000017941 */ /* 0x000fea0003800000 */
.L_x_10770:
        /* <DEDUP_REMOVED lines=21> */
.L_x_10773:
[----:B------:R-:W-:Y:S05]  /*2f60*/  BSYNC B1 ;  /* 0x0000000000017941 */ /* 0x000fea0003800000 */
.L_x_10772:
        /* <DEDUP_REMOVED lines=9> */
.L_x_10775:
[----:B------:R-:W-:Y:S05]  /*3000*/  BSYNC B1 ;  /* 0x0000000000017941 */ /* 0x000fea0003800000 */
.L_x_10774:
        /* <DEDUP_REMOVED lines=20> */
.L_x_10777:
[----:B------:R-:W-:Y:S05]  /*3150*/  BSYNC B1 ;  /* 0x0000000000017941 */ /* 0x000fea0003800000 */
.L_x_10776:
        /* <DEDUP_REMOVED lines=9> */
.L_x_10779:
[----:B------:R-:W-:Y:S05]  /*31f0*/  BSYNC B1 ;  /* 0x0000000000017941 */ /* 0x000fea0003800000 */
.L_x_10778:
        /* <DEDUP_REMOVED lines=14> */
.L_x_10781:
[----:B------:R-:W-:Y:S05]  /*32e0*/  BSYNC B1 ;  /* 0x0000000000017941 */ /* 0x000fea0003800000 */
.L_x_10780:
        /* <DEDUP_REMOVED lines=16> */
.L_x_10783:
[----:B------:R-:W-:Y:S05]  /*33f0*/  BSYNC B1 ;  /* 0x0000000000017941 */ /* 0x000fea0003800000 */
.L_x_10782:
        /* <DEDUP_REMOVED lines=14> */
.L_x_10785:
[----:B------:R-:W-:Y:S05]  /*34e0*/  BSYNC B1 ;  /* 0x0000000000017941 */ /* 0x000fea0003800000 */
.L_x_10784:
        /* <DEDUP_REMOVED lines=24> */
.L_x_10787:
[----:B------:R-:W-:Y:S05]  /*3670*/  BSYNC B1 ;  /* 0x0000000000017941 */ /* 0x000fea0003800000 */
.L_x_10786:
        /* <DEDUP_REMOVED lines=21> */
.L_x_10789:
[----:B------:R-:W-:Y:S05]  /*37d0*/  BSYNC B1 ;  /* 0x0000000000017941 */ /* 0x000fea0003800000 */
.L_x_10788:
        /* <DEDUP_REMOVED lines=15> */
.L_x_10791:
[----:B------:R-:W-:Y:S05]  /*38d0*/  BSYNC B1 ;  /* 0x0000000000017941 */ /* 0x000fea0003800000 */
.L_x_10790:
        /* <DEDUP_REMOVED lines=9> */
.L_x_10793:
[----:B------:R-:W-:Y:S05]  /*3970*/  BSYNC B1 ;  /* 0x0000000000017941 */ /* 0x000fea0003800000 */
.L_x_10792:
        /* <DEDUP_REMOVED lines=20> */
.L_x_10795:
[----:B------:R-:W-:Y:S05]  /*3ac0*/  BSYNC B1 ;  /* 0x0000000000017941 */ /* 0x000fea0003800000 */
.L_x_10794:
        /* <DEDUP_REMOVED lines=9> */
.L_x_10797:
[----:B------:R-:W-:Y:S05]  /*3b60*/  BSYNC B1 ;  /* 0x0000000000017941 */ /* 0x000fea0003800000 */
.L_x_10796:
        /* <DEDUP_REMOVED lines=14> */
.L_x_10799:
[----:B------:R-:W-:Y:S05]  /*3c50*/  BSYNC B1 ;  /* 0x0000000000017941 */ /* 0x000fea0003800000 */
.L_x_10798:
        /* <DEDUP_REMOVED lines=16> */
.L_x_10801:
[----:B------:R-:W-:Y:S05]  /*3d60*/  BSYNC B1 ;  /* 0x0000000000017941 */ /* 0x000fea0003800000 */
.L_x_10800:
        /* <DEDUP_REMOVED lines=24> */
.L_x_10803:
[----:B------:R-:W-:Y:S05]  /*3ef0*/  BSYNC B1 ;  /* 0x0000000000017941 */ /* 0x000fea0003800000 */
.L_x_10802:
        /* <DEDUP_REMOVED lines=22> */
.L_x_10805:
[----:B------:R-:W-:Y:S05]  /*4060*/  BSYNC B1 ;  /* 0x0000000000017941 */ /* 0x000fea0003800000 */
.L_x_10804:
        /* <DEDUP_REMOVED lines=9> */
.L_x_10807:
[----:B------:R-:W-:Y:S05]  /*4100*/  BSYNC B1 ;  /* 0x0000000000017941 */ /* 0x000fea0003800000 */
.L_x_10806:
        /* <DEDUP_REMOVED lines=19> */
.L_x_10809:
[----:B------:R-:W-:Y:S05]  /*4240*/  BSYNC B1 ;  /* 0x0000000000017941 */ /* 0x000fea0003800000 */
.L_x_10808:
        /* <DEDUP_REMOVED lines=9> */
.L_x_10811:
[----:B------:R-:W-:Y:S05]  /*42e0*/  BSYNC B1 ;  /* 0x0000000000017941 */ /* 0x000fea0003800000 */
.L_x_10810:
        /* <DEDUP_REMOVED lines=20> */
.L_x_10813:
[----:B------:R-:W-:Y:S05]  /*4430*/  BSYNC B1 ;  /* 0x0000000000017941 */ /* 0x000fea0003800000 */
.L_x_10812:
        /* <DEDUP_REMOVED lines=9> */
.L_x_10815:
[----:B------:R-:W-:Y:S05]  /*44d0*/  BSYNC B1 ;  /* 0x0000000000017941 */ /* 0x000fea0003800000 */
.L_x_10814:
        /* <DEDUP_REMOVED lines=14> */
.L_x_10817:
[----:B------:R-:W-:Y:S05]  /*45c0*/  BSYNC B1 ;  /* 0x0000000000017941 */ /* 0x000fea0003800000 */
.L_x_10816:
[----:B------:R-:W-:Y:S01]  /*45d0*/  @P3 FMUL.FTZ R205, R226, c[0x0][0x1ec] ;  /* 0x00007b00e2cd3a20 */ /* 0x000fe20000410000 */
[----:B------:R-:W-:Y:S01]  /*45e0*/  @P3 PRMT R30, R251, 0x7610, R30 ;  /* 0x00007610fb1e3816 */ /* 0x000fe2000000001e */
[----:B------:R-:W-:Y:S01]  /*45f0*/  BSSY B1, `(.L_x_10818) ;  /* 0x0000019000017945 */ /* 0x000fe20003800000 */
[----:B------:R-:W-:Y:S02]  /*4600*/  @!P4 ISETP.NE.U32.AND P2, PT, RZ, c[0x0][0x218], PT ;  /* 0x00008600ff00ca0c */ /* 0x000fe40003f45070 */
[----:B------:R-:W-:Y:S02]  /*4610*/  @P3 F2FP.PACK_AB R205, RZ, R205 ;  /* 0x000000cdffcd323e */ /* 0x000fe400000000ff */
        /* <DEDUP_REMOVED lines=22> */
.L_x_10819:
[----:B------:R-:W-:Y:S05]  /*4780*/  BSYNC B1 ;  /* 0x0000000000017941 */ /* 0x000fea0003800000 */
.L_x_10818:
        /* <DEDUP_REMOVED lines=21> */
.L_x_10821:
[----:B------:R-:W-:Y:S05]  /*48e0*/  BSYNC B1 ;  /* 0x0000000000017941 */ /* 0x000fea0003800000 */
.L_x_10820:
        /* <DEDUP_REMOVED lines=16> */
.L_x_10823:
[----:B------:R-:W-:Y:S05]  /*49f0*/  BSYNC B1 ;  /* 0x0000000000017941 */ /* 0x000fea0003800000 */
.L_x_10822:
        /* <DEDUP_REMOVED lines=11> */
.L_x_10825:
[----:B------:R-:W-:Y:S05]  /*4ab0*/  BSYNC B1 ;  /* 0x0000000000017941 */ /* 0x000fea0003800000 */
.L_x_10824:
        /* <DEDUP_REMOVED lines=19> */
.L_x_10827:
[----:B------:R-:W-:Y:S05]  /*4bf0*/  BSYNC B1 ;  /* 0x0000000000017941 */ /* 0x000fea0003800000 */
.L_x_10826:
        /* <DEDUP_REMOVED lines=11> */
.L_x_10829:
[----:B------:R-:W-:Y:S05]  /*4cb0*/  BSYNC B1 ;  /* 0x0000000000017941 */ /* 0x000fea0003800000 */
.L_x_10828:
        /* <DEDUP_REMOVED lines=19> */
.L_x_10831:
[----:B------:R-:W-:Y:S05]  /*4df0*/  BSYNC B1 ;  /* 0x0000000000017941 */ /* 0x000fea0003800000 */
.L_x_10830:
        /* <DEDUP_REMOVED lines=11> */
.L_x_10833:
[----:B------:R-:W-:Y:S05]  /*4eb0*/  BSYNC B1 ;  /* 0x0000000000017941 */ /* 0x000fea0003800000 */
.L_x_10832:
[C---:B------:R-:W-:Y:S01]  /*4ec0*/  @P3 FMUL.FTZ R182, R180.reuse, c[0x0][0x1ec] ;  /* 0x00007b00b4b63a20 */ /* 0x040fe20000410000 */
[----:B------:R-:W-:Y:S01]  /*4ed0*/  @!P4 ISETP.NE.U32.AND P2, PT, RZ, c[0x0][0x218], PT ;  /* 0x00008600ff00ca0c */ /* 0x000fe20003f45070 */
[----:B------:R-:W-:Y:S01]  /*4ee0*/  BSSY B1, `(.L_x_10834) ;  /* 0x000000f000017945 */ /* 0x000fe20003800000 */
[----:B------:R-:W-:Y:S02]  /*4ef0*/  @P3 F2FP.PACK_AB R181, RZ, R181 ;  /* 0x000000b5ffb5323e */ /* 0x000fe400000000ff */
[----:B------:R-:W-:Y:S02]  /*4f00*/  @P3 F2FP.PACK_AB R182, RZ, R182 ;  /* 0x000000b6ffb6323e */ /* 0x000fe400000000ff */
        /* <DEDUP_REMOVED lines=12> */
.L_x_10835:
[----:B------:R-:W-:Y:S05]  /*4fd0*/  BSYNC B1 ;  /* 0x0000000000017941 */ /* 0x000fea0003800000 */
.L_x_10834:
[C---:B------:R-:W-:Y:S01]  /*4fe0*/  @P3 FMUL.FTZ R2, R180.reuse, c[0x0][0x1ec] ;  /* 0x00007b00b4023a20 */ /* 0x040fe20000410000 */
[----:B------:R-:W-:Y:S02]  /*4ff0*/  @P0 IADD3 R3, R3, 0x80, RZ ;  /* 0x0000008003030810 */ /* 0x000fe40007ffe0ff */
[----:B------:R-:W-:Y:S02]  /*5000*/  SEL R179, R180, R179, P1 ;  /* 0x000000b3b4b37207 */ /* 0x000fe40000800000 */
[----:B------:R-:W-:-:S04]  /*5010*/  @P3 F2FP.PACK_AB R2, RZ, R2 ;  /* 0x00000002ff02323e */ /* 0x000fc800000000ff */
        /* <DEDUP_REMOVED lines=14> */
.L_x_10750:
[----:B------:R-:W-:Y:S05]  /*5100*/  BSYNC B0 ;  /* 0x0000000000007941 */ /* 0x000fea0003800000 */
.L_x_10748:
        /* <DEDUP_REMOVED lines=220> */
.L_x_10754:
[----:B------:R-:W-:Y:S01]  /*5ed0*/  HFMA2.MMA R182, -RZ, RZ, 0, 5.9604644775390625e-08 ;  /* 0x00000001ffb67435 */ /* 0x000fe200000001ff */
[----:B------:R-:W-:-:S02]  /*5ee0*/  MOV R181, R217 ;  /* 0x000000d900b57202 */ /* 0x000fc40000000f00 */
[----:B------:R-:W-:Y:S02]  /*5ef0*/  MOV R251, 0x1f ;  /* 0x0000001f00fb7802 */ /* 0x000fe40000000f00 */
[----:B------:R-:W-:Y:S02]  /*5f00*/  MOV R218, 0xffffffff ;  /* 0xffffffff00da7802 */ /* 0x000fe40000000f00 */
[----:B------:R-:W-:Y:S02]  /*5f10*/  MOV R180, 0x5f30 ;  /* 0x00005f3000b47802 */ /* 0x000fe40000000f00 */
[----:B-----5:R-:W-:Y:S05]  /*5f20*/  CALL.REL.NOINC `($__internal_143_$__cuda_sm70_shflsync_bfly_p) ;  /* 0x0000046000007944 */ /* 0x020fea0003c00000 */
[----:B-1----:R-:W-:Y:S01]  /*5f30*/  MOV R183, R182 ;  /* 0x000000b600b77202 */ /* 0x002fe20000000f00 */
[----:B------:R-:W-:Y:S05]  /*5f40*/  BRA `(.L_x_10837) ;  /* 0xffffc46000007947 */ /* 0x000fea000383ffff */
.L_x_10755:
[----:B------:R-:W-:Y:S01]  /*5f50*/  HFMA2.MMA R182, -RZ, RZ, 0, 5.9604644775390625e-08 ;  /* 0x00000001ffb67435 */ /* 0x000fe200000001ff */
[----:B------:R-:W-:Y:S02]  /*5f60*/  MOV R181, R216 ;  /* 0x000000d800b57202 */ /* 0x000fe40000000f00 */
[----:B------:R-:W-:Y:S02]  /*5f70*/  MOV R251, 0x1f ;  /* 0x0000001f00fb7802 */ /* 0x000fe40000000f00 */
[----:B------:R-:W-:-:S02]  /*5f80*/  MOV R218, 0xffffffff ;  /* 0xffffffff00da7802 */ /* 0x000fc40000000f00 */
[----:B------:R-:W-:Y:S02]  /*5f90*/  MOV R180, 0x5fb0 ;  /* 0x00005fb000b47802 */ /* 0x000fe40000000f00 */
[----:B01---5:R-:W-:Y:S05]  /*5fa0*/  CALL.REL.NOINC `($__internal_143_$__cuda_sm70_shflsync_bfly_p) ;  /* 0x000003e000007944 */ /* 0x023fea0003c00000 */
[----:B------:R-:W-:Y:S01]  /*5fb0*/  FADD.FTZ R183, R183, R217 ;  /* 0x000000d9b7b77221 */ /* 0x000fe20000010000 */
[----:B------:R-:W-:Y:S01]  /*5fc0*/  MOV R251, 0x1f ;  /* 0x0000001f00fb7802 */ /* 0x000fe20000000f00 */
[----:B-1----:R-:W-:Y:S01]  /*5fd0*/  FADD.FTZ R204, R216, R182 ;  /* 0x000000b6d8cc7221 */ /* 0x002fe20000010000 */
[----:B------:R-:W-:Y:S01]  /*5fe0*/  HFMA2.MMA R182, -RZ, RZ, 0, 1.1920928955078125e-07 ;  /* 0x00000002ffb67435 */ /* 0x000fe200000001ff */
[----:B------:R-:W-:Y:S02]  /*5ff0*/  MOV R218, 0xffffffff ;  /* 0xffffffff00da7802 */ /* 0x000fe40000000f00 */
[----:B------:R-:W-:Y:S02]  /*6000*/  MOV R181, R183 ;  /* 0x000000b700b57202 */ /* 0x000fe40000000f00 */
[----:B------:R-:W-:Y:S02]  /*6010*/  MOV R180, 0x6030 ;  /* 0x0000603000b47802 */ /* 0x000fe40000000f00 */
[----:B------:R-:W-:Y:S05]  /*6020*/  CALL.REL.NOINC `($__internal_143_$__cuda_sm70_shflsync_bfly_p) ;  /* 0x0000036000007944 */ /* 0x000fea0003c00000 */
[----:B-1----:R-:W-:Y:S01]  /*6030*/  MOV R205, R182 ;  /* 0x000000b600cd7202 */ /* 0x002fe20000000f00 */
[----:B------:R-:W-:Y:S01]  /*6040*/  HFMA2.MMA R182, -RZ, RZ, 0, 1.1920928955078125e-07 ;  /* 0x00000002ffb67435 */ /* 0x000fe200000001ff */
[----:B------:R-:W-:-:S02]  /*6050*/  MOV R181, R204 ;  /* 0x000000cc00b57202 */ /* 0x000fc40000000f00 */
[----:B------:R-:W-:Y:S02]  /*6060*/  MOV R251, 0x1f ;  /* 0x0000001f00fb7802 */ /* 0x000fe40000000f00 */
[----:B------:R-:W-:Y:S02]  /*6070*/  MOV R218, 0xffffffff ;  /* 0xffffffff00da7802 */ /* 0x000fe40000000f00 */
[----:B------:R-:W-:Y:S02]  /*6080*/  MOV R180, 0x60a0 ;  /* 0x000060a000b47802 */ /* 0x000fe40000000f00 */
[----:B------:R-:W-:Y:S05]  /*6090*/  CALL.REL.NOINC `($__internal_143_$__cuda_sm70_shflsync_bfly_p) ;  /* 0x000002f000007944 */ /* 0x000fea0003c00000 */
[----:B------:R-:W-:Y:S01]  /*60a0*/  FADD.FTZ R183, R205, R183 ;  /* 0x000000b7cdb77221 */ /* 0x000fe20000010000 */
[----:B------:R-:W-:Y:S01]  /*60b0*/  MOV R251, 0x1f ;  /* 0x0000001f00fb7802 */ /* 0x000fe20000000f00 */
[----:B-1----:R-:W-:Y:S01]  /*60c0*/  FADD.FTZ R204, R204, R182 ;  /* 0x000000b6cccc7221 */ /* 0x002fe20000010000 */
[----:B------:R-:W-:Y:S01]  /*60d0*/  HFMA2.MMA R182, -RZ, RZ, 0, 2.384185791015625e-07 ;  /* 0x00000004ffb67435 */ /* 0x000fe200000001ff */
[----:B------:R-:W-:Y:S02]  /*60e0*/  MOV R218, 0xffffffff ;  /* 0xffffffff00da7802 */ /* 0x000fe40000000f00 */
[----:B------:R-:W-:-:S02]  /*60f0*/  MOV R181, R183 ;  /* 0x000000b700b57202 */ /* 0x000fc40000000f00 */
[----:B------:R-:W-:Y:S02]  /*6100*/  MOV R180, 0x6120 ;  /* 0x0000612000b47802 */ /* 0x000fe40000000f00 */
[----:B------:R-:W-:Y:S05]  /*6110*/  CALL.REL.NOINC `($__internal_143_$__cuda_sm70_shflsync_bfly_p) ;  /* 0x0000027000007944 */ /* 0x000fea0003c00000 */
[----:B-1----:R-:W-:Y:S01]  /*6120*/  MOV R205, R182 ;  /* 0x000000b600cd7202 */ /* 0x002fe20000000f00 */
[----:B------:R-:W-:Y:S01]  /*6130*/  HFMA2.MMA R182, -RZ, RZ, 0, 2.384185791015625e-07 ;  /* 0x00000004ffb67435 */ /* 0x000fe200000001ff */
[----:B------:R-:W-:Y:S02]  /*6140*/  MOV R181, R204 ;  /* 0x000000cc00b57202 */ /* 0x000fe40000000f00 */
[----:B------:R-:W-:Y:S02]  /*6150*/  MOV R251, 0x1f ;  /* 0x0000001f00fb7802 */ /* 0x000fe40000000f00 */
[----:B------:R-:W-:Y:S02]  /*6160*/  MOV R218, 0xffffffff ;  /* 0xffffffff00da7802 */ /* 0x000fe40000000f00 */
[----:B------:R-:W-:Y:S02]  /*6170*/  MOV R180, 0x6190 ;  /* 0x0000619000b47802 */ /* 0x000fe40000000f00 */
[----:B------:R-:W-:Y:S05]  /*6180*/  CALL.REL.NOINC `($__internal_143_$__cuda_sm70_shflsync_bfly_p) ;  /* 0x0000020000007944 */ /* 0x000fea0003c00000 */
[----:B------:R-:W-:Y:S01]  /*6190*/  FADD.FTZ R183, R205, R183 ;  /* 0x000000b7cdb77221 */ /* 0x000fe20000010000 */
[----:B------:R-:W-:Y:S01]  /*61a0*/  MOV R251, 0x1f ;  /* 0x0000001f00fb7802 */ /* 0x000fe20000000f00 */
[----:B-1----:R-:W-:Y:S01]  /*61b0*/  FADD.FTZ R204, R204, R182 ;  /* 0x000000b6cccc7221 */ /* 0x002fe20000010000 */
[----:B------:R-:W-:Y:S01]  /*61c0*/  HFMA2.MMA R182, -RZ, RZ, 0, 4.76837158203125e-07 ;  /* 0x00000008ffb67435 */ /* 0x000fe200000001ff */
[----:B------:R-:W-:-:S02]  /*61d0*/  MOV R218, 0xffffffff ;  /* 0xffffffff00da7802 */ /* 0x000fc40000000f00 */
[----:B------:R-:W-:Y:S02]  /*61e0*/  MOV R181, R183 ;  /* 0x000000b700b57202 */ /* 0x000fe40000000f00 */
[----:B------:R-:W-:Y:S02]  /*61f0*/  MOV R180, 0x6210 ;  /* 0x0000621000b47802 */ /* 0x000fe40000000f00 */
[----:B------:R-:W-:Y:S05]  /*6200*/  CALL.REL.NOINC `($__internal_143_$__cuda_sm70_shflsync_bfly_p) ;  /* 0x0000018000007944 */ /* 0x000fea0003c00000 */
[----:B-1----:R-:W-:Y:S01]  /*6210*/  MOV R205, R182 ;  /* 0x000000b600cd7202 */ /* 0x002fe20000000f00 */
[----:B------:R-:W-:Y:S01]  /*6220*/  HFMA2.MMA R182, -RZ, RZ, 0, 4.76837158203125e-07 ;  /* 0x00000008ffb67435 */ /* 0x000fe200000001ff */
[----:B------:R-:W-:Y:S02]  /*6230*/  MOV R181, R204 ;  /* 0x000000cc00b57202 */ /* 0x000fe40000000f00 */
[----:B------:R-:W-:Y:S02]  /*6240*/  MOV R251, 0x1f ;  /* 0x0000001f00fb7802 */ /* 0x000fe40000000f00 */
[----:B------:R-:W-:Y:S02]  /*6250*/  MOV R218, 0xffffffff ;  /* 0xffffffff00da7802 */ /* 0x000fe40000000f00 */
[----:B------:R-:W-:-:S02]  /*6260*/  MOV R180, 0x6280 ;  /* 0x0000628000b47802 */ /* 0x000fc40000000f00 */
[----:B------:R-:W-:Y:S05]  /*6270*/  CALL.REL.NOINC `($__internal_143_$__cuda_sm70_shflsync_bfly_p) ;  /* 0x0000011000007944 */ /* 0x000fea0003c00000 */
[----:B------:R-:W-:Y:S01]  /*6280*/  FADD.FTZ R183, R205, R183 ;  /* 0x000000b7cdb77221 */ /* 0x000fe20000010000 */
[----:B------:R-:W-:Y:S01]  /*6290*/  MOV R251, 0x1f ;  /* 0x0000001f00fb7802 */ /* 0x000fe20000000f00 */
[----:B-1----:R-:W-:Y:S01]  /*62a0*/  FADD.FTZ R204, R204, R182 ;  /* 0x000000b6cccc7221 */ /* 0x002fe20000010000 */
[----:B------:R-:W-:Y:S01]  /*62b0*/  HFMA2.MMA R182, -RZ, RZ, 0, 9.5367431640625e-07 ;  /* 0x00000010ffb67435 */ /* 0x000fe200000001ff */
[----:B------:R-:W-:-:S02]  /*62c0*/  MOV R218, 0xffffffff ;  /* 0xffffffff00da7802 */ /* 0x000fc40000000f00 */
[----:B------:R-:W-:Y:S02]  /*62d0*/  MOV R181, R183 ;  /* 0x000000b700b57202 */ /* 0x000fe40000000f00 */
[----:B------:R-:W-:Y:S02]  /*62e0*/  MOV R180, 0x6300 ;  /* 0x0000630000b47802 */ /* 0x000fe40000000f00 */
[----:B------:R-:W-:Y:S05]  /*62f0*/  CALL.REL.NOINC `($__internal_143_$__cuda_sm70_shflsync_bfly_p) ;  /* 0x0000009000007944 */ /* 0x000fea0003c00000 */
[----:B-1----:R-:W-:Y:S01]  /*6300*/  MOV R205, R182 ;  /* 0x000000b600cd7202 */ /* 0x002fe20000000f00 */
[----:B------:R-:W-:Y:S01]  /*6310*/  HFMA2.MMA R182, -RZ, RZ, 0, 9.5367431640625e-07 ;  /* 0x00000010ffb67435 */ /* 0x000fe200000001ff */
[----:B------:R-:W-:Y:S02]  /*6320*/  MOV R181, R204 ;  /* 0x000000cc00b57202 */ /* 0x000fe40000000f00 */
[----:B------:R-:W-:Y:S02]  /*6330*/  MOV R251, 0x1f ;  /* 0x0000001f00fb7802 */ /* 0x000fe40000000f00 */
[----:B------:R-:W-:Y:S02]  /*6340*/  MOV R218, 0xffffffff ;  /* 0xffffffff00da7802 */ /* 0x000fe40000000f00 */
[----:B------:R-:W-:-:S02]  /*6350*/  MOV R180, 0x6370 ;  /* 0x0000637000b47802 */ /* 0x000fc40000000f00 */
[----:B------:R-:W-:Y:S05]  /*6360*/  CALL.REL.NOINC `($__internal_143_$__cuda_sm70_shflsync_bfly_p) ;  /* 0x0000002000007944 */ /* 0x000fea0003c00000 */
[----:B-1----:R-:W-:Y:S01]  /*6370*/  MOV R180, R182 ;  /* 0x000000b600b47202 */ /* 0x002fe20000000f00 */
[----:B------:R-:W-:Y:S05]  /*6380*/  BRA `(.L_x_10838) ;  /* 0xffffc14000007947 */ /* 0x000fea000383ffff */
        .weak           $__internal_143_$__cuda_sm70_shflsync_bfly_p
        .type           $__internal_143_$__cuda_sm70_shflsync_bfly_p,@function
        .size           $__internal_143_$__cuda_sm70_shflsync_bfly_p,(.L_x_15025 - $__internal_143_$__cuda_sm70_shflsync_bfly_p)
$__internal_143_$__cuda_sm70_shflsync_bfly_p:
[----:B------:R-:W-:Y:S04]  /*6390*/  WARPSYNC R218 ;  /* 0x000000da00007348 */ /* 0x000fe80003800000 */
[----:B------:R0:W1:Y:S02]  /*63a0*/  SHFL.BFLY PT, R182, R181, R182, R251 ;  /* 0x0c0000b6b5b67389 */ /* 0x00006400000e00fb */
[----:B0-----:R-:W-:-:S06]  /*63b0*/  HFMA2.MMA R181, -RZ, RZ, 0, 0 ;  /* 0x00000000ffb57435 */ /* 0x001fcc00000001ff */
[----:B------:R-:W-:Y:S05]  /*63c0*/  RET.REL.NODEC R180 `(_ZN10layer_norm13ln_bwd_kernelINS_13Kernel_traitsIf6__halffS2_fjLj1280ELj1ELj4ELj1ELj16ENS_18Kernel_traits_baseILj1280EfS2_fS2_fjLj128EEEEELb0ELb0ELb1ELb1EEEvNS_9BwdParamsE) ;  /* 0xffff9c30b4007950 */ /* 0x000fea0003c3ffff */
.L_x_10839:
        /* <DEDUP_REMOVED lines=11> */
.L_x_15025:


//--------------------- .text._ZN10layer_norm13ln_bwd_kernelINS_13Kernel_traitsIf6__halffS2_fjLj1280ELj1ELj4ELj1ELj16ENS_18Kernel_traits_baseILj1280EfS2_fS2_fjLj128EEEEELb0ELb1ELb0ELb0EEEvNS_9BwdParamsE --------------------------
	.section	.text._ZN10layer_norm13ln_bwd_kernelINS_13Kernel_traitsIf6__halffS2_fjLj1280ELj1ELj4ELj1ELj16ENS_18Kernel_traits_baseILj1280EfS2_fS2_fjLj128EEEEELb0ELb1ELb0ELb0EEEvNS_9BwdParamsE,"ax",@progbits
	.sectioninfo	@"SHI_REGISTERS=255"
	.align	128
        .global         _ZN10layer_norm13ln_bwd_kernelINS_13Kernel_traitsIf6__halffS2_fjLj1280ELj1ELj4ELj1ELj16ENS_18Kernel_traits_baseILj1280EfS2_fS2_fjLj128EEEEELb0ELb1ELb0ELb0EEEvNS_9BwdParamsE
        .type           _ZN10layer_norm13ln_bwd_kernelINS_13Kernel_traitsIf6__halffS2_fjLj1280ELj1ELj4ELj1ELj16ENS_18Kernel_traits_baseILj1280EfS2_fS2_fjLj128EEEEELb0ELb1ELb0ELb0EEEvNS_9BwdParamsE,@function
        .size           _ZN10layer_norm13ln_bwd_kernelINS_13Kernel_traitsIf6__halffS2_fjLj1280ELj1ELj4ELj1ELj16ENS_18Kernel_traits_baseILj1280EfS2_fS2_fjLj128EEEEELb0ELb1ELb0ELb0EEEvNS_9BwdParamsE,(.L_x_15026 - _ZN10layer_norm13ln_bwd_kernelINS_13Kernel_traitsIf6__halffS2_fjLj1280ELj1ELj4ELj1ELj16ENS_18Kernel_traits_baseILj1280EfS2_fS2_fjLj128EEEEELb0ELb1ELb0ELb0EEEvNS_9BwdParamsE)
        .other          _ZN10layer_norm13ln_bwd_kernelINS_13Kernel_traitsIf6__halffS2_fjLj1280ELj1ELj4ELj1ELj16ENS_18Kernel_traits_baseILj1280EfS2_fS2_fjLj128EEEEELb0ELb1ELb0ELb0EEEvNS_9BwdParamsE,@"STO_CUDA_ENTRY STV_DEFAULT"
_ZN10layer_norm13ln_bwd_kernelINS_13Kernel_traitsIf6__halffS2_fjLj1280ELj1ELj4ELj1ELj16ENS_18Kernel_traits_baseILj1280EfS2_fS2_fjLj128EEEEELb0ELb1ELb0ELb0EEEvNS_9BwdParamsE:
.text._ZN10layer_norm13ln_bwd_kernelINS_13Kernel_traitsIf6__halffS2_fjLj1280ELj1ELj4ELj1ELj16ENS_18Kernel_traits_baseILj1280EfS2_fS2_fjLj128EEEEELb0ELb1ELb0ELb0EEEvNS_9BwdParamsE:
        /* <DEDUP_REMOVED lines=202> */
.L_x_10864:
        /* <DEDUP_REMOVED lines=48> */
[--C-:B---3--:R-:W-:Y:S01]  /*0fa0*/  HADD2.F32 R215, -RZ, R192.reuse.H1_H1 ;  /* 0x300000c0ffd77230 */ /* 0x108fe20000004100 */
[----:B------:R-:W-:Y:S01]  /*0fb0*/  FMUL.FTZ R201, R19, R188 ;  /* 0x000000bc13c97220 */ /* 0x000fe20000410000 */
[----:B------:R-:W-:Y:S02]  /*0fc0*/  HADD2.F32 R214, -RZ, R192.H0_H0 ;  /* 0x200000c0ffd67230 */ /* 0x000fe40000004100 */
[--C-:B------:R-:W-:Y:S01]  /*0fd0*/  HADD2.F32 R216, -RZ, R193.reuse.H0_H0 ;  /* 0x200000c1ffd87230 */ /* 0x100fe20000004100 */
[----:B------:R-:W-:Y:S02]  /*0fe0*/  FADD.FTZ R69, R69, R215 ;  /* 0x000000d745457221 */ /* 0x000fe40000010000 */
[----:B------:R-:W-:Y:S01]  /*0ff0*/  FFMA.FTZ R29, R227, R215, R29 ;  /* 0x000000d7e31d7223 */ /* 0x000fe2000001001d */
[----:B------:R-:W-:Y:S01]  /*1000*/  HADD2.F32 R217, -RZ, R193.H1_H1 ;  /* 0x300000c1ffd97230 */ /* 0x000fe20000004100 */
        /* <DEDUP_REMOVED lines=19> */
[--C-:B------:R-:W-:Y:S01]  /*1140*/  HADD2.F32 R218, -RZ, R194.reuse.H0_H0 ;  /* 0x200000c2ffda7230 */ /* 0x100fe20000004100 */
[----:B------:R-:W-:Y:S02]  /*1150*/  FADD.FTZ R190, -R204, R190 ;  /* 0x000000beccbe7221 */ /* 0x000fe40000010100 */
[----:B------:R-:W-:Y:S01]  /*1160*/  FADD.FTZ R191, R191, R215 ;  /* 0x000000d7bfbf7221 */ /* 0x000fe20000010000 */
[----:B------:R-:W-:Y:S02]  /*1170*/  HADD2.F32 R194, -RZ, R194.H1_H1 ;  /* 0x300000c2ffc27230 */ /* 0x000fe40000004100 */
[--C-:B------:R-:W-:Y:S01]  /*1180*/  HADD2.F32 R222, -RZ, R195.reuse.H0_H0 ;  /* 0x200000c3ffde7230 */ /* 0x100fe20000004100 */
[----:B------:R-:W-:Y:S01]  /*1190*/  FADD.FTZ R191, R191, R214 ;  /* 0x000000d6bfbf7221 */ /* 0x000fe20000010000 */
[----:B------:R-:W-:Y:S01]  /*11a0*/  HADD2.F32 R195, -RZ, R195.H1_H1 ;  /* 0x300000c3ffc37230 */ /* 0x000fe20000004100 */
        /* <DEDUP_REMOVED lines=39> */
.L_x_10843:
[----:B------:R-:W-:Y:S05]  /*1420*/  BSYNC B1 ;  /* 0x0000000000017941 */ /* 0x000fea0003800000 */
.L_x_10842:
        /* <DEDUP_REMOVED lines=20> */
[----:B0-----:R-:W-:-:S03]  /*1570*/  HADD2.F32 R0, -RZ, R194.H0_H0 ;  /* 0x200000c2ff007230 */ /* 0x001fc60000004100 */
[C---:B-----5:R-:W-:Y:S02]  /*1580*/  FMUL.FTZ R223, R19.reuse, R188 ;  /* 0x000000bc13df7220 */ /* 0x060fe40000410000 */
[----:B------:R-:W-:Y:S01]  /*1590*/  FMUL.FTZ R213, R19, R207 ;  /* 0x000000cf13d57220 */ /* 0x000fe20000410000 */
[----:B------:R-:W-:Y:S01]  /*15a0*/  STL [R1], R0 ;  /* 0x0000000001007387 */ /* 0x000fe20000100800 */
[----:B--2---:R-:W-:-:S03]  /*15b0*/  FADD.FTZ R188, -R204, R199 ;  /* 0x000000c7ccbc7221 */ /* 0x004fc60000010100 */
[----:B------:R-:W2:Y:S04]  /*15c0*/  LDL R207, [R1+0x118] ;  /* 0x0001180001cf7983 */ /* 0x000ea80000100800 */
[----:B------:R-:W3:Y:S01]  /*15d0*/  LDL R199, [R1+0x11c] ;  /* 0x00011c0001c77983 */ /* 0x000ee20000100800 */
[--C-:B-1----:R-:W-:Y:S02]  /*15e0*/  HADD2.F32 R209, -RZ, R192.reuse.H0_H0 ;  /* 0x200000c0ffd17230 */ /* 0x102fe40000004100 */
[----:B------:R-:W-:Y:S02]  /*15f0*/  HADD2.F32 R208, -RZ, R192.H1_H1 ;  /* 0x300000c0ffd07230 */ /* 0x000fe40000004100 */
[--C-:B------:R-:W-:Y:S01]  /*1600*/  HADD2.F32 R210, -RZ, R193.reuse.H0_H0 ;  /* 0x200000c1ffd27230 */ /* 0x100fe20000004100 */
[C---:B------:R-:W-:Y:S01]  /*1610*/  FADD.FTZ R192, -R204.reuse, R197 ;  /* 0x000000c5ccc07221 */ /* 0x040fe20000010100 */
[----:B------:R-:W-:Y:S01]  /*1620*/  HADD2.F32 R252, -RZ, R193.H1_H1 ;  /* 0x300000c1fffc7230 */ /* 0x000fe20000004100 */
        /* <DEDUP_REMOVED lines=29> */
[----:B------:R-:W-:Y:S01]  /*1800*/  HADD2.F32 R194, -RZ, R194.H1_H1 ;  /* 0x300000c2ffc27230 */ /* 0x000fe20000004100 */
[----:B------:R-:W-:Y:S02]  /*1810*/  FADD.FTZ R156, R156, R209 ;  /* 0x000000d19c9c7221 */ /* 0x000fe40000010000 */
[-C--:B------:R-:W-:Y:S02]  /*1820*/  FFMA.FTZ R76, R210, R209.reuse, R76 ;  /* 0x000000d1d24c7223 */ /* 0x080fe4000001004c */
[----:B------:R-:W-:Y:S02]  /*1830*/  FMUL.FTZ R197, R197, R209 ;  /* 0x000000d1c5c57220 */ /* 0x000fe40000410000 */
[----:B------:R-:W-:Y:S01]  /*1840*/  FMUL.FTZ R209, R19, R192 ;  /* 0x000000c013d17220 */ /* 0x000fe20000410000 */
[----:B------:R-:W-:Y:S01]  /*1850*/  HADD2.F32 R0, -RZ, R195.H0_H0 ;  /* 0x200000c3ff007230 */ /* 0x000fe20000004100 */
        /* <DEDUP_REMOVED lines=13> */
[----:B------:R-:W-:Y:S01]  /*1930*/  HADD2.F32 R195, -RZ, R195.H1_H1 ;  /* 0x300000c3ffc37230 */ /* 0x000fe20000004100 */
        /* <DEDUP_REMOVED lines=18> */
.L_x_10845:
[----:B------:R-:W-:Y:S05]  /*1a60*/  BSYNC B1 ;  /* 0x0000000000017941 */ /* 0x000fea0003800000 */
.L_x_10844:
        /* <DEDUP_REMOVED lines=23> */
[--C-:B--2---:R-:W-:Y:S02]  /*1be0*/  HADD2.F32 R198, -RZ, R188.reuse.H0_H0 ;  /* 0x200000bcffc67230 */ /* 0x104fe40000004100 */
[----:B------:R-:W-:Y:S01]  /*1bf0*/  HADD2.F32 R197, -RZ, R188.H1_H1 ;  /* 0x300000bcffc57230 */ /* 0x000fe20000004100 */
[C---:B---3--:R-:W-:Y:S02]  /*1c00*/  FADD.FTZ R188, -R204.reuse, R193 ;  /* 0x000000c1ccbc7221 */ /* 0x048fe40000010100 */
[----:B------:R-:W2:Y:S01]  /*1c10*/  LDL R193, [R1+0xc8] ;  /* 0x0000c80001c17983 */ /* 0x000ea20000100800 */
[--C-:B------:R-:W-:Y:S02]  /*1c20*/  HADD2.F32 R199, -RZ, R189.reuse.H0_H0 ;  /* 0x200000bdffc77230 */ /* 0x100fe40000004100 */
[----:B------:R-:W-:Y:S01]  /*1c30*/  HADD2.F32 R245, -RZ, R189.H1_H1 ;  /* 0x300000bdfff57230 */ /* 0x000fe20000004100 */
[----:B------:R-:W-:-:S02]  /*1c40*/  FADD.FTZ R189, -R204, R192 ;  /* 0x000000c0ccbd7221 */ /* 0x000fc40000010100 */
[----:B------:R-:W3:Y:S01]  /*1c50*/  LDL R192, [R1+0xcc] ;  /* 0x0000cc0001c07983 */ /* 0x000ee20000100800 */
[C---:B------:R-:W-:Y:S01]  /*1c60*/  FADD.FTZ R4, -R204.reuse, R6 ;  /* 0x00000006cc047221 */ /* 0x040fe20000010100 */
[--C-:B------:R-:W-:Y:S02]  /*1c70*/  HADD2.F32 R246, -RZ, R190.reuse.H0_H0 ;  /* 0x200000befff67230 */ /* 0x100fe40000004100 */
[----:B------:R-:W-:Y:S01]  /*1c80*/  HADD2.F32 R247, -RZ, R190.H1_H1 ;  /* 0x300000befff77230 */ /* 0x000fe20000004100 */
[----:B------:R-:W-:Y:S01]  /*1c90*/  FMUL.FTZ R190, R205, R198 ;  /* 0x000000c6cdbe7220 */ /* 0x000fe20000410000 */
[----:B------:R-:W-:Y:S01]  /*1ca0*/  HADD2.F32 R206, -RZ, R191.H0_H0 ;  /* 0x200000bfffce7230 */ /* 0x000fe20000004100 */
        /* <DEDUP_REMOVED lines=26> */
[----:B------:R-:W-:Y:S01]  /*1e50*/  HADD2.F32 R191, -RZ, R191.H1_H1 ;  /* 0x300000bfffbf7230 */ /* 0x000fe20000004100 */
        /* <DEDUP_REMOVED lines=27> */
.L_x_10847:
[----:B------:R-:W-:Y:S05]  /*2010*/  BSYNC B1 ;  /* 0x0000000000017941 */ /* 0x000fea0003800000 */
.L_x_10846:
        /* <DEDUP_REMOVED lines=20> */
[--C-:B--2---:R-:W-:Y:S02]  /*2160*/  HADD2.F32 R199, -RZ, R190.reuse.H0_H0 ;  /* 0x200000beffc77230 */ /* 0x104fe40000004100 */
[----:B------:R-:W-:Y:S02]  /*2170*/  HADD2.F32 R238, -RZ, R190.H1_H1 ;  /* 0x300000beffee7230 */ /* 0x000fe40000004100 */
[----:B------:R-:W2:Y:S01]  /*2180*/  LDL R190, [R1+0x90] ;  /* 0x0000900001be7983 */ /* 0x000ea20000100800 */
[----:B---3--:R-:W-:-:S02]  /*2190*/  FADD.FTZ R13, -R204, R8 ;  /* 0x00000008cc0d7221 */ /* 0x008fc40000010100 */
[C---:B------:R-:W-:Y:S02]  /*21a0*/  FADD.FTZ R8, -R204.reuse, R9 ;  /* 0x00000009cc087221 */ /* 0x040fe40000010100 */
[C---:B------:R-:W-:Y:S01]  /*21b0*/  FADD.FTZ R9, -R204.reuse, R11 ;  /* 0x0000000bcc097221 */ /* 0x040fe20000010100 */
[--C-:B------:R-:W-:Y:S02]  /*21c0*/  HADD2.F32 R197, -RZ, R188.reuse.H0_H0 ;  /* 0x200000bcffc57230 */ /* 0x100fe40000004100 */
[----:B------:R-:W-:Y:S01]  /*21d0*/  HADD2.F32 R196, -RZ, R188.H1_H1 ;  /* 0x300000bcffc47230 */ /* 0x000fe20000004100 */
[C---:B----4-:R-:W-:Y:S02]  /*21e0*/  FADD.FTZ R11, -R204.reuse, R193 ;  /* 0x000000c1cc0b7221 */ /* 0x050fe40000010100 */
[----:B------:R-:W3:Y:S01]  /*21f0*/  LDL R193, [R1+0x88] ;  /* 0x0000880001c17983 */ /* 0x000ee20000100800 */
[----:B------:R-:W-:-:S03]  /*2200*/  FADD.FTZ R188, -R204, R192 ;  /* 0x000000c0ccbc7221 */ /* 0x000fc60000010100 */
[----:B------:R-:W4:Y:S01]  /*2210*/  LDL R192, [R1+0x8c] ;  /* 0x00008c0001c07983 */ /* 0x000f220000100800 */
[----:B------:R-:W-:Y:S01]  /*2220*/  FADD.FTZ R10, -R204, R10 ;  /* 0x0000000acc0a7221 */ /* 0x000fe20000010100 */
[--C-:B------:R-:W-:Y:S01]  /*2230*/  HADD2.F32 R198, -RZ, R189.reuse.H0_H0 ;  /* 0x200000bdffc67230 */ /* 0x100fe20000004100 */
[C---:B-----5:R-:W-:Y:S01]  /*2240*/  FMUL.FTZ R9, R19.reuse, R9 ;  /* 0x0000000913097220 */ /* 0x060fe20000410000 */
[----:B------:R-:W-:Y:S01]  /*2250*/  HADD2.F32 R189, -RZ, R189.H1_H1 ;  /* 0x300000bdffbd7230 */ /* 0x000fe20000004100 */
        /* <DEDUP_REMOVED lines=11> */
[--C-:B------:R-:W-:Y:S01]  /*2310*/  HADD2.F32 R239, -RZ, R191.reuse.H0_H0 ;  /* 0x200000bfffef7230 */ /* 0x100fe20000004100 */
[C---:B------:R-:W-:Y:S02]  /*2320*/  FMUL.FTZ R12, R19.reuse, R12 ;  /* 0x0000000c130c7220 */ /* 0x040fe40000410000 */
[----:B------:R-:W-:Y:S02]  /*2330*/  FMUL.FTZ R11, R19, R11 ;  /* 0x0000000b130b7220 */ /* 0x000fe40000410000 */
[----:B------:R-:W-:Y:S01]  /*2340*/  FMUL.FTZ R240, R240, R238 ;  /* 0x000000eef0f07220 */ /* 0x000fe20000410000 */
[----:B------:R-:W-:Y:S01]  /*2350*/  HADD2.F32 R191, -RZ, R191.H1_H1 ;  /* 0x300000bfffbf7230 */ /* 0x000fe20000004100 */
        /* <DEDUP_REMOVED lines=37> */
.L_x_10849:
[----:B------:R-:W-:Y:S05]  /*25b0*/  BSYNC B1 ;  /* 0x0000000000017941 */ /* 0x000fea0003800000 */
.L_x_10848:
        /* <DEDUP_REMOVED lines=26> */
[----:B--2---:R-:W-:Y:S01]  /*2760*/  HADD2.F32 R190, -RZ, R197.H0_H0 ;  /* 0x200000c5ffbe7230 */ /* 0x004fe20000004100 */
[----:B------:R-:W-:Y:S01]  /*2770*/  FADD.FTZ R16, -R204, R191 ;  /* 0x000000bfcc107221 */ /* 0x000fe20000010100 */
[----:B------:R-:W-:Y:S01]  /*2780*/  HADD2.F32 R191, -RZ, R196.H1_H1 ;  /* 0x300000c4ffbf7230 */ /* 0x000fe20000004100 */
[----:B-----5:R-:W-:-:S02]  /*2790*/  FMUL.FTZ R219, R19, R14 ;  /* 0x0000000e13db7220 */ /* 0x020fc40000410000 */
[----:B---3--:R-:W-:Y:S01]  /*27a0*/  FADD.FTZ R17, -R204, R192 ;  /* 0x000000c0cc117221 */ /* 0x008fe20000010100 */
[----:B------:R-:W-:Y:S01]  /*27b0*/  HADD2.F32 R192, -RZ, R196.H0_H0 ;  /* 0x200000c4ffc07230 */ /* 0x000fe20000004100 */
        /* <DEDUP_REMOVED lines=12> */
[----:B------:R-:W-:Y:S01]  /*2880*/  HADD2.F32 R193, -RZ, R197.H1_H1 ;  /* 0x300000c5ffc17230 */ /* 0x000fe20000004100 */
[----:B------:R-:W-:Y:S01]  /*2890*/  FADD.FTZ R188, -R204, R194 ;  /* 0x000000c2ccbc7221 */ /* 0x000fe20000010100 */
[----:B------:R-:W-:Y:S01]  /*28a0*/  HADD2.F32 R194, -RZ, R198.H0_H0 ;  /* 0x200000c6ffc27230 */ /* 0x000fe20000004100 */
[----:B------:R-:W-:Y:S02]  /*28b0*/  FADD.FTZ R190, R190, R236 ;  /* 0x000000ecbebe7221 */ /* 0x000fe40000010000 */
[----:B------:R-:W-:Y:S02]  /*28c0*/  FFMA.FTZ R191, R14, R236, R191 ;  /* 0x000000ec0ebf7223 */ /* 0x000fe400000100bf */
[----:B------:R-:W-:Y:S02]  /*28d0*/  FMUL.FTZ R16, R19, R16 ;  /* 0x0000001013107220 */ /* 0x000fe40000410000 */
[----:B------:R-:W-:-:S02]  /*28e0*/  FMUL.FTZ R234, R232, R193 ;  /* 0x000000c1e8ea7220 */ /* 0x000fc40000410000 */
[----:B------:R-:W-:Y:S02]  /*28f0*/  FADD.FTZ R190, R190, R235 ;  /* 0x000000ebbebe7221 */ /* 0x000fe40000010000 */
[----:B------:R-:W-:Y:S02]  /*2900*/  FFMA.FTZ R191, R15, R235, R191 ;  /* 0x000000eb0fbf7223 */ /* 0x000fe400000100bf */
[----:B------:R-:W-:Y:S01]  /*2910*/  FADD.FTZ R189, -R204, R195 ;  /* 0x000000c3ccbd7221 */ /* 0x000fe20000010100 */
[----:B------:R-:W-:Y:S01]  /*2920*/  HADD2.F32 R195, -RZ, R198.H1_H1 ;  /* 0x300000c6ffc37230 */ /* 0x000fe20000004100 */
[----:B------:R-:W-:Y:S02]  /*2930*/  FMUL.FTZ R233, R231, R194 ;  /* 0x000000c2e7e97220 */ /* 0x000fe40000410000 */
[C---:B------:R-:W-:Y:S01]  /*2940*/  FMUL.FTZ R231, R19.reuse, R188 ;  /* 0x000000bc13e77220 */ /* 0x040fe20000410000 */
[----:B------:R-:W-:Y:S01]  /*2950*/  HADD2.F32 R196, -RZ, R199.H0_H0 ;  /* 0x200000c7ffc47230 */ /* 0x000fe20000004100 */
[----:B------:R-:W-:-:S02]  /*2960*/  FMUL.FTZ R17, R19, R17 ;  /* 0x0000001113117220 */ /* 0x000fc40000410000 */
[----:B------:R-:W-:Y:S02]  /*2970*/  FADD.FTZ R190, R190, R234 ;  /* 0x000000eabebe7221 */ /* 0x000fe40000010000 */
[----:B------:R-:W-:Y:S02]  /*2980*/  FFMA.FTZ R188, R16, R234, R191 ;  /* 0x000000ea10bc7223 */ /* 0x000fe400000100bf */
        /* <DEDUP_REMOVED lines=26> */
.L_x_10851:
[----:B------:R-:W-:Y:S05]  /*2b30*/  BSYNC B1 ;  /* 0x0000000000017941 */ /* 0x000fea0003800000 */
.L_x_10850:
[----:B------:R-:W-:Y:S05]  /*2b40*/  BRA.DIV ~URZ, `(.L_x_10852) ;  /* 0x000041427f007947 */ /* 0x000fea000b800000 */
[----:B01----:R0:W1:Y:S02]  /*2b50*/  SHFL.BFLY PT, R191, R216, 0x1, 0x1f ;  /* 0x0c201f00d8bf7f89 */ /* 0x00306400000e0000 */
.L_x_10883:
        /* <DEDUP_REMOVED lines=18> */
.L_x_10884:
        /* <DEDUP_REMOVED lines=13> */
[----:B-----5:R-:W-:Y:S01]  /*2d50*/  IMAD.WIDE.U32 R188, R0, R197, c[0x0][0x170] ;  /* 0x00005c0000bc7625 */ /* 0x020fe200078e00c5 */
[----:B------:R-:W-:-:S02]  /*2d60*/  ISETP.NE.U32.AND P6, PT, RZ, c[0x0][0x218], PT ;  /* 0x00008600ff007a0c */ /* 0x000fc40003fc5070 */
[----:B------:R-:W3:Y:S04]  /*2d70*/  LDL R222, [R1+0x150] ;  /* 0x0001500001de7983 */ /* 0x000ee80000100800 */
[----:B------:R-:W3:Y:S01]  /*2d80*/  LDG.E.128 R188, [R188.64] ;  /* 0x00000004bcbc7981 */ /* 0x000ee2000c1e1d00 */
[----:B------:R-:W-:Y:S01]  /*2d90*/  ISETP.NE.AND.EX P6, PT, RZ, c[0x0][0x21c], PT, P6 ;  /* 0x00008700ff007a0c */ /* 0x000fe20003fc5360 */
[-CC-:B------:R-:W-:Y:S01]  /*2da0*/  FFMA.FTZ R192, R201, R194.reuse, R195.reuse ;  /* 0x000000c2c9c07223 */ /* 0x180fe200000100c3 */
[----:B------:R-:W-:Y:S01]  /*2db0*/  ISETP.NE.U32.AND P0, PT, RZ, c[0x0][0x258], PT ;  /* 0x00009600ff007a0c */ /* 0x000fe20003f05070 */
[----:B------:R-:W-:Y:S01]  /*2dc0*/  FFMA.FTZ R193, R227, R194, R195 ;  /* 0x000000c2e3c17223 */ /* 0x000fe200000100c3 */
[----:B0-----:R-:W4:Y:S01]  /*2dd0*/  LDL R216, [R1+0x2c] ;  /* 0x00002c0001d87983 */ /* 0x001f220000100800 */
[----:B------:R-:W-:-:S03]  /*2de0*/  FADD.FTZ R192, R202, -R192 ;  /* 0x800000c0cac07221 */ /* 0x000fc60000010000 */
[----:B------:R-:W4:Y:S01]  /*2df0*/  LDL R204, [R1+0x15c] ;  /* 0x00015c0001cc7983 */ /* 0x000f220000100800 */
[----:B------:R-:W-:Y:S01]  /*2e00*/  FMUL.FTZ R192, R19, R192 ;  /* 0x000000c013c07220 */ /* 0x000fe20000410000 */
[----:B------:R-:W-:Y:S02]  /*2e10*/  ISETP.NE.AND.EX P0, PT, RZ, c[0x0][0x25c], PT, P0 ;  /* 0x00009700ff007a0c */ /* 0x000fe40003f05300 */
[----:B------:R-:W4:Y:S01]  /*2e20*/  LDL R199, [R1+0x24] ;  /* 0x0000240001c77983 */ /* 0x000f220000100800 */
[----:B------:R-:W-:-:S05]  /*2e30*/  @P6 FADD.FTZ R192, R144, R192 ;  /* 0x000000c090c06221 */ /* 0x000fca0000010000 */
[C---:B------:R-:W-:Y:S01]  /*2e40*/  SEL R40, R192.reuse, R40, P0 ;  /* 0x00000028c0287207 */ /* 0x040fe20000000000 */
[----:B------:R-:W-:Y:S02]  /*2e50*/  FMUL.FTZ R192, R192, R200 ;  /* 0x000000c8c0c07220 */ /* 0x000fe40000410000 */
[----:B--2---:R-:W-:-:S04]  /*2e60*/  FADD.FTZ R193, R196, -R193 ;  /* 0x800000c1c4c17221 */ /* 0x004fc80000010000 */
[----:B------:R-:W-:-:S04]  /*2e70*/  FMUL.FTZ R193, R19, R193 ;  /* 0x000000c113c17220 */ /* 0x000fc80000410000 */
[----:B------:R-:W-:Y:S01]  /*2e80*/  @P6 FADD.FTZ R193, R145, R193 ;  /* 0x000000c191c16221 */ /* 0x000fe20000010000 */
[----:B---3--:R-:W-:-:S05]  /*2e90*/  HADD2.F32 R196, -RZ, R188.H0_H0 ;  /* 0x200000bcffc47230 */ /* 0x008fca0000004100 */
[----:B------:R-:W-:Y:S01]  /*2ea0*/  FFMA.FTZ R104, R192, R196, R104 ;  /* 0x000000c4c0687223 */ /* 0x000fe20000010068 */
[----:B------:R-:W-:Y:S01]  /*2eb0*/  HADD2.F32 R196, -RZ, R188.H1_H1 ;  /* 0x300000bcffc47230 */ /* 0x000fe20000004100 */
[----:B------:R-:W-:-:S04]  /*2ec0*/  FMUL.FTZ R188, R193, R200 ;  /* 0x000000c8c1bc7220 */ /* 0x000fc80000410000 */
[----:B------:R-:W-:Y:S02]  /*2ed0*/  FFMA.FTZ R105, R188, R196, R105 ;  /* 0x000000c4bc697223 */ /* 0x000fe40000010069 */
[----:B------:R-:W-:Y:S02]  /*2ee0*/  FMUL.FTZ R188, R215, R188 ;  /* 0x000000bcd7bc7220 */ /* 0x000fe40000410000 */
[----:B------:R-:W2:Y:S01]  /*2ef0*/  LDL R215, [R1+0x158] ;  /* 0x0001580001d77983 */ /* 0x000ea20000100800 */
[----:B------:R-:W-:Y:S01]  /*2f00*/  SEL R41, R193, R41, P0 ;  /* 0x00000029c1297207 */ /* 0x000fe20000000000 */
[----:B------:R-:W-:-:S04]  /*2f10*/  FFMA.FTZ R193, R225, R194, R195 ;  /* 0x000000c2e1c17223 */ /* 0x000fc800000100c3 */
[----:B----4-:R-:W-:Y:S02]  /*2f20*/  FADD.FTZ R193, R198, -R193 ;  /* 0x800000c1c6c17221 */ /* 0x010fe40000010000 */
[----:B------:R-:W3:Y:S01]  /*2f30*/  LDL R198, [R1+0x20] ;  /* 0x0000200001c67983 */ /* 0x000ee20000100800 */
[----:B------:R-:W-:Y:S01]  /*2f40*/  FMUL.FTZ R192, R222, R192 ;  /* 0x000000c0dec07220 */ /* 0x000fe20000410000 */
[----:B------:R-:W-:Y:S01]  /*2f50*/  HADD2.F32 R196, -RZ, R189.H0_H0 ;  /* 0x200000bdffc47230 */ /* 0x000fe20000004100 */
[----:B------:R-:W-:Y:S01]  /*2f60*/  FMUL.FTZ R193, R19, R193 ;  /* 0x000000c113c17220 */ /* 0x000fe20000410000 */
[----:B------:R-:W4:Y:S02]  /*2f70*/  LDL R222, [R1+0x140] ;  /* 0x0001400001de7983 */ /* 0x000f240000100800 */
[----:B------:R-:W-:Y:S01]  /*2f80*/  F2FP.PACK_AB R188, R188, R192 ;  /* 0x000000c0bcbc723e */ /* 0x000fe200000000ff */
[----:B------:R-:W-:-:S04]  /*2f90*/  FFMA.FTZ R192, R226, R194, R195 ;  /* 0x000000c2e2c07223 */ /* 0x000fc800000100c3 */
[----:B------:R-:W-:Y:S02]  /*2fa0*/  FADD.FTZ R192, R216, -R192 ;  /* 0x800000c0d8c07221 */ /* 0x000fe40000010000 */
[----:B------:R-:W4:Y:S02]  /*2fb0*/  LDL R216, [R1+0x144] ;  /* 0x0001440001d87983 */ /* 0x000f240000100800 */
[----:B------:R-:W-:-:S04]  /*2fc0*/  FMUL.FTZ R192, R19, R192 ;  /* 0x000000c013c07220 */ /* 0x000fc80000410000 */
[----:B------:R-:W-:Y:S02]  /*2fd0*/  @P6 FADD.FTZ R192, R146, R192 ;  /* 0x000000c092c06221 */ /* 0x000fe40000010000 */
[----:B------:R-:W-:-:S03]  /*2fe0*/  @P6 FADD.FTZ R193, R147, R193 ;  /* 0x000000c193c16221 */ /* 0x000fc60000010000 */
[C---:B------:R-:W-:Y:S01]  /*2ff0*/  SEL R42, R192.reuse, R42, P0 ;  /* 0x0000002ac02a7207 */ /* 0x040fe20000000000 */
[----:B------:R-:W-:-:S04]  /*3000*/  FMUL.FTZ R192, R192, R200 ;  /* 0x000000c8c0c07220 */ /* 0x000fc80000410000 */
[----:B------:R-:W-:Y:S01]  /*3010*/  FFMA.FTZ R106, R192, R196, R106 ;  /* 0x000000c4c06a7223 */ /* 0x000fe2000001006a */
[----:B------:R-:W-:Y:S01]  /*3020*/  HADD2.F32 R196, -RZ, R189.H1_H1 ;  /* 0x300000bdffc47230 */ /* 0x000fe20000004100 */
[----:B------:R-:W-:-:S04]  /*3030*/  FMUL.FTZ R189, R193, R200 ;  /* 0x000000c8c1bd7220 */ /* 0x000fc80000410000 */
[----:B------:R-:W-:Y:S02]  /*3040*/  FFMA.FTZ R107, R189, R196, R107 ;  /* 0x000000c4bd6b7223 */ /* 0x000fe4000001006b */
[----:B------:R-:W-:Y:S02]  /*3050*/  FMUL.FTZ R189, R204, R189 ;  /* 0x000000bdccbd7220 */ /* 0x000fe40000410000 */
[----:B------:R-:W4:Y:S01]  /*3060*/  LDL R204, [R1+0x18] ;  /* 0x0000180001cc7983 */ /* 0x000f220000100800 */
[----:B------:R-:W-:Y:S01]  /*3070*/  SEL R43, R193, R43, P0 ;  /* 0x0000002bc12b7207 */ /* 0x000fe20000000000 */
[--C-:B------:R-:W-:Y:S02]  /*3080*/  FFMA.FTZ R193, R218, R194, R195.reuse ;  /* 0x000000c2dac17223 */ /* 0x100fe400000100c3 */
[----:B--2---:R-:W-:Y:S02]  /*3090*/  FMUL.FTZ R192, R215, R192 ;  /* 0x000000c0d7c07220 */ /* 0x004fe40000410000 */
[----:B------:R-:W2:Y:S03]  /*30a0*/  LDL R215, [R1+0x1c] ;  /* 0x00001c0001d77983 */ /* 0x000ea60000100800 */
[----:B------:R-:W-:Y:S01]  /*30b0*/  F2FP.PACK_AB R189, R189, R192 ;  /* 0x000000c0bdbd723e */ /* 0x000fe200000000ff */
[----:B------:R-:W-:-:S02]  /*30c0*/  FFMA.FTZ R192, R224, R194, R195 ;  /* 0x000000c2e0c07223 */ /* 0x000fc400000100c3 */
[----:B---3--:R-:W-:Y:S02]  /*30d0*/  FADD.FTZ R193, R198, -R193 ;  /* 0x800000c1c6c17221 */ /* 0x008fe40000010000 */
[----:B------:R-:W-:Y:S01]  /*30e0*/  FADD.FTZ R192, R199, -R192 ;  /* 0x800000c0c7c07221 */ /* 0x000fe20000010000 */
[----:B------:R-:W3:Y:S04]  /*30f0*/  LDL R198, [R1+0x14c] ;  /* 0x00014c0001c67983 */ /* 0x000ee80000100800 */
[----:B------:R-:W3:Y:S01]  /*3100*/  LDL R199, [R1+0x148] ;  /* 0x0001480001c77983 */ /* 0x000ee20000100800 */
[----:B------:R-:W-:-:S04]  /*3110*/  FMUL.FTZ R192, R19, R192 ;  /* 0x000000c013c07220 */ /* 0x000fc80000410000 */
[----:B------:R-:W-:Y:S01]  /*3120*/  @P6 FADD.FTZ R192, R148, R192 ;  /* 0x000000c094c06221 */ /* 0x000fe20000010000 */
[----:B------:R-:W-:Y:S01]  /*3130*/  HADD2.F32 R196, -RZ, R190.H0_H0 ;  /* 0x200000beffc47230 */ /* 0x000fe20000004100 */
[----:B------:R-:W-:-:S03]  /*3140*/  FMUL.FTZ R193, R19, R193 ;  /* 0x000000c113c17220 */ /* 0x000fc60000410000 */
[C---:B------:R-:W-:Y:S01]  /*3150*/  SEL R36, R192.reuse, R36, P0 ;  /* 0x00000024c0247207 */ /* 0x040fe20000000000 */
[----:B------:R-:W-:Y:S02]  /*3160*/  FMUL.FTZ R192, R192, R200 ;  /* 0x000000c8c0c07220 */ /* 0x000fe40000410000 */
[----:B------:R-:W-:Y:S02]  /*3170*/  @P6 FADD.FTZ R193, R149, R193 ;  /* 0x000000c195c16221 */ /* 0x000fe40000010000 */
[----:B------:R-:W-:Y:S01]  /*3180*/  FFMA.FTZ R108, R192, R196, R108 ;  /* 0x000000c4c06c7223 */ /* 0x000fe2000001006c */
[----:B------:R-:W-:Y:S01]  /*3190*/  HADD2.F32 R196, -RZ, R190.H1_H1 ;  /* 0x300000beffc47230 */ /* 0x000fe20000004100 */
[----:B------:R-:W-:Y:S02]  /*31a0*/  FMUL.FTZ R190, R193, R200 ;  /* 0x000000c8c1be7220 */ /* 0x000fe40000410000 */
[----:B----4-:R-:W-:Y:S02]  /*31b0*/  FMUL.FTZ R192, R222, R192 ;  /* 0x000000c0dec07220 */ /* 0x010fe40000410000 */
[----:B------:R-:W-:-:S02]  /*31c0*/  FFMA.FTZ R109, R190, R196, R109 ;  /* 0x000000c4be6d7223 */ /* 0x000fc4000001006d */
[----:B------:R-:W-:-:S05]  /*31d0*/  FMUL.FTZ R190, R216, R190 ;  /* 0x000000bed8be7220 */ /* 0x000fca0000410000 */
[----:B------:R-:W-:Y:S01]  /*31e0*/  F2FP.PACK_AB R190, R190, R192 ;  /* 0x000000c0bebe723e */ /* 0x000fe200000000ff */
[-CC-:B------:R-:W-:Y:S01]  /*31f0*/  FFMA.FTZ R192, R217, R194.reuse, R195.reuse ;  /* 0x000000c2d9c07223 */ /* 0x180fe200000100c3 */
[----:B------:R-:W-:Y:S01]  /*3200*/  SEL R37, R193, R37, P0 ;  /* 0x00000025c1257207 */ /* 0x000fe20000000000 */
[----:B------:R-:W-:-:S04]  /*3210*/  FFMA.FTZ R193, R214, R194, R195 ;  /* 0x000000c2d6c17223 */ /* 0x000fc800000100c3 */
[----:B------:R-:W-:-:S04]  /*3220*/  FADD.FTZ R193, R204, -R193 ;  /* 0x800000c1ccc17221 */ /* 0x000fc80000010000 */
[----:B------:R-:W-:Y:S01]  /*3230*/  FMUL.FTZ R193, R19, R193 ;  /* 0x000000c113c17220 */ /* 0x000fe20000410000 */
[----:B------:R-:W-:-:S03]  /*3240*/  HADD2.F32 R196, -RZ, R191.H0_H0 ;  /* 0x200000bfffc47230 */ /* 0x000fc60000004100 */
[----:B------:R-:W-:-:S05]  /*3250*/  @P6 FADD.FTZ R193, R151, R193 ;  /* 0x000000c197c16221 */ /* 0x000fca0000010000 */
[----:B------:R-:W-:Y:S01]  /*3260*/  SEL R39, R193, R39, P0 ;  /* 0x00000027c1277207 */ /* 0x000fe20000000000 */
[----:B--2---:R-:W-:-:S04]  /*3270*/  FADD.FTZ R192, R215, -R192 ;  /* 0x800000c0d7c07221 */ /* 0x004fc80000010000 */
[----:B------:R-:W-:-:S04]  /*3280*/  FMUL.FTZ R192, R19, R192 ;  /* 0x000000c013c07220 */ /* 0x000fc80000410000 */
[----:B------:R-:W-:Y:S01]  /*3290*/  @P6 FADD.FTZ R192, R150, R192 ;  /* 0x000000c096c06221 */ /* 0x000fe20000010000 */
[----:B------:R-:W-:-:S04]  /*32a0*/  ISETP.NE.U32.AND P6, PT, RZ, c[0x0][0x258], PT ;  /* 0x00009600ff007a0c */ /* 0x000fc80003fc5070 */
[C---:B------:R-:W-:Y:S01]  /*32b0*/  SEL R38, R192.reuse, R38, P0 ;  /* 0x00000026c0267207 */ /* 0x040fe20000000000 */
[----:B------:R-:W-:Y:S01]  /*32c0*/  FMUL.FTZ R192, R192, R200 ;  /* 0x000000c8c0c07220 */ /* 0x000fe20000410000 */
[----:B------:R-:W-:-:S03]  /*32d0*/  ISETP.NE.AND.EX P6, PT, RZ, c[0x0][0x25c], PT, P6 ;  /* 0x00009700ff007a0c */ /* 0x000fc60003fc5360 */
[----:B------:R-:W-:Y:S01]  /*32e0*/  FFMA.FTZ R110, R192, R196, R110 ;  /* 0x000000c4c06e7223 */ /* 0x000fe2000001006e */
[----:B------:R-:W-:Y:S01]  /*32f0*/  HADD2.F32 R196, -RZ, R191.H1_H1 ;  /* 0x300000bfffc47230 */ /* 0x000fe20000004100 */
[----:B------:R-:W-:Y:S02]  /*3300*/  FMUL.FTZ R191, R193, R200 ;  /* 0x000000c8c1bf7220 */ /* 0x000fe40000410000 */
[----:B---3--:R-:W-:Y:S02]  /*3310*/  FMUL.FTZ R192, R199, R192 ;  /* 0x000000c0c7c07220 */ /* 0x008fe40000410000 */
[----:B------:R-:W-:Y:S02]  /*3320*/  FFMA.FTZ R111, R191, R196, R111 ;  /* 0x000000c4bf6f7223 */ /* 0x000fe4000001006f */
[----:B------:R-:W-:-:S05]  /*3330*/  FMUL.FTZ R191, R198, R191 ;  /* 0x000000bfc6bf7220 */ /* 0x000fca0000410000 */
[----:B------:R-:W-:Y:S02]  /*3340*/  F2FP.PACK_AB R191, R191, R192 ;  /* 0x000000c0bfbf723e */ /* 0x000fe400000000ff */
[----:B------:R-:W-:-:S05]  /*3350*/  @P6 MOV R192, 0x20 ;  /* 0x0000002000c06802 */ /* 0x000fca0000000f00 */
[----:B------:R-:W-:-:S05]  /*3360*/  @P6 IMAD.WIDE.U32 R192, R0, R192, c[0x0][0x258] ;  /* 0x0000960000c06625 */ /* 0x000fca00078e00c0 */
[----:B------:R-:W-:Y:S04]  /*3370*/  @P6 STG.E.128 [R192.64], R40 ;  /* 0x00000028c0006986 */ /* 0x000fe8000c101d04 */
[----:B------:R0:W-:Y:S02]  /*3380*/  @P6 STG.E.128 [R192.64+0x10], R36 ;  /* 0x00001024c0006986 */ /* 0x0001e4000c101d04 */
[----:B0-----:R-:W-:-:S05]  /*3390*/  IMAD.WIDE.U32 R192, R0, R197, c[0x0][0x248] ;  /* 0x0000920000c07625 */ /* 0x001fca00078e00c5 */
[----:B------:R0:W-:Y:S01]  /*33a0*/  STG.E.128 [R192.64], R188 ;  /* 0x000000bcc0007986 */ /* 0x0001e2000c101d04 */
[----:B------:R-:W-:-:S03]  /*33b0*/  IADD3 R0, R0, 0x20, RZ ;  /* 0x0000002000007810 */ /* 0x000fc60007ffe0ff */
.L_x_10855:
[----:B------:R-:W-:Y:S05]  /*33c0*/  BSYNC B1 ;  /* 0x0000000000017941 */ /* 0x000fea0003800000 */
.L_x_10854:
        /* <DEDUP_REMOVED lines=9> */
[----:B------:R-:W4:Y:S01]  /*3460*/  LDL R197, [R1+0x10] ;  /* 0x0000100001c57983 */ /* 0x000f220000100800 */
[----:B------:R-:W-:Y:S01]  /*3470*/  ISETP.NE.U32.AND P0, PT, RZ, c[0x0][0x218], PT ;  /* 0x00008600ff007a0c */ /* 0x000fe20003f05070 */
[----:B------:R-:W-:Y:S01]  /*3480*/  FFMA.FTZ R192, R223, R194, R195 ;  /* 0x000000c2dfc07223 */ /* 0x000fe200000100c3 */
[----:B------:R-:W-:Y:S01]  /*3490*/  ISETP.NE.U32.AND P6, PT, RZ, c[0x0][0x258], PT ;  /* 0x00009600ff007a0c */ /* 0x000fe20003fc5070 */
[----:B------:R-:W4:Y:S01]  /*34a0*/  LDL R199, [R1+0xc] ;  /* 0x00000c0001c77983 */ /* 0x000f220000100800 */
[----:B------:R-:W-:-:S02]  /*34b0*/  ISETP.NE.AND.EX P0, PT, RZ, c[0x0][0x21c], PT, P0 ;  /* 0x00008700ff007a0c */ /* 0x000fc40003f05300 */
[----:B------:R-:W-:Y:S01]  /*34c0*/  ISETP.NE.AND.EX P6, PT, RZ, c[0x0][0x25c], PT, P6 ;  /* 0x00009700ff007a0c */ /* 0x000fe20003fc5360 */
[----:B------:R-:W4:Y:S04]  /*34d0*/  LDL R198, [R1+0x13c] ;  /* 0x00013c0001c67983 */ /* 0x000f280000100800 */
[----:B------:R-:W4:Y:S01]  /*34e0*/  LDL R216, [R1+0x4] ;  /* 0x0000040001d87983 */ /* 0x000f220000100800 */
[----:B--2---:R-:W-:Y:S02]  /*34f0*/  FADD.FTZ R192, R193, -R192 ;  /* 0x800000c0c1c07221 */ /* 0x004fe40000010000 */
[----:B------:R-:W-:Y:S02]  /*3500*/  FFMA.FTZ R193, R213, R194, R195 ;  /* 0x000000c2d5c17223 */ /* 0x000fe400000100c3 */
[----:B------:R-:W-:-:S02]  /*3510*/  FMUL.FTZ R192, R19, R192 ;  /* 0x000000c013c07220 */ /* 0x000fc40000410000 */
[----:B---3--:R-:W-:Y:S02]  /*3520*/  FADD.FTZ R193, R196, -R193 ;  /* 0x800000c1c4c17221 */ /* 0x008fe40000010000 */
[----:B------:R-:W-:Y:S02]  /*3530*/  @P0 FADD.FTZ R192, R24, R192 ;  /* 0x000000c018c00221 */ /* 0x000fe40000010000 */
[----:B------:R-:W-:-:S03]  /*3540*/  FMUL.FTZ R193, R19, R193 ;  /* 0x000000c113c17220 */ /* 0x000fc60000410000 */
[C---:B------:R-:W-:Y:S01]  /*3550*/  SEL R40, R192.reuse, R40, P6 ;  /* 0x00000028c0287207 */ /* 0x040fe20003000000 */
[----:B------:R-:W-:Y:S01]  /*3560*/  FMUL.FTZ R192, R192, R200 ;  /* 0x000000c8c0c07220 */ /* 0x000fe20000410000 */
[----:B----4-:R-:W-:Y:S01]  /*3570*/  HADD2.F32 R196, -RZ, R188.H0_H0 ;  /* 0x200000bcffc47230 */ /* 0x010fe20000004100 */
[----:B------:R-:W-:-:S04]  /*3580*/  @P0 FADD.FTZ R193, R25, R193 ;  /* 0x000000c119c10221 */ /* 0x000fc80000010000 */
[----:B------:R-:W-:Y:S01]  /*3590*/  FFMA.FTZ R112, R192, R196, R112 ;  /* 0x000000c4c0707223 */ /* 0x000fe20000010070 */
[----:B------:R-:W-:Y:S01]  /*35a0*/  HADD2.F32 R196, -RZ, R188.H1_H1 ;  /* 0x300000bcffc47230 */ /* 0x000fe20000004100 */
[----:B------:R-:W-:-:S04]  /*35b0*/  FMUL.FTZ R188, R193, R200 ;  /* 0x000000c8c1bc7220 */ /* 0x000fc80000410000 */
[----:B------:R-:W-:Y:S02]  /*35c0*/  FFMA.FTZ R113, R188, R196, R113 ;  /* 0x000000c4bc717223 */ /* 0x000fe40000010071 */
[----:B------:R-:W-:Y:S02]  /*35d0*/  FMUL.FTZ R188, R204, R188 ;  /* 0x000000bcccbc7220 */ /* 0x000fe40000410000 */
[----:B------:R-:W2:Y:S01]  /*35e0*/  LDL R204, [R1+0x138] ;  /* 0x0001380001cc7983 */ /* 0x000ea20000100800 */
[----:B------:R-:W-:Y:S01]  /*35f0*/  FMUL.FTZ R192, R215, R192 ;  /* 0x000000c0d7c07220 */ /* 0x000fe20000410000 */
[----:B------:R-:W-:Y:S02]  /*3600*/  HADD2.F32 R196, -RZ, R189.H0_H0 ;  /* 0x200000bdffc47230 */ /* 0x000fe40000004100 */
[----:B------:R-:W3:Y:S02]  /*3610*/  LDL R215, [R1+0x120] ;  /* 0x0001200001d77983 */ /* 0x000ee40000100800 */
[----:B------:R-:W-:Y:S01]  /*3620*/  F2FP.PACK_AB R188, R188, R192 ;  /* 0x000000c0bcbc723e */ /* 0x000fe200000000ff */
[----:B------:R-:W-:-:S04]  /*3630*/  FFMA.FTZ R192, R212, R194, R195 ;  /* 0x000000c2d4c07223 */ /* 0x000fc800000100c3 */
[----:B------:R-:W-:Y:S02]  /*3640*/  FADD.FTZ R192, R197, -R192 ;  /* 0x800000c0c5c07221 */ /* 0x000fe40000010000 */
[----:B------:R-:W4:Y:S02]  /*3650*/  LDL R197, [R1+0x8] ;  /* 0x0000080001c57983 */ /* 0x000f240000100800 */
[----:B------:R-:W-:-:S04]  /*3660*/  FMUL.FTZ R192, R19, R192 ;  /* 0x000000c013c07220 */ /* 0x000fc80000410000 */
[----:B------:R-:W-:-:S05]  /*3670*/  @P0 FADD.FTZ R192, R26, R192 ;  /* 0x000000c01ac00221 */ /* 0x000fca0000010000 */
[C---:B------:R-:W-:Y:S01]  /*3680*/  SEL R42, R192.reuse, R42, P6 ;  /* 0x0000002ac02a7207 */ /* 0x040fe20003000000 */
[----:B------:R-:W-:-:S04]  /*3690*/  FMUL.FTZ R192, R192, R200 ;  /* 0x000000c8c0c07220 */ /* 0x000fc80000410000 */
[----:B------:R-:W-:Y:S01]  /*36a0*/  FFMA.FTZ R114, R192, R196, R114 ;  /* 0x000000c4c0727223 */ /* 0x000fe20000010072 */
[----:B------:R-:W-:Y:S01]  /*36b0*/  SEL R41, R193, R41, P6 ;  /* 0x00000029c1297207 */ /* 0x000fe20003000000 */
[----:B------:R-:W-:-:S04]  /*36c0*/  FFMA.FTZ R193, R211, R194, R195 ;  /* 0x000000c2d3c17223 */ /* 0x000fc800000100c3 */
[----:B------:R-:W-:Y:S02]  /*36d0*/  FADD.FTZ R193, R199, -R193 ;  /* 0x800000c1c7c17221 */ /* 0x000fe40000010000 */
[----:B------:R-:W3:Y:S02]  /*36e0*/  LDL R199, [R1] ;  /* 0x0000000001c77983 */ /* 0x000ee40000100800 */
[----:B------:R-:W-:Y:S01]  /*36f0*/  FMUL.FTZ R193, R19, R193 ;  /* 0x000000c113c17220 */ /* 0x000fe20000410000 */
[----:B------:R-:W-:-:S03]  /*3700*/  HADD2.F32 R196, -RZ, R189.H1_H1 ;  /* 0x300000bdffc47230 */ /* 0x000fc60000004100 */
[----:B------:R-:W-:-:S04]  /*3710*/  @P0 FADD.FTZ R193, R27, R193 ;  /* 0x000000c11bc10221 */ /* 0x000fc80000010000 */
[----:B------:R-:W-:-:S04]  /*3720*/  FMUL.FTZ R189, R193, R200 ;  /* 0x000000c8c1bd7220 */ /* 0x000fc80000410000 */
[----:B------:R-:W-:Y:S02]  /*3730*/  FFMA.FTZ R115, R189, R196, R115 ;  /* 0x000000c4bd737223 */ /* 0x000fe40000010073 */
[----:B------:R-:W-:Y:S02]  /*3740*/  FMUL.FTZ R189, R198, R189 ;  /* 0x000000bdc6bd7220 */ /* 0x000fe40000410000 */
[----:B------:R-:W3:Y:S01]  /*3750*/  LDL R198, [R1+0x128] ;  /* 0x0001280001c67983 */ /* 0x000ee20000100800 */
[----:B--2---:R-:W-:-:S03]  /*3760*/  FMUL.FTZ R192, R204, R192 ;  /* 0x000000c0ccc07220 */ /* 0x004fc60000410000 */
[----:B------:R-:W2:Y:S02]  /*3770*/  LDL R204, [R1+0x124] ;  /* 0x0001240001cc7983 */ /* 0x000ea40000100800 */
[----:B------:R-:W-:Y:S01]  /*3780*/  F2FP.PACK_AB R189, R189, R192 ;  /* 0x000000c0bdbd723e */ /* 0x000fe200000000ff */
[----:B------:R-:W-:-:S04]  /*3790*/  FFMA.FTZ R192, R210, R194, R195 ;  /* 0x000000c2d2c07223 */ /* 0x000fc800000100c3 */
[----:B----4-:R-:W-:Y:S02]  /*37a0*/  FADD.FTZ R192, R197, -R192 ;  /* 0x800000c0c5c07221 */ /* 0x010fe40000010000 */
[----:B------:R-:W4:Y:S02]  /*37b0*/  LDL R197, [R1+0x12c] ;  /* 0x00012c0001c57983 */ /* 0x000f240000100800 */
[----:B------:R-:W-:-:S04]  /*37c0*/  FMUL.FTZ R192, R19, R192 ;  /* 0x000000c013c07220 */ /* 0x000fc80000410000 */
[----:B------:R-:W-:Y:S01]  /*37d0*/  @P0 FADD.FTZ R192, R20, R192 ;  /* 0x000000c014c00221 */ /* 0x000fe20000010000 */
[----:B------:R-:W-:Y:S01]  /*37e0*/  SEL R43, R193, R43, P6 ;  /* 0x0000002bc12b7207 */ /* 0x000fe20003000000 */
[----:B------:R-:W-:-:S03]  /*37f0*/  HADD2.F32 R193, -RZ, R190.H0_H0 ;  /* 0x200000beffc17230 */ /* 0x000fc60000004100 */
[C---:B------:R-:W-:Y:S01]  /*3800*/  SEL R36, R192.reuse, R36, P6 ;  /* 0x00000024c0247207 */ /* 0x040fe20003000000 */
[----:B------:R-:W-:-:S04]  /*3810*/  FMUL.FTZ R192, R192, R200 ;  /* 0x000000c8c0c07220 */ /* 0x000fc80000410000 */
[----:B------:R-:W-:Y:S02]  /*3820*/  FFMA.FTZ R116, R192, R193, R116 ;  /* 0x000000c1c0747223 */ /* 0x000fe40000010074 */
[----:B------:R-:W-:-:S04]  /*3830*/  FFMA.FTZ R193, R209, R194, R195 ;  /* 0x000000c2d1c17223 */ /* 0x000fc800000100c3 */
[----:B------:R-:W-:-:S04]  /*3840*/  FADD.FTZ R193, R216, -R193 ;  /* 0x800000c1d8c17221 */ /* 0x000fc80000010000 */
[----:B------:R-:W-:Y:S01]  /*3850*/  FMUL.FTZ R193, R19, R193 ;  /* 0x000000c113c17220 */ /* 0x000fe20000410000 */
[----:B------:R-:W-:-:S03]  /*3860*/  HADD2.F32 R196, -RZ, R190.H1_H1 ;  /* 0x300000beffc47230 */ /* 0x000fc60000004100 */
[----:B------:R-:W-:-:S04]  /*3870*/  @P0 FADD.FTZ R193, R21, R193 ;  /* 0x000000c115c10221 */ /* 0x000fc80000010000 */
[----:B------:R-:W-:Y:S02]  /*3880*/  FMUL.FTZ R190, R193, R200 ;  /* 0x000000c8c1be7220 */ /* 0x000fe40000410000 */
[----:B---3--:R-:W-:Y:S02]  /*3890*/  FMUL.FTZ R192, R215, R192 ;  /* 0x000000c0d7c07220 */ /* 0x008fe40000410000 */
[----:B------:R-:W-:Y:S01]  /*38a0*/  FFMA.FTZ R117, R190, R196, R117 ;  /* 0x000000c4be757223 */ /* 0x000fe20000010075 */
[----:B------:R-:W-:Y:S01]  /*38b0*/  SEL R37, R193, R37, P6 ;  /* 0x00000025c1257207 */ /* 0x000fe20003000000 */
[----:B------:R-:W-:-:S04]  /*38c0*/  FFMA.FTZ R193, R207, R194, R195 ;  /* 0x000000c2cfc17223 */ /* 0x000fc800000100c3 */
[----:B------:R-:W-:-:S04]  /*38d0*/  FADD.FTZ R193, R252, -R193 ;  /* 0x800000c1fcc17221 */ /* 0x000fc80000010000 */
[----:B------:R-:W-:Y:S01]  /*38e0*/  FMUL.FTZ R193, R19, R193 ;  /* 0x000000c113c17220 */ /* 0x000fe20000410000 */
[----:B------:R-:W-:-:S03]  /*38f0*/  HADD2.F32 R196, -RZ, R191.H0_H0 ;  /* 0x200000bfffc47230 */ /* 0x000fc60000004100 */
[----:B------:R-:W-:-:S05]  /*3900*/  @P0 FADD.FTZ R193, R23, R193 ;  /* 0x000000c117c10221 */ /* 0x000fca0000010000 */
[----:B------:R-:W-:Y:S01]  /*3910*/  SEL R39, R193, R39, P6 ;  /* 0x00000027c1277207 */ /* 0x000fe20003000000 */
[----:B--2---:R-:W-:-:S05]  /*3920*/  FMUL.FTZ R190, R204, R190 ;  /* 0x000000beccbe7220 */ /* 0x004fca0000410000 */
[----:B------:R-:W-:Y:S01]  /*3930*/  F2FP.PACK_AB R190, R190, R192 ;  /* 0x000000c0bebe723e */ /* 0x000fe200000000ff */
[----:B------:R-:W-:-:S04]  /*3940*/  FFMA.FTZ R192, R208, R194, R195 ;  /* 0x000000c2d0c07223 */ /* 0x000fc800000100c3 */
[----:B------:R-:W-:-:S04]  /*3950*/  FADD.FTZ R192, R199, -R192 ;  /* 0x800000c0c7c07221 */ /* 0x000fc80000010000 */
        /* <DEDUP_REMOVED lines=9> */
[----:B------:R-:W-:Y:S02]  /*39f0*/  FMUL.FTZ R192, R198, R192 ;  /* 0x000000c0c6c07220 */ /* 0x000fe40000410000 */
[----:B------:R-:W-:Y:S02]  /*3a00*/  FFMA.FTZ R119, R191, R196, R119 ;  /* 0x000000c4bf777223 */ /* 0x000fe40000010077 */
[----:B----4-:R-:W-:-:S05]  /*3a10*/  FMUL.FTZ R191, R197, R191 ;  /* 0x000000bfc5bf7220 */ /* 0x010fca0000410000 */
[----:B------:R-:W-:Y:S02]  /*3a20*/  F2FP.PACK_AB R191, R191, R192 ;  /* 0x000000c0bfbf723e */ /* 0x000fe400000000ff */
        /* <DEDUP_REMOVED lines=8> */
.L_x_10857:
[----:B------:R-:W-:Y:S05]  /*3ab0*/  BSYNC B1 ;  /* 0x0000000000017941 */ /* 0x000fea0003800000 */
.L_x_10856:
[----:B------:R-:W-:Y:S01]  /*3ac0*/  BSSY B1, `(.L_x_10858) ;  /* 0x0000068000017945 */ /* 0x000fe20003800000 */
[----:B------:R-:W-:Y:S05]  /*3ad0*/  @!P3 BRA `(.L_x_10859) ;  /* 0x000006600000b947 */ /* 0x000fea0003800000 */
[----:B0-----:R-:W2:Y:S01]  /*3ae0*/  LDL R193, [R1+0x38] ;  /* 0x0000380001c17983 */ /* 0x001ea20000100800 */
[----:B------:R-:W-:-:S03]  /*3af0*/  MOV R188, 0x10 ;  /* 0x0000001000bc7802 */ /* 0x000fc60000000f00 */
[----:B------:R-:W3:Y:S02]  /*3b00*/  LDL R216, [R1+0xf0] ;  /* 0x0000f00001d87983 */ /* 0x000ee40000100800 */
[----:B-----5:R-:W-:Y:S02]  /*3b10*/  IMAD.WIDE.U32 R188, R0, R188, c[0x0][0x170] ;  /* 0x00005c0000bc7625 */ /* 0x020fe400078e00bc */
[----:B------:R-:W4:Y:S04]  /*3b20*/  LDL R215, [R1+0xf4] ;  /* 0x0000f40001d77983 */ /* 0x000f280000100800 */
[----:B------:R-:W3:Y:S01]  /*3b30*/  LDG.E.128 R188, [R188.64] ;  /* 0x00000004bcbc7981 */ /* 0x000ee2000c1e1d00 */
[----:B------:R-:W-:Y:S01]  /*3b40*/  ISETP.NE.U32.AND P0, PT, RZ, c[0x0][0x218], PT ;  /* 0x00008600ff007a0c */ /* 0x000fe20003f05070 */
[----:B------:R-:W-:-:S02]  /*3b50*/  FFMA.FTZ R192, R221, R194, R195 ;  /* 0x000000c2ddc07223 */ /* 0x000fc400000100c3 */
[----:B------:R-:W4:Y:S01]  /*3b60*/  LDL R198, [R1+0xf8] ;  /* 0x0000f80001c67983 */ /* 0x000f220000100800 */
[----:B------:R-:W-:-:S03]  /*3b70*/  ISETP.NE.AND.EX P0, PT, RZ, c[0x0][0x21c], PT, P0 ;  /* 0x00008700ff007a0c */ /* 0x000fc60003f05300 */
[----:B------:R-:W4:Y:S01]  /*3b80*/  LDL R197, [R1+0xfc] ;  /* 0x0000fc0001c57983 */ /* 0x000f220000100800 */
[----:B------:R-:W-:-:S03]  /*3b90*/  ISETP.NE.U32.AND P6, PT, RZ, c[0x0][0x258], PT ;  /* 0x00009600ff007a0c */ /* 0x000fc60003fc5070 */
[----:B------:R-:W4:Y:S01]  /*3ba0*/  LDL R204, [R1+0xe0] ;  /* 0x0000e00001cc7983 */ /* 0x000f220000100800 */
[----:B------:R-:W-:-:S03]  /*3bb0*/  ISETP.NE.AND.EX P6, PT, RZ, c[0x0][0x25c], PT, P6 ;  /* 0x00009700ff007a0c */ /* 0x000fc60003fc5360 */
[----:B------:R-:W4:Y:S01]  /*3bc0*/  LDL R199, [R1+0xe4] ;  /* 0x0000e40001c77983 */ /* 0x000f220000100800 */
[----:B--2---:R-:W-:Y:S02]  /*3bd0*/  FADD.FTZ R192, R193, -R192 ;  /* 0x800000c0c1c07221 */ /* 0x004fe40000010000 */
[----:B------:R-:W-:Y:S02]  /*3be0*/  FFMA.FTZ R193, R206, R194, R195 ;  /* 0x000000c2cec17223 */ /* 0x000fe400000100c3 */
[----:B------:R-:W-:Y:S02]  /*3bf0*/  FMUL.FTZ R192, R19, R192 ;  /* 0x000000c013c07220 */ /* 0x000fe40000410000 */
[----:B------:R-:W-:Y:S02]  /*3c00*/  FADD.FTZ R193, R251, -R193 ;  /* 0x800000c1fbc17221 */ /* 0x000fe40000010000 */
[----:B------:R-:W-:Y:S02]  /*3c10*/  @P0 FADD.FTZ R192, R164, R192 ;  /* 0x000000c0a4c00221 */ /* 0x000fe40000010000 */
[----:B------:R-:W-:Y:S01]  /*3c20*/  FMUL.FTZ R193, R19, R193 ;  /* 0x000000c113c17220 */ /* 0x000fe20000410000 */
[----:B---3--:R-:W-:-:S02]  /*3c30*/  HADD2.F32 R196, -RZ, R188.H0_H0 ;  /* 0x200000bcffc47230 */ /* 0x008fc40000004100 */
[C---:B------:R-:W-:Y:S01]  /*3c40*/  SEL R40, R192.reuse, R40, P6 ;  /* 0x00000028c0287207 */ /* 0x040fe20003000000 */
[----:B------:R-:W-:Y:S02]  /*3c50*/  FMUL.FTZ R192, R192, R200 ;  /* 0x000000c8c0c07220 */ /* 0x000fe40000410000 */
[----:B------:R-:W-:Y:S02]  /*3c60*/  @P0 FADD.FTZ R193, R165, R193 ;  /* 0x000000c1a5c10221 */ /* 0x000fe40000010000 */
[----:B------:R-:W-:Y:S01]  /*3c70*/  FFMA.FTZ R120, R192, R196, R120 ;  /* 0x000000c4c0787223 */ /* 0x000fe20000010078 */
[----:B------:R-:W-:Y:S01]  /*3c80*/  HADD2.F32 R196, -RZ, R188.H1_H1 ;  /* 0x300000bcffc47230 */ /* 0x000fe20000004100 */
[----:B------:R-:W-:Y:S02]  /*3c90*/  FMUL.FTZ R188, R193, R200 ;  /* 0x000000c8c1bc7220 */ /* 0x000fe40000410000 */
[----:B------:R-:W-:Y:S02]  /*3ca0*/  FMUL.FTZ R192, R216, R192 ;  /* 0x000000c0d8c07220 */ /* 0x000fe40000410000 */
[----:B------:R-:W-:-:S02]  /*3cb0*/  FFMA.FTZ R121, R188, R196, R121 ;  /* 0x000000c4bc797223 */ /* 0x000fc40000010079 */
[----:B----4-:R-:W-:-:S05]  /*3cc0*/  FMUL.FTZ R188, R215, R188 ;  /* 0x000000bcd7bc7220 */ /* 0x010fca0000410000 */
[----:B------:R-:W-:Y:S01]  /*3cd0*/  F2FP.PACK_AB R188, R188, R192 ;  /* 0x000000c0bcbc723e */ /* 0x000fe200000000ff */
[----:B------:R-:W-:Y:S01]  /*3ce0*/  FFMA.FTZ R192, R205, R194, R195 ;  /* 0x000000c2cdc07223 */ /* 0x000fe200000100c3 */
[----:B------:R-:W-:-:S03]  /*3cf0*/  SEL R41, R193, R41, P6 ;  /* 0x00000029c1297207 */ /* 0x000fc60003000000 */
[----:B------:R-:W-:Y:S02]  /*3d00*/  FADD.FTZ R192, R250, -R192 ;  /* 0x800000c0fac07221 */ /* 0x000fe40000010000 */
[----:B------:R-:W-:Y:S02]  /*3d10*/  FFMA.FTZ R193, R3, R194, R195 ;  /* 0x000000c203c17223 */ /* 0x000fe400000100c3 */
[----:B------:R-:W-:Y:S02]  /*3d20*/  FMUL.FTZ R192, R19, R192 ;  /* 0x000000c013c07220 */ /* 0x000fe40000410000 */
[----:B------:R-:W-:Y:S02]  /*3d30*/  FADD.FTZ R193, R249, -R193 ;  /* 0x800000c1f9c17221 */ /* 0x000fe40000010000 */
        /* <DEDUP_REMOVED lines=9> */
[----:B------:R-:W-:Y:S02]  /*3dd0*/  FMUL.FTZ R192, R198, R192 ;  /* 0x000000c0c6c07220 */ /* 0x000fe40000410000 */
[----:B------:R-:W-:Y:S01]  /*3de0*/  FFMA.FTZ R123, R189, R196, R123 ;  /* 0x000000c4bd7b7223 */ /* 0x000fe2000001007b */
[----:B------:R-:W2:Y:S01]  /*3df0*/  LDL R198, [R1+0xe8] ;  /* 0x0000e80001c67983 */ /* 0x000ea20000100800 */
[----:B------:R-:W-:-:S03]  /*3e00*/  FMUL.FTZ R189, R197, R189 ;  /* 0x000000bdc5bd7220 */ /* 0x000fc60000410000 */
[----:B------:R-:W3:Y:S02]  /*3e10*/  LDL R197, [R1+0xec] ;  /* 0x0000ec0001c57983 */ /* 0x000ee40000100800 */
[----:B------:R-:W-:Y:S01]  /*3e20*/  F2FP.PACK_AB R189, R189, R192 ;  /* 0x000000c0bdbd723e */ /* 0x000fe200000000ff */
[----:B------:R-:W-:-:S04]  /*3e30*/  FFMA.FTZ R192, R4, R194, R195 ;  /* 0x000000c204c07223 */ /* 0x000fc800000100c3 */
[----:B------:R-:W-:-:S04]  /*3e40*/  FADD.FTZ R192, R248, -R192 ;  /* 0x800000c0f8c07221 */ /* 0x000fc80000010000 */
        /* <DEDUP_REMOVED lines=13> */
[----:B------:R-:W-:Y:S02]  /*3f20*/  FMUL.FTZ R192, R204, R192 ;  /* 0x000000c0ccc07220 */ /* 0x000fe40000410000 */
[----:B------:R-:W-:Y:S02]  /*3f30*/  FFMA.FTZ R125, R190, R196, R125 ;  /* 0x000000c4be7d7223 */ /* 0x000fe4000001007d */
[----:B------:R-:W-:-:S05]  /*3f40*/  FMUL.FTZ R190, R199, R190 ;  /* 0x000000bec7be7220 */ /* 0x000fca0000410000 */
[----:B------:R-:W-:Y:S01]  /*3f50*/  F2FP.PACK_AB R190, R190, R192 ;  /* 0x000000c0bebe723e */ /* 0x000fe200000000ff */
[-CC-:B------:R-:W-:Y:S01]  /*3f60*/  FFMA.FTZ R192, R6, R194.reuse, R195.reuse ;  /* 0x000000c206c07223 */ /* 0x180fe200000100c3 */
[----:B------:R-:W-:Y:S01]  /*3f70*/  SEL R37, R193, R37, P6 ;  /* 0x00000025c1257207 */ /* 0x000fe20003000000 */
[----:B------:R-:W-:Y:S02]  /*3f80*/  FFMA.FTZ R193, R7, R194, R195 ;  /* 0x000000c207c17223 */ /* 0x000fe400000100c3 */
[----:B------:R-:W-:Y:S02]  /*3f90*/  FADD.FTZ R192, R246, -R192 ;  /* 0x800000c0f6c07221 */ /* 0x000fe40000010000 */
[----:B------:R-:W-:Y:S02]  /*3fa0*/  FADD.FTZ R193, R245, -R193 ;  /* 0x800000c1f5c17221 */ /* 0x000fe40000010000 */
[C---:B------:R-:W-:Y:S02]  /*3fb0*/  FMUL.FTZ R192, R19.reuse, R192 ;  /* 0x000000c013c07220 */ /* 0x040fe40000410000 */
[----:B------:R-:W-:-:S02]  /*3fc0*/  FMUL.FTZ R193, R19, R193 ;  /* 0x000000c113c17220 */ /* 0x000fc40000410000 */
[----:B------:R-:W-:Y:S01]  /*3fd0*/  @P0 FADD.FTZ R192, R170, R192 ;  /* 0x000000c0aac00221 */ /* 0x000fe20000010000 */
[----:B------:R-:W-:Y:S01]  /*3fe0*/  HADD2.F32 R196, -RZ, R191.H0_H0 ;  /* 0x200000bfffc47230 */ /* 0x000fe20000004100 */
[----:B------:R-:W-:Y:S01]  /*3ff0*/  @P0 FADD.FTZ R193, R171, R193 ;  /* 0x000000c1abc10221 */ /* 0x000fe20000010000 */
[----:B------:R-:W-:Y:S02]  /*4000*/  ISETP.NE.U32.AND P0, PT, RZ, c[0x0][0x258], PT ;  /* 0x00009600ff007a0c */ /* 0x000fe40003f05070 */
[C---:B------:R-:W-:Y:S01]  /*4010*/  SEL R38, R192.reuse, R38, P6 ;  /* 0x00000026c0267207 */ /* 0x040fe20003000000 */
[----:B------:R-:W-:Y:S01]  /*4020*/  FMUL.FTZ R192, R192, R200 ;  /* 0x000000c8c0c07220 */ /* 0x000fe20000410000 */
[----:B------:R-:W-:-:S03]  /*4030*/  ISETP.NE.AND.EX P0, PT, RZ, c[0x0][0x25c], PT, P0 ;  /* 0x00009700ff007a0c */ /* 0x000fc60003f05300 */
[----:B------:R-:W-:Y:S01]  /*4040*/  FFMA.FTZ R126, R192, R196, R126 ;  /* 0x000000c4c07e7223 */ /* 0x000fe2000001007e */
[----:B------:R-:W-:Y:S01]  /*4050*/  HADD2.F32 R196, -RZ, R191.H1_H1 ;  /* 0x300000bfffc47230 */ /* 0x000fe20000004100 */
[----:B------:R-:W-:-:S04]  /*4060*/  FMUL.FTZ R191, R193, R200 ;  /* 0x000000c8c1bf7220 */ /* 0x000fc80000410000 */
[----:B------:R-:W-:Y:S01]  /*4070*/  FFMA.FTZ R127, R191, R196, R127 ;  /* 0x000000c4bf7f7223 */ /* 0x000fe2000001007f */
[----:B------:R-:W-:Y:S01]  /*4080*/  SEL R39, R193, R39, P6 ;  /* 0x00000027c1277207 */ /* 0x000fe20003000000 */
[----:B--2---:R-:W-:Y:S02]  /*4090*/  FMUL.FTZ R192, R198, R192 ;  /* 0x000000c0c6c07220 */ /* 0x004fe40000410000 */
[----:B---3--:R-:W-:-:S05]  /*40a0*/  FMUL.FTZ R191, R197, R191 ;  /* 0x000000bfc5bf7220 */ /* 0x008fca0000410000 */
        /* <DEDUP_REMOVED lines=9> */
.L_x_10859:
[----:B------:R-:W-:Y:S05]  /*4140*/  BSYNC B1 ;  /* 0x0000000000017941 */ /* 0x000fea0003800000 */
.L_x_10858:
        /* <DEDUP_REMOVED lines=10> */
[----:B------:R-:W-:Y:S02]  /*41f0*/  FFMA.FTZ R192, R220, R194, R195 ;  /* 0x000000c2dcc07223 */ /* 0x000fe400000100c3 */
[----:B------:R-:W4:Y:S01]  /*4200*/  LDL R197, [R1+0xbc] ;  /* 0x0000bc0001c57983 */ /* 0x000f220000100800 */
[----:B------:R-:W-:Y:S02]  /*4210*/  ISETP.NE.AND.EX P0, PT, RZ, c[0x0][0x21c], PT, P0 ;  /* 0x00008700ff007a0c */ /* 0x000fe40003f05300 */
[----:B------:R-:W-:Y:S01]  /*4220*/  ISETP.NE.U32.AND P6, PT, RZ, c[0x0][0x258], PT ;  /* 0x00009600ff007a0c */ /* 0x000fe20003fc5070 */
[----:B------:R-:W4:Y:S03]  /*4230*/  LDL R204, [R1+0xa0] ;  /* 0x0000a00001cc7983 */ /* 0x000f260000100800 */
[----:B------:R-:W-:Y:S01]  /*4240*/  ISETP.NE.AND.EX P6, PT, RZ, c[0x0][0x25c], PT, P6 ;  /* 0x00009700ff007a0c */ /* 0x000fe20003fc5360 */
[----:B------:R-:W4:Y:S01]  /*4250*/  LDL R199, [R1+0xa4] ;  /* 0x0000a40001c77983 */ /* 0x000f220000100800 */
[----:B--2---:R-:W-:-:S02]  /*4260*/  FADD.FTZ R192, R193, -R192 ;  /* 0x800000c0c1c07221 */ /* 0x004fc40000010000 */
[----:B------:R-:W-:Y:S02]  /*4270*/  FFMA.FTZ R193, R203, R194, R195 ;  /* 0x000000c2cbc17223 */ /* 0x000fe400000100c3 */
[C---:B------:R-:W-:Y:S02]  /*4280*/  FMUL.FTZ R192, R19.reuse, R192 ;  /* 0x000000c013c07220 */ /* 0x040fe40000410000 */
[----:B------:R-:W-:Y:S02]  /*4290*/  FADD.FTZ R193, R244, -R193 ;  /* 0x800000c1f4c17221 */ /* 0x000fe40000010000 */
[----:B------:R-:W-:Y:S02]  /*42a0*/  @P0 FADD.FTZ R192, R172, R192 ;  /* 0x000000c0acc00221 */ /* 0x000fe40000010000 */
[----:B------:R-:W-:-:S03]  /*42b0*/  FMUL.FTZ R193, R19, R193 ;  /* 0x000000c113c17220 */ /* 0x000fc60000410000 */
[C---:B------:R-:W-:Y:S01]  /*42c0*/  SEL R40, R192.reuse, R40, P6 ;  /* 0x00000028c0287207 */ /* 0x040fe20003000000 */
[----:B------:R-:W-:Y:S01]  /*42d0*/  FMUL.FTZ R192, R192, R200 ;  /* 0x000000c8c0c07220 */ /* 0x000fe20000410000 */
[----:B---3--:R-:W-:Y:S01]  /*42e0*/  HADD2.F32 R196, -RZ, R188.H0_H0 ;  /* 0x200000bcffc47230 */ /* 0x008fe20000004100 */
[----:B------:R-:W-:-:S04]  /*42f0*/  @P0 FADD.FTZ R193, R173, R193 ;  /* 0x000000c1adc10221 */ /* 0x000fc80000010000 */
[----:B------:R-:W-:Y:S01]  /*4300*/  FFMA.FTZ R128, R192, R196, R128 ;  /* 0x000000c4c0807223 */ /* 0x000fe20000010080 */
[----:B------:R-:W-:Y:S01]  /*4310*/  HADD2.F32 R196, -RZ, R188.H1_H1 ;  /* 0x300000bcffc47230 */ /* 0x000fe20000004100 */
[----:B------:R-:W-:Y:S02]  /*4320*/  FMUL.FTZ R188, R193, R200 ;  /* 0x000000c8c1bc7220 */ /* 0x000fe40000410000 */
[----:B------:R-:W-:Y:S02]  /*4330*/  FMUL.FTZ R192, R216, R192 ;  /* 0x000000c0d8c07220 */ /* 0x000fe40000410000 */
[----:B------:R-:W-:Y:S02]  /*4340*/  FFMA.FTZ R129, R188, R196, R129 ;  /* 0x000000c4bc817223 */ /* 0x000fe40000010081 */
[----:B----4-:R-:W-:-:S05]  /*4350*/  FMUL.FTZ R188, R215, R188 ;  /* 0x000000bcd7bc7220 */ /* 0x010fca0000410000 */
[----:B------:R-:W-:Y:S01]  /*4360*/  F2FP.PACK_AB R188, R188, R192 ;  /* 0x000000c0bcbc723e */ /* 0x000fe200000000ff */
[----:B------:R-:W-:Y:S01]  /*4370*/  FFMA.FTZ R192, R8, R194, R195 ;  /* 0x000000c208c07223 */ /* 0x000fe200000100c3 */
[----:B------:R-:W-:-:S03]  /*4380*/  SEL R41, R193, R41, P6 ;  /* 0x00000029c1297207 */ /* 0x000fc60003000000 */
[----:B------:R-:W-:Y:S02]  /*4390*/  FADD.FTZ R192, R243, -R192 ;  /* 0x800000c0f3c07221 */ /* 0x000fe40000010000 */
[----:B------:R-:W-:Y:S02]  /*43a0*/  FFMA.FTZ R193, R9, R194, R195 ;  /* 0x000000c209c17223 */ /* 0x000fe400000100c3 */
[C---:B------:R-:W-:Y:S02]  /*43b0*/  FMUL.FTZ R192, R19.reuse, R192 ;  /* 0x000000c013c07220 */ /* 0x040fe40000410000 */
        /* <DEDUP_REMOVED lines=65> */
.L_x_10861:
[----:B------:R-:W-:Y:S05]  /*47d0*/  BSYNC B1 ;  /* 0x0000000000017941 */ /* 0x000fea0003800000 */
.L_x_10860:
        /* <DEDUP_REMOVED lines=10> */
[----:B------:R-:W-:-:S03]  /*4880*/  FFMA.FTZ R192, R219, R194, R195 ;  /* 0x000000c2dbc07223 */ /* 0x000fc600000100c3 */
[----:B------:R-:W-:Y:S01]  /*4890*/  ISETP.NE.AND.EX P6, PT, RZ, c[0x0][0x21c], PT, P6 ;  /* 0x00008700ff007a0c */ /* 0x000fe20003fc5360 */
[----:B------:R-:W-:Y:S01]  /*48a0*/  FADD.FTZ R192, R237, -R192 ;  /* 0x800000c0edc07221 */ /* 0x000fe20000010000 */
[----:B------:R-:W-:Y:S01]  /*48b0*/  ISETP.NE.U32.AND P0, PT, RZ, c[0x0][0x258], PT ;  /* 0x00009600ff007a0c */ /* 0x000fe20003f05070 */
[----:B------:R-:W-:Y:S02]  /*48c0*/  FFMA.FTZ R193, R14, R194, R195 ;  /* 0x000000c20ec17223 */ /* 0x000fe400000100c3 */
[----:B------:R-:W-:Y:S01]  /*48d0*/  FMUL.FTZ R192, R19, R192 ;  /* 0x000000c013c07220 */ /* 0x000fe20000410000 */
[----:B------:R-:W-:Y:S01]  /*48e0*/  ISETP.NE.AND.EX P0, PT, RZ, c[0x0][0x25c], PT, P0 ;  /* 0x00009700ff007a0c */ /* 0x000fe20003f05300 */
[----:B------:R-:W-:-:S06]  /*48f0*/  FADD.FTZ R193, R236, -R193 ;  /* 0x800000c1ecc17221 */ /* 0x000fcc0000010000 */
[----:B------:R-:W-:Y:S02]  /*4900*/  @P6 FADD.FTZ R192, R180, R192 ;  /* 0x000000c0b4c06221 */ /* 0x000fe40000010000 */
[----:B------:R-:W-:-:S03]  /*4910*/  FMUL.FTZ R193, R19, R193 ;  /* 0x000000c113c17220 */ /* 0x000fc60000410000 */
[C---:B------:R-:W-:Y:S01]  /*4920*/  SEL R40, R192.reuse, R40, P0 ;  /* 0x00000028c0287207 */ /* 0x040fe20000000000 */
[----:B------:R-:W-:Y:S02]  /*4930*/  FMUL.FTZ R192, R192, R200 ;  /* 0x000000c8c0c07220 */ /* 0x000fe40000410000 */
[----:B------:R-:W-:-:S05]  /*4940*/  @P6 FADD.FTZ R193, R181, R193 ;  /* 0x000000c1b5c16221 */ /* 0x000fca0000010000 */
[----:B------:R-:W-:Y:S01]  /*4950*/  SEL R41, R193, R41, P0 ;  /* 0x00000029c1297207 */ /* 0x000fe20000000000 */
[----:B--2---:R-:W-:-:S05]  /*4960*/  HADD2.F32 R196, -RZ, R188.H0_H0 ;  /* 0x200000bcffc47230 */ /* 0x004fca0000004100 */
[----:B------:R-:W-:Y:S01]  /*4970*/  FFMA.FTZ R136, R192, R196, R136 ;  /* 0x000000c4c0887223 */ /* 0x000fe20000010088 */
[----:B------:R-:W-:Y:S01]  /*4980*/  HADD2.F32 R196, -RZ, R188.H1_H1 ;  /* 0x300000bcffc47230 */ /* 0x000fe20000004100 */
[----:B------:R-:W-:Y:S02]  /*4990*/  FMUL.FTZ R188, R193, R200 ;  /* 0x000000c8c1bc7220 */ /* 0x000fe40000410000 */
[----:B------:R-:W-:Y:S02]  /*49a0*/  FMUL.FTZ R192, R204, R192 ;  /* 0x000000c0ccc07220 */ /* 0x000fe40000410000 */
[----:B------:R-:W-:Y:S01]  /*49b0*/  FFMA.FTZ R137, R188, R196, R137 ;  /* 0x000000c4bc897223 */ /* 0x000fe20000010089 */
[----:B------:R-:W2:Y:S01]  /*49c0*/  LDL R204, [R1+0x60] ;  /* 0x0000600001cc7983 */ /* 0x000ea20000100800 */
[----:B---3--:R-:W-:Y:S02]  /*49d0*/  FMUL.FTZ R188, R199, R188 ;  /* 0x000000bcc7bc7220 */ /* 0x008fe40000410000 */
[--C-:B------:R-:W-:Y:S01]  /*49e0*/  FFMA.FTZ R193, R16, R194, R195.reuse ;  /* 0x000000c210c17223 */ /* 0x100fe200000100c3 */
[----:B------:R-:W-:Y:S01]  /*49f0*/  HADD2.F32 R196, -RZ, R189.H0_H0 ;  /* 0x200000bdffc47230 */ /* 0x000fe20000004100 */
[----:B------:R-:W3:Y:S01]  /*4a00*/  LDL R199, [R1+0x64] ;  /* 0x0000640001c77983 */ /* 0x000ee20000100800 */
[----:B------:R-:W-:Y:S01]  /*4a10*/  F2FP.PACK_AB R192, R188, R192 ;  /* 0x000000c0bcc0723e */ /* 0x000fe200000000ff */
[----:B------:R-:W-:-:S04]  /*4a20*/  FFMA.FTZ R188, R15, R194, R195 ;  /* 0x000000c20fbc7223 */ /* 0x000fc800000100c3 */
[----:B------:R-:W-:-:S04]  /*4a30*/  FADD.FTZ R188, R235, -R188 ;  /* 0x800000bcebbc7221 */ /* 0x000fc80000010000 */
[C---:B------:R-:W-:Y:S02]  /*4a40*/  FMUL.FTZ R188, R19.reuse, R188 ;  /* 0x000000bc13bc7220 */ /* 0x040fe40000410000 */
[----:B------:R-:W-:Y:S02]  /*4a50*/  FADD.FTZ R193, R234, -R193 ;  /* 0x800000c1eac17221 */ /* 0x000fe40000010000 */
[----:B------:R-:W-:Y:S02]  /*4a60*/  @P6 FADD.FTZ R188, R182, R188 ;  /* 0x000000bcb6bc6221 */ /* 0x000fe40000010000 */
        /* <DEDUP_REMOVED lines=8> */
[----:B------:R-:W-:Y:S01]  /*4af0*/  FFMA.FTZ R139, R189, R196, R139 ;  /* 0x000000c4bd8b7223 */ /* 0x000fe2000001008b */
[----:B------:R-:W4:Y:S01]  /*4b00*/  LDL R198, [R1+0x68] ;  /* 0x0000680001c67983 */ /* 0x000f220000100800 */
[----:B------:R-:W-:-:S03]  /*4b10*/  FMUL.FTZ R189, R197, R189 ;  /* 0x000000bdc5bd7220 */ /* 0x000fc60000410000 */
[----:B------:R-:W4:Y:S01]  /*4b20*/  LDL R197, [R1+0x6c] ;  /* 0x00006c0001c57983 */ /* 0x000f220000100800 */
[----:B------:R-:W-:Y:S02]  /*4b30*/  SEL R43, R193, R43, P0 ;  /* 0x0000002bc12b7207 */ /* 0x000fe40000000000 */
        /* <DEDUP_REMOVED lines=11> */
[----:B------:R-:W-:Y:S01]  /*4bf0*/  FMUL.FTZ R188, R19, R188 ;  /* 0x000000bc13bc7220 */ /* 0x000fe20000410000 */
[----:B------:R-:W-:-:S03]  /*4c00*/  HADD2.F32 R189, -RZ, R190.H1_H1 ;  /* 0x300000beffbd7230 */ /* 0x000fc60000004100 */
[----:B------:R-:W-:-:S04]  /*4c10*/  @P6 FADD.FTZ R188, R185, R188 ;  /* 0x000000bcb9bc6221 */ /* 0x000fc80000010000 */
[C---:B------:R-:W-:Y:S01]  /*4c20*/  FMUL.FTZ R190, R188.reuse, R200 ;  /* 0x000000c8bcbe7220 */ /* 0x040fe20000410000 */
[----:B------:R-:W-:Y:S01]  /*4c30*/  SEL R37, R188, R37, P0 ;  /* 0x00000025bc257207 */ /* 0x000fe20000000000 */
[-C--:B------:R-:W-:Y:S02]  /*4c40*/  FFMA.FTZ R188, R231, R194.reuse, R195 ;  /* 0x000000c2e7bc7223 */ /* 0x080fe400000100c3 */
        /* <DEDUP_REMOVED lines=17> */
[----:B0-----:R-:W-:Y:S02]  /*4d60*/  FMUL.FTZ R189, R194, R200 ;  /* 0x000000c8c2bd7220 */ /* 0x001fe40000410000 */
[----:B--2---:R-:W-:Y:S02]  /*4d70*/  FMUL.FTZ R188, R204, R196 ;  /* 0x000000c4ccbc7220 */ /* 0x004fe40000410000 */
[----:B---3--:R-:W-:-:S05]  /*4d80*/  FMUL.FTZ R190, R199, R190 ;  /* 0x000000bec7be7220 */ /* 0x008fca0000410000 */
[----:B------:R-:W-:Y:S01]  /*4d90*/  F2FP.PACK_AB R194, R190, R188 ;  /* 0x000000bcbec2723e */ /* 0x000fe200000000ff */
[----:B------:R-:W-:-:S05]  /*4da0*/  HADD2.F32 R188, -RZ, R191.H0_H0 ;  /* 0x200000bfffbc7230 */ /* 0x000fca0000004100 */
[----:B------:R-:W-:Y:S02]  /*4db0*/  FFMA.FTZ R142, R189, R188, R142 ;  /* 0x000000bcbd8e7223 */ /* 0x000fe4000001008e */
[----:B----4-:R-:W-:Y:S02]  /*4dc0*/  FMUL.FTZ R189, R198, R189 ;  /* 0x000000bdc6bd7220 */ /* 0x010fe40000410000 */
[----:B------:R-:W-:-:S05]  /*4dd0*/  FMUL.FTZ R188, R197, R19 ;  /* 0x00000013c5bc7220 */ /* 0x000fca0000410000 */
[----:B------:R-:W-:Y:S02]  /*4de0*/  F2FP.PACK_AB R195, R188, R189 ;  /* 0x000000bdbcc3723e */ /* 0x000fe400000000ff */
[----:B------:R-:W-:-:S04]  /*4df0*/  LEA R188, P0, R0, c[0x0][0x248], 0x4 ;  /* 0x0000920000bc7a11 */ /* 0x000fc800078020ff */
[----:B------:R-:W-:-:S05]  /*4e00*/  LEA.HI.X R189, R0, c[0x0][0x24c], RZ, 0x4, P0 ;  /* 0x0000930000bd7a11 */ /* 0x000fca00000f24ff */
[----:B------:R0:W-:Y:S01]  /*4e10*/  STG.E.128 [R188.64], R192 ;  /* 0x000000c0bc007986 */ /* 0x0001e2000c101d04 */
[----:B------:R-:W-:-:S05]  /*4e20*/  HADD2.F32 R0, -RZ, R191.H1_H1 ;  /* 0x300000bfff007230 */ /* 0x000fca0000004100 */
[----:B------:R-:W-:Y:S02]  /*4e30*/  FFMA.FTZ R143, R19, R0, R143 ;  /* 0x00000000138f7223 */ /* 0x000fe4000001008f */
.L_x_10863:
[----:B------:R-:W-:Y:S05]  /*4e40*/  BSYNC B1 ;  /* 0x0000000000017941 */ /* 0x000fea0003800000 */
.L_x_10862:
[----:B-----5:R-:W-:-:S04]  /*4e50*/  MOV R0, c[0x0][0x160] ;  /* 0x0000580000007a02 */ /* 0x020fc80000000f00 */
[----:B------:R-:W-:-:S04]  /*4e60*/  LEA R2, R0, R2, 0x2 ;  /* 0x0000000200027211 */ /* 0x000fc800078e10ff */
[----:B------:R-:W-:-:S13]  /*4e70*/  ISETP.GE.AND P0, PT, R2, c[0x0][0x164], PT ;  /* 0x0000590002007a0c */ /* 0x000fda0003f06270 */
[----:B0-----:R-:W-:Y:S01]  /*4e80*/  @P0 CALL.REL.NOINC `(.L_x_10841) ;  /* 0x0000001000000944 */ /* 0x001fe20003c00000 */
[----:B------:R-:W-:Y:S05]  /*4e90*/  BRA `(.L_x_10864) ;  /* 0xffffbe0000007947 */ /* 0x000fea000383ffff */
.L_x_10841:
[----:B--2---:R-:W-:Y:S05]  /*4ea0*/  BSYNC B0 ;  /* 0x0000000000007941 */ /* 0x004fea0003800000 */
.L_x_10840:
        /* <DEDUP_REMOVED lines=203> */
.L_x_10866:
[----:B------:R-:W-:Y:S05]  /*5b60*/  BSYNC B0 ;  /* 0x0000000000007941 */ /* 0x000fea0003800000 */
.L_x_10865:
        /* <DEDUP_REMOVED lines=18> */
.L_x_10868:
[----:B------:R-:W-:Y:S05]  /*5c90*/  BSYNC B0 ;  /* 0x0000000000007941 */ /* 0x000fea0003800000 */
.L_x_10867:
        /* <DEDUP_REMOVED lines=18> */
.L_x_10870:
[----:B------:R-:W-:Y:S05]  /*5dc0*/  BSYNC B0 ;  /* 0x0000000000007941 */ /* 0x000fea0003800000 */
.L_x_10869:
        /* <DEDUP_REMOVED lines=128> */
.L_x_10872:
[----:B01234-:R-:W-:Y:S05]  /*65d0*/  BSYNC B0 ;  /* 0x0000000000007941 */ /* 0x01ffea0003800000 */
.L_x_10871:
        /* <DEDUP_REMOVED lines=18> */
.L_x_10874:
[----:B------:R-:W-:Y:S05]  /*6700*/  BSYNC B0 ;  /* 0x0000000000007941 */ /* 0x000fea0003800000 */
.L_x_10873:
        /* <DEDUP_REMOVED lines=18> */
.L_x_10876:
[----:B------:R-:W-:Y:S05]  /*6830*/  BSYNC B0 ;  /* 0x0000000000007941 */ /* 0x000fea0003800000 */
.L_x_10875:
        /* <DEDUP_REMOVED lines=18> */
.L_x_10878:
[----:B------:R-:W-:Y:S05]  /*6960*/  BSYNC B0 ;  /* 0x0000000000007941 */ /* 0x000fea0003800000 */
.L_x_10877:
        /* <DEDUP_REMOVED lines=18> */
.L_x_10880:
[----:B------:R-:W-:Y:S05]  /*6a90*/  BSYNC B0 ;  /* 0x0000000000007941 */ /* 0x000fea0003800000 */
.L_x_10879:
        /* <DEDUP_REMOVED lines=18> */
.L_x_10882:
[----:B------:R-:W-:Y:S05]  /*6bc0*/  BSYNC B0 ;  /* 0x0000000000007941 */ /* 0x000fea0003800000 */
.L_x_10881:
        /* <DEDUP_REMOVED lines=12> */
.L_x_10852:
[----:B------:R-:W-:Y:S01]  /*6c90*/  HFMA2.MMA R190, -RZ, RZ, 0, 5.9604644775390625e-08 ;  /* 0x00000001ffbe7435 */ /* 0x000fe200000001ff */
[----:B------:R-:W-:Y:S02]  /*6ca0*/  MOV R189, R216 ;  /* 0x000000d800bd7202 */ /* 0x000fe40000000f00 */
[----:B------:R-:W-:Y:S02]  /*6cb0*/  MOV R195, 0x1f ;  /* 0x0000001f00c37802 */ /* 0x000fe40000000f00 */
[----:B------:R-:W-:-:S02]  /*6cc0*/  MOV R194, 0xffffffff ;  /* 0xffffffff00c27802 */ /* 0x000fc40000000f00 */
[----:B------:R-:W-:Y:S02]  /*6cd0*/  MOV R188, 0x6cf0 ;  /* 0x00006cf000bc7802 */ /* 0x000fe40000000f00 */
[----:B01---5:R-:W-:Y:S05]  /*6ce0*/  CALL.REL.NOINC `($__internal_144_$__cuda_sm70_shflsync_bfly_p) ;  /* 0x0000046000007944 */ /* 0x023fea0003c00000 */
[----:B-1----:R-:W-:Y:S01]  /*6cf0*/  MOV R191, R190 ;  /* 0x000000be00bf7202 */ /* 0x002fe20000000f00 */
[----:B------:R-:W-:Y:S05]  /*6d00*/  BRA `(.L_x_10883) ;  /* 0xffffbe5000007947 */ /* 0x000fea000383ffff */
.L_x_10853:
[----:B------:R-:W-:Y:S01]  /*6d10*/  HFMA2.MMA R190, -RZ, RZ, 0, 5.9604644775390625e-08 ;  /* 0x00000001ffbe7435 */ /* 0x000fe200000001ff */
[----:B------:R-:W-:Y:S02]  /*6d20*/  MOV R189, R215 ;  /* 0x000000d700bd7202 */ /* 0x000fe40000000f00 */
[----:B------:R-:W-:Y:S02]  /*6d30*/  MOV R195, 0x1f ;  /* 0x0000001f00c37802 */ /* 0x000fe40000000f00 */
[----:B------:R-:W-:Y:S02]  /*6d40*/  MOV R194, 0xffffffff ;  /* 0xffffffff00c27802 */ /* 0x000fe40000000f00 */
[----:B------:R-:W-:Y:S02]  /*6d50*/  MOV R188, 0x6d70 ;  /* 0x00006d7000bc7802 */ /* 0x000fe40000000f00 */
[----:B01---5:R-:W-:Y:S05]  /*6d60*/  CALL.REL.NOINC `($__internal_144_$__cuda_sm70_shflsync_bfly_p) ;  /* 0x000003e000007944 */ /* 0x023fea0003c00000 */
[----:B------:R-:W-:Y:S01]  /*6d70*/  FADD.FTZ R191, R191, R216 ;  /* 0x000000d8bfbf7221 */ /* 0x000fe20000010000 */
[----:B------:R-:W-:Y:S01]  /*6d80*/  MOV R195, 0x1f ;  /* 0x0000001f00c37802 */ /* 0x000fe20000000f00 */
[----:B-1----:R-:W-:Y:S01]  /*6d90*/  FADD.FTZ R192, R215, R190 ;  /* 0x000000bed7c07221 */ /* 0x002fe20000010000 */
[----:B------:R-:W-:Y:S01]  /*6da0*/  HFMA2.MMA R190, -RZ, RZ, 0, 1.1920928955078125e-07 ;  /* 0x00000002ffbe7435 */ /* 0x000fe200000001ff */
[----:B------:R-:W-:-:S02]  /*6db0*/  MOV R194, 0xffffffff ;  /* 0xffffffff00c27802 */ /* 0x000fc40000000f00 */
[----:B------:R-:W-:Y:S02]  /*6dc0*/  MOV R189, R191 ;  /* 0x000000bf00bd7202 */ /* 0x000fe40000000f00 */
[----:B------:R-:W-:Y:S02]  /*6dd0*/  MOV R188, 0x6df0 ;  /* 0x00006df000bc7802 */ /* 0x000fe40000000f00 */
[----:B------:R-:W-:Y:S05]  /*6de0*/  CALL.REL.NOINC `($__internal_144_$__cuda_sm70_shflsync_bfly_p) ;  /* 0x0000036000007944 */ /* 0x000fea0003c00000 */
[----:B-1----:R-:W-:Y:S01]  /*6df0*/  MOV R193, R190 ;  /* 0x000000be00c17202 */ /* 0x002fe20000000f00 */
[----:B------:R-:W-:Y:S01]  /*6e00*/  HFMA2.MMA R190, -RZ, RZ, 0, 1.1920928955078125e-07 ;  /* 0x00000002ffbe7435 */ /* 0x000fe200000001ff */
[----:B------:R-:W-:Y:S02]  /*6e10*/  MOV R189, R192 ;  /* 0x000000c000bd7202 */ /* 0x000fe40000000f00 */
[----:B------:R-:W-:Y:S02]  /*6e20*/  MOV R195, 0x1f ;  /* 0x0000001f00c37802 */ /* 0x000fe40000000f00 */
[----:B------:R-:W-:Y:S02]  /*6e30*/  MOV R194, 0xffffffff ;  /* 0xffffffff00c27802 */ /* 0x000fe40000000f00 */
[----:B------:R-:W-:-:S02]  /*6e40*/  MOV R188, 0x6e60 ;  /* 0x00006e6000bc7802 */ /* 0x000fc40000000f00 */
[----:B------:R-:W-:Y:S05]  /*6e50*/  CALL.REL.NOINC `($__internal_144_$__cuda_sm70_shflsync_bfly_p) ;  /* 0x000002f000007944 */ /* 0x000fea0003c00000 */
[----:B------:R-:W-:Y:S01]  /*6e60*/  FADD.FTZ R191, R193, R191 ;  /* 0x000000bfc1bf7221 */ /* 0x000fe20000010000 */
[----:B------:R-:W-:Y:S01]  /*6e70*/  MOV R195, 0x1f ;  /* 0x0000001f00c37802 */ /* 0x000fe20000000f00 */
[----:B-1----:R-:W-:Y:S01]  /*6e80*/  FADD.FTZ R192, R192, R190 ;  /* 0x000000bec0c07221 */ /* 0x002fe20000010000 */
[----:B------:R-:W-:Y:S01]  /*6e90*/  HFMA2.MMA R190, -RZ, RZ, 0, 2.384185791015625e-07 ;  /* 0x00000004ffbe7435 */ /* 0x000fe200000001ff */
[----:B------:R-:W-:-:S02]  /*6ea0*/  MOV R194, 0xffffffff ;  /* 0xffffffff00c27802 */ /* 0x000fc40000000f00 */
[----:B------:R-:W-:Y:S02]  /*6eb0*/  MOV R189, R191 ;  /* 0x000000bf00bd7202 */ /* 0x000fe40000000f00 */
[----:B------:R-:W-:Y:S02]  /*6ec0*/  MOV R188, 0x6ee0 ;  /* 0x00006ee000bc7802 */ /* 0x000fe40000000f00 */
[----:B------:R-:W-:Y:S05]  /*6ed0*/  CALL.REL.NOINC `($__internal_144_$__cuda_sm70_shflsync_bfly_p) ;  /* 0x0000027000007944 */ /* 0x000fea0003c00000 */
[----:B-1----:R-:W-:Y:S01]  /*6ee0*/  MOV R193, R190 ;  /* 0x000000be00c17202 */ /* 0x002fe20000000f00 */
[----:B------:R-:W-:Y:S01]  /*6ef0*/  HFMA2.MMA R190, -RZ, RZ, 0, 2.384185791015625e-07 ;  /* 0x00000004ffbe7435 */ /* 0x000fe200000001ff */
        /* <DEDUP_REMOVED lines=8> */
[----:B------:R-:W-:Y:S01]  /*6f80*/  HFMA2.MMA R190, -RZ, RZ, 0, 4.76837158203125e-07 ;  /* 0x00000008ffbe7435 */ /* 0x000fe200000001ff */
[----:B------:R-:W-:-:S02]  /*6f90*/  MOV R194, 0xffffffff ;  /* 0xffffffff00c27802 */ /* 0x000fc40000000f00 */
[----:B------:R-:W-:Y:S02]  /*6fa0*/  MOV R189, R191 ;  /* 0x000000bf00bd7202 */ /* 0x000fe40000000f00 */
[----:B------:R-:W-:Y:S02]  /*6fb0*/  MOV R188, 0x6fd0 ;  /* 0x00006fd000bc7802 */ /* 0x000fe40000000f00 */
[----:B------:R-:W-:Y:S05]  /*6fc0*/  CALL.REL.NOINC `($__internal_144_$__cuda_sm70_shflsync_bfly_p) ;  /* 0x0000018000007944 */ /* 0x000fea0003c00000 */
[----:B-1----:R-:W-:Y:S01]  /*6fd0*/  MOV R193, R190 ;  /* 0x000000be00c17202 */ /* 0x002fe20000000f00 */
[----:B------:R-:W-:Y:S01]  /*6fe0*/  HFMA2.MMA R190, -RZ, RZ, 0, 4.76837158203125e-07 ;  /* 0x00000008ffbe7435 */ /* 0x000fe200000001ff */
        /* <DEDUP_REMOVED lines=8> */
[----:B------:R-:W-:Y:S01]  /*7070*/  HFMA2.MMA R190, -RZ, RZ, 0, 9.5367431640625e-07 ;  /* 0x00000010ffbe7435 */ /* 0x000fe200000001ff */
[----:B------:R-:W-:-:S02]  /*7080*/  MOV R194, 0xffffffff ;  /* 0xffffffff00c27802 */ /* 0x000fc40000000f00 */
[----:B------:R-:W-:Y:S02]  /*7090*/  MOV R189, R191 ;  /* 0x000000bf00bd7202 */ /* 0x000fe40000000f00 */
[----:B------:R-:W-:Y:S02]  /*70a0*/  MOV R188, 0x70c0 ;  /* 0x000070c000bc7802 */ /* 0x000fe40000000f00 */
[----:B------:R-:W-:Y:S05]  /*70b0*/  CALL.REL.NOINC `($__internal_144_$__cuda_sm70_shflsync_bfly_p) ;  /* 0x0000009000007944 */ /* 0x000fea0003c00000 */
[----:B-1----:R-:W-:Y:S01]  /*70c0*/  MOV R193, R190 ;  /* 0x000000be00c17202 */ /* 0x002fe20000000f00 */
[----:B------:R-:W-:Y:S01]  /*70d0*/  HFMA2.MMA R190, -RZ, RZ, 0, 9.5367431640625e-07 ;  /* 0x00000010ffbe7435 */ /* 0x000fe200000001ff */
[----:B------:R-:W-:Y:S02]  /*70e0*/  MOV R189, R192 ;  /* 0x000000c000bd7202 */ /* 0x000fe40000000f00 */
[----:B------:R-:W-:Y:S02]  /*70f0*/  MOV R195, 0x1f ;  /* 0x0000001f00c37802 */ /* 0x000fe40000000f00 */
[----:B------:R-:W-:Y:S02]  /*7100*/  MOV R194, 0xffffffff ;  /* 0xffffffff00c27802 */ /* 0x000fe40000000f00 */
[----:B------:R-:W-:-:S02]  /*7110*/  MOV R188, 0x7130 ;  /* 0x0000713000bc7802 */ /* 0x000fc40000000f00 */
[----:B------:R-:W-:Y:S05]  /*7120*/  CALL.REL.NOINC `($__internal_144_$__cuda_sm70_shflsync_bfly_p) ;  /* 0x0000002000007944 */ /* 0x000fea0003c00000 */
[----:B-1----:R-:W-:Y:S01]  /*7130*/  MOV R188, R190 ;  /* 0x000000be00bc7202 */ /* 0x002fe20000000f00 */
[----:B------:R-:W-:Y:S05]  /*7140*/  BRA `(.L_x_10884) ;  /* 0xffffbb3000007947 */ /* 0x000fea000383ffff */
        .weak           $__internal_144_$__cuda_sm70_shflsync_bfly_p
        .type           $__internal_144_$__cuda_sm70_shflsync_bfly_p,@function
        .size           $__internal_144_$__cuda_sm70_shflsync_bfly_p,(.L_x_15026 - $__internal_144_$__cuda_sm70_shflsync_bfly_p)
$__internal_144_$__cuda_sm70_shflsync_bfly_p:
[----:B------:R-:W-:Y:S04]  /*7150*/  WARPSYNC R194 ;  /* 0x000000c200007348 */ /* 0x000fe80003800000 */
[----:B------:R0:W1:Y:S02]  /*7160*/  SHFL.BFLY PT, R190, R189, R190, R195 ;  /* 0x0c0000bebdbe7389 */ /* 0x00006400000e00c3 */
[----:B0-----:R-:W-:-:S06]  /*7170*/  HFMA2.MMA R189, -RZ, RZ, 0, 0 ;  /* 0x00000000ffbd7435 */ /* 0x001fcc00000001ff */
[----:B------:R-:W-:Y:S05]  /*7180*/  RET.REL.NODEC R188 `(_ZN10layer_norm13ln_bwd_kernelINS_13Kernel_traitsIf6__halffS2_fjLj1280ELj1ELj4ELj1ELj16ENS_18Kernel_traits_baseILj1280EfS2_fS2_fjLj128EEEEELb0ELb1ELb0ELb0EEEvNS_9BwdParamsE) ;  /* 0xffff8e70bc007950 */ /* 0x000fea0003c3ffff */
.L_x_10885:
        /* <DEDUP_REMOVED lines=15> */
.L_x_15026:


//--------------------- .text._ZN10layer_norm13ln_bwd_kernelINS_13Kernel_traitsIf6__halffS2_fjLj1280ELj1ELj4ELj1ELj16ENS_18Kernel_traits_baseILj1280EfS2_fS2_fjLj128EEEEELb0ELb1ELb0ELb1EEEvNS_9BwdParamsE --------------------------
	.section	.text._ZN10layer_norm13ln_bwd_kernelINS_13Kernel_traitsIf6__halffS2_fjLj1280ELj1ELj4ELj1ELj16ENS_18Kernel_traits_baseILj1280EfS2_fS2_fjLj128EEEEELb0ELb1ELb0ELb1EEEvNS_9BwdParamsE,"ax",@progbits
	.sectioninfo	@"SHI_REGISTERS=32"
	.align	128
        .global         _ZN10layer_norm13ln_bwd_kernelINS_13Kernel_traitsIf6__halffS2_fjLj1280ELj1ELj4ELj1ELj16ENS_18Kernel_traits_baseILj1280EfS2_fS2_fjLj128EEEEELb0ELb1ELb0ELb1EEEvNS_9BwdParamsE
        .type           _ZN10layer_norm13ln_bwd_kernelINS_13Kernel_traitsIf6__halffS2_fjLj1280ELj1ELj4ELj1ELj16ENS_18Kernel_traits_baseILj1280EfS2_fS2_fjLj128EEEEELb0ELb1ELb0ELb1EEEvNS_9BwdParamsE,@function
        .size           _ZN10layer_norm13ln_bwd_kernelINS_13Kernel_traitsIf6__halffS2_fjLj1280ELj1ELj4ELj1ELj16ENS_18Kernel_traits_baseILj1280EfS2_fS2_fjLj128EEEEELb0ELb1ELb0ELb1EEEvNS_9BwdParamsE,(.L_x_15027 - _ZN10layer_norm13ln_bwd_kernelINS_13Kernel_traitsIf6__halffS2_fjLj1280ELj1ELj4ELj1ELj16ENS_18Kernel_traits_baseILj1280EfS2_fS2_fjLj128EEEEELb0ELb1ELb0ELb1EEEvNS_9BwdParamsE)
        .other          _ZN10layer_norm13ln_bwd_kernelINS_13Kernel_traitsIf6__halffS2_fjLj1280ELj1ELj4ELj1ELj16ENS_18Kernel_traits_baseILj1280EfS2_fS2_fjLj128EEEEELb0ELb1ELb0ELb1EEEvNS_9BwdParamsE,@"STO_CUDA_ENTRY STV_DEFAULT"
_ZN10layer_norm13ln_bwd_kernelINS_13Kernel_traitsIf6__halffS2_fjLj1280ELj1ELj4ELj1ELj16ENS_18Kernel_traits_baseILj1280EfS2_fS2_fjLj128EEEEELb0ELb1ELb0ELb1EEEvNS_9BwdParamsE:
.text._ZN10layer_norm13ln_bwd_kernelINS_13Kernel_traitsIf6__halffS2_fjLj1280ELj1ELj4ELj1ELj16ENS_18Kernel_traits_baseILj1280EfS2_fS2_fjLj128EEEEELb0ELb1ELb0ELb1EEEvNS_9BwdParamsE:
        /* <DEDUP_REMOVED lines=120> */
.L_x_10887:
        /* <DEDUP_REMOVED lines=187> */
.L_x_10893:
        /* <DEDUP_REMOVED lines=136> */
[----:B----4-:R-:W-:Y:S04]  /*1bb0*/  STL.64 [R1+0x698], R6 ;  /* 0x0006980601007387 */ /* 0x010fe80000100a00 */
[----:B------:R-:W-:-:S05]  /*1bc0*/  @P0 HADD2.F32 R0, -RZ, R11.H0_H0 ;  /* 0x2000000bff000230 */ /* 0x000fca0000004100 */
[----:B------:R-:W-:Y:S01]  /*1bd0*/  @P1 IMAD.WIDE.U32 R8, R13, R29, c[0x0][0x218] ;  /* 0x000086000d081625 */ /* 0x000fe200078e001d */
        /* <DEDUP_REMOVED lines=76> */
[----:B----4-:R-:W-:-:S02]  /*20a0*/  HADD2.F32 R0, -RZ, R6.H0_H0 ;  /* 0x20000006ff007230 */ /* 0x010fc40000004100 */
[----:B------:R-:W-:-:S03]  /*20b0*/  HADD2.F32 R2, -RZ, R6.H1_H1 ;  /* 0x30000006ff027230 */ /* 0x000fc60000004100 */
[----:B------:R0:W-:Y:S01]  /*20c0*/  STL [R1+0xa4], R0 ;  /* 0x0000a40001007387 */ /* 0x0001e20000100800 */
[--C-:B------:R-:W-:Y:S01]  /*20d0*/  HADD2.F32 R6, -RZ, R8.reuse.H1_H1 ;  /* 0x30000008ff067230 */ /* 0x100fe20000004100 */
[----:B---3--:R-:W-:Y:S02]  /*20e0*/  MOV R17, R5 ;  /* 0x0000000500117202 */ /* 0x008fe40000000f00 */
[----:B------:R-:W3:Y:S01]  /*20f0*/  LDL.LU R5, [R1+0x80] ;  /* 0x0000800001057983 */ /* 0x000ee20000300800 */
[----:B0-----:R-:W-:-:S03]  /*2100*/  HADD2.F32 R0, -RZ, R8.H0_H0 ;  /* 0x20000008ff007230 */ /* 0x001fc60000004100 */
[----:B------:R0:W-:Y:S04]  /*2110*/  STL [R1+0xa0], R2 ;  /* 0x0000a00201007387 */ /* 0x0001e80000100800 */
[----:B------:R4:W-:Y:S04]  /*2120*/  STL [R1+0xa8], R0 ;  /* 0x0000a80001007387 */ /* 0x0009e80000100800 */
[----:B------:R-:W-:Y:S04]  /*2130*/  STL [R1+0xac], R6 ;  /* 0x0000ac0601007387 */ /* 0x000fe80000100800 */
[----:B------:R-:W3:Y:S01]  /*2140*/  LDL.LU R13, [R1+0x88] ;  /* 0x00008800010d7983 */ /* 0x000ee20000300800 */
[----:B0-----:R-:W-:-:S02]  /*2150*/  HADD2.F32 R2, -RZ, R4.H0_H0 ;  /* 0x20000004ff027230 */ /* 0x001fc40000004100 */
[----:B----4-:R-:W-:-:S03]  /*2160*/  HADD2.F32 R0, -RZ, R4.H1_H1 ;  /* 0x30000004ff007230 */ /* 0x010fc60000004100 */
[----:B------:R0:W-:Y:S01]  /*2170*/  STL [R1+0xb4], R2 ;  /* 0x0000b40201007387 */ /* 0x0001e20000100800 */
[----:B------:R-:W-:Y:S01]  /*2180*/  HADD2.F32 R4, -RZ, R11.H0_H0 ;  /* 0x2000000bff047230 */ /* 0x000fe20000004100 */
        /* <DEDUP_REMOVED lines=9> */
[----:B--2---:R-:W-:-:S03]  /*2220*/  HADD2.F32 R0, -RZ, R11.H1_H1 ;  /* 0x3000000bff007230 */ /* 0x004fc60000004100 */
        /* <DEDUP_REMOVED lines=126> */
[--C-:B------:R-:W-:Y:S02]  /*2a10*/  HADD2.F32 R4, -RZ, R12.reuse.H1_H1 ;  /* 0x3000000cff047230 */ /* 0x100fe40000004100 */
[----:B------:R-:W-:Y:S02]  /*2a20*/  HADD2.F32 R3, -RZ, R13.H0_H0 ;  /* 0x2000000dff037230 */ /* 0x000fe40000004100 */
[----:B0-----:R-:W-:-:S05]  /*2a30*/  HADD2.F32 R0, -RZ, R12.H0_H0 ;  /* 0x2000000cff007230 */ /* 0x001fca0000004100 */
[----:B------:R0:W-:Y:S04]  /*2a40*/  STL [R1+0x34], R0 ;  /* 0x0000340001007387 */ /* 0x0001e80000100800 */
[----:B------:R1:W-:Y:S01]  /*2a50*/  STL [R1+0x30], R4 ;  /* 0x0000300401007387 */ /* 0x0003e20000100800 */
[----:B0-----:R-:W-:-:S03]  /*2a60*/  HADD2.F32 R0, -RZ, R13.H1_H1 ;  /* 0x3000000dff007230 */ /* 0x001fc60000004100 */
[----:B------:R0:W-:Y:S04]  /*2a70*/  STL [R1+0x2c], R3 ;  /* 0x00002c0301007387 */ /* 0x0001e80000100800 */
[----:B------:R2:W-:Y:S01]  /*2a80*/  STL [R1+0x28], R0 ;  /* 0x0000280001007387 */ /* 0x0005e20000100800 */
[--C-:B-1----:R-:W-:Y:S02]  /*2a90*/  HADD2.F32 R4, -RZ, R15.reuse.H1_H1 ;  /* 0x3000000fff047230 */ /* 0x102fe40000004100 */
[----:B0-----:R-:W-:Y:S02]  /*2aa0*/  HADD2.F32 R3, -RZ, R14.H1_H1 ;  /* 0x3000000eff037230 */ /* 0x001fe40000004100 */
[----:B--2---:R-:W-:-:S03]  /*2ab0*/  HADD2.F32 R0, -RZ, R15.H0_H0 ;  /* 0x2000000fff007230 */ /* 0x004fc60000004100 */
[----:B------:R0:W-:Y:S04]  /*2ac0*/  STL [R1+0x20], R3 ;  /* 0x0000200301007387 */ /* 0x0001e80000100800 */
[----:B------:R1:W-:Y:S01]  /*2ad0*/  STL [R1+0x1c], R0 ;  /* 0x00001c0001007387 */ /* 0x0003e20000100800 */
[----:B0-----:R-:W-:-:S03]  /*2ae0*/  HADD2.F32 R3, -RZ, R16.H0_H0 ;  /* 0x20000010ff037230 */ /* 0x001fc60000004100 */
[----:B------:R0:W-:Y:S01]  /*2af0*/  STL [R1+0x18], R4 ;  /* 0x0000180401007387 */ /* 0x0001e20000100800 */
[----:B-1----:R-:W-:-:S03]  /*2b00*/  HADD2.F32 R0, -RZ, R16.H1_H1 ;  /* 0x30000010ff007230 */ /* 0x002fc60000004100 */
[----:B------:R1:W-:Y:S04]  /*2b10*/  STL [R1+0x14], R3 ;  /* 0x0000140301007387 */ /* 0x0003e80000100800 */
[----:B------:R4:W-:Y:S01]  /*2b20*/  STL [R1+0x10], R0 ;  /* 0x0000100001007387 */ /* 0x0009e20000100800 */
[--C-:B0-----:R-:W-:Y:S02]  /*2b30*/  HADD2.F32 R4, -RZ, R17.reuse.H0_H0 ;  /* 0x20000011ff047230 */ /* 0x101fe40000004100 */
[----:B-1----:R-:W-:Y:S02]  /*2b40*/  HADD2.F32 R3, -RZ, R17.H1_H1 ;  /* 0x30000011ff037230 */ /* 0x002fe40000004100 */
[--C-:B----4-:R-:W-:Y:S02]  /*2b50*/  HADD2.F32 R0, -RZ, R18.reuse.H0_H0 ;  /* 0x20000012ff007230 */ /* 0x110fe40000004100 */
[----:B------:R-:W-:Y:S01]  /*2b60*/  HADD2.F32 R18, -RZ, R18.H1_H1 ;  /* 0x30000012ff127230 */ /* 0x000fe20000004100 */
[----:B------:R-:W-:Y:S04]  /*2b70*/  STL [R1+0xc], R4 ;  /* 0x00000c0401007387 */ /* 0x000fe80000100800 */
[----:B------:R0:W-:Y:S04]  /*2b80*/  STL [R1+0x8], R3 ;  /* 0x0000080301007387 */ /* 0x0001e80000100800 */
[----:B------:R-:W-:Y:S04]  /*2b90*/  STL [R1+0x5e4], R18 ;  /* 0x0005e41201007387 */ /* 0x000fe80000100800 */
[----:B------:R1:W-:Y:S01]  /*2ba0*/  STL [R1+0x4], R0 ;  /* 0x0000040001007387 */ /* 0x0003e20000100800 */
[----:B0-----:R-:W-:-:S02]  /*2bb0*/  HADD2.F32 R3, -RZ, R19.H1_H1 ;  /* 0x30000013ff037230 */ /* 0x001fc40000004100 */
[----:B------:R-:W-:-:S03]  /*2bc0*/  HADD2.F32 R6, -RZ, R21.H0_H0 ;  /* 0x20000015ff067230 */ /* 0x000fc60000004100 */
[----:B------:R0:W-:Y:S01]  /*2bd0*/  STL [R1+0x5e8], R3 ;  /* 0x0005e80301007387 */ /* 0x0001e20000100800 */
[----:B-1----:R-:W-:-:S05]  /*2be0*/  HADD2.F32 R0, -RZ, R19.H0_H0 ;  /* 0x20000013ff007230 */ /* 0x002fca0000004100 */
[----:B------:R1:W-:Y:S01]  /*2bf0*/  STL [R1+0x38], R0 ;  /* 0x0000380001007387 */ /* 0x0003e20000100800 */
[----:B0-----:R-:W-:-:S05]  /*2c00*/  HADD2.F32 R3, -RZ, R20.H0_H0 ;  /* 0x20000014ff037230 */ /* 0x001fca0000004100 */
[----:B------:R-:W-:Y:S01]  /*2c10*/  STL [R1+0x48], R3 ;  /* 0x0000480301007387 */ /* 0x000fe20000100800 */
[----:B-1----:R-:W-:-:S03]  /*2c20*/  HADD2.F32 R0, -RZ, R20.H1_H1 ;  /* 0x30000014ff007230 */ /* 0x002fc60000004100 */
[----:B------:R-:W-:Y:S04]  /*2c30*/  STL [R1+0x5dc], R6 ;  /* 0x0005dc0601007387 */ /* 0x000fe80000100800 */
[----:B------:R0:W-:Y:S04]  /*2c40*/  STL [R1+0x10c], R0 ;  /* 0x00010c0001007387 */ /* 0x0001e80000100800 */
[----:B------:R-:W2:Y:S04]  /*2c50*/  LDL.LU R15, [R1+0xe0] ;  /* 0x0000e000010f7983 */ /* 0x000ea80000300800 */
[----:B------:R-:W3:Y:S01]  /*2c60*/  LDL.LU R12, [R1+0xdc] ;  /* 0x0000dc00010c7983 */ /* 0x000ee20000300800 */
[----:B0-----:R-:W-:-:S02]  /*2c70*/  HADD2.F32 R0, -RZ, R21.H1_H1 ;  /* 0x30000015ff007230 */ /* 0x001fc40000004100 */
[----:B------:R-:W-:-:S03]  /*2c80*/  HADD2.F32 R10, -RZ, R14.H0_H0 ;  /* 0x2000000eff0a7230 */ /* 0x000fc60000004100 */
[----:B------:R0:W-:Y:S01]  /*2c90*/  STL [R1+0x114], R0 ;  /* 0x0001140001007387 */ /* 0x0001e20000100800 */
[----:B------:R-:W-:-:S03]  /*2ca0*/  HADD2.F32 R3, -RZ, R22.H1_H1 ;  /* 0x30000016ff037230 */ /* 0x000fc60000004100 */
[----:B------:R-:W4:Y:S01]  /*2cb0*/  LDL.LU R13, [R1+0xd8] ;  /* 0x0000d800010d7983 */ /* 0x000f220000300800 */
[----:B------:R-:W-:-:S03]  /*2cc0*/  HADD2.F32 R5, -RZ, R23.H1_H1 ;  /* 0x30000017ff057230 */ /* 0x000fc60000004100 */
[----:B------:R-:W3:Y:S01]  /*2cd0*/  LDL.LU R14, [R1+0xc8] ;  /* 0x0000c800010e7983 */ /* 0x000ee20000300800 */
[----:B0-----:R-:W-:-:S03]  /*2ce0*/  HADD2.F32 R0, -RZ, R22.H0_H0 ;  /* 0x20000016ff007230 */ /* 0x001fc60000004100 */
[----:B------:R-:W3:Y:S04]  /*2cf0*/  LDL.LU R16, [R1+0xa4] ;  /* 0x0000a40001107983 */ /* 0x000ee80000300800 */
[----:B------:R0:W-:Y:S04]  /*2d00*/  STL [R1+0x11c], R0 ;  /* 0x00011c0001007387 */ /* 0x0001e80000100800 */
[----:B------:R-:W-:Y:S01]  /*2d10*/  STL [R1+0x128], R3 ;  /* 0x0001280301007387 */ /* 0x000fe20000100800 */
[----:B0-----:R-:W-:-:S03]  /*2d20*/  HADD2.F32 R0, -RZ, R23.H0_H0 ;  /* 0x20000017ff007230 */ /* 0x001fc60000004100 */
[----:B------:R-:W-:Y:S04]  /*2d30*/  STL [R1+0x5bc], R5 ;  /* 0x0005bc0501007387 */ /* 0x000fe80000100800 */
[----:B------:R0:W-:Y:S04]  /*2d40*/  STL [R1+0x12c], R0 ;  /* 0x00012c0001007387 */ /* 0x0001e80000100800 */
[----:B------:R-:W3:Y:S01]  /*2d50*/  LDL.LU R28, [R1+0xa0] ;  /* 0x0000a000011c7983 */ /* 0x000ee20000300800 */
[--C-:B0-----:R-:W-:Y:S02]  /*2d60*/  HADD2.F32 R0, -RZ, R24.reuse.H0_H0 ;  /* 0x20000018ff007230 */ /* 0x101fe40000004100 */
[----:B------:R-:W-:-:S03]  /*2d70*/  HADD2.F32 R24, -RZ, R24.H1_H1 ;  /* 0x30000018ff187230 */ /* 0x000fc60000004100 */
[----:B------:R0:W-:Y:S04]  /*2d80*/  STL [R1+0x13c], R0 ;  /* 0x00013c0001007387 */ /* 0x0001e80000100800 */
[----:B------:R-:W-:Y:S04]  /*2d90*/  STL [R1+0x5a8], R24 ;  /* 0x0005a81801007387 */ /* 0x000fe80000100800 */
[----:B------:R-:W3:Y:S01]  /*2da0*/  LDL.LU R3, [R1+0x360] ;  /* 0x0003600001037983 */ /* 0x000ee20000300800 */
[--C-:B0-----:R-:W-:Y:S02]  /*2db0*/  HADD2.F32 R0, -RZ, R25.reuse.H0_H0 ;  /* 0x20000019ff007230 */ /* 0x101fe40000004100 */
[----:B------:R-:W-:-:S03]  /*2dc0*/  HADD2.F32 R25, -RZ, R25.H1_H1 ;  /* 0x30000019ff197230 */ /* 0x000fc60000004100 */
[----:B------:R0:W-:Y:S01]  /*2dd0*/  STL [R1+0x148], R0 ;  /* 0x0001480001007387 */ /* 0x0001e20000100800 */
[----:B------:R-:W-:-:S03]  /*2de0*/  HADD2.F32 R4, -RZ, R26.H0_H0 ;  /* 0x2000001aff047230 */ /* 0x000fc60000004100 */
[----:B------:R-:W-:Y:S04]  /*2df0*/  STL [R1+0x58c], R25 ;  /* 0x00058c1901007387 */ /* 0x000fe80000100800 */
[----:B------:R-:W4:Y:S04]  /*2e00*/  LDL.LU R17, [R1+0x218] ;  /* 0x0002180001117983 */ /* 0x000f280000300800 */
[----:B0-----:R-:W4:Y:S04]  /*2e10*/  LDL R0, [R1+0x350] ;  /* 0x0003500001007983 */ /* 0x001f280000100800 */
[----:B------:R0:W-:Y:S04]  /*2e20*/  STL [R1+0x16c], R4 ;  /* 0x00016c0401007387 */ /* 0x0001e80000100800 */
[----:B------:R-:W4:Y:S01]  /*2e30*/  LDL.LU R7, [R1+0x368] ;  /* 0x0003680001077983 */ /* 0x000f220000300800 */
[----:B------:R-:W-:-:S03]  /*2e40*/  HADD2.F32 R8, -RZ, R26.H1_H1 ;  /* 0x3000001aff087230 */ /* 0x000fc60000004100 */
[----:B------:R-:W4:Y:S01]  /*2e50*/  LDL.LU R6, [R1+0x364] ;  /* 0x0003640001067983 */ /* 0x000f220000300800 */
[--C-:B------:R-:W-:Y:S02]  /*2e60*/  HADD2.F32 R11, -RZ, R27.reuse.H0_H0 ;  /* 0x2000001bff0b7230 */ /* 0x100fe40000004100 */
[----:B0-----:R-:W-:Y:S01]  /*2e70*/  HADD2.F32 R4, -RZ, R27.H1_H1 ;  /* 0x3000001bff047230 */ /* 0x001fe20000004100 */
        /* <DEDUP_REMOVED lines=674> */
.L_x_10894:
        /* <DEDUP_REMOVED lines=18> */
.L_x_10895:
        /* <DEDUP_REMOVED lines=89> */
[----:B------:R-:W3:Y:S04]  /*5f50*/  LDL.LU R18, [R1+0x49c] ;  /* 0x00049c0001127983 */ /* 0x000ee80000300800 */
[----:B------:R-:W4:Y:S01]  /*5f60*/  LDL.LU R19, [R1+0x4a0] ;  /* 0x0004a00001137983 */ /* 0x000f220000300800 */
[----:B------:R-:W-:-:S02]  /*5f70*/  FMUL.FTZ R14, R17, R0 ;  /* 0x00000000110e7220 */ /* 0x000fc40000410000 */
[-C--:B------:R-:W-:Y:S01]  /*5f80*/  FMUL.FTZ R17, R21, R0.reuse ;  /* 0x0000000015117220 */ /* 0x080fe20000410000 */
[--C-:B--2---:R-:W-:Y:S02]  /*5f90*/  HADD2.F32 R12, -RZ, R15.reuse.H0_H0 ;  /* 0x2000000fff0c7230 */ /* 0x104fe40000004100 */
[----:B------:R-:W-:Y:S01]  /*5fa0*/  HADD2.F32 R13, -RZ, R15.H1_H1 ;  /* 0x3000000fff0d7230 */ /* 0x000fe20000004100 */
[----:B------:R-:W-:Y:S02]  /*5fb0*/  FMUL.FTZ R15, R20, R0 ;  /* 0x00000000140f7220 */ /* 0x000fe40000410000 */
[----:B---3--:R-:W-:Y:S02]  /*5fc0*/  FFMA.FTZ R18, R14, R12, R18 ;  /* 0x0000000c0e127223 */ /* 0x008fe40000010012 */
[----:B----4-:R-:W-:-:S03]  /*5fd0*/  FFMA.FTZ R19, R15, R13, R19 ;  /* 0x0000000d0f137223 */ /* 0x010fc60000010013 */
[----:B------:R-:W-:Y:S01]  /*5fe0*/  STL [R1+0x49c], R18 ;  /* 0x00049c1201007387 */ /* 0x000fe20000100800 */
[--C-:B------:R-:W-:Y:S02]  /*5ff0*/  HADD2.F32 R12, -RZ, R8.reuse.H0_H0 ;  /* 0x20000008ff0c7230 */ /* 0x100fe40000004100 */
[----:B------:R-:W-:Y:S01]  /*6000*/  HADD2.F32 R13, -RZ, R8.H1_H1 ;  /* 0x30000008ff0d7230 */ /* 0x000fe20000004100 */
[----:B------:R-:W2:Y:S04]  /*6010*/  LDL R20, [R1+0x2a0] ;  /* 0x0002a00001147983 */ /* 0x000ea80000100800 */
[----:B------:R0:W-:Y:S04]  /*6020*/  STL [R1+0x4a0], R19 ;  /* 0x0004a01301007387 */ /* 0x0001e80000100800 */
[----:B------:R-:W3:Y:S04]  /*6030*/  LDL R8, [R1+0x2a8] ;  /* 0x0002a80001087983 */ /* 0x000ee80000100800 */
[----:B0-----:R-:W4:Y:S04]  /*6040*/  LDL R19, [R1+0x2a4] ;  /* 0x0002a40001137983 */ /* 0x001f280000100800 */
[----:B------:R-:W2:Y:S01]  /*6050*/  LDL.LU R21, [R1+0x4a8] ;  /* 0x0004a80001157983 */ /* 0x000ea20000300800 */
[----:B------:R-:W-:-:S02]  /*6060*/  FFMA.FTZ R9, R17, R12, R9 ;  /* 0x0000000c11097223 */ /* 0x000fc40000010009 */
[----:B------:R-:W-:-:S03]  /*6070*/  FMUL.FTZ R18, R22, R0 ;  /* 0x0000000016127220 */ /* 0x000fc60000410000 */
[----:B------:R0:W-:Y:S01]  /*6080*/  STL [R1+0x4a4], R9 ;  /* 0x0004a40901007387 */ /* 0x0001e20000100800 */
[----:B------:R-:W-:Y:S02]  /*6090*/  FMUL.FTZ R16, R16, R0 ;  /* 0x0000000010107220 */ /* 0x000fe40000410000 */
[----:B------:R-:W-:Y:S02]  /*60a0*/  FMUL.FTZ R15, R11, R15 ;  /* 0x0000000f0b0f7220 */ /* 0x000fe40000410000 */
[----:B------:R-:W-:Y:S01]  /*60b0*/  FMUL.FTZ R12, R10, R14 ;  /* 0x0000000e0a0c7220 */ /* 0x000fe20000410000 */
[----:B0-----:R-:W4:Y:S01]  /*60c0*/  LDL R9, [R1+0x2ac] ;  /* 0x0002ac0001097983 */ /* 0x001f220000100800 */
[-C--:B------:R-:W-:Y:S02]  /*60d0*/  FMUL.FTZ R11, R24, R0.reuse ;  /* 0x00000000180b7220 */ /* 0x080fe40000410000 */
[----:B------:R-:W-:Y:S01]  /*60e0*/  FMUL.FTZ R10, R25, R0 ;  /* 0x00000000190a7220 */ /* 0x000fe20000410000 */
[----:B------:R-:W-:Y:S01]  /*60f0*/  F2FP.PACK_AB R12, R15, R12 ;  /* 0x0000000c0f0c723e */ /* 0x000fe200000000ff */
[----:B---3--:R-:W-:-:S02]  /*6100*/  FMUL.FTZ R15, R8, R11 ;  /* 0x0000000b080f7220 */ /* 0x008fc40000410000 */
[----:B--2---:R-:W-:Y:S02]  /*6110*/  FFMA.FTZ R21, R18, R13, R21 ;  /* 0x0000000d12157223 */ /* 0x004fe40000010015 */
[----:B------:R-:W-:Y:S02]  /*6120*/  FMUL.FTZ R13, R27, R17 ;  /* 0x000000111b0d7220 */ /* 0x000fe40000410000 */
[----:B------:R-:W-:Y:S01]  /*6130*/  FMUL.FTZ R17, R23, R0 ;  /* 0x0000000017117220 */ /* 0x000fe20000410000 */
[----:B------:R-:W-:Y:S04]  /*6140*/  STL [R1+0x4a8], R21 ;  /* 0x0004a81501007387 */ /* 0x000fe80000100800 */
[----:B------:R-:W-:Y:S04]  /*6150*/  STL [R1+0x148], R16 ;  /* 0x0001481001007387 */ /* 0x000fe80000100800 */
[----:B------:R4:W-:Y:S04]  /*6160*/  STL [R1+0x140], R17 ;  /* 0x0001401101007387 */ /* 0x0009e80000100800 */
[----:B------:R0:W-:Y:S04]  /*6170*/  STL [R1+0x13c], R11 ;  /* 0x00013c0b01007387 */ /* 0x0001e80000100800 */
[----:B------:R1:W-:Y:S04]  /*6180*/  STL [R1+0x134], R10 ;  /* 0x0001340a01007387 */ /* 0x0003e80000100800 */
[----:B------:R-:W2:Y:S04]  /*6190*/  LDL.LU R25, [R1+0x60] ;  /* 0x0000600001197983 */ /* 0x000ea80000300800 */
[----:B------:R-:W3:Y:S01]  /*61a0*/  LDL.LU R8, [R1+0x5c] ;  /* 0x00005c0001087983 */ /* 0x000ee20000300800 */
[----:B------:R-:W-:Y:S01]  /*61b0*/  FMUL.FTZ R14, R26, R18 ;  /* 0x000000121a0e7220 */ /* 0x000fe20000410000 */
[----:B------:R-:W-:Y:S01]  /*61c0*/  HFMA2.MMA R27, -RZ, RZ, 0, 9.5367431640625e-07 ;  /* 0x00000010ff1b7435 */ /* 0x000fe200000001ff */
[----:B----4-:R-:W-:Y:S01]  /*61d0*/  FMUL.FTZ R17, R19, R17 ;  /* 0x0000001113117220 */ /* 0x010fe20000410000 */
[----:B------:R-:W4:Y:S02]  /*61e0*/  LDL.LU R24, [R1+0x50] ;  /* 0x0000500001187983 */ /* 0x000f240000300800 */
[----:B------:R-:W-:Y:S01]  /*61f0*/  F2FP.PACK_AB R13, R14, R13 ;  /* 0x0000000d0e0d723e */ /* 0x000fe200000000ff */
[----:B------:R-:W-:Y:S01]  /*6200*/  FMUL.FTZ R14, R20, R16 ;  /* 0x00000010140e7220 */ /* 0x000fe20000410000 */
[----:B------:R-:W4:Y:S01]  /*6210*/  LDL.LU R23, [R1+0x4c] ;  /* 0x00004c0001177983 */ /* 0x000f220000300800 */
[----:B------:R-:W-:-:S03]  /*6220*/  FMUL.FTZ R16, R9, R10 ;  /* 0x0000000a09107220 */ /* 0x000fc60000410000 */
[----:B------:R-:W4:Y:S01]  /*6230*/  LDL.LU R22, [R1+0x58] ;  /* 0x0000580001167983 */ /* 0x000f220000300800 */
[----:B------:R-:W-:Y:S02]  /*6240*/  F2FP.PACK_AB R14, R17, R14 ;  /* 0x0000000e110e723e */ /* 0x000fe400000000ff */
[----:B------:R-:W-:Y:S01]  /*6250*/  F2FP.PACK_AB R15, R16, R15 ;  /* 0x0000000f100f723e */ /* 0x000fe200000000ff */
[----:B------:R-:W4:Y:S01]  /*6260*/  LDL.LU R21, [R1+0x54] ;  /* 0x0000540001157983 */ /* 0x000f220000300800 */
[----:B------:R-:W-:-:S03]  /*6270*/  IMAD.WIDE.U32 R16, R28, R27, c[0x0][0x248] ;  /* 0x000092001c107625 */ /* 0x000fc600078e001b */
[----:B------:R-:W4:Y:S04]  /*6280*/  LDL.LU R20, [R1+0x34] ;  /* 0x0000340001147983 */ /* 0x000f280000300800 */
[----:B------:R-:W4:Y:S04]  /*6290*/  LDL.LU R19, [R1+0x30] ;  /* 0x0000300001137983 */ /* 0x000f280000300800 */
[----:B------:R-:W4:Y:S04]  /*62a0*/  LDL R18, [R1+0x1e0] ;  /* 0x0001e00001127983 */ /* 0x000f280000100800 */
[----:B------:R3:W-:Y:S04]  /*62b0*/  STG.E.128 [R16.64], R12 ;  /* 0x0000000c10007986 */ /* 0x0007e8000c101d04 */
[----:B0-----:R-:W4:Y:S04]  /*62c0*/  LDL R11, [R1+0x1e4] ;  /* 0x0001e400010b7983 */ /* 0x001f280000100800 */
[----:B-1----:R-:W4:Y:S04]  /*62d0*/  LDL R10, [R1+0x1e8] ;  /* 0x0001e800010a7983 */ /* 0x002f280000100800 */
[----:B------:R-:W4:Y:S01]  /*62e0*/  LDL R9, [R1+0x1ec] ;  /* 0x0001ec0001097983 */ /* 0x000f220000100800 */
[----:B---3--:R-:W-:-:S03]  /*62f0*/  FFMA.FTZ R13, R8, R29, R3 ;  /* 0x0000001d080d7223 */ /* 0x008fc60000010003 */
[----:B------:R-:W3:Y:S01]  /*6300*/  LDL R8, [R1+0xc0] ;  /* 0x0000c00001087983 */ /* 0x000ee20000100800 */
[----:B--2---:R-:W-:-:S03]  /*6310*/  FFMA.FTZ R12, R25, R29, R3 ;  /* 0x0000001d190c7223 */ /* 0x004fc60000010003 */
[----:B------:R-:W2:Y:S01]  /*6320*/  LDL.LU R25, [R1+0x7c] ;  /* 0x00007c0001197983 */ /* 0x000ea20000300800 */
[----:B----4-:R-:W-:Y:S02]  /*6330*/  FADD.FTZ R12, R24, -R12 ;  /* 0x8000000c180c7221 */ /* 0x010fe40000010000 */
        /* <DEDUP_REMOVED lines=12> */
[----:B------:R-:W-:-:S02]  /*6400*/  @P0 FADD.FTZ R17, R11, R17 ;  /* 0x000000110b110221 */ /* 0x000fc40000010000 */
[----:B------:R-:W-:Y:S02]  /*6410*/  @P0 FADD.FTZ R16, R10, R16 ;  /* 0x000000100a100221 */ /* 0x000fe40000010000 */
[----:B------:R-:W-:Y:S02]  /*6420*/  @P0 FADD.FTZ R20, R9, R20 ;  /* 0x0000001409140221 */ /* 0x000fe40000010000 */
[----:B---3--:R-:W-:-:S04]  /*6430*/  IMAD.WIDE.U32 R22, R8, R27, c[0x0][0x170] ;  /* 0x00005c0008167625 */ /* 0x008fc800078e001b */
[----:B------:R-:W-:Y:S02]  /*6440*/  @P1 IMAD.WIDE.U32 R18, R8, R18, c[0x0][0x258] ;  /* 0x0000960008121625 */ /* 0x000fe400078e0012 */
[----:B------:R-:W3:Y:S01]  /*6450*/  LDG.E.128 R8, [R22.64] ;  /* 0x0000000416087981 */ /* 0x000ee2000c1e1d00 */
[----:B------:R-:W-:Y:S02]  /*6460*/  SEL R12, R21, R4, P2 ;  /* 0x00000004150c7207 */ /* 0x000fe40001000000 */
[----:B------:R-:W-:Y:S02]  /*6470*/  SEL R13, R17, R5, P2 ;  /* 0x00000005110d7207 */ /* 0x000fe40001000000 */
[----:B------:R-:W-:Y:S02]  /*6480*/  SEL R14, R16, R6, P2 ;  /* 0x00000006100e7207 */ /* 0x000fe40001000000 */
[----:B------:R-:W-:-:S05]  /*6490*/  SEL R15, R20, R7, P2 ;  /* 0x00000007140f7207 */ /* 0x000fca0001000000 */
[----:B------:R-:W-:Y:S04]  /*64a0*/  @P1 STG.E.128 [R18.64], R12 ;  /* 0x0000000c12001986 */ /* 0x000fe8000c101d04 */
[----:B---3--:R-:W-:Y:S04]  /*64b0*/  STL.64 [R1+0x10], R8 ;  /* 0x0000100801007387 */ /* 0x008fe80000100a00 */
[----:B------:R0:W-:Y:S04]  /*64c0*/  STL.64 [R1+0x18], R10 ;  /* 0x0000180a01007387 */ /* 0x0001e80000100a00 */
[----:B0-----:R-:W3:Y:S04]  /*64d0*/  LDL.LU.64 R10, [R1+0x5f8] ;  /* 0x0005f800010a7983 */ /* 0x001ee80000300a00 */
[----:B------:R-:W2:Y:S04]  /*64e0*/  LDL.LU.64 R8, [R1+0x5f0] ;  /* 0x0005f00001087983 */ /* 0x000ea80000300a00 */
[----:B------:R-:W2:Y:S04]  /*64f0*/  LDL.LU R22, [R1+0x80] ;  /* 0x0000800001167983 */ /* 0x000ea80000300800 */
        /* <DEDUP_REMOVED lines=49> */
[----:B------:R-:W-:Y:S01]  /*6810*/  F2FP.PACK_AB R12, R15, R12 ;  /* 0x0000000c0f0c723e */ /* 0x000fe200000000ff */
        /* <DEDUP_REMOVED lines=8> */
[----:B------:R-:W-:Y:S01]  /*68a0*/  F2FP.PACK_AB R13, R14, R13 ;  /* 0x0000000d0e0d723e */ /* 0x000fe200000000ff */
        /* <DEDUP_REMOVED lines=10> */
[----:B------:R-:W-:Y:S02]  /*6950*/  F2FP.PACK_AB R15, R16, R15 ;  /* 0x0000000f100f723e */ /* 0x000fe400000000ff */
[----:B------:R-:W4:Y:S01]  /*6960*/  LDL.LU R25, [R1+0xac] ;  /* 0x0000ac0001197983 */ /* 0x000f220000300800 */
[----:B------:R-:W-:-:S03]  /*6970*/  F2FP.PACK_AB R14, R17, R14 ;  /* 0x0000000e110e723e */ /* 0x000fc600000000ff */
        /* <DEDUP_REMOVED lines=29> */
[----:B------:R-:W-:Y:S01]  /*6b50*/  FMUL.FTZ R18, R2, R15 ;  /* 0x0000000f02127220 */ /* 0x000fe20000410000 */
[----:B------:R-:W-:Y:S02]  /*6b60*/  SEL R13, R19, R5, P2 ;  /* 0x00000005130d7207 */ /* 0x000fe40001000000 */
[----:B------:R-:W-:Y:S01]  /*6b70*/  STL [R1+0x5d4], R4 ;  /* 0x0005d40401007387 */ /* 0x000fe20000100800 */
[----:B----4-:R-:W-:-:S03]  /*6b80*/  @P0 FADD.FTZ R18, R24, R18 ;  /* 0x0000001218120221 */ /* 0x010fc60000010000 */
[----:B------:R0:W-:Y:S02]  /*6b90*/  STL [R1+0x5d8], R5 ;  /* 0x0005d80501007387 */ /* 0x0001e40000100800 */
[----:B------:R-:W-:Y:S02]  /*6ba0*/  SEL R12, R18, R4, P2 ;  /* 0x00000004120c7207 */ /* 0x000fe40001000000 */
[----:B0-----:R-:W3:Y:S04]  /*6bb0*/  LDL.LU R5, [R1+0x100] ;  /* 0x0001000001057983 */ /* 0x001ee80000300800 */
[----:B------:R-:W-:Y:S04]  /*6bc0*/  STL [R1+0x5dc], R6 ;  /* 0x0005dc0601007387 */ /* 0x000fe80000100800 */
[----:B------:R-:W-:Y:S04]  /*6bd0*/  STL [R1+0x5e0], R7 ;  /* 0x0005e00701007387 */ /* 0x000fe80000100800 */
[----:B------:R-:W4:Y:S04]  /*6be0*/  LDL.LU R27, [R1+0xe8] ;  /* 0x0000e800011b7983 */ /* 0x000f280000300800 */
[----:B------:R-:W3:Y:S04]  /*6bf0*/  LDL.LU R26, [R1+0xe0] ;  /* 0x0000e000011a7983 */ /* 0x000ee80000300800 */
[----:B------:R-:W3:Y:S04]  /*6c00*/  LDL.LU R25, [R1+0xb8] ;  /* 0x0000b80001197983 */ /* 0x000ee80000300800 */
[----:B------:R-:W3:Y:S04]  /*6c10*/  LDL.LU R24, [R1+0xdc] ;  /* 0x0000dc0001187983 */ /* 0x000ee80000300800 */
[----:B------:R-:W3:Y:S01]  /*6c20*/  LDL.LU R4, [R1+0x4] ;  /* 0x0000040001047983 */ /* 0x000ee20000300800 */
[----:B------:R-:W-:-:S03]  /*6c30*/  SEL R15, R16, R7, P2 ;  /* 0x00000007100f7207 */ /* 0x000fc60001000000 */
[----:B--2---:R-:W-:Y:S04]  /*6c40*/  STL [R1+0x5b8], R20 ;  /* 0x0005b81401007387 */ /* 0x004fe80000100800 */
[----:B------:R0:W-:Y:S04]  /*6c50*/  STL [R1+0x5b4], R21 ;  /* 0x0005b41501007387 */ /* 0x0001e80000100800 */
[----:B0-----:R-:W2:Y:S04]  /*6c60*/  LDL.LU R21, [R1+0xfc] ;  /* 0x0000fc0001157983 */ /* 0x001ea80000300800 */
[----:B------:R0:W-:Y:S04]  /*6c70*/  STL [R1+0x5b0], R22 ;  /* 0x0005b01601007387 */ /* 0x0001e80000100800 */
[----:B0-----:R-:W3:Y:S04]  /*6c80*/  LDL.LU R22, [R1+0x48] ;  /* 0x0000480001167983 */ /* 0x001ee80000300800 */
[----:B------:R0:W-:Y:S04]  /*6c90*/  STL [R1+0x5ac], R23 ;  /* 0x0005ac1701007387 */ /* 0x0001e80000100800 */
[----:B0-----:R-:W2:Y:S04]  /*6ca0*/  LDL.LU R23, [R1+0xf4] ;  /* 0x0000f40001177983 */ /* 0x001ea80000300800 */
[----:B------:R-:W4:Y:S01]  /*6cb0*/  LDL R7, [R1+0x1b4] ;  /* 0x0001b40001077983 */ /* 0x000f220000100800 */
[----:B------:R-:W-:-:S03]  /*6cc0*/  SEL R14, R17, R6, P2 ;  /* 0x00000006110e7207 */ /* 0x000fc60001000000 */
[----:B------:R-:W4:Y:S04]  /*6cd0*/  LDL R20, [R1+0x1b0] ;  /* 0x0001b00001147983 */ /* 0x000f280000100800 */
[----:B------:R3:W-:Y:S04]  /*6ce0*/  @P1 STG.E.128 [R28.64], R12 ;  /* 0x0000000c1c001986 */ /* 0x0007e8000c101d04 */
[----:B------:R-:W4:Y:S01]  /*6cf0*/  LDL R6, [R1+0x1b8] ;  /* 0x0001b80001067983 */ /* 0x000f220000100800 */
[----:B---3--:R-:W-:-:S03]  /*6d00*/  FFMA.FTZ R15, R5, R22, R3 ;  /* 0x00000016050f7223 */ /* 0x008fc60000010003 */
[----:B------:R-:W3:Y:S01]  /*6d10*/  LDL R5, [R1+0x1bc] ;  /* 0x0001bc0001057983 */ /* 0x000ee20000100800 */
[----:B------:R-:W-:-:S04]  /*6d20*/  FFMA.FTZ R12, R25, R22, R3 ;  /* 0x00000016190c7223 */ /* 0x000fc80000010003 */
[----:B------:R-:W-:Y:S02]  /*6d30*/  FADD.FTZ R12, R4, -R12 ;  /* 0x8000000c040c7221 */ /* 0x000fe40000010000 */
[----:B------:R-:W3:Y:S01]  /*6d40*/  LDL.LU R4, [R1+0xf0] ;  /* 0x0000f00001047983 */ /* 0x000ee20000300800 */
[----:B--2---:R-:W-:-:S04]  /*6d50*/  FFMA.FTZ R14, R23, R22, R3 ;  /* 0x00000016170e7223 */ /* 0x004fc80000010003 */
[----:B----4-:R-:W-:-:S04]  /*6d60*/  FADD.FTZ R14, R27, -R14 ;  /* 0x8000000e1b0e7221 */ /* 0x010fc80000010000 */
[----:B------:R-:W-:Y:S01]  /*6d70*/  FMUL.FTZ R25, R2, R14 ;  /* 0x0000000e02197220 */ /* 0x000fe20000410000 */
[----:B------:R0:W-:Y:S03]  /*6d80*/  STL [R1+0x5e4], R2 ;  /* 0x0005e40201007387 */ /* 0x0001e60000100800 */
[----:B------:R-:W-:Y:S02]  /*6d90*/  @P0 FADD.FTZ R25, R7, R25 ;  /* 0x0000001907190221 */ /* 0x000fe40000010000 */
[----:B------:R-:W2:Y:S01]  /*6da0*/  LDL.LU R7, [R1+0xd8] ;  /* 0x0000d80001077983 */ /* 0x000ea20000300800 */
[----:B------:R-:W-:Y:S02]  /*6db0*/  FFMA.FTZ R13, R26, R22, R3 ;  /* 0x000000161a0d7223 */ /* 0x000fe40000010003 */
[----:B------:R-:W-:Y:S02]  /*6dc0*/  FADD.FTZ R15, R21, -R15 ;  /* 0x8000000f150f7221 */ /* 0x000fe40000010000 */
[----:B------:R-:W-:-:S02]  /*6dd0*/  FADD.FTZ R13, R24, -R13 ;  /* 0x8000000d180d7221 */ /* 0x000fc40000010000 */
[C---:B------:R-:W-:Y:S02]  /*6de0*/  FMUL.FTZ R24, R2.reuse, R15 ;  /* 0x0000000f02187220 */ /* 0x040fe40000410000 */
[C---:B------:R-:W-:Y:S02]  /*6df0*/  FMUL.FTZ R26, R2.reuse, R13 ;  /* 0x0000000d021a7220 */ /* 0x040fe40000410000 */
[----:B------:R-:W-:Y:S02]  /*6e00*/  FMUL.FTZ R27, R2, R12 ;  /* 0x0000000c021b7220 */ /* 0x000fe40000410000 */
[----:B------:R-:W-:Y:S02]  /*6e10*/  @P0 FADD.FTZ R24, R20, R24 ;  /* 0x0000001814180221 */ /* 0x000fe40000010000 */
[----:B------:R-:W-:Y:S01]  /*6e20*/  @P0 FADD.FTZ R26, R6, R26 ;  /* 0x0000001a061a0221 */ /* 0x000fe20000010000 */
[----:B------:R-:W-:Y:S01]  /*6e30*/  SEL R13, R25, R9, P2 ;  /* 0x00000009190d7207 */ /* 0x000fe20001000000 */
[----:B------:R-:W4:Y:S01]  /*6e40*/  LDL.LU R6, [R1+0xbc] ;  /* 0x0000bc0001067983 */ /* 0x000f220000300800 */
[----:B------:R-:W-:-:S02]  /*6e50*/  SEL R12, R24, R8, P2 ;  /* 0x00000008180c7207 */ /* 0x000fc40001000000 */
[----:B------:R-:W-:Y:S01]  /*6e60*/  SEL R14, R26, R10, P2 ;  /* 0x0000000a1a0e7207 */ /* 0x000fe20001000000 */
[----:B------:R-:W4:Y:S04]  /*6e70*/  LDL.LU R23, [R1+0x38] ;  /* 0x0000380001177983 */ /* 0x000f280000300800 */
[----:B------:R-:W4:Y:S04]  /*6e80*/  LDL R21, [R1+0x270] ;  /* 0x0002700001157983 */ /* 0x000f280000100800 */
[----:B0-----:R-:W4:Y:S01]  /*6e90*/  LDL R2, [R1+0x274] ;  /* 0x0002740001027983 */ /* 0x001f220000100800 */
[----:B---3--:R-:W-:-:S03]  /*6ea0*/  @P0 FADD.FTZ R27, R5, R27 ;  /* 0x0000001b051b0221 */ /* 0x008fc60000010000 */
[----:B------:R-:W3:Y:S02]  /*6eb0*/  LDL.LU R5, [R1+0xec] ;  /* 0x0000ec0001057983 */ /* 0x000ee40000300800 */
[----:B------:R-:W-:Y:S02]  /*6ec0*/  SEL R15, R27, R11, P2 ;  /* 0x0000000b1b0f7207 */ /* 0x000fe40001000000 */
[----:B------:R-:W-:Y:S04]  /*6ed0*/  STL [R1+0x5e8], R8 ;  /* 0x0005e80801007387 */ /* 0x000fe80000100800 */
[----:B------:R0:W-:Y:S04]  /*6ee0*/  @P1 STG.E.128 [R28.64+0x10], R12 ;  /* 0x0000100c1c001986 */ /* 0x0001e8000c101d04 */
[----:B0-----:R-:W3:Y:S01]  /*6ef0*/  LDL.LU R15, [R1+0xf8] ;  /* 0x0000f800010f7983 */ /* 0x001ee20000300800 */
[----:B------:R-:W-:-:S03]  /*6f00*/  FFMA.FTZ R12, R4, R22, R3 ;  /* 0x00000016040c7223 */ /* 0x000fc60000010003 */
[----:B------:R-:W3:Y:S01]  /*6f10*/  LDL.LU R29, [R1+0x104] ;  /* 0x00010400011d7983 */ /* 0x000ee20000300800 */
[----:B--2---:R-:W-:-:S03]  /*6f20*/  FADD.FTZ R7, R7, -R12 ;  /* 0x8000000c07077221 */ /* 0x004fc60000010000 */
[----:B------:R-:W2:Y:S04]  /*6f30*/  LDL.LU R28, [R1+0x108] ;  /* 0x00010800011c7983 */ /* 0x000ea80000300800 */
[----:B------:R-:W2:Y:S04]  /*6f40*/  LDL.LU R4, [R1+0xe4] ;  /* 0x0000e40001047983 */ /* 0x000ea80000300800 */
[----:B------:R-:W2:Y:S04]  /*6f50*/  LDL.LU R20, [R1+0xc8] ;  /* 0x0000c80001147983 */ /* 0x000ea80000300800 */
[----:B------:R-:W2:Y:S04]  /*6f60*/  LDL.LU R8, [R1+0xb4] ;  /* 0x0000b40001087983 */ /* 0x000ea80000300800 */
[----:B------:R-:W2:Y:S01]  /*6f70*/  LDL.LU R12, [R1+0xb0] ;  /* 0x0000b000010c7983 */ /* 0x000ea20000300800 */
[----:B------:R-:W-:-:S05]  /*6f80*/  FMUL.FTZ R14, R18, R0 ;  /* 0x00000000120e7220 */ /* 0x000fca0000410000 */
[----:B------:R4:W-:Y:S02]  /*6f90*/  STL [R1+0x6c], R14 ;  /* 0x00006c0e01007387 */ /* 0x0009e40000100800 */
[----:B----4-:R-:W-:Y:S02]  /*6fa0*/  FMUL.FTZ R14, R21, R14 ;  /* 0x0000000e150e7220 */ /* 0x010fe40000410000 */
[----:B---3--:R-:W-:Y:S02]  /*6fb0*/  FFMA.FTZ R13, R15, R22, R3 ;  /* 0x000000160f0d7223 */ /* 0x008fe40000010003 */
[----:B------:R-:W-:Y:S02]  /*6fc0*/  FMUL.FTZ R15, R19, R0 ;  /* 0x00000000130f7220 */ /* 0x000fe40000410000 */
[----:B------:R-:W-:Y:S02]  /*6fd0*/  FADD.FTZ R6, R6, -R13 ;  /* 0x8000000d06067221 */ /* 0x000fe40000010000 */
[----:B------:R-:W-:-:S02]  /*6fe0*/  FFMA.FTZ R29, R29, R22, R3 ;  /* 0x000000161d1d7223 */ /* 0x000fc40000010003 */
[-C--:B------:R-:W-:Y:S01]  /*6ff0*/  FFMA.FTZ R13, R23, R22.reuse, R3 ;  /* 0x00000016170d7223 */ /* 0x080fe20000010003 */
[----:B------:R0:W-:Y:S01]  /*7000*/  STL [R1+0x68], R15 ;  /* 0x0000680f01007387 */ /* 0x0001e20000100800 */
[----:B------:R-:W-:Y:S02]  /*7010*/  FADD.FTZ R5, R5, -R29 ;  /* 0x8000001d05057221 */ /* 0x000fe40000010000 */
[----:B0-----:R-:W-:Y:S02]  /*7020*/  FMUL.FTZ R15, R2, R15 ;  /* 0x0000000f020f7220 */ /* 0x001fe40000410000 */
[----:B------:R-:W3:Y:S01]  /*7030*/  LDL R2, [R1+0x27c] ;  /* 0x00027c0001027983 */ /* 0x000ee20000100800 */
[----:B--2---:R-:W-:-:S03]  /*7040*/  FFMA.FTZ R12, R12, R22, R3 ;  /* 0x000000160c0c7223 */ /* 0x004fc60000010003 */
[----:B------:R-:W2:Y:S01]  /*7050*/  LDL.LU R29, [R1+0xc4] ;  /* 0x0000c400011d7983 */ /* 0x000ea20000300800 */
[----:B------:R-:W-:Y:S02]  /*7060*/  FADD.FTZ R21, R20, -R12 ;  /* 0x8000000c14157221 */ /* 0x000fe40000010000 */
[----:B------:R-:W-:Y:S02]  /*7070*/  FADD.FTZ R20, R8, -R13 ;  /* 0x8000000d08147221 */ /* 0x000fe40000010000 */
[----:B------:R-:W4:Y:S01]  /*7080*/  LDL R13, [R1+0x278] ;  /* 0x00027800010d7983 */ /* 0x000f220000100800 */
[----:B------:R-:W-:Y:S01]  /*7090*/  FFMA.FTZ R28, R28, R22, R3 ;  /* 0x000000161c1c7223 */ /* 0x000fe20000010003 */
[----:B------:R-:W-:Y:S01]  /*70a0*/  F2FP.PACK_AB R12, R15, R14 ;  /* 0x0000000e0f0c723e */ /* 0x000fe200000000ff */
[----:B------:R-:W-:Y:S02]  /*70b0*/  FMUL.FTZ R15, R17, R0 ;  /* 0x00000000110f7220 */ /* 0x000fe40000410000 */
[----:B------:R-:W-:-:S02]  /*70c0*/  FADD.FTZ R4, R4, -R28 ;  /* 0x8000001c04047221 */ /* 0x000fc40000010000 */
[----:B------:R-:W2:Y:S01]  /*70d0*/  LDL R28, [R1+0x26c] ;  /* 0x00026c00011c7983 */ /* 0x000ea20000100800 */
[-C--:B------:R-:W-:Y:S02]  /*70e0*/  FMUL.FTZ R23, R16, R0.reuse ;  /* 0x0000000010177220 */ /* 0x080fe40000410000 */
[-C--:B------:R-:W-:Y:S01]  /*70f0*/  FMUL.FTZ R8, R24, R0.reuse ;  /* 0x0000000018087220 */ /* 0x080fe20000410000 */
[----:B------:R-:W2:Y:S01]  /*7100*/  LDL.LU R18, [R1+0x114] ;  /* 0x0001140001127983 */ /* 0x000ea20000300800 */
[----:B------:R-:W-:-:S03]  /*7110*/  FMUL.FTZ R16, R25, R0 ;  /* 0x0000000019107220 */ /* 0x000fc60000410000 */
[----:B------:R-:W2:Y:S04]  /*7120*/  LDL.LU R19, [R1+0x10c] ;  /* 0x00010c0001137983 */ /* 0x000ea80000300800 */
[----:B------:R-:W2:Y:S04]  /*7130*/  LDL R14, [R1+0x260] ;  /* 0x00026000010e7983 */ /* 0x000ea80000100800 */
[----:B------:R-:W2:Y:S04]  /*7140*/  LDL R17, [R1+0x264] ;  /* 0x0002640001117983 */ /* 0x000ea80000100800 */
[----:B------:R3:W-:Y:S04]  /*7150*/  STL [R1+0x64], R15 ;  /* 0x0000640f01007387 */ /* 0x0007e80000100800 */
[----:B------:R0:W-:Y:S04]  /*7160*/  STL [R1+0x60], R23 ;  /* 0x0000601701007387 */ /* 0x0001e80000100800 */
[----:B------:R1:W-:Y:S01]  /*7170*/  STL [R1+0x5c], R8 ;  /* 0x00005c0801007387 */ /* 0x0003e20000100800 */
[----:B----4-:R-:W-:-:S02]  /*7180*/  FMUL.FTZ R13, R13, R15 ;  /* 0x0000000f0d0d7220 */ /* 0x010fc40000410000 */
[----:B---3--:R-:W-:Y:S02]  /*7190*/  FMUL.FTZ R15, R2, R23 ;  /* 0x00000017020f7220 */ /* 0x008fe40000410000 */
[----:B0-----:R-:W3:Y:S01]  /*71a0*/  LDL.LU R23, [R1+0x118] ;  /* 0x0001180001177983 */ /* 0x001ee20000300800 */
[----:B------:R-:W-:-:S03]  /*71b0*/  FMUL.FTZ R2, R26, R0 ;  /* 0x000000001a027220 */ /* 0x000fc60000410000 */
[----:B------:R-:W-:Y:S04]  /*71c0*/  STL [R1+0x58], R16 ;  /* 0x0000581001007387 */ /* 0x000fe80000100800 */
[----:B------:R-:W4:Y:S04]  /*71d0*/  LDL.LU R25, [R1+0x110] ;  /* 0x0001100001197983 */ /* 0x000f280000300800 */
[----:B------:R-:W3:Y:S01]  /*71e0*/  LDL R26, [R1+0x268] ;  /* 0x00026800011a7983 */ /* 0x000ee20000100800 */
[----:B------:R-:W-:Y:S02]  /*71f0*/  FMUL.FTZ R24, R27, R0 ;  /* 0x000000001b187220 */ /* 0x000fe40000410000 */
[----:B--2---:R-:W-:Y:S01]  /*7200*/  FMUL.FTZ R14, R14, R8 ;  /* 0x000000080e0e7220 */ /* 0x004fe20000410000 */
[----:B------:R-:W-:Y:S01]  /*7210*/  F2FP.PACK_AB R13, R15, R13 ;  /* 0x0000000d0f0d723e */ /* 0x000fe200000000ff */
[----:B-1----:R-:W2:Y:S01]  /*7220*/  LDL.LU R8, [R1+0x5e8] ;  /* 0x0005e80001087983 */ /* 0x002ea20000300800 */
[----:B------:R-:W-:-:S03]  /*7230*/  FFMA.FTZ R18, R18, R22, R3 ;  /* 0x0000001612127223 */ /* 0x000fc60000010003 */
[----:B------:R0:W-:Y:S01]  /*7240*/  STL [R1+0x54], R2 ;  /* 0x0000540201007387 */ /* 0x0001e20000100800 */
[----:B------:R-:W-:-:S03]  /*7250*/  FFMA.FTZ R19, R19, R22, R3 ;  /* 0x0000001613137223 */ /* 0x000fc60000010003 */
[----:B------:R-:W-:Y:S01]  /*7260*/  STL [R1+0x50], R24 ;  /* 0x0000501801007387 */ /* 0x000fe20000100800 */
[----:B---3--:R-:W-:-:S03]  /*7270*/  FMUL.FTZ R15, R26, R2 ;  /* 0x000000021a0f7220 */ /* 0x008fc60000410000 */
[----:B0-----:R-:W3:Y:S04]  /*7280*/  LDL.LU R2, [R1+0x5e4] ;  /* 0x0005e40001027983 */ /* 0x001ee80000300800 */
[----:B------:R0:W-:Y:S04]  /*7290*/  STL [R1+0x5d0], R3 ;  /* 0x0005d00301007387 */ /* 0x0001e80000100800 */
[----:B0-----:R-:W2:Y:S01]  /*72a0*/  LDL.LU R3, [R1+0xcc] ;  /* 0x0000cc0001037983 */ /* 0x001ea20000300800 */
[----:B------:R-:W-:Y:S01]  /*72b0*/  FMUL.FTZ R17, R17, R16 ;  /* 0x0000001011117220 */ /* 0x000fe20000410000 */
[----:B------:R-:W-:Y:S01]  /*72c0*/  LEA R16, P3, R29, c[0x0][0x248], 0x4 ;  /* 0x000092001d107a11 */ /* 0x000fe200078620ff */
[----:B------:R-:W-:-:S02]  /*72d0*/  FMUL.FTZ R24, R28, R24 ;  /* 0x000000181c187220 */ /* 0x000fc40000410000 */
[----:B------:R-:W-:Y:S01]  /*72e0*/  FADD.FTZ R18, R23, -R18 ;  /* 0x8000001217127221 */ /* 0x000fe20000010000 */
[----:B------:R-:W-:Y:S01]  /*72f0*/  HFMA2.MMA R23, -RZ, RZ, 0, 9.5367431640625e-07 ;  /* 0x00000010ff177435 */ /* 0x000fe200000001ff */
[----:B------:R-:W-:Y:S02]  /*7300*/  F2FP.PACK_AB R14, R17, R14 ;  /* 0x0000000e110e723e */ /* 0x000fe400000000ff */
[----:B------:R-:W-:Y:S02]  /*7310*/  LEA.HI.X R17, R29, c[0x0][0x24c], RZ, 0x4, P3 ;  /* 0x000093001d117a11 */ /* 0x000fe400018f24ff */
[----:B------:R-:W-:-:S05]  /*7320*/  F2FP.PACK_AB R15, R24, R15 ;  /* 0x0000000f180f723e */ /* 0x000fca00000000ff */
[----:B------:R2:W-:Y:S02]  /*7330*/  STG.E.128 [R16.64], R12 ;  /* 0x0000000c10007986 */ /* 0x0005e4000c101d04 */
[----:B--2---:R-:W-:-:S06]  /*7340*/  IMAD.WIDE.U32 R12, R3, R23, c[0x0][0x170] ;  /* 0x00005c00030c7625 */ /* 0x004fcc00078e0017 */
[----:B------:R-:W2:Y:S01]  /*7350*/  LDG.E.128 R12, [R12.64] ;  /* 0x000000040c0c7981 */ /* 0x000ea2000c1e1d00 */
[C---:B---3--:R-:W-:Y:S02]  /*7360*/  FMUL.FTZ R27, R2.reuse, R7 ;  /* 0x00000007021b7220 */ /* 0x048fe40000410000 */
[C---:B------:R-:W-:Y:S01]  /*7370*/  FMUL.FTZ R26, R2.reuse, R6 ;  /* 0x00000006021a7220 */ /* 0x040fe20000410000 */
[----:B------:R-:W3:Y:S01]  /*7380*/  LDL.LU R7, [R1+0x5e0] ;  /* 0x0005e00001077983 */ /* 0x000ee20000300800 */
[----:B------:R-:W-:-:S03]  /*7390*/  FMUL.FTZ R24, R2, R5 ;  /* 0x0000000502187220 */ /* 0x000fc60000410000 */
[----:B------:R-:W3:Y:S04]  /*73a0*/  LDL R17, [R1+0x1a8] ;  /* 0x0001a80001117983 */ /* 0x000ee80000100800 */
[----:B------:R-:W3:Y:S04]  /*73b0*/  LDL R16, [R1+0x1ac] ;  /* 0x0001ac0001107983 */ /* 0x000ee80000100800 */
[----:B------:R-:W3:Y:S04]  /*73c0*/  LDL.LU R6, [R1+0x5dc] ;  /* 0x0005dc0001067983 */ /* 0x000ee80000300800 */
[----:B------:R-:W3:Y:S01]  /*73d0*/  LDL.LU R5, [R1+0x5d8] ;  /* 0x0005d80001057983 */ /* 0x000ee20000300800 */
[----:B----4-:R-:W-:-:S02]  /*73e0*/  FADD.FTZ R19, R25, -R19 ;  /* 0x8000001319137221 */ /* 0x010fc40000010000 */
[----:B------:R-:W-:Y:S01]  /*73f0*/  FMUL.FTZ R25, R2, R4 ;  /* 0x0000000402197220 */ /* 0x000fe20000410000 */
[----:B--2---:R-:W-:Y:S04]  /*7400*/  STL [R1+0x58c], R12 ;  /* 0x00058c0c01007387 */ /* 0x004fe80000100800 */
[----:B------:R-:W-:Y:S04]  /*7410*/  STL [R1+0x588], R13 ;  /* 0x0005880d01007387 */ /* 0x000fe80000100800 */
[----:B------:R0:W-:Y:S04]  /*7420*/  STL [R1+0x584], R14 ;  /* 0x0005840e01007387 */ /* 0x0001e80000100800 */
[----:B0-----:R-:W2:Y:S04]  /*7430*/  LDL R14, [R1+0x1a4] ;  /* 0x0001a400010e7983 */ /* 0x001ea80000100800 */
[----:B------:R0:W-:Y:S04]  /*7440*/  STL [R1+0x580], R15 ;  /* 0x0005800f01007387 */ /* 0x0001e80000100800 */
[----:B------:R-:W4:Y:S01]  /*7450*/  LDL.LU R4, [R1+0x5d4] ;  /* 0x0005d40001047983 */ /* 0x000f220000300800 */
[----:B---3--:R-:W-:-:S03]  /*7460*/  @P0 FADD.FTZ R25, R16, R25 ;  /* 0x0000001910190221 */ /* 0x008fc60000010000 */
[----:B------:R-:W3:Y:S01]  /*7470*/  LDL R13, [R1+0x198] ;  /* 0x00019800010d7983 */ /* 0x000ee20000100800 */
[----:B0-----:R-:W-:-:S03]  /*7480*/  FMUL.FTZ R15, R2, R18 ;  /* 0x00000012020f7220 */ /* 0x001fc60000410000 */
[----:B------:R-:W2:Y:S04]  /*7490*/  LDL R18, [R1+0x1a0] ;  /* 0x0001a00001127983 */ /* 0x000ea80000100800 */
[----:B------:R-:W3:Y:S01]  /*74a0*/  LDL R12, [R1+0x19c] ;  /* 0x00019c00010c7983 */ /* 0x000ee20000100800 */
[----:B------:R-:W-:-:S03]  /*74b0*/  @P0 FADD.FTZ R24, R17, R24 ;  /* 0x0000001811180221 */ /* 0x000fc60000010000 */
[----:B----4-:R0:W-:Y:S01]  /*74c0*/  STL [R1+0x54c], R4 ;  /* 0x00054c0401007387 */ /* 0x0101e20000100800 */
[----:B--2---:R-:W-:-:S05]  /*74d0*/  @P0 FADD.FTZ R27, R18, R27 ;  /* 0x0000001b121b0221 */ /* 0x004fca0000010000 */
[----:B------:R-:W-:Y:S02]  /*74e0*/  SEL R16, R27, R4, P2 ;  /* 0x000000041b107207 */ /* 0x000fe40001000000 */
[----:B0-----:R-:W2:Y:S01]  /*74f0*/  LDL R4, [R1+0x194] ;  /* 0x0001940001047983 */ /* 0x001ea20000100800 */
[----:B------:R-:W-:-:S03]  /*7500*/  @P0 FADD.FTZ R26, R14, R26 ;  /* 0x0000001a0e1a0221 */ /* 0x000fc60000010000 */
[----:B------:R0:W-:Y:S02]  /*7510*/  STL [R1+0x550], R5 ;  /* 0x0005500501007387 */ /* 0x0001e40000100800 */
[----:B------:R-:W-:Y:S02]  /*7520*/  SEL R17, R26, R5, P2 ;  /* 0x000000051a117207 */ /* 0x000fe40001000000 */
[----:B0-----:R-:W4:Y:S01]  /*7530*/  LDL R5, [R1+0x190] ;  /* 0x0001900001057983 */ /* 0x001f220000100800 */
[----:B------:R-:W-:-:S03]  /*7540*/  FMUL.FTZ R20, R2, R20 ;  /* 0x0000001402147220 */ /* 0x000fc60000410000 */
[----:B------:R0:W-:Y:S04]  /*7550*/  STL [R1+0x554], R6 ;  /* 0x0005540601007387 */ /* 0x0001e80000100800 */
[----:B------:R1:W-:Y:S01]  /*7560*/  STL [R1+0x558], R7 ;  /* 0x0005580701007387 */ /* 0x0003e20000100800 */
[----:B------:R-:W-:Y:S01]  /*7570*/  @P1 MOV R28, 0x20 ;  /* 0x00000020001c1802 */ /* 0x000fe20000000f00 */
[----:B--2---:R-:W-:Y:S02]  /*7580*/  @P0 FADD.FTZ R20, R4, R20 ;  /* 0x0000001404140221 */ /* 0x004fe40000010000 */
[----:B------:R-:W2:Y:S01]  /*7590*/  LDL R4, [R1+0x250] ;  /* 0x0002500001047983 */ /* 0x000ea20000100800 */
[----:B------:R-:W-:Y:S01]  /*75a0*/  FMUL.FTZ R21, R2, R21 ;  /* 0x0000001502157220 */ /* 0x000fe20000410000 */
[----:B------:R-:W-:Y:S01]  /*75b0*/  SEL R18, R24, R6, P2 ;  /* 0x0000000618127207 */ /* 0x000fe20001000000 */
[----:B------:R-:W-:Y:S01]  /*75c0*/  FMUL.FTZ R14, R2, R19 ;  /* 0x00000013020e7220 */ /* 0x000fe20000410000 */
[----:B------:R-:W-:Y:S01]  /*75d0*/  SEL R19, R25, R7, P2 ;  /* 0x0000000719137207 */ /* 0x000fe20001000000 */
[----:B------:R-:W-:Y:S01]  /*75e0*/  @P1 IMAD.WIDE.U32 R28, R3, R28, c[0x0][0x258] ;  /* 0x00009600031c1625 */ /* 0x000fe200078e001c */
[----:B0-----:R-:W2:Y:S03]  /*75f0*/  LDL R6, [R1+0x258] ;  /* 0x0002580001067983 */ /* 0x001ea60000100800 */
[----:B---3--:R-:W-:Y:S01]  /*7600*/  @P0 FADD.FTZ R15, R13, R15 ;  /* 0x0000000f0d0f0221 */ /* 0x008fe20000010000 */
[----:B-1----:R-:W3:Y:S01]  /*7610*/  LDL R7, [R1+0x24c] ;  /* 0x00024c0001077983 */ /* 0x002ee20000100800 */
[----:B----4-:R-:W-:-:S02]  /*7620*/  @P0 FADD.FTZ R21, R5, R21 ;  /* 0x0000001505150221 */ /* 0x010fc40000010000 */
[----:B------:R-:W-:Y:S01]  /*7630*/  @P0 FADD.FTZ R14, R12, R14 ;  /* 0x0000000e0c0e0221 */ /* 0x000fe20000010000 */
[----:B------:R-:W4:Y:S01]  /*7640*/  LDL R5, [R1+0x25c] ;  /* 0x00025c0001057983 */ /* 0x000f220000100800 */
[----:B------:R-:W-:-:S03]  /*7650*/  FMUL.FTZ R27, R27, R0 ;  /* 0x000000001b1b7220 */ /* 0x000fc60000410000 */
[----:B------:R-:W3:Y:S01]  /*7660*/  LDL R13, [R1+0x240] ;  /* 0x00024000010d7983 */ /* 0x000ee20000100800 */
[----:B------:R-:W-:-:S03]  /*7670*/  FMUL.FTZ R26, R26, R0 ;  /* 0x000000001a1a7220 */ /* 0x000fc60000410000 */
[----:B------:R-:W3:Y:S04]  /*7680*/  LDL R12, [R1+0x248] ;  /* 0x00024800010c7983 */ /* 0x000ee80000100800 */
[----:B------:R0:W-:Y:S04]  /*7690*/  @P1 STG.E.128 [R28.64], R16 ;  /* 0x000000101c001986 */ /* 0x0001e8000c101d04 */
[----:B------:R1:W-:Y:S01]  /*76a0*/  STL [R1+0x55c], R8 ;  /* 0x00055c0801007387 */ /* 0x0003e20000100800 */
[----:B------:R-:W-:Y:S01]  /*76b0*/  FMUL.FTZ R24, R24, R0 ;  /* 0x0000000018187220 */ /* 0x000fe20000410000 */
[----:B0-----:R-:W-:-:S02]  /*76c0*/  SEL R16, R21, R8, P2 ;  /* 0x0000000815107207 */ /* 0x001fc40001000000 */
[----:B-1----:R-:W3:Y:S04]  /*76d0*/  LDL R8, [R1+0x254] ;  /* 0x0002540001087983 */ /* 0x002ee80000100800 */
[----:B------:R-:W-:Y:S01]  /*76e0*/  STL [R1+0x560], R9 ;  /* 0x0005600901007387 */ /* 0x000fe20000100800 */
[----:B------:R-:W-:-:S03]  /*76f0*/  SEL R19, R14, R11, P2 ;  /* 0x0000000b0e137207 */ /* 0x000fc60001000000 */
[----:B------:R-:W-:Y:S01]  /*7700*/  STL [R1+0x564], R10 ;  /* 0x0005640a01007387 */ /* 0x000fe20000100800 */
[----:B------:R-:W-:-:S03]  /*7710*/  SEL R17, R20, R9, P2 ;  /* 0x0000000914117207 */ /* 0x000fc60001000000 */
[----:B------:R0:W-:Y:S01]  /*7720*/  STL [R1+0x568], R11 ;  /* 0x0005680b01007387 */ /* 0x0001e20000100800 */
[----:B------:R-:W-:-:S03]  /*7730*/  SEL R18, R15, R10, P2 ;  /* 0x0000000a0f127207 */ /* 0x000fc60001000000 */
[----:B------:R-:W-:Y:S04]  /*7740*/  STL [R1+0x44], R27 ;  /* 0x0000441b01007387 */ /* 0x000fe80000100800 */
[----:B------:R-:W-:Y:S04]  /*7750*/  STL [R1+0x40], R26 ;  /* 0x0000401a01007387 */ /* 0x000fe80000100800 */
[----:B0-----:R-:W3:Y:S04]  /*7760*/  LDL R11, [R1+0x244] ;  /* 0x00024400010b7983 */ /* 0x001ee80000100800 */
[----:B------:R2:W-:Y:S04]  /*7770*/  @P1 STG.E.128 [R28.64+0x10], R16 ;  /* 0x000010101c001986 */ /* 0x0005e8000c101d04 */
[----:B------:R0:W-:Y:S01]  /*7780*/  STL [R1+0x3c], R24 ;  /* 0x00003c1801007387 */ /* 0x0001e20000100800 */
[----:B--2---:R-:W-:-:S03]  /*7790*/  FMUL.FTZ R16, R4, R27 ;  /* 0x0000001b04107220 */ /* 0x004fc60000410000 */
[----:B------:R-:W2:Y:S01]  /*77a0*/  LDL R4, [R1+0xd4] ;  /* 0x0000d40001047983 */ /* 0x000ea20000100800 */
[-C--:B------:R-:W-:Y:S02]  /*77b0*/  FMUL.FTZ R10, R25, R0.reuse ;  /* 0x00000000190a7220 */ /* 0x080fe40000410000 */
[----:B------:R-:W-:Y:S02]  /*77c0*/  FMUL.FTZ R9, R14, R0 ;  /* 0x000000000e097220 */ /* 0x000fe40000410000 */
[----:B------:R-:W-:Y:S01]  /*77d0*/  FMUL.FTZ R19, R6, R24 ;  /* 0x0000001806137220 */ /* 0x000fe20000410000 */
[----:B------:R-:W-:Y:S01]  /*77e0*/  STL [R1+0x56c], R10 ;  /* 0x00056c0a01007387 */ /* 0x000fe20000100800 */
[----:B------:R-:W-:Y:S01]  /*77f0*/  FMUL.FTZ R6, R20, R0 ;  /* 0x0000000014067220 */ /* 0x000fe20000410000 */
[----:B0-----:R-:W-:Y:S01]  /*7800*/  LEA R24, P3, R3, c[0x0][0x248], 0x4 ;  /* 0x0000920003187a11 */ /* 0x001fe200078620ff */
[----:B----4-:R-:W-:Y:S02]  /*7810*/  FMUL.FTZ R18, R5, R10 ;  /* 0x0000000a05127220 */ /* 0x010fe40000410000 */
[----:B------:R-:W-:Y:S01]  /*7820*/  FMUL.FTZ R5, R15, R0 ;  /* 0x000000000f057220 */ /* 0x000fe20000410000 */
[----:B------:R-:W-:-:S03]  /*7830*/  LEA.HI.X R25, R3, c[0x0][0x24c], RZ, 0x4, P3 ;  /* 0x0000930003197a11 */ /* 0x000fc600018f24ff */
[----:B---3--:R-:W-:Y:S02]  /*7840*/  FMUL.FTZ R27, R12, R5 ;  /* 0x000000050c1b7220 */ /* 0x008fe40000410000 */
[----:B------:R-:W-:Y:S02]  /*7850*/  FMUL.FTZ R17, R8, R26 ;  /* 0x0000001a08117220 */ /* 0x000fe40000410000 */
[----:B------:R-:W-:Y:S02]  /*7860*/  FMUL.FTZ R8, R21, R0 ;  /* 0x0000000015087220 */ /* 0x000fe40000410000 */
[----:B------:R-:W3:Y:S01]  /*7870*/  LDL.LU R21, [R1+0x28] ;  /* 0x0000280001157983 */ /* 0x000ee20000300800 */
[----:B------:R-:W-:Y:S02]  /*7880*/  F2FP.PACK_AB R16, R17, R16 ;  /* 0x000000101110723e */ /* 0x000fe400000000ff */
[----:B------:R-:W-:Y:S01]  /*7890*/  F2FP.PACK_AB R17, R18, R19 ;  /* 0x000000131211723e */ /* 0x000fe200000000ff */
[----:B------:R-:W-:Y:S01]  /*78a0*/  STL [R1+0x570], R0 ;  /* 0x0005700001007387 */ /* 0x000fe20000100800 */
[----:B------:R-:W-:-:S03]  /*78b0*/  FMUL.FTZ R18, R13, R8 ;  /* 0x000000080d127220 */ /* 0x000fc60000410000 */
[----:B------:R-:W-:Y:S01]  /*78c0*/  STL [R1+0x4c], R9 ;  /* 0x00004c0901007387 */ /* 0x000fe20000100800 */
[----:B------:R-:W-:-:S03]  /*78d0*/  FMUL.FTZ R26, R7, R9 ;  /* 0x00000009071a7220 */ /* 0x000fc60000410000 */
[----:B------:R-:W-:Y:S04]  /*78e0*/  STL [R1+0x574], R8 ;  /* 0x0005740801007387 */ /* 0x000fe80000100800 */
[----:B------:R-:W-:Y:S01]  /*78f0*/  STL [R1+0x578], R6 ;  /* 0x0005780601007387 */ /* 0x000fe20000100800 */
[----:B------:R-:W-:-:S03]  /*7900*/  FMUL.FTZ R19, R11, R6 ;  /* 0x000000060b137220 */ /* 0x000fc60000410000 */
[----:B------:R0:W-:Y:S04]  /*7910*/  STL [R1+0x57c], R5 ;  /* 0x00057c0501007387 */ /* 0x0001e80000100800 */
[----:B------:R-:W4:Y:S01]  /*7920*/  LDL.LU R20, [R1+0x2c] ;  /* 0x00002c0001147983 */ /* 0x000f220000300800 */
[----:B------:R-:W-:-:S03]  /*7930*/  F2FP.PACK_AB R18, R19, R18 ;  /* 0x000000121312723e */ /* 0x000fc600000000ff */
[----:B------:R-:W3:Y:S01]  /*7940*/  LDL.LU R3, [R1+0x5d0] ;  /* 0x0005d00001037983 */ /* 0x000ee20000300800 */
[----:B------:R-:W-:-:S03]  /*7950*/  F2FP.PACK_AB R19, R26, R27 ;  /* 0x0000001b1a13723e */ /* 0x000fc600000000ff */
[----:B------:R-:W3:Y:S04]  /*7960*/  LDL.LU R11, [R1+0x158] ;  /* 0x00015800010b7983 */ /* 0x000ee80000300800 */
[----:B------:R-:W4:Y:S04]  /*7970*/  LDL.LU R29, [R1+0x164] ;  /* 0x00016400011d7983 */ /* 0x000f280000300800 */
[----:B------:R-:W4:Y:S04]  /*7980*/  LDL.LU R28, [R1+0x154] ;  /* 0x00015400011c7983 */ /* 0x000f280000300800 */
[----:B------:R1:W-:Y:S01]  /*7990*/  STG.E.128 [R24.64], R16 ;  /* 0x0000001018007986 */ /* 0x0003e2000c101d04 */
[----:B--2---:R-:W-:-:S03]  /*79a0*/  IMAD.WIDE.U32 R26, R4, R23, c[0x0][0x170] ;  /* 0x00005c00041a7625 */ /* 0x004fc600078e0017 */
        /* <DEDUP_REMOVED lines=9> */
[----:B------:R-:W2:Y:S04]  /*7a40*/  LDL.LU R10, [R1+0x144] ;  /* 0x00014400010a7983 */ /* 0x000ea80000300800 */
[----:B------:R-:W2:Y:S04]  /*7a50*/  LDL.LU R8, [R1+0x138] ;  /* 0x0001380001087983 */ /* 0x000ea80000300800 */
[----:B------:R-:W2:Y:S04]  /*7a60*/  LDL.LU R7, [R1+0x12c] ;  /* 0x00012c0001077983 */ /* 0x000ea80000300800 */
[----:B------:R-:W2:Y:S04]  /*7a70*/  LDL.LU R4, [R1+0x124] ;  /* 0x0001240001047983 */ /* 0x000ea80000300800 */
[----:B-1----:R-:W2:Y:S04]  /*7a80*/  LDL.LU R25, [R1+0xd0] ;  /* 0x0000d00001197983 */ /* 0x002ea80000300800 */
[----:B------:R2:W2:Y:S01]  /*7a90*/  LDG.E.128 R16, [R26.64] ;  /* 0x000000041a107981 */ /* 0x0004a2000c1e1d00 */
[----:B------:R-:W-:Y:S01]  /*7aa0*/  MOV R24, c[0x0][0x160] ;  /* 0x0000580000187a02 */ /* 0x000fe20000000f00 */
[----:B---3--:R-:W-:-:S02]  /*7ab0*/  FFMA.FTZ R11, R11, R22, R3 ;  /* 0x000000160b0b7223 */ /* 0x008fc40000010003 */
[-CC-:B----4-:R-:W-:Y:S02]  /*7ac0*/  FFMA.FTZ R29, R29, R22.reuse, R3.reuse ;  /* 0x000000161d1d7223 */ /* 0x190fe40000010003 */
[-CC-:B------:R-:W-:Y:S02]  /*7ad0*/  FFMA.FTZ R28, R28, R22.reuse, R3.reuse ;  /* 0x000000161c1c7223 */ /* 0x180fe40000010003 */
[-CC-:B--2---:R-:W-:Y:S02]  /*7ae0*/  FFMA.FTZ R27, R23, R22.reuse, R3.reuse ;  /* 0x00000016171b7223 */ /* 0x184fe40000010003 */
[----:B------:R-:W-:Y:S02]  /*7af0*/  FFMA.FTZ R26, R15, R22, R3 ;  /* 0x000000160f1a7223 */ /* 0x000fe40000010003 */
[----:B------:R-:W-:Y:S02]  /*7b00*/  FADD.FTZ R5, R5, -R11 ;  /* 0x8000000b05057221 */ /* 0x000fe40000010000 */
[----:B------:R-:W-:-:S02]  /*7b10*/  FADD.FTZ R0, R0, -R29 ;  /* 0x8000001d00007221 */ /* 0x000fc40000010000 */
[----:B------:R-:W-:Y:S01]  /*7b20*/  FADD.FTZ R9, R9, -R28 ;  /* 0x8000001c09097221 */ /* 0x000fe20000010000 */
[----:B------:R-:W-:Y:S01]  /*7b30*/  LEA R25, R24, R25, 0x2 ;  /* 0x0000001918197211 */ /* 0x000fe200078e10ff */
[----:B------:R-:W-:Y:S04]  /*7b40*/  STL [R1+0x590], R16 ;  /* 0x0005901001007387 */ /* 0x000fe80000100800 */
[----:B------:R-:W-:Y:S01]  /*7b50*/  STL [R1+0x548], R17 ;  /* 0x0005481101007387 */ /* 0x000fe20000100800 */
[----:B------:R-:W-:-:S03]  /*7b60*/  FFMA.FTZ R24, R14, R22, R3 ;  /* 0x000000160e187223 */ /* 0x000fc60000010003 */
[----:B------:R-:W-:Y:S04]  /*7b70*/  STL [R1+0x544], R18 ;  /* 0x0005441201007387 */ /* 0x000fe80000100800 */
[----:B------:R-:W-:Y:S04]  /*7b80*/  STL [R1+0x540], R19 ;  /* 0x0005401301007387 */ /* 0x000fe80000100800 */
[----:B------:R0:W-:Y:S02]  /*7b90*/  STL [R1+0xd0], R25 ;  /* 0x0000d01901007387 */ /* 0x0001e40000100800 */
[----:B0-----:R-:W-:-:S02]  /*7ba0*/  FFMA.FTZ R25, R13, R22, R3 ;  /* 0x000000160d197223 */ /* 0x001fc40000010003 */
[----:B------:R-:W-:-:S04]  /*7bb0*/  FFMA.FTZ R3, R12, R22, R3 ;  /* 0x000000160c037223 */ /* 0x000fc80000010003 */
[----:B------:R-:W-:Y:S02]  /*7bc0*/  FADD.FTZ R19, R4, -R3 ;  /* 0x8000000304137221 */ /* 0x000fe40000010000 */
[----:B------:R-:W-:Y:S02]  /*7bd0*/  FMUL.FTZ R3, R2, R5 ;  /* 0x0000000502037220 */ /* 0x000fe40000410000 */
[----:B------:R-:W-:-:S03]  /*7be0*/  FADD.FTZ R28, R8, -R24 ;  /* 0x80000018081c7221 */ /* 0x000fc60000010000 */
[----:B------:R0:W-:Y:S01]  /*7bf0*/  STL [R1+0x594], R3 ;  /* 0x0005940301007387 */ /* 0x0001e20000100800 */
[----:B------:R-:W-:-:S03]  /*7c00*/  FADD.FTZ R29, R7, -R25 ;  /* 0x80000019071d7221 */ /* 0x000fc60000010000 */
[----:B------:R-:W2:Y:S01]  /*7c10*/  LDL.LU R16, [R1+0x148] ;  /* 0x0001480001107983 */ /* 0x000ea20000300800 */
[----:B------:R-:W-:-:S03]  /*7c20*/  FMUL.FTZ R24, R2, R0 ;  /* 0x0000000002187220 */ /* 0x000fc60000410000 */
[----:B------:R-:W2:Y:S01]  /*7c30*/  LDL.LU R15, [R1+0x4ac] ;  /* 0x0004ac00010f7983 */ /* 0x000ea20000300800 */
[----:B------:R-:W-:-:S03]  /*7c40*/  FMUL.FTZ R25, R2, R9 ;  /* 0x0000000902197220 */ /* 0x000fc60000410000 */
[----:B------:R-:W3:Y:S01]  /*7c50*/  LDL.LU R12, [R1+0x140] ;  /* 0x00014000010c7983 */ /* 0x000ee20000300800 */
[----:B------:R-:W-:Y:S01]  /*7c60*/  FADD.FTZ R6, R6, -R27 ;  /* 0x8000001b06067221 */ /* 0x000fe20000010000 */
[--C-:B------:R-:W-:Y:S02]  /*7c70*/  HADD2.F32 R7, -RZ, R20.reuse.H0_H0 ;  /* 0x20000014ff077230 */ /* 0x100fe40000004100 */
[----:B------:R-:W3:Y:S01]  /*7c80*/  LDL.LU R8, [R1+0x4b0] ;  /* 0x0004b00001087983 */ /* 0x000ee20000300800 */
[----:B------:R-:W-:-:S03]  /*7c90*/  HADD2.F32 R4, -RZ, R20.H1_H1 ;  /* 0x30000014ff047230 */ /* 0x000fc60000004100 */
[----:B------:R-:W4:Y:S04]  /*7ca0*/  LDL.LU R23, [R1+0x13c] ;  /* 0x00013c0001177983 */ /* 0x000f280000300800 */
[----:B------:R-:W4:Y:S01]  /*7cb0*/  LDL.LU R5, [R1+0x4b4] ;  /* 0x0004b40001057983 */ /* 0x000f220000300800 */
[----:B------:R-:W-:-:S03]  /*7cc0*/  FADD.FTZ R27, R10, -R26 ;  /* 0x8000001a0a1b7221 */ /* 0x000fc60000010000 */
[----:B------:R-:W2:Y:S01]  /*7cd0*/  LDL.LU R20, [R1+0x134] ;  /* 0x0001340001147983 */ /* 0x000ea20000300800 */
[----:B------:R-:W-:-:S03]  /*7ce0*/  HADD2.F32 R18, -RZ, R21.H0_H0 ;  /* 0x20000015ff127230 */ /* 0x000fc60000004100 */
[----:B------:R-:W2:Y:S01]  /*7cf0*/  LDL.LU R0, [R1+0x4b8] ;  /* 0x0004b80001007983 */ /* 0x000ea20000300800 */
[----:B------:R-:W-:Y:S01]  /*7d00*/  HADD2.F32 R11, -RZ, R21.H1_H1 ;  /* 0x30000015ff0b7230 */ /* 0x000fe20000004100 */
[C---:B------:R-:W-:Y:S02]  /*7d10*/  FMUL.FTZ R26, R2.reuse, R6 ;  /* 0x00000006021a7220 */ /* 0x040fe40000410000 */
[----:B------:R-:W-:Y:S04]  /*7d20*/  STL [R1+0x598], R24 ;  /* 0x0005981801007387 */ /* 0x000fe80000100800 */
[----:B------:R-:W-:Y:S04]  /*7d30*/  STL [R1+0x59c], R25 ;  /* 0x00059c1901007387 */ /* 0x000fe80000100800 */
[----:B------:R-:W2:Y:S04]  /*7d40*/  LDL.LU R21, [R1+0x10] ;  /* 0x0000100001157983 */ /* 0x000ea80000300800 */
[----:B------:R-:W2:Y:S04]  /*7d50*/  LDL.LU R6, [R1+0x14] ;  /* 0x0000140001067983 */ /* 0x000ea80000300800 */
[----:B------:R-:W2:Y:S04]  /*7d60*/  LDL.LU R10, [R1+0x18] ;  /* 0x00001800010a7983 */ /* 0x000ea80000300800 */
[----:B0-----:R-:W2:Y:S04]  /*7d70*/  LDL.LU R3, [R1+0x1c] ;  /* 0x00001c0001037983 */ /* 0x001ea80000300800 */
[----:B------:R-:W2:Y:S04]  /*7d80*/  LDL.LU R22, [R1+0x8c] ;  /* 0x00008c0001167983 */ /* 0x000ea80000300800 */
[----:B--2---:R0:W-:Y:S04]  /*7d90*/  STL [R1+0x5bc], R22 ;  /* 0x0005bc1601007387 */ /* 0x0041e80000100800 */
[----:B0-----:R-:W2:Y:S04]  /*7da0*/  LDL.LU R22, [R1+0x90] ;  /* 0x0000900001167983 */ /* 0x001ea80000300800 */
[----:B--2---:R-:W-:Y:S04]  /*7db0*/  STL [R1+0x5c4], R22 ;  /* 0x0005c41601007387 */ /* 0x004fe80000100800 */
[----:B------:R-:W2:Y:S04]  /*7dc0*/  LDL.LU R17, [R1+0x84] ;  /* 0x0000840001117983 */ /* 0x000ea80000300800 */
[----:B--2---:R-:W-:Y:S04]  /*7dd0*/  STL [R1+0x5c0], R17 ;  /* 0x0005c01101007387 */ /* 0x004fe80000100800 */
[----:B------:R-:W2:Y:S04]  /*7de0*/  LDL.LU R9, [R1+0x80] ;  /* 0x0000800001097983 */ /* 0x000ea80000300800 */
[----:B--2---:R0:W-:Y:S04]  /*7df0*/  STL [R1+0x5c8], R9 ;  /* 0x0005c80901007387 */ /* 0x0041e80000100800 */
[----:B0-----:R-:W2:Y:S04]  /*7e00*/  LDL.LU R9, [R1+0x94] ;  /* 0x0000940001097983 */ /* 0x001ea80000300800 */
[----:B------:R-:W2:Y:S01]  /*7e10*/  LDL.LU R14, [R1+0x7c] ;  /* 0x00007c00010e7983 */ /* 0x000ea20000300800 */
[----:B------:R-:W-:-:S02]  /*7e20*/  FMUL.FTZ R27, R2, R27 ;  /* 0x0000001b021b7220 */ /* 0x000fc40000410000 */
[----:B------:R-:W-:Y:S02]  /*7e30*/  FMUL.FTZ R28, R2, R28 ;  /* 0x0000001c021c7220 */ /* 0x000fe40000410000 */
[----:B------:R-:W-:Y:S02]  /*7e40*/  FFMA.FTZ R15, R16, R18, R15 ;  /* 0x00000012100f7223 */ /* 0x000fe4000001000f */
[----:B---3--:R-:W-:Y:S02]  /*7e50*/  FFMA.FTZ R8, R12, R11, R8 ;  /* 0x0000000b0c087223 */ /* 0x008fe40000010008 */
[----:B----4-:R-:W-:Y:S01]  /*7e60*/  FFMA.FTZ R5, R23, R7, R5 ;  /* 0x0000000717057223 */ /* 0x010fe20000010005 */
[----:B--2---:R-:W-:Y:S04]  /*7e70*/  STL [R1+0x5cc], R14 ;  /* 0x0005cc0e01007387 */ /* 0x004fe80000100800 */
[----:B------:R-:W2:Y:S04]  /*7e80*/  LDL.LU R13, [R1+0x78] ;  /* 0x00007800010d7983 */ /* 0x000ea80000300800 */
[----:B------:R0:W-:Y:S04]  /*7e90*/  STL [R1+0x5a0], R26 ;  /* 0x0005a01a01007387 */ /* 0x0001e80000100800 */
[----:B0-----:R-:W3:Y:S04]  /*7ea0*/  LDL.LU R26, [R1+0x88] ;  /* 0x00008800011a7983 */ /* 0x001ee80000300800 */
[----:B------:R-:W-:Y:S04]  /*7eb0*/  STL [R1+0x5a4], R27 ;  /* 0x0005a41b01007387 */ /* 0x000fe80000100800 */
[----:B------:R-:W-:Y:S04]  /*7ec0*/  STL [R1+0x5a8], R28 ;  /* 0x0005a81c01007387 */ /* 0x000fe80000100800 */
[----:B------:R-:W-:Y:S04]  /*7ed0*/  STL [R1+0x4ac], R15 ;  /* 0x0004ac0f01007387 */ /* 0x000fe80000100800 */
[----:B------:R-:W4:Y:S01]  /*7ee0*/  LDL.LU R22, [R1+0x4bc] ;  /* 0x0004bc0001167983 */ /* 0x000f220000300800 */
[----:B------:R-:W-:-:S03]  /*7ef0*/  FFMA.FTZ R0, R20, R4, R0 ;  /* 0x0000000414007223 */ /* 0x000fc60000010000 */
[----:B------:R0:W-:Y:S04]  /*7f00*/  STL [R1+0x4b0], R8 ;  /* 0x0004b00801007387 */ /* 0x0001e80000100800 */
[----:B------:R-:W2:Y:S04]  /*7f10*/  LDL.LU R20, [R1+0x4c0] ;  /* 0x0004c00001147983 */ /* 0x000ea80000300800 */
[----:B------:R1:W-:Y:S04]  /*7f20*/  STL [R1+0x4b4], R5 ;  /* 0x0004b40501007387 */ /* 0x0003e80000100800 */
[----:B------:R-:W2:Y:S04]  /*7f30*/  LDL.LU R23, [R1+0x4c4] ;  /* 0x0004c40001177983 */ /* 0x000ea80000300800 */
[----:B------:R0:W-:Y:S04]  /*7f40*/  STL [R1+0x4b8], R0 ;  /* 0x0004b80001007387 */ /* 0x0001e80000100800 */
[----:B------:R-:W3:Y:S04]  /*7f50*/  LDL.LU R25, [R1+0x4c8] ;  /* 0x0004c80001197983 */ /* 0x000ee80000300800 */
[----:B------:R-:W2:Y:S01]  /*7f60*/  LDL.LU R16, [R1+0x4cc] ;  /* 0x0004cc0001107983 */ /* 0x000ea20000300800 */
[----:B------:R-:W-:-:S03]  /*7f70*/  HADD2.F32 R14, -RZ, R21.H0_H0 ;  /* 0x20000015ff0e7230 */ /* 0x000fc60000004100 */
[----:B0-----:R-:W2:Y:S04]  /*7f80*/  LDL.LU R8, [R1+0x4d0] ;  /* 0x0004d00001087983 */ /* 0x001ea80000300800 */
[----:B-1----:R-:W2:Y:S04]  /*7f90*/  LDL.LU R5, [R1+0x4d4] ;  /* 0x0004d40001057983 */ /* 0x002ea80000300800 */
        /* <DEDUP_REMOVED lines=9> */
[----:B----4-:R-:W-:-:S03]  /*8030*/  FFMA.FTZ R22, R9, R14, R22 ;  /* 0x0000000e09167223 */ /* 0x010fc60000010016 */
[----:B------:R-:W4:Y:S04]  /*8040*/  LDL.LU R14, [R1+0x5cc] ;  /* 0x0005cc00010e7983 */ /* 0x000f280000300800 */
[----:B------:R-:W2:Y:S04]  /*8050*/  LDL.LU R9, [R1+0x5c8] ;  /* 0x0005c80001097983 */ /* 0x000ea80000300800 */
[----:B------:R0:W-:Y:S04]  /*8060*/  STL [R1+0x4bc], R22 ;  /* 0x0004bc1601007387 */ /* 0x0001e80000100800 */
[----:B0-----:R-:W2:Y:S01]  /*8070*/  LDL.LU R22, [R1+0x5c4] ;  /* 0x0005c40001167983 */ /* 0x001ea20000300800 */
[----:B------:R-:W-:Y:S01]  /*8080*/  HADD2.F32 R17, -RZ, R21.H1_H1 ;  /* 0x30000015ff117230 */ /* 0x000fe20000004100 */
[----:B------:R-:W-:Y:S01]  /*8090*/  FMUL.FTZ R29, R2, R29 ;  /* 0x0000001d021d7220 */ /* 0x000fe20000410000 */
[----:B------:R-:W-:-:S03]  /*80a0*/  HADD2.F32 R21, -RZ, R6.H0_H0 ;  /* 0x20000006ff157230 */ /* 0x000fc60000004100 */
[----:B--2---:R-:W-:Y:S02]  /*80b0*/  FFMA.FTZ R20, R22, R17, R20 ;  /* 0x0000001116147223 */ /* 0x004fe40000010014 */
[----:B------:R-:W2:Y:S04]  /*80c0*/  LDL.LU R17, [R1+0x5c0] ;  /* 0x0005c00001117983 */ /* 0x000ea80000300800 */
[----:B------:R-:W2:Y:S01]  /*80d0*/  LDL.LU R22, [R1+0x5bc] ;  /* 0x0005bc0001167983 */ /* 0x000ea20000300800 */
[----:B------:R-:W-:Y:S01]  /*80e0*/  FMUL.FTZ R2, R2, R19 ;  /* 0x0000001302027220 */ /* 0x000fe20000410000 */
[----:B------:R-:W-:Y:S02]  /*80f0*/  HADD2.F32 R28, -RZ, R6.H1_H1 ;  /* 0x30000006ff1c7230 */ /* 0x000fe40000004100 */
[--C-:B------:R-:W-:Y:S01]  /*8100*/  HADD2.F32 R19, -RZ, R10.reuse.H0_H0 ;  /* 0x2000000aff137230 */ /* 0x100fe20000004100 */
[----:B------:R0:W-:Y:S01]  /*8110*/  STL [R1+0x4c0], R20 ;  /* 0x0004c01401007387 */ /* 0x0001e20000100800 */
[----:B------:R-:W-:Y:S01]  /*8120*/  HADD2.F32 R10, -RZ, R10.H1_H1 ;  /* 0x3000000aff0a7230 */ /* 0x000fe20000004100 */
[----:B---3--:R-:W-:Y:S01]  /*8130*/  FFMA.FTZ R25, R26, R28, R25 ;  /* 0x0000001c1a197223 */ /* 0x008fe20000010019 */
[----:B------:R-:W-:-:S02]  /*8140*/  HADD2.F32 R6, -RZ, R3.H0_H0 ;  /* 0x20000003ff067230 */ /* 0x000fc40000004100 */
[----:B------:R-:W-:Y:S01]  /*8150*/  HADD2.F32 R3, -RZ, R3.H1_H1 ;  /* 0x30000003ff037230 */ /* 0x000fe20000004100 */
[----:B0-----:R-:W3:Y:S01]  /*8160*/  LDL.LU R20, [R1+0x5b8] ;  /* 0x0005b80001147983 */ /* 0x001ee20000300800 */
[----:B------:R-:W-:Y:S02]  /*8170*/  FFMA.FTZ R8, R9, R10, R8 ;  /* 0x0000000a09087223 */ /* 0x000fe40000010008 */
[----:B----4-:R-:W-:Y:S02]  /*8180*/  FFMA.FTZ R5, R14, R6, R5 ;  /* 0x000000060e057223 */ /* 0x010fe40000010005 */
[----:B------:R-:W-:Y:S02]  /*8190*/  FFMA.FTZ R0, R13, R3, R0 ;  /* 0x000000030d007223 */ /* 0x000fe40000010000 */
[----:B--2---:R-:W-:Y:S02]  /*81a0*/  FFMA.FTZ R16, R17, R19, R16 ;  /* 0x0000001311107223 */ /* 0x004fe40000010010 */
[----:B------:R-:W-:-:S02]  /*81b0*/  FFMA.FTZ R23, R22, R21, R23 ;  /* 0x0000001516177223 */ /* 0x000fc40000010017 */
[----:B------:R-:W2:Y:S04]  /*81c0*/  LDL.LU R21, [R1+0x5b4] ;  /* 0x0005b40001157983 */ /* 0x000ea80000300800 */
[----:B------:R-:W4:Y:S04]  /*81d0*/  LDL.LU R22, [R1+0x5b0] ;  /* 0x0005b00001167983 */ /* 0x000f280000300800 */
[----:B------:R0:W-:Y:S04]  /*81e0*/  STL [R1+0x4c4], R23 ;  /* 0x0004c41701007387 */ /* 0x0001e80000100800 */
[----:B0-----:R-:W4:Y:S04]  /*81f0*/  LDL.LU R23, [R1+0x5ac] ;  /* 0x0005ac0001177983 */ /* 0x001f280000300800 */
[----:B------:R-:W-:Y:S04]  /*8200*/  STL [R1+0x4c8], R25 ;  /* 0x0004c81901007387 */ /* 0x000fe80000100800 */
[----:B------:R-:W-:Y:S04]  /*8210*/  STL [R1+0x4cc], R16 ;  /* 0x0004cc1001007387 */ /* 0x000fe80000100800 */
[----:B------:R-:W4:Y:S04]  /*8220*/  LDL.LU R26, [R1+0x4dc] ;  /* 0x0004dc00011a7983 */ /* 0x000f280000300800 */
[----:B------:R-:W-:Y:S04]  /*8230*/  STL [R1+0x4d0], R8 ;  /* 0x0004d00801007387 */ /* 0x000fe80000100800 */
[----:B------:R-:W4:Y:S04]  /*8240*/  LDL.LU R3, [R1+0x4e0] ;  /* 0x0004e00001037983 */ /* 0x000f280000300800 */
[----:B------:R-:W-:Y:S04]  /*8250*/  STL [R1+0x4d4], R5 ;  /* 0x0004d40501007387 */ /* 0x000fe80000100800 */
[----:B------:R-:W4:Y:S04]  /*8260*/  LDL.LU R13, [R1+0x4e4] ;  /* 0x0004e400010d7983 */ /* 0x000f280000300800 */
[----:B------:R0:W-:Y:S04]  /*8270*/  STL [R1+0x4d8], R0 ;  /* 0x0004d80001007387 */ /* 0x0001e80000100800 */
[----:B------:R-:W4:Y:S04]  /*8280*/  LDL.LU R19, [R1+0x4e8] ;  /* 0x0004e80001137983 */ /* 0x000f280000300800 */
[----:B------:R-:W4:Y:S04]  /*8290*/  LDL.LU R17, [R1+0x4ec] ;  /* 0x0004ec0001117983 */ /* 0x000f280000300800 */
[----:B------:R-:W4:Y:S04]  /*82a0*/  LDL.LU R9, [R1+0x4f0] ;  /* 0x0004f00001097983 */ /* 0x000f280000300800 */
[----:B------:R-:W4:Y:S04]  /*82b0*/  LDL.LU R6, [R1+0x4f4] ;  /* 0x0004f40001067983 */ /* 0x000f280000300800 */
[----:B0-----:R-:W4:Y:S01]  /*82c0*/  LDL.LU R0, [R1+0x4f8] ;  /* 0x0004f80001007983 */ /* 0x001f220000300800 */
[----:B---3--:R-:W-:-:S02]  /*82d0*/  HADD2.F32 R28, -RZ, R20.H0_H0 ;  /* 0x20000014ff1c7230 */ /* 0x008fc40000004100 */
[----:B------:R-:W-:Y:S01]  /*82e0*/  HADD2.F32 R25, -RZ, R20.H1_H1 ;  /* 0x30000014ff197230 */ /* 0x000fe20000004100 */
[----:B------:R-:W3:Y:S04]  /*82f0*/  LDL.LU R5, [R1+0x44] ;  /* 0x0000440001057983 */ /* 0x000ee80000300800 */
[----:B------:R-:W3:Y:S04]  /*8300*/  LDL.LU R8, [R1+0x40] ;  /* 0x0000400001087983 */ /* 0x000ee80000300800 */
[----:B------:R-:W3:Y:S01]  /*8310*/  LDL.LU R10, [R1+0x3c] ;  /* 0x00003c00010a7983 */ /* 0x000ee20000300800 */
[----:B--2---:R-:W-:-:S02]  /*8320*/  HADD2.F32 R16, -RZ, R21.H0_H0 ;  /* 0x20000015ff107230 */ /* 0x004fc40000004100 */
[----:B------:R-:W-:Y:S02]  /*8330*/  HADD2.F32 R14, -RZ, R21.H1_H1 ;  /* 0x30000015ff0e7230 */ /* 0x000fe40000004100 */
[--C-:B----4-:R-:W-:Y:S02]  /*8340*/  HADD2.F32 R21, -RZ, R22.reuse.H0_H0 ;  /* 0x20000016ff157230 */ /* 0x110fe40000004100 */
[----:B------:R-:W-:Y:S02]  /*8350*/  HADD2.F32 R22, -RZ, R22.H1_H1 ;  /* 0x30000016ff167230 */ /* 0x000fe40000004100 */
[----:B------:R-:W-:Y:S01]  /*8360*/  HADD2.F32 R20, -RZ, R23.H0_H0 ;  /* 0x20000017ff147230 */ /* 0x000fe20000004100 */
[----:B------:R-:W-:Y:S02]  /*8370*/  FFMA.FTZ R26, R27, R28, R26 ;  /* 0x0000001c1b1a7223 */ /* 0x000fe4000001001a */
[----:B------:R-:W2:Y:S04]  /*8380*/  LDL.LU R28, [R1+0x5a8] ;  /* 0x0005a800011c7983 */ /* 0x000ea80000300800 */
[----:B------:R-:W4:Y:S01]  /*8390*/  LDL.LU R27, [R1+0x5a4] ;  /* 0x0005a400011b7983 */ /* 0x000f220000300800 */
[----:B------:R-:W-:-:S03]  /*83a0*/  FFMA.FTZ R3, R24, R25, R3 ;  /* 0x0000001918037223 */ /* 0x000fc60000010003 */
[----:B------:R0:W-:Y:S01]  /*83b0*/  STL [R1+0x4dc], R26 ;  /* 0x0004dc1a01007387 */ /* 0x0001e20000100800 */
[----:B------:R-:W-:-:S03]  /*83c0*/  FFMA.FTZ R13, R12, R16, R13 ;  /* 0x000000100c0d7223 */ /* 0x000fc6000001000d */
[----:B0-----:R-:W2:Y:S04]  /*83d0*/  LDL.LU R26, [R1+0x5a0] ;  /* 0x0005a000011a7983 */ /* 0x001ea80000300800 */
[----:B------:R-:W2:Y:S04]  /*83e0*/  LDL.LU R25, [R1+0x59c] ;  /* 0x00059c0001197983 */ /* 0x000ea80000300800 */
[----:B------:R-:W2:Y:S01]  /*83f0*/  LDL.LU R24, [R1+0x598] ;  /* 0x0005980001187983 */ /* 0x000ea20000300800 */
[----:B------:R-:W-:-:S03]  /*8400*/  FFMA.FTZ R19, R15, R14, R19 ;  /* 0x0000000e0f137223 */ /* 0x000fc60000010013 */
[----:B------:R0:W-:Y:S01]  /*8410*/  STL [R1+0x4e0], R3 ;  /* 0x0004e00301007387 */ /* 0x0001e20000100800 */
[----:B------:R-:W-:Y:S01]  /*8420*/  FFMA.FTZ R17, R18, R21, R17 ;  /* 0x0000001512117223 */ /* 0x000fe20000010011 */
[----:B------:R-:W-:Y:S01]  /*8430*/  HADD2.F32 R23, -RZ, R23.H1_H1 ;  /* 0x30000017ff177230 */ /* 0x000fe20000004100 */
        /* <DEDUP_REMOVED lines=23> */
[----:B--2---:R-:W-:-:S02]  /*85b0*/  HADD2.F32 R23, -RZ, R12.H0_H0 ;  /* 0x2000000cff177230 */ /* 0x004fc40000004100 */
[----:B------:R-:W-:Y:S02]  /*85c0*/  HADD2.F32 R22, -RZ, R12.H1_H1 ;  /* 0x3000000cff167230 */ /* 0x000fe40000004100 */
[----:B---3--:R-:W-:Y:S02]  /*85d0*/  HADD2.F32 R21, -RZ, R13.H0_H0 ;  /* 0x2000000dff157230 */ /* 0x008fe40000004100 */
[--C-:B----4-:R-:W-:Y:S02]  /*85e0*/  HADD2.F32 R12, -RZ, R15.reuse.H0_H0 ;  /* 0x2000000fff0c7230 */ /* 0x110fe40000004100 */
[----:B------:R-:W-:Y:S02]  /*85f0*/  HADD2.F32 R19, -RZ, R15.H1_H1 ;  /* 0x3000000fff137230 */ /* 0x000fe40000004100 */
        /* <DEDUP_REMOVED lines=13> */
[----:B------:R-:W-:-:S03]  /*86d0*/  HADD2.F32 R20, -RZ, R13.H1_H1 ;  /* 0x3000000dff147230 */ /* 0x000fc60000004100 */
        /* <DEDUP_REMOVED lines=8> */
[----:B------:R-:W-:-:S02]  /*8760*/  HADD2.F32 R13, -RZ, R14.H0_H0 ;  /* 0x2000000eff0d7230 */ /* 0x000fc40000004100 */
[----:B------:R-:W-:-:S03]  /*8770*/  HADD2.F32 R14, -RZ, R14.H1_H1 ;  /* 0x3000000eff0e7230 */ /* 0x000fc60000004100 */
        /* <DEDUP_REMOVED lines=46> */
[----:B------:R-:W-:Y:S02]  /*8a60*/  F2FP.PACK_AB R20, R21, R20 ;  /* 0x000000141514723e */ /* 0x000fe400000000ff */
        /* <DEDUP_REMOVED lines=9> */
[----:B------:R-:W-:Y:S01]  /*8b00*/  F2FP.PACK_AB R22, R22, R23 ;  /* 0x000000171616723e */ /* 0x000fe200000000ff */
[----:B---3--:R-:W-:Y:S02]  /*8b10*/  FMUL.FTZ R25, R2, R14 ;  /* 0x0000000e02197220 */ /* 0x008fe40000410000 */
[----:B----4-:R-:W-:Y:S02]  /*8b20*/  FMUL.FTZ R2, R27, R0 ;  /* 0x000000001b027220 */ /* 0x010fe40000410000 */
[----:B------:R-:W-:-:S03]  /*8b30*/  @P1 IMAD.WIDE.U32 R26, R17, R26, c[0x0][0x258] ;  /* 0x00009600111a1625 */ /* 0x000fc600078e001a */
[----:B------:R-:W-:Y:S01]  /*8b40*/  F2FP.PACK_AB R23, R2, R18 ;  /* 0x000000120217723e */ /* 0x000fe200000000ff */
[----:B--2---:R-:W-:-:S05]  /*8b50*/  FMUL.FTZ R21, R21, R13 ;  /* 0x0000000d15157220 */ /* 0x004fca0000410000 */
[----:B------:R-:W-:Y:S02]  /*8b60*/  F2FP.PACK_AB R21, R25, R21 ;  /* 0x000000151915723e */ /* 0x000fe400000000ff */
        /* <DEDUP_REMOVED lines=8> */
[----:B------:R-:W-:-:S03]  /*8bf0*/  HADD2.F32 R2, -RZ, R16.H0_H0 ;  /* 0x20000010ff027230 */ /* 0x000fc60000004100 */
        /* <DEDUP_REMOVED lines=13> */
[----:B------:R-:W-:-:S02]  /*8cd0*/  HADD2.F32 R20, -RZ, R16.H1_H1 ;  /* 0x30000010ff147230 */ /* 0x000fc40000004100 */
[--C-:B------:R-:W-:Y:S02]  /*8ce0*/  HADD2.F32 R16, -RZ, R17.reuse.H0_H0 ;  /* 0x20000011ff107230 */ /* 0x100fe40000004100 */
[----:B------:R-:W-:Y:S02]  /*8cf0*/  HADD2.F32 R21, -RZ, R17.H1_H1 ;  /* 0x30000011ff157230 */ /* 0x000fe40000004100 */
[--C-:B---3--:R-:W-:Y:S02]  /*8d00*/  HADD2.F32 R17, -RZ, R18.reuse.H0_H0 ;  /* 0x20000012ff117230 */ /* 0x108fe40000004100 */
[----:B------:R-:W-:Y:S02]  /*8d10*/  HADD2.F32 R22, -RZ, R18.H1_H1 ;  /* 0x30000012ff167230 */ /* 0x000fe40000004100 */
[--C-:B----4-:R-:W-:Y:S01]  /*8d20*/  HADD2.F32 R18, -RZ, R19.reuse.H0_H0 ;  /* 0x20000013ff127230 */ /* 0x110fe20000004100 */
[----:B--2---:R-:W-:Y:S02]  /*8d30*/  FFMA.FTZ R3, R12, R20, R3 ;  /* 0x000000140c037223 */ /* 0x004fe40000010003 */
[----:B------:R-:W2:Y:S01]  /*8d40*/  LDL R20, [R1+0xd0] ;  /* 0x0000d00001147983 */ /* 0x000ea20000100800 */
[----:B------:R-:W-:Y:S01]  /*8d50*/  HADD2.F32 R19, -RZ, R19.H1_H1 ;  /* 0x30000013ff137230 */ /* 0x000fe20000004100 */
        /* <DEDUP_REMOVED lines=16> */
.L_x_10892:
[----:B------:R-:W-:Y:S05]  /*8e60*/  BSYNC B1 ;  /* 0x0000000000017941 */ /* 0x000fea0003800000 */
.L_x_10889:
        /* <DEDUP_REMOVED lines=211> */
.L_x_10888:
[----:B------:R-:W-:Y:S05]  /*9ba0*/  BSYNC B0 ;  /* 0x0000000000007941 */ /* 0x000fea0003800000 */
.L_x_10886:
        /* <DEDUP_REMOVED lines=670> */
.L_x_10890:
[----:B0-----:R-:W-:Y:S02]  /*c590*/  MOV R23, R24 ;  /* 0x0000001800177202 */ /* 0x001fe40000000f00 */
[----:B------:R-:W-:-:S02]  /*c5a0*/  MOV R19, 0x1 ;  /* 0x0000000100137802 */ /* 0x000fc40000000f00 */
[----:B------:R-:W-:Y:S02]  /*c5b0*/  MOV R18, 0xc5d0 ;  /* 0x0000c5d000127802 */ /* 0x000fe40000000f00 */
[----:B-----5:R-:W-:Y:S05]  /*c5c0*/  CALL.REL.NOINC `($__internal_145_$__cuda_sm70_shflsync_bfly_p) ;  /* 0x0000034000007944 */ /* 0x020fea0003c00000 */
[----:B-1----:R-:W-:Y:S01]  /*c5d0*/  MOV R25, R23 ;  /* 0x0000001700197202 */ /* 0x002fe20000000f00 */
[----:B0----5:R-:W-:Y:S05]  /*c5e0*/  BRA `(.L_x_10894) ;  /* 0xffff92b000007947 */ /* 0x021fea000383ffff */
.L_x_10891:
[----:B------:R-:W-:Y:S01]  /*c5f0*/  HFMA2.MMA R19, -RZ, RZ, 0, 5.9604644775390625e-08 ;  /* 0x00000001ff137435 */ /* 0x000fe200000001ff */
[----:B0-----:R-:W-:Y:S02]  /*c600*/  MOV R23, R3 ;  /* 0x0000000300177202 */ /* 0x001fe40000000f00 */
[----:B------:R-:W-:-:S03]  /*c610*/  MOV R18, 0xc630 ;  /* 0x0000c63000127802 */ /* 0x000fc60000000f00 */
[----:B-12--5:R-:W-:Y:S05]  /*c620*/  CALL.REL.NOINC `($__internal_145_$__cuda_sm70_shflsync_bfly_p) ;  /* 0x000002e000007944 */ /* 0x026fea0003c00000 */
[----:B------:R-:W-:Y:S01]  /*c630*/  FADD.FTZ R24, R24, R25 ;  /* 0x0000001918187221 */ /* 0x000fe20000010000 */
[----:B------:R-:W-:Y:S01]  /*c640*/  MOV R19, 0x2 ;  /* 0x0000000200137802 */ /* 0x000fe20000000f00 */
[----:B-1----:R-:W-:Y:S01]  /*c650*/  FADD.FTZ R3, R3, R23 ;  /* 0x0000001703037221 */ /* 0x002fe20000010000 */
[----:B------:R-:W-:Y:S02]  /*c660*/  MOV R18, 0xc690 ;  /* 0x0000c69000127802 */ /* 0x000fe40000000f00 */
[----:B------:R-:W-:Y:S02]  /*c670*/  MOV R23, R24 ;  /* 0x0000001800177202 */ /* 0x000fe40000000f00 */
[----:B0----5:R-:W-:Y:S05]  /*c680*/  CALL.REL.NOINC `($__internal_145_$__cuda_sm70_shflsync_bfly_p) ;  /* 0x0000028000007944 */ /* 0x021fea0003c00000 */
[----:B------:R-:W-:Y:S01]  /*c690*/  HFMA2.MMA R19, -RZ, RZ, 0, 1.1920928955078125e-07 ;  /* 0x00000002ff137435 */ /* 0x000fe200000001ff */
[----:B-1----:R-:W-:-:S02]  /*c6a0*/  MOV R25, R23 ;  /* 0x0000001700197202 */ /* 0x002fc40000000f00 */
[----:B------:R-:W-:Y:S02]  /*c6b0*/  MOV R23, R3 ;  /* 0x0000000300177202 */ /* 0x000fe40000000f00 */
[----:B------:R-:W-:Y:S02]  /*c6c0*/  MOV R18, 0xc6e0 ;  /* 0x0000c6e000127802 */ /* 0x000fe40000000f00 */
[----:B0----5:R-:W-:Y:S05]  /*c6d0*/  CALL.REL.NOINC `($__internal_145_$__cuda_sm70_shflsync_bfly_p) ;  /* 0x0000023000007944 */ /* 0x021fea0003c00000 */
[----:B------:R-:W-:Y:S01]  /*c6e0*/  FADD.FTZ R24, R25, R24 ;  /* 0x0000001819187221 */ /* 0x000fe20000010000 */
[----:B------:R-:W-:Y:S01]  /*c6f0*/  MOV R19, 0x4 ;  /* 0x0000000400137802 */ /* 0x000fe20000000f00 */
[----:B-1----:R-:W-:Y:S01]  /*c700*/  FADD.FTZ R3, R3, R23 ;  /* 0x0000001703037221 */ /* 0x002fe20000010000 */
[----:B------:R-:W-:Y:S02]  /*c710*/  MOV R18, 0xc740 ;  /* 0x0000c74000127802 */ /* 0x000fe40000000f00 */
[----:B------:R-:W-:Y:S02]  /*c720*/  MOV R23, R24 ;  /* 0x0000001800177202 */ /* 0x000fe40000000f00 */
[----:B0----5:R-:W-:Y:S05]  /*c730*/  CALL.REL.NOINC `($__internal_145_$__cuda_sm70_shflsync_bfly_p) ;  /* 0x000001d000007944 */ /* 0x021fea0003c00000 */
[----:B------:R-:W-:Y:S01]  /*c740*/  HFMA2.MMA R19, -RZ, RZ, 0, 2.384185791015625e-07 ;  /* 0x00000004ff137435 */ /* 0x000fe200000001ff */
[----:B-1----:R-:W-:Y:S02]  /*c750*/  MOV R25, R23 ;  /* 0x0000001700197202 */ /* 0x002fe40000000f00 */
[----:B------:R-:W-:-:S02]  /*c760*/  MOV R23, R3 ;  /* 0x0000000300177202 */ /* 0x000fc40000000f00 */
        /* <DEDUP_REMOVED lines=8> */
[----:B------:R-:W-:Y:S01]  /*c7f0*/  HFMA2.MMA R19, -RZ, RZ, 0, 4.76837158203125e-07 ;  /* 0x00000008ff137435 */ /* 0x000fe200000001ff */
[----:B-1----:R-:W-:Y:S02]  /*c800*/  MOV R25, R23 ;  /* 0x0000001700197202 */ /* 0x002fe40000000f00 */
[----:B------:R-:W-:Y:S02]  /*c810*/  MOV R23, R3 ;  /* 0x0000000300177202 */ /* 0x000fe40000000f00 */
[----:B------:R-:W-:-:S02]  /*c820*/  MOV R18, 0xc840 ;  /* 0x0000c84000127802 */ /* 0x000fc40000000f00 */
[----:B0----5:R-:W-:Y:S05]  /*c830*/  CALL.REL.NOINC `($__internal_145_$__cuda_sm70_shflsync_bfly_p) ;  /* 0x000000d000007944 */ /* 0x021fea0003c00000 */
[----:B------:R-:W-:Y:S01]  /*c840*/  FADD.FTZ R24, R25, R24 ;  /* 0x0000001819187221 */ /* 0x000fe20000010000 */
[----:B------:R-:W-:Y:S01]  /*c850*/  MOV R19, 0x10 ;  /* 0x0000001000137802 */ /* 0x000fe20000000f00 */
[----:B-1----:R-:W-:Y:S01]  /*c860*/  FADD.FTZ R3, R3, R23 ;  /* 0x0000001703037221 */ /* 0x002fe20000010000 */
[----:B------:R-:W-:-:S02]  /*c870*/  MOV R18, 0xc8a0 ;  /* 0x0000c8a000127802 */ /* 0x000fc40000000f00 */
[----:B------:R-:W-:Y:S02]  /*c880*/  MOV R23, R24 ;  /* 0x0000001800177202 */ /* 0x000fe40000000f00 */
[----:B0----5:R-:W-:Y:S05]  /*c890*/  CALL.REL.NOINC `($__internal_145_$__cuda_sm70_shflsync_bfly_p) ;  /* 0x0000007000007944 */ /* 0x021fea0003c00000 */
[----:B------:R-:W-:Y:S01]  /*c8a0*/  HFMA2.MMA R19, -RZ, RZ, 0, 9.5367431640625e-07 ;  /* 0x00000010ff137435 */ /* 0x000fe200000001ff */
[----:B-1----:R-:W-:Y:S02]  /*c8b0*/  MOV R25, R23 ;  /* 0x0000001700197202 */ /* 0x002fe40000000f00 */
[----:B------:R-:W-:Y:S02]  /*c8c0*/  MOV R23, R3 ;  /* 0x0000000300177202 */ /* 0x000fe40000000f00 */
[----:B------:R-:W-:Y:S02]  /*c8d0*/  MOV R18, 0xc8f0 ;  /* 0x0000c8f000127802 */ /* 0x000fe40000000f00 */
[----:B0----5:R-:W-:Y:S05]  /*c8e0*/  CALL.REL.NOINC `($__internal_145_$__cuda_sm70_shflsync_bfly_p) ;  /* 0x0000002000007944 */ /* 0x021fea0003c00000 */
[----:B-1----:R-:W-:Y:S01]  /*c8f0*/  MOV R18, R23 ;  /* 0x0000001700127202 */ /* 0x002fe20000000f00 */
[----:B0----5:R-:W-:Y:S05]  /*c900*/  BRA `(.L_x_10895) ;  /* 0xffff90b000007947 */ /* 0x021fea000383ffff */
        .weak           $__internal_145_$__cuda_sm70_shflsync_bfly_p
        .type           $__internal_145_$__cuda_sm70_shflsync_bfly_p,@function
        .size           $__internal_145_$__cuda_sm70_shflsync_bfly_p,(.L_x_15027 - $__internal_145_$__cuda_sm70_shflsync_bfly_p)
$__internal_145_$__cuda_sm70_shflsync_bfly_p:
        /* <DEDUP_REMOVED lines=9> */
[----:B------:R-:W-:Y:S05]  /*c9a0*/  RET.REL.NODEC R18 `(_ZN10layer_norm13ln_bwd_kernelINS_13Kernel_traitsIf6__halffS2_fjLj1280ELj1ELj4ELj1ELj16ENS_18Kernel_traits_baseILj1280EfS2_fS2_fjLj128EEEEELb0ELb1ELb0ELb1EEEvNS_9BwdParamsE) ;  /* 0xffff365012007950 */ /* 0x000fea0003c3ffff */
.L_x_10896:
        /* <DEDUP_REMOVED lines=13> */
.L_x_15027:


//--------------------- .text._ZN10layer_norm13ln_bwd_kernelINS_13Kernel_traitsIf6__halffS2_fjLj1280ELj1ELj4ELj1ELj16ENS_18Kernel_traits_baseILj1280EfS2_fS2_fjLj128EEEEELb0ELb1ELb1ELb0EEEvNS_9BwdParamsE --------------------------
	.section	.text._ZN10layer_norm13ln_bwd_kernelINS_13Kernel_traitsIf6__halffS2_fjLj1280ELj1ELj4ELj1ELj16ENS_18Kernel_traits_baseILj1280EfS2_fS2_fjLj128EEEEELb0ELb1ELb1ELb0EEEvNS_9BwdParamsE,"ax",@progbits
	.sectioninfo	@"SHI_REGISTERS=255"
	.align	128
        .global         _ZN10layer_norm13ln_bwd_kernelINS_13Kernel_traitsIf6__halffS2_fjLj1280ELj1ELj4ELj1ELj16ENS_18Kernel_traits_baseILj1280EfS2_fS2_fjLj128EEEEELb0ELb1ELb1ELb0EEEvNS_9BwdParamsE
        .type           _ZN10layer_norm13ln_bwd_kernelINS_13Kernel_traitsIf6__halffS2_fjLj1280ELj1ELj4ELj1ELj16ENS_18Kernel_traits_baseILj1280EfS2_fS2_fjLj128EEEEELb0ELb1ELb1ELb0EEEvNS_9BwdParamsE,@function
        .size           _ZN10layer_norm13ln_bwd_kernelINS_13Kernel_traitsIf6__halffS2_fjLj1280ELj1ELj4ELj1ELj16ENS_18Kernel_traits_baseILj1280EfS2_fS2_fjLj128EEEEELb0ELb1ELb1ELb0EEEvNS_9BwdParamsE,(.L_x_15028 - _ZN10layer_norm13ln_bwd_kernelINS_13Kernel_traitsIf6__halffS2_fjLj1280ELj1ELj4ELj1ELj16ENS_18Kernel_traits_baseILj1280EfS2_fS2_fjLj128EEEEELb0ELb1ELb1ELb0EEEvNS_9BwdParamsE)
        .other          _ZN10layer_norm13ln_bwd_kernelINS_13Kernel_traitsIf6__halffS2_fjLj1280ELj1ELj4ELj1ELj16ENS_18Kernel_traits_baseILj1280EfS2_fS2_fjLj128EEEEELb0ELb1ELb1ELb0EEEvNS_9BwdParamsE,@"STO_CUDA_ENTRY STV_DEFAULT"
_ZN10layer_norm13ln_bwd_kernelINS_13Kernel_traitsIf6__halffS2_fjLj1280ELj1ELj4ELj1ELj16ENS_18Kernel_traits_baseILj1280EfS2_fS2_fjLj128EEEEELb0ELb1ELb1ELb0EEEvNS_9BwdParamsE:
.text._ZN10layer_norm13ln_bwd_kernelINS_13Kernel_traitsIf6__halffS2_fjLj1280ELj1ELj4ELj1ELj16ENS_18Kernel_traits_baseILj1280EfS2_fS2_fjLj128EEEEELb0ELb1ELb1ELb0EEEvNS_9BwdParamsE:
        /* <DEDUP_REMOVED lines=79> */
[----:B------:R-:W3:Y:S04]  /*04f0*/  @P0 LDG.E.128 R72, [R8.64+0x10] ;  /* 0x0000100408480981 */ /* 0x000ee8000c1e1d00 */
        /* <DEDUP_REMOVED lines=122> */
.L_x_11024:
[----:B------:R-:W-:-:S05]  /*0ca0*/  MOV R193, 0x4 ;  /* 0x0000000400c17802 */ /* 0x000fca0000000f00 */
        /* <DEDUP_REMOVED lines=27> */
.L_x_10903:
[----:B------:R-:W-:Y:S02]  /*0e60*/  IADD3 R4, R5, 0x20, RZ ;  /* 0x0000002005047810 */ /* 0x000fe40007ffe0ff */
.L_x_10902:
[----:B------:R-:W-:Y:S05]  /*0e70*/  BSYNC B2 ;  /* 0x0000000000027941 */ /* 0x000fea0003800000 */
.L_x_10901:
        /* <DEDUP_REMOVED lines=8> */
.L_x_10906:
[----:B------:R-:W-:Y:S02]  /*0f00*/  IADD3 R4, R4, 0x20, RZ ;  /* 0x0000002004047810 */ /* 0x000fe40007ffe0ff */
.L_x_10905:
[----:B------:R-:W-:Y:S05]  /*0f10*/  BSYNC B2 ;  /* 0x0000000000027941 */ /* 0x000fea0003800000 */
.L_x_10904:
        /* <DEDUP_REMOVED lines=8> */
.L_x_10909:
[----:B------:R-:W-:Y:S02]  /*0fa0*/  IADD3 R4, R4, 0x20, RZ ;  /* 0x0000002004047810 */ /* 0x000fe40007ffe0ff */
.L_x_10908:
[----:B------:R-:W-:Y:S05]  /*0fb0*/  BSYNC B2 ;  /* 0x0000000000027941 */ /* 0x000fea0003800000 */
.L_x_10907:
        /* <DEDUP_REMOVED lines=8> */
.L_x_10912:
[----:B------:R-:W-:Y:S02]  /*1040*/  IADD3 R4, R4, 0x20, RZ ;  /* 0x0000002004047810 */ /* 0x000fe40007ffe0ff */
.L_x_10911:
[----:B------:R-:W-:Y:S05]  /*1050*/  BSYNC B2 ;  /* 0x0000000000027941 */ /* 0x000fea0003800000 */
.L_x_10910:
        /* <DEDUP_REMOVED lines=9> */
.L_x_10900:
        /* <DEDUP_REMOVED lines=15> */
[----:B------:R-:W-:Y:S01]  /*11e0*/  HFMA2.MMA R196, -RZ, RZ, 0, 9.5367431640625e-07 ;  /* 0x00000010ffc47435 */ /* 0x000fe200000001ff */
[----:B------:R-:W-:Y:S01]  /*11f0*/  IMAD.WIDE.U32 R200, R5, R194, c[0x0][0x188] ;  /* 0x0000620005c87625 */ /* 0x000fe200078e00c2 */
[----:B------:R-:W-:Y:S04]  /*1200*/  STL [R1+0x1b8], R6 ;  /* 0x0001b80601007387 */ /* 0x000fe80000100800 */
[----:B------:R0:W2:Y:S04]  /*1210*/  LDG.E.128 R192, [R200.64] ;  /* 0x00000004c8c07981 */ /* 0x0000a8000c1e1d00 */
[----:B------:R-:W-:Y:S01]  /*1220*/  IMAD.WIDE.U32 R196, R211, R196, c[0x0][0x208] ;  /* 0x00008200d3c47625 */ /* 0x000fe200078e00c4 */
[----:B------:R-:W-:Y:S01]  /*1230*/  ISETP.NE.U32.AND P4, PT, RZ, c[0x0][0x218], PT ;  /* 0x00008600ff007a0c */ /* 0x000fe20003f85070 */
[----:B------:R1:W-:Y:S04]  /*1240*/  STL [R1+0x1b4], R2 ;  /* 0x0001b40201007387 */ /* 0x0003e80000100800 */
[----:B------:R-:W3:Y:S04]  /*1250*/  LDG.E.128 R196, [R196.64] ;  /* 0x00000004c4c47981 */ /* 0x000ee8000c1e1d00 */
[----:B0-----:R-:W4:Y:S01]  /*1260*/  LDG.E.128 R200, [R200.64+0x10] ;  /* 0x00001004c8c87981 */ /* 0x001f22000c1e1d00 */
[----:B------:R-:W-:-:S03]  /*1270*/  ISETP.NE.AND.EX P4, PT, RZ, c[0x0][0x21c], PT, P4 ;  /* 0x00008700ff007a0c */ /* 0x000fc60003f85340 */
[----:B------:R0:W-:Y:S10]  /*1280*/  STL [R1+0x1b0], R0 ;  /* 0x0001b00001007387 */ /* 0x0001f40000100800 */
[----:B------:R3:W5:Y:S04]  /*1290*/  @P4 LDG.E.128 R140, [R218.64] ;  /* 0x00000004da8c4981 */ /* 0x000768000c1e1d00 */
[----:B------:R3:W5:Y:S01]  /*12a0*/  @P4 LDG.E.128 R144, [R218.64+0x10] ;  /* 0x00001004da904981 */ /* 0x000762000c1e1d00 */
[----:B--2---:R-:W-:-:S02]  /*12b0*/  FADD.FTZ R194, -R4, R194 ;  /* 0x000000c204c27221 */ /* 0x004fc40000010100 */
[C---:B------:R-:W-:Y:S02]  /*12c0*/  FADD.FTZ R195, -R4.reuse, R195 ;  /* 0x000000c304c37221 */ /* 0x040fe40000010100 */
[C---:B------:R-:W-:Y:S02]  /*12d0*/  FADD.FTZ R193, -R4.reuse, R193 ;  /* 0x000000c104c17221 */ /* 0x040fe40000010100 */
[C---:B------:R-:W-:Y:S02]  /*12e0*/  FADD.FTZ R192, -R4.reuse, R192 ;  /* 0x000000c004c07221 */ /* 0x040fe40000010100 */
[C---:B-1---5:R-:W-:Y:S01]  /*12f0*/  FMUL.FTZ R2, R3.reuse, R194 ;  /* 0x000000c203027220 */ /* 0x062fe20000410000 */
[--C-:B---3--:R-:W-:Y:S02]  /*1300*/  HADD2.F32 R219, -RZ, R199.reuse.H0_H0 ;  /* 0x200000c7ffdb7230 */ /* 0x108fe40000004100 */
[----:B0-----:R-:W-:Y:S01]  /*1310*/  HADD2.F32 R0, -RZ, R199.H1_H1 ;  /* 0x300000c7ff007230 */ /* 0x001fe20000004100 */
        /* <DEDUP_REMOVED lines=8> */
[--C-:B------:R-:W-:Y:S02]  /*13a0*/  HADD2.F32 R212, -RZ, R197.reuse.H0_H0 ;  /* 0x200000c5ffd47230 */ /* 0x100fe40000004100 */
[----:B------:R-:W-:Y:S01]  /*13b0*/  HADD2.F32 R210, -RZ, R197.H1_H1 ;  /* 0x300000c5ffd27230 */ /* 0x000fe20000004100 */
[C---:B------:R-:W-:Y:S01]  /*13c0*/  FADD.FTZ R197, -R4.reuse, R200 ;  /* 0x000000c804c57221 */ /* 0x040fe20000010100 */
[--C-:B------:R-:W-:Y:S02]  /*13d0*/  HADD2.F32 R213, -RZ, R198.reuse.H0_H0 ;  /* 0x200000c6ffd57230 */ /* 0x100fe40000004100 */
[----:B------:R-:W-:Y:S01]  /*13e0*/  HADD2.F32 R218, -RZ, R198.H1_H1 ;  /* 0x300000c6ffda7230 */ /* 0x000fe20000004100 */
        /* <DEDUP_REMOVED lines=71> */
.L_x_10915:
[----:B0-----:R-:W-:Y:S05]  /*1860*/  BSYNC B2 ;  /* 0x0000000000027941 */ /* 0x001fea0003800000 */
.L_x_10914:
[----:B------:R-:W-:Y:S01]  /*1870*/  BSSY B2, `(.L_x_10916) ;  /* 0x0000066000027945 */ /* 0x000fe20003800000 */
[----:B------:R-:W-:Y:S05]  /*1880*/  @!P0 BRA `(.L_x_10917) ;  /* 0x0000064000008947 */ /* 0x000fea0003800000 */
[----:B------:R-:W-:Y:S01]  /*1890*/  HFMA2.MMA R196, -RZ, RZ, 0, 9.5367431640625e-07 ;  /* 0x00000010ffc47435 */ /* 0x000fe200000001ff */
[----:B------:R-:W-:Y:S01]  /*18a0*/  MOV R218, 0x20 ;  /* 0x0000002000da7802 */ /* 0x000fe20000000f00 */
[----:B------:R-:W-:Y:S04]  /*18b0*/  STL [R1+0x1b8], R5 ;  /* 0x0001b80501007387 */ /* 0x000fe80000100800 */
[----:B------:R-:W-:Y:S01]  /*18c0*/  IMAD.WIDE.U32 R200, R210, R218, c[0x0][0x188] ;  /* 0x00006200d2c87625 */ /* 0x000fe200078e00da */
[----:B------:R-:W-:Y:S01]  /*18d0*/  ISETP.NE.U32.AND P4, PT, RZ, c[0x0][0x218], PT ;  /* 0x00008600ff007a0c */ /* 0x000fe20003f85070 */
[----:B-----5:R0:W-:Y:S02]  /*18e0*/  STL [R1+0x1b4], R2 ;  /* 0x0001b40201007387 */ /* 0x0201e40000100800 */
[----:B------:R-:W-:-:S02]  /*18f0*/  IMAD.WIDE.U32 R196, R211, R196, c[0x0][0x208] ;  /* 0x00008200d3c47625 */ /* 0x000fc400078e00c4 */
[----:B------:R1:W2:Y:S04]  /*1900*/  LDG.E.128 R192, [R200.64] ;  /* 0x00000004c8c07981 */ /* 0x0002a8000c1e1d00 */
[----:B------:R-:W0:Y:S01]  /*1910*/  LDG.E.128 R196, [R196.64] ;  /* 0x00000004c4c47981 */ /* 0x000e22000c1e1d00 */
[----:B------:R-:W-:-:S03]  /*1920*/  ISETP.NE.AND.EX P4, PT, RZ, c[0x0][0x21c], PT, P4 ;  /* 0x00008700ff007a0c */ /* 0x000fc60003f85340 */
[----:B------:R3:W-:Y:S04]  /*1930*/  STL [R1+0x1b0], R0 ;  /* 0x0001b00001007387 */ /* 0x0007e80000100800 */
[----:B-1----:R-:W4:Y:S04]  /*1940*/  LDG.E.128 R200, [R200.64+0x10] ;  /* 0x00001004c8c87981 */ /* 0x002f28000c1e1d00 */
[----:B------:R-:W4:Y:S02]  /*1950*/  LDL R252, [R1+0x14c] ;  /* 0x00014c0001fc7983 */ /* 0x000f240000100800 */
[----:B------:R-:W-:-:S05]  /*1960*/  @P4 IMAD.WIDE.U32 R218, R210, R218, c[0x0][0x218] ;  /* 0x00008600d2da4625 */ /* 0x000fca00078e00da */
[----:B------:R1:W5:Y:S04]  /*1970*/  @P4 LDG.E.128 R20, [R218.64] ;  /* 0x00000004da144981 */ /* 0x000368000c1e1d00 */
[----:B------:R1:W5:Y:S01]  /*1980*/  @P4 LDG.E.128 R16, [R218.64+0x10] ;  /* 0x00001004da104981 */ /* 0x000362000c1e1d00 */
[C---:B--2---:R-:W-:Y:S01]  /*1990*/  FADD.FTZ R193, -R4.reuse, R193 ;  /* 0x000000c104c17221 */ /* 0x044fe20000010100 */
[----:B0-----:R-:W-:Y:S01]  /*19a0*/  HADD2.F32 R2, -RZ, R199.H0_H0 ;  /* 0x200000c7ff027230 */ /* 0x001fe20000004100 */
[C---:B------:R-:W-:Y:S01]  /*19b0*/  FADD.FTZ R194, -R4.reuse, R194 ;  /* 0x000000c204c27221 */ /* 0x040fe20000010100 */
[--C-:B-1----:R-:W-:Y:S01]  /*19c0*/  HADD2.F32 R219, -RZ, R196.reuse.H0_H0 ;  /* 0x200000c4ffdb7230 */ /* 0x102fe20000004100 */
[----:B------:R-:W-:Y:S01]  /*19d0*/  FADD.FTZ R192, -R4, R192 ;  /* 0x000000c004c07221 */ /* 0x000fe20000010100 */
[----:B------:R-:W-:-:S02]  /*19e0*/  HADD2.F32 R218, -RZ, R196.H1_H1 ;  /* 0x300000c4ffda7230 */ /* 0x000fc40000004100 */
[----:B---3--:R-:W-:Y:S01]  /*19f0*/  HADD2.F32 R0, -RZ, R199.H1_H1 ;  /* 0x300000c7ff007230 */ /* 0x008fe20000004100 */
        /* <DEDUP_REMOVED lines=10> */
[----:B------:R-:W-:-:S02]  /*1aa0*/  HADD2.F32 R246, -RZ, R197.H0_H0 ;  /* 0x200000c5fff67230 */ /* 0x000fc40000004100 */
[----:B------:R-:W-:Y:S01]  /*1ab0*/  HADD2.F32 R244, -RZ, R197.H1_H1 ;  /* 0x300000c5fff47230 */ /* 0x000fe20000004100 */
[C---:B------:R-:W-:Y:S01]  /*1ac0*/  FADD.FTZ R197, -R4.reuse, R201 ;  /* 0x000000c904c57221 */ /* 0x040fe20000010100 */
[--C-:B------:R-:W-:Y:S02]  /*1ad0*/  HADD2.F32 R250, -RZ, R198.reuse.H0_H0 ;  /* 0x200000c6fffa7230 */ /* 0x100fe40000004100 */
[----:B------:R-:W-:Y:S01]  /*1ae0*/  HADD2.F32 R248, -RZ, R198.H1_H1 ;  /* 0x300000c6fff87230 */ /* 0x000fe20000004100 */
        /* <DEDUP_REMOVED lines=62> */
.L_x_10917:
[----:B0-----:R-:W-:Y:S05]  /*1ed0*/  BSYNC B2 ;  /* 0x0000000000027941 */ /* 0x001fea0003800000 */
.L_x_10916:
        /* <DEDUP_REMOVED lines=21> */
[--C-:B----4-:R-:W-:Y:S02]  /*2030*/  HADD2.F32 R201, -RZ, R192.reuse.H0_H0 ;  /* 0x200000c0ffc97230 */ /* 0x110fe40000004100 */
[----:B------:R-:W-:Y:S01]  /*2040*/  HADD2.F32 R200, -RZ, R192.H1_H1 ;  /* 0x300000c0ffc87230 */ /* 0x000fe20000004100 */
[C---:B--2---:R-:W-:Y:S02]  /*2050*/  FADD.FTZ R192, -R4.reuse, R196 ;  /* 0x000000c404c07221 */ /* 0x044fe40000010100 */
[----:B------:R-:W2:Y:S01]  /*2060*/  LDL R196, [R1+0xfc] ;  /* 0x0000fc0001c47983 */ /* 0x000ea20000100800 */
[C---:B------:R-:W-:Y:S01]  /*2070*/  FADD.FTZ R12, -R4.reuse, R12 ;  /* 0x0000000c040c7221 */ /* 0x040fe20000010100 */
        /* <DEDUP_REMOVED lines=8> */
[----:B------:R-:W-:Y:S01]  /*2100*/  MOV R197, R204 ;  /* 0x000000cc00c57202 */ /* 0x000fe20000000f00 */
[----:B------:R-:W-:-:S02]  /*2110*/  FADD.FTZ R13, -R4, R13 ;  /* 0x0000000d040d7221 */ /* 0x000fc40000010100 */
[----:B-----5:R-:W-:Y:S02]  /*2120*/  FMUL.FTZ R199, R3, R12 ;  /* 0x0000000c03c77220 */ /* 0x020fe40000410000 */
[----:B------:R-:W-:Y:S01]  /*2130*/  FMUL.FTZ R243, R243, R201 ;  /* 0x000000c9f3f37220 */ /* 0x000fe20000410000 */
[--C-:B------:R-:W-:Y:S01]  /*2140*/  HADD2.F32 R218, -RZ, R194.reuse.H0_H0 ;  /* 0x200000c2ffda7230 */ /* 0x100fe20000004100 */
[C---:B------:R-:W-:Y:S01]  /*2150*/  FMUL.FTZ R205, R3.reuse, R14 ;  /* 0x0000000e03cd7220 */ /* 0x040fe20000410000 */
[----:B------:R-:W-:Y:S01]  /*2160*/  HADD2.F32 R219, -RZ, R194.H1_H1 ;  /* 0x300000c2ffdb7230 */ /* 0x000fe20000004100 */
        /* <DEDUP_REMOVED lines=50> */
.L_x_10919:
[----:B0-----:R-:W-:Y:S05]  /*2490*/  BSYNC B2 ;  /* 0x0000000000027941 */ /* 0x001fea0003800000 */
.L_x_10918:
        /* <DEDUP_REMOVED lines=24> */
[--C-:B----4-:R-:W-:Y:S01]  /*2620*/  HADD2.F32 R201, -RZ, R192.reuse.H0_H0 ;  /* 0x200000c0ffc97230 */ /* 0x110fe20000004100 */
[C---:B------:R-:W-:Y:S01]  /*2630*/  FADD.FTZ R6, -R4.reuse, R8 ;  /* 0x0000000804067221 */ /* 0x040fe20000010100 */
[----:B------:R-:W-:Y:S01]  /*2640*/  HADD2.F32 R200, -RZ, R192.H1_H1 ;  /* 0x300000c0ffc87230 */ /* 0x000fe20000004100 */
[C---:B------:R-:W-:Y:S01]  /*2650*/  FADD.FTZ R10, -R4.reuse, R10 ;  /* 0x0000000a040a7221 */ /* 0x040fe20000010100 */
[--C-:B------:R-:W-:Y:S01]  /*2660*/  HADD2.F32 R203, -RZ, R193.reuse.H0_H0 ;  /* 0x200000c1ffcb7230 */ /* 0x100fe20000004100 */
[C---:B------:R-:W-:Y:S01]  /*2670*/  FADD.FTZ R8, -R4.reuse, R11 ;  /* 0x0000000b04087221 */ /* 0x040fe20000010100 */
[----:B------:R-:W-:Y:S01]  /*2680*/  HADD2.F32 R202, -RZ, R193.H1_H1 ;  /* 0x300000c1ffca7230 */ /* 0x000fe20000004100 */
        /* <DEDUP_REMOVED lines=15> */
[--C-:B------:R-:W-:Y:S01]  /*2780*/  HADD2.F32 R218, -RZ, R194.reuse.H0_H0 ;  /* 0x200000c2ffda7230 */ /* 0x100fe20000004100 */
[----:B------:R0:W-:Y:S01]  /*2790*/  STL [R1+0x58], R198 ;  /* 0x000058c601007387 */ /* 0x0001e20000100800 */
[----:B------:R-:W-:Y:S02]  /*27a0*/  FMUL.FTZ R230, R230, R202 ;  /* 0x000000cae6e67220 */ /* 0x000fe40000410000 */
[----:B------:R-:W-:Y:S01]  /*27b0*/  FADD.FTZ R192, R192, R231 ;  /* 0x000000e7c0c07221 */ /* 0x000fe20000010000 */
[----:B------:R0:W-:Y:S01]  /*27c0*/  STL [R1+0x44], R197 ;  /* 0x000044c501007387 */ /* 0x0001e20000100800 */
[----:B------:R-:W-:Y:S01]  /*27d0*/  FFMA.FTZ R193, R11, R231, R193 ;  /* 0x000000e70bc17223 */ /* 0x000fe200000100c1 */
[----:B------:R-:W-:Y:S01]  /*27e0*/  HADD2.F32 R219, -RZ, R194.H1_H1 ;  /* 0x300000c2ffdb7230 */ /* 0x000fe20000004100 */
[----:B------:R-:W-:-:S02]  /*27f0*/  FMUL.FTZ R9, R3, R9 ;  /* 0x0000000903097220 */ /* 0x000fc40000410000 */
[----:B------:R-:W-:Y:S02]  /*2800*/  FMUL.FTZ R229, R229, R218 ;  /* 0x000000dae5e57220 */ /* 0x000fe40000410000 */
[----:B------:R-:W-:Y:S02]  /*2810*/  FADD.FTZ R192, R192, R230 ;  /* 0x000000e6c0c07221 */ /* 0x000fe40000010000 */
[----:B------:R-:W-:Y:S01]  /*2820*/  FFMA.FTZ R193, R10, R230, R193 ;  /* 0x000000e60ac17223 */ /* 0x000fe200000100c1 */
[--C-:B------:R-:W-:Y:S01]  /*2830*/  HADD2.F32 R227, -RZ, R195.reuse.H0_H0 ;  /* 0x200000c3ffe37230 */ /* 0x100fe20000004100 */
[----:B------:R-:W-:Y:S02]  /*2840*/  FMUL.FTZ R228, R228, R219 ;  /* 0x000000dbe4e47220 */ /* 0x000fe40000410000 */
[----:B------:R-:W-:Y:S02]  /*2850*/  FADD.FTZ R192, R192, R229 ;  /* 0x000000e5c0c07221 */ /* 0x000fe40000010000 */
[----:B------:R-:W-:Y:S01]  /*2860*/  FFMA.FTZ R193, R9, R229, R193 ;  /* 0x000000e509c17223 */ /* 0x000fe200000100c1 */
[----:B------:R-:W-:Y:S01]  /*2870*/  HADD2.F32 R195, -RZ, R195.H1_H1 ;  /* 0x300000c3ffc37230 */ /* 0x000fe20000004100 */
        /* <DEDUP_REMOVED lines=28> */
.L_x_10921:
[----:B0-----:R-:W-:Y:S05]  /*2a40*/  BSYNC B2 ;  /* 0x0000000000027941 */ /* 0x001fea0003800000 */
.L_x_10920:
[----:B-----5:R-:W-:-:S13]  /*2a50*/  ISETP.GE.U32.AND P4, PT, R0, 0xa0, PT ;  /* 0x000000a00000780c */ /* 0x020fda0003f86070 */
        /* <DEDUP_REMOVED lines=29> */
[--C-:B----4-:R-:W-:Y:S02]  /*2c30*/  HADD2.F32 R199, -RZ, R200.reuse.H0_H0 ;  /* 0x200000c8ffc77230 */ /* 0x110fe40000004100 */
[----:B------:R-:W-:Y:S01]  /*2c40*/  HADD2.F32 R196, -RZ, R200.H1_H1 ;  /* 0x300000c8ffc47230 */ /* 0x000fe20000004100 */
[C---:B------:R-:W-:Y:S02]  /*2c50*/  FMUL.FTZ R220, R3.reuse, R206 ;  /* 0x000000ce03dc7220 */ /* 0x040fe40000410000 */
[----:B------:R-:W-:Y:S01]  /*2c60*/  FMUL.FTZ R236, R236, R199 ;  /* 0x000000c7ecec7220 */ /* 0x000fe20000410000 */
[----:B------:R-:W-:Y:S01]  /*2c70*/  HADD2.F32 R200, -RZ, R201.H0_H0 ;  /* 0x200000c9ffc87230 */ /* 0x000fe20000004100 */
[C---:B------:R-:W-:Y:S02]  /*2c80*/  FMUL.FTZ R206, R3.reuse, R4 ;  /* 0x0000000403ce7220 */ /* 0x040fe40000410000 */
[----:B------:R-:W-:-:S02]  /*2c90*/  FMUL.FTZ R219, R3, R193 ;  /* 0x000000c103db7220 */ /* 0x000fc40000410000 */
[----:B------:R-:W-:Y:S02]  /*2ca0*/  FMUL.FTZ R234, R234, R196 ;  /* 0x000000c4eaea7220 */ /* 0x000fe40000410000 */
[----:B------:R-:W-:Y:S02]  /*2cb0*/  FADD.FTZ R4, R213, R236 ;  /* 0x000000ecd5047221 */ /* 0x000fe40000010000 */
[----:B------:R-:W-:Y:S01]  /*2cc0*/  FFMA.FTZ R193, R220, R236, R212 ;  /* 0x000000ecdcc17223 */ /* 0x000fe200000100d4 */
[----:B------:R-:W-:Y:S01]  /*2cd0*/  HADD2.F32 R201, -RZ, R201.H1_H1 ;  /* 0x300000c9ffc97230 */ /* 0x000fe20000004100 */
[C---:B------:R-:W-:Y:S02]  /*2ce0*/  FMUL.FTZ R221, R3.reuse, R192 ;  /* 0x000000c003dd7220 */ /* 0x040fe40000410000 */
[----:B------:R-:W-:Y:S02]  /*2cf0*/  FADD.FTZ R192, R4, R234 ;  /* 0x000000ea04c07221 */ /* 0x000fe40000010000 */
[----:B------:R-:W-:-:S02]  /*2d00*/  FMUL.FTZ R233, R3, R194 ;  /* 0x000000c203e97220 */ /* 0x000fc40000410000 */
[----:B------:R-:W-:Y:S02]  /*2d10*/  FMUL.FTZ R224, R224, R200 ;  /* 0x000000c8e0e07220 */ /* 0x000fe40000410000 */
[----:B------:R-:W-:Y:S01]  /*2d20*/  FFMA.FTZ R4, R219, R234, R193 ;  /* 0x000000eadb047223 */ /* 0x000fe200000100c1 */
[--C-:B------:R-:W-:Y:S01]  /*2d30*/  HADD2.F32 R210, -RZ, R202.reuse.H0_H0 ;  /* 0x200000caffd27230 */ /* 0x100fe20000004100 */
[----:B------:R0:W-:Y:S01]  /*2d40*/  STL [R1+0x60], R220 ;  /* 0x000060dc01007387 */ /* 0x0001e20000100800 */
[----:B------:R-:W-:Y:S02]  /*2d50*/  FMUL.FTZ R223, R3, R195 ;  /* 0x000000c303df7220 */ /* 0x000fe40000410000 */
[----:B------:R-:W-:Y:S01]  /*2d60*/  FMUL.FTZ R222, R222, R201 ;  /* 0x000000c9dede7220 */ /* 0x000fe20000410000 */
[----:B------:R1:W-:Y:S01]  /*2d70*/  STL [R1+0x4c], R219 ;  /* 0x00004cdb01007387 */ /* 0x0003e20000100800 */
[----:B------:R-:W-:Y:S02]  /*2d80*/  FADD.FTZ R192, R192, R224 ;  /* 0x000000e0c0c07221 */ /* 0x000fe40000010000 */
[----:B------:R-:W-:Y:S01]  /*2d90*/  FFMA.FTZ R4, R233, R224, R4 ;  /* 0x000000e0e9047223 */ /* 0x000fe20000010004 */
[----:B------:R-:W-:Y:S01]  /*2da0*/  HADD2.F32 R202, -RZ, R202.H1_H1 ;  /* 0x300000caffca7230 */ /* 0x000fe20000004100 */
[----:B------:R-:W-:-:S02]  /*2db0*/  FFMA.FTZ R52, R220, R199, R52 ;  /* 0x000000c7dc347223 */ /* 0x000fc40000010034 */
[----:B0-----:R-:W-:Y:S02]  /*2dc0*/  FMUL.FTZ R220, R218, R210 ;  /* 0x000000d2dadc7220 */ /* 0x001fe40000410000 */
[----:B------:R-:W-:Y:S02]  /*2dd0*/  FADD.FTZ R192, R192, R222 ;  /* 0x000000dec0c07221 */ /* 0x000fe40000010000 */
[----:B------:R-:W-:Y:S01]  /*2de0*/  FFMA.FTZ R4, R223, R222, R4 ;  /* 0x000000dedf047223 */ /* 0x000fe20000010004 */
[----:B------:R-:W-:Y:S01]  /*2df0*/  HADD2.F32 R211, -RZ, R203.H0_H0 ;  /* 0x200000cbffd37230 */ /* 0x000fe20000004100 */
[----:B------:R-:W-:Y:S02]  /*2e00*/  FMUL.FTZ R217, R3, R197 ;  /* 0x000000c503d97220 */ /* 0x000fe40000410000 */
[----:B------:R-:W-:Y:S02]  /*2e10*/  FMUL.FTZ R216, R216, R202 ;  /* 0x000000cad8d87220 */ /* 0x000fe40000410000 */
[----:B------:R-:W-:-:S02]  /*2e20*/  FADD.FTZ R192, R192, R220 ;  /* 0x000000dcc0c07221 */ /* 0x000fc40000010000 */
[----:B------:R-:W-:Y:S01]  /*2e30*/  FFMA.FTZ R4, R221, R220, R4 ;  /* 0x000000dcdd047223 */ /* 0x000fe20000010004 */
[----:B------:R-:W-:Y:S01]  /*2e40*/  HADD2.F32 R203, -RZ, R203.H1_H1 ;  /* 0x300000cbffcb7230 */ /* 0x000fe20000004100 */
        /* <DEDUP_REMOVED lines=24> */
.L_x_10913:
[----:B-1----:R-:W-:Y:S05]  /*2fd0*/  BSYNC B1 ;  /* 0x0000000000017941 */ /* 0x002fea0003800000 */
.L_x_10899:
[----:B------:R-:W-:Y:S05]  /*2fe0*/  BRA.DIV ~URZ, `(.L_x_10922) ;  /* 0x000060327f007947 */ /* 0x000fea000b800000 */
[----:B------:R1:W2:Y:S02]  /*2ff0*/  SHFL.BFLY PT, R194, R213, 0x1, 0x1f ;  /* 0x0c201f00d5c27f89 */ /* 0x0002a400000e0000 */
.L_x_11043:
        /* <DEDUP_REMOVED lines=18> */
.L_x_11044:
[----:B----4-:R-:W2:Y:S01]  /*3120*/  LDL.LU R192, [R1+0x38] ;  /* 0x0000380001c07983 */ /* 0x010ea20000300800 */
[----:B0--3--:R-:W-:Y:S01]  /*3130*/  FADD.FTZ R195, R4, R195 ;  /* 0x000000c304c37221 */ /* 0x009fe20000010000 */
[----:B------:R-:W-:Y:S01]  /*3140*/  LOP3.LUT P5, RZ, R0, 0xffffffe0, RZ, 0xc0, !PT ;  /* 0xffffffe000ff7812 */ /* 0x000fe200078ac0ff */
[----:B------:R-:W-:Y:S01]  /*3150*/  FADD.FTZ R193, R196, R194 ;  /* 0x000000c2c4c17221 */ /* 0x000fe20000010000 */
[----:B------:R-:W0:Y:S01]  /*3160*/  S2R R197, SR_TID.X ;  /* 0x0000000000c57919 */ /* 0x000e220000002100 */
[----:B------:R-:W-:Y:S01]  /*3170*/  HFMA2.MMA R194, -RZ, RZ, 0, 0 ;  /* 0x00000000ffc27435 */ /* 0x000fe200000001ff */
[----:B------:R-:W-:Y:S01]  /*3180*/  BSSY B1, `(.L_x_10924) ;  /* 0x00000dd000017945 */ /* 0x000fe20003800000 */
        /* <DEDUP_REMOVED lines=15> */
.L_x_10927:
[----:B------:R-:W-:Y:S05]  /*3280*/  BSYNC B2 ;  /* 0x0000000000027941 */ /* 0x000fea0003800000 */
.L_x_10926:
        /* <DEDUP_REMOVED lines=14> */
.L_x_10929:
[----:B------:R-:W-:Y:S05]  /*3370*/  BSYNC B2 ;  /* 0x0000000000027941 */ /* 0x000fea0003800000 */
.L_x_10928:
[----:B------:R-:W2:Y:S01]  /*3380*/  LDL R196, [R1+0x190] ;  /* 0x0001900001c47983 */ /* 0x000ea20000100800 */
        /* <DEDUP_REMOVED lines=9> */
[----:B--2---:R-:W-:-:S05]  /*3420*/  @P4 FMUL.FTZ R192, R196, R192 ;  /* 0x000000c0c4c04220 */ /* 0x004fca0000410000 */
[----:B------:R-:W-:-:S04]  /*3430*/  @P4 F2FP.PACK_AB R192, RZ, R192 ;  /* 0x000000c0ffc0423e */ /* 0x000fc800000000ff */
        /* <DEDUP_REMOVED lines=13> */
.L_x_10931:
[----:B------:R-:W-:Y:S05]  /*3510*/  BSYNC B2 ;  /* 0x0000000000027941 */ /* 0x000fea0003800000 */
.L_x_10930:
[----:B------:R-:W2:Y:S01]  /*3520*/  LDL R196, [R1+0x194] ;  /* 0x0001940001c47983 */ /* 0x000ea20000100800 */
[C---:B------:R-:W-:Y:S01]  /*3530*/  SEL R189, R192.reuse, R189, P5 ;  /* 0x000000bdc0bd7207 */ /* 0x040fe20002800000 */
[----:B------:R-:W-:Y:S01]  /*3540*/  @P4 HADD2.F32 R193, -RZ, R184.H1_H1 ;  /* 0x300000b8ffc14230 */ /* 0x000fe20000004100 */
[----:B------:R-:W-:Y:S01]  /*3550*/  @P4 FMUL.FTZ R192, R192, c[0x0][0x1ec] ;  /* 0x00007b00c0c04a20 */ /* 0x000fe20000410000 */
[----:B------:R-:W-:Y:S01]  /*3560*/  @!P3 ISETP.NE.U32.AND P6, PT, RZ, c[0x0][0x218], PT ;  /* 0x00008600ff00ba0c */ /* 0x000fe20003fc5070 */
[----:B------:R-:W-:Y:S02]  /*3570*/  BSSY B2, `(.L_x_10932) ;  /* 0x0000012000027945 */ /* 0x000fe40003800000 */
[----:B------:R-:W-:Y:S01]  /*3580*/  @P4 FFMA.FTZ R101, R192, R193, R101 ;  /* 0x000000c1c0654223 */ /* 0x000fe20000010065 */
[----:B------:R-:W-:Y:S01]  /*3590*/  @!P3 ISETP.NE.AND.EX P6, PT, RZ, c[0x0][0x21c], PT, P6 ;  /* 0x00008700ff00ba0c */ /* 0x000fe20003fc5360 */
        /* <DEDUP_REMOVED lines=15> */
.L_x_10933:
[----:B------:R-:W-:Y:S05]  /*3690*/  BSYNC B2 ;  /* 0x0000000000027941 */ /* 0x000fea0003800000 */
.L_x_10932:
[----:B------:R-:W2:Y:S01]  /*36a0*/  LDL R196, [R1+0x198] ;  /* 0x0001980001c47983 */ /* 0x000ea20000100800 */
[C---:B------:R-:W-:Y:S01]  /*36b0*/  SEL R190, R192.reuse, R190, P5 ;  /* 0x000000bec0be7207 */ /* 0x040fe20002800000 */
[----:B------:R-:W-:Y:S01]  /*36c0*/  @P4 HADD2.F32 R193, -RZ, R185.H0_H0 ;  /* 0x200000b9ffc14230 */ /* 0x000fe20000004100 */
        /* <DEDUP_REMOVED lines=20> */
.L_x_10935:
[----:B------:R-:W-:Y:S05]  /*3810*/  BSYNC B2 ;  /* 0x0000000000027941 */ /* 0x000fea0003800000 */
.L_x_10934:
        /* <DEDUP_REMOVED lines=23> */
.L_x_10937:
[----:B------:R-:W-:Y:S05]  /*3990*/  BSYNC B2 ;  /* 0x0000000000027941 */ /* 0x000fea0003800000 */
.L_x_10936:
        /* <DEDUP_REMOVED lines=23> */
.L_x_10939:
[----:B------:R-:W-:Y:S05]  /*3b10*/  BSYNC B2 ;  /* 0x0000000000027941 */ /* 0x000fea0003800000 */
.L_x_10938:
        /* <DEDUP_REMOVED lines=23> */
.L_x_10941:
[----:B------:R-:W-:Y:S05]  /*3c90*/  BSYNC B2 ;  /* 0x0000000000027941 */ /* 0x000fea0003800000 */
.L_x_10940:
        /* <DEDUP_REMOVED lines=23> */
.L_x_10943:
[----:B------:R-:W-:Y:S05]  /*3e10*/  BSYNC B2 ;  /* 0x0000000000027941 */ /* 0x000fea0003800000 */
.L_x_10942:
[----:B------:R-:W2:Y:S01]  /*3e20*/  LDL R197, [R1+0x1ac] ;  /* 0x0001ac0001c57983 */ /* 0x000ea20000100800 */
[C---:B------:R-:W-:Y:S01]  /*3e30*/  SEL R175, R192.reuse, R175, P5 ;  /* 0x000000afc0af7207 */ /* 0x040fe20002800000 */
[----:B------:R-:W-:Y:S01]  /*3e40*/  @P4 FMUL.FTZ R196, R192, c[0x0][0x1ec] ;  /* 0x00007b00c0c44a20 */ /* 0x000fe20000410000 */
[----:B------:R-:W-:Y:S01]  /*3e50*/  ISETP.NE.U32.AND P5, PT, RZ, c[0x0][0x258], PT ;  /* 0x00009600ff007a0c */ /* 0x000fe20003fa5070 */
[----:B------:R-:W-:-:S03]  /*3e60*/  @P4 HADD2.F32 R192, -RZ, R187.H1_H1 ;  /* 0x300000bbffc04230 */ /* 0x000fc60000004100 */
[----:B------:R-:W-:Y:S02]  /*3e70*/  ISETP.NE.AND.EX P5, PT, RZ, c[0x0][0x25c], PT, P5 ;  /* 0x00009700ff007a0c */ /* 0x000fe40003fa5350 */
[----:B------:R-:W-:-:S11]  /*3e80*/  @P4 FFMA.FTZ R107, R196, R192, R107 ;  /* 0x000000c0c46b4223 */ /* 0x000fd6000001006b */
[----:B------:R-:W-:-:S05]  /*3e90*/  @P5 MOV R192, 0x20 ;  /* 0x0000002000c05802 */ /* 0x000fca0000000f00 */
[C---:B------:R-:W-:Y:S01]  /*3ea0*/  @P5 IMAD.WIDE.U32 R192, R5.reuse, R192, c[0x0][0x258] ;  /* 0x0000960005c05625 */ /* 0x040fe200078e00c0 */
[----:B------:R-:W-:-:S04]  /*3eb0*/  IADD3 R5, R5, 0x20, RZ ;  /* 0x0000002005057810 */ /* 0x000fc80007ffe0ff */
[----:B------:R-:W-:Y:S04]  /*3ec0*/  @P5 STG.E.128 [R192.64], R188 ;  /* 0x000000bcc0005986 */ /* 0x000fe8000c101d04 */
[----:B------:R2:W-:Y:S02]  /*3ed0*/  @P5 STG.E.128 [R192.64+0x10], R172 ;  /* 0x000010acc0005986 */ /* 0x0005e4000c101d04 */
[----:B--2---:R-:W-:-:S05]  /*3ee0*/  @P4 FMUL.FTZ R192, R197, R196 ;  /* 0x000000c4c5c04220 */ /* 0x004fca0000410000 */
[----:B------:R-:W-:-:S04]  /*3ef0*/  @P4 F2FP.PACK_AB R192, RZ, R192 ;  /* 0x000000c0ffc0423e */ /* 0x000fc800000000ff */
[----:B------:R-:W-:Y:S02]  /*3f00*/  @P4 PRMT R183, R183, 0x5410, R192 ;  /* 0x00005410b7b74816 */ /* 0x000fe400000000c0 */
[----:B------:R-:W-:-:S05]  /*3f10*/  @P4 MOV R192, 0x10 ;  /* 0x0000001000c04802 */ /* 0x000fca0000000f00 */
[C---:B------:R-:W-:Y:S01]  /*3f20*/  @P4 IMAD.WIDE.U32 R192, R194.reuse, R192, c[0x0][0x248] ;  /* 0x00009200c2c04625 */ /* 0x040fe200078e00c0 */
[----:B------:R-:W-:-:S04]  /*3f30*/  IADD3 R194, R194, 0x20, RZ ;  /* 0x00000020c2c27810 */ /* 0x000fc80007ffe0ff */
[----:B------:R2:W-:Y:S03]  /*3f40*/  @P4 STG.E.128 [R192.64], R180 ;  /* 0x000000b4c0004986 */ /* 0x0005e6000c101d04 */
.L_x_10925:
[----:B------:R-:W-:Y:S05]  /*3f50*/  BSYNC B1 ;  /* 0x0000000000017941 */ /* 0x000fea0003800000 */
.L_x_10924:
[----:B------:R-:W-:Y:S01]  /*3f60*/  BSSY B1, `(.L_x_10944) ;  /* 0x00000cd000017945 */ /* 0x000fe20003800000 */
[----:B------:R-:W-:Y:S05]  /*3f70*/  @!P0 BRA `(.L_x_10945) ;  /* 0x00000cb000008947 */ /* 0x000fea0003800000 */
[----:B------:R-:W-:Y:S01]  /*3f80*/  BSSY B2, `(.L_x_10946) ;  /* 0x0000005000027945 */ /* 0x000fe20003800000 */
[----:B------:R-:W-:Y:S05]  /*3f90*/  @!P4 BRA `(.L_x_10947) ;  /* 0x000000300000c947 */ /* 0x000fea0003800000 */
[----:B------:R-:W-:-:S10]  /*3fa0*/  HFMA2.MMA R184, -RZ, RZ, 0, 9.5367431640625e-07 ;  /* 0x00000010ffb87435 */ /* 0x000fd400000001ff */
[----:B------:R-:W-:-:S06]  /*3fb0*/  IMAD.WIDE.U32 R184, R194, R184, c[0x0][0x170] ;  /* 0x00005c00c2b87625 */ /* 0x000fcc00078e00b8 */
[----:B------:R-:W5:Y:S02]  /*3fc0*/  LDG.E.128 R184, [R184.64] ;  /* 0x00000004b8b87981 */ /* 0x000f64000c1e1d00 */
.L_x_10947:
[----:B------:R-:W-:Y:S05]  /*3fd0*/  BSYNC B2 ;  /* 0x0000000000027941 */ /* 0x000fea0003800000 */
.L_x_10946:
        /* <DEDUP_REMOVED lines=16> */
.L_x_10949:
[----:B------:R-:W-:Y:S05]  /*40e0*/  BSYNC B2 ;  /* 0x0000000000027941 */ /* 0x000fea0003800000 */
.L_x_10948:
        /* <DEDUP_REMOVED lines=10> */
[----:B--2---:R-:W-:-:S05]  /*4190*/  @P4 FMUL.FTZ R192, R197, R192 ;  /* 0x000000c0c5c04220 */ /* 0x004fca0000410000 */
[----:B------:R-:W-:-:S04]  /*41a0*/  @P4 F2FP.PACK_AB R192, RZ, R192 ;  /* 0x000000c0ffc0423e */ /* 0x000fc800000000ff */
        /* <DEDUP_REMOVED lines=13> */
.L_x_10951:
[----:B------:R-:W-:Y:S05]  /*4280*/  BSYNC B2 ;  /* 0x0000000000027941 */ /* 0x000fea0003800000 */
.L_x_10950:
[----:B------:R-:W2:Y:S01]  /*4290*/  LDL R197, [R1+0x154] ;  /* 0x0001540001c57983 */ /* 0x000ea20000100800 */
[C---:B------:R-:W-:Y:S01]  /*42a0*/  SEL R189, R192.reuse, R189, P5 ;  /* 0x000000bdc0bd7207 */ /* 0x040fe20002800000 */
[----:B------:R-:W-:Y:S01]  /*42b0*/  @P4 HADD2.F32 R193, -RZ, R184.H1_H1 ;  /* 0x300000b8ffc14230 */ /* 0x000fe20000004100 */
[----:B------:R-:W-:Y:S01]  /*42c0*/  @P4 FMUL.FTZ R192, R192, c[0x0][0x1ec] ;  /* 0x00007b00c0c04a20 */ /* 0x000fe20000410000 */
[----:B------:R-:W-:Y:S01]  /*42d0*/  @!P3 ISETP.NE.U32.AND P6, PT, RZ, c[0x0][0x218], PT ;  /* 0x00008600ff00ba0c */ /* 0x000fe20003fc5070 */
[----:B------:R-:W-:Y:S02]  /*42e0*/  BSSY B2, `(.L_x_10952) ;  /* 0x0000012000027945 */ /* 0x000fe40003800000 */
[-C--:B------:R-:W-:Y:S01]  /*42f0*/  @P4 FFMA.FTZ R109, R193, R192.reuse, R109 ;  /* 0x000000c0c16d4223 */ /* 0x080fe2000001006d */
[----:B------:R-:W-:Y:S01]  /*4300*/  @!P3 ISETP.NE.AND.EX P6, PT, RZ, c[0x0][0x21c], PT, P6 ;  /* 0x00008700ff00ba0c */ /* 0x000fe20003fc5360 */
        /* <DEDUP_REMOVED lines=15> */
.L_x_10953:
[----:B------:R-:W-:Y:S05]  /*4400*/  BSYNC B2 ;  /* 0x0000000000027941 */ /* 0x000fea0003800000 */
.L_x_10952:
[----:B------:R-:W2:Y:S01]  /*4410*/  LDL R197, [R1+0x158] ;  /* 0x0001580001c57983 */ /* 0x000ea20000100800 */
[C---:B------:R-:W-:Y:S01]  /*4420*/  SEL R190, R192.reuse, R190, P5 ;  /* 0x000000bec0be7207 */ /* 0x040fe20002800000 */
[----:B------:R-:W-:Y:S01]  /*4430*/  @P4 HADD2.F32 R193, -RZ, R185.H0_H0 ;  /* 0x200000b9ffc14230 */ /* 0x000fe20000004100 */
        /* <DEDUP_REMOVED lines=19> */
.L_x_10955:
[----:B------:R-:W-:Y:S05]  /*4570*/  BSYNC B2 ;  /* 0x0000000000027941 */ /* 0x000fea0003800000 */
.L_x_10954:
        /* <DEDUP_REMOVED lines=21> */
.L_x_10957:
[----:B------:R-:W-:Y:S05]  /*46d0*/  BSYNC B2 ;  /* 0x0000000000027941 */ /* 0x000fea0003800000 */
.L_x_10956:
        /* <DEDUP_REMOVED lines=21> */
.L_x_10959:
[----:B------:R-:W-:Y:S05]  /*4830*/  BSYNC B2 ;  /* 0x0000000000027941 */ /* 0x000fea0003800000 */
.L_x_10958:
        /* <DEDUP_REMOVED lines=21> */
.L_x_10961:
[----:B------:R-:W-:Y:S05]  /*4990*/  BSYNC B2 ;  /* 0x0000000000027941 */ /* 0x000fea0003800000 */
.L_x_10960:
        /* <DEDUP_REMOVED lines=21> */
.L_x_10963:
[----:B------:R-:W-:Y:S05]  /*4af0*/  BSYNC B2 ;  /* 0x0000000000027941 */ /* 0x000fea0003800000 */
.L_x_10962:
[----:B---3--:R-:W2:Y:S01]  /*4b00*/  LDL R196, [R1+0x16c] ;  /* 0x00016c0001c47983 */ /* 0x008ea20000100800 */
[C---:B------:R-:W-:Y:S01]  /*4b10*/  SEL R175, R192.reuse, R175, P5 ;  /* 0x000000afc0af7207 */ /* 0x040fe20002800000 */
[----:B------:R-:W-:Y:S01]  /*4b20*/  @P4 HADD2.F32 R193, -RZ, R187.H1_H1 ;  /* 0x300000bbffc14230 */ /* 0x000fe20000004100 */
[----:B------:R-:W-:Y:S01]  /*4b30*/  ISETP.NE.U32.AND P5, PT, RZ, c[0x0][0x258], PT ;  /* 0x00009600ff007a0c */ /* 0x000fe20003fa5070 */
[----:B------:R-:W-:-:S03]  /*4b40*/  @P4 FMUL.FTZ R192, R192, c[0x0][0x1ec] ;  /* 0x00007b00c0c04a20 */ /* 0x000fc60000410000 */
[----:B------:R-:W-:Y:S01]  /*4b50*/  ISETP.NE.AND.EX P5, PT, RZ, c[0x0][0x25c], PT, P5 ;  /* 0x00009700ff007a0c */ /* 0x000fe20003fa5350 */
[-C--:B------:R-:W-:Y:S02]  /*4b60*/  @P4 FFMA.FTZ R115, R193, R192.reuse, R115 ;  /* 0x000000c0c1734223 */ /* 0x080fe40000010073 */
[----:B--2---:R-:W-:-:S05]  /*4b70*/  @P4 FMUL.FTZ R192, R196, R192 ;  /* 0x000000c0c4c04220 */ /* 0x004fca0000410000 */
[----:B------:R-:W-:-:S04]  /*4b80*/  @P4 F2FP.PACK_AB R192, RZ, R192 ;  /* 0x000000c0ffc0423e */ /* 0x000fc800000000ff */
        /* <DEDUP_REMOVED lines=10> */
.L_x_10945:
[----:B------:R-:W-:Y:S05]  /*4c30*/  BSYNC B1 ;  /* 0x0000000000017941 */ /* 0x000fea0003800000 */
.L_x_10944:
[----:B------:R-:W-:Y:S01]  /*4c40*/  BSSY B1, `(.L_x_10964) ;  /* 0x00000c8000017945 */ /* 0x000fe20003800000 */
[----:B------:R-:W-:Y:S05]  /*4c50*/  @!P1 BRA `(.L_x_10965) ;  /* 0x00000c6000009947 */ /* 0x000fea0003800000 */
[----:B------:R-:W-:Y:S01]  /*4c60*/  BSSY B2, `(.L_x_10966) ;  /* 0x0000005000027945 */ /* 0x000fe20003800000 */
[----:B------:R-:W-:Y:S05]  /*4c70*/  @!P4 BRA `(.L_x_10967) ;  /* 0x000000300000c947 */ /* 0x000fea0003800000 */
[----:B------:R-:W-:-:S10]  /*4c80*/  HFMA2.MMA R184, -RZ, RZ, 0, 9.5367431640625e-07 ;  /* 0x00000010ffb87435 */ /* 0x000fd400000001ff */
[----:B------:R-:W-:-:S06]  /*4c90*/  IMAD.WIDE.U32 R184, R194, R184, c[0x0][0x170] ;  /* 0x00005c00c2b87625 */ /* 0x000fcc00078e00b8 */
[----:B------:R-:W5:Y:S02]  /*4ca0*/  LDG.E.128 R184, [R184.64] ;  /* 0x00000004b8b87981 */ /* 0x000f64000c1e1d00 */
.L_x_10967:
[----:B------:R-:W-:Y:S05]  /*4cb0*/  BSYNC B2 ;  /* 0x0000000000027941 */ /* 0x000fea0003800000 */
.L_x_10966:
        /* <DEDUP_REMOVED lines=15> */
.L_x_10969:
[----:B------:R-:W-:Y:S05]  /*4db0*/  BSYNC B2 ;  /* 0x0000000000027941 */ /* 0x000fea0003800000 */
.L_x_10968:
        /* <DEDUP_REMOVED lines=24> */
.L_x_10971:
[----:B------:R-:W-:Y:S05]  /*4f40*/  BSYNC B2 ;  /* 0x0000000000027941 */ /* 0x000fea0003800000 */
.L_x_10970:
        /* <DEDUP_REMOVED lines=21> */
.L_x_10973:
[----:B------:R-:W-:Y:S05]  /*50a0*/  BSYNC B2 ;  /* 0x0000000000027941 */ /* 0x000fea0003800000 */
.L_x_10972:
        /* <DEDUP_REMOVED lines=21> */
.L_x_10975:
[----:B------:R-:W-:Y:S05]  /*5200*/  BSYNC B2 ;  /* 0x0000000000027941 */ /* 0x000fea0003800000 */
.L_x_10974:
        /* <DEDUP_REMOVED lines=21> */
.L_x_10977:
[----:B------:R-:W-:Y:S05]  /*5360*/  BSYNC B2 ;  /* 0x0000000000027941 */ /* 0x000fea0003800000 */
.L_x_10976:
        /* <DEDUP_REMOVED lines=21> */
.L_x_10979:
[----:B------:R-:W-:Y:S05]  /*54c0*/  BSYNC B2 ;  /* 0x0000000000027941 */ /* 0x000fea0003800000 */
.L_x_10978:
        /* <DEDUP_REMOVED lines=21> */
.L_x_10981:
[----:B------:R-:W-:Y:S05]  /*5620*/  BSYNC B2 ;  /* 0x0000000000027941 */ /* 0x000fea0003800000 */
.L_x_10980:
        /* <DEDUP_REMOVED lines=21> */
.L_x_10983:
[----:B------:R-:W-:Y:S05]  /*5780*/  BSYNC B2 ;  /* 0x0000000000027941 */ /* 0x000fea0003800000 */
.L_x_10982:
        /* <DEDUP_REMOVED lines=19> */
.L_x_10965:
[----:B------:R-:W-:Y:S05]  /*58c0*/  BSYNC B1 ;  /* 0x0000000000017941 */ /* 0x000fea0003800000 */
.L_x_10964:
[----:B------:R-:W-:Y:S01]  /*58d0*/  BSSY B1, `(.L_x_10984) ;  /* 0x00000c8000017945 */ /* 0x000fe20003800000 */
[----:B------:R-:W-:Y:S05]  /*58e0*/  @!P2 BRA `(.L_x_10985) ;  /* 0x00000c600000a947 */ /* 0x000fea0003800000 */
[----:B------:R-:W-:Y:S01]  /*58f0*/  BSSY B2, `(.L_x_10986) ;  /* 0x0000005000027945 */ /* 0x000fe20003800000 */
[----:B------:R-:W-:Y:S05]  /*5900*/  @!P4 BRA `(.L_x_10987) ;  /* 0x000000300000c947 */ /* 0x000fea0003800000 */
[----:B------:R-:W-:-:S10]  /*5910*/  HFMA2.MMA R184, -RZ, RZ, 0, 9.5367431640625e-07 ;  /* 0x00000010ffb87435 */ /* 0x000fd400000001ff */
[----:B------:R-:W-:-:S06]  /*5920*/  IMAD.WIDE.U32 R184, R194, R184, c[0x0][0x170] ;  /* 0x00005c00c2b87625 */ /* 0x000fcc00078e00b8 */
[----:B------:R-:W5:Y:S02]  /*5930*/  LDG.E.128 R184, [R184.64] ;  /* 0x00000004b8b87981 */ /* 0x000f64000c1e1d00 */
.L_x_10987:
[----:B------:R-:W-:Y:S05]  /*5940*/  BSYNC B2 ;  /* 0x0000000000027941 */ /* 0x000fea0003800000 */
.L_x_10986:
        /* <DEDUP_REMOVED lines=15> */
.L_x_10989:
[----:B------:R-:W-:Y:S05]  /*5a40*/  BSYNC B2 ;  /* 0x0000000000027941 */ /* 0x000fea0003800000 */
.L_x_10988:
        /* <DEDUP_REMOVED lines=24> */
.L_x_10991:
[----:B------:R-:W-:Y:S05]  /*5bd0*/  BSYNC B2 ;  /* 0x0000000000027941 */ /* 0x000fea0003800000 */
.L_x_10990:
        /* <DEDUP_REMOVED lines=21> */
.L_x_10993:
[----:B------:R-:W-:Y:S05]  /*5d30*/  BSYNC B2 ;  /* 0x0000000000027941 */ /* 0x000fea0003800000 */
.L_x_10992:
        /* <DEDUP_REMOVED lines=21> */
.L_x_10995:
[----:B------:R-:W-:Y:S05]  /*5e90*/  BSYNC B2 ;  /* 0x0000000000027941 */ /* 0x000fea0003800000 */
.L_x_10994:
        /* <DEDUP_REMOVED lines=21> */
.L_x_10997:
[----:B------:R-:W-:Y:S05]  /*5ff0*/  BSYNC B2 ;  /* 0x0000000000027941 */ /* 0x000fea0003800000 */
.L_x_10996:
        /* <DEDUP_REMOVED lines=21> */
.L_x_10999:
[----:B------:R-:W-:Y:S05]  /*6150*/  BSYNC B2 ;  /* 0x0000000000027941 */ /* 0x000fea0003800000 */
.L_x_10998:
        /* <DEDUP_REMOVED lines=21> */
.L_x_11001:
[----:B------:R-:W-:Y:S05]  /*62b0*/  BSYNC B2 ;  /* 0x0000000000027941 */ /* 0x000fea0003800000 */
.L_x_11000:
        /* <DEDUP_REMOVED lines=21> */
.L_x_11003:
[----:B------:R-:W-:Y:S05]  /*6410*/  BSYNC B2 ;  /* 0x0000000000027941 */ /* 0x000fea0003800000 */
.L_x_11002:
        /* <DEDUP_REMOVED lines=19> */
.L_x_10985:
[----:B------:R-:W-:Y:S05]  /*6550*/  BSYNC B1 ;  /* 0x0000000000017941 */ /* 0x000fea0003800000 */
.L_x_10984:
        /* <DEDUP_REMOVED lines=8> */
.L_x_11007:
[----:B------:R-:W-:Y:S05]  /*65e0*/  BSYNC B2 ;  /* 0x0000000000027941 */ /* 0x000fea0003800000 */
.L_x_11006:
        /* <DEDUP_REMOVED lines=15> */
.L_x_11009:
[----:B------:R-:W-:Y:S05]  /*66e0*/  BSYNC B2 ;  /* 0x0000000000027941 */ /* 0x000fea0003800000 */
.L_x_11008:
        /* <DEDUP_REMOVED lines=24> */
.L_x_11011:
[----:B------:R-:W-:Y:S05]  /*6870*/  BSYNC B2 ;  /* 0x0000000000027941 */ /* 0x000fea0003800000 */
.L_x_11010:
        /* <DEDUP_REMOVED lines=21> */
.L_x_11013:
[----:B------:R-:W-:Y:S05]  /*69d0*/  BSYNC B2 ;  /* 0x0000000000027941 */ /* 0x000fea0003800000 */
.L_x_11012:
        /* <DEDUP_REMOVED lines=21> */
.L_x_11015:
[----:B------:R-:W-:Y:S05]  /*6b30*/  BSYNC B2 ;  /* 0x0000000000027941 */ /* 0x000fea0003800000 */
.L_x_11014:
        /* <DEDUP_REMOVED lines=21> */
.L_x_11017:
[----:B------:R-:W-:Y:S05]  /*6c90*/  BSYNC B2 ;  /* 0x0000000000027941 */ /* 0x000fea0003800000 */
.L_x_11016:
        /* <DEDUP_REMOVED lines=21> */
.L_x_11019:
[----:B------:R-:W-:Y:S05]  /*6df0*/  BSYNC B2 ;  /* 0x0000000000027941 */ /* 0x000fea0003800000 */
.L_x_11018:
        /* <DEDUP_REMOVED lines=21> */
.L_x_11021:
[----:B------:R-:W-:Y:S05]  /*6f50*/  BSYNC B2 ;  /* 0x0000000000027941 */ /* 0x000fea0003800000 */
.L_x_11020:
        /* <DEDUP_REMOVED lines=21> */
.L_x_11023:
[----:B------:R-:W-:Y:S05]  /*70b0*/  BSYNC B2 ;  /* 0x0000000000027941 */ /* 0x000fea0003800000 */
.L_x_11022:
[----:B------:R-:W2:Y:S01]  /*70c0*/  LDL R193, [R1+0xac] ;  /* 0x0000ac0001c17983 */ /* 0x000ea20000100800 */
[----:B------:R-:W-:Y:S02]  /*70d0*/  ISETP.NE.U32.AND P3, PT, RZ, c[0x0][0x258], PT ;  /* 0x00009600ff007a0c */ /* 0x000fe40003f65070 */
[C---:B------:R-:W-:Y:S01]  /*70e0*/  SEL R175, R192.reuse, R175, P5 ;  /* 0x000000afc0af7207 */ /* 0x040fe20002800000 */
[----:B------:R-:W-:Y:S01]  /*70f0*/  @P4 FMUL.FTZ R192, R192, c[0x0][0x1ec] ;  /* 0x00007b00c0c04a20 */ /* 0x000fe20000410000 */
[----:B------:R-:W-:-:S13]  /*7100*/  ISETP.NE.AND.EX P3, PT, RZ, c[0x0][0x25c], PT, P3 ;  /* 0x00009700ff007a0c */ /* 0x000fda0003f65330 */
[----:B------:R-:W-:-:S05]  /*7110*/  @P3 MOV R3, 0x20 ;  /* 0x0000002000033802 */ /* 0x000fca0000000f00 */
[----:B------:R-:W-:-:S05]  /*7120*/  @P3 IMAD.WIDE.U32 R4, R5, R3, c[0x0][0x258] ;  /* 0x0000960005043625 */ /* 0x000fca00078e0003 */
[----:B------:R-:W-:Y:S04]  /*7130*/  @P3 STG.E.128 [R4.64], R188 ;  /* 0x000000bc04003986 */ /* 0x000fe8000c101d04 */
[----:B------:R4:W-:Y:S02]  /*7140*/  @P3 STG.E.128 [R4.64+0x10], R172 ;  /* 0x000010ac04003986 */ /* 0x0009e4000c101d04 */
[----:B----4-:R-:W-:-:S05]  /*7150*/  @P4 MOV R4, 0x10 ;  /* 0x0000001000044802 */ /* 0x010fca0000000f00 */
[----:B------:R-:W-:-:S04]  /*7160*/  @P4 IMAD.WIDE.U32 R4, R194, R4, c[0x0][0x248] ;  /* 0x00009200c2044625 */ /* 0x000fc800078e0004 */
[----:B--2---:R-:W-:-:S05]  /*7170*/  @P4 FMUL.FTZ R3, R193, R192 ;  /* 0x000000c0c1034220 */ /* 0x004fca0000410000 */
[----:B------:R-:W-:-:S04]  /*7180*/  @P4 F2FP.PACK_AB R3, RZ, R3 ;  /* 0x00000003ff03423e */ /* 0x000fc800000000ff */
[----:B------:R-:W-:Y:S01]  /*7190*/  @P4 PRMT R183, R183, 0x5410, R3 ;  /* 0x00005410b7b74816 */ /* 0x000fe20000000003 */
[----:B------:R-:W-:-:S04]  /*71a0*/  @P4 HADD2.F32 R3, -RZ, R187.H1_H1 ;  /* 0x300000bbff034230 */ /* 0x000fc80000004100 */
[----:B------:R2:W-:Y:S01]  /*71b0*/  @P4 STG.E.128 [R4.64], R180 ;  /* 0x000000b404004986 */ /* 0x0005e2000c101d04 */
[----:B------:R-:W-:-:S03]  /*71c0*/  @P4 FFMA.FTZ R139, R3, R192, R139 ;  /* 0x000000c0038b4223 */ /* 0x000fc6000001008b */
.L_x_11005:
[----:B------:R-:W-:Y:S05]  /*71d0*/  BSYNC B1 ;  /* 0x0000000000017941 */ /* 0x000fea0003800000 */
.L_x_11004:
[----:B-----5:R-:W-:-:S04]  /*71e0*/  MOV R3, c[0x0][0x160] ;  /* 0x0000580000037a02 */ /* 0x020fc80000000f00 */
[----:B------:R-:W-:-:S04]  /*71f0*/  LEA R2, R3, R2, 0x2 ;  /* 0x0000000203027211 */ /* 0x000fc800078e10ff */
[----:B------:R-:W-:-:S13]  /*7200*/  ISETP.GE.AND P3, PT, R2, c[0x0][0x164], PT ;  /* 0x0000590002007a0c */ /* 0x000fda0003f66270 */
[----:B0123--:R-:W-:Y:S01]  /*7210*/  @P3 CALL.REL.NOINC `(.L_x_10898) ;  /* 0x0000001000003944 */ /* 0x00ffe20003c00000 */
[----:B------:R-:W-:Y:S05]  /*7220*/  BRA `(.L_x_11024) ;  /* 0xffff9a7000007947 */ /* 0x000fea000383ffff */
.L_x_10898:
[----:B--2---:R-:W-:Y:S05]  /*7230*/  BSYNC B0 ;  /* 0x0000000000007941 */ /* 0x004fea0003800000 */
.L_x_10897:
        /* <DEDUP_REMOVED lines=168> */
[----:B-1----:R-:W-:Y:S01]  /*7cc0*/  FADD.FTZ R58, R58, R75 ;  /* 0x0000004b3a3a7221 */ /* 0x002fe20000010000 */
[----:B------:R-:W-:Y:S01]  /*7cd0*/  IADD3.X R75, RZ, RZ, RZ, P0, !PT ;  /* 0x000000ffff4b7210 */ /* 0x000fe200007fe4ff */
[----:B--2---:R-:W-:Y:S01]  /*7ce0*/  FADD.FTZ R54, RZ, R54 ;  /* 0x00000036ff367221 */ /* 0x004fe20000010000 */
[----:B------:R-:W-:Y:S02]  /*7cf0*/  ISETP.GE.U32.AND P0, PT, R48, 0x200, PT ;  /* 0x000002003000780c */ /* 0x000fe40003f06070 */
[----:B------:R-:W-:Y:S01]  /*7d00*/  SHF.L.U64.HI R75, R52, 0x2, R75 ;  /* 0x00000002344b7819 */ /* 0x000fe2000001024b */
[----:B---3--:R-:W-:Y:S01]  /*7d10*/  FADD.FTZ R54, R54, R59 ;  /* 0x0000003b36367221 */ /* 0x008fe20000010000 */
[----:B------:R-:W-:Y:S01]  /*7d20*/  SHF.L.U32 R52, R52, 0x2, RZ ;  /* 0x0000000234347819 */ /* 0x000fe200000006ff */
[----:B----4-:R-:W-:-:S03]  /*7d30*/  FADD.FTZ R56, RZ, R56 ;  /* 0x00000038ff387221 */ /* 0x010fc60000010000 */
[C---:B------:R-:W-:Y:S02]  /*7d40*/  IADD3 R64, P6, R52.reuse, c[0x0][0x228], RZ ;  /* 0x00008a0034407a10 */ /* 0x040fe40007fde0ff */
[----:B------:R-:W-:Y:S01]  /*7d50*/  IADD3 R62, P5, R52, c[0x0][0x220], RZ ;  /* 0x00008800343e7a10 */ /* 0x000fe20007fbe0ff */
[----:B-----5:R-:W-:Y:S01]  /*7d60*/  FADD.FTZ R54, R54, R91 ;  /* 0x0000005b36367221 */ /* 0x020fe20000010000 */
[C---:B------:R-:W-:Y:S02]  /*7d70*/  IADD3.X R91, R75.reuse, c[0x0][0x22c], RZ, P6, !PT ;  /* 0x00008b004b5b7a10 */ /* 0x040fe400037fe4ff */
[----:B------:R-:W-:Y:S01]  /*7d80*/  IADD3 R52, P6, R52, c[0x0][0x240], RZ ;  /* 0x0000900034347a10 */ /* 0x000fe20007fde0ff */
[----:B------:R-:W-:Y:S02]  /*7d90*/  FADD.FTZ R56, R56, R73 ;  /* 0x0000004938387221 */ /* 0x000fe40000010000 */
[----:B------:R-:W-:Y:S01]  /*7da0*/  FADD.FTZ R58, R58, R77 ;  /* 0x0000004d3a3a7221 */ /* 0x000fe20000010000 */
[----:B------:R-:W-:-:S02]  /*7db0*/  IADD3.X R77, R75, c[0x0][0x224], RZ, P5, !PT ;  /* 0x000089004b4d7a10 */ /* 0x000fc40002ffe4ff */
[----:B------:R-:W-:Y:S01]  /*7dc0*/  IADD3.X R75, R75, c[0x0][0x244], RZ, P6, !PT ;  /* 0x000091004b4b7a10 */ /* 0x000fe200037fe4ff */
        /* <DEDUP_REMOVED lines=18> */
.L_x_11026:
[----:B------:R-:W-:Y:S05]  /*7ef0*/  BSYNC B0 ;  /* 0x0000000000007941 */ /* 0x000fea0003800000 */
.L_x_11025:
        /* <DEDUP_REMOVED lines=18> */
.L_x_11028:
[----:B------:R-:W-:Y:S05]  /*8020*/  BSYNC B0 ;  /* 0x0000000000007941 */ /* 0x000fea0003800000 */
.L_x_11027:
        /* <DEDUP_REMOVED lines=18> */
.L_x_11030:
[----:B------:R-:W-:Y:S05]  /*8150*/  BSYNC B0 ;  /* 0x0000000000007941 */ /* 0x000fea0003800000 */
.L_x_11029:
        /* <DEDUP_REMOVED lines=128> */
.L_x_11032:
[----:B0123--:R-:W-:Y:S05]  /*8960*/  BSYNC B0 ;  /* 0x0000000000007941 */ /* 0x00ffea0003800000 */
.L_x_11031:
        /* <DEDUP_REMOVED lines=18> */
.L_x_11034:
[----:B------:R-:W-:Y:S05]  /*8a90*/  BSYNC B0 ;  /* 0x0000000000007941 */ /* 0x000fea0003800000 */
.L_x_11033:
        /* <DEDUP_REMOVED lines=18> */
.L_x_11036:
[----:B------:R-:W-:Y:S05]  /*8bc0*/  BSYNC B0 ;  /* 0x0000000000007941 */ /* 0x000fea0003800000 */
.L_x_11035:
        /* <DEDUP_REMOVED lines=18> */
.L_x_11038:
[----:B------:R-:W-:Y:S05]  /*8cf0*/  BSYNC B0 ;  /* 0x0000000000007941 */ /* 0x000fea0003800000 */
.L_x_11037:
        /* <DEDUP_REMOVED lines=18> */
.L_x_11040:
[----:B------:R-:W-:Y:S05]  /*8e20*/  BSYNC B0 ;  /* 0x0000000000007941 */ /* 0x000fea0003800000 */
.L_x_11039:
        /* <DEDUP_REMOVED lines=18> */
.L_x_11042:
[----:B------:R-:W-:Y:S05]  /*8f50*/  BSYNC B0 ;  /* 0x0000000000007941 */ /* 0x000fea0003800000 */
.L_x_11041:
        /* <DEDUP_REMOVED lines=12> */
.L_x_10922:
[----:B------:R-:W-:Y:S01]  /*9020*/  HFMA2.MMA R4, -RZ, RZ, 0, 5.9604644775390625e-08 ;  /* 0x00000001ff047435 */ /* 0x000fe200000001ff */
[----:B------:R-:W-:Y:S02]  /*9030*/  MOV R193, R213 ;  /* 0x000000d500c17202 */ /* 0x000fe40000000f00 */
[----:B------:R-:W-:Y:S02]  /*9040*/  MOV R198, 0x1f ;  /* 0x0000001f00c67802 */ /* 0x000fe40000000f00 */
[----:B------:R-:W-:-:S02]  /*9050*/  MOV R197, 0xffffffff ;  /* 0xffffffff00c57802 */ /* 0x000fc40000000f00 */
[----:B------:R-:W-:Y:S02]  /*9060*/  MOV R192, 0x9080 ;  /* 0x0000908000c07802 */ /* 0x000fe40000000f00 */
[----:B0----5:R-:W-:Y:S05]  /*9070*/  CALL.REL.NOINC `($__internal_146_$__cuda_sm70_shflsync_bfly_p) ;  /* 0x0000045000007944 */ /* 0x021fea0003c00000 */
[----:B-1----:R-:W-:Y:S01]  /*9080*/  MOV R194, R4 ;  /* 0x0000000400c27202 */ /* 0x002fe20000000f00 */
[----:B------:R-:W-:Y:S05]  /*9090*/  BRA `(.L_x_11043) ;  /* 0xffff9f6000007947 */ /* 0x000fea000383ffff */
.L_x_10923:
[----:B------:R-:W-:Y:S01]  /*90a0*/  HFMA2.MMA R4, -RZ, RZ, 0, 5.9604644775390625e-08 ;  /* 0x00000001ff047435 */ /* 0x000fe200000001ff */
[----:B------:R-:W-:Y:S02]  /*90b0*/  MOV R193, R212 ;  /* 0x000000d400c17202 */ /* 0x000fe40000000f00 */
[----:B------:R-:W-:Y:S02]  /*90c0*/  MOV R198, 0x1f ;  /* 0x0000001f00c67802 */ /* 0x000fe40000000f00 */
[----:B------:R-:W-:Y:S02]  /*90d0*/  MOV R197, 0xffffffff ;  /* 0xffffffff00c57802 */ /* 0x000fe40000000f00 */
[----:B------:R-:W-:Y:S02]  /*90e0*/  MOV R192, 0x9100 ;  /* 0x0000910000c07802 */ /* 0x000fe40000000f00 */
[----:B012--5:R-:W-:Y:S05]  /*90f0*/  CALL.REL.NOINC `($__internal_146_$__cuda_sm70_shflsync_bfly_p) ;  /* 0x000003d000007944 */ /* 0x027fea0003c00000 */
[----:B------:R-:W-:Y:S01]  /*9100*/  FADD.FTZ R194, R194, R213 ;  /* 0x000000d5c2c27221 */ /* 0x000fe20000010000 */
[----:B------:R-:W-:Y:S01]  /*9110*/  MOV R198, 0x1f ;  /* 0x0000001f00c67802 */ /* 0x000fe20000000f00 */
[----:B-1----:R-:W-:Y:S01]  /*9120*/  FADD.FTZ R195, R212, R4 ;  /* 0x00000004d4c37221 */ /* 0x002fe20000010000 */
[----:B------:R-:W-:Y:S01]  /*9130*/  HFMA2.MMA R4, -RZ, RZ, 0, 1.1920928955078125e-07 ;  /* 0x00000002ff047435 */ /* 0x000fe200000001ff */
[----:B------:R-:W-:-:S02]  /*9140*/  MOV R197, 0xffffffff ;  /* 0xffffffff00c57802 */ /* 0x000fc40000000f00 */
[----:B------:R-:W-:Y:S02]  /*9150*/  MOV R193, R194 ;  /* 0x000000c200c17202 */ /* 0x000fe40000000f00 */
[----:B------:R-:W-:Y:S02]  /*9160*/  MOV R192, 0x9180 ;  /* 0x0000918000c07802 */ /* 0x000fe40000000f00 */
[----:B------:R-:W-:Y:S05]  /*9170*/  CALL.REL.NOINC `($__internal_146_$__cuda_sm70_shflsync_bfly_p) ;  /* 0x0000035000007944 */ /* 0x000fea0003c00000 */
[----:B-1----:R-:W-:Y:S01]  /*9180*/  MOV R196, R4 ;  /* 0x0000000400c47202 */ /* 0x002fe20000000f00 */
[----:B------:R-:W-:Y:S01]  /*9190*/  HFMA2.MMA R4, -RZ, RZ, 0, 1.1920928955078125e-07 ;  /* 0x00000002ff047435 */ /* 0x000fe200000001ff */
[----:B------:R-:W-:Y:S02]  /*91a0*/  MOV R193, R195 ;  /* 0x000000c300c17202 */ /* 0x000fe40000000f00 */
[----:B------:R-:W-:Y:S02]  /*91b0*/  MOV R198, 0x1f ;  /* 0x0000001f00c67802 */ /* 0x000fe40000000f00 */
[----:B------:R-:W-:Y:S02]  /*91c0*/  MOV R197, 0xffffffff ;  /* 0xffffffff00c57802 */ /* 0x000fe40000000f00 */
[----:B------:R-:W-:-:S02]  /*91d0*/  MOV R192, 0x91f0 ;  /* 0x000091f000c07802 */ /* 0x000fc40000000f00 */
[----:B------:R-:W-:Y:S05]  /*91e0*/  CALL.REL.NOINC `($__internal_146_$__cuda_sm70_shflsync_bfly_p) ;  /* 0x000002e000007944 */ /* 0x000fea0003c00000 */
[----:B------:R-:W-:Y:S01]  /*91f0*/  FADD.FTZ R194, R196, R194 ;  /* 0x000000c2c4c27221 */ /* 0x000fe20000010000 */
[----:B------:R-:W-:Y:S01]  /*9200*/  MOV R198, 0x1f ;  /* 0x0000001f00c67802 */ /* 0x000fe20000000f00 */
[----:B-1----:R-:W-:Y:S01]  /*9210*/  FADD.FTZ R195, R195, R4 ;  /* 0x00000004c3c37221 */ /* 0x002fe20000010000 */
[----:B------:R-:W-:Y:S01]  /*9220*/  HFMA2.MMA R4, -RZ, RZ, 0, 2.384185791015625e-07 ;  /* 0x00000004ff047435 */ /* 0x000fe200000001ff */
[----:B------:R-:W-:-:S02]  /*9230*/  MOV R197, 0xffffffff ;  /* 0xffffffff00c57802 */ /* 0x000fc40000000f00 */
[----:B------:R-:W-:Y:S02]  /*9240*/  MOV R193, R194 ;  /* 0x000000c200c17202 */ /* 0x000fe40000000f00 */
[----:B------:R-:W-:Y:S02]  /*9250*/  MOV R192, 0x9270 ;  /* 0x0000927000c07802 */ /* 0x000fe40000000f00 */
[----:B------:R-:W-:Y:S05]  /*9260*/  CALL.REL.NOINC `($__internal_146_$__cuda_sm70_shflsync_bfly_p) ;  /* 0x0000026000007944 */ /* 0x000fea0003c00000 */
[----:B-1----:R-:W-:Y:S01]  /*9270*/  MOV R196, R4 ;  /* 0x0000000400c47202 */ /* 0x002fe20000000f00 */
[----:B------:R-:W-:Y:S01]  /*9280*/  HFMA2.MMA R4, -RZ, RZ, 0, 2.384185791015625e-07 ;  /* 0x00000004ff047435 */ /* 0x000fe200000001ff */
        /* <DEDUP_REMOVED lines=8> */
[----:B------:R-:W-:Y:S01]  /*9310*/  HFMA2.MMA R4, -RZ, RZ, 0, 4.76837158203125e-07 ;  /* 0x00000008ff047435 */ /* 0x000fe200000001ff */
[----:B------:R-:W-:-:S02]  /*9320*/  MOV R197, 0xffffffff ;  /* 0xffffffff00c57802 */ /* 0x000fc40000000f00 */
[----:B------:R-:W-:Y:S02]  /*9330*/  MOV R193, R194 ;  /* 0x000000c200c17202 */ /* 0x000fe40000000f00 */
[----:B------:R-:W-:Y:S02]  /*9340*/  MOV R192, 0x9360 ;  /* 0x0000936000c07802 */ /* 0x000fe40000000f00 */
[----:B------:R-:W-:Y:S05]  /*9350*/  CALL.REL.NOINC `($__internal_146_$__cuda_sm70_shflsync_bfly_p) ;  /* 0x0000017000007944 */ /* 0x000fea0003c00000 */
[----:B-1----:R-:W-:Y:S01]  /*9360*/  MOV R196, R4 ;  /* 0x0000000400c47202 */ /* 0x002fe20000000f00 */
[----:B------:R-:W-:Y:S01]  /*9370*/  HFMA2.MMA R4, -RZ, RZ, 0, 4.76837158203125e-07 ;  /* 0x00000008ff047435 */ /* 0x000fe200000001ff */
        /* <DEDUP_REMOVED lines=8> */
[----:B------:R-:W-:Y:S01]  /*9400*/  HFMA2.MMA R4, -RZ, RZ, 0, 9.5367431640625e-07 ;  /* 0x00000010ff047435 */ /* 0x000fe200000001ff */
[----:B------:R-:W-:-:S02]  /*9410*/  MOV R197, 0xffffffff ;  /* 0xffffffff00c57802 */ /* 0x000fc40000000f00 */
[----:B------:R-:W-:Y:S02]  /*9420*/  MOV R193, R194 ;  /* 0x000000c200c17202 */ /* 0x000fe40000000f00 */
[----:B------:R-:W-:Y:S02]  /*9430*/  MOV R192, 0x9450 ;  /* 0x0000945000c07802 */ /* 0x000fe40000000f00 */
[----:B------:R-:W-:Y:S05]  /*9440*/  CALL.REL.NOINC `($__internal_146_$__cuda_sm70_shflsync_bfly_p) ;  /* 0x0000008000007944 */ /* 0x000fea0003c00000 */
[----:B-1----:R-:W-:Y:S01]  /*9450*/  MOV R196, R4 ;  /* 0x0000000400c47202 */ /* 0x002fe20000000f00 */
[----:B------:R-:W-:Y:S01]  /*9460*/  HFMA2.MMA R4, -RZ, RZ, 0, 9.5367431640625e-07 ;  /* 0x00000010ff047435 */ /* 0x000fe200000001ff */
[----:B------:R-:W-:Y:S02]  /*9470*/  MOV R193, R195 ;  /* 0x000000c300c17202 */ /* 0x000fe40000000f00 */
[----:B------:R-:W-:Y:S02]  /*9480*/  MOV R198, 0x1f ;  /* 0x0000001f00c67802 */ /* 0x000fe40000000f00 */
[----:B------:R-:W-:Y:S02]  /*9490*/  MOV R197, 0xffffffff ;  /* 0xffffffff00c57802 */ /* 0x000fe40000000f00 */
[----:B------:R-:W-:-:S02]  /*94a0*/  MOV R192, 0x94c0 ;  /* 0x000094c000c07802 */ /* 0x000fc40000000f00 */
[----:B------:R-:W-:Y:S05]  /*94b0*/  CALL.REL.NOINC `($__internal_146_$__cuda_sm70_shflsync_bfly_p) ;  /* 0x0000001000007944 */ /* 0x000fea0003c00000 */
[----:B-1----:R-:W-:Y:S05]  /*94c0*/  BRA `(.L_x_11044) ;  /* 0xffff9c5000007947 */ /* 0x002fea000383ffff */
        .weak           $__internal_146_$__cuda_sm70_shflsync_bfly_p
        .type           $__internal_146_$__cuda_sm70_shflsync_bfly_p,@function
        .size           $__internal_146_$__cuda_sm70_shflsync_bfly_p,(.L_x_15028 - $__internal_146_$__cuda_sm70_shflsync_bfly_p)
$__internal_146_$__cuda_sm70_shflsync_bfly_p:
[----:B------:R-:W-:Y:S04]  /*94d0*/  WARPSYNC R197 ;  /* 0x000000c500007348 */ /* 0x000fe80003800000 */
[----:B------:R0:W1:Y:S02]  /*94e0*/  SHFL.BFLY PT, R4, R193, R4, R198 ;  /* 0x0c000004c1047389 */ /* 0x00006400000e00c6 */
[----:B0-----:R-:W-:-:S06]  /*94f0*/  HFMA2.MMA R193, -RZ, RZ, 0, 0 ;  /* 0x00000000ffc17435 */ /* 0x001fcc00000001ff */
[----:B------:R-:W-:Y:S05]  /*9500*/  RET.REL.NODEC R192 `(_ZN10layer_norm13ln_bwd_kernelINS_13Kernel_traitsIf6__halffS2_fjLj1280ELj1ELj4ELj1ELj16ENS_18Kernel_traits_baseILj1280EfS2_fS2_fjLj128EEEEELb0ELb1ELb1ELb0EEEvNS_9BwdParamsE) ;  /* 0xffff6af0c0007950 */ /* 0x000fea0003c3ffff */
.L_x_11045:
        /* <DEDUP_REMOVED lines=15> */
.L_x_15028:


//--------------------- .text._ZN10layer_norm13ln_bwd_kernelINS_13Kernel_traitsIf6__halffS2_fjLj1280ELj1ELj4ELj1ELj16ENS_18Kernel_traits_baseILj1280EfS2_fS2_fjLj128EEEEELb0ELb1ELb1ELb1EEEvNS_9BwdParamsE --------------------------
	.section	.text._ZN10layer_norm13ln_bwd_kernelINS_13Kernel_traitsIf6__halffS2_fjLj1280ELj1ELj4ELj1ELj16ENS_18Kernel_traits_baseILj1280EfS2_fS2_fjLj128EEEEELb0ELb1ELb1ELb1EEEvNS_9BwdParamsE,"ax",@progbits
	.sectioninfo	@"SHI_REGISTERS=255"
	.align	128
        .global         _ZN10layer_norm13ln_bwd_kernelINS_13Kernel_traitsIf6__halffS2_fjLj1280ELj1ELj4ELj1ELj16ENS_18Kernel_traits_baseILj1280EfS2_fS2_fjLj128EEEEELb0ELb1ELb1ELb1EEEvNS_9BwdParamsE
        .type           _ZN10layer_norm13ln_bwd_kernelINS_13Kernel_traitsIf6__halffS2_fjLj1280ELj1ELj4ELj1ELj16ENS_18Kernel_traits_baseILj1280EfS2_fS2_fjLj128EEEEELb0ELb1ELb1ELb1EEEvNS_9BwdParamsE,@function
        .size           _ZN10layer_norm13ln_bwd_kernelINS_13Kernel_traitsIf6__halffS2_fjLj1280ELj1ELj4ELj1ELj16ENS_18Kernel_traits_baseILj1280EfS2_fS2_fjLj128EEEEELb0ELb1ELb1ELb1EEEvNS_9BwdParamsE,(.L_x_15029 - _ZN10layer_norm13ln_bwd_kernelINS_13Kernel_traitsIf6__halffS2_fjLj1280ELj1ELj4ELj1ELj16ENS_18Kernel_traits_baseILj1280EfS2_fS2_fjLj128EEEEELb0ELb1ELb1ELb1EEEvNS_9BwdParamsE)
        .other          _ZN10layer_norm13ln_bwd_kernelINS_13Kernel_traitsIf6__halffS2_fjLj1280ELj1ELj4ELj1ELj16ENS_18Kernel_traits_baseILj1280EfS2_fS2_fjLj128EEEEELb0ELb1ELb1ELb1EEEvNS_9BwdParamsE,@"STO_CUDA_ENTRY STV_DEFAULT"
_ZN10layer_norm13ln_bwd_kernelINS_13Kernel_traitsIf6__halffS2_fjLj1280ELj1ELj4ELj1ELj16ENS_18Kernel_traits_baseILj1280EfS2_fS2_fjLj128EEEEELb0ELb1ELb1ELb1EEEvNS_9BwdParamsE:
.text._ZN10layer_norm13ln_bwd_kernelINS_13Kernel_traitsIf6__halffS2_fjLj1280ELj1ELj4ELj1ELj16ENS_18Kernel_traits_baseILj1280EfS2_fS2_fjLj128EEEEELb0ELb1ELb1ELb1EEEvNS_9BwdParamsE:
        /* <DEDUP_REMOVED lines=71> */
.L_x_11047:
        /* <DEDUP_REMOVED lines=126> */
.L_x_11134:
        /* <DEDUP_REMOVED lines=43> */
.L_x_11050:
        /* <DEDUP_REMOVED lines=28> */
[----:B------:R-:W4:Y:S03]  /*10c0*/  LDG.E.128 R184, [R184.64] ;  /* 0x00000004b8b87981 */ /* 0x000f26000c1e1d00 */
[-C--:B------:R-:W-:Y:S01]  /*10d0*/  IMAD.WIDE.U32 R228, R228, R237.reuse, c[0x0][0x208] ;  /* 0x00008200e4e47625 */ /* 0x080fe200078e00ed */
[----:B---3--:R-:W3:Y:S03]  /*10e0*/  LDG.E.128 R204, [R204.64+0x10] ;  /* 0x00001004cccc7981 */ /* 0x008ee6000c1e1d00 */
        /* <DEDUP_REMOVED lines=53> */
[C---:B------:R-:W-:Y:S01]  /*1440*/  FADD.FTZ R249, -R244.reuse, R188 ;  /* 0x000000bcf4f97221 */ /* 0x040fe20000010100 */
[--C-:B------:R-:W-:Y:S01]  /*1450*/  HADD2.F32 R49, -RZ, R184.reuse.H0_H0 ;  /* 0x200000b8ff317230 */ /* 0x100fe20000004100 */
[C---:B---3--:R-:W-:Y:S02]  /*1460*/  FADD.FTZ R188, -R244.reuse, R204 ;  /* 0x000000ccf4bc7221 */ /* 0x048fe40000010100 */
[C---:B------:R-:W-:Y:S01]  /*1470*/  FADD.FTZ R204, -R244.reuse, R220 ;  /* 0x000000dcf4cc7221 */ /* 0x040fe20000010100 */
[----:B------:R-:W-:Y:S01]  /*1480*/  MOV R220, R48 ;  /* 0x0000003000dc7202 */ /* 0x000fe20000000f00 */
[C---:B------:R-:W-:Y:S01]  /*1490*/  FADD.FTZ R251, -R244.reuse, R7 ;  /* 0x00000007f4fb7221 */ /* 0x040fe20000010100 */
[----:B------:R-:W-:Y:S01]  /*14a0*/  HADD2.F32 R65, -RZ, R184.H1_H1 ;  /* 0x300000b8ff417230 */ /* 0x000fe20000004100 */
[----:B------:R-:W-:-:S02]  /*14b0*/  FADD.FTZ R248, -R244, R189 ;  /* 0x000000bdf4f87221 */ /* 0x000fc40000010100 */
[----:B------:R-:W-:Y:S02]  /*14c0*/  FADD.FTZ R247, -R244, R190 ;  /* 0x000000bef4f77221 */ /* 0x000fe40000010100 */
[----:B-----5:R-:W-:Y:S01]  /*14d0*/  FMUL.FTZ R66, R2, R66 ;  /* 0x0000004202427220 */ /* 0x020fe20000410000 */
[--C-:B------:R-:W-:Y:S01]  /*14e0*/  HADD2.F32 R48, -RZ, R239.reuse.H1_H1 ;  /* 0x300000efff307230 */ /* 0x100fe20000004100 */
[C---:B------:R-:W-:Y:S02]  /*14f0*/  FADD.FTZ R5, -R244.reuse, R197 ;  /* 0x000000c5f4057221 */ /* 0x040fe40000010100 */
[----:B------:R-:W-:Y:S01]  /*1500*/  FADD.FTZ R197, -R244, R213 ;  /* 0x000000d5f4c57221 */ /* 0x000fe20000010100 */
[----:B------:R-:W-:Y:S01]  /*1510*/  MOV R213, R49 ;  /* 0x0000003100d57202 */ /* 0x000fe20000000f00 */
[----:B------:R-:W-:Y:S01]  /*1520*/  HADD2.F32 R49, -RZ, R239.H0_H0 ;  /* 0x200000efff317230 */ /* 0x000fe20000004100 */
[----:B------:R-:W-:Y:S01]  /*1530*/  FMUL.FTZ R239, R2, R220 ;  /* 0x000000dc02ef7220 */ /* 0x000fe20000410000 */
[----:B------:R-:W-:-:S02]  /*1540*/  HADD2.F32 R57, -RZ, R235.H0_H0 ;  /* 0x200000ebff397230 */ /* 0x000fc40000004100 */
[----:B------:R-:W-:Y:S01]  /*1550*/  HADD2.F32 R56, -RZ, R235.H1_H1 ;  /* 0x300000ebff387230 */ /* 0x000fe20000004100 */
[C---:B------:R-:W-:Y:S01]  /*1560*/  FMUL.FTZ R235, R2.reuse, R249 ;  /* 0x000000f902eb7220 */ /* 0x040fe20000410000 */
[--C-:B------:R-:W-:Y:S02]  /*1570*/  HADD2.F32 R53, -RZ, R237.reuse.H0_H0 ;  /* 0x200000edff357230 */ /* 0x100fe40000004100 */
[----:B------:R-:W-:Y:S01]  /*1580*/  HADD2.F32 R52, -RZ, R237.H1_H1 ;  /* 0x300000edff347230 */ /* 0x000fe20000004100 */
[----:B------:R-:W-:Y:S01]  /*1590*/  FMUL.FTZ R237, R2, R251 ;  /* 0x000000fb02ed7220 */ /* 0x000fe20000410000 */
[----:B------:R-:W-:Y:S01]  /*15a0*/  MOV R220, R65 ;  /* 0x0000004100dc7202 */ /* 0x000fe20000000f00 */
[----:B------:R-:W2:Y:S01]  /*15b0*/  LDL R249, [R1+0x190] ;  /* 0x0001900001f97983 */ /* 0x000ea20000100800 */
[--C-:B------:R-:W-:Y:S01]  /*15c0*/  HADD2.F32 R72, -RZ, R185.reuse.H0_H0 ;  /* 0x200000b9ff487230 */ /* 0x100fe20000004100 */
[C---:B------:R-:W-:Y:S01]  /*15d0*/  FADD.FTZ R246, -R244.reuse, R191 ;  /* 0x000000bff4f67221 */ /* 0x040fe20000010100 */
[----:B------:R-:W-:Y:S01]  /*15e0*/  HADD2.F32 R71, -RZ, R185.H1_H1 ;  /* 0x300000b9ff477230 */ /* 0x000fe20000004100 */
[----:B0-----:R-:W-:Y:S01]  /*15f0*/  FADD.FTZ R243, -R244, R193 ;  /* 0x000000c1f4f37221 */ /* 0x001fe20000010100 */
[--C-:B------:R-:W-:Y:S01]  /*1600*/  HADD2.F32 R70, -RZ, R186.reuse.H0_H0 ;  /* 0x200000baff467230 */ /* 0x100fe20000004100 */
[----:B------:R-:W-:Y:S01]  /*1610*/  STL [R1+0x60], R239 ;  /* 0x000060ef01007387 */ /* 0x000fe20000100800 */
[----:B------:R-:W-:Y:S01]  /*1620*/  HADD2.F32 R69, -RZ, R186.H1_H1 ;  /* 0x300000baff457230 */ /* 0x000fe20000004100 */
[----:B------:R-:W-:Y:S01]  /*1630*/  FMUL.FTZ R65, R2, R248 ;  /* 0x000000f802417220 */ /* 0x000fe20000410000 */
[--C-:B------:R-:W-:Y:S01]  /*1640*/  HADD2.F32 R68, -RZ, R187.reuse.H0_H0 ;  /* 0x200000bbff447230 */ /* 0x100fe20000004100 */
[C---:B------:R-:W-:Y:S01]  /*1650*/  FADD.FTZ R245, -R244.reuse, R192 ;  /* 0x000000c0f4f57221 */ /* 0x040fe20000010100 */
[----:B------:R-:W-:Y:S01]  /*1660*/  HADD2.F32 R67, -RZ, R187.H1_H1 ;  /* 0x300000bbff437230 */ /* 0x000fe20000004100 */
[C---:B------:R-:W-:Y:S01]  /*1670*/  FADD.FTZ R242, -R244.reuse, R194 ;  /* 0x000000c2f4f27221 */ /* 0x040fe20000010100 */
[--C-:B------:R-:W-:Y:S01]  /*1680*/  HADD2.F32 R61, -RZ, R233.reuse.H0_H0 ;  /* 0x200000e9ff3d7230 */ /* 0x100fe20000004100 */
[C---:B-1----:R-:W-:Y:S01]  /*1690*/  FADD.FTZ R241, -R244.reuse, R195 ;  /* 0x000000c3f4f17221 */ /* 0x042fe20000010100 */
[----:B------:R-:W-:Y:S01]  /*16a0*/  HADD2.F32 R60, -RZ, R233.H1_H1 ;  /* 0x300000e9ff3c7230 */ /* 0x000fe20000004100 */
        /* <DEDUP_REMOVED lines=12> */
[----:B------:R-:W-:Y:S01]  /*1770*/  HADD2.F32 R64, -RZ, R231.H0_H0 ;  /* 0x200000e7ff407230 */ /* 0x000fe20000004100 */
        /* <DEDUP_REMOVED lines=17> */
[----:B------:R-:W-:Y:S01]  /*1890*/  HADD2.F32 R244, -RZ, R231.H1_H1 ;  /* 0x300000e7fff47230 */ /* 0x000fe20000004100 */
[C---:B------:R-:W-:Y:S01]  /*18a0*/  FMUL.FTZ R231, R2.reuse, R246 ;  /* 0x000000f602e77220 */ /* 0x040fe20000410000 */
[--C-:B------:R-:W-:Y:S01]  /*18b0*/  HADD2.F32 R221, -RZ, R229.reuse.H0_H0 ;  /* 0x200000e5ffdd7230 */ /* 0x100fe20000004100 */
[----:B------:R-:W-:Y:S01]  /*18c0*/  STL [R1+0x54], R235 ;  /* 0x000054eb01007387 */ /* 0x000fe20000100800 */
[----:B------:R-:W-:Y:S01]  /*18d0*/  HADD2.F32 R219, -RZ, R229.H1_H1 ;  /* 0x300000e5ffdb7230 */ /* 0x000fe20000004100 */
[C---:B------:R-:W-:Y:S01]  /*18e0*/  FMUL.FTZ R245, R2.reuse, R245 ;  /* 0x000000f502f57220 */ /* 0x040fe20000410000 */
[--C-:B------:R-:W-:Y:S01]  /*18f0*/  HADD2.F32 R216, -RZ, R227.reuse.H0_H0 ;  /* 0x200000e3ffd87230 */ /* 0x100fe20000004100 */
[----:B------:R-:W-:Y:S01]  /*1900*/  STL [R1+0x50], R65 ;  /* 0x0000504101007387 */ /* 0x000fe20000100800 */
[C---:B------:R-:W-:Y:S01]  /*1910*/  FMUL.FTZ R229, R2.reuse, R243 ;  /* 0x000000f302e57220 */ /* 0x040fe20000410000 */
[----:B------:R-:W-:Y:S01]  /*1920*/  HADD2.F32 R215, -RZ, R227.H1_H1 ;  /* 0x300000e3ffd77230 */ /* 0x000fe20000004100 */
        /* <DEDUP_REMOVED lines=18> */
[----:B------:R-:W-:-:S02]  /*1a50*/  HADD2.F32 R51, -RZ, R238.H0_H0 ;  /* 0x200000eeff337230 */ /* 0x000fc40000004100 */
[----:B------:R-:W-:Y:S01]  /*1a60*/  HADD2.F32 R50, -RZ, R238.H1_H1 ;  /* 0x300000eeff327230 */ /* 0x000fe20000004100 */
[C---:B------:R-:W-:Y:S01]  /*1a70*/  FMUL.FTZ R238, R2.reuse, R184 ;  /* 0x000000b802ee7220 */ /* 0x040fe20000410000 */
[----:B------:R-:W-:Y:S01]  /*1a80*/  MOV R184, R220 ;  /* 0x000000dc00b87202 */ /* 0x000fe20000000f00 */
[C---:B------:R-:W-:Y:S02]  /*1a90*/  FMUL.FTZ R246, R2.reuse, R7 ;  /* 0x0000000702f67220 */ /* 0x040fe40000410000 */
[C---:B------:R-:W-:Y:S01]  /*1aa0*/  FMUL.FTZ R7, R2.reuse, R197 ;  /* 0x000000c502077220 */ /* 0x040fe20000410000 */
[----:B------:R-:W-:Y:S01]  /*1ab0*/  MOV R197, R184 ;  /* 0x000000b800c57202 */ /* 0x000fe20000000f00 */
[--C-:B------:R-:W-:Y:S02]  /*1ac0*/  HADD2.F32 R55, -RZ, R236.reuse.H0_H0 ;  /* 0x200000ecff377230 */ /* 0x100fe40000004100 */
[----:B------:R-:W-:Y:S01]  /*1ad0*/  HADD2.F32 R54, -RZ, R236.H1_H1 ;  /* 0x300000ecff367230 */ /* 0x000fe20000004100 */
[----:B------:R-:W-:Y:S01]  /*1ae0*/  FMUL.FTZ R236, R2, R185 ;  /* 0x000000b902ec7220 */ /* 0x000fe20000410000 */
[----:B------:R-:W-:Y:S01]  /*1af0*/  MOV R185, R213 ;  /* 0x000000d500b97202 */ /* 0x000fe20000000f00 */
[----:B------:R-:W-:-:S02]  /*1b00*/  HADD2.F32 R218, -RZ, R228.H0_H0 ;  /* 0x200000e4ffda7230 */ /* 0x000fc40000004100 */
[----:B------:R-:W-:Y:S01]  /*1b10*/  HADD2.F32 R217, -RZ, R228.H1_H1 ;  /* 0x300000e4ffd97230 */ /* 0x000fe20000004100 */
[C---:B------:R-:W-:Y:S02]  /*1b20*/  FMUL.FTZ R228, R2.reuse, R189 ;  /* 0x000000bd02e47220 */ /* 0x040fe40000410000 */
[C---:B------:R-:W-:Y:S02]  /*1b30*/  FMUL.FTZ R213, R2.reuse, R194 ;  /* 0x000000c202d57220 */ /* 0x040fe40000410000 */
[C---:B------:R-:W-:Y:S01]  /*1b40*/  FMUL.FTZ R184, R2.reuse, R198 ;  /* 0x000000c602b87220 */ /* 0x040fe20000410000 */
[----:B------:R-:W3:Y:S01]  /*1b50*/  LDL R194, [R1+0x198] ;  /* 0x0001980001c27983 */ /* 0x000ee20000100800 */
[----:B------:R-:W-:Y:S01]  /*1b60*/  FMUL.FTZ R189, R2, R203 ;  /* 0x000000cb02bd7220 */ /* 0x000fe20000410000 */
[----:B------:R-:W-:Y:S01]  /*1b70*/  MOV R198, R185 ;  /* 0x000000b900c67202 */ /* 0x000fe20000000f00 */
[----:B------:R-:W-:Y:S02]  /*1b80*/  FFMA.FTZ R170, R66, R72, R170 ;  /* 0x0000004842aa7223 */ /* 0x000fe400000100aa */
[----:B------:R-:W-:-:S02]  /*1b90*/  FADD.FTZ R166, R166, R72 ;  /* 0x00000048a6a67221 */ /* 0x000fc40000010000 */
[----:B------:R-:W-:Y:S02]  /*1ba0*/  FMUL.FTZ R185, R2, R199 ;  /* 0x000000c702b97220 */ /* 0x000fe40000410000 */
[----:B------:R-:W-:Y:S02]  /*1bb0*/  FFMA.FTZ R171, R237, R71, R171 ;  /* 0x00000047edab7223 */ /* 0x000fe400000100ab */
[----:B------:R-:W-:Y:S02]  /*1bc0*/  FADD.FTZ R167, R167, R71 ;  /* 0x00000047a7a77221 */ /* 0x000fe40000010000 */
[----:B----4-:R-:W-:Y:S02]  /*1bd0*/  FMUL.FTZ R243, R243, R197 ;  /* 0x000000c5f3f37220 */ /* 0x010fe40000410000 */
[----:B--2---:R-:W-:Y:S02]  /*1be0*/  FMUL.FTZ R203, R196, R72 ;  /* 0x00000048c4cb7220 */ /* 0x004fe40000410000 */
        /* <DEDUP_REMOVED lines=10> */
[--C-:B------:R-:W-:Y:S01]  /*1c90*/  HADD2.F32 R209, -RZ, R224.reuse.H0_H0 ;  /* 0x200000e0ffd17230 */ /* 0x100fe20000004100 */
[C---:B------:R-:W-:Y:S01]  /*1ca0*/  FMUL.FTZ R192, R2.reuse, R206 ;  /* 0x000000ce02c07220 */ /* 0x040fe20000410000 */
[----:B------:R1:W5:Y:S01]  /*1cb0*/  LDL.LU R70, [R1+0x200] ;  /* 0x0002000001467983 */ /* 0x0003620000300800 */
[----:B------:R-:W-:Y:S01]  /*1cc0*/  HADD2.F32 R208, -RZ, R224.H1_H1 ;  /* 0x300000e0ffd07230 */ /* 0x000fe20000004100 */
[----:B------:R-:W-:Y:S02]  /*1cd0*/  FMUL.FTZ R4, R2, R4 ;  /* 0x0000000402047220 */ /* 0x000fe40000410000 */
[----:B------:R4:W-:Y:S01]  /*1ce0*/  STL [R1+0x28], R199 ;  /* 0x000028c701007387 */ /* 0x0009e20000100800 */
[----:B------:R-:W-:Y:S02]  /*1cf0*/  FADD.FTZ R173, R173, R69 ;  /* 0x00000045adad7221 */ /* 0x000fe40000010000 */
[----:B------:R-:W-:-:S02]  /*1d00*/  FFMA.FTZ R125, R65, R69, R125 ;  /* 0x00000045417d7223 */ /* 0x000fc4000001007d */
[----:B------:R-:W-:Y:S01]  /*1d10*/  FMUL.FTZ R206, R247, R69 ;  /* 0x00000045f7ce7220 */ /* 0x000fe20000410000 */
[--C-:B------:R-:W-:Y:S01]  /*1d20*/  HADD2.F32 R214, -RZ, R226.reuse.H0_H0 ;  /* 0x200000e2ffd67230 */ /* 0x100fe20000004100 */
[C---:B------:R-:W-:Y:S01]  /*1d30*/  FMUL.FTZ R224, R2.reuse, R191 ;  /* 0x000000bf02e07220 */ /* 0x040fe20000410000 */
[----:B------:R1:W5:Y:S01]  /*1d40*/  LDL.LU R69, [R1+0x1fc] ;  /* 0x0001fc0001457983 */ /* 0x0003620000300800 */
[----:B------:R-:W-:Y:S01]  /*1d50*/  FFMA.FTZ R169, R239, R197, R169 ;  /* 0x000000c5efa97223 */ /* 0x000fe200000100a9 */
[----:B------:R-:W-:Y:S01]  /*1d60*/  HADD2.F32 R212, -RZ, R226.H1_H1 ;  /* 0x300000e2ffd47230 */ /* 0x000fe20000004100 */
[----:B------:R-:W-:Y:S01]  /*1d70*/  FADD.FTZ R165, R165, R197 ;  /* 0x000000c5a5a57221 */ /* 0x000fe20000010000 */
[--C-:B------:R-:W-:Y:S01]  /*1d80*/  HADD2.F32 R59, -RZ, R234.reuse.H0_H0 ;  /* 0x200000eaff3b7230 */ /* 0x100fe20000004100 */
[C---:B------:R-:W-:Y:S01]  /*1d90*/  FMUL.FTZ R191, R2.reuse, R205 ;  /* 0x000000cd02bf7220 */ /* 0x040fe20000410000 */
[----:B------:R-:W3:Y:S01]  /*1da0*/  LDL R197, [R1+0x178] ;  /* 0x0001780001c57983 */ /* 0x000ee20000100800 */
[----:B------:R-:W-:Y:S01]  /*1db0*/  HADD2.F32 R58, -RZ, R234.H1_H1 ;  /* 0x300000eaff3a7230 */ /* 0x000fe20000004100 */
        /* <DEDUP_REMOVED lines=17> */
[--C-:B------:R-:W-:Y:S02]  /*1ed0*/  HADD2.F32 R211, -RZ, R225.reuse.H0_H0 ;  /* 0x200000e1ffd37230 */ /* 0x100fe40000004100 */
[----:B------:R-:W-:-:S02]  /*1ee0*/  HADD2.F32 R210, -RZ, R225.H1_H1 ;  /* 0x300000e1ffd27230 */ /* 0x000fc40000004100 */
[--C-:B------:R-:W-:Y:S02]  /*1ef0*/  HADD2.F32 R63, -RZ, R232.reuse.H0_H0 ;  /* 0x200000e8ff3f7230 */ /* 0x100fe40000004100 */
[----:B------:R-:W-:Y:S01]  /*1f00*/  HADD2.F32 R62, -RZ, R232.H1_H1 ;  /* 0x300000e8ff3e7230 */ /* 0x000fe20000004100 */
[C---:B------:R-:W-:Y:S01]  /*1f10*/  FMUL.FTZ R232, R2.reuse, R187 ;  /* 0x000000bb02e87220 */ /* 0x040fe20000410000 */
[--C-:B------:R-:W-:Y:S01]  /*1f20*/  HADD2.F32 R225, -RZ, R230.reuse.H0_H0 ;  /* 0x200000e6ffe17230 */ /* 0x100fe20000004100 */
[C---:B------:R-:W-:Y:S01]  /*1f30*/  FMUL.FTZ R187, R2.reuse, R201 ;  /* 0x000000c902bb7220 */ /* 0x040fe20000410000 */
[----:B------:R-:W-:Y:S01]  /*1f40*/  HADD2.F32 R223, -RZ, R230.H1_H1 ;  /* 0x300000e6ffdf7230 */ /* 0x000fe20000004100 */
        /* <DEDUP_REMOVED lines=237> */
.L_x_11051:
[----:B0-----:R-:W-:Y:S05]  /*2e20*/  BSYNC B1 ;  /* 0x0000000000017941 */ /* 0x001fea0003800000 */
.L_x_11049:
[----:B------:R-:W-:Y:S05]  /*2e30*/  BRA.DIV ~URZ, `(.L_x_11052) ;  /* 0x000056127f007947 */ /* 0x000fea000b800000 */
[----:B------:R0:W1:Y:S02]  /*2e40*/  SHFL.BFLY PT, R214, R199, 0x1, 0x1f ;  /* 0x0c201f00c7d67f89 */ /* 0x00006400000e0000 */
.L_x_11135:
        /* <DEDUP_REMOVED lines=18> */
.L_x_11136:
        /* <DEDUP_REMOVED lines=32> */
.L_x_11055:
[----:B----4-:R-:W-:Y:S05]  /*3170*/  BSYNC B1 ;  /* 0x0000000000017941 */ /* 0x010fea0003800000 */
.L_x_11054:
[----:B-----5:R-:W-:Y:S01]  /*3180*/  @P4 HADD2.F32 R197, -RZ, R156.H0_H0 ;  /* 0x2000009cffc54230 */ /* 0x020fe20000004100 */
        /* <DEDUP_REMOVED lines=15> */
.L_x_11057:
[----:B------:R-:W-:Y:S05]  /*3280*/  BSYNC B1 ;  /* 0x0000000000017941 */ /* 0x000fea0003800000 */
.L_x_11056:
[----:B------:R-:W3:Y:S04]  /*3290*/  LDL R240, [R1+0xf8] ;  /* 0x0000f80001f07983 */ /* 0x000ee80000100800 */
[----:B------:R-:W4:Y:S01]  /*32a0*/  LDL R215, [R1+0xfc] ;  /* 0x0000fc0001d77983 */ /* 0x000f220000100800 */
[----:B------:R-:W-:Y:S01]  /*32b0*/  @P4 HADD2.F32 R214, -RZ, R156.H1_H1 ;  /* 0x3000009cffd64230 */ /* 0x000fe20000004100 */
        /* <DEDUP_REMOVED lines=9> */
[----:B------:R-:W-:Y:S02]  /*3350*/  @P4 F2FP.PACK_AB R199, RZ, R199 ;  /* 0x000000c7ffc7423e */ /* 0x000fe400000000ff */
[----:B------:R-:W-:Y:S02]  /*3360*/  @P4 F2FP.PACK_AB R198, RZ, R198 ;  /* 0x000000c6ffc6423e */ /* 0x000fe400000000ff */
        /* <DEDUP_REMOVED lines=14> */
.L_x_11059:
[----:B------:R-:W-:Y:S05]  /*3450*/  BSYNC B1 ;  /* 0x0000000000017941 */ /* 0x000fea0003800000 */
.L_x_11058:
[----:B------:R-:W-:Y:S01]  /*3460*/  @P4 HADD2.F32 R199, -RZ, R157.H0_H0 ;  /* 0x2000009dffc74230 */ /* 0x000fe20000004100 */
        /* <DEDUP_REMOVED lines=15> */
.L_x_11061:
[----:B------:R-:W-:Y:S05]  /*3560*/  BSYNC B1 ;  /* 0x0000000000017941 */ /* 0x000fea0003800000 */
.L_x_11060:
        /* <DEDUP_REMOVED lines=13> */
[----:B------:R-:W-:Y:S02]  /*3640*/  @P4 F2FP.PACK_AB R241, RZ, R215 ;  /* 0x000000d7fff1423e */ /* 0x000fe400000000ff */
[----:B------:R-:W-:Y:S01]  /*3650*/  @P4 F2FP.PACK_AB R240, RZ, R214 ;  /* 0x000000d6fff0423e */ /* 0x000fe200000000ff */
        /* <DEDUP_REMOVED lines=11> */
.L_x_11063:
[----:B------:R-:W-:Y:S05]  /*3710*/  BSYNC B1 ;  /* 0x0000000000017941 */ /* 0x000fea0003800000 */
.L_x_11062:
[----:B------:R-:W-:Y:S01]  /*3720*/  @P4 HADD2.F32 R215, -RZ, R158.H0_H0 ;  /* 0x2000009effd74230 */ /* 0x000fe20000004100 */
        /* <DEDUP_REMOVED lines=15> */
.L_x_11065:
[----:B------:R-:W-:Y:S05]  /*3820*/  BSYNC B1 ;  /* 0x0000000000017941 */ /* 0x000fea0003800000 */
.L_x_11064:
[----:B------:R-:W-:Y:S01]  /*3830*/  @P4 HADD2.F32 R242, -RZ, R158.H1_H1 ;  /* 0x3000009efff24230 */ /* 0x000fe20000004100 */
        /* <DEDUP_REMOVED lines=16> */
[----:B------:R-:W-:Y:S02]  /*3940*/  @P4 F2FP.PACK_AB R215, RZ, R242 ;  /* 0x000000f2ffd7423e */ /* 0x000fe400000000ff */
[----:B------:R-:W-:Y:S02]  /*3950*/  @P4 F2FP.PACK_AB R214, RZ, R214 ;  /* 0x000000d6ffd6423e */ /* 0x000fe400000000ff */
        /* <DEDUP_REMOVED lines=13> */
.L_x_11067:
[----:B------:R-:W-:Y:S05]  /*3a30*/  BSYNC B1 ;  /* 0x0000000000017941 */ /* 0x000fea0003800000 */
.L_x_11066:
        /* <DEDUP_REMOVED lines=13> */
.L_x_11069:
[----:B------:R-:W-:Y:S05]  /*3b10*/  BSYNC B1 ;  /* 0x0000000000017941 */ /* 0x000fea0003800000 */
.L_x_11068:
        /* <DEDUP_REMOVED lines=13> */
[----:B------:R-:W-:-:S04]  /*3bf0*/  @P4 F2FP.PACK_AB R214, RZ, R214 ;  /* 0x000000d6ffd6423e */ /* 0x000fc800000000ff */
[----:B0-----:R-:W-:Y:S02]  /*3c00*/  PRMT R2, R214, 0x7610, R2 ;  /* 0x00007610d6027816 */ /* 0x001fe40000000002 */
[----:B------:R-:W-:Y:S02]  /*3c10*/  @P0 MOV R214, 0x20 ;  /* 0x0000002000d60802 */ /* 0x000fe40000000f00 */
[----:B------:R-:W-:Y:S02]  /*3c20*/  @P4 PRMT R147, R2, 0x7610, R147 ;  /* 0x0000761002934816 */ /* 0x000fe40000000093 */
[----:B------:R0:W5:Y:S01]  /*3c30*/  LDL.LU R2, [R1+0x1a8] ;  /* 0x0001a80001027983 */ /* 0x0001620000300800 */
[----:B------:R-:W-:Y:S01]  /*3c40*/  @P4 F2FP.PACK_AB R252, RZ, R215 ;  /* 0x000000d7fffc423e */ /* 0x000fe200000000ff */
        /* <DEDUP_REMOVED lines=12> */
[----:B------:R-:W-:Y:S01]  /*3d10*/  @!P5 ISETP.NE.U32.AND P3, PT, RZ, c[0x0][0x218], PT ;  /* 0x00008600ff00da0c */ /* 0x000fe20003f65070 */
[--C-:B------:R-:W-:Y:S01]  /*3d20*/  @P4 HADD2.F32 R198, -RZ, R159.reuse.H1_H1 ;  /* 0x3000009fffc64230 */ /* 0x100fe20000004100 */
[----:B------:R-:W-:Y:S02]  /*3d30*/  BSSY B1, `(.L_x_11070) ;  /* 0x0000016000017945 */ /* 0x000fe40003800000 */
[----:B------:R-:W-:Y:S01]  /*3d40*/  @!P5 ISETP.NE.AND.EX P3, PT, RZ, c[0x0][0x21c], PT, P3 ;  /* 0x00008700ff00da0c */ /* 0x000fe20003f65330 */
[----:B-1----:R-:W-:-:S05]  /*3d50*/  @P4 HADD2.F32 R196, -RZ, R159.H0_H0 ;  /* 0x2000009fffc44230 */ /* 0x002fca0000004100 */
        /* <DEDUP_REMOVED lines=19> */
.L_x_11071:
[----:B0--3--:R-:W-:Y:S05]  /*3e90*/  BSYNC B1 ;  /* 0x0000000000017941 */ /* 0x009fea0003800000 */
.L_x_11070:
[----:B-----5:R-:W-:Y:S01]  /*3ea0*/  @P4 HADD2.F32 R197, -RZ, R156.H0_H0 ;  /* 0x2000009cffc54230 */ /* 0x020fe20000004100 */
        /* <DEDUP_REMOVED lines=17> */
.L_x_11073:
[----:B------:R-:W-:Y:S05]  /*3fc0*/  BSYNC B1 ;  /* 0x0000000000017941 */ /* 0x000fea0003800000 */
.L_x_11072:
[----:B------:R-:W-:Y:S01]  /*3fd0*/  @P4 HADD2.F32 R198, -RZ, R156.H1_H1 ;  /* 0x3000009cffc64230 */ /* 0x000fe20000004100 */
        /* <DEDUP_REMOVED lines=17> */
.L_x_11075:
[----:B------:R-:W-:Y:S05]  /*40f0*/  BSYNC B1 ;  /* 0x0000000000017941 */ /* 0x000fea0003800000 */
.L_x_11074:
[----:B------:R-:W3:Y:S04]  /*4100*/  LDL R215, [R1+0xec] ;  /* 0x0000ec0001d77983 */ /* 0x000ee80000100800 */
[----:B------:R-:W4:Y:S01]  /*4110*/  LDL R241, [R1+0xe8] ;  /* 0x0000e80001f17983 */ /* 0x000f220000100800 */
[----:B------:R-:W-:Y:S01]  /*4120*/  @!P5 ISETP.NE.AND.EX P2, PT, RZ, c[0x0][0x21c], PT, P2 ;  /* 0x00008700ff00da0c */ /* 0x000fe20003f45320 */
[----:B------:R-:W-:Y:S01]  /*4130*/  BSSY B1, `(.L_x_11076) ;  /* 0x0000012000017945 */ /* 0x000fe20003800000 */
[----:B------:R-:W-:Y:S01]  /*4140*/  @!P5 ISETP.NE.U32.AND P3, PT, RZ, c[0x0][0x218], PT ;  /* 0x00008600ff00da0c */ /* 0x000fe20003f65070 */
[----:B---3--:R-:W-:Y:S02]  /*4150*/  @P4 FMUL.FTZ R199, R215, R199 ;  /* 0x000000c7d7c74220 */ /* 0x008fe40000410000 */
[----:B----4-:R-:W-:-:S03]  /*4160*/  @P4 FMUL.FTZ R214, R241, R214 ;  /* 0x000000d6f1d64220 */ /* 0x010fc60000410000 */
[----:B------:R-:W-:Y:S02]  /*4170*/  @P4 F2FP.PACK_AB R243, RZ, R199 ;  /* 0x000000c7fff3423e */ /* 0x000fe400000000ff */
[----:B------:R-:W-:Y:S02]  /*4180*/  @!P5 FSEL R199, R39, RZ, P2 ;  /* 0x000000ff27c7d208 */ /* 0x000fe40001000000 */
[----:B------:R-:W-:Y:S01]  /*4190*/  @P4 F2FP.PACK_AB R244, RZ, R214 ;  /* 0x000000d6fff4423e */ /* 0x000fe200000000ff */
        /* <DEDUP_REMOVED lines=11> */
.L_x_11077:
[----:B------:R-:W-:Y:S05]  /*4250*/  BSYNC B1 ;  /* 0x0000000000017941 */ /* 0x000fea0003800000 */
.L_x_11076:
[--C-:B------:R-:W-:Y:S01]  /*4260*/  @P4 HADD2.F32 R215, -RZ, R157.reuse.H0_H0 ;  /* 0x2000009dffd74230 */ /* 0x100fe20000004100 */
[----:B------:R-:W-:Y:S01]  /*4270*/  @P4 FMUL.FTZ R214, R198, c[0x0][0x1ec] ;  /* 0x00007b00c6d64a20 */ /* 0x000fe20000410000 */
[----:B------:R-:W-:Y:S01]  /*4280*/  @P4 HADD2.F32 R241, -RZ, R157.H1_H1 ;  /* 0x3000009dfff14230 */ /* 0x000fe20000004100 */
[----:B------:R-:W-:Y:S01]  /*4290*/  @!P5 ISETP.NE.U32.AND P2, PT, RZ, c[0x0][0x218], PT ;  /* 0x00008600ff00da0c */ /* 0x000fe20003f45070 */
[----:B------:R-:W-:Y:S01]  /*42a0*/  BSSY B1, `(.L_x_11078) ;  /* 0x0000013000017945 */ /* 0x000fe20003800000 */
        /* <DEDUP_REMOVED lines=18> */
.L_x_11079:
[----:B------:R-:W-:Y:S05]  /*43d0*/  BSYNC B1 ;  /* 0x0000000000017941 */ /* 0x000fea0003800000 */
.L_x_11078:
[----:B------:R-:W-:Y:S01]  /*43e0*/  @P4 HADD2.F32 R242, -RZ, R158.H0_H0 ;  /* 0x2000009efff24230 */ /* 0x000fe20000004100 */
        /* <DEDUP_REMOVED lines=14> */
.L_x_11081:
[----:B------:R-:W-:Y:S05]  /*44d0*/  BSYNC B1 ;  /* 0x0000000000017941 */ /* 0x000fea0003800000 */
.L_x_11080:
[----:B------:R-:W-:Y:S04]  /*44e0*/  STL [R1+0x1b0], R3 ;  /* 0x0001b00301007387 */ /* 0x000fe80000100800 */
[----:B------:R0:W-:Y:S04]  /*44f0*/  STL [R1+0x1ac], R2 ;  /* 0x0001ac0201007387 */ /* 0x0001e80000100800 */
[----:B0-----:R-:W3:Y:S04]  /*4500*/  LDL R2, [R1+0xf0] ;  /* 0x0000f00001027983 */ /* 0x001ee80000100800 */
[----:B------:R0:W-:Y:S04]  /*4510*/  STL [R1+0x1a8], R0 ;  /* 0x0001a80001007387 */ /* 0x0001e80000100800 */
[----:B0-----:R-:W4:Y:S01]  /*4520*/  LDL R0, [R1+0xf4] ;  /* 0x0000f40001007983 */ /* 0x001f220000100800 */
[----:B------:R-:W-:Y:S01]  /*4530*/  @P4 HADD2.F32 R3, -RZ, R158.H1_H1 ;  /* 0x3000009eff034230 */ /* 0x000fe20000004100 */
        /* <DEDUP_REMOVED lines=8> */
[----:B------:R-:W-:Y:S02]  /*45c0*/  @P4 F2FP.PACK_AB R242, RZ, R2 ;  /* 0x00000002fff2423e */ /* 0x000fe400000000ff */
[----:B------:R0:W5:Y:S01]  /*45d0*/  LDL.LU R2, [R1+0x1ac] ;  /* 0x0001ac0001027983 */ /* 0x0001620000300800 */
[----:B----4-:R-:W-:Y:S01]  /*45e0*/  @P4 FMUL.FTZ R215, R215, R241 ;  /* 0x000000f1d7d74220 */ /* 0x010fe20000410000 */
[----:B------:R-:W-:Y:S02]  /*45f0*/  @P4 F2FP.PACK_AB R241, RZ, R0 ;  /* 0x00000000fff1423e */ /* 0x000fe400000000ff */
[----:B------:R0:W5:Y:S01]  /*4600*/  LDL.LU R0, [R1+0x1a8] ;  /* 0x0001a80001007983 */ /* 0x0001620000300800 */
[----:B------:R-:W-:Y:S02]  /*4610*/  @P4 PRMT R145, R242, 0x7610, R145 ;  /* 0x00007610f2914816 */ /* 0x000fe40000000091 */
[----:B------:R-:W1:Y:S01]  /*4620*/  LDC.U8 R242, c[0x0][0x1f0] ;  /* 0x00007c00fff27b82 */ /* 0x000e620000000000 */
[----:B------:R-:W-:-:S02]  /*4630*/  @P4 F2FP.PACK_AB R215, RZ, R215 ;  /* 0x000000d7ffd7423e */ /* 0x000fc400000000ff */
[----:B------:R-:W-:Y:S01]  /*4640*/  @!P5 ISETP.NE.U32.AND P3, PT, RZ, c[0x0][0x218], PT ;  /* 0x00008600ff00da0c */ /* 0x000fe20003f65070 */
[----:B------:R-:W-:Y:S01]  /*4650*/  BSSY B1, `(.L_x_11082) ;  /* 0x0000014000017945 */ /* 0x000fe20003800000 */
[----:B------:R-:W-:Y:S02]  /*4660*/  @P4 F2FP.PACK_AB R214, RZ, R214 ;  /* 0x000000d6ffd6423e */ /* 0x000fe400000000ff */
        /* <DEDUP_REMOVED lines=18> */
.L_x_11083:
[----:B01----:R-:W-:Y:S05]  /*4790*/  BSYNC B1 ;  /* 0x0000000000017941 */ /* 0x003fea0003800000 */
.L_x_11082:
        /* <DEDUP_REMOVED lines=11> */
.L_x_11085:
[----:B------:R-:W-:Y:S05]  /*4850*/  BSYNC B1 ;  /* 0x0000000000017941 */ /* 0x000fea0003800000 */
.L_x_11084:
        /* <DEDUP_REMOVED lines=10> */
[----:B0-----:R-:W-:Y:S02]  /*4900*/  @P4 F2FP.PACK_AB R3, RZ, R214 ;  /* 0x000000d6ff03423e */ /* 0x001fe400000000ff */
[----:B------:R-:W-:Y:S02]  /*4910*/  @P4 F2FP.PACK_AB R214, RZ, R215 ;  /* 0x000000d7ffd6423e */ /* 0x000fe400000000ff */
        /* <DEDUP_REMOVED lines=23> */
[----:B------:R-:W-:Y:S01]  /*4a90*/  @!P5 ISETP.NE.U32.AND P3, PT, RZ, c[0x0][0x218], PT ;  /* 0x00008600ff00da0c */ /* 0x000fe20003f65070 */
[--C-:B------:R-:W-:Y:S01]  /*4aa0*/  @P4 HADD2.F32 R198, -RZ, R159.reuse.H1_H1 ;  /* 0x3000009fffc64230 */ /* 0x100fe20000004100 */
[----:B------:R-:W-:Y:S01]  /*4ab0*/  @!P5 ISETP.NE.U32.AND P2, PT, RZ, c[0x0][0x218], PT ;  /* 0x00008600ff00da0c */ /* 0x000fe20003f45070 */
[----:B------:R-:W-:Y:S01]  /*4ac0*/  BSSY B1, `(.L_x_11086) ;  /* 0x0000014000017945 */ /* 0x000fe20003800000 */
[----:B------:R-:W-:Y:S01]  /*4ad0*/  @!P5 ISETP.NE.AND.EX P3, PT, RZ, c[0x0][0x21c], PT, P3 ;  /* 0x00008700ff00da0c */ /* 0x000fe20003f65330 */
[----:B-1----:R-:W-:-:S05]  /*4ae0*/  @P4 HADD2.F32 R196, -RZ, R159.H0_H0 ;  /* 0x2000009fffc44230 */ /* 0x002fca0000004100 */
[----:B------:R-:W-:Y:S01]  /*4af0*/  @P4 FFMA.FTZ R74, R196, R241, R74 ;  /* 0x000000f1c44a4223 */ /* 0x000fe2000001004a */
[----:B------:R-:W-:Y:S02]  /*4b00*/  @P4 MOV R196, 0x10 ;  /* 0x0000001000c44802 */ /* 0x000fe40000000f00 */
[----:B------:R-:W-:-:S05]  /*4b10*/  IADD3 R241, R216, 0x40, RZ ;  /* 0x00000040d8f17810 */ /* 0x000fca0007ffe0ff */
        /* <DEDUP_REMOVED lines=14> */
.L_x_11087:
[----:B0-2---:R-:W-:Y:S05]  /*4c00*/  BSYNC B1 ;  /* 0x0000000000017941 */ /* 0x005fea0003800000 */
.L_x_11086:
[----:B-----5:R-:W-:Y:S01]  /*4c10*/  @P4 HADD2.F32 R197, -RZ, R156.H0_H0 ;  /* 0x2000009cffc54230 */ /* 0x020fe20000004100 */
        /* <DEDUP_REMOVED lines=13> */
.L_x_11089:
[----:B------:R-:W-:Y:S05]  /*4cf0*/  BSYNC B1 ;  /* 0x0000000000017941 */ /* 0x000fea0003800000 */
.L_x_11088:
[----:B------:R-:W2:Y:S04]  /*4d00*/  LDL R240, [R1+0xdc] ;  /* 0x0000dc0001f07983 */ /* 0x000ea80000100800 */
[----:B------:R-:W3:Y:S01]  /*4d10*/  LDL R243, [R1+0xd8] ;  /* 0x0000d80001f37983 */ /* 0x000ee20000100800 */
[----:B------:R-:W-:Y:S01]  /*4d20*/  @P4 HADD2.F32 R214, -RZ, R156.H1_H1 ;  /* 0x3000009cffd64230 */ /* 0x000fe20000004100 */
        /* <DEDUP_REMOVED lines=9> */
[----:B------:R-:W-:Y:S02]  /*4dc0*/  @P4 F2FP.PACK_AB R215, RZ, R198 ;  /* 0x000000c6ffd7423e */ /* 0x000fe400000000ff */
[----:B------:R-:W-:Y:S02]  /*4dd0*/  @!P5 FSEL R198, R30, RZ, P3 ;  /* 0x000000ff1ec6d208 */ /* 0x000fe40001800000 */
[----:B------:R-:W-:Y:S01]  /*4de0*/  @P4 F2FP.PACK_AB R242, RZ, R199 ;  /* 0x000000c7fff2423e */ /* 0x000fe200000000ff */
        /* <DEDUP_REMOVED lines=9> */
.L_x_11091:
[----:B------:R-:W-:Y:S05]  /*4e80*/  BSYNC B1 ;  /* 0x0000000000017941 */ /* 0x000fea0003800000 */
.L_x_11090:
[----:B------:R-:W-:Y:S01]  /*4e90*/  @P4 HADD2.F32 R199, -RZ, R157.H0_H0 ;  /* 0x2000009dffc74230 */ /* 0x000fe20000004100 */
        /* <DEDUP_REMOVED lines=13> */
.L_x_11093:
[----:B------:R-:W-:Y:S05]  /*4f70*/  BSYNC B1 ;  /* 0x0000000000017941 */ /* 0x000fea0003800000 */
.L_x_11092:
[----:B------:R-:W2:Y:S04]  /*4f80*/  LDL R252, [R1+0xe0] ;  /* 0x0000e00001fc7983 */ /* 0x000ea80000100800 */
[----:B------:R-:W3:Y:S01]  /*4f90*/  LDL R245, [R1+0xe4] ;  /* 0x0000e40001f57983 */ /* 0x000ee20000100800 */
[----:B------:R-:W-:Y:S01]  /*4fa0*/  @P4 HADD2.F32 R243, -RZ, R157.H1_H1 ;  /* 0x3000009dfff34230 */ /* 0x000fe20000004100 */
        /* <DEDUP_REMOVED lines=8> */
[----:B------:R-:W-:-:S04]  /*5030*/  @P4 F2FP.PACK_AB R214, RZ, R214 ;  /* 0x000000d6ffd6423e */ /* 0x000fc800000000ff */
        /* <DEDUP_REMOVED lines=10> */
.L_x_11095:
[----:B------:R-:W-:Y:S05]  /*50e0*/  BSYNC B1 ;  /* 0x0000000000017941 */ /* 0x000fea0003800000 */
.L_x_11094:
[----:B------:R-:W2:Y:S01]  /*50f0*/  LDL R245, [R1+0x78] ;  /* 0x0000780001f57983 */ /* 0x000ea20000100800 */
[----:B------:R-:W-:Y:S01]  /*5100*/  @P4 PRMT R144, R242, 0x7610, R144 ;  /* 0x00007610f2904816 */ /* 0x000fe20000000090 */
[----:B------:R-:W-:Y:S01]  /*5110*/  @P4 HADD2.F32 R243, -RZ, R158.H0_H0 ;  /* 0x2000009efff34230 */ /* 0x000fe20000004100 */
[----:B------:R-:W0:Y:S01]  /*5120*/  LDC.U8 R242, c[0x0][0x1f0] ;  /* 0x00007c00fff27b82 */ /* 0x000e220000000000 */
[----:B------:R-:W-:Y:S01]  /*5130*/  @P4 FMUL.FTZ R240, R252, c[0x0][0x1ec] ;  /* 0x00007b00fcf04a20 */ /* 0x000fe20000410000 */
[----:B------:R-:W-:Y:S01]  /*5140*/  @!P5 ISETP.NE.U32.AND P2, PT, RZ, c[0x0][0x218], PT ;  /* 0x00008600ff00da0c */ /* 0x000fe20003f45070 */
[----:B------:R-:W-:Y:S01]  /*5150*/  BSSY B1, `(.L_x_11096) ;  /* 0x0000011000017945 */ /* 0x000fe20003800000 */
[----:B------:R-:W-:Y:S01]  /*5160*/  @P4 PRMT R144, R144, 0x5410, R215 ;  /* 0x0000541090904816 */ /* 0x000fe200000000d7 */
[----:B------:R-:W-:Y:S01]  /*5170*/  @P4 FFMA.FTZ R64, R243, R240, R64 ;  /* 0x000000f0f3404223 */ /* 0x000fe20000010040 */
[----:B------:R-:W-:Y:S02]  /*5180*/  @!P5 ISETP.NE.AND.EX P2, PT, RZ, c[0x0][0x21c], PT, P2 ;  /* 0x00008700ff00da0c */ /* 0x000fe40003f45320 */
[----:B------:R-:W-:-:S02]  /*5190*/  @P4 PRMT R145, R214, 0x7610, R145 ;  /* 0x00007610d6914816 */ /* 0x000fc40000000091 */
[----:B------:R-:W-:Y:S01]  /*51a0*/  @!P5 FSEL R250, R25, RZ, P2 ;  /* 0x000000ff19fad208 */ /* 0x000fe20001000000 */
[----:B--2---:R-:W-:-:S05]  /*51b0*/  @P4 FMUL.FTZ R243, R245, R240 ;  /* 0x000000f0f5f34220 */ /* 0x004fca0000410000 */
[----:B------:R-:W-:Y:S01]  /*51c0*/  @P4 F2FP.PACK_AB R243, RZ, R243 ;  /* 0x000000f3fff3423e */ /* 0x000fe200000000ff */
        /* <DEDUP_REMOVED lines=9> */
.L_x_11097:
[----:B0-----:R-:W-:Y:S05]  /*5260*/  BSYNC B1 ;  /* 0x0000000000017941 */ /* 0x001fea0003800000 */
.L_x_11096:
        /* <DEDUP_REMOVED lines=11> */
[----:B------:R-:W-:-:S04]  /*5320*/  @P4 F2FP.PACK_AB R214, RZ, R214 ;  /* 0x000000d6ffd6423e */ /* 0x000fc800000000ff */
        /* <DEDUP_REMOVED lines=10> */
.L_x_11099:
[----:B------:R-:W-:Y:S05]  /*53d0*/  BSYNC B1 ;  /* 0x0000000000017941 */ /* 0x000fea0003800000 */
.L_x_11098:
        /* <DEDUP_REMOVED lines=11> */
.L_x_11101:
[----:B------:R-:W-:Y:S05]  /*5490*/  BSYNC B1 ;  /* 0x0000000000017941 */ /* 0x000fea0003800000 */
.L_x_11100:
        /* <DEDUP_REMOVED lines=9> */
[----:B0-----:R-:W-:-:S04]  /*5530*/  @P4 F2FP.PACK_AB R3, RZ, R214 ;  /* 0x000000d6ff03423e */ /* 0x001fc800000000ff */
[----:B-1----:R-:W-:Y:S02]  /*5540*/  PRMT R2, R3, 0x7610, R2 ;  /* 0x0000761003027816 */ /* 0x002fe40000000002 */
[----:B------:R0:W5:Y:S01]  /*5550*/  LDL.LU R3, [R1+0x1b0] ;  /* 0x0001b00001037983 */ /* 0x0001620000300800 */
[----:B------:R-:W-:-:S03]  /*5560*/  @P4 F2FP.PACK_AB R214, RZ, R215 ;  /* 0x000000d7ffd6423e */ /* 0x000fc600000000ff */
        /* <DEDUP_REMOVED lines=27> */
[----:B------:R-:W-:Y:S01]  /*5720*/  IADD3 R241, R216, 0x60, RZ ;  /* 0x00000060d8f17810 */ /* 0x000fe20007ffe0ff */
[--C-:B------:R-:W-:Y:S02]  /*5730*/  @P4 HADD2.F32 R198, -RZ, R159.reuse.H0_H0 ;  /* 0x2000009fffc64230 */ /* 0x100fe40000004100 */
[----:B------:R-:W-:Y:S02]  /*5740*/  @P4 HADD2.F32 R199, -RZ, R159.H1_H1 ;  /* 0x3000009fffc74230 */ /* 0x000fe40000004100 */
[----:B-1----:R-:W-:-:S05]  /*5750*/  @P4 HADD2.F32 R196, -RZ, R158.H1_H1 ;  /* 0x3000009effc44230 */ /* 0x002fca0000004100 */
        /* <DEDUP_REMOVED lines=16> */
.L_x_11103:
[----:B0-2---:R-:W-:Y:S05]  /*5860*/  BSYNC B1 ;  /* 0x0000000000017941 */ /* 0x005fea0003800000 */
.L_x_11102:
        /* <DEDUP_REMOVED lines=14> */
.L_x_11105:
[----:B------:R-:W-:Y:S05]  /*5950*/  BSYNC B1 ;  /* 0x0000000000017941 */ /* 0x000fea0003800000 */
.L_x_11104:
        /* <DEDUP_REMOVED lines=24> */
.L_x_11107:
[----:B------:R-:W-:Y:S05]  /*5ae0*/  BSYNC B1 ;  /* 0x0000000000017941 */ /* 0x000fea0003800000 */
.L_x_11106:
        /* <DEDUP_REMOVED lines=14> */
.L_x_11109:
[----:B------:R-:W-:Y:S05]  /*5bd0*/  BSYNC B1 ;  /* 0x0000000000017941 */ /* 0x000fea0003800000 */
.L_x_11108:
[----:B------:R-:W2:Y:S04]  /*5be0*/  LDL R245, [R1+0xd0] ;  /* 0x0000d00001f57983 */ /* 0x000ea80000100800 */
[----:B------:R-:W3:Y:S01]  /*5bf0*/  LDL R244, [R1+0xd4] ;  /* 0x0000d40001f47983 */ /* 0x000ee20000100800 */
[----:B------:R-:W-:Y:S01]  /*5c00*/  @P4 HADD2.F32 R243, -RZ, R157.H1_H1 ;  /* 0x3000009dfff34230 */ /* 0x000fe20000004100 */
        /* <DEDUP_REMOVED lines=8> */
[----:B------:R-:W-:Y:S02]  /*5c90*/  @P4 F2FP.PACK_AB R214, RZ, R242 ;  /* 0x000000f2ffd6423e */ /* 0x000fe400000000ff */
        /* <DEDUP_REMOVED lines=10> */
.L_x_11111:
[----:B------:R-:W-:Y:S05]  /*5d40*/  BSYNC B1 ;  /* 0x0000000000017941 */ /* 0x000fea0003800000 */
.L_x_11110:
[----:B------:R-:W2:Y:S01]  /*5d50*/  LDL R245, [R1+0x68] ;  /* 0x0000680001f57983 */ /* 0x000ea20000100800 */
[----:B------:R-:W-:Y:S01]  /*5d60*/  @P4 PRMT R144, R240, 0x7610, R144 ;  /* 0x00007610f0904816 */ /* 0x000fe20000000090 */
[----:B------:R-:W-:Y:S01]  /*5d70*/  @P4 HADD2.F32 R244, -RZ, R158.H0_H0 ;  /* 0x2000009efff44230 */ /* 0x000fe20000004100 */
[----:B------:R-:W-:Y:S01]  /*5d80*/  @P4 FMUL.FTZ R242, R252, c[0x0][0x1ec] ;  /* 0x00007b00fcf24a20 */ /* 0x000fe20000410000 */
[----:B------:R-:W-:Y:S01]  /*5d90*/  @!P5 ISETP.NE.U32.AND P2, PT, RZ, c[0x0][0x218], PT ;  /* 0x00008600ff00da0c */ /* 0x000fe20003f45070 */
[----:B------:R-:W-:Y:S01]  /*5da0*/  BSSY B1, `(.L_x_11112) ;  /* 0x0000012000017945 */ /* 0x000fe20003800000 */
[----:B------:R-:W-:Y:S01]  /*5db0*/  @P4 PRMT R144, R144, 0x5410, R215 ;  /* 0x0000541090904816 */ /* 0x000fe200000000d7 */
[----:B------:R-:W-:Y:S01]  /*5dc0*/  @P4 FFMA.FTZ R56, R244, R242, R56 ;  /* 0x000000f2f4384223 */ /* 0x000fe20000010038 */
[----:B------:R-:W0:Y:S01]  /*5dd0*/  LDC.U8 R215, c[0x0][0x1f0] ;  /* 0x00007c00ffd77b82 */ /* 0x000e220000000000 */
        /* <DEDUP_REMOVED lines=14> */
.L_x_11113:
[----:B0-----:R-:W-:Y:S05]  /*5ec0*/  BSYNC B1 ;  /* 0x0000000000017941 */ /* 0x001fea0003800000 */
.L_x_11112:
        /* <DEDUP_REMOVED lines=22> */
.L_x_11115:
[----:B------:R-:W-:Y:S05]  /*6030*/  BSYNC B1 ;  /* 0x0000000000017941 */ /* 0x000fea0003800000 */
.L_x_11114:
        /* <DEDUP_REMOVED lines=11> */
.L_x_11117:
[----:B------:R-:W-:Y:S05]  /*60f0*/  BSYNC B1 ;  /* 0x0000000000017941 */ /* 0x000fea0003800000 */
.L_x_11116:
        /* <DEDUP_REMOVED lines=13> */
[----:B0-----:R-:W-:Y:S02]  /*61d0*/  @P4 F2FP.PACK_AB R4, RZ, R214 ;  /* 0x000000d6ff04423e */ /* 0x001fe400000000ff */
[----:B------:R-:W-:Y:S02]  /*61e0*/  @P4 F2FP.PACK_AB R214, RZ, R215 ;  /* 0x000000d7ffd6423e */ /* 0x000fe400000000ff */
        /* <DEDUP_REMOVED lines=19> */
[----:B------:R-:W-:Y:S01]  /*6320*/  IADD3 R198, R216, 0x80, RZ ;  /* 0x00000080d8c67810 */ /* 0x000fe20007ffe0ff */
[----:B------:R-:W-:Y:S02]  /*6330*/  @P4 HADD2.F32 R199, -RZ, R159.H0_H0 ;  /* 0x2000009fffc74230 */ /* 0x000fe40000004100 */
[----:B-1----:R-:W-:-:S05]  /*6340*/  @P4 HADD2.F32 R196, -RZ, R158.H1_H1 ;  /* 0x3000009effc44230 */ /* 0x002fca0000004100 */
[----:B------:R-:W-:Y:S01]  /*6350*/  @P4 FFMA.FTZ R57, R196, R240, R57 ;  /* 0x000000f0c4394223 */ /* 0x000fe20000010039 */
[----:B------:R-:W-:Y:S01]  /*6360*/  @P4 MOV R196, 0x10 ;  /* 0x0000001000c44802 */ /* 0x000fe20000000f00 */
[----:B------:R-:W-:-:S04]  /*6370*/  @P4 HADD2.F32 R214, -RZ, R159.H1_H1 ;  /* 0x3000009fffd64230 */ /* 0x000fc80000004100 */
[----:B------:R-:W-:-:S05]  /*6380*/  @P4 IMAD.WIDE.U32 R196, R198, R196, c[0x0][0x170] ;  /* 0x00005c00c6c44625 */ /* 0x000fca00078e00c4 */
        /* <DEDUP_REMOVED lines=18> */
.L_x_11119:
[----:B0-----:R-:W-:Y:S05]  /*64b0*/  BSYNC B1 ;  /* 0x0000000000017941 */ /* 0x001fea0003800000 */
.L_x_11118:
[----:B-----5:R-:W-:Y:S01]  /*64c0*/  @P4 HADD2.F32 R196, -RZ, R156.H0_H0 ;  /* 0x2000009cffc44230 */ /* 0x020fe20000004100 */
[----:B------:R-:W-:Y:S01]  /*64d0*/  @!P5 ISETP.NE.AND.EX P2, PT, RZ, c[0x0][0x21c], PT, P2 ;  /* 0x00008700ff00da0c */ /* 0x000fe20003f45320 */
[----:B------:R-:W-:Y:S01]  /*64e0*/  @P4 FMUL.FTZ R197, R241, c[0x0][0x1ec] ;  /* 0x00007b00f1c54a20 */ /* 0x000fe20000410000 */
[----:B------:R-:W-:Y:S01]  /*64f0*/  BSSY B1, `(.L_x_11120) ;  /* 0x000000d000017945 */ /* 0x000fe20003800000 */
[----:B------:R-:W-:Y:S02]  /*6500*/  @!P5 ISETP.NE.U32.AND P3, PT, RZ, c[0x0][0x218], PT ;  /* 0x00008600ff00da0c */ /* 0x000fe40003f65070 */
        /* <DEDUP_REMOVED lines=11> */
.L_x_11121:
[----:B------:R-:W-:Y:S05]  /*65c0*/  BSYNC B1 ;  /* 0x0000000000017941 */ /* 0x000fea0003800000 */
.L_x_11120:
[----:B------:R-:W-:Y:S01]  /*65d0*/  @P4 HADD2.F32 R199, -RZ, R156.H1_H1 ;  /* 0x3000009cffc74230 */ /* 0x000fe20000004100 */
        /* <DEDUP_REMOVED lines=15> */
.L_x_11123:
[----:B------:R-:W-:Y:S05]  /*66d0*/  BSYNC B1 ;  /* 0x0000000000017941 */ /* 0x000fea0003800000 */
.L_x_11122:
        /* <DEDUP_REMOVED lines=8> */
[----:B------:R-:W-:Y:S02]  /*6760*/  @P4 F2FP.PACK_AB R245, RZ, R197 ;  /* 0x000000c5fff5423e */ /* 0x000fe400000000ff */
[----:B------:R-:W-:Y:S01]  /*6770*/  @P4 F2FP.PACK_AB R244, RZ, R196 ;  /* 0x000000c4fff4423e */ /* 0x000fe200000000ff */
        /* <DEDUP_REMOVED lines=9> */
.L_x_11125:
[----:B------:R-:W-:Y:S05]  /*6810*/  BSYNC B1 ;  /* 0x0000000000017941 */ /* 0x000fea0003800000 */
.L_x_11124:
        /* <DEDUP_REMOVED lines=20> */
.L_x_11127:
[----:B------:R-:W-:Y:S05]  /*6960*/  BSYNC B1 ;  /* 0x0000000000017941 */ /* 0x000fea0003800000 */
.L_x_11126:
[----:B------:R-:W-:Y:S01]  /*6970*/  @P4 HADD2.F32 R214, -RZ, R158.H0_H0 ;  /* 0x2000009effd64230 */ /* 0x000fe20000004100 */
        /* <DEDUP_REMOVED lines=13> */
.L_x_11129:
[----:B------:R-:W-:Y:S05]  /*6a50*/  BSYNC B1 ;  /* 0x0000000000017941 */ /* 0x000fea0003800000 */
.L_x_11128:
[----:B------:R0:W-:Y:S04]  /*6a60*/  STL [R1+0x1b0], R3 ;  /* 0x0001b00301007387 */ /* 0x0001e80000100800 */
[----:B0-----:R-:W2:Y:S04]  /*6a70*/  LDL R3, [R1+0xc0] ;  /* 0x0000c00001037983 */ /* 0x001ea80000100800 */
[----:B------:R0:W-:Y:S04]  /*6a80*/  STL [R1+0x1ac], R2 ;  /* 0x0001ac0201007387 */ /* 0x0001e80000100800 */
[----:B0-----:R-:W3:Y:S04]  /*6a90*/  LDL R2, [R1+0xc4] ;  /* 0x0000c40001027983 */ /* 0x001ee80000100800 */
[----:B------:R0:W-:Y:S04]  /*6aa0*/  STL [R1+0x1a8], R0 ;  /* 0x0001a80001007387 */ /* 0x0001e80000100800 */
[----:B0-----:R-:W4:Y:S01]  /*6ab0*/  LDL R0, [R1+0xa8] ;  /* 0x0000a80001007983 */ /* 0x001f220000100800 */
[----:B------:R-:W-:Y:S01]  /*6ac0*/  @P4 HADD2.F32 R250, -RZ, R158.H1_H1 ;  /* 0x3000009efffa4230 */ /* 0x000fe20000004100 */
        /* <DEDUP_REMOVED lines=14> */
[----:B------:R-:W-:Y:S02]  /*6bb0*/  @P4 F2FP.PACK_AB R196, RZ, R196 ;  /* 0x000000c4ffc4423e */ /* 0x000fe400000000ff */
[----:B------:R-:W-:Y:S02]  /*6bc0*/  @P4 F2FP.PACK_AB R197, RZ, R197 ;  /* 0x000000c5ffc5423e */ /* 0x000fe400000000ff */
[----:B------:R-:W-:-:S02]  /*6bd0*/  @P4 F2FP.PACK_AB R199, RZ, R199 ;  /* 0x000000c7ffc7423e */ /* 0x000fc400000000ff */
[----:B------:R-:W-:Y:S02]  /*6be0*/  @P4 F2FP.PACK_AB R214, RZ, R214 ;  /* 0x000000d6ffd6423e */ /* 0x000fe400000000ff */
        /* <DEDUP_REMOVED lines=14> */
.L_x_11131:
[----:B0-----:R-:W-:Y:S05]  /*6cd0*/  BSYNC B1 ;  /* 0x0000000000017941 */ /* 0x001fea0003800000 */
.L_x_11130:
[----:B------:R-:W2:Y:S01]  /*6ce0*/  LDL R241, [R1+0xb0] ;  /* 0x0000b00001f17983 */ /* 0x000ea20000100800 */
[----:B------:R-:W-:Y:S01]  /*6cf0*/  @P4 HADD2.F32 R216, -RZ, R159.H0_H0 ;  /* 0x2000009fffd84230 */ /* 0x000fe20000004100 */
        /* <DEDUP_REMOVED lines=15> */
[----:B------:R-:W-:-:S04]  /*6df0*/  @P4 F2FP.PACK_AB R215, RZ, R216 ;  /* 0x000000d8ffd7423e */ /* 0x000fc800000000ff */
        /* <DEDUP_REMOVED lines=10> */
.L_x_11133:
[----:B------:R-:W-:Y:S05]  /*6ea0*/  BSYNC B1 ;  /* 0x0000000000017941 */ /* 0x000fea0003800000 */
.L_x_11132:
[----:B------:R-:W2:Y:S01]  /*6eb0*/  LDL R197, [R1+0xb4] ;  /* 0x0000b40001c57983 */ /* 0x000ea20000100800 */
[C---:B------:R-:W-:Y:S01]  /*6ec0*/  SEL R99, R196.reuse, R99, P1 ;  /* 0x00000063c4637207 */ /* 0x040fe20000800000 */
[----:B-----5:R-:W-:Y:S01]  /*6ed0*/  @P4 FMUL.FTZ R2, R196, c[0x0][0x1ec] ;  /* 0x00007b00c4024a20 */ /* 0x020fe20000410000 */
[----:B------:R-:W-:Y:S01]  /*6ee0*/  @P4 HADD2.F32 R196, -RZ, R159.H1_H1 ;  /* 0x3000009fffc44230 */ /* 0x000fe20000004100 */
[----:B------:R-:W-:-:S04]  /*6ef0*/  @P0 IADD3 R0, R0, 0x80, RZ ;  /* 0x0000008000000810 */ /* 0x000fc80007ffe0ff */
[-C--:B------:R-:W-:Y:S02]  /*6f00*/  @P4 FFMA.FTZ R55, R196, R2.reuse, R55 ;  /* 0x00000002c4374223 */ /* 0x080fe40000010037 */
[----:B--2---:R-:W-:-:S05]  /*6f10*/  @P4 FMUL.FTZ R2, R197, R2 ;  /* 0x00000002c5024220 */ /* 0x004fca0000410000 */
[----:B------:R-:W-:-:S04]  /*6f20*/  @P4 F2FP.PACK_AB R2, RZ, R2 ;  /* 0x00000002ff02423e */ /* 0x000fc800000000ff */
        /* <DEDUP_REMOVED lines=13> */
.L_x_11048:
[----:B------:R-:W-:Y:S05]  /*7000*/  BSYNC B0 ;  /* 0x0000000000007941 */ /* 0x000fea0003800000 */
.L_x_11046:
        /* <DEDUP_REMOVED lines=324> */
.L_x_11052:
[----:B------:R-:W-:Y:S01]  /*8450*/  HFMA2.MMA R197, -RZ, RZ, 0, 5.9604644775390625e-08 ;  /* 0x00000001ffc57435 */ /* 0x000fe200000001ff */
[----:B------:R-:W-:-:S02]  /*8460*/  MOV R215, R199 ;  /* 0x000000c700d77202 */ /* 0x000fc40000000f00 */
[----:B------:R-:W-:Y:S02]  /*8470*/  MOV R218, 0x1f ;  /* 0x0000001f00da7802 */ /* 0x000fe40000000f00 */
[----:B------:R-:W-:Y:S02]  /*8480*/  MOV R216, 0xffffffff ;  /* 0xffffffff00d87802 */ /* 0x000fe40000000f00 */
[----:B------:R-:W-:Y:S02]  /*8490*/  MOV R196, 0x84b0 ;  /* 0x000084b000c47802 */ /* 0x000fe40000000f00 */
[----:B--2--5:R-:W-:Y:S05]  /*84a0*/  CALL.REL.NOINC `($__internal_147_$__cuda_sm70_shflsync_bfly_p) ;  /* 0x0000045000007944 */ /* 0x024fea0003c00000 */
[----:B-1----:R-:W-:Y:S01]  /*84b0*/  MOV R214, R215 ;  /* 0x000000d700d67202 */ /* 0x002fe20000000f00 */
[----:B------:R-:W-:Y:S05]  /*84c0*/  BRA `(.L_x_11135) ;  /* 0xffffa98000007947 */ /* 0x000fea000383ffff */
.L_x_11053:
[----:B------:R-:W-:Y:S01]  /*84d0*/  HFMA2.MMA R197, -RZ, RZ, 0, 5.9604644775390625e-08 ;  /* 0x00000001ffc57435 */ /* 0x000fe200000001ff */
[----:B------:R-:W-:Y:S02]  /*84e0*/  MOV R215, R198 ;  /* 0x000000c600d77202 */ /* 0x000fe40000000f00 */
[----:B------:R-:W-:Y:S02]  /*84f0*/  MOV R218, 0x1f ;  /* 0x0000001f00da7802 */ /* 0x000fe40000000f00 */
[----:B------:R-:W-:-:S02]  /*8500*/  MOV R216, 0xffffffff ;  /* 0xffffffff00d87802 */ /* 0x000fc40000000f00 */
[----:B------:R-:W-:Y:S02]  /*8510*/  MOV R196, 0x8530 ;  /* 0x0000853000c47802 */ /* 0x000fe40000000f00 */
[----:B012--5:R-:W-:Y:S05]  /*8520*/  CALL.REL.NOINC `($__internal_147_$__cuda_sm70_shflsync_bfly_p) ;  /* 0x000003d000007944 */ /* 0x027fea0003c00000 */
[----:B------:R-:W-:Y:S01]  /*8530*/  FADD.FTZ R199, R214, R199 ;  /* 0x000000c7d6c77221 */ /* 0x000fe20000010000 */
[----:B------:R-:W-:Y:S01]  /*8540*/  HFMA2.MMA R197, -RZ, RZ, 0, 1.1920928955078125e-07 ;  /* 0x00000002ffc57435 */ /* 0x000fe200000001ff */
[----:B-1----:R-:W-:Y:S01]  /*8550*/  FADD.FTZ R198, R198, R215 ;  /* 0x000000d7c6c67221 */ /* 0x002fe20000010000 */
[----:B------:R-:W-:Y:S02]  /*8560*/  MOV R218, 0x1f ;  /* 0x0000001f00da7802 */ /* 0x000fe40000000f00 */
[----:B------:R-:W-:Y:S02]  /*8570*/  MOV R216, 0xffffffff ;  /* 0xffffffff00d87802 */ /* 0x000fe40000000f00 */
[----:B------:R-:W-:Y:S02]  /*8580*/  MOV R215, R199 ;  /* 0x000000c700d77202 */ /* 0x000fe40000000f00 */
[----:B------:R-:W-:Y:S02]  /*8590*/  MOV R196, 0x85b0 ;  /* 0x000085b000c47802 */ /* 0x000fe40000000f00 */
[----:B------:R-:W-:Y:S05]  /*85a0*/  CALL.REL.NOINC `($__internal_147_$__cuda_sm70_shflsync_bfly_p) ;  /* 0x0000035000007944 */ /* 0x000fea0003c00000 */
[----:B------:R-:W-:Y:S01]  /*85b0*/  HFMA2.MMA R197, -RZ, RZ, 0, 1.1920928955078125e-07 ;  /* 0x00000002ffc57435 */ /* 0x000fe200000001ff */
[----:B-1----:R-:W-:-:S02]  /*85c0*/  MOV R214, R215 ;  /* 0x000000d700d67202 */ /* 0x002fc40000000f00 */
[----:B------:R-:W-:Y:S02]  /*85d0*/  MOV R215, R198 ;  /* 0x000000c600d77202 */ /* 0x000fe40000000f00 */
[----:B------:R-:W-:Y:S02]  /*85e0*/  MOV R218, 0x1f ;  /* 0x0000001f00da7802 */ /* 0x000fe40000000f00 */
[----:B------:R-:W-:Y:S02]  /*85f0*/  MOV R216, 0xffffffff ;  /* 0xffffffff00d87802 */ /* 0x000fe40000000f00 */
[----:B------:R-:W-:Y:S02]  /*8600*/  MOV R196, 0x8620 ;  /* 0x0000862000c47802 */ /* 0x000fe40000000f00 */
[----:B------:R-:W-:Y:S05]  /*8610*/  CALL.REL.NOINC `($__internal_147_$__cuda_sm70_shflsync_bfly_p) ;  /* 0x000002e000007944 */ /* 0x000fea0003c00000 */
[----:B------:R-:W-:Y:S01]  /*8620*/  FADD.FTZ R199, R214, R199 ;  /* 0x000000c7d6c77221 */ /* 0x000fe20000010000 */
[----:B------:R-:W-:Y:S01]  /*8630*/  HFMA2.MMA R197, -RZ, RZ, 0, 2.384185791015625e-07 ;  /* 0x00000004ffc57435 */ /* 0x000fe200000001ff */
[----:B-1----:R-:W-:Y:S01]  /*8640*/  FADD.FTZ R198, R198, R215 ;  /* 0x000000d7c6c67221 */ /* 0x002fe20000010000 */
[----:B------:R-:W-:Y:S02]  /*8650*/  MOV R218, 0x1f ;  /* 0x0000001f00da7802 */ /* 0x000fe40000000f00 */
[----:B------:R-:W-:-:S02]  /*8660*/  MOV R216, 0xffffffff ;  /* 0xffffffff00d87802 */ /* 0x000fc40000000f00 */
[----:B------:R-:W-:Y:S02]  /*8670*/  MOV R215, R199 ;  /* 0x000000c700d77202 */ /* 0x000fe40000000f00 */
[----:B------:R-:W-:Y:S02]  /*8680*/  MOV R196, 0x86a0 ;  /* 0x000086a000c47802 */ /* 0x000fe40000000f00 */
[----:B------:R-:W-:Y:S05]  /*8690*/  CALL.REL.NOINC `($__internal_147_$__cuda_sm70_shflsync_bfly_p) ;  /* 0x0000026000007944 */ /* 0x000fea0003c00000 */
[----:B------:R-:W-:Y:S01]  /*86a0*/  HFMA2.MMA R197, -RZ, RZ, 0, 2.384185791015625e-07 ;  /* 0x00000004ffc57435 */ /* 0x000fe200000001ff */
[----:B-1----:R-:W-:Y:S02]  /*86b0*/  MOV R214, R215 ;  /* 0x000000d700d67202 */ /* 0x002fe40000000f00 */
[----:B------:R-:W-:Y:S02]  /*86c0*/  MOV R215, R198 ;  /* 0x000000c600d77202 */ /* 0x000fe40000000f00 */
[----:B------:R-:W-:Y:S02]  /*86d0*/  MOV R218, 0x1f ;  /* 0x0000001f00da7802 */ /* 0x000fe40000000f00 */
[----:B------:R-:W-:Y:S02]  /*86e0*/  MOV R216, 0xffffffff ;  /* 0xffffffff00d87802 */ /* 0x000fe40000000f00 */
[----:B------:R-:W-:-:S02]  /*86f0*/  MOV R196, 0x8710 ;  /* 0x0000871000c47802 */ /* 0x000fc40000000f00 */
[----:B------:R-:W-:Y:S05]  /*8700*/  CALL.REL.NOINC `($__internal_147_$__cuda_sm70_shflsync_bfly_p) ;  /* 0x000001f000007944 */ /* 0x000fea0003c00000 */
[----:B------:R-:W-:Y:S01]  /*8710*/  FADD.FTZ R199, R214, R199 ;  /* 0x000000c7d6c77221 */ /* 0x000fe20000010000 */
[----:B------:R-:W-:Y:S01]  /*8720*/  HFMA2.MMA R197, -RZ, RZ, 0, 4.76837158203125e-07 ;  /* 0x00000008ffc57435 */ /* 0x000fe200000001ff */
[----:B-1----:R-:W-:Y:S01]  /*8730*/  FADD.FTZ R214, R198, R215 ;  /* 0x000000d7c6d67221 */ /* 0x002fe20000010000 */
[----:B------:R-:W-:-:S02]  /*8740*/  MOV R218, 0x1f ;  /* 0x0000001f00da7802 */ /* 0x000fc40000000f00 */
[----:B------:R-:W-:Y:S02]  /*8750*/  MOV R216, 0xffffffff ;  /* 0xffffffff00d87802 */ /* 0x000fe40000000f00 */
[----:B------:R-:W-:Y:S02]  /*8760*/  MOV R215, R199 ;  /* 0x000000c700d77202 */ /* 0x000fe40000000f00 */
[----:B------:R-:W-:Y:S02]  /*8770*/  MOV R196, 0x8790 ;  /* 0x0000879000c47802 */ /* 0x000fe40000000f00 */
[----:B------:R-:W-:Y:S05]  /*8780*/  CALL.REL.NOINC `($__internal_147_$__cuda_sm70_shflsync_bfly_p) ;  /* 0x0000017000007944 */ /* 0x000fea0003c00000 */
[----:B------:R-:W-:Y:S01]  /*8790*/  HFMA2.MMA R197, -RZ, RZ, 0, 4.76837158203125e-07 ;  /* 0x00000008ffc57435 */ /* 0x000fe200000001ff */
[----:B-1----:R-:W-:Y:S02]  /*87a0*/  MOV R198, R215 ;  /* 0x000000d700c67202 */ /* 0x002fe40000000f00 */
[----:B------:R-:W-:Y:S02]  /*87b0*/  MOV R215, R214 ;  /* 0x000000d600d77202 */ /* 0x000fe40000000f00 */
[----:B------:R-:W-:Y:S02]  /*87c0*/  MOV R218, 0x1f ;  /* 0x0000001f00da7802 */ /* 0x000fe40000000f00 */
[----:B------:R-:W-:-:S02]  /*87d0*/  MOV R216, 0xffffffff ;  /* 0xffffffff00d87802 */ /* 0x000fc40000000f00 */
[----:B------:R-:W-:Y:S02]  /*87e0*/  MOV R196, 0x8800 ;  /* 0x0000880000c47802 */ /* 0x000fe40000000f00 */
[----:B------:R-:W-:Y:S05]  /*87f0*/  CALL.REL.NOINC `($__internal_147_$__cuda_sm70_shflsync_bfly_p) ;  /* 0x0000010000007944 */ /* 0x000fea0003c00000 */
[----:B------:R-:W-:Y:S01]  /*8800*/  FADD.FTZ R198, R198, R199 ;  /* 0x000000c7c6c67221 */ /* 0x000fe20000010000 */
[----:B------:R-:W-:Y:S01]  /*8810*/  HFMA2.MMA R197, -RZ, RZ, 0, 9.5367431640625e-07 ;  /* 0x00000010ffc57435 */ /* 0x000fe200000001ff */
[----:B-1----:R-:W-:Y:S01]  /*8820*/  FADD.FTZ R199, R214, R215 ;  /* 0x000000d7d6c77221 */ /* 0x002fe20000010000 */
[----:B------:R-:W-:Y:S02]  /*8830*/  MOV R218, 0x1f ;  /* 0x0000001f00da7802 */ /* 0x000fe40000000f00 */
[----:B------:R-:W-:Y:S02]  /*8840*/  MOV R216, 0xffffffff ;  /* 0xffffffff00d87802 */ /* 0x000fe40000000f00 */
[----:B------:R-:W-:Y:S02]  /*8850*/  MOV R215, R198 ;  /* 0x000000c600d77202 */ /* 0x000fe40000000f00 */
[----:B------:R-:W-:Y:S02]  /*8860*/  MOV R196, 0x8880 ;  /* 0x0000888000c47802 */ /* 0x000fe40000000f00 */
[----:B------:R-:W-:Y:S05]  /*8870*/  CALL.REL.NOINC `($__internal_147_$__cuda_sm70_shflsync_bfly_p) ;  /* 0x0000008000007944 */ /* 0x000fea0003c00000 */
[----:B------:R-:W-:Y:S01]  /*8880*/  HFMA2.MMA R197, -RZ, RZ, 0, 9.5367431640625e-07 ;  /* 0x00000010ffc57435 */ /* 0x000fe200000001ff */
[----:B-1----:R-:W-:-:S02]  /*8890*/  MOV R214, R215 ;  /* 0x000000d700d67202 */ /* 0x002fc40000000f00 */
[----:B------:R-:W-:Y:S02]  /*88a0*/  MOV R215, R199 ;  /* 0x000000c700d77202 */ /* 0x000fe40000000f00 */
[----:B------:R-:W-:Y:S02]  /*88b0*/  MOV R218, 0x1f ;  /* 0x0000001f00da7802 */ /* 0x000fe40000000f00 */
[----:B------:R-:W-:Y:S02]  /*88c0*/  MOV R216, 0xffffffff ;  /* 0xffffffff00d87802 */ /* 0x000fe40000000f00 */
[----:B------:R-:W-:Y:S02]  /*88d0*/  MOV R196, 0x88f0 ;  /* 0x000088f000c47802 */ /* 0x000fe40000000f00 */
[----:B------:R-:W-:Y:S05]  /*88e0*/  CALL.REL.NOINC `($__internal_147_$__cuda_sm70_shflsync_bfly_p) ;  /* 0x0000001000007944 */ /* 0x000fea0003c00000 */
[----:B-1----:R-:W-:Y:S05]  /*88f0*/  BRA `(.L_x_11136) ;  /* 0xffffa67000007947 */ /* 0x002fea000383ffff */
        .weak           $__internal_147_$__cuda_sm70_shflsync_bfly_p
        .type           $__internal_147_$__cuda_sm70_shflsync_bfly_p,@function
        .size           $__internal_147_$__cuda_sm70_shflsync_bfly_p,(.L_x_15029 - $__internal_147_$__cuda_sm70_shflsync_bfly_p)
$__internal_147_$__cuda_sm70_shflsync_bfly_p:
[----:B------:R-:W-:Y:S04]  /*8900*/  WARPSYNC R216 ;  /* 0x000000d800007348 */ /* 0x000fe80003800000 */
[----:B------:R0:W1:Y:S02]  /*8910*/  SHFL.BFLY PT, R215, R215, R197, R218 ;  /* 0x0c0000c5d7d77389 */ /* 0x00006400000e00da */
[----:B0-----:R-:W-:-:S06]  /*8920*/  HFMA2.MMA R197, -RZ, RZ, 0, 0 ;  /* 0x00000000ffc57435 */ /* 0x001fcc00000001ff */
[----:B------:R-:W-:Y:S05]  /*8930*/  RET.REL.NODEC R196 `(_ZN10layer_norm13ln_bwd_kernelINS_13Kernel_traitsIf6__halffS2_fjLj1280ELj1ELj4ELj1ELj16ENS_18Kernel_traits_baseILj1280EfS2_fS2_fjLj128EEEEELb0ELb1ELb1ELb1EEEvNS_9BwdParamsE) ;  /* 0xffff76c0c4007950 */ /* 0x000fea0003c3ffff */
.L_x_11137:
        /* <DEDUP_REMOVED lines=12> */
.L_x_15029:


//--------------------- .text._ZN10layer_norm13ln_bwd_kernelINS_13Kernel_traitsIf6__halffS2_fjLj1280ELj1ELj4ELj1ELj16ENS_18Kernel_traits_baseILj1280EfS2_fS2_fjLj128EEEEELb1ELb0ELb0ELb0EEEvNS_9BwdParamsE --------------------------
	.section	.text._ZN10layer_norm13ln_bwd_kernelINS_13Kernel_traitsIf6__halffS2_fjLj1280ELj1ELj4ELj1ELj16ENS_18Kernel_traits_baseILj1280EfS2_fS2_fjLj128EEEEELb1ELb0ELb0ELb0EEEvNS_9BwdParamsE,"ax",@progbits
	.sectioninfo	@"SHI_REGISTERS=255"
	.align	128
        .global         _ZN10layer_norm13ln_bwd_kernelINS_13Kernel_traitsIf6__halffS2_fjLj1280ELj1ELj4ELj1ELj16ENS_18Kernel_traits_baseILj1280EfS2_fS2_fjLj128EEEEELb1ELb0ELb0ELb0EEEvNS_9BwdParamsE
        .type           _ZN10layer_norm13ln_bwd_kernelINS_13Kernel_traitsIf6__halffS2_fjLj1280ELj1ELj4ELj1ELj16ENS_18Kernel_traits_baseILj1280EfS2_fS2_fjLj128EEEEELb1ELb0ELb0ELb0EEEvNS_9BwdParamsE,@function
        .size           _ZN10layer_norm13ln_bwd_kernelINS_13Kernel_traitsIf6__halffS2_fjLj1280ELj1ELj4ELj1ELj16ENS_18Kernel_traits_baseILj1280EfS2_fS2_fjLj128EEEEELb1ELb0ELb0ELb0EEEvNS_9BwdParamsE,(.L_x_15030 - _ZN10layer_norm13ln_bwd_kernelINS_13Kernel_traitsIf6__halffS2_fjLj1280ELj1ELj4ELj1ELj16ENS_18Kernel_traits_baseILj1280EfS2_fS2_fjLj128EEEEELb1ELb0ELb0ELb0EEEvNS_9BwdParamsE)
        .other          _ZN10layer_norm13ln_bwd_kernelINS_13Kernel_traitsIf6__halffS2_fjLj1280ELj1ELj4ELj1ELj16ENS_18Kernel_traits_baseILj1280EfS2_fS2_fjLj128EEEEELb1ELb0ELb0ELb0EEEvNS_9BwdParamsE,@"STO_CUDA_ENTRY STV_DEFAULT"
_ZN10layer_norm13ln_bwd_kernelINS_13Kernel_traitsIf6__halffS2_fjLj1280ELj1ELj4ELj1ELj16ENS_18Kernel_traits_baseILj1280EfS2_fS2_fjLj128EEEEELb1ELb0ELb0ELb0EEEvNS_9BwdParamsE:
.text._ZN10layer_norm13ln_bwd_kernelINS_13Kernel_traitsIf6__halffS2_fjLj1280ELj1ELj4ELj1ELj16ENS_18Kernel_traits_baseILj1280EfS2_fS2_fjLj128EEEEELb1ELb0ELb0ELb0EEEvNS_9BwdParamsE:
        /* <DEDUP_REMOVED lines=106> */
.L_x_11162:
        /* <DEDUP_REMOVED lines=48> */
[--C-:B--2---:R-:W-:Y:S01]  /*09a0*/  HADD2.F32 R179, -RZ, R187.reuse.H1_H1 ;  /* 0x300000bbffb37230 */ /* 0x104fe20000004100 */
[----:B---3--:R-:W-:Y:S01]  /*09b0*/  FADD.FTZ R178, -R207, R181 ;  /* 0x000000b5cfb27221 */ /* 0x008fe20000010100 */
[----:B------:R-:W-:-:S02]  /*09c0*/  HADD2.F32 R181, -RZ, R187.H0_H0 ;  /* 0x200000bbffb57230 */ /* 0x000fc40000004100 */
[----:B------:R-:W2:Y:S01]  /*09d0*/  LDL R187, [R1+0x6c] ;  /* 0x00006c0001bb7983 */ /* 0x000ea20000100800 */
[C---:B------:R-:W-:Y:S02]  /*09e0*/  FADD.FTZ R190, -R207.reuse, R176 ;  /* 0x000000b0cfbe7221 */ /* 0x040fe40000010100 */
[C---:B------:R-:W-:Y:S01]  /*09f0*/  FADD.FTZ R191, -R207.reuse, R177 ;  /* 0x000000b1cfbf7221 */ /* 0x040fe20000010100 */
[--C-:B------:R-:W-:Y:S01]  /*0a00*/  HADD2.F32 R208, -RZ, R184.reuse.H0_H0 ;  /* 0x200000b8ffd07230 */ /* 0x100fe20000004100 */
[C---:B------:R-:W-:Y:S02]  /*0a10*/  FADD.FTZ R180, -R207.reuse, R180 ;  /* 0x000000b4cfb47221 */ /* 0x040fe40000010100 */
[C---:B------:R-:W-:Y:S02]  /*0a20*/  FADD.FTZ R177, -R207.reuse, R182 ;  /* 0x000000b6cfb17221 */ /* 0x040fe40000010100 */
[----:B------:R-:W-:Y:S01]  /*0a30*/  FADD.FTZ R176, -R207, R183 ;  /* 0x000000b7cfb07221 */ /* 0x000fe20000010100 */
[----:B------:R-:W-:-:S02]  /*0a40*/  HADD2.F32 R207, -RZ, R184.H1_H1 ;  /* 0x300000b8ffcf7230 */ /* 0x000fc40000004100 */
[--C-:B------:R-:W-:Y:S01]  /*0a50*/  HADD2.F32 R184, -RZ, R185.reuse.H0_H0 ;  /* 0x200000b9ffb87230 */ /* 0x100fe20000004100 */
[----:B------:R-:W-:Y:S01]  /*0a60*/  FMUL.FTZ R222, R4, R191 ;  /* 0x000000bf04de7220 */ /* 0x000fe20000410000 */
[----:B------:R-:W-:Y:S01]  /*0a70*/  HADD2.F32 R185, -RZ, R185.H1_H1 ;  /* 0x300000b9ffb97230 */ /* 0x000fe20000004100 */
[----:B------:R-:W-:Y:S02]  /*0a80*/  FMUL.FTZ R216, R209, R207 ;  /* 0x000000cfd1d87220 */ /* 0x000fe40000410000 */
[----:B------:R-:W-:Y:S01]  /*0a90*/  FMUL.FTZ R214, R214, R184 ;  /* 0x000000b8d6d67220 */ /* 0x000fe20000410000 */
[--C-:B------:R-:W-:Y:S01]  /*0aa0*/  HADD2.F32 R183, -RZ, R186.reuse.H0_H0 ;  /* 0x200000baffb77230 */ /* 0x100fe20000004100 */
[----:B------:R-:W-:Y:S01]  /*0ab0*/  FMUL.FTZ R191, R210, R208 ;  /* 0x000000d0d2bf7220 */ /* 0x000fe20000410000 */
[----:B------:R-:W-:Y:S01]  /*0ac0*/  HADD2.F32 R182, -RZ, R186.H1_H1 ;  /* 0x300000baffb67230 */ /* 0x000fe20000004100 */
        /* <DEDUP_REMOVED lines=55> */
.L_x_11141:
[----:B------:R-:W-:Y:S05]  /*0e40*/  BSYNC B1 ;  /* 0x0000000000017941 */ /* 0x000fea0003800000 */
.L_x_11140:
        /* <DEDUP_REMOVED lines=34> */
[----:B--2---:R-:W-:Y:S01]  /*1070*/  HADD2.F32 R201, -RZ, R184.H0_H0 ;  /* 0x200000b8ffc97230 */ /* 0x004fe20000004100 */
[----:B------:R-:W-:Y:S02]  /*1080*/  FMUL.FTZ R203, R4, R203 ;  /* 0x000000cb04cb7220 */ /* 0x000fe40000410000 */
[----:B---3--:R-:W-:-:S02]  /*1090*/  FADD.FTZ R179, -R200, R180 ;  /* 0x000000b4c8b37221 */ /* 0x008fc40000010100 */
[C---:B------:R-:W-:Y:S02]  /*10a0*/  FADD.FTZ R178, -R200.reuse, R181 ;  /* 0x000000b5c8b27221 */ /* 0x040fe40000010100 */
[C---:B------:R-:W-:Y:S02]  /*10b0*/  FADD.FTZ R177, -R200.reuse, R182 ;  /* 0x000000b6c8b17221 */ /* 0x040fe40000010100 */
[----:B------:R-:W-:Y:S01]  /*10c0*/  FADD.FTZ R176, -R200, R183 ;  /* 0x000000b7c8b07221 */ /* 0x000fe20000010100 */
[----:B------:R-:W-:Y:S02]  /*10d0*/  HADD2.F32 R200, -RZ, R184.H1_H1 ;  /* 0x300000b8ffc87230 */ /* 0x000fe40000004100 */
[----:B------:R-:W-:Y:S01]  /*10e0*/  HADD2.F32 R181, -RZ, R186.H0_H0 ;  /* 0x200000baffb57230 */ /* 0x000fe20000004100 */
[----:B------:R-:W-:Y:S02]  /*10f0*/  FMUL.FTZ R217, R4, R199 ;  /* 0x000000c704d97220 */ /* 0x000fe40000410000 */
[----:B------:R-:W-:-:S02]  /*1100*/  FADD.FTZ R73, R73, R200 ;  /* 0x000000c849497221 */ /* 0x000fc40000010000 */
[-C--:B------:R-:W-:Y:S02]  /*1110*/  FFMA.FTZ R145, R203, R200.reuse, R145 ;  /* 0x000000c8cb917223 */ /* 0x080fe40000010091 */
[----:B------:R-:W-:Y:S02]  /*1120*/  FMUL.FTZ R251, R251, R200 ;  /* 0x000000c8fbfb7220 */ /* 0x000fe40000410000 */
[----:B------:R-:W-:Y:S02]  /*1130*/  FMUL.FTZ R200, R4, R179 ;  /* 0x000000b304c87220 */ /* 0x000fe40000410000 */
[----:B------:R-:W-:Y:S01]  /*1140*/  FMUL.FTZ R252, R202, R201 ;  /* 0x000000c9cafc7220 */ /* 0x000fe20000410000 */
[----:B------:R-:W-:Y:S01]  /*1150*/  HADD2.F32 R183, -RZ, R185.H0_H0 ;  /* 0x200000b9ffb77230 */ /* 0x000fe20000004100 */
[----:B------:R-:W-:Y:S02]  /*1160*/  FADD.FTZ R148, R148, R181 ;  /* 0x000000b594947221 */ /* 0x000fe40000010000 */
[----:B------:R-:W-:-:S02]  /*1170*/  FFMA.FTZ R108, R200, R181, R108 ;  /* 0x000000b5c86c7223 */ /* 0x000fc4000001006c */
[----:B------:R-:W-:Y:S02]  /*1180*/  FMUL.FTZ R248, R248, R181 ;  /* 0x000000b5f8f87220 */ /* 0x000fe40000410000 */
[----:B------:R-:W-:Y:S02]  /*1190*/  FADD.FTZ R179, R215, R252 ;  /* 0x000000fcd7b37221 */ /* 0x000fe40000010000 */
[----:B------:R-:W-:Y:S01]  /*11a0*/  FFMA.FTZ R181, R217, R252, R214 ;  /* 0x000000fcd9b57223 */ /* 0x000fe200000100d6 */
[----:B------:R-:W-:Y:S01]  /*11b0*/  HADD2.F32 R182, -RZ, R185.H1_H1 ;  /* 0x300000b9ffb67230 */ /* 0x000fe20000004100 */
        /* <DEDUP_REMOVED lines=11> */
[----:B------:R-:W-:Y:S01]  /*1270*/  HADD2.F32 R180, -RZ, R186.H1_H1 ;  /* 0x300000baffb47230 */ /* 0x000fe20000004100 */
[----:B------:R-:W-:Y:S02]  /*1280*/  FADD.FTZ R179, R179, R249 ;  /* 0x000000f9b3b37221 */ /* 0x000fe40000010000 */
[----:B------:R-:W-:Y:S01]  /*1290*/  FFMA.FTZ R178, R201, R249, R178 ;  /* 0x000000f9c9b27223 */ /* 0x000fe200000100b2 */
[----:B------:R-:W-:Y:S01]  /*12a0*/  HADD2.F32 R184, -RZ, R187.H0_H0 ;  /* 0x200000bbffb87230 */ /* 0x000fe20000004100 */
        /* <DEDUP_REMOVED lines=24> */
.L_x_11143:
[----:B------:R-:W-:Y:S05]  /*1430*/  BSYNC B1 ;  /* 0x0000000000017941 */ /* 0x000fea0003800000 */
.L_x_11142:
        /* <DEDUP_REMOVED lines=30> */
[----:B---3--:R-:W-:Y:S01]  /*1620*/  HADD2.F32 R186, -RZ, R180.H0_H0 ;  /* 0x200000b4ffba7230 */ /* 0x008fe20000004100 */
[C---:B------:R-:W-:Y:S02]  /*1630*/  FADD.FTZ R7, -R12.reuse, R10 ;  /* 0x0000000a0c077221 */ /* 0x040fe40000010100 */
[C---:B------:R-:W-:Y:S01]  /*1640*/  FADD.FTZ R10, -R12.reuse, R177 ;  /* 0x000000b10c0a7221 */ /* 0x040fe20000010100 */
[----:B------:R-:W-:Y:S01]  /*1650*/  HADD2.F32 R177, -RZ, R182.H0_H0 ;  /* 0x200000b6ffb17230 */ /* 0x000fe20000004100 */
[----:B------:R-:W-:Y:S01]  /*1660*/  FADD.FTZ R11, -R12, R178 ;  /* 0x000000b20c0b7221 */ /* 0x000fe20000010100 */
[----:B------:R-:W-:Y:S01]  /*1670*/  HADD2.F32 R178, -RZ, R181.H1_H1 ;  /* 0x300000b5ffb27230 */ /* 0x000fe20000004100 */
[C---:B------:R-:W-:Y:S01]  /*1680*/  FMUL.FTZ R8, R4.reuse, R8 ;  /* 0x0000000804087220 */ /* 0x040fe20000410000 */
[----:B------:R-:W-:Y:S01]  /*1690*/  HADD2.F32 R185, -RZ, R180.H1_H1 ;  /* 0x300000b4ffb97230 */ /* 0x000fe20000004100 */
[----:B------:R-:W-:-:S02]  /*16a0*/  FMUL.FTZ R9, R4, R9 ;  /* 0x0000000904097220 */ /* 0x000fc40000410000 */
[----:B------:R-:W-:Y:S02]  /*16b0*/  FMUL.FTZ R213, R4, R6 ;  /* 0x0000000604d57220 */ /* 0x000fe40000410000 */
[----:B------:R-:W-:Y:S02]  /*16c0*/  FMUL.FTZ R244, R239, R186 ;  /* 0x000000baeff47220 */ /* 0x000fe40000410000 */
[----:B------:R-:W-:Y:S01]  /*16d0*/  FADD.FTZ R12, -R12, R179 ;  /* 0x000000b30c0c7221 */ /* 0x000fe20000010100 */
[----:B------:R-:W-:Y:S01]  /*16e0*/  HADD2.F32 R179, -RZ, R181.H0_H0 ;  /* 0x200000b5ffb37230 */ /* 0x000fe20000004100 */
        /* <DEDUP_REMOVED lines=16> */
[----:B------:R-:W-:Y:S01]  /*17f0*/  HADD2.F32 R176, -RZ, R182.H1_H1 ;  /* 0x300000b6ffb07230 */ /* 0x000fe20000004100 */
        /* <DEDUP_REMOVED lines=30> */
.L_x_11145:
[----:B------:R-:W-:Y:S05]  /*19e0*/  BSYNC B1 ;  /* 0x0000000000017941 */ /* 0x000fea0003800000 */
.L_x_11144:
        /* <DEDUP_REMOVED lines=26> */
[----:B----4-:R-:W-:Y:S01]  /*1b90*/  HADD2.F32 R186, -RZ, R180.H0_H0 ;  /* 0x200000b4ffba7230 */ /* 0x010fe20000004100 */
[C---:B------:R-:W-:Y:S01]  /*1ba0*/  FADD.FTZ R14, -R185.reuse, R18 ;  /* 0x00000012b90e7221 */ /* 0x040fe20000010100 */
[--C-:B------:R-:W-:Y:S01]  /*1bb0*/  HADD2.F32 R176, -RZ, R182.reuse.H1_H1 ;  /* 0x300000b6ffb07230 */ /* 0x100fe20000004100 */
[C---:B------:R-:W-:Y:S01]  /*1bc0*/  FADD.FTZ R17, -R185.reuse, R177 ;  /* 0x000000b1b9117221 */ /* 0x040fe20000010100 */
[----:B------:R-:W-:Y:S01]  /*1bd0*/  HADD2.F32 R177, -RZ, R182.H0_H0 ;  /* 0x200000b6ffb17230 */ /* 0x000fe20000004100 */
[C---:B------:R-:W-:Y:S01]  /*1be0*/  FADD.FTZ R18, -R185.reuse, R178 ;  /* 0x000000b2b9127221 */ /* 0x040fe20000010100 */
[--C-:B------:R-:W-:Y:S01]  /*1bf0*/  HADD2.F32 R178, -RZ, R181.reuse.H1_H1 ;  /* 0x300000b5ffb27230 */ /* 0x100fe20000004100 */
[----:B------:R-:W-:Y:S01]  /*1c00*/  FADD.FTZ R19, -R185, R179 ;  /* 0x000000b3b9137221 */ /* 0x000fe20000010100 */
[----:B------:R-:W-:Y:S01]  /*1c10*/  HADD2.F32 R185, -RZ, R180.H1_H1 ;  /* 0x300000b4ffb97230 */ /* 0x000fe20000004100 */
[C---:B------:R-:W-:Y:S01]  /*1c20*/  FMUL.FTZ R15, R4.reuse, R15 ;  /* 0x0000000f040f7220 */ /* 0x040fe20000410000 */
[----:B------:R-:W-:Y:S01]  /*1c30*/  HADD2.F32 R179, -RZ, R181.H0_H0 ;  /* 0x200000b5ffb37230 */ /* 0x000fe20000004100 */
[C---:B------:R-:W-:Y:S01]  /*1c40*/  FMUL.FTZ R16, R4.reuse, R16 ;  /* 0x0000001004107220 */ /* 0x040fe20000410000 */
[--C-:B------:R-:W-:Y:S01]  /*1c50*/  HADD2.F32 R180, -RZ, R183.reuse.H0_H0 ;  /* 0x200000b7ffb47230 */ /* 0x100fe20000004100 */
[----:B------:R-:W-:Y:S01]  /*1c60*/  FMUL.FTZ R212, R4, R13 ;  /* 0x0000000d04d47220 */ /* 0x000fe20000410000 */
[----:B------:R-:W-:Y:S01]  /*1c70*/  HADD2.F32 R183, -RZ, R183.H1_H1 ;  /* 0x300000b7ffb77230 */ /* 0x000fe20000004100 */
        /* <DEDUP_REMOVED lines=45> */
.L_x_11147:
[----:B------:R-:W-:Y:S05]  /*1f50*/  BSYNC B1 ;  /* 0x0000000000017941 */ /* 0x000fea0003800000 */
.L_x_11146:
        /* <DEDUP_REMOVED lines=24> */
[----:B---3--:R-:W-:Y:S01]  /*20e0*/  HADD2.F32 R204, -RZ, R184.H0_H0 ;  /* 0x200000b8ffcc7230 */ /* 0x008fe20000004100 */
[C---:B------:R-:W-:Y:S02]  /*20f0*/  FADD.FTZ R193, -R196.reuse, R178 ;  /* 0x000000b2c4c17221 */ /* 0x040fe40000010100 */
[C---:B----4-:R-:W-:Y:S02]  /*2100*/  FADD.FTZ R180, -R196.reuse, R180 ;  /* 0x000000b4c4b47221 */ /* 0x050fe40000010100 */
[C---:B------:R-:W-:Y:S01]  /*2110*/  FADD.FTZ R176, -R196.reuse, R183 ;  /* 0x000000b7c4b07221 */ /* 0x040fe20000010100 */
[----:B------:R-:W-:Y:S01]  /*2120*/  HADD2.F32 R183, -RZ, R186.H0_H0 ;  /* 0x200000baffb77230 */ /* 0x000fe20000004100 */
[----:B------:R-:W-:-:S02]  /*2130*/  FADD.FTZ R194, -R196, R179 ;  /* 0x000000b3c4c27221 */ /* 0x000fc40000010100 */
[C---:B------:R-:W-:Y:S02]  /*2140*/  FADD.FTZ R178, -R196.reuse, R181 ;  /* 0x000000b5c4b27221 */ /* 0x040fe40000010100 */
[----:B------:R-:W-:Y:S01]  /*2150*/  FADD.FTZ R177, -R196, R182 ;  /* 0x000000b6c4b17221 */ /* 0x000fe20000010100 */
[----:B------:R-:W-:Y:S01]  /*2160*/  HADD2.F32 R196, -RZ, R184.H1_H1 ;  /* 0x300000b8ffc47230 */ /* 0x000fe20000004100 */
[C---:B------:R-:W-:Y:S02]  /*2170*/  FMUL.FTZ R211, R4.reuse, R195 ;  /* 0x000000c304d37220 */ /* 0x040fe40000410000 */
[----:B------:R-:W-:Y:S02]  /*2180*/  FMUL.FTZ R195, R4, R180 ;  /* 0x000000b404c37220 */ /* 0x000fe40000410000 */
        /* <DEDUP_REMOVED lines=26> */
[----:B------:R-:W-:Y:S02]  /*2330*/  FMUL.FTZ R224, R53, R182 ;  /* 0x000000b635e07220 */ /* 0x000fe40000410000 */
[----:B------:R-:W-:Y:S02]  /*2340*/  FADD.FTZ R178, R178, R225 ;  /* 0x000000e1b2b27221 */ /* 0x000fe40000010000 */
[----:B------:R-:W-:Y:S01]  /*2350*/  FFMA.FTZ R177, R195, R225, R177 ;  /* 0x000000e1c3b17223 */ /* 0x000fe200000100b1 */
[----:B------:R-:W-:Y:S01]  /*2360*/  HADD2.F32 R179, -RZ, R187.H1_H1 ;  /* 0x300000bbffb37230 */ /* 0x000fe20000004100 */
        /* <DEDUP_REMOVED lines=21> */
.L_x_11149:
[----:B------:R-:W-:Y:S05]  /*24c0*/  BSYNC B1 ;  /* 0x0000000000017941 */ /* 0x000fea0003800000 */
.L_x_11148:
[----:B------:R-:W-:Y:S05]  /*24d0*/  BRA.DIV ~URZ, `(.L_x_11150) ;  /* 0x000032827f007947 */ /* 0x000fea000b800000 */
[----:B------:R1:W2:Y:S02]  /*24e0*/  SHFL.BFLY PT, R179, R215, 0x1, 0x1f ;  /* 0x0c201f00d7b37f89 */ /* 0x0002a400000e0000 */
.L_x_11163:
        /* <DEDUP_REMOVED lines=18> */
.L_x_11164:
        /* <DEDUP_REMOVED lines=56> */
[----:B------:R-:W-:Y:S01]  /*2990*/  F2FP.PACK_AB R176, R178, R176 ;  /* 0x000000b0b2b0723e */ /* 0x000fe200000000ff */
[----:B------:R-:W-:-:S03]  /*29a0*/  FFMA.FTZ R178, R208, R182, R183 ;  /* 0x000000b6d0b27223 */ /* 0x000fc600000100b7 */
[----:B------:R-:W-:Y:S01]  /*29b0*/  FSEL R179, R179, RZ, P6 ;  /* 0x000000ffb3b37208 */ /* 0x000fe20003000000 */
[----:B------:R-:W-:-:S03]  /*29c0*/  FADD.FTZ R178, R185, -R178 ;  /* 0x800000b2b9b27221 */ /* 0x000fc60000010000 */
[----:B------:R-:W-:Y:S01]  /*29d0*/  F2FP.PACK_AB R177, R179, R177 ;  /* 0x000000b1b3b1723e */ /* 0x000fe200000000ff */
        /* <DEDUP_REMOVED lines=17> */
[----:B------:R-:W-:Y:S01]  /*2af0*/  F2FP.PACK_AB R178, R179, R178 ;  /* 0x000000b2b3b2723e */ /* 0x000fe200000000ff */
        /* <DEDUP_REMOVED lines=21> */
[----:B------:R-:W-:Y:S01]  /*2c50*/  F2FP.PACK_AB R179, R180, R179 ;  /* 0x000000b3b4b3723e */ /* 0x000fe200000000ff */
[----:B------:R-:W-:-:S10]  /*2c60*/  HFMA2.MMA R180, -RZ, RZ, 0, 9.5367431640625e-07 ;  /* 0x00000010ffb47435 */ /* 0x000fd400000001ff */
[----:B------:R-:W-:-:S05]  /*2c70*/  IMAD.WIDE.U32 R180, R2, R180, c[0x0][0x248] ;  /* 0x0000920002b47625 */ /* 0x000fca00078e00b4 */
[----:B------:R0:W-:Y:S01]  /*2c80*/  STG.E.128 [R180.64], R176 ;  /* 0x000000b0b4007986 */ /* 0x0001e2000c101d04 */
[----:B------:R-:W-:-:S03]  /*2c90*/  IADD3 R2, R2, 0x20, RZ ;  /* 0x0000002002027810 */ /* 0x000fc60007ffe0ff */
.L_x_11153:
[----:B------:R-:W-:Y:S05]  /*2ca0*/  BSYNC B1 ;  /* 0x0000000000017941 */ /* 0x000fea0003800000 */
.L_x_11152:
        /* <DEDUP_REMOVED lines=86> */
[----:B------:R-:W-:Y:S01]  /*3210*/  F2FP.PACK_AB R179, R180, R179 ;  /* 0x000000b3b4b3723e */ /* 0x000fe200000000ff */
[----:B------:R-:W-:-:S10]  /*3220*/  HFMA2.MMA R180, -RZ, RZ, 0, 9.5367431640625e-07 ;  /* 0x00000010ffb47435 */ /* 0x000fd400000001ff */
[C---:B------:R-:W-:Y:S01]  /*3230*/  IMAD.WIDE.U32 R180, R2.reuse, R180, c[0x0][0x248] ;  /* 0x0000920002b47625 */ /* 0x040fe200078e00b4 */
[----:B------:R-:W-:-:S04]  /*3240*/  IADD3 R2, R2, 0x20, RZ ;  /* 0x0000002002027810 */ /* 0x000fc80007ffe0ff */
[----:B------:R0:W-:Y:S03]  /*3250*/  STG.E.128 [R180.64], R176 ;  /* 0x000000b0b4007986 */ /* 0x0001e6000c101d04 */
.L_x_11155:
[----:B------:R-:W-:Y:S05]  /*3260*/  BSYNC B1 ;  /* 0x0000000000017941 */ /* 0x000fea0003800000 */
.L_x_11154:
        /* <DEDUP_REMOVED lines=91> */
.L_x_11157:
[----:B------:R-:W-:Y:S05]  /*3820*/  BSYNC B1 ;  /* 0x0000000000017941 */ /* 0x000fea0003800000 */
.L_x_11156:
        /* <DEDUP_REMOVED lines=91> */
.L_x_11159:
[----:B------:R-:W-:Y:S05]  /*3de0*/  BSYNC B1 ;  /* 0x0000000000017941 */ /* 0x000fea0003800000 */
.L_x_11158:
        /* <DEDUP_REMOVED lines=87> */
[----:B------:R-:W-:Y:S01]  /*4360*/  F2FP.PACK_AB R179, R5, R4 ;  /* 0x0000000405b3723e */ /* 0x000fe200000000ff */
[----:B------:R-:W-:-:S10]  /*4370*/  HFMA2.MMA R4, -RZ, RZ, 0, 9.5367431640625e-07 ;  /* 0x00000010ff047435 */ /* 0x000fd400000001ff */
[----:B------:R-:W-:-:S05]  /*4380*/  IMAD.WIDE.U32 R4, R2, R4, c[0x0][0x248] ;  /* 0x0000920002047625 */ /* 0x000fca00078e0004 */
[----:B------:R0:W-:Y:S02]  /*4390*/  STG.E.128 [R4.64], R176 ;  /* 0x000000b004007986 */ /* 0x0001e4000c101d04 */
.L_x_11161:
[----:B------:R-:W-:Y:S05]  /*43a0*/  BSYNC B1 ;  /* 0x0000000000017941 */ /* 0x000fea0003800000 */
.L_x_11160:
[----:B------:R-:W-:-:S04]  /*43b0*/  MOV R2, c[0x0][0x160] ;  /* 0x0000580000027a02 */ /* 0x000fc80000000f00 */
[----:B------:R-:W-:-:S04]  /*43c0*/  LEA R0, R2, R0, 0x2 ;  /* 0x0000000002007211 */ /* 0x000fc800078e10ff */
[----:B------:R-:W-:-:S13]  /*43d0*/  ISETP.GE.AND P4, PT, R0, c[0x0][0x164], PT ;  /* 0x0000590000007a0c */ /* 0x000fda0003f86270 */
[----:B01---5:R-:W-:Y:S01]  /*43e0*/  @P4 CALL.REL.NOINC `(.L_x_11139) ;  /* 0x0000001000004944 */ /* 0x023fe20003c00000 */
[----:B------:R-:W-:Y:S05]  /*43f0*/  BRA `(.L_x_11162) ;  /* 0xffffc2a000007947 */ /* 0x000fea000383ffff */
.L_x_11139:
[----:B------:R-:W-:Y:S05]  /*4400*/  BSYNC B0 ;  /* 0x0000000000007941 */ /* 0x000fea0003800000 */
.L_x_11138:
        /* <DEDUP_REMOVED lines=309> */
.L_x_11150:
[----:B------:R-:W-:Y:S01]  /*5760*/  HFMA2.MMA R178, -RZ, RZ, 0, 5.9604644775390625e-08 ;  /* 0x00000001ffb27435 */ /* 0x000fe200000001ff */
[----:B------:R-:W-:-:S02]  /*5770*/  MOV R177, R215 ;  /* 0x000000d700b17202 */ /* 0x000fc40000000f00 */
[----:B0-----:R-:W-:Y:S02]  /*5780*/  MOV R183, 0x1f ;  /* 0x0000001f00b77802 */ /* 0x001fe40000000f00 */
[----:B------:R-:W-:Y:S02]  /*5790*/  MOV R182, 0xffffffff ;  /* 0xffffffff00b67802 */ /* 0x000fe40000000f00 */
[----:B------:R-:W-:Y:S02]  /*57a0*/  MOV R176, 0x57c0 ;  /* 0x000057c000b07802 */ /* 0x000fe40000000f00 */
[----:B-----5:R-:W-:Y:S05]  /*57b0*/  CALL.REL.NOINC `($__internal_148_$__cuda_sm70_shflsync_bfly_p) ;  /* 0x0000046000007944 */ /* 0x020fea0003c00000 */
[----:B-1----:R-:W-:Y:S01]  /*57c0*/  MOV R179, R178 ;  /* 0x000000b200b37202 */ /* 0x002fe20000000f00 */
[----:B------:R-:W-:Y:S05]  /*57d0*/  BRA `(.L_x_11163) ;  /* 0xffffcd1000007947 */ /* 0x000fea000383ffff */
.L_x_11151:
[----:B------:R-:W-:Y:S01]  /*57e0*/  HFMA2.MMA R178, -RZ, RZ, 0, 5.9604644775390625e-08 ;  /* 0x00000001ffb27435 */ /* 0x000fe200000001ff */
[----:B------:R-:W-:Y:S02]  /*57f0*/  MOV R177, R214 ;  /* 0x000000d600b17202 */ /* 0x000fe40000000f00 */
[----:B0-----:R-:W-:Y:S02]  /*5800*/  MOV R183, 0x1f ;  /* 0x0000001f00b77802 */ /* 0x001fe40000000f00 */
[----:B------:R-:W-:-:S02]  /*5810*/  MOV R182, 0xffffffff ;  /* 0xffffffff00b67802 */ /* 0x000fc40000000f00 */
[----:B------:R-:W-:Y:S02]  /*5820*/  MOV R176, 0x5840 ;  /* 0x0000584000b07802 */ /* 0x000fe40000000f00 */
[----:B-12--5:R-:W-:Y:S05]  /*5830*/  CALL.REL.NOINC `($__internal_148_$__cuda_sm70_shflsync_bfly_p) ;  /* 0x000003e000007944 */ /* 0x026fea0003c00000 */
[----:B------:R-:W-:Y:S01]  /*5840*/  FADD.FTZ R179, R179, R215 ;  /* 0x000000d7b3b37221 */ /* 0x000fe20000010000 */
[----:B------:R-:W-:Y:S01]  /*5850*/  MOV R183, 0x1f ;  /* 0x0000001f00b77802 */ /* 0x000fe20000000f00 */
[----:B-1----:R-:W-:Y:S01]  /*5860*/  FADD.FTZ R180, R214, R178 ;  /* 0x000000b2d6b47221 */ /* 0x002fe20000010000 */
[----:B------:R-:W-:Y:S01]  /*5870*/  HFMA2.MMA R178, -RZ, RZ, 0, 1.1920928955078125e-07 ;  /* 0x00000002ffb27435 */ /* 0x000fe200000001ff */
[----:B------:R-:W-:Y:S02]  /*5880*/  MOV R182, 0xffffffff ;  /* 0xffffffff00b67802 */ /* 0x000fe40000000f00 */
[----:B------:R-:W-:Y:S02]  /*5890*/  MOV R177, R179 ;  /* 0x000000b300b17202 */ /* 0x000fe40000000f00 */
[----:B------:R-:W-:Y:S02]  /*58a0*/  MOV R176, 0x58c0 ;  /* 0x000058c000b07802 */ /* 0x000fe40000000f00 */
[----:B------:R-:W-:Y:S05]  /*58b0*/  CALL.REL.NOINC `($__internal_148_$__cuda_sm70_shflsync_bfly_p) ;  /* 0x0000036000007944 */ /* 0x000fea0003c00000 */
[----:B-1----:R-:W-:Y:S01]  /*58c0*/  MOV R181, R178 ;  /* 0x000000b200b57202 */ /* 0x002fe20000000f00 */
[----:B------:R-:W-:Y:S01]  /*58d0*/  HFMA2.MMA R178, -RZ, RZ, 0, 1.1920928955078125e-07 ;  /* 0x00000002ffb27435 */ /* 0x000fe200000001ff */
[----:B------:R-:W-:-:S02]  /*58e0*/  MOV R177, R180 ;  /* 0x000000b400b17202 */ /* 0x000fc40000000f00 */
[----:B------:R-:W-:Y:S02]  /*58f0*/  MOV R183, 0x1f ;  /* 0x0000001f00b77802 */ /* 0x000fe40000000f00 */
[----:B------:R-:W-:Y:S02]  /*5900*/  MOV R182, 0xffffffff ;  /* 0xffffffff00b67802 */ /* 0x000fe40000000f00 */
[----:B------:R-:W-:Y:S02]  /*5910*/  MOV R176, 0x5930 ;  /* 0x0000593000b07802 */ /* 0x000fe40000000f00 */
[----:B------:R-:W-:Y:S05]  /*5920*/  CALL.REL.NOINC `($__internal_148_$__cuda_sm70_shflsync_bfly_p) ;  /* 0x000002f000007944 */ /* 0x000fea0003c00000 */
[----:B------:R-:W-:Y:S01]  /*5930*/  FADD.FTZ R179, R181, R179 ;  /* 0x000000b3b5b37221 */ /* 0x000fe20000010000 */
[----:B------:R-:W-:Y:S01]  /*5940*/  MOV R183, 0x1f ;  /* 0x0000001f00b77802 */ /* 0x000fe20000000f00 */
[----:B-1----:R-:W-:Y:S01]  /*5950*/  FADD.FTZ R180, R180, R178 ;  /* 0x000000b2b4b47221 */ /* 0x002fe20000010000 */
[----:B------:R-:W-:Y:S01]  /*5960*/  HFMA2.MMA R178, -RZ, RZ, 0, 2.384185791015625e-07 ;  /* 0x00000004ffb27435 */ /* 0x000fe200000001ff */
[----:B------:R-:W-:Y:S02]  /*5970*/  MOV R182, 0xffffffff ;  /* 0xffffffff00b67802 */ /* 0x000fe40000000f00 */
[----:B------:R-:W-:-:S02]  /*5980*/  MOV R177, R179 ;  /* 0x000000b300b17202 */ /* 0x000fc40000000f00 */
[----:B------:R-:W-:Y:S02]  /*5990*/  MOV R176, 0x59b0 ;  /* 0x000059b000b07802 */ /* 0x000fe40000000f00 */
[----:B------:R-:W-:Y:S05]  /*59a0*/  CALL.REL.NOINC `($__internal_148_$__cuda_sm70_shflsync_bfly_p) ;  /* 0x0000027000007944 */ /* 0x000fea0003c00000 */
[----:B-1----:R-:W-:Y:S01]  /*59b0*/  MOV R181, R178 ;  /* 0x000000b200b57202 */ /* 0x002fe20000000f00 */
[----:B------:R-:W-:Y:S01]  /*59c0*/  HFMA2.MMA R178, -RZ, RZ, 0, 2.384185791015625e-07 ;  /* 0x00000004ffb27435 */ /* 0x000fe200000001ff */
[----:B------:R-:W-:Y:S02]  /*59d0*/  MOV R177, R180 ;  /* 0x000000b400b17202 */ /* 0x000fe40000000f00 */
[----:B------:R-:W-:Y:S02]  /*59e0*/  MOV R183, 0x1f ;  /* 0x0000001f00b77802 */ /* 0x000fe40000000f00 */
[----:B------:R-:W-:Y:S02]  /*59f0*/  MOV R182, 0xffffffff ;  /* 0xffffffff00b67802 */ /* 0x000fe40000000f00 */
[----:B------:R-:W-:Y:S02]  /*5a00*/  MOV R176, 0x5a20 ;  /* 0x00005a2000b07802 */ /* 0x000fe40000000f00 */
[----:B------:R-:W-:Y:S05]  /*5a10*/  CALL.REL.NOINC `($__internal_148_$__cuda_sm70_shflsync_bfly_p) ;  /* 0x0000020000007944 */ /* 0x000fea0003c00000 */
[----:B------:R-:W-:Y:S01]  /*5a20*/  FADD.FTZ R179, R181, R179 ;  /* 0x000000b3b5b37221 */ /* 0x000fe20000010000 */
[----:B------:R-:W-:Y:S01]  /*5a30*/  MOV R183, 0x1f ;  /* 0x0000001f00b77802 */ /* 0x000fe20000000f00 */
[----:B-1----:R-:W-:Y:S01]  /*5a40*/  FADD.FTZ R180, R180, R178 ;  /* 0x000000b2b4b47221 */ /* 0x002fe20000010000 */
[----:B------:R-:W-:Y:S01]  /*5a50*/  HFMA2.MMA R178, -RZ, RZ, 0, 4.76837158203125e-07 ;  /* 0x00000008ffb27435 */ /* 0x000fe200000001ff */
[----:B------:R-:W-:-:S02]  /*5a60*/  MOV R182, 0xffffffff ;  /* 0xffffffff00b67802 */ /* 0x000fc40000000f00 */
[----:B------:R-:W-:Y:S02]  /*5a70*/  MOV R177, R179 ;  /* 0x000000b300b17202 */ /* 0x000fe40000000f00 */
[----:B------:R-:W-:Y:S02]  /*5a80*/  MOV R176, 0x5aa0 ;  /* 0x00005aa000b07802 */ /* 0x000fe40000000f00 */
[----:B------:R-:W-:Y:S05]  /*5a90*/  CALL.REL.NOINC `($__internal_148_$__cuda_sm70_shflsync_bfly_p) ;  /* 0x0000018000007944 */ /* 0x000fea0003c00000 */
[----:B-1----:R-:W-:Y:S01]  /*5aa0*/  MOV R181, R178 ;  /* 0x000000b200b57202 */ /* 0x002fe20000000f00 */
[----:B------:R-:W-:Y:S01]  /*5ab0*/  HFMA2.MMA R178, -RZ, RZ, 0, 4.76837158203125e-07 ;  /* 0x00000008ffb27435 */ /* 0x000fe200000001ff */
[----:B------:R-:W-:Y:S02]  /*5ac0*/  MOV R177, R180 ;  /* 0x000000b400b17202 */ /* 0x000fe40000000f00 */
[----:B------:R-:W-:Y:S02]  /*5ad0*/  MOV R183, 0x1f ;  /* 0x0000001f00b77802 */ /* 0x000fe40000000f00 */
[----:B------:R-:W-:Y:S02]  /*5ae0*/  MOV R182, 0xffffffff ;  /* 0xffffffff00b67802 */ /* 0x000fe40000000f00 */
[----:B------:R-:W-:-:S02]  /*5af0*/  MOV R176, 0x5b10 ;  /* 0x00005b1000b07802 */ /* 0x000fc40000000f00 */
[----:B------:R-:W-:Y:S05]  /*5b00*/  CALL.REL.NOINC `($__internal_148_$__cuda_sm70_shflsync_bfly_p) ;  /* 0x0000011000007944 */ /* 0x000fea0003c00000 */
[----:B------:R-:W-:Y:S01]  /*5b10*/  FADD.FTZ R179, R181, R179 ;  /* 0x000000b3b5b37221 */ /* 0x000fe20000010000 */
[----:B------:R-:W-:Y:S01]  /*5b20*/  MOV R183, 0x1f ;  /* 0x0000001f00b77802 */ /* 0x000fe20000000f00 */
[----:B-1----:R-:W-:Y:S01]  /*5b30*/  FADD.FTZ R180, R180, R178 ;  /* 0x000000b2b4b47221 */ /* 0x002fe20000010000 */
[----:B------:R-:W-:Y:S01]  /*5b40*/  HFMA2.MMA R178, -RZ, RZ, 0, 9.5367431640625e-07 ;  /* 0x00000010ffb27435 */ /* 0x000fe200000001ff */
[----:B------:R-:W-:-:S02]  /*5b50*/  MOV R182, 0xffffffff ;  /* 0xffffffff00b67802 */ /* 0x000fc40000000f00 */
[----:B------:R-:W-:Y:S02]  /*5b60*/  MOV R177, R179 ;  /* 0x000000b300b17202 */ /* 0x000fe40000000f00 */
[----:B------:R-:W-:Y:S02]  /*5b70*/  MOV R176, 0x5b90 ;  /* 0x00005b9000b07802 */ /* 0x000fe40000000f00 */
[----:B------:R-:W-:Y:S05]  /*5b80*/  CALL.REL.NOINC `($__internal_148_$__cuda_sm70_shflsync_bfly_p) ;  /* 0x0000009000007944 */ /* 0x000fea0003c00000 */
[----:B-1----:R-:W-:Y:S01]  /*5b90*/  MOV R181, R178 ;  /* 0x000000b200b57202 */ /* 0x002fe20000000f00 */
[----:B------:R-:W-:Y:S01]  /*5ba0*/  HFMA2.MMA R178, -RZ, RZ, 0, 9.5367431640625e-07 ;  /* 0x00000010ffb27435 */ /* 0x000fe200000001ff */
[----:B------:R-:W-:Y:S02]  /*5bb0*/  MOV R177, R180 ;  /* 0x000000b400b17202 */ /* 0x000fe40000000f00 */
[----:B------:R-:W-:Y:S02]  /*5bc0*/  MOV R183, 0x1f ;  /* 0x0000001f00b77802 */ /* 0x000fe40000000f00 */
[----:B------:R-:W-:Y:S02]  /*5bd0*/  MOV R182, 0xffffffff ;  /* 0xffffffff00b67802 */ /* 0x000fe40000000f00 */
[----:B------:R-:W-:-:S02]  /*5be0*/  MOV R176, 0x5c00 ;  /* 0x00005c0000b07802 */ /* 0x000fc40000000f00 */
[----:B------:R-:W-:Y:S05]  /*5bf0*/  CALL.REL.NOINC `($__internal_148_$__cuda_sm70_shflsync_bfly_p) ;  /* 0x0000002000007944 */ /* 0x000fea0003c00000 */
[----:B-1----:R-:W-:Y:S01]  /*5c00*/  MOV R176, R178 ;  /* 0x000000b200b07202 */ /* 0x002fe20000000f00 */
[----:B------:R-:W-:Y:S05]  /*5c10*/  BRA `(.L_x_11164) ;  /* 0xffffc9f000007947 */ /* 0x000fea000383ffff */
        .weak           $__internal_148_$__cuda_sm70_shflsync_bfly_p
        .type           $__internal_148_$__cuda_sm70_shflsync_bfly_p,@function
        .size           $__internal_148_$__cuda_sm70_shflsync_bfly_p,(.L_x_15030 - $__internal_148_$__cuda_sm70_shflsync_bfly_p)
$__internal_148_$__cuda_sm70_shflsync_bfly_p:
[----:B------:R-:W-:Y:S04]  /*5c20*/  WARPSYNC R182 ;  /* 0x000000b600007348 */ /* 0x000fe80003800000 */
[----:B------:R0:W1:Y:S02]  /*5c30*/  SHFL.BFLY PT, R178, R177, R178, R183 ;  /* 0x0c0000b2b1b27389 */ /* 0x00006400000e00b7 */
[----:B0-----:R-:W-:-:S06]  /*5c40*/  HFMA2.MMA R177, -RZ, RZ, 0, 0 ;  /* 0x00000000ffb17435 */ /* 0x001fcc00000001ff */
[----:B------:R-:W-:Y:S05]  /*5c50*/  RET.REL.NODEC R176 `(_ZN10layer_norm13ln_bwd_kernelINS_13Kernel_traitsIf6__halffS2_fjLj1280ELj1ELj4ELj1ELj16ENS_18Kernel_traits_baseILj1280EfS2_fS2_fjLj128EEEEELb1ELb0ELb0ELb0EEEvNS_9BwdParamsE) ;  /* 0xffffa3a0b0007950 */ /* 0x000fea0003c3ffff */
.L_x_11165:
        /* <DEDUP_REMOVED lines=10> */
.L_x_15030:


//--------------------- .text._ZN10layer_norm13ln_bwd_kernelINS_13Kernel_traitsIf6__halffS2_fjLj1280ELj1ELj4ELj1ELj16ENS_18Kernel_traits_baseILj1280EfS2_fS2_fjLj128EEEEELb1ELb0ELb0ELb1EEEvNS_9BwdParamsE --------------------------
	.section	.text._ZN10layer_norm13ln_bwd_kernelINS_13Kernel_traitsIf6__halffS2_fjLj1280ELj1ELj4ELj1ELj16ENS_18Kernel_traits_baseILj1280EfS2_fS2_fjLj128EEEEELb1ELb0ELb0ELb1EEEvNS_9BwdParamsE,"ax",@progbits
	.sectioninfo	@"SHI_REGISTERS=255"
	.align	128
        .global         _ZN10layer_norm13ln_bwd_kernelINS_13Kernel_traitsIf6__halffS2_fjLj1280ELj1ELj4ELj1ELj16ENS_18Kernel_traits_baseILj1280EfS2_fS2_fjLj128EEEEELb1ELb0ELb0ELb1EEEvNS_9BwdParamsE
        .type           _ZN10layer_norm13ln_bwd_kernelINS_13Kernel_traitsIf6__halffS2_fjLj1280ELj1ELj4ELj1ELj16ENS_18Kernel_traits_baseILj1280EfS2_fS2_fjLj128EEEEELb1ELb0ELb0ELb1EEEvNS_9BwdParamsE,@function
        .size           _ZN10layer_norm13ln_bwd_kernelINS_13Kernel_traitsIf6__halffS2_fjLj1280ELj1ELj4ELj1ELj16ENS_18Kernel_traits_baseILj1280EfS2_fS2_fjLj128EEEEELb1ELb0ELb0ELb1EEEvNS_9BwdParamsE,(.L_x_15031 - _ZN10layer_norm13ln_bwd_kernelINS_13Kernel_traitsIf6__halffS2_fjLj1280ELj1ELj4ELj1ELj16ENS_18Kernel_traits_baseILj1280EfS2_fS2_fjLj128EEEEELb1ELb0ELb0ELb1EEEvNS_9BwdParamsE)
        .other          _ZN10layer_norm13ln_bwd_kernelINS_13Kernel_traitsIf6__halffS2_fjLj1280ELj1ELj4ELj1ELj16ENS_18Kernel_traits_baseILj1280EfS2_fS2_fjLj128EEEEELb1ELb0ELb0ELb1EEEvNS_9BwdParamsE,@"STO_CUDA_ENTRY STV_DEFAULT"
_ZN10layer_norm13ln_bwd_kernelINS_13Kernel_traitsIf6__halffS2_fjLj1280ELj1ELj4ELj1ELj16ENS_18Kernel_traits_baseILj1280EfS2_fS2_fjLj128EEEEELb1ELb0ELb0ELb1EEEvNS_9BwdParamsE:
.text._ZN10layer_norm13ln_bwd_kernelINS_13Kernel_traitsIf6__halffS2_fjLj1280ELj1ELj4ELj1ELj16ENS_18Kernel_traits_baseILj1280EfS2_fS2_fjLj128EEEEELb1ELb0ELb0ELb1EEEvNS_9BwdParamsE:
        /* <DEDUP_REMOVED lines=51> */
.L_x_11167:
        /* <DEDUP_REMOVED lines=67> */
.L_x_11173:
        /* <DEDUP_REMOVED lines=41> */
[----:B--2---:R-:W-:Y:S02]  /*09f0*/  HADD2.F32 R207, -RZ, R166.H0_H0 ;  /* 0x200000a6ffcf7230 */ /* 0x004fe40000004100 */
[----:B------:R-:W-:Y:S02]  /*0a00*/  HADD2.F32 R208, -RZ, R167.H0_H0 ;  /* 0x200000a7ffd07230 */ /* 0x000fe40000004100 */
[----:B---3--:R-:W-:Y:S02]  /*0a10*/  HADD2.F32 R209, -RZ, R168.H0_H0 ;  /* 0x200000a8ffd17230 */ /* 0x008fe40000004100 */
[----:B------:R-:W-:-:S02]  /*0a20*/  HADD2.F32 R210, -RZ, R169.H0_H0 ;  /* 0x200000a9ffd27230 */ /* 0x000fc40000004100 */
[----:B------:R-:W-:Y:S01]  /*0a30*/  HADD2.F32 R211, -RZ, R170.H0_H0 ;  /* 0x200000aaffd37230 */ /* 0x000fe20000004100 */
[----:B------:R-:W-:Y:S01]  /*0a40*/  IMAD.WIDE.U32 R172, R182, R172, c[0x0][0x208] ;  /* 0x00008200b6ac7625 */ /* 0x000fe200078e00ac */
[----:B------:R-:W-:Y:S01]  /*0a50*/  HADD2.F32 R166, -RZ, R166.H1_H1 ;  /* 0x300000a6ffa67230 */ /* 0x000fe20000004100 */
[----:B------:R0:W2:Y:S02]  /*0a60*/  LDG.E.128 R140, [R144.64] ;  /* 0x00000004908c7981 */ /* 0x0000a4000c1e1d00 */
[----:B------:R-:W-:Y:S02]  /*0a70*/  FADD.FTZ R218, R207, R218 ;  /* 0x000000dacfda7221 */ /* 0x000fe40000010000 */
[----:B------:R-:W-:Y:S01]  /*0a80*/  FADD.FTZ R246, R166, R246 ;  /* 0x000000f6a6f67221 */ /* 0x000fe20000010000 */
[----:B------:R-:W-:Y:S01]  /*0a90*/  HADD2.F32 R212, -RZ, R171.H0_H0 ;  /* 0x200000abffd47230 */ /* 0x000fe20000004100 */
[----:B----4-:R-:W-:Y:S01]  /*0aa0*/  FADD.FTZ R244, R208, R244 ;  /* 0x000000f4d0f47221 */ /* 0x010fe20000010000 */
[----:B------:R-:W-:Y:S04]  /*0ab0*/  STL [R1+0x4], R218 ;  /* 0x000004da01007387 */ /* 0x000fe80000100800 */
[----:B------:R-:W-:Y:S04]  /*0ac0*/  STL [R1], R246 ;  /* 0x000000f601007387 */ /* 0x000fe80000100800 */
[----:B------:R3:W-:Y:S01]  /*0ad0*/  STL [R1+0xc], R244 ;  /* 0x00000cf401007387 */ /* 0x0007e20000100800 */
[----:B------:R-:W-:-:S02]  /*0ae0*/  HADD2.F32 R167, -RZ, R167.H1_H1 ;  /* 0x300000a7ffa77230 */ /* 0x000fc40000004100 */
[----:B------:R-:W-:Y:S01]  /*0af0*/  HADD2.F32 R168, -RZ, R168.H1_H1 ;  /* 0x300000a8ffa87230 */ /* 0x000fe20000004100 */
[----:B------:R-:W4:Y:S01]  /*0b00*/  LDG.E.128 R172, [R172.64] ;  /* 0x00000004acac7981 */ /* 0x000f22000c1e1d00 */
[----:B------:R-:W-:Y:S02]  /*0b10*/  HADD2.F32 R169, -RZ, R169.H1_H1 ;  /* 0x300000a9ffa97230 */ /* 0x000fe40000004100 */
[----:B------:R-:W-:Y:S01]  /*0b20*/  HADD2.F32 R170, -RZ, R170.H1_H1 ;  /* 0x300000aaffaa7230 */ /* 0x000fe20000004100 */
        /* <DEDUP_REMOVED lines=27> */
[----:B------:R-:W-:Y:S02]  /*0ce0*/  HADD2.F32 R171, -RZ, R171.H1_H1 ;  /* 0x300000abffab7230 */ /* 0x000fe40000004100 */
[----:B------:R-:W-:Y:S01]  /*0cf0*/  HADD2.F32 R213, -RZ, R172.H0_H0 ;  /* 0x200000acffd57230 */ /* 0x000fe20000004100 */
        /* <DEDUP_REMOVED lines=14> */
[----:B------:R-:W-:Y:S02]  /*0de0*/  HADD2.F32 R172, -RZ, R172.H1_H1 ;  /* 0x300000acffac7230 */ /* 0x000fe40000004100 */
[--C-:B------:R-:W-:Y:S01]  /*0df0*/  HADD2.F32 R214, -RZ, R173.reuse.H0_H0 ;  /* 0x200000adffd67230 */ /* 0x100fe20000004100 */
[----:B------:R-:W3:Y:S01]  /*0e00*/  LDL.LU R247, [R1+0x44] ;  /* 0x0000440001f77983 */ /* 0x000ee20000300800 */
[----:B------:R-:W-:Y:S01]  /*0e10*/  HADD2.F32 R173, -RZ, R173.H1_H1 ;  /* 0x300000adffad7230 */ /* 0x000fe20000004100 */
[----:B----4-:R-:W-:-:S02]  /*0e20*/  FADD.FTZ R246, R172, R246 ;  /* 0x000000f6acf67221 */ /* 0x010fc40000010000 */
[----:B--2---:R-:W-:-:S03]  /*0e30*/  FADD.FTZ R245, R214, R245 ;  /* 0x000000f5d6f57221 */ /* 0x004fc60000010000 */
[----:B------:R1:W-:Y:S01]  /*0e40*/  STL [R1+0x30], R246 ;  /* 0x000030f601007387 */ /* 0x0003e20000100800 */
[----:B0-----:R-:W-:Y:S02]  /*0e50*/  ISETP.NE.AND P1, PT, R183, RZ, PT ;  /* 0x000000ffb700720c */ /* 0x001fe40003f25270 */
[----:B------:R-:W-:Y:S01]  /*0e60*/  MOV R183, 0x3f800000 ;  /* 0x3f80000000b77802 */ /* 0x000fe20000000f00 */
[----:B------:R-:W-:Y:S01]  /*0e70*/  @P0 HADD2.F32 R183, -RZ, R188.H0_H0 ;  /* 0x200000bcffb70230 */ /* 0x000fe20000004100 */
        /* <DEDUP_REMOVED lines=11> */
[--C-:B------:R-:W-:Y:S01]  /*0f30*/  HADD2.F32 R197, -RZ, R132.reuse.H0_H0 ;  /* 0x20000084ffc57230 */ /* 0x100fe20000004100 */
[C---:B------:R-:W-:Y:S01]  /*0f40*/  @P0 IMAD.WIDE.U32 R192, R194.reuse, R179, c[0x0][0x218] ;  /* 0x00008600c2c00625 */ /* 0x040fe200078e00b3 */
[----:B------:R-:W-:Y:S02]  /*0f50*/  HADD2.F32 R200, -RZ, R132.H1_H1 ;  /* 0x30000084ffc87230 */ /* 0x000fe40000004100 */
[--C-:B------:R-:W-:Y:S02]  /*0f60*/  HADD2.F32 R199, -RZ, R133.reuse.H0_H0 ;  /* 0x20000085ffc77230 */ /* 0x100fe40000004100 */
[----:B------:R-:W-:Y:S01]  /*0f70*/  HADD2.F32 R202, -RZ, R133.H1_H1 ;  /* 0x30000085ffca7230 */ /* 0x000fe20000004100 */
[C---:B0-----:R-:W-:Y:S01]  /*0f80*/  @P0 IMAD.WIDE.U32 R130, R194.reuse, R180, c[0x0][0x218] ;  /* 0x00008600c2820625 */ /* 0x041fe200078e00b4 */
[--C-:B------:R-:W-:Y:S01]  /*0f90*/  HADD2.F32 R201, -RZ, R134.reuse.H0_H0 ;  /* 0x20000086ffc97230 */ /* 0x100fe20000004100 */
[----:B------:R0:W5:Y:S01]  /*0fa0*/  @P0 LDG.E.128 R76, [R192.64] ;  /* 0x00000004c04c0981 */ /* 0x000162000c1e1d00 */
[----:B------:R-:W-:Y:S01]  /*0fb0*/  HADD2.F32 R204, -RZ, R134.H1_H1 ;  /* 0x30000086ffcc7230 */ /* 0x000fe20000004100 */
[C---:B------:R-:W-:Y:S01]  /*0fc0*/  @P0 IMAD.WIDE.U32 R132, R194.reuse, R181, c[0x0][0x218] ;  /* 0x00008600c2840625 */ /* 0x040fe200078e00b5 */
[--C-:B------:R-:W-:Y:S01]  /*0fd0*/  HADD2.F32 R203, -RZ, R135.reuse.H0_H0 ;  /* 0x20000087ffcb7230 */ /* 0x100fe20000004100 */
[----:B------:R1:W5:Y:S01]  /*0fe0*/  @P0 LDG.E.128 R84, [R130.64] ;  /* 0x0000000482540981 */ /* 0x000362000c1e1d00 */
[----:B------:R-:W-:Y:S01]  /*0ff0*/  HADD2.F32 R205, -RZ, R135.H1_H1 ;  /* 0x30000087ffcd7230 */ /* 0x000fe20000004100 */
        /* <DEDUP_REMOVED lines=20> */
[--C-:B------:R-:W-:Y:S01]  /*1140*/  HADD2.F32 R119, -RZ, R120.reuse.H0_H0 ;  /* 0x20000078ff777230 */ /* 0x100fe20000004100 */
[C---:B------:R-:W-:Y:S02]  /*1150*/  FADD.FTZ R117, -R187.reuse, R117 ;  /* 0x00000075bb757221 */ /* 0x040fe40000010100 */
[----:B------:R-:W-:Y:S01]  /*1160*/  FMUL.FTZ R116, R186, R116 ;  /* 0x00000074ba747220 */ /* 0x000fe20000410000 */
[----:B------:R-:W-:Y:S01]  /*1170*/  HADD2.F32 R189, -RZ, R120.H1_H1 ;  /* 0x30000078ffbd7230 */ /* 0x000fe20000004100 */
[----:B------:R-:W-:-:S02]  /*1180*/  FADD.FTZ R118, -R187, R118 ;  /* 0x00000076bb767221 */ /* 0x000fc40000010100 */
[----:B------:R-:W-:Y:S02]  /*1190*/  FADD.FTZ R144, -R187, R144 ;  /* 0x00000090bb907221 */ /* 0x000fe40000010100 */
[----:B---3--:R-:W-:-:S05]  /*11a0*/  FADD.FTZ R244, R173, R244 ;  /* 0x000000f4adf47221 */ /* 0x008fca0000010000 */
[----:B------:R0:W-:Y:S04]  /*11b0*/  STL [R1+0x38], R244 ;  /* 0x000038f401007387 */ /* 0x0001e80000100800 */
[----:B0-----:R-:W3:Y:S01]  /*11c0*/  LDL.LU R244, [R1+0x48] ;  /* 0x0000480001f47983 */ /* 0x001ee20000300800 */
[----:B------:R-:W-:Y:S02]  /*11d0*/  FADD.FTZ R145, -R187, R145 ;  /* 0x00000091bb917221 */ /* 0x000fe40000010100 */
[----:B------:R-:W-:Y:S02]  /*11e0*/  FMUL.FTZ R117, R186, R117 ;  /* 0x00000075ba757220 */ /* 0x000fe40000410000 */
[----:B------:R-:W-:Y:S02]  /*11f0*/  FADD.FTZ R230, R119, R230 ;  /* 0x000000e677e67221 */ /* 0x000fe40000010000 */
[----:B------:R-:W-:-:S02]  /*1200*/  FFMA.FTZ R16, R116, R119, R16 ;  /* 0x0000007774107223 */ /* 0x000fc40000010010 */
[----:B------:R-:W-:Y:S01]  /*1210*/  FMUL.FTZ R119, R64, R119 ;  /* 0x0000007740777220 */ /* 0x000fe20000410000 */
[----:B------:R-:W-:Y:S01]  /*1220*/  HADD2.F32 R120, -RZ, R121.H0_H0 ;  /* 0x20000079ff787230 */ /* 0x000fe20000004100 */
[C---:B------:R-:W-:Y:S02]  /*1230*/  FMUL.FTZ R118, R186.reuse, R118 ;  /* 0x00000076ba767220 */ /* 0x040fe40000410000 */
[----:B------:R-:W-:Y:S02]  /*1240*/  FADD.FTZ R229, R189, R229 ;  /* 0x000000e5bde57221 */ /* 0x000fe40000010000 */
[----:B------:R-:W-:Y:S02]  /*1250*/  FFMA.FTZ R15, R117, R189, R15 ;  /* 0x000000bd750f7223 */ /* 0x000fe4000001000f */
[C---:B------:R-:W-:Y:S02]  /*1260*/  FMUL.FTZ R217, R186.reuse, R144 ;  /* 0x00000090bad97220 */ /* 0x040fe40000410000 */
[----:B------:R-:W-:-:S02]  /*1270*/  FMUL.FTZ R218, R186, R145 ;  /* 0x00000091bada7220 */ /* 0x000fc40000410000 */
[----:B------:R-:W-:Y:S02]  /*1280*/  FMUL.FTZ R189, R65, R189 ;  /* 0x000000bd41bd7220 */ /* 0x000fe40000410000 */
[----:B------:R-:W-:Y:S02]  /*1290*/  FADD.FTZ R145, RZ, R119 ;  /* 0x00000077ff917221 */ /* 0x000fe40000010000 */
[----:B------:R-:W-:Y:S01]  /*12a0*/  FFMA.FTZ R144, R116, R119, RZ ;  /* 0x0000007774907223 */ /* 0x000fe200000100ff */
[----:B------:R-:W-:Y:S01]  /*12b0*/  HADD2.F32 R190, -RZ, R121.H1_H1 ;  /* 0x30000079ffbe7230 */ /* 0x000fe20000004100 */
[----:B------:R-:W-:Y:S02]  /*12c0*/  FADD.FTZ R124, -R187, R124 ;  /* 0x0000007cbb7c7221 */ /* 0x000fe40000010100 */
[----:B------:R-:W-:Y:S02]  /*12d0*/  FMUL.FTZ R188, R186, R188 ;  /* 0x000000bcbabc7220 */ /* 0x000fe40000410000 */
[----:B------:R-:W-:-:S02]  /*12e0*/  FADD.FTZ R232, R120, R232 ;  /* 0x000000e878e87221 */ /* 0x000fc40000010000 */
[-C--:B------:R-:W-:Y:S02]  /*12f0*/  FFMA.FTZ R14, R118, R120.reuse, R14 ;  /* 0x00000078760e7223 */ /* 0x080fe4000001000e */
[----:B------:R-:W-:Y:S02]  /*1300*/  FMUL.FTZ R120, R66, R120 ;  /* 0x0000007842787220 */ /* 0x000fe40000410000 */
[----:B------:R-:W-:Y:S02]  /*1310*/  FADD.FTZ R145, R145, R189 ;  /* 0x000000bd91917221 */ /* 0x000fe40000010000 */
[----:B------:R-:W-:Y:S01]  /*1320*/  FFMA.FTZ R144, R117, R189, R144 ;  /* 0x000000bd75907223 */ /* 0x000fe20000010090 */
[----:B------:R-:W-:Y:S01]  /*1330*/  HADD2.F32 R121, -RZ, R122.H0_H0 ;  /* 0x2000007aff797230 */ /* 0x000fe20000004100 */
        /* <DEDUP_REMOVED lines=117> */
[----:B------:R-:W-:Y:S02]  /*1a90*/  FMUL.FTZ R187, R48, R187 ;  /* 0x000000bb30bb7220 */ /* 0x000fe40000410000 */
[----:B------:R-:W-:Y:S02]  /*1aa0*/  FADD.FTZ R145, R145, R205 ;  /* 0x000000cd91917221 */ /* 0x000fe40000010000 */
[----:B------:R-:W-:Y:S01]  /*1ab0*/  FFMA.FTZ R144, R139, R205, R144 ;  /* 0x000000cd8b907223 */ /* 0x000fe20000010090 */
[----:B------:R-:W-:Y:S01]  /*1ac0*/  HADD2.F32 R206, -RZ, R165.H0_H0 ;  /* 0x200000a5ffce7230 */ /* 0x000fe20000004100 */
[----:B------:R-:W-:Y:S02]  /*1ad0*/  FMUL.FTZ R142, R186, R142 ;  /* 0x0000008eba8e7220 */ /* 0x000fe40000410000 */
[----:B------:R-:W-:Y:S02]  /*1ae0*/  FADD.FTZ R249, R164, R249 ;  /* 0x000000f9a4f97221 */ /* 0x000fe40000010000 */
[----:B------:R-:W-:-:S02]  /*1af0*/  FFMA.FTZ R176, R141, R164, R176 ;  /* 0x000000a48db07223 */ /* 0x000fc400000100b0 */
        /* <DEDUP_REMOVED lines=74> */
[--C-:B------:R-:W-:Y:S01]  /*1fa0*/  HADD2.F32 R215, -RZ, R174.reuse.H0_H0 ;  /* 0x200000aeffd77230 */ /* 0x100fe20000004100 */
[----:B------:R-:W-:Y:S01]  /*1fb0*/  FMUL.FTZ R157, R186, R157 ;  /* 0x0000009dba9d7220 */ /* 0x000fe20000410000 */
[----:B------:R-:W-:Y:S01]  /*1fc0*/  HADD2.F32 R174, -RZ, R174.H1_H1 ;  /* 0x300000aeffae7230 */ /* 0x000fe20000004100 */
[-C--:B------:R-:W-:Y:S01]  /*1fd0*/  FFMA.FTZ R222, R156, R213.reuse, R222 ;  /* 0x000000d59cde7223 */ /* 0x080fe200000100de */
[--C-:B------:R-:W-:Y:S01]  /*1fe0*/  HADD2.F32 R216, -RZ, R175.reuse.H0_H0 ;  /* 0x200000afffd87230 */ /* 0x100fe20000004100 */
[----:B------:R-:W-:Y:S02]  /*1ff0*/  FMUL.FTZ R213, R32, R213 ;  /* 0x000000d520d57220 */ /* 0x000fe40000410000 */
[----:B------:R-:W-:Y:S02]  /*2000*/  FADD.FTZ R145, R145, R171 ;  /* 0x000000ab91917221 */ /* 0x000fe40000010000 */
[----:B------:R-:W-:Y:S01]  /*2010*/  FFMA.FTZ R144, R155, R171, R144 ;  /* 0x000000ab9b907223 */ /* 0x000fe20000010090 */
[----:B------:R-:W-:Y:S01]  /*2020*/  HADD2.F32 R175, -RZ, R175.H1_H1 ;  /* 0x300000afffaf7230 */ /* 0x000fe20000004100 */
        /* <DEDUP_REMOVED lines=46> */
.L_x_11174:
        /* <DEDUP_REMOVED lines=18> */
.L_x_11175:
        /* <DEDUP_REMOVED lines=42> */
[----:B------:R-:W-:Y:S01]  /*26d0*/  F2FP.PACK_AB R116, R118, R188 ;  /* 0x000000bc7674723e */ /* 0x000fe200000000ff */
        /* <DEDUP_REMOVED lines=39> */
[----:B------:R-:W-:Y:S01]  /*2950*/  F2FP.PACK_AB R118, R190, R118 ;  /* 0x00000076be76723e */ /* 0x000fe200000000ff */
        /* <DEDUP_REMOVED lines=26> */
[----:B------:R-:W-:Y:S01]  /*2b00*/  F2FP.PACK_AB R119, R189, R119 ;  /* 0x00000077bd77723e */ /* 0x000fe200000000ff */
[----:B------:R-:W-:Y:S01]  /*2b10*/  FADD.FTZ R199, R199, -R196 ;  /* 0x800000c4c7c77221 */ /* 0x000fe20000010000 */
[----:B------:R-:W-:Y:S01]  /*2b20*/  F2FP.PACK_AB R188, R188, R132 ;  /* 0x00000084bcbc723e */ /* 0x000fe200000000ff */
        /* <DEDUP_REMOVED lines=27> */
[----:B------:R-:W-:Y:S01]  /*2ce0*/  F2FP.PACK_AB R190, R139, R140 ;  /* 0x0000008c8bbe723e */ /* 0x000fe200000000ff */
        /* <DEDUP_REMOVED lines=9> */
[----:B------:R-:W-:Y:S01]  /*2d80*/  F2FP.PACK_AB R189, R164, R187 ;  /* 0x000000bba4bd723e */ /* 0x000fe200000000ff */
        /* <DEDUP_REMOVED lines=23> */
[----:B------:R-:W-:Y:S01]  /*2f00*/  F2FP.PACK_AB R191, R191, R138 ;  /* 0x0000008abfbf723e */ /* 0x000fe200000000ff */
[----:B------:R-:W-:Y:S01]  /*2f10*/  FADD.FTZ R208, R208, -R146 ;  /* 0x80000092d0d07221 */ /* 0x000fe20000010000 */
[----:B------:R-:W-:Y:S01]  /*2f20*/  F2FP.PACK_AB R136, R136, R137 ;  /* 0x000000898888723e */ /* 0x000fe200000000ff */
        /* <DEDUP_REMOVED lines=52> */
[----:B------:R-:W-:Y:S01]  /*3270*/  F2FP.PACK_AB R138, R203, R204 ;  /* 0x000000cccb8a723e */ /* 0x000fe200000000ff */
        /* <DEDUP_REMOVED lines=19> */
[----:B------:R-:W-:Y:S01]  /*33b0*/  F2FP.PACK_AB R153, R156, R153 ;  /* 0x000000999c99723e */ /* 0x000fe200000000ff */
        /* <DEDUP_REMOVED lines=22> */
[----:B------:R-:W-:Y:S01]  /*3520*/  F2FP.PACK_AB R137, R205, R206 ;  /* 0x000000cecd89723e */ /* 0x000fe200000000ff */
        /* <DEDUP_REMOVED lines=29> */
[----:B------:R-:W-:Y:S01]  /*3700*/  F2FP.PACK_AB R139, R202, R192 ;  /* 0x000000c0ca8b723e */ /* 0x000fe200000000ff */
        /* <DEDUP_REMOVED lines=21> */
[----:B------:R-:W-:Y:S01]  /*3860*/  F2FP.PACK_AB R117, R195, R194 ;  /* 0x000000c2c375723e */ /* 0x000fe200000000ff */
        /* <DEDUP_REMOVED lines=42> */
[----:B------:R-:W-:Y:S01]  /*3b10*/  F2FP.PACK_AB R172, R173, R172 ;  /* 0x000000acadac723e */ /* 0x000fe200000000ff */
        /* <DEDUP_REMOVED lines=20> */
[----:B------:R-:W-:Y:S02]  /*3c60*/  F2FP.PACK_AB R152, R141, R135 ;  /* 0x000000878d98723e */ /* 0x000fe400000000ff */
[----:B------:R-:W-:Y:S01]  /*3c70*/  F2FP.PACK_AB R155, R207, R193 ;  /* 0x000000c1cf9b723e */ /* 0x000fe200000000ff */
        /* <DEDUP_REMOVED lines=18> */
[----:B------:R-:W-:Y:S01]  /*3da0*/  F2FP.PACK_AB R173, R121, R174 ;  /* 0x000000ae79ad723e */ /* 0x000fe200000000ff */
        /* <DEDUP_REMOVED lines=11> */
[----:B------:R-:W-:-:S02]  /*3e60*/  F2FP.PACK_AB R154, R208, R157 ;  /* 0x0000009dd09a723e */ /* 0x000fc400000000ff */
[----:B------:R-:W-:Y:S02]  /*3e70*/  SEL R115, R186, R115, P2 ;  /* 0x00000073ba737207 */ /* 0x000fe40001000000 */
[----:B------:R-:W-:Y:S01]  /*3e80*/  F2FP.PACK_AB R174, R175, R160 ;  /* 0x000000a0afae723e */ /* 0x000fe200000000ff */
[----:B------:R0:W-:Y:S01]  /*3e90*/  STG.E.128 [R122.64], R152 ;  /* 0x000000987a007986 */ /* 0x0001e2000c101d04 */
[----:B------:R-:W-:Y:S02]  /*3ea0*/  F2FP.PACK_AB R175, R124, R171 ;  /* 0x000000ab7caf723e */ /* 0x000fe400000000ff */
        /* <DEDUP_REMOVED lines=8> */
.L_x_11172:
[----:B------:R-:W-:Y:S05]  /*3f30*/  BSYNC B1 ;  /* 0x0000000000017941 */ /* 0x000fea0003800000 */
.L_x_11169:
        /* <DEDUP_REMOVED lines=63> */
.L_x_11168:
[----:B0-----:R-:W-:Y:S05]  /*4330*/  BSYNC B0 ;  /* 0x0000000000007941 */ /* 0x001fea0003800000 */
.L_x_11166:
        /* <DEDUP_REMOVED lines=220> */
.L_x_11170:
[----:B--2---:R-:W-:Y:S01]  /*5100*/  HFMA2.MMA R244, -RZ, RZ, 0, 5.9604644775390625e-08 ;  /* 0x00000001fff47435 */ /* 0x004fe200000001ff */
[----:B------:R-:W-:-:S02]  /*5110*/  MOV R145, R246 ;  /* 0x000000f600917202 */ /* 0x000fc40000000f00 */
[----:B------:R-:W-:-:S03]  /*5120*/  MOV R144, 0x5140 ;  /* 0x0000514000907802 */ /* 0x000fc60000000f00 */
[----:B-----5:R-:W-:Y:S05]  /*5130*/  CALL.REL.NOINC `($__internal_149_$__cuda_sm70_shflsync_bfly_p) ;  /* 0x0000034000007944 */ /* 0x020fea0003c00000 */
[----:B-1----:R-:W-:Y:S01]  /*5140*/  MOV R247, R244 ;  /* 0x000000f400f77202 */ /* 0x002fe20000000f00 */
[----:B0----5:R-:W-:Y:S05]  /*5150*/  BRA `(.L_x_11174) ;  /* 0xffffd1b000007947 */ /* 0x021fea000383ffff */
.L_x_11171:
[----:B------:R-:W-:Y:S01]  /*5160*/  HFMA2.MMA R244, -RZ, RZ, 0, 5.9604644775390625e-08 ;  /* 0x00000001fff47435 */ /* 0x000fe200000001ff */
[----:B------:R-:W-:Y:S02]  /*5170*/  MOV R145, R245 ;  /* 0x000000f500917202 */ /* 0x000fe40000000f00 */
[----:B------:R-:W-:-:S03]  /*5180*/  MOV R144, 0x51a0 ;  /* 0x000051a000907802 */ /* 0x000fc60000000f00 */
[----:B01---5:R-:W-:Y:S05]  /*5190*/  CALL.REL.NOINC `($__internal_149_$__cuda_sm70_shflsync_bfly_p) ;  /* 0x000002e000007944 */ /* 0x023fea0003c00000 */
[----:B------:R-:W-:Y:S01]  /*51a0*/  FADD.FTZ R246, R246, R247 ;  /* 0x000000f7f6f67221 */ /* 0x000fe20000010000 */
[----:B------:R-:W-:Y:S01]  /*51b0*/  MOV R144, 0x5200 ;  /* 0x0000520000907802 */ /* 0x000fe20000000f00 */
[----:B-1----:R-:W-:Y:S01]  /*51c0*/  FADD.FTZ R245, R245, R244 ;  /* 0x000000f4f5f57221 */ /* 0x002fe20000010000 */
[----:B------:R-:W-:Y:S02]  /*51d0*/  MOV R244, 0x2 ;  /* 0x0000000200f47802 */ /* 0x000fe40000000f00 */
[----:B------:R-:W-:Y:S02]  /*51e0*/  MOV R145, R246 ;  /* 0x000000f600917202 */ /* 0x000fe40000000f00 */
[----:B0----5:R-:W-:Y:S05]  /*51f0*/  CALL.REL.NOINC `($__internal_149_$__cuda_sm70_shflsync_bfly_p) ;  /* 0x0000028000007944 */ /* 0x021fea0003c00000 */
[----:B-1----:R-:W-:Y:S01]  /*5200*/  MOV R247, R244 ;  /* 0x000000f400f77202 */ /* 0x002fe20000000f00 */
[----:B------:R-:W-:Y:S01]  /*5210*/  HFMA2.MMA R244, -RZ, RZ, 0, 1.1920928955078125e-07 ;  /* 0x00000002fff47435 */ /* 0x000fe200000001ff */
[----:B------:R-:W-:-:S02]  /*5220*/  MOV R145, R245 ;  /* 0x000000f500917202 */ /* 0x000fc40000000f00 */
[----:B------:R-:W-:-:S03]  /*5230*/  MOV R144, 0x5250 ;  /* 0x0000525000907802 */ /* 0x000fc60000000f00 */
[----:B0----5:R-:W-:Y:S05]  /*5240*/  CALL.REL.NOINC `($__internal_149_$__cuda_sm70_shflsync_bfly_p) ;  /* 0x0000023000007944 */ /* 0x021fea0003c00000 */
[----:B------:R-:W-:Y:S01]  /*5250*/  FADD.FTZ R246, R247, R246 ;  /* 0x000000f6f7f67221 */ /* 0x000fe20000010000 */
[----:B------:R-:W-:Y:S01]  /*5260*/  MOV R144, 0x52b0 ;  /* 0x000052b000907802 */ /* 0x000fe20000000f00 */
[----:B-1----:R-:W-:Y:S01]  /*5270*/  FADD.FTZ R245, R245, R244 ;  /* 0x000000f4f5f57221 */ /* 0x002fe20000010000 */
[----:B------:R-:W-:Y:S02]  /*5280*/  MOV R244, 0x4 ;  /* 0x0000000400f47802 */ /* 0x000fe40000000f00 */
[----:B------:R-:W-:Y:S02]  /*5290*/  MOV R145, R246 ;  /* 0x000000f600917202 */ /* 0x000fe40000000f00 */
[----:B0----5:R-:W-:Y:S05]  /*52a0*/  CALL.REL.NOINC `($__internal_149_$__cuda_sm70_shflsync_bfly_p) ;  /* 0x000001d000007944 */ /* 0x021fea0003c00000 */
[----:B-1----:R-:W-:Y:S01]  /*52b0*/  MOV R247, R244 ;  /* 0x000000f400f77202 */ /* 0x002fe20000000f00 */
[----:B------:R-:W-:Y:S01]  /*52c0*/  HFMA2.MMA R244, -RZ, RZ, 0, 2.384185791015625e-07 ;  /* 0x00000004fff47435 */ /* 0x000fe200000001ff */
[----:B------:R-:W-:Y:S02]  /*52d0*/  MOV R145, R245 ;  /* 0x000000f500917202 */ /* 0x000fe40000000f00 */
[----:B------:R-:W-:-:S03]  /*52e0*/  MOV R144, 0x5300 ;  /* 0x0000530000907802 */ /* 0x000fc60000000f00 */
[----:B0----5:R-:W-:Y:S05]  /*52f0*/  CALL.REL.NOINC `($__internal_149_$__cuda_sm70_shflsync_bfly_p) ;  /* 0x0000018000007944 */ /* 0x021fea0003c00000 */
[----:B------:R-:W-:Y:S01]  /*5300*/  FADD.FTZ R246, R247, R246 ;  /* 0x000000f6f7f67221 */ /* 0x000fe20000010000 */
[----:B------:R-:W-:Y:S01]  /*5310*/  MOV R144, 0x5360 ;  /* 0x0000536000907802 */ /* 0x000fe20000000f00 */
[----:B-1----:R-:W-:Y:S01]  /*5320*/  FADD.FTZ R245, R245, R244 ;  /* 0x000000f4f5f57221 */ /* 0x002fe20000010000 */
[----:B------:R-:W-:-:S02]  /*5330*/  MOV R244, 0x8 ;  /* 0x0000000800f47802 */ /* 0x000fc40000000f00 */
[----:B------:R-:W-:Y:S02]  /*5340*/  MOV R145, R246 ;  /* 0x000000f600917202 */ /* 0x000fe40000000f00 */
[----:B0----5:R-:W-:Y:S05]  /*5350*/  CALL.REL.NOINC `($__internal_149_$__cuda_sm70_shflsync_bfly_p) ;  /* 0x0000012000007944 */ /* 0x021fea0003c00000 */
[----:B-1----:R-:W-:Y:S01]  /*5360*/  MOV R247, R244 ;  /* 0x000000f400f77202 */ /* 0x002fe20000000f00 */
[----:B------:R-:W-:Y:S01]  /*5370*/  HFMA2.MMA R244, -RZ, RZ, 0, 4.76837158203125e-07 ;  /* 0x00000008fff47435 */ /* 0x000fe200000001ff */
[----:B------:R-:W-:Y:S02]  /*5380*/  MOV R145, R245 ;  /* 0x000000f500917202 */ /* 0x000fe40000000f00 */
        /* <DEDUP_REMOVED lines=9> */
[----:B------:R-:W-:Y:S01]  /*5420*/  HFMA2.MMA R244, -RZ, RZ, 0, 9.5367431640625e-07 ;  /* 0x00000010fff47435 */ /* 0x000fe200000001ff */
[----:B------:R-:W-:-:S02]  /*5430*/  MOV R145, R245 ;  /* 0x000000f500917202 */ /* 0x000fc40000000f00 */
[----:B------:R-:W-:-:S03]  /*5440*/  MOV R144, 0x5460 ;  /* 0x0000546000907802 */ /* 0x000fc60000000f00 */
[----:B0----5:R-:W-:Y:S05]  /*5450*/  CALL.REL.NOINC `($__internal_149_$__cuda_sm70_shflsync_bfly_p) ;  /* 0x0000002000007944 */ /* 0x021fea0003c00000 */
[----:B-1----:R-:W-:Y:S01]  /*5460*/  MOV R144, R244 ;  /* 0x000000f400907202 */ /* 0x002fe20000000f00 */
[----:B0----5:R-:W-:Y:S05]  /*5470*/  BRA `(.L_x_11175) ;  /* 0xffffcfb000007947 */ /* 0x021fea000383ffff */
        .weak           $__internal_149_$__cuda_sm70_shflsync_bfly_p
        .type           $__internal_149_$__cuda_sm70_shflsync_bfly_p,@function
        .size           $__internal_149_$__cuda_sm70_shflsync_bfly_p,(.L_x_15031 - $__internal_149_$__cuda_sm70_shflsync_bfly_p)
$__internal_149_$__cuda_sm70_shflsync_bfly_p:
        /* <DEDUP_REMOVED lines=9> */
[----:B------:R-:W-:Y:S05]  /*5510*/  RET.REL.NODEC R144 `(_ZN10layer_norm13ln_bwd_kernelINS_13Kernel_traitsIf6__halffS2_fjLj1280ELj1ELj4ELj1ELj16ENS_18Kernel_traits_baseILj1280EfS2_fS2_fjLj128EEEEELb1ELb0ELb0ELb1EEEvNS_9BwdParamsE) ;  /* 0xffffaae090007950 */ /* 0x000fea0003c3ffff */
.L_x_11176:
        /* <DEDUP_REMOVED lines=14> */
.L_x_15031:


//--------------------- .text._ZN10layer_norm22ln_bwd_finalize_kernelINS_22Kernel_traits_finalizeILj1280Ef6__halffS2_fjLb0ELj1024ELj4ENS_18Kernel_traits_baseILj1280EfS2_fS2_fjLj1024EEEEELb0ELb0EEEvNS_9BwdParamsE --------------------------
	.section	.text._ZN10layer_norm22ln_bwd_finalize_kernelINS_22Kernel_traits_finalizeILj1280Ef6__halffS2_fjLb0ELj1024ELj4ENS_18Kernel_traits_baseILj1280EfS2_fS2_fjLj1024EEEEELb0ELb0EEEvNS_9BwdParamsE,"ax",@progbits
	.sectioninfo	@"SHI_REGISTERS=30"
	.align	128
        .global         _ZN10layer_norm22ln_bwd_finalize_kernelINS_22Kernel_traits_finalizeILj1280Ef6__halffS2_fjLb0ELj1024ELj4ENS_18Kernel_traits_baseILj1280EfS2_fS2_fjLj1024EEEEELb0ELb0EEEvNS_9BwdParamsE
        .type           _ZN10layer_norm22ln_bwd_finalize_kernelINS_22Kernel_traits_finalizeILj1280Ef6__halffS2_fjLb0ELj1024ELj4ENS_18Kernel_traits_baseILj1280EfS2_fS2_fjLj1024EEEEELb0ELb0EEEvNS_9BwdParamsE,@function
        .size           _ZN10layer_norm22ln_bwd_finalize_kernelINS_22Kernel_traits_finalizeILj1280Ef6__halffS2_fjLb0ELj1024ELj4ENS_18Kernel_traits_baseILj1280EfS2_fS2_fjLj1024EEEEELb0ELb0EEEvNS_9BwdParamsE,(.L_x_15032 - _ZN10layer_norm22ln_bwd_finalize_kernelINS_22Kernel_traits_finalizeILj1280Ef6__halffS2_fjLb0ELj1024ELj4ENS_18Kernel_traits_baseILj1280EfS2_fS2_fjLj1024EEEEELb0ELb0EEEvNS_9BwdParamsE)
        .other          _ZN10layer_norm22ln_bwd_finalize_kernelINS_22Kernel_traits_finalizeILj1280Ef6__halffS2_fjLb0ELj1024ELj4ENS_18Kernel_traits_baseILj1280EfS2_fS2_fjLj1024EEEEELb0ELb0EEEvNS_9BwdParamsE,@"STO_CUDA_ENTRY STV_DEFAULT"
_ZN10layer_norm22ln_bwd_finalize_kernelINS_22Kernel_traits_finalizeILj1280Ef6__halffS2_fjLb0ELj1024ELj4ENS_18Kernel_traits_baseILj1280EfS2_fS2_fjLj1024EEEEELb0ELb0EEEvNS_9BwdParamsE:
.text._ZN10layer_norm22ln_bwd_finalize_kernelINS_22Kernel_traits_finalizeILj1280Ef6__halffS2_fjLb0ELj1024ELj4ENS_18Kernel_traits_baseILj1280EfS2_fS2_fjLj1024EEEEELb0ELb0EEEvNS_9BwdParamsE:
        /* <DEDUP_REMOVED lines=19> */
.L_x_11190:
        /* <DEDUP_REMOVED lines=28> */
.L_x_11181:
        /* <DEDUP_REMOVED lines=35> */
.L_x_11180:
[----:B------:R-:W-:Y:S05]  /*0520*/  BSYNC B1 ;  /* 0x0000000000017941 */ /* 0x000fea0003800000 */
.L_x_11179:
        /* <DEDUP_REMOVED lines=23> */
.L_x_11183:
[----:B------:R-:W-:Y:S05]  /*06a0*/  BSYNC B1 ;  /* 0x0000000000017941 */ /* 0x000fea0003800000 */
.L_x_11182:
        /* <DEDUP_REMOVED lines=11> */
.L_x_11184:
[----:B------:R-:W-:Y:S05]  /*0760*/  BSYNC B1 ;  /* 0x0000000000017941 */ /* 0x000fea0003800000 */
.L_x_11178:
[----:B------:R-:W-:Y:S05]  /*0770*/  BSYNC B0 ;  /* 0x0000000000007941 */ /* 0x000fea0003800000 */
.L_x_11177:
        /* <DEDUP_REMOVED lines=11> */
.L_x_11191:
        /* <DEDUP_REMOVED lines=18> */
.L_x_11192:
[----:B---3--:R-:W-:Y:S02]  /*0950*/  FADD.FTZ R4, R4, R9 ;  /* 0x0000000904047221 */ /* 0x008fe40000010000 */
[----:B-12---:R-:W-:-:S03]  /*0960*/  FADD.FTZ R6, R5, R6 ;  /* 0x0000000605067221 */ /* 0x006fc60000010000 */
[----:B------:R1:W-:Y:S04]  /*0970*/  @!P1 STS [R17.X4+0x2000], R4 ;  /* 0x0020000411009388 */ /* 0x0003e80000004800 */
[----:B------:R1:W-:Y:S02]  /*0980*/  @!P1 STS [R17.X4+0x2080], R6 ;  /* 0x0020800611009388 */ /* 0x0003e40000004800 */
.L_x_11185:
        /* <DEDUP_REMOVED lines=15> */
.L_x_11189:
[----:B------:R-:W-:Y:S05]  /*0a80*/  BSYNC B0 ;  /* 0x0000000000007941 */ /* 0x000fea0003800000 */
.L_x_11188:
[C---:B------:R-:W-:Y:S02]  /*0a90*/  ISETP.GT.U32.AND P1, PT, R18.reuse, -0x501, PT ;  /* 0xfffffaff1200780c */ /* 0x040fe40003f24070 */
[----:B------:R-:W-:Y:S02]  /*0aa0*/  IADD3 R18, R18, 0x500, RZ ;  /* 0x0000050012127810 */ /* 0x000fe40007ffe0ff */
[----:B------:R-:W-:-:S09]  /*0ab0*/  IADD3 R19, R19, 0x280, RZ ;  /* 0x0000028013137810 */ /* 0x000fd20007ffe0ff */
[----:B01----:R-:W-:Y:S05]  /*0ac0*/  @P1 BRA `(.L_x_11190) ;  /* 0xfffff66000001947 */ /* 0x003fea000383ffff */
[----:B------:R-:W-:Y:S05]  /*0ad0*/  EXIT ;  /* 0x000000000000794d */ /* 0x000fea0003800000 */
.L_x_11186:
[----:B--2---:R-:W-:Y:S01]  /*0ae0*/  IMAD.MOV.U32 R9, RZ, RZ, R5 ;  /* 0x000000ffff097224 */ /* 0x004fe200078e0005 */
[----:B------:R-:W-:Y:S01]  /*0af0*/  MOV R8, 0x1 ;  /* 0x0000000100087802 */ /* 0x000fe20000000f00 */
[----:B------:R-:W-:Y:S01]  /*0b00*/  IMAD.MOV.U32 R7, RZ, RZ, 0x1f ;  /* 0x0000001fff077424 */ /* 0x000fe200078e00ff */
[----:B------:R-:W-:Y:S02]  /*0b10*/  MOV R10, 0xffffffff ;  /* 0xffffffff000a7802 */ /* 0x000fe40000000f00 */
[----:B------:R-:W-:Y:S02]  /*0b20*/  MOV R2, 0xb40 ;  /* 0x00000b4000027802 */ /* 0x000fe40000000f00 */
[----:B01----:R-:W-:Y:S05]  /*0b30*/  CALL.REL.NOINC `($__internal_150_$__cuda_sm70_shflsync_bfly_p) ;  /* 0x000003b000007944 */ /* 0x003fea0003c00000 */
[----:B-1----:R-:W-:Y:S01]  /*0b40*/  IMAD.MOV.U32 R2, RZ, RZ, R7 ;  /* 0x000000ffff027224 */ /* 0x002fe200078e0007 */
[----:B0-----:R-:W-:Y:S05]  /*0b50*/  BRA `(.L_x_11191) ;  /* 0xfffffcd000007947 */ /* 0x001fea000383ffff */
.L_x_11187:
[----:B------:R-:W-:Y:S01]  /*0b60*/  HFMA2.MMA R8, -RZ, RZ, 0, 1.1920928955078125e-07 ;  /* 0x00000002ff087435 */ /* 0x000fe200000001ff */
[----:B------:R-:W-:Y:S01]  /*0b70*/  MOV R7, 0x1f ;  /* 0x0000001f00077802 */ /* 0x000fe20000000f00 */
[----:B------:R-:W-:Y:S01]  /*0b80*/  IMAD.MOV.U32 R10, RZ, RZ, -0x1 ;  /* 0xffffffffff0a7424 */ /* 0x000fe200078e00ff */
[----:B------:R-:W-:-:S03]  /*0b90*/  MOV R2, 0xbb0 ;  /* 0x00000bb000027802 */ /* 0x000fc60000000f00 */
[----:B012---:R-:W-:Y:S05]  /*0ba0*/  CALL.REL.NOINC `($__internal_150_$__cuda_sm70_shflsync_bfly_p) ;  /* 0x0000034000007944 */ /* 0x007fea0003c00000 */
[----:B0-----:R-:W-:Y:S01]  /*0bb0*/  HFMA2.MMA R8, -RZ, RZ, 0, 2.384185791015625e-07 ;  /* 0x00000004ff087435 */ /* 0x001fe200000001ff */
[----:B-1----:R-:W-:Y:S01]  /*0bc0*/  FADD.FTZ R9, R9, R7 ;  /* 0x0000000709097221 */ /* 0x002fe20000010000 */
[----:B------:R-:W-:Y:S01]  /*0bd0*/  MOV R7, 0x1f ;  /* 0x0000001f00077802 */ /* 0x000fe20000000f00 */
[----:B------:R-:W-:Y:S01]  /*0be0*/  IMAD.MOV.U32 R10, RZ, RZ, -0x1 ;  /* 0xffffffffff0a7424 */ /* 0x000fe200078e00ff */
[----:B------:R-:W-:-:S02]  /*0bf0*/  MOV R2, 0xc10 ;  /* 0x00000c1000027802 */ /* 0x000fc40000000f00 */
[----:B------:R-:W-:Y:S05]  /*0c00*/  CALL.REL.NOINC `($__internal_150_$__cuda_sm70_shflsync_bfly_p) ;  /* 0x000002e000007944 */ /* 0x000fea0003c00000 */
[----:B0-----:R-:W-:Y:S01]  /*0c10*/  HFMA2.MMA R8, -RZ, RZ, 0, 4.76837158203125e-07 ;  /* 0x00000008ff087435 */ /* 0x001fe200000001ff */
[----:B-1----:R-:W-:Y:S01]  /*0c20*/  FADD.FTZ R9, R9, R7 ;  /* 0x0000000709097221 */ /* 0x002fe20000010000 */
[----:B------:R-:W-:Y:S01]  /*0c30*/  MOV R7, 0x1f ;  /* 0x0000001f00077802 */ /* 0x000fe20000000f00 */
[----:B------:R-:W-:Y:S01]  /*0c40*/  IMAD.MOV.U32 R10, RZ, RZ, -0x1 ;  /* 0xffffffffff0a7424 */ /* 0x000fe200078e00ff */
[----:B------:R-:W-:-:S02]  /*0c50*/  MOV R2, 0xc70 ;  /* 0x00000c7000027802 */ /* 0x000fc40000000f00 */
[----:B------:R-:W-:Y:S05]  /*0c60*/  CALL.REL.NOINC `($__internal_150_$__cuda_sm70_shflsync_bfly_p) ;  /* 0x0000028000007944 */ /* 0x000fea0003c00000 */
[----:B-1----:R-:W-:Y:S01]  /*0c70*/  FADD.FTZ R6, R9, R7 ;  /* 0x0000000709067221 */ /* 0x002fe20000010000 */
[----:B0-----:R-:W-:Y:S01]  /*0c80*/  HFMA2.MMA R8, -RZ, RZ, 0, 9.5367431640625e-07 ;  /* 0x00000010ff087435 */ /* 0x001fe200000001ff */
[----:B------:R-:W-:Y:S01]  /*0c90*/  MOV R7, 0x1f ;  /* 0x0000001f00077802 */ /* 0x000fe20000000f00 */
[----:B------:R-:W-:Y:S01]  /*0ca0*/  IMAD.MOV.U32 R10, RZ, RZ, -0x1 ;  /* 0xffffffffff0a7424 */ /* 0x000fe200078e00ff */
[----:B------:R-:W-:-:S02]  /*0cb0*/  MOV R2, 0xce0 ;  /* 0x00000ce000027802 */ /* 0x000fc40000000f00 */
[----:B------:R-:W-:Y:S02]  /*0cc0*/  MOV R9, R6 ;  /* 0x0000000600097202 */ /* 0x000fe40000000f00 */
[----:B------:R-:W-:Y:S05]  /*0cd0*/  CALL.REL.NOINC `($__internal_150_$__cuda_sm70_shflsync_bfly_p) ;  /* 0x0000021000007944 */ /* 0x000fea0003c00000 */
[----:B0-----:R-:W-:Y:S01]  /*0ce0*/  HFMA2.MMA R8, -RZ, RZ, 0, 5.9604644775390625e-08 ;  /* 0x00000001ff087435 */ /* 0x001fe200000001ff */
[----:B-1----:R-:W-:Y:S01]  /*0cf0*/  MOV R5, R7 ;  /* 0x0000000700057202 */ /* 0x002fe20000000f00 */
[----:B------:R-:W-:Y:S01]  /*0d00*/  IMAD.MOV.U32 R9, RZ, RZ, R4 ;  /* 0x000000ffff097224 */ /* 0x000fe200078e0004 */
[----:B------:R-:W-:Y:S01]  /*0d10*/  MOV R7, 0x1f ;  /* 0x0000001f00077802 */ /* 0x000fe20000000f00 */
[----:B------:R-:W-:Y:S01]  /*0d20*/  IMAD.MOV.U32 R10, RZ, RZ, -0x1 ;  /* 0xffffffffff0a7424 */ /* 0x000fe200078e00ff */
[----:B------:R-:W-:Y:S02]  /*0d30*/  MOV R2, 0xd50 ;  /* 0x00000d5000027802 */ /* 0x000fe40000000f00 */
[----:B------:R-:W-:Y:S05]  /*0d40*/  CALL.REL.NOINC `($__internal_150_$__cuda_sm70_shflsync_bfly_p) ;  /* 0x000001a000007944 */ /* 0x000fea0003c00000 */
[----:B0-----:R-:W-:Y:S01]  /*0d50*/  HFMA2.MMA R8, -RZ, RZ, 0, 1.1920928955078125e-07 ;  /* 0x00000002ff087435 */ /* 0x001fe200000001ff */
[----:B-1----:R-:W-:Y:S01]  /*0d60*/  FADD.FTZ R9, R4, R7 ;  /* 0x0000000704097221 */ /* 0x002fe20000010000 */
[----:B------:R-:W-:Y:S01]  /*0d70*/  MOV R7, 0x1f ;  /* 0x0000001f00077802 */ /* 0x000fe20000000f00 */
[----:B------:R-:W-:Y:S01]  /*0d80*/  IMAD.MOV.U32 R10, RZ, RZ, -0x1 ;  /* 0xffffffffff0a7424 */ /* 0x000fe200078e00ff */
[----:B------:R-:W-:Y:S02]  /*0d90*/  MOV R2, 0xdb0 ;  /* 0x00000db000027802 */ /* 0x000fe40000000f00 */
[----:B------:R-:W-:Y:S05]  /*0da0*/  CALL.REL.NOINC `($__internal_150_$__cuda_sm70_shflsync_bfly_p) ;  /* 0x0000014000007944 */ /* 0x000fea0003c00000 */
        /* <DEDUP_REMOVED lines=12> */
[----:B0-----:R-:W-:Y:S01]  /*0e70*/  HFMA2.MMA R8, -RZ, RZ, 0, 9.5367431640625e-07 ;  /* 0x00000010ff087435 */ /* 0x001fe200000001ff */
[----:B-1----:R-:W-:Y:S01]  /*0e80*/  FADD.FTZ R9, R9, R7 ;  /* 0x0000000709097221 */ /* 0x002fe20000010000 */
[----:B------:R-:W-:Y:S01]  /*0e90*/  MOV R7, 0x1f ;  /* 0x0000001f00077802 */ /* 0x000fe20000000f00 */
[----:B------:R-:W-:Y:S01]  /*0ea0*/  IMAD.MOV.U32 R10, RZ, RZ, -0x1 ;  /* 0xffffffffff0a7424 */ /* 0x000fe200078e00ff */
[----:B------:R-:W-:-:S02]  /*0eb0*/  MOV R2, 0xed0 ;  /* 0x00000ed000027802 */ /* 0x000fc40000000f00 */
[----:B------:R-:W-:Y:S05]  /*0ec0*/  CALL.REL.NOINC `($__internal_150_$__cuda_sm70_shflsync_bfly_p) ;  /* 0x0000002000007944 */ /* 0x000fea0003c00000 */
[----:B-1----:R-:W-:Y:S01]  /*0ed0*/  MOV R4, R7 ;  /* 0x0000000700047202 */ /* 0x002fe20000000f00 */
[----:B0-----:R-:W-:Y:S05]  /*0ee0*/  BRA `(.L_x_11192) ;  /* 0xfffffa6000007947 */ /* 0x001fea000383ffff */
        .weak           $__internal_150_$__cuda_sm70_shflsync_bfly_p
        .type           $__internal_150_$__cuda_sm70_shflsync_bfly_p,@function
        .size           $__internal_150_$__cuda_sm70_shflsync_bfly_p,(.L_x_15032 - $__internal_150_$__cuda_sm70_shflsync_bfly_p)
$__internal_150_$__cuda_sm70_shflsync_bfly_p:
[----:B------:R-:W-:Y:S01]  /*0ef0*/  HFMA2.MMA R3, -RZ, RZ, 0, 0 ;  /* 0x00000000ff037435 */ /* 0x000fe200000001ff */
[----:B------:R-:W-:Y:S04]  /*0f00*/  WARPSYNC R10 ;  /* 0x0000000a00007348 */ /* 0x000fe80003800000 */
[----:B------:R0:W1:Y:S01]  /*0f10*/  SHFL.BFLY PT, R7, R9, R8, R7 ;  /* 0x0c00000809077389 */ /* 0x00006200000e0007 */
[----:B------:R-:W-:Y:S05]  /*0f20*/  RET.REL.NODEC R2 `(_ZN10layer_norm22ln_bwd_finalize_kernelINS_22Kernel_traits_finalizeILj1280Ef6__halffS2_fjLb0ELj1024ELj4ENS_18Kernel_traits_baseILj1280EfS2_fS2_fjLj1024EEEEELb0ELb0EEEvNS_9BwdParamsE) ;  /* 0xfffff0d002007950 */ /* 0x000fea0003c3ffff */
.L_x_11193:
        /* <DEDUP_REMOVED lines=13> */
.L_x_15032:


//--------------------- .text._ZN10layer_norm13ln_bwd_kernelINS_13Kernel_traitsIf6__halffS2_fjLj1280ELj1ELj4ELj1ELj16ENS_18Kernel_traits_baseILj1280EfS2_fS2_fjLj128EEEEELb1ELb0ELb1ELb0EEEvNS_9BwdParamsE --------------------------
	.section	.text._ZN10layer_norm13ln_bwd_kernelINS_13Kernel_traitsIf6__halffS2_fjLj1280ELj1ELj4ELj1ELj16ENS_18Kernel_traits_baseILj1280EfS2_fS2_fjLj128EEEEELb1ELb0ELb1ELb0EEEvNS_9BwdParamsE,"ax",@progbits
	.sectioninfo	@"SHI_REGISTERS=255"
	.align	128
        .global         _ZN10layer_norm13ln_bwd_kernelINS_13Kernel_traitsIf6__halffS2_fjLj1280ELj1ELj4ELj1ELj16ENS_18Kernel_traits_baseILj1280EfS2_fS2_fjLj128EEEEELb1ELb0ELb1ELb0EEEvNS_9BwdParamsE
        .type           _ZN10layer_norm13ln_bwd_kernelINS_13Kernel_traitsIf6__halffS2_fjLj1280ELj1ELj4ELj1ELj16ENS_18Kernel_traits_baseILj1280EfS2_fS2_fjLj128EEEEELb1ELb0ELb1ELb0EEEvNS_9BwdParamsE,@function
        .size           _ZN10layer_norm13ln_bwd_kernelINS_13Kernel_traitsIf6__halffS2_fjLj1280ELj1ELj4ELj1ELj16ENS_18Kernel_traits_baseILj1280EfS2_fS2_fjLj128EEEEELb1ELb0ELb1ELb0EEEvNS_9BwdParamsE,(.L_x_15033 - _ZN10layer_norm13ln_bwd_kernelINS_13Kernel_traitsIf6__halffS2_fjLj1280ELj1ELj4ELj1ELj16ENS_18Kernel_traits_baseILj1280EfS2_fS2_fjLj128EEEEELb1ELb0ELb1ELb0EEEvNS_9BwdParamsE)
        .other          _ZN10layer_norm13ln_bwd_kernelINS_13Kernel_traitsIf6__halffS2_fjLj1280ELj1ELj4ELj1ELj16ENS_18Kernel_traits_baseILj1280EfS2_fS2_fjLj128EEEEELb1ELb0ELb1ELb0EEEvNS_9BwdParamsE,@"STO_CUDA_ENTRY STV_DEFAULT"
_ZN10layer_norm13ln_bwd_kernelINS_13Kernel_traitsIf6__halffS2_fjLj1280ELj1ELj4ELj1ELj16ENS_18Kernel_traits_baseILj1280EfS2_fS2_fjLj128EEEEELb1ELb0ELb1ELb0EEEvNS_9BwdParamsE:
.text._ZN10layer_norm13ln_bwd_kernelINS_13Kernel_traitsIf6__halffS2_fjLj1280ELj1ELj4ELj1ELj16ENS_18Kernel_traits_baseILj1280EfS2_fS2_fjLj128EEEEELb1ELb0ELb1ELb0EEEvNS_9BwdParamsE:
        /* <DEDUP_REMOVED lines=27> */
[----:B------:R-:W-:Y:S02]  /*01b0*/  @P4 MOV R5, 0x20 ;  /* 0x0000002000054802 */ /* 0x000fe40000000f00 */
[----:B------:R-:W-:-:S03]  /*01c0*/  @P0 MOV R9, 0x20 ;  /* 0x0000002000090802 */ /* 0x000fc60000000f00 */
[C---:B------:R-:W-:Y:S01]  /*01d0*/  @P4 IMAD.WIDE.U32 R4, R6.reuse, R5, c[0x0][0x1b0] ;  /* 0x00006c0006044625 */ /* 0x040fe200078e0005 */
[----:B------:R-:W-:Y:S01]  /*01e0*/  @P4 LOP3.LUT R6, R6, 0x20, RZ, 0xfc, !PT ;  /* 0x0000002006064812 */ /* 0x000fe200078efcff */
[----:B------:R-:W-:Y:S02]  /*01f0*/  ULDC.64 UR4, c[0x0][0x118] ;  /* 0x0000460000047ab9 */ /* 0x000fe40000000a00 */
[----:B------:R-:W-:Y:S02]  /*0200*/  @P1 IMAD.MOV.U32 R11, RZ, RZ, 0x20 ;  /* 0x00000020ff0b1424 */ /* 0x000fe400078e00ff */
[C---:B------:R-:W-:Y:S01]  /*0210*/  @P0 IMAD.WIDE.U32 R8, R6.reuse, R9, c[0x0][0x1b0] ;  /* 0x00006c0006080625 */ /* 0x040fe200078e0009 */
[----:B------:R-:W-:Y:S02]  /*0220*/  @P0 IADD3 R6, R6, 0x20, RZ ;  /* 0x0000002006060810 */ /* 0x000fe40007ffe0ff */
[----:B------:R-:W-:-:S03]  /*0230*/  @P2 MOV R13, 0x20 ;  /* 0x00000020000d2802 */ /* 0x000fc60000000f00 */
        /* <DEDUP_REMOVED lines=77> */
[----:B------:R-:W-:Y:S01]  /*0710*/  MOV R6, R0 ;  /* 0x0000000000067202 */ /* 0x000fe20000000f00 */
[----:B------:R-:W-:-:S02]  /*0720*/  IMAD.MOV.U32 R45, RZ, RZ, RZ ;  /* 0x000000ffff2d7224 */ /* 0x000fc400078e00ff */
.L_x_11307:
[----:B------:R-:W-:-:S10]  /*0730*/  HFMA2.MMA R10, -RZ, RZ, 0, 2.384185791015625e-07 ;  /* 0x00000004ff0a7435 */ /* 0x000fd400000001ff */
        /* <DEDUP_REMOVED lines=39> */
.L_x_11199:
[----:B------:R-:W-:Y:S05]  /*09b0*/  BSYNC B2 ;  /* 0x0000000000027941 */ /* 0x000fea0003800000 */
.L_x_11198:
        /* <DEDUP_REMOVED lines=12> */
.L_x_11201:
[----:B------:R-:W-:Y:S05]  /*0a80*/  BSYNC B2 ;  /* 0x0000000000027941 */ /* 0x000fea0003800000 */
.L_x_11200:
        /* <DEDUP_REMOVED lines=12> */
.L_x_11203:
[----:B------:R-:W-:Y:S05]  /*0b50*/  BSYNC B2 ;  /* 0x0000000000027941 */ /* 0x000fea0003800000 */
.L_x_11202:
        /* <DEDUP_REMOVED lines=12> */
.L_x_11205:
[----:B------:R-:W-:Y:S05]  /*0c20*/  BSYNC B2 ;  /* 0x0000000000027941 */ /* 0x000fea0003800000 */
.L_x_11204:
        /* <DEDUP_REMOVED lines=8> */
[----:B0-----:R-:W-:-:S05]  /*0cb0*/  MOV R168, 0x8 ;  /* 0x0000000800a87802 */ /* 0x001fca0000000f00 */
[----:B------:R-:W-:-:S05]  /*0cc0*/  IMAD.WIDE.U32 R168, R0, R168, c[0x0][0x190] ;  /* 0x0000640000a87625 */ /* 0x000fca00078e00a8 */
[----:B------:R0:W5:Y:S01]  /*0cd0*/  LDG.E.64 R190, [R168.64] ;  /* 0x00000004a8be7981 */ /* 0x000162000c1e1b00 */
[----:B------:R-:W-:Y:S01]  /*0ce0*/  IMAD.MOV.U32 R10, RZ, RZ, RZ ;  /* 0x000000ffff0a7224 */ /* 0x000fe200078e00ff */
[----:B------:R-:W-:Y:S05]  /*0cf0*/  BRA `(.L_x_11206) ;  /* 0x00001e0000007947 */ /* 0x000fea0003800000 */
.L_x_11197:
        /* <DEDUP_REMOVED lines=32> */
[----:B------:R-:W-:Y:S02]  /*0f00*/  ISETP.NE.AND P4, PT, R176, RZ, PT ;  /* 0x000000ffb000720c */ /* 0x000fe40003f85270 */
[----:B0-----:R-:W-:-:S05]  /*0f10*/  MOV R172, 0x8 ;  /* 0x0000000800ac7802 */ /* 0x001fca0000000f00 */
        /* <DEDUP_REMOVED lines=13> */
[--C-:B----4-:R-:W-:Y:S01]  /*0ff0*/  HADD2.F32 R15, -RZ, R168.reuse.H0_H0 ;  /* 0x200000a8ff0f7230 */ /* 0x110fe20000004100 */
[C---:B------:R-:W-:Y:S01]  /*1000*/  FADD.FTZ R8, -R172.reuse, R8 ;  /* 0x00000008ac087221 */ /* 0x040fe20000010100 */
[----:B------:R-:W-:Y:S01]  /*1010*/  HADD2.F32 R168, -RZ, R168.H1_H1 ;  /* 0x300000a8ffa87230 */ /* 0x000fe20000004100 */
[----:B------:R-:W-:Y:S01]  /*1020*/  FADD.FTZ R11, -R172, R11 ;  /* 0x0000000bac0b7221 */ /* 0x000fe20000010100 */
[----:B------:R-:W-:-:S03]  /*1030*/  HADD2.F32 R172, -RZ, R169.H0_H0 ;  /* 0x200000a9ffac7230 */ /* 0x000fc60000004100 */
        /* <DEDUP_REMOVED lines=11> */
[----:B------:R-:W-:Y:S01]  /*10f0*/  HADD2.F32 R169, -RZ, R169.H1_H1 ;  /* 0x300000a9ffa97230 */ /* 0x000fe20000004100 */
[----:B------:R-:W-:Y:S02]  /*1100*/  FADD.FTZ R80, R80, R15 ;  /* 0x0000000f50507221 */ /* 0x000fe40000010000 */
[----:B------:R-:W-:Y:S01]  /*1110*/  FFMA.FTZ R44, R8, R15, R44 ;  /* 0x0000000f082c7223 */ /* 0x000fe2000001002c */
[--C-:B------:R-:W-:Y:S01]  /*1120*/  HADD2.F32 R174, -RZ, R170.reuse.H0_H0 ;  /* 0x200000aaffae7230 */ /* 0x100fe20000004100 */
[C---:B------:R-:W-:Y:S01]  /*1130*/  FMUL.FTZ R215, R4.reuse, R11 ;  /* 0x0000000b04d77220 */ /* 0x040fe20000410000 */
[----:B------:R-:W-:Y:S01]  /*1140*/  HADD2.F32 R170, -RZ, R170.H1_H1 ;  /* 0x300000aaffaa7230 */ /* 0x000fe20000004100 */
[----:B------:R-:W-:Y:S02]  /*1150*/  FMUL.FTZ R214, R4, R9 ;  /* 0x0000000904d67220 */ /* 0x000fe40000410000 */
[----:B------:R-:W-:-:S02]  /*1160*/  FFMA.FTZ R47, R215, R169, R47 ;  /* 0x000000a9d72f7223 */ /* 0x000fc4000001002f */
[----:B------:R-:W-:Y:S01]  /*1170*/  FADD.FTZ R83, R83, R169 ;  /* 0x000000a953537221 */ /* 0x000fe20000010000 */
[--C-:B------:R-:W-:Y:S01]  /*1180*/  HADD2.F32 R175, -RZ, R171.reuse.H0_H0 ;  /* 0x200000abffaf7230 */ /* 0x100fe20000004100 */
[C---:B------:R-:W-:Y:S01]  /*1190*/  FMUL.FTZ R12, R4.reuse, R12 ;  /* 0x0000000c040c7220 */ /* 0x040fe20000410000 */
[----:B------:R-:W-:Y:S01]  /*11a0*/  HADD2.F32 R171, -RZ, R171.H1_H1 ;  /* 0x300000abffab7230 */ /* 0x000fe20000004100 */
        /* <DEDUP_REMOVED lines=38> */
.L_x_11208:
[----:B01----:R-:W-:Y:S05]  /*1410*/  BSYNC B2 ;  /* 0x0000000000027941 */ /* 0x003fea0003800000 */
.L_x_11207:
[----:B------:R-:W-:Y:S01]  /*1420*/  BSSY B2, `(.L_x_11209) ;  /* 0x000005d000027945 */ /* 0x000fe20003800000 */
[----:B------:R-:W-:Y:S05]  /*1430*/  @!P0 BRA `(.L_x_11210) ;  /* 0x000005b000008947 */ /* 0x000fea0003800000 */
[----:B------:R-:W-:Y:S01]  /*1440*/  IMAD.MOV.U32 R168, RZ, RZ, 0x10 ;  /* 0x00000010ffa87424 */ /* 0x000fe200078e00ff */
[----:B------:R-:W2:Y:S01]  /*1450*/  LDL R246, [R1+0x58] ;  /* 0x0000580001f67983 */ /* 0x000ea20000100800 */
[----:B------:R-:W-:Y:S01]  /*1460*/  IMAD.WIDE.U32 R20, R9, R177, c[0x0][0x188] ;  /* 0x0000620009147625 */ /* 0x000fe200078e00b1 */
[----:B------:R-:W-:-:S02]  /*1470*/  ISETP.NE.U32.AND P4, PT, RZ, c[0x0][0x218], PT ;  /* 0x00008600ff007a0c */ /* 0x000fc40003f85070 */
[----:B------:R-:W3:Y:S01]  /*1480*/  LDL R245, [R1+0x5c] ;  /* 0x00005c0001f57983 */ /* 0x000ee20000100800 */
[----:B------:R-:W-:-:S03]  /*1490*/  IMAD.WIDE.U32 R168, R180, R168, c[0x0][0x208] ;  /* 0x00008200b4a87625 */ /* 0x000fc600078e00a8 */
[----:B------:R0:W4:Y:S04]  /*14a0*/  LDG.E.128 R16, [R20.64] ;  /* 0x0000000414107981 */ /* 0x000128000c1e1d00 */
[----:B------:R-:W2:Y:S04]  /*14b0*/  LDG.E.128 R168, [R168.64] ;  /* 0x00000004a8a87981 */ /* 0x000ea8000c1e1d00 */
[----:B------:R-:W3:Y:S04]  /*14c0*/  LDL R244, [R1+0x60] ;  /* 0x0000600001f47983 */ /* 0x000ee80000100800 */
[----:B0-----:R-:W3:Y:S01]  /*14d0*/  LDG.E.128 R20, [R20.64+0x10] ;  /* 0x0000100414147981 */ /* 0x001ee2000c1e1d00 */
[----:B------:R-:W-:-:S03]  /*14e0*/  ISETP.NE.AND.EX P4, PT, RZ, c[0x0][0x21c], PT, P4 ;  /* 0x00008700ff007a0c */ /* 0x000fc60003f85340 */
[----:B------:R-:W3:Y:S04]  /*14f0*/  LDL R243, [R1+0x64] ;  /* 0x0000640001f37983 */ /* 0x000ee80000100800 */
[----:B------:R-:W3:Y:S04]  /*1500*/  LDL R179, [R1+0x48] ;  /* 0x0000480001b37983 */ /* 0x000ee80000100800 */
[----:B------:R-:W3:Y:S02]  /*1510*/  LDL R178, [R1+0x4c] ;  /* 0x00004c0001b27983 */ /* 0x000ee40000100800 */
[----:B------:R-:W-:-:S02]  /*1520*/  @P4 IMAD.WIDE.U32 R172, R9, R177, c[0x0][0x218] ;  /* 0x0000860009ac4625 */ /* 0x000fc400078e00b1 */
[----:B------:R-:W3:Y:S04]  /*1530*/  LDL R177, [R1+0x50] ;  /* 0x0000500001b17983 */ /* 0x000ee80000100800 */
[----:B------:R0:W5:Y:S04]  /*1540*/  @P4 LDG.E.128 R128, [R172.64] ;  /* 0x00000004ac804981 */ /* 0x000168000c1e1d00 */
[----:B------:R0:W5:Y:S01]  /*1550*/  @P4 LDG.E.128 R132, [R172.64+0x10] ;  /* 0x00001004ac844981 */ /* 0x000162000c1e1d00 */
[----:B------:R-:W-:-:S03]  /*1560*/  ISETP.NE.AND P4, PT, R176, RZ, PT ;  /* 0x000000ffb000720c */ /* 0x000fc60003f85270 */
[----:B------:R-:W3:Y:S01]  /*1570*/  LDL R176, [R1+0x54] ;  /* 0x0000540001b07983 */ /* 0x000ee20000100800 */
[----:B0-----:R-:W-:-:S10]  /*1580*/  HFMA2.MMA R172, -RZ, RZ, 0, 4.76837158203125e-07 ;  /* 0x00000008ffac7435 */ /* 0x001fd400000001ff */
[----:B------:R-:W-:-:S05]  /*1590*/  IMAD.WIDE.U32 R172, R0, R172, c[0x0][0x190] ;  /* 0x0000640000ac7625 */ /* 0x000fca00078e00ac */
[----:B------:R0:W5:Y:S02]  /*15a0*/  LDG.E.64 R184, [R172.64] ;  /* 0x00000004acb87981 */ /* 0x000164000c1e1b00 */
[----:B0-----:R-:W-:Y:S02]  /*15b0*/  FSEL R172, R5, RZ, !P4 ;  /* 0x000000ff05ac7208 */ /* 0x001fe40006000000 */
[----:B------:R-:W-:Y:S02]  /*15c0*/  IADD3 R180, R180, 0x20, RZ ;  /* 0x00000020b4b47810 */ /* 0x000fe40007ffe0ff */
[----:B------:R-:W-:Y:S02]  /*15d0*/  IADD3 R0, R0, 0x20, RZ ;  /* 0x0000002000007810 */ /* 0x000fe40007ffe0ff */
[----:B------:R-:W-:Y:S01]  /*15e0*/  IADD3 R9, R9, 0x20, RZ ;  /* 0x0000002009097810 */ /* 0x000fe20007ffe0ff */
[C---:B----4-:R-:W-:Y:S02]  /*15f0*/  FADD.FTZ R18, -R172.reuse, R18 ;  /* 0x00000012ac127221 */ /* 0x050fe40000010100 */
[C---:B------:R-:W-:Y:S01]  /*1600*/  FADD.FTZ R16, -R172.reuse, R16 ;  /* 0x00000010ac107221 */ /* 0x040fe20000010100 */
[--C-:B--2---:R-:W-:Y:S01]  /*1610*/  HADD2.F32 R174, -RZ, R168.reuse.H0_H0 ;  /* 0x200000a8ffae7230 */ /* 0x104fe20000004100 */
[C---:B------:R-:W-:Y:S01]  /*1620*/  FADD.FTZ R17, -R172.reuse, R17 ;  /* 0x00000011ac117221 */ /* 0x040fe20000010100 */
[----:B------:R-:W-:Y:S01]  /*1630*/  HADD2.F32 R175, -RZ, R168.H1_H1 ;  /* 0x300000a8ffaf7230 */ /* 0x000fe20000004100 */
[----:B------:R-:W-:-:S02]  /*1640*/  FADD.FTZ R19, -R172, R19 ;  /* 0x00000013ac137221 */ /* 0x000fc40000010100 */
[----:B------:R-:W-:Y:S02]  /*1650*/  FMUL.FTZ R18, R4, R18 ;  /* 0x0000001204127220 */ /* 0x000fe40000410000 */
[C---:B---3--:R-:W-:Y:S02]  /*1660*/  FADD.FTZ R20, -R172.reuse, R20 ;  /* 0x00000014ac147221 */ /* 0x048fe40000010100 */
[C---:B------:R-:W-:Y:S02]  /*1670*/  FADD.FTZ R21, -R172.reuse, R21 ;  /* 0x00000015ac157221 */ /* 0x040fe40000010100 */
[C---:B------:R-:W-:Y:S02]  /*1680*/  FADD.FTZ R22, -R172.reuse, R22 ;  /* 0x00000016ac167221 */ /* 0x040fe40000010100 */
[----:B------:R-:W-:Y:S01]  /*1690*/  FADD.FTZ R23, -R172, R23 ;  /* 0x00000017ac177221 */ /* 0x000fe20000010100 */
[----:B------:R-:W-:Y:S01]  /*16a0*/  HADD2.F32 R172, -RZ, R169.H0_H0 ;  /* 0x200000a9ffac7230 */ /* 0x000fe20000004100 */
[----:B------:R-:W-:-:S02]  /*16b0*/  FMUL.FTZ R250, R246, R174 ;  /* 0x000000aef6fa7220 */ /* 0x000fc40000410000 */
[----:B------:R-:W-:Y:S02]  /*16c0*/  FMUL.FTZ R16, R4, R16 ;  /* 0x0000001004107220 */ /* 0x000fe40000410000 */
[----:B------:R-:W-:Y:S02]  /*16d0*/  FMUL.FTZ R249, R245, R175 ;  /* 0x000000aff5f97220 */ /* 0x000fe40000410000 */
[-C--:B------:R-:W-:Y:S02]  /*16e0*/  FFMA.FTZ R54, R18, R172.reuse, R54 ;  /* 0x000000ac12367223 */ /* 0x080fe40000010036 */
[----:B------:R-:W-:Y:S02]  /*16f0*/  FADD.FTZ R90, R90, R172 ;  /* 0x000000ac5a5a7221 */ /* 0x000fe40000010000 */
[----:B------:R-:W-:Y:S02]  /*1700*/  FMUL.FTZ R248, R244, R172 ;  /* 0x000000acf4f87220 */ /* 0x000fe40000410000 */
[----:B------:R-:W-:-:S02]  /*1710*/  FADD.FTZ R11, R11, R250 ;  /* 0x000000fa0b0b7221 */ /* 0x000fc40000010000 */
[----:B------:R-:W-:Y:S02]  /*1720*/  FMUL.FTZ R17, R4, R17 ;  /* 0x0000001104117220 */ /* 0x000fe40000410000 */
[----:B------:R-:W-:Y:S01]  /*1730*/  FFMA.FTZ R172, R16, R250, R10 ;  /* 0x000000fa10ac7223 */ /* 0x000fe2000001000a */
[----:B------:R-:W-:Y:S01]  /*1740*/  HADD2.F32 R173, -RZ, R169.H1_H1 ;  /* 0x300000a9ffad7230 */ /* 0x000fe20000004100 */
[----:B------:R-:W-:Y:S02]  /*1750*/  FADD.FTZ R10, R11, R249 ;  /* 0x000000f90b0a7221 */ /* 0x000fe40000010000 */
[----:B------:R-:W-:Y:S01]  /*1760*/  FFMA.FTZ R11, R17, R249, R172 ;  /* 0x000000f9110b7223 */ /* 0x000fe200000100ac */
[----:B------:R-:W-:Y:S01]  /*1770*/  HADD2.F32 R169, -RZ, R170.H0_H0 ;  /* 0x200000aaffa97230 */ /* 0x000fe20000004100 */
[----:B------:R-:W-:Y:S02]  /*1780*/  FMUL.FTZ R247, R243, R173 ;  /* 0x000000adf3f77220 */ /* 0x000fe40000410000 */
[----:B------:R-:W-:-:S02]  /*1790*/  FADD.FTZ R10, R10, R248 ;  /* 0x000000f80a0a7221 */ /* 0x000fc40000010000 */
[----:B------:R-:W-:Y:S02]  /*17a0*/  FMUL.FTZ R19, R4, R19 ;  /* 0x0000001304137220 */ /* 0x000fe40000410000 */
[----:B------:R-:W-:Y:S01]  /*17b0*/  FFMA.FTZ R11, R18, R248, R11 ;  /* 0x000000f8120b7223 */ /* 0x000fe2000001000b */
[----:B------:R-:W-:Y:S01]  /*17c0*/  HADD2.F32 R170, -RZ, R170.H1_H1 ;  /* 0x300000aaffaa7230 */ /* 0x000fe20000004100 */
[----:B------:R-:W-:Y:S02]  /*17d0*/  FMUL.FTZ R246, R179, R169 ;  /* 0x000000a9b3f67220 */ /* 0x000fe40000410000 */
[----:B------:R-:W-:Y:S02]  /*17e0*/  FADD.FTZ R10, R10, R247 ;  /* 0x000000f70a0a7221 */ /* 0x000fe40000010000 */
[----:B------:R-:W-:Y:S02]  /*17f0*/  FMUL.FTZ R20, R4, R20 ;  /* 0x0000001404147220 */ /* 0x000fe40000410000 */
        /* <DEDUP_REMOVED lines=29> */
[C---:B------:R-:W-:Y:S02]  /*19d0*/  FFMA.FTZ R59, R23.reuse, R171, R59 ;  /* 0x000000ab173b7223 */ /* 0x040fe4000001003b */
[----:B------:R-:W-:Y:S02]  /*19e0*/  FFMA.FTZ R10, R23, R243, R168 ;  /* 0x000000f3170a7223 */ /* 0x000fe400000100a8 */
.L_x_11210:
[----:B------:R-:W-:Y:S05]  /*19f0*/  BSYNC B2 ;  /* 0x0000000000027941 */ /* 0x000fea0003800000 */
.L_x_11209:
[----:B------:R-:W-:Y:S01]  /*1a00*/  BSSY B2, `(.L_x_11211) ;  /* 0x000005f000027945 */ /* 0x000fe20003800000 */
[----:B------:R-:W-:Y:S05]  /*1a10*/  @!P1 BRA `(.L_x_11212) ;  /* 0x000005d000009947 */ /* 0x000fea0003800000 */
[----:B------:R-:W-:Y:S01]  /*1a20*/  HFMA2.MMA R176, -RZ, RZ, 0, 9.5367431640625e-07 ;  /* 0x00000010ffb07435 */ /* 0x000fe200000001ff */
[----:B------:R-:W-:Y:S01]  /*1a30*/  MOV R235, 0x20 ;  /* 0x0000002000eb7802 */ /* 0x000fe20000000f00 */
[----:B------:R-:W2:Y:S04]  /*1a40*/  LDL R242, [R1+0x38] ;  /* 0x0000380001f27983 */ /* 0x000ea80000100800 */
        /* <DEDUP_REMOVED lines=23> */
[--C-:B------:R-:W-:Y:S01]  /*1bc0*/  HADD2.F32 R174, -RZ, R176.reuse.H0_H0 ;  /* 0x200000b0ffae7230 */ /* 0x100fe20000004100 */
[C---:B------:R-:W-:Y:S01]  /*1bd0*/  FADD.FTZ R198, -R181.reuse, R175 ;  /* 0x000000afb5c67221 */ /* 0x040fe20000010100 */
[----:B------:R-:W-:Y:S02]  /*1be0*/  HADD2.F32 R175, -RZ, R176.H1_H1 ;  /* 0x300000b0ffaf7230 */ /* 0x000fe40000004100 */
[----:B------:R-:W2:Y:S01]  /*1bf0*/  LDL R176, [R1+0x34] ;  /* 0x0000340001b07983 */ /* 0x000ea20000100800 */
[C---:B----4-:R-:W-:Y:S02]  /*1c00*/  FADD.FTZ R193, -R181.reuse, R170 ;  /* 0x000000aab5c17221 */ /* 0x050fe40000010100 */
[C---:B------:R-:W-:Y:S02]  /*1c10*/  FADD.FTZ R235, -R181.reuse, R168 ;  /* 0x000000a8b5eb7221 */ /* 0x040fe40000010100 */
[C---:B------:R-:W-:Y:S01]  /*1c20*/  FADD.FTZ R195, -R181.reuse, R172 ;  /* 0x000000acb5c37221 */ /* 0x040fe20000010100 */
[----:B------:R-:W-:Y:S01]  /*1c30*/  HADD2.F32 R172, -RZ, R177.H0_H0 ;  /* 0x200000b1ffac7230 */ /* 0x000fe20000004100 */
        /* <DEDUP_REMOVED lines=13> */
[----:B------:R-:W-:Y:S01]  /*1d10*/  HADD2.F32 R173, -RZ, R177.H1_H1 ;  /* 0x300000b1ffad7230 */ /* 0x000fe20000004100 */
[----:B------:R-:W-:-:S02]  /*1d20*/  FADD.FTZ R10, R11, R241 ;  /* 0x000000f10b0a7221 */ /* 0x000fc40000010000 */
[----:B------:R-:W-:Y:S01]  /*1d30*/  FFMA.FTZ R11, R192, R241, R172 ;  /* 0x000000f1c00b7223 */ /* 0x000fe200000100ac */
[--C-:B------:R-:W-:Y:S01]  /*1d40*/  HADD2.F32 R170, -RZ, R178.reuse.H0_H0 ;  /* 0x200000b2ffaa7230 */ /* 0x100fe20000004100 */
[----:B------:R-:W-:Y:S02]  /*1d50*/  FMUL.FTZ R239, R239, R173 ;  /* 0x000000adefef7220 */ /* 0x000fe40000410000 */
[----:B------:R-:W-:Y:S02]  /*1d60*/  FADD.FTZ R10, R10, R240 ;  /* 0x000000f00a0a7221 */ /* 0x000fe40000010000 */
[----:B------:R-:W-:Y:S02]  /*1d70*/  FMUL.FTZ R194, R4, R194 ;  /* 0x000000c204c27220 */ /* 0x000fe40000410000 */
[----:B------:R-:W-:Y:S01]  /*1d80*/  FFMA.FTZ R11, R193, R240, R11 ;  /* 0x000000f0c10b7223 */ /* 0x000fe2000001000b */
[----:B------:R-:W-:Y:S01]  /*1d90*/  HADD2.F32 R171, -RZ, R178.H1_H1 ;  /* 0x300000b2ffab7230 */ /* 0x000fe20000004100 */
[----:B------:R-:W-:-:S02]  /*1da0*/  FMUL.FTZ R238, R238, R170 ;  /* 0x000000aaeeee7220 */ /* 0x000fc40000410000 */
[----:B------:R-:W-:Y:S02]  /*1db0*/  FADD.FTZ R10, R10, R239 ;  /* 0x000000ef0a0a7221 */ /* 0x000fe40000010000 */
[----:B------:R-:W-:Y:S02]  /*1dc0*/  FMUL.FTZ R195, R4, R195 ;  /* 0x000000c304c37220 */ /* 0x000fe40000410000 */
[----:B------:R-:W-:Y:S01]  /*1dd0*/  FFMA.FTZ R11, R194, R239, R11 ;  /* 0x000000efc20b7223 */ /* 0x000fe2000001000b */
[----:B------:R-:W-:Y:S01]  /*1de0*/  HADD2.F32 R168, -RZ, R179.H0_H0 ;  /* 0x200000b3ffa87230 */ /* 0x000fe20000004100 */
[----:B------:R-:W-:Y:S02]  /*1df0*/  FMUL.FTZ R237, R237, R171 ;  /* 0x000000abeded7220 */ /* 0x000fe40000410000 */
[----:B------:R-:W-:Y:S02]  /*1e00*/  FADD.FTZ R10, R10, R238 ;  /* 0x000000ee0a0a7221 */ /* 0x000fe40000010000 */
[----:B------:R-:W-:-:S02]  /*1e10*/  FMUL.FTZ R196, R4, R196 ;  /* 0x000000c404c47220 */ /* 0x000fc40000410000 */
[----:B------:R-:W-:Y:S01]  /*1e20*/  FFMA.FTZ R11, R195, R238, R11 ;  /* 0x000000eec30b7223 */ /* 0x000fe2000001000b */
[----:B------:R-:W-:Y:S01]  /*1e30*/  HADD2.F32 R169, -RZ, R179.H1_H1 ;  /* 0x300000b3ffa97230 */ /* 0x000fe20000004100 */
        /* <DEDUP_REMOVED lines=27> */
.L_x_11212:
[----:B------:R-:W-:Y:S05]  /*1ff0*/  BSYNC B2 ;  /* 0x0000000000027941 */ /* 0x000fea0003800000 */
.L_x_11211:
        /* <DEDUP_REMOVED lines=32> */
[--C-:B------:R-:W-:Y:S01]  /*2200*/  HADD2.F32 R174, -RZ, R176.reuse.H0_H0 ;  /* 0x200000b0ffae7230 */ /* 0x100fe20000004100 */
[C---:B------:R-:W-:Y:S01]  /*2210*/  FADD.FTZ R203, -R199.reuse, R172 ;  /* 0x000000acc7cb7221 */ /* 0x040fe20000010100 */
[----:B------:R-:W-:Y:S01]  /*2220*/  HADD2.F32 R172, -RZ, R177.H0_H0 ;  /* 0x200000b1ffac7230 */ /* 0x000fe20000004100 */
[C---:B------:R-:W-:Y:S01]  /*2230*/  FADD.FTZ R206, -R199.reuse, R175 ;  /* 0x000000afc7ce7221 */ /* 0x040fe20000010100 */
[----:B------:R-:W-:Y:S01]  /*2240*/  HADD2.F32 R175, -RZ, R176.H1_H1 ;  /* 0x300000b0ffaf7230 */ /* 0x000fe20000004100 */
        /* <DEDUP_REMOVED lines=11> */
[----:B------:R-:W-:Y:S01]  /*2300*/  HADD2.F32 R173, -RZ, R177.H1_H1 ;  /* 0x300000b1ffad7230 */ /* 0x000fe20000004100 */
        /* <DEDUP_REMOVED lines=11> */
[----:B------:R-:W-:Y:S01]  /*23c0*/  FFMA.FTZ R11, R202, R231, R11 ;  /* 0x000000e7ca0b7223 */ /* 0x000fe2000001000b */
[--C-:B------:R-:W-:Y:S01]  /*23d0*/  HADD2.F32 R168, -RZ, R179.reuse.H0_H0 ;  /* 0x200000b3ffa87230 */ /* 0x100fe20000004100 */
[----:B------:R-:W-:Y:S02]  /*23e0*/  FMUL.FTZ R229, R33, R171 ;  /* 0x000000ab21e57220 */ /* 0x000fe40000410000 */
[----:B------:R-:W-:Y:S02]  /*23f0*/  FADD.FTZ R10, R10, R230 ;  /* 0x000000e60a0a7221 */ /* 0x000fe40000010000 */
[C---:B------:R-:W-:Y:S02]  /*2400*/  FMUL.FTZ R204, R4.reuse, R204 ;  /* 0x000000cc04cc7220 */ /* 0x040fe40000410000 */
        /* <DEDUP_REMOVED lines=26> */
.L_x_11214:
[----:B------:R-:W-:Y:S05]  /*25b0*/  BSYNC B2 ;  /* 0x0000000000027941 */ /* 0x000fea0003800000 */
.L_x_11213:
[----:B------:R-:W-:-:S13]  /*25c0*/  ISETP.GE.U32.AND P4, PT, R2, 0xa0, PT ;  /* 0x000000a00200780c */ /* 0x000fda0003f86070 */
[----:B------:R-:W-:Y:S05]  /*25d0*/  @!P4 BRA `(.L_x_11206) ;  /* 0x000005200000c947 */ /* 0x000fea0003800000 */
[----:B------:R-:W0:Y:S01]  /*25e0*/  LDC.U8 R221, c[0x0][0x1f0] ;  /* 0x00007c00ffdd7b82 */ /* 0x000e220000000000 */
[----:B------:R-:W-:Y:S01]  /*25f0*/  HFMA2.MMA R176, -RZ, RZ, 0, 9.5367431640625e-07 ;  /* 0x00000010ffb07435 */ /* 0x000fe200000001ff */
[----:B------:R-:W-:-:S05]  /*2600*/  MOV R218, 0x20 ;  /* 0x0000002000da7802 */ /* 0x000fca0000000f00 */
        /* <DEDUP_REMOVED lines=12> */
[----:B0-----:R-:W-:-:S04]  /*26d0*/  IMAD.MOV.U32 R190, RZ, RZ, 0x8 ;  /* 0x00000008ffbe7424 */ /* 0x001fc800078e00ff */
[----:B------:R-:W-:-:S06]  /*26e0*/  IMAD.WIDE.U32 R190, R0, R190, c[0x0][0x190] ;  /* 0x0000640000be7625 */ /* 0x000fcc00078e00be */
[----:B------:R-:W5:Y:S01]  /*26f0*/  LDG.E.64 R190, [R190.64] ;  /* 0x00000004bebe7981 */ /* 0x000f62000c1e1b00 */
[C---:B--2---:R-:W-:Y:S02]  /*2700*/  FADD.FTZ R0, -R5.reuse, R169 ;  /* 0x000000a905007221 */ /* 0x044fe40000010100 */
[C---:B------:R-:W-:Y:S02]  /*2710*/  FADD.FTZ R180, -R5.reuse, R168 ;  /* 0x000000a805b47221 */ /* 0x040fe40000010100 */
[C---:B------:R-:W-:Y:S02]  /*2720*/  FADD.FTZ R9, -R5.reuse, R170 ;  /* 0x000000aa05097221 */ /* 0x040fe40000010100 */
[C---:B------:R-:W-:Y:S02]  /*2730*/  FADD.FTZ R171, -R5.reuse, R171 ;  /* 0x000000ab05ab7221 */ /* 0x040fe40000010100 */
[C---:B----4-:R-:W-:Y:S01]  /*2740*/  FADD.FTZ R169, -R5.reuse, R173 ;  /* 0x000000ad05a97221 */ /* 0x050fe20000010100 */
[--C-:B---3--:R-:W-:Y:S01]  /*2750*/  HADD2.F32 R173, -RZ, R176.reuse.H0_H0 ;  /* 0x200000b0ffad7230 */ /* 0x108fe20000004100 */
[C---:B------:R-:W-:Y:S01]  /*2760*/  FADD.FTZ R168, -R5.reuse, R172 ;  /* 0x000000ac05a87221 */ /* 0x040fe20000010100 */
[----:B------:R-:W-:Y:S01]  /*2770*/  HADD2.F32 R172, -RZ, R176.H1_H1 ;  /* 0x300000b0ffac7230 */ /* 0x000fe20000004100 */
[----:B------:R-:W-:-:S02]  /*2780*/  FADD.FTZ R170, -R5, R174 ;  /* 0x000000ae05aa7221 */ /* 0x000fc40000010100 */
[----:B------:R-:W-:Y:S02]  /*2790*/  FADD.FTZ R5, -R5, R175 ;  /* 0x000000af05057221 */ /* 0x000fe40000010100 */
[----:B------:R-:W-:Y:S02]  /*27a0*/  FMUL.FTZ R207, R4, R180 ;  /* 0x000000b404cf7220 */ /* 0x000fe40000410000 */
        /* <DEDUP_REMOVED lines=53> */
.L_x_11206:
[----:B------:R-:W-:Y:S05]  /*2b00*/  BSYNC B1 ;  /* 0x0000000000017941 */ /* 0x000fea0003800000 */
.L_x_11196:
[----:B------:R-:W-:Y:S05]  /*2b10*/  BRA.DIV ~URZ, `(.L_x_11215) ;  /* 0x00004ab27f007947 */ /* 0x000fea000b800000 */
[----:B------:R1:W2:Y:S02]  /*2b20*/  SHFL.BFLY PT, R5, R11, 0x1, 0x1f ;  /* 0x0c201f000b057f89 */ /* 0x0002a400000e0000 */
.L_x_11308:
        /* <DEDUP_REMOVED lines=18> */
.L_x_11309:
        /* <DEDUP_REMOVED lines=12> */
[----:B------:R-:W-:Y:S01]  /*2d10*/  HFMA2.MMA R0, -RZ, RZ, 0, 0 ;  /* 0x00000000ff007435 */ /* 0x000fe200000001ff */
[----:B0-----:R-:W-:Y:S01]  /*2d20*/  ISETP.NE.AND P5, PT, R168, RZ, PT ;  /* 0x000000ffa800720c */ /* 0x001fe20003fa5270 */
[----:B------:R-:W-:-:S04]  /*2d30*/  FMUL.FTZ R168, R10, c[0x0][0x1e0] ;  /* 0x000078000aa87a20 */ /* 0x000fc80000410000 */
        /* <DEDUP_REMOVED lines=15> */
.L_x_11220:
[----:B------:R-:W-:Y:S05]  /*2e30*/  BSYNC B2 ;  /* 0x0000000000027941 */ /* 0x000fea0003800000 */
.L_x_11219:
        /* <DEDUP_REMOVED lines=21> */
.L_x_11222:
[----:B------:R-:W-:Y:S05]  /*2f90*/  BSYNC B2 ;  /* 0x0000000000027941 */ /* 0x000fea0003800000 */
.L_x_11221:
        /* <DEDUP_REMOVED lines=19> */
.L_x_11224:
[----:B------:R-:W-:Y:S05]  /*30d0*/  BSYNC B2 ;  /* 0x0000000000027941 */ /* 0x000fea0003800000 */
.L_x_11223:
        /* <DEDUP_REMOVED lines=19> */
.L_x_11226:
[----:B------:R-:W-:Y:S05]  /*3210*/  BSYNC B2 ;  /* 0x0000000000027941 */ /* 0x000fea0003800000 */
.L_x_11225:
        /* <DEDUP_REMOVED lines=19> */
.L_x_11228:
[----:B------:R-:W-:Y:S05]  /*3350*/  BSYNC B2 ;  /* 0x0000000000027941 */ /* 0x000fea0003800000 */
.L_x_11227:
        /* <DEDUP_REMOVED lines=19> */
.L_x_11230:
[----:B------:R-:W-:Y:S05]  /*3490*/  BSYNC B2 ;  /* 0x0000000000027941 */ /* 0x000fea0003800000 */
.L_x_11229:
        /* <DEDUP_REMOVED lines=18> */
.L_x_11232:
[----:B------:R-:W-:Y:S05]  /*35c0*/  BSYNC B2 ;  /* 0x0000000000027941 */ /* 0x000fea0003800000 */
.L_x_11231:
        /* <DEDUP_REMOVED lines=18> */
.L_x_11234:
[----:B------:R-:W-:Y:S05]  /*36f0*/  BSYNC B2 ;  /* 0x0000000000027941 */ /* 0x000fea0003800000 */
.L_x_11233:
        /* <DEDUP_REMOVED lines=18> */
.L_x_11218:
[----:B------:R-:W-:Y:S05]  /*3820*/  BSYNC B1 ;  /* 0x0000000000017941 */ /* 0x000fea0003800000 */
.L_x_11217:
        /* <DEDUP_REMOVED lines=13> */
.L_x_11238:
[----:B------:R-:W-:Y:S05]  /*3900*/  BSYNC B2 ;  /* 0x0000000000027941 */ /* 0x000fea0003800000 */
.L_x_11237:
        /* <DEDUP_REMOVED lines=20> */
.L_x_11240:
[----:B------:R-:W-:Y:S05]  /*3a50*/  BSYNC B2 ;  /* 0x0000000000027941 */ /* 0x000fea0003800000 */
.L_x_11239:
        /* <DEDUP_REMOVED lines=18> */
.L_x_11242:
[----:B------:R-:W-:Y:S05]  /*3b80*/  BSYNC B2 ;  /* 0x0000000000027941 */ /* 0x000fea0003800000 */
.L_x_11241:
        /* <DEDUP_REMOVED lines=18> */
.L_x_11244:
[----:B------:R-:W-:Y:S05]  /*3cb0*/  BSYNC B2 ;  /* 0x0000000000027941 */ /* 0x000fea0003800000 */
.L_x_11243:
        /* <DEDUP_REMOVED lines=18> */
.L_x_11246:
[----:B------:R-:W-:Y:S05]  /*3de0*/  BSYNC B2 ;  /* 0x0000000000027941 */ /* 0x000fea0003800000 */
.L_x_11245:
        /* <DEDUP_REMOVED lines=18> */
.L_x_11248:
[----:B------:R-:W-:Y:S05]  /*3f10*/  BSYNC B2 ;  /* 0x0000000000027941 */ /* 0x000fea0003800000 */
.L_x_11247:
        /* <DEDUP_REMOVED lines=18> */
.L_x_11250:
[----:B------:R-:W-:Y:S05]  /*4040*/  BSYNC B2 ;  /* 0x0000000000027941 */ /* 0x000fea0003800000 */
.L_x_11249:
        /* <DEDUP_REMOVED lines=18> */
.L_x_11252:
[----:B------:R-:W-:Y:S05]  /*4170*/  BSYNC B2 ;  /* 0x0000000000027941 */ /* 0x000fea0003800000 */
.L_x_11251:
        /* <DEDUP_REMOVED lines=18> */
.L_x_11236:
[----:B------:R-:W-:Y:S05]  /*42a0*/  BSYNC B1 ;  /* 0x0000000000017941 */ /* 0x000fea0003800000 */
.L_x_11235:
        /* <DEDUP_REMOVED lines=13> */
.L_x_11256:
[----:B------:R-:W-:Y:S05]  /*4380*/  BSYNC B2 ;  /* 0x0000000000027941 */ /* 0x000fea0003800000 */
.L_x_11255:
        /* <DEDUP_REMOVED lines=20> */
.L_x_11258:
[----:B------:R-:W-:Y:S05]  /*44d0*/  BSYNC B2 ;  /* 0x0000000000027941 */ /* 0x000fea0003800000 */
.L_x_11257:
        /* <DEDUP_REMOVED lines=18> */
.L_x_11260:
[----:B------:R-:W-:Y:S05]  /*4600*/  BSYNC B2 ;  /* 0x0000000000027941 */ /* 0x000fea0003800000 */
.L_x_11259:
        /* <DEDUP_REMOVED lines=18> */
.L_x_11262:
[----:B------:R-:W-:Y:S05]  /*4730*/  BSYNC B2 ;  /* 0x0000000000027941 */ /* 0x000fea0003800000 */
.L_x_11261:
        /* <DEDUP_REMOVED lines=18> */
.L_x_11264:
[----:B------:R-:W-:Y:S05]  /*4860*/  BSYNC B2 ;  /* 0x0000000000027941 */ /* 0x000fea0003800000 */
.L_x_11263:
        /* <DEDUP_REMOVED lines=18> */
.L_x_11266:
[----:B------:R-:W-:Y:S05]  /*4990*/  BSYNC B2 ;  /* 0x0000000000027941 */ /* 0x000fea0003800000 */
.L_x_11265:
        /* <DEDUP_REMOVED lines=18> */
.L_x_11268:
[----:B------:R-:W-:Y:S05]  /*4ac0*/  BSYNC B2 ;  /* 0x0000000000027941 */ /* 0x000fea0003800000 */
.L_x_11267:
        /* <DEDUP_REMOVED lines=18> */
.L_x_11270:
[----:B------:R-:W-:Y:S05]  /*4bf0*/  BSYNC B2 ;  /* 0x0000000000027941 */ /* 0x000fea0003800000 */
.L_x_11269:
        /* <DEDUP_REMOVED lines=18> */
.L_x_11254:
[----:B------:R-:W-:Y:S05]  /*4d20*/  BSYNC B1 ;  /* 0x0000000000017941 */ /* 0x000fea0003800000 */
.L_x_11253:
        /* <DEDUP_REMOVED lines=13> */
.L_x_11274:
[----:B------:R-:W-:Y:S05]  /*4e00*/  BSYNC B2 ;  /* 0x0000000000027941 */ /* 0x000fea0003800000 */
.L_x_11273:
        /* <DEDUP_REMOVED lines=20> */
.L_x_11276:
[----:B------:R-:W-:Y:S05]  /*4f50*/  BSYNC B2 ;  /* 0x0000000000027941 */ /* 0x000fea0003800000 */
.L_x_11275:
        /* <DEDUP_REMOVED lines=18> */
.L_x_11278:
[----:B------:R-:W-:Y:S05]  /*5080*/  BSYNC B2 ;  /* 0x0000000000027941 */ /* 0x000fea0003800000 */
.L_x_11277:
        /* <DEDUP_REMOVED lines=18> */
.L_x_11280:
[----:B------:R-:W-:Y:S05]  /*51b0*/  BSYNC B2 ;  /* 0x0000000000027941 */ /* 0x000fea0003800000 */
.L_x_11279:
        /* <DEDUP_REMOVED lines=18> */
.L_x_11282:
[----:B------:R-:W-:Y:S05]  /*52e0*/  BSYNC B2 ;  /* 0x0000000000027941 */ /* 0x000fea0003800000 */
.L_x_11281:
        /* <DEDUP_REMOVED lines=18> */
.L_x_11284:
[----:B------:R-:W-:Y:S05]  /*5410*/  BSYNC B2 ;  /* 0x0000000000027941 */ /* 0x000fea0003800000 */
.L_x_11283:
        /* <DEDUP_REMOVED lines=18> */
.L_x_11286:
[----:B------:R-:W-:Y:S05]  /*5540*/  BSYNC B2 ;  /* 0x0000000000027941 */ /* 0x000fea0003800000 */
.L_x_11285:
        /* <DEDUP_REMOVED lines=18> */
.L_x_11288:
[----:B------:R-:W-:Y:S05]  /*5670*/  BSYNC B2 ;  /* 0x0000000000027941 */ /* 0x000fea0003800000 */
.L_x_11287:
        /* <DEDUP_REMOVED lines=18> */
.L_x_11272:
[----:B------:R-:W-:Y:S05]  /*57a0*/  BSYNC B1 ;  /* 0x0000000000017941 */ /* 0x000fea0003800000 */
.L_x_11271:
        /* <DEDUP_REMOVED lines=14> */
.L_x_11292:
[----:B------:R-:W-:Y:S05]  /*5890*/  BSYNC B2 ;  /* 0x0000000000027941 */ /* 0x000fea0003800000 */
.L_x_11291:
        /* <DEDUP_REMOVED lines=20> */
.L_x_11294:
[----:B------:R-:W-:Y:S05]  /*59e0*/  BSYNC B2 ;  /* 0x0000000000027941 */ /* 0x000fea0003800000 */
.L_x_11293:
        /* <DEDUP_REMOVED lines=18> */
.L_x_11296:
[----:B------:R-:W-:Y:S05]  /*5b10*/  BSYNC B2 ;  /* 0x0000000000027941 */ /* 0x000fea0003800000 */
.L_x_11295:
        /* <DEDUP_REMOVED lines=18> */
.L_x_11298:
[----:B------:R-:W-:Y:S05]  /*5c40*/  BSYNC B2 ;  /* 0x0000000000027941 */ /* 0x000fea0003800000 */
.L_x_11297:
        /* <DEDUP_REMOVED lines=18> */
.L_x_11300:
[----:B------:R-:W-:Y:S05]  /*5d70*/  BSYNC B2 ;  /* 0x0000000000027941 */ /* 0x000fea0003800000 */
.L_x_11299:
        /* <DEDUP_REMOVED lines=18> */
.L_x_11302:
[----:B------:R-:W-:Y:S05]  /*5ea0*/  BSYNC B2 ;  /* 0x0000000000027941 */ /* 0x000fea0003800000 */
.L_x_11301:
        /* <DEDUP_REMOVED lines=18> */
.L_x_11304:
[----:B------:R-:W-:Y:S05]  /*5fd0*/  BSYNC B2 ;  /* 0x0000000000027941 */ /* 0x000fea0003800000 */
.L_x_11303:
        /* <DEDUP_REMOVED lines=18> */
.L_x_11306:
[----:B------:R-:W-:Y:S05]  /*6100*/  BSYNC B2 ;  /* 0x0000000000027941 */ /* 0x000fea0003800000 */
.L_x_11305:
[----:B------:R-:W-:Y:S01]  /*6110*/  @P4 FMUL.FTZ R3, R5, c[0x0][0x1ec] ;  /* 0x00007b0005034a20 */ /* 0x000fe20000410000 */
[----:B------:R-:W-:Y:S02]  /*6120*/  @P4 LOP3.LUT P3, RZ, R191, 0xff000000, RZ, 0xc0, !PT ;  /* 0xff000000bfff4812 */ /* 0x000fe4000786c0ff */
[----:B------:R-:W-:Y:S01]  /*6130*/  SEL R147, R5, R147, P5 ;  /* 0x0000009305937207 */ /* 0x000fe20002800000 */
[----:B------:R-:W-:-:S05]  /*6140*/  @P4 FMUL.FTZ R3, R3, c[0x0][0x1e8] ;  /* 0x00007a0003034a20 */ /* 0x000fca0000410000 */
[----:B------:R-:W-:Y:S02]  /*6150*/  @P4 FSEL R3, R3, RZ, P3 ;  /* 0x000000ff03034208 */ /* 0x000fe40001800000 */
[----:B------:R-:W-:Y:S02]  /*6160*/  ISETP.NE.U32.AND P3, PT, RZ, c[0x0][0x258], PT ;  /* 0x00009600ff007a0c */ /* 0x000fe40003f65070 */
[----:B------:R-:W-:Y:S02]  /*6170*/  @P4 F2FP.PACK_AB R3, RZ, R3 ;  /* 0x00000003ff03423e */ /* 0x000fe400000000ff */
        /* <DEDUP_REMOVED lines=9> */
.L_x_11290:
[----:B------:R-:W-:Y:S05]  /*6210*/  BSYNC B1 ;  /* 0x0000000000017941 */ /* 0x000fea0003800000 */
.L_x_11289:
[----:B------:R-:W-:-:S04]  /*6220*/  MOV R0, c[0x0][0x160] ;  /* 0x0000580000007a02 */ /* 0x000fc80000000f00 */
[----:B------:R-:W-:-:S04]  /*6230*/  LEA R6, R0, R6, 0x2 ;  /* 0x0000000600067211 */ /* 0x000fc800078e10ff */
[----:B------:R-:W-:-:S13]  /*6240*/  ISETP.GE.AND P3, PT, R6, c[0x0][0x164], PT ;  /* 0x0000590006007a0c */ /* 0x000fda0003f66270 */
[----:B0----5:R-:W-:Y:S01]  /*6250*/  @P3 CALL.REL.NOINC `(.L_x_11195) ;  /* 0x0000001000003944 */ /* 0x021fe20003c00000 */
[----:B------:R-:W-:Y:S05]  /*6260*/  BRA `(.L_x_11307) ;  /* 0xffffa4c000007947 */ /* 0x000fea000383ffff */
.L_x_11195:
[----:B------:R-:W-:Y:S05]  /*6270*/  BSYNC B0 ;  /* 0x0000000000007941 */ /* 0x000fea0003800000 */
.L_x_11194:
        /* <DEDUP_REMOVED lines=118> */
[----:B------:R-:W3:Y:S04]  /*69e0*/  LDS R53, [R168.X4+0x3c00] ;  /* 0x003c0000a8357984 */ /* 0x000ee80000004800 */
        /* <DEDUP_REMOVED lines=9> */
[C---:B------:R-:W-:Y:S02]  /*6a80*/  IADD3 R46, P1, R44.reuse, c[0x0][0x228], RZ ;  /* 0x00008a002c2e7a10 */ /* 0x040fe40007f3e0ff */
[----:B------:R-:W-:Y:S01]  /*6a90*/  IADD3 R44, P2, R44, c[0x0][0x220], RZ ;  /* 0x000088002c2c7a10 */ /* 0x000fe20007f5e0ff */
[----:B------:R-:W4:Y:S01]  /*6aa0*/  LDS R5, [R168.X4+0x1800] ;  /* 0x00180000a8057984 */ /* 0x000f220000004800 */
[----:B------:R-:W-:-:S03]  /*6ab0*/  @P0 MOV R2, R46 ;  /* 0x0000002e00020202 */ /* 0x000fc60000000f00 */
        /* <DEDUP_REMOVED lines=22> */
[----:B0-----:R-:W-:Y:S01]  /*6c20*/  @P0 MOV R2, R44 ;  /* 0x0000002c00020202 */ /* 0x001fe20000000f00 */
        /* <DEDUP_REMOVED lines=9> */
[----:B------:R-:W-:-:S02]  /*6cc0*/  @P1 IADD3 R44, P2, R44, 0x200, RZ ;  /* 0x000002002c2c1810 */ /* 0x000fc40007f5e0ff */
[-C--:B------:R-:W-:Y:S01]  /*6cd0*/  @P1 MOV R5, R45.reuse ;  /* 0x0000002d00051202 */ /* 0x080fe20000000f00 */
[----:B-1----:R-:W-:Y:S01]  /*6ce0*/  FADD.FTZ R23, R0, R23 ;  /* 0x0000001700177221 */ /* 0x002fe20000010000 */
[----:B------:R-:W-:Y:S01]  /*6cf0*/  @P1 IADD3.X R45, RZ, R45, RZ, P2, !PT ;  /* 0x0000002dff2d1210 */ /* 0x000fe200017fe4ff */
[----:B------:R-:W1:Y:S01]  /*6d00*/  LDS R0, [R168.X4+0x600] ;  /* 0x00060000a8007984 */ /* 0x000e620000004800 */
[C---:B------:R-:W-:Y:S02]  /*6d10*/  ISETP.GE.U32.AND P3, PT, R14.reuse, 0x300, PT ;  /* 0x000003000e00780c */ /* 0x040fe40003f66070 */
[----:B------:R-:W-:Y:S01]  /*6d20*/  ISETP.GE.U32.AND P2, PT, R14, 0x380, PT ;  /* 0x000003800e00780c */ /* 0x000fe20003f46070 */
[----:B------:R-:W-:Y:S01]  /*6d30*/  LDS R35, [R168.X4+0x4200] ;  /* 0x00420000a8237984 */ /* 0x000fe20000004800 */
[----:B0-----:R-:W-:Y:S02]  /*6d40*/  @P1 MOV R2, R46 ;  /* 0x0000002e00021202 */ /* 0x001fe40000000f00 */
[----:B------:R-:W-:Y:S01]  /*6d50*/  @P1 IADD3 R46, P0, R46, 0x200, RZ ;  /* 0x000002002e2e1810 */ /* 0x000fe20007f1e0ff */
[----:B------:R-:W-:Y:S01]  /*6d60*/  LDS R27, [R168.X4+0x4600] ;  /* 0x00460000a81b7984 */ /* 0x000fe20000004800 */
[----:B------:R-:W-:-:S02]  /*6d70*/  @P1 MOV R3, R49 ;  /* 0x0000003100031202 */ /* 0x000fc40000000f00 */
[----:B------:R-:W-:Y:S01]  /*6d80*/  @P1 IADD3.X R49, RZ, R49, RZ, P0, !PT ;  /* 0x00000031ff311210 */ /* 0x000fe200007fe4ff */
[----:B------:R-:W0:Y:S01]  /*6d90*/  LDS R15, [R168.X4+0xc00] ;  /* 0x000c0000a80f7984 */ /* 0x000e220000004800 */
[----:B------:R-:W-:-:S03]  /*6da0*/  ISETP.GE.U32.AND P0, PT, R14, 0x200, PT ;  /* 0x000002000e00780c */ /* 0x000fc60003f06070 */
[----:B------:R2:W-:Y:S04]  /*6db0*/  @P1 STG.E [R2.64], R55 ;  /* 0x0000003702001986 */ /* 0x0005e8000c101904 */
[----:B------:R-:W-:Y:S04]  /*6dc0*/  @P1 STG.E [R4.64], R13 ;  /* 0x0000000d04001986 */ /* 0x000fe8000c101904 */
[----:B------:R-:W3:Y:S01]  /*6dd0*/  LDS R13, [R168.X4+0x800] ;  /* 0x00080000a80d7984 */ /* 0x000ee20000004800 */
[----:B--2---:R-:W-:Y:S01]  /*6de0*/  @P5 MOV R2, R46 ;  /* 0x0000002e00025202 */ /* 0x004fe20000000f00 */
[----:B------:R-:W-:Y:S01]  /*6df0*/  @P5 IMAD.MOV.U32 R3, RZ, RZ, R49 ;  /* 0x000000ffff035224 */ /* 0x000fe200078e0031 */
[----:B------:R-:W-:Y:S01]  /*6e00*/  @P5 IADD3 R46, P1, R46, 0x200, RZ ;  /* 0x000002002e2e5810 */ /* 0x000fe20007f3e0ff */
[----:B------:R-:W2:Y:S03]  /*6e10*/  LDS R16, [R168.X4+0x2000] ;  /* 0x00200000a8107984 */ /* 0x000ea60000004800 */
[----:B------:R-:W-:Y:S01]  /*6e20*/  @P5 IADD3.X R49, RZ, R49, RZ, P1, !PT ;  /* 0x00000031ff315210 */ /* 0x000fe20000ffe4ff */
[----:B------:R4:W-:Y:S01]  /*6e30*/  @P5 STG.E [R2.64], R23 ;  /* 0x0000001702005986 */ /* 0x0009e2000c101904 */
[----:B------:R-:W-:-:S03]  /*6e40*/  ISETP.GE.U32.AND P1, PT, R14, 0x400, PT ;  /* 0x000004000e00780c */ /* 0x000fc60003f26070 */
[----:B------:R-:W2:Y:S01]  /*6e50*/  LDS R23, [R168.X4+0x1a00] ;  /* 0x001a0000a8177984 */ /* 0x000ea20000004800 */
[----:B-1----:R-:W-:-:S03]  /*6e60*/  FADD.FTZ R0, RZ, R0 ;  /* 0x00000000ff007221 */ /* 0x002fc60000010000 */
[----:B------:R-:W1:Y:S01]  /*6e70*/  LDS R18, [R168.X4+0x3400] ;  /* 0x00340000a8127984 */ /* 0x000e620000004800 */
[----:B----4-:R-:W-:-:S03]  /*6e80*/  @P5 MOV R2, R44 ;  /* 0x0000002c00025202 */ /* 0x010fc60000000f00 */
[----:B------:R-:W4:Y:S01]  /*6e90*/  LDS R10, [R168.X4+0x4800] ;  /* 0x00480000a80a7984 */ /* 0x000f220000004800 */
[-C--:B------:R-:W-:Y:S02]  /*6ea0*/  @P5 MOV R3, R45.reuse ;  /* 0x0000002d00035202 */ /* 0x080fe40000000f00 */
[----:B------:R-:W-:Y:S01]  /*6eb0*/  @P5 IADD3 R44, P6, R44, 0x200, RZ ;  /* 0x000002002c2c5810 */ /* 0x000fe20007fde0ff */
[----:B------:R-:W4:Y:S01]  /*6ec0*/  LDS R6, [R168.X4+0x1000] ;  /* 0x00100000a8067984 */ /* 0x000f220000004800 */
[----:B0-----:R-:W-:Y:S02]  /*6ed0*/  FADD.FTZ R15, RZ, R15 ;  /* 0x0000000fff0f7221 */ /* 0x001fe40000010000 */
[----:B------:R-:W-:Y:S01]  /*6ee0*/  @P5 IADD3.X R45, RZ, R45, RZ, P6, !PT ;  /* 0x0000002dff2d5210 */ /* 0x000fe200037fe4ff */
[----:B------:R0:W-:Y:S01]  /*6ef0*/  @P5 STG.E [R2.64], R37 ;  /* 0x0000002502005986 */ /* 0x0001e2000c101904 */
[----:B------:R-:W-:Y:S02]  /*6f00*/  @P0 MOV R4, R44 ;  /* 0x0000002c00040202 */ /* 0x000fe40000000f00 */
[----:B------:R-:W-:Y:S01]  /*6f10*/  @P0 MOV R5, R45 ;  /* 0x0000002d00050202 */ /* 0x000fe20000000f00 */
[----:B------:R-:W4:Y:S01]  /*6f20*/  LDS R37, [R168.X4+0x4400] ;  /* 0x00440000a8257984 */ /* 0x000f220000004800 */
[----:B------:R-:W-:Y:S01]  /*6f30*/  ISETP.GE.U32.AND P5, PT, R14, 0x480, PT ;  /* 0x000004800e00780c */ /* 0x000fe20003fa6070 */
[----:B---3--:R-:W-:-:S02]  /*6f40*/  FADD.FTZ R13, RZ, R13 ;  /* 0x0000000dff0d7221 */ /* 0x008fc40000010000 */
[----:B------:R-:W-:Y:S01]  /*6f50*/  LDS R21, [R168.X4+0x3600] ;  /* 0x00360000a8157984 */ /* 0x000fe20000004800 */
[----:B0-----:R-:W-:Y:S01]  /*6f60*/  @P0 IMAD.MOV.U32 R2, RZ, RZ, R46 ;  /* 0x000000ffff020224 */ /* 0x001fe200078e002e */
        /* <DEDUP_REMOVED lines=8> */
[----:B--2---:R-:W-:-:S02]  /*6ff0*/  FADD.FTZ R15, R15, R16 ;  /* 0x000000100f0f7221 */ /* 0x004fc40000010000 */
[----:B------:R-:W-:Y:S01]  /*7000*/  FADD.FTZ R0, R0, R23 ;  /* 0x0000001700007221 */ /* 0x000fe20000010000 */
[----:B------:R-:W0:Y:S01]  /*7010*/  LDS R8, [R168.X4+0x1200] ;  /* 0x00120000a8087984 */ /* 0x000e220000004800 */
[----:B------:R-:W-:Y:S01]  /*7020*/  @P0 IMAD.X R45, RZ, RZ, R45, P6 ;  /* 0x000000ffff2d0224 */ /* 0x000fe200030e062d */
[----:B------:R-:W-:Y:S01]  /*7030*/  ISETP.GE.U32.AND P6, PT, R14, 0x500, PT ;  /* 0x000005000e00780c */ /* 0x000fe20003fc6070 */
[----:B------:R-:W-:Y:S01]  /*7040*/  FADD.FTZ R0, R0, R25 ;  /* 0x0000001900007221 */ /* 0x000fe20000010000 */
[----:B------:R-:W2:Y:S01]  /*7050*/  LDS R14, [R168.X4+0xa00] ;  /* 0x000a0000a80e7984 */ /* 0x000ea20000004800 */
[----:B-1----:R-:W-:Y:S02]  /*7060*/  FADD.FTZ R15, R15, R18 ;  /* 0x000000120f0f7221 */ /* 0x002fe40000010000 */
[----:B------:R-:W-:Y:S01]  /*7070*/  FADD.FTZ R35, R0, R35 ;  /* 0x0000002300237221 */ /* 0x000fe20000010000 */
[----:B------:R-:W-:Y:S01]  /*7080*/  LDS R23, [R168.X4+0x3800] ;  /* 0x00380000a8177984 */ /* 0x000fe20000004800 */
[----:B----4-:R-:W-:-:S03]  /*7090*/  FADD.FTZ R15, R15, R10 ;  /* 0x0000000a0f0f7221 */ /* 0x010fc60000010000 */
[----:B------:R-:W1:Y:S01]  /*70a0*/  LDS R0, [R168.X4+0xe00] ;  /* 0x000e0000a8007984 */ /* 0x000e620000004800 */
[----:B------:R-:W-:-:S03]  /*70b0*/  FADD.FTZ R6, RZ, R6 ;  /* 0x00000006ff067221 */ /* 0x000fc60000010000 */
[----:B------:R3:W-:Y:S01]  /*70c0*/  @P0 STG.E [R2.64], R35 ;  /* 0x0000002302000986 */ /* 0x0007e2000c101904 */
[----:B------:R-:W-:-:S03]  /*70d0*/  FADD.FTZ R37, R30, R37 ;  /* 0x000000251e257221 */ /* 0x000fc60000010000 */
[----:B------:R-:W-:Y:S04]  /*70e0*/  @P0 STG.E [R4.64], R39 ;  /* 0x0000002704000986 */ /* 0x000fe8000c101904 */
[----:B------:R-:W-:Y:S01]  /*70f0*/  LDS R31, [R168.X4+0x4c00] ;  /* 0x004c0000a81f7984 */ /* 0x000fe20000004800 */
[----:B---3--:R-:W-:-:S03]  /*7100*/  @P4 MOV R2, R46 ;  /* 0x0000002e00024202 */ /* 0x008fc60000000f00 */
[----:B------:R-:W-:Y:S01]  /*7110*/  LDS R25, [R168.X4+0x3a00] ;  /* 0x003a0000a8197984 */ /* 0x000fe20000004800 */
[----:B------:R-:W-:Y:S02]  /*7120*/  @P4 MOV R3, R49 ;  /* 0x0000003100034202 */ /* 0x000fe40000000f00 */
[----:B------:R-:W-:Y:S01]  /*7130*/  @P4 IADD3 R46, P0, R46, 0x200, RZ ;  /* 0x000002002e2e4810 */ /* 0x000fe20007f1e0ff */
[----:B------:R-:W-:Y:S04]  /*7140*/  LDS R33, [R168.X4+0x4e00] ;  /* 0x004e0000a8217984 */ /* 0x000fe80000004800 */
[----:B------:R3:W-:Y:S01]  /*7150*/  @P4 STG.E [R2.64], R37 ;  /* 0x0000002502004986 */ /* 0x0007e2000c101904 */
[----:B------:R-:W-:Y:S02]  /*7160*/  @P4 IMAD.X R49, RZ, RZ, R49, P0 ;  /* 0x000000ffff314224 */ /* 0x000fe400000e0631 */
[----:B0-----:R-:W-:-:S02]  /*7170*/  FADD.FTZ R8, RZ, R8 ;  /* 0x00000008ff087221 */ /* 0x001fc40000010000 */
[----:B--2---:R-:W-:-:S04]  /*7180*/  FADD.FTZ R14, RZ, R14 ;  /* 0x0000000eff0e7221 */ /* 0x004fc80000010000 */
[----:B------:R-:W-:Y:S01]  /*7190*/  FADD.FTZ R14, R14, R17 ;  /* 0x000000110e0e7221 */ /* 0x000fe20000010000 */
[----:B---3--:R-:W-:Y:S01]  /*71a0*/  @P4 MOV R2, R44 ;  /* 0x0000002c00024202 */ /* 0x008fe20000000f00 */
[----:B------:R-:W0:Y:S01]  /*71b0*/  LDS R17, [R168.X4+0x2400] ;  /* 0x00240000a8117984 */ /* 0x000e220000004800 */
        /* <DEDUP_REMOVED lines=15> */
[----:B------:R-:W-:Y:S02]  /*72b0*/  @P3 IADD3.X R49, RZ, R49, RZ, P0, !PT ;  /* 0x00000031ff313210 */ /* 0x000fe400007fe4ff */
[----:B-1----:R-:W-:Y:S01]  /*72c0*/  @P3 MOV R2, R44 ;  /* 0x0000002c00023202 */ /* 0x002fe20000000f00 */
[----:B------:R-:W-:Y:S01]  /*72d0*/  @P3 IMAD.MOV.U32 R3, RZ, RZ, R45 ;  /* 0x000000ffff033224 */ /* 0x000fe200078e002d */
[----:B------:R-:W-:Y:S01]  /*72e0*/  @P3 IADD3 R44, P4, R44, 0x200, RZ ;  /* 0x000002002c2c3810 */ /* 0x000fe20007f9e0ff */
[----:B0-----:R-:W-:Y:S02]  /*72f0*/  FADD.FTZ R6, R6, R17 ;  /* 0x0000001106067221 */ /* 0x001fe40000010000 */
[----:B--2---:R-:W-:Y:S01]  /*7300*/  FADD.FTZ R8, R8, R19 ;  /* 0x0000001308087221 */ /* 0x004fe20000010000 */
        /* <DEDUP_REMOVED lines=44> */
.L_x_11215:
[----:B------:R-:W-:Y:S01]  /*75d0*/  HFMA2.MMA R0, -RZ, RZ, 0, 5.9604644775390625e-08 ;  /* 0x00000001ff007435 */ /* 0x000fe200000001ff */
[----:B0-----:R-:W-:Y:S01]  /*75e0*/  IMAD.MOV.U32 R168, RZ, RZ, R11 ;  /* 0x000000ffffa87224 */ /* 0x001fe200078e000b */
[----:B------:R-:W-:-:S02]  /*75f0*/  MOV R171, 0x1f ;  /* 0x0000001f00ab7802 */ /* 0x000fc40000000f00 */
[----:B------:R-:W-:Y:S02]  /*7600*/  MOV R169, 0xffffffff ;  /* 0xffffffff00a97802 */ /* 0x000fe40000000f00 */
[----:B------:R-:W-:Y:S02]  /*7610*/  MOV R9, 0x7630 ;  /* 0x0000763000097802 */ /* 0x000fe40000000f00 */
[----:B-----5:R-:W-:Y:S05]  /*7620*/  CALL.REL.NOINC `($__internal_151_$__cuda_sm70_shflsync_bfly_p) ;  /* 0x0000045000007944 */ /* 0x020fea0003c00000 */
[----:B-1----:R-:W-:Y:S01]  /*7630*/  MOV R5, R0 ;  /* 0x0000000000057202 */ /* 0x002fe20000000f00 */
[----:B------:R-:W-:Y:S05]  /*7640*/  BRA `(.L_x_11308) ;  /* 0xffffb4e000007947 */ /* 0x000fea000383ffff */
.L_x_11216:
[----:B------:R-:W-:Y:S01]  /*7650*/  HFMA2.MMA R0, -RZ, RZ, 0, 5.9604644775390625e-08 ;  /* 0x00000001ff007435 */ /* 0x000fe200000001ff */
[----:B0-----:R-:W-:Y:S01]  /*7660*/  IMAD.MOV.U32 R168, RZ, RZ, R10 ;  /* 0x000000ffffa87224 */ /* 0x001fe200078e000a */
[----:B------:R-:W-:Y:S02]  /*7670*/  MOV R171, 0x1f ;  /* 0x0000001f00ab7802 */ /* 0x000fe40000000f00 */
[----:B------:R-:W-:Y:S02]  /*7680*/  MOV R169, 0xffffffff ;  /* 0xffffffff00a97802 */ /* 0x000fe40000000f00 */
[----:B------:R-:W-:Y:S02]  /*7690*/  MOV R9, 0x76b0 ;  /* 0x000076b000097802 */ /* 0x000fe40000000f00 */
[----:B-12--5:R-:W-:Y:S05]  /*76a0*/  CALL.REL.NOINC `($__internal_151_$__cuda_sm70_shflsync_bfly_p) ;  /* 0x000003d000007944 */ /* 0x026fea0003c00000 */
[----:B------:R-:W-:Y:S01]  /*76b0*/  FADD.FTZ R5, R5, R11 ;  /* 0x0000000b05057221 */ /* 0x000fe20000010000 */
[----:B------:R-:W-:Y:S01]  /*76c0*/  MOV R171, 0x1f ;  /* 0x0000001f00ab7802 */ /* 0x000fe20000000f00 */
[----:B-1----:R-:W-:Y:S01]  /*76d0*/  FADD.FTZ R10, R10, R0 ;  /* 0x000000000a0a7221 */ /* 0x002fe20000010000 */
[----:B------:R-:W-:Y:S01]  /*76e0*/  HFMA2.MMA R0, -RZ, RZ, 0, 1.1920928955078125e-07 ;  /* 0x00000002ff007435 */ /* 0x000fe200000001ff */
[----:B------:R-:W-:Y:S01]  /*76f0*/  IMAD.MOV.U32 R169, RZ, RZ, -0x1 ;  /* 0xffffffffffa97424 */ /* 0x000fe200078e00ff */
[----:B------:R-:W-:-:S02]  /*7700*/  MOV R168, R5 ;  /* 0x0000000500a87202 */ /* 0x000fc40000000f00 */
[----:B------:R-:W-:Y:S02]  /*7710*/  MOV R9, 0x7730 ;  /* 0x0000773000097802 */ /* 0x000fe40000000f00 */
[----:B------:R-:W-:Y:S05]  /*7720*/  CALL.REL.NOINC `($__internal_151_$__cuda_sm70_shflsync_bfly_p) ;  /* 0x0000035000007944 */ /* 0x000fea0003c00000 */
[----:B-1----:R-:W-:Y:S01]  /*7730*/  MOV R11, R0 ;  /* 0x00000000000b7202 */ /* 0x002fe20000000f00 */
[----:B------:R-:W-:Y:S01]  /*7740*/  HFMA2.MMA R0, -RZ, RZ, 0, 1.1920928955078125e-07 ;  /* 0x00000002ff007435 */ /* 0x000fe200000001ff */
[----:B------:R-:W-:Y:S01]  /*7750*/  MOV R168, R10 ;  /* 0x0000000a00a87202 */ /* 0x000fe20000000f00 */
[----:B------:R-:W-:Y:S01]  /*7760*/  IMAD.MOV.U32 R169, RZ, RZ, -0x1 ;  /* 0xffffffffffa97424 */ /* 0x000fe200078e00ff */
[----:B------:R-:W-:Y:S02]  /*7770*/  MOV R171, 0x1f ;  /* 0x0000001f00ab7802 */ /* 0x000fe40000000f00 */
[----:B------:R-:W-:Y:S02]  /*7780*/  MOV R9, 0x77a0 ;  /* 0x000077a000097802 */ /* 0x000fe40000000f00 */
[----:B------:R-:W-:Y:S05]  /*7790*/  CALL.REL.NOINC `($__internal_151_$__cuda_sm70_shflsync_bfly_p) ;  /* 0x000002e000007944 */ /* 0x000fea0003c00000 */
[----:B------:R-:W-:Y:S01]  /*77a0*/  FADD.FTZ R5, R11, R5 ;  /* 0x000000050b057221 */ /* 0x000fe20000010000 */
[----:B------:R-:W-:Y:S01]  /*77b0*/  MOV R171, 0x1f ;  /* 0x0000001f00ab7802 */ /* 0x000fe20000000f00 */
[----:B-1----:R-:W-:Y:S01]  /*77c0*/  FADD.FTZ R10, R10, R0 ;  /* 0x000000000a0a7221 */ /* 0x002fe20000010000 */
[----:B------:R-:W-:Y:S01]  /*77d0*/  HFMA2.MMA R0, -RZ, RZ, 0, 2.384185791015625e-07 ;  /* 0x00000004ff007435 */ /* 0x000fe200000001ff */
[----:B------:R-:W-:-:S02]  /*77e0*/  MOV R169, 0xffffffff ;  /* 0xffffffff00a97802 */ /* 0x000fc40000000f00 */
[----:B------:R-:W-:Y:S02]  /*77f0*/  MOV R168, R5 ;  /* 0x0000000500a87202 */ /* 0x000fe40000000f00 */
[----:B------:R-:W-:Y:S02]  /*7800*/  MOV R9, 0x7820 ;  /* 0x0000782000097802 */ /* 0x000fe40000000f00 */
[----:B------:R-:W-:Y:S05]  /*7810*/  CALL.REL.NOINC `($__internal_151_$__cuda_sm70_shflsync_bfly_p) ;  /* 0x0000026000007944 */ /* 0x000fea0003c00000 */
[----:B-1----:R-:W-:Y:S01]  /*7820*/  MOV R11, R0 ;  /* 0x00000000000b7202 */ /* 0x002fe20000000f00 */
[----:B------:R-:W-:Y:S01]  /*7830*/  HFMA2.MMA R0, -RZ, RZ, 0, 2.384185791015625e-07 ;  /* 0x00000004ff007435 */ /* 0x000fe200000001ff */
[----:B------:R-:W-:Y:S01]  /*7840*/  IMAD.MOV.U32 R168, RZ, RZ, R10 ;  /* 0x000000ffffa87224 */ /* 0x000fe200078e000a */
[----:B------:R-:W-:Y:S02]  /*7850*/  MOV R171, 0x1f ;  /* 0x0000001f00ab7802 */ /* 0x000fe40000000f00 */
[----:B------:R-:W-:Y:S02]  /*7860*/  MOV R169, 0xffffffff ;  /* 0xffffffff00a97802 */ /* 0x000fe40000000f00 */
[----:B------:R-:W-:Y:S02]  /*7870*/  MOV R9, 0x7890 ;  /* 0x0000789000097802 */ /* 0x000fe40000000f00 */
[----:B------:R-:W-:Y:S05]  /*7880*/  CALL.REL.NOINC `($__internal_151_$__cuda_sm70_shflsync_bfly_p) ;  /* 0x000001f000007944 */ /* 0x000fea0003c00000 */
[----:B------:R-:W-:Y:S01]  /*7890*/  FADD.FTZ R5, R11, R5 ;  /* 0x000000050b057221 */ /* 0x000fe20000010000 */
[----:B------:R-:W-:Y:S01]  /*78a0*/  MOV R171, 0x1f ;  /* 0x0000001f00ab7802 */ /* 0x000fe20000000f00 */
[----:B-1----:R-:W-:Y:S01]  /*78b0*/  FADD.FTZ R10, R10, R0 ;  /* 0x000000000a0a7221 */ /* 0x002fe20000010000 */
[----:B------:R-:W-:Y:S01]  /*78c0*/  HFMA2.MMA R0, -RZ, RZ, 0, 4.76837158203125e-07 ;  /* 0x00000008ff007435 */ /* 0x000fe200000001ff */
[----:B------:R-:W-:Y:S01]  /*78d0*/  IMAD.MOV.U32 R169, RZ, RZ, -0x1 ;  /* 0xffffffffffa97424 */ /* 0x000fe200078e00ff */
[----:B------:R-:W-:-:S02]  /*78e0*/  MOV R168, R5 ;  /* 0x0000000500a87202 */ /* 0x000fc40000000f00 */
[----:B------:R-:W-:Y:S02]  /*78f0*/  MOV R9, 0x7910 ;  /* 0x0000791000097802 */ /* 0x000fe40000000f00 */
[----:B------:R-:W-:Y:S05]  /*7900*/  CALL.REL.NOINC `($__internal_151_$__cuda_sm70_shflsync_bfly_p) ;  /* 0x0000017000007944 */ /* 0x000fea0003c00000 */
[----:B-1----:R-:W-:Y:S01]  /*7910*/  MOV R11, R0 ;  /* 0x00000000000b7202 */ /* 0x002fe20000000f00 */
[----:B------:R-:W-:Y:S01]  /*7920*/  HFMA2.MMA R0, -RZ, RZ, 0, 4.76837158203125e-07 ;  /* 0x00000008ff007435 */ /* 0x000fe200000001ff */
        /* <DEDUP_REMOVED lines=8> */
[----:B------:R-:W-:Y:S01]  /*79b0*/  HFMA2.MMA R0, -RZ, RZ, 0, 9.5367431640625e-07 ;  /* 0x00000010ff007435 */ /* 0x000fe200000001ff */
[----:B------:R-:W-:-:S02]  /*79c0*/  MOV R169, 0xffffffff ;  /* 0xffffffff00a97802 */ /* 0x000fc40000000f00 */
[----:B------:R-:W-:Y:S02]  /*79d0*/  MOV R168, R5 ;  /* 0x0000000500a87202 */ /* 0x000fe40000000f00 */
[----:B------:R-:W-:Y:S02]  /*79e0*/  MOV R9, 0x7a00 ;  /* 0x00007a0000097802 */ /* 0x000fe40000000f00 */
[----:B------:R-:W-:Y:S05]  /*79f0*/  CALL.REL.NOINC `($__internal_151_$__cuda_sm70_shflsync_bfly_p) ;  /* 0x0000008000007944 */ /* 0x000fea0003c00000 */
[----:B-1----:R-:W-:Y:S01]  /*7a00*/  MOV R11, R0 ;  /* 0x00000000000b7202 */ /* 0x002fe20000000f00 */
[----:B------:R-:W-:Y:S01]  /*7a10*/  HFMA2.MMA R0, -RZ, RZ, 0, 9.5367431640625e-07 ;  /* 0x00000010ff007435 */ /* 0x000fe200000001ff */
[----:B------:R-:W-:Y:S01]  /*7a20*/  IMAD.MOV.U32 R168, RZ, RZ, R10 ;  /* 0x000000ffffa87224 */ /* 0x000fe200078e000a */
[----:B------:R-:W-:Y:S02]  /*7a30*/  MOV R171, 0x1f ;  /* 0x0000001f00ab7802 */ /* 0x000fe40000000f00 */
[----:B------:R-:W-:Y:S02]  /*7a40*/  MOV R169, 0xffffffff ;  /* 0xffffffff00a97802 */ /* 0x000fe40000000f00 */
[----:B------:R-:W-:Y:S02]  /*7a50*/  MOV R9, 0x7a70 ;  /* 0x00007a7000097802 */ /* 0x000fe40000000f00 */
[----:B------:R-:W-:Y:S05]  /*7a60*/  CALL.REL.NOINC `($__internal_151_$__cuda_sm70_shflsync_bfly_p) ;  /* 0x0000001000007944 */ /* 0x000fea0003c00000 */
[----:B-1----:R-:W-:Y:S05]  /*7a70*/  BRA `(.L_x_11309) ;  /* 0xffffb1d000007947 */ /* 0x002fea000383ffff */
        .weak           $__internal_151_$__cuda_sm70_shflsync_bfly_p
        .type           $__internal_151_$__cuda_sm70_shflsync_bfly_p,@function
        .size           $__internal_151_$__cuda_sm70_shflsync_bfly_p,(.L_x_15033 - $__internal_151_$__cuda_sm70_shflsync_bfly_p)
$__internal_151_$__cuda_sm70_shflsync_bfly_p:
[----:B------:R-:W-:Y:S04]  /*7a80*/  WARPSYNC R169 ;  /* 0x000000a900007348 */ /* 0x000fe80003800000 */
[----:B------:R0:W1:Y:S02]  /*7a90*/  SHFL.BFLY PT, R0, R168, R0, R171 ;  /* 0x0c000000a8007389 */ /* 0x00006400000e00ab */
[----:B0-----:R-:W-:Y:S01]  /*7aa0*/  HFMA2.MMA R169, -RZ, RZ, 0, 0 ;  /* 0x00000000ffa97435 */ /* 0x001fe200000001ff */
[----:B------:R-:W-:-:S05]  /*7ab0*/  MOV R168, R9 ;  /* 0x0000000900a87202 */ /* 0x000fca0000000f00 */
[----:B------:R-:W-:Y:S05]  /*7ac0*/  RET.REL.NODEC R168 `(_ZN10layer_norm13ln_bwd_kernelINS_13Kernel_traitsIf6__halffS2_fjLj1280ELj1ELj4ELj1ELj16ENS_18Kernel_traits_baseILj1280EfS2_fS2_fjLj128EEEEELb1ELb0ELb1ELb0EEEvNS_9BwdParamsE) ;  /* 0xffff8530a8007950 */ /* 0x000fea0003c3ffff */
.L_x_11310:
        /* <DEDUP_REMOVED lines=11> */
.L_x_15033:


//--------------------- .text._ZN10layer_norm22ln_bwd_finalize_kernelINS_22Kernel_traits_finalizeILj1280Ef6__halffS2_fjLb0ELj1024ELj4ENS_18Kernel_traits_baseILj1280EfS2_fS2_fjLj1024EEEEELb0ELb1EEEvNS_9BwdParamsE --------------------------
	.section	.text._ZN10layer_norm22ln_bwd_finalize_kernelINS_22Kernel_traits_finalizeILj1280Ef6__halffS2_fjLb0ELj1024ELj4ENS_18Kernel_traits_baseILj1280EfS2_fS2_fjLj1024EEEEELb0ELb1EEEvNS_9BwdParamsE,"ax",@progbits
	.sectioninfo	@"SHI_REGISTERS=32"
	.align	128
        .global         _ZN10layer_norm22ln_bwd_finalize_kernelINS_22Kernel_traits_finalizeILj1280Ef6__halffS2_fjLb0ELj1024ELj4ENS_18Kernel_traits_baseILj1280EfS2_fS2_fjLj1024EEEEELb0ELb1EEEvNS_9BwdParamsE
        .type           _ZN10layer_norm22ln_bwd_finalize_kernelINS_22Kernel_traits_finalizeILj1280Ef6__halffS2_fjLb0ELj1024ELj4ENS_18Kernel_traits_baseILj1280EfS2_fS2_fjLj1024EEEEELb0ELb1EEEvNS_9BwdParamsE,@function
        .size           _ZN10layer_norm22ln_bwd_finalize_kernelINS_22Kernel_traits_finalizeILj1280Ef6__halffS2_fjLb0ELj1024ELj4ENS_18Kernel_traits_baseILj1280EfS2_fS2_fjLj1024EEEEELb0ELb1EEEvNS_9BwdParamsE,(.L_x_15034 - _ZN10layer_norm22ln_bwd_finalize_kernelINS_22Kernel_traits_finalizeILj1280Ef6__halffS2_fjLb0ELj1024ELj4ENS_18Kernel_traits_baseILj1280EfS2_fS2_fjLj1024EEEEELb0ELb1EEEvNS_9BwdParamsE)
        .other          _ZN10layer_norm22ln_bwd_finalize_kernelINS_22Kernel_traits_finalizeILj1280Ef6__halffS2_fjLb0ELj1024ELj4ENS_18Kernel_traits_baseILj1280EfS2_fS2_fjLj1024EEEEELb0ELb1EEEvNS_9BwdParamsE,@"STO_CUDA_ENTRY STV_DEFAULT"
_ZN10layer_norm22ln_bwd_finalize_kernelINS_22Kernel_traits_finalizeILj1280Ef6__halffS2_fjLb0ELj1024ELj4ENS_18Kernel_traits_baseILj1280EfS2_fS2_fjLj1024EEEEELb0ELb1EEEvNS_9BwdParamsE:
.text._ZN10layer_norm22ln_bwd_finalize_kernelINS_22Kernel_traits_finalizeILj1280Ef6__halffS2_fjLb0ELj1024ELj4ENS_18Kernel_traits_baseILj1280EfS2_fS2_fjLj1024EEEEELb0ELb1EEEvNS_9BwdParamsE:
        /* <DEDUP_REMOVED lines=19> */
.L_x_11321:
        /* <DEDUP_REMOVED lines=27> */
.L_x_11315:
        /* <DEDUP_REMOVED lines=35> */
.L_x_11314:
[----:B------:R-:W-:Y:S05]  /*0510*/  BSYNC B1 ;  /* 0x0000000000017941 */ /* 0x000fea0003800000 */
.L_x_11313:
        /* <DEDUP_REMOVED lines=23> */
.L_x_11317:
[----:B------:R-:W-:Y:S05]  /*0690*/  BSYNC B1 ;  /* 0x0000000000017941 */ /* 0x000fea0003800000 */
.L_x_11316:
        /* <DEDUP_REMOVED lines=10> */
.L_x_11312:
[----:B------:R-:W-:Y:S05]  /*0740*/  BSYNC B0 ;  /* 0x0000000000007941 */ /* 0x000fea0003800000 */
.L_x_11311:
        /* <DEDUP_REMOVED lines=11> */
.L_x_11322:
        /* <DEDUP_REMOVED lines=18> */
.L_x_11323:
[----:B------:R-:W-:Y:S01]  /*0920*/  @!P1 SHF.R.U32.HI R2, RZ, 0x3, R0 ;  /* 0x00000003ff029819 */ /* 0x000fe20000011600 */
[----:B---3--:R-:W-:Y:S02]  /*0930*/  FADD.FTZ R5, R5, R10 ;  /* 0x0000000a05057221 */ /* 0x008fe40000010000 */
[----:B--2---:R-:W-:Y:S01]  /*0940*/  FADD.FTZ R7, R7, R4 ;  /* 0x0000000407077221 */ /* 0x004fe20000010000 */
[----:B------:R-:W-:-:S05]  /*0950*/  @!P1 LOP3.LUT R2, R2, 0x1ffffffc, RZ, 0xc0, !PT ;  /* 0x1ffffffc02029812 */ /* 0x000fca00078ec0ff */
[----:B------:R2:W-:Y:S04]  /*0960*/  @!P1 STS [R2+0x2000], R5 ;  /* 0x0020000502009388 */ /* 0x0005e80000000800 */
[----:B------:R2:W-:Y:S02]  /*0970*/  @!P1 STS [R2+0x2080], R7 ;  /* 0x0020800702009388 */ /* 0x0005e40000000800 */
.L_x_11318:
        /* <DEDUP_REMOVED lines=14> */
.L_x_11319:
[----:B------:R-:W-:Y:S01]  /*0a60*/  HFMA2.MMA R9, -RZ, RZ, 0, 5.9604644775390625e-08 ;  /* 0x00000001ff097435 */ /* 0x000fe200000001ff */
[----:B--2---:R-:W-:Y:S01]  /*0a70*/  IMAD.MOV.U32 R10, RZ, RZ, R4 ;  /* 0x000000ffff0a7224 */ /* 0x004fe200078e0004 */
[----:B------:R-:W-:Y:S01]  /*0a80*/  MOV R11, 0xffffffff ;  /* 0xffffffff000b7802 */ /* 0x000fe20000000f00 */
[----:B------:R-:W-:Y:S01]  /*0a90*/  IMAD.MOV.U32 R6, RZ, RZ, 0x1f ;  /* 0x0000001fff067424 */ /* 0x000fe200078e00ff */
[----:B------:R-:W-:-:S02]  /*0aa0*/  MOV R2, 0xac0 ;  /* 0x00000ac000027802 */ /* 0x000fc40000000f00 */
[----:B01----:R-:W-:Y:S05]  /*0ab0*/  CALL.REL.NOINC `($__internal_152_$__cuda_sm70_shflsync_bfly_p) ;  /* 0x000003c000007944 */ /* 0x003fea0003c00000 */
[----:B-1----:R-:W-:Y:S01]  /*0ac0*/  MOV R3, R6 ;  /* 0x0000000600037202 */ /* 0x002fe20000000f00 */
[----:B0-----:R-:W-:Y:S05]  /*0ad0*/  BRA `(.L_x_11322) ;  /* 0xfffffd2000007947 */ /* 0x001fea000383ffff */
.L_x_11320:
[----:B------:R-:W-:Y:S01]  /*0ae0*/  HFMA2.MMA R9, -RZ, RZ, 0, 1.1920928955078125e-07 ;  /* 0x00000002ff097435 */ /* 0x000fe200000001ff */
[----:B------:R-:W-:Y:S01]  /*0af0*/  IMAD.MOV.U32 R10, RZ, RZ, R13 ;  /* 0x000000ffff0a7224 */ /* 0x000fe200078e000d */
[----:B------:R-:W-:Y:S01]  /*0b00*/  MOV R6, 0x1f ;  /* 0x0000001f00067802 */ /* 0x000fe20000000f00 */
[----:B------:R-:W-:Y:S01]  /*0b10*/  IMAD.MOV.U32 R11, RZ, RZ, -0x1 ;  /* 0xffffffffff0b7424 */ /* 0x000fe200078e00ff */
[----:B------:R-:W-:-:S02]  /*0b20*/  MOV R2, 0xb40 ;  /* 0x00000b4000027802 */ /* 0x000fc40000000f00 */
[----:B012---:R-:W-:Y:S05]  /*0b30*/  CALL.REL.NOINC `($__internal_152_$__cuda_sm70_shflsync_bfly_p) ;  /* 0x0000034000007944 */ /* 0x007fea0003c00000 */
[----:B0-----:R-:W-:Y:S01]  /*0b40*/  HFMA2.MMA R9, -RZ, RZ, 0, 2.384185791015625e-07 ;  /* 0x00000004ff097435 */ /* 0x001fe200000001ff */
[----:B-1----:R-:W-:Y:S01]  /*0b50*/  FADD.FTZ R10, R13, R6 ;  /* 0x000000060d0a7221 */ /* 0x002fe20000010000 */
[----:B------:R-:W-:Y:S01]  /*0b60*/  MOV R6, 0x1f ;  /* 0x0000001f00067802 */ /* 0x000fe20000000f00 */
[----:B------:R-:W-:Y:S01]  /*0b70*/  IMAD.MOV.U32 R11, RZ, RZ, -0x1 ;  /* 0xffffffffff0b7424 */ /* 0x000fe200078e00ff */
[----:B------:R-:W-:-:S02]  /*0b80*/  MOV R2, 0xba0 ;  /* 0x00000ba000027802 */ /* 0x000fc40000000f00 */
[----:B------:R-:W-:Y:S05]  /*0b90*/  CALL.REL.NOINC `($__internal_152_$__cuda_sm70_shflsync_bfly_p) ;  /* 0x000002e000007944 */ /* 0x000fea0003c00000 */
[----:B0-----:R-:W-:Y:S01]  /*0ba0*/  HFMA2.MMA R9, -RZ, RZ, 0, 4.76837158203125e-07 ;  /* 0x00000008ff097435 */ /* 0x001fe200000001ff */
[----:B-1----:R-:W-:Y:S01]  /*0bb0*/  FADD.FTZ R10, R10, R6 ;  /* 0x000000060a0a7221 */ /* 0x002fe20000010000 */
[----:B------:R-:W-:Y:S01]  /*0bc0*/  MOV R6, 0x1f ;  /* 0x0000001f00067802 */ /* 0x000fe20000000f00 */
[----:B------:R-:W-:Y:S01]  /*0bd0*/  IMAD.MOV.U32 R11, RZ, RZ, -0x1 ;  /* 0xffffffffff0b7424 */ /* 0x000fe200078e00ff */
[----:B------:R-:W-:-:S02]  /*0be0*/  MOV R2, 0xc00 ;  /* 0x00000c0000027802 */ /* 0x000fc40000000f00 */
[----:B------:R-:W-:Y:S05]  /*0bf0*/  CALL.REL.NOINC `($__internal_152_$__cuda_sm70_shflsync_bfly_p) ;  /* 0x0000028000007944 */ /* 0x000fea0003c00000 */
[----:B-1----:R-:W-:Y:S01]  /*0c00*/  FADD.FTZ R4, R10, R6 ;  /* 0x000000060a047221 */ /* 0x002fe20000010000 */
[----:B0-----:R-:W-:Y:S01]  /*0c10*/  HFMA2.MMA R9, -RZ, RZ, 0, 9.5367431640625e-07 ;  /* 0x00000010ff097435 */ /* 0x001fe200000001ff */
[----:B------:R-:W-:Y:S01]  /*0c20*/  MOV R6, 0x1f ;  /* 0x0000001f00067802 */ /* 0x000fe20000000f00 */
[----:B------:R-:W-:Y:S01]  /*0c30*/  IMAD.MOV.U32 R11, RZ, RZ, -0x1 ;  /* 0xffffffffff0b7424 */ /* 0x000fe200078e00ff */
[----:B------:R-:W-:-:S02]  /*0c40*/  MOV R2, 0xc70 ;  /* 0x00000c7000027802 */ /* 0x000fc40000000f00 */
[----:B------:R-:W-:Y:S02]  /*0c50*/  MOV R10, R4 ;  /* 0x00000004000a7202 */ /* 0x000fe40000000f00 */
[----:B------:R-:W-:Y:S05]  /*0c60*/  CALL.REL.NOINC `($__internal_152_$__cuda_sm70_shflsync_bfly_p) ;  /* 0x0000021000007944 */ /* 0x000fea0003c00000 */
[----:B0-----:R-:W-:Y:S01]  /*0c70*/  HFMA2.MMA R9, -RZ, RZ, 0, 5.9604644775390625e-08 ;  /* 0x00000001ff097435 */ /* 0x001fe200000001ff */
[----:B-1----:R-:W-:Y:S01]  /*0c80*/  MOV R7, R6 ;  /* 0x0000000600077202 */ /* 0x002fe20000000f00 */
[----:B------:R-:W-:Y:S01]  /*0c90*/  IMAD.MOV.U32 R10, RZ, RZ, R5 ;  /* 0x000000ffff0a7224 */ /* 0x000fe200078e0005 */
[----:B------:R-:W-:Y:S01]  /*0ca0*/  MOV R6, 0x1f ;  /* 0x0000001f00067802 */ /* 0x000fe20000000f00 */
[----:B------:R-:W-:Y:S01]  /*0cb0*/  IMAD.MOV.U32 R11, RZ, RZ, -0x1 ;  /* 0xffffffffff0b7424 */ /* 0x000fe200078e00ff */
[----:B------:R-:W-:Y:S02]  /*0cc0*/  MOV R2, 0xce0 ;  /* 0x00000ce000027802 */ /* 0x000fe40000000f00 */
[----:B------:R-:W-:Y:S05]  /*0cd0*/  CALL.REL.NOINC `($__internal_152_$__cuda_sm70_shflsync_bfly_p) ;  /* 0x000001a000007944 */ /* 0x000fea0003c00000 */
[----:B0-----:R-:W-:Y:S01]  /*0ce0*/  HFMA2.MMA R9, -RZ, RZ, 0, 1.1920928955078125e-07 ;  /* 0x00000002ff097435 */ /* 0x001fe200000001ff */
[----:B-1----:R-:W-:Y:S01]  /*0cf0*/  FADD.FTZ R10, R5, R6 ;  /* 0x00000006050a7221 */ /* 0x002fe20000010000 */
[----:B------:R-:W-:Y:S01]  /*0d00*/  MOV R6, 0x1f ;  /* 0x0000001f00067802 */ /* 0x000fe20000000f00 */
[----:B------:R-:W-:Y:S01]  /*0d10*/  IMAD.MOV.U32 R11, RZ, RZ, -0x1 ;  /* 0xffffffffff0b7424 */ /* 0x000fe200078e00ff */
[----:B------:R-:W-:Y:S02]  /*0d20*/  MOV R2, 0xd40 ;  /* 0x00000d4000027802 */ /* 0x000fe40000000f00 */
[----:B------:R-:W-:Y:S05]  /*0d30*/  CALL.REL.NOINC `($__internal_152_$__cuda_sm70_shflsync_bfly_p) ;  /* 0x0000014000007944 */ /* 0x000fea0003c00000 */
        /* <DEDUP_REMOVED lines=12> */
[----:B0-----:R-:W-:Y:S01]  /*0e00*/  HFMA2.MMA R9, -RZ, RZ, 0, 9.5367431640625e-07 ;  /* 0x00000010ff097435 */ /* 0x001fe200000001ff */
[----:B-1----:R-:W-:Y:S01]  /*0e10*/  FADD.FTZ R10, R10, R6 ;  /* 0x000000060a0a7221 */ /* 0x002fe20000010000 */
[----:B------:R-:W-:Y:S01]  /*0e20*/  MOV R6, 0x1f ;  /* 0x0000001f00067802 */ /* 0x000fe20000000f00 */
[----:B------:R-:W-:Y:S01]  /*0e30*/  IMAD.MOV.U32 R11, RZ, RZ, -0x1 ;  /* 0xffffffffff0b7424 */ /* 0x000fe200078e00ff */
[----:B------:R-:W-:-:S02]  /*0e40*/  MOV R2, 0xe60 ;  /* 0x00000e6000027802 */ /* 0x000fc40000000f00 */
[----:B------:R-:W-:Y:S05]  /*0e50*/  CALL.REL.NOINC `($__internal_152_$__cuda_sm70_shflsync_bfly_p) ;  /* 0x0000002000007944 */ /* 0x000fea0003c00000 */
[----:B-1----:R-:W-:Y:S01]  /*0e60*/  MOV R5, R6 ;  /* 0x0000000600057202 */ /* 0x002fe20000000f00 */
[----:B0-----:R-:W-:Y:S05]  /*0e70*/  BRA `(.L_x_11323) ;  /* 0xfffffaa000007947 */ /* 0x001fea000383ffff */
        .weak           $__internal_152_$__cuda_sm70_shflsync_bfly_p
        .type           $__internal_152_$__cuda_sm70_shflsync_bfly_p,@function
        .size           $__internal_152_$__cuda_sm70_shflsync_bfly_p,(.L_x_15034 - $__internal_152_$__cuda_sm70_shflsync_bfly_p)
$__internal_152_$__cuda_sm70_shflsync_bfly_p:
[----:B------:R-:W-:Y:S01]  /*0e80*/  HFMA2.MMA R3, -RZ, RZ, 0, 0 ;  /* 0x00000000ff037435 */ /* 0x000fe200000001ff */
[----:B------:R-:W-:Y:S04]  /*0e90*/  WARPSYNC R11 ;  /* 0x0000000b00007348 */ /* 0x000fe80003800000 */
[----:B------:R0:W1:Y:S01]  /*0ea0*/  SHFL.BFLY PT, R6, R10, R9, R6 ;  /* 0x0c0000090a067389 */ /* 0x00006200000e0006 */
[----:B------:R-:W-:Y:S05]  /*0eb0*/  RET.REL.NODEC R2 `(_ZN10layer_norm22ln_bwd_finalize_kernelINS_22Kernel_traits_finalizeILj1280Ef6__halffS2_fjLb0ELj1024ELj4ENS_18Kernel_traits_baseILj1280EfS2_fS2_fjLj1024EEEEELb0ELb1EEEvNS_9BwdParamsE) ;  /* 0xfffff14002007950 */ /* 0x000fea0003c3ffff */
.L_x_11324:
        /* <DEDUP_REMOVED lines=12> */
.L_x_15034:


//--------------------- .text._ZN10layer_norm13ln_bwd_kernelINS_13Kernel_traitsIf6__halffS2_fjLj1280ELj1ELj4ELj1ELj16ENS_18Kernel_traits_baseILj1280EfS2_fS2_fjLj128EEEEELb1ELb0ELb1ELb1EEEvNS_9BwdParamsE --------------------------
	.section	.text._ZN10layer_norm13ln_bwd_kernelINS_13Kernel_traitsIf6__halffS2_fjLj1280ELj1ELj4ELj1ELj16ENS_18Kernel_traits_baseILj1280EfS2_fS2_fjLj128EEEEELb1ELb0ELb1ELb1EEEvNS_9BwdParamsE,"ax",@progbits
	.sectioninfo	@"SHI_REGISTERS=255"
	.align	128
        .global         _ZN10layer_norm13ln_bwd_kernelINS_13Kernel_traitsIf6__halffS2_fjLj1280ELj1ELj4ELj1ELj16ENS_18Kernel_traits_baseILj1280EfS2_fS2_fjLj128EEEEELb1ELb0ELb1ELb1EEEvNS_9BwdParamsE
        .type           _ZN10layer_norm13ln_bwd_kernelINS_13Kernel_traitsIf6__halffS2_fjLj1280ELj1ELj4ELj1ELj16ENS_18Kernel_traits_baseILj1280EfS2_fS2_fjLj128EEEEELb1ELb0ELb1ELb1EEEvNS_9BwdParamsE,@function
        .size           _ZN10layer_norm13ln_bwd_kernelINS_13Kernel_traitsIf6__halffS2_fjLj1280ELj1ELj4ELj1ELj16ENS_18Kernel_traits_baseILj1280EfS2_fS2_fjLj128EEEEELb1ELb0ELb1ELb1EEEvNS_9BwdParamsE,(.L_x_15035 - _ZN10layer_norm13ln_bwd_kernelINS_13Kernel_traitsIf6__halffS2_fjLj1280ELj1ELj4ELj1ELj16ENS_18Kernel_traits_baseILj1280EfS2_fS2_fjLj128EEEEELb1ELb0ELb1ELb1EEEvNS_9BwdParamsE)
        .other          _ZN10layer_norm13ln_bwd_kernelINS_13Kernel_traitsIf6__halffS2_fjLj1280ELj1ELj4ELj1ELj16ENS_18Kernel_traits_baseILj1280EfS2_fS2_fjLj128EEEEELb1ELb0ELb1ELb1EEEvNS_9BwdParamsE,@"STO_CUDA_ENTRY STV_DEFAULT"
_ZN10layer_norm13ln_bwd_kernelINS_13Kernel_traitsIf6__halffS2_fjLj1280ELj1ELj4ELj1ELj16ENS_18Kernel_traits_baseILj1280EfS2_fS2_fjLj128EEEEELb1ELb0ELb1ELb1EEEvNS_9BwdParamsE:
.text._ZN10layer_norm13ln_bwd_kernelINS_13Kernel_traitsIf6__halffS2_fjLj1280ELj1ELj4ELj1ELj16ENS_18Kernel_traits_baseILj1280EfS2_fS2_fjLj128EEEEELb1ELb0ELb1ELb1EEEvNS_9BwdParamsE:
        /* <DEDUP_REMOVED lines=51> */
.L_x_11326:
        /* <DEDUP_REMOVED lines=68> */
.L_x_11413:
        /* <DEDUP_REMOVED lines=64> */
.L_x_11329:
        /* <DEDUP_REMOVED lines=80> */
[----:B------:R-:W-:-:S02]  /*1070*/  HADD2.F32 R243, -RZ, R204.H0_H0 ;  /* 0x200000ccfff37230 */ /* 0x000fc40000004100 */
[----:B------:R2:W5:Y:S01]  /*1080*/  @P0 LDG.E.128 R48, [R172.64] ;  /* 0x00000004ac300981 */ /* 0x000562000c1e1d00 */
[----:B------:R-:W-:Y:S01]  /*1090*/  HADD2.F32 R242, -RZ, R204.H1_H1 ;  /* 0x300000ccfff27230 */ /* 0x000fe20000004100 */
[C---:B------:R-:W-:Y:S01]  /*10a0*/  FADD.FTZ R204, -R203.reuse, R218 ;  /* 0x000000dacbcc7221 */ /* 0x040fe20000010100 */
[--C-:B------:R-:W-:Y:S02]  /*10b0*/  HADD2.F32 R246, -RZ, R205.reuse.H0_H0 ;  /* 0x200000cdfff67230 */ /* 0x100fe40000004100 */
[----:B------:R-:W-:Y:S01]  /*10c0*/  HADD2.F32 R245, -RZ, R205.H1_H1 ;  /* 0x300000cdfff57230 */ /* 0x000fe20000004100 */
[C---:B------:R-:W-:Y:S01]  /*10d0*/  FADD.FTZ R205, -R203.reuse, R219 ;  /* 0x000000dbcbcd7221 */ /* 0x040fe20000010100 */
[--C-:B------:R-:W-:Y:S01]  /*10e0*/  HADD2.F32 R244, -RZ, R206.reuse.H0_H0 ;  /* 0x200000cefff47230 */ /* 0x100fe20000004100 */
[C---:B------:R-:W-:Y:S01]  /*10f0*/  FADD.FTZ R241, -R203.reuse, R196 ;  /* 0x000000c4cbf17221 */ /* 0x040fe20000010100 */
[----:B0-----:R-:W-:Y:S01]  /*1100*/  HADD2.F32 R31, -RZ, R206.H1_H1 ;  /* 0x300000ceff1f7230 */ /* 0x001fe20000004100 */
[C---:B------:R-:W-:Y:S01]  /*1110*/  FADD.FTZ R240, -R203.reuse, R197 ;  /* 0x000000c5cbf07221 */ /* 0x040fe20000010100 */
[--C-:B-1----:R-:W-:Y:S01]  /*1120*/  HADD2.F32 R29, -RZ, R207.reuse.H0_H0 ;  /* 0x200000cfff1d7230 */ /* 0x102fe20000004100 */
[C---:B---3--:R-:W-:Y:S01]  /*1130*/  FADD.FTZ R174, -R203.reuse, R4 ;  /* 0x00000004cbae7221 */ /* 0x048fe20000010100 */
        /* <DEDUP_REMOVED lines=42> */
[----:B------:R-:W-:Y:S01]  /*13e0*/  MOV R18, R3 ;  /* 0x0000000300127202 */ /* 0x000fe20000000f00 */
[----:B------:R-:W-:-:S02]  /*13f0*/  HADD2.F32 R28, -RZ, R195.H0_H0 ;  /* 0x200000c3ff1c7230 */ /* 0x000fc40000004100 */
[----:B------:R-:W3:Y:S01]  /*1400*/  LDL R209, [R1+0x5c] ;  /* 0x00005c0001d17983 */ /* 0x000ee20000100800 */
[----:B------:R-:W-:Y:S01]  /*1410*/  HADD2.F32 R3, -RZ, R195.H1_H1 ;  /* 0x300000c3ff037230 */ /* 0x000fe20000004100 */
[----:B------:R-:W-:Y:S02]  /*1420*/  FMUL.FTZ R195, R2, R203 ;  /* 0x000000cb02c37220 */ /* 0x000fe40000410000 */
[----:B------:R-:W3:Y:S01]  /*1430*/  LDL R203, [R1+0x48] ;  /* 0x0000480001cb7983 */ /* 0x000ee20000100800 */
[----:B------:R-:W-:Y:S02]  /*1440*/  MOV R201, 0x8 ;  /* 0x0000000800c97802 */ /* 0x000fe40000000f00 */
[C---:B0-----:R-:W-:Y:S02]  /*1450*/  IADD3 R185, R200.reuse, 0x20, RZ ;  /* 0x00000020c8b97810 */ /* 0x041fe40007ffe0ff */
[C---:B------:R-:W-:Y:S02]  /*1460*/  IADD3 R184, R200.reuse, 0x40, RZ ;  /* 0x00000040c8b87810 */ /* 0x040fe40007ffe0ff */
[----:B------:R-:W-:-:S02]  /*1470*/  IADD3 R5, R200, 0x60, RZ ;  /* 0x00000060c8057810 */ /* 0x000fc40007ffe0ff */
[----:B------:R-:W-:Y:S01]  /*1480*/  IADD3 R4, R200, 0x80, RZ ;  /* 0x00000080c8047810 */ /* 0x000fe20007ffe0ff */
[----:B------:R-:W-:Y:S01]  /*1490*/  IMAD.WIDE.U32 R196, R185, R201, c[0x0][0x190] ;  /* 0x00006400b9c47625 */ /* 0x000fe200078e00c9 */
[----:B------:R-:W-:-:S03]  /*14a0*/  HADD2.F32 R249, -RZ, R180.H0_H0 ;  /* 0x200000b4fff97230 */ /* 0x000fc60000004100 */
[----:B------:R-:W-:Y:S01]  /*14b0*/  IMAD.WIDE.U32 R184, R184, R201, c[0x0][0x190] ;  /* 0x00006400b8b87625 */ /* 0x000fe200078e00c9 */
[----:B------:R-:W-:-:S03]  /*14c0*/  HADD2.F32 R248, -RZ, R180.H1_H1 ;  /* 0x300000b4fff87230 */ /* 0x000fc60000004100 */
[----:B----4-:R-:W-:Y:S01]  /*14d0*/  IMAD.WIDE.U32 R186, R5, R201, c[0x0][0x190] ;  /* 0x0000640005ba7625 */ /* 0x010fe200078e00c9 */
[----:B------:R-:W-:-:S03]  /*14e0*/  MOV R180, R31 ;  /* 0x0000001f00b47202 */ /* 0x000fc60000000f00 */
[----:B------:R-:W-:Y:S01]  /*14f0*/  IMAD.WIDE.U32 R4, R4, R201, c[0x0][0x190] ;  /* 0x0000640004047625 */ /* 0x000fe200078e00c9 */
[----:B------:R-:W-:-:S03]  /*1500*/  MOV R20, R29 ;  /* 0x0000001d00147202 */ /* 0x000fc60000000f00 */
        /* <DEDUP_REMOVED lines=25> */
[----:B------:R-:W-:Y:S01]  /*16a0*/  HADD2.F32 R25, -RZ, R182.H0_H0 ;  /* 0x200000b6ff197230 */ /* 0x000fe20000004100 */
[----:B------:R-:W-:Y:S01]  /*16b0*/  FMUL.FTZ R5, R2, R240 ;  /* 0x000000f002057220 */ /* 0x000fe20000410000 */
[----:B------:R-:W-:Y:S01]  /*16c0*/  MOV R240, R23 ;  /* 0x0000001700f07202 */ /* 0x000fe20000000f00 */
[----:B------:R-:W-:Y:S01]  /*16d0*/  FFMA.FTZ R88, R4, R243, R88 ;  /* 0x000000f304587223 */ /* 0x000fe20000010058 */
[----:B------:R-:W-:Y:S01]  /*16e0*/  HADD2.F32 R176, -RZ, R183.H0_H0 ;  /* 0x200000b7ffb07230 */ /* 0x000fe20000004100 */
        /* <DEDUP_REMOVED lines=11> */
[----:B------:R-:W-:Y:S01]  /*17a0*/  HADD2.F32 R29, -RZ, R194.H1_H1 ;  /* 0x300000c2ff1d7230 */ /* 0x000fe20000004100 */
        /* <DEDUP_REMOVED lines=13> */
[----:B------:R-:W-:Y:S01]  /*1880*/  HADD2.F32 R30, -RZ, R194.H0_H0 ;  /* 0x200000c2ff1e7230 */ /* 0x000fe20000004100 */
[C---:B------:R-:W-:Y:S02]  /*1890*/  FMUL.FTZ R194, R2.reuse, R232 ;  /* 0x000000e802c27220 */ /* 0x040fe40000410000 */
[----:B------:R-:W-:Y:S01]  /*18a0*/  FADD.FTZ R131, R131, R245 ;  /* 0x000000f583837221 */ /* 0x000fe20000010000 */
[----:B------:R-:W-:Y:S01]  /*18b0*/  HADD2.F32 R250, -RZ, R181.H1_H1 ;  /* 0x300000b5fffa7230 */ /* 0x000fe20000004100 */
[----:B------:R-:W3:Y:S01]  /*18c0*/  LDL R241, [R1+0x64] ;  /* 0x0000640001f17983 */ /* 0x000ee20000100800 */
[----:B------:R-:W-:Y:S02]  /*18d0*/  HADD2.F32 R171, -RZ, R189.H1_H1 ;  /* 0x300000bdffab7230 */ /* 0x000fe40000004100 */
[--C-:B------:R-:W-:Y:S02]  /*18e0*/  HADD2.F32 R170, -RZ, R190.reuse.H0_H0 ;  /* 0x200000beffaa7230 */ /* 0x100fe40000004100 */
[----:B------:R-:W-:Y:S01]  /*18f0*/  HADD2.F32 R169, -RZ, R190.H1_H1 ;  /* 0x300000beffa97230 */ /* 0x000fe20000004100 */
[----:B------:R-:W-:Y:S01]  /*1900*/  MOV R178, R33 ;  /* 0x0000002100b27202 */ /* 0x000fe20000000f00 */
[----:B--2---:R-:W-:Y:S01]  /*1910*/  FMUL.FTZ R247, R247, R242 ;  /* 0x000000f2f7f77220 */ /* 0x004fe20000410000 */
[----:B------:R-:W-:Y:S01]  /*1920*/  MOV R26, R34 ;  /* 0x00000022001a7202 */ /* 0x000fe20000000f00 */
[----:B------:R-:W-:Y:S01]  /*1930*/  HADD2.F32 R27, -RZ, R183.H1_H1 ;  /* 0x300000b7ff1b7230 */ /* 0x000fe20000004100 */
[----:B------:R-:W-:-:S02]  /*1940*/  FMUL.FTZ R6, R2, R239 ;  /* 0x000000ef02067220 */ /* 0x000fc40000410000 */
[C---:B------:R-:W-:Y:S01]  /*1950*/  FMUL.FTZ R8, R2.reuse, R237 ;  /* 0x000000ed02087220 */ /* 0x040fe20000410000 */
[--C-:B------:R-:W-:Y:S01]  /*1960*/  HADD2.F32 R177, -RZ, R188.reuse.H0_H0 ;  /* 0x200000bcffb17230 */ /* 0x100fe20000004100 */
[----:B------:R-:W-:Y:S02]  /*1970*/  FMUL.FTZ R15, R2, R205 ;  /* 0x000000cd020f7220 */ /* 0x000fe40000410000 */
[----:B------:R-:W-:Y:S01]  /*1980*/  FADD.FTZ R132, R132, R244 ;  /* 0x000000f484847221 */ /* 0x000fe20000010000 */
[----:B------:R-:W-:Y:S01]  /*1990*/  HADD2.F32 R251, -RZ, R181.H0_H0 ;  /* 0x200000b5fffb7230 */ /* 0x000fe20000004100 */
[----:B----4-:R-:W-:Y:S01]  /*19a0*/  FMUL.FTZ R242, R175, R206 ;  /* 0x000000ceaff27220 */ /* 0x010fe20000410000 */
[----:B------:R-:W-:Y:S01]  /*19b0*/  HADD2.F32 R127, -RZ, R188.H1_H1 ;  /* 0x300000bcff7f7230 */ /* 0x000fe20000004100 */
[----:B------:R-:W2:Y:S01]  /*19c0*/  LDL R206, [R1+0x38] ;  /* 0x0000380001ce7983 */ /* 0x000ea20000100800 */
[----:B------:R-:W-:Y:S01]  /*19d0*/  HADD2.F32 R168, -RZ, R191.H0_H0 ;  /* 0x200000bfffa87230 */ /* 0x000fe20000004100 */
[----:B------:R-:W-:Y:S01]  /*19e0*/  FADD.FTZ R130, R130, R246 ;  /* 0x000000f682827221 */ /* 0x000fe20000010000 */
[----:B------:R-:W-:Y:S01]  /*19f0*/  HADD2.F32 R252, -RZ, R182.H1_H1 ;  /* 0x300000b6fffc7230 */ /* 0x000fe20000004100 */
[----:B------:R-:W-:Y:S01]  /*1a00*/  FADD.FTZ R150, R150, R28 ;  /* 0x0000001c96967221 */ /* 0x000fe20000010000 */
[----:B------:R-:W-:Y:S01]  /*1a10*/  HADD2.F32 R31, -RZ, R193.H1_H1 ;  /* 0x300000c1ff1f7230 */ /* 0x000fe20000004100 */
[----:B------:R-:W-:Y:S01]  /*1a20*/  FADD.FTZ R151, R151, R3 ;  /* 0x0000000397977221 */ /* 0x000fe20000010000 */
[----:B------:R-:W5:Y:S04]  /*1a30*/  LDG.E.64 R172, [R172.64] ;  /* 0x00000004acac7981 */ /* 0x000f68000c1e1b00 */
        /* <DEDUP_REMOVED lines=15> */
[----:B------:R-:W-:Y:S01]  /*1b30*/  HADD2.F32 R79, -RZ, R189.H0_H0 ;  /* 0x200000bdff4f7230 */ /* 0x000fe20000004100 */
        /* <DEDUP_REMOVED lines=12> */
[----:B------:R-:W-:Y:S01]  /*1c00*/  HADD2.F32 R35, -RZ, R191.H1_H1 ;  /* 0x300000bfff237230 */ /* 0x000fe20000004100 */
        /* <DEDUP_REMOVED lines=47> */
[--C-:B------:R-:W-:Y:S01]  /*1f00*/  HADD2.F32 R34, -RZ, R192.reuse.H0_H0 ;  /* 0x200000c0ff227230 */ /* 0x100fe20000004100 */
[C---:B------:R-:W-:Y:S01]  /*1f10*/  FMUL.FTZ R182, R2.reuse, R223 ;  /* 0x000000df02b67220 */ /* 0x040fe20000410000 */
[----:B------:R-:W-:Y:S01]  /*1f20*/  HADD2.F32 R33, -RZ, R192.H1_H1 ;  /* 0x300000c0ff217230 */ /* 0x000fe20000004100 */
[C---:B------:R-:W-:Y:S02]  /*1f30*/  FMUL.FTZ R26, R2.reuse, R215 ;  /* 0x000000d7021a7220 */ /* 0x040fe40000410000 */
[----:B------:R-:W-:-:S02]  /*1f40*/  FMUL.FTZ R183, R2, R225 ;  /* 0x000000e102b77220 */ /* 0x000fc40000410000 */
[-C--:B------:R-:W-:Y:S02]  /*1f50*/  FFMA.FTZ R115, R179, R171.reuse, R115 ;  /* 0x000000abb3737223 */ /* 0x080fe40000010073 */
[----:B------:R-:W-:Y:S02]  /*1f60*/  FADD.FTZ R163, R163, R171 ;  /* 0x000000aba3a37221 */ /* 0x000fe40000010000 */
[----:B------:R-:W-:Y:S01]  /*1f70*/  FMUL.FTZ R219, R199, R171 ;  /* 0x000000abc7db7220 */ /* 0x000fe20000410000 */
[----:B------:R-:W-:Y:S01]  /*1f80*/  HADD2.F32 R32, -RZ, R193.H0_H0 ;  /* 0x200000c1ff207230 */ /* 0x000fe20000004100 */
        /* <DEDUP_REMOVED lines=160> */
.L_x_11330:
[----:B0-2---:R-:W-:Y:S05]  /*2990*/  BSYNC B1 ;  /* 0x0000000000017941 */ /* 0x005fea0003800000 */
.L_x_11328:
        /* <DEDUP_REMOVED lines=13> */
.L_x_11414:
        /* <DEDUP_REMOVED lines=18> */
.L_x_11415:
        /* <DEDUP_REMOVED lines=30> */
.L_x_11334:
[----:B------:R-:W-:Y:S05]  /*2d70*/  BSYNC B1 ;  /* 0x0000000000017941 */ /* 0x000fea0003800000 */
.L_x_11333:
        /* <DEDUP_REMOVED lines=9> */
.L_x_11336:
[----:B------:R-:W-:Y:S05]  /*2e10*/  BSYNC B1 ;  /* 0x0000000000017941 */ /* 0x000fea0003800000 */
.L_x_11335:
        /* <DEDUP_REMOVED lines=20> */
.L_x_11338:
[----:B------:R-:W-:Y:S05]  /*2f60*/  BSYNC B1 ;  /* 0x0000000000017941 */ /* 0x000fea0003800000 */
.L_x_11337:
        /* <DEDUP_REMOVED lines=19> */
.L_x_11340:
[----:B------:R-:W-:Y:S05]  /*30a0*/  BSYNC B1 ;  /* 0x0000000000017941 */ /* 0x000fea0003800000 */
.L_x_11339:
        /* <DEDUP_REMOVED lines=17> */
.L_x_11342:
[----:B------:R-:W-:Y:S05]  /*31c0*/  BSYNC B1 ;  /* 0x0000000000017941 */ /* 0x000fea0003800000 */
.L_x_11341:
        /* <DEDUP_REMOVED lines=17> */
.L_x_11344:
[----:B------:R-:W-:Y:S05]  /*32e0*/  BSYNC B1 ;  /* 0x0000000000017941 */ /* 0x000fea0003800000 */
.L_x_11343:
        /* <DEDUP_REMOVED lines=17> */
.L_x_11346:
[----:B------:R-:W-:Y:S05]  /*3400*/  BSYNC B1 ;  /* 0x0000000000017941 */ /* 0x000fea0003800000 */
.L_x_11345:
        /* <DEDUP_REMOVED lines=32> */
.L_x_11348:
[----:B------:R-:W-:Y:S05]  /*3610*/  BSYNC B1 ;  /* 0x0000000000017941 */ /* 0x000fea0003800000 */
.L_x_11347:
        /* <DEDUP_REMOVED lines=22> */
.L_x_11350:
[----:B------:R-:W-:Y:S05]  /*3780*/  BSYNC B1 ;  /* 0x0000000000017941 */ /* 0x000fea0003800000 */
.L_x_11349:
        /* <DEDUP_REMOVED lines=18> */
.L_x_11352:
[----:B------:R-:W-:Y:S05]  /*38b0*/  BSYNC B1 ;  /* 0x0000000000017941 */ /* 0x000fea0003800000 */
.L_x_11351:
        /* <DEDUP_REMOVED lines=9> */
.L_x_11354:
[----:B------:R-:W-:Y:S05]  /*3950*/  BSYNC B1 ;  /* 0x0000000000017941 */ /* 0x000fea0003800000 */
.L_x_11353:
        /* <DEDUP_REMOVED lines=25> */
.L_x_11356:
[----:B------:R-:W-:Y:S05]  /*3af0*/  BSYNC B1 ;  /* 0x0000000000017941 */ /* 0x000fea0003800000 */
.L_x_11355:
        /* <DEDUP_REMOVED lines=13> */
.L_x_11358:
[----:B------:R-:W-:Y:S05]  /*3bd0*/  BSYNC B1 ;  /* 0x0000000000017941 */ /* 0x000fea0003800000 */
.L_x_11357:
        /* <DEDUP_REMOVED lines=15> */
.L_x_11360:
[----:B------:R-:W-:Y:S05]  /*3cd0*/  BSYNC B1 ;  /* 0x0000000000017941 */ /* 0x000fea0003800000 */
.L_x_11359:
        /* <DEDUP_REMOVED lines=12> */
[----:B------:R-:W-:Y:S02]  /*3da0*/  @P5 F2FP.PACK_AB R173, RZ, R248 ;  /* 0x000000f8ffad523e */ /* 0x000fe400000000ff */
[----:B------:R-:W-:Y:S01]  /*3db0*/  @P5 F2FP.PACK_AB R172, RZ, R249 ;  /* 0x000000f9ffac523e */ /* 0x000fe200000000ff */
[----:B------:R-:W-:Y:S01]  /*3dc0*/  @P5 FMUL.FTZ R174, R174, c[0x0][0x1e8] ;  /* 0x00007a00aeae5a20 */ /* 0x000fe20000410000 */
[----:B------:R-:W-:Y:S02]  /*3dd0*/  @P5 PRMT R34, R173, 0x7610, R34 ;  /* 0x00007610ad225816 */ /* 0x000fe40000000022 */
[----:B------:R-:W-:Y:S02]  /*3de0*/  @P5 PRMT R33, R33, 0x5410, R172 ;  /* 0x0000541021215816 */ /* 0x000fe400000000ac */
[----:B------:R-:W-:-:S02]  /*3df0*/  @P5 FSEL R174, R174, RZ, P4 ;  /* 0x000000ffaeae5208 */ /* 0x000fc40002000000 */
        /* <DEDUP_REMOVED lines=12> */
.L_x_11362:
[----:B------:R-:W-:Y:S05]  /*3ec0*/  BSYNC B1 ;  /* 0x0000000000017941 */ /* 0x000fea0003800000 */
.L_x_11361:
        /* <DEDUP_REMOVED lines=19> */
.L_x_11364:
[----:B------:R-:W-:Y:S05]  /*4000*/  BSYNC B1 ;  /* 0x0000000000017941 */ /* 0x000fea0003800000 */
.L_x_11363:
        /* <DEDUP_REMOVED lines=10> */
[----:B------:R-:W-:Y:S02]  /*40b0*/  @P5 F2FP.PACK_AB R174, RZ, R174 ;  /* 0x000000aeffae523e */ /* 0x000fe400000000ff */
        /* <DEDUP_REMOVED lines=13> */
.L_x_11366:
[----:B------:R-:W-:Y:S05]  /*4190*/  BSYNC B1 ;  /* 0x0000000000017941 */ /* 0x000fea0003800000 */
.L_x_11365:
        /* <DEDUP_REMOVED lines=13> */
.L_x_11368:
[----:B------:R-:W-:Y:S05]  /*4270*/  BSYNC B1 ;  /* 0x0000000000017941 */ /* 0x000fea0003800000 */
.L_x_11367:
        /* <DEDUP_REMOVED lines=15> */
.L_x_11370:
[----:B------:R-:W-:Y:S05]  /*4370*/  BSYNC B1 ;  /* 0x0000000000017941 */ /* 0x000fea0003800000 */
.L_x_11369:
        /* <DEDUP_REMOVED lines=15> */
.L_x_11372:
[----:B------:R-:W-:Y:S05]  /*4470*/  BSYNC B1 ;  /* 0x0000000000017941 */ /* 0x000fea0003800000 */
.L_x_11371:
        /* <DEDUP_REMOVED lines=15> */
.L_x_11374:
[----:B------:R-:W-:Y:S05]  /*4570*/  BSYNC B1 ;  /* 0x0000000000017941 */ /* 0x000fea0003800000 */
.L_x_11373:
        /* <DEDUP_REMOVED lines=15> */
.L_x_11376:
[----:B------:R-:W-:Y:S05]  /*4670*/  BSYNC B1 ;  /* 0x0000000000017941 */ /* 0x000fea0003800000 */
.L_x_11375:
        /* <DEDUP_REMOVED lines=13> */
.L_x_11378:
[----:B------:R-:W-:Y:S05]  /*4750*/  BSYNC B1 ;  /* 0x0000000000017941 */ /* 0x000fea0003800000 */
.L_x_11377:
[----:B------:R-:W-:Y:S01]  /*4760*/  @!P6 ISETP.NE.AND.EX P3, PT, RZ, c[0x0][0x21c], PT, P3 ;  /* 0x00008700ff00ea0c */ /* 0x000fe20003f65330 */
[----:B------:R-:W-:Y:S01]  /*4770*/  BSSY B1, `(.L_x_11379) ;  /* 0x000000c000017945 */ /* 0x000fe20003800000 */
[----:B------:R-:W-:Y:S02]  /*4780*/  @P5 F2FP.PACK_AB R248, RZ, R234 ;  /* 0x000000eafff8523e */ /* 0x000fe400000000ff */
[----:B------:R-:W-:Y:S02]  /*4790*/  @P5 F2FP.PACK_AB R234, RZ, R202 ;  /* 0x000000caffea523e */ /* 0x000fe400000000ff */
        /* <DEDUP_REMOVED lines=9> */
.L_x_11380:
[----:B------:R-:W-:Y:S05]  /*4830*/  BSYNC B1 ;  /* 0x0000000000017941 */ /* 0x000fea0003800000 */
.L_x_11379:
        /* <DEDUP_REMOVED lines=9> */
[----:B------:R-:W-:Y:S01]  /*48d0*/  @P5 F2FP.PACK_AB R224, RZ, R250 ;  /* 0x000000faffe0523e */ /* 0x000fe200000000ff */
[----:B------:R0:W-:Y:S01]  /*48e0*/  @P2 STG.E.128 [R196.64], R172 ;  /* 0x000000acc4002986 */ /* 0x0001e2000c101d04 */
[----:B------:R-:W-:Y:S02]  /*48f0*/  @P5 PRMT R32, R32, 0x5410, R234 ;  /* 0x0000541020205816 */ /* 0x000fe400000000ea */
[----:B------:R-:W-:Y:S02]  /*4900*/  @P5 F2FP.PACK_AB R234, RZ, R249 ;  /* 0x000000f9ffea523e */ /* 0x000fe400000000ff */
        /* <DEDUP_REMOVED lines=8> */
[----:B------:R-:W-:Y:S01]  /*4990*/  @P5 F2FP.PACK_AB R173, RZ, R251 ;  /* 0x000000fbffad523e */ /* 0x000fe200000000ff */
        /* <DEDUP_REMOVED lines=10> */
[----:B------:R-:W-:Y:S02]  /*4a40*/  @P5 F2FP.PACK_AB R172, RZ, R172 ;  /* 0x000000acffac523e */ /* 0x000fe400000000ff */
[----:B------:R-:W-:Y:S02]  /*4a50*/  @P5 FSEL R175, R175, RZ, P3 ;  /* 0x000000ffafaf5208 */ /* 0x000fe40001800000 */
[----:B------:R-:W-:Y:S02]  /*4a60*/  @P5 F2FP.PACK_AB R174, RZ, R174 ;  /* 0x000000aeffae523e */ /* 0x000fe400000000ff */
[----:B------:R-:W-:Y:S02]  /*4a70*/  @P5 PRMT R34, R34, 0x5410, R172 ;  /* 0x0000541022225816 */ /* 0x000fe400000000ac */
[----:B------:R-:W-:-:S02]  /*4a80*/  @P5 MOV R172, 0x10 ;  /* 0x0000001000ac5802 */ /* 0x000fc40000000f00 */
        /* <DEDUP_REMOVED lines=16> */
.L_x_11382:
[----:B------:R-:W-:Y:S05]  /*4b90*/  BSYNC B1 ;  /* 0x0000000000017941 */ /* 0x000fea0003800000 */
.L_x_11381:
        /* <DEDUP_REMOVED lines=15> */
.L_x_11384:
[----:B------:R-:W-:Y:S05]  /*4c90*/  BSYNC B1 ;  /* 0x0000000000017941 */ /* 0x000fea0003800000 */
.L_x_11383:
        /* <DEDUP_REMOVED lines=9> */
.L_x_11386:
[----:B------:R-:W-:Y:S05]  /*4d30*/  BSYNC B1 ;  /* 0x0000000000017941 */ /* 0x000fea0003800000 */
.L_x_11385:
        /* <DEDUP_REMOVED lines=9> */
.L_x_11388:
[----:B------:R-:W-:Y:S05]  /*4dd0*/  BSYNC B1 ;  /* 0x0000000000017941 */ /* 0x000fea0003800000 */
.L_x_11387:
        /* <DEDUP_REMOVED lines=19> */
.L_x_11390:
[----:B0-----:R-:W-:Y:S05]  /*4f10*/  BSYNC B1 ;  /* 0x0000000000017941 */ /* 0x001fea0003800000 */
.L_x_11389:
        /* <DEDUP_REMOVED lines=11> */
.L_x_11392:
[----:B------:R-:W-:Y:S05]  /*4fd0*/  BSYNC B1 ;  /* 0x0000000000017941 */ /* 0x000fea0003800000 */
.L_x_11391:
        /* <DEDUP_REMOVED lines=12> */
.L_x_11394:
[----:B------:R-:W-:Y:S05]  /*50a0*/  BSYNC B1 ;  /* 0x0000000000017941 */ /* 0x000fea0003800000 */
.L_x_11393:
        /* <DEDUP_REMOVED lines=9> */
.L_x_11396:
[----:B------:R-:W-:Y:S05]  /*5140*/  BSYNC B1 ;  /* 0x0000000000017941 */ /* 0x000fea0003800000 */
.L_x_11395:
        /* <DEDUP_REMOVED lines=23> */
[----:B------:R-:W-:Y:S01]  /*52c0*/  @P5 F2FP.PACK_AB R172, RZ, R172 ;  /* 0x000000acffac523e */ /* 0x000fe200000000ff */
[----:B------:R-:W-:Y:S01]  /*52d0*/  @P5 FMUL.FTZ R186, R196, c[0x0][0x1e8] ;  /* 0x00007a00c4ba5a20 */ /* 0x000fe20000410000 */
[----:B------:R-:W-:Y:S02]  /*52e0*/  @P5 FSEL R175, R175, RZ, P4 ;  /* 0x000000ffafaf5208 */ /* 0x000fe40002000000 */
[----:B------:R-:W-:Y:S02]  /*52f0*/  @P5 F2FP.PACK_AB R174, RZ, R174 ;  /* 0x000000aeffae523e */ /* 0x000fe400000000ff */
[----:B------:R-:W-:Y:S01]  /*5300*/  @P5 PRMT R32, R172, 0x7610, R32 ;  /* 0x00007610ac205816 */ /* 0x000fe20000000020 */
[----:B------:R-:W-:Y:S01]  /*5310*/  @P5 FMUL.FTZ R172, R224, c[0x0][0x1ec] ;  /* 0x00007b00e0ac5a20 */ /* 0x000fe20000410000 */
[----:B------:R-:W-:Y:S02]  /*5320*/  @P5 F2FP.PACK_AB R175, RZ, R175 ;  /* 0x000000afffaf523e */ /* 0x000fe400000000ff */
[----:B------:R-:W-:Y:S01]  /*5330*/  @P5 PRMT R33, R174, 0x7610, R33 ;  /* 0x00007610ae215816 */ /* 0x000fe20000000021 */
[----:B------:R-:W-:Y:S01]  /*5340*/  @P5 FMUL.FTZ R174, R234, c[0x0][0x1ec] ;  /* 0x00007b00eaae5a20 */ /* 0x000fe20000410000 */
[----:B------:R-:W-:Y:S01]  /*5350*/  @P5 F2FP.PACK_AB R173, RZ, R173 ;  /* 0x000000adffad523e */ /* 0x000fe200000000ff */
        /* <DEDUP_REMOVED lines=10> */
[----:B------:R-:W-:Y:S02]  /*5400*/  @P5 F2FP.PACK_AB R173, RZ, R186 ;  /* 0x000000baffad523e */ /* 0x000fe400000000ff */
[----:B------:R-:W-:-:S02]  /*5410*/  @P5 LOP3.LUT P3, RZ, R187, 0xff000000, RZ, 0xc0, !PT ;  /* 0xff000000bbff5812 */ /* 0x000fc4000786c0ff */
[----:B------:R-:W-:Y:S02]  /*5420*/  @P5 FSEL R174, R174, RZ, P4 ;  /* 0x000000ffaeae5208 */ /* 0x000fe40002000000 */
[----:B------:R-:W-:Y:S02]  /*5430*/  @P5 F2FP.PACK_AB R172, RZ, R172 ;  /* 0x000000acffac523e */ /* 0x000fe400000000ff */
[----:B------:R-:W-:Y:S02]  /*5440*/  @P5 PRMT R34, R173, 0x7610, R34 ;  /* 0x00007610ad225816 */ /* 0x000fe40000000022 */
[----:B------:R-:W-:Y:S02]  /*5450*/  @P5 FSEL R175, R175, RZ, P3 ;  /* 0x000000ffafaf5208 */ /* 0x000fe40001800000 */
[----:B------:R-:W-:Y:S02]  /*5460*/  @P5 F2FP.PACK_AB R174, RZ, R174 ;  /* 0x000000aeffae523e */ /* 0x000fe400000000ff */
[----:B------:R-:W-:-:S02]  /*5470*/  @P5 PRMT R34, R34, 0x5410, R172 ;  /* 0x0000541022225816 */ /* 0x000fc400000000ac */
[----:B------:R-:W-:Y:S02]  /*5480*/  @P5 MOV R172, 0x10 ;  /* 0x0000001000ac5802 */ /* 0x000fe40000000f00 */
[----:B------:R-:W-:Y:S02]  /*5490*/  @P5 IADD3 R173, R214, 0x60, RZ ;  /* 0x00000060d6ad5810 */ /* 0x000fe40007ffe0ff */
[----:B------:R-:W-:Y:S02]  /*54a0*/  @P5 F2FP.PACK_AB R175, RZ, R175 ;  /* 0x000000afffaf523e */ /* 0x000fe400000000ff */
        /* <DEDUP_REMOVED lines=16> */
.L_x_11398:
[----:B0-----:R-:W-:Y:S05]  /*55b0*/  BSYNC B1 ;  /* 0x0000000000017941 */ /* 0x001fea0003800000 */
.L_x_11397:
        /* <DEDUP_REMOVED lines=12> */
.L_x_11400:
[----:B------:R-:W-:Y:S05]  /*5680*/  BSYNC B1 ;  /* 0x0000000000017941 */ /* 0x000fea0003800000 */
.L_x_11399:
        /* <DEDUP_REMOVED lines=20> */
.L_x_11402:
[----:B------:R-:W-:Y:S05]  /*57d0*/  BSYNC B1 ;  /* 0x0000000000017941 */ /* 0x000fea0003800000 */
.L_x_11401:
        /* <DEDUP_REMOVED lines=9> */
.L_x_11404:
[----:B------:R-:W-:Y:S05]  /*5870*/  BSYNC B1 ;  /* 0x0000000000017941 */ /* 0x000fea0003800000 */
.L_x_11403:
        /* <DEDUP_REMOVED lines=22> */
.L_x_11406:
[----:B------:R-:W-:Y:S05]  /*59e0*/  BSYNC B1 ;  /* 0x0000000000017941 */ /* 0x000fea0003800000 */
.L_x_11405:
        /* <DEDUP_REMOVED lines=11> */
[----:B------:R-:W-:Y:S02]  /*5aa0*/  @P5 F2FP.PACK_AB R172, RZ, R172 ;  /* 0x000000acffac523e */ /* 0x000fe400000000ff */
        /* <DEDUP_REMOVED lines=11> */
.L_x_11408:
[----:B------:R-:W-:Y:S05]  /*5b60*/  BSYNC B1 ;  /* 0x0000000000017941 */ /* 0x000fea0003800000 */
.L_x_11407:
        /* <DEDUP_REMOVED lines=11> */
.L_x_11410:
[----:B------:R-:W-:Y:S05]  /*5c20*/  BSYNC B1 ;  /* 0x0000000000017941 */ /* 0x000fea0003800000 */
.L_x_11409:
        /* <DEDUP_REMOVED lines=9> */
[----:B------:R-:W-:Y:S02]  /*5cc0*/  @P5 F2FP.PACK_AB R200, RZ, R200 ;  /* 0x000000c8ffc8523e */ /* 0x000fe400000000ff */
[----:B------:R-:W-:Y:S02]  /*5cd0*/  @P5 F2FP.PACK_AB R175, RZ, R175 ;  /* 0x000000afffaf523e */ /* 0x000fe400000000ff */
        /* <DEDUP_REMOVED lines=16> */
.L_x_11412:
[----:B------:R-:W-:Y:S05]  /*5de0*/  BSYNC B1 ;  /* 0x0000000000017941 */ /* 0x000fea0003800000 */
.L_x_11411:
[----:B------:R-:W-:Y:S01]  /*5df0*/  @P5 FMUL.FTZ R2, R172, c[0x0][0x1ec] ;  /* 0x00007b00ac025a20 */ /* 0x000fe20000410000 */
[----:B------:R-:W-:Y:S02]  /*5e00*/  @P5 LOP3.LUT P0, RZ, R185, 0xff000000, RZ, 0xc0, !PT ;  /* 0xff000000b9ff5812 */ /* 0x000fe4000780c0ff */
[----:B------:R-:W-:Y:S01]  /*5e10*/  @P2 IADD3 R0, R0, 0x80, RZ ;  /* 0x0000008000002810 */ /* 0x000fe20007ffe0ff */
[----:B------:R-:W-:Y:S01]  /*5e20*/  @P5 FMUL.FTZ R2, R2, c[0x0][0x1e8] ;  /* 0x00007a0002025a20 */ /* 0x000fe20000410000 */
[----:B------:R-:W-:-:S04]  /*5e30*/  SEL R171, R172, R171, P1 ;  /* 0x000000abacab7207 */ /* 0x000fc80000800000 */
[----:B------:R-:W-:-:S04]  /*5e40*/  @P5 FSEL R2, R2, RZ, P0 ;  /* 0x000000ff02025208 */ /* 0x000fc80000000000 */
[----:B------:R-:W-:-:S04]  /*5e50*/  @P5 F2FP.PACK_AB R2, RZ, R2 ;  /* 0x00000002ff02523e */ /* 0x000fc800000000ff */
        /* <DEDUP_REMOVED lines=14> */
.L_x_11327:
[----:B------:R-:W-:Y:S05]  /*5f40*/  BSYNC B0 ;  /* 0x0000000000007941 */ /* 0x000fea0003800000 */
.L_x_11325:
        /* <DEDUP_REMOVED lines=220> */
.L_x_11331:
[----:B0-----:R-:W-:Y:S01]  /*6d10*/  HFMA2.MMA R175, -RZ, RZ, 0, 5.9604644775390625e-08 ;  /* 0x00000001ffaf7435 */ /* 0x001fe200000001ff */
[----:B------:R-:W-:-:S02]  /*6d20*/  MOV R214, R215 ;  /* 0x000000d700d67202 */ /* 0x000fc40000000f00 */
[----:B------:R-:W-:Y:S02]  /*6d30*/  MOV R250, 0x1f ;  /* 0x0000001f00fa7802 */ /* 0x000fe40000000f00 */
[----:B------:R-:W-:Y:S02]  /*6d40*/  MOV R249, 0xffffffff ;  /* 0xffffffff00f97802 */ /* 0x000fe40000000f00 */
[----:B------:R-:W-:Y:S02]  /*6d50*/  MOV R174, 0x6d70 ;  /* 0x00006d7000ae7802 */ /* 0x000fe40000000f00 */
[----:B------:R-:W-:Y:S05]  /*6d60*/  CALL.REL.NOINC `($__internal_153_$__cuda_sm70_shflsync_bfly_p) ;  /* 0x0000046000007944 */ /* 0x000fea0003c00000 */
[----:B-1----:R-:W-:Y:S01]  /*6d70*/  MOV R216, R214 ;  /* 0x000000d600d87202 */ /* 0x002fe20000000f00 */
[----:B------:R-:W-:Y:S05]  /*6d80*/  BRA `(.L_x_11414) ;  /* 0xffffbce000007947 */ /* 0x000fea000383ffff */
.L_x_11332:
[----:B0-----:R-:W-:Y:S01]  /*6d90*/  HFMA2.MMA R175, -RZ, RZ, 0, 5.9604644775390625e-08 ;  /* 0x00000001ffaf7435 */ /* 0x001fe200000001ff */
[----:B------:R-:W-:Y:S02]  /*6da0*/  MOV R214, R203 ;  /* 0x000000cb00d67202 */ /* 0x000fe40000000f00 */
[----:B------:R-:W-:Y:S02]  /*6db0*/  MOV R250, 0x1f ;  /* 0x0000001f00fa7802 */ /* 0x000fe40000000f00 */
[----:B------:R-:W-:-:S02]  /*6dc0*/  MOV R249, 0xffffffff ;  /* 0xffffffff00f97802 */ /* 0x000fc40000000f00 */
[----:B------:R-:W-:Y:S02]  /*6dd0*/  MOV R174, 0x6df0 ;  /* 0x00006df000ae7802 */ /* 0x000fe40000000f00 */
[----:B-12---:R-:W-:Y:S05]  /*6de0*/  CALL.REL.NOINC `($__internal_153_$__cuda_sm70_shflsync_bfly_p) ;  /* 0x000003e000007944 */ /* 0x006fea0003c00000 */
[----:B------:R-:W-:Y:S01]  /*6df0*/  FADD.FTZ R215, R216, R215 ;  /* 0x000000d7d8d77221 */ /* 0x000fe20000010000 */
[----:B------:R-:W-:Y:S01]  /*6e00*/  HFMA2.MMA R175, -RZ, RZ, 0, 1.1920928955078125e-07 ;  /* 0x00000002ffaf7435 */ /* 0x000fe200000001ff */
[----:B-1----:R-:W-:Y:S01]  /*6e10*/  FADD.FTZ R203, R203, R214 ;  /* 0x000000d6cbcb7221 */ /* 0x002fe20000010000 */
[----:B------:R-:W-:Y:S02]  /*6e20*/  MOV R250, 0x1f ;  /* 0x0000001f00fa7802 */ /* 0x000fe40000000f00 */
[----:B------:R-:W-:Y:S02]  /*6e30*/  MOV R249, 0xffffffff ;  /* 0xffffffff00f97802 */ /* 0x000fe40000000f00 */
[----:B------:R-:W-:Y:S02]  /*6e40*/  MOV R214, R215 ;  /* 0x000000d700d67202 */ /* 0x000fe40000000f00 */
[----:B------:R-:W-:Y:S02]  /*6e50*/  MOV R174, 0x6e70 ;  /* 0x00006e7000ae7802 */ /* 0x000fe40000000f00 */
[----:B------:R-:W-:Y:S05]  /*6e60*/  CALL.REL.NOINC `($__internal_153_$__cuda_sm70_shflsync_bfly_p) ;  /* 0x0000036000007944 */ /* 0x000fea0003c00000 */
[----:B------:R-:W-:Y:S01]  /*6e70*/  HFMA2.MMA R175, -RZ, RZ, 0, 1.1920928955078125e-07 ;  /* 0x00000002ffaf7435 */ /* 0x000fe200000001ff */
[----:B-1----:R-:W-:-:S02]  /*6e80*/  MOV R216, R214 ;  /* 0x000000d600d87202 */ /* 0x002fc40000000f00 */
[----:B------:R-:W-:Y:S02]  /*6e90*/  MOV R214, R203 ;  /* 0x000000cb00d67202 */ /* 0x000fe40000000f00 */
[----:B------:R-:W-:Y:S02]  /*6ea0*/  MOV R250, 0x1f ;  /* 0x0000001f00fa7802 */ /* 0x000fe40000000f00 */
[----:B------:R-:W-:Y:S02]  /*6eb0*/  MOV R249, 0xffffffff ;  /* 0xffffffff00f97802 */ /* 0x000fe40000000f00 */
[----:B------:R-:W-:Y:S02]  /*6ec0*/  MOV R174, 0x6ee0 ;  /* 0x00006ee000ae7802 */ /* 0x000fe40000000f00 */
[----:B------:R-:W-:Y:S05]  /*6ed0*/  CALL.REL.NOINC `($__internal_153_$__cuda_sm70_shflsync_bfly_p) ;  /* 0x000002f000007944 */ /* 0x000fea0003c00000 */
[----:B------:R-:W-:Y:S01]  /*6ee0*/  FADD.FTZ R215, R216, R215 ;  /* 0x000000d7d8d77221 */ /* 0x000fe20000010000 */
[----:B------:R-:W-:Y:S01]  /*6ef0*/  HFMA2.MMA R175, -RZ, RZ, 0, 2.384185791015625e-07 ;  /* 0x00000004ffaf7435 */ /* 0x000fe200000001ff */
[----:B-1----:R-:W-:Y:S01]  /*6f00*/  FADD.FTZ R203, R203, R214 ;  /* 0x000000d6cbcb7221 */ /* 0x002fe20000010000 */
[----:B------:R-:W-:Y:S02]  /*6f10*/  MOV R250, 0x1f ;  /* 0x0000001f00fa7802 */ /* 0x000fe40000000f00 */
[----:B------:R-:W-:-:S02]  /*6f20*/  MOV R249, 0xffffffff ;  /* 0xffffffff00f97802 */ /* 0x000fc40000000f00 */
[----:B------:R-:W-:Y:S02]  /*6f30*/  MOV R214, R215 ;  /* 0x000000d700d67202 */ /* 0x000fe40000000f00 */
[----:B------:R-:W-:Y:S02]  /*6f40*/  MOV R174, 0x6f60 ;  /* 0x00006f6000ae7802 */ /* 0x000fe40000000f00 */
[----:B------:R-:W-:Y:S05]  /*6f50*/  CALL.REL.NOINC `($__internal_153_$__cuda_sm70_shflsync_bfly_p) ;  /* 0x0000027000007944 */ /* 0x000fea0003c00000 */
[----:B------:R-:W-:Y:S01]  /*6f60*/  HFMA2.MMA R175, -RZ, RZ, 0, 2.384185791015625e-07 ;  /* 0x00000004ffaf7435 */ /* 0x000fe200000001ff */
[----:B-1----:R-:W-:Y:S02]  /*6f70*/  MOV R216, R214 ;  /* 0x000000d600d87202 */ /* 0x002fe40000000f00 */
[----:B------:R-:W-:Y:S02]  /*6f80*/  MOV R214, R203 ;  /* 0x000000cb00d67202 */ /* 0x000fe40000000f00 */
[----:B------:R-:W-:Y:S02]  /*6f90*/  MOV R250, 0x1f ;  /* 0x0000001f00fa7802 */ /* 0x000fe40000000f00 */
[----:B------:R-:W-:Y:S02]  /*6fa0*/  MOV R249, 0xffffffff ;  /* 0xffffffff00f97802 */ /* 0x000fe40000000f00 */
[----:B------:R-:W-:-:S02]  /*6fb0*/  MOV R174, 0x6fd0 ;  /* 0x00006fd000ae7802 */ /* 0x000fc40000000f00 */
[----:B------:R-:W-:Y:S05]  /*6fc0*/  CALL.REL.NOINC `($__internal_153_$__cuda_sm70_shflsync_bfly_p) ;  /* 0x0000020000007944 */ /* 0x000fea0003c00000 */
[----:B------:R-:W-:Y:S01]  /*6fd0*/  FADD.FTZ R215, R216, R215 ;  /* 0x000000d7d8d77221 */ /* 0x000fe20000010000 */
[----:B------:R-:W-:Y:S01]  /*6fe0*/  HFMA2.MMA R175, -RZ, RZ, 0, 4.76837158203125e-07 ;  /* 0x00000008ffaf7435 */ /* 0x000fe200000001ff */
[----:B-1----:R-:W-:Y:S01]  /*6ff0*/  FADD.FTZ R216, R203, R214 ;  /* 0x000000d6cbd87221 */ /* 0x002fe20000010000 */
[----:B------:R-:W-:-:S02]  /*7000*/  MOV R250, 0x1f ;  /* 0x0000001f00fa7802 */ /* 0x000fc40000000f00 */
[----:B------:R-:W-:Y:S02]  /*7010*/  MOV R249, 0xffffffff ;  /* 0xffffffff00f97802 */ /* 0x000fe40000000f00 */
[----:B------:R-:W-:Y:S02]  /*7020*/  MOV R214, R215 ;  /* 0x000000d700d67202 */ /* 0x000fe40000000f00 */
[----:B------:R-:W-:Y:S02]  /*7030*/  MOV R174, 0x7050 ;  /* 0x0000705000ae7802 */ /* 0x000fe40000000f00 */
[----:B------:R-:W-:Y:S05]  /*7040*/  CALL.REL.NOINC `($__internal_153_$__cuda_sm70_shflsync_bfly_p) ;  /* 0x0000018000007944 */ /* 0x000fea0003c00000 */
[----:B------:R-:W-:Y:S01]  /*7050*/  HFMA2.MMA R175, -RZ, RZ, 0, 4.76837158203125e-07 ;  /* 0x00000008ffaf7435 */ /* 0x000fe200000001ff */
[----:B-1----:R-:W-:Y:S02]  /*7060*/  MOV R203, R214 ;  /* 0x000000d600cb7202 */ /* 0x002fe40000000f00 */
[----:B------:R-:W-:Y:S02]  /*7070*/  MOV R214, R216 ;  /* 0x000000d800d67202 */ /* 0x000fe40000000f00 */
[----:B------:R-:W-:Y:S02]  /*7080*/  MOV R250, 0x1f ;  /* 0x0000001f00fa7802 */ /* 0x000fe40000000f00 */
[----:B------:R-:W-:-:S02]  /*7090*/  MOV R249, 0xffffffff ;  /* 0xffffffff00f97802 */ /* 0x000fc40000000f00 */
[----:B------:R-:W-:Y:S02]  /*70a0*/  MOV R174, 0x70c0 ;  /* 0x000070c000ae7802 */ /* 0x000fe40000000f00 */
[----:B------:R-:W-:Y:S05]  /*70b0*/  CALL.REL.NOINC `($__internal_153_$__cuda_sm70_shflsync_bfly_p) ;  /* 0x0000011000007944 */ /* 0x000fea0003c00000 */
[----:B------:R-:W-:Y:S01]  /*70c0*/  FADD.FTZ R203, R203, R215 ;  /* 0x000000d7cbcb7221 */ /* 0x000fe20000010000 */
[----:B------:R-:W-:Y:S01]  /*70d0*/  HFMA2.MMA R175, -RZ, RZ, 0, 9.5367431640625e-07 ;  /* 0x00000010ffaf7435 */ /* 0x000fe200000001ff */
[----:B-1----:R-:W-:Y:S01]  /*70e0*/  FADD.FTZ R215, R216, R214 ;  /* 0x000000d6d8d77221 */ /* 0x002fe20000010000 */
[----:B------:R-:W-:Y:S02]  /*70f0*/  MOV R250, 0x1f ;  /* 0x0000001f00fa7802 */ /* 0x000fe40000000f00 */
[----:B------:R-:W-:Y:S02]  /*7100*/  MOV R249, 0xffffffff ;  /* 0xffffffff00f97802 */ /* 0x000fe40000000f00 */
[----:B------:R-:W-:Y:S02]  /*7110*/  MOV R214, R203 ;  /* 0x000000cb00d67202 */ /* 0x000fe40000000f00 */
[----:B------:R-:W-:Y:S02]  /*7120*/  MOV R174, 0x7140 ;  /* 0x0000714000ae7802 */ /* 0x000fe40000000f00 */
[----:B------:R-:W-:Y:S05]  /*7130*/  CALL.REL.NOINC `($__internal_153_$__cuda_sm70_shflsync_bfly_p) ;  /* 0x0000009000007944 */ /* 0x000fea0003c00000 */
[----:B------:R-:W-:Y:S01]  /*7140*/  HFMA2.MMA R175, -RZ, RZ, 0, 9.5367431640625e-07 ;  /* 0x00000010ffaf7435 */ /* 0x000fe200000001ff */
[----:B-1----:R-:W-:-:S02]  /*7150*/  MOV R216, R214 ;  /* 0x000000d600d87202 */ /* 0x002fc40000000f00 */
[----:B------:R-:W-:Y:S02]  /*7160*/  MOV R214, R215 ;  /* 0x000000d700d67202 */ /* 0x000fe40000000f00 */
[----:B------:R-:W-:Y:S02]  /*7170*/  MOV R250, 0x1f ;  /* 0x0000001f00fa7802 */ /* 0x000fe40000000f00 */
[----:B------:R-:W-:Y:S02]  /*7180*/  MOV R249, 0xffffffff ;  /* 0xffffffff00f97802 */ /* 0x000fe40000000f00 */
[----:B------:R-:W-:Y:S02]  /*7190*/  MOV R174, 0x71b0 ;  /* 0x000071b000ae7802 */ /* 0x000fe40000000f00 */
[----:B------:R-:W-:Y:S05]  /*71a0*/  CALL.REL.NOINC `($__internal_153_$__cuda_sm70_shflsync_bfly_p) ;  /* 0x0000002000007944 */ /* 0x000fea0003c00000 */
[----:B-1----:R-:W-:Y:S01]  /*71b0*/  MOV R174, R214 ;  /* 0x000000d600ae7202 */ /* 0x002fe20000000f00 */
[----:B------:R-:W-:Y:S05]  /*71c0*/  BRA `(.L_x_11415) ;  /* 0xffffb9c000007947 */ /* 0x000fea000383ffff */
        .weak           $__internal_153_$__cuda_sm70_shflsync_bfly_p
        .type           $__internal_153_$__cuda_sm70_shflsync_bfly_p,@function
        .size           $__internal_153_$__cuda_sm70_shflsync_bfly_p,(.L_x_15035 - $__internal_153_$__cuda_sm70_shflsync_bfly_p)
$__internal_153_$__cuda_sm70_shflsync_bfly_p:
[----:B------:R-:W-:Y:S04]  /*71d0*/  WARPSYNC R249 ;  /* 0x000000f900007348 */ /* 0x000fe80003800000 */
[----:B------:R0:W1:Y:S02]  /*71e0*/  SHFL.BFLY PT, R214, R214, R175, R250 ;  /* 0x0c0000afd6d67389 */ /* 0x00006400000e00fa */
[----:B0-----:R-:W-:-:S06]  /*71f0*/  HFMA2.MMA R175, -RZ, RZ, 0, 0 ;  /* 0x00000000ffaf7435 */ /* 0x001fcc00000001ff */
[----:B------:R-:W-:Y:S05]  /*7200*/  RET.REL.NODEC R174 `(_ZN10layer_norm13ln_bwd_kernelINS_13Kernel_traitsIf6__halffS2_fjLj1280ELj1ELj4ELj1ELj16ENS_18Kernel_traits_baseILj1280EfS2_fS2_fjLj128EEEEELb1ELb0ELb1ELb1EEEvNS_9BwdParamsE) ;  /* 0xffff8df0ae007950 */ /* 0x000fea0003c3ffff */
.L_x_11416:
        /* <DEDUP_REMOVED lines=15> */
.L_x_15035:


//--------------------- .text._ZN10layer_norm13ln_bwd_kernelINS_13Kernel_traitsIf6__halffS2_fjLj1280ELj1ELj4ELj1ELj16ENS_18Kernel_traits_baseILj1280EfS2_fS2_fjLj128EEEEELb1ELb1ELb0ELb0EEEvNS_9BwdParamsE --------------------------
	.section	.text._ZN10layer_norm13ln_bwd_kernelINS_13Kernel_traitsIf6__halffS2_fjLj1280ELj1ELj4ELj1ELj16ENS_18Kernel_traits_baseILj1280EfS2_fS2_fjLj128EEEEELb1ELb1ELb0ELb0EEEvNS_9BwdParamsE,"ax",@progbits
	.sectioninfo	@"SHI_REGISTERS=255"
	.align	128
        .global         _ZN10layer_norm13ln_bwd_kernelINS_13Kernel_traitsIf6__halffS2_fjLj1280ELj1ELj4ELj1ELj16ENS_18Kernel_traits_baseILj1280EfS2_fS2_fjLj128EEEEELb1ELb1ELb0ELb0EEEvNS_9BwdParamsE
        .type           _ZN10layer_norm13ln_bwd_kernelINS_13Kernel_traitsIf6__halffS2_fjLj1280ELj1ELj4ELj1ELj16ENS_18Kernel_traits_baseILj1280EfS2_fS2_fjLj128EEEEELb1ELb1ELb0ELb0EEEvNS_9BwdParamsE,@function
        .size           _ZN10layer_norm13ln_bwd_kernelINS_13Kernel_traitsIf6__halffS2_fjLj1280ELj1ELj4ELj1ELj16ENS_18Kernel_traits_baseILj1280EfS2_fS2_fjLj128EEEEELb1ELb1ELb0ELb0EEEvNS_9BwdParamsE,(.L_x_15036 - _ZN10layer_norm13ln_bwd_kernelINS_13Kernel_traitsIf6__halffS2_fjLj1280ELj1ELj4ELj1ELj16ENS_18Kernel_traits_baseILj1280EfS2_fS2_fjLj128EEEEELb1ELb1ELb0ELb0EEEvNS_9BwdParamsE)
        .other          _ZN10layer_norm13ln_bwd_kernelINS_13Kernel_traitsIf6__halffS2_fjLj1280ELj1ELj4ELj1ELj16ENS_18Kernel_traits_baseILj1280EfS2_fS2_fjLj128EEEEELb1ELb1ELb0ELb0EEEvNS_9BwdParamsE,@"STO_CUDA_ENTRY STV_DEFAULT"
_ZN10layer_norm13ln_bwd_kernelINS_13Kernel_traitsIf6__halffS2_fjLj1280ELj1ELj4ELj1ELj16ENS_18Kernel_traits_baseILj1280EfS2_fS2_fjLj128EEEEELb1ELb1ELb0ELb0EEEvNS_9BwdParamsE:
.text._ZN10layer_norm13ln_bwd_kernelINS_13Kernel_traitsIf6__halffS2_fjLj1280ELj1ELj4ELj1ELj16ENS_18Kernel_traits_baseILj1280EfS2_fS2_fjLj128EEEEELb1ELb1ELb0ELb0EEEvNS_9BwdParamsE:
        /* <DEDUP_REMOVED lines=201> */
.L_x_11441:
        /* <DEDUP_REMOVED lines=55> */
[----:B---3--:R-:W-:Y:S01]  /*1000*/  HADD2.F32 R201, -RZ, R192.H0_H0 ;  /* 0x200000c0ffc97230 */ /* 0x008fe20000004100 */
        /* <DEDUP_REMOVED lines=10> */
[----:B------:R-:W-:Y:S02]  /*10b0*/  HADD2.F32 R202, -RZ, R192.H1_H1 ;  /* 0x300000c0ffca7230 */ /* 0x000fe40000004100 */
[----:B------:R-:W-:-:S03]  /*10c0*/  HADD2.F32 R203, -RZ, R193.H0_H0 ;  /* 0x200000c1ffcb7230 */ /* 0x000fc60000004100 */
        /* <DEDUP_REMOVED lines=8> */
[----:B------:R-:W-:Y:S02]  /*1150*/  HADD2.F32 R200, -RZ, R193.H1_H1 ;  /* 0x300000c1ffc87230 */ /* 0x000fe40000004100 */
[----:B------:R-:W-:Y:S01]  /*1160*/  HADD2.F32 R193, -RZ, R194.H0_H0 ;  /* 0x200000c2ffc17230 */ /* 0x000fe20000004100 */
        /* <DEDUP_REMOVED lines=21> */
[----:B------:R-:W-:Y:S01]  /*12c0*/  HADD2.F32 R194, -RZ, R194.H1_H1 ;  /* 0x300000c2ffc27230 */ /* 0x000fe20000004100 */
        /* <DEDUP_REMOVED lines=10> */
[--C-:B------:R-:W-:Y:S01]  /*1370*/  HADD2.F32 R192, -RZ, R195.reuse.H0_H0 ;  /* 0x200000c3ffc07230 */ /* 0x100fe20000004100 */
[----:B------:R-:W-:Y:S02]  /*1380*/  FADD.FTZ R194, R194, R202 ;  /* 0x000000cac2c27221 */ /* 0x000fe40000010000 */
[----:B------:R-:W-:Y:S01]  /*1390*/  FFMA.FTZ R193, R249, R202, R193 ;  /* 0x000000caf9c17223 */ /* 0x000fe200000100c1 */
[----:B------:R-:W-:Y:S01]  /*13a0*/  HADD2.F32 R195, -RZ, R195.H1_H1 ;  /* 0x300000c3ffc37230 */ /* 0x000fe20000004100 */
        /* <DEDUP_REMOVED lines=15> */
.L_x_11420:
[----:B0-----:R-:W-:Y:S05]  /*14a0*/  BSYNC B1 ;  /* 0x0000000000017941 */ /* 0x001fea0003800000 */
.L_x_11419:
        /* <DEDUP_REMOVED lines=35> */
[----:B------:R-:W-:Y:S02]  /*16e0*/  HADD2.F32 R239, -RZ, R200.H0_H0 ;  /* 0x200000c8ffef7230 */ /* 0x000fe40000004100 */
[--C-:B------:R-:W-:Y:S02]  /*16f0*/  HADD2.F32 R199, -RZ, R202.reuse.H0_H0 ;  /* 0x200000caffc77230 */ /* 0x100fe40000004100 */
[----:B------:R-:W-:Y:S01]  /*1700*/  HADD2.F32 R198, -RZ, R202.H1_H1 ;  /* 0x300000caffc67230 */ /* 0x000fe20000004100 */
[C---:B------:R-:W-:Y:S01]  /*1710*/  FMUL.FTZ R202, R4.reuse, R9 ;  /* 0x0000000904ca7220 */ /* 0x040fe20000410000 */
[--C-:B------:R-:W-:Y:S01]  /*1720*/  HADD2.F32 R197, -RZ, R203.reuse.H0_H0 ;  /* 0x200000cbffc57230 */ /* 0x100fe20000004100 */
[----:B------:R-:W-:Y:S01]  /*1730*/  FMUL.FTZ R240, R4, R240 ;  /* 0x000000f004f07220 */ /* 0x000fe20000410000 */
[----:B------:R-:W-:Y:S01]  /*1740*/  HADD2.F32 R196, -RZ, R203.H1_H1 ;  /* 0x300000cbffc47230 */ /* 0x000fe20000004100 */
[----:B------:R-:W-:Y:S01]  /*1750*/  FMUL.FTZ R203, R248, R239 ;  /* 0x000000eff8cb7220 */ /* 0x000fe20000410000 */
[----:B------:R-:W-:Y:S01]  /*1760*/  HADD2.F32 R242, -RZ, R200.H1_H1 ;  /* 0x300000c8fff27230 */ /* 0x000fe20000004100 */
[C---:B------:R-:W-:Y:S01]  /*1770*/  FMUL.FTZ R241, R4.reuse, R241 ;  /* 0x000000f104f17220 */ /* 0x040fe20000410000 */
[----:B------:R-:W-:Y:S01]  /*1780*/  HADD2.F32 R200, -RZ, R201.H0_H0 ;  /* 0x200000c9ffc87230 */ /* 0x000fe20000004100 */
        /* <DEDUP_REMOVED lines=17> */
[----:B------:R-:W-:Y:S01]  /*18a0*/  HADD2.F32 R201, -RZ, R201.H1_H1 ;  /* 0x300000c9ffc97230 */ /* 0x000fe20000004100 */
        /* <DEDUP_REMOVED lines=34> */
.L_x_11422:
[----:B------:R-:W-:Y:S05]  /*1ad0*/  BSYNC B1 ;  /* 0x0000000000017941 */ /* 0x000fea0003800000 */
.L_x_11421:
        /* <DEDUP_REMOVED lines=98> */
.L_x_11424:
[----:B------:R-:W-:Y:S05]  /*2100*/  BSYNC B1 ;  /* 0x0000000000017941 */ /* 0x000fea0003800000 */
.L_x_11423:
        /* <DEDUP_REMOVED lines=40> */
[C---:B------:R-:W-:Y:S01]  /*2390*/  FMUL.FTZ R218, R4.reuse, R218 ;  /* 0x000000da04da7220 */ /* 0x040fe20000410000 */
        /* <DEDUP_REMOVED lines=57> */
.L_x_11426:
[----:B------:R-:W-:Y:S05]  /*2730*/  BSYNC B1 ;  /* 0x0000000000017941 */ /* 0x000fea0003800000 */
.L_x_11425:
        /* <DEDUP_REMOVED lines=30> */
[--C-:B--2---:R-:W-:Y:S01]  /*2920*/  HADD2.F32 R208, -RZ, R200.reuse.H0_H0 ;  /* 0x200000c8ffd07230 */ /* 0x104fe20000004100 */
[C---:B------:R-:W-:Y:S01]  /*2930*/  FADD.FTZ R207, -R5.reuse, R194 ;  /* 0x000000c205cf7221 */ /* 0x040fe20000010100 */
[----:B------:R-:W-:Y:S01]  /*2940*/  HADD2.F32 R209, -RZ, R200.H1_H1 ;  /* 0x300000c8ffd17230 */ /* 0x000fe20000004100 */
[----:B------:R-:W-:-:S02]  /*2950*/  FADD.FTZ R195, -R5, R195 ;  /* 0x000000c305c37221 */ /* 0x000fc40000010100 */
[C---:B---3--:R-:W-:Y:S02]  /*2960*/  FADD.FTZ R194, -R5.reuse, R196 ;  /* 0x000000c405c27221 */ /* 0x048fe40000010100 */
[C---:B------:R-:W-:Y:S02]  /*2970*/  FADD.FTZ R192, -R5.reuse, R197 ;  /* 0x000000c505c07221 */ /* 0x040fe40000010100 */
[C---:B------:R-:W-:Y:S02]  /*2980*/  FADD.FTZ R15, -R5.reuse, R198 ;  /* 0x000000c6050f7221 */ /* 0x040fe40000010100 */
[----:B------:R-:W-:Y:S02]  /*2990*/  FADD.FTZ R100, R100, R208 ;  /* 0x000000d064647221 */ /* 0x000fe40000010000 */
[----:B------:R-:W-:Y:S02]  /*29a0*/  FMUL.FTZ R206, R4, R193 ;  /* 0x000000c104ce7220 */ /* 0x000fe40000410000 */
[-C--:B------:R-:W-:Y:S01]  /*29b0*/  FFMA.FTZ R140, R210, R208.reuse, R140 ;  /* 0x000000d0d28c7223 */ /* 0x080fe2000001008c */
[--C-:B------:R-:W-:Y:S01]  /*29c0*/  HADD2.F32 R198, -RZ, R202.reuse.H1_H1 ;  /* 0x300000caffc67230 */ /* 0x100fe20000004100 */
[----:B------:R-:W-:Y:S01]  /*29d0*/  FADD.FTZ R5, -R5, R199 ;  /* 0x000000c705057221 */ /* 0x000fe20000010100 */
[----:B------:R-:W-:Y:S01]  /*29e0*/  HADD2.F32 R199, -RZ, R202.H0_H0 ;  /* 0x200000caffc77230 */ /* 0x000fe20000004100 */
[----:B------:R-:W-:Y:S01]  /*29f0*/  FMUL.FTZ R208, R233, R208 ;  /* 0x000000d0e9d07220 */ /* 0x000fe20000410000 */
[--C-:B------:R-:W-:Y:S01]  /*2a00*/  HADD2.F32 R197, -RZ, R203.reuse.H0_H0 ;  /* 0x200000cbffc57230 */ /* 0x100fe20000004100 */
[----:B------:R-:W-:Y:S01]  /*2a10*/  FMUL.FTZ R214, R4, R207 ;  /* 0x000000cf04d67220 */ /* 0x000fe20000410000 */
[----:B------:R-:W-:Y:S01]  /*2a20*/  HADD2.F32 R196, -RZ, R203.H1_H1 ;  /* 0x300000cbffc47230 */ /* 0x000fe20000004100 */
[----:B------:R-:W2:Y:S01]  /*2a30*/  LDL R202, [R1+0x74] ;  /* 0x0000740001ca7983 */ /* 0x000ea20000100800 */
[----:B------:R-:W-:Y:S01]  /*2a40*/  HADD2.F32 R200, -RZ, R201.H0_H0 ;  /* 0x200000c9ffc87230 */ /* 0x000fe20000004100 */
        /* <DEDUP_REMOVED lines=15> */
[----:B------:R-:W-:Y:S01]  /*2b40*/  HADD2.F32 R201, -RZ, R201.H1_H1 ;  /* 0x300000c9ffc97230 */ /* 0x000fe20000004100 */
        /* <DEDUP_REMOVED lines=34> */
.L_x_11428:
[----:B-1----:R-:W-:Y:S05]  /*2d70*/  BSYNC B1 ;  /* 0x0000000000017941 */ /* 0x002fea0003800000 */
.L_x_11427:
[----:B------:R-:W-:Y:S05]  /*2d80*/  BRA.DIV ~URZ, `(.L_x_11429) ;  /* 0x000050027f007947 */ /* 0x000fea000b800000 */
[----:B------:R0:W1:Y:S02]  /*2d90*/  SHFL.BFLY PT, R194, R216, 0x1, 0x1f ;  /* 0x0c201f00d8c27f89 */ /* 0x00006400000e0000 */
.L_x_11460:
        /* <DEDUP_REMOVED lines=18> */
.L_x_11461:
        /* <DEDUP_REMOVED lines=10> */
[----:B------:R-:W3:Y:S04]  /*2f60*/  LDL R201, [R1+0xc] ;  /* 0x00000c0001c97983 */ /* 0x000ee80000100800 */
[----:B------:R-:W3:Y:S01]  /*2f70*/  LDL R202, [R1+0x4] ;  /* 0x0000040001ca7983 */ /* 0x000ee20000100800 */
[----:B------:R-:W1:Y:S01]  /*2f80*/  LDC.U8 R198, c[0x0][0x1f0] ;  /* 0x00007c00ffc67b82 */ /* 0x000e620000000000 */
[----:B------:R-:W-:-:S02]  /*2f90*/  HFMA2.MMA R192, -RZ, RZ, 0, 9.5367431640625e-07 ;  /* 0x00000010ffc07435 */ /* 0x000fc400000001ff */
[----:B------:R-:W-:Y:S04]  /*2fa0*/  STL [R1+0x1b4], R6 ;  /* 0x0001b40601007387 */ /* 0x000fe80000100800 */
[----:B------:R0:W-:Y:S04]  /*2fb0*/  STL [R1+0x1b0], R0 ;  /* 0x0001b00001007387 */ /* 0x0001e80000100800 */
[----:B------:R-:W3:Y:S01]  /*2fc0*/  LDL R215, [R1+0x10] ;  /* 0x0000100001d77983 */ /* 0x000ee20000100800 */
[----:B------:R-:W-:-:S03]  /*2fd0*/  IMAD.WIDE.U32 R192, R2, R192, c[0x0][0x170] ;  /* 0x00005c0002c07625 */ /* 0x000fc600078e00c0 */
[----:B0-----:R-:W3:Y:S04]  /*2fe0*/  LDL R216, [R1+0x14] ;  /* 0x0000140001d87983 */ /* 0x001ee80000100800 */
[----:B------:R-:W3:Y:S04]  /*2ff0*/  LDL R0, [R1+0x20] ;  /* 0x0000200001007983 */ /* 0x000ee80000100800 */
[----:B------:R-:W3:Y:S01]  /*3000*/  LDG.E.128 R192, [R192.64] ;  /* 0x00000004c0c07981 */ /* 0x000ee2000c1e1d00 */
[----:B-1----:R-:W-:-:S04]  /*3010*/  ISETP.NE.AND P3, PT, R198, RZ, PT ;  /* 0x000000ffc600720c */ /* 0x002fc80003f65270 */
[----:B------:R-:W-:-:S05]  /*3020*/  FSEL R198, R5, RZ, !P3 ;  /* 0x000000ff05c67208 */ /* 0x000fca0005800000 */
[----:B------:R-:W-:-:S04]  /*3030*/  FFMA.FTZ R214, R7, R196, R198 ;  /* 0x000000c407d67223 */ /* 0x000fc800000100c6 */
[----:B------:R-:W-:Y:S02]  /*3040*/  FADD.FTZ R6, R8, -R214 ;  /* 0x800000d608067221 */ /* 0x000fe40000010000 */
[----:B------:R-:W3:Y:S01]  /*3050*/  LDL R214, [R1+0x8] ;  /* 0x0000080001d67983 */ /* 0x000ee20000100800 */
[-CC-:B--2---:R-:W-:Y:S02]  /*3060*/  FFMA.FTZ R197, R197, R196.reuse, R198.reuse ;  /* 0x000000c4c5c57223 */ /* 0x184fe400000100c6 */
[----:B----4-:R-:W-:Y:S02]  /*3070*/  FFMA.FTZ R200, R200, R196, R198 ;  /* 0x000000c4c8c87223 */ /* 0x010fe400000100c6 */
[----:B---3--:R-:W-:Y:S02]  /*3080*/  FADD.FTZ R0, R0, -R197 ;  /* 0x800000c500007221 */ /* 0x008fe40000010000 */
[----:B------:R-:W2:Y:S01]  /*3090*/  LDL R197, [R1] ;  /* 0x0000000001c57983 */ /* 0x000ea20000100800 */
[----:B------:R-:W-:-:S02]  /*30a0*/  FADD.FTZ R215, R215, -R200 ;  /* 0x800000c8d7d77221 */ /* 0x000fc40000010000 */
[----:B------:R-:W-:Y:S02]  /*30b0*/  FMUL.FTZ R200, R4, R6 ;  /* 0x0000000604c87220 */ /* 0x000fe40000410000 */
[----:B------:R-:W3:Y:S01]  /*30c0*/  LDL R6, [R1+0x170] ;  /* 0x0001700001067983 */ /* 0x000ee20000100800 */
[----:B------:R-:W-:Y:S01]  /*30d0*/  ISETP.NE.U32.AND P4, PT, RZ, c[0x0][0x218], PT ;  /* 0x00008600ff007a0c */ /* 0x000fe20003f85070 */
[-CC-:B------:R-:W-:Y:S02]  /*30e0*/  FFMA.FTZ R199, R199, R196.reuse, R198.reuse ;  /* 0x000000c4c7c77223 */ /* 0x180fe400000100c6 */
[-CC-:B------:R-:W-:Y:S01]  /*30f0*/  FFMA.FTZ R201, R201, R196.reuse, R198.reuse ;  /* 0x000000c4c9c97223 */ /* 0x180fe200000100c6 */
[----:B------:R-:W-:Y:S01]  /*3100*/  ISETP.NE.AND.EX P4, PT, RZ, c[0x0][0x21c], PT, P4 ;  /* 0x00008700ff007a0c */ /* 0x000fe20003f85340 */
[-CC-:B------:R-:W-:Y:S02]  /*3110*/  FFMA.FTZ R202, R202, R196.reuse, R198.reuse ;  /* 0x000000c4caca7223 */ /* 0x180fe400000100c6 */
[----:B------:R-:W-:-:S02]  /*3120*/  FFMA.FTZ R203, R252, R196, R198 ;  /* 0x000000c4fccb7223 */ /* 0x000fc400000100c6 */
[----:B------:R-:W-:Y:S02]  /*3130*/  FFMA.FTZ R198, R250, R196, R198 ;  /* 0x000000c4fac67223 */ /* 0x000fe400000100c6 */
[----:B------:R-:W-:Y:S02]  /*3140*/  FADD.FTZ R216, R216, -R199 ;  /* 0x800000c7d8d87221 */ /* 0x000fe40000010000 */
[----:B------:R-:W-:Y:S02]  /*3150*/  FADD.FTZ R214, R214, -R201 ;  /* 0x800000c9d6d67221 */ /* 0x000fe40000010000 */
[----:B------:R-:W-:Y:S02]  /*3160*/  FADD.FTZ R199, R251, -R203 ;  /* 0x800000cbfbc77221 */ /* 0x000fe40000010000 */
[----:B------:R-:W-:Y:S02]  /*3170*/  FADD.FTZ R198, R249, -R198 ;  /* 0x800000c6f9c67221 */ /* 0x000fe40000010000 */
[----:B------:R-:W-:-:S02]  /*3180*/  FMUL.FTZ R203, R4, R216 ;  /* 0x000000d804cb7220 */ /* 0x000fc40000410000 */
[C---:B------:R-:W-:Y:S02]  /*3190*/  FMUL.FTZ R201, R4.reuse, R215 ;  /* 0x000000d704c97220 */ /* 0x040fe40000410000 */
[C---:B------:R-:W-:Y:S02]  /*31a0*/  FMUL.FTZ R214, R4.reuse, R214 ;  /* 0x000000d604d67220 */ /* 0x040fe40000410000 */
[C---:B------:R-:W-:Y:S02]  /*31b0*/  FMUL.FTZ R199, R4.reuse, R199 ;  /* 0x000000c704c77220 */ /* 0x040fe40000410000 */
[----:B------:R-:W-:Y:S02]  /*31c0*/  FMUL.FTZ R198, R4, R198 ;  /* 0x000000c604c67220 */ /* 0x000fe40000410000 */
[----:B------:R-:W-:Y:S02]  /*31d0*/  @P4 FADD.FTZ R200, R52, R200 ;  /* 0x000000c834c84221 */ /* 0x000fe40000010000 */
[----:B------:R-:W-:-:S02]  /*31e0*/  @P4 FADD.FTZ R203, R54, R203 ;  /* 0x000000cb36cb4221 */ /* 0x000fc40000010000 */
[----:B------:R-:W-:Y:S02]  /*31f0*/  @P4 FADD.FTZ R201, R55, R201 ;  /* 0x000000c937c94221 */ /* 0x000fe40000010000 */
[----:B------:R-:W-:Y:S02]  /*3200*/  @P4 FADD.FTZ R214, R48, R214 ;  /* 0x000000d630d64221 */ /* 0x000fe40000010000 */
[----:B------:R-:W-:Y:S02]  /*3210*/  @P4 FADD.FTZ R199, R50, R199 ;  /* 0x000000c732c74221 */ /* 0x000fe40000010000 */
[----:B------:R-:W-:Y:S01]  /*3220*/  @P4 FADD.FTZ R198, R51, R198 ;  /* 0x000000c633c64221 */ /* 0x000fe20000010000 */
[----:B------:R-:W-:-:S04]  /*3230*/  ISETP.NE.U32.AND P3, PT, RZ, c[0x0][0x258], PT ;  /* 0x00009600ff007a0c */ /* 0x000fc80003f65070 */
[----:B------:R-:W-:-:S04]  /*3240*/  ISETP.NE.AND.EX P3, PT, RZ, c[0x0][0x25c], PT, P3 ;  /* 0x00009700ff007a0c */ /* 0x000fc80003f65330 */
[C---:B------:R-:W-:Y:S01]  /*3250*/  SEL R188, R214.reuse, R188, P3 ;  /* 0x000000bcd6bc7207 */ /* 0x040fe20001800000 */
[----:B------:R-:W-:Y:S01]  /*3260*/  FMUL.FTZ R214, R214, R3 ;  /* 0x00000003d6d67220 */ /* 0x000fe20000410000 */
[----:B------:R-:W-:Y:S02]  /*3270*/  SEL R184, R200, R184, P3 ;  /* 0x000000b8c8b87207 */ /* 0x000fe40001800000 */
[----:B------:R-:W-:Y:S02]  /*3280*/  SEL R186, R203, R186, P3 ;  /* 0x000000bacbba7207 */ /* 0x000fe40001800000 */
[----:B------:R-:W-:Y:S02]  /*3290*/  SEL R187, R201, R187, P3 ;  /* 0x000000bbc9bb7207 */ /* 0x000fe40001800000 */
[----:B------:R-:W-:Y:S02]  /*32a0*/  SEL R190, R199, R190, P3 ;  /* 0x000000bec7be7207 */ /* 0x000fe40001800000 */
[----:B------:R-:W-:Y:S01]  /*32b0*/  SEL R191, R198, R191, P3 ;  /* 0x000000bfc6bf7207 */ /* 0x000fe20001800000 */
[----:B------:R-:W-:Y:S01]  /*32c0*/  FMUL.FTZ R216, R214, c[0x0][0x1e8] ;  /* 0x00007a00d6d87a20 */ /* 0x000fe20000410000 */
[----:B------:R-:W-:Y:S01]  /*32d0*/  MOV R214, RZ ;  /* 0x000000ff00d67202 */ /* 0x000fe20000000f00 */
[----:B--2---:R-:W-:-:S02]  /*32e0*/  FADD.FTZ R197, R197, -R202 ;  /* 0x800000cac5c57221 */ /* 0x004fc40000010000 */
[C---:B------:R-:W-:Y:S02]  /*32f0*/  FMUL.FTZ R202, R4.reuse, R0 ;  /* 0x0000000004ca7220 */ /* 0x040fe40000410000 */
[----:B------:R-:W-:Y:S01]  /*3300*/  FMUL.FTZ R197, R4, R197 ;  /* 0x000000c504c57220 */ /* 0x000fe20000410000 */
[----:B------:R-:W2:Y:S01]  /*3310*/  LDL R0, [R1+0x188] ;  /* 0x0001880001007983 */ /* 0x000ea20000100800 */
[----:B------:R-:W-:Y:S02]  /*3320*/  @P4 FADD.FTZ R202, R53, R202 ;  /* 0x000000ca35ca4221 */ /* 0x000fe40000010000 */
[----:B------:R-:W-:Y:S01]  /*3330*/  @P4 FADD.FTZ R197, R49, R197 ;  /* 0x000000c531c54221 */ /* 0x000fe20000010000 */
[----:B------:R-:W-:Y:S02]  /*3340*/  LOP3.LUT P4, RZ, R19, 0xff, RZ, 0xc0, !PT ;  /* 0x000000ff13ff7812 */ /* 0x000fe4000788c0ff */
[----:B------:R-:W-:Y:S02]  /*3350*/  SEL R185, R202, R185, P3 ;  /* 0x000000b9cab97207 */ /* 0x000fe40001800000 */
[----:B------:R-:W-:-:S02]  /*3360*/  SEL R189, R197, R189, P3 ;  /* 0x000000bdc5bd7207 */ /* 0x000fc40001800000 */
[----:B------:R-:W-:-:S07]  /*3370*/  LOP3.LUT P3, RZ, R19, 0xff00, RZ, 0xc0, !PT ;  /* 0x0000ff0013ff7812 */ /* 0x000fce000786c0ff */
[----:B------:R-:W-:-:S05]  /*3380*/  @P4 HADD2.F32 R215, -RZ, R194.H0_H0 ;  /* 0x200000c2ffd74230 */ /* 0x000fca0000004100 */
[----:B------:R-:W-:-:S04]  /*3390*/  @P4 FMUL.FTZ R214, R216, R215 ;  /* 0x000000d7d8d64220 */ /* 0x000fc80000410000 */
[----:B------:R-:W-:Y:S01]  /*33a0*/  FADD.FTZ R88, R88, R214 ;  /* 0x000000d658587221 */ /* 0x000fe20000010000 */
[----:B------:R-:W-:Y:S01]  /*33b0*/  @P3 HADD2.F32 R214, -RZ, R194.H1_H1 ;  /* 0x300000c2ffd63230 */ /* 0x000fe20000004100 */
[----:B---3--:R-:W-:Y:S02]  /*33c0*/  FMUL.FTZ R194, R6, R216 ;  /* 0x000000d806c27220 */ /* 0x008fe40000410000 */
[----:B------:R-:W3:Y:S01]  /*33d0*/  LDL R216, [R1+0x174] ;  /* 0x0001740001d87983 */ /* 0x000ee20000100800 */
[----:B------:R-:W-:-:S04]  /*33e0*/  FMUL.FTZ R197, R197, R3 ;  /* 0x00000003c5c57220 */ /* 0x000fc80000410000 */
[----:B------:R-:W-:Y:S01]  /*33f0*/  FMUL.FTZ R215, R197, c[0x0][0x1e8] ;  /* 0x00007a00c5d77a20 */ /* 0x000fe20000410000 */
[----:B------:R-:W-:-:S06]  /*3400*/  HFMA2.MMA R197, -RZ, RZ, 0, 0 ;  /* 0x00000000ffc57435 */ /* 0x000fcc00000001ff */
[----:B------:R-:W-:Y:S01]  /*3410*/  @P3 FMUL.FTZ R197, R215, R214 ;  /* 0x000000d6d7c53220 */ /* 0x000fe20000410000 */
[----:B------:R-:W-:Y:S02]  /*3420*/  FSEL R214, R194, RZ, P4 ;  /* 0x000000ffc2d67208 */ /* 0x000fe40002000000 */
[----:B------:R-:W-:Y:S01]  /*3430*/  LOP3.LUT P4, RZ, R18, 0xff0000, RZ, 0xc0, !PT ;  /* 0x00ff000012ff7812 */ /* 0x000fe2000788c0ff */
[----:B------:R-:W-:-:S04]  /*3440*/  FMUL.FTZ R194, R203, R3 ;  /* 0x00000003cbc27220 */ /* 0x000fc80000410000 */
[----:B------:R-:W-:Y:S02]  /*3450*/  FMUL.FTZ R6, R194, c[0x0][0x1e8] ;  /* 0x00007a00c2067a20 */ /* 0x000fe40000410000 */
[----:B------:R-:W-:Y:S01]  /*3460*/  FADD.FTZ R89, R89, R197 ;  /* 0x000000c559597221 */ /* 0x000fe20000010000 */
[----:B------:R-:W-:-:S05]  /*3470*/  MOV R197, RZ ;  /* 0x000000ff00c57202 */ /* 0x000fca0000000f00 */
[----:B------:R-:W-:-:S05]  /*3480*/  @P4 HADD2.F32 R203, -RZ, R193.H0_H0 ;  /* 0x200000c1ffcb4230 */ /* 0x000fca0000004100 */
[----:B------:R-:W-:Y:S02]  /*3490*/  @P4 FMUL.FTZ R197, R6, R203 ;  /* 0x000000cb06c54220 */ /* 0x000fe40000410000 */
[----:B---3--:R-:W-:-:S05]  /*34a0*/  FMUL.FTZ R194, R216, R215 ;  /* 0x000000d7d8c27220 */ /* 0x008fca0000410000 */
[----:B------:R-:W-:Y:S02]  /*34b0*/  FSEL R203, R194, RZ, P3 ;  /* 0x000000ffc2cb7208 */ /* 0x000fe40001800000 */
[----:B------:R-:W-:Y:S01]  /*34c0*/  LOP3.LUT P3, RZ, R18, 0xff000000, RZ, 0xc0, !PT ;  /* 0xff00000012ff7812 */ /* 0x000fe2000786c0ff */
[----:B------:R-:W-:Y:S01]  /*34d0*/  FMUL.FTZ R194, R201, R3 ;  /* 0x00000003c9c27220 */ /* 0x000fe20000410000 */
[----:B------:R-:W-:-:S03]  /*34e0*/  HFMA2.MMA R201, -RZ, RZ, 0, 0 ;  /* 0x00000000ffc97435 */ /* 0x000fc600000001ff */
[----:B------:R-:W-:-:S08]  /*34f0*/  FMUL.FTZ R216, R194, c[0x0][0x1e8] ;  /* 0x00007a00c2d87a20 */ /* 0x000fd00000410000 */
[----:B------:R-:W-:-:S05]  /*3500*/  @P3 HADD2.F32 R193, -RZ, R193.H1_H1 ;  /* 0x300000c1ffc13230 */ /* 0x000fca0000004100 */
[----:B------:R-:W-:Y:S02]  /*3510*/  @P3 FMUL.FTZ R201, R216, R193 ;  /* 0x000000c1d8c93220 */ /* 0x000fe40000410000 */
[----:B--2---:R-:W-:Y:S02]  /*3520*/  FMUL.FTZ R193, R0, R6 ;  /* 0x0000000600c17220 */ /* 0x004fe40000410000 */
[----:B------:R0:W5:Y:S03]  /*3530*/  LDL.LU R6, [R1+0x1b4] ;  /* 0x0001b40001067983 */ /* 0x0001660000300800 */
[----:B------:R-:W-:Y:S01]  /*3540*/  FSEL R215, R193, RZ, P4 ;  /* 0x000000ffc1d77208 */ /* 0x000fe20002000000 */
[----:B------:R-:W-:Y:S01]  /*3550*/  FMUL.FTZ R193, R200, R3 ;  /* 0x00000003c8c17220 */ /* 0x000fe20000410000 */
[----:B------:R-:W-:Y:S01]  /*3560*/  MOV R194, R18 ;  /* 0x0000001200c27202 */ /* 0x000fe20000000f00 */
[----:B------:R-:W2:Y:S03]  /*3570*/  LDL R200, [R1+0x18c] ;  /* 0x00018c0001c87983 */ /* 0x000ea60000100800 */
[----:B------:R-:W-:Y:S01]  /*3580*/  LOP3.LUT P4, RZ, R194, 0xff, RZ, 0xc0, !PT ;  /* 0x000000ffc2ff7812 */ /* 0x000fe2000788c0ff */
[----:B------:R-:W3:Y:S01]  /*3590*/  LDL R0, [R1+0x184] ;  /* 0x0001840001007983 */ /* 0x000ee20000100800 */
[----:B------:R-:W-:Y:S01]  /*35a0*/  F2FP.PACK_AB R194, R203, R214 ;  /* 0x000000d6cbc2723e */ /* 0x000fe200000000ff */
[----:B------:R-:W-:-:S10]  /*35b0*/  FMUL.FTZ R214, R193, c[0x0][0x1e8] ;  /* 0x00007a00c1d67a20 */ /* 0x000fd40000410000 */
[----:B------:R-:W-:Y:S01]  /*35c0*/  @P4 HADD2.F32 R203, -RZ, R192.H0_H0 ;  /* 0x200000c0ffcb4230 */ /* 0x000fe20000004100 */
[----:B--2---:R-:W-:Y:S02]  /*35d0*/  FMUL.FTZ R193, R200, R216 ;  /* 0x000000d8c8c17220 */ /* 0x004fe40000410000 */
[----:B------:R-:W2:Y:S01]  /*35e0*/  LDL R216, [R1+0x180] ;  /* 0x0001800001d87983 */ /* 0x000ea20000100800 */
[----:B------:R-:W-:-:S06]  /*35f0*/  HFMA2.MMA R200, -RZ, RZ, 0, 0 ;  /* 0x00000000ffc87435 */ /* 0x000fcc00000001ff */
[----:B------:R-:W-:Y:S01]  /*3600*/  @P4 FMUL.FTZ R200, R214, R203 ;  /* 0x000000cbd6c84220 */ /* 0x000fe20000410000 */
[----:B------:R-:W-:Y:S02]  /*3610*/  MOV R203, R214 ;  /* 0x000000d600cb7202 */ /* 0x000fe40000000f00 */
[----:B------:R-:W-:Y:S02]  /*3620*/  FSEL R214, R193, RZ, P3 ;  /* 0x000000ffc1d67208 */ /* 0x000fe40001800000 */
[----:B------:R-:W-:Y:S01]  /*3630*/  LOP3.LUT P3, RZ, R18, 0xff00, RZ, 0xc0, !PT ;  /* 0x0000ff0012ff7812 */ /* 0x000fe2000786c0ff */
[----:B------:R-:W-:-:S04]  /*3640*/  FMUL.FTZ R193, R202, R3 ;  /* 0x00000003cac17220 */ /* 0x000fc80000410000 */
[----:B------:R-:W-:-:S08]  /*3650*/  FMUL.FTZ R202, R193, c[0x0][0x1e8] ;  /* 0x00007a00c1ca7a20 */ /* 0x000fd00000410000 */
[----:B------:R-:W-:Y:S01]  /*3660*/  @P3 HADD2.F32 R192, -RZ, R192.H1_H1 ;  /* 0x300000c0ffc03230 */ /* 0x000fe20000004100 */
[----:B------:R-:W-:Y:S02]  /*3670*/  FMUL.FTZ R199, R199, R3 ;  /* 0x00000003c7c77220 */ /* 0x000fe40000410000 */
[----:B--2---:R-:W-:Y:S01]  /*3680*/  FMUL.FTZ R193, R216, R203 ;  /* 0x000000cbd8c17220 */ /* 0x004fe20000410000 */
[----:B------:R-:W-:-:S06]  /*3690*/  HFMA2.MMA R203, -RZ, RZ, 0, 0 ;  /* 0x00000000ffcb7435 */ /* 0x000fcc00000001ff */
[----:B------:R-:W-:Y:S01]  /*36a0*/  @P3 FMUL.FTZ R203, R202, R192 ;  /* 0x000000c0cacb3220 */ /* 0x000fe20000410000 */
[----:B------:R-:W-:Y:S02]  /*36b0*/  FSEL R192, R193, RZ, P4 ;  /* 0x000000ffc1c07208 */ /* 0x000fe40002000000 */
[----:B------:R-:W-:Y:S02]  /*36c0*/  LOP3.LUT P4, RZ, R19, 0xff0000, RZ, 0xc0, !PT ;  /* 0x00ff000013ff7812 */ /* 0x000fe4000788c0ff */
[----:B------:R-:W-:Y:S01]  /*36d0*/  F2FP.PACK_AB R193, R214, R215 ;  /* 0x000000d7d6c1723e */ /* 0x000fe200000000ff */
[----:B------:R-:W-:Y:S02]  /*36e0*/  FMUL.FTZ R215, R199, c[0x0][0x1e8] ;  /* 0x00007a00c7d77a20 */ /* 0x000fe40000410000 */
[----:B---3--:R-:W-:Y:S01]  /*36f0*/  FMUL.FTZ R199, R0, R202 ;  /* 0x000000ca00c77220 */ /* 0x008fe20000410000 */
[----:B------:R-:W-:-:S07]  /*3700*/  MOV R202, RZ ;  /* 0x000000ff00ca7202 */ /* 0x000fce0000000f00 */
[----:B------:R-:W-:-:S05]  /*3710*/  @P4 HADD2.F32 R214, -RZ, R195.H0_H0 ;  /* 0x200000c3ffd64230 */ /* 0x000fca0000004100 */
[----:B------:R-:W-:Y:S02]  /*3720*/  @P4 FMUL.FTZ R202, R215, R214 ;  /* 0x000000d6d7ca4220 */ /* 0x000fe40000410000 */
[----:B------:R-:W2:Y:S01]  /*3730*/  LDL R214, [R1+0x178] ;  /* 0x0001780001d67983 */ /* 0x000ea20000100800 */
[----:B------:R-:W-:Y:S02]  /*3740*/  FSEL R216, R199, RZ, P3 ;  /* 0x000000ffc7d87208 */ /* 0x000fe40001800000 */
[----:B------:R-:W-:-:S13]  /*3750*/  LOP3.LUT P3, RZ, R19, 0xff000000, RZ, 0xc0, !PT ;  /* 0xff00000013ff7812 */ /* 0x000fda000786c0ff */
[----:B------:R-:W-:Y:S01]  /*3760*/  @P3 HADD2.F32 R199, -RZ, R195.H1_H1 ;  /* 0x300000c3ffc73230 */ /* 0x000fe20000004100 */
[----:B------:R-:W-:-:S04]  /*3770*/  FMUL.FTZ R198, R198, R3 ;  /* 0x00000003c6c67220 */ /* 0x000fc80000410000 */
[----:B------:R-:W-:Y:S02]  /*3780*/  FMUL.FTZ R0, R198, c[0x0][0x1e8] ;  /* 0x00007a00c6007a20 */ /* 0x000fe40000410000 */
[----:B--2---:R-:W-:-:S05]  /*3790*/  FMUL.FTZ R195, R214, R215 ;  /* 0x000000d7d6c37220 */ /* 0x004fca0000410000 */
[----:B------:R-:W-:Y:S02]  /*37a0*/  FSEL R215, R195, RZ, P4 ;  /* 0x000000ffc3d77208 */ /* 0x000fe40002000000 */
[----:B------:R-:W-:-:S04]  /*37b0*/  ISETP.NE.U32.AND P4, PT, RZ, c[0x0][0x258], PT ;  /* 0x00009600ff007a0c */ /* 0x000fc80003f85070 */
[----:B------:R-:W-:Y:S01]  /*37c0*/  ISETP.NE.AND.EX P4, PT, RZ, c[0x0][0x25c], PT, P4 ;  /* 0x00009700ff007a0c */ /* 0x000fe20003f85340 */
[----:B------:R-:W-:-:S06]  /*37d0*/  HFMA2.MMA R214, -RZ, RZ, 0, 0 ;  /* 0x00000000ffd67435 */ /* 0x000fcc00000001ff */
[----:B------:R-:W-:-:S06]  /*37e0*/  @P3 FMUL.FTZ R214, R0, R199 ;  /* 0x000000c700d63220 */ /* 0x000fcc0000410000 */
[----:B------:R-:W-:-:S05]  /*37f0*/  @P4 MOV R195, 0x20 ;  /* 0x0000002000c34802 */ /* 0x000fca0000000f00 */
[----:B------:R-:W-:Y:S02]  /*3800*/  @P4 IMAD.WIDE.U32 R198, R2, R195, c[0x0][0x258] ;  /* 0x0000960002c64625 */ /* 0x000fe400078e00c3 */
[----:B------:R-:W2:Y:S04]  /*3810*/  LDL R195, [R1+0x17c] ;  /* 0x00017c0001c37983 */ /* 0x000ea80000100800 */
[----:B------:R-:W-:Y:S04]  /*3820*/  @P4 STG.E.128 [R198.64], R184 ;  /* 0x000000b8c6004986 */ /* 0x000fe8000c101d04 */
[----:B------:R1:W-:Y:S01]  /*3830*/  @P4 STG.E.128 [R198.64+0x10], R188 ;  /* 0x000010bcc6004986 */ /* 0x0003e2000c101d04 */
[----:B------:R-:W-:Y:S01]  /*3840*/  F2FP.PACK_AB R192, R216, R192 ;  /* 0x000000c0d8c0723e */ /* 0x000fe200000000ff */
[----:B-1----:R-:W-:Y:S01]  /*3850*/  HFMA2.MMA R199, -RZ, RZ, 0, 9.5367431640625e-07 ;  /* 0x00000010ffc77435 */ /* 0x002fe200000001ff */
[----:B--2---:R-:W-:-:S02]  /*3860*/  FMUL.FTZ R195, R195, R0 ;  /* 0x00000000c3c37220 */ /* 0x004fc40000410000 */
[----:B------:R0:W5:Y:S03]  /*3870*/  LDL.LU R0, [R1+0x1b0] ;  /* 0x0001b00001007983 */ /* 0x0001660000300800 */
[----:B------:R-:W-:-:S04]  /*3880*/  FSEL R195, R195, RZ, P3 ;  /* 0x000000ffc3c37208 */ /* 0x000fc80001800000 */
[----:B------:R-:W-:Y:S01]  /*3890*/  IMAD.WIDE.U32 R198, R2, R199, c[0x0][0x248] ;  /* 0x0000920002c67625 */ /* 0x000fe200078e00c7 */
[----:B------:R-:W-:-:S05]  /*38a0*/  F2FP.PACK_AB R195, R195, R215 ;  /* 0x000000d7c3c3723e */ /* 0x000fca00000000ff */
        /* <DEDUP_REMOVED lines=8> */
.L_x_11432:
[----:B------:R-:W-:Y:S05]  /*3930*/  BSYNC B1 ;  /* 0x0000000000017941 */ /* 0x000fea0003800000 */
.L_x_11431:
        /* <DEDUP_REMOVED lines=8> */
[----:B------:R-:W3:Y:S04]  /*39c0*/  LDL R214, [R1+0x44] ;  /* 0x0000440001d67983 */ /* 0x000ee80000100800 */
[----:B------:R-:W3:Y:S01]  /*39d0*/  LDG.E.128 R192, [R192.64] ;  /* 0x00000004c0c07981 */ /* 0x000ee2000c1e1d00 */
        /* <DEDUP_REMOVED lines=11> */
[----:B------:R-:W-:-:S04]  /*3a90*/  FMUL.FTZ R199, R199, c[0x0][0x1e8] ;  /* 0x00007a00c7c77a20 */ /* 0x000fc80000410000 */
[----:B--2---:R-:W-:Y:S01]  /*3aa0*/  FMUL.FTZ R203, R202, R199 ;  /* 0x000000c7cacb7220 */ /* 0x004fe20000410000 */
[----:B---3--:R-:W-:-:S05]  /*3ab0*/  @P4 HADD2.F32 R201, -RZ, R194.H0_H0 ;  /* 0x200000c2ffc94230 */ /* 0x008fca0000004100 */
[----:B------:R-:W-:Y:S02]  /*3ac0*/  @P4 FMUL.FTZ R197, R199, R201 ;  /* 0x000000c9c7c54220 */ /* 0x000fe40000410000 */
[----:B------:R-:W-:-:S04]  /*3ad0*/  FFMA.FTZ R199, R10, R196, R198 ;  /* 0x000000c40ac77223 */ /* 0x000fc800000100c6 */
[----:B------:R-:W-:Y:S01]  /*3ae0*/  FADD.FTZ R199, R243, -R199 ;  /* 0x800000c7f3c77221 */ /* 0x000fe20000010000 */
[----:B------:R-:W-:Y:S02]  /*3af0*/  FSEL R203, R203, RZ, P4 ;  /* 0x000000ffcbcb7208 */ /* 0x000fe40002000000 */
[----:B------:R-:W-:Y:S01]  /*3b00*/  LOP3.LUT P4, RZ, R21, 0xff00, RZ, 0xc0, !PT ;  /* 0x0000ff0015ff7812 */ /* 0x000fe2000788c0ff */
[----:B------:R-:W-:-:S04]  /*3b10*/  FMUL.FTZ R199, R4, R199 ;  /* 0x000000c704c77220 */ /* 0x000fc80000410000 */
[----:B------:R-:W-:-:S04]  /*3b20*/  @P3 FADD.FTZ R199, R41, R199 ;  /* 0x000000c729c73221 */ /* 0x000fc80000010000 */
[----:B------:R-:W-:-:S04]  /*3b30*/  FMUL.FTZ R201, R199, R3 ;  /* 0x00000003c7c97220 */ /* 0x000fc80000410000 */
[----:B------:R-:W-:Y:S01]  /*3b40*/  FMUL.FTZ R202, R201, c[0x0][0x1e8] ;  /* 0x00007a00c9ca7a20 */ /* 0x000fe20000410000 */
[----:B------:R-:W-:Y:S01]  /*3b50*/  HFMA2.MMA R201, -RZ, RZ, 0, 0 ;  /* 0x00000000ffc97435 */ /* 0x000fe200000001ff */
[----:B------:R-:W-:-:S05]  /*3b60*/  @P4 HADD2.F32 R194, -RZ, R194.H1_H1 ;  /* 0x300000c2ffc24230 */ /* 0x000fca0000004100 */
[----:B------:R-:W-:Y:S02]  /*3b70*/  @P4 FMUL.FTZ R201, R202, R194 ;  /* 0x000000c2cac94220 */ /* 0x000fe40000410000 */
[----:B------:R-:W2:Y:S02]  /*3b80*/  LDL R194, [R1+0x154] ;  /* 0x0001540001c27983 */ /* 0x000ea40000100800 */
[----:B--2---:R-:W-:Y:S02]  /*3b90*/  FMUL.FTZ R194, R194, R202 ;  /* 0x000000cac2c27220 */ /* 0x004fe40000410000 */
[----:B------:R-:W2:Y:S03]  /*3ba0*/  LDL R202, [R1+0x68] ;  /* 0x0000680001ca7983 */ /* 0x000ea60000100800 */
[----:B------:R-:W-:Y:S02]  /*3bb0*/  FSEL R194, R194, RZ, P4 ;  /* 0x000000ffc2c27208 */ /* 0x000fe40002000000 */
[----:B------:R-:W-:Y:S01]  /*3bc0*/  ISETP.NE.U32.AND P4, PT, RZ, c[0x0][0x258], PT ;  /* 0x00009600ff007a0c */ /* 0x000fe20003f85070 */
[----:B------:R-:W-:-:S03]  /*3bd0*/  FADD.FTZ R80, R80, R197 ;  /* 0x000000c550507221 */ /* 0x000fc60000010000 */
[----:B------:R-:W-:Y:S01]  /*3be0*/  ISETP.NE.AND.EX P4, PT, RZ, c[0x0][0x25c], PT, P4 ;  /* 0x00009700ff007a0c */ /* 0x000fe20003f85340 */
[----:B------:R-:W-:Y:S02]  /*3bf0*/  FADD.FTZ R81, R81, R201 ;  /* 0x000000c951517221 */ /* 0x000fe40000010000 */
[--C-:B----4-:R-:W-:Y:S01]  /*3c00*/  FFMA.FTZ R201, R215, R196, R198.reuse ;  /* 0x000000c4d7c97223 */ /* 0x110fe200000100c6 */
[----:B------:R-:W-:Y:S01]  /*3c10*/  SEL R188, R200, R188, P4 ;  /* 0x000000bcc8bc7207 */ /* 0x000fe20002000000 */
[-CC-:B------:R-:W-:Y:S01]  /*3c20*/  FFMA.FTZ R200, R216, R196.reuse, R198.reuse ;  /* 0x000000c4d8c87223 */ /* 0x180fe200000100c6 */
[----:B------:R-:W-:Y:S01]  /*3c30*/  SEL R189, R199, R189, P4 ;  /* 0x000000bdc7bd7207 */ /* 0x000fe20002000000 */
[----:B------:R-:W-:Y:S01]  /*3c40*/  FFMA.FTZ R199, R242, R196, R198 ;  /* 0x000000c4f2c77223 */ /* 0x000fe200000100c6 */
[----:B------:R-:W-:Y:S01]  /*3c50*/  F2FP.PACK_AB R194, R194, R203 ;  /* 0x000000cbc2c2723e */ /* 0x000fe200000000ff */
[----:B------:R-:W-:Y:S01]  /*3c60*/  FADD.FTZ R200, R248, -R200 ;  /* 0x800000c8f8c87221 */ /* 0x000fe20000010000 */
[----:B------:R-:W3:Y:S01]  /*3c70*/  LDL R215, [R1+0x160] ;  /* 0x0001600001d77983 */ /* 0x000ee20000100800 */
[----:B------:R-:W-:-:S02]  /*3c80*/  FADD.FTZ R201, R247, -R201 ;  /* 0x800000c9f7c97221 */ /* 0x000fc40000010000 */
[----:B------:R-:W-:Y:S01]  /*3c90*/  FADD.FTZ R199, R241, -R199 ;  /* 0x800000c7f1c77221 */ /* 0x000fe20000010000 */
[----:B------:R-:W4:Y:S01]  /*3ca0*/  LDL R216, [R1+0x164] ;  /* 0x0001640001d87983 */ /* 0x000f220000100800 */
[C---:B------:R-:W-:Y:S02]  /*3cb0*/  FMUL.FTZ R200, R4.reuse, R200 ;  /* 0x000000c804c87220 */ /* 0x040fe40000410000 */
[C---:B------:R-:W-:Y:S02]  /*3cc0*/  FMUL.FTZ R201, R4.reuse, R201 ;  /* 0x000000c904c97220 */ /* 0x040fe40000410000 */
[----:B------:R-:W-:Y:S02]  /*3cd0*/  FMUL.FTZ R199, R4, R199 ;  /* 0x000000c704c77220 */ /* 0x000fe40000410000 */
[----:B------:R-:W-:Y:S02]  /*3ce0*/  @P3 FADD.FTZ R200, R45, R200 ;  /* 0x000000c82dc83221 */ /* 0x000fe40000010000 */
[----:B------:R-:W-:-:S02]  /*3cf0*/  @P3 FADD.FTZ R201, R46, R201 ;  /* 0x000000c92ec93221 */ /* 0x000fc40000010000 */
        /* <DEDUP_REMOVED lines=17> */
[C---:B------:R-:W-:Y:S01]  /*3e10*/  SEL R187, R202.reuse, R187, P4 ;  /* 0x000000bbcabb7207 */ /* 0x040fe20002000000 */
[----:B------:R-:W-:Y:S01]  /*3e20*/  FMUL.FTZ R202, R202, R3 ;  /* 0x00000003caca7220 */ /* 0x000fe20000410000 */
[----:B------:R-:W-:-:S09]  /*3e30*/  MOV R201, RZ ;  /* 0x000000ff00c97202 */ /* 0x000fd20000000f00 */
[----:B------:R-:W-:-:S05]  /*3e40*/  @P3 HADD2.F32 R203, -RZ, R193.H0_H0 ;  /* 0x200000c1ffcb3230 */ /* 0x000fca0000004100 */
[----:B------:R-:W-:Y:S02]  /*3e50*/  @P3 FMUL.FTZ R201, R214, R203 ;  /* 0x000000cbd6c93220 */ /* 0x000fe40000410000 */
[----:B------:R-:W-:Y:S02]  /*3e60*/  FMUL.FTZ R203, R202, c[0x0][0x1e8] ;  /* 0x00007a00cacb7a20 */ /* 0x000fe40000410000 */
[----:B------:R-:W2:Y:S01]  /*3e70*/  LDL R202, [R1+0x168] ;  /* 0x0001680001ca7983 */ /* 0x000ea20000100800 */
[----:B------:R-:W-:Y:S02]  /*3e80*/  SEL R184, R197, R184, P4 ;  /* 0x000000b8c5b87207 */ /* 0x000fe40002000000 */
[----:B------:R-:W-:Y:S02]  /*3e90*/  SEL R185, R200, R185, P4 ;  /* 0x000000b9c8b97207 */ /* 0x000fe40002000000 */
[----:B------:R-:W-:Y:S02]  /*3ea0*/  SEL R190, R199, R190, P4 ;  /* 0x000000bec7be7207 */ /* 0x000fe40002000000 */
[----:B------:R-:W-:-:S02]  /*3eb0*/  SEL R191, R198, R191, P4 ;  /* 0x000000bfc6bf7207 */ /* 0x000fc40002000000 */
[----:B------:R-:W-:Y:S01]  /*3ec0*/  LOP3.LUT P4, RZ, R20, 0xff000000, RZ, 0xc0, !PT ;  /* 0xff00000014ff7812 */ /* 0x000fe2000788c0ff */
[----:B------:R-:W-:-:S12]  /*3ed0*/  FADD.FTZ R86, R86, R201 ;  /* 0x000000c956567221 */ /* 0x000fd80000010000 */
[----:B------:R-:W-:Y:S01]  /*3ee0*/  @P4 HADD2.F32 R201, -RZ, R193.H1_H1 ;  /* 0x300000c1ffc94230 */ /* 0x000fe20000004100 */
[----:B------:R-:W-:-:S06]  /*3ef0*/  HFMA2.MMA R193, -RZ, RZ, 0, 0 ;  /* 0x00000000ffc17435 */ /* 0x000fcc00000001ff */
[----:B------:R-:W-:Y:S01]  /*3f00*/  @P4 FMUL.FTZ R193, R203, R201 ;  /* 0x000000c9cbc14220 */ /* 0x000fe20000410000 */
[----:B------:R-:W-:Y:S01]  /*3f10*/  MOV R201, R20 ;  /* 0x0000001400c97202 */ /* 0x000fe20000000f00 */
[----:B--2---:R-:W-:-:S05]  /*3f20*/  FMUL.FTZ R202, R202, R214 ;  /* 0x000000d6caca7220 */ /* 0x004fca0000410000 */
[----:B------:R-:W-:Y:S02]  /*3f30*/  FSEL R202, R202, RZ, P3 ;  /* 0x000000ffcaca7208 */ /* 0x000fe40001800000 */
[----:B------:R-:W-:Y:S02]  /*3f40*/  LOP3.LUT P3, RZ, R201, 0xff, RZ, 0xc0, !PT ;  /* 0x000000ffc9ff7812 */ /* 0x000fe4000786c0ff */
[----:B------:R-:W2:Y:S01]  /*3f50*/  LDL R201, [R1+0x16c] ;  /* 0x00016c0001c97983 */ /* 0x000ea20000100800 */
[----:B------:R-:W-:Y:S02]  /*3f60*/  FADD.FTZ R87, R87, R193 ;  /* 0x000000c157577221 */ /* 0x000fe40000010000 */
[-C--:B------:R-:W-:Y:S02]  /*3f70*/  FMUL.FTZ R197, R197, R3.reuse ;  /* 0x00000003c5c57220 */ /* 0x080fe40000410000 */
[-C--:B------:R-:W-:Y:S02]  /*3f80*/  FMUL.FTZ R200, R200, R3.reuse ;  /* 0x00000003c8c87220 */ /* 0x080fe40000410000 */
[----:B------:R-:W-:Y:S01]  /*3f90*/  FMUL.FTZ R214, R197, c[0x0][0x1e8] ;  /* 0x00007a00c5d67a20 */ /* 0x000fe20000410000 */
[----:B------:R-:W-:Y:S01]  /*3fa0*/  HFMA2.MMA R197, -RZ, RZ, 0, 0 ;  /* 0x00000000ffc57435 */ /* 0x000fe200000001ff */
[----:B------:R-:W-:-:S02]  /*3fb0*/  FMUL.FTZ R199, R199, R3 ;  /* 0x00000003c7c77220 */ /* 0x000fc40000410000 */
[----:B------:R-:W-:Y:S02]  /*3fc0*/  FMUL.FTZ R198, R198, R3 ;  /* 0x00000003c6c67220 */ /* 0x000fe40000410000 */
[----:B--2---:R-:W-:-:S05]  /*3fd0*/  FMUL.FTZ R193, R201, R203 ;  /* 0x000000cbc9c17220 */ /* 0x004fca0000410000 */
[----:B------:R-:W-:Y:S02]  /*3fe0*/  FSEL R193, R193, RZ, P4 ;  /* 0x000000ffc1c17208 */ /* 0x000fe40002000000 */
[----:B------:R-:W-:Y:S01]  /*3ff0*/  LOP3.LUT P4, RZ, R20, 0xff00, RZ, 0xc0, !PT ;  /* 0x0000ff0014ff7812 */ /* 0x000fe2000788c0ff */
[----:B------:R-:W-:Y:S01]  /*4000*/  @P3 HADD2.F32 R201, -RZ, R192.H0_H0 ;  /* 0x200000c0ffc93230 */ /* 0x000fe20000004100 */
[----:B------:R-:W-:Y:S02]  /*4010*/  FMUL.FTZ R203, R200, c[0x0][0x1e8] ;  /* 0x00007a00c8cb7a20 */ /* 0x000fe40000410000 */
[----:B---3--:R-:W-:Y:S02]  /*4020*/  FMUL.FTZ R200, R215, R214 ;  /* 0x000000d6d7c87220 */ /* 0x008fe40000410000 */
[----:B------:R-:W-:Y:S02]  /*4030*/  FMUL.FTZ R215, R199, c[0x0][0x1e8] ;  /* 0x00007a00c7d77a20 */ /* 0x000fe40000410000 */
[----:B------:R-:W-:Y:S01]  /*4040*/  @P3 FMUL.FTZ R197, R214, R201 ;  /* 0x000000c9d6c53220 */ /* 0x000fe20000410000 */
[----:B------:R-:W-:Y:S01]  /*4050*/  MOV R201, RZ ;  /* 0x000000ff00c97202 */ /* 0x000fe20000000f00 */
[----:B----4-:R-:W-:-:S03]  /*4060*/  FMUL.FTZ R199, R216, R203 ;  /* 0x000000cbd8c77220 */ /* 0x010fc60000410000 */
[----:B------:R-:W-:Y:S01]  /*4070*/  @P4 HADD2.F32 R192, -RZ, R192.H1_H1 ;  /* 0x300000c0ffc04230 */ /* 0x000fe20000004100 */
[----:B------:R-:W-:Y:S01]  /*4080*/  F2FP.PACK_AB R193, R193, R202 ;  /* 0x000000cac1c1723e */ /* 0x000fe200000000ff */
[----:B------:R-:W-:Y:S01]  /*4090*/  FMUL.FTZ R214, R198, c[0x0][0x1e8] ;  /* 0x00007a00c6d67a20 */ /* 0x000fe20000410000 */
[----:B------:R-:W2:Y:S02]  /*40a0*/  LDL R216, [R1+0x15c] ;  /* 0x00015c0001d87983 */ /* 0x000ea40000100800 */
[----:B------:R-:W-:Y:S01]  /*40b0*/  @P4 FMUL.FTZ R201, R203, R192 ;  /* 0x000000c0cbc94220 */ /* 0x000fe20000410000 */
[----:B------:R-:W-:Y:S02]  /*40c0*/  FSEL R192, R200, RZ, P3 ;  /* 0x000000ffc8c07208 */ /* 0x000fe40001800000 */
[----:B------:R-:W-:Y:S02]  /*40d0*/  LOP3.LUT P3, RZ, R21, 0xff0000, RZ, 0xc0, !PT ;  /* 0x00ff000015ff7812 */ /* 0x000fe4000786c0ff */
[----:B------:R-:W-:-:S02]  /*40e0*/  FSEL R203, R199, RZ, P4 ;  /* 0x000000ffc7cb7208 */ /* 0x000fc40002000000 */
[----:B------:R-:W-:Y:S01]  /*40f0*/  LOP3.LUT P4, RZ, R21, 0xff000000, RZ, 0xc0, !PT ;  /* 0xff00000015ff7812 */ /* 0x000fe2000788c0ff */
[----:B------:R-:W-:-:S08]  /*4100*/  HFMA2.MMA R200, -RZ, RZ, 0, 0 ;  /* 0x00000000ffc87435 */ /* 0x000fd000000001ff */
[----:B------:R-:W-:-:S04]  /*4110*/  @P3 HADD2.F32 R202, -RZ, R195.H0_H0 ;  /* 0x200000c3ffca3230 */ /* 0x000fc80000004100 */
[----:B------:R-:W-:Y:S01]  /*4120*/  @P4 HADD2.F32 R195, -RZ, R195.H1_H1 ;  /* 0x300000c3ffc34230 */ /* 0x000fe20000004100 */
        /* <DEDUP_REMOVED lines=10> */
[----:B------:R-:W-:Y:S01]  /*41d0*/  F2FP.PACK_AB R192, R203, R192 ;  /* 0x000000c0cbc0723e */ /* 0x000fe200000000ff */
        /* <DEDUP_REMOVED lines=13> */
.L_x_11434:
[----:B------:R-:W-:Y:S05]  /*42b0*/  BSYNC B1 ;  /* 0x0000000000017941 */ /* 0x000fea0003800000 */
.L_x_11433:
        /* <DEDUP_REMOVED lines=151> */
.L_x_11436:
[----:B------:R-:W-:Y:S05]  /*4c30*/  BSYNC B1 ;  /* 0x0000000000017941 */ /* 0x000fea0003800000 */
.L_x_11435:
        /* <DEDUP_REMOVED lines=151> */
.L_x_11438:
[----:B------:R-:W-:Y:S05]  /*55b0*/  BSYNC B1 ;  /* 0x0000000000017941 */ /* 0x000fea0003800000 */
.L_x_11437:
        /* <DEDUP_REMOVED lines=75> */
[----:B------:R-:W-:-:S10]  /*5a70*/  FMUL.FTZ R203, R203, c[0x0][0x1e8] ;  /* 0x00007a00cbcb7a20 */ /* 0x000fd40000410000 */
[----:B--2---:R-:W-:-:S05]  /*5a80*/  @P3 HADD2.F32 R4, -RZ, R192.H0_H0 ;  /* 0x200000c0ff043230 */ /* 0x004fca0000004100 */
[----:B------:R-:W-:Y:S02]  /*5a90*/  @P3 FMUL.FTZ R3, R5, R4 ;  /* 0x0000000405033220 */ /* 0x000fe40000410000 */
[----:B---3--:R-:W-:Y:S02]  /*5aa0*/  FMUL.FTZ R4, R201, R5 ;  /* 0x00000005c9047220 */ /* 0x008fe40000410000 */
[----:B------:R-:W-:-:S03]  /*5ab0*/  FADD.FTZ R60, R60, R3 ;  /* 0x000000033c3c7221 */ /* 0x000fc60000010000 */
[----:B------:R-:W-:Y:S02]  /*5ac0*/  FSEL R4, R4, RZ, P3 ;  /* 0x000000ff04047208 */ /* 0x000fe40001800000 */
[----:B------:R-:W-:Y:S01]  /*5ad0*/  LOP3.LUT P3, RZ, R204, 0xff0000, RZ, 0xc0, !PT ;  /* 0x00ff0000ccff7812 */ /* 0x000fe2000786c0ff */
[----:B------:R-:W-:Y:S01]  /*5ae0*/  @P4 HADD2.F32 R3, -RZ, R192.H1_H1 ;  /* 0x300000c0ff034230 */ /* 0x000fe20000004100 */
[----:B------:R-:W-:Y:S01]  /*5af0*/  FMUL.FTZ R192, R202, c[0x0][0x1e8] ;  /* 0x00007a00cac07a20 */ /* 0x000fe20000410000 */
[----:B------:R-:W-:-:S03]  /*5b00*/  MOV R5, RZ ;  /* 0x000000ff00057202 */ /* 0x000fc60000000f00 */
[----:B------:R-:W-:Y:S01]  /*5b10*/  @P4 FMUL.FTZ R5, R192, R3 ;  /* 0x00000003c0054220 */ /* 0x000fe20000410000 */
[----:B------:R-:W-:-:S03]  /*5b20*/  HFMA2.MMA R3, -RZ, RZ, 0, 0 ;  /* 0x00000000ff037435 */ /* 0x000fc600000001ff */
[----:B------:R-:W-:Y:S02]  /*5b30*/  FADD.FTZ R61, R61, R5 ;  /* 0x000000053d3d7221 */ /* 0x000fe40000010000 */
[----:B------:R-:W-:Y:S01]  /*5b40*/  FMUL.FTZ R5, R216, R192 ;  /* 0x000000c0d8057220 */ /* 0x000fe20000410000 */
[----:B------:R-:W-:Y:S01]  /*5b50*/  @P3 HADD2.F32 R192, -RZ, R193.H0_H0 ;  /* 0x200000c1ffc03230 */ /* 0x000fe20000004100 */
[----:B------:R-:W2:Y:S04]  /*5b60*/  LDL R216, [R1+0x94] ;  /* 0x0000940001d87983 */ /* 0x000ea80000100800 */
[----:B------:R-:W-:Y:S01]  /*5b70*/  @P3 FMUL.FTZ R3, R203, R192 ;  /* 0x000000c0cb033220 */ /* 0x000fe20000410000 */
[----:B------:R-:W-:Y:S02]  /*5b80*/  FSEL R192, R5, RZ, P4 ;  /* 0x000000ff05c07208 */ /* 0x000fe40002000000 */
[----:B------:R-:W-:-:S13]  /*5b90*/  LOP3.LUT P4, RZ, R204, 0xff000000, RZ, 0xc0, !PT ;  /* 0xff000000ccff7812 */ /* 0x000fda000788c0ff */
[----:B------:R-:W-:Y:S01]  /*5ba0*/  @P4 HADD2.F32 R5, -RZ, R193.H1_H1 ;  /* 0x300000c1ff054230 */ /* 0x000fe20000004100 */
[----:B------:R-:W-:Y:S02]  /*5bb0*/  FMUL.FTZ R193, R215, R203 ;  /* 0x000000cbd7c17220 */ /* 0x000fe40000410000 */
[----:B------:R-:W3:Y:S01]  /*5bc0*/  LDL R203, [R1+0x90] ;  /* 0x0000900001cb7983 */ /* 0x000ee20000100800 */
[----:B------:R-:W-:Y:S01]  /*5bd0*/  FMUL.FTZ R201, R198, c[0x0][0x1e8] ;  /* 0x00007a00c6c97a20 */ /* 0x000fe20000410000 */
[----:B------:R-:W-:Y:S02]  /*5be0*/  F2FP.PACK_AB R192, R192, R4 ;  /* 0x00000004c0c0723e */ /* 0x000fe400000000ff */
[----:B------:R-:W4:Y:S01]  /*5bf0*/  LDL R215, [R1+0x98] ;  /* 0x0000980001d77983 */ /* 0x000f220000100800 */
[----:B------:R-:W-:-:S03]  /*5c00*/  FMUL.FTZ R4, R214, R201 ;  /* 0x000000c9d6047220 */ /* 0x000fc60000410000 */
[----:B------:R-:W5:Y:S01]  /*5c10*/  LDL R214, [R1+0x9c] ;  /* 0x00009c0001d67983 */ /* 0x000f620000100800 */
[----:B------:R-:W-:Y:S01]  /*5c20*/  MOV R198, RZ ;  /* 0x000000ff00c67202 */ /* 0x000fe20000000f00 */
[----:B------:R-:W-:Y:S01]  /*5c30*/  @P4 FMUL.FTZ R198, R201, R5 ;  /* 0x00000005c9c64220 */ /* 0x000fe20000410000 */
[----:B------:R-:W-:Y:S02]  /*5c40*/  FSEL R5, R193, RZ, P3 ;  /* 0x000000ffc1057208 */ /* 0x000fe40001800000 */
[----:B------:R-:W-:Y:S01]  /*5c50*/  LOP3.LUT P3, RZ, R205, 0xff, RZ, 0xc0, !PT ;  /* 0x000000ffcdff7812 */ /* 0x000fe2000786c0ff */
[----:B------:R-:W-:Y:S01]  /*5c60*/  FMUL.FTZ R202, R199, c[0x0][0x1e8] ;  /* 0x00007a00c7ca7a20 */ /* 0x000fe20000410000 */
[----:B------:R-:W-:-:S11]  /*5c70*/  HFMA2.MMA R199, -RZ, RZ, 0, 0 ;  /* 0x00000000ffc77435 */ /* 0x000fd600000001ff */
[----:B------:R-:W-:-:S05]  /*5c80*/  @P3 HADD2.F32 R193, -RZ, R194.H0_H0 ;  /* 0x200000c2ffc13230 */ /* 0x000fca0000004100 */
[----:B------:R-:W-:Y:S01]  /*5c90*/  @P3 FMUL.FTZ R199, R202, R193 ;  /* 0x000000c1cac73220 */ /* 0x000fe20000410000 */
[----:B------:R-:W-:Y:S02]  /*5ca0*/  FSEL R193, R4, RZ, P4 ;  /* 0x000000ff04c17208 */ /* 0x000fe40002000000 */
[----:B------:R-:W-:Y:S01]  /*5cb0*/  LOP3.LUT P4, RZ, R205, 0xff00, RZ, 0xc0, !PT ;  /* 0x0000ff00cdff7812 */ /* 0x000fe2000788c0ff */
[----:B------:R-:W-:Y:S01]  /*5cc0*/  FMUL.FTZ R201, R200, c[0x0][0x1e8] ;  /* 0x00007a00c8c97a20 */ /* 0x000fe20000410000 */
[----:B------:R-:W-:Y:S02]  /*5cd0*/  MOV R200, RZ ;  /* 0x000000ff00c87202 */ /* 0x000fe40000000f00 */
[----:B------:R-:W-:-:S09]  /*5ce0*/  F2FP.PACK_AB R193, R193, R5 ;  /* 0x00000005c1c1723e */ /* 0x000fd200000000ff */
[----:B------:R-:W-:Y:S01]  /*5cf0*/  @P4 HADD2.F32 R4, -RZ, R194.H1_H1 ;  /* 0x300000c2ff044230 */ /* 0x000fe20000004100 */
[----:B------:R-:W-:-:S04]  /*5d00*/  ISETP.NE.U32.AND P5, PT, RZ, c[0x0][0x258], PT ;  /* 0x00009600ff007a0c */ /* 0x000fc80003fa5070 */
[----:B------:R-:W-:Y:S01]  /*5d10*/  @P4 FMUL.FTZ R200, R201, R4 ;  /* 0x00000004c9c84220 */ /* 0x000fe20000410000 */
[----:B------:R-:W-:Y:S01]  /*5d20*/  ISETP.NE.AND.EX P5, PT, RZ, c[0x0][0x25c], PT, P5 ;  /* 0x00009700ff007a0c */ /* 0x000fe20003fa5350 */
[----:B------:R-:W-:Y:S02]  /*5d30*/  FADD.FTZ R62, R62, R3 ;  /* 0x000000033e3e7221 */ /* 0x000fe40000010000 */
[----:B------:R-:W-:Y:S02]  /*5d40*/  FADD.FTZ R63, R63, R198 ;  /* 0x000000c63f3f7221 */ /* 0x000fe40000010000 */
[----:B------:R-:W-:Y:S02]  /*5d50*/  FADD.FTZ R56, R56, R199 ;  /* 0x000000c738387221 */ /* 0x000fe40000010000 */
[----:B------:R-:W-:Y:S02]  /*5d60*/  FADD.FTZ R57, R57, R200 ;  /* 0x000000c839397221 */ /* 0x000fe40000010000 */
[----:B--2---:R-:W-:-:S05]  /*5d70*/  FMUL.FTZ R5, R216, R201 ;  /* 0x000000c9d8057220 */ /* 0x004fca0000410000 */
[----:B------:R-:W-:Y:S02]  /*5d80*/  FSEL R5, R5, RZ, P4 ;  /* 0x000000ff05057208 */ /* 0x000fe40002000000 */
[----:B------:R-:W-:Y:S01]  /*5d90*/  LOP3.LUT P4, RZ, R205, 0xff000000, RZ, 0xc0, !PT ;  /* 0xff000000cdff7812 */ /* 0x000fe2000788c0ff */
[----:B---3--:R-:W-:-:S05]  /*5da0*/  FMUL.FTZ R194, R203, R202 ;  /* 0x000000cacbc27220 */ /* 0x008fca0000410000 */
[----:B------:R-:W-:Y:S02]  /*5db0*/  FSEL R4, R194, RZ, P3 ;  /* 0x000000ffc2047208 */ /* 0x000fe40001800000 */
[----:B------:R-:W-:Y:S01]  /*5dc0*/  LOP3.LUT P3, RZ, R205, 0xff0000, RZ, 0xc0, !PT ;  /* 0x00ff0000cdff7812 */ /* 0x000fe2000786c0ff */
[----:B------:R-:W-:Y:S01]  /*5dd0*/  HFMA2.MMA R201, -RZ, RZ, 0, 0 ;  /* 0x00000000ffc97435 */ /* 0x000fe200000001ff */
[----:B------:R-:W-:Y:S01]  /*5de0*/  FMUL.FTZ R203, R196, c[0x0][0x1e8] ;  /* 0x00007a00c4cb7a20 */ /* 0x000fe20000410000 */
[----:B------:R-:W-:-:S10]  /*5df0*/  @P5 LEA R196, P6, R2, c[0x0][0x258], 0x5 ;  /* 0x0000960002c45a11 */ /* 0x000fd400078c28ff */
[--C-:B------:R-:W-:Y:S02]  /*5e00*/  @P3 HADD2.F32 R194, -RZ, R195.reuse.H0_H0 ;  /* 0x200000c3ffc23230 */ /* 0x100fe40000004100 */
[----:B------:R-:W-:-:S03]  /*5e10*/  @P4 HADD2.F32 R195, -RZ, R195.H1_H1 ;  /* 0x300000c3ffc34230 */ /* 0x000fc60000004100 */
        /* <DEDUP_REMOVED lines=11> */
[----:B------:R-:W-:Y:S02]  /*5ed0*/  F2FP.PACK_AB R194, R5, R4 ;  /* 0x0000000405c2723e */ /* 0x000fe400000000ff */
[----:B------:R-:W-:Y:S02]  /*5ee0*/  LEA R4, P3, R2, c[0x0][0x248], 0x4 ;  /* 0x0000920002047a11 */ /* 0x000fe400078620ff */
[----:B------:R-:W-:Y:S02]  /*5ef0*/  F2FP.PACK_AB R195, R196, R195 ;  /* 0x000000c3c4c3723e */ /* 0x000fe400000000ff */
[----:B------:R-:W-:-:S05]  /*5f00*/  LEA.HI.X R5, R2, c[0x0][0x24c], RZ, 0x4, P3 ;  /* 0x0000930002057a11 */ /* 0x000fca00018f24ff */
[----:B------:R0:W-:Y:S01]  /*5f10*/  STG.E.128 [R4.64], R192 ;  /* 0x000000c004007986 */ /* 0x0001e2000c101d04 */
[----:B------:R-:W-:Y:S02]  /*5f20*/  FADD.FTZ R58, R58, R201 ;  /* 0x000000c93a3a7221 */ /* 0x000fe40000010000 */
[----:B------:R-:W-:Y:S02]  /*5f30*/  FADD.FTZ R59, R59, R202 ;  /* 0x000000ca3b3b7221 */ /* 0x000fe40000010000 */
.L_x_11440:
[----:B------:R-:W-:Y:S05]  /*5f40*/  BSYNC B1 ;  /* 0x0000000000017941 */ /* 0x000fea0003800000 */
.L_x_11439:
[----:B------:R-:W-:-:S04]  /*5f50*/  MOV R2, c[0x0][0x160] ;  /* 0x0000580000027a02 */ /* 0x000fc80000000f00 */
[----:B------:R-:W-:-:S04]  /*5f60*/  LEA R6, R2, R6, 0x2 ;  /* 0x0000000602067211 */ /* 0x000fc800078e10ff */
[----:B------:R-:W-:-:S13]  /*5f70*/  ISETP.GE.AND P3, PT, R6, c[0x0][0x164], PT ;  /* 0x0000590006007a0c */ /* 0x000fda0003f66270 */
[----:B0-----:R-:W-:Y:S01]  /*5f80*/  @P3 CALL.REL.NOINC `(.L_x_11418) ;  /* 0x0000001000003944 */ /* 0x001fe20003c00000 */
[----:B------:R-:W-:Y:S05]  /*5f90*/  BRA `(.L_x_11441) ;  /* 0xffffacf000007947 */ /* 0x000fea000383ffff */
.L_x_11418:
[----:B0-----:R-:W-:Y:S05]  /*5fa0*/  BSYNC B0 ;  /* 0x0000000000007941 */ /* 0x001fea0003800000 */
.L_x_11417:
        /* <DEDUP_REMOVED lines=203> */
.L_x_11443:
[----:B------:R-:W-:Y:S05]  /*6c60*/  BSYNC B0 ;  /* 0x0000000000007941 */ /* 0x000fea0003800000 */
.L_x_11442:
        /* <DEDUP_REMOVED lines=18> */
.L_x_11445:
[----:B------:R-:W-:Y:S05]  /*6d90*/  BSYNC B0 ;  /* 0x0000000000007941 */ /* 0x000fea0003800000 */
.L_x_11444:
        /* <DEDUP_REMOVED lines=18> */
.L_x_11447:
[----:B------:R-:W-:Y:S05]  /*6ec0*/  BSYNC B0 ;  /* 0x0000000000007941 */ /* 0x000fea0003800000 */
.L_x_11446:
        /* <DEDUP_REMOVED lines=128> */
.L_x_11449:
[----:B01234-:R-:W-:Y:S05]  /*76d0*/  BSYNC B0 ;  /* 0x0000000000007941 */ /* 0x01ffea0003800000 */
.L_x_11448:
        /* <DEDUP_REMOVED lines=18> */
.L_x_11451:
[----:B------:R-:W-:Y:S05]  /*7800*/  BSYNC B0 ;  /* 0x0000000000007941 */ /* 0x000fea0003800000 */
.L_x_11450:
        /* <DEDUP_REMOVED lines=18> */
.L_x_11453:
[----:B------:R-:W-:Y:S05]  /*7930*/  BSYNC B0 ;  /* 0x0000000000007941 */ /* 0x000fea0003800000 */
.L_x_11452:
        /* <DEDUP_REMOVED lines=18> */
.L_x_11455:
[----:B------:R-:W-:Y:S05]  /*7a60*/  BSYNC B0 ;  /* 0x0000000000007941 */ /* 0x000fea0003800000 */
.L_x_11454:
        /* <DEDUP_REMOVED lines=18> */
.L_x_11457:
[----:B------:R-:W-:Y:S05]  /*7b90*/  BSYNC B0 ;  /* 0x0000000000007941 */ /* 0x000fea0003800000 */
.L_x_11456:
        /* <DEDUP_REMOVED lines=18> */
.L_x_11459:
[----:B------:R-:W-:Y:S05]  /*7cc0*/  BSYNC B0 ;  /* 0x0000000000007941 */ /* 0x000fea0003800000 */
.L_x_11458:
        /* <DEDUP_REMOVED lines=12> */
.L_x_11429:
[----:B------:R-:W-:Y:S01]  /*7d90*/  HFMA2.MMA R5, -RZ, RZ, 0, 5.9604644775390625e-08 ;  /* 0x00000001ff057435 */ /* 0x000fe200000001ff */
[----:B------:R-:W-:Y:S02]  /*7da0*/  MOV R193, R216 ;  /* 0x000000d800c17202 */ /* 0x000fe40000000f00 */
[----:B------:R-:W-:Y:S02]  /*7db0*/  MOV R198, 0x1f ;  /* 0x0000001f00c67802 */ /* 0x000fe40000000f00 */
[----:B------:R-:W-:-:S02]  /*7dc0*/  MOV R197, 0xffffffff ;  /* 0xffffffff00c57802 */ /* 0x000fc40000000f00 */
[----:B------:R-:W-:Y:S02]  /*7dd0*/  MOV R192, 0x7df0 ;  /* 0x00007df000c07802 */ /* 0x000fe40000000f00 */
[----:B-----5:R-:W-:Y:S05]  /*7de0*/  CALL.REL.NOINC `($__internal_154_$__cuda_sm70_shflsync_bfly_p) ;  /* 0x0000045000007944 */ /* 0x020fea0003c00000 */
[----:B-1----:R-:W-:Y:S01]  /*7df0*/  MOV R194, R5 ;  /* 0x0000000500c27202 */ /* 0x002fe20000000f00 */
[----:B------:R-:W-:Y:S05]  /*7e00*/  BRA `(.L_x_11460) ;  /* 0xffffaf9000007947 */ /* 0x000fea000383ffff */
.L_x_11430:
[----:B------:R-:W-:Y:S01]  /*7e10*/  HFMA2.MMA R5, -RZ, RZ, 0, 5.9604644775390625e-08 ;  /* 0x00000001ff057435 */ /* 0x000fe200000001ff */
[----:B------:R-:W-:Y:S02]  /*7e20*/  MOV R193, R215 ;  /* 0x000000d700c17202 */ /* 0x000fe40000000f00 */
[----:B------:R-:W-:Y:S02]  /*7e30*/  MOV R198, 0x1f ;  /* 0x0000001f00c67802 */ /* 0x000fe40000000f00 */
[----:B------:R-:W-:Y:S02]  /*7e40*/  MOV R197, 0xffffffff ;  /* 0xffffffff00c57802 */ /* 0x000fe40000000f00 */
[----:B------:R-:W-:Y:S02]  /*7e50*/  MOV R192, 0x7e70 ;  /* 0x00007e7000c07802 */ /* 0x000fe40000000f00 */
[----:B01---5:R-:W-:Y:S05]  /*7e60*/  CALL.REL.NOINC `($__internal_154_$__cuda_sm70_shflsync_bfly_p) ;  /* 0x000003d000007944 */ /* 0x023fea0003c00000 */
[----:B------:R-:W-:Y:S01]  /*7e70*/  FADD.FTZ R194, R194, R216 ;  /* 0x000000d8c2c27221 */ /* 0x000fe20000010000 */
[----:B------:R-:W-:Y:S01]  /*7e80*/  MOV R198, 0x1f ;  /* 0x0000001f00c67802 */ /* 0x000fe20000000f00 */
[----:B-1----:R-:W-:Y:S01]  /*7e90*/  FADD.FTZ R195, R215, R5 ;  /* 0x00000005d7c37221 */ /* 0x002fe20000010000 */
[----:B------:R-:W-:Y:S01]  /*7ea0*/  HFMA2.MMA R5, -RZ, RZ, 0, 1.1920928955078125e-07 ;  /* 0x00000002ff057435 */ /* 0x000fe200000001ff */
[----:B------:R-:W-:-:S02]  /*7eb0*/  MOV R197, 0xffffffff ;  /* 0xffffffff00c57802 */ /* 0x000fc40000000f00 */
[----:B------:R-:W-:Y:S02]  /*7ec0*/  MOV R193, R194 ;  /* 0x000000c200c17202 */ /* 0x000fe40000000f00 */
[----:B------:R-:W-:Y:S02]  /*7ed0*/  MOV R192, 0x7ef0 ;  /* 0x00007ef000c07802 */ /* 0x000fe40000000f00 */
[----:B------:R-:W-:Y:S05]  /*7ee0*/  CALL.REL.NOINC `($__internal_154_$__cuda_sm70_shflsync_bfly_p) ;  /* 0x0000035000007944 */ /* 0x000fea0003c00000 */
[----:B-1----:R-:W-:Y:S01]  /*7ef0*/  MOV R196, R5 ;  /* 0x0000000500c47202 */ /* 0x002fe20000000f00 */
[----:B------:R-:W-:Y:S01]  /*7f00*/  HFMA2.MMA R5, -RZ, RZ, 0, 1.1920928955078125e-07 ;  /* 0x00000002ff057435 */ /* 0x000fe200000001ff */
[----:B------:R-:W-:Y:S02]  /*7f10*/  MOV R193, R195 ;  /* 0x000000c300c17202 */ /* 0x000fe40000000f00 */
[----:B------:R-:W-:Y:S02]  /*7f20*/  MOV R198, 0x1f ;  /* 0x0000001f00c67802 */ /* 0x000fe40000000f00 */
[----:B------:R-:W-:Y:S02]  /*7f30*/  MOV R197, 0xffffffff ;  /* 0xffffffff00c57802 */ /* 0x000fe40000000f00 */
[----:B------:R-:W-:-:S02]  /*7f40*/  MOV R192, 0x7f60 ;  /* 0x00007f6000c07802 */ /* 0x000fc40000000f00 */
[----:B------:R-:W-:Y:S05]  /*7f50*/  CALL.REL.NOINC `($__internal_154_$__cuda_sm70_shflsync_bfly_p) ;  /* 0x000002e000007944 */ /* 0x000fea0003c00000 */
[----:B------:R-:W-:Y:S01]  /*7f60*/  FADD.FTZ R194, R196, R194 ;  /* 0x000000c2c4c27221 */ /* 0x000fe20000010000 */
[----:B------:R-:W-:Y:S01]  /*7f70*/  MOV R198, 0x1f ;  /* 0x0000001f00c67802 */ /* 0x000fe20000000f00 */
[----:B-1----:R-:W-:Y:S01]  /*7f80*/  FADD.FTZ R195, R195, R5 ;  /* 0x00000005c3c37221 */ /* 0x002fe20000010000 */
[----:B------:R-:W-:Y:S01]  /*7f90*/  HFMA2.MMA R5, -RZ, RZ, 0, 2.384185791015625e-07 ;  /* 0x00000004ff057435 */ /* 0x000fe200000001ff */
[----:B------:R-:W-:-:S02]  /*7fa0*/  MOV R197, 0xffffffff ;  /* 0xffffffff00c57802 */ /* 0x000fc40000000f00 */
[----:B------:R-:W-:Y:S02]  /*7fb0*/  MOV R193, R194 ;  /* 0x000000c200c17202 */ /* 0x000fe40000000f00 */
[----:B------:R-:W-:Y:S02]  /*7fc0*/  MOV R192, 0x7fe0 ;  /* 0x00007fe000c07802 */ /* 0x000fe40000000f00 */
[----:B------:R-:W-:Y:S05]  /*7fd0*/  CALL.REL.NOINC `($__internal_154_$__cuda_sm70_shflsync_bfly_p) ;  /* 0x0000026000007944 */ /* 0x000fea0003c00000 */
[----:B-1----:R-:W-:Y:S01]  /*7fe0*/  MOV R196, R5 ;  /* 0x0000000500c47202 */ /* 0x002fe20000000f00 */
[----:B------:R-:W-:Y:S01]  /*7ff0*/  HFMA2.MMA R5, -RZ, RZ, 0, 2.384185791015625e-07 ;  /* 0x00000004ff057435 */ /* 0x000fe200000001ff */
        /* <DEDUP_REMOVED lines=8> */
[----:B------:R-:W-:Y:S01]  /*8080*/  HFMA2.MMA R5, -RZ, RZ, 0, 4.76837158203125e-07 ;  /* 0x00000008ff057435 */ /* 0x000fe200000001ff */
[----:B------:R-:W-:-:S02]  /*8090*/  MOV R197, 0xffffffff ;  /* 0xffffffff00c57802 */ /* 0x000fc40000000f00 */
[----:B------:R-:W-:Y:S02]  /*80a0*/  MOV R193, R194 ;  /* 0x000000c200c17202 */ /* 0x000fe40000000f00 */
[----:B------:R-:W-:Y:S02]  /*80b0*/  MOV R192, 0x80d0 ;  /* 0x000080d000c07802 */ /* 0x000fe40000000f00 */
[----:B------:R-:W-:Y:S05]  /*80c0*/  CALL.REL.NOINC `($__internal_154_$__cuda_sm70_shflsync_bfly_p) ;  /* 0x0000017000007944 */ /* 0x000fea0003c00000 */
[----:B-1----:R-:W-:Y:S01]  /*80d0*/  MOV R196, R5 ;  /* 0x0000000500c47202 */ /* 0x002fe20000000f00 */
[----:B------:R-:W-:Y:S01]  /*80e0*/  HFMA2.MMA R5, -RZ, RZ, 0, 4.76837158203125e-07 ;  /* 0x00000008ff057435 */ /* 0x000fe200000001ff */
        /* <DEDUP_REMOVED lines=8> */
[----:B------:R-:W-:Y:S01]  /*8170*/  HFMA2.MMA R5, -RZ, RZ, 0, 9.5367431640625e-07 ;  /* 0x00000010ff057435 */ /* 0x000fe200000001ff */
[----:B------:R-:W-:-:S02]  /*8180*/  MOV R197, 0xffffffff ;  /* 0xffffffff00c57802 */ /* 0x000fc40000000f00 */
[----:B------:R-:W-:Y:S02]  /*8190*/  MOV R193, R194 ;  /* 0x000000c200c17202 */ /* 0x000fe40000000f00 */
[----:B------:R-:W-:Y:S02]  /*81a0*/  MOV R192, 0x81c0 ;  /* 0x000081c000c07802 */ /* 0x000fe40000000f00 */
[----:B------:R-:W-:Y:S05]  /*81b0*/  CALL.REL.NOINC `($__internal_154_$__cuda_sm70_shflsync_bfly_p) ;  /* 0x0000008000007944 */ /* 0x000fea0003c00000 */
[----:B-1----:R-:W-:Y:S01]  /*81c0*/  MOV R196, R5 ;  /* 0x0000000500c47202 */ /* 0x002fe20000000f00 */
[----:B------:R-:W-:Y:S01]  /*81d0*/  HFMA2.MMA R5, -RZ, RZ, 0, 9.5367431640625e-07 ;  /* 0x00000010ff057435 */ /* 0x000fe200000001ff */
[----:B------:R-:W-:Y:S02]  /*81e0*/  MOV R193, R195 ;  /* 0x000000c300c17202 */ /* 0x000fe40000000f00 */
[----:B------:R-:W-:Y:S02]  /*81f0*/  MOV R198, 0x1f ;  /* 0x0000001f00c67802 */ /* 0x000fe40000000f00 */
[----:B------:R-:W-:Y:S02]  /*8200*/  MOV R197, 0xffffffff ;  /* 0xffffffff00c57802 */ /* 0x000fe40000000f00 */
[----:B------:R-:W-:-:S02]  /*8210*/  MOV R192, 0x8230 ;  /* 0x0000823000c07802 */ /* 0x000fc40000000f00 */
[----:B------:R-:W-:Y:S05]  /*8220*/  CALL.REL.NOINC `($__internal_154_$__cuda_sm70_shflsync_bfly_p) ;  /* 0x0000001000007944 */ /* 0x000fea0003c00000 */
[----:B-1----:R-:W-:Y:S05]  /*8230*/  BRA `(.L_x_11461) ;  /* 0xffffac8000007947 */ /* 0x002fea000383ffff */
        .weak           $__internal_154_$__cuda_sm70_shflsync_bfly_p
        .type           $__internal_154_$__cuda_sm70_shflsync_bfly_p,@function
        .size           $__internal_154_$__cuda_sm70_shflsync_bfly_p,(.L_x_15036 - $__internal_154_$__cuda_sm70_shflsync_bfly_p)
$__internal_154_$__cuda_sm70_shflsync_bfly_p:
[----:B------:R-:W-:Y:S04]  /*8240*/  WARPSYNC R197 ;  /* 0x000000c500007348 */ /* 0x000fe80003800000 */
[----:B------:R0:W1:Y:S02]  /*8250*/  SHFL.BFLY PT, R5, R193, R5, R198 ;  /* 0x0c000005c1057389 */ /* 0x00006400000e00c6 */
[----:B0-----:R-:W-:-:S06]  /*8260*/  HFMA2.MMA R193, -RZ, RZ, 0, 0 ;  /* 0x00000000ffc17435 */ /* 0x001fcc00000001ff */
[----:B------:R-:W-:Y:S05]  /*8270*/  RET.REL.NODEC R192 `(_ZN10layer_norm13ln_bwd_kernelINS_13Kernel_traitsIf6__halffS2_fjLj1280ELj1ELj4ELj1ELj16ENS_18Kernel_traits_baseILj1280EfS2_fS2_fjLj128EEEEELb1ELb1ELb0ELb0EEEvNS_9BwdParamsE) ;  /* 0xffff7d80c0007950 */ /* 0x000fea0003c3ffff */
.L_x_11462:
        /* <DEDUP_REMOVED lines=16> */
.L_x_15036:


//--------------------- .text._ZN10layer_norm13ln_bwd_kernelINS_13Kernel_traitsIf6__halffS2_fjLj1280ELj1ELj4ELj1ELj16ENS_18Kernel_traits_baseILj1280EfS2_fS2_fjLj128EEEEELb1ELb1ELb0ELb1EEEvNS_9BwdParamsE --------------------------
	.section	.text._ZN10layer_norm13ln_bwd_kernelINS_13Kernel_traitsIf6__halffS2_fjLj1280ELj1ELj4ELj1ELj16ENS_18Kernel_traits_baseILj1280EfS2_fS2_fjLj128EEEEELb1ELb1ELb0ELb1EEEvNS_9BwdParamsE,"ax",@progbits
	.sectioninfo	@"SHI_REGISTERS=32"
	.align	128
        .global         _ZN10layer_norm13ln_bwd_kernelINS_13Kernel_traitsIf6__halffS2_fjLj1280ELj1ELj4ELj1ELj16ENS_18Kernel_traits_baseILj1280EfS2_fS2_fjLj128EEEEELb1ELb1ELb0ELb1EEEvNS_9BwdParamsE
        .type           _ZN10layer_norm13ln_bwd_kernelINS_13Kernel_traitsIf6__halffS2_fjLj1280ELj1ELj4ELj1ELj16ENS_18Kernel_traits_baseILj1280EfS2_fS2_fjLj128EEEEELb1ELb1ELb0ELb1EEEvNS_9BwdParamsE,@function
        .size           _ZN10layer_norm13ln_bwd_kernelINS_13Kernel_traitsIf6__halffS2_fjLj1280ELj1ELj4ELj1ELj16ENS_18Kernel_traits_baseILj1280EfS2_fS2_fjLj128EEEEELb1ELb1ELb0ELb1EEEvNS_9BwdParamsE,(.L_x_15037 - _ZN10layer_norm13ln_bwd_kernelINS_13Kernel_traitsIf6__halffS2_fjLj1280ELj1ELj4ELj1ELj16ENS_18Kernel_traits_baseILj1280EfS2_fS2_fjLj128EEEEELb1ELb1ELb0ELb1EEEvNS_9BwdParamsE)
        .other          _ZN10layer_norm13ln_bwd_kernelINS_13Kernel_traitsIf6__halffS2_fjLj1280ELj1ELj4ELj1ELj16ENS_18Kernel_traits_baseILj1280EfS2_fS2_fjLj128EEEEELb1ELb1ELb0ELb1EEEvNS_9BwdParamsE,@"STO_CUDA_ENTRY STV_DEFAULT"
_ZN10layer_norm13ln_bwd_kernelINS_13Kernel_traitsIf6__halffS2_fjLj1280ELj1ELj4ELj1ELj16ENS_18Kernel_traits_baseILj1280EfS2_fS2_fjLj128EEEEELb1ELb1ELb0ELb1EEEvNS_9BwdParamsE:
.text._ZN10layer_norm13ln_bwd_kernelINS_13Kernel_traitsIf6__halffS2_fjLj1280ELj1ELj4ELj1ELj16ENS_18Kernel_traits_baseILj1280EfS2_fS2_fjLj128EEEEELb1ELb1ELb0ELb1EEEvNS_9BwdParamsE:
        /* <DEDUP_REMOVED lines=120> */
.L_x_11464:
        /* <DEDUP_REMOVED lines=187> */
.L_x_11470:
        /* <DEDUP_REMOVED lines=129> */
[----:B-1----:R-:W-:-:S05]  /*1b40*/  HFMA2.MMA R2, -RZ, RZ, 1.875, 0 ;  /* 0x3f800000ff027435 */ /* 0x002fca00000001ff */
[----:B------:R-:W-:Y:S01]  /*1b50*/  @P0 HADD2.F32 R2, -RZ, R29.H0_H0 ;  /* 0x2000001dff020230 */ /* 0x000fe20000004100 */
        /* <DEDUP_REMOVED lines=19> */
[--C-:B0-----:R-:W-:Y:S02]  /*1c90*/  HADD2.F32 R2, -RZ, R19.reuse.H0_H0 ;  /* 0x20000013ff027230 */ /* 0x101fe40000004100 */
[----:B------:R-:W-:Y:S02]  /*1ca0*/  HADD2.F32 R19, -RZ, R19.H1_H1 ;  /* 0x30000013ff137230 */ /* 0x000fe40000004100 */
[--C-:B-1----:R-:W-:Y:S01]  /*1cb0*/  HADD2.F32 R18, -RZ, R15.reuse.H0_H0 ;  /* 0x2000000fff127230 */ /* 0x102fe20000004100 */
[----:B------:R0:W-:Y:S04]  /*1cc0*/  STL [R1+0xd8], R2 ;  /* 0x0000d80201007387 */ /* 0x0001e80000100800 */
[----:B------:R-:W-:Y:S01]  /*1cd0*/  STL [R1+0x58], R19 ;  /* 0x0000581301007387 */ /* 0x000fe20000100800 */
[----:B0-----:R-:W-:-:S03]  /*1ce0*/  HADD2.F32 R2, -RZ, R15.H1_H1 ;  /* 0x3000000fff027230 */ /* 0x001fc60000004100 */
[----:B------:R-:W-:Y:S01]  /*1cf0*/  STL [R1+0xe0], R18 ;  /* 0x0000e01201007387 */ /* 0x000fe20000100800 */
[--C-:B------:R-:W-:Y:S02]  /*1d00*/  HADD2.F32 R15, -RZ, R9.reuse.H0_H0 ;  /* 0x20000009ff0f7230 */ /* 0x100fe40000004100 */
[----:B------:R-:W-:Y:S01]  /*1d10*/  HADD2.F32 R9, -RZ, R9.H1_H1 ;  /* 0x30000009ff097230 */ /* 0x000fe20000004100 */
[----:B------:R0:W-:Y:S04]  /*1d20*/  STL [R1+0xe4], R2 ;  /* 0x0000e40201007387 */ /* 0x0001e80000100800 */
[----:B------:R-:W-:Y:S01]  /*1d30*/  STL [R1+0xfc], R15 ;  /* 0x0000fc0f01007387 */ /* 0x000fe20000100800 */
[----:B0-----:R-:W-:-:S03]  /*1d40*/  HADD2.F32 R2, -RZ, R6.H0_H0 ;  /* 0x20000006ff027230 */ /* 0x001fc60000004100 */
[----:B------:R-:W-:Y:S04]  /*1d50*/  STL [R1+0x100], R9 ;  /* 0x0001000901007387 */ /* 0x000fe80000100800 */
[----:B------:R0:W-:Y:S01]  /*1d60*/  STL [R1+0x110], R2 ;  /* 0x0001100201007387 */ /* 0x0001e20000100800 */
[----:B------:R-:W-:Y:S02]  /*1d70*/  MOV R18, R7 ;  /* 0x0000000700127202 */ /* 0x000fe40000000f00 */
[----:B------:R-:W-:Y:S01]  /*1d80*/  MOV R19, R11 ;  /* 0x0000000b00137202 */ /* 0x000fe20000000f00 */
[----:B0-----:R-:W-:Y:S01]  /*1d90*/  HADD2.F32 R2, -RZ, R6.H1_H1 ;  /* 0x30000006ff027230 */ /* 0x001fe20000004100 */
[----:B------:R-:W-:-:S04]  /*1da0*/  MOV R7, R10 ;  /* 0x0000000a00077202 */ /* 0x000fc80000000f00 */
        /* <DEDUP_REMOVED lines=202> */
[----:B------:R-:W-:-:S03]  /*2a50*/  HADD2.F32 R3, -RZ, R12.H1_H1 ;  /* 0x3000000cff037230 */ /* 0x000fc60000004100 */
[----:B------:R0:W-:Y:S01]  /*2a60*/  STL [R1+0x220], R2 ;  /* 0x0002200201007387 */ /* 0x0001e20000100800 */
[----:B------:R-:W-:-:S03]  /*2a70*/  HADD2.F32 R4, -RZ, R14.H0_H0 ;  /* 0x2000000eff047230 */ /* 0x000fc60000004100 */
[----:B------:R-:W-:Y:S04]  /*2a80*/  STL [R1+0x578], R28 ;  /* 0x0005781c01007387 */ /* 0x000fe80000100800 */
[----:B------:R-:W-:Y:S01]  /*2a90*/  STL [R1+0x57c], R7 ;  /* 0x00057c0701007387 */ /* 0x000fe20000100800 */
[----:B0-----:R-:W-:-:S03]  /*2aa0*/  HADD2.F32 R2, -RZ, R13.H1_H1 ;  /* 0x3000000dff027230 */ /* 0x001fc60000004100 */
[----:B------:R0:W-:Y:S04]  /*2ab0*/  STL [R1+0x38], R3 ;  /* 0x0000380301007387 */ /* 0x0001e80000100800 */
[----:B------:R2:W-:Y:S01]  /*2ac0*/  STL [R1+0x30], R2 ;  /* 0x0000300201007387 */ /* 0x0005e20000100800 */
[----:B0-----:R-:W-:-:S03]  /*2ad0*/  HADD2.F32 R3, -RZ, R14.H1_H1 ;  /* 0x3000000eff037230 */ /* 0x001fc60000004100 */
[----:B------:R0:W-:Y:S01]  /*2ae0*/  STL [R1+0x2c], R4 ;  /* 0x00002c0401007387 */ /* 0x0001e20000100800 */
[----:B--2---:R-:W-:-:S03]  /*2af0*/  HADD2.F32 R2, -RZ, R15.H0_H0 ;  /* 0x2000000fff027230 */ /* 0x004fc60000004100 */
[----:B------:R2:W-:Y:S01]  /*2b00*/  STL [R1+0x28], R3 ;  /* 0x0000280301007387 */ /* 0x0005e20000100800 */
[----:B------:R-:W-:-:S03]  /*2b10*/  HADD2.F32 R11, -RZ, R13.H0_H0 ;  /* 0x2000000dff0b7230 */ /* 0x000fc60000004100 */
[----:B------:R3:W-:Y:S01]  /*2b20*/  STL [R1+0x1c], R2 ;  /* 0x00001c0201007387 */ /* 0x0007e20000100800 */
[----:B0-----:R-:W-:Y:S02]  /*2b30*/  HADD2.F32 R4, -RZ, R15.H1_H1 ;  /* 0x3000000fff047230 */ /* 0x001fe40000004100 */
[--C-:B------:R-:W-:Y:S02]  /*2b40*/  HADD2.F32 R15, -RZ, R17.reuse.H0_H0 ;  /* 0x20000011ff0f7230 */ /* 0x100fe40000004100 */
[--C-:B--2---:R-:W-:Y:S01]  /*2b50*/  HADD2.F32 R3, -RZ, R16.reuse.H0_H0 ;  /* 0x20000010ff037230 */ /* 0x104fe20000004100 */
[----:B------:R-:W-:Y:S01]  /*2b60*/  STL [R1+0x18], R4 ;  /* 0x0000180401007387 */ /* 0x000fe20000100800 */
[----:B------:R-:W-:Y:S02]  /*2b70*/  HADD2.F32 R14, -RZ, R17.H1_H1 ;  /* 0x30000011ff0e7230 */ /* 0x000fe40000004100 */
[----:B---3--:R-:W-:Y:S01]  /*2b80*/  HADD2.F32 R2, -RZ, R16.H1_H1 ;  /* 0x30000010ff027230 */ /* 0x008fe20000004100 */
[----:B------:R0:W-:Y:S01]  /*2b90*/  STL [R1+0x14], R3 ;  /* 0x0000140301007387 */ /* 0x0001e20000100800 */
[----:B------:R-:W-:-:S02]  /*2ba0*/  HADD2.F32 R13, -RZ, R18.H0_H0 ;  /* 0x20000012ff0d7230 */ /* 0x000fc40000004100 */
[----:B------:R-:W-:Y:S01]  /*2bb0*/  HADD2.F32 R5, -RZ, R12.H0_H0 ;  /* 0x2000000cff057230 */ /* 0x000fe20000004100 */
[----:B------:R-:W-:Y:S01]  /*2bc0*/  STL [R1+0x60c], R15 ;  /* 0x00060c0f01007387 */ /* 0x000fe20000100800 */
[----:B------:R-:W-:Y:S02]  /*2bd0*/  HADD2.F32 R18, -RZ, R18.H1_H1 ;  /* 0x30000012ff127230 */ /* 0x000fe40000004100 */
[--C-:B------:R-:W-:Y:S01]  /*2be0*/  HADD2.F32 R12, -RZ, R19.reuse.H0_H0 ;  /* 0x20000013ff0c7230 */ /* 0x100fe20000004100 */
[----:B------:R2:W-:Y:S01]  /*2bf0*/  STL [R1+0x10], R2 ;  /* 0x0000100201007387 */ /* 0x0005e20000100800 */
[----:B------:R-:W-:Y:S02]  /*2c00*/  HADD2.F32 R19, -RZ, R19.H1_H1 ;  /* 0x30000013ff137230 */ /* 0x000fe40000004100 */
[----:B------:R-:W-:Y:S01]  /*2c10*/  HADD2.F32 R17, -RZ, R20.H0_H0 ;  /* 0x20000014ff117230 */ /* 0x000fe20000004100 */
[----:B------:R-:W-:Y:S01]  /*2c20*/  STL [R1+0x604], R14 ;  /* 0x0006040e01007387 */ /* 0x000fe20000100800 */
[----:B0-----:R-:W-:-:S03]  /*2c30*/  HADD2.F32 R3, -RZ, R21.H0_H0 ;  /* 0x20000015ff037230 */ /* 0x001fc60000004100 */
[----:B------:R-:W-:Y:S01]  /*2c40*/  STL [R1+0x5fc], R13 ;  /* 0x0005fc0d01007387 */ /* 0x000fe20000100800 */
[----:B--2---:R-:W-:-:S03]  /*2c50*/  HADD2.F32 R2, -RZ, R20.H1_H1 ;  /* 0x30000014ff027230 */ /* 0x004fc60000004100 */
[----:B------:R-:W-:Y:S01]  /*2c60*/  STL [R1+0x5f8], R18 ;  /* 0x0005f81201007387 */ /* 0x000fe20000100800 */
[----:B------:R-:W-:-:S03]  /*2c70*/  HADD2.F32 R4, -RZ, R21.H1_H1 ;  /* 0x30000015ff047230 */ /* 0x000fc60000004100 */
[----:B------:R-:W-:Y:S04]  /*2c80*/  STL [R1+0x600], R12 ;  /* 0x0006000c01007387 */ /* 0x000fe80000100800 */
[----:B------:R-:W-:Y:S04]  /*2c90*/  STL [R1+0x608], R19 ;  /* 0x0006081301007387 */ /* 0x000fe80000100800 */
[----:B------:R-:W-:Y:S01]  /*2ca0*/  STL [R1+0x5ec], R17 ;  /* 0x0005ec1101007387 */ /* 0x000fe20000100800 */
[----:B------:R-:W-:-:S03]  /*2cb0*/  HADD2.F32 R6, -RZ, R22.H1_H1 ;  /* 0x30000016ff067230 */ /* 0x000fc60000004100 */
[----:B------:R0:W-:Y:S04]  /*2cc0*/  STL [R1+0x5c], R2 ;  /* 0x00005c0201007387 */ /* 0x0001e80000100800 */
[----:B------:R2:W-:Y:S01]  /*2cd0*/  STL [R1+0x84], R3 ;  /* 0x0000840301007387 */ /* 0x0005e20000100800 */
[----:B0-----:R-:W-:-:S03]  /*2ce0*/  HADD2.F32 R2, -RZ, R22.H0_H0 ;  /* 0x20000016ff027230 */ /* 0x001fc60000004100 */
[----:B--2---:R-:W2:Y:S04]  /*2cf0*/  LDL.LU R3, [R1+0xd4] ;  /* 0x0000d40001037983 */ /* 0x004ea80000300800 */
[----:B------:R0:W-:Y:S04]  /*2d00*/  STL [R1+0x88], R4 ;  /* 0x0000880401007387 */ /* 0x0001e80000100800 */
[----:B------:R3:W-:Y:S01]  /*2d10*/  STL [R1+0x130], R2 ;  /* 0x0001300201007387 */ /* 0x0007e20000100800 */
[--C-:B------:R-:W-:Y:S02]  /*2d20*/  HADD2.F32 R8, -RZ, R23.reuse.H1_H1 ;  /* 0x30000017ff087230 */ /* 0x100fe40000004100 */
[----:B0-----:R-:W-:Y:S01]  /*2d30*/  HADD2.F32 R4, -RZ, R23.H0_H0 ;  /* 0x20000017ff047230 */ /* 0x001fe20000004100 */
[----:B---3--:R-:W3:Y:S04]  /*2d40*/  LDL.LU R2, [R1+0xd0] ;  /* 0x0000d00001027983 */ /* 0x008ee80000300800 */
[----:B------:R-:W-:Y:S04]  /*2d50*/  STL [R1+0x144], R6 ;  /* 0x0001440601007387 */ /* 0x000fe80000100800 */
[----:B------:R-:W4:Y:S04]  /*2d60*/  LDL.LU R20, [R1+0x54] ;  /* 0x0000540001147983 */ /* 0x000f280000300800 */
[----:B------:R-:W4:Y:S01]  /*2d70*/  LDL.LU R18, [R1+0x50] ;  /* 0x0000500001127983 */ /* 0x000f220000300800 */
[----:B------:R-:W-:-:S03]  /*2d80*/  HADD2.F32 R29, -RZ, R25.H0_H0 ;  /* 0x20000019ff1d7230 */ /* 0x000fc60000004100 */
[----:B------:R0:W-:Y:S01]  /*2d90*/  STL [R1+0x148], R4 ;  /* 0x0001480401007387 */ /* 0x0001e20000100800 */
[----:B------:R-:W-:-:S03]  /*2da0*/  HADD2.F32 R10, -RZ, R25.H1_H1 ;  /* 0x30000019ff0a7230 */ /* 0x000fc60000004100 */
[----:B------:R-:W4:Y:S01]  /*2db0*/  LDL.LU R16, [R1+0xd8] ;  /* 0x0000d80001107983 */ /* 0x000f220000300800 */
[--C-:B0-----:R-:W-:Y:S02]  /*2dc0*/  HADD2.F32 R4, -RZ, R24.reuse.H0_H0 ;  /* 0x20000018ff047230 */ /* 0x101fe40000004100 */
[----:B------:R-:W-:Y:S01]  /*2dd0*/  HADD2.F32 R24, -RZ, R24.H1_H1 ;  /* 0x30000018ff187230 */ /* 0x000fe20000004100 */
[----:B------:R-:W-:Y:S04]  /*2de0*/  STL [R1+0x5d0], R8 ;  /* 0x0005d00801007387 */ /* 0x000fe80000100800 */
[----:B------:R-:W4:Y:S04]  /*2df0*/  LDL.LU R28, [R1+0x58] ;  /* 0x00005800011c7983 */ /* 0x000f280000300800 */
[----:B------:R0:W-:Y:S04]  /*2e00*/  STL [R1+0x158], R4 ;  /* 0x0001580401007387 */ /* 0x0001e80000100800 */
[----:B------:R-:W-:Y:S04]  /*2e10*/  STL [R1+0x5b8], R24 ;  /* 0x0005b81801007387 */ /* 0x000fe80000100800 */
[----:B------:R-:W-:Y:S01]  /*2e20*/  STL [R1+0x5ac], R29 ;  /* 0x0005ac1d01007387 */ /* 0x000fe20000100800 */
[----:B0-----:R-:W-:-:S03]  /*2e30*/  HADD2.F32 R4, -RZ, R26.H0_H0 ;  /* 0x2000001aff047230 */ /* 0x001fc60000004100 */
[----:B------:R-:W-:Y:S04]  /*2e40*/  STL [R1+0x5a0], R10 ;  /* 0x0005a00a01007387 */ /* 0x000fe80000100800 */
[----:B------:R-:W4:Y:S04]  /*2e50*/  LDL.LU R19, [R1+0x368] ;  /* 0x0003680001137983 */ /* 0x000f280000300800 */
[----:B------:R-:W4:Y:S04]  /*2e60*/  LDL.LU R17, [R1+0x224] ;  /* 0x0002240001117983 */ /* 0x000f280000300800 */
[----:B------:R0:W-:Y:S04]  /*2e70*/  STL [R1+0x17c], R4 ;  /* 0x00017c0401007387 */ /* 0x0001e80000100800 */
[----:B------:R-:W4:Y:S04]  /*2e80*/  LDL R7, [R1+0x358] ;  /* 0x0003580001077983 */ /* 0x000f280000100800 */
[----:B------:R-:W4:Y:S01]  /*2e90*/  LDL.LU R15, [R1+0x370] ;  /* 0x00037000010f7983 */ /* 0x000f220000300800 */
[----:B------:R-:W-:-:S02]  /*2ea0*/  HADD2.F32 R6, -RZ, R26.H1_H1 ;  /* 0x3000001aff067230 */ /* 0x000fc40000004100 */
[--C-:B------:R-:W-:Y:S01]  /*2eb0*/  HADD2.F32 R9, -RZ, R27.reuse.H0_H0 ;  /* 0x2000001bff097230 */ /* 0x100fe20000004100 */
[----:B------:R-:W4:Y:S01]  /*2ec0*/  LDL.LU R14, [R1+0xe0] ;  /* 0x0000e000010e7983 */ /* 0x000f220000300800 */
[----:B0-----:R-:W-:-:S03]  /*2ed0*/  HADD2.F32 R4, -RZ, R27.H1_H1 ;  /* 0x3000001bff047230 */ /* 0x001fc60000004100 */
        /* <DEDUP_REMOVED lines=673> */
.L_x_11471:
        /* <DEDUP_REMOVED lines=18> */
.L_x_11472:
[----:B--2--5:R-:W-:Y:S04]  /*5a10*/  STL [R1+0x664], R7 ;  /* 0x0006640701007387 */ /* 0x024fe80000100800 */
[----:B------:R-:W-:Y:S04]  /*5a20*/  STL [R1+0x660], R2 ;  /* 0x0006600201007387 */ /* 0x000fe80000100800 */
[----:B------:R2:W-:Y:S04]  /*5a30*/  STL.64 [R1+0x658], R28 ;  /* 0x0006581c01007387 */ /* 0x0005e80000100a00 */
[----:B--2---:R-:W2:Y:S01]  /*5a40*/  LDL R29, [R1+0xb4] ;  /* 0x0000b400011d7983 */ /* 0x004ea20000100800 */
[----:B------:R-:W-:Y:S01]  /*5a50*/  HFMA2.MMA R12, -RZ, RZ, 0, 9.5367431640625e-07 ;  /* 0x00000010ff0c7435 */ /* 0x000fe200000001ff */
[----:B-1----:R-:W-:-:S02]  /*5a60*/  FADD.FTZ R17, R24, R17 ;  /* 0x0000001118117221 */ /* 0x002fc40000010000 */
[----:B0-----:R-:W-:Y:S01]  /*5a70*/  FADD.FTZ R19, R19, R18 ;  /* 0x0000001213137221 */ /* 0x001fe20000010000 */
[----:B------:R-:W3:Y:S01]  /*5a80*/  LDL R28, [R1+0x21c] ;  /* 0x00021c00011c7983 */ /* 0x000ee20000100800 */
[----:B------:R-:W-:-:S05]  /*5a90*/  FMUL.FTZ R17, R17, c[0x0][0x1e0] ;  /* 0x0000780011117a20 */ /* 0x000fca0000410000 */
[----:B--2---:R-:W-:-:S06]  /*5aa0*/  IMAD.WIDE.U32 R12, R29, R12, c[0x0][0x170] ;  /* 0x00005c001d0c7625 */ /* 0x004fcc00078e000c */
[----:B------:R-:W2:Y:S01]  /*5ab0*/  LDG.E.128 R12, [R12.64] ;  /* 0x000000040c0c7981 */ /* 0x000ea2000c1e1d00 */
[----:B------:R-:W-:Y:S01]  /*5ac0*/  FSEL R7, R17, RZ, !P1 ;  /* 0x000000ff11077208 */ /* 0x000fe20004800000 */
[----:B------:R-:W-:-:S04]  /*5ad0*/  FMUL.FTZ R2, R19, c[0x0][0x1e0] ;  /* 0x0000780013027a20 */ /* 0x000fc80000410000 */
        /* <DEDUP_REMOVED lines=8> */
[----:B--2---:R0:W-:Y:S04]  /*5b60*/  STL [R1+0x650], R15 ;  /* 0x0006500f01007387 */ /* 0x0041e80000100800 */
[----:B------:R-:W2:Y:S04]  /*5b70*/  LDL R19, [R1+0x214] ;  /* 0x0002140001137983 */ /* 0x000ea80000100800 */
[----:B0-----:R-:W4:Y:S04]  /*5b80*/  LDL R15, [R1+0x218] ;  /* 0x00021800010f7983 */ /* 0x001f280000100800 */
        /* <DEDUP_REMOVED lines=18> */
[----:B---3--:R-:W-:-:S03]  /*5cb0*/  @P0 FADD.FTZ R3, R28, R3 ;  /* 0x000000031c030221 */ /* 0x008fc60000010000 */
[----:B------:R-:W-:-:S04]  /*5cc0*/  @P1 IMAD.WIDE.U32 R28, R29, R16, c[0x0][0x258] ;  /* 0x000096001d1c1625 */ /* 0x000fc800078e0010 */
[----:B--2---:R-:W-:Y:S01]  /*5cd0*/  @P0 FADD.FTZ R25, R19, R25 ;  /* 0x0000001913190221 */ /* 0x004fe20000010000 */
[----:B------:R-:W-:Y:S01]  /*5ce0*/  SEL R19, R3, R11, P2 ;  /* 0x0000000b03137207 */ /* 0x000fe20001000000 */
[----:B----4-:R-:W-:Y:S02]  /*5cf0*/  @P0 FADD.FTZ R24, R15, R24 ;  /* 0x000000180f180221 */ /* 0x010fe40000010000 */
[----:B------:R-:W2:Y:S03]  /*5d00*/  LDL R15, [R1+0x20c] ;  /* 0x00020c00010f7983 */ /* 0x000ea60000100800 */
        /* <DEDUP_REMOVED lines=8> */
[----:B------:R-:W-:Y:S01]  /*5d90*/  FFMA.FTZ R17, R27, R2, R7 ;  /* 0x000000021b117223 */ /* 0x000fe20000010007 */
[----:B------:R-:W-:-:S02]  /*5da0*/  MOV R27, R7 ;  /* 0x00000007001b7202 */ /* 0x000fc40000000f00 */
[----:B------:R-:W2:Y:S03]  /*5db0*/  LDL.LU R7, [R1+0x664] ;  /* 0x0006640001077983 */ /* 0x000ea60000300800 */
[-C--:B---3--:R-:W-:Y:S02]  /*5dc0*/  FFMA.FTZ R16, R16, R2.reuse, R27 ;  /* 0x0000000210107223 */ /* 0x088fe4000001001b */
[----:B----4-:R-:W-:Y:S02]  /*5dd0*/  FADD.FTZ R19, R19, -R17 ;  /* 0x8000001113137221 */ /* 0x010fe40000010000 */
[-CC-:B------:R-:W-:Y:S02]  /*5de0*/  FFMA.FTZ R17, R20, R2.reuse, R27.reuse ;  /* 0x0000000214117223 */ /* 0x180fe4000001001b */
[----:B--2---:R-:W-:Y:S02]  /*5df0*/  FADD.FTZ R18, R18, -R16 ;  /* 0x8000001012127221 */ /* 0x004fe40000010000 */
[----:B------:R-:W-:-:S02]  /*5e00*/  FFMA.FTZ R16, R22, R2, R27 ;  /* 0x0000000216107223 */ /* 0x000fc4000001001b */
[----:B------:R-:W-:Y:S01]  /*5e10*/  FADD.FTZ R17, R21, -R17 ;  /* 0x8000001115117221 */ /* 0x000fe20000010000 */
[----:B------:R-:W2:Y:S01]  /*5e20*/  LDL.LU R2, [R1+0x660] ;  /* 0x0006600001027983 */ /* 0x000ea20000300800 */
[----:B------:R-:W-:Y:S02]  /*5e30*/  FADD.FTZ R16, R23, -R16 ;  /* 0x8000001017107221 */ /* 0x000fe40000010000 */
[C---:B------:R-:W-:Y:S02]  /*5e40*/  FMUL.FTZ R22, R0.reuse, R19 ;  /* 0x0000001300167220 */ /* 0x040fe40000410000 */
[C---:B------:R-:W-:Y:S01]  /*5e50*/  FMUL.FTZ R23, R0.reuse, R18 ;  /* 0x0000001200177220 */ /* 0x040fe20000410000 */
[----:B------:R-:W3:Y:S01]  /*5e60*/  LDL R19, [R1+0x208] ;  /* 0x0002080001137983 */ /* 0x000ee20000100800 */
[----:B------:R-:W-:-:S03]  /*5e70*/  FMUL.FTZ R21, R0, R17 ;  /* 0x0000001100157220 */ /* 0x000fc60000410000 */
[----:B------:R-:W4:Y:S04]  /*5e80*/  LDL R18, [R1+0x204] ;  /* 0x0002040001127983 */ /* 0x000f280000100800 */
[----:B------:R-:W2:Y:S01]  /*5e90*/  LDL R17, [R1+0x200] ;  /* 0x0002000001117983 */ /* 0x000ea20000100800 */
[----:B------:R-:W-:-:S04]  /*5ea0*/  FMUL.FTZ R20, R0, R16 ;  /* 0x0000001000147220 */ /* 0x000fc80000410000 */
[----:B------:R-:W-:Y:S01]  /*5eb0*/  @P0 FADD.FTZ R20, R15, R20 ;  /* 0x000000140f140221 */ /* 0x000fe20000010000 */
[----:B------:R-:W-:Y:S01]  /*5ec0*/  STL [R1+0x64c], R4 ;  /* 0x00064c0401007387 */ /* 0x000fe20000100800 */
[----:B---3--:R-:W-:Y:S02]  /*5ed0*/  @P0 FADD.FTZ R21, R19, R21 ;  /* 0x0000001513150221 */ /* 0x008fe40000010000 */
[----:B----4-:R-:W-:Y:S02]  /*5ee0*/  @P0 FADD.FTZ R23, R18, R23 ;  /* 0x0000001712170221 */ /* 0x010fe40000010000 */
[----:B--2---:R-:W-:-:S03]  /*5ef0*/  @P0 FADD.FTZ R22, R17, R22 ;  /* 0x0000001611160221 */ /* 0x004fc60000010000 */
[----:B------:R-:W-:Y:S02]  /*5f00*/  SEL R17, R23, R5, P2 ;  /* 0x0000000517117207 */ /* 0x000fe40001000000 */
[----:B------:R-:W-:Y:S02]  /*5f10*/  SEL R18, R21, R6, P2 ;  /* 0x0000000615127207 */ /* 0x000fe40001000000 */
[----:B------:R-:W-:Y:S02]  /*5f20*/  SEL R16, R22, R4, P2 ;  /* 0x0000000416107207 */ /* 0x000fe40001000000 */
[----:B------:R-:W-:-:S05]  /*5f30*/  SEL R19, R20, R7, P2 ;  /* 0x0000000714137207 */ /* 0x000fca0001000000 */
[----:B------:R0:W-:Y:S04]  /*5f40*/  @P1 STG.E.128 [R28.64+0x10], R16 ;  /* 0x000010101c001986 */ /* 0x0001e8000c101d04 */
[----:B0-----:R-:W2:Y:S01]  /*5f50*/  LDL.LU.64 R28, [R1+0x658] ;  /* 0x00065800011c7983 */ /* 0x001ea20000300a00 */
[----:B------:R-:W-:-:S03]  /*5f60*/  HFMA2.MMA R4, -RZ, RZ, 0, 0 ;  /* 0x00000000ff047435 */ /* 0x000fc600000001ff */
[----:B------:R-:W3:Y:S01]  /*5f70*/  LDL R19, [R1+0x2c0] ;  /* 0x0002c00001137983 */ /* 0x000ee20000100800 */
[----:B--2---:R-:W-:-:S04]  /*5f80*/  MOV R16, R28 ;  /* 0x0000001c00107202 */ /* 0x004fc80000000f00 */
[----:B------:R-:W-:Y:S01]  /*5f90*/  LOP3.LUT P4, RZ, R16, 0xff, RZ, 0xc0, !PT ;  /* 0x000000ff10ff7812 */ /* 0x000fe2000788c0ff */
[----:B------:R-:W-:Y:S02]  /*5fa0*/  FMUL.FTZ R16, R26, R2 ;  /* 0x000000021a107220 */ /* 0x000fe40000410000 */
[----:B------:R-:W2:Y:S02]  /*5fb0*/  LDL R26, [R1+0x2bc] ;  /* 0x0002bc00011a7983 */ /* 0x000ea40000100800 */
[----:B------:R-:W-:-:S08]  /*5fc0*/  FMUL.FTZ R18, R16, c[0x0][0x1e8] ;  /* 0x00007a0010127a20 */ /* 0x000fd00000410000 */
[----:B------:R-:W-:-:S05]  /*5fd0*/  @P4 HADD2.F32 R16, -RZ, R12.H0_H0 ;  /* 0x2000000cff104230 */ /* 0x000fca0000004100 */
[----:B------:R-:W-:Y:S02]  /*5fe0*/  @P4 FMUL.FTZ R4, R18, R16 ;  /* 0x0000001012044220 */ /* 0x000fe40000410000 */
[----:B------:R-:W-:-:S03]  /*5ff0*/  FMUL.FTZ R16, R25, R2 ;  /* 0x0000000219107220 */ /* 0x000fc60000410000 */
[----:B------:R0:W-:Y:S04]  /*6000*/  STL [R1+0x17c], R4 ;  /* 0x00017c0401007387 */ /* 0x0001e80000100800 */
[----:B------:R-:W4:Y:S04]  /*6010*/  LDL R25, [R1+0x2b8] ;  /* 0x0002b80001197983 */ /* 0x000f280000100800 */
[----:B0-----:R-:W4:Y:S01]  /*6020*/  LDL R4, [R1+0x2c4] ;  /* 0x0002c40001047983 */ /* 0x001f220000100800 */
[C---:B------:R-:W-:Y:S02]  /*6030*/  LOP3.LUT P5, RZ, R28.reuse, 0xff00, RZ, 0xc0, !PT ;  /* 0x0000ff001cff7812 */ /* 0x040fe400078ac0ff */
[----:B------:R-:W-:Y:S01]  /*6040*/  LOP3.LUT P6, RZ, R28, 0xff0000, RZ, 0xc0, !PT ;  /* 0x00ff00001cff7812 */ /* 0x000fe200078cc0ff */
[----:B------:R-:W-:Y:S01]  /*6050*/  FMUL.FTZ R17, R16, c[0x0][0x1e8] ;  /* 0x00007a0010117a20 */ /* 0x000fe20000410000 */
[----:B------:R-:W-:Y:S01]  /*6060*/  LOP3.LUT P3, RZ, R28, 0xff000000, RZ, 0xc0, !PT ;  /* 0xff0000001cff7812 */ /* 0x000fe2000786c0ff */
[----:B------:R-:W-:Y:S01]  /*6070*/  FMUL.FTZ R16, R24, R2 ;  /* 0x0000000218107220 */ /* 0x000fe20000410000 */
[----:B------:R-:W-:Y:S01]  /*6080*/  MOV R15, RZ ;  /* 0x000000ff000f7202 */ /* 0x000fe20000000f00 */
[----:B------:R-:W-:-:S06]  /*6090*/  HFMA2.MMA R24, -RZ, RZ, 0, 0 ;  /* 0x00000000ff187435 */ /* 0x000fcc00000001ff */
[----:B------:R-:W-:Y:S01]  /*60a0*/  @P5 HADD2.F32 R12, -RZ, R12.H1_H1 ;  /* 0x3000000cff0c5230 */ /* 0x000fe20000004100 */
[----:B------:R-:W-:-:S04]  /*60b0*/  FMUL.FTZ R16, R16, c[0x0][0x1e8] ;  /* 0x00007a0010107a20 */ /* 0x000fc80000410000 */
[----:B------:R-:W-:Y:S01]  /*60c0*/  @P5 FMUL.FTZ R15, R17, R12 ;  /* 0x0000000c110f5220 */ /* 0x000fe20000410000 */
[--C-:B------:R-:W-:Y:S01]  /*60d0*/  @P6 HADD2.F32 R12, -RZ, R13.reuse.H0_H0 ;  /* 0x2000000dff0c6230 */ /* 0x100fe20000004100 */
[----:B------:R-:W-:Y:S01]  /*60e0*/  FMUL.FTZ R3, R3, R2 ;  /* 0x0000000203037220 */ /* 0x000fe20000410000 */
[----:B------:R-:W-:-:S03]  /*60f0*/  @P3 HADD2.F32 R13, -RZ, R13.H1_H1 ;  /* 0x3000000dff0d3230 */ /* 0x000fc60000004100 */
[----:B------:R-:W-:Y:S01]  /*6100*/  @P6 FMUL.FTZ R24, R16, R12 ;  /* 0x0000000c10186220 */ /* 0x000fe20000410000 */
[----:B------:R0:W-:Y:S01]  /*6110*/  STL [R1+0x178], R15 ;  /* 0x0001780f01007387 */ /* 0x0001e20000100800 */
[----:B------:R-:W-:-:S03]  /*6120*/  FMUL.FTZ R12, R3, c[0x0][0x1e8] ;  /* 0x00007a00030c7a20 */ /* 0x000fc60000410000 */
[----:B0-----:R-:W4:Y:S04]  /*6130*/  LDL.LU R15, [R1+0x650] ;  /* 0x00065000010f7983 */ /* 0x001f280000300800 */
[----:B------:R0:W-:Y:S02]  /*6140*/  STL [R1+0x174], R24 ;  /* 0x0001741801007387 */ /* 0x0001e40000100800 */
[----:B0-----:R-:W-:Y:S01]  /*6150*/  MOV R24, RZ ;  /* 0x000000ff00187202 */ /* 0x001fe20000000f00 */
[----:B------:R-:W-:Y:S02]  /*6160*/  @P3 FMUL.FTZ R24, R12, R13 ;  /* 0x0000000d0c183220 */ /* 0x000fe40000410000 */
[----:B---3--:R-:W-:-:S03]  /*6170*/  FMUL.FTZ R3, R19, R16 ;  /* 0x0000001013037220 */ /* 0x008fc60000410000 */
[----:B------:R0:W-:Y:S02]  /*6180*/  STL [R1+0x170], R24 ;  /* 0x0001701801007387 */ /* 0x0001e40000100800 */
[----:B------:R-:W-:Y:S02]  /*6190*/  FSEL R3, R3, RZ, P6 ;  /* 0x000000ff03037208 */ /* 0x000fe40003000000 */
[----:B------:R-:W-:Y:S01]  /*61a0*/  LOP3.LUT P6, RZ, R29, 0xff0000, RZ, 0xc0, !PT ;  /* 0x00ff00001dff7812 */ /* 0x000fe200078cc0ff */
[----:B------:R-:W3:Y:S01]  /*61b0*/  LDL R28, [R1+0x2a8] ;  /* 0x0002a800011c7983 */ /* 0x000ee20000100800 */
[----:B------:R-:W-:-:S03]  /*61c0*/  FMUL.FTZ R19, R23, R2 ;  /* 0x0000000217137220 */ /* 0x000fc60000410000 */
[----:B0-----:R-:W3:Y:S01]  /*61d0*/  LDL R24, [R1+0x2b4] ;  /* 0x0002b40001187983 */ /* 0x001ee20000100800 */
[----:B------:R-:W-:Y:S01]  /*61e0*/  MOV R23, RZ ;  /* 0x000000ff00177202 */ /* 0x000fe20000000f00 */
[----:B--2---:R-:W-:Y:S02]  /*61f0*/  FMUL.FTZ R17, R26, R17 ;  /* 0x000000111a117220 */ /* 0x004fe40000410000 */
[----:B------:R-:W2:Y:S03]  /*6200*/  LDL R26, [R1+0x2ac] ;  /* 0x0002ac00011a7983 */ /* 0x000ea60000100800 */
[----:B------:R-:W-:Y:S02]  /*6210*/  FSEL R16, R17, RZ, P5 ;  /* 0x000000ff11107208 */ /* 0x000fe40002800000 */
[----:B------:R-:W-:Y:S01]  /*6220*/  LOP3.LUT P5, RZ, R29, 0xff00, RZ, 0xc0, !PT ;  /* 0x0000ff001dff7812 */ /* 0x000fe200078ac0ff */
[----:B----4-:R-:W-:-:S02]  /*6230*/  FMUL.FTZ R13, R25, R18 ;  /* 0x00000012190d7220 */ /* 0x010fc40000410000 */
[----:B------:R-:W4:Y:S03]  /*6240*/  LDL R25, [R1+0x2b0] ;  /* 0x0002b00001197983 */ /* 0x000f260000100800 */
[----:B------:R-:W-:Y:S02]  /*6250*/  FSEL R13, R13, RZ, P4 ;  /* 0x000000ff0d0d7208 */ /* 0x000fe40002000000 */
[----:B------:R-:W-:Y:S01]  /*6260*/  LOP3.LUT P4, RZ, R29, 0xff, RZ, 0xc0, !PT ;  /* 0x000000ff1dff7812 */ /* 0x000fe2000788c0ff */
[----:B------:R-:W-:Y:S02]  /*6270*/  FMUL.FTZ R12, R4, R12 ;  /* 0x0000000c040c7220 */ /* 0x000fe40000410000 */
[----:B------:R-:W-:Y:S01]  /*6280*/  FMUL.FTZ R18, R22, R2 ;  /* 0x0000000216127220 */ /* 0x000fe20000410000 */
[----:B------:R-:W-:Y:S01]  /*6290*/  F2FP.PACK_AB R16, R16, R13 ;  /* 0x0000000d1010723e */ /* 0x000fe200000000ff */
[----:B------:R-:W4:Y:S01]  /*62a0*/  LDL R4, [R1+0x5c] ;  /* 0x00005c0001047983 */ /* 0x000f220000100800 */
[----:B------:R-:W-:-:S02]  /*62b0*/  FSEL R12, R12, RZ, P3 ;  /* 0x000000ff0c0c7208 */ /* 0x000fc40001800000 */
[----:B------:R-:W-:Y:S01]  /*62c0*/  LOP3.LUT P3, RZ, R29, 0xff000000, RZ, 0xc0, !PT ;  /* 0xff0000001dff7812 */ /* 0x000fe2000786c0ff */
[----:B------:R-:W-:Y:S01]  /*62d0*/  HFMA2.MMA R29, -RZ, RZ, 0, 0 ;  /* 0x00000000ff1d7435 */ /* 0x000fe200000001ff */
[----:B------:R-:W-:-:S03]  /*62e0*/  FMUL.FTZ R18, R18, c[0x0][0x1e8] ;  /* 0x00007a0012127a20 */ /* 0x000fc60000410000 */
[----:B------:R-:W-:-:S05]  /*62f0*/  @P4 HADD2.F32 R17, -RZ, R14.H0_H0 ;  /* 0x2000000eff114230 */ /* 0x000fca0000004100 */
[----:B------:R-:W-:Y:S01]  /*6300*/  @P4 FMUL.FTZ R29, R18, R17 ;  /* 0x00000011121d4220 */ /* 0x000fe20000410000 */
[----:B------:R-:W-:Y:S01]  /*6310*/  @P5 HADD2.F32 R17, -RZ, R14.H1_H1 ;  /* 0x3000000eff115230 */ /* 0x000fe20000004100 */
[----:B------:R-:W-:Y:S01]  /*6320*/  FMUL.FTZ R14, R19, c[0x0][0x1e8] ;  /* 0x00007a00130e7a20 */ /* 0x000fe20000410000 */
[----:B------:R-:W-:Y:S01]  /*6330*/  MOV R22, R27 ;  /* 0x0000001b00167202 */ /* 0x000fe20000000f00 */
[-C--:B------:R-:W-:Y:S01]  /*6340*/  FMUL.FTZ R13, R21, R2.reuse ;  /* 0x00000002150d7220 */ /* 0x080fe20000410000 */
[----:B------:R-:W4:Y:S01]  /*6350*/  LDL R27, [R1+0xb4] ;  /* 0x0000b400011b7983 */ /* 0x000f220000100800 */
[----:B------:R-:W-:Y:S01]  /*6360*/  @P5 FMUL.FTZ R23, R14, R17 ;  /* 0x000000110e175220 */ /* 0x000fe20000410000 */
[----:B------:R-:W-:Y:S01]  /*6370*/  F2FP.PACK_AB R17, R12, R3 ;  /* 0x000000030c11723e */ /* 0x000fe200000000ff */
[----:B------:R-:W-:Y:S01]  /*6380*/  FMUL.FTZ R3, R13, c[0x0][0x1e8] ;  /* 0x00007a000d037a20 */ /* 0x000fe20000410000 */
[----:B------:R-:W-:Y:S01]  /*6390*/  STL [R1+0x16c], R29 ;  /* 0x00016c1d01007387 */ /* 0x000fe20000100800 */
[----:B------:R-:W-:-:S03]  /*63a0*/  FMUL.FTZ R13, R20, R2 ;  /* 0x00000002140d7220 */ /* 0x000fc60000410000 */
[----:B------:R-:W-:Y:S04]  /*63b0*/  STL [R1+0x168], R23 ;  /* 0x0001681701007387 */ /* 0x000fe80000100800 */
[----:B------:R-:W4:Y:S01]  /*63c0*/  LDL R20, [R1+0xb0] ;  /* 0x0000b00001147983 */ /* 0x000f220000100800 */
[----:B------:R-:W-:Y:S01]  /*63d0*/  HFMA2.MMA R19, -RZ, RZ, 0, 0 ;  /* 0x00000000ff137435 */ /* 0x000fe200000001ff */
[----:B------:R-:W-:-:S05]  /*63e0*/  @P6 HADD2.F32 R12, -RZ, R15.H0_H0 ;  /* 0x2000000fff0c6230 */ /* 0x000fca0000004100 */
[----:B------:R-:W-:-:S05]  /*63f0*/  @P6 FMUL.FTZ R19, R3, R12 ;  /* 0x0000000c03136220 */ /* 0x000fca0000410000 */
[----:B------:R0:W-:Y:S02]  /*6400*/  STL [R1+0x164], R19 ;  /* 0x0001641301007387 */ /* 0x0001e40000100800 */
[----:B0-----:R-:W-:Y:S02]  /*6410*/  FMUL.FTZ R19, R13, c[0x0][0x1e8] ;  /* 0x00007a000d137a20 */ /* 0x001fe40000410000 */
[----:B---3--:R-:W-:-:S03]  /*6420*/  FMUL.FTZ R12, R28, R18 ;  /* 0x000000121c0c7220 */ /* 0x008fc60000410000 */
[----:B------:R0:W-:Y:S02]  /*6430*/  STL [R1+0x10], R19 ;  /* 0x0000101301007387 */ /* 0x0001e40000100800 */
[----:B------:R-:W-:Y:S01]  /*6440*/  FSEL R12, R12, RZ, P4 ;  /* 0x000000ff0c0c7208 */ /* 0x000fe20002000000 */
[----:B--2---:R-:W-:-:S05]  /*6450*/  FMUL.FTZ R14, R26, R14 ;  /* 0x0000000e1a0e7220 */ /* 0x004fca0000410000 */
[----:B------:R-:W-:-:S04]  /*6460*/  FSEL R14, R14, RZ, P5 ;  /* 0x000000ff0e0e7208 */ /* 0x000fc80002800000 */
[----:B------:R-:W-:Y:S02]  /*6470*/  F2FP.PACK_AB R18, R14, R12 ;  /* 0x0000000c0e12723e */ /* 0x000fe400000000ff */
[----:B------:R-:W2:Y:S01]  /*6480*/  LDL.LU R14, [R1+0x60] ;  /* 0x00006000010e7983 */ /* 0x000ea20000300800 */
[----:B----4-:R-:W-:Y:S02]  /*6490*/  FMUL.FTZ R13, R25, R3 ;  /* 0x00000003190d7220 */ /* 0x010fe40000410000 */
[----:B------:R-:W-:Y:S01]  /*64a0*/  FMUL.FTZ R3, R24, R19 ;  /* 0x0000001318037220 */ /* 0x000fe20000410000 */
[----:B------:R-:W-:Y:S02]  /*64b0*/  MOV R24, 0x10 ;  /* 0x0000001000187802 */ /* 0x000fe40000000f00 */
[----:B------:R-:W-:Y:S02]  /*64c0*/  FSEL R13, R13, RZ, P6 ;  /* 0x000000ff0d0d7208 */ /* 0x000fe40003000000 */
[----:B------:R-:W-:-:S04]  /*64d0*/  FSEL R3, R3, RZ, P3 ;  /* 0x000000ff03037208 */ /* 0x000fc80001800000 */
[----:B0-----:R-:W-:Y:S02]  /*64e0*/  F2FP.PACK_AB R19, R3, R13 ;  /* 0x0000000d0313723e */ /* 0x001fe400000000ff */
[----:B------:R-:W3:Y:S04]  /*64f0*/  LDL.LU R3, [R1+0x64] ;  /* 0x0000640001037983 */ /* 0x000ee80000300800 */
[----:B------:R-:W4:Y:S04]  /*6500*/  LDL.LU R29, [R1+0x38] ;  /* 0x00003800011d7983 */ /* 0x000f280000300800 */
[----:B------:R-:W2:Y:S01]  /*6510*/  LDL.LU R28, [R1+0x68] ;  /* 0x00006800011c7983 */ /* 0x000ea20000300800 */
[----:B------:R-:W-:-:S03]  /*6520*/  IMAD.WIDE.U32 R12, R27, R24, c[0x0][0x248] ;  /* 0x000092001b0c7625 */ /* 0x000fc600078e0018 */
[----:B------:R-:W2:Y:S04]  /*6530*/  LDL.LU R27, [R1+0x6c] ;  /* 0x00006c00011b7983 */ /* 0x000ea80000300800 */
[----:B------:R0:W-:Y:S04]  /*6540*/  STG.E.128 [R12.64], R16 ;  /* 0x000000100c007986 */ /* 0x0001e8000c101d04 */
[----:B------:R-:W2:Y:S04]  /*6550*/  LDL.LU R26, [R1+0x34] ;  /* 0x00003400011a7983 */ /* 0x000ea80000300800 */
[----:B------:R-:W2:Y:S04]  /*6560*/  LDL.LU R25, [R1+0x30] ;  /* 0x0000300001197983 */ /* 0x000ea80000300800 */
[----:B------:R-:W2:Y:S04]  /*6570*/  LDL R23, [R1+0x1f4] ;  /* 0x0001f40001177983 */ /* 0x000ea80000100800 */
[----:B------:R-:W2:Y:S01]  /*6580*/  LDL R21, [R1+0x1f8] ;  /* 0x0001f80001157983 */ /* 0x000ea20000100800 */
[----:B0-----:R-:W-:-:S03]  /*6590*/  IMAD.WIDE.U32 R12, R20, R24, c[0x0][0x170] ;  /* 0x00005c00140c7625 */ /* 0x001fc600078e0018 */
[----:B------:R-:W2:Y:S04]  /*65a0*/  LDL R24, [R1+0x1f0] ;  /* 0x0001f00001187983 */ /* 0x000ea80000100800 */
[----:B------:R0:W2:Y:S04]  /*65b0*/  LDG.E.128 R16, [R12.64] ;  /* 0x000000040c107981 */ /* 0x0000a8000c1e1d00 */
[----:B------:R-:W3:Y:S04]  /*65c0*/  LDL R20, [R1+0x1fc] ;  /* 0x0001fc0001147983 */ /* 0x000ee80000100800 */
[----:B0-----:R-:W3:Y:S04]  /*65d0*/  LDL.LU R13, [R1+0x3c] ;  /* 0x00003c00010d7983 */ /* 0x001ee80000300800 */
[----:B--2---:R0:W-:Y:S04]  /*65e0*/  STL [R1+0x648], R19 ;  /* 0x0006481301007387 */ /* 0x0041e80000100800 */
[----:B0-----:R-:W2:Y:S01]  /*65f0*/  LDL.LU R19, [R1+0xb0] ;  /* 0x0000b00001137983 */ /* 0x001ea20000300800 */
[----:B---3--:R-:W-:-:S02]  /*6600*/  FFMA.FTZ R3, R3, R4, R22 ;  /* 0x0000000403037223 */ /* 0x008fc40000010016 */
[-C--:B------:R-:W-:Y:S02]  /*6610*/  FFMA.FTZ R14, R14, R4.reuse, R22 ;  /* 0x000000040e0e7223 */ /* 0x080fe40000010016 */
[----:B----4-:R-:W-:Y:S02]  /*6620*/  FADD.FTZ R12, R29, -R3 ;  /* 0x800000031d0c7221 */ /* 0x010fe40000010000 */
[----:B------:R-:W-:Y:S02]  /*6630*/  FADD.FTZ R14, R13, -R14 ;  /* 0x8000000e0d0e7221 */ /* 0x000fe40000010000 */
[-CC-:B------:R-:W-:Y:S02]  /*6640*/  FFMA.FTZ R3, R27, R4.reuse, R22.reuse ;  /* 0x000000041b037223 */ /* 0x180fe40000010016 */
[----:B------:R-:W-:Y:S02]  /*6650*/  FFMA.FTZ R13, R28, R4, R22 ;  /* 0x000000041c0d7223 */ /* 0x000fe40000010016 */
[----:B------:R-:W-:-:S02]  /*6660*/  FADD.FTZ R3, R25, -R3 ;  /* 0x8000000319037221 */ /* 0x000fc40000010000 */
[----:B------:R-:W-:Y:S02]  /*6670*/  FADD.FTZ R13, R26, -R13 ;  /* 0x8000000d1a0d7221 */ /* 0x000fe40000010000 */
[C---:B------:R-:W-:Y:S02]  /*6680*/  FMUL.FTZ R26, R0.reuse, R12 ;  /* 0x0000000c001a7220 */ /* 0x040fe40000410000 */
[C---:B------:R-:W-:Y:S01]  /*6690*/  FMUL.FTZ R12, R0.reuse, R3 ;  /* 0x00000003000c7220 */ /* 0x040fe20000410000 */
[----:B------:R-:W-:Y:S01]  /*66a0*/  @P1 MOV R3, 0x20 ;  /* 0x0000002000031802 */ /* 0x000fe20000000f00 */
[C---:B------:R-:W-:Y:S02]  /*66b0*/  FMUL.FTZ R27, R0.reuse, R14 ;  /* 0x0000000e001b7220 */ /* 0x040fe40000410000 */
[----:B------:R-:W-:Y:S01]  /*66c0*/  FMUL.FTZ R13, R0, R13 ;  /* 0x0000000d000d7220 */ /* 0x000fe20000410000 */
[----:B------:R-:W3:Y:S01]  /*66d0*/  LDL.LU R14, [R1+0x74] ;  /* 0x00007400010e7983 */ /* 0x000ee20000300800 */
[----:B------:R-:W-:-:S02]  /*66e0*/  @P0 FADD.FTZ R26, R23, R26 ;  /* 0x0000001a171a0221 */ /* 0x000fc40000010000 */
[----:B------:R-:W-:Y:S01]  /*66f0*/  @P0 FADD.FTZ R27, R24, R27 ;  /* 0x0000001b181b0221 */ /* 0x000fe20000010000 */
[----:B------:R-:W4:Y:S01]  /*6700*/  LDL.LU R25, [R1+0x7c] ;  /* 0x00007c0001197983 */ /* 0x000f220000300800 */
[----:B------:R-:W-:Y:S02]  /*6710*/  @P0 FADD.FTZ R13, R21, R13 ;  /* 0x0000000d150d0221 */ /* 0x000fe40000010000 */
[----:B------:R-:W-:Y:S01]  /*6720*/  @P0 FADD.FTZ R12, R20, R12 ;  /* 0x0000000c140c0221 */ /* 0x000fe20000010000 */
[----:B------:R-:W3:Y:S01]  /*6730*/  LDL.LU R24, [R1+0x1c] ;  /* 0x00001c0001187983 */ /* 0x000ee20000300800 */
[----:B------:R-:W-:Y:S02]  /*6740*/  SEL R21, R26, R9, P2 ;  /* 0x000000091a157207 */ /* 0x000fe40001000000 */
[----:B------:R-:W-:Y:S02]  /*6750*/  SEL R20, R27, R8, P2 ;  /* 0x000000081b147207 */ /* 0x000fe40001000000 */
[----:B------:R-:W-:Y:S01]  /*6760*/  SEL R23, R12, R11, P2 ;  /* 0x0000000b0c177207 */ /* 0x000fe20001000000 */
[----:B--2---:R-:W-:-:S02]  /*6770*/  @P1 IMAD.WIDE.U32 R28, R19, R3, c[0x0][0x258] ;  /* 0x00009600131c1625 */ /* 0x004fc400078e0003 */
[----:B------:R-:W2:Y:S04]  /*6780*/  LDL.LU R3, [R1+0x70] ;  /* 0x0000700001037983 */ /* 0x000ea80000300800 */
[----:B------:R0:W-:Y:S02]  /*6790*/  STL.64 [R1+0x640], R8 ;  /* 0x0006400801007387 */ /* 0x0001e40000100a00 */
[----:B0-----:R-:W-:Y:S02]  /*67a0*/  MOV R9, R22 ;  /* 0x0000001600097202 */ /* 0x001fe40000000f00 */
[----:B------:R-:W2:Y:S01]  /*67b0*/  LDL R8, [R1+0x1ec] ;  /* 0x0001ec0001087983 */ /* 0x000ea20000100800 */
[----:B------:R-:W-:-:S05]  /*67c0*/  SEL R22, R13, R10, P2 ;  /* 0x0000000a0d167207 */ /* 0x000fca0001000000 */
[----:B------:R0:W-:Y:S04]  /*67d0*/  @P1 STG.E.128 [R28.64], R20 ;  /* 0x000000141c001986 */ /* 0x0001e8000c101d04 */
[----:B0-----:R-:W2:Y:S01]  /*67e0*/  LDL.LU R22, [R1+0x2c] ;  /* 0x00002c0001167983 */ /* 0x001ea20000300800 */
        /* <DEDUP_REMOVED lines=12> */
[----:B------:R-:W-:-:S02]  /*68b0*/  FADD.FTZ R14, R24, -R3 ;  /* 0x80000003180e7221 */ /* 0x000fc40000010000 */
[C---:B------:R-:W-:Y:S02]  /*68c0*/  FMUL.FTZ R25, R0.reuse, R22 ;  /* 0x0000001600197220 */ /* 0x040fe40000410000 */
[C---:B------:R-:W-:Y:S01]  /*68d0*/  FMUL.FTZ R24, R0.reuse, R21 ;  /* 0x0000001500187220 */ /* 0x040fe20000410000 */
[----:B------:R-:W3:Y:S04]  /*68e0*/  LDL R22, [R1+0x1e4] ;  /* 0x0001e40001167983 */ /* 0x000ee80000100800 */
[----:B------:R-:W4:Y:S01]  /*68f0*/  LDL R21, [R1+0x1e0] ;  /* 0x0001e00001157983 */ /* 0x000f220000100800 */
[C---:B------:R-:W-:Y:S02]  /*6900*/  FMUL.FTZ R3, R0.reuse, R20 ;  /* 0x0000001400037220 */ /* 0x040fe40000410000 */
[----:B------:R-:W-:-:S02]  /*6910*/  FMUL.FTZ R14, R0, R14 ;  /* 0x0000000e000e7220 */ /* 0x000fc40000410000 */
[----:B------:R-:W-:Y:S02]  /*6920*/  @P0 FADD.FTZ R3, R23, R3 ;  /* 0x0000000317030221 */ /* 0x000fe40000010000 */
[----:B------:R-:W-:-:S05]  /*6930*/  @P0 FADD.FTZ R14, R8, R14 ;  /* 0x0000000e080e0221 */ /* 0x000fca0000010000 */
[----:B------:R-:W-:Y:S01]  /*6940*/  SEL R23, R14, R7, P2 ;  /* 0x000000070e177207 */ /* 0x000fe20001000000 */
[----:B--2---:R-:W-:Y:S04]  /*6950*/  STL [R1+0x638], R4 ;  /* 0x0006380401007387 */ /* 0x004fe80000100800 */
[----:B------:R0:W-:Y:S01]  /*6960*/  STL [R1+0x63c], R5 ;  /* 0x00063c0501007387 */ /* 0x0001e20000100800 */
[----:B---3--:R-:W-:Y:S02]  /*6970*/  @P0 FADD.FTZ R24, R22, R24 ;  /* 0x0000001816180221 */ /* 0x008fe40000010000 */
[----:B----4-:R-:W-:-:S03]  /*6980*/  @P0 FADD.FTZ R25, R21, R25 ;  /* 0x0000001915190221 */ /* 0x010fc60000010000 */
[----:B------:R-:W-:Y:S02]  /*6990*/  SEL R21, R24, R5, P2 ;  /* 0x0000000518157207 */ /* 0x000fe40001000000 */
[----:B------:R-:W-:Y:S02]  /*69a0*/  SEL R20, R25, R4, P2 ;  /* 0x0000000419147207 */ /* 0x000fe40001000000 */
[----:B0-----:R-:W2:Y:S01]  /*69b0*/  LDL.LU.64 R4, [R1] ;  /* 0x0000000001047983 */ /* 0x001ea20000300a00 */
[----:B------:R-:W-:-:S05]  /*69c0*/  SEL R22, R3, R6, P2 ;  /* 0x0000000603167207 */ /* 0x000fca0001000000 */
[----:B------:R0:W-:Y:S04]  /*69d0*/  @P1 STG.E.128 [R28.64+0x10], R20 ;  /* 0x000010141c001986 */ /* 0x0001e8000c101d04 */
[----:B0-----:R-:W3:Y:S01]  /*69e0*/  LDL.LU R29, [R1+0x10] ;  /* 0x00001000011d7983 */ /* 0x001ee20000300800 */
[----:B------:R-:W-:Y:S01]  /*69f0*/  HFMA2.MMA R8, -RZ, RZ, 0, 0 ;  /* 0x00000000ff087435 */ /* 0x000fe200000001ff */
[----:B------:R-:W-:Y:S01]  /*6a00*/  @P3 HADD2.F32 R15, -RZ, R15.H1_H1 ;  /* 0x3000000fff0f3230 */ /* 0x000fe20000004100 */
[----:B------:R-:W-:Y:S01]  /*6a10*/  MOV R22, RZ ;  /* 0x000000ff00167202 */ /* 0x000fe20000000f00 */
[----:B------:R-:W4:Y:S01]  /*6a20*/  LDL R21, [R1+0x2a0] ;  /* 0x0002a00001157983 */ /* 0x000f220000100800 */
[----:B--2---:R-:W-:-:S04]  /*6a30*/  MOV R20, R4 ;  /* 0x0000000400147202 */ /* 0x004fc80000000f00 */
[----:B------:R-:W-:Y:S01]  /*6a40*/  LOP3.LUT P5, RZ, R20, 0xff, RZ, 0xc0, !PT ;  /* 0x000000ff14ff7812 */ /* 0x000fe200078ac0ff */
[----:B---3--:R-:W-:Y:S02]  /*6a50*/  @P3 FMUL.FTZ R8, R29, R15 ;  /* 0x0000000f1d083220 */ /* 0x008fe40000410000 */
[----:B------:R-:W-:-:S04]  /*6a60*/  FMUL.FTZ R15, R27, R2 ;  /* 0x000000021b0f7220 */ /* 0x000fc80000410000 */
[----:B------:R-:W-:-:S06]  /*6a70*/  FMUL.FTZ R20, R15, c[0x0][0x1e8] ;  /* 0x00007a000f147a20 */ /* 0x000fcc0000410000 */
[----:B------:R-:W-:Y:S01]  /*6a80*/  @P5 HADD2.F32 R15, -RZ, R16.H0_H0 ;  /* 0x20000010ff0f5230 */ /* 0x000fe20000004100 */
[----:B------:R0:W-:Y:S04]  /*6a90*/  STL [R1+0x78], R8 ;  /* 0x0000780801007387 */ /* 0x0001e80000100800 */
[----:B------:R-:W-:Y:S01]  /*6aa0*/  @P5 FMUL.FTZ R22, R20, R15 ;  /* 0x0000000f14165220 */ /* 0x000fe20000410000 */
[----:B------:R-:W2:Y:S04]  /*6ab0*/  LDL R23, [R1+0x298] ;  /* 0x0002980001177983 */ /* 0x000ea80000100800 */
[----:B0-----:R-:W3:Y:S04]  /*6ac0*/  LDL R8, [R1+0x2a4] ;  /* 0x0002a40001087983 */ /* 0x001ee80000100800 */
[----:B------:R0:W-:Y:S04]  /*6ad0*/  STL [R1+0x74], R22 ;  /* 0x0000741601007387 */ /* 0x0001e80000100800 */
[----:B0-----:R-:W3:Y:S01]  /*6ae0*/  LDL R22, [R1+0x29c] ;  /* 0x00029c0001167983 */ /* 0x001ee20000100800 */
[----:B------:R-:W-:-:S02]  /*6af0*/  LOP3.LUT P6, RZ, R4, 0xff00, RZ, 0xc0, !PT ;  /* 0x0000ff0004ff7812 */ /* 0x000fc400078cc0ff */
[----:B------:R-:W-:Y:S01]  /*6b00*/  LOP3.LUT P4, RZ, R4, 0xff0000, RZ, 0xc0, !PT ;  /* 0x00ff000004ff7812 */ /* 0x000fe2000788c0ff */
[-C--:B------:R-:W-:Y:S02]  /*6b10*/  FMUL.FTZ R15, R26, R2.reuse ;  /* 0x000000021a0f7220 */ /* 0x080fe40000410000 */
[----:B------:R-:W-:Y:S02]  /*6b20*/  FMUL.FTZ R13, R13, R2 ;  /* 0x000000020d0d7220 */ /* 0x000fe40000410000 */
[----:B------:R-:W-:Y:S01]  /*6b30*/  FMUL.FTZ R15, R15, c[0x0][0x1e8] ;  /* 0x00007a000f0f7a20 */ /* 0x000fe20000410000 */
[----:B------:R-:W-:-:S05]  /*6b40*/  CS2R R26, SRZ ;  /* 0x00000000001a7805 */ /* 0x000fca000001ff00 */
[----:B------:R-:W-:Y:S01]  /*6b50*/  @P6 HADD2.F32 R16, -RZ, R16.H1_H1 ;  /* 0x30000010ff106230 */ /* 0x000fe20000004100 */
[----:B------:R-:W-:-:S04]  /*6b60*/  LOP3.LUT P3, RZ, R4, 0xff000000, RZ, 0xc0, !PT ;  /* 0xff00000004ff7812 */ /* 0x000fc8000786c0ff */
[----:B------:R-:W-:Y:S02]  /*6b70*/  @P6 FMUL.FTZ R27, R15, R16 ;  /* 0x000000100f1b6220 */ /* 0x000fe40000410000 */
[----:B------:R-:W-:Y:S01]  /*6b80*/  FMUL.FTZ R16, R13, c[0x0][0x1e8] ;  /* 0x00007a000d107a20 */ /* 0x000fe20000410000 */
[----:B------:R-:W-:Y:S01]  /*6b90*/  @P4 HADD2.F32 R13, -RZ, R17.H0_H0 ;  /* 0x20000011ff0d4230 */ /* 0x000fe20000004100 */
[----:B------:R-:W-:-:S04]  /*6ba0*/  FMUL.FTZ R12, R12, R2 ;  /* 0x000000020c0c7220 */ /* 0x000fc80000410000 */
[----:B------:R-:W-:Y:S01]  /*6bb0*/  @P4 FMUL.FTZ R26, R16, R13 ;  /* 0x0000000d101a4220 */ /* 0x000fe20000410000 */
[----:B------:R-:W-:Y:S01]  /*6bc0*/  STL [R1+0x70], R27 ;  /* 0x0000701b01007387 */ /* 0x000fe20000100800 */
[----:B------:R-:W-:Y:S01]  /*6bd0*/  FMUL.FTZ R13, R12, c[0x0][0x1e8] ;  /* 0x00007a000c0d7a20 */ /* 0x000fe20000410000 */
[----:B------:R-:W-:Y:S02]  /*6be0*/  @P3 HADD2.F32 R12, -RZ, R17.H1_H1 ;  /* 0x30000011ff0c3230 */ /* 0x000fe40000004100 */
[----:B------:R0:W-:Y:S02]  /*6bf0*/  STL [R1+0x6c], R26 ;  /* 0x00006c1a01007387 */ /* 0x0001e40000100800 */
[----:B0-----:R-:W-:-:S06]  /*6c00*/  HFMA2.MMA R26, -RZ, RZ, 0, 0 ;  /* 0x00000000ff1a7435 */ /* 0x001fcc00000001ff */
[----:B------:R-:W-:Y:S02]  /*6c10*/  @P3 FMUL.FTZ R26, R13, R12 ;  /* 0x0000000c0d1a3220 */ /* 0x000fe40000410000 */
[----:B----4-:R-:W-:-:S03]  /*6c20*/  FMUL.FTZ R16, R21, R16 ;  /* 0x0000001015107220 */ /* 0x010fc60000410000 */
[----:B------:R0:W-:Y:S04]  /*6c30*/  STL [R1+0x68], R26 ;  /* 0x0000681a01007387 */ /* 0x0001e80000100800 */
[----:B------:R-:W4:Y:S04]  /*6c40*/  LDL R27, [R1+0x288] ;  /* 0x00028800011b7983 */ /* 0x000f280000100800 */
[----:B0-----:R-:W4:Y:S01]  /*6c50*/  LDL R26, [R1+0x290] ;  /* 0x00029000011a7983 */ /* 0x001f220000100800 */
[----:B--2---:R-:W-:-:S03]  /*6c60*/  FMUL.FTZ R12, R23, R20 ;  /* 0x00000014170c7220 */ /* 0x004fc60000410000 */
[----:B------:R-:W2:Y:S02]  /*6c70*/  LDL R23, [R1+0x28c] ;  /* 0x00028c0001177983 */ /* 0x000ea40000100800 */
[----:B------:R-:W-:Y:S01]  /*6c80*/  FSEL R12, R12, RZ, P5 ;  /* 0x000000ff0c0c7208 */ /* 0x000fe20002800000 */
[----:B---3--:R-:W-:Y:S02]  /*6c90*/  FMUL.FTZ R17, R22, R15 ;  /* 0x0000000f16117220 */ /* 0x008fe40000410000 */
[----:B------:R-:W-:Y:S02]  /*6ca0*/  FMUL.FTZ R15, R8, R13 ;  /* 0x0000000d080f7220 */ /* 0x000fe40000410000 */
[----:B------:R-:W3:Y:S01]  /*6cb0*/  LDL R8, [R1+0x294] ;  /* 0x0002940001087983 */ /* 0x000ee20000100800 */
[----:B------:R-:W-:Y:S02]  /*6cc0*/  FSEL R13, R16, RZ, P4 ;  /* 0x000000ff100d7208 */ /* 0x000fe40002000000 */
[----:B------:R-:W-:-:S02]  /*6cd0*/  LEA R16, P4, R19, c[0x0][0x248], 0x4 ;  /* 0x0000920013107a11 */ /* 0x000fc400078820ff */
[----:B------:R-:W-:Y:S02]  /*6ce0*/  FSEL R20, R17, RZ, P6 ;  /* 0x000000ff11147208 */ /* 0x000fe40003000000 */
[----:B------:R-:W-:Y:S02]  /*6cf0*/  FSEL R15, R15, RZ, P3 ;  /* 0x000000ff0f0f7208 */ /* 0x000fe40001800000 */
[----:B------:R-:W-:Y:S02]  /*6d00*/  LEA.HI.X R17, R19, c[0x0][0x24c], RZ, 0x4, P4 ;  /* 0x0000930013117a11 */ /* 0x000fe400020f24ff */
[C---:B------:R-:W-:Y:S01]  /*6d10*/  LOP3.LUT P5, RZ, R5.reuse, 0xff, RZ, 0xc0, !PT ;  /* 0x000000ff05ff7812 */ /* 0x040fe200078ac0ff */
[----:B------:R-:W3:Y:S01]  /*6d20*/  LDL.LU R19, [R1+0x648] ;  /* 0x0006480001137983 */ /* 0x000ee20000300800 */
[C---:B------:R-:W-:Y:S02]  /*6d30*/  LOP3.LUT P6, RZ, R5.reuse, 0xff00, RZ, 0xc0, !PT ;  /* 0x0000ff0005ff7812 */ /* 0x040fe400078cc0ff */
[----:B------:R-:W-:-:S02]  /*6d40*/  LOP3.LUT P3, RZ, R5, 0xff0000, RZ, 0xc0, !PT ;  /* 0x00ff000005ff7812 */ /* 0x000fc4000786c0ff */
[----:B------:R-:W-:Y:S02]  /*6d50*/  LOP3.LUT P4, RZ, R5, 0xff000000, RZ, 0xc0, !PT ;  /* 0xff00000005ff7812 */ /* 0x000fe4000788c0ff */
[----:B------:R-:W3:Y:S04]  /*6d60*/  LDL R5, [R1+0x5c] ;  /* 0x00005c0001057983 */ /* 0x000ee80000100800 */
[----:B------:R-:W3:Y:S01]  /*6d70*/  LDL.LU R4, [R1+0xb8] ;  /* 0x0000b80001047983 */ /* 0x000ee20000300800 */
[----:B------:R-:W-:Y:S01]  /*6d80*/  F2FP.PACK_AB R12, R20, R12 ;  /* 0x0000000c140c723e */ /* 0x000fe200000000ff */
[-C--:B------:R-:W-:Y:S01]  /*6d90*/  FMUL.FTZ R20, R24, R2.reuse ;  /* 0x0000000218147220 */ /* 0x080fe20000410000 */
[----:B------:R-:W-:Y:S01]  /*6da0*/  F2FP.PACK_AB R13, R15, R13 ;  /* 0x0000000d0f0d723e */ /* 0x000fe200000000ff */
[-C--:B------:R-:W-:Y:S01]  /*6db0*/  FMUL.FTZ R15, R25, R2.reuse ;  /* 0x00000002190f7220 */ /* 0x080fe20000410000 */
[----:B------:R-:W3:Y:S01]  /*6dc0*/  LDL.LU R29, [R1+0x8c] ;  /* 0x00008c00011d7983 */ /* 0x000ee20000300800 */
[----:B------:R-:W-:-:S02]  /*6dd0*/  FMUL.FTZ R22, R3, R2 ;  /* 0x0000000203167220 */ /* 0x000fc40000410000 */
[----:B------:R-:W-:Y:S02]  /*6de0*/  FMUL.FTZ R14, R14, R2 ;  /* 0x000000020e0e7220 */ /* 0x000fe40000410000 */
[----:B------:R-:W-:Y:S02]  /*6df0*/  FMUL.FTZ R3, R20, c[0x0][0x1e8] ;  /* 0x00007a0014037a20 */ /* 0x000fe40000410000 */
[----:B------:R-:W-:Y:S02]  /*6e00*/  FMUL.FTZ R21, R15, c[0x0][0x1e8] ;  /* 0x00007a000f157a20 */ /* 0x000fe40000410000 */
[----:B------:R-:W-:Y:S02]  /*6e10*/  FMUL.FTZ R24, R22, c[0x0][0x1e8] ;  /* 0x00007a0016187a20 */ /* 0x000fe40000410000 */
[----:B------:R-:W-:Y:S02]  /*6e20*/  FMUL.FTZ R20, R14, c[0x0][0x1e8] ;  /* 0x00007a000e147a20 */ /* 0x000fe40000410000 */
[----:B----4-:R-:W-:-:S02]  /*6e30*/  FMUL.FTZ R14, R27, R21 ;  /* 0x000000151b0e7220 */ /* 0x010fc40000410000 */
[----:B------:R-:W-:-:S03]  /*6e40*/  FMUL.FTZ R15, R26, R24 ;  /* 0x000000181a0f7220 */ /* 0x000fc60000410000 */
[----:B------:R-:W-:Y:S01]  /*6e50*/  FSEL R14, R14, RZ, P5 ;  /* 0x000000ff0e0e7208 */ /* 0x000fe20002800000 */
[----:B------:R-:W4:Y:S01]  /*6e60*/  LDL.LU R26, [R1+0x94] ;  /* 0x00009400011a7983 */ /* 0x000f220000300800 */
[----:B------:R-:W-:-:S03]  /*6e70*/  FSEL R15, R15, RZ, P3 ;  /* 0x000000ff0f0f7208 */ /* 0x000fc60001800000 */
[----:B------:R-:W4:Y:S04]  /*6e80*/  LDL.LU R28, [R1+0x98] ;  /* 0x00009800011c7983 */ /* 0x000f280000300800 */
[----:B------:R-:W4:Y:S04]  /*6e90*/  LDL.LU R27, [R1+0x90] ;  /* 0x00009000011b7983 */ /* 0x000f280000300800 */
[----:B------:R-:W4:Y:S01]  /*6ea0*/  LDL.LU R25, [R1+0xa8] ;  /* 0x0000a80001197983 */ /* 0x000f220000300800 */
[----:B--2---:R-:W-:-:S05]  /*6eb0*/  FMUL.FTZ R23, R23, R3 ;  /* 0x0000000317177220 */ /* 0x004fca0000410000 */
[----:B------:R-:W-:-:S04]  /*6ec0*/  FSEL R23, R23, RZ, P6 ;  /* 0x000000ff17177208 */ /* 0x000fc80003000000 */
[----:B------:R-:W-:Y:S02]  /*6ed0*/  F2FP.PACK_AB R14, R23, R14 ;  /* 0x0000000e170e723e */ /* 0x000fe400000000ff */
[----:B------:R-:W2:Y:S01]  /*6ee0*/  LDL.LU R23, [R1+0x9c] ;  /* 0x00009c0001177983 */ /* 0x000ea20000300800 */
[----:B---3--:R-:W-:-:S05]  /*6ef0*/  FMUL.FTZ R22, R8, R20 ;  /* 0x0000001408167220 */ /* 0x008fca0000410000 */
[----:B------:R-:W-:Y:S02]  /*6f00*/  FSEL R22, R22, RZ, P4 ;  /* 0x000000ff16167208 */ /* 0x000fe40002000000 */
[----:B------:R-:W-:Y:S02]  /*6f10*/  MOV R8, 0x10 ;  /* 0x0000001000087802 */ /* 0x000fe40000000f00 */
[----:B------:R-:W-:-:S05]  /*6f20*/  F2FP.PACK_AB R15, R22, R15 ;  /* 0x0000000f160f723e */ /* 0x000fca00000000ff */
[----:B------:R0:W-:Y:S02]  /*6f30*/  STG.E.128 [R16.64], R12 ;  /* 0x0000000c10007986 */ /* 0x0001e4000c101d04 */
[----:B0-----:R-:W-:-:S06]  /*6f40*/  IMAD.WIDE.U32 R12, R4, R8, c[0x0][0x170] ;  /* 0x00005c00040c7625 */ /* 0x001fcc00078e0008 */
[----:B------:R-:W3:Y:S01]  /*6f50*/  LDG.E.128 R12, [R12.64] ;  /* 0x000000040c0c7981 */ /* 0x000ee2000c1e1d00 */
[----:B------:R-:W-:Y:S01]  /*6f60*/  HFMA2.MMA R17, -RZ, RZ, 0, 0 ;  /* 0x00000000ff117435 */ /* 0x000fe200000001ff */
[----:B------:R-:W-:-:S05]  /*6f70*/  @P5 HADD2.F32 R16, -RZ, R18.H0_H0 ;  /* 0x20000012ff105230 */ /* 0x000fca0000004100 */
[----:B------:R-:W-:Y:S01]  /*6f80*/  @P5 FMUL.FTZ R17, R21, R16 ;  /* 0x0000001015115220 */ /* 0x000fe20000410000 */
[----:B------:R-:W-:Y:S01]  /*6f90*/  @P6 HADD2.F32 R22, -RZ, R18.H1_H1 ;  /* 0x30000012ff166230 */ /* 0x000fe20000004100 */
[----:B---3--:R0:W-:Y:S02]  /*6fa0*/  STL [R1+0x634], R14 ;  /* 0x0006340e01007387 */ /* 0x0081e40000100800 */
[----:B0-----:R-:W-:Y:S02]  /*6fb0*/  MOV R14, R9 ;  /* 0x00000009000e7202 */ /* 0x001fe40000000f00 */
[----:B------:R-:W3:Y:S04]  /*6fc0*/  LDL.LU.64 R8, [R1+0x8] ;  /* 0x0000080001087983 */ /* 0x000ee80000300a00 */
[----:B------:R0:W-:Y:S04]  /*6fd0*/  STL [R1+0x630], R15 ;  /* 0x0006300f01007387 */ /* 0x0001e80000100800 */
[----:B0-----:R-:W3:Y:S04]  /*6fe0*/  LDL.LU R15, [R1+0xd0] ;  /* 0x0000d000010f7983 */ /* 0x001ee80000300800 */
[----:B------:R4:W-:Y:S02]  /*6ff0*/  STL [R1+0x64], R17 ;  /* 0x0000641101007387 */ /* 0x0009e40000100800 */
[----:B----4-:R-:W-:-:S02]  /*7000*/  FFMA.FTZ R17, R26, R5, R14 ;  /* 0x000000051a117223 */ /* 0x010fc4000001000e */
[----:B------:R-:W4:Y:S02]  /*7010*/  LDL.LU R26, [R1+0xac] ;  /* 0x0000ac00011a7983 */ /* 0x000f240000300800 */
[----:B------:R-:W-:Y:S01]  /*7020*/  FADD.FTZ R17, R27, -R17 ;  /* 0x800000111b117221 */ /* 0x000fe20000010000 */
[----:B------:R-:W-:Y:S01]  /*7030*/  MOV R27, RZ ;  /* 0x000000ff001b7202 */ /* 0x000fe20000000f00 */
[----:B------:R-:W-:Y:S02]  /*7040*/  @P6 FMUL.FTZ R27, R3, R22 ;  /* 0x00000016031b6220 */ /* 0x000fe40000410000 */
[-CC-:B------:R-:W-:Y:S02]  /*7050*/  FFMA.FTZ R21, R25, R5.reuse, R14.reuse ;  /* 0x0000000519157223 */ /* 0x180fe4000001000e */
[----:B------:R-:W4:Y:S04]  /*7060*/  LDL R25, [R1+0x1d0] ;  /* 0x0001d00001197983 */ /* 0x000f280000100800 */
[----:B------:R0:W-:Y:S04]  /*7070*/  STL [R1+0x60], R27 ;  /* 0x0000601b01007387 */ /* 0x0001e80000100800 */
[----:B0-----:R-:W4:Y:S01]  /*7080*/  LDL R27, [R1+0x1d4] ;  /* 0x0001d400011b7983 */ /* 0x001f220000100800 */
[----:B--2---:R-:W-:Y:S01]  /*7090*/  FADD.FTZ R18, R23, -R21 ;  /* 0x8000001517127221 */ /* 0x004fe20000010000 */
[--C-:B------:R-:W-:Y:S01]  /*70a0*/  @P3 HADD2.F32 R21, -RZ, R19.reuse.H0_H0 ;  /* 0x20000013ff153230 */ /* 0x100fe20000004100 */
[----:B------:R-:W-:Y:S01]  /*70b0*/  FFMA.FTZ R16, R29, R5, R14 ;  /* 0x000000051d107223 */ /* 0x000fe2000001000e */
[----:B------:R-:W-:-:S03]  /*70c0*/  @P4 HADD2.F32 R23, -RZ, R19.H1_H1 ;  /* 0x30000013ff174230 */ /* 0x000fc60000004100 */
[----:B------:R-:W-:Y:S01]  /*70d0*/  FADD.FTZ R16, R28, -R16 ;  /* 0x800000101c107221 */ /* 0x000fe20000010000 */
[----:B------:R-:W-:-:S03]  /*70e0*/  HFMA2.MMA R28, -RZ, RZ, 0, 0 ;  /* 0x00000000ff1c7435 */ /* 0x000fc600000001ff */
[----:B------:R-:W-:-:S03]  /*70f0*/  FMUL.FTZ R16, R0, R16 ;  /* 0x0000001000107220 */ /* 0x000fc60000410000 */
[----:B------:R-:W-:Y:S02]  /*7100*/  @P3 FMUL.FTZ R28, R24, R21 ;  /* 0x00000015181c3220 */ /* 0x000fe40000410000 */
[----:B------:R-:W-:Y:S01]  /*7110*/  FMUL.FTZ R17, R0, R17 ;  /* 0x0000001100117220 */ /* 0x000fe20000410000 */
[----:B------:R-:W-:Y:S01]  /*7120*/  HFMA2.MMA R24, -RZ, RZ, 0, 0 ;  /* 0x00000000ff187435 */ /* 0x000fe200000001ff */
[----:B---3--:R-:W-:Y:S02]  /*7130*/  MOV R3, R8 ;  /* 0x0000000800037202 */ /* 0x008fe40000000f00 */
[----:B------:R-:W-:Y:S02]  /*7140*/  LOP3.LUT P3, RZ, R8, 0xff00, RZ, 0xc0, !PT ;  /* 0x0000ff0008ff7812 */ /* 0x000fe4000786c0ff */
[----:B------:R-:W-:Y:S01]  /*7150*/  LOP3.LUT P6, RZ, R3, 0xff, RZ, 0xc0, !PT ;  /* 0x000000ff03ff7812 */ /* 0x000fe200078cc0ff */
[----:B------:R-:W-:Y:S01]  /*7160*/  FFMA.FTZ R19, R15, R5, R14 ;  /* 0x000000050f137223 */ /* 0x000fe2000001000e */
[----:B------:R-:W-:-:S06]  /*7170*/  HFMA2.MMA R15, -RZ, RZ, 0, 0 ;  /* 0x00000000ff0f7435 */ /* 0x000fcc00000001ff */
[----:B------:R-:W-:Y:S02]  /*7180*/  @P4 FMUL.FTZ R15, R20, R23 ;  /* 0x00000017140f4220 */ /* 0x000fe40000410000 */
[----:B----4-:R-:W-:Y:S02]  /*7190*/  FADD.FTZ R19, R26, -R19 ;  /* 0x800000131a137221 */ /* 0x010fe40000010000 */
[----:B------:R-:W2:Y:S04]  /*71a0*/  LDL R26, [R1+0x1d8] ;  /* 0x0001d800011a7983 */ /* 0x000ea80000100800 */
[----:B------:R0:W-:Y:S01]  /*71b0*/  STL [R1+0x58], R15 ;  /* 0x0000580f01007387 */ /* 0x0001e20000100800 */
[----:B------:R-:W-:-:S04]  /*71c0*/  @P0 FADD.FTZ R16, R25, R16 ;  /* 0x0000001019100221 */ /* 0x000fc80000010000 */
[----:B------:R-:W-:Y:S01]  /*71d0*/  FMUL.FTZ R20, R16, R2 ;  /* 0x0000000210147220 */ /* 0x000fe20000410000 */
[----:B0-----:R-:W3:Y:S01]  /*71e0*/  LDL R15, [R1+0x1dc] ;  /* 0x0001dc00010f7983 */ /* 0x001ee20000100800 */
[----:B------:R-:W-:Y:S02]  /*71f0*/  FMUL.FTZ R3, R0, R18 ;  /* 0x0000001200037220 */ /* 0x000fe40000410000 */
[----:B------:R-:W-:Y:S02]  /*7200*/  @P0 FADD.FTZ R17, R27, R17 ;  /* 0x000000111b110221 */ /* 0x000fe40000010000 */
[----:B------:R-:W-:Y:S01]  /*7210*/  FMUL.FTZ R18, R20, c[0x0][0x1e8] ;  /* 0x00007a0014127a20 */ /* 0x000fe20000410000 */
[--C-:B------:R-:W-:Y:S01]  /*7220*/  @P6 HADD2.F32 R20, -RZ, R12.reuse.H0_H0 ;  /* 0x2000000cff146230 */ /* 0x100fe20000004100 */
[----:B------:R-:W-:Y:S01]  /*7230*/  FMUL.FTZ R22, R17, R2 ;  /* 0x0000000211167220 */ /* 0x000fe20000410000 */
[----:B------:R-:W-:Y:S01]  /*7240*/  @P3 HADD2.F32 R21, -RZ, R12.H1_H1 ;  /* 0x3000000cff153230 */ /* 0x000fe20000004100 */
[----:B------:R-:W-:-:S02]  /*7250*/  MOV R25, RZ ;  /* 0x000000ff00197202 */ /* 0x000fc40000000f00 */
[----:B------:R-:W-:Y:S01]  /*7260*/  FMUL.FTZ R12, R22, c[0x0][0x1e8] ;  /* 0x00007a00160c7a20 */ /* 0x000fe20000410000 */
[----:B------:R0:W-:Y:S01]  /*7270*/  STL [R1+0x54], R28 ;  /* 0x0000541c01007387 */ /* 0x0001e20000100800 */
[----:B------:R-:W-:Y:S02]  /*7280*/  @P6 FMUL.FTZ R25, R18, R20 ;  /* 0x0000001412196220 */ /* 0x000fe40000410000 */
[----:B------:R-:W-:Y:S01]  /*7290*/  @P3 FMUL.FTZ R24, R12, R21 ;  /* 0x000000150c183220 */ /* 0x000fe20000410000 */
[----:B------:R-:W4:Y:S04]  /*72a0*/  LDL R27, [R1+0x27c] ;  /* 0x00027c00011b7983 */ /* 0x000f280000100800 */
[----:B0-----:R-:W4:Y:S04]  /*72b0*/  LDL R28, [R1+0x278] ;  /* 0x00027800011c7983 */ /* 0x001f280000100800 */
[----:B------:R0:W-:Y:S04]  /*72c0*/  STL [R1+0x4c], R25 ;  /* 0x00004c1901007387 */ /* 0x0001e80000100800 */
[----:B0-----:R-:W4:Y:S04]  /*72d0*/  LDL R25, [R1+0x280] ;  /* 0x0002800001197983 */ /* 0x001f280000100800 */
[----:B------:R0:W-:Y:S04]  /*72e0*/  STL [R1+0x50], R24 ;  /* 0x0000501801007387 */ /* 0x0001e80000100800 */
[----:B0-----:R-:W4:Y:S01]  /*72f0*/  LDL R24, [R1+0x284] ;  /* 0x0002840001187983 */ /* 0x001f220000100800 */
[----:B------:R-:W-:Y:S01]  /*7300*/  LOP3.LUT P4, RZ, R8, 0xff0000, RZ, 0xc0, !PT ;  /* 0x00ff000008ff7812 */ /* 0x000fe2000788c0ff */
[----:B------:R-:W-:Y:S01]  /*7310*/  FMUL.FTZ R19, R0, R19 ;  /* 0x0000001300137220 */ /* 0x000fe20000410000 */
[----:B------:R-:W-:-:S11]  /*7320*/  LOP3.LUT P5, RZ, R8, 0xff000000, RZ, 0xc0, !PT ;  /* 0xff00000008ff7812 */ /* 0x000fd600078ac0ff */
[--C-:B------:R-:W-:Y:S02]  /*7330*/  @P4 HADD2.F32 R20, -RZ, R13.reuse.H0_H0 ;  /* 0x2000000dff144230 */ /* 0x100fe40000004100 */
[----:B------:R-:W-:Y:S01]  /*7340*/  @P5 HADD2.F32 R13, -RZ, R13.H1_H1 ;  /* 0x3000000dff0d5230 */ /* 0x000fe20000004100 */
[----:B--2---:R-:W-:-:S04]  /*7350*/  @P0 FADD.FTZ R3, R26, R3 ;  /* 0x000000031a030221 */ /* 0x004fc80000010000 */
[----:B------:R-:W-:-:S04]  /*7360*/  FMUL.FTZ R21, R3, R2 ;  /* 0x0000000203157220 */ /* 0x000fc80000410000 */
[----:B------:R-:W-:Y:S02]  /*7370*/  FMUL.FTZ R21, R21, c[0x0][0x1e8] ;  /* 0x00007a0015157a20 */ /* 0x000fe40000410000 */
[----:B---3--:R-:W-:Y:S01]  /*7380*/  @P0 FADD.FTZ R19, R15, R19 ;  /* 0x000000130f130221 */ /* 0x008fe20000010000 */
[----:B------:R-:W-:Y:S01]  /*7390*/  MOV R15, RZ ;  /* 0x000000ff000f7202 */ /* 0x000fe20000000f00 */
[----:B------:R-:W-:Y:S02]  /*73a0*/  @P4 FMUL.FTZ R15, R21, R20 ;  /* 0x00000014150f4220 */ /* 0x000fe40000410000 */
[----:B------:R-:W-:-:S03]  /*73b0*/  FMUL.FTZ R22, R19, R2 ;  /* 0x0000000213167220 */ /* 0x000fc60000410000 */
[----:B------:R0:W-:Y:S01]  /*73c0*/  STL [R1+0x48], R15 ;  /* 0x0000480f01007387 */ /* 0x0001e20000100800 */
[----:B------:R-:W-:-:S03]  /*73d0*/  FMUL.FTZ R20, R22, c[0x0][0x1e8] ;  /* 0x00007a0016147a20 */ /* 0x000fc60000410000 */
[----:B------:R-:W2:Y:S04]  /*73e0*/  LDL.LU R26, [R1+0xd4] ;  /* 0x0000d400011a7983 */ /* 0x000ea80000300800 */
[----:B------:R-:W3:Y:S01]  /*73f0*/  LDL.LU R23, [R1+0xd8] ;  /* 0x0000d80001177983 */ /* 0x000ee20000300800 */
[----:B0-----:R-:W-:-:S06]  /*7400*/  HFMA2.MMA R15, -RZ, RZ, 0, 0 ;  /* 0x00000000ff0f7435 */ /* 0x001fcc00000001ff */
[----:B------:R-:W-:Y:S02]  /*7410*/  @P5 FMUL.FTZ R15, R20, R13 ;  /* 0x0000000d140f5220 */ /* 0x000fe40000410000 */
[----:B----4-:R-:W-:Y:S02]  /*7420*/  FMUL.FTZ R22, R28, R18 ;  /* 0x000000121c167220 */ /* 0x010fe40000410000 */
[----:B------:R-:W-:Y:S01]  /*7430*/  FMUL.FTZ R13, R27, R12 ;  /* 0x0000000c1b0d7220 */ /* 0x000fe20000410000 */
[----:B------:R0:W-:Y:S04]  /*7440*/  STL [R1+0x44], R15 ;  /* 0x0000440f01007387 */ /* 0x0001e80000100800 */
[----:B0-----:R-:W4:Y:S01]  /*7450*/  LDL.LU R15, [R1+0xa0] ;  /* 0x0000a000010f7983 */ /* 0x001f220000300800 */
[----:B------:R-:W-:Y:S01]  /*7460*/  FMUL.FTZ R18, R25, R21 ;  /* 0x0000001519127220 */ /* 0x000fe20000410000 */
[----:B------:R-:W-:-:S02]  /*7470*/  FSEL R21, R22, RZ, P6 ;  /* 0x000000ff16157208 */ /* 0x000fc40003000000 */
[----:B------:R-:W2:Y:S02]  /*7480*/  LDL.LU R22, [R1+0xa4] ;  /* 0x0000a40001167983 */ /* 0x000ea40000300800 */
[----:B------:R-:W-:Y:S01]  /*7490*/  FSEL R28, R18, RZ, P4 ;  /* 0x000000ff121c7208 */ /* 0x000fe20002000000 */
[----:B------:R-:W-:Y:S02]  /*74a0*/  FMUL.FTZ R12, R24, R20 ;  /* 0x00000014180c7220 */ /* 0x000fe40000410000 */
[----:B------:R-:W4:Y:S01]  /*74b0*/  LDL.LU R20, [R1+0xdc] ;  /* 0x0000dc0001147983 */ /* 0x000f220000300800 */
[----:B------:R-:W-:Y:S02]  /*74c0*/  LEA R24, P4, R4, c[0x0][0x248], 0x4 ;  /* 0x0000920004187a11 */ /* 0x000fe400078820ff */
[----:B------:R-:W-:Y:S02]  /*74d0*/  FSEL R27, R13, RZ, P3 ;  /* 0x000000ff0d1b7208 */ /* 0x000fe40001800000 */
[----:B------:R-:W-:-:S02]  /*74e0*/  FSEL R29, R12, RZ, P5 ;  /* 0x000000ff0c1d7208 */ /* 0x000fc40002800000 */
[----:B------:R-:W-:Y:S02]  /*74f0*/  LEA.HI.X R25, R4, c[0x0][0x24c], RZ, 0x4, P4 ;  /* 0x0000930004197a11 */ /* 0x000fe400020f24ff */
[C---:B------:R-:W-:Y:S02]  /*7500*/  LOP3.LUT P6, RZ, R9.reuse, 0xff, RZ, 0xc0, !PT ;  /* 0x000000ff09ff7812 */ /* 0x040fe400078cc0ff */
[C---:B------:R-:W-:Y:S02]  /*7510*/  LOP3.LUT P3, RZ, R9.reuse, 0xff00, RZ, 0xc0, !PT ;  /* 0x0000ff0009ff7812 */ /* 0x040fe4000786c0ff */
[C---:B------:R-:W-:Y:S02]  /*7520*/  LOP3.LUT P5, RZ, R9.reuse, 0xff0000, RZ, 0xc0, !PT ;  /* 0x00ff000009ff7812 */ /* 0x040fe400078ac0ff */
[----:B------:R-:W-:Y:S02]  /*7530*/  LOP3.LUT P4, RZ, R9, 0xff000000, RZ, 0xc0, !PT ;  /* 0xff00000009ff7812 */ /* 0x000fe4000788c0ff */
[----:B------:R-:W4:Y:S01]  /*7540*/  LDL.LU.64 R8, [R1+0x640] ;  /* 0x0006400001087983 */ /* 0x000f220000300a00 */
[----:B------:R-:W-:Y:S01]  /*7550*/  SEL R18, R3, R10, P2 ;  /* 0x0000000a03127207 */ /* 0x000fe20001000000 */
[----:B---3--:R-:W-:-:S02]  /*7560*/  FFMA.FTZ R23, R23, R5, R14 ;  /* 0x0000000517177223 */ /* 0x008fc4000001000e */
[-CC-:B--2---:R-:W-:Y:S02]  /*7570*/  FFMA.FTZ R22, R22, R5.reuse, R14.reuse ;  /* 0x0000000516167223 */ /* 0x184fe4000001000e */
[----:B----4-:R-:W-:-:S04]  /*7580*/  FFMA.FTZ R12, R20, R5, R14 ;  /* 0x00000005140c7223 */ /* 0x010fc8000001000e */
[----:B------:R-:W-:Y:S01]  /*7590*/  FADD.FTZ R26, R26, -R12 ;  /* 0x8000000c1a1a7221 */ /* 0x000fe20000010000 */
[----:B------:R-:W-:Y:S01]  /*75a0*/  @P1 MOV R12, 0x20 ;  /* 0x00000020000c1802 */ /* 0x000fe20000000f00 */
[----:B------:R-:W-:Y:S02]  /*75b0*/  FFMA.FTZ R20, R15, R5, R14 ;  /* 0x000000050f147223 */ /* 0x000fe4000001000e */
[----:B------:R-:W2:Y:S02]  /*75c0*/  LDL.LU R5, [R1+0x63c] ;  /* 0x00063c0001057983 */ /* 0x000ea40000300800 */
[----:B------:R-:W-:Y:S02]  /*75d0*/  @P1 IMAD.WIDE.U32 R12, R4, R12, c[0x0][0x258] ;  /* 0x00009600040c1625 */ /* 0x000fe400078e000c */
[----:B------:R-:W3:Y:S04]  /*75e0*/  LDL.LU R4, [R1+0x638] ;  /* 0x0006380001047983 */ /* 0x000ee80000300800 */
[----:B------:R-:W4:Y:S01]  /*75f0*/  LDL R15, [R1+0x1cc] ;  /* 0x0001cc00010f7983 */ /* 0x000f220000100800 */
[----:B------:R-:W-:-:S03]  /*7600*/  SEL R16, R16, R8, P2 ;  /* 0x0000000810107207 */ /* 0x000fc60001000000 */
[----:B------:R0:W-:Y:S04]  /*7610*/  STL [R1+0x620], R8 ;  /* 0x0006200801007387 */ /* 0x0001e80000100800 */
[----:B0-----:R-:W2:Y:S04]  /*7620*/  LDL R8, [R1+0x1c8] ;  /* 0x0001c80001087983 */ /* 0x001ea80000100800 */
[----:B------:R-:W2:Y:S01]  /*7630*/  LDL.LU R3, [R1+0xcc] ;  /* 0x0000cc0001037983 */ /* 0x000ea20000300800 */
[----:B------:R-:W-:-:S03]  /*7640*/  SEL R19, R19, R11, P2 ;  /* 0x0000000b13137207 */ /* 0x000fc60001000000 */
[----:B------:R0:W-:Y:S04]  /*7650*/  STL.64 [R1+0x628], R10 ;  /* 0x0006280a01007387 */ /* 0x0001e80000100a00 */
[----:B0-----:R-:W3:Y:S04]  /*7660*/  LDL.LU R10, [R1+0xe4] ;  /* 0x0000e400010a7983 */ /* 0x001ee80000300800 */
[----:B------:R-:W4:Y:S01]  /*7670*/  LDL.LU R11, [R1+0xe0] ;  /* 0x0000e000010b7983 */ /* 0x000f220000300800 */
[----:B--2---:R-:W-:Y:S01]  /*7680*/  FADD.FTZ R3, R3, -R20 ;  /* 0x8000001403037221 */ /* 0x004fe20000010000 */
[----:B------:R-:W-:-:S02]  /*7690*/  F2FP.PACK_AB R20, R27, R21 ;  /* 0x000000151b14723e */ /* 0x000fc400000000ff */
[----:B------:R-:W-:Y:S01]  /*76a0*/  F2FP.PACK_AB R21, R29, R28 ;  /* 0x0000001c1d15723e */ /* 0x000fe200000000ff */
[----:B------:R-:W2:Y:S04]  /*76b0*/  LDL R27, [R1+0x268] ;  /* 0x00026800011b7983 */ /* 0x000ea80000100800 */
[----:B------:R-:W2:Y:S01]  /*76c0*/  LDL R28, [R1+0x1c0] ;  /* 0x0001c000011c7983 */ /* 0x000ea20000100800 */
[----:B------:R-:W-:-:S03]  /*76d0*/  SEL R17, R17, R9, P2 ;  /* 0x0000000911117207 */ /* 0x000fc60001000000 */
[----:B------:R-:W2:Y:S04]  /*76e0*/  LDL R29, [R1+0x1c4] ;  /* 0x0001c400011d7983 */ /* 0x000ea80000100800 */
[----:B------:R0:W-:Y:S01]  /*76f0*/  @P1 STG.E.128 [R12.64], R16 ;  /* 0x000000100c001986 */ /* 0x0001e2000c101d04 */
[----:B---3--:R-:W-:Y:S02]  /*7700*/  FADD.FTZ R23, R10, -R23 ;  /* 0x800000170a177221 */ /* 0x008fe40000010000 */
[----:B----4-:R-:W-:Y:S01]  /*7710*/  FADD.FTZ R22, R11, -R22 ;  /* 0x800000160b167221 */ /* 0x010fe20000010000 */
[----:B------:R-:W3:Y:S04]  /*7720*/  LDL R10, [R1+0x274] ;  /* 0x00027400010a7983 */ /* 0x000ee80000100800 */
[----:B------:R-:W4:Y:S01]  /*7730*/  LDL R11, [R1+0x270] ;  /* 0x00027000010b7983 */ /* 0x000f220000100800 */
[----:B0-----:R-:W-:-:S02]  /*7740*/  FMUL.FTZ R16, R0, R26 ;  /* 0x0000001a00107220 */ /* 0x001fc40000410000 */
[C---:B------:R-:W-:Y:S02]  /*7750*/  FMUL.FTZ R17, R0.reuse, R23 ;  /* 0x0000001700117220 */ /* 0x040fe40000410000 */
[C---:B------:R-:W-:Y:S02]  /*7760*/  FMUL.FTZ R18, R0.reuse, R22 ;  /* 0x0000001600127220 */ /* 0x040fe40000410000 */
[----:B------:R-:W-:Y:S02]  /*7770*/  FMUL.FTZ R19, R0, R3 ;  /* 0x0000000300137220 */ /* 0x000fe40000410000 */
[----:B------:R-:W-:Y:S02]  /*7780*/  @P0 FADD.FTZ R18, R8, R18 ;  /* 0x0000001208120221 */ /* 0x000fe40000010000 */
[----:B------:R-:W-:Y:S01]  /*7790*/  @P0 FADD.FTZ R19, R15, R19 ;  /* 0x000000130f130221 */ /* 0x000fe20000010000 */
[----:B------:R-:W4:Y:S01]  /*77a0*/  LDL.LU R8, [R1+0xbc] ;  /* 0x0000bc0001087983 */ /* 0x000f220000300800 */
[----:B--2---:R-:W-:-:S04]  /*77b0*/  @P0 FADD.FTZ R16, R28, R16 ;  /* 0x000000101c100221 */ /* 0x004fc80000010000 */
[----:B------:R-:W-:-:S04]  /*77c0*/  FMUL.FTZ R23, R16, R2 ;  /* 0x0000000210177220 */ /* 0x000fc80000410000 */
[----:B------:R-:W-:Y:S02]  /*77d0*/  FMUL.FTZ R15, R23, c[0x0][0x1e8] ;  /* 0x00007a00170f7a20 */ /* 0x000fe40000410000 */
[----:B------:R-:W2:Y:S01]  /*77e0*/  LDL R23, [R1+0x26c] ;  /* 0x00026c0001177983 */ /* 0x000ea20000100800 */
[----:B------:R-:W-:Y:S02]  /*77f0*/  @P0 FADD.FTZ R17, R29, R17 ;  /* 0x000000111d110221 */ /* 0x000fe40000010000 */
[-C--:B------:R-:W-:Y:S02]  /*7800*/  FMUL.FTZ R22, R18, R2.reuse ;  /* 0x0000000212167220 */ /* 0x080fe40000410000 */
[-C--:B------:R-:W-:Y:S02]  /*7810*/  FMUL.FTZ R26, R17, R2.reuse ;  /* 0x00000002111a7220 */ /* 0x080fe40000410000 */
[----:B------:R-:W-:Y:S02]  /*7820*/  FMUL.FTZ R3, R19, R2 ;  /* 0x0000000213037220 */ /* 0x000fe40000410000 */
[----:B------:R-:W-:-:S02]  /*7830*/  FMUL.FTZ R29, R26, c[0x0][0x1e8] ;  /* 0x00007a001a1d7a20 */ /* 0x000fc40000410000 */
[----:B------:R-:W-:Y:S02]  /*7840*/  FMUL.FTZ R28, R22, c[0x0][0x1e8] ;  /* 0x00007a00161c7a20 */ /* 0x000fe40000410000 */
[----:B------:R-:W-:Y:S01]  /*7850*/  FMUL.FTZ R3, R3, c[0x0][0x1e8] ;  /* 0x00007a0003037a20 */ /* 0x000fe20000410000 */
[----:B------:R-:W-:-:S03]  /*7860*/  SEL R17, R17, R5, P2 ;  /* 0x0000000511117207 */ /* 0x000fc60001000000 */
[----:B---3--:R-:W-:Y:S01]  /*7870*/  FMUL.FTZ R22, R10, R3 ;  /* 0x000000030a167220 */ /* 0x008fe20000410000 */
[----:B------:R-:W-:Y:S01]  /*7880*/  SEL R18, R18, R6, P2 ;  /* 0x0000000612127207 */ /* 0x000fe20001000000 */
[----:B------:R-:W-:Y:S01]  /*7890*/  FMUL.FTZ R27, R27, R15 ;  /* 0x0000000f1b1b7220 */ /* 0x000fe20000410000 */
[----:B------:R-:W-:Y:S02]  /*78a0*/  SEL R16, R16, R4, P2 ;  /* 0x0000000410107207 */ /* 0x000fe40001000000 */
[----:B------:R-:W-:-:S05]  /*78b0*/  SEL R19, R19, R7, P2 ;  /* 0x0000000713137207 */ /* 0x000fca0001000000 */
[----:B------:R-:W-:Y:S01]  /*78c0*/  @P1 STG.E.128 [R12.64+0x10], R16 ;  /* 0x000010100c001986 */ /* 0x000fe2000c101d04 */
[----:B--2---:R-:W-:Y:S02]  /*78d0*/  FMUL.FTZ R26, R23, R29 ;  /* 0x0000001d171a7220 */ /* 0x004fe40000410000 */
[----:B----4-:R-:W-:Y:S02]  /*78e0*/  FMUL.FTZ R23, R11, R28 ;  /* 0x0000001c0b177220 */ /* 0x010fe40000410000 */
[----:B------:R-:W2:Y:S04]  /*78f0*/  LDL.LU.64 R10, [R1+0x20] ;  /* 0x00002000010a7983 */ /* 0x000ea80000300a00 */
[----:B------:R0:W-:Y:S04]  /*7900*/  STL [R1+0x61c], R5 ;  /* 0x00061c0501007387 */ /* 0x0001e80000100800 */
[----:B------:R1:W-:Y:S01]  /*7910*/  STL [R1+0x610], R6 ;  /* 0x0006100601007387 */ /* 0x0003e20000100800 */
[----:B0-----:R-:W-:-:S04]  /*7920*/  MOV R5, R14 ;  /* 0x0000000e00057202 */ /* 0x001fc80000000f00 */
[----:B-1----:R-:W-:Y:S01]  /*7930*/  MOV R6, R5 ;  /* 0x0000000500067202 */ /* 0x002fe20000000f00 */
[----:B------:R-:W-:Y:S01]  /*7940*/  HFMA2.MMA R5, -RZ, RZ, 0, 9.5367431640625e-07 ;  /* 0x00000010ff057435 */ /* 0x000fe200000001ff */
[----:B------:R-:W-:Y:S02]  /*7950*/  FSEL R14, R27, RZ, P6 ;  /* 0x000000ff1b0e7208 */ /* 0x000fe40003000000 */
[----:B------:R-:W-:Y:S02]  /*7960*/  FSEL R27, R26, RZ, P3 ;  /* 0x000000ff1a1b7208 */ /* 0x000fe40001800000 */
[----:B------:R-:W-:Y:S02]  /*7970*/  FSEL R26, R23, RZ, P5 ;  /* 0x000000ff171a7208 */ /* 0x000fe40002800000 */
[----:B------:R-:W-:Y:S02]  /*7980*/  FSEL R23, R22, RZ, P4 ;  /* 0x000000ff16177208 */ /* 0x000fe40002000000 */
[----:B------:R-:W-:-:S02]  /*7990*/  F2FP.PACK_AB R22, R27, R14 ;  /* 0x0000000e1b16723e */ /* 0x000fc400000000ff */
[----:B------:R-:W-:Y:S01]  /*79a0*/  F2FP.PACK_AB R23, R23, R26 ;  /* 0x0000001a1717723e */ /* 0x000fe200000000ff */
[----:B------:R-:W-:-:S04]  /*79b0*/  IMAD.WIDE.U32 R26, R8, R5, c[0x0][0x170] ;  /* 0x00005c00081a7625 */ /* 0x000fc800078e0005 */
[----:B------:R-:W-:Y:S04]  /*79c0*/  STG.E.128 [R24.64], R20 ;  /* 0x0000001418007986 */ /* 0x000fe8000c101d04 */
[----:B------:R0:W3:Y:S04]  /*79d0*/  LDG.E.128 R16, [R26.64] ;  /* 0x000000041a107981 */ /* 0x0000e8000c1e1d00 */
[----:B------:R1:W-:Y:S04]  /*79e0*/  STL [R1+0x614], R7 ;  /* 0x0006140701007387 */ /* 0x0003e80000100800 */
[----:B------:R-:W4:Y:S04]  /*79f0*/  LDL.LU R14, [R1+0x634] ;  /* 0x00063400010e7983 */ /* 0x000f280000300800 */
[----:B-1----:R-:W2:Y:S04]  /*7a00*/  LDL.LU R7, [R1+0x84] ;  /* 0x0000840001077983 */ /* 0x002ea80000300800 */
[----:B------:R-:W2:Y:S04]  /*7a10*/  LDL R5, [R1+0x1b0] ;  /* 0x0001b00001057983 */ /* 0x000ea80000100800 */
[----:B------:R-:W2:Y:S04]  /*7a20*/  LDL.LU R20, [R1+0xf8] ;  /* 0x0000f80001147983 */ /* 0x000ea80000300800 */
[----:B------:R-:W2:Y:S04]  /*7a30*/  LDL.LU R22, [R1+0xf0] ;  /* 0x0000f00001167983 */ /* 0x000ea80000300800 */
[----:B------:R-:W2:Y:S04]  /*7a40*/  LDL.LU R21, [R1+0xfc] ;  /* 0x0000fc0001157983 */ /* 0x000ea80000300800 */
[----:B------:R-:W2:Y:S04]  /*7a50*/  LDL.LU R23, [R1+0x100] ;  /* 0x0001000001177983 */ /* 0x000ea80000300800 */
[----:B------:R-:W2:Y:S04]  /*7a60*/  LDL.LU R24, [R1+0xf4] ;  /* 0x0000f40001187983 */ /* 0x000ea80000300800 */
[----:B------:R-:W2:Y:S04]  /*7a70*/  LDL.LU R25, [R1+0xec] ;  /* 0x0000ec0001197983 */ /* 0x000ea80000300800 */
[----:B0-----:R-:W2:Y:S01]  /*7a80*/  LDL.LU R27, [R1+0x104] ;  /* 0x00010400011b7983 */ /* 0x001ea20000300800 */
[----:B------:R-:W-:-:S03]  /*7a90*/  MOV R26, RZ ;  /* 0x000000ff001a7202 */ /* 0x000fc60000000f00 */
[----:B---3--:R-:W-:Y:S04]  /*7aa0*/  STL [R1+0x608], R18 ;  /* 0x0006081201007387 */ /* 0x008fe80000100800 */
[----:B------:R0:W-:Y:S04]  /*7ab0*/  STL [R1+0x5f8], R19 ;  /* 0x0005f81301007387 */ /* 0x0001e80000100800 */
[----:B0-----:R-:W3:Y:S01]  /*7ac0*/  LDL.LU R19, [R1+0x5c] ;  /* 0x00005c0001137983 */ /* 0x001ee20000300800 */
[----:B----4-:R-:W-:-:S05]  /*7ad0*/  @P6 HADD2.F32 R12, -RZ, R14.H0_H0 ;  /* 0x2000000eff0c6230 */ /* 0x010fca0000004100 */
[----:B------:R-:W-:Y:S02]  /*7ae0*/  @P6 FMUL.FTZ R26, R15, R12 ;  /* 0x0000000c0f1a6220 */ /* 0x000fe40000410000 */
[----:B------:R-:W4:Y:S01]  /*7af0*/  LDL.LU R15, [R1+0x630] ;  /* 0x00063000010f7983 */ /* 0x000f220000300800 */
[----:B--2---:R-:W-:-:S04]  /*7b00*/  MOV R13, R10 ;  /* 0x0000000a000d7202 */ /* 0x004fc80000000f00 */
[----:B------:R-:W-:Y:S01]  /*7b10*/  LOP3.LUT P6, RZ, R13, 0xff, RZ, 0xc0, !PT ;  /* 0x000000ff0dff7812 */ /* 0x000fe200078cc0ff */
[----:B------:R0:W-:Y:S04]  /*7b20*/  STL [R1+0x40], R26 ;  /* 0x0000401a01007387 */ /* 0x0001e80000100800 */
[----:B0-----:R-:W2:Y:S01]  /*7b30*/  LDL R26, [R1+0x1b4] ;  /* 0x0001b400011a7983 */ /* 0x001ea20000100800 */
[----:B------:R-:W-:Y:S01]  /*7b40*/  MOV R18, RZ ;  /* 0x000000ff00127202 */ /* 0x000fe20000000f00 */
[----:B---3--:R-:W-:Y:S01]  /*7b50*/  FFMA.FTZ R13, R21, R19, R6 ;  /* 0x00000013150d7223 */ /* 0x008fe20000010006 */
[----:B------:R-:W-:-:S03]  /*7b60*/  @P3 HADD2.F32 R21, -RZ, R14.H1_H1 ;  /* 0x3000000eff153230 */ /* 0x000fc60000004100 */
[----:B------:R-:W-:Y:S01]  /*7b70*/  FADD.FTZ R13, R25, -R13 ;  /* 0x8000000d190d7221 */ /* 0x000fe20000010000 */
[----:B------:R-:W-:Y:S01]  /*7b80*/  HFMA2.MMA R25, -RZ, RZ, 0, 0 ;  /* 0x00000000ff197435 */ /* 0x000fe200000001ff */
[----:B------:R-:W-:-:S05]  /*7b90*/  FFMA.FTZ R20, R20, R19, R6 ;  /* 0x0000001314147223 */ /* 0x000fca0000010006 */
[----:B------:R-:W-:Y:S02]  /*7ba0*/  @P3 FMUL.FTZ R25, R29, R21 ;  /* 0x000000151d193220 */ /* 0x000fe40000410000 */
[----:B------:R-:W-:Y:S01]  /*7bb0*/  FADD.FTZ R22, R22, -R20 ;  /* 0x8000001416167221 */ /* 0x000fe20000010000 */
[----:B------:R-:W3:Y:S04]  /*7bc0*/  LDL R29, [R1+0x1b8] ;  /* 0x0001b800011d7983 */ /* 0x000ee80000100800 */
[----:B------:R-:W-:Y:S01]  /*7bd0*/  STL [R1+0x3c], R25 ;  /* 0x00003c1901007387 */ /* 0x000fe20000100800 */
[----:B------:R-:W-:-:S03]  /*7be0*/  FMUL.FTZ R22, R0, R22 ;  /* 0x0000001600167220 */ /* 0x000fc60000410000 */
[----:B------:R-:W3:Y:S01]  /*7bf0*/  LDL R21, [R1+0x1bc] ;  /* 0x0001bc0001157983 */ /* 0x000ee20000100800 */
[-C--:B------:R-:W-:Y:S01]  /*7c00*/  FFMA.FTZ R12, R23, R19.reuse, R6 ;  /* 0x00000013170c7223 */ /* 0x080fe20000010006 */
[--C-:B----4-:R-:W-:Y:S01]  /*7c10*/  @P5 HADD2.F32 R23, -RZ, R15.reuse.H0_H0 ;  /* 0x2000000fff175230 */ /* 0x110fe20000004100 */
[----:B------:R-:W-:Y:S02]  /*7c20*/  @P0 FADD.FTZ R22, R5, R22 ;  /* 0x0000001605160221 */ /* 0x000fe40000010000 */
[----:B------:R-:W-:Y:S02]  /*7c30*/  FFMA.FTZ R20, R27, R19, R6 ;  /* 0x000000131b147223 */ /* 0x000fe40000010006 */
[----:B------:R-:W-:Y:S01]  /*7c40*/  FADD.FTZ R12, R7, -R12 ;  /* 0x8000000c070c7221 */ /* 0x000fe20000010000 */
[----:B------:R-:W-:Y:S01]  /*7c50*/  HFMA2.MMA R7, -RZ, RZ, 0, 0 ;  /* 0x00000000ff077435 */ /* 0x000fe200000001ff */
[----:B------:R-:W-:Y:S01]  /*7c60*/  @P5 FMUL.FTZ R18, R28, R23 ;  /* 0x000000171c125220 */ /* 0x000fe20000410000 */
[----:B------:R-:W-:Y:S01]  /*7c70*/  @P4 HADD2.F32 R15, -RZ, R15.H1_H1 ;  /* 0x3000000fff0f4230 */ /* 0x000fe20000004100 */
[----:B------:R-:W-:-:S02]  /*7c80*/  FMUL.FTZ R14, R22, R2 ;  /* 0x00000002160e7220 */ /* 0x000fc40000410000 */
[----:B------:R-:W-:Y:S01]  /*7c90*/  FADD.FTZ R20, R24, -R20 ;  /* 0x8000001418147221 */ /* 0x000fe20000010000 */
[----:B------:R-:W-:Y:S01]  /*7ca0*/  @P6 HADD2.F32 R24, -RZ, R16.H0_H0 ;  /* 0x20000010ff186230 */ /* 0x000fe20000004100 */
[----:B------:R-:W-:Y:S01]  /*7cb0*/  FMUL.FTZ R14, R14, c[0x0][0x1e8] ;  /* 0x00007a000e0e7a20 */ /* 0x000fe20000410000 */
[----:B------:R0:W-:Y:S01]  /*7cc0*/  STL [R1+0x34], R18 ;  /* 0x0000341201007387 */ /* 0x0001e20000100800 */
[----:B------:R-:W-:Y:S01]  /*7cd0*/  @P4 FMUL.FTZ R7, R3, R15 ;  /* 0x0000000f03074220 */ /* 0x000fe20000410000 */
[----:B------:R-:W-:Y:S02]  /*7ce0*/  MOV R5, RZ ;  /* 0x000000ff00057202 */ /* 0x000fe40000000f00 */
[----:B------:R-:W4:Y:S01]  /*7cf0*/  LDL R27, [R1+0x258] ;  /* 0x00025800011b7983 */ /* 0x000f220000100800 */
[----:B------:R-:W-:-:S03]  /*7d00*/  @P6 FMUL.FTZ R5, R14, R24 ;  /* 0x000000180e056220 */ /* 0x000fc60000410000 */
[----:B0-----:R-:W4:Y:S04]  /*7d10*/  LDL R18, [R1+0x25c] ;  /* 0x00025c0001127983 */ /* 0x001f280000100800 */
[----:B------:R0:W-:Y:S04]  /*7d20*/  STL [R1+0x38], R7 ;  /* 0x0000380701007387 */ /* 0x0001e80000100800 */
[----:B0-----:R-:W4:Y:S04]  /*7d30*/  LDL R7, [R1+0x260] ;  /* 0x0002600001077983 */ /* 0x001f280000100800 */
[----:B------:R0:W-:Y:S04]  /*7d40*/  STL [R1+0x30], R5 ;  /* 0x0000300501007387 */ /* 0x0001e80000100800 */
[----:B0-----:R-:W4:Y:S01]  /*7d50*/  LDL R5, [R1+0x264] ;  /* 0x0002640001057983 */ /* 0x001f220000100800 */
[----:B------:R-:W-:-:S02]  /*7d60*/  LOP3.LUT P5, RZ, R10, 0xff00, RZ, 0xc0, !PT ;  /* 0x0000ff000aff7812 */ /* 0x000fc400078ac0ff */
[----:B------:R-:W-:Y:S01]  /*7d70*/  LOP3.LUT P3, RZ, R10, 0xff0000, RZ, 0xc0, !PT ;  /* 0x00ff00000aff7812 */ /* 0x000fe2000786c0ff */
[----:B------:R-:W-:Y:S01]  /*7d80*/  FMUL.FTZ R25, R0, R20 ;  /* 0x0000001400197220 */ /* 0x000fe20000410000 */
[----:B------:R-:W-:Y:S01]  /*7d90*/  LOP3.LUT P4, RZ, R10, 0xff000000, RZ, 0xc0, !PT ;  /* 0xff0000000aff7812 */ /* 0x000fe2000788c0ff */
[C---:B------:R-:W-:Y:S02]  /*7da0*/  FMUL.FTZ R12, R0.reuse, R12 ;  /* 0x0000000c000c7220 */ /* 0x040fe40000410000 */
[----:B------:R-:W-:Y:S02]  /*7db0*/  FMUL.FTZ R15, R0, R13 ;  /* 0x0000000d000f7220 */ /* 0x000fe40000410000 */
[----:B--2---:R-:W-:Y:S01]  /*7dc0*/  @P0 FADD.FTZ R25, R26, R25 ;  /* 0x000000191a190221 */ /* 0x004fe20000010000 */
[----:B------:R-:W-:-:S03]  /*7dd0*/  HFMA2.MMA R28, -RZ, RZ, 0, 0 ;  /* 0x00000000ff1c7435 */ /* 0x000fc600000001ff */
[----:B------:R-:W-:Y:S01]  /*7de0*/  FMUL.FTZ R3, R25, R2 ;  /* 0x0000000219037220 */ /* 0x000fe20000410000 */
[----:B------:R-:W-:-:S03]  /*7df0*/  HFMA2.MMA R23, -RZ, RZ, 0, 0 ;  /* 0x00000000ff177435 */ /* 0x000fc600000001ff */
[----:B------:R-:W-:Y:S01]  /*7e00*/  FMUL.FTZ R3, R3, c[0x0][0x1e8] ;  /* 0x00007a0003037a20 */ /* 0x000fe20000410000 */
[----:B------:R-:W-:Y:S01]  /*7e10*/  MOV R26, RZ ;  /* 0x000000ff001a7202 */ /* 0x000fe20000000f00 */
[----:B---3--:R-:W-:Y:S02]  /*7e20*/  @P0 FADD.FTZ R15, R29, R15 ;  /* 0x0000000f1d0f0221 */ /* 0x008fe40000010000 */
[----:B------:R-:W-:Y:S01]  /*7e30*/  @P0 FADD.FTZ R12, R21, R12 ;  /* 0x0000000c150c0221 */ /* 0x000fe20000010000 */
[----:B------:R-:W-:Y:S01]  /*7e40*/  @P5 HADD2.F32 R21, -RZ, R16.H1_H1 ;  /* 0x30000010ff155230 */ /* 0x000fe20000004100 */
[-C--:B------:R-:W-:Y:S02]  /*7e50*/  FMUL.FTZ R20, R15, R2.reuse ;  /* 0x000000020f147220 */ /* 0x080fe40000410000 */
[----:B------:R-:W-:Y:S01]  /*7e60*/  FMUL.FTZ R13, R12, R2 ;  /* 0x000000020c0d7220 */ /* 0x000fe20000410000 */
[--C-:B------:R-:W-:Y:S02]  /*7e70*/  @P3 HADD2.F32 R16, -RZ, R17.reuse.H0_H0 ;  /* 0x20000011ff103230 */ /* 0x100fe40000004100 */
[----:B------:R-:W-:Y:S01]  /*7e80*/  @P4 HADD2.F32 R17, -RZ, R17.H1_H1 ;  /* 0x30000011ff114230 */ /* 0x000fe20000004100 */
[----:B------:R-:W-:-:S02]  /*7e90*/  FMUL.FTZ R13, R13, c[0x0][0x1e8] ;  /* 0x00007a000d0d7a20 */ /* 0x000fc40000410000 */
[----:B------:R-:W-:Y:S02]  /*7ea0*/  FMUL.FTZ R20, R20, c[0x0][0x1e8] ;  /* 0x00007a0014147a20 */ /* 0x000fe40000410000 */
[----:B------:R-:W-:Y:S02]  /*7eb0*/  @P5 FMUL.FTZ R28, R3, R21 ;  /* 0x00000015031c5220 */ /* 0x000fe40000410000 */
[----:B------:R-:W-:Y:S02]  /*7ec0*/  @P4 FMUL.FTZ R23, R13, R17 ;  /* 0x000000110d174220 */ /* 0x000fe40000410000 */
[----:B------:R-:W-:Y:S01]  /*7ed0*/  @P3 FMUL.FTZ R26, R20, R16 ;  /* 0x00000010141a3220 */ /* 0x000fe20000410000 */
[----:B------:R-:W-:Y:S01]  /*7ee0*/  STL [R1+0x2c], R28 ;  /* 0x00002c1c01007387 */ /* 0x000fe20000100800 */
[----:B----4-:R-:W-:-:S03]  /*7ef0*/  FMUL.FTZ R14, R27, R14 ;  /* 0x0000000e1b0e7220 */ /* 0x010fc60000410000 */
[----:B------:R0:W-:Y:S01]  /*7f00*/  STL [R1+0x28], R23 ;  /* 0x0000281701007387 */ /* 0x0001e20000100800 */
[----:B------:R-:W-:-:S03]  /*7f10*/  FMUL.FTZ R16, R18, R3 ;  /* 0x0000000312107220 */ /* 0x000fc60000410000 */
[----:B0-----:R-:W2:Y:S04]  /*7f20*/  LDL.LU R23, [R1+0x120] ;  /* 0x0001200001177983 */ /* 0x001ea80000300800 */
[----:B------:R0:W-:Y:S01]  /*7f30*/  STL [R1+0x1c], R26 ;  /* 0x00001c1a01007387 */ /* 0x0001e20000100800 */
[----:B------:R-:W-:Y:S01]  /*7f40*/  FMUL.FTZ R17, R7, R20 ;  /* 0x0000001407117220 */ /* 0x000fe20000410000 */
[----:B0-----:R-:W-:Y:S02]  /*7f50*/  FSEL R26, R14, RZ, P6 ;  /* 0x000000ff0e1a7208 */ /* 0x001fe40003000000 */
[----:B------:R-:W3:Y:S04]  /*7f60*/  LDL.LU R14, [R1+0x114] ;  /* 0x00011400010e7983 */ /* 0x000ee80000300800 */
[----:B------:R-:W4:Y:S01]  /*7f70*/  LDL.LU R7, [R1+0x11c] ;  /* 0x00011c0001077983 */ /* 0x000f220000300800 */
[----:B------:R-:W-:-:S03]  /*7f80*/  FMUL.FTZ R3, R5, R13 ;  /* 0x0000000d05037220 */ /* 0x000fc60000410000 */
[----:B------:R-:W4:Y:S04]  /*7f90*/  LDL.LU R5, [R1+0x10c] ;  /* 0x00010c0001057983 */ /* 0x000f280000300800 */
[----:B------:R-:W4:Y:S04]  /*7fa0*/  LDL.LU R29, [R1+0x88] ;  /* 0x00008800011d7983 */ /* 0x000f280000300800 */
[----:B------:R-:W4:Y:S04]  /*7fb0*/  LDL.LU R27, [R1+0x118] ;  /* 0x00011800011b7983 */ /* 0x000f280000300800 */
[----:B------:R-:W4:Y:S01]  /*7fc0*/  LDL.LU R28, [R1+0x110] ;  /* 0x00011000011c7983 */ /* 0x000f220000300800 */
[----:B------:R-:W-:-:S02]  /*7fd0*/  FSEL R24, R3, RZ, P4 ;  /* 0x000000ff03187208 */ /* 0x000fc40002000000 */
[----:B------:R-:W-:Y:S01]  /*7fe0*/  FSEL R20, R16, RZ, P5 ;  /* 0x000000ff10147208 */ /* 0x000fe20002800000 */
[----:B------:R-:W4:Y:S01]  /*7ff0*/  LDL.LU R18, [R1+0x108] ;  /* 0x0001080001127983 */ /* 0x000f220000300800 */
[----:B------:R-:W-:Y:S02]  /*8000*/  FSEL R21, R17, RZ, P3 ;  /* 0x000000ff11157208 */ /* 0x000fe40001800000 */
[----:B------:R-:W-:-:S04]  /*8010*/  LEA R16, P3, R8, c[0x0][0x248], 0x4 ;  /* 0x0000920008107a11 */ /* 0x000fc800078620ff */
[----:B------:R-:W-:Y:S02]  /*8020*/  LEA.HI.X R17, R8, c[0x0][0x24c], RZ, 0x4, P3 ;  /* 0x0000930008117a11 */ /* 0x000fe400018f24ff */
[C---:B------:R-:W-:Y:S02]  /*8030*/  LOP3.LUT P6, RZ, R11.reuse, 0xff, RZ, 0xc0, !PT ;  /* 0x000000ff0bff7812 */ /* 0x040fe400078cc0ff */
[C---:B------:R-:W-:Y:S01]  /*8040*/  LOP3.LUT P5, RZ, R11.reuse, 0xff00, RZ, 0xc0, !PT ;  /* 0x0000ff000bff7812 */ /* 0x040fe200078ac0ff */
[----:B------:R0:W-:Y:S01]  /*8050*/  STL [R1+0x618], R17 ;  /* 0x0006181101007387 */ /* 0x0001e20000100800 */
[C---:B------:R-:W-:Y:S02]  /*8060*/  LOP3.LUT P4, RZ, R11.reuse, 0xff0000, RZ, 0xc0, !PT ;  /* 0x00ff00000bff7812 */ /* 0x040fe4000788c0ff */
[----:B------:R-:W-:Y:S02]  /*8070*/  LOP3.LUT P3, RZ, R11, 0xff000000, RZ, 0xc0, !PT ;  /* 0xff0000000bff7812 */ /* 0x000fe4000786c0ff */
[----:B------:R-:W4:Y:S04]  /*8080*/  LDL.LU.64 R10, [R1+0x628] ;  /* 0x00062800010a7983 */ /* 0x000f280000300a00 */
[----:B0-----:R-:W4:Y:S01]  /*8090*/  LDL R17, [R1+0x1a0] ;  /* 0x0001a00001117983 */ /* 0x001f220000100800 */
[----:B--2---:R-:W-:-:S02]  /*80a0*/  FFMA.FTZ R3, R23, R19, R6 ;  /* 0x0000001317037223 */ /* 0x004fc40000010006 */
[-C--:B---3--:R-:W-:Y:S02]  /*80b0*/  FFMA.FTZ R13, R14, R19.reuse, R6 ;  /* 0x000000130e0d7223 */ /* 0x088fe40000010006 */
[----:B----4-:R-:W-:Y:S01]  /*80c0*/  FADD.FTZ R23, R7, -R3 ;  /* 0x8000000307177221 */ /* 0x010fe20000010000 */
[----:B------:R-:W-:Y:S01]  /*80d0*/  MOV R3, R6 ;  /* 0x0000000600037202 */ /* 0x000fe20000000f00 */
[----:B------:R-:W2:Y:S04]  /*80e0*/  LDL R7, [R1+0x1a4] ;  /* 0x0001a40001077983 */ /* 0x000ea80000100800 */
[----:B------:R-:W-:Y:S01]  /*80f0*/  FFMA.FTZ R14, R5, R19, R3 ;  /* 0x00000013050e7223 */ /* 0x000fe20000010003 */
[----:B------:R-:W3:Y:S01]  /*8100*/  LDL R6, [R1+0x1a8] ;  /* 0x0001a80001067983 */ /* 0x000ee20000100800 */
[----:B------:R-:W-:Y:S01]  /*8110*/  FADD.FTZ R13, R27, -R13 ;  /* 0x8000000d1b0d7221 */ /* 0x000fe20000010000 */
[----:B------:R-:W-:-:S02]  /*8120*/  @P1 MOV R27, 0x20 ;  /* 0x00000020001b1802 */ /* 0x000fc40000000f00 */
[----:B------:R-:W4:Y:S01]  /*8130*/  LDL R5, [R1+0x1ac] ;  /* 0x0001ac0001057983 */ /* 0x000f220000100800 */
[----:B------:R-:W-:Y:S02]  /*8140*/  FFMA.FTZ R3, R29, R19, R3 ;  /* 0x000000131d037223 */ /* 0x000fe40000010003 */
[----:B------:R-:W-:Y:S01]  /*8150*/  FADD.FTZ R14, R28, -R14 ;  /* 0x8000000e1c0e7221 */ /* 0x000fe20000010000 */
[----:B------:R0:W-:Y:S01]  /*8160*/  STL [R1+0x60c], R19 ;  /* 0x00060c1301007387 */ /* 0x0001e20000100800 */
[----:B------:R-:W-:-:S03]  /*8170*/  @P1 IMAD.WIDE.U32 R28, R8, R27, c[0x0][0x258] ;  /* 0x00009600081c1625 */ /* 0x000fc600078e001b */
[----:B------:R-:W4:Y:S01]  /*8180*/  LDL.LU R8, [R1+0x620] ;  /* 0x0006200001087983 */ /* 0x000f220000300800 */
[----:B------:R-:W-:Y:S02]  /*8190*/  FADD.FTZ R3, R18, -R3 ;  /* 0x8000000312037221 */ /* 0x000fe40000010000 */
[----:B------:R-:W-:Y:S01]  /*81a0*/  FMUL.FTZ R23, R0, R23 ;  /* 0x0000001700177220 */ /* 0x000fe20000410000 */
[----:B------:R-:W-:Y:S01]  /*81b0*/  F2FP.PACK_AB R21, R24, R21 ;  /* 0x000000151815723e */ /* 0x000fe200000000ff */
[C---:B------:R-:W-:Y:S01]  /*81c0*/  FMUL.FTZ R3, R0.reuse, R3 ;  /* 0x0000000300037220 */ /* 0x040fe20000410000 */
[----:B0-----:R-:W4:Y:S01]  /*81d0*/  LDL R19, [R1+0x250] ;  /* 0x0002500001137983 */ /* 0x001f220000100800 */
[C---:B------:R-:W-:Y:S02]  /*81e0*/  FMUL.FTZ R13, R0.reuse, R13 ;  /* 0x0000000d000d7220 */ /* 0x040fe40000410000 */
[----:B------:R-:W-:Y:S01]  /*81f0*/  FMUL.FTZ R14, R0, R14 ;  /* 0x0000000e000e7220 */ /* 0x000fe20000410000 */
[----:B------:R-:W4:Y:S04]  /*8200*/  LDL R18, [R1+0x254] ;  /* 0x0002540001127983 */ /* 0x000f280000100800 */
[----:B------:R0:W-:Y:S01]  /*8210*/  STL [R1+0x5e4], R2 ;  /* 0x0005e40201007387 */ /* 0x0001e20000100800 */
[----:B------:R-:W-:-:S02]  /*8220*/  @P0 FADD.FTZ R23, R17, R23 ;  /* 0x0000001711170221 */ /* 0x000fc40000010000 */
[----:B--2---:R-:W-:Y:S02]  /*8230*/  @P0 FADD.FTZ R13, R7, R13 ;  /* 0x0000000d070d0221 */ /* 0x004fe40000010000 */
[----:B---3--:R-:W-:Y:S02]  /*8240*/  @P0 FADD.FTZ R14, R6, R14 ;  /* 0x0000000e060e0221 */ /* 0x008fe40000010000 */
[-C--:B------:R-:W-:Y:S02]  /*8250*/  FMUL.FTZ R17, R13, R2.reuse ;  /* 0x000000020d117220 */ /* 0x080fe40000410000 */
[----:B----4-:R-:W-:Y:S02]  /*8260*/  @P0 FADD.FTZ R3, R5, R3 ;  /* 0x0000000305030221 */ /* 0x010fe40000010000 */
[----:B------:R-:W-:Y:S01]  /*8270*/  FMUL.FTZ R5, R23, R2 ;  /* 0x0000000217057220 */ /* 0x000fe20000410000 */
[----:B------:R-:W-:Y:S02]  /*8280*/  SEL R24, R22, R8, P2 ;  /* 0x0000000816187207 */ /* 0x000fe40001000000 */
[----:B------:R-:W2:Y:S01]  /*8290*/  LDL R22, [R1+0x24c] ;  /* 0x00024c0001167983 */ /* 0x000ea20000100800 */
[----:B------:R-:W-:-:S03]  /*82a0*/  FMUL.FTZ R7, R14, R2 ;  /* 0x000000020e077220 */ /* 0x000fc60000410000 */
[----:B------:R1:W-:Y:S01]  /*82b0*/  STL [R1+0x5e8], R8 ;  /* 0x0005e80801007387 */ /* 0x0003e20000100800 */
[----:B------:R-:W-:Y:S02]  /*82c0*/  FMUL.FTZ R6, R3, R2 ;  /* 0x0000000203067220 */ /* 0x000fe40000410000 */
[----:B0-----:R-:W-:Y:S01]  /*82d0*/  FMUL.FTZ R2, R5, c[0x0][0x1e8] ;  /* 0x00007a0005027a20 */ /* 0x001fe20000410000 */
[----:B-1----:R-:W3:Y:S04]  /*82e0*/  LDL R8, [R1+0x248] ;  /* 0x0002480001087983 */ /* 0x002ee80000100800 */
[----:B------:R-:W-:Y:S04]  /*82f0*/  STL [R1+0x5ec], R9 ;  /* 0x0005ec0901007387 */ /* 0x000fe80000100800 */
[----:B------:R-:W-:Y:S04]  /*8300*/  STL [R1+0x5f0], R10 ;  /* 0x0005f00a01007387 */ /* 0x000fe80000100800 */
[----:B------:R0:W-:Y:S04]  /*8310*/  STL [R1+0x5f4], R11 ;  /* 0x0005f40b01007387 */ /* 0x0001e80000100800 */
[----:B------:R-:W4:Y:S01]  /*8320*/  LDL.LU R5, [R1+0x61c] ;  /* 0x00061c0001057983 */ /* 0x000f220000300800 */
[----:B------:R-:W-:-:S02]  /*8330*/  F2FP.PACK_AB R20, R20, R26 ;  /* 0x0000001a1414723e */ /* 0x000fc400000000ff */
[----:B------:R-:W-:Y:S02]  /*8340*/  SEL R27, R12, R11, P2 ;  /* 0x0000000b0c1b7207 */ /* 0x000fe40001000000 */
[----:B------:R-:W-:Y:S01]  /*8350*/  SEL R25, R25, R9, P2 ;  /* 0x0000000919197207 */ /* 0x000fe20001000000 */
[----:B0-----:R-:W-:Y:S01]  /*8360*/  FMUL.FTZ R11, R17, c[0x0][0x1e8] ;  /* 0x00007a00110b7a20 */ /* 0x001fe20000410000 */
[----:B------:R-:W-:Y:S01]  /*8370*/  SEL R26, R15, R10, P2 ;  /* 0x0000000a0f1a7207 */ /* 0x000fe20001000000 */
[----:B------:R-:W2:Y:S01]  /*8380*/  LDL.LU R17, [R1+0x618] ;  /* 0x0006180001117983 */ /* 0x000ea20000300800 */
[----:B------:R-:W-:Y:S02]  /*8390*/  FMUL.FTZ R10, R7, c[0x0][0x1e8] ;  /* 0x00007a00070a7a20 */ /* 0x000fe40000410000 */
[----:B------:R-:W-:Y:S01]  /*83a0*/  FMUL.FTZ R9, R6, c[0x0][0x1e8] ;  /* 0x00007a0006097a20 */ /* 0x000fe20000410000 */
[----:B------:R-:W2:Y:S04]  /*83b0*/  LDL.LU R7, [R1+0x614] ;  /* 0x0006140001077983 */ /* 0x000ea80000300800 */
[----:B------:R-:W2:Y:S04]  /*83c0*/  LDL.LU R6, [R1+0x610] ;  /* 0x0006100001067983 */ /* 0x000ea80000300800 */
[----:B------:R-:W-:Y:S01]  /*83d0*/  STL [R1+0x14], R9 ;  /* 0x0000140901007387 */ /* 0x000fe20000100800 */
[----:B----4-:R-:W-:-:S03]  /*83e0*/  SEL R13, R13, R5, P2 ;  /* 0x000000050d0d7207 */ /* 0x010fc60001000000 */
[----:B------:R0:W-:Y:S04]  /*83f0*/  STL.64 [R1+0x600], R4 ;  /* 0x0006000401007387 */ /* 0x0001e80000100a00 */
[----:B0-----:R-:W4:Y:S01]  /*8400*/  LDL R5, [R1+0xe8] ;  /* 0x0000e80001057983 */ /* 0x001f220000100800 */
[----:B---3--:R-:W-:Y:S01]  /*8410*/  FMUL.FTZ R8, R8, R2 ;  /* 0x0000000208087220 */ /* 0x008fe20000410000 */
[----:B------:R-:W-:Y:S01]  /*8420*/  SEL R12, R23, R4, P2 ;  /* 0x00000004170c7207 */ /* 0x000fe20001000000 */
[----:B--2---:R-:W-:Y:S02]  /*8430*/  FMUL.FTZ R23, R22, R11 ;  /* 0x0000000b16177220 */ /* 0x004fe40000410000 */
[----:B------:R-:W-:Y:S01]  /*8440*/  FMUL.FTZ R22, R19, R10 ;  /* 0x0000000a13167220 */ /* 0x000fe20000410000 */
[----:B------:R-:W-:Y:S01]  /*8450*/  FSEL R4, R8, RZ, P6 ;  /* 0x000000ff08047208 */ /* 0x000fe20003000000 */
[----:B------:R-:W-:Y:S01]  /*8460*/  FMUL.FTZ R15, R18, R9 ;  /* 0x00000009120f7220 */ /* 0x000fe20000410000 */
[----:B------:R-:W-:Y:S01]  /*8470*/  FSEL R19, R23, RZ, P5 ;  /* 0x000000ff17137208 */ /* 0x000fe20002800000 */
[----:B------:R-:W2:Y:S01]  /*8480*/  LDL.64 R8, [R1+0xc0] ;  /* 0x0000c00001087983 */ /* 0x000ea20000100a00 */
[----:B------:R-:W-:-:S02]  /*8490*/  FSEL R18, R22, RZ, P4 ;  /* 0x000000ff16127208 */ /* 0x000fc40002000000 */
[----:B------:R-:W-:Y:S01]  /*84a0*/  MOV R22, R4 ;  /* 0x0000000400167202 */ /* 0x000fe20000000f00 */
[----:B------:R-:W-:Y:S01]  /*84b0*/  HFMA2.MMA R4, -RZ, RZ, 0, 9.5367431640625e-07 ;  /* 0x00000010ff047435 */ /* 0x000fe200000001ff */
[----:B------:R-:W-:Y:S02]  /*84c0*/  FSEL R23, R15, RZ, P3 ;  /* 0x000000ff0f177208 */ /* 0x000fe40001800000 */
[----:B------:R-:W-:Y:S02]  /*84d0*/  SEL R15, R3, R7, P2 ;  /* 0x00000007030f7207 */ /* 0x000fe40001000000 */
[----:B------:R-:W-:Y:S02]  /*84e0*/  MOV R3, R19 ;  /* 0x0000001300037202 */ /* 0x000fe40000000f00 */
[----:B------:R-:W-:Y:S01]  /*84f0*/  SEL R14, R14, R6, P2 ;  /* 0x000000060e0e7207 */ /* 0x000fe20001000000 */
[----:B------:R-:W3:Y:S01]  /*8500*/  LDL.LU R19, [R1+0x60c] ;  /* 0x00060c0001137983 */ /* 0x000ee20000300800 */
[----:B------:R-:W-:-:S02]  /*8510*/  F2FP.PACK_AB R22, R3, R22 ;  /* 0x000000160316723e */ /* 0x000fc400000000ff */
[----:B------:R-:W-:Y:S01]  /*8520*/  F2FP.PACK_AB R23, R23, R18 ;  /* 0x000000121717723e */ /* 0x000fe200000000ff */
[----:B------:R0:W-:Y:S04]  /*8530*/  @P1 STG.E.128 [R28.64], R24 ;  /* 0x000000181c001986 */ /* 0x0001e8000c101d04 */
[----:B------:R-:W2:Y:S04]  /*8540*/  LDL.LU R18, [R1+0x608] ;  /* 0x0006080001127983 */ /* 0x000ea80000300800 */
[----:B------:R1:W-:Y:S04]  /*8550*/  @P1 STG.E.128 [R28.64+0x10], R12 ;  /* 0x0000100c1c001986 */ /* 0x0003e8000c101d04 */
[----:B------:R1:W-:Y:S04]  /*8560*/  STG.E.128 [R16.64], R20 ;  /* 0x0000001410007986 */ /* 0x0003e8000c101d04 */
[----:B0-----:R-:W3:Y:S01]  /*8570*/  LDL.LU R27, [R1+0x18] ;  /* 0x00001800011b7983 */ /* 0x001ee20000300800 */
[----:B----4-:R-:W-:-:S05]  /*8580*/  IMAD.WIDE.U32 R4, R5, R4, c[0x0][0x170] ;  /* 0x00005c0005047625 */ /* 0x010fca00078e0004 */
[----:B-1----:R0:W4:Y:S01]  /*8590*/  LDG.E.128 R12, [R4.64] ;  /* 0x00000004040c7981 */ /* 0x002122000c1e1d00 */
[----:B------:R-:W-:-:S03]  /*85a0*/  HFMA2.MMA R28, -RZ, RZ, 0, 0 ;  /* 0x00000000ff1c7435 */ /* 0x000fc600000001ff */
[----:B0-----:R-:W3:Y:S01]  /*85b0*/  LDL.LU.64 R4, [R1+0x600] ;  /* 0x0006000001047983 */ /* 0x001ee20000300a00 */
[----:B--2---:R-:W-:-:S05]  /*85c0*/  @P6 HADD2.F32 R3, -RZ, R18.H0_H0 ;  /* 0x20000012ff036230 */ /* 0x004fca0000004100 */
[----:B------:R-:W-:Y:S01]  /*85d0*/  @P6 FMUL.FTZ R28, R2, R3 ;  /* 0x00000003021c6220 */ /* 0x000fe20000410000 */
[----:B------:R-:W-:Y:S01]  /*85e0*/  MOV R16, R8 ;  /* 0x0000000800107202 */ /* 0x000fe20000000f00 */
[----:B----4-:R-:W-:Y:S04]  /*85f0*/  STL [R1+0x560], R13 ;  /* 0x0005600d01007387 */ /* 0x010fe80000100800 */
[----:B------:R-:W-:Y:S04]  /*8600*/  STL [R1+0x55c], R14 ;  /* 0x00055c0e01007387 */ /* 0x000fe80000100800 */
[----:B------:R0:W-:Y:S04]  /*8610*/  STL [R1+0x558], R15 ;  /* 0x0005580f01007387 */ /* 0x0001e80000100800 */
[----:B------:R-:W3:Y:S04]  /*8620*/  LDL.LU R25, [R1+0x150] ;  /* 0x0001500001197983 */ /* 0x000ee80000300800 */
[----:B------:R-:W2:Y:S04]  /*8630*/  LDL.LU R3, [R1+0x15c] ;  /* 0x00015c0001037983 */ /* 0x000ea80000300800 */
        /* <DEDUP_REMOVED lines=8> */
[----:B0-----:R-:W4:Y:S04]  /*86c0*/  LDL.LU R15, [R1+0x148] ;  /* 0x00014800010f7983 */ /* 0x001f280000300800 */
[----:B------:R-:W4:Y:S04]  /*86d0*/  LDL.LU R14, [R1+0x144] ;  /* 0x00014400010e7983 */ /* 0x000f280000300800 */
[----:B------:R-:W4:Y:S04]  /*86e0*/  LDL.LU R13, [R1+0x140] ;  /* 0x00014000010d7983 */ /* 0x000f280000300800 */
[----:B------:R-:W4:Y:S04]  /*86f0*/  LDL.LU R9, [R1+0x13c] ;  /* 0x00013c0001097983 */ /* 0x000f280000300800 */
[----:B------:R-:W4:Y:S04]  /*8700*/  LDL.LU R8, [R1+0x134] ;  /* 0x0001340001087983 */ /* 0x000f280000300800 */
[----:B------:R-:W4:Y:S01]  /*8710*/  LDL.LU R2, [R1+0x12c] ;  /* 0x00012c0001027983 */ /* 0x000f220000300800 */
[----:B------:R-:W-:-:S03]  /*8720*/  LOP3.LUT P6, RZ, R16, 0xff, RZ, 0xc0, !PT ;  /* 0x000000ff10ff7812 */ /* 0x000fc600078cc0ff */
[----:B------:R0:W-:Y:S01]  /*8730*/  STL [R1+0x564], R28 ;  /* 0x0005641c01007387 */ /* 0x0001e20000100800 */
[-CC-:B---3--:R-:W-:Y:S02]  /*8740*/  FFMA.FTZ R25, R25, R19.reuse, R27.reuse ;  /* 0x0000001319197223 */ /* 0x188fe4000001001b */
[-CC-:B--2---:R-:W-:Y:S02]  /*8750*/  FFMA.FTZ R3, R3, R19.reuse, R27.reuse ;  /* 0x0000001303037223 */ /* 0x184fe4000001001b */
[-CC-:B----4-:R-:W-:Y:S02]  /*8760*/  FFMA.FTZ R16, R29, R19.reuse, R27.reuse ;  /* 0x000000131d107223 */ /* 0x190fe4000001001b */
[-CC-:B------:R-:W-:Y:S02]  /*8770*/  FFMA.FTZ R17, R17, R19.reuse, R27.reuse ;  /* 0x0000001311117223 */ /* 0x180fe4000001001b */
[-CC-:B------:R-:W-:Y:S02]  /*8780*/  FFMA.FTZ R20, R20, R19.reuse, R27.reuse ;  /* 0x0000001314147223 */ /* 0x180fe4000001001b */
[----:B------:R-:W-:-:S02]  /*8790*/  FFMA.FTZ R21, R21, R19, R27 ;  /* 0x0000001315157223 */ /* 0x000fc4000001001b */
[-CC-:B------:R-:W-:Y:S02]  /*87a0*/  FFMA.FTZ R22, R22, R19.reuse, R27.reuse ;  /* 0x0000001316167223 */ /* 0x180fe4000001001b */
[----:B------:R-:W-:Y:S02]  /*87b0*/  FFMA.FTZ R23, R23, R19, R27 ;  /* 0x0000001317177223 */ /* 0x000fe4000001001b */
[----:B------:R-:W2:Y:S01]  /*87c0*/  LDL.LU R19, [R1+0x5f8] ;  /* 0x0005f80001137983 */ /* 0x000ea20000300800 */
[----:B------:R-:W-:Y:S02]  /*87d0*/  FADD.FTZ R25, R26, -R25 ;  /* 0x800000191a197221 */ /* 0x000fe40000010000 */
[----:B------:R-:W-:Y:S01]  /*87e0*/  FADD.FTZ R21, R9, -R21 ;  /* 0x8000001509157221 */ /* 0x000fe20000010000 */
[----:B------:R-:W3:Y:S01]  /*87f0*/  LDL R29, [R1+0x184] ;  /* 0x00018400011d7983 */ /* 0x000ee20000100800 */
[----:B------:R-:W-:-:S03]  /*8800*/  FADD.FTZ R22, R8, -R22 ;  /* 0x8000001608167221 */ /* 0x000fc60000010000 */
[----:B------:R-:W4:Y:S04]  /*8810*/  LDL R9, [R1+0x190] ;  /* 0x0001900001097983 */ /* 0x000f280000100800 */
[----:B------:R-:W3:Y:S01]  /*8820*/  LDL R8, [R1+0x194] ;  /* 0x0001940001087983 */ /* 0x000ee20000100800 */
[----:B------:R-:W-:Y:S02]  /*8830*/  FADD.FTZ R23, R2, -R23 ;  /* 0x8000001702177221 */ /* 0x000fe40000010000 */
[----:B------:R-:W-:Y:S01]  /*8840*/  FADD.FTZ R3, R24, -R3 ;  /* 0x8000000318037221 */ /* 0x000fe20000010000 */
[----:B------:R-:W-:Y:S01]  /*8850*/  @P5 HADD2.F32 R26, -RZ, R18.H1_H1 ;  /* 0x30000012ff1a5230 */ /* 0x000fe20000004100 */
[----:B------:R-:W-:Y:S01]  /*8860*/  FMUL.FTZ R24, R0, R23 ;  /* 0x0000001700187220 */ /* 0x000fe20000410000 */
[----:B------:R-:W-:Y:S01]  /*8870*/  HFMA2.MMA R23, -RZ, RZ, 0, 0 ;  /* 0x00000000ff177435 */ /* 0x000fe200000001ff */
[----:B------:R-:W-:Y:S01]  /*8880*/  FADD.FTZ R16, R15, -R16 ;  /* 0x800000100f107221 */ /* 0x000fe20000010000 */
[----:B------:R-:W3:Y:S01]  /*8890*/  LDL R2, [R1+0x198] ;  /* 0x0001980001027983 */ /* 0x000ee20000100800 */
[----:B------:R-:W-:-:S02]  /*88a0*/  FADD.FTZ R17, R14, -R17 ;  /* 0x800000110e117221 */ /* 0x000fc40000010000 */
[----:B------:R-:W-:Y:S01]  /*88b0*/  FADD.FTZ R20, R13, -R20 ;  /* 0x800000140d147221 */ /* 0x000fe20000010000 */
[----:B0-----:R-:W3:Y:S01]  /*88c0*/  LDL R28, [R1+0x188] ;  /* 0x00018800011c7983 */ /* 0x001ee20000100800 */
[----:B------:R-:W-:Y:S02]  /*88d0*/  @P5 FMUL.FTZ R23, R11, R26 ;  /* 0x0000001a0b175220 */ /* 0x000fe40000410000 */
[C---:B------:R-:W-:Y:S01]  /*88e0*/  FMUL.FTZ R25, R0.reuse, R25 ;  /* 0x0000001900197220 */ /* 0x040fe20000410000 */
[----:B------:R-:W3:Y:S01]  /*88f0*/  LDL R13, [R1+0x18c] ;  /* 0x00018c00010d7983 */ /* 0x000ee20000100800 */
[C---:B------:R-:W-:Y:S02]  /*8900*/  FMUL.FTZ R3, R0.reuse, R3 ;  /* 0x0000000300037220 */ /* 0x040fe40000410000 */
[C---:B------:R-:W-:Y:S01]  /*8910*/  FMUL.FTZ R16, R0.reuse, R16 ;  /* 0x0000001000107220 */ /* 0x040fe20000410000 */
[----:B------:R-:W3:Y:S01]  /*8920*/  LDL.LU R18, [R1+0xb4] ;  /* 0x0000b40001127983 */ /* 0x000ee20000300800 */
[----:B------:R-:W-:-:S02]  /*8930*/  FMUL.FTZ R17, R0, R17 ;  /* 0x0000001100117220 */ /* 0x000fc40000410000 */
[C---:B------:R-:W-:Y:S01]  /*8940*/  FMUL.FTZ R20, R0.reuse, R20 ;  /* 0x0000001400147220 */ /* 0x040fe20000410000 */
[----:B------:R-:W3:Y:S01]  /*8950*/  LDL.LU R14, [R1+0x14] ;  /* 0x00001400010e7983 */ /* 0x000ee20000300800 */
[C---:B------:R-:W-:Y:S02]  /*8960*/  FMUL.FTZ R21, R0.reuse, R21 ;  /* 0x0000001500157220 */ /* 0x040fe40000410000 */
[----:B------:R-:W-:Y:S01]  /*8970*/  FMUL.FTZ R22, R0, R22 ;  /* 0x0000001600167220 */ /* 0x000fe20000410000 */
[----:B------:R-:W-:Y:S01]  /*8980*/  MOV R0, RZ ;  /* 0x000000ff00007202 */ /* 0x000fe20000000f00 */
[----:B------:R-:W3:Y:S04]  /*8990*/  LDL.LU R11, [R1+0x5f4] ;  /* 0x0005f400010b7983 */ /* 0x000ee80000300800 */
[----:B------:R0:W-:Y:S04]  /*89a0*/  STL [R1+0x568], R23 ;  /* 0x0005681701007387 */ /* 0x0001e80000100800 */
[----:B0-----:R-:W3:Y:S01]  /*89b0*/  LDL R23, [R1+0x180] ;  /* 0x0001800001177983 */ /* 0x001ee20000100800 */
[----:B--2---:R-:W-:-:S05]  /*89c0*/  @P4 HADD2.F32 R27, -RZ, R19.H0_H0 ;  /* 0x20000013ff1b4230 */ /* 0x004fca0000004100 */
[----:B------:R-:W-:Y:S02]  /*89d0*/  @P4 FMUL.FTZ R0, R10, R27 ;  /* 0x0000001b0a004220 */ /* 0x000fe40000410000 */
[----:B------:R-:W2:Y:S04]  /*89e0*/  LDL.LU R10, [R1+0x5f0] ;  /* 0x0005f000010a7983 */ /* 0x000ea80000300800 */
[----:B------:R0:W-:Y:S04]  /*89f0*/  STL [R1+0x56c], R0 ;  /* 0x00056c0001007387 */ /* 0x0001e80000100800 */
[----:B0-----:R-:W2:Y:S01]  /*8a00*/  LDL R0, [R1+0x19c] ;  /* 0x00019c0001007983 */ /* 0x001ea20000100800 */
[----:B----4-:R-:W-:-:S03]  /*8a10*/  @P0 FADD.FTZ R25, R9, R25 ;  /* 0x0000001909190221 */ /* 0x010fc60000010000 */
[----:B------:R-:W4:Y:S01]  /*8a20*/  LDL.LU R9, [R1+0x5ec] ;  /* 0x0005ec0001097983 */ /* 0x000f220000300800 */
[----:B---3--:R-:W-:-:S03]  /*8a30*/  @P0 FADD.FTZ R3, R8, R3 ;  /* 0x0000000308030221 */ /* 0x008fc60000010000 */
[----:B------:R-:W3:Y:S01]  /*8a40*/  LDL.LU R8, [R1+0x5e8] ;  /* 0x0005e80001087983 */ /* 0x000ee20000300800 */
[----:B------:R-:W-:Y:S01]  /*8a50*/  @P3 HADD2.F32 R15, -RZ, R19.H1_H1 ;  /* 0x30000013ff0f3230 */ /* 0x000fe20000004100 */
[----:B------:R-:W-:Y:S02]  /*8a60*/  @P0 FADD.FTZ R16, R2, R16 ;  /* 0x0000001002100221 */ /* 0x000fe40000010000 */
[----:B------:R-:W3:Y:S01]  /*8a70*/  LDL.LU R2, [R1+0x5e4] ;  /* 0x0005e40001027983 */ /* 0x000ee20000300800 */
[----:B------:R-:W-:Y:S01]  /*8a80*/  @P1 MOV R19, 0x20 ;  /* 0x0000002000131802 */ /* 0x000fe20000000f00 */
[----:B------:R-:W-:Y:S01]  /*8a90*/  CS2R R26, SRZ ;  /* 0x00000000001a7805 */ /* 0x000fe2000001ff00 */
[----:B------:R-:W-:Y:S02]  /*8aa0*/  @P0 FADD.FTZ R24, R13, R24 ;  /* 0x000000180d180221 */ /* 0x000fe40000010000 */
[----:B------:R-:W3:Y:S01]  /*8ab0*/  LDL.LU R13, [R1+0xe8] ;  /* 0x0000e800010d7983 */ /* 0x000ee20000300800 */
[----:B------:R-:W-:-:S03]  /*8ac0*/  @P1 IADD3 R18, R18, 0x80, RZ ;  /* 0x0000008012121810 */ /* 0x000fc60007ffe0ff */
[----:B------:R0:W-:Y:S01]  /*8ad0*/  STL [R1+0x570], R12 ;  /* 0x0005700c01007387 */ /* 0x0001e20000100800 */
[----:B------:R-:W-:Y:S02]  /*8ae0*/  @P3 FMUL.FTZ R26, R14, R15 ;  /* 0x0000000f0e1a3220 */ /* 0x000fe40000410000 */
[----:B------:R-:W-:-:S04]  /*8af0*/  @P1 IMAD.WIDE.U32 R18, R18, R19, c[0x0][0x258] ;  /* 0x0000960012121625 */ /* 0x000fc800078e0013 */
[----:B------:R-:W-:Y:S01]  /*8b00*/  @P0 FADD.FTZ R21, R29, R21 ;  /* 0x000000151d150221 */ /* 0x000fe20000010000 */
[----:B------:R-:W-:Y:S01]  /*8b10*/  @P6 HADD2.F32 R29, -RZ, R12.H0_H0 ;  /* 0x2000000cff1d6230 */ /* 0x000fe20000004100 */
[----:B--2---:R-:W-:Y:S01]  /*8b20*/  SEL R10, R16, R10, P2 ;  /* 0x0000000a100a7207 */ /* 0x004fe20001000000 */
[----:B------:R-:W-:Y:S02]  /*8b30*/  @P0 FADD.FTZ R17, R0, R17 ;  /* 0x0000001100110221 */ /* 0x000fe40000010000 */
[----:B------:R-:W2:Y:S03]  /*8b40*/  LDL R0, [R1+0x238] ;  /* 0x0002380001007983 */ /* 0x000ea60000100800 */
[----:B------:R-:W-:Y:S01]  /*8b50*/  SEL R11, R17, R11, P2 ;  /* 0x0000000b110b7207 */ /* 0x000fe20001000000 */
[----:B------:R-:W2:Y:S01]  /*8b60*/  LDL.LU R14, [R1+0x17c] ;  /* 0x00017c00010e7983 */ /* 0x000ea20000300800 */
[----:B----4-:R-:W-:-:S03]  /*8b70*/  SEL R9, R3, R9, P2 ;  /* 0x0000000903097207 */ /* 0x010fc60001000000 */
[----:B0-----:R-:W4:Y:S01]  /*8b80*/  LDL.LU R12, [R1+0x4ac] ;  /* 0x0004ac00010c7983 */ /* 0x001f220000300800 */
[----:B---3--:R-:W-:-:S03]  /*8b90*/  SEL R8, R25, R8, P2 ;  /* 0x0000000819087207 */ /* 0x008fc60001000000 */
[----:B------:R-:W-:Y:S04]  /*8ba0*/  STL [R1+0x574], R26 ;  /* 0x0005741a01007387 */ /* 0x000fe80000100800 */
[----:B------:R-:W-:Y:S04]  /*8bb0*/  STL [R1+0x578], R8 ;  /* 0x0005780801007387 */ /* 0x000fe80000100800 */
[----:B------:R-:W-:Y:S04]  /*8bc0*/  @P1 STG.E.128 [R18.64], R8 ;  /* 0x0000000812001986 */ /* 0x000fe8000c101d04 */
[----:B------:R0:W-:Y:S04]  /*8bd0*/  STL [R1+0x554], R9 ;  /* 0x0005540901007387 */ /* 0x0001e80000100800 */
[----:B0-----:R-:W3:Y:S04]  /*8be0*/  LDL.LU.64 R8, [R1+0xc0] ;  /* 0x0000c00001087983 */ /* 0x001ee80000300a00 */
[----:B------:R-:W-:Y:S04]  /*8bf0*/  STL [R1+0x550], R10 ;  /* 0x0005500a01007387 */ /* 0x000fe80000100800 */
[----:B------:R0:W-:Y:S04]  /*8c00*/  STL [R1+0x54c], R11 ;  /* 0x00054c0b01007387 */ /* 0x0001e80000100800 */
[----:B0-----:R-:W3:Y:S01]  /*8c10*/  LDL.LU R11, [R1+0xc8] ;  /* 0x0000c800010b7983 */ /* 0x001ee20000300800 */
[----:B------:R-:W-:-:S02]  /*8c20*/  @P0 FADD.FTZ R20, R23, R20 ;  /* 0x0000001417140221 */ /* 0x000fc40000010000 */
[----:B------:R-:W-:Y:S02]  /*8c30*/  @P0 FADD.FTZ R22, R28, R22 ;  /* 0x000000161c160221 */ /* 0x000fe40000010000 */
[----:B------:R-:W-:Y:S01]  /*8c40*/  FMUL.FTZ R25, R25, R2 ;  /* 0x0000000219197220 */ /* 0x000fe20000410000 */
[----:B------:R-:W-:Y:S02]  /*8c50*/  SEL R4, R20, R4, P2 ;  /* 0x0000000414047207 */ /* 0x000fe40001000000 */
[----:B------:R-:W-:Y:S01]  /*8c60*/  SEL R5, R21, R5, P2 ;  /* 0x0000000515057207 */ /* 0x000fe20001000000 */
[----:B------:R-:W-:Y:S01]  /*8c70*/  FMUL.FTZ R25, R25, c[0x0][0x1e8] ;  /* 0x00007a0019197a20 */ /* 0x000fe20000410000 */
[----:B------:R-:W-:Y:S02]  /*8c80*/  SEL R6, R22, R6, P2 ;  /* 0x0000000616067207 */ /* 0x000fe40001000000 */
[----:B------:R-:W-:Y:S01]  /*8c90*/  SEL R7, R24, R7, P2 ;  /* 0x0000000718077207 */ /* 0x000fe20001000000 */
[----:B------:R-:W-:-:S04]  /*8ca0*/  @P6 FMUL.FTZ R27, R25, R29 ;  /* 0x0000001d191b6220 */ /* 0x000fc80000410000 */
[----:B------:R0:W-:Y:S04]  /*8cb0*/  @P1 STG.E.128 [R18.64+0x10], R4 ;  /* 0x0000100412001986 */ /* 0x0001e8000c101d04 */
[----:B------:R-:W-:Y:S01]  /*8cc0*/  STL [R1+0x588], R4 ;  /* 0x0005880401007387 */ /* 0x000fe20000100800 */
[----:B------:R-:W-:-:S03]  /*8cd0*/  MOV R29, c[0x0][0x160] ;  /* 0x00005800001d7a02 */ /* 0x000fc60000000f00 */
[----:B------:R-:W-:Y:S01]  /*8ce0*/  STL [R1+0x584], R5 ;  /* 0x0005840501007387 */ /* 0x000fe20000100800 */
[----:B------:R-:W-:-:S03]  /*8cf0*/  FMUL.FTZ R3, R3, R2 ;  /* 0x0000000203037220 */ /* 0x000fc60000410000 */
[----:B------:R-:W-:Y:S01]  /*8d00*/  STL [R1+0x580], R6 ;  /* 0x0005800601007387 */ /* 0x000fe20000100800 */
[----:B0-----:R-:W-:-:S03]  /*8d10*/  LEA R18, P4, R13, c[0x0][0x248], 0x4 ;  /* 0x000092000d127a11 */ /* 0x001fc600078820ff */
[----:B------:R-:W-:Y:S01]  /*8d20*/  STL [R1+0x57c], R7 ;  /* 0x00057c0701007387 */ /* 0x000fe20000100800 */
[----:B------:R-:W-:-:S03]  /*8d30*/  LEA.HI.X R19, R13, c[0x0][0x24c], RZ, 0x4, P4 ;  /* 0x000093000d137a11 */ /* 0x000fc600020f24ff */
[----:B------:R-:W-:Y:S01]  /*8d40*/  STL [R1+0x58c], R27 ;  /* 0x00058c1b01007387 */ /* 0x000fe20000100800 */
[----:B------:R-:W-:-:S03]  /*8d50*/  FMUL.FTZ R16, R16, R2 ;  /* 0x0000000210107220 */ /* 0x000fc60000410000 */
[----:B------:R-:W-:Y:S01]  /*8d60*/  STL [R1+0x594], R18 ;  /* 0x0005941201007387 */ /* 0x000fe20000100800 */
[----:B------:R-:W-:-:S03]  /*8d70*/  FMUL.FTZ R17, R17, R2 ;  /* 0x0000000211117220 */ /* 0x000fc60000410000 */
[----:B------:R-:W-:Y:S01]  /*8d80*/  STL [R1+0x590], R19 ;  /* 0x0005901301007387 */ /* 0x000fe20000100800 */
[-C--:B------:R-:W-:Y:S02]  /*8d90*/  FMUL.FTZ R20, R20, R2.reuse ;  /* 0x0000000214147220 */ /* 0x080fe40000410000 */
[-C--:B------:R-:W-:Y:S02]  /*8da0*/  FMUL.FTZ R21, R21, R2.reuse ;  /* 0x0000000215157220 */ /* 0x080fe40000410000 */
[-C--:B------:R-:W-:Y:S02]  /*8db0*/  FMUL.FTZ R22, R22, R2.reuse ;  /* 0x0000000216167220 */ /* 0x080fe40000410000 */
[----:B------:R-:W-:Y:S02]  /*8dc0*/  FMUL.FTZ R2, R24, R2 ;  /* 0x0000000218027220 */ /* 0x000fe40000410000 */
[----:B--2---:R-:W-:-:S05]  /*8dd0*/  FMUL.FTZ R25, R0, R25 ;  /* 0x0000001900197220 */ /* 0x004fca0000410000 */
[----:B------:R-:W-:-:S05]  /*8de0*/  FSEL R25, R25, RZ, P6 ;  /* 0x000000ff19197208 */ /* 0x000fca0003000000 */
[----:B------:R-:W-:Y:S04]  /*8df0*/  STL [R1+0x598], R25 ;  /* 0x0005981901007387 */ /* 0x000fe80000100800 */
[----:B------:R-:W2:Y:S04]  /*8e00*/  LDL.LU R13, [R1+0x178] ;  /* 0x00017800010d7983 */ /* 0x000ea80000300800 */
[----:B------:R-:W2:Y:S04]  /*8e10*/  LDL.LU R0, [R1+0x4b0] ;  /* 0x0004b00001007983 */ /* 0x000ea80000300800 */
[----:B------:R-:W-:Y:S04]  /*8e20*/  STL [R1+0x59c], R3 ;  /* 0x00059c0301007387 */ /* 0x000fe80000100800 */
[----:B------:R-:W-:Y:S04]  /*8e30*/  STL [R1+0x5a0], R16 ;  /* 0x0005a01001007387 */ /* 0x000fe80000100800 */
[----:B------:R-:W-:Y:S01]  /*8e40*/  STL [R1+0x5a4], R17 ;  /* 0x0005a41101007387 */ /* 0x000fe20000100800 */
[----:B---3--:R-:W-:-:S05]  /*8e50*/  LEA R11, R29, R11, 0x2 ;  /* 0x0000000b1d0b7211 */ /* 0x008fca00078e10ff */
[----:B------:R-:W-:Y:S04]  /*8e60*/  STL [R1+0xc8], R11 ;  /* 0x0000c80b01007387 */ /* 0x000fe80000100800 */
[----:B------:R-:W-:Y:S04]  /*8e70*/  STL [R1+0x5a8], R11 ;  /* 0x0005a80b01007387 */ /* 0x000fe80000100800 */
[----:B------:R-:W-:Y:S04]  /*8e80*/  STL [R1+0x5ac], R20 ;  /* 0x0005ac1401007387 */ /* 0x000fe80000100800 */
[----:B------:R-:W-:Y:S04]  /*8e90*/  STL [R1+0x5b0], R21 ;  /* 0x0005b01501007387 */ /* 0x000fe80000100800 */
[----:B------:R-:W-:Y:S04]  /*8ea0*/  STL [R1+0x5b4], R22 ;  /* 0x0005b41601007387 */ /* 0x000fe80000100800 */
[----:B------:R0:W-:Y:S04]  /*8eb0*/  STL [R1+0x5b8], R2 ;  /* 0x0005b80201007387 */ /* 0x0001e80000100800 */
[----:B0-----:R-:W3:Y:S01]  /*8ec0*/  LDL.LU R2, [R1+0x78] ;  /* 0x0000780001027983 */ /* 0x001ee20000300800 */
[----:B----4-:R-:W-:-:S03]  /*8ed0*/  FADD.FTZ R12, R14, R12 ;  /* 0x0000000c0e0c7221 */ /* 0x010fc60000010000 */
[----:B---3--:R-:W-:Y:S04]  /*8ee0*/  STL [R1+0x5bc], R2 ;  /* 0x0005bc0201007387 */ /* 0x008fe80000100800 */
[----:B------:R-:W3:Y:S04]  /*8ef0*/  LDL.LU R29, [R1+0x74] ;  /* 0x00007400011d7983 */ /* 0x000ee80000300800 */
[----:B------:R-:W-:Y:S04]  /*8f00*/  STL [R1+0x4ac], R12 ;  /* 0x0004ac0c01007387 */ /* 0x000fe80000100800 */
[----:B---3--:R0:W-:Y:S04]  /*8f10*/  STL [R1+0x5c0], R29 ;  /* 0x0005c01d01007387 */ /* 0x0081e80000100800 */
[----:B0-----:R-:W3:Y:S04]  /*8f20*/  LDL.LU R29, [R1+0x164] ;  /* 0x00016400011d7983 */ /* 0x001ee80000300800 */
[----:B---3--:R-:W-:Y:S04]  /*8f30*/  STL [R1+0x5c4], R29 ;  /* 0x0005c41d01007387 */ /* 0x008fe80000100800 */
[----:B------:R-:W3:Y:S04]  /*8f40*/  LDL.LU R25, [R1+0x70] ;  /* 0x0000700001197983 */ /* 0x000ee80000300800 */
        /* <DEDUP_REMOVED lines=9> */
[----:B0-----:R-:W3:Y:S01]  /*8fe0*/  LDL.LU R15, [R1+0x170] ;  /* 0x00017000010f7983 */ /* 0x001ee20000300800 */
[----:B--2---:R-:W-:-:S03]  /*8ff0*/  FADD.FTZ R0, R13, R0 ;  /* 0x000000000d007221 */ /* 0x004fc60000010000 */
[----:B---3--:R0:W-:Y:S04]  /*9000*/  STL [R1+0x5dc], R15 ;  /* 0x0005dc0f01007387 */ /* 0x0081e80000100800 */
[----:B0-----:R-:W2:Y:S04]  /*9010*/  LDL.LU R15, [R1+0x4b4] ;  /* 0x0004b400010f7983 */ /* 0x001ea80000300800 */
[----:B------:R-:W3:Y:S01]  /*9020*/  LDL.LU R19, [R1+0x4b8] ;  /* 0x0004b80001137983 */ /* 0x000ee20000300800 */
[C---:B------:R-:W-:Y:S02]  /*9030*/  LOP3.LUT P1, RZ, R9.reuse, 0xff, RZ, 0xc0, !PT ;  /* 0x000000ff09ff7812 */ /* 0x040fe4000782c0ff */
[----:B------:R-:W-:-:S02]  /*9040*/  LOP3.LUT P4, RZ, R9, 0xff00, RZ, 0xc0, !PT ;  /* 0x0000ff0009ff7812 */ /* 0x000fc4000788c0ff */
[C---:B------:R-:W-:Y:S02]  /*9050*/  LOP3.LUT P5, RZ, R9.reuse, 0xff0000, RZ, 0xc0, !PT ;  /* 0x00ff000009ff7812 */ /* 0x040fe400078ac0ff */
[----:B------:R-:W-:Y:S02]  /*9060*/  LOP3.LUT P6, RZ, R9, 0xff000000, RZ, 0xc0, !PT ;  /* 0xff00000009ff7812 */ /* 0x000fe400078cc0ff */
[C---:B------:R-:W-:Y:S02]  /*9070*/  LOP3.LUT P0, RZ, R8.reuse, 0xff00, RZ, 0xc0, !PT ;  /* 0x0000ff0008ff7812 */ /* 0x040fe4000780c0ff */
[C---:B------:R-:W-:Y:S02]  /*9080*/  LOP3.LUT P3, RZ, R8.reuse, 0xff0000, RZ, 0xc0, !PT ;  /* 0x00ff000008ff7812 */ /* 0x040fe4000786c0ff */
[----:B------:R-:W-:Y:S01]  /*9090*/  LOP3.LUT P2, RZ, R8, 0xff000000, RZ, 0xc0, !PT ;  /* 0xff00000008ff7812 */ /* 0x000fe2000784c0ff */
[----:B---3--:R0:W-:Y:S04]  /*90a0*/  STL [R1+0x5e0], R19 ;  /* 0x0005e01301007387 */ /* 0x0081e80000100800 */
[----:B------:R1:W-:Y:S04]  /*90b0*/  STL [R1+0x4b0], R0 ;  /* 0x0004b00001007387 */ /* 0x0003e80000100800 */
[----:B0-----:R-:W2:Y:S04]  /*90c0*/  LDL.LU R19, [R1+0x174] ;  /* 0x0001740001137983 */ /* 0x001ea80000300800 */
[----:B------:R-:W3:Y:S04]  /*90d0*/  LDL.LU R25, [R1+0x4bc] ;  /* 0x0004bc0001197983 */ /* 0x000ee80000300800 */
[----:B------:R-:W4:Y:S04]  /*90e0*/  LDL.LU R29, [R1+0x4c0] ;  /* 0x0004c000011d7983 */ /* 0x000f280000300800 */
        /* <DEDUP_REMOVED lines=22> */
[----:B-1----:R-:W3:Y:S04]  /*9250*/  LDL.LU R0, [R1+0x2c] ;  /* 0x00002c0001007983 */ /* 0x002ee80000300800 */
[----:B------:R-:W3:Y:S04]  /*9260*/  LDL.LU R28, [R1+0x1c] ;  /* 0x00001c00011c7983 */ /* 0x000ee80000300800 */
[----:B------:R-:W3:Y:S01]  /*9270*/  LDL.LU R14, [R1+0x28] ;  /* 0x00002800010e7983 */ /* 0x000ee20000300800 */
[----:B--2---:R-:W-:-:S03]  /*9280*/  FADD.FTZ R15, R19, R15 ;  /* 0x0000000f130f7221 */ /* 0x004fc60000010000 */
[----:B------:R-:W2:Y:S04]  /*9290*/  LDL.LU R19, [R1+0x5e0] ;  /* 0x0005e00001137983 */ /* 0x000ea80000300800 */
[----:B------:R0:W-:Y:S04]  /*92a0*/  STL [R1+0x4b4], R15 ;  /* 0x0004b40f01007387 */ /* 0x0001e80000100800 */
[----:B0-----:R-:W2:Y:S02]  /*92b0*/  LDL.LU R15, [R1+0x5dc] ;  /* 0x0005dc00010f7983 */ /* 0x001ea40000300800 */
[----:B--2---:R-:W-:-:S02]  /*92c0*/  FADD.FTZ R19, R15, R19 ;  /* 0x000000130f137221 */ /* 0x004fc40000010000 */
[----:B------:R-:W2:Y:S04]  /*92d0*/  LDL.LU R15, [R1+0x5d8] ;  /* 0x0005d800010f7983 */ /* 0x000ea80000300800 */
[----:B------:R0:W-:Y:S04]  /*92e0*/  STL [R1+0x4b8], R19 ;  /* 0x0004b81301007387 */ /* 0x0001e80000100800 */
[----:B0-----:R-:W3:Y:S02]  /*92f0*/  LDL.LU R19, [R1+0x5d4] ;  /* 0x0005d40001137983 */ /* 0x001ee40000300800 */
[----:B---3--:R-:W-:-:S02]  /*9300*/  FADD.FTZ R25, R19, R25 ;  /* 0x0000001913197221 */ /* 0x008fc40000010000 */
[----:B------:R-:W3:Y:S04]  /*9310*/  LDL.LU R19, [R1+0x5d0] ;  /* 0x0005d00001137983 */ /* 0x000ee80000300800 */
[----:B------:R0:W-:Y:S04]  /*9320*/  STL [R1+0x4bc], R25 ;  /* 0x0004bc1901007387 */ /* 0x0001e80000100800 */
[----:B0-----:R-:W4:Y:S02]  /*9330*/  LDL.LU R25, [R1+0x5cc] ;  /* 0x0005cc0001197983 */ /* 0x001f240000300800 */
[----:B----4-:R-:W-:-:S02]  /*9340*/  FADD.FTZ R29, R25, R29 ;  /* 0x0000001d191d7221 */ /* 0x010fc40000010000 */
[----:B------:R-:W4:Y:S04]  /*9350*/  LDL.LU R25, [R1+0x5c8] ;  /* 0x0005c80001197983 */ /* 0x000f280000300800 */
[----:B------:R0:W-:Y:S04]  /*9360*/  STL [R1+0x4c0], R29 ;  /* 0x0004c01d01007387 */ /* 0x0001e80000100800 */
[----:B0-----:R-:W2:Y:S02]  /*9370*/  LDL.LU R29, [R1+0x5c4] ;  /* 0x0005c400011d7983 */ /* 0x001ea40000300800 */
[----:B--2---:R-:W-:-:S02]  /*9380*/  FADD.FTZ R2, R29, R2 ;  /* 0x000000021d027221 */ /* 0x004fc40000010000 */
[----:B------:R-:W2:Y:S04]  /*9390*/  LDL.LU R29, [R1+0x5c0] ;  /* 0x0005c000011d7983 */ /* 0x000ea80000300800 */
[----:B------:R0:W-:Y:S04]  /*93a0*/  STL [R1+0x4c4], R2 ;  /* 0x0004c40201007387 */ /* 0x0001e80000100800 */
[----:B0-----:R-:W2:Y:S01]  /*93b0*/  LDL.LU R2, [R1+0x5bc] ;  /* 0x0005bc0001027983 */ /* 0x001ea20000300800 */
[----:B----4-:R-:W-:Y:S02]  /*93c0*/  FADD.FTZ R20, R25, R20 ;  /* 0x0000001419147221 */ /* 0x010fe40000010000 */
[----:B---3--:R-:W-:-:S02]  /*93d0*/  FADD.FTZ R17, R19, R17 ;  /* 0x0000001113117221 */ /* 0x008fc40000010000 */
[----:B------:R-:W-:Y:S02]  /*93e0*/  FADD.FTZ R9, R15, R9 ;  /* 0x000000090f097221 */ /* 0x000fe40000010000 */
[----:B------:R-:W-:Y:S02]  /*93f0*/  FADD.FTZ R8, R12, R8 ;  /* 0x000000080c087221 */ /* 0x000fe40000010000 */
[----:B------:R-:W-:Y:S02]  /*9400*/  FADD.FTZ R6, R23, R6 ;  /* 0x0000000617067221 */ /* 0x000fe40000010000 */
[----:B------:R-:W-:Y:S02]  /*9410*/  FADD.FTZ R4, R13, R4 ;  /* 0x000000040d047221 */ /* 0x000fe40000010000 */
[----:B--2---:R-:W-:Y:S02]  /*9420*/  FADD.FTZ R24, R29, R24 ;  /* 0x000000181d187221 */ /* 0x004fe40000010000 */
[----:B------:R-:W-:-:S02]  /*9430*/  FADD.FTZ R22, R2, R22 ;  /* 0x0000001602167221 */ /* 0x000fc40000010000 */
[----:B------:R-:W2:Y:S04]  /*9440*/  LDL.LU R2, [R1+0x5b8] ;  /* 0x0005b80001027983 */ /* 0x000ea80000300800 */
[----:B------:R0:W-:Y:S04]  /*9450*/  STL [R1+0x4c8], R22 ;  /* 0x0004c81601007387 */ /* 0x0001e80000100800 */
[----:B0-----:R-:W3:Y:S04]  /*9460*/  LDL.LU R22, [R1+0x5b4] ;  /* 0x0005b40001167983 */ /* 0x001ee80000300800 */
[----:B------:R-:W-:Y:S04]  /*9470*/  STL [R1+0x4cc], R24 ;  /* 0x0004cc1801007387 */ /* 0x000fe80000100800 */
[----:B------:R0:W-:Y:S04]  /*9480*/  STL [R1+0x4d0], R20 ;  /* 0x0004d01401007387 */ /* 0x0001e80000100800 */
[----:B0-----:R-:W4:Y:S04]  /*9490*/  LDL.LU R20, [R1+0x4e8] ;  /* 0x0004e80001147983 */ /* 0x001f280000300800 */
[----:B------:R0:W-:Y:S04]  /*94a0*/  STL [R1+0x4d4], R17 ;  /* 0x0004d41101007387 */ /* 0x0001e80000100800 */
[----:B0-----:R-:W2:Y:S04]  /*94b0*/  LDL.LU R17, [R1+0x4ec] ;  /* 0x0004ec0001117983 */ /* 0x001ea80000300800 */
[----:B------:R-:W3:Y:S04]  /*94c0*/  LDL.LU R15, [R1+0x4f0] ;  /* 0x0004f000010f7983 */ /* 0x000ee80000300800 */
[----:B------:R0:W-:Y:S04]  /*94d0*/  STL [R1+0x4d8], R9 ;  /* 0x0004d80901007387 */ /* 0x0001e80000100800 */
[----:B0-----:R-:W3:Y:S04]  /*94e0*/  LDL.LU R9, [R1+0x4f4] ;  /* 0x0004f40001097983 */ /* 0x001ee80000300800 */
[----:B------:R-:W-:Y:S04]  /*94f0*/  STL [R1+0x4dc], R8 ;  /* 0x0004dc0801007387 */ /* 0x000fe80000100800 */
[----:B------:R-:W3:Y:S04]  /*9500*/  LDL.LU R25, [R1+0x4f8] ;  /* 0x0004f80001197983 */ /* 0x000ee80000300800 */
[----:B------:R-:W3:Y:S04]  /*9510*/  LDL.LU R19, [R1+0x4fc] ;  /* 0x0004fc0001137983 */ /* 0x000ee80000300800 */
[----:B------:R-:W-:Y:S04]  /*9520*/  STL [R1+0x4e0], R6 ;  /* 0x0004e00601007387 */ /* 0x000fe80000100800 */
[----:B------:R0:W-:Y:S04]  /*9530*/  STL [R1+0x4e4], R4 ;  /* 0x0004e40401007387 */ /* 0x0001e80000100800 */
[----:B0-----:R-:W3:Y:S04]  /*9540*/  LDL.LU R4, [R1+0x500] ;  /* 0x0005000001047983 */ /* 0x001ee80000300800 */
[----:B------:R-:W3:Y:S04]  /*9550*/  LDL.LU R6, [R1+0x504] ;  /* 0x0005040001067983 */ /* 0x000ee80000300800 */
        /* <DEDUP_REMOVED lines=10> */
[----:B0-----:R-:W2:Y:S01]  /*9600*/  LDL.LU R20, [R1+0x5ac] ;  /* 0x0005ac0001147983 */ /* 0x001ea20000300800 */
[----:B---3--:R-:W-:-:S03]  /*9610*/  FADD.FTZ R15, R16, R15 ;  /* 0x0000000f100f7221 */ /* 0x008fc60000010000 */
[----:B------:R-:W3:Y:S04]  /*9620*/  LDL.LU R11, [R1+0x5a8] ;  /* 0x0005a800010b7983 */ /* 0x000ee80000300800 */
[----:B------:R0:W-:Y:S01]  /*9630*/  STL [R1+0x4ec], R17 ;  /* 0x0004ec1101007387 */ /* 0x0001e20000100800 */
[----:B------:R-:W-:-:S03]  /*9640*/  FADD.FTZ R9, R10, R9 ;  /* 0x000000090a097221 */ /* 0x000fc60000010000 */
[----:B0-----:R-:W2:Y:S04]  /*9650*/  LDL.LU R17, [R1+0x5a4] ;  /* 0x0005a40001117983 */ /* 0x001ea80000300800 */
[----:B------:R-:W2:Y:S01]  /*9660*/  LDL.LU R16, [R1+0x5a0] ;  /* 0x0005a00001107983 */ /* 0x000ea20000300800 */
[----:B------:R-:W-:-:S03]  /*9670*/  FADD.FTZ R25, R3, R25 ;  /* 0x0000001903197221 */ /* 0x000fc60000010000 */
        /* <DEDUP_REMOVED lines=19> */
[----:B0-----:R0:W5:Y:S04]  /*97b0*/  LDL.LU R4, [R1+0x588] ;  /* 0x0005880001047983 */ /* 0x0011680000300800 */
[----:B------:R0:W5:Y:S04]  /*97c0*/  LDL.LU R5, [R1+0x584] ;  /* 0x0005840001057983 */ /* 0x0001680000300800 */
[----:B------:R1:W-:Y:S01]  /*97d0*/  STL [R1+0x504], R6 ;  /* 0x0005040601007387 */ /* 0x0003e20000100800 */
[----:B------:R-:W-:-:S03]  /*97e0*/  FADD.FTZ R13, R28, R13 ;  /* 0x0000000d1c0d7221 */ /* 0x000fc60000010000 */
[----:B-1----:R0:W5:Y:S04]  /*97f0*/  LDL.LU R6, [R1+0x580] ;  /* 0x0005800001067983 */ /* 0x0021680000300800 */
[----:B------:R0:W5:Y:S04]  /*9800*/  LDL.LU R7, [R1+0x57c] ;  /* 0x00057c0001077983 */ /* 0x0001680000300800 */
[----:B------:R1:W-:Y:S04]  /*9810*/  STL [R1+0x508], R8 ;  /* 0x0005080801007387 */ /* 0x0003e80000100800 */
[----:B-1----:R0:W5:Y:S04]  /*9820*/  LDL.LU R8, [R1+0x578] ;  /* 0x0005780001087983 */ /* 0x0021680000300800 */
[----:B------:R-:W2:Y:S04]  /*9830*/  LDL.LU R26, [R1+0x574] ;  /* 0x00057400011a7983 */ /* 0x000ea80000300800 */
[----:B------:R1:W-:Y:S04]  /*9840*/  STL [R1+0x50c], R12 ;  /* 0x00050c0c01007387 */ /* 0x0003e80000100800 */
[----:B-1----:R-:W3:Y:S04]  /*9850*/  LDL.LU R12, [R1+0x570] ;  /* 0x00057000010c7983 */ /* 0x002ee80000300800 */
[----:B------:R-:W3:Y:S04]  /*9860*/  LDL.LU R0, [R1+0x56c] ;  /* 0x00056c0001007983 */ /* 0x000ee80000300800 */
[----:B------:R1:W-:Y:S04]  /*9870*/  STL [R1+0x510], R23 ;  /* 0x0005101701007387 */ /* 0x0003e80000100800 */
[----:B-1----:R-:W4:Y:S04]  /*9880*/  LDL.LU R23, [R1+0x568] ;  /* 0x0005680001177983 */ /* 0x002f280000300800 */
[----:B------:R-:W4:Y:S01]  /*9890*/  LDL.LU R28, [R1+0x564] ;  /* 0x00056400011c7983 */ /* 0x000f220000300800 */
[----:B------:R-:W-:-:S03]  /*98a0*/  FADD.FTZ R29, R14, R29 ;  /* 0x0000001d0e1d7221 */ /* 0x000fc60000010000 */
[----:B------:R1:W-:Y:S04]  /*98b0*/  STL [R1+0x514], R13 ;  /* 0x0005140d01007387 */ /* 0x0003e80000100800 */
[----:B-1----:R-:W4:Y:S04]  /*98c0*/  LDL.LU R13, [R1+0x560] ;  /* 0x00056000010d7983 */ /* 0x002f280000300800 */
[----:B------:R-:W4:Y:S01]  /*98d0*/  LDL.LU R14, [R1+0x55c] ;  /* 0x00055c00010e7983 */ /* 0x000f220000300800 */
[----:B--2---:R-:W-:Y:S02]  /*98e0*/  FADD.FTZ R9, R26, R9 ;  /* 0x000000091a097221 */ /* 0x004fe40000010000 */
[----:B---3--:R-:W-:-:S02]  /*98f0*/  FADD.FTZ R10, R0, R10 ;  /* 0x0000000a000a7221 */ /* 0x008fc40000010000 */
[----:B----4-:R-:W-:Y:S02]  /*9900*/  FADD.FTZ R15, R23, R15 ;  /* 0x0000000f170f7221 */ /* 0x010fe40000010000 */
[----:B------:R-:W-:-:S05]  /*9910*/  FADD.FTZ R24, R28, R24 ;  /* 0x000000181c187221 */ /* 0x000fca0000010000 */
[----:B------:R1:W-:Y:S04]  /*9920*/  STL [R1+0x51c], R24 ;  /* 0x00051c1801007387 */ /* 0x0003e80000100800 */
[----:B-1----:R-:W2:Y:S04]  /*9930*/  LDL R24, [R1+0x244] ;  /* 0x0002440001187983 */ /* 0x002ea80000100800 */
[----:B------:R1:W-:Y:S04]  /*9940*/  STL [R1+0x518], R29 ;  /* 0x0005181d01007387 */ /* 0x0003e80000100800 */
[----:B------:R-:W3:Y:S04]  /*9950*/  LDL R28, [R1+0x234] ;  /* 0x00023400011c7983 */ /* 0x000ee80000100800 */
[----:B-1----:R-:W4:Y:S04]  /*9960*/  LDL R29, [R1+0x22c] ;  /* 0x00022c00011d7983 */ /* 0x002f280000100800 */
[----:B------:R1:W-:Y:S04]  /*9970*/  STL [R1+0x520], R15 ;  /* 0x0005200f01007387 */ /* 0x0003e80000100800 */
[----:B-1----:R-:W4:Y:S04]  /*9980*/  LDL.LU R15, [R1+0x558] ;  /* 0x00055800010f7983 */ /* 0x002f280000300800 */
[----:B------:R-:W4:Y:S04]  /*9990*/  LDL R23, [R1+0x230] ;  /* 0x0002300001177983 */ /* 0x000f280000100800 */
[----:B------:R-:W4:Y:S04]  /*99a0*/  LDL R26, [R1+0x228] ;  /* 0x00022800011a7983 */ /* 0x000f280000100800 */
[----:B------:R1:W-:Y:S04]  /*99b0*/  STL [R1+0x528], R9 ;  /* 0x0005280901007387 */ /* 0x0003e80000100800 */
[----:B------:R0:W-:Y:S01]  /*99c0*/  STL [R1+0x524], R10 ;  /* 0x0005240a01007387 */ /* 0x0001e20000100800 */
[----:B-1----:R-:W-:-:S02]  /*99d0*/  FMUL.FTZ R9, R3, c[0x0][0x1e8] ;  /* 0x00007a0003097a20 */ /* 0x002fc40000410000 */
[----:B------:R-:W-:Y:S02]  /*99e0*/  FMUL.FTZ R3, R20, c[0x0][0x1e8] ;  /* 0x00007a0014037a20 */ /* 0x000fe40000410000 */
[----:B0-----:R-:W-:Y:S01]  /*99f0*/  FMUL.FTZ R10, R16, c[0x0][0x1e8] ;  /* 0x00007a00100a7a20 */ /* 0x001fe20000410000 */
[----:B------:R-:W4:Y:S01]  /*9a00*/  LDL R20, [R1+0x23c] ;  /* 0x00023c0001147983 */ /* 0x000f220000100800 */
[----:B------:R-:W-:-:S03]  /*9a10*/  FMUL.FTZ R16, R21, c[0x0][0x1e8] ;  /* 0x00007a0015107a20 */ /* 0x000fc60000410000 */
[----:B------:R-:W4:Y:S01]  /*9a20*/  LDL R21, [R1+0x240] ;  /* 0x0002400001157983 */ /* 0x000f220000100800 */
[----:B------:R-:W-:Y:S02]  /*9a30*/  FMUL.FTZ R0, R17, c[0x0][0x1e8] ;  /* 0x00007a0011007a20 */ /* 0x000fe40000410000 */
[----:B------:R-:W-:Y:S02]  /*9a40*/  FMUL.FTZ R17, R22, c[0x0][0x1e8] ;  /* 0x00007a0016117a20 */ /* 0x000fe40000410000 */
[----:B------:R-:W-:Y:S02]  /*9a50*/  FMUL.FTZ R2, R2, c[0x0][0x1e8] ;  /* 0x00007a0002027a20 */ /* 0x000fe40000410000 */
[----:B--2---:R-:W-:-:S05]  /*9a60*/  FMUL.FTZ R24, R24, R0 ;  /* 0x0000000018187220 */ /* 0x004fca0000410000 */
[----:B------:R-:W-:Y:S01]  /*9a70*/  FSEL R24, R24, RZ, P2 ;  /* 0x000000ff18187208 */ /* 0x000fe20001000000 */
[----:B---3--:R-:W-:-:S05]  /*9a80*/  FMUL.FTZ R28, R28, R2 ;  /* 0x000000021c1c7220 */ /* 0x008fca0000410000 */
[----:B------:R-:W-:Y:S01]  /*9a90*/  FSEL R28, R28, RZ, P6 ;  /* 0x000000ff1c1c7208 */ /* 0x000fe20003000000 */
[----:B----4-:R-:W-:Y:S02]  /*9aa0*/  FMUL.FTZ R22, R26, R3 ;  /* 0x000000031a167220 */ /* 0x010fe40000410000 */
[----:B------:R-:W-:Y:S02]  /*9ab0*/  FMUL.FTZ R26, R29, R16 ;  /* 0x000000101d1a7220 */ /* 0x000fe40000410000 */
[----:B------:R-:W-:Y:S01]  /*9ac0*/  FMUL.FTZ R23, R23, R17 ;  /* 0x0000001117177220 */ /* 0x000fe20000410000 */
[----:B------:R-:W-:Y:S02]  /*9ad0*/  FSEL R22, R22, RZ, P1 ;  /* 0x000000ff16167208 */ /* 0x000fe40000800000 */
[----:B------:R-:W-:Y:S02]  /*9ae0*/  FSEL R26, R26, RZ, P4 ;  /* 0x000000ff1a1a7208 */ /* 0x000fe40002000000 */
[----:B------:R-:W-:-:S02]  /*9af0*/  FSEL R23, R23, RZ, P5 ;  /* 0x000000ff17177208 */ /* 0x000fc40002800000 */
[----:B------:R-:W-:Y:S01]  /*9b00*/  F2FP.PACK_AB R22, R26, R22 ;  /* 0x000000161a16723e */ /* 0x000fe200000000ff */
[----:B------:R-:W-:Y:S01]  /*9b10*/  @P0 HADD2.F32 R26, -RZ, R12.H1_H1 ;  /* 0x3000000cff1a0230 */ /* 0x000fe20000004100 */
[----:B------:R-:W-:Y:S02]  /*9b20*/  FMUL.FTZ R20, R20, R9 ;  /* 0x0000000914147220 */ /* 0x000fe40000410000 */
[----:B------:R-:W-:-:S03]  /*9b30*/  FMUL.FTZ R21, R21, R10 ;  /* 0x0000000a15157220 */ /* 0x000fc60000410000 */
[----:B------:R-:W-:Y:S01]  /*9b40*/  FSEL R20, R20, RZ, P0 ;  /* 0x000000ff14147208 */ /* 0x000fe20000000000 */
[--C-:B------:R-:W-:Y:S01]  /*9b50*/  @P3 HADD2.F32 R12, -RZ, R13.reuse.H0_H0 ;  /* 0x2000000dff0c3230 */ /* 0x100fe20000004100 */
[----:B------:R-:W-:Y:S02]  /*9b60*/  FSEL R21, R21, RZ, P3 ;  /* 0x000000ff15157208 */ /* 0x000fe40001800000 */
[----:B------:R-:W-:Y:S02]  /*9b70*/  F2FP.PACK_AB R20, R20, R25 ;  /* 0x000000191414723e */ /* 0x000fe400000000ff */
[----:B------:R-:W-:Y:S02]  /*9b80*/  F2FP.PACK_AB R21, R24, R21 ;  /* 0x000000151815723e */ /* 0x000fe400000000ff */
[----:B------:R-:W-:Y:S01]  /*9b90*/  CS2R R24, SRZ ;  /* 0x0000000000187805 */ /* 0x000fe2000001ff00 */
[----:B------:R-:W-:Y:S01]  /*9ba0*/  F2FP.PACK_AB R23, R28, R23 ;  /* 0x000000171c17723e */ /* 0x000fe200000000ff */
[----:B------:R-:W-:Y:S01]  /*9bb0*/  @P3 FMUL.FTZ R24, R10, R12 ;  /* 0x0000000c0a183220 */ /* 0x000fe20000410000 */
[----:B------:R-:W-:Y:S01]  /*9bc0*/  HFMA2.MMA R12, -RZ, RZ, 0, 0 ;  /* 0x00000000ff0c7435 */ /* 0x000fe200000001ff */
[----:B------:R-:W-:Y:S01]  /*9bd0*/  @P2 HADD2.F32 R13, -RZ, R13.H1_H1 ;  /* 0x3000000dff0d2230 */ /* 0x000fe20000004100 */
[----:B------:R-:W-:Y:S01]  /*9be0*/  @P0 FMUL.FTZ R25, R9, R26 ;  /* 0x0000001a09190220 */ /* 0x000fe20000410000 */
[----:B------:R-:W-:Y:S01]  /*9bf0*/  @P1 HADD2.F32 R28, -RZ, R14.H0_H0 ;  /* 0x2000000eff1c1230 */ /* 0x000fe20000004100 */
[----:B------:R0:W5:Y:S01]  /*9c00*/  LDL.LU R9, [R1+0x554] ;  /* 0x0005540001097983 */ /* 0x0001620000300800 */
[----:B------:R-:W-:-:S03]  /*9c10*/  @P5 HADD2.F32 R29, -RZ, R15.H0_H0 ;  /* 0x2000000fff1d5230 */ /* 0x000fc60000004100 */
[----:B------:R1:W-:Y:S01]  /*9c20*/  STG.E.128 [R18.64], R20 ;  /* 0x0000001412007986 */ /* 0x0003e2000c101d04 */
[----:B------:R-:W-:-:S03]  /*9c30*/  @P6 HADD2.F32 R15, -RZ, R15.H1_H1 ;  /* 0x3000000fff0f6230 */ /* 0x000fc60000004100 */
        /* <DEDUP_REMOVED lines=15> */
[----:B------:R-:W-:Y:S01]  /*9d30*/  @P4 HADD2.F32 R14, -RZ, R14.H1_H1 ;  /* 0x3000000eff0e4230 */ /* 0x000fe20000004100 */
[----:B------:R-:W-:-:S02]  /*9d40*/  ISETP.GE.AND P0, PT, R11, c[0x0][0x164], PT ;  /* 0x000059000b007a0c */ /* 0x000fc40003f06270 */
[----:B------:R0:W5:Y:S02]  /*9d50*/  LDL.LU R11, [R1+0x54c] ;  /* 0x00054c00010b7983 */ /* 0x0001640000300800 */
        /* <DEDUP_REMOVED lines=19> */
.L_x_11469:
[----:B------:R-:W-:Y:S05]  /*9e90*/  BSYNC B1 ;  /* 0x0000000000017941 */ /* 0x000fea0003800000 */
.L_x_11466:
        /* <DEDUP_REMOVED lines=213> */
.L_x_11465:
[----:B0-----:R-:W-:Y:S05]  /*abf0*/  BSYNC B0 ;  /* 0x0000000000007941 */ /* 0x001fea0003800000 */
.L_x_11463:
        /* <DEDUP_REMOVED lines=670> */
.L_x_11467:
[----:B0-----:R-:W-:Y:S02]  /*d5e0*/  MOV R13, R17 ;  /* 0x00000011000d7202 */ /* 0x001fe40000000f00 */
[----:B------:R-:W-:-:S02]  /*d5f0*/  MOV R14, 0x1 ;  /* 0x00000001000e7802 */ /* 0x000fc40000000f00 */
[----:B------:R-:W-:Y:S02]  /*d600*/  MOV R19, 0xffffffff ;  /* 0xffffffff00137802 */ /* 0x000fe40000000f00 */
[----:B------:R-:W-:Y:S02]  /*d610*/  MOV R12, 0xd630 ;  /* 0x0000d630000c7802 */ /* 0x000fe40000000f00 */
[----:B-----5:R-:W-:Y:S05]  /*d620*/  CALL.REL.NOINC `($__internal_155_$__cuda_sm70_shflsync_bfly_p) ;  /* 0x000003d000007944 */ /* 0x020fea0003c00000 */
[----:B-1----:R-:W-:Y:S01]  /*d630*/  MOV R18, R14 ;  /* 0x0000000e00127202 */ /* 0x002fe20000000f00 */
[----:B0----5:R-:W-:Y:S05]  /*d640*/  BRA `(.L_x_11471) ;  /* 0xffff82a000007947 */ /* 0x021fea000383ffff */
.L_x_11468:
[----:B------:R-:W-:Y:S01]  /*d650*/  HFMA2.MMA R14, -RZ, RZ, 0, 5.9604644775390625e-08 ;  /* 0x00000001ff0e7435 */ /* 0x000fe200000001ff */
[----:B------:R-:W-:Y:S02]  /*d660*/  MOV R13, R15 ;  /* 0x0000000f000d7202 */ /* 0x000fe40000000f00 */
[----:B------:R-:W-:Y:S02]  /*d670*/  MOV R19, 0xffffffff ;  /* 0xffffffff00137802 */ /* 0x000fe40000000f00 */
[----:B------:R-:W-:Y:S02]  /*d680*/  MOV R12, 0xd6a0 ;  /* 0x0000d6a0000c7802 */ /* 0x000fe40000000f00 */
[----:B01---5:R-:W-:Y:S05]  /*d690*/  CALL.REL.NOINC `($__internal_155_$__cuda_sm70_shflsync_bfly_p) ;  /* 0x0000036000007944 */ /* 0x023fea0003c00000 */
[----:B------:R-:W-:Y:S01]  /*d6a0*/  FADD.FTZ R17, R17, R18 ;  /* 0x0000001211117221 */ /* 0x000fe20000010000 */
[----:B------:R-:W-:Y:S01]  /*d6b0*/  MOV R19, 0xffffffff ;  /* 0xffffffff00137802 */ /* 0x000fe20000000f00 */
[----:B-1----:R-:W-:Y:S01]  /*d6c0*/  FADD.FTZ R15, R15, R14 ;  /* 0x0000000e0f0f7221 */ /* 0x002fe20000010000 */
[----:B------:R-:W-:Y:S01]  /*d6d0*/  HFMA2.MMA R14, -RZ, RZ, 0, 1.1920928955078125e-07 ;  /* 0x00000002ff0e7435 */ /* 0x000fe200000001ff */
[----:B------:R-:W-:-:S02]  /*d6e0*/  MOV R12, 0xd710 ;  /* 0x0000d710000c7802 */ /* 0x000fc40000000f00 */
[----:B------:R-:W-:-:S03]  /*d6f0*/  MOV R13, R17 ;  /* 0x00000011000d7202 */ /* 0x000fc60000000f00 */
[----:B0----5:R-:W-:Y:S05]  /*d700*/  CALL.REL.NOINC `($__internal_155_$__cuda_sm70_shflsync_bfly_p) ;  /* 0x000002f000007944 */ /* 0x021fea0003c00000 */
[----:B-1----:R-:W-:Y:S01]  /*d710*/  MOV R18, R14 ;  /* 0x0000000e00127202 */ /* 0x002fe20000000f00 */
[----:B------:R-:W-:Y:S01]  /*d720*/  HFMA2.MMA R14, -RZ, RZ, 0, 1.1920928955078125e-07 ;  /* 0x00000002ff0e7435 */ /* 0x000fe200000001ff */
[----:B------:R-:W-:Y:S02]  /*d730*/  MOV R13, R15 ;  /* 0x0000000f000d7202 */ /* 0x000fe40000000f00 */
[----:B------:R-:W-:Y:S02]  /*d740*/  MOV R19, 0xffffffff ;  /* 0xffffffff00137802 */ /* 0x000fe40000000f00 */
[----:B------:R-:W-:Y:S02]  /*d750*/  MOV R12, 0xd770 ;  /* 0x0000d770000c7802 */ /* 0x000fe40000000f00 */
[----:B0----5:R-:W-:Y:S05]  /*d760*/  CALL.REL.NOINC `($__internal_155_$__cuda_sm70_shflsync_bfly_p) ;  /* 0x0000029000007944 */ /* 0x021fea0003c00000 */
[----:B------:R-:W-:Y:S01]  /*d770*/  FADD.FTZ R17, R18, R17 ;  /* 0x0000001112117221 */ /* 0x000fe20000010000 */
[----:B------:R-:W-:Y:S01]  /*d780*/  MOV R19, 0xffffffff ;  /* 0xffffffff00137802 */ /* 0x000fe20000000f00 */
[----:B-1----:R-:W-:Y:S01]  /*d790*/  FADD.FTZ R15, R15, R14 ;  /* 0x0000000e0f0f7221 */ /* 0x002fe20000010000 */
[----:B------:R-:W-:Y:S01]  /*d7a0*/  HFMA2.MMA R14, -RZ, RZ, 0, 2.384185791015625e-07 ;  /* 0x00000004ff0e7435 */ /* 0x000fe200000001ff */
[----:B------:R-:W-:-:S02]  /*d7b0*/  MOV R12, 0xd7e0 ;  /* 0x0000d7e0000c7802 */ /* 0x000fc40000000f00 */
[----:B------:R-:W-:-:S03]  /*d7c0*/  MOV R13, R17 ;  /* 0x00000011000d7202 */ /* 0x000fc60000000f00 */
[----:B0----5:R-:W-:Y:S05]  /*d7d0*/  CALL.REL.NOINC `($__internal_155_$__cuda_sm70_shflsync_bfly_p) ;  /* 0x0000022000007944 */ /* 0x021fea0003c00000 */
[----:B-1----:R-:W-:Y:S01]  /*d7e0*/  MOV R18, R14 ;  /* 0x0000000e00127202 */ /* 0x002fe20000000f00 */
[----:B------:R-:W-:Y:S01]  /*d7f0*/  HFMA2.MMA R14, -RZ, RZ, 0, 2.384185791015625e-07 ;  /* 0x00000004ff0e7435 */ /* 0x000fe200000001ff */
[----:B------:R-:W-:Y:S02]  /*d800*/  MOV R13, R15 ;  /* 0x0000000f000d7202 */ /* 0x000fe40000000f00 */
[----:B------:R-:W-:Y:S02]  /*d810*/  MOV R19, 0xffffffff ;  /* 0xffffffff00137802 */ /* 0x000fe40000000f00 */
[----:B------:R-:W-:Y:S02]  /*d820*/  MOV R12, 0xd840 ;  /* 0x0000d840000c7802 */ /* 0x000fe40000000f00 */
[----:B0----5:R-:W-:Y:S05]  /*d830*/  CALL.REL.NOINC `($__internal_155_$__cuda_sm70_shflsync_bfly_p) ;  /* 0x000001c000007944 */ /* 0x021fea0003c00000 */
[----:B------:R-:W-:Y:S01]  /*d840*/  FADD.FTZ R17, R18, R17 ;  /* 0x0000001112117221 */ /* 0x000fe20000010000 */
[----:B------:R-:W-:Y:S01]  /*d850*/  MOV R19, 0xffffffff ;  /* 0xffffffff00137802 */ /* 0x000fe20000000f00 */
[----:B-1----:R-:W-:Y:S01]  /*d860*/  FADD.FTZ R15, R15, R14 ;  /* 0x0000000e0f0f7221 */ /* 0x002fe20000010000 */
[----:B------:R-:W-:Y:S01]  /*d870*/  HFMA2.MMA R14, -RZ, RZ, 0, 4.76837158203125e-07 ;  /* 0x00000008ff0e7435 */ /* 0x000fe200000001ff */
[----:B------:R-:W-:-:S02]  /*d880*/  MOV R12, 0xd8b0 ;  /* 0x0000d8b0000c7802 */ /* 0x000fc40000000f00 */
[----:B------:R-:W-:-:S03]  /*d890*/  MOV R13, R17 ;  /* 0x00000011000d7202 */ /* 0x000fc60000000f00 */
[----:B0----5:R-:W-:Y:S05]  /*d8a0*/  CALL.REL.NOINC `($__internal_155_$__cuda_sm70_shflsync_bfly_p) ;  /* 0x0000015000007944 */ /* 0x021fea0003c00000 */
[----:B-1----:R-:W-:Y:S01]  /*d8b0*/  MOV R18, R14 ;  /* 0x0000000e00127202 */ /* 0x002fe20000000f00 */
[----:B------:R-:W-:Y:S01]  /*d8c0*/  HFMA2.MMA R14, -RZ, RZ, 0, 4.76837158203125e-07 ;  /* 0x00000008ff0e7435 */ /* 0x000fe200000001ff */
[----:B------:R-:W-:Y:S02]  /*d8d0*/  MOV R13, R15 ;  /* 0x0000000f000d7202 */ /* 0x000fe40000000f00 */
[----:B------:R-:W-:Y:S02]  /*d8e0*/  MOV R19, 0xffffffff ;  /* 0xffffffff00137802 */ /* 0x000fe40000000f00 */
[----:B------:R-:W-:Y:S02]  /*d8f0*/  MOV R12, 0xd910 ;  /* 0x0000d910000c7802 */ /* 0x000fe40000000f00 */
[----:B0----5:R-:W-:Y:S05]  /*d900*/  CALL.REL.NOINC `($__internal_155_$__cuda_sm70_shflsync_bfly_p) ;  /* 0x000000f000007944 */ /* 0x021fea0003c00000 */
[----:B------:R-:W-:Y:S01]  /*d910*/  FADD.FTZ R17, R18, R17 ;  /* 0x0000001112117221 */ /* 0x000fe20000010000 */
[----:B------:R-:W-:Y:S01]  /*d920*/  MOV R19, 0xffffffff ;  /* 0xffffffff00137802 */ /* 0x000fe20000000f00 */
[----:B-1----:R-:W-:Y:S01]  /*d930*/  FADD.FTZ R18, R15, R14 ;  /* 0x0000000e0f127221 */ /* 0x002fe20000010000 */
[----:B------:R-:W-:Y:S01]  /*d940*/  HFMA2.MMA R14, -RZ, RZ, 0, 9.5367431640625e-07 ;  /* 0x00000010ff0e7435 */ /* 0x000fe200000001ff */
[----:B------:R-:W-:-:S02]  /*d950*/  MOV R12, 0xd980 ;  /* 0x0000d980000c7802 */ /* 0x000fc40000000f00 */
[----:B------:R-:W-:-:S03]  /*d960*/  MOV R13, R17 ;  /* 0x00000011000d7202 */ /* 0x000fc60000000f00 */
[----:B0----5:R-:W-:Y:S05]  /*d970*/  CALL.REL.NOINC `($__internal_155_$__cuda_sm70_shflsync_bfly_p) ;  /* 0x0000008000007944 */ /* 0x021fea0003c00000 */
[----:B-1----:R-:W-:Y:S01]  /*d980*/  MOV R24, R14 ;  /* 0x0000000e00187202 */ /* 0x002fe20000000f00 */
[----:B------:R-:W-:Y:S01]  /*d990*/  HFMA2.MMA R14, -RZ, RZ, 0, 9.5367431640625e-07 ;  /* 0x00000010ff0e7435 */ /* 0x000fe200000001ff */
[----:B------:R-:W-:Y:S02]  /*d9a0*/  MOV R13, R18 ;  /* 0x00000012000d7202 */ /* 0x000fe40000000f00 */
[----:B------:R-:W-:Y:S02]  /*d9b0*/  MOV R19, 0xffffffff ;  /* 0xffffffff00137802 */ /* 0x000fe40000000f00 */
[----:B------:R-:W-:Y:S02]  /*d9c0*/  MOV R12, 0xd9e0 ;  /* 0x0000d9e0000c7802 */ /* 0x000fe40000000f00 */
[----:B0----5:R-:W-:Y:S05]  /*d9d0*/  CALL.REL.NOINC `($__internal_155_$__cuda_sm70_shflsync_bfly_p) ;  /* 0x0000002000007944 */ /* 0x021fea0003c00000 */
[----:B-1----:R-:W-:Y:S01]  /*d9e0*/  MOV R19, R14 ;  /* 0x0000000e00137202 */ /* 0x002fe20000000f00 */
[----:B0----5:R-:W-:Y:S05]  /*d9f0*/  BRA `(.L_x_11472) ;  /* 0xffff801000007947 */ /* 0x021fea000383ffff */
        .weak           $__internal_155_$__cuda_sm70_shflsync_bfly_p
        .type           $__internal_155_$__cuda_sm70_shflsync_bfly_p,@function
        .size           $__internal_155_$__cuda_sm70_shflsync_bfly_p,(.L_x_15037 - $__internal_155_$__cuda_sm70_shflsync_bfly_p)
$__internal_155_$__cuda_sm70_shflsync_bfly_p:
[----:B------:R0:W-:Y:S01]  /*da00*/  STL [R1+0x54c], R0 ;  /* 0x00054c0001007387 */ /* 0x0001e20000100800 */
[----:B------:R-:W-:Y:S04]  /*da10*/  WARPSYNC R19 ;  /* 0x0000001300007348 */ /* 0x000fe80003800000 */
[----:B0-----:R-:W-:-:S07]  /*da20*/  HFMA2.MMA R0, -RZ, RZ, 0, 1.847743988037109375e-06 ;  /* 0x0000001fff007435 */ /* 0x001fce00000001ff */
[----:B------:R0:W1:Y:S04]  /*da30*/  SHFL.BFLY PT, R14, R13, R14, R0 ;  /* 0x0c00000e0d0e7389 */ /* 0x00006800000e0000 */
[----:B0-----:R0:W5:Y:S01]  /*da40*/  LDL.LU R0, [R1+0x54c] ;  /* 0x00054c0001007983 */ /* 0x0011620000300800 */
[----:B------:R-:W-:-:S04]  /*da50*/  MOV R13, 0x0 ;  /* 0x00000000000d7802 */ /* 0x000fc80000000f00 */
[----:B------:R-:W-:Y:S05]  /*da60*/  RET.REL.NODEC R12 `(_ZN10layer_norm13ln_bwd_kernelINS_13Kernel_traitsIf6__halffS2_fjLj1280ELj1ELj4ELj1ELj16ENS_18Kernel_traits_baseILj1280EfS2_fS2_fjLj128EEEEELb1ELb1ELb0ELb1EEEvNS_9BwdParamsE) ;  /* 0xffff25900c007950 */ /* 0x000fea0003c3ffff */
.L_x_11473:
        /* <DEDUP_REMOVED lines=9> */
.L_x_15037:


//--------------------- .text._ZN10layer_norm22ln_bwd_finalize_kernelINS_22Kernel_traits_finalizeILj1280Ef6__halffS2_fjLb1ELj1024ELj4ENS_18Kernel_traits_baseILj1280EfS2_fS2_fjLj1024EEEEELb1ELb0EEEvNS_9BwdParamsE --------------------------
	.section	.text._ZN10layer_norm22ln_bwd_finalize_kernelINS_22Kernel_traits_finalizeILj1280Ef6__halffS2_fjLb1ELj1024ELj4ENS_18Kernel_traits_baseILj1280EfS2_fS2_fjLj1024EEEEELb1ELb0EEEvNS_9BwdParamsE,"ax",@progbits
	.sectioninfo	@"SHI_REGISTERS=32"
	.align	128
        .global         _ZN10layer_norm22ln_bwd_finalize_kernelINS_22Kernel_traits_finalizeILj1280Ef6__halffS2_fjLb1ELj1024ELj4ENS_18Kernel_traits_baseILj1280EfS2_fS2_fjLj1024EEEEELb1ELb0EEEvNS_9BwdParamsE
        .type           _ZN10layer_norm22ln_bwd_finalize_kernelINS_22Kernel_traits_finalizeILj1280Ef6__halffS2_fjLb1ELj1024ELj4ENS_18Kernel_traits_baseILj1280EfS2_fS2_fjLj1024EEEEELb1ELb0EEEvNS_9BwdParamsE,@function
        .size           _ZN10layer_norm22ln_bwd_finalize_kernelINS_22Kernel_traits_finalizeILj1280Ef6__halffS2_fjLb1ELj1024ELj4ENS_18Kernel_traits_baseILj1280EfS2_fS2_fjLj1024EEEEELb1ELb0EEEvNS_9BwdParamsE,(.L_x_15038 - _ZN10layer_norm22ln_bwd_finalize_kernelINS_22Kernel_traits_finalizeILj1280Ef6__halffS2_fjLb1ELj1024ELj4ENS_18Kernel_traits_baseILj1280EfS2_fS2_fjLj1024EEEEELb1ELb0EEEvNS_9BwdParamsE)
        .other          _ZN10layer_norm22ln_bwd_finalize_kernelINS_22Kernel_traits_finalizeILj1280Ef6__halffS2_fjLb1ELj1024ELj4ENS_18Kernel_traits_baseILj1280EfS2_fS2_fjLj1024EEEEELb1ELb0EEEvNS_9BwdParamsE,@"STO_CUDA_ENTRY STV_DEFAULT"
_ZN10layer_norm22ln_bwd_finalize_kernelINS_22Kernel_traits_finalizeILj1280Ef6__halffS2_fjLb1ELj1024ELj4ENS_18Kernel_traits_baseILj1280EfS2_fS2_fjLj1024EEEEELb1ELb0EEEvNS_9BwdParamsE:
.text._ZN10layer_norm22ln_bwd_finalize_kernelINS_22Kernel_traits_finalizeILj1280Ef6__halffS2_fjLb1ELj1024ELj4ENS_18Kernel_traits_baseILj1280EfS2_fS2_fjLj1024EEEEELb1ELb0EEEvNS_9BwdParamsE:
        /* <DEDUP_REMOVED lines=19> */
.L_x_11487:
        /* <DEDUP_REMOVED lines=33> */
.L_x_11478:
        /* <DEDUP_REMOVED lines=47> */
.L_x_11477:
[----:B------:R-:W-:Y:S05]  /*0630*/  BSYNC B1 ;  /* 0x0000000000017941 */ /* 0x000fea0003800000 */
.L_x_11476:
        /* <DEDUP_REMOVED lines=29> */
.L_x_11480:
[----:B------:R-:W-:Y:S05]  /*0810*/  BSYNC B1 ;  /* 0x0000000000017941 */ /* 0x000fea0003800000 */
.L_x_11479:
        /* <DEDUP_REMOVED lines=14> */
.L_x_11481:
[----:B------:R-:W-:Y:S05]  /*0900*/  BSYNC B1 ;  /* 0x0000000000017941 */ /* 0x000fea0003800000 */
.L_x_11475:
[----:B------:R-:W-:Y:S05]  /*0910*/  BSYNC B0 ;  /* 0x0000000000007941 */ /* 0x000fea0003800000 */
.L_x_11474:
        /* <DEDUP_REMOVED lines=12> */
.L_x_11488:
        /* <DEDUP_REMOVED lines=27> */
.L_x_11489:
        /* <DEDUP_REMOVED lines=9> */
.L_x_11482:
        /* <DEDUP_REMOVED lines=18> */
.L_x_11486:
[----:B------:R-:W-:Y:S05]  /*0d40*/  BSYNC B0 ;  /* 0x0000000000007941 */ /* 0x000fea0003800000 */
.L_x_11485:
[C---:B------:R-:W-:Y:S02]  /*0d50*/  ISETP.GT.U32.AND P1, PT, R4.reuse, -0x501, PT ;  /* 0xfffffaff0400780c */ /* 0x040fe40003f24070 */
[----:B------:R-:W-:-:S02]  /*0d60*/  IADD3 R4, R4, 0x500, RZ ;  /* 0x0000050004047810 */ /* 0x000fc40007ffe0ff */
[----:B------:R-:W-:-:S09]  /*0d70*/  IADD3 R5, R5, 0x280, RZ ;  /* 0x0000028005057810 */ /* 0x000fd20007ffe0ff */
[----:B01----:R-:W-:Y:S05]  /*0d80*/  @P1 BRA `(.L_x_11487) ;  /* 0xfffff3a000001947 */ /* 0x003fea000383ffff */
[----:B------:R-:W-:Y:S05]  /*0d90*/  EXIT ;  /* 0x000000000000794d */ /* 0x000fea0003800000 */
.L_x_11483:
[----:B------:R-:W-:Y:S01]  /*0da0*/  HFMA2.MMA R17, -RZ, RZ, 0, 5.9604644775390625e-08 ;  /* 0x00000001ff117435 */ /* 0x000fe200000001ff */
[----:B---3--:R-:W-:Y:S01]  /*0db0*/  MOV R18, R10 ;  /* 0x0000000a00127202 */ /* 0x008fe20000000f00 */
[----:B------:R-:W-:Y:S01]  /*0dc0*/  IMAD.MOV.U32 R14, RZ, RZ, 0x1f ;  /* 0x0000001fff0e7424 */ /* 0x000fe200078e00ff */
[----:B------:R-:W-:Y:S02]  /*0dd0*/  MOV R19, 0xffffffff ;  /* 0xffffffff00137802 */ /* 0x000fe40000000f00 */
[----:B------:R-:W-:Y:S02]  /*0de0*/  MOV R8, 0xe00 ;  /* 0x00000e0000087802 */ /* 0x000fe40000000f00 */
[----:B012---:R-:W-:Y:S05]  /*0df0*/  CALL.REL.NOINC `($__internal_156_$__cuda_sm70_shflsync_bfly_p) ;  /* 0x0000059000007944 */ /* 0x007fea0003c00000 */
[----:B01----:R-:W-:Y:S05]  /*0e00*/  BRA `(.L_x_11488) ;  /* 0xfffffbd000007947 */ /* 0x003fea000383ffff */
.L_x_11484:
[----:B------:R-:W-:Y:S01]  /*0e10*/  HFMA2.MMA R17, -RZ, RZ, 0, 1.1920928955078125e-07 ;  /* 0x00000002ff117435 */ /* 0x000fe200000001ff */
[----:B------:R-:W-:Y:S01]  /*0e20*/  IMAD.MOV.U32 R14, RZ, RZ, 0x1f ;  /* 0x0000001fff0e7424 */ /* 0x000fe200078e00ff */
[----:B------:R-:W-:Y:S02]  /*0e30*/  MOV R19, 0xffffffff ;  /* 0xffffffff00137802 */ /* 0x000fe40000000f00 */
[----:B------:R-:W-:Y:S02]  /*0e40*/  MOV R8, 0xe60 ;  /* 0x00000e6000087802 */ /* 0x000fe40000000f00 */
[----:B0123--:R-:W-:Y:S05]  /*0e50*/  CALL.REL.NOINC `($__internal_156_$__cuda_sm70_shflsync_bfly_p) ;  /* 0x0000053000007944 */ /* 0x00ffea0003c00000 */
[----:B0-----:R-:W-:Y:S01]  /*0e60*/  HFMA2.MMA R17, -RZ, RZ, 0, 2.384185791015625e-07 ;  /* 0x00000004ff117435 */ /* 0x001fe200000001ff */
[----:B-1----:R-:W-:Y:S01]  /*0e70*/  FADD.FTZ R18, R18, R14 ;  /* 0x0000000e12127221 */ /* 0x002fe20000010000 */
[----:B------:R-:W-:Y:S01]  /*0e80*/  MOV R19, 0xffffffff ;  /* 0xffffffff00137802 */ /* 0x000fe20000000f00 */
[----:B------:R-:W-:Y:S01]  /*0e90*/  IMAD.MOV.U32 R14, RZ, RZ, 0x1f ;  /* 0x0000001fff0e7424 */ /* 0x000fe200078e00ff */
[----:B------:R-:W-:-:S02]  /*0ea0*/  MOV R8, 0xec0 ;  /* 0x00000ec000087802 */ /* 0x000fc40000000f00 */
[----:B------:R-:W-:Y:S05]  /*0eb0*/  CALL.REL.NOINC `($__internal_156_$__cuda_sm70_shflsync_bfly_p) ;  /* 0x000004d000007944 */ /* 0x000fea0003c00000 */
[----:B0-----:R-:W-:Y:S01]  /*0ec0*/  HFMA2.MMA R17, -RZ, RZ, 0, 4.76837158203125e-07 ;  /* 0x00000008ff117435 */ /* 0x001fe200000001ff */
[----:B-1----:R-:W-:Y:S01]  /*0ed0*/  FADD.FTZ R18, R18, R14 ;  /* 0x0000000e12127221 */ /* 0x002fe20000010000 */
[----:B------:R-:W-:Y:S01]  /*0ee0*/  MOV R19, 0xffffffff ;  /* 0xffffffff00137802 */ /* 0x000fe20000000f00 */
[----:B------:R-:W-:Y:S01]  /*0ef0*/  IMAD.MOV.U32 R14, RZ, RZ, 0x1f ;  /* 0x0000001fff0e7424 */ /* 0x000fe200078e00ff */
[----:B------:R-:W-:-:S02]  /*0f00*/  MOV R8, 0xf20 ;  /* 0x00000f2000087802 */ /* 0x000fc40000000f00 */
[----:B------:R-:W-:Y:S05]  /*0f10*/  CALL.REL.NOINC `($__internal_156_$__cuda_sm70_shflsync_bfly_p) ;  /* 0x0000047000007944 */ /* 0x000fea0003c00000 */
[----:B-1----:R-:W-:Y:S01]  /*0f20*/  FADD.FTZ R10, R18, R14 ;  /* 0x0000000e120a7221 */ /* 0x002fe20000010000 */
[----:B0-----:R-:W-:Y:S01]  /*0f30*/  HFMA2.MMA R17, -RZ, RZ, 0, 9.5367431640625e-07 ;  /* 0x00000010ff117435 */ /* 0x001fe200000001ff */
[----:B------:R-:W-:Y:S01]  /*0f40*/  IMAD.MOV.U32 R14, RZ, RZ, 0x1f ;  /* 0x0000001fff0e7424 */ /* 0x000fe200078e00ff */
[----:B------:R-:W-:-:S02]  /*0f50*/  MOV R19, 0xffffffff ;  /* 0xffffffff00137802 */ /* 0x000fc40000000f00 */
[----:B------:R-:W-:Y:S02]  /*0f60*/  MOV R18, R10 ;  /* 0x0000000a00127202 */ /* 0x000fe40000000f00 */
[----:B------:R-:W-:Y:S02]  /*0f70*/  MOV R8, 0xf90 ;  /* 0x00000f9000087802 */ /* 0x000fe40000000f00 */
[----:B------:R-:W-:Y:S05]  /*0f80*/  CALL.REL.NOINC `($__internal_156_$__cuda_sm70_shflsync_bfly_p) ;  /* 0x0000040000007944 */ /* 0x000fea0003c00000 */
[----:B0-----:R-:W-:Y:S01]  /*0f90*/  HFMA2.MMA R17, -RZ, RZ, 0, 5.9604644775390625e-08 ;  /* 0x00000001ff117435 */ /* 0x001fe200000001ff */
[----:B-1----:R-:W-:Y:S01]  /*0fa0*/  IMAD.MOV.U32 R13, RZ, RZ, R14 ;  /* 0x000000ffff0d7224 */ /* 0x002fe200078e000e */
[----:B------:R-:W-:Y:S01]  /*0fb0*/  MOV R18, R15 ;  /* 0x0000000f00127202 */ /* 0x000fe20000000f00 */
[----:B------:R-:W-:Y:S01]  /*0fc0*/  IMAD.MOV.U32 R14, RZ, RZ, 0x1f ;  /* 0x0000001fff0e7424 */ /* 0x000fe200078e00ff */
[----:B------:R-:W-:Y:S02]  /*0fd0*/  MOV R19, 0xffffffff ;  /* 0xffffffff00137802 */ /* 0x000fe40000000f00 */
[----:B------:R-:W-:Y:S02]  /*0fe0*/  MOV R8, 0x1000 ;  /* 0x0000100000087802 */ /* 0x000fe40000000f00 */
[----:B------:R-:W-:Y:S05]  /*0ff0*/  CALL.REL.NOINC `($__internal_156_$__cuda_sm70_shflsync_bfly_p) ;  /* 0x0000039000007944 */ /* 0x000fea0003c00000 */
[----:B0-----:R-:W-:Y:S01]  /*1000*/  HFMA2.MMA R17, -RZ, RZ, 0, 1.1920928955078125e-07 ;  /* 0x00000002ff117435 */ /* 0x001fe200000001ff */
[----:B-1----:R-:W-:Y:S01]  /*1010*/  FADD.FTZ R18, R15, R14 ;  /* 0x0000000e0f127221 */ /* 0x002fe20000010000 */
[----:B------:R-:W-:Y:S01]  /*1020*/  MOV R19, 0xffffffff ;  /* 0xffffffff00137802 */ /* 0x000fe20000000f00 */
[----:B------:R-:W-:Y:S01]  /*1030*/  IMAD.MOV.U32 R14, RZ, RZ, 0x1f ;  /* 0x0000001fff0e7424 */ /* 0x000fe200078e00ff */
[----:B------:R-:W-:-:S02]  /*1040*/  MOV R8, 0x1060 ;  /* 0x0000106000087802 */ /* 0x000fc40000000f00 */
[----:B------:R-:W-:Y:S05]  /*1050*/  CALL.REL.NOINC `($__internal_156_$__cuda_sm70_shflsync_bfly_p) ;  /* 0x0000033000007944 */ /* 0x000fea0003c00000 */
        /* <DEDUP_REMOVED lines=14> */
[----:B------:R-:W-:Y:S01]  /*1140*/  MOV R14, 0x1f ;  /* 0x0000001f000e7802 */ /* 0x000fe20000000f00 */
[----:B------:R-:W-:Y:S01]  /*1150*/  IMAD.MOV.U32 R19, RZ, RZ, -0x1 ;  /* 0xffffffffff137424 */ /* 0x000fe200078e00ff */
[----:B------:R-:W-:-:S02]  /*1160*/  MOV R8, 0x1190 ;  /* 0x0000119000087802 */ /* 0x000fc40000000f00 */
[----:B------:R-:W-:Y:S02]  /*1170*/  MOV R18, R12 ;  /* 0x0000000c00127202 */ /* 0x000fe40000000f00 */
[----:B------:R-:W-:Y:S05]  /*1180*/  CALL.REL.NOINC `($__internal_156_$__cuda_sm70_shflsync_bfly_p) ;  /* 0x0000020000007944 */ /* 0x000fea0003c00000 */
[----:B-1----:R-:W-:Y:S01]  /*1190*/  MOV R15, R14 ;  /* 0x0000000e000f7202 */ /* 0x002fe20000000f00 */
[----:B------:R-:W-:Y:S01]  /*11a0*/  HFMA2.MMA R14, -RZ, RZ, 0, 1.847743988037109375e-06 ;  /* 0x0000001fff0e7435 */ /* 0x000fe200000001ff */
[----:B0-----:R-:W-:Y:S01]  /*11b0*/  MOV R18, R11 ;  /* 0x0000000b00127202 */ /* 0x001fe20000000f00 */
        /* <DEDUP_REMOVED lines=13> */
[----:B------:R-:W-:Y:S01]  /*1290*/  IMAD.MOV.U32 R19, RZ, RZ, -0x1 ;  /* 0xffffffffff137424 */ /* 0x000fe200078e00ff */
[----:B------:R-:W-:-:S02]  /*12a0*/  MOV R8, 0x12c0 ;  /* 0x000012c000087802 */ /* 0x000fc40000000f00 */
[----:B------:R-:W-:Y:S05]  /*12b0*/  CALL.REL.NOINC `($__internal_156_$__cuda_sm70_shflsync_bfly_p) ;  /* 0x000000d000007944 */ /* 0x000fea0003c00000 */
[----:B0-----:R-:W-:Y:S01]  /*12c0*/  HFMA2.MMA R17, -RZ, RZ, 0, 4.76837158203125e-07 ;  /* 0x00000008ff117435 */ /* 0x001fe200000001ff */
[----:B-1----:R-:W-:Y:S01]  /*12d0*/  FADD.FTZ R18, R18, R14 ;  /* 0x0000000e12127221 */ /* 0x002fe20000010000 */
[----:B------:R-:W-:-:S02]  /*12e0*/  MOV R14, 0x1f ;  /* 0x0000001f000e7802 */ /* 0x000fc40000000f00 */
[----:B------:R-:W-:Y:S02]  /*12f0*/  MOV R19, 0xffffffff ;  /* 0xffffffff00137802 */ /* 0x000fe40000000f00 */
[----:B------:R-:W-:Y:S02]  /*1300*/  MOV R8, 0x1320 ;  /* 0x0000132000087802 */ /* 0x000fe40000000f00 */
[----:B------:R-:W-:Y:S05]  /*1310*/  CALL.REL.NOINC `($__internal_156_$__cuda_sm70_shflsync_bfly_p) ;  /* 0x0000007000007944 */ /* 0x000fea0003c00000 */
[----:B01----:R-:W-:Y:S01]  /*1320*/  FADD.FTZ R18, R18, R14 ;  /* 0x0000000e12127221 */ /* 0x003fe20000010000 */
[----:B------:R-:W-:Y:S01]  /*1330*/  HFMA2.MMA R14, -RZ, RZ, 0, 1.847743988037109375e-06 ;  /* 0x0000001fff0e7435 */ /* 0x000fe200000001ff */
[----:B------:R-:W-:Y:S01]  /*1340*/  IMAD.MOV.U32 R17, RZ, RZ, 0x10 ;  /* 0x00000010ff117424 */ /* 0x000fe200078e00ff */
[----:B------:R-:W-:Y:S02]  /*1350*/  MOV R19, 0xffffffff ;  /* 0xffffffff00137802 */ /* 0x000fe40000000f00 */
[----:B------:R-:W-:Y:S02]  /*1360*/  MOV R8, 0x1380 ;  /* 0x0000138000087802 */ /* 0x000fe40000000f00 */
[----:B------:R-:W-:Y:S05]  /*1370*/  CALL.REL.NOINC `($__internal_156_$__cuda_sm70_shflsync_bfly_p) ;  /* 0x0000001000007944 */ /* 0x000fea0003c00000 */
[----:B01----:R-:W-:Y:S05]  /*1380*/  BRA `(.L_x_11489) ;  /* 0xfffff80000007947 */ /* 0x003fea000383ffff */
        .weak           $__internal_156_$__cuda_sm70_shflsync_bfly_p
        .type           $__internal_156_$__cuda_sm70_shflsync_bfly_p,@function
        .size           $__internal_156_$__cuda_sm70_shflsync_bfly_p,(.L_x_15038 - $__internal_156_$__cuda_sm70_shflsync_bfly_p)
$__internal_156_$__cuda_sm70_shflsync_bfly_p:
[----:B------:R-:W-:Y:S01]  /*1390*/  HFMA2.MMA R9, -RZ, RZ, 0, 0 ;  /* 0x00000000ff097435 */ /* 0x000fe200000001ff */
[----:B------:R-:W-:Y:S04]  /*13a0*/  WARPSYNC R19 ;  /* 0x0000001300007348 */ /* 0x000fe80003800000 */
[----:B------:R0:W1:Y:S01]  /*13b0*/  SHFL.BFLY PT, R14, R18, R17, R14 ;  /* 0x0c000011120e7389 */ /* 0x00006200000e000e */
[----:B------:R-:W-:Y:S05]  /*13c0*/  RET.REL.NODEC R8 `(_ZN10layer_norm22ln_bwd_finalize_kernelINS_22Kernel_traits_finalizeILj1280Ef6__halffS2_fjLb1ELj1024ELj4ENS_18Kernel_traits_baseILj1280EfS2_fS2_fjLj1024EEEEELb1ELb0EEEvNS_9BwdParamsE) ;  /* 0xffffec3008007950 */ /* 0x000fea0003c3ffff */
.L_x_11490:
        /* <DEDUP_REMOVED lines=11> */
.L_x_15038:


//--------------------- .text._ZN10layer_norm13ln_bwd_kernelINS_13Kernel_traitsIf6__halffS2_fjLj1280ELj1ELj4ELj1ELj16ENS_18Kernel_traits_baseILj1280EfS2_fS2_fjLj128EEEEELb1ELb1ELb1ELb0EEEvNS_9BwdParamsE --------------------------
	.section	.text._ZN10layer_norm13ln_bwd_kernelINS_13Kernel_traitsIf6__halffS2_fjLj1280ELj1ELj4ELj1ELj16ENS_18Kernel_traits_baseILj1280EfS2_fS2_fjLj128EEEEELb1ELb1ELb1ELb0EEEvNS_9BwdParamsE,"ax",@progbits
	.sectioninfo	@"SHI_REGISTERS=32"
	.align	128
        .global         _ZN10layer_norm13ln_bwd_kernelINS_13Kernel_traitsIf6__halffS2_fjLj1280ELj1ELj4ELj1ELj16ENS_18Kernel_traits_baseILj1280EfS2_fS2_fjLj128EEEEELb1ELb1ELb1ELb0EEEvNS_9BwdParamsE
        .type           _ZN10layer_norm13ln_bwd_kernelINS_13Kernel_traitsIf6__halffS2_fjLj1280ELj1ELj4ELj1ELj16ENS_18Kernel_traits_baseILj1280EfS2_fS2_fjLj128EEEEELb1ELb1ELb1ELb0EEEvNS_9BwdParamsE,@function
        .size           _ZN10layer_norm13ln_bwd_kernelINS_13Kernel_traitsIf6__halffS2_fjLj1280ELj1ELj4ELj1ELj16ENS_18Kernel_traits_baseILj1280EfS2_fS2_fjLj128EEEEELb1ELb1ELb1ELb0EEEvNS_9BwdParamsE,(.L_x_15039 - _ZN10layer_norm13ln_bwd_kernelINS_13Kernel_traitsIf6__halffS2_fjLj1280ELj1ELj4ELj1ELj16ENS_18Kernel_traits_baseILj1280EfS2_fS2_fjLj128EEEEELb1ELb1ELb1ELb0EEEvNS_9BwdParamsE)
        .other          _ZN10layer_norm13ln_bwd_kernelINS_13Kernel_traitsIf6__halffS2_fjLj1280ELj1ELj4ELj1ELj16ENS_18Kernel_traits_baseILj1280EfS2_fS2_fjLj128EEEEELb1ELb1ELb1ELb0EEEvNS_9BwdParamsE,@"STO_CUDA_ENTRY STV_DEFAULT"
_ZN10layer_norm13ln_bwd_kernelINS_13Kernel_traitsIf6__halffS2_fjLj1280ELj1ELj4ELj1ELj16ENS_18Kernel_traits_baseILj1280EfS2_fS2_fjLj128EEEEELb1ELb1ELb1ELb0EEEvNS_9BwdParamsE:
.text._ZN10layer_norm13ln_bwd_kernelINS_13Kernel_traitsIf6__halffS2_fjLj1280ELj1ELj4ELj1ELj16ENS_18Kernel_traits_baseILj1280EfS2_fS2_fjLj128EEEEELb1ELb1ELb1ELb0EEEvNS_9BwdParamsE:
        /* <DEDUP_REMOVED lines=19> */
[----:B------:R-:W-:-:S05]  /*0130*/  @P4 MOV R2, 0x20 ;  /* 0x0000002000024802 */ /* 0x000fca0000000f00 */
        /* <DEDUP_REMOVED lines=36> */
[----:B--2---:R0:W2:Y:S04]  /*0380*/  @P0 LDG.E.128 R12, [R4.64] ;  /* 0x00000004040c0981 */ /* 0x0040a8000c1e1d00 */
[----:B---3--:R-:W-:Y:S04]  /*0390*/  @P4 STL.64 [R1+0x550], R24 ;  /* 0x0005501801004387 */ /* 0x008fe80000100a00 */
[----:B------:R3:W-:Y:S04]  /*03a0*/  @P4 STL.64 [R1+0x558], R26 ;  /* 0x0005581a01004387 */ /* 0x0007e80000100a00 */
[----:B---3--:R1:W3:Y:S04]  /*03b0*/  LDL.LU.64 R26, [R1+0x5e8] ;  /* 0x0005e800011a7983 */ /* 0x0082e80000300a00 */
[----:B------:R1:W3:Y:S01]  /*03c0*/  LDL.LU.64 R24, [R1+0x5e0] ;  /* 0x0005e00001187983 */ /* 0x0002e20000300a00 */
[----:B------:R-:W-:-:S02]  /*03d0*/  ISETP.GE.U32.AND P1, PT, R7, 0x60, PT ;  /* 0x000000600700780c */ /* 0x000fc40003f26070 */
[C---:B------:R-:W-:Y:S02]  /*03e0*/  ISETP.GE.U32.AND P2, PT, R7.reuse, 0x80, PT ;  /* 0x000000800700780c */ /* 0x040fe40003f46070 */
[----:B------:R-:W-:Y:S01]  /*03f0*/  ISETP.GE.U32.AND P3, PT, R7, 0xa0, PT ;  /* 0x000000a00700780c */ /* 0x000fe20003f66070 */
[C---:B------:R-:W-:Y:S01]  /*0400*/  @P0 IMAD.WIDE.U32 R6, R0.reuse, R6, c[0x0][0x1c8] ;  /* 0x0000720000060625 */ /* 0x040fe200078e0006 */
[----:B------:R-:W-:-:S04]  /*0410*/  @P0 IADD3 R0, R0, 0x20, RZ ;  /* 0x0000002000000810 */ /* 0x000fc80007ffe0ff */
[----:B------:R4:W2:Y:S03]  /*0420*/  @P0 LDG.E.128 R20, [R6.64+0x10] ;  /* 0x0000100406140981 */ /* 0x0008a6000c1e1d00 */
[----:B------:R-:W-:Y:S01]  /*0430*/  @P1 IMAD.MOV.U32 R8, RZ, RZ, 0x20 ;  /* 0x00000020ff081424 */ /* 0x000fe200078e00ff */
        /* <DEDUP_REMOVED lines=62> */
[----:B------:R-:W-:-:S02]  /*0820*/  @P2 MOV R10, 0x20 ;  /* 0x00000020000a2802 */ /* 0x000fc40000000f00 */
[----:B------:R-:W-:Y:S01]  /*0830*/  @P1 IADD3 R0, R0, 0x20, RZ ;  /* 0x0000002000001810 */ /* 0x000fe20007ffe0ff */
        /* <DEDUP_REMOVED lines=171> */
.L_x_11694:
[----:B------:R-:W2:Y:S01]  /*12f0*/  LDL R24, [R1+0x68] ;  /* 0x0000680001187983 */ /* 0x000ea20000100800 */
[----:B0-----:R-:W-:-:S03]  /*1300*/  HFMA2.MMA R0, -RZ, RZ, 0, 2.384185791015625e-07 ;  /* 0x00000004ff007435 */ /* 0x001fc600000001ff */
        /* <DEDUP_REMOVED lines=25> */
[----:B------:R-:W-:Y:S01]  /*14a0*/  BSSY B2, `(.L_x_11495) ;  /* 0x0000029000027945 */ /* 0x000fe20003800000 */
[----:B------:R-:W-:-:S02]  /*14b0*/  MOV R28, c[0x0][0x168] ;  /* 0x00005a00001c7a02 */ /* 0x000fc40000000f00 */
[----:B------:R-:W-:Y:S02]  /*14c0*/  LOP3.LUT R29, R21, 0x1f, RZ, 0xc, !PT ;  /* 0x0000001f151d7812 */ /* 0x000fe400078e0cff */
        /* <DEDUP_REMOVED lines=38> */
.L_x_11496:
[----:B------:R-:W-:Y:S05]  /*1730*/  BSYNC B2 ;  /* 0x0000000000027941 */ /* 0x000fea0003800000 */
.L_x_11495:
        /* <DEDUP_REMOVED lines=29> */
.L_x_11498:
[----:B------:R-:W-:Y:S05]  /*1910*/  BSYNC B2 ;  /* 0x0000000000027941 */ /* 0x000fea0003800000 */
.L_x_11497:
        /* <DEDUP_REMOVED lines=29> */
.L_x_11500:
[----:B------:R-:W-:Y:S05]  /*1af0*/  BSYNC B2 ;  /* 0x0000000000027941 */ /* 0x000fea0003800000 */
.L_x_11499:
        /* <DEDUP_REMOVED lines=29> */
.L_x_11502:
[----:B------:R-:W-:Y:S05]  /*1cd0*/  BSYNC B2 ;  /* 0x0000000000027941 */ /* 0x000fea0003800000 */
.L_x_11501:
        /* <DEDUP_REMOVED lines=18> */
[----:B------:R-:W-:-:S03]  /*1e00*/  HFMA2.MMA R29, -RZ, RZ, 0, 0 ;  /* 0x00000000ff1d7435 */ /* 0x000fc600000001ff */
        /* <DEDUP_REMOVED lines=8> */
.L_x_11494:
        /* <DEDUP_REMOVED lines=18> */
[----:B--2---:R-:W-:Y:S02]  /*1fb0*/  LOP3.LUT P5, RZ, R28, 0xffffffe0, RZ, 0xc0, !PT ;  /* 0xffffffe01cff7812 */ /* 0x004fe400078ac0ff */
[----:B------:R-:W-:-:S11]  /*1fc0*/  MOV R28, R27 ;  /* 0x0000001b001c7202 */ /* 0x000fd60000000f00 */
[----:B------:R-:W-:Y:S05]  /*1fd0*/  @!P5 BRA `(.L_x_11505) ;  /* 0x00000c700000d947 */ /* 0x000fea0003800000 */
[----:B------:R-:W-:Y:S01]  /*1fe0*/  STL [R1+0x5ac], R19 ;  /* 0x0005ac1301007387 */ /* 0x000fe20000100800 */
[----:B------:R-:W-:-:S03]  /*1ff0*/  IMAD.MOV.U32 R28, RZ, RZ, R26 ;  /* 0x000000ffff1c7224 */ /* 0x000fc600078e001a */
        /* <DEDUP_REMOVED lines=27> */
[----:B------:R1:W-:Y:S04]  /*21b0*/  STL [R1+0x570], R4 ;  /* 0x0005700401007387 */ /* 0x0003e80000100800 */
[----:B-1----:R-:W4:Y:S01]  /*21c0*/  LDL.LU R4, [R1+0x1c] ;  /* 0x00001c0001047983 */ /* 0x002f220000300800 */
[----:B------:R-:W-:-:S07]  /*21d0*/  MOV R22, 0x10 ;  /* 0x0000001000167802 */ /* 0x000fce0000000f00 */
[----:B---3--:R1:W3:Y:S04]  /*21e0*/  @P4 LDG.E.128 R16, [R2.64+0x10] ;  /* 0x0000100402104981 */ /* 0x0082e8000c1e1d00 */
[----:B--2---:R1:W2:Y:S01]  /*21f0*/  @P4 LDG.E.128 R12, [R2.64] ;  /* 0x00000004020c4981 */ /* 0x0042a2000c1e1d00 */
[----:B----4-:R-:W-:Y:S02]  /*2200*/  MOV R8, R24 ;  /* 0x0000001800087202 */ /* 0x010fe40000000f00 */
[----:B------:R-:W-:Y:S02]  /*2210*/  MOV R7, R25 ;  /* 0x0000001900077202 */ /* 0x000fe40000000f00 */
[----:B------:R-:W-:Y:S01]  /*2220*/  MOV R6, R26 ;  /* 0x0000001a00067202 */ /* 0x000fe20000000f00 */
[----:B------:R-:W-:Y:S01]  /*2230*/  IMAD.WIDE.U32 R22, R5, R22, c[0x0][0x208] ;  /* 0x0000820005167625 */ /* 0x000fe200078e0016 */
[----:B------:R4:W-:Y:S03]  /*2240*/  STL [R1+0x5b0], R5 ;  /* 0x0005b00501007387 */ /* 0x0009e60000100800 */
[----:B----4-:R-:W-:-:S02]  /*2250*/  IMAD.MOV.U32 R5, RZ, RZ, R27 ;  /* 0x000000ffff057224 */ /* 0x010fc400078e001b */
        /* <DEDUP_REMOVED lines=30> */
[----:B------:R-:W-:Y:S01]  /*2440*/  HADD2.F32 R26, -RZ, R20.H0_H0 ;  /* 0x20000014ff1a7230 */ /* 0x000fe20000004100 */
        /* <DEDUP_REMOVED lines=27> */
[----:B------:R-:W-:-:S02]  /*2600*/  HADD2.F32 R25, -RZ, R20.H1_H1 ;  /* 0x30000014ff197230 */ /* 0x000fc40000004100 */
[----:B------:R-:W-:-:S03]  /*2610*/  HADD2.F32 R24, -RZ, R21.H0_H0 ;  /* 0x20000015ff187230 */ /* 0x000fc60000004100 */
[----:B---3--:R-:W-:Y:S02]  /*2620*/  FFMA.FTZ R19, R17, R25, R19 ;  /* 0x0000001911137223 */ /* 0x008fe40000010013 */
[----:B------:R-:W-:Y:S01]  /*2630*/  FADD.FTZ R18, R18, R25 ;  /* 0x0000001912127221 */ /* 0x000fe20000010000 */
[----:B------:R-:W-:Y:S01]  /*2640*/  STL [R1+0x3b8], R29 ;  /* 0x0003b81d01007387 */ /* 0x000fe20000100800 */
[----:B------:R-:W-:-:S03]  /*2650*/  HADD2.F32 R3, -RZ, R21.H1_H1 ;  /* 0x30000015ff037230 */ /* 0x000fc60000004100 */
        /* <DEDUP_REMOVED lines=18> */
[----:B------:R-:W-:Y:S01]  /*2780*/  HADD2.F32 R20, -RZ, R22.H0_H0 ;  /* 0x20000016ff147230 */ /* 0x000fe20000004100 */
        /* <DEDUP_REMOVED lines=20> */
[----:B------:R-:W-:-:S02]  /*28d0*/  HADD2.F32 R22, -RZ, R22.H1_H1 ;  /* 0x30000016ff167230 */ /* 0x000fc40000004100 */
        /* <DEDUP_REMOVED lines=55> */
.L_x_11505:
[----:B------:R-:W-:Y:S05]  /*2c50*/  BSYNC B2 ;  /* 0x0000000000027941 */ /* 0x000fea0003800000 */
.L_x_11504:
        /* <DEDUP_REMOVED lines=136> */
[----:B------:R-:W-:Y:S01]  /*34e0*/  HADD2.F32 R20, -RZ, R22.H0_H0 ;  /* 0x20000016ff147230 */ /* 0x000fe20000004100 */
        /* <DEDUP_REMOVED lines=15> */
[----:B------:R-:W-:Y:S01]  /*35e0*/  HADD2.F32 R22, -RZ, R22.H1_H1 ;  /* 0x30000016ff167230 */ /* 0x000fe20000004100 */
        /* <DEDUP_REMOVED lines=15> */
[--C-:B------:R-:W-:Y:S01]  /*36e0*/  HADD2.F32 R24, -RZ, R23.reuse.H0_H0 ;  /* 0x20000017ff187230 */ /* 0x100fe20000004100 */
[----:B------:R-:W-:Y:S02]  /*36f0*/  FADD.FTZ R3, R3, R11 ;  /* 0x0000000b03037221 */ /* 0x000fe40000010000 */
[----:B------:R-:W-:Y:S02]  /*3700*/  FFMA.FTZ R2, R10, R11, R2 ;  /* 0x0000000b0a027223 */ /* 0x000fe40000010002 */
[----:B------:R-:W-:Y:S01]  /*3710*/  FADD.FTZ R9, R9, R24 ;  /* 0x0000001809097221 */ /* 0x000fe20000010000 */
[----:B------:R-:W-:Y:S01]  /*3720*/  HADD2.F32 R23, -RZ, R23.H1_H1 ;  /* 0x30000017ff177230 */ /* 0x000fe20000004100 */
        /* <DEDUP_REMOVED lines=32> */
.L_x_11507:
[----:B------:R-:W-:Y:S05]  /*3930*/  BSYNC B2 ;  /* 0x0000000000027941 */ /* 0x000fea0003800000 */
.L_x_11506:
        /* <DEDUP_REMOVED lines=36> */
[----:B--2---:R-:W-:-:S02]  /*3b80*/  MOV R8, R24 ;  /* 0x0000001800087202 */ /* 0x004fc40000000f00 */
[----:B------:R-:W-:Y:S02]  /*3b90*/  MOV R7, R25 ;  /* 0x0000001900077202 */ /* 0x000fe40000000f00 */
[----:B------:R-:W-:Y:S02]  /*3ba0*/  MOV R6, R26 ;  /* 0x0000001a00067202 */ /* 0x000fe40000000f00 */
        /* <DEDUP_REMOVED lines=166> */
.L_x_11509:
[----:B------:R-:W-:Y:S05]  /*4610*/  BSYNC B2 ;  /* 0x0000000000027941 */ /* 0x000fea0003800000 */
.L_x_11508:
        /* <DEDUP_REMOVED lines=69> */
[--C-:B------:R-:W-:Y:S01]  /*4a70*/  HADD2.F32 R21, -RZ, R26.reuse.H0_H0 ;  /* 0x2000001aff157230 */ /* 0x100fe20000004100 */
[----:B------:R-:W-:Y:S01]  /*4a80*/  FADD.FTZ R11, -R2, R22 ;  /* 0x00000016020b7221 */ /* 0x000fe20000010100 */
[----:B------:R-:W-:Y:S01]  /*4a90*/  HADD2.F32 R22, -RZ, R26.H1_H1 ;  /* 0x3000001aff167230 */ /* 0x000fe20000004100 */
        /* <DEDUP_REMOVED lines=16> */
[--C-:B------:R-:W-:Y:S01]  /*4ba0*/  HADD2.F32 R17, -RZ, R24.reuse.H0_H0 ;  /* 0x20000018ff117230 */ /* 0x100fe20000004100 */
[----:B------:R-:W-:Y:S01]  /*4bb0*/  FADD.FTZ R7, -R2, R23 ;  /* 0x0000001702077221 */ /* 0x000fe20000010100 */
[----:B------:R-:W-:Y:S01]  /*4bc0*/  HADD2.F32 R2, -RZ, R24.H1_H1 ;  /* 0x30000018ff027230 */ /* 0x000fe20000004100 */
[----:B------:R-:W4:Y:S01]  /*4bd0*/  LDL.LU R18, [R1+0x298] ;  /* 0x0002980001127983 */ /* 0x000f220000300800 */
[--C-:B------:R-:W-:Y:S01]  /*4be0*/  HADD2.F32 R3, -RZ, R25.reuse.H0_H0 ;  /* 0x20000019ff037230 */ /* 0x100fe20000004100 */
[C---:B------:R-:W-:Y:S01]  /*4bf0*/  FMUL.FTZ R24, R0.reuse, R7 ;  /* 0x0000000700187220 */ /* 0x040fe20000410000 */
[----:B------:R-:W-:Y:S01]  /*4c00*/  HADD2.F32 R20, -RZ, R25.H1_H1 ;  /* 0x30000019ff147230 */ /* 0x000fe20000004100 */
        /* <DEDUP_REMOVED lines=75> */
[--C-:B------:R-:W-:Y:S01]  /*50c0*/  HADD2.F32 R23, -RZ, R27.reuse.H0_H0 ;  /* 0x2000001bff177230 */ /* 0x100fe20000004100 */
[----:B------:R-:W-:Y:S01]  /*50d0*/  FADD.FTZ R3, R3, R11 ;  /* 0x0000000b03037221 */ /* 0x000fe20000010000 */
[----:B------:R-:W-:Y:S01]  /*50e0*/  HADD2.F32 R27, -RZ, R27.H1_H1 ;  /* 0x3000001bff1b7230 */ /* 0x000fe20000004100 */
        /* <DEDUP_REMOVED lines=34> */
.L_x_11511:
[----:B------:R-:W-:Y:S05]  /*5310*/  BSYNC B2 ;  /* 0x0000000000027941 */ /* 0x000fea0003800000 */
.L_x_11510:
        /* <DEDUP_REMOVED lines=31> */
[----:B--2---:R-:W-:-:S06]  /*5510*/  MOV R29, R2 ;  /* 0x00000002001d7202 */ /* 0x004fcc0000000f00 */
        /* <DEDUP_REMOVED lines=9> */
[----:B------:R1:W-:Y:S04]  /*55b0*/  STL [R1+0x574], R5 ;  /* 0x0005740501007387 */ /* 0x0003e80000100800 */
[----:B------:R0:W-:Y:S01]  /*55c0*/  STL [R1+0x570], R4 ;  /* 0x0005700401007387 */ /* 0x0001e20000100800 */
[----:B---3--:R-:W-:-:S06]  /*55d0*/  IMAD.WIDE.U32 R20, R21, R20, c[0x0][0x208] ;  /* 0x0000820015147625 */ /* 0x008fcc00078e0014 */
[----:B------:R-:W3:Y:S01]  /*55e0*/  LDG.E.128 R20, [R20.64] ;  /* 0x0000000414147981 */ /* 0x000ee2000c1e1d00 */
[----:B----4-:R-:W-:Y:S02]  /*55f0*/  FSEL R10, R10, RZ, !P4 ;  /* 0x000000ff0a0a7208 */ /* 0x010fe40006000000 */
[----:B------:R-:W-:-:S04]  /*5600*/  ISETP.NE.U32.AND P4, PT, RZ, c[0x0][0x218], PT ;  /* 0x00008600ff007a0c */ /* 0x000fc80003f85070 */
[----:B------:R-:W-:Y:S01]  /*5610*/  ISETP.NE.AND.EX P4, PT, RZ, c[0x0][0x21c], PT, P4 ;  /* 0x00008700ff007a0c */ /* 0x000fe20003f85340 */
[----:B--2---:R-:W-:Y:S01]  /*5620*/  IMAD.MOV.U32 R7, RZ, RZ, R24 ;  /* 0x000000ffff077224 */ /* 0x004fe200078e0018 */
[----:B0-----:R-:W-:Y:S02]  /*5630*/  MOV R6, R25 ;  /* 0x0000001900067202 */ /* 0x001fe40000000f00 */
[----:B-1----:R-:W-:Y:S02]  /*5640*/  MOV R5, R26 ;  /* 0x0000001a00057202 */ /* 0x002fe40000000f00 */
        /* <DEDUP_REMOVED lines=30> */
[----:B------:R-:W-:-:S03]  /*5830*/  HADD2.F32 R26, -RZ, R20.H0_H0 ;  /* 0x20000014ff1a7230 */ /* 0x000fc60000004100 */
        /* <DEDUP_REMOVED lines=75> */
[----:B------:R-:W-:Y:S01]  /*5cf0*/  HADD2.F32 R22, -RZ, R22.H1_H1 ;  /* 0x30000016ff167230 */ /* 0x000fe20000004100 */
        /* <DEDUP_REMOVED lines=45> */
.L_x_11503:
[----:B--2---:R-:W-:Y:S05]  /*5fd0*/  BSYNC B1 ;  /* 0x0000000000017941 */ /* 0x004fea0003800000 */
.L_x_11493:
[----:B------:R-:W-:Y:S05]  /*5fe0*/  BRA.DIV ~URZ, `(.L_x_11512) ;  /* 0x00009b027f007947 */ /* 0x000fea000b800000 */
[----:B01----:R-:W2:Y:S04]  /*5ff0*/  LDL R2, [R1+0x14] ;  /* 0x0000140001027983 */ /* 0x003ea80000100800 */
[----:B--2---:R0:W1:Y:S02]  /*6000*/  SHFL.BFLY PT, R21, R2, 0x1, 0x1f ;  /* 0x0c201f0002157f89 */ /* 0x00406400000e0000 */
.L_x_11713:
        /* <DEDUP_REMOVED lines=19> */
.L_x_11714:
        /* <DEDUP_REMOVED lines=27> */
.L_x_11517:
[----:B------:R-:W-:Y:S05]  /*62f0*/  BSYNC B2 ;  /* 0x0000000000027941 */ /* 0x000fea0003800000 */
.L_x_11516:
        /* <DEDUP_REMOVED lines=17> */
.L_x_11519:
[----:B------:R-:W-:Y:S05]  /*6410*/  BSYNC B2 ;  /* 0x0000000000027941 */ /* 0x000fea0003800000 */
.L_x_11518:
        /* <DEDUP_REMOVED lines=13> */
[----:B------:R-:W-:Y:S02]  /*64f0*/  @P6 FMUL.FTZ R22, R21, R23 ;  /* 0x0000001715166220 */ /* 0x000fe40000410000 */
[----:B----4-:R-:W-:Y:S02]  /*6500*/  FMUL.FTZ R21, R25, R21 ;  /* 0x0000001519157220 */ /* 0x010fe40000410000 */
[----:B---3--:R-:W-:-:S03]  /*6510*/  FADD.FTZ R26, R26, R22 ;  /* 0x000000161a1a7221 */ /* 0x008fc60000010000 */
[----:B------:R-:W-:Y:S02]  /*6520*/  FSEL R21, R21, RZ, P6 ;  /* 0x000000ff15157208 */ /* 0x000fe40003000000 */
[----:B------:R0:W-:Y:S02]  /*6530*/  STL [R1+0x1b0], R26 ;  /* 0x0001b01a01007387 */ /* 0x0001e40000100800 */
[----:B------:R-:W-:-:S04]  /*6540*/  F2FP.PACK_AB R21, RZ, R21 ;  /* 0x00000015ff15723e */ /* 0x000fc800000000ff */
[----:B------:R-:W-:Y:S02]  /*6550*/  PRMT R12, R21, 0x7610, R12 ;  /* 0x00007610150c7816 */ /* 0x000fe4000000000c */
.L_x_11521:
[----:B------:R-:W-:Y:S05]  /*6560*/  BSYNC B2 ;  /* 0x0000000000027941 */ /* 0x000fea0003800000 */
.L_x_11520:
        /* <DEDUP_REMOVED lines=17> */
.L_x_11523:
[----:B------:R-:W-:Y:S05]  /*6680*/  BSYNC B2 ;  /* 0x0000000000027941 */ /* 0x000fea0003800000 */
.L_x_11522:
        /* <DEDUP_REMOVED lines=11> */
[----:B------:R-:W-:Y:S02]  /*6740*/  @P6 FMUL.FTZ R22, R21, R23 ;  /* 0x0000001715166220 */ /* 0x000fe40000410000 */
[----:B----4-:R-:W-:Y:S02]  /*6750*/  FMUL.FTZ R21, R25, R21 ;  /* 0x0000001519157220 */ /* 0x010fe40000410000 */
[----:B---3--:R-:W-:-:S03]  /*6760*/  FADD.FTZ R26, R26, R22 ;  /* 0x000000161a1a7221 */ /* 0x008fc60000010000 */
[----:B------:R-:W-:Y:S02]  /*6770*/  FSEL R21, R21, RZ, P6 ;  /* 0x000000ff15157208 */ /* 0x000fe40003000000 */
[----:B------:R0:W-:Y:S02]  /*6780*/  STL [R1+0x1b4], R26 ;  /* 0x0001b41a01007387 */ /* 0x0001e40000100800 */
[----:B------:R-:W-:-:S04]  /*6790*/  F2FP.PACK_AB R21, RZ, R21 ;  /* 0x00000015ff15723e */ /* 0x000fc800000000ff */
[----:B------:R-:W-:Y:S02]  /*67a0*/  PRMT R12, R12, 0x5410, R21 ;  /* 0x000054100c0c7816 */ /* 0x000fe40000000015 */
.L_x_11525:
[----:B------:R-:W-:Y:S05]  /*67b0*/  BSYNC B2 ;  /* 0x0000000000027941 */ /* 0x000fea0003800000 */
.L_x_11524:
        /* <DEDUP_REMOVED lines=17> */
.L_x_11527:
[----:B------:R-:W-:Y:S05]  /*68d0*/  BSYNC B2 ;  /* 0x0000000000027941 */ /* 0x000fea0003800000 */
.L_x_11526:
        /* <DEDUP_REMOVED lines=18> */
.L_x_11529:
[----:B------:R-:W-:Y:S05]  /*6a00*/  BSYNC B2 ;  /* 0x0000000000027941 */ /* 0x000fea0003800000 */
.L_x_11528:
        /* <DEDUP_REMOVED lines=17> */
.L_x_11531:
[----:B------:R-:W-:Y:S05]  /*6b20*/  BSYNC B2 ;  /* 0x0000000000027941 */ /* 0x000fea0003800000 */
.L_x_11530:
        /* <DEDUP_REMOVED lines=18> */
.L_x_11533:
[----:B------:R-:W-:Y:S05]  /*6c50*/  BSYNC B2 ;  /* 0x0000000000027941 */ /* 0x000fea0003800000 */
.L_x_11532:
        /* <DEDUP_REMOVED lines=17> */
.L_x_11535:
[----:B------:R-:W-:Y:S05]  /*6d70*/  BSYNC B2 ;  /* 0x0000000000027941 */ /* 0x000fea0003800000 */
.L_x_11534:
        /* <DEDUP_REMOVED lines=18> */
.L_x_11537:
[----:B------:R-:W-:Y:S05]  /*6ea0*/  BSYNC B2 ;  /* 0x0000000000027941 */ /* 0x000fea0003800000 */
.L_x_11536:
        /* <DEDUP_REMOVED lines=17> */
.L_x_11539:
[----:B------:R-:W-:Y:S05]  /*6fc0*/  BSYNC B2 ;  /* 0x0000000000027941 */ /* 0x000fea0003800000 */
.L_x_11538:
        /* <DEDUP_REMOVED lines=18> */
.L_x_11541:
[----:B------:R-:W-:Y:S05]  /*70f0*/  BSYNC B2 ;  /* 0x0000000000027941 */ /* 0x000fea0003800000 */
.L_x_11540:
        /* <DEDUP_REMOVED lines=17> */
.L_x_11543:
[----:B------:R-:W-:Y:S05]  /*7210*/  BSYNC B2 ;  /* 0x0000000000027941 */ /* 0x000fea0003800000 */
.L_x_11542:
        /* <DEDUP_REMOVED lines=18> */
.L_x_11545:
[----:B------:R-:W-:Y:S05]  /*7340*/  BSYNC B2 ;  /* 0x0000000000027941 */ /* 0x000fea0003800000 */
.L_x_11544:
        /* <DEDUP_REMOVED lines=17> */
.L_x_11547:
[----:B------:R-:W-:Y:S05]  /*7460*/  BSYNC B2 ;  /* 0x0000000000027941 */ /* 0x000fea0003800000 */
.L_x_11546:
        /* <DEDUP_REMOVED lines=18> */
.L_x_11549:
[----:B------:R-:W-:Y:S05]  /*7590*/  BSYNC B2 ;  /* 0x0000000000027941 */ /* 0x000fea0003800000 */
.L_x_11548:
        /* <DEDUP_REMOVED lines=14> */
.L_x_11515:
[----:B------:R-:W-:Y:S05]  /*7680*/  BSYNC B1 ;  /* 0x0000000000017941 */ /* 0x000fea0003800000 */
.L_x_11514:
[----:B------:R-:W-:Y:S01]  /*7690*/  BSSY B1, `(.L_x_11550) ;  /* 0x000013f000017945 */ /* 0x000fe20003800000 */
[----:B------:R-:W-:Y:S05]  /*76a0*/  @!P0 BRA `(.L_x_11551) ;  /* 0x000013d000008947 */ /* 0x000fea0003800000 */
[----:B------:R-:W-:Y:S01]  /*76b0*/  BSSY B2, `(.L_x_11552) ;  /* 0x0000005000027945 */ /* 0x000fe20003800000 */
[----:B------:R-:W-:Y:S05]  /*76c0*/  @!P4 BRA `(.L_x_11553) ;  /* 0x000000300000c947 */ /* 0x000fea0003800000 */
[----:B-----5:R-:W-:-:S04]  /*76d0*/  IMAD.MOV.U32 R4, RZ, RZ, 0x10 ;  /* 0x00000010ff047424 */ /* 0x020fc800078e00ff */
[----:B------:R-:W-:-:S06]  /*76e0*/  IMAD.WIDE.U32 R4, R20, R4, c[0x0][0x170] ;  /* 0x00005c0014047625 */ /* 0x000fcc00078e0004 */
[----:B------:R-:W5:Y:S02]  /*76f0*/  LDG.E.128 R4, [R4.64] ;  /* 0x0000000404047981 */ /* 0x000f64000c1e1d00 */
.L_x_11553:
[----:B------:R-:W-:Y:S05]  /*7700*/  BSYNC B2 ;  /* 0x0000000000027941 */ /* 0x000fea0003800000 */
.L_x_11552:
        /* <DEDUP_REMOVED lines=17> */
.L_x_11555:
[----:B------:R-:W-:Y:S05]  /*7820*/  BSYNC B2 ;  /* 0x0000000000027941 */ /* 0x000fea0003800000 */
.L_x_11554:
        /* <DEDUP_REMOVED lines=13> */
[-C--:B------:R-:W-:Y:S02]  /*7900*/  @P6 FMUL.FTZ R22, R23, R21.reuse ;  /* 0x0000001517166220 */ /* 0x080fe40000410000 */
[----:B----4-:R-:W-:Y:S02]  /*7910*/  FMUL.FTZ R21, R25, R21 ;  /* 0x0000001519157220 */ /* 0x010fe40000410000 */
[----:B---3--:R-:W-:-:S03]  /*7920*/  FADD.FTZ R26, R26, R22 ;  /* 0x000000161a1a7221 */ /* 0x008fc60000010000 */
[----:B------:R-:W-:Y:S02]  /*7930*/  FSEL R21, R21, RZ, P6 ;  /* 0x000000ff15157208 */ /* 0x000fe40003000000 */
[----:B------:R0:W-:Y:S02]  /*7940*/  STL [R1+0x190], R26 ;  /* 0x0001901a01007387 */ /* 0x0001e40000100800 */
[----:B------:R-:W-:-:S04]  /*7950*/  F2FP.PACK_AB R21, RZ, R21 ;  /* 0x00000015ff15723e */ /* 0x000fc800000000ff */
[----:B------:R-:W-:Y:S02]  /*7960*/  PRMT R12, R21, 0x7610, R12 ;  /* 0x00007610150c7816 */ /* 0x000fe4000000000c */
.L_x_11557:
[----:B------:R-:W-:Y:S05]  /*7970*/  BSYNC B2 ;  /* 0x0000000000027941 */ /* 0x000fea0003800000 */
.L_x_11556:
        /* <DEDUP_REMOVED lines=17> */
.L_x_11559:
[----:B------:R-:W-:Y:S05]  /*7a90*/  BSYNC B2 ;  /* 0x0000000000027941 */ /* 0x000fea0003800000 */
.L_x_11558:
        /* <DEDUP_REMOVED lines=11> */
[-C--:B------:R-:W-:Y:S02]  /*7b50*/  @P6 FMUL.FTZ R22, R23, R21.reuse ;  /* 0x0000001517166220 */ /* 0x080fe40000410000 */
[----:B----4-:R-:W-:Y:S02]  /*7b60*/  FMUL.FTZ R21, R25, R21 ;  /* 0x0000001519157220 */ /* 0x010fe40000410000 */
[----:B---3--:R-:W-:-:S03]  /*7b70*/  FADD.FTZ R26, R26, R22 ;  /* 0x000000161a1a7221 */ /* 0x008fc60000010000 */
[----:B------:R-:W-:Y:S02]  /*7b80*/  FSEL R21, R21, RZ, P6 ;  /* 0x000000ff15157208 */ /* 0x000fe40003000000 */
[----:B------:R0:W-:Y:S02]  /*7b90*/  STL [R1+0x194], R26 ;  /* 0x0001941a01007387 */ /* 0x0001e40000100800 */
[----:B------:R-:W-:-:S04]  /*7ba0*/  F2FP.PACK_AB R21, RZ, R21 ;  /* 0x00000015ff15723e */ /* 0x000fc800000000ff */
[----:B------:R-:W-:Y:S02]  /*7bb0*/  PRMT R12, R12, 0x5410, R21 ;  /* 0x000054100c0c7816 */ /* 0x000fe40000000015 */
.L_x_11561:
[----:B------:R-:W-:Y:S05]  /*7bc0*/  BSYNC B2 ;  /* 0x0000000000027941 */ /* 0x000fea0003800000 */
.L_x_11560:
        /* <DEDUP_REMOVED lines=17> */
.L_x_11563:
[----:B------:R-:W-:Y:S05]  /*7ce0*/  BSYNC B2 ;  /* 0x0000000000027941 */ /* 0x000fea0003800000 */
.L_x_11562:
        /* <DEDUP_REMOVED lines=18> */
.L_x_11565:
[----:B------:R-:W-:Y:S05]  /*7e10*/  BSYNC B2 ;  /* 0x0000000000027941 */ /* 0x000fea0003800000 */
.L_x_11564:
        /* <DEDUP_REMOVED lines=17> */
.L_x_11567:
[----:B------:R-:W-:Y:S05]  /*7f30*/  BSYNC B2 ;  /* 0x0000000000027941 */ /* 0x000fea0003800000 */
.L_x_11566:
        /* <DEDUP_REMOVED lines=18> */
.L_x_11569:
[----:B------:R-:W-:Y:S05]  /*8060*/  BSYNC B2 ;  /* 0x0000000000027941 */ /* 0x000fea0003800000 */
.L_x_11568:
        /* <DEDUP_REMOVED lines=17> */
.L_x_11571:
[----:B------:R-:W-:Y:S05]  /*8180*/  BSYNC B2 ;  /* 0x0000000000027941 */ /* 0x000fea0003800000 */
.L_x_11570:
        /* <DEDUP_REMOVED lines=18> */
.L_x_11573:
[----:B------:R-:W-:Y:S05]  /*82b0*/  BSYNC B2 ;  /* 0x0000000000027941 */ /* 0x000fea0003800000 */
.L_x_11572:
        /* <DEDUP_REMOVED lines=17> */
.L_x_11575:
[----:B------:R-:W-:Y:S05]  /*83d0*/  BSYNC B2 ;  /* 0x0000000000027941 */ /* 0x000fea0003800000 */
.L_x_11574:
        /* <DEDUP_REMOVED lines=18> */
.L_x_11577:
[----:B------:R-:W-:Y:S05]  /*8500*/  BSYNC B2 ;  /* 0x0000000000027941 */ /* 0x000fea0003800000 */
.L_x_11576:
        /* <DEDUP_REMOVED lines=17> */
.L_x_11579:
[----:B------:R-:W-:Y:S05]  /*8620*/  BSYNC B2 ;  /* 0x0000000000027941 */ /* 0x000fea0003800000 */
.L_x_11578:
        /* <DEDUP_REMOVED lines=18> */
.L_x_11581:
[----:B------:R-:W-:Y:S05]  /*8750*/  BSYNC B2 ;  /* 0x0000000000027941 */ /* 0x000fea0003800000 */
.L_x_11580:
        /* <DEDUP_REMOVED lines=17> */
.L_x_11583:
[----:B------:R-:W-:Y:S05]  /*8870*/  BSYNC B2 ;  /* 0x0000000000027941 */ /* 0x000fea0003800000 */
.L_x_11582:
        /* <DEDUP_REMOVED lines=18> */
.L_x_11585:
[----:B------:R-:W-:Y:S05]  /*89a0*/  BSYNC B2 ;  /* 0x0000000000027941 */ /* 0x000fea0003800000 */
.L_x_11584:
        /* <DEDUP_REMOVED lines=13> */
.L_x_11551:
[----:B------:R-:W-:Y:S05]  /*8a80*/  BSYNC B1 ;  /* 0x0000000000017941 */ /* 0x000fea0003800000 */
.L_x_11550:
[----:B------:R-:W-:Y:S01]  /*8a90*/  BSSY B1, `(.L_x_11586) ;  /* 0x000013f000017945 */ /* 0x000fe20003800000 */
[----:B------:R-:W-:Y:S05]  /*8aa0*/  @!P1 BRA `(.L_x_11587) ;  /* 0x000013d000009947 */ /* 0x000fea0003800000 */
[----:B------:R-:W-:Y:S01]  /*8ab0*/  BSSY B2, `(.L_x_11588) ;  /* 0x0000005000027945 */ /* 0x000fe20003800000 */
[----:B------:R-:W-:Y:S05]  /*8ac0*/  @!P4 BRA `(.L_x_11589) ;  /* 0x000000300000c947 */ /* 0x000fea0003800000 */
[----:B-----5:R-:W-:-:S10]  /*8ad0*/  HFMA2.MMA R4, -RZ, RZ, 0, 9.5367431640625e-07 ;  /* 0x00000010ff047435 */ /* 0x020fd400000001ff */
[----:B------:R-:W-:-:S06]  /*8ae0*/  IMAD.WIDE.U32 R4, R20, R4, c[0x0][0x170] ;  /* 0x00005c0014047625 */ /* 0x000fcc00078e0004 */
[----:B------:R-:W5:Y:S02]  /*8af0*/  LDG.E.128 R4, [R4.64] ;  /* 0x0000000404047981 */ /* 0x000f64000c1e1d00 */
.L_x_11589:
[----:B------:R-:W-:Y:S05]  /*8b00*/  BSYNC B2 ;  /* 0x0000000000027941 */ /* 0x000fea0003800000 */
.L_x_11588:
        /* <DEDUP_REMOVED lines=17> */
.L_x_11591:
[----:B------:R-:W-:Y:S05]  /*8c20*/  BSYNC B2 ;  /* 0x0000000000027941 */ /* 0x000fea0003800000 */
.L_x_11590:
        /* <DEDUP_REMOVED lines=20> */
.L_x_11593:
[----:B------:R-:W-:Y:S05]  /*8d70*/  BSYNC B2 ;  /* 0x0000000000027941 */ /* 0x000fea0003800000 */
.L_x_11592:
        /* <DEDUP_REMOVED lines=17> */
.L_x_11595:
[----:B------:R-:W-:Y:S05]  /*8e90*/  BSYNC B2 ;  /* 0x0000000000027941 */ /* 0x000fea0003800000 */
.L_x_11594:
        /* <DEDUP_REMOVED lines=18> */
.L_x_11597:
[----:B------:R-:W-:Y:S05]  /*8fc0*/  BSYNC B2 ;  /* 0x0000000000027941 */ /* 0x000fea0003800000 */
.L_x_11596:
        /* <DEDUP_REMOVED lines=17> */
.L_x_11599:
[----:B------:R-:W-:Y:S05]  /*90e0*/  BSYNC B2 ;  /* 0x0000000000027941 */ /* 0x000fea0003800000 */
.L_x_11598:
        /* <DEDUP_REMOVED lines=18> */
.L_x_11601:
[----:B------:R-:W-:Y:S05]  /*9210*/  BSYNC B2 ;  /* 0x0000000000027941 */ /* 0x000fea0003800000 */
.L_x_11600:
        /* <DEDUP_REMOVED lines=17> */
.L_x_11603:
[----:B------:R-:W-:Y:S05]  /*9330*/  BSYNC B2 ;  /* 0x0000000000027941 */ /* 0x000fea0003800000 */
.L_x_11602:
        /* <DEDUP_REMOVED lines=18> */
.L_x_11605:
[----:B------:R-:W-:Y:S05]  /*9460*/  BSYNC B2 ;  /* 0x0000000000027941 */ /* 0x000fea0003800000 */
.L_x_11604:
        /* <DEDUP_REMOVED lines=17> */
.L_x_11607:
[----:B------:R-:W-:Y:S05]  /*9580*/  BSYNC B2 ;  /* 0x0000000000027941 */ /* 0x000fea0003800000 */
.L_x_11606:
        /* <DEDUP_REMOVED lines=18> */
.L_x_11609:
[----:B------:R-:W-:Y:S05]  /*96b0*/  BSYNC B2 ;  /* 0x0000000000027941 */ /* 0x000fea0003800000 */
.L_x_11608:
        /* <DEDUP_REMOVED lines=17> */
.L_x_11611:
[----:B------:R-:W-:Y:S05]  /*97d0*/  BSYNC B2 ;  /* 0x0000000000027941 */ /* 0x000fea0003800000 */
.L_x_11610:
        /* <DEDUP_REMOVED lines=18> */
.L_x_11613:
[----:B------:R-:W-:Y:S05]  /*9900*/  BSYNC B2 ;  /* 0x0000000000027941 */ /* 0x000fea0003800000 */
.L_x_11612:
        /* <DEDUP_REMOVED lines=17> */
.L_x_11615:
[----:B------:R-:W-:Y:S05]  /*9a20*/  BSYNC B2 ;  /* 0x0000000000027941 */ /* 0x000fea0003800000 */
.L_x_11614:
        /* <DEDUP_REMOVED lines=18> */
.L_x_11617:
[----:B------:R-:W-:Y:S05]  /*9b50*/  BSYNC B2 ;  /* 0x0000000000027941 */ /* 0x000fea0003800000 */
.L_x_11616:
        /* <DEDUP_REMOVED lines=17> */
.L_x_11619:
[----:B------:R-:W-:Y:S05]  /*9c70*/  BSYNC B2 ;  /* 0x0000000000027941 */ /* 0x000fea0003800000 */
.L_x_11618:
        /* <DEDUP_REMOVED lines=18> */
.L_x_11621:
[----:B------:R-:W-:Y:S05]  /*9da0*/  BSYNC B2 ;  /* 0x0000000000027941 */ /* 0x000fea0003800000 */
.L_x_11620:
        /* <DEDUP_REMOVED lines=13> */
.L_x_11587:
[----:B------:R-:W-:Y:S05]  /*9e80*/  BSYNC B1 ;  /* 0x0000000000017941 */ /* 0x000fea0003800000 */
.L_x_11586:
[----:B------:R-:W-:Y:S01]  /*9e90*/  BSSY B1, `(.L_x_11622) ;  /* 0x000013f000017945 */ /* 0x000fe20003800000 */
[----:B------:R-:W-:Y:S05]  /*9ea0*/  @!P2 BRA `(.L_x_11623) ;  /* 0x000013d00000a947 */ /* 0x000fea0003800000 */
[----:B------:R-:W-:Y:S01]  /*9eb0*/  BSSY B2, `(.L_x_11624) ;  /* 0x0000005000027945 */ /* 0x000fe20003800000 */
[----:B------:R-:W-:Y:S05]  /*9ec0*/  @!P4 BRA `(.L_x_11625) ;  /* 0x000000300000c947 */ /* 0x000fea0003800000 */
[----:B-----5:R-:W-:-:S10]  /*9ed0*/  HFMA2.MMA R4, -RZ, RZ, 0, 9.5367431640625e-07 ;  /* 0x00000010ff047435 */ /* 0x020fd400000001ff */
[----:B------:R-:W-:-:S06]  /*9ee0*/  IMAD.WIDE.U32 R4, R20, R4, c[0x0][0x170] ;  /* 0x00005c0014047625 */ /* 0x000fcc00078e0004 */
[----:B------:R-:W5:Y:S02]  /*9ef0*/  LDG.E.128 R4, [R4.64] ;  /* 0x0000000404047981 */ /* 0x000f64000c1e1d00 */
.L_x_11625:
[----:B------:R-:W-:Y:S05]  /*9f00*/  BSYNC B2 ;  /* 0x0000000000027941 */ /* 0x000fea0003800000 */
.L_x_11624:
        /* <DEDUP_REMOVED lines=17> */
.L_x_11627:
[----:B------:R-:W-:Y:S05]  /*a020*/  BSYNC B2 ;  /* 0x0000000000027941 */ /* 0x000fea0003800000 */
.L_x_11626:
        /* <DEDUP_REMOVED lines=20> */
.L_x_11629:
[----:B------:R-:W-:Y:S05]  /*a170*/  BSYNC B2 ;  /* 0x0000000000027941 */ /* 0x000fea0003800000 */
.L_x_11628:
        /* <DEDUP_REMOVED lines=17> */
.L_x_11631:
[----:B------:R-:W-:Y:S05]  /*a290*/  BSYNC B2 ;  /* 0x0000000000027941 */ /* 0x000fea0003800000 */
.L_x_11630:
        /* <DEDUP_REMOVED lines=18> */
.L_x_11633:
[----:B------:R-:W-:Y:S05]  /*a3c0*/  BSYNC B2 ;  /* 0x0000000000027941 */ /* 0x000fea0003800000 */
.L_x_11632:
        /* <DEDUP_REMOVED lines=17> */
.L_x_11635:
[----:B------:R-:W-:Y:S05]  /*a4e0*/  BSYNC B2 ;  /* 0x0000000000027941 */ /* 0x000fea0003800000 */
.L_x_11634:
        /* <DEDUP_REMOVED lines=18> */
.L_x_11637:
[----:B------:R-:W-:Y:S05]  /*a610*/  BSYNC B2 ;  /* 0x0000000000027941 */ /* 0x000fea0003800000 */
.L_x_11636:
        /* <DEDUP_REMOVED lines=17> */
.L_x_11639:
[----:B------:R-:W-:Y:S05]  /*a730*/  BSYNC B2 ;  /* 0x0000000000027941 */ /* 0x000fea0003800000 */
.L_x_11638:
        /* <DEDUP_REMOVED lines=18> */
.L_x_11641:
[----:B------:R-:W-:Y:S05]  /*a860*/  BSYNC B2 ;  /* 0x0000000000027941 */ /* 0x000fea0003800000 */
.L_x_11640:
        /* <DEDUP_REMOVED lines=17> */
.L_x_11643:
[----:B------:R-:W-:Y:S05]  /*a980*/  BSYNC B2 ;  /* 0x0000000000027941 */ /* 0x000fea0003800000 */
.L_x_11642:
        /* <DEDUP_REMOVED lines=18> */
.L_x_11645:
[----:B------:R-:W-:Y:S05]  /*aab0*/  BSYNC B2 ;  /* 0x0000000000027941 */ /* 0x000fea0003800000 */
.L_x_11644:
        /* <DEDUP_REMOVED lines=17> */
.L_x_11647:
[----:B------:R-:W-:Y:S05]  /*abd0*/  BSYNC B2 ;  /* 0x0000000000027941 */ /* 0x000fea0003800000 */
.L_x_11646:
        /* <DEDUP_REMOVED lines=18> */
.L_x_11649:
[----:B------:R-:W-:Y:S05]  /*ad00*/  BSYNC B2 ;  /* 0x0000000000027941 */ /* 0x000fea0003800000 */
.L_x_11648:
        /* <DEDUP_REMOVED lines=17> */
.L_x_11651:
[----:B------:R-:W-:Y:S05]  /*ae20*/  BSYNC B2 ;  /* 0x0000000000027941 */ /* 0x000fea0003800000 */
.L_x_11650:
        /* <DEDUP_REMOVED lines=18> */
.L_x_11653:
[----:B------:R-:W-:Y:S05]  /*af50*/  BSYNC B2 ;  /* 0x0000000000027941 */ /* 0x000fea0003800000 */
.L_x_11652:
        /* <DEDUP_REMOVED lines=17> */
.L_x_11655:
[----:B------:R-:W-:Y:S05]  /*b070*/  BSYNC B2 ;  /* 0x0000000000027941 */ /* 0x000fea0003800000 */
.L_x_11654:
        /* <DEDUP_REMOVED lines=18> */
.L_x_11657:
[----:B------:R-:W-:Y:S05]  /*b1a0*/  BSYNC B2 ;  /* 0x0000000000027941 */ /* 0x000fea0003800000 */
.L_x_11656:
        /* <DEDUP_REMOVED lines=13> */
.L_x_11623:
[----:B------:R-:W-:Y:S05]  /*b280*/  BSYNC B1 ;  /* 0x0000000000017941 */ /* 0x000fea0003800000 */
.L_x_11622:
        /* <DEDUP_REMOVED lines=8> */
.L_x_11661:
[----:B------:R-:W-:Y:S05]  /*b310*/  BSYNC B2 ;  /* 0x0000000000027941 */ /* 0x000fea0003800000 */
.L_x_11660:
        /* <DEDUP_REMOVED lines=17> */
.L_x_11663:
[----:B------:R-:W-:Y:S05]  /*b430*/  BSYNC B2 ;  /* 0x0000000000027941 */ /* 0x000fea0003800000 */
.L_x_11662:
        /* <DEDUP_REMOVED lines=20> */
.L_x_11665:
[----:B------:R-:W-:Y:S05]  /*b580*/  BSYNC B2 ;  /* 0x0000000000027941 */ /* 0x000fea0003800000 */
.L_x_11664:
        /* <DEDUP_REMOVED lines=17> */
.L_x_11667:
[----:B------:R-:W-:Y:S05]  /*b6a0*/  BSYNC B2 ;  /* 0x0000000000027941 */ /* 0x000fea0003800000 */
.L_x_11666:
        /* <DEDUP_REMOVED lines=18> */
.L_x_11669:
[----:B------:R-:W-:Y:S05]  /*b7d0*/  BSYNC B2 ;  /* 0x0000000000027941 */ /* 0x000fea0003800000 */
.L_x_11668:
        /* <DEDUP_REMOVED lines=17> */
.L_x_11671:
[----:B------:R-:W-:Y:S05]  /*b8f0*/  BSYNC B2 ;  /* 0x0000000000027941 */ /* 0x000fea0003800000 */
.L_x_11670:
        /* <DEDUP_REMOVED lines=18> */
.L_x_11673:
[----:B------:R-:W-:Y:S05]  /*ba20*/  BSYNC B2 ;  /* 0x0000000000027941 */ /* 0x000fea0003800000 */
.L_x_11672:
        /* <DEDUP_REMOVED lines=17> */
.L_x_11675:
[----:B------:R-:W-:Y:S05]  /*bb40*/  BSYNC B2 ;  /* 0x0000000000027941 */ /* 0x000fea0003800000 */
.L_x_11674:
        /* <DEDUP_REMOVED lines=18> */
.L_x_11677:
[----:B------:R-:W-:Y:S05]  /*bc70*/  BSYNC B2 ;  /* 0x0000000000027941 */ /* 0x000fea0003800000 */
.L_x_11676:
        /* <DEDUP_REMOVED lines=17> */
.L_x_11679:
[----:B------:R-:W-:Y:S05]  /*bd90*/  BSYNC B2 ;  /* 0x0000000000027941 */ /* 0x000fea0003800000 */
.L_x_11678:
        /* <DEDUP_REMOVED lines=18> */
.L_x_11681:
[----:B------:R-:W-:Y:S05]  /*bec0*/  BSYNC B2 ;  /* 0x0000000000027941 */ /* 0x000fea0003800000 */
.L_x_11680:
        /* <DEDUP_REMOVED lines=17> */
.L_x_11683:
[----:B------:R-:W-:Y:S05]  /*bfe0*/  BSYNC B2 ;  /* 0x0000000000027941 */ /* 0x000fea0003800000 */
.L_x_11682:
        /* <DEDUP_REMOVED lines=18> */
.L_x_11685:
[----:B------:R-:W-:Y:S05]  /*c110*/  BSYNC B2 ;  /* 0x0000000000027941 */ /* 0x000fea0003800000 */
.L_x_11684:
        /* <DEDUP_REMOVED lines=17> */
.L_x_11687:
[----:B------:R-:W-:Y:S05]  /*c230*/  BSYNC B2 ;  /* 0x0000000000027941 */ /* 0x000fea0003800000 */
.L_x_11686:
        /* <DEDUP_REMOVED lines=18> */
.L_x_11689:
[----:B------:R-:W-:Y:S05]  /*c360*/  BSYNC B2 ;  /* 0x0000000000027941 */ /* 0x000fea0003800000 */
.L_x_11688:
        /* <DEDUP_REMOVED lines=17> */
.L_x_11691:
[----:B------:R-:W-:Y:S05]  /*c480*/  BSYNC B2 ;  /* 0x0000000000027941 */ /* 0x000fea0003800000 */
.L_x_11690:
        /* <DEDUP_REMOVED lines=27> */
.L_x_11693:
[----:B------:R-:W-:Y:S05]  /*c640*/  BSYNC B2 ;  /* 0x0000000000027941 */ /* 0x000fea0003800000 */
.L_x_11692:
[----:B------:R3:W-:Y:S02]  /*c650*/  @P4 STG.E.128 [R2.64], R12 ;  /* 0x0000000c02004986 */ /* 0x0007e4000c101d04 */
.L_x_11659:
[----:B------:R-:W-:Y:S05]  /*c660*/  BSYNC B1 ;  /* 0x0000000000017941 */ /* 0x000fea0003800000 */
.L_x_11658:
[----:B---3--:R-:W3:Y:S01]  /*c670*/  LDL.LU R2, [R1+0x68] ;  /* 0x0000680001027983 */ /* 0x008ee20000300800 */
[----:B-----5:R-:W-:-:S04]  /*c680*/  MOV R0, c[0x0][0x160] ;  /* 0x0000580000007a02 */ /* 0x020fc80000000f00 */
[----:B---3--:R-:W-:-:S04]  /*c690*/  LEA R2, R0, R2, 0x2 ;  /* 0x0000000200027211 */ /* 0x008fc800078e10ff */
[----:B------:R-:W-:Y:S01]  /*c6a0*/  ISETP.GE.AND P3, PT, R2, c[0x0][0x164], PT ;  /* 0x0000590002007a0c */ /* 0x000fe20003f66270 */
[----:B------:R3:W-:-:S12]  /*c6b0*/  STL [R1+0x68], R2 ;  /* 0x0000680201007387 */ /* 0x0007d80000100800 */
[----:B0123--:R-:W-:Y:S01]  /*c6c0*/  @P3 CALL.REL.NOINC `(.L_x_11492) ;  /* 0x0000001000003944 */ /* 0x00ffe20003c00000 */
[----:B------:R-:W-:Y:S05]  /*c6d0*/  BRA `(.L_x_11694) ;  /* 0xffff4c1000007947 */ /* 0x000fea000383ffff */
.L_x_11492:
[----:B0-----:R-:W-:Y:S05]  /*c6e0*/  BSYNC B0 ;  /* 0x0000000000007941 */ /* 0x001fea0003800000 */
.L_x_11491:
        /* <DEDUP_REMOVED lines=428> */
.L_x_11696:
[----:B0-----:R-:W-:Y:S05]  /*e1b0*/  BSYNC B0 ;  /* 0x0000000000007941 */ /* 0x001fea0003800000 */
.L_x_11695:
        /* <DEDUP_REMOVED lines=18> */
.L_x_11698:
[----:B------:R-:W-:Y:S05]  /*e2e0*/  BSYNC B0 ;  /* 0x0000000000007941 */ /* 0x000fea0003800000 */
.L_x_11697:
        /* <DEDUP_REMOVED lines=18> */
.L_x_11700:
[----:B------:R-:W-:Y:S05]  /*e410*/  BSYNC B0 ;  /* 0x0000000000007941 */ /* 0x000fea0003800000 */
.L_x_11699:
        /* <DEDUP_REMOVED lines=231> */
[----:B------:R-:W-:-:S02]  /*f290*/  MOV R15, R3 ;  /* 0x00000003000f7202 */ /* 0x000fc40000000f00 */
[----:B------:R-:W-:Y:S02]  /*f2a0*/  MOV R17, R5 ;  /* 0x0000000500117202 */ /* 0x000fe40000000f00 */
[----:B------:R-:W-:Y:S01]  /*f2b0*/  MOV R18, R4 ;  /* 0x0000000400127202 */ /* 0x000fe20000000f00 */
[----:B------:R0:W-:Y:S01]  /*f2c0*/  STG.E [R14.64], R8 ;  /* 0x000000080e007986 */ /* 0x0001e2000c101904 */
[----:B------:R-:W-:Y:S02]  /*f2d0*/  MOV R19, R6 ;  /* 0x0000000600137202 */ /* 0x000fe40000000f00 */
        /* <DEDUP_REMOVED lines=8> */
.L_x_11702:
[----:B0-----:R-:W-:Y:S05]  /*f360*/  BSYNC B0 ;  /* 0x0000000000007941 */ /* 0x001fea0003800000 */
.L_x_11701:
        /* <DEDUP_REMOVED lines=20> */
.L_x_11704:
[----:B------:R-:W-:Y:S05]  /*f4b0*/  BSYNC B0 ;  /* 0x0000000000007941 */ /* 0x000fea0003800000 */
.L_x_11703:
        /* <DEDUP_REMOVED lines=14> */
[----:B------:R-:W-:Y:S01]  /*f5a0*/  IADD3 R2, P1, R2, 0x200, RZ ;  /* 0x0000020002027810 */ /* 0x000fe20007f3e0ff */
[----:B------:R-:W-:Y:S01]  /*f5b0*/  IMAD.X R6, RZ, RZ, R6, P2 ;  /* 0x000000ffff067224 */ /* 0x000fe200010e0606 */
[----:B------:R-:W-:-:S02]  /*f5c0*/  IADD3.X R3, RZ, R3, RZ, P0, !PT ;  /* 0x00000003ff037210 */ /* 0x000fc400007fe4ff */
[----:B------:R-:W-:Y:S01]  /*f5d0*/  IADD3.X R5, RZ, R5, RZ, P1, !PT ;  /* 0x00000005ff057210 */ /* 0x000fe20000ffe4ff */
[----:B--2---:R0:W-:Y:S04]  /*f5e0*/  STG.E [R8.64], R17 ;  /* 0x0000001108007986 */ /* 0x0041e8000c101904 */
[----:B---3--:R0:W-:Y:S04]  /*f5f0*/  STG.E [R10.64], R16 ;  /* 0x000000100a007986 */ /* 0x0081e8000c101904 */
[----:B------:R0:W-:Y:S02]  /*f600*/  STG.E [R14.64], R12 ;  /* 0x0000000c0e007986 */ /* 0x0001e4000c101904 */
.L_x_11706:
[----:B------:R-:W-:Y:S05]  /*f610*/  BSYNC B0 ;  /* 0x0000000000007941 */ /* 0x000fea0003800000 */
.L_x_11705:
        /* <DEDUP_REMOVED lines=21> */
.L_x_11708:
[----:B------:R-:W-:Y:S05]  /*f770*/  BSYNC B0 ;  /* 0x0000000000007941 */ /* 0x000fea0003800000 */
.L_x_11707:
        /* <DEDUP_REMOVED lines=21> */
.L_x_11710:
[----:B------:R-:W-:Y:S05]  /*f8d0*/  BSYNC B0 ;  /* 0x0000000000007941 */ /* 0x000fea0003800000 */
.L_x_11709:
        /* <DEDUP_REMOVED lines=20> */
.L_x_11712:
[----:B------:R-:W-:Y:S05]  /*fa20*/  BSYNC B0 ;  /* 0x0000000000007941 */ /* 0x000fea0003800000 */
.L_x_11711:
        /* <DEDUP_REMOVED lines=12> */
.L_x_11512:
[----:B0-----:R0:W5:Y:S01]  /*faf0*/  LDL R20, [R1+0x14] ;  /* 0x0000140001147983 */ /* 0x0011620000100800 */
[----:B-1----:R-:W-:Y:S01]  /*fb00*/  HFMA2.MMA R3, -RZ, RZ, 0, 5.9604644775390625e-08 ;  /* 0x00000001ff037435 */ /* 0x002fe200000001ff */
[----:B------:R-:W-:-:S02]  /*fb10*/  MOV R25, 0x1f ;  /* 0x0000001f00197802 */ /* 0x000fc40000000f00 */
[----:B------:R-:W-:Y:S02]  /*fb20*/  MOV R24, 0xffffffff ;  /* 0xffffffff00187802 */ /* 0x000fe40000000f00 */
[----:B------:R-:W-:Y:S02]  /*fb30*/  MOV R2, 0xfb50 ;  /* 0x0000fb5000027802 */ /* 0x000fe40000000f00 */
[----:B0----5:R-:W-:Y:S05]  /*fb40*/  CALL.REL.NOINC `($__internal_157_$__cuda_sm70_shflsync_bfly_p) ;  /* 0x0000047000007944 */ /* 0x021fea0003c00000 */
[----:B-1----:R-:W-:Y:S01]  /*fb50*/  MOV R21, R20 ;  /* 0x0000001400157202 */ /* 0x002fe20000000f00 */
[----:B------:R-:W-:Y:S05]  /*fb60*/  BRA `(.L_x_11713) ;  /* 0xffff64a000007947 */ /* 0x000fea000383ffff */
.L_x_11513:
[----:B------:R-:W-:Y:S01]  /*fb70*/  HFMA2.MMA R3, -RZ, RZ, 0, 5.9604644775390625e-08 ;  /* 0x00000001ff037435 */ /* 0x000fe200000001ff */
[----:B------:R-:W-:Y:S01]  /*fb80*/  IMAD.MOV.U32 R20, RZ, RZ, R29 ;  /* 0x000000ffff147224 */ /* 0x000fe200078e001d */
[----:B------:R-:W-:Y:S02]  /*fb90*/  MOV R25, 0x1f ;  /* 0x0000001f00197802 */ /* 0x000fe40000000f00 */
[----:B------:R-:W-:Y:S02]  /*fba0*/  MOV R24, 0xffffffff ;  /* 0xffffffff00187802 */ /* 0x000fe40000000f00 */
[----:B0-----:R-:W-:Y:S02]  /*fbb0*/  MOV R2, 0xfbd0 ;  /* 0x0000fbd000027802 */ /* 0x001fe40000000f00 */
[----:B-1---5:R-:W-:Y:S05]  /*fbc0*/  CALL.REL.NOINC `($__internal_157_$__cuda_sm70_shflsync_bfly_p) ;  /* 0x000003f000007944 */ /* 0x022fea0003c00000 */
[----:B------:R-:W2:Y:S01]  /*fbd0*/  LDL.LU R2, [R1+0x14] ;  /* 0x0000140001027983 */ /* 0x000ea20000300800 */
[----:B------:R-:W-:Y:S01]  /*fbe0*/  HFMA2.MMA R3, -RZ, RZ, 0, 1.1920928955078125e-07 ;  /* 0x00000002ff037435 */ /* 0x000fe200000001ff */
[----:B-1----:R-:W-:Y:S01]  /*fbf0*/  FADD.FTZ R22, R29, R20 ;  /* 0x000000141d167221 */ /* 0x002fe20000010000 */
[----:B------:R-:W-:Y:S01]  /*fc00*/  MOV R25, 0x1f ;  /* 0x0000001f00197802 */ /* 0x000fe20000000f00 */
[----:B------:R-:W-:-:S02]  /*fc10*/  IMAD.MOV.U32 R24, RZ, RZ, -0x1 ;  /* 0xffffffffff187424 */ /* 0x000fc400078e00ff */
[----:B--2---:R-:W-:Y:S01]  /*fc20*/  FADD.FTZ R21, R21, R2 ;  /* 0x0000000215157221 */ /* 0x004fe20000010000 */
[----:B------:R-:W-:-:S04]  /*fc30*/  MOV R2, 0xfc60 ;  /* 0x0000fc6000027802 */ /* 0x000fc80000000f00 */
[----:B------:R-:W-:Y:S02]  /*fc40*/  MOV R20, R21 ;  /* 0x0000001500147202 */ /* 0x000fe40000000f00 */
[----:B------:R-:W-:Y:S05]  /*fc50*/  CALL.REL.NOINC `($__internal_157_$__cuda_sm70_shflsync_bfly_p) ;  /* 0x0000036000007944 */ /* 0x000fea0003c00000 */
[----:B------:R-:W-:Y:S01]  /*fc60*/  HFMA2.MMA R3, -RZ, RZ, 0, 1.1920928955078125e-07 ;  /* 0x00000002ff037435 */ /* 0x000fe200000001ff */
[----:B-1----:R-:W-:Y:S01]  /*fc70*/  MOV R23, R20 ;  /* 0x0000001400177202 */ /* 0x002fe20000000f00 */
[----:B------:R-:W-:Y:S01]  /*fc80*/  IMAD.MOV.U32 R24, RZ, RZ, -0x1 ;  /* 0xffffffffff187424 */ /* 0x000fe200078e00ff */
[----:B------:R-:W-:Y:S02]  /*fc90*/  MOV R20, R22 ;  /* 0x0000001600147202 */ /* 0x000fe40000000f00 */
[----:B------:R-:W-:Y:S02]  /*fca0*/  MOV R25, 0x1f ;  /* 0x0000001f00197802 */ /* 0x000fe40000000f00 */
[----:B------:R-:W-:Y:S02]  /*fcb0*/  MOV R2, 0xfcd0 ;  /* 0x0000fcd000027802 */ /* 0x000fe40000000f00 */
[----:B------:R-:W-:Y:S05]  /*fcc0*/  CALL.REL.NOINC `($__internal_157_$__cuda_sm70_shflsync_bfly_p) ;  /* 0x000002f000007944 */ /* 0x000fea0003c00000 */
[----:B------:R-:W-:Y:S01]  /*fcd0*/  FADD.FTZ R21, R23, R21 ;  /* 0x0000001517157221 */ /* 0x000fe20000010000 */
[----:B------:R-:W-:Y:S01]  /*fce0*/  HFMA2.MMA R3, -RZ, RZ, 0, 2.384185791015625e-07 ;  /* 0x00000004ff037435 */ /* 0x000fe200000001ff */
[----:B-1----:R-:W-:Y:S01]  /*fcf0*/  FADD.FTZ R22, R22, R20 ;  /* 0x0000001416167221 */ /* 0x002fe20000010000 */
[----:B------:R-:W-:-:S02]  /*fd00*/  MOV R25, 0x1f ;  /* 0x0000001f00197802 */ /* 0x000fc40000000f00 */
[----:B------:R-:W-:Y:S02]  /*fd10*/  MOV R24, 0xffffffff ;  /* 0xffffffff00187802 */ /* 0x000fe40000000f00 */
[----:B------:R-:W-:Y:S02]  /*fd20*/  MOV R20, R21 ;  /* 0x0000001500147202 */ /* 0x000fe40000000f00 */
[----:B------:R-:W-:Y:S02]  /*fd30*/  MOV R2, 0xfd50 ;  /* 0x0000fd5000027802 */ /* 0x000fe40000000f00 */
[----:B------:R-:W-:Y:S05]  /*fd40*/  CALL.REL.NOINC `($__internal_157_$__cuda_sm70_shflsync_bfly_p) ;  /* 0x0000027000007944 */ /* 0x000fea0003c00000 */
[----:B------:R-:W-:Y:S01]  /*fd50*/  HFMA2.MMA R3, -RZ, RZ, 0, 2.384185791015625e-07 ;  /* 0x00000004ff037435 */ /* 0x000fe200000001ff */
[----:B-1----:R-:W-:Y:S01]  /*fd60*/  MOV R23, R20 ;  /* 0x0000001400177202 */ /* 0x002fe20000000f00 */
[----:B------:R-:W-:Y:S01]  /*fd70*/  IMAD.MOV.U32 R20, RZ, RZ, R22 ;  /* 0x000000ffff147224 */ /* 0x000fe200078e0016 */
[----:B------:R-:W-:Y:S02]  /*fd80*/  MOV R25, 0x1f ;  /* 0x0000001f00197802 */ /* 0x000fe40000000f00 */
[----:B------:R-:W-:Y:S02]  /*fd90*/  MOV R24, 0xffffffff ;  /* 0xffffffff00187802 */ /* 0x000fe40000000f00 */
[----:B------:R-:W-:-:S02]  /*fda0*/  MOV R2, 0xfdc0 ;  /* 0x0000fdc000027802 */ /* 0x000fc40000000f00 */
[----:B------:R-:W-:Y:S05]  /*fdb0*/  CALL.REL.NOINC `($__internal_157_$__cuda_sm70_shflsync_bfly_p) ;  /* 0x0000020000007944 */ /* 0x000fea0003c00000 */
[----:B------:R-:W-:Y:S01]  /*fdc0*/  FADD.FTZ R21, R23, R21 ;  /* 0x0000001517157221 */ /* 0x000fe20000010000 */
[----:B------:R-:W-:Y:S01]  /*fdd0*/  HFMA2.MMA R3, -RZ, RZ, 0, 4.76837158203125e-07 ;  /* 0x00000008ff037435 */ /* 0x000fe200000001ff */
[----:B-1----:R-:W-:Y:S01]  /*fde0*/  FADD.FTZ R22, R22, R20 ;  /* 0x0000001416167221 */ /* 0x002fe20000010000 */
[----:B------:R-:W-:Y:S01]  /*fdf0*/  MOV R25, 0x1f ;  /* 0x0000001f00197802 */ /* 0x000fe20000000f00 */
[----:B------:R-:W-:Y:S01]  /*fe00*/  IMAD.MOV.U32 R24, RZ, RZ, -0x1 ;  /* 0xffffffffff187424 */ /* 0x000fe200078e00ff */
[----:B------:R-:W-:-:S02]  /*fe10*/  MOV R20, R21 ;  /* 0x0000001500147202 */ /* 0x000fc40000000f00 */
[----:B------:R-:W-:Y:S02]  /*fe20*/  MOV R2, 0xfe40 ;  /* 0x0000fe4000027802 */ /* 0x000fe40000000f00 */
[----:B------:R-:W-:Y:S05]  /*fe30*/  CALL.REL.NOINC `($__internal_157_$__cuda_sm70_shflsync_bfly_p) ;  /* 0x0000018000007944 */ /* 0x000fea0003c00000 */
[----:B------:R-:W-:Y:S01]  /*fe40*/  HFMA2.MMA R3, -RZ, RZ, 0, 4.76837158203125e-07 ;  /* 0x00000008ff037435 */ /* 0x000fe200000001ff */
[----:B-1----:R-:W-:Y:S01]  /*fe50*/  MOV R23, R20 ;  /* 0x0000001400177202 */ /* 0x002fe20000000f00 */
[----:B------:R-:W-:Y:S01]  /*fe60*/  IMAD.MOV.U32 R24, RZ, RZ, -0x1 ;  /* 0xffffffffff187424 */ /* 0x000fe200078e00ff */
[----:B------:R-:W-:Y:S02]  /*fe70*/  MOV R20, R22 ;  /* 0x0000001600147202 */ /* 0x000fe40000000f00 */
[----:B------:R-:W-:Y:S02]  /*fe80*/  MOV R25, 0x1f ;  /* 0x0000001f00197802 */ /* 0x000fe40000000f00 */
[----:B------:R-:W-:Y:S02]  /*fe90*/  MOV R2, 0xfeb0 ;  /* 0x0000feb000027802 */ /* 0x000fe40000000f00 */
[----:B------:R-:W-:Y:S05]  /*fea0*/  CALL.REL.NOINC `($__internal_157_$__cuda_sm70_shflsync_bfly_p) ;  /* 0x0000011000007944 */ /* 0x000fea0003c00000 */
[----:B------:R-:W-:Y:S01]  /*feb0*/  FADD.FTZ R21, R23, R21 ;  /* 0x0000001517157221 */ /* 0x000fe20000010000 */
[----:B------:R-:W-:Y:S01]  /*fec0*/  HFMA2.MMA R3, -RZ, RZ, 0, 9.5367431640625e-07 ;  /* 0x00000010ff037435 */ /* 0x000fe200000001ff */
[----:B-1----:R-:W-:Y:S01]  /*fed0*/  FADD.FTZ R22, R22, R20 ;  /* 0x0000001416167221 */ /* 0x002fe20000010000 */
[----:B------:R-:W-:-:S02]  /*fee0*/  MOV R25, 0x1f ;  /* 0x0000001f00197802 */ /* 0x000fc40000000f00 */
[----:B------:R-:W-:Y:S02]  /*fef0*/  MOV R24, 0xffffffff ;  /* 0xffffffff00187802 */ /* 0x000fe40000000f00 */
[----:B------:R-:W-:Y:S02]  /*ff00*/  MOV R20, R21 ;  /* 0x0000001500147202 */ /* 0x000fe40000000f00 */
[----:B------:R-:W-:Y:S02]  /*ff10*/  MOV R2, 0xff30 ;  /* 0x0000ff3000027802 */ /* 0x000fe40000000f00 */
[----:B------:R-:W-:Y:S05]  /*ff20*/  CALL.REL.NOINC `($__internal_157_$__cuda_sm70_shflsync_bfly_p) ;  /* 0x0000009000007944 */ /* 0x000fea0003c00000 */
[----:B------:R-:W-:Y:S01]  /*ff30*/  HFMA2.MMA R3, -RZ, RZ, 0, 9.5367431640625e-07 ;  /* 0x00000010ff037435 */ /* 0x000fe200000001ff */
[----:B-1----:R-:W-:Y:S01]  /*ff40*/  MOV R23, R20 ;  /* 0x0000001400177202 */ /* 0x002fe20000000f00 */
[----:B------:R-:W-:Y:S01]  /*ff50*/  IMAD.MOV.U32 R20, RZ, RZ, R22 ;  /* 0x000000ffff147224 */ /* 0x000fe200078e0016 */
[----:B------:R-:W-:Y:S02]  /*ff60*/  MOV R25, 0x1f ;  /* 0x0000001f00197802 */ /* 0x000fe40000000f00 */
[----:B------:R-:W-:Y:S02]  /*ff70*/  MOV R24, 0xffffffff ;  /* 0xffffffff00187802 */ /* 0x000fe40000000f00 */
[----:B------:R-:W-:-:S02]  /*ff80*/  MOV R2, 0xffa0 ;  /* 0x0000ffa000027802 */ /* 0x000fc40000000f00 */
[----:B------:R-:W-:Y:S05]  /*ff90*/  CALL.REL.NOINC `($__internal_157_$__cuda_sm70_shflsync_bfly_p) ;  /* 0x0000002000007944 */ /* 0x000fea0003c00000 */
[----:B-1----:R-:W-:Y:S01]  /*ffa0*/  MOV R2, R20 ;  /* 0x0000001400027202 */ /* 0x002fe20000000f00 */
[----:B------:R-:W-:Y:S05]  /*ffb0*/  BRA `(.L_x_11714) ;  /* 0xffff618000007947 */ /* 0x000fea000383ffff */
        .weak           $__internal_157_$__cuda_sm70_shflsync_bfly_p
        .type           $__internal_157_$__cuda_sm70_shflsync_bfly_p,@function
        .size           $__internal_157_$__cuda_sm70_shflsync_bfly_p,(.L_x_15039 - $__internal_157_$__cuda_sm70_shflsync_bfly_p)
$__internal_157_$__cuda_sm70_shflsync_bfly_p:
[----:B------:R-:W-:Y:S04]  /*ffc0*/  WARPSYNC R24 ;  /* 0x0000001800007348 */ /* 0x000fe80003800000 */
[----:B------:R0:W1:Y:S02]  /*ffd0*/  SHFL.BFLY PT, R20, R20, R3, R25 ;  /* 0x0c00000314147389 */ /* 0x00006400000e0019 */
[----:B0-----:R-:W-:-:S06]  /*ffe0*/  HFMA2.MMA R3, -RZ, RZ, 0, 0 ;  /* 0x00000000ff037435 */ /* 0x001fcc00000001ff */
[----:B------:R-:W-:Y:S05]  /*fff0*/  RET.REL.NODEC R2 `(_ZN10layer_norm13ln_bwd_kernelINS_13Kernel_traitsIf6__halffS2_fjLj1280ELj1ELj4ELj1ELj16ENS_18Kernel_traits_baseILj1280EfS2_fS2_fjLj128EEEEELb1ELb1ELb1ELb0EEEvNS_9BwdParamsE) ;  /* 0xffff000002007950 */ /* 0x000fea0003c3ffff */
.L_x_11715:
        /* <DEDUP_REMOVED lines=16> */
.L_x_15039:


//--------------------- .text._ZN10layer_norm22ln_bwd_finalize_kernelINS_22Kernel_traits_finalizeILj1280Ef6__halffS2_fjLb1ELj1024ELj4ENS_18Kernel_traits_baseILj1280EfS2_fS2_fjLj1024EEEEELb1ELb1EEEvNS_9BwdParamsE --------------------------
	.section	.text._ZN10layer_norm22ln_bwd_finalize_kernelINS_22Kernel_traits_finalizeILj1280Ef6__halffS2_fjLb1ELj1024ELj4ENS_18Kernel_traits_baseILj1280EfS2_fS2_fjLj1024EEEEELb1ELb1EEEvNS_9BwdParamsE,"ax",@progbits
	.sectioninfo	@"SHI_REGISTERS=32"
	.align	128
        .global         _ZN10layer_norm22ln_bwd_finalize_kernelINS_22Kernel_traits_finalizeILj1280Ef6__halffS2_fjLb1ELj1024ELj4ENS_18Kernel_traits_baseILj1280EfS2_fS2_fjLj1024EEEEELb1ELb1EEEvNS_9BwdParamsE
        .type           _ZN10layer_norm22ln_bwd_finalize_kernelINS_22Kernel_traits_finalizeILj1280Ef6__halffS2_fjLb1ELj1024ELj4ENS_18Kernel_traits_baseILj1280EfS2_fS2_fjLj1024EEEEELb1ELb1EEEvNS_9BwdParamsE,@function
        .size           _ZN10layer_norm22ln_bwd_finalize_kernelINS_22Kernel_traits_finalizeILj1280Ef6__halffS2_fjLb1ELj1024ELj4ENS_18Kernel_traits_baseILj1280EfS2_fS2_fjLj1024EEEEELb1ELb1EEEvNS_9BwdParamsE,(.L_x_15040 - _ZN10layer_norm22ln_bwd_finalize_kernelINS_22Kernel_traits_finalizeILj1280Ef6__halffS2_fjLb1ELj1024ELj4ENS_18Kernel_traits_baseILj1280EfS2_fS2_fjLj1024EEEEELb1ELb1EEEvNS_9BwdParamsE)
        .other          _ZN10layer_norm22ln_bwd_finalize_kernelINS_22Kernel_traits_finalizeILj1280Ef6__halffS2_fjLb1ELj1024ELj4ENS_18Kernel_traits_baseILj1280EfS2_fS2_fjLj1024EEEEELb1ELb1EEEvNS_9BwdParamsE,@"STO_CUDA_ENTRY STV_DEFAULT"
_ZN10layer_norm22ln_bwd_finalize_kernelINS_22Kernel_traits_finalizeILj1280Ef6__halffS2_fjLb1ELj1024ELj4ENS_18Kernel_traits_baseILj1280EfS2_fS2_fjLj1024EEEEELb1ELb1EEEvNS_9BwdParamsE:
.text._ZN10layer_norm22ln_bwd_finalize_kernelINS_22Kernel_traits_finalizeILj1280Ef6__halffS2_fjLb1ELj1024ELj4ENS_18Kernel_traits_baseILj1280EfS2_fS2_fjLj1024EEEEELb1ELb1EEEvNS_9BwdParamsE:
        /* <DEDUP_REMOVED lines=19> */
.L_x_11728:
        /* <DEDUP_REMOVED lines=32> */
.L_x_11720:
        /* <DEDUP_REMOVED lines=47> */
.L_x_11719:
[----:B------:R-:W-:Y:S05]  /*0620*/  BSYNC B1 ;  /* 0x0000000000017941 */ /* 0x000fea0003800000 */
.L_x_11718:
        /* <DEDUP_REMOVED lines=29> */
.L_x_11722:
[----:B------:R-:W-:Y:S05]  /*0800*/  BSYNC B1 ;  /* 0x0000000000017941 */ /* 0x000fea0003800000 */
.L_x_11721:
        /* <DEDUP_REMOVED lines=13> */
.L_x_11717:
[----:B------:R-:W-:Y:S05]  /*08e0*/  BSYNC B0 ;  /* 0x0000000000007941 */ /* 0x000fea0003800000 */
.L_x_11716:
        /* <DEDUP_REMOVED lines=12> */
.L_x_11729:
        /* <DEDUP_REMOVED lines=27> */
.L_x_11730:
        /* <DEDUP_REMOVED lines=9> */
.L_x_11723:
        /* <DEDUP_REMOVED lines=16> */
.L_x_11727:
[----:B------:R-:W-:Y:S05]  /*0cf0*/  BSYNC B0 ;  /* 0x0000000000007941 */ /* 0x000fea0003800000 */
.L_x_11726:
[C---:B------:R-:W-:Y:S02]  /*0d00*/  ISETP.GT.U32.AND P1, PT, R4.reuse, -0x501, PT ;  /* 0xfffffaff0400780c */ /* 0x040fe40003f24070 */
[----:B------:R-:W-:-:S02]  /*0d10*/  IADD3 R4, R4, 0x500, RZ ;  /* 0x0000050004047810 */ /* 0x000fc40007ffe0ff */
[----:B------:R-:W-:-:S09]  /*0d20*/  IADD3 R5, R5, 0x280, RZ ;  /* 0x0000028005057810 */ /* 0x000fd20007ffe0ff */
[----:B012---:R-:W-:Y:S05]  /*0d30*/  @P1 BRA `(.L_x_11728) ;  /* 0xfffff3f000001947 */ /* 0x007fea000383ffff */
[----:B------:R-:W-:Y:S05]  /*0d40*/  EXIT ;  /* 0x000000000000794d */ /* 0x000fea0003800000 */
.L_x_11724:
[----:B------:R-:W-:Y:S01]  /*0d50*/  HFMA2.MMA R14, -RZ, RZ, 0, 1.847743988037109375e-06 ;  /* 0x0000001fff0e7435 */ /* 0x000fe200000001ff */
[----:B---3--:R-:W-:Y:S01]  /*0d60*/  IMAD.MOV.U32 R18, RZ, RZ, R10 ;  /* 0x000000ffff127224 */ /* 0x008fe200078e000a */
[----:B------:R-:W-:Y:S01]  /*0d70*/  MOV R17, 0x1 ;  /* 0x0000000100117802 */ /* 0x000fe20000000f00 */
[----:B------:R-:W-:Y:S01]  /*0d80*/  IMAD.MOV.U32 R19, RZ, RZ, -0x1 ;  /* 0xffffffffff137424 */ /* 0x000fe200078e00ff */
[----:B------:R-:W-:Y:S02]  /*0d90*/  MOV R8, 0xdb0 ;  /* 0x00000db000087802 */ /* 0x000fe40000000f00 */
[----:B012---:R-:W-:Y:S05]  /*0da0*/  CALL.REL.NOINC `($__internal_158_$__cuda_sm70_shflsync_bfly_p) ;  /* 0x0000059000007944 */ /* 0x007fea0003c00000 */
[----:B01----:R-:W-:Y:S05]  /*0db0*/  BRA `(.L_x_11729) ;  /* 0xfffffbf000007947 */ /* 0x003fea000383ffff */
.L_x_11725:
[----:B------:R-:W-:Y:S01]  /*0dc0*/  HFMA2.MMA R14, -RZ, RZ, 0, 1.847743988037109375e-06 ;  /* 0x0000001fff0e7435 */ /* 0x000fe200000001ff */
[----:B------:R-:W-:Y:S01]  /*0dd0*/  MOV R17, 0x2 ;  /* 0x0000000200117802 */ /* 0x000fe20000000f00 */
[----:B------:R-:W-:Y:S01]  /*0de0*/  IMAD.MOV.U32 R19, RZ, RZ, -0x1 ;  /* 0xffffffffff137424 */ /* 0x000fe200078e00ff */
[----:B------:R-:W-:-:S03]  /*0df0*/  MOV R8, 0xe10 ;  /* 0x00000e1000087802 */ /* 0x000fc60000000f00 */
[----:B0123--:R-:W-:Y:S05]  /*0e00*/  CALL.REL.NOINC `($__internal_158_$__cuda_sm70_shflsync_bfly_p) ;  /* 0x0000053000007944 */ /* 0x00ffea0003c00000 */
[----:B01----:R-:W-:Y:S01]  /*0e10*/  FADD.FTZ R18, R18, R14 ;  /* 0x0000000e12127221 */ /* 0x003fe20000010000 */
[----:B------:R-:W-:Y:S01]  /*0e20*/  HFMA2.MMA R14, -RZ, RZ, 0, 1.847743988037109375e-06 ;  /* 0x0000001fff0e7435 */ /* 0x000fe200000001ff */
[----:B------:R-:W-:Y:S01]  /*0e30*/  MOV R17, 0x4 ;  /* 0x0000000400117802 */ /* 0x000fe20000000f00 */
[----:B------:R-:W-:Y:S01]  /*0e40*/  IMAD.MOV.U32 R19, RZ, RZ, -0x1 ;  /* 0xffffffffff137424 */ /* 0x000fe200078e00ff */
[----:B------:R-:W-:-:S03]  /*0e50*/  MOV R8, 0xe70 ;  /* 0x00000e7000087802 */ /* 0x000fc60000000f00 */
[----:B------:R-:W-:Y:S05]  /*0e60*/  CALL.REL.NOINC `($__internal_158_$__cuda_sm70_shflsync_bfly_p) ;  /* 0x000004d000007944 */ /* 0x000fea0003c00000 */
[----:B01----:R-:W-:Y:S01]  /*0e70*/  FADD.FTZ R18, R18, R14 ;  /* 0x0000000e12127221 */ /* 0x003fe20000010000 */
[----:B------:R-:W-:Y:S01]  /*0e80*/  HFMA2.MMA R14, -RZ, RZ, 0, 1.847743988037109375e-06 ;  /* 0x0000001fff0e7435 */ /* 0x000fe200000001ff */
[----:B------:R-:W-:-:S02]  /*0e90*/  MOV R17, 0x8 ;  /* 0x0000000800117802 */ /* 0x000fc40000000f00 */
[----:B------:R-:W-:Y:S02]  /*0ea0*/  MOV R19, 0xffffffff ;  /* 0xffffffff00137802 */ /* 0x000fe40000000f00 */
[----:B------:R-:W-:Y:S02]  /*0eb0*/  MOV R8, 0xed0 ;  /* 0x00000ed000087802 */ /* 0x000fe40000000f00 */
[----:B------:R-:W-:Y:S05]  /*0ec0*/  CALL.REL.NOINC `($__internal_158_$__cuda_sm70_shflsync_bfly_p) ;  /* 0x0000047000007944 */ /* 0x000fea0003c00000 */
[----:B-1----:R-:W-:Y:S01]  /*0ed0*/  FADD.FTZ R10, R18, R14 ;  /* 0x0000000e120a7221 */ /* 0x002fe20000010000 */
[----:B------:R-:W-:Y:S01]  /*0ee0*/  HFMA2.MMA R14, -RZ, RZ, 0, 1.847743988037109375e-06 ;  /* 0x0000001fff0e7435 */ /* 0x000fe200000001ff */
[----:B0-----:R-:W-:Y:S01]  /*0ef0*/  IMAD.MOV.U32 R17, RZ, RZ, 0x10 ;  /* 0x00000010ff117424 */ /* 0x001fe200078e00ff */
[----:B------:R-:W-:Y:S02]  /*0f00*/  MOV R19, 0xffffffff ;  /* 0xffffffff00137802 */ /* 0x000fe40000000f00 */
[----:B------:R-:W-:Y:S02]  /*0f10*/  MOV R18, R10 ;  /* 0x0000000a00127202 */ /* 0x000fe40000000f00 */
[----:B------:R-:W-:Y:S02]  /*0f20*/  MOV R8, 0xf40 ;  /* 0x00000f4000087802 */ /* 0x000fe40000000f00 */
[----:B------:R-:W-:Y:S05]  /*0f30*/  CALL.REL.NOINC `($__internal_158_$__cuda_sm70_shflsync_bfly_p) ;  /* 0x0000040000007944 */ /* 0x000fea0003c00000 */
[----:B0-----:R-:W-:Y:S01]  /*0f40*/  HFMA2.MMA R17, -RZ, RZ, 0, 5.9604644775390625e-08 ;  /* 0x00000001ff117435 */ /* 0x001fe200000001ff */
[----:B-1----:R-:W-:Y:S01]  /*0f50*/  IMAD.MOV.U32 R13, RZ, RZ, R14 ;  /* 0x000000ffff0d7224 */ /* 0x002fe200078e000e */
[----:B------:R-:W-:Y:S01]  /*0f60*/  MOV R18, R15 ;  /* 0x0000000f00127202 */ /* 0x000fe20000000f00 */
[----:B------:R-:W-:Y:S01]  /*0f70*/  IMAD.MOV.U32 R19, RZ, RZ, -0x1 ;  /* 0xffffffffff137424 */ /* 0x000fe200078e00ff */
[----:B------:R-:W-:-:S02]  /*0f80*/  MOV R14, 0x1f ;  /* 0x0000001f000e7802 */ /* 0x000fc40000000f00 */
[----:B------:R-:W-:Y:S02]  /*0f90*/  MOV R8, 0xfb0 ;  /* 0x00000fb000087802 */ /* 0x000fe40000000f00 */
[----:B------:R-:W-:Y:S05]  /*0fa0*/  CALL.REL.NOINC `($__internal_158_$__cuda_sm70_shflsync_bfly_p) ;  /* 0x0000039000007944 */ /* 0x000fea0003c00000 */
[----:B0-----:R-:W-:Y:S01]  /*0fb0*/  HFMA2.MMA R17, -RZ, RZ, 0, 1.1920928955078125e-07 ;  /* 0x00000002ff117435 */ /* 0x001fe200000001ff */
[----:B-1----:R-:W-:Y:S01]  /*0fc0*/  FADD.FTZ R18, R15, R14 ;  /* 0x0000000e0f127221 */ /* 0x002fe20000010000 */
[----:B------:R-:W-:Y:S02]  /*0fd0*/  MOV R14, 0x1f ;  /* 0x0000001f000e7802 */ /* 0x000fe40000000f00 */
[----:B------:R-:W-:Y:S02]  /*0fe0*/  MOV R19, 0xffffffff ;  /* 0xffffffff00137802 */ /* 0x000fe40000000f00 */
[----:B------:R-:W-:Y:S02]  /*0ff0*/  MOV R8, 0x1010 ;  /* 0x0000101000087802 */ /* 0x000fe40000000f00 */
[----:B------:R-:W-:Y:S05]  /*1000*/  CALL.REL.NOINC `($__internal_158_$__cuda_sm70_shflsync_bfly_p) ;  /* 0x0000033000007944 */ /* 0x000fea0003c00000 */
[----:B01----:R-:W-:Y:S01]  /*1010*/  FADD.FTZ R18, R18, R14 ;  /* 0x0000000e12127221 */ /* 0x003fe20000010000 */
[----:B------:R-:W-:Y:S01]  /*1020*/  HFMA2.MMA R14, -RZ, RZ, 0, 1.847743988037109375e-06 ;  /* 0x0000001fff0e7435 */ /* 0x000fe200000001ff */
[----:B------:R-:W-:Y:S01]  /*1030*/  IMAD.MOV.U32 R17, RZ, RZ, 0x4 ;  /* 0x00000004ff117424 */ /* 0x000fe200078e00ff */
[----:B------:R-:W-:Y:S02]  /*1040*/  MOV R19, 0xffffffff ;  /* 0xffffffff00137802 */ /* 0x000fe40000000f00 */
[----:B------:R-:W-:-:S02]  /*1050*/  MOV R8, 0x1070 ;  /* 0x0000107000087802 */ /* 0x000fc40000000f00 */
[----:B------:R-:W-:Y:S05]  /*1060*/  CALL.REL.NOINC `($__internal_158_$__cuda_sm70_shflsync_bfly_p) ;  /* 0x000002d000007944 */ /* 0x000fea0003c00000 */
[----:B0-----:R-:W-:Y:S01]  /*1070*/  HFMA2.MMA R17, -RZ, RZ, 0, 4.76837158203125e-07 ;  /* 0x00000008ff117435 */ /* 0x001fe200000001ff */
[----:B-1----:R-:W-:Y:S01]  /*1080*/  FADD.FTZ R18, R18, R14 ;  /* 0x0000000e12127221 */ /* 0x002fe20000010000 */
[----:B------:R-:W-:Y:S01]  /*1090*/  MOV R19, 0xffffffff ;  /* 0xffffffff00137802 */ /* 0x000fe20000000f00 */
[----:B------:R-:W-:Y:S01]  /*10a0*/  IMAD.MOV.U32 R14, RZ, RZ, 0x1f ;  /* 0x0000001fff0e7424 */ /* 0x000fe200078e00ff */
[----:B------:R-:W-:-:S02]  /*10b0*/  MOV R8, 0x10d0 ;  /* 0x000010d000087802 */ /* 0x000fc40000000f00 */
[----:B------:R-:W-:Y:S05]  /*10c0*/  CALL.REL.NOINC `($__internal_158_$__cuda_sm70_shflsync_bfly_p) ;  /* 0x0000027000007944 */ /* 0x000fea0003c00000 */
[----:B-1----:R-:W-:Y:S01]  /*10d0*/  FADD.FTZ R12, R18, R14 ;  /* 0x0000000e120c7221 */ /* 0x002fe20000010000 */
[----:B0-----:R-:W-:Y:S01]  /*10e0*/  HFMA2.MMA R17, -RZ, RZ, 0, 9.5367431640625e-07 ;  /* 0x00000010ff117435 */ /* 0x001fe200000001ff */
[----:B------:R-:W-:Y:S01]  /*10f0*/  MOV R14, 0x1f ;  /* 0x0000001f000e7802 */ /* 0x000fe20000000f00 */
[----:B------:R-:W-:Y:S01]  /*1100*/  IMAD.MOV.U32 R19, RZ, RZ, -0x1 ;  /* 0xffffffffff137424 */ /* 0x000fe200078e00ff */
[----:B------:R-:W-:-:S02]  /*1110*/  MOV R8, 0x1140 ;  /* 0x0000114000087802 */ /* 0x000fc40000000f00 */
[----:B------:R-:W-:Y:S02]  /*1120*/  MOV R18, R12 ;  /* 0x0000000c00127202 */ /* 0x000fe40000000f00 */
[----:B------:R-:W-:Y:S05]  /*1130*/  CALL.REL.NOINC `($__internal_158_$__cuda_sm70_shflsync_bfly_p) ;  /* 0x0000020000007944 */ /* 0x000fea0003c00000 */
[----:B-1----:R-:W-:Y:S01]  /*1140*/  MOV R15, R14 ;  /* 0x0000000e000f7202 */ /* 0x002fe20000000f00 */
[----:B------:R-:W-:Y:S01]  /*1150*/  HFMA2.MMA R14, -RZ, RZ, 0, 1.847743988037109375e-06 ;  /* 0x0000001fff0e7435 */ /* 0x000fe200000001ff */
[----:B0-----:R-:W-:Y:S01]  /*1160*/  MOV R18, R11 ;  /* 0x0000000b00127202 */ /* 0x001fe20000000f00 */
[----:B------:R-:W-:Y:S01]  /*1170*/  IMAD.MOV.U32 R17, RZ, RZ, 0x1 ;  /* 0x00000001ff117424 */ /* 0x000fe200078e00ff */
[----:B------:R-:W-:Y:S02]  /*1180*/  MOV R19, 0xffffffff ;  /* 0xffffffff00137802 */ /* 0x000fe40000000f00 */
[----:B------:R-:W-:Y:S02]  /*1190*/  MOV R8, 0x11b0 ;  /* 0x000011b000087802 */ /* 0x000fe40000000f00 */
[----:B------:R-:W-:Y:S05]  /*11a0*/  CALL.REL.NOINC `($__internal_158_$__cuda_sm70_shflsync_bfly_p) ;  /* 0x0000019000007944 */ /* 0x000fea0003c00000 */
[----:B0-----:R-:W-:Y:S01]  /*11b0*/  HFMA2.MMA R17, -RZ, RZ, 0, 1.1920928955078125e-07 ;  /* 0x00000002ff117435 */ /* 0x001fe200000001ff */
[----:B-1----:R-:W-:Y:S01]  /*11c0*/  FADD.FTZ R18, R11, R14 ;  /* 0x0000000e0b127221 */ /* 0x002fe20000010000 */
[----:B------:R-:W-:Y:S01]  /*11d0*/  MOV R19, 0xffffffff ;  /* 0xffffffff00137802 */ /* 0x000fe20000000f00 */
[----:B------:R-:W-:Y:S01]  /*11e0*/  IMAD.MOV.U32 R14, RZ, RZ, 0x1f ;  /* 0x0000001fff0e7424 */ /* 0x000fe200078e00ff */
[----:B------:R-:W-:-:S02]  /*11f0*/  MOV R8, 0x1210 ;  /* 0x0000121000087802 */ /* 0x000fc40000000f00 */
[----:B------:R-:W-:Y:S05]  /*1200*/  CALL.REL.NOINC `($__internal_158_$__cuda_sm70_shflsync_bfly_p) ;  /* 0x0000013000007944 */ /* 0x000fea0003c00000 */
[----:B0-----:R-:W-:Y:S01]  /*1210*/  HFMA2.MMA R17, -RZ, RZ, 0, 2.384185791015625e-07 ;  /* 0x00000004ff117435 */ /* 0x001fe200000001ff */
[----:B-1----:R-:W-:Y:S01]  /*1220*/  FADD.FTZ R18, R18, R14 ;  /* 0x0000000e12127221 */ /* 0x002fe20000010000 */
[----:B------:R-:W-:Y:S01]  /*1230*/  MOV R14, 0x1f ;  /* 0x0000001f000e7802 */ /* 0x000fe20000000f00 */
[----:B------:R-:W-:Y:S01]  /*1240*/  IMAD.MOV.U32 R19, RZ, RZ, -0x1 ;  /* 0xffffffffff137424 */ /* 0x000fe200078e00ff */
[----:B------:R-:W-:-:S02]  /*1250*/  MOV R8, 0x1270 ;  /* 0x0000127000087802 */ /* 0x000fc40000000f00 */
[----:B------:R-:W-:Y:S05]  /*1260*/  CALL.REL.NOINC `($__internal_158_$__cuda_sm70_shflsync_bfly_p) ;  /* 0x000000d000007944 */ /* 0x000fea0003c00000 */
[----:B0-----:R-:W-:Y:S01]  /*1270*/  HFMA2.MMA R17, -RZ, RZ, 0, 4.76837158203125e-07 ;  /* 0x00000008ff117435 */ /* 0x001fe200000001ff */
[----:B-1----:R-:W-:Y:S01]  /*1280*/  FADD.FTZ R18, R18, R14 ;  /* 0x0000000e12127221 */ /* 0x002fe20000010000 */
[----:B------:R-:W-:-:S02]  /*1290*/  MOV R14, 0x1f ;  /* 0x0000001f000e7802 */ /* 0x000fc40000000f00 */
[----:B------:R-:W-:Y:S02]  /*12a0*/  MOV R19, 0xffffffff ;  /* 0xffffffff00137802 */ /* 0x000fe40000000f00 */
[----:B------:R-:W-:Y:S02]  /*12b0*/  MOV R8, 0x12d0 ;  /* 0x000012d000087802 */ /* 0x000fe40000000f00 */
[----:B------:R-:W-:Y:S05]  /*12c0*/  CALL.REL.NOINC `($__internal_158_$__cuda_sm70_shflsync_bfly_p) ;  /* 0x0000007000007944 */ /* 0x000fea0003c00000 */
[----:B01----:R-:W-:Y:S01]  /*12d0*/  FADD.FTZ R18, R18, R14 ;  /* 0x0000000e12127221 */ /* 0x003fe20000010000 */
[----:B------:R-:W-:Y:S01]  /*12e0*/  HFMA2.MMA R14, -RZ, RZ, 0, 1.847743988037109375e-06 ;  /* 0x0000001fff0e7435 */ /* 0x000fe200000001ff */
[----:B------:R-:W-:Y:S01]  /*12f0*/  IMAD.MOV.U32 R17, RZ, RZ, 0x10 ;  /* 0x00000010ff117424 */ /* 0x000fe200078e00ff */
[----:B------:R-:W-:Y:S02]  /*1300*/  MOV R19, 0xffffffff ;  /* 0xffffffff00137802 */ /* 0x000fe40000000f00 */
[----:B------:R-:W-:Y:S02]  /*1310*/  MOV R8, 0x1330 ;  /* 0x0000133000087802 */ /* 0x000fe40000000f00 */
[----:B------:R-:W-:Y:S05]  /*1320*/  CALL.REL.NOINC `($__internal_158_$__cuda_sm70_shflsync_bfly_p) ;  /* 0x0000001000007944 */ /* 0x000fea0003c00000 */
[----:B01----:R-:W-:Y:S05]  /*1330*/  BRA `(.L_x_11730) ;  /* 0xfffff82000007947 */ /* 0x003fea000383ffff */
        .weak           $__internal_158_$__cuda_sm70_shflsync_bfly_p
        .type           $__internal_158_$__cuda_sm70_shflsync_bfly_p,@function
        .size           $__internal_158_$__cuda_sm70_shflsync_bfly_p,(.L_x_15040 - $__internal_158_$__cuda_sm70_shflsync_bfly_p)
$__internal_158_$__cuda_sm70_shflsync_bfly_p:
[----:B------:R-:W-:Y:S01]  /*1340*/  HFMA2.MMA R9, -RZ, RZ, 0, 0 ;  /* 0x00000000ff097435 */ /* 0x000fe200000001ff */
[----:B------:R-:W-:Y:S04]  /*1350*/  WARPSYNC R19 ;  /* 0x0000001300007348 */ /* 0x000fe80003800000 */
[----:B------:R0:W1:Y:S01]  /*1360*/  SHFL.BFLY PT, R14, R18, R17, R14 ;  /* 0x0c000011120e7389 */ /* 0x00006200000e000e */
[----:B------:R-:W-:Y:S05]  /*1370*/  RET.REL.NODEC R8 `(_ZN10layer_norm22ln_bwd_finalize_kernelINS_22Kernel_traits_finalizeILj1280Ef6__halffS2_fjLb1ELj1024ELj4ENS_18Kernel_traits_baseILj1280EfS2_fS2_fjLj1024EEEEELb1ELb1EEEvNS_9BwdParamsE) ;  /* 0xffffec8008007950 */ /* 0x000fea0003c3ffff */
.L_x_11731:
        /* <DEDUP_REMOVED lines=16> */
.L_x_15040:


//--------------------- .text._ZN10layer_norm13ln_bwd_kernelINS_13Kernel_traitsIf6__halffS2_fjLj1280ELj1ELj4ELj1ELj16ENS_18Kernel_traits_baseILj1280EfS2_fS2_fjLj128EEEEELb1ELb1ELb1ELb1EEEvNS_9BwdParamsE --------------------------
	.section	.text._ZN10layer_norm13ln_bwd_kernelINS_13Kernel_traitsIf6__halffS2_fjLj1280ELj1ELj4ELj1ELj16ENS_18Kernel_traits_baseILj1280EfS2_fS2_fjLj128EEEEELb1ELb1ELb1ELb1EEEvNS_9BwdParamsE,"ax",@progbits
	.sectioninfo	@"SHI_REGISTERS=255"
	.align	128
        .global         _ZN10layer_norm13ln_bwd_kernelINS_13Kernel_traitsIf6__halffS2_fjLj1280ELj1ELj4ELj1ELj16ENS_18Kernel_traits_baseILj1280EfS2_fS2_fjLj128EEEEELb1ELb1ELb1ELb1EEEvNS_9BwdParamsE
        .type           _ZN10layer_norm13ln_bwd_kernelINS_13Kernel_traitsIf6__halffS2_fjLj1280ELj1ELj4ELj1ELj16ENS_18Kernel_traits_baseILj1280EfS2_fS2_fjLj128EEEEELb1ELb1ELb1ELb1EEEvNS_9BwdParamsE,@function
        .size           _ZN10layer_norm13ln_bwd_kernelINS_13Kernel_traitsIf6__halffS2_fjLj1280ELj1ELj4ELj1ELj16ENS_18Kernel_traits_baseILj1280EfS2_fS2_fjLj128EEEEELb1ELb1ELb1ELb1EEEvNS_9BwdParamsE,(.L_x_15041 - _ZN10layer_norm13ln_bwd_kernelINS_13Kernel_traitsIf6__halffS2_fjLj1280ELj1ELj4ELj1ELj16ENS_18Kernel_traits_baseILj1280EfS2_fS2_fjLj128EEEEELb1ELb1ELb1ELb1EEEvNS_9BwdParamsE)
        .other          _ZN10layer_norm13ln_bwd_kernelINS_13Kernel_traitsIf6__halffS2_fjLj1280ELj1ELj4ELj1ELj16ENS_18Kernel_traits_baseILj1280EfS2_fS2_fjLj128EEEEELb1ELb1ELb1ELb1EEEvNS_9BwdParamsE,@"STO_CUDA_ENTRY STV_DEFAULT"
_ZN10layer_norm13ln_bwd_kernelINS_13Kernel_traitsIf6__halffS2_fjLj1280ELj1ELj4ELj1ELj16ENS_18Kernel_traits_baseILj1280EfS2_fS2_fjLj128EEEEELb1ELb1ELb1ELb1EEEvNS_9BwdParamsE:
.text._ZN10layer_norm13ln_bwd_kernelINS_13Kernel_traitsIf6__halffS2_fjLj1280ELj1ELj4ELj1ELj16ENS_18Kernel_traits_baseILj1280EfS2_fS2_fjLj128EEEEELb1ELb1ELb1ELb1EEEvNS_9BwdParamsE:
        /* <DEDUP_REMOVED lines=71> */
.L_x_11733:
        /* <DEDUP_REMOVED lines=126> */
.L_x_11908:
        /* <DEDUP_REMOVED lines=66> */
.L_x_11736:
        /* <DEDUP_REMOVED lines=87> */
[--C-:B---3--:R-:W-:Y:S01]  /*15e0*/  HADD2.F32 R117, -RZ, R184.reuse.H0_H0 ;  /* 0x200000b8ff757230 */ /* 0x108fe20000004100 */
[----:B------:R-:W-:Y:S01]  /*15f0*/  FADD.FTZ R86, -R249, R183 ;  /* 0x000000b7f9567221 */ /* 0x000fe20000010100 */
[----:B------:R-:W-:Y:S01]  /*1600*/  HADD2.F32 R116, -RZ, R184.H1_H1 ;  /* 0x300000b8ff747230 */ /* 0x000fe20000004100 */
[----:B------:R-:W-:Y:S01]  /*1610*/  IADD3 R184, R251, 0x20, RZ ;  /* 0x00000020fbb87810 */ /* 0x000fe20007ffe0ff */
[----:B------:R-:W-:Y:S01]  /*1620*/  FADD.FTZ R107, -R249, R182 ;  /* 0x000000b6f96b7221 */ /* 0x000fe20000010100 */
[C---:B------:R-:W-:Y:S01]  /*1630*/  IADD3 R183, R251.reuse, 0x60, RZ ;  /* 0x00000060fbb77810 */ /* 0x040fe20007ffe0ff */
[--C-:B------:R-:W-:Y:S01]  /*1640*/  HADD2.F32 R113, -RZ, R186.reuse.H0_H0 ;  /* 0x200000baff717230 */ /* 0x100fe20000004100 */
[C---:B------:R-:W-:Y:S01]  /*1650*/  IADD3 R182, R251.reuse, 0x80, RZ ;  /* 0x00000080fbb67810 */ /* 0x040fe20007ffe0ff */
[----:B------:R-:W-:Y:S01]  /*1660*/  HADD2.F32 R112, -RZ, R186.H1_H1 ;  /* 0x300000baff707230 */ /* 0x000fe20000004100 */
[----:B------:R-:W-:Y:S01]  /*1670*/  IADD3 R186, R251, 0x40, RZ ;  /* 0x00000040fbba7810 */ /* 0x000fe20007ffe0ff */
        /* <DEDUP_REMOVED lines=11> */
[----:B------:R-:W-:Y:S01]  /*1730*/  @P0 IMAD.WIDE.U32 R180, R250, R93, c[0x0][0x218] ;  /* 0x00008600fab40625 */ /* 0x000fe200078e005d */
[----:B------:R-:W-:Y:S01]  /*1740*/  MOV R250, R86 ;  /* 0x0000005600fa7202 */ /* 0x000fe20000000f00 */
[----:B------:R0:W5:Y:S04]  /*1750*/  @P0 LDG.E.128 R152, [R246.64+0x10] ;  /* 0x00001004f6980981 */ /* 0x000168000c1e1d00 */
[----:B------:R1:W5:Y:S04]  /*1760*/  @P0 LDG.E.128 R156, [R180.64] ;  /* 0x00000004b49c0981 */ /* 0x000368000c1e1d00 */
[----:B------:R1:W5:Y:S01]  /*1770*/  @P0 LDG.E.128 R160, [R180.64+0x10] ;  /* 0x00001004b4a00981 */ /* 0x000362000c1e1d00 */
[----:B------:R-:W-:-:S02]  /*1780*/  FMUL.FTZ R107, R3, R107 ;  /* 0x0000006b036b7220 */ /* 0x000fc40000410000 */
[----:B------:R-:W-:Y:S01]  /*1790*/  FMUL.FTZ R105, R3, R105 ;  /* 0x0000006903697220 */ /* 0x000fe20000410000 */
        /* <DEDUP_REMOVED lines=51> */
[--C-:B------:R-:W-:Y:S01]  /*1ad0*/  HADD2.F32 R85, -RZ, R239.reuse.H0_H0 ;  /* 0x200000efff557230 */ /* 0x100fe20000004100 */
[C---:B------:R-:W-:Y:S01]  /*1ae0*/  FMUL.FTZ R249, R3.reuse, R251 ;  /* 0x000000fb03f97220 */ /* 0x040fe20000410000 */
[----:B------:R-:W-:Y:S01]  /*1af0*/  HADD2.F32 R84, -RZ, R239.H1_H1 ;  /* 0x300000efff547230 */ /* 0x000fe20000004100 */
[C---:B------:R-:W-:Y:S01]  /*1b00*/  FMUL.FTZ R239, R3.reuse, R250 ;  /* 0x000000fa03ef7220 */ /* 0x040fe20000410000 */
[--C-:B------:R-:W-:Y:S02]  /*1b10*/  HADD2.F32 R87, -RZ, R238.reuse.H0_H0 ;  /* 0x200000eeff577230 */ /* 0x100fe40000004100 */
        /* <DEDUP_REMOVED lines=67> */
[--C-:B------:R-:W-:Y:S01]  /*1f50*/  HADD2.F32 R203, -RZ, R224.reuse.H0_H0 ;  /* 0x200000e0ffcb7230 */ /* 0x100fe20000004100 */
[-C--:B------:R-:W-:Y:S01]  /*1f60*/  FFMA.FTZ R6, R107, R115.reuse, R6 ;  /* 0x000000736b067223 */ /* 0x080fe20000010006 */
[----:B------:R-:W-:Y:S01]  /*1f70*/  HADD2.F32 R206, -RZ, R224.H1_H1 ;  /* 0x300000e0ffce7230 */ /* 0x000fe20000004100 */
[----:B------:R-:W-:Y:S01]  /*1f80*/  FADD.FTZ R46, R46, R115 ;  /* 0x000000732e2e7221 */ /* 0x000fe20000010000 */
[--C-:B------:R-:W-:Y:S01]  /*1f90*/  HADD2.F32 R216, -RZ, R226.reuse.H0_H0 ;  /* 0x200000e2ffd87230 */ /* 0x100fe20000004100 */
[----:B------:R-:W-:Y:S01]  /*1fa0*/  FMUL.FTZ R108, R108, R115 ;  /* 0x000000736c6c7220 */ /* 0x000fe20000410000 */
[----:B------:R-:W-:Y:S01]  /*1fb0*/  HADD2.F32 R200, -RZ, R226.H1_H1 ;  /* 0x300000e2ffc87230 */ /* 0x000fe20000004100 */
[----:B------:R0:W5:Y:S01]  /*1fc0*/  LDL.LU R115, [R1+0x254] ;  /* 0x0002540001737983 */ /* 0x0001620000300800 */
[--C-:B------:R-:W-:Y:S01]  /*1fd0*/  HADD2.F32 R226, -RZ, R229.reuse.H0_H0 ;  /* 0x200000e5ffe27230 */ /* 0x100fe20000004100 */
[----:B------:R-:W-:Y:S01]  /*1fe0*/  FFMA.FTZ R7, R239, R114, R7 ;  /* 0x00000072ef077223 */ /* 0x000fe20000010007 */
[----:B------:R-:W-:Y:S01]  /*1ff0*/  HADD2.F32 R224, -RZ, R229.H1_H1 ;  /* 0x300000e5ffe07230 */ /* 0x000fe20000004100 */
[----:B------:R-:W-:Y:S01]  /*2000*/  FMUL.FTZ R229, R3, R184 ;  /* 0x000000b803e57220 */ /* 0x000fe20000410000 */
[----:B------:R1:W-:Y:S01]  /*2010*/  STL [R1+0x34], R109 ;  /* 0x0000346d01007387 */ /* 0x0003e20000100800 */
[----:B------:R-:W-:Y:S01]  /*2020*/  FADD.FTZ R47, R47, R114 ;  /* 0x000000722f2f7221 */ /* 0x000fe20000010000 */
[--C-:B----4-:R-:W-:Y:S01]  /*2030*/  HADD2.F32 R244, -RZ, R233.reuse.H0_H0 ;  /* 0x200000e9fff47230 */ /* 0x110fe20000004100 */
[----:B------:R-:W-:Y:S01]  /*2040*/  FMUL.FTZ R106, R106, R114 ;  /* 0x000000726a6a7220 */ /* 0x000fe20000410000 */
[----:B------:R-:W-:Y:S01]  /*2050*/  HADD2.F32 R245, -RZ, R233.H1_H1 ;  /* 0x300000e9fff57230 */ /* 0x000fe20000004100 */
[C---:B------:R-:W-:Y:S01]  /*2060*/  FMUL.FTZ R184, R3.reuse, R212 ;  /* 0x000000d403b87220 */ /* 0x040fe20000410000 */
[----:B------:R0:W5:Y:S01]  /*2070*/  LDL.LU R114, [R1+0x250] ;  /* 0x0002500001727983 */ /* 0x0001620000300800 */
[----:B------:R-:W-:-:S02]  /*2080*/  FMUL.FTZ R233, R3, R182 ;  /* 0x000000b603e97220 */ /* 0x000fc40000410000 */
[C---:B------:R-:W-:Y:S01]  /*2090*/  FMUL.FTZ R182, R3.reuse, R214 ;  /* 0x000000d603b67220 */ /* 0x040fe20000410000 */
[----:B------:R-:W3:Y:S01]  /*20a0*/  LDL R212, [R1+0x1c4] ;  /* 0x0001c40001d47983 */ /* 0x000ee20000100800 */
[----:B------:R-:W-:Y:S01]  /*20b0*/  FMUL.FTZ R223, R3, R187 ;  /* 0x000000bb03df7220 */ /* 0x000fe20000410000 */
[--C-:B------:R-:W-:Y:S01]  /*20c0*/  HADD2.F32 R218, -RZ, R227.reuse.H0_H0 ;  /* 0x200000e3ffda7230 */ /* 0x100fe20000004100 */
[----:B------:R-:W-:Y:S01]  /*20d0*/  FADD.FTZ R48, R48, R113 ;  /* 0x0000007130307221 */ /* 0x000fe20000010000 */
[----:B------:R4:W-:Y:S01]  /*20e0*/  STL [R1+0x2c], R108 ;  /* 0x00002c6c01007387 */ /* 0x0009e20000100800 */
[-C--:B------:R-:W-:Y:S01]  /*20f0*/  FFMA.FTZ R8, R238, R113.reuse, R8 ;  /* 0x00000071ee087223 */ /* 0x080fe20000010008 */
[----:B------:R-:W-:Y:S01]  /*2100*/  HADD2.F32 R217, -RZ, R227.H1_H1 ;  /* 0x300000e3ffd97230 */ /* 0x000fe20000004100 */
        /* <DEDUP_REMOVED lines=8> */
[--C-:B------:R-:W-:Y:S01]  /*2190*/  HADD2.F32 R201, -RZ, R225.reuse.H0_H0 ;  /* 0x200000e1ffc97230 */ /* 0x100fe20000004100 */
[C---:B------:R-:W-:Y:S01]  /*21a0*/  FMUL.FTZ R185, R3.reuse, R211 ;  /* 0x000000d303b97220 */ /* 0x040fe20000410000 */
[----:B------:R0:W5:Y:S01]  /*21b0*/  LDL.LU R112, [R1+0x248] ;  /* 0x0002480001707983 */ /* 0x0001620000300800 */
[----:B------:R-:W-:Y:S01]  /*21c0*/  HADD2.F32 R202, -RZ, R225.H1_H1 ;  /* 0x300000e1ffca7230 */ /* 0x000fe20000004100 */
        /* <DEDUP_REMOVED lines=15> */
[--C-:B------:R-:W-:Y:S02]  /*22c0*/  HADD2.F32 R241, -RZ, R231.reuse.H0_H0 ;  /* 0x200000e7fff17230 */ /* 0x100fe40000004100 */
[----:B------:R-:W-:Y:S01]  /*22d0*/  HADD2.F32 R240, -RZ, R231.H1_H1 ;  /* 0x300000e7fff07230 */ /* 0x000fe20000004100 */
        /* <DEDUP_REMOVED lines=247> */
.L_x_11737:
[----:B-1----:R-:W-:Y:S05]  /*3250*/  BSYNC B1 ;  /* 0x0000000000017941 */ /* 0x002fea0003800000 */
.L_x_11735:
        /* <DEDUP_REMOVED lines=14> */
.L_x_11909:
        /* <DEDUP_REMOVED lines=18> */
.L_x_11910:
        /* <DEDUP_REMOVED lines=33> */
.L_x_11741:
[----:B------:R-:W-:Y:S05]  /*3670*/  BSYNC B1 ;  /* 0x0000000000017941 */ /* 0x000fea0003800000 */
.L_x_11740:
        /* <DEDUP_REMOVED lines=16> */
.L_x_11743:
[----:B------:R-:W-:Y:S05]  /*3780*/  BSYNC B1 ;  /* 0x0000000000017941 */ /* 0x000fea0003800000 */
.L_x_11742:
        /* <DEDUP_REMOVED lines=14> */
.L_x_11745:
[----:B------:R-:W-:Y:S05]  /*3870*/  BSYNC B1 ;  /* 0x0000000000017941 */ /* 0x000fea0003800000 */
.L_x_11744:
        /* <DEDUP_REMOVED lines=16> */
.L_x_11747:
[----:B------:R-:W-:Y:S05]  /*3980*/  BSYNC B1 ;  /* 0x0000000000017941 */ /* 0x000fea0003800000 */
.L_x_11746:
        /* <DEDUP_REMOVED lines=14> */
.L_x_11749:
[----:B------:R-:W-:Y:S05]  /*3a70*/  BSYNC B1 ;  /* 0x0000000000017941 */ /* 0x000fea0003800000 */
.L_x_11748:
        /* <DEDUP_REMOVED lines=16> */
.L_x_11751:
[----:B------:R-:W-:Y:S05]  /*3b80*/  BSYNC B1 ;  /* 0x0000000000017941 */ /* 0x000fea0003800000 */
.L_x_11750:
        /* <DEDUP_REMOVED lines=14> */
.L_x_11753:
[----:B------:R-:W-:Y:S05]  /*3c70*/  BSYNC B1 ;  /* 0x0000000000017941 */ /* 0x000fea0003800000 */
.L_x_11752:
        /* <DEDUP_REMOVED lines=19> */
.L_x_11755:
[----:B------:R-:W-:Y:S05]  /*3db0*/  BSYNC B1 ;  /* 0x0000000000017941 */ /* 0x000fea0003800000 */
.L_x_11754:
        /* <DEDUP_REMOVED lines=14> */
.L_x_11757:
[----:B------:R-:W-:Y:S05]  /*3ea0*/  BSYNC B1 ;  /* 0x0000000000017941 */ /* 0x000fea0003800000 */
.L_x_11756:
[----:B------:R-:W-:Y:S01]  /*3eb0*/  BSSY B1, `(.L_x_11758) ;  /* 0x000000e000017945 */ /* 0x000fe20003800000 */
        /* <DEDUP_REMOVED lines=13> */
.L_x_11759:
[----:B------:R-:W-:Y:S05]  /*3f90*/  BSYNC B1 ;  /* 0x0000000000017941 */ /* 0x000fea0003800000 */
.L_x_11758:
        /* <DEDUP_REMOVED lines=14> */
.L_x_11761:
[----:B------:R-:W-:Y:S05]  /*4080*/  BSYNC B1 ;  /* 0x0000000000017941 */ /* 0x000fea0003800000 */
.L_x_11760:
[----:B------:R-:W-:Y:S01]  /*4090*/  BSSY B1, `(.L_x_11762) ;  /* 0x000000e000017945 */ /* 0x000fe20003800000 */
        /* <DEDUP_REMOVED lines=13> */
.L_x_11763:
[----:B------:R-:W-:Y:S05]  /*4170*/  BSYNC B1 ;  /* 0x0000000000017941 */ /* 0x000fea0003800000 */
.L_x_11762:
        /* <DEDUP_REMOVED lines=14> */
.L_x_11765:
[----:B------:R-:W-:Y:S05]  /*4260*/  BSYNC B1 ;  /* 0x0000000000017941 */ /* 0x000fea0003800000 */
.L_x_11764:
[----:B------:R-:W-:Y:S01]  /*4270*/  BSSY B1, `(.L_x_11766) ;  /* 0x000000e000017945 */ /* 0x000fe20003800000 */
[----:B------:R-:W-:Y:S05]  /*4280*/  @!P4 BRA `(.L_x_11767) ;  /* 0x000000c00000c947 */ /* 0x000fea0003800000 */
[----:B------:R-:W-:Y:S01]  /*4290*/  LOP3.LUT P0, RZ, R199, 0xff0000, RZ, 0xc0, !PT ;  /* 0x00ff0000c7ff7812 */ /* 0x000fe2000780c0ff */
[----:B------:R-:W-:Y:S01]  /*42a0*/  FMUL.FTZ R240, R241, c[0x0][0x1ec] ;  /* 0x00007b00f1f07a20 */ /* 0x000fe20000410000 */
[----:B------:R-:W-:-:S03]  /*42b0*/  HFMA2.MMA R244, -RZ, RZ, 0, 0 ;  /* 0x00000000fff47435 */ /* 0x000fc600000001ff */
[----:B------:R-:W-:-:S08]  /*42c0*/  FMUL.FTZ R240, R240, c[0x0][0x1e8] ;  /* 0x00007a00f0f07a20 */ /* 0x000fd00000410000 */
[----:B-----5:R-:W-:-:S05]  /*42d0*/  @P0 HADD2.F32 R245, -RZ, R167.H0_H0 ;  /* 0x200000a7fff50230 */ /* 0x020fca0000004100 */
[----:B------:R-:W-:Y:S02]  /*42e0*/  @P0 FMUL.FTZ R244, R240, R245 ;  /* 0x000000f5f0f40220 */ /* 0x000fe40000410000 */
[----:B------:R-:W2:Y:S02]  /*42f0*/  LDL R245, [R1+0x120] ;  /* 0x0001200001f57983 */ /* 0x000ea40000100800 */
[----:B------:R-:W-:Y:S02]  /*4300*/  FADD.FTZ R90, R90, R244 ;  /* 0x000000f45a5a7221 */ /* 0x000fe40000010000 */
[----:B--2---:R-:W-:-:S05]  /*4310*/  FMUL.FTZ R240, R245, R240 ;  /* 0x000000f0f5f07220 */ /* 0x004fca0000410000 */
[----:B------:R-:W-:-:S04]  /*4320*/  FSEL R240, R240, RZ, P0 ;  /* 0x000000fff0f07208 */ /* 0x000fc80000000000 */
[----:B------:R-:W-:-:S04]  /*4330*/  F2FP.PACK_AB R240, RZ, R240 ;  /* 0x000000f0fff0723e */ /* 0x000fc800000000ff */
[----:B------:R-:W-:Y:S02]  /*4340*/  PRMT R171, R240, 0x7610, R171 ;  /* 0x00007610f0ab7816 */ /* 0x000fe400000000ab */
.L_x_11767:
[----:B------:R-:W-:Y:S05]  /*4350*/  BSYNC B1 ;  /* 0x0000000000017941 */ /* 0x000fea0003800000 */
.L_x_11766:
        /* <DEDUP_REMOVED lines=14> */
.L_x_11769:
[----:B------:R-:W-:Y:S05]  /*4440*/  BSYNC B1 ;  /* 0x0000000000017941 */ /* 0x000fea0003800000 */
.L_x_11768:
        /* <DEDUP_REMOVED lines=14> */
.L_x_11771:
[----:B------:R-:W-:Y:S05]  /*4530*/  BSYNC B1 ;  /* 0x0000000000017941 */ /* 0x000fea0003800000 */
.L_x_11770:
        /* <DEDUP_REMOVED lines=28> */
.L_x_11773:
[----:B------:R-:W-:Y:S05]  /*4700*/  BSYNC B1 ;  /* 0x0000000000017941 */ /* 0x000fea0003800000 */
.L_x_11772:
        /* <DEDUP_REMOVED lines=14> */
.L_x_11775:
[----:B------:R-:W-:Y:S05]  /*47f0*/  BSYNC B1 ;  /* 0x0000000000017941 */ /* 0x000fea0003800000 */
.L_x_11774:
        /* <DEDUP_REMOVED lines=16> */
.L_x_11777:
[----:B------:R-:W-:Y:S05]  /*4900*/  BSYNC B1 ;  /* 0x0000000000017941 */ /* 0x000fea0003800000 */
.L_x_11776:
        /* <DEDUP_REMOVED lines=14> */
.L_x_11779:
[----:B------:R-:W-:Y:S05]  /*49f0*/  BSYNC B1 ;  /* 0x0000000000017941 */ /* 0x000fea0003800000 */
.L_x_11778:
        /* <DEDUP_REMOVED lines=21> */
.L_x_11781:
[----:B------:R-:W-:Y:S05]  /*4b50*/  BSYNC B1 ;  /* 0x0000000000017941 */ /* 0x000fea0003800000 */
.L_x_11780:
        /* <DEDUP_REMOVED lines=15> */
.L_x_11783:
[----:B------:R-:W-:Y:S05]  /*4c50*/  BSYNC B1 ;  /* 0x0000000000017941 */ /* 0x000fea0003800000 */
.L_x_11782:
        /* <DEDUP_REMOVED lines=14> */
.L_x_11785:
[----:B------:R-:W-:Y:S05]  /*4d40*/  BSYNC B1 ;  /* 0x0000000000017941 */ /* 0x000fea0003800000 */
.L_x_11784:
        /* <DEDUP_REMOVED lines=15> */
.L_x_11787:
[----:B------:R-:W-:Y:S05]  /*4e40*/  BSYNC B1 ;  /* 0x0000000000017941 */ /* 0x000fea0003800000 */
.L_x_11786:
        /* <DEDUP_REMOVED lines=14> */
.L_x_11789:
[----:B------:R-:W-:Y:S05]  /*4f30*/  BSYNC B1 ;  /* 0x0000000000017941 */ /* 0x000fea0003800000 */
.L_x_11788:
        /* <DEDUP_REMOVED lines=18> */
.L_x_11791:
[----:B------:R-:W-:Y:S05]  /*5060*/  BSYNC B1 ;  /* 0x0000000000017941 */ /* 0x000fea0003800000 */
.L_x_11790:
        /* <DEDUP_REMOVED lines=16> */
.L_x_11793:
[----:B------:R-:W-:Y:S05]  /*5170*/  BSYNC B1 ;  /* 0x0000000000017941 */ /* 0x000fea0003800000 */
.L_x_11792:
        /* <DEDUP_REMOVED lines=13> */
.L_x_11795:
[----:B------:R-:W-:Y:S05]  /*5250*/  BSYNC B1 ;  /* 0x0000000000017941 */ /* 0x000fea0003800000 */
.L_x_11794:
        /* <DEDUP_REMOVED lines=17> */
.L_x_11797:
[----:B------:R-:W-:Y:S05]  /*5370*/  BSYNC B1 ;  /* 0x0000000000017941 */ /* 0x000fea0003800000 */
.L_x_11796:
        /* <DEDUP_REMOVED lines=13> */
.L_x_11799:
[----:B------:R-:W-:Y:S05]  /*5450*/  BSYNC B1 ;  /* 0x0000000000017941 */ /* 0x000fea0003800000 */
.L_x_11798:
        /* <DEDUP_REMOVED lines=14> */
.L_x_11801:
[----:B------:R-:W-:Y:S05]  /*5540*/  BSYNC B1 ;  /* 0x0000000000017941 */ /* 0x000fea0003800000 */
.L_x_11800:
        /* <DEDUP_REMOVED lines=13> */
.L_x_11803:
[----:B------:R-:W-:Y:S05]  /*5620*/  BSYNC B1 ;  /* 0x0000000000017941 */ /* 0x000fea0003800000 */
.L_x_11802:
        /* <DEDUP_REMOVED lines=14> */
.L_x_11805:
[----:B------:R-:W-:Y:S05]  /*5710*/  BSYNC B1 ;  /* 0x0000000000017941 */ /* 0x000fea0003800000 */
.L_x_11804:
        /* <DEDUP_REMOVED lines=18> */
.L_x_11807:
[----:B------:R-:W-:Y:S05]  /*5840*/  BSYNC B1 ;  /* 0x0000000000017941 */ /* 0x000fea0003800000 */
.L_x_11806:
        /* <DEDUP_REMOVED lines=13> */
.L_x_11809:
[----:B------:R-:W-:Y:S05]  /*5920*/  BSYNC B1 ;  /* 0x0000000000017941 */ /* 0x000fea0003800000 */
.L_x_11808:
        /* <DEDUP_REMOVED lines=16> */
.L_x_11811:
[----:B------:R-:W-:Y:S05]  /*5a30*/  BSYNC B1 ;  /* 0x0000000000017941 */ /* 0x000fea0003800000 */
.L_x_11810:
        /* <DEDUP_REMOVED lines=13> */
.L_x_11813:
[----:B------:R-:W-:Y:S05]  /*5b10*/  BSYNC B1 ;  /* 0x0000000000017941 */ /* 0x000fea0003800000 */
.L_x_11812:
        /* <DEDUP_REMOVED lines=21> */
.L_x_11815:
[----:B------:R-:W-:Y:S05]  /*5c70*/  BSYNC B1 ;  /* 0x0000000000017941 */ /* 0x000fea0003800000 */
.L_x_11814:
        /* <DEDUP_REMOVED lines=14> */
.L_x_11817:
[----:B------:R-:W-:Y:S05]  /*5d60*/  BSYNC B1 ;  /* 0x0000000000017941 */ /* 0x000fea0003800000 */
.L_x_11816:
        /* <DEDUP_REMOVED lines=14> */
.L_x_11819:
[----:B------:R-:W-:Y:S05]  /*5e50*/  BSYNC B1 ;  /* 0x0000000000017941 */ /* 0x000fea0003800000 */
.L_x_11818:
        /* <DEDUP_REMOVED lines=14> */
.L_x_11821:
[----:B------:R-:W-:Y:S05]  /*5f40*/  BSYNC B1 ;  /* 0x0000000000017941 */ /* 0x000fea0003800000 */
.L_x_11820:
        /* <DEDUP_REMOVED lines=14> */
.L_x_11823:
[----:B------:R-:W-:Y:S05]  /*6030*/  BSYNC B1 ;  /* 0x0000000000017941 */ /* 0x000fea0003800000 */
.L_x_11822:
        /* <DEDUP_REMOVED lines=18> */
.L_x_11825:
[----:B------:R-:W-:Y:S05]  /*6160*/  BSYNC B1 ;  /* 0x0000000000017941 */ /* 0x000fea0003800000 */
.L_x_11824:
        /* <DEDUP_REMOVED lines=16> */
.L_x_11827:
[----:B------:R-:W-:Y:S05]  /*6270*/  BSYNC B1 ;  /* 0x0000000000017941 */ /* 0x000fea0003800000 */
.L_x_11826:
        /* <DEDUP_REMOVED lines=13> */
.L_x_11829:
[----:B------:R-:W-:Y:S05]  /*6350*/  BSYNC B1 ;  /* 0x0000000000017941 */ /* 0x000fea0003800000 */
.L_x_11828:
        /* <DEDUP_REMOVED lines=17> */
.L_x_11831:
[----:B------:R-:W-:Y:S05]  /*6470*/  BSYNC B1 ;  /* 0x0000000000017941 */ /* 0x000fea0003800000 */
.L_x_11830:
        /* <DEDUP_REMOVED lines=12> */
.L_x_11833:
[----:B------:R-:W-:Y:S05]  /*6540*/  BSYNC B1 ;  /* 0x0000000000017941 */ /* 0x000fea0003800000 */
.L_x_11832:
        /* <DEDUP_REMOVED lines=14> */
.L_x_11835:
[----:B------:R-:W-:Y:S05]  /*6630*/  BSYNC B1 ;  /* 0x0000000000017941 */ /* 0x000fea0003800000 */
.L_x_11834:
        /* <DEDUP_REMOVED lines=12> */
.L_x_11837:
[----:B------:R-:W-:Y:S05]  /*6700*/  BSYNC B1 ;  /* 0x0000000000017941 */ /* 0x000fea0003800000 */
.L_x_11836:
        /* <DEDUP_REMOVED lines=14> */
.L_x_11839:
[----:B------:R-:W-:Y:S05]  /*67f0*/  BSYNC B1 ;  /* 0x0000000000017941 */ /* 0x000fea0003800000 */
.L_x_11838:
        /* <DEDUP_REMOVED lines=17> */
.L_x_11841:
[----:B------:R-:W-:Y:S05]  /*6910*/  BSYNC B1 ;  /* 0x0000000000017941 */ /* 0x000fea0003800000 */
.L_x_11840:
        /* <DEDUP_REMOVED lines=12> */
.L_x_11843:
[----:B------:R-:W-:Y:S05]  /*69e0*/  BSYNC B1 ;  /* 0x0000000000017941 */ /* 0x000fea0003800000 */
.L_x_11842:
        /* <DEDUP_REMOVED lines=10> */
[----:B-----5:R-:W-:-:S05]  /*6a90*/  @P6 HADD2.F32 R192, -RZ, R164.H0_H0 ;  /* 0x200000a4ffc06230 */ /* 0x020fca0000004100 */
[-C--:B------:R-:W-:Y:S02]  /*6aa0*/  @P6 FMUL.FTZ R191, R192, R190.reuse ;  /* 0x000000bec0bf6220 */ /* 0x080fe40000410000 */
[----:B---3--:R-:W-:Y:S02]  /*6ab0*/  FMUL.FTZ R190, R199, R190 ;  /* 0x000000bec7be7220 */ /* 0x008fe40000410000 */
[----:B------:R-:W-:-:S03]  /*6ac0*/  FADD.FTZ R108, R108, R191 ;  /* 0x000000bf6c6c7221 */ /* 0x000fc60000010000 */
[----:B------:R-:W-:-:S04]  /*6ad0*/  FSEL R190, R190, RZ, P6 ;  /* 0x000000ffbebe7208 */ /* 0x000fc80003000000 */
[----:B------:R-:W-:-:S04]  /*6ae0*/  F2FP.PACK_AB R190, RZ, R190 ;  /* 0x000000beffbe723e */ /* 0x000fc800000000ff */
[----:B------:R-:W-:Y:S02]  /*6af0*/  PRMT R168, R190, 0x7610, R168 ;  /* 0x00007610bea87816 */ /* 0x000fe400000000a8 */
.L_x_11845:
[----:B------:R-:W-:Y:S05]  /*6b00*/  BSYNC B1 ;  /* 0x0000000000017941 */ /* 0x000fea0003800000 */
.L_x_11844:
        /* <DEDUP_REMOVED lines=12> */
.L_x_11847:
[----:B------:R-:W-:Y:S05]  /*6bd0*/  BSYNC B1 ;  /* 0x0000000000017941 */ /* 0x000fea0003800000 */
.L_x_11846:
        /* <DEDUP_REMOVED lines=21> */
.L_x_11849:
[----:B------:R-:W-:Y:S05]  /*6d30*/  BSYNC B1 ;  /* 0x0000000000017941 */ /* 0x000fea0003800000 */
.L_x_11848:
        /* <DEDUP_REMOVED lines=13> */
.L_x_11851:
[----:B------:R-:W-:Y:S05]  /*6e10*/  BSYNC B1 ;  /* 0x0000000000017941 */ /* 0x000fea0003800000 */
.L_x_11850:
        /* <DEDUP_REMOVED lines=14> */
.L_x_11853:
[----:B------:R-:W-:Y:S05]  /*6f00*/  BSYNC B1 ;  /* 0x0000000000017941 */ /* 0x000fea0003800000 */
.L_x_11852:
        /* <DEDUP_REMOVED lines=13> */
.L_x_11855:
[----:B------:R-:W-:Y:S05]  /*6fe0*/  BSYNC B1 ;  /* 0x0000000000017941 */ /* 0x000fea0003800000 */
.L_x_11854:
        /* <DEDUP_REMOVED lines=14> */
.L_x_11857:
[----:B------:R-:W-:Y:S05]  /*70d0*/  BSYNC B1 ;  /* 0x0000000000017941 */ /* 0x000fea0003800000 */
.L_x_11856:
        /* <DEDUP_REMOVED lines=17> */
.L_x_11859:
[----:B------:R-:W-:Y:S05]  /*71f0*/  BSYNC B1 ;  /* 0x0000000000017941 */ /* 0x000fea0003800000 */
.L_x_11858:
        /* <DEDUP_REMOVED lines=16> */
.L_x_11861:
[----:B------:R-:W-:Y:S05]  /*7300*/  BSYNC B1 ;  /* 0x0000000000017941 */ /* 0x000fea0003800000 */
.L_x_11860:
        /* <DEDUP_REMOVED lines=12> */
.L_x_11863:
[----:B------:R-:W-:Y:S05]  /*73d0*/  BSYNC B1 ;  /* 0x0000000000017941 */ /* 0x000fea0003800000 */
.L_x_11862:
        /* <DEDUP_REMOVED lines=17> */
.L_x_11865:
[----:B------:R-:W-:Y:S05]  /*74f0*/  BSYNC B1 ;  /* 0x0000000000017941 */ /* 0x000fea0003800000 */
.L_x_11864:
        /* <DEDUP_REMOVED lines=12> */
.L_x_11867:
[----:B------:R-:W-:Y:S05]  /*75c0*/  BSYNC B1 ;  /* 0x0000000000017941 */ /* 0x000fea0003800000 */
.L_x_11866:
        /* <DEDUP_REMOVED lines=14> */
.L_x_11869:
[----:B------:R-:W-:Y:S05]  /*76b0*/  BSYNC B1 ;  /* 0x0000000000017941 */ /* 0x000fea0003800000 */
.L_x_11868:
        /* <DEDUP_REMOVED lines=12> */
.L_x_11871:
[----:B------:R-:W-:Y:S05]  /*7780*/  BSYNC B1 ;  /* 0x0000000000017941 */ /* 0x000fea0003800000 */
.L_x_11870:
        /* <DEDUP_REMOVED lines=14> */
.L_x_11873:
[----:B------:R-:W-:Y:S05]  /*7870*/  BSYNC B1 ;  /* 0x0000000000017941 */ /* 0x000fea0003800000 */
.L_x_11872:
        /* <DEDUP_REMOVED lines=17> */
.L_x_11875:
[----:B------:R-:W-:Y:S05]  /*7990*/  BSYNC B1 ;  /* 0x0000000000017941 */ /* 0x000fea0003800000 */
.L_x_11874:
        /* <DEDUP_REMOVED lines=12> */
.L_x_11877:
[----:B------:R-:W-:Y:S05]  /*7a60*/  BSYNC B1 ;  /* 0x0000000000017941 */ /* 0x000fea0003800000 */
.L_x_11876:
        /* <DEDUP_REMOVED lines=17> */
.L_x_11879:
[----:B------:R-:W-:Y:S05]  /*7b80*/  BSYNC B1 ;  /* 0x0000000000017941 */ /* 0x000fea0003800000 */
.L_x_11878:
        /* <DEDUP_REMOVED lines=12> */
.L_x_11881:
[----:B------:R-:W-:Y:S05]  /*7c50*/  BSYNC B1 ;  /* 0x0000000000017941 */ /* 0x000fea0003800000 */
.L_x_11880:
        /* <DEDUP_REMOVED lines=16> */
.L_x_11883:
[----:B------:R-:W-:Y:S05]  /*7d60*/  BSYNC B1 ;  /* 0x0000000000017941 */ /* 0x000fea0003800000 */
.L_x_11882:
        /* <DEDUP_REMOVED lines=12> */
.L_x_11885:
[----:B------:R-:W-:Y:S05]  /*7e30*/  BSYNC B1 ;  /* 0x0000000000017941 */ /* 0x000fea0003800000 */
.L_x_11884:
        /* <DEDUP_REMOVED lines=16> */
.L_x_11887:
[----:B------:R-:W-:Y:S05]  /*7f40*/  BSYNC B1 ;  /* 0x0000000000017941 */ /* 0x000fea0003800000 */
.L_x_11886:
        /* <DEDUP_REMOVED lines=12> */
.L_x_11889:
[----:B------:R-:W-:Y:S05]  /*8010*/  BSYNC B1 ;  /* 0x0000000000017941 */ /* 0x000fea0003800000 */
.L_x_11888:
        /* <DEDUP_REMOVED lines=16> */
.L_x_11891:
[----:B------:R-:W-:Y:S05]  /*8120*/  BSYNC B1 ;  /* 0x0000000000017941 */ /* 0x000fea0003800000 */
.L_x_11890:
        /* <DEDUP_REMOVED lines=12> */
.L_x_11893:
[----:B------:R-:W-:Y:S05]  /*81f0*/  BSYNC B1 ;  /* 0x0000000000017941 */ /* 0x000fea0003800000 */
.L_x_11892:
        /* <DEDUP_REMOVED lines=16> */
.L_x_11895:
[----:B------:R-:W-:Y:S05]  /*8300*/  BSYNC B1 ;  /* 0x0000000000017941 */ /* 0x000fea0003800000 */
.L_x_11894:
        /* <DEDUP_REMOVED lines=12> */
.L_x_11897:
[----:B------:R-:W-:Y:S05]  /*83d0*/  BSYNC B1 ;  /* 0x0000000000017941 */ /* 0x000fea0003800000 */
.L_x_11896:
        /* <DEDUP_REMOVED lines=17> */
.L_x_11899:
[----:B------:R-:W-:Y:S05]  /*84f0*/  BSYNC B1 ;  /* 0x0000000000017941 */ /* 0x000fea0003800000 */
.L_x_11898:
        /* <DEDUP_REMOVED lines=12> */
.L_x_11901:
[----:B------:R-:W-:Y:S05]  /*85c0*/  BSYNC B1 ;  /* 0x0000000000017941 */ /* 0x000fea0003800000 */
.L_x_11900:
        /* <DEDUP_REMOVED lines=14> */
.L_x_11903:
[----:B------:R-:W-:Y:S05]  /*86b0*/  BSYNC B1 ;  /* 0x0000000000017941 */ /* 0x000fea0003800000 */
.L_x_11902:
        /* <DEDUP_REMOVED lines=12> */
.L_x_11905:
[----:B------:R-:W-:Y:S05]  /*8780*/  BSYNC B1 ;  /* 0x0000000000017941 */ /* 0x000fea0003800000 */
.L_x_11904:
        /* <DEDUP_REMOVED lines=22> */
.L_x_11907:
[----:B------:R-:W-:Y:S05]  /*88f0*/  BSYNC B1 ;  /* 0x0000000000017941 */ /* 0x000fea0003800000 */
.L_x_11906:
        /* <DEDUP_REMOVED lines=13> */
.L_x_11734:
[----:B------:R-:W-:Y:S05]  /*89d0*/  BSYNC B0 ;  /* 0x0000000000007941 */ /* 0x000fea0003800000 */
.L_x_11732:
        /* <DEDUP_REMOVED lines=324> */
.L_x_11738:
[----:B------:R-:W-:Y:S01]  /*9e20*/  HFMA2.MMA R201, -RZ, RZ, 0, 5.9604644775390625e-08 ;  /* 0x00000001ffc97435 */ /* 0x000fe200000001ff */
[----:B------:R-:W-:-:S02]  /*9e30*/  MOV R218, R203 ;  /* 0x000000cb00da7202 */ /* 0x000fc40000000f00 */
[----:B------:R-:W-:Y:S02]  /*9e40*/  MOV R243, 0x1f ;  /* 0x0000001f00f37802 */ /* 0x000fe40000000f00 */
[----:B------:R-:W-:Y:S02]  /*9e50*/  MOV R240, 0xffffffff ;  /* 0xffffffff00f07802 */ /* 0x000fe40000000f00 */
[----:B0-----:R-:W-:Y:S02]  /*9e60*/  MOV R200, 0x9e80 ;  /* 0x00009e8000c87802 */ /* 0x001fe40000000f00 */
[----:B------:R-:W-:Y:S05]  /*9e70*/  CALL.REL.NOINC `($__internal_159_$__cuda_sm70_shflsync_bfly_p) ;  /* 0x0000046000007944 */ /* 0x000fea0003c00000 */
[----:B-1----:R-:W-:Y:S01]  /*9e80*/  MOV R217, R218 ;  /* 0x000000da00d97202 */ /* 0x002fe20000000f00 */
[----:B------:R-:W-:Y:S05]  /*9e90*/  BRA `(.L_x_11909) ;  /* 0xffff94a000007947 */ /* 0x000fea000383ffff */
.L_x_11739:
[----:B------:R-:W-:Y:S01]  /*9ea0*/  HFMA2.MMA R201, -RZ, RZ, 0, 5.9604644775390625e-08 ;  /* 0x00000001ffc97435 */ /* 0x000fe200000001ff */
[----:B------:R-:W-:Y:S02]  /*9eb0*/  MOV R218, R202 ;  /* 0x000000ca00da7202 */ /* 0x000fe40000000f00 */
[----:B------:R-:W-:Y:S02]  /*9ec0*/  MOV R243, 0x1f ;  /* 0x0000001f00f37802 */ /* 0x000fe40000000f00 */
[----:B------:R-:W-:-:S02]  /*9ed0*/  MOV R240, 0xffffffff ;  /* 0xffffffff00f07802 */ /* 0x000fc40000000f00 */
[----:B------:R-:W-:Y:S02]  /*9ee0*/  MOV R200, 0x9f00 ;  /* 0x00009f0000c87802 */ /* 0x000fe40000000f00 */
[----:B01----:R-:W-:Y:S05]  /*9ef0*/  CALL.REL.NOINC `($__internal_159_$__cuda_sm70_shflsync_bfly_p) ;  /* 0x000003e000007944 */ /* 0x003fea0003c00000 */
[----:B------:R-:W-:Y:S01]  /*9f00*/  FADD.FTZ R203, R217, R203 ;  /* 0x000000cbd9cb7221 */ /* 0x000fe20000010000 */
[----:B------:R-:W-:Y:S01]  /*9f10*/  HFMA2.MMA R201, -RZ, RZ, 0, 1.1920928955078125e-07 ;  /* 0x00000002ffc97435 */ /* 0x000fe200000001ff */
[----:B-1----:R-:W-:Y:S01]  /*9f20*/  FADD.FTZ R202, R202, R218 ;  /* 0x000000dacaca7221 */ /* 0x002fe20000010000 */
[----:B------:R-:W-:Y:S02]  /*9f30*/  MOV R243, 0x1f ;  /* 0x0000001f00f37802 */ /* 0x000fe40000000f00 */
[----:B------:R-:W-:Y:S02]  /*9f40*/  MOV R240, 0xffffffff ;  /* 0xffffffff00f07802 */ /* 0x000fe40000000f00 */
[----:B------:R-:W-:Y:S02]  /*9f50*/  MOV R218, R203 ;  /* 0x000000cb00da7202 */ /* 0x000fe40000000f00 */
[----:B------:R-:W-:Y:S02]  /*9f60*/  MOV R200, 0x9f80 ;  /* 0x00009f8000c87802 */ /* 0x000fe40000000f00 */
[----:B------:R-:W-:Y:S05]  /*9f70*/  CALL.REL.NOINC `($__internal_159_$__cuda_sm70_shflsync_bfly_p) ;  /* 0x0000036000007944 */ /* 0x000fea0003c00000 */
[----:B------:R-:W-:Y:S01]  /*9f80*/  HFMA2.MMA R201, -RZ, RZ, 0, 1.1920928955078125e-07 ;  /* 0x00000002ffc97435 */ /* 0x000fe200000001ff */
[----:B-1----:R-:W-:-:S02]  /*9f90*/  MOV R217, R218 ;  /* 0x000000da00d97202 */ /* 0x002fc40000000f00 */
[----:B------:R-:W-:Y:S02]  /*9fa0*/  MOV R218, R202 ;  /* 0x000000ca00da7202 */ /* 0x000fe40000000f00 */
[----:B------:R-:W-:Y:S02]  /*9fb0*/  MOV R243, 0x1f ;  /* 0x0000001f00f37802 */ /* 0x000fe40000000f00 */
[----:B------:R-:W-:Y:S02]  /*9fc0*/  MOV R240, 0xffffffff ;  /* 0xffffffff00f07802 */ /* 0x000fe40000000f00 */
[----:B------:R-:W-:Y:S02]  /*9fd0*/  MOV R200, 0x9ff0 ;  /* 0x00009ff000c87802 */ /* 0x000fe40000000f00 */
[----:B------:R-:W-:Y:S05]  /*9fe0*/  CALL.REL.NOINC `($__internal_159_$__cuda_sm70_shflsync_bfly_p) ;  /* 0x000002f000007944 */ /* 0x000fea0003c00000 */
[----:B------:R-:W-:Y:S01]  /*9ff0*/  FADD.FTZ R203, R217, R203 ;  /* 0x000000cbd9cb7221 */ /* 0x000fe20000010000 */
[----:B------:R-:W-:Y:S01]  /*a000*/  HFMA2.MMA R201, -RZ, RZ, 0, 2.384185791015625e-07 ;  /* 0x00000004ffc97435 */ /* 0x000fe200000001ff */
[----:B-1----:R-:W-:Y:S01]  /*a010*/  FADD.FTZ R202, R202, R218 ;  /* 0x000000dacaca7221 */ /* 0x002fe20000010000 */
[----:B------:R-:W-:Y:S02]  /*a020*/  MOV R243, 0x1f ;  /* 0x0000001f00f37802 */ /* 0x000fe40000000f00 */
[----:B------:R-:W-:-:S02]  /*a030*/  MOV R240, 0xffffffff ;  /* 0xffffffff00f07802 */ /* 0x000fc40000000f00 */
[----:B------:R-:W-:Y:S02]  /*a040*/  MOV R218, R203 ;  /* 0x000000cb00da7202 */ /* 0x000fe40000000f00 */
[----:B------:R-:W-:Y:S02]  /*a050*/  MOV R200, 0xa070 ;  /* 0x0000a07000c87802 */ /* 0x000fe40000000f00 */
[----:B------:R-:W-:Y:S05]  /*a060*/  CALL.REL.NOINC `($__internal_159_$__cuda_sm70_shflsync_bfly_p) ;  /* 0x0000027000007944 */ /* 0x000fea0003c00000 */
[----:B------:R-:W-:Y:S01]  /*a070*/  HFMA2.MMA R201, -RZ, RZ, 0, 2.384185791015625e-07 ;  /* 0x00000004ffc97435 */ /* 0x000fe200000001ff */
[----:B-1----:R-:W-:Y:S02]  /*a080*/  MOV R217, R218 ;  /* 0x000000da00d97202 */ /* 0x002fe40000000f00 */
[----:B------:R-:W-:Y:S02]  /*a090*/  MOV R218, R202 ;  /* 0x000000ca00da7202 */ /* 0x000fe40000000f00 */
[----:B------:R-:W-:Y:S02]  /*a0a0*/  MOV R243, 0x1f ;  /* 0x0000001f00f37802 */ /* 0x000fe40000000f00 */
[----:B------:R-:W-:Y:S02]  /*a0b0*/  MOV R240, 0xffffffff ;  /* 0xffffffff00f07802 */ /* 0x000fe40000000f00 */
[----:B------:R-:W-:-:S02]  /*a0c0*/  MOV R200, 0xa0e0 ;  /* 0x0000a0e000c87802 */ /* 0x000fc40000000f00 */
[----:B------:R-:W-:Y:S05]  /*a0d0*/  CALL.REL.NOINC `($__internal_159_$__cuda_sm70_shflsync_bfly_p) ;  /* 0x0000020000007944 */ /* 0x000fea0003c00000 */
[----:B------:R-:W-:Y:S01]  /*a0e0*/  FADD.FTZ R203, R217, R203 ;  /* 0x000000cbd9cb7221 */ /* 0x000fe20000010000 */
[----:B------:R-:W-:Y:S01]  /*a0f0*/  HFMA2.MMA R201, -RZ, RZ, 0, 4.76837158203125e-07 ;  /* 0x00000008ffc97435 */ /* 0x000fe200000001ff */
[----:B-1----:R-:W-:Y:S01]  /*a100*/  FADD.FTZ R217, R202, R218 ;  /* 0x000000dacad97221 */ /* 0x002fe20000010000 */
[----:B------:R-:W-:-:S02]  /*a110*/  MOV R243, 0x1f ;  /* 0x0000001f00f37802 */ /* 0x000fc40000000f00 */
[----:B------:R-:W-:Y:S02]  /*a120*/  MOV R240, 0xffffffff ;  /* 0xffffffff00f07802 */ /* 0x000fe40000000f00 */
[----:B------:R-:W-:Y:S02]  /*a130*/  MOV R218, R203 ;  /* 0x000000cb00da7202 */ /* 0x000fe40000000f00 */
[----:B------:R-:W-:Y:S02]  /*a140*/  MOV R200, 0xa160 ;  /* 0x0000a16000c87802 */ /* 0x000fe40000000f00 */
[----:B------:R-:W-:Y:S05]  /*a150*/  CALL.REL.NOINC `($__internal_159_$__cuda_sm70_shflsync_bfly_p) ;  /* 0x0000018000007944 */ /* 0x000fea0003c00000 */
[----:B------:R-:W-:Y:S01]  /*a160*/  HFMA2.MMA R201, -RZ, RZ, 0, 4.76837158203125e-07 ;  /* 0x00000008ffc97435 */ /* 0x000fe200000001ff */
[----:B-1----:R-:W-:Y:S02]  /*a170*/  MOV R202, R218 ;  /* 0x000000da00ca7202 */ /* 0x002fe40000000f00 */
[----:B------:R-:W-:Y:S02]  /*a180*/  MOV R218, R217 ;  /* 0x000000d900da7202 */ /* 0x000fe40000000f00 */
[----:B------:R-:W-:Y:S02]  /*a190*/  MOV R243, 0x1f ;  /* 0x0000001f00f37802 */ /* 0x000fe40000000f00 */
[----:B------:R-:W-:-:S02]  /*a1a0*/  MOV R240, 0xffffffff ;  /* 0xffffffff00f07802 */ /* 0x000fc40000000f00 */
[----:B------:R-:W-:Y:S02]  /*a1b0*/  MOV R200, 0xa1d0 ;  /* 0x0000a1d000c87802 */ /* 0x000fe40000000f00 */
[----:B------:R-:W-:Y:S05]  /*a1c0*/  CALL.REL.NOINC `($__internal_159_$__cuda_sm70_shflsync_bfly_p) ;  /* 0x0000011000007944 */ /* 0x000fea0003c00000 */
[----:B------:R-:W-:Y:S01]  /*a1d0*/  FADD.FTZ R202, R202, R203 ;  /* 0x000000cbcaca7221 */ /* 0x000fe20000010000 */
[----:B------:R-:W-:Y:S01]  /*a1e0*/  HFMA2.MMA R201, -RZ, RZ, 0, 9.5367431640625e-07 ;  /* 0x00000010ffc97435 */ /* 0x000fe200000001ff */
[----:B-1----:R-:W-:Y:S01]  /*a1f0*/  FADD.FTZ R203, R217, R218 ;  /* 0x000000dad9cb7221 */ /* 0x002fe20000010000 */
[----:B------:R-:W-:Y:S02]  /*a200*/  MOV R243, 0x1f ;  /* 0x0000001f00f37802 */ /* 0x000fe40000000f00 */
[----:B------:R-:W-:Y:S02]  /*a210*/  MOV R240, 0xffffffff ;  /* 0xffffffff00f07802 */ /* 0x000fe40000000f00 */
[----:B------:R-:W-:Y:S02]  /*a220*/  MOV R218, R202 ;  /* 0x000000ca00da7202 */ /* 0x000fe40000000f00 */
[----:B------:R-:W-:Y:S02]  /*a230*/  MOV R200, 0xa250 ;  /* 0x0000a25000c87802 */ /* 0x000fe40000000f00 */
[----:B------:R-:W-:Y:S05]  /*a240*/  CALL.REL.NOINC `($__internal_159_$__cuda_sm70_shflsync_bfly_p) ;  /* 0x0000009000007944 */ /* 0x000fea0003c00000 */
[----:B------:R-:W-:Y:S01]  /*a250*/  HFMA2.MMA R201, -RZ, RZ, 0, 9.5367431640625e-07 ;  /* 0x00000010ffc97435 */ /* 0x000fe200000001ff */
[----:B-1----:R-:W-:-:S02]  /*a260*/  MOV R217, R218 ;  /* 0x000000da00d97202 */ /* 0x002fc40000000f00 */
[----:B------:R-:W-:Y:S02]  /*a270*/  MOV R218, R203 ;  /* 0x000000cb00da7202 */ /* 0x000fe40000000f00 */
[----:B------:R-:W-:Y:S02]  /*a280*/  MOV R243, 0x1f ;  /* 0x0000001f00f37802 */ /* 0x000fe40000000f00 */
[----:B------:R-:W-:Y:S02]  /*a290*/  MOV R240, 0xffffffff ;  /* 0xffffffff00f07802 */ /* 0x000fe40000000f00 */
[----:B------:R-:W-:Y:S02]  /*a2a0*/  MOV R200, 0xa2c0 ;  /* 0x0000a2c000c87802 */ /* 0x000fe40000000f00 */
[----:B------:R-:W-:Y:S05]  /*a2b0*/  CALL.REL.NOINC `($__internal_159_$__cuda_sm70_shflsync_bfly_p) ;  /* 0x0000002000007944 */ /* 0x000fea0003c00000 */
[----:B-1----:R-:W-:Y:S01]  /*a2c0*/  MOV R240, R218 ;  /* 0x000000da00f07202 */ /* 0x002fe20000000f00 */
[----:B------:R-:W-:Y:S05]  /*a2d0*/  BRA `(.L_x_11910) ;  /* 0xffff918000007947 */ /* 0x000fea000383ffff */
        .weak           $__internal_159_$__cuda_sm70_shflsync_bfly_p
        .type           $__internal_159_$__cuda_sm70_shflsync_bfly_p,@function
        .size           $__internal_159_$__cuda_sm70_shflsync_bfly_p,(.L_x_15041 - $__internal_159_$__cuda_sm70_shflsync_bfly_p)
$__internal_159_$__cuda_sm70_shflsync_bfly_p:
[----:B------:R-:W-:Y:S04]  /*a2e0*/  WARPSYNC R240 ;  /* 0x000000f000007348 */ /* 0x000fe80003800000 */
[----:B------:R0:W1:Y:S02]  /*a2f0*/  SHFL.BFLY PT, R218, R218, R201, R243 ;  /* 0x0c0000c9dada7389 */ /* 0x00006400000e00f3 */
[----:B0-----:R-:W-:-:S06]  /*a300*/  HFMA2.MMA R201, -RZ, RZ, 0, 0 ;  /* 0x00000000ffc97435 */ /* 0x001fcc00000001ff */
[----:B------:R-:W-:Y:S05]  /*a310*/  RET.REL.NODEC R200 `(_ZN10layer_norm13ln_bwd_kernelINS_13Kernel_traitsIf6__halffS2_fjLj1280ELj1ELj4ELj1ELj16ENS_18Kernel_traits_baseILj1280EfS2_fS2_fjLj128EEEEELb1ELb1ELb1ELb1EEEvNS_9BwdParamsE) ;  /* 0xffff5ce0c8007950 */ /* 0x000fea0003c3ffff */
.L_x_11911:
        /* <DEDUP_REMOVED lines=14> */
.L_x_15041:


//--------------------- .text._ZN10layer_norm13ln_bwd_kernelINS_13Kernel_traitsI6__halfffffjLj1280ELj1ELj4ELj1ELj16ENS_18Kernel_traits_baseILj1280ES2_ffffjLj128EEEEELb0ELb0ELb0ELb0EEEvNS_9BwdParamsE --------------------------
	.section	.text._ZN10layer_norm13ln_bwd_kernelINS_13Kernel_traitsI6__halfffffjLj1280ELj1ELj4ELj1ELj16ENS_18Kernel_traits_baseILj1280ES2_ffffjLj128EEEEELb0ELb0ELb0ELb0EEEvNS_9BwdParamsE,"ax",@progbits
	.sectioninfo	@"SHI_REGISTERS=255"
	.align	128
        .global         _ZN10layer_norm13ln_bwd_kernelINS_13Kernel_traitsI6__halfffffjLj1280ELj1ELj4ELj1ELj16ENS_18Kernel_traits_baseILj1280ES2_ffffjLj128EEEEELb0ELb0ELb0ELb0EEEvNS_9BwdParamsE
        .type           _ZN10layer_norm13ln_bwd_kernelINS_13Kernel_traitsI6__halfffffjLj1280ELj1ELj4ELj1ELj16ENS_18Kernel_traits_baseILj1280ES2_ffffjLj128EEEEELb0ELb0ELb0ELb0EEEvNS_9BwdParamsE,@function
        .size           _ZN10layer_norm13ln_bwd_kernelINS_13Kernel_traitsI6__halfffffjLj1280ELj1ELj4ELj1ELj16ENS_18Kernel_traits_baseILj1280ES2_ffffjLj128EEEEELb0ELb0ELb0ELb0EEEvNS_9BwdParamsE,(.L_x_15042 - _ZN10layer_norm13ln_bwd_kernelINS_13Kernel_traitsI6__halfffffjLj1280ELj1ELj4ELj1ELj16ENS_18Kernel_traits_baseILj1280ES2_ffffjLj128EEEEELb0ELb0ELb0ELb0EEEvNS_9BwdParamsE)
        .other          _ZN10layer_norm13ln_bwd_kernelINS_13Kernel_traitsI6__halfffffjLj1280ELj1ELj4ELj1ELj16ENS_18Kernel_traits_baseILj1280ES2_ffffjLj128EEEEELb0ELb0ELb0ELb0EEEvNS_9BwdParamsE,@"STO_CUDA_ENTRY STV_DEFAULT"
_ZN10layer_norm13ln_bwd_kernelINS_13Kernel_traitsI6__halfffffjLj1280ELj1ELj4ELj1ELj16ENS_18Kernel_traits_baseILj1280ES2_ffffjLj128EEEEELb0ELb0ELb0ELb0EEEvNS_9BwdParamsE:
.text._ZN10layer_norm13ln_bwd_kernelINS_13Kernel_traitsI6__halfffffjLj1280ELj1ELj4ELj1ELj16ENS_18Kernel_traits_baseILj1280ES2_ffffjLj128EEEEELb0ELb0ELb0ELb0EEEvNS_9BwdParamsE:
[----:B------:R-:W-:Y:S02]  /*0000*/  MOV R1, c[0x0][0x28] ;  /* 0x00000a0000017a02 */ /* 0x000fe40000000f00 */
[----:B------:R-:W0:Y:S01]  /*0010*/  S2R R44, SR_TID.X ;  /* 0x00000000002c7919 */ /* 0x000e220000002100 */
[----:B------:R-:W-:Y:S01]  /*0020*/  MOV R0, c[0x0][0x168] ;  /* 0x00005a0000007a02 */ /* 0x000fe20000000f00 */
[----:B------:R-:W-:Y:S01]  /*0030*/  ULDC.64 UR4, c[0x0][0x118] ;  /* 0x0000460000047ab9 */ /* 0x000fe20000000a00 */
[----:B------:R-:W-:Y:S02]  /*0040*/  IADD3 R1, R1, -0x28, RZ ;  /* 0xffffffd801017810 */ /* 0x000fe40007ffe0ff */
[----:B------:R-:W-:-:S04]  /*0050*/  SHF.R.S32.HI R0, RZ, 0x1f, R0 ;  /* 0x0000001fff007819 */ /* 0x000fc80000011400 */
[----:B------:R-:W-:Y:S02]  /*0060*/  LEA.HI R0, R0, c[0x0][0x168], RZ, 0x2 ;  /* 0x00005a0000007a11 */ /* 0x000fe400078f10ff */
[----:B0-----:R-:W-:-:S04]  /*0070*/  LOP3.LUT R3, R44, 0x1f, RZ, 0xc, !PT ;  /* 0x0000001f2c037812 */ /* 0x001fc800078e0cff */
[----:B------:R-:W-:Y:S02]  /*0080*/  LEA.HI.SX32 R3, R0, R3, 0x1e ;  /* 0x0000000300037211 */ /* 0x000fe400078ff2ff */
[----:B------:R-:W-:Y:S02]  /*0090*/  LOP3.LUT R0, R44, 0x1f, RZ, 0xc0, !PT ;  /* 0x0000001f2c007812 */ /* 0x000fe400078ec0ff */
[C---:B------:R-:W-:Y:S02]  /*00a0*/  LOP3.LUT P3, RZ, R3.reuse, 0xffffffe0, RZ, 0xc0, !PT ;  /* 0xffffffe003ff7812 */ /* 0x040fe4000786c0ff */
[C---:B------:R-:W-:Y:S02]  /*00b0*/  ISETP.GE.U32.AND P1, PT, R3.reuse, 0x40, PT ;  /* 0x000000400300780c */ /* 0x040fe40003f26070 */
[C---:B------:R-:W-:Y:S02]  /*00c0*/  ISETP.GE.U32.AND P2, PT, R3.reuse, 0x60, PT ;  /* 0x000000600300780c */ /* 0x040fe40003f46070 */
[----:B------:R-:W-:-:S02]  /*00d0*/  ISETP.GE.U32.AND P6, PT, R3, 0x80, PT ;  /* 0x000000800300780c */ /* 0x000fc40003fc6070 */
[----:B------:R-:W-:Y:S02]  /*00e0*/  ISETP.GE.U32.AND P0, PT, R3, 0xa0, PT ;  /* 0x000000a00300780c */ /* 0x000fe40003f06070 */
[----:B------:R-:W-:Y:S02]  /*00f0*/  P2R R42, PR, RZ, 0x40 ;  /* 0x00000040ff2a7803 */ /* 0x000fe40000000000 */
[----:B------:R-:W-:Y:S02]  /*0100*/  P2R R2, PR, RZ, 0x1 ;  /* 0x00000001ff027803 */ /* 0x000fe40000000000 */
[----:B------:R-:W-:Y:S02]  /*0110*/  @P3 MOV R5, 0x8 ;  /* 0x0000000800053802 */ /* 0x000fe40000000f00 */
[----:B------:R-:W-:Y:S02]  /*0120*/  @P1 MOV R27, 0x8 ;  /* 0x00000008001b1802 */ /* 0x000fe40000000f00 */
[----:B------:R-:W-:Y:S01]  /*0130*/  @P2 MOV R29, 0x8 ;  /* 0x00000008001d2802 */ /* 0x000fe20000000f00 */
[C---:B------:R-:W-:Y:S01]  /*0140*/  @P3 IMAD.WIDE.U32 R4, R0.reuse, R5, c[0x0][0x1b0] ;  /* 0x00006c0000043625 */ /* 0x040fe200078e0005 */
[----:B------:R-:W-:-:S02]  /*0150*/  @P3 LOP3.LUT R0, R0, 0x20, RZ, 0xfc, !PT ;  /* 0x0000002000003812 */ /* 0x000fc400078efcff */
[----:B------:R-:W-:Y:S02]  /*0160*/  @P6 MOV R31, 0x8 ;  /* 0x00000008001f6802 */ /* 0x000fe40000000f00 */
[----:B------:R-:W-:Y:S01]  /*0170*/  @P0 MOV R33, 0x8 ;  /* 0x0000000800210802 */ /* 0x000fe20000000f00 */
[C---:B------:R-:W-:Y:S01]  /*0180*/  @P1 IMAD.WIDE.U32 R26, R0.reuse, R27, c[0x0][0x1b0] ;  /* 0x00006c00001a1625 */ /* 0x040fe200078e001b */
[----:B------:R-:W-:Y:S01]  /*0190*/  @P1 IADD3 R0, R0, 0x20, RZ ;  /* 0x0000002000001810 */ /* 0x000fe20007ffe0ff */
[----:B------:R0:W5:Y:S01]  /*01a0*/  @P3 LDG.E.64 R6, [R4.64] ;  /* 0x0000000404063981 */ /* 0x000162000c1e1b00 */
[----:B------:R-:W-:-:S03]  /*01b0*/  ISETP.GE.U32.AND P1, PT, R3, 0xc0, PT ;  /* 0x000000c00300780c */ /* 0x000fc60003f26070 */
[C---:B------:R-:W-:Y:S01]  /*01c0*/  @P2 IMAD.WIDE.U32 R28, R0.reuse, R29, c[0x0][0x1b0] ;  /* 0x00006c00001c2625 */ /* 0x040fe200078e001d */
[----:B------:R-:W-:Y:S02]  /*01d0*/  @P2 IADD3 R0, R0, 0x20, RZ ;  /* 0x0000002000002810 */ /* 0x000fe40007ffe0ff */
[----:B------:R-:W-:-:S03]  /*01e0*/  ISETP.GE.U32.AND P2, PT, R3, 0xe0, PT ;  /* 0x000000e00300780c */ /* 0x000fc60003f46070 */
[C---:B------:R-:W-:Y:S01]  /*01f0*/  @P6 IMAD.WIDE.U32 R30, R0.reuse, R31, c[0x0][0x1b0] ;  /* 0x00006c00001e6625 */ /* 0x040fe200078e001f */
[----:B------:R-:W-:Y:S02]  /*0200*/  @P6 IADD3 R0, R0, 0x20, RZ ;  /* 0x0000002000006810 */ /* 0x000fe40007ffe0ff */
[C---:B------:R-:W-:Y:S02]  /*0210*/  ISETP.GE.U32.AND P3, PT, R3.reuse, 0x100, PT ;  /* 0x000001000300780c */ /* 0x040fe40003f66070 */
[----:B------:R-:W-:Y:S01]  /*0220*/  @P1 MOV R35, 0x8 ;  /* 0x0000000800231802 */ /* 0x000fe20000000f00 */
[C---:B------:R-:W-:Y:S01]  /*0230*/  @P0 IMAD.WIDE.U32 R32, R0.reuse, R33, c[0x0][0x1b0] ;  /* 0x00006c0000200625 */ /* 0x040fe200078e0021 */
[----:B------:R-:W-:Y:S02]  /*0240*/  @P0 IADD3 R0, R0, 0x20, RZ ;  /* 0x0000002000000810 */ /* 0x000fe40007ffe0ff */
[C---:B------:R-:W-:Y:S02]  /*0250*/  ISETP.GE.U32.AND P0, PT, R3.reuse, 0x40, PT ;  /* 0x000000400300780c */ /* 0x040fe40003f06070 */
[C---:B------:R-:W-:Y:S01]  /*0260*/  ISETP.GE.U32.AND P6, PT, R3.reuse, 0x60, PT ;  /* 0x000000600300780c */ /* 0x040fe20003fc6070 */
[----:B------:R-:W-:Y:S01]  /*0270*/  @P1 IMAD.WIDE.U32 R34, R0, R35, c[0x0][0x1b0] ;  /* 0x00006c0000221625 */ /* 0x000fe200078e0023 */
[----:B------:R-:W-:-:S02]  /*0280*/  ISETP.GE.U32.AND P4, PT, R3, 0x120, PT ;  /* 0x000001200300780c */ /* 0x000fc40003f86070 */
[----:B------:R-:W-:Y:S02]  /*0290*/  @P2 MOV R37, 0x8 ;  /* 0x0000000800252802 */ /* 0x000fe40000000f00 */
[----:B------:R-:W-:Y:S01]  /*02a0*/  @P1 IADD3 R0, R0, 0x20, RZ ;  /* 0x0000002000001810 */ /* 0x000fe20007ffe0ff */
[----:B------:R1:W5:Y:S01]  /*02b0*/  @P1 LDG.E.64 R16, [R34.64] ;  /* 0x0000000422101981 */ /* 0x000362000c1e1b00 */
[----:B------:R-:W-:-:S03]  /*02c0*/  @P3 MOV R39, 0x8 ;  /* 0x0000000800273802 */ /* 0x000fc60000000f00 */
[C---:B------:R-:W-:Y:S01]  /*02d0*/  @P2 IMAD.WIDE.U32 R36, R0.reuse, R37, c[0x0][0x1b0] ;  /* 0x00006c0000242625 */ /* 0x040fe200078e0025 */
[----:B------:R-:W-:Y:S01]  /*02e0*/  @P2 IADD3 R0, R0, 0x20, RZ ;  /* 0x0000002000002810 */ /* 0x000fe20007ffe0ff */
[----:B------:R1:W5:Y:S01]  /*02f0*/  @P0 LDG.E.64 R8, [R26.64] ;  /* 0x000000041a080981 */ /* 0x000362000c1e1b00 */
[----:B------:R-:W-:-:S03]  /*0300*/  ISETP.NE.AND P0, PT, R2, RZ, PT ;  /* 0x000000ff0200720c */ /* 0x000fc60003f05270 */
[----:B------:R1:W5:Y:S01]  /*0310*/  @P6 LDG.E.64 R10, [R28.64] ;  /* 0x000000041c0a6981 */ /* 0x000362000c1e1b00 */
[----:B------:R-:W-:Y:S01]  /*0320*/  ISETP.NE.AND P6, PT, R42, RZ, PT ;  /* 0x000000ff2a00720c */ /* 0x000fe20003fc5270 */
[C---:B------:R-:W-:Y:S01]  /*0330*/  @P3 IMAD.WIDE.U32 R38, R0.reuse, R39, c[0x0][0x1b0] ;  /* 0x00006c0000263625 */ /* 0x040fe200078e0027 */
[----:B------:R-:W-:Y:S01]  /*0340*/  @P4 MOV R41, 0x8 ;  /* 0x0000000800294802 */ /* 0x000fe20000000f00 */
[----:B------:R1:W5:Y:S01]  /*0350*/  @P2 LDG.E.64 R18, [R36.64] ;  /* 0x0000000424122981 */ /* 0x000362000c1e1b00 */
[----:B------:R-:W-:-:S03]  /*0360*/  @P3 IADD3 R0, R0, 0x20, RZ ;  /* 0x0000002000003810 */ /* 0x000fc60007ffe0ff */
[----:B------:R1:W5:Y:S02]  /*0370*/  @P3 LDG.E.64 R20, [R38.64] ;  /* 0x0000000426143981 */ /* 0x000364000c1e1b00 */
[----:B------:R-:W-:Y:S02]  /*0380*/  @P4 IMAD.WIDE.U32 R40, R0, R41, c[0x0][0x1b0] ;  /* 0x00006c0000284625 */ /* 0x000fe400078e0029 */
[----:B------:R1:W5:Y:S04]  /*0390*/  @P0 LDG.E.64 R14, [R32.64] ;  /* 0x00000004200e0981 */ /* 0x000368000c1e1b00 */
[----:B------:R1:W5:Y:S04]  /*03a0*/  @P6 LDG.E.64 R12, [R30.64] ;  /* 0x000000041e0c6981 */ /* 0x000368000c1e1b00 */
[----:B------:R1:W5:Y:S01]  /*03b0*/  @P4 LDG.E.64 R22, [R40.64] ;  /* 0x0000000428164981 */ /* 0x000362000c1e1b00 */
[----:B------:R-:W-:-:S03]  /*03c0*/  ISETP.GE.U32.AND P5, PT, R3, 0x140, PT ;  /* 0x000001400300780c */ /* 0x000fc60003fa6070 */
[----:B------:R-:W2:Y:S01]  /*03d0*/  S2R R43, SR_CTAID.X ;  /* 0x00000000002b7919 */ /* 0x000ea20000002500 */
[----:B------:R-:W-:-:S09]  /*03e0*/  @P4 IADD3 R0, R0, 0x20, RZ ;  /* 0x0000002000004810 */ /* 0x000fd20007ffe0ff */
[----:B0-----:R-:W-:-:S05]  /*03f0*/  @P5 MOV R5, 0x8 ;  /* 0x0000000800055802 */ /* 0x001fca0000000f00 */
[----:B------:R-:W-:Y:S01]  /*0400*/  @P5 IMAD.WIDE.U32 R4, R0, R5, c[0x0][0x1b0] ;  /* 0x00006c0000045625 */ /* 0x000fe200078e0005 */
[----:B------:R-:W-:-:S04]  /*0410*/  SHF.R.U32.HI R0, RZ, 0x5, R44 ;  /* 0x00000005ff007819 */ /* 0x000fc8000001162c */
[----:B------:R1:W5:Y:S01]  /*0420*/  @P5 LDG.E.64 R24, [R4.64] ;  /* 0x0000000404185981 */ /* 0x000362000c1e1b00 */
[----:B--2---:R-:W-:-:S04]  /*0430*/  LEA R0, R43, R0, 0x2 ;  /* 0x000000002b007211 */ /* 0x004fc800078e10ff */
        /* <DEDUP_REMOVED lines=43> */
[----:B-1---5:R-:W-:Y:S01]  /*06f0*/  MOV R2, R6 ;  /* 0x0000000600027202 */ /* 0x022fe20000000f00 */
[----:B------:R-:W-:Y:S01]  /*0700*/  HFMA2.MMA R133, -RZ, RZ, 0, 0 ;  /* 0x00000000ff857435 */ /* 0x000fe200000001ff */
[----:B------:R-:W-:-:S02]  /*0710*/  SHF.R.U64 R28, R6, 0x10, R7 ;  /* 0x00000010061c7819 */ /* 0x000fc40000001207 */
[----:B------:R-:W-:Y:S02]  /*0720*/  MOV R4, R7 ;  /* 0x0000000700047202 */ /* 0x000fe40000000f00 */
[----:B------:R-:W-:Y:S02]  /*0730*/  MOV R5, R8 ;  /* 0x0000000800057202 */ /* 0x000fe40000000f00 */
[----:B------:R-:W-:Y:S02]  /*0740*/  SHF.R.U64 R26, R8, 0x10, R9 ;  /* 0x00000010081a7819 */ /* 0x000fe40000001209 */
[----:B------:R-:W-:Y:S02]  /*0750*/  SHF.R.U32.HI R27, RZ, 0x10, R7 ;  /* 0x00000010ff1b7819 */ /* 0x000fe40000011607 */
[----:B------:R-:W-:Y:S02]  /*0760*/  MOV R6, R9 ;  /* 0x0000000900067202 */ /* 0x000fe40000000f00 */
[----:B------:R-:W-:Y:S01]  /*0770*/  SHF.R.U32.HI R8, RZ, 0x10, R9 ;  /* 0x00000010ff087819 */ /* 0x000fe20000011609 */
[----:B------:R-:W-:Y:S01]  /*0780*/  HADD2.F32 R9, -RZ, R2.H0_H0 ;  /* 0x20000002ff097230 */ /* 0x000fe20000004100 */
[----:B------:R-:W-:Y:S01]  /*0790*/  MOV R7, R10 ;  /* 0x0000000a00077202 */ /* 0x000fe20000000f00 */
[----:B------:R-:W-:Y:S01]  /*07a0*/  HADD2.F32 R2, -RZ, R4.H0_H0 ;  /* 0x20000004ff027230 */ /* 0x000fe20000004100 */
[--C-:B------:R-:W-:Y:S01]  /*07b0*/  SHF.R.U64 R252, R10, 0x10, R11.reuse ;  /* 0x000000100afc7819 */ /* 0x100fe2000000120b */
[----:B------:R-:W-:Y:S01]  /*07c0*/  HADD2.F32 R10, -RZ, R28.H0_H0 ;  /* 0x2000001cff0a7230 */ /* 0x000fe20000004100 */
[----:B------:R0:W-:Y:S01]  /*07d0*/  STL [R1+0x20], R9 ;  /* 0x0000200901007387 */ /* 0x0001e20000100800 */
[----:B------:R-:W-:Y:S01]  /*07e0*/  HADD2.F32 R4, -RZ, R5.H0_H0 ;  /* 0x20000005ff047230 */ /* 0x000fe20000004100 */
[----:B------:R-:W-:Y:S01]  /*07f0*/  MOV R251, R11 ;  /* 0x0000000b00fb7202 */ /* 0x000fe20000000f00 */
[----:B------:R-:W-:Y:S01]  /*0800*/  HADD2.F32 R5, -RZ, R6.H0_H0 ;  /* 0x20000006ff057230 */ /* 0x000fe20000004100 */
[----:B------:R-:W-:Y:S01]  /*0810*/  STL [R1+0x1c], R10 ;  /* 0x00001c0a01007387 */ /* 0x000fe20000100800 */
[----:B------:R-:W-:Y:S01]  /*0820*/  SHF.R.U32.HI R250, RZ, 0x10, R11 ;  /* 0x00000010fffa7819 */ /* 0x000fe2000001160b */
[----:B------:R-:W-:Y:S01]  /*0830*/  HADD2.F32 R252, -RZ, R252.H0_H0 ;  /* 0x200000fcfffc7230 */ /* 0x000fe20000004100 */
[----:B------:R-:W-:Y:S01]  /*0840*/  MOV R249, R12 ;  /* 0x0000000c00f97202 */ /* 0x000fe20000000f00 */
[----:B------:R1:W-:Y:S01]  /*0850*/  STL [R1+0x18], R2 ;  /* 0x0000180201007387 */ /* 0x0003e20000100800 */
[--C-:B------:R-:W-:Y:S01]  /*0860*/  SHF.R.U64 R248, R12, 0x10, R13.reuse ;  /* 0x000000100cf87819 */ /* 0x100fe2000000120d */
[----:B0-----:R-:W-:Y:S01]  /*0870*/  HADD2.F32 R9, -RZ, R27.H0_H0 ;  /* 0x2000001bff097230 */ /* 0x001fe20000004100 */
[----:B------:R-:W-:Y:S01]  /*0880*/  MOV R247, R13 ;  /* 0x0000000d00f77202 */ /* 0x000fe20000000f00 */
[----:B------:R-:W-:Y:S01]  /*0890*/  HADD2.F32 R251, -RZ, R251.H0_H0 ;  /* 0x200000fbfffb7230 */ /* 0x000fe20000004100 */
[----:B------:R-:W-:Y:S01]  /*08a0*/  SHF.R.U32.HI R246, RZ, 0x10, R13 ;  /* 0x00000010fff67819 */ /* 0x000fe2000001160d */
[----:B------:R-:W-:Y:S01]  /*08b0*/  HADD2.F32 R250, -RZ, R250.H0_H0 ;  /* 0x200000fafffa7230 */ /* 0x000fe20000004100 */
[----:B------:R-:W-:Y:S01]  /*08c0*/  STL [R1+0x14], R9 ;  /* 0x0000140901007387 */ /* 0x000fe20000100800 */
[----:B------:R-:W-:Y:S01]  /*08d0*/  MOV R245, R14 ;  /* 0x0000000e00f57202 */ /* 0x000fe20000000f00 */
[----:B------:R-:W-:Y:S01]  /*08e0*/  HADD2.F32 R249, -RZ, R249.H0_H0 ;  /* 0x200000f9fff97230 */ /* 0x000fe20000004100 */
[--C-:B------:R-:W-:Y:S01]  /*08f0*/  SHF.R.U64 R244, R14, 0x10, R15.reuse ;  /* 0x000000100ef47819 */ /* 0x100fe2000000120f */
[----:B-1----:R-:W-:Y:S01]  /*0900*/  HADD2.F32 R2, -RZ, R26.H0_H0 ;  /* 0x2000001aff027230 */ /* 0x002fe20000004100 */
[----:B------:R0:W-:Y:S01]  /*0910*/  STL [R1+0x10], R4 ;  /* 0x0000100401007387 */ /* 0x0001e20000100800 */
[----:B------:R-:W-:Y:S01]  /*0920*/  MOV R243, R15 ;  /* 0x0000000f00f37202 */ /* 0x000fe20000000f00 */
[----:B------:R-:W-:Y:S01]  /*0930*/  HADD2.F32 R248, -RZ, R248.H0_H0 ;  /* 0x200000f8fff87230 */ /* 0x000fe20000004100 */
[----:B------:R-:W-:Y:S01]  /*0940*/  SHF.R.U32.HI R242, RZ, 0x10, R15 ;  /* 0x00000010fff27819 */ /* 0x000fe2000001160f */
[----:B------:R1:W-:Y:S01]  /*0950*/  STL [R1+0xc], R2 ;  /* 0x00000c0201007387 */ /* 0x0003e20000100800 */
[----:B------:R-:W-:Y:S01]  /*0960*/  MOV R241, R16 ;  /* 0x0000001000f17202 */ /* 0x000fe20000000f00 */
[----:B------:R-:W-:Y:S01]  /*0970*/  HADD2.F32 R247, -RZ, R247.H0_H0 ;  /* 0x200000f7fff77230 */ /* 0x000fe20000004100 */
[--C-:B------:R-:W-:Y:S01]  /*0980*/  SHF.R.U64 R240, R16, 0x10, R17.reuse ;  /* 0x0000001010f07819 */ /* 0x100fe20000001211 */
[----:B------:R2:W-:Y:S01]  /*0990*/  STL [R1+0x8], R5 ;  /* 0x0000080501007387 */ /* 0x0005e20000100800 */
[----:B------:R-:W-:Y:S01]  /*09a0*/  MOV R239, R17 ;  /* 0x0000001100ef7202 */ /* 0x000fe20000000f00 */
[----:B0-----:R-:W-:Y:S01]  /*09b0*/  HADD2.F32 R4, -RZ, R8.H0_H0 ;  /* 0x20000008ff047230 */ /* 0x001fe20000004100 */
[----:B------:R-:W-:Y:S01]  /*09c0*/  SHF.R.U32.HI R238, RZ, 0x10, R17 ;  /* 0x00000010ffee7819 */ /* 0x000fe20000011611 */
[----:B------:R-:W-:Y:S01]  /*09d0*/  HADD2.F32 R246, -RZ, R246.H0_H0 ;  /* 0x200000f6fff67230 */ /* 0x000fe20000004100 */
[----:B------:R-:W-:Y:S01]  /*09e0*/  MOV R237, R18 ;  /* 0x0000001200ed7202 */ /* 0x000fe20000000f00 */
[----:B-1----:R-:W-:Y:S01]  /*09f0*/  HADD2.F32 R2, -RZ, R7.H0_H0 ;  /* 0x20000007ff027230 */ /* 0x002fe20000004100 */
[----:B------:R2:W-:Y:S01]  /*0a00*/  STL [R1+0x4], R4 ;  /* 0x0000040401007387 */ /* 0x0005e20000100800 */
[--C-:B------:R-:W-:Y:S01]  /*0a10*/  SHF.R.U64 R236, R18, 0x10, R19.reuse ;  /* 0x0000001012ec7819 */ /* 0x100fe20000001213 */
[----:B------:R-:W-:Y:S01]  /*0a20*/  HADD2.F32 R245, -RZ, R245.H0_H0 ;  /* 0x200000f5fff57230 */ /* 0x000fe20000004100 */
[----:B------:R-:W-:Y:S01]  /*0a30*/  MOV R235, R19 ;  /* 0x0000001300eb7202 */ /* 0x000fe20000000f00 */
[----:B------:R2:W-:Y:S01]  /*0a40*/  STL [R1], R2 ;  /* 0x0000000201007387 */ /* 0x0005e20000100800 */
[----:B------:R-:W-:Y:S01]  /*0a50*/  SHF.R.U32.HI R234, RZ, 0x10, R19 ;  /* 0x00000010ffea7819 */ /* 0x000fe20000011613 */
[----:B------:R-:W-:Y:S01]  /*0a60*/  HADD2.F32 R244, -RZ, R244.H0_H0 ;  /* 0x200000f4fff47230 */ /* 0x000fe20000004100 */
[----:B------:R-:W-:Y:S01]  /*0a70*/  MOV R233, R20 ;  /* 0x0000001400e97202 */ /* 0x000fe20000000f00 */
[----:B------:R-:W-:Y:S01]  /*0a80*/  HADD2.F32 R243, -RZ, R243.H0_H0 ;  /* 0x200000f3fff37230 */ /* 0x000fe20000004100 */
[--C-:B------:R-:W-:Y:S01]  /*0a90*/  SHF.R.U64 R232, R20, 0x10, R21.reuse ;  /* 0x0000001014e87819 */ /* 0x100fe20000001215 */
[----:B------:R-:W-:Y:S01]  /*0aa0*/  HADD2.F32 R242, -RZ, R242.H0_H0 ;  /* 0x200000f2fff27230 */ /* 0x000fe20000004100 */
[----:B------:R-:W-:Y:S01]  /*0ab0*/  MOV R231, R21 ;  /* 0x0000001500e77202 */ /* 0x000fe20000000f00 */
[----:B------:R-:W-:Y:S01]  /*0ac0*/  HADD2.F32 R241, -RZ, R241.H0_H0 ;  /* 0x200000f1fff17230 */ /* 0x000fe20000004100 */
        /* <DEDUP_REMOVED lines=17> */
[----:B------:R-:W-:-:S02]  /*0be0*/  HADD2.F32 R232, -RZ, R232.H0_H0 ;  /* 0x200000e8ffe87230 */ /* 0x000fc40000004100 */
[----:B------:R-:W-:Y:S02]  /*0bf0*/  HADD2.F32 R231, -RZ, R231.H0_H0 ;  /* 0x200000e7ffe77230 */ /* 0x000fe40000004100 */
[----:B------:R-:W-:Y:S02]  /*0c00*/  HADD2.F32 R230, -RZ, R230.H0_H0 ;  /* 0x200000e6ffe67230 */ /* 0x000fe40000004100 */
[----:B------:R-:W-:Y:S02]  /*0c10*/  HADD2.F32 R229, -RZ, R229.H0_H0 ;  /* 0x200000e5ffe57230 */ /* 0x000fe40000004100 */
[----:B------:R-:W-:Y:S02]  /*0c20*/  HADD2.F32 R228, -RZ, R228.H0_H0 ;  /* 0x200000e4ffe47230 */ /* 0x000fe40000004100 */
[----:B------:R-:W-:Y:S02]  /*0c30*/  HADD2.F32 R227, -RZ, R227.H0_H0 ;  /* 0x200000e3ffe37230 */ /* 0x000fe40000004100 */
[----:B------:R-:W-:-:S02]  /*0c40*/  HADD2.F32 R226, -RZ, R226.H0_H0 ;  /* 0x200000e2ffe27230 */ /* 0x000fc40000004100 */
[----:B------:R-:W-:Y:S02]  /*0c50*/  HADD2.F32 R225, -RZ, R225.H0_H0 ;  /* 0x200000e1ffe17230 */ /* 0x000fe40000004100 */
[----:B------:R-:W-:Y:S02]  /*0c60*/  HADD2.F32 R224, -RZ, R224.H0_H0 ;  /* 0x200000e0ffe07230 */ /* 0x000fe40000004100 */
[----:B------:R-:W-:Y:S02]  /*0c70*/  HADD2.F32 R223, -RZ, R223.H0_H0 ;  /* 0x200000dfffdf7230 */ /* 0x000fe40000004100 */
[----:B--2---:R-:W-:Y:S02]  /*0c80*/  HADD2.F32 R222, -RZ, R222.H0_H0 ;  /* 0x200000deffde7230 */ /* 0x004fe40000004100 */
.L_x_11956:
[----:B------:R-:W-:Y:S02]  /*0c90*/  MOV R161, 0x4 ;  /* 0x0000000400a17802 */ /* 0x000fe40000000f00 */
[----:B------:R-:W-:Y:S02]  /*0ca0*/  ISETP.NE.U32.AND P5, PT, RZ, c[0x0][0x1c0], PT ;  /* 0x00007000ff007a0c */ /* 0x000fe40003fa5070 */
[----:B------:R-:W-:Y:S01]  /*0cb0*/  SHF.R.S32.HI R157, RZ, 0x1f, R0 ;  /* 0x0000001fff9d7819 */ /* 0x000fe20000011400 */
[----:B------:R-:W-:Y:S01]  /*0cc0*/  IMAD.WIDE R158, R0, R161, c[0x0][0x1a0] ;  /* 0x00006800009e7625 */ /* 0x000fe200078e02a1 */
[----:B------:R-:W-:-:S02]  /*0cd0*/  ISETP.NE.AND.EX P5, PT, RZ, c[0x0][0x1c4], PT, P5 ;  /* 0x00007100ff007a0c */ /* 0x000fc40003fa5350 */
[----:B------:R-:W-:Y:S02]  /*0ce0*/  MOV R4, 0x3f800000 ;  /* 0x3f80000000047802 */ /* 0x000fe40000000f00 */
[----:B------:R0:W5:Y:S04]  /*0cf0*/  LDG.E R188, [R158.64] ;  /* 0x000000049ebc7981 */ /* 0x000168000c1e1900 */
[----:B------:R-:W1:Y:S05]  /*0d00*/  S2R R160, SR_TID.X ;  /* 0x0000000000a07919 */ /* 0x000e6a0000002100 */
[----:B------:R-:W-:-:S04]  /*0d10*/  @P5 LEA R156, P6, R0, c[0x0][0x1c0], 0x2 ;  /* 0x00007000009c5a11 */ /* 0x000fc800078c10ff */
[C---:B------:R-:W-:Y:S01]  /*0d20*/  @P5 LEA.HI.X R157, R0.reuse, c[0x0][0x1c4], R157, 0x2, P6 ;  /* 0x00007100009d5a11 */ /* 0x040fe200030f149d */
[----:B------:R-:W-:-:S04]  /*0d30*/  IMAD R2, R0, c[0x0][0x168], RZ ;  /* 0x00005a0000027a24 */ /* 0x000fc800078e02ff */
[----:B------:R2:W5:Y:S01]  /*0d40*/  @P5 LDG.E R4, [R156.64] ;  /* 0x000000049c045981 */ /* 0x000562000c1e1900 */
[----:B------:R-:W-:Y:S01]  /*0d50*/  LOP3.LUT P6, RZ, R3, 0xffffffe0, RZ, 0xc0, !PT ;  /* 0xffffffe003ff7812 */ /* 0x000fe200078cc0ff */
[----:B--2---:R-:W-:-:S05]  /*0d60*/  IMAD.WIDE R156, R0, R161, c[0x0][0x1a8] ;  /* 0x00006a00009c7625 */ /* 0x004fca00078e02a1 */
[----:B------:R2:W5:Y:S02]  /*0d70*/  LDG.E R16, [R156.64] ;  /* 0x000000049c107981 */ /* 0x000564000c1e1900 */
[----:B--2---:R-:W-:-:S04]  /*0d80*/  SHF.R.S32.HI R156, RZ, 0x1f, R2 ;  /* 0x0000001fff9c7819 */ /* 0x004fc80000011402 */
[----:B------:R-:W-:Y:S02]  /*0d90*/  LEA.HI R2, R156, R2, RZ, 0x2 ;  /* 0x000000029c027211 */ /* 0x000fe400078f10ff */
[----:B-1----:R-:W-:Y:S01]  /*0da0*/  LOP3.LUT R156, R160, 0x1f, RZ, 0xc0, !PT ;  /* 0x0000001fa09c7812 */ /* 0x002fe200078ec0ff */
[----:B------:R-:W-:Y:S03]  /*0db0*/  BSSY B1, `(.L_x_11914) ;  /* 0x0000034000017945 */ /* 0x000fe60003800000 */
[----:B------:R-:W-:Y:S01]  /*0dc0*/  LEA.HI.SX32 R2, R2, R156, 0x1e ;  /* 0x0000009c02027211 */ /* 0x000fe200078ff2ff */
[----:B------:R-:W-:-:S03]  /*0dd0*/  CS2R R186, SRZ ;  /* 0x0000000000ba7805 */ /* 0x000fc6000001ff00 */
[----:B------:R-:W-:Y:S01]  /*0de0*/  MOV R196, R2 ;  /* 0x0000000200c47202 */ /* 0x000fe20000000f00 */
[----:B------:R-:W-:Y:S05]  /*0df0*/  @!P6 BRA `(.L_x_11915) ;  /* 0x000002f00000e947 */ /* 0x000fea0003800000 */
[----:B0-----:R-:W-:Y:S01]  /*0e00*/  ISETP.NE.U32.AND P5, PT, RZ, c[0x0][0x218], PT ;  /* 0x00008600ff007a0c */ /* 0x001fe20003fa5070 */
[----:B------:R-:W0:Y:S01]  /*0e10*/  LDC.U8 R162, c[0x0][0x1f0] ;  /* 0x00007c00ffa27b82 */ /* 0x000e220000000000 */
[----:B------:R-:W2:Y:S02]  /*0e20*/  LDL R203, [R1+0x20] ;  /* 0x0000200001cb7983 */ /* 0x000ea40000100800 */
[----:B------:R-:W-:Y:S01]  /*0e30*/  ISETP.NE.AND.EX P5, PT, RZ, c[0x0][0x21c], PT, P5 ;  /* 0x00008700ff007a0c */ /* 0x000fe20003fa5350 */
[----:B------:R-:W-:Y:S01]  /*0e40*/  HFMA2.MMA R21, -RZ, RZ, 0, 9.5367431640625e-07 ;  /* 0x00000010ff157435 */ /* 0x000fe200000001ff */
[----:B------:R-:W3:Y:S04]  /*0e50*/  LDL R169, [R1+0x1c] ;  /* 0x00001c0001a97983 */ /* 0x000ee80000100800 */
[----:B------:R-:W4:Y:S04]  /*0e60*/  LDL R168, [R1+0x18] ;  /* 0x0000180001a87983 */ /* 0x000f280000100800 */
[----:B------:R-:W2:Y:S03]  /*0e70*/  LDL R27, [R1+0x14] ;  /* 0x00001400011b7983 */ /* 0x000ea60000100800 */
[----:B------:R-:W-:-:S04]  /*0e80*/  @P5 LEA R156, P6, R2, c[0x0][0x218], 0x4 ;  /* 0x00008600029c5a11 */ /* 0x000fc800078c20ff */
[----:B------:R-:W-:-:S05]  /*0e90*/  @P5 LEA.HI.X R157, R2, c[0x0][0x21c], RZ, 0x4, P6 ;  /* 0x00008700029d5a11 */ /* 0x000fca00030f24ff */
[----:B------:R1:W5:Y:S01]  /*0ea0*/  @P5 LDG.E.128 R52, [R156.64] ;  /* 0x000000049c345981 */ /* 0x000362000c1e1d00 */
[----:B------:R-:W-:-:S04]  /*0eb0*/  LEA R160, P5, R2, c[0x0][0x188], 0x4 ;  /* 0x0000620002a07a11 */ /* 0x000fc800078a20ff */
[----:B------:R-:W-:Y:S02]  /*0ec0*/  LEA.HI.X R161, R2, c[0x0][0x18c], RZ, 0x4, P5 ;  /* 0x0000630002a17a11 */ /* 0x000fe400028f24ff */
[----:B0-----:R-:W-:Y:S01]  /*0ed0*/  ISETP.NE.AND P5, PT, R162, RZ, PT ;  /* 0x000000ffa200720c */ /* 0x001fe20003fa5270 */
[----:B-1----:R-:W-:-:S03]  /*0ee0*/  IMAD.WIDE.U32 R156, R2, R21, c[0x0][0x208] ;  /* 0x00008200029c7625 */ /* 0x002fc600078e0015 */
[----:B------:R-:W2:Y:S04]  /*0ef0*/  LDG.E.128 R160, [R160.64] ;  /* 0x00000004a0a07981 */ /* 0x000ea8000c1e1d00 */
[----:B------:R-:W3:Y:S01]  /*0f00*/  LDG.E.128 R156, [R156.64] ;  /* 0x000000049c9c7981 */ /* 0x000ee2000c1e1d00 */
[----:B-----5:R-:W-:Y:S02]  /*0f10*/  FSEL R17, R188, RZ, !P5 ;  /* 0x000000ffbc117208 */ /* 0x020fe40006800000 */
[----:B------:R-:W-:-:S03]  /*0f20*/  IADD3 R196, R2, 0x20, RZ ;  /* 0x0000002002c47810 */ /* 0x000fc60007ffe0ff */
[C---:B--2---:R-:W-:Y:S02]  /*0f30*/  FADD.FTZ R160, -R17.reuse, R160 ;  /* 0x000000a011a07221 */ /* 0x044fe40000010100 */
[C---:B------:R-:W-:Y:S02]  /*0f40*/  FADD.FTZ R161, -R17.reuse, R161 ;  /* 0x000000a111a17221 */ /* 0x040fe40000010100 */
[C---:B------:R-:W-:Y:S02]  /*0f50*/  FADD.FTZ R162, -R17.reuse, R162 ;  /* 0x000000a211a27221 */ /* 0x040fe40000010100 */
[----:B------:R-:W-:Y:S02]  /*0f60*/  FADD.FTZ R163, -R17, R163 ;  /* 0x000000a311a37221 */ /* 0x000fe40000010100 */
[C---:B------:R-:W-:Y:S02]  /*0f70*/  FMUL.FTZ R17, R16.reuse, R160 ;  /* 0x000000a010117220 */ /* 0x040fe40000410000 */
[----:B------:R-:W-:-:S02]  /*0f80*/  FMUL.FTZ R221, R16, R161 ;  /* 0x000000a110dd7220 */ /* 0x000fc40000410000 */
[----:B---3--:R-:W-:Y:S02]  /*0f90*/  FMUL.FTZ R21, R203, R156 ;  /* 0x0000009ccb157220 */ /* 0x008fe40000410000 */
[----:B------:R-:W-:Y:S02]  /*0fa0*/  FADD.FTZ R92, R92, R156 ;  /* 0x0000009c5c5c7221 */ /* 0x000fe40000010000 */
[----:B------:R-:W-:Y:S02]  /*0fb0*/  FFMA.FTZ R132, R156, R17, R132 ;  /* 0x000000119c847223 */ /* 0x000fe40000010084 */
[----:B------:R-:W-:Y:S02]  /*0fc0*/  FADD.FTZ R93, R93, R157 ;  /* 0x0000009d5d5d7221 */ /* 0x000fe40000010000 */
[----:B------:R-:W-:Y:S02]  /*0fd0*/  FFMA.FTZ R133, R157, R221, R133 ;  /* 0x000000dd9d857223 */ /* 0x000fe40000010085 */
[----:B------:R-:W-:-:S02]  /*0fe0*/  FMUL.FTZ R203, R169, R157 ;  /* 0x0000009da9cb7220 */ /* 0x000fc40000410000 */
[----:B------:R-:W-:Y:S02]  /*0ff0*/  FADD.FTZ R157, RZ, R21 ;  /* 0x00000015ff9d7221 */ /* 0x000fe40000010000 */
[----:B------:R-:W-:Y:S02]  /*1000*/  FFMA.FTZ R156, R17, R21, RZ ;  /* 0x00000015119c7223 */ /* 0x000fe400000100ff */
[----:B------:R-:W-:Y:S02]  /*1010*/  FMUL.FTZ R204, R16, R162 ;  /* 0x000000a210cc7220 */ /* 0x000fe40000410000 */
[----:B----4-:R-:W-:Y:S02]  /*1020*/  FMUL.FTZ R169, R168, R158 ;  /* 0x0000009ea8a97220 */ /* 0x010fe40000410000 */
        /* <DEDUP_REMOVED lines=12> */
.L_x_11915:
[----:B0-----:R-:W-:Y:S05]  /*10f0*/  BSYNC B1 ;  /* 0x0000000000017941 */ /* 0x001fea0003800000 */
.L_x_11914:
[----:B------:R-:W-:Y:S01]  /*1100*/  ISETP.GE.U32.AND P5, PT, R3, 0x40, PT ;  /* 0x000000400300780c */ /* 0x000fe20003fa6070 */
[----:B------:R-:W-:-:S12]  /*1110*/  BSSY B1, `(.L_x_11916) ;  /* 0x0000031000017945 */ /* 0x000fd80003800000 */
[----:B------:R-:W-:Y:S05]  /*1120*/  @!P5 BRA `(.L_x_11917) ;  /* 0x000002f00000d947 */ /* 0x000fea0003800000 */
[----:B------:R-:W-:Y:S01]  /*1130*/  ISETP.NE.U32.AND P5, PT, RZ, c[0x0][0x218], PT ;  /* 0x00008600ff007a0c */ /* 0x000fe20003fa5070 */
[----:B------:R-:W0:Y:S01]  /*1140*/  LDC.U8 R158, c[0x0][0x1f0] ;  /* 0x00007c00ff9e7b82 */ /* 0x000e220000000000 */
[----:B------:R-:W2:Y:S02]  /*1150*/  LDL R178, [R1+0x10] ;  /* 0x0000100001b27983 */ /* 0x000ea40000100800 */
[----:B------:R-:W-:Y:S02]  /*1160*/  ISETP.NE.AND.EX P5, PT, RZ, c[0x0][0x21c], PT, P5 ;  /* 0x00008700ff007a0c */ /* 0x000fe40003fa5350 */
[----:B------:R-:W3:Y:S04]  /*1170*/  LDL R167, [R1+0xc] ;  /* 0x00000c0001a77983 */ /* 0x000ee80000100800 */
[----:B------:R-:W4:Y:S07]  /*1180*/  LDL R166, [R1+0x8] ;  /* 0x0000080001a67983 */ /* 0x000f2e0000100800 */
[----:B------:R-:W-:-:S04]  /*1190*/  @P5 LEA R156, P6, R196, c[0x0][0x218], 0x4 ;  /* 0x00008600c49c5a11 */ /* 0x000fc800078c20ff */
[----:B------:R-:W-:-:S05]  /*11a0*/  @P5 LEA.HI.X R157, R196, c[0x0][0x21c], RZ, 0x4, P6 ;  /* 0x00008700c49d5a11 */ /* 0x000fca00030f24ff */
[----:B------:R1:W5:Y:S02]  /*11b0*/  @P5 LDG.E.128 R48, [R156.64] ;  /* 0x000000049c305981 */ /* 0x000364000c1e1d00 */
[----:B-1----:R-:W-:-:S04]  /*11c0*/  LEA R156, P5, R196, c[0x0][0x188], 0x4 ;  /* 0x00006200c49c7a11 */ /* 0x002fc800078a20ff */
[----:B------:R-:W-:Y:S02]  /*11d0*/  LEA.HI.X R157, R196, c[0x0][0x18c], RZ, 0x4, P5 ;  /* 0x00006300c49d7a11 */ /* 0x000fe400028f24ff */
[----:B0-----:R-:W-:-:S04]  /*11e0*/  ISETP.NE.AND P5, PT, R158, RZ, PT ;  /* 0x000000ff9e00720c */ /* 0x001fc80003fa5270 */
[----:B------:R-:W2:Y:S01]  /*11f0*/  LDG.E.128 R156, [R156.64] ;  /* 0x000000049c9c7981 */ /* 0x000ea2000c1e1d00 */
[----:B------:R-:W-:-:S10]  /*1200*/  HFMA2.MMA R161, -RZ, RZ, 0, 9.5367431640625e-07 ;  /* 0x00000010ffa17435 */ /* 0x000fd400000001ff */
[----:B------:R-:W-:-:S06]  /*1210*/  IMAD.WIDE.U32 R160, R196, R161, c[0x0][0x208] ;  /* 0x00008200c4a07625 */ /* 0x000fcc00078e00a1 */
[----:B------:R-:W3:Y:S01]  /*1220*/  LDG.E.128 R160, [R160.64] ;  /* 0x00000004a0a07981 */ /* 0x000ee2000c1e1d00 */
[----:B-----5:R-:W-:-:S05]  /*1230*/  FSEL R31, R188, RZ, !P5 ;  /* 0x000000ffbc1f7208 */ /* 0x020fca0006800000 */
[C---:B--2---:R-:W-:Y:S02]  /*1240*/  FADD.FTZ R156, -R31.reuse, R156 ;  /* 0x0000009c1f9c7221 */ /* 0x044fe40000010100 */
[C---:B------:R-:W-:Y:S02]  /*1250*/  FADD.FTZ R157, -R31.reuse, R157 ;  /* 0x0000009d1f9d7221 */ /* 0x040fe40000010100 */
[C---:B------:R-:W-:Y:S02]  /*1260*/  FADD.FTZ R158, -R31.reuse, R158 ;  /* 0x0000009e1f9e7221 */ /* 0x040fe40000010100 */
[----:B------:R-:W-:Y:S02]  /*1270*/  FADD.FTZ R159, -R31, R159 ;  /* 0x0000009f1f9f7221 */ /* 0x000fe40000010100 */
[----:B------:R-:W2:Y:S01]  /*1280*/  LDL R31, [R1+0x4] ;  /* 0x00000400011f7983 */ /* 0x000ea20000100800 */
[C---:B------:R-:W-:Y:S02]  /*1290*/  FMUL.FTZ R220, R16.reuse, R156 ;  /* 0x0000009c10dc7220 */ /* 0x040fe40000410000 */
[----:B------:R-:W-:-:S02]  /*12a0*/  FMUL.FTZ R219, R16, R157 ;  /* 0x0000009d10db7220 */ /* 0x000fc40000410000 */
[----:B---3--:R-:W-:Y:S02]  /*12b0*/  FMUL.FTZ R198, R178, R160 ;  /* 0x000000a0b2c67220 */ /* 0x008fe40000410000 */
[----:B------:R-:W-:Y:S02]  /*12c0*/  FMUL.FTZ R178, R167, R161 ;  /* 0x000000a1a7b27220 */ /* 0x000fe40000410000 */
[----:B------:R-:W-:Y:S02]  /*12d0*/  FADD.FTZ R187, R187, R198 ;  /* 0x000000c6bbbb7221 */ /* 0x000fe40000010000 */
[----:B------:R-:W-:Y:S02]  /*12e0*/  FFMA.FTZ R186, R220, R198, R186 ;  /* 0x000000c6dcba7223 */ /* 0x000fe400000100ba */
[----:B------:R-:W-:Y:S02]  /*12f0*/  FMUL.FTZ R197, R16, R158 ;  /* 0x0000009e10c57220 */ /* 0x000fe40000410000 */
[----:B----4-:R-:W-:-:S02]  /*1300*/  FMUL.FTZ R167, R166, R162 ;  /* 0x000000a2a6a77220 */ /* 0x010fc40000410000 */
[----:B------:R-:W-:Y:S02]  /*1310*/  FADD.FTZ R187, R187, R178 ;  /* 0x000000b2bbbb7221 */ /* 0x000fe40000010000 */
[----:B------:R-:W-:Y:S02]  /*1320*/  FFMA.FTZ R186, R219, R178, R186 ;  /* 0x000000b2dbba7223 */ /* 0x000fe400000100ba */
[----:B------:R-:W-:Y:S02]  /*1330*/  FMUL.FTZ R166, R16, R159 ;  /* 0x0000009f10a67220 */ /* 0x000fe40000410000 */
[----:B------:R-:W-:Y:S02]  /*1340*/  FADD.FTZ R187, R187, R167 ;  /* 0x000000a7bbbb7221 */ /* 0x000fe40000010000 */
        /* <DEDUP_REMOVED lines=13> */
.L_x_11917:
[----:B------:R-:W-:Y:S05]  /*1420*/  BSYNC B1 ;  /* 0x0000000000017941 */ /* 0x000fea0003800000 */
.L_x_11916:
[----:B------:R-:W-:Y:S01]  /*1430*/  ISETP.GE.U32.AND P5, PT, R3, 0x60, PT ;  /* 0x000000600300780c */ /* 0x000fe20003fa6070 */
[----:B------:R-:W-:-:S12]  /*1440*/  BSSY B1, `(.L_x_11918) ;  /* 0x000002e000017945 */ /* 0x000fd80003800000 */
[----:B------:R-:W-:Y:S05]  /*1450*/  @!P5 BRA `(.L_x_11919) ;  /* 0x000002c00000d947 */ /* 0x000fea0003800000 */
[----:B------:R-:W-:Y:S01]  /*1460*/  ISETP.NE.U32.AND P5, PT, RZ, c[0x0][0x218], PT ;  /* 0x00008600ff007a0c */ /* 0x000fe20003fa5070 */
[----:B------:R-:W2:Y:S01]  /*1470*/  LDL R164, [R1] ;  /* 0x0000000001a47983 */ /* 0x000ea20000100800 */
[----:B------:R-:W0:Y:S02]  /*1480*/  LDC.U8 R158, c[0x0][0x1f0] ;  /* 0x00007c00ff9e7b82 */ /* 0x000e240000000000 */
[----:B------:R-:W-:Y:S01]  /*1490*/  ISETP.NE.AND.EX P5, PT, RZ, c[0x0][0x21c], PT, P5 ;  /* 0x00008700ff007a0c */ /* 0x000fe20003fa5350 */
[----:B------:R-:W-:-:S12]  /*14a0*/  HFMA2.MMA R159, -RZ, RZ, 0, 9.5367431640625e-07 ;  /* 0x00000010ff9f7435 */ /* 0x000fd800000001ff */
[----:B------:R-:W-:-:S04]  /*14b0*/  @P5 LEA R156, P6, R196, c[0x0][0x218], 0x4 ;  /* 0x00008600c49c5a11 */ /* 0x000fc800078c20ff */
[----:B------:R-:W-:-:S05]  /*14c0*/  @P5 LEA.HI.X R157, R196, c[0x0][0x21c], RZ, 0x4, P6 ;  /* 0x00008700c49d5a11 */ /* 0x000fca00030f24ff */
[----:B------:R1:W5:Y:S01]  /*14d0*/  @P5 LDG.E.128 R44, [R156.64] ;  /* 0x000000049c2c5981 */ /* 0x000362000c1e1d00 */
[----:B------:R-:W-:-:S04]  /*14e0*/  LEA R160, P5, R196, c[0x0][0x188], 0x4 ;  /* 0x00006200c4a07a11 */ /* 0x000fc800078a20ff */
[----:B------:R-:W-:Y:S02]  /*14f0*/  LEA.HI.X R161, R196, c[0x0][0x18c], RZ, 0x4, P5 ;  /* 0x00006300c4a17a11 */ /* 0x000fe400028f24ff */
[----:B0-----:R-:W-:Y:S01]  /*1500*/  ISETP.NE.AND P5, PT, R158, RZ, PT ;  /* 0x000000ff9e00720c */ /* 0x001fe20003fa5270 */
[----:B-1----:R-:W-:-:S03]  /*1510*/  IMAD.WIDE.U32 R156, R196, R159, c[0x0][0x208] ;  /* 0x00008200c49c7625 */ /* 0x002fc600078e009f */
[----:B------:R-:W3:Y:S01]  /*1520*/  LDG.E.128 R160, [R160.64] ;  /* 0x00000004a0a07981 */ /* 0x000ee2000c1e1d00 */
[----:B-----5:R-:W-:-:S03]  /*1530*/  FSEL R22, R188, RZ, !P5 ;  /* 0x000000ffbc167208 */ /* 0x020fc60006800000 */
[----:B------:R-:W2:Y:S01]  /*1540*/  LDG.E.128 R156, [R156.64] ;  /* 0x000000049c9c7981 */ /* 0x000ea2000c1e1d00 */
[----:B------:R-:W-:Y:S01]  /*1550*/  IADD3 R196, R196, 0x20, RZ ;  /* 0x00000020c4c47810 */ /* 0x000fe20007ffe0ff */
[C---:B---3--:R-:W-:Y:S02]  /*1560*/  FADD.FTZ R160, -R22.reuse, R160 ;  /* 0x000000a016a07221 */ /* 0x048fe40000010100 */
[----:B------:R-:W-:Y:S02]  /*1570*/  FADD.FTZ R161, -R22, R161 ;  /* 0x000000a116a17221 */ /* 0x000fe40000010100 */
[----:B------:R-:W-:Y:S02]  /*1580*/  FMUL.FTZ R218, R16, R160 ;  /* 0x000000a010da7220 */ /* 0x000fe40000410000 */
[----:B--2---:R-:W-:Y:S02]  /*1590*/  FMUL.FTZ R195, R164, R156 ;  /* 0x0000009ca4c37220 */ /* 0x004fe40000410000 */
[----:B------:R-:W-:-:S02]  /*15a0*/  FADD.FTZ R162, -R22, R162 ;  /* 0x000000a216a27221 */ /* 0x000fc40000010100 */
[----:B------:R-:W-:Y:S02]  /*15b0*/  FMUL.FTZ R217, R16, R161 ;  /* 0x000000a110d97220 */ /* 0x000fe40000410000 */
[----:B------:R-:W-:Y:S02]  /*15c0*/  FMUL.FTZ R177, R252, R157 ;  /* 0x0000009dfcb17220 */ /* 0x000fe40000410000 */
[----:B------:R-:W-:Y:S02]  /*15d0*/  FADD.FTZ R187, R187, R195 ;  /* 0x000000c3bbbb7221 */ /* 0x000fe40000010000 */
[----:B------:R-:W-:Y:S02]  /*15e0*/  FFMA.FTZ R186, R218, R195, R186 ;  /* 0x000000c3daba7223 */ /* 0x000fe400000100ba */
[----:B------:R-:W-:Y:S02]  /*15f0*/  FADD.FTZ R22, -R22, R163 ;  /* 0x000000a316167221 */ /* 0x000fe40000010100 */
        /* <DEDUP_REMOVED lines=18> */
.L_x_11919:
[----:B------:R-:W-:Y:S05]  /*1720*/  BSYNC B1 ;  /* 0x0000000000017941 */ /* 0x000fea0003800000 */
.L_x_11918:
[----:B------:R-:W-:Y:S01]  /*1730*/  ISETP.GE.U32.AND P5, PT, R3, 0x80, PT ;  /* 0x000000800300780c */ /* 0x000fe20003fa6070 */
[----:B------:R-:W-:-:S12]  /*1740*/  BSSY B1, `(.L_x_11920) ;  /* 0x000002d000017945 */ /* 0x000fd80003800000 */
[----:B------:R-:W-:Y:S05]  /*1750*/  @!P5 BRA `(.L_x_11921) ;  /* 0x000002b00000d947 */ /* 0x000fea0003800000 */
[----:B------:R-:W-:Y:S01]  /*1760*/  ISETP.NE.U32.AND P5, PT, RZ, c[0x0][0x218], PT ;  /* 0x00008600ff007a0c */ /* 0x000fe20003fa5070 */
[----:B------:R-:W0:Y:S03]  /*1770*/  LDC.U8 R158, c[0x0][0x1f0] ;  /* 0x00007c00ff9e7b82 */ /* 0x000e260000000000 */
        /* <DEDUP_REMOVED lines=9> */
[----:B------:R-:W2:Y:S01]  /*1810*/  LDG.E.128 R160, [R160.64] ;  /* 0x00000004a0a07981 */ /* 0x000ea2000c1e1d00 */
[----:B-----5:R-:W-:-:S03]  /*1820*/  FSEL R23, R188, RZ, !P5 ;  /* 0x000000ffbc177208 */ /* 0x020fc60006800000 */
[----:B------:R-:W3:Y:S01]  /*1830*/  LDG.E.128 R156, [R156.64] ;  /* 0x000000049c9c7981 */ /* 0x000ee2000c1e1d00 */
[----:B------:R-:W-:Y:S01]  /*1840*/  IADD3 R196, R196, 0x20, RZ ;  /* 0x00000020c4c47810 */ /* 0x000fe20007ffe0ff */
[C---:B--2---:R-:W-:Y:S02]  /*1850*/  FADD.FTZ R160, -R23.reuse, R160 ;  /* 0x000000a017a07221 */ /* 0x044fe40000010100 */
[----:B------:R-:W-:Y:S02]  /*1860*/  FADD.FTZ R161, -R23, R161 ;  /* 0x000000a117a17221 */ /* 0x000fe40000010100 */
[----:B------:R-:W-:Y:S02]  /*1870*/  FMUL.FTZ R216, R16, R160 ;  /* 0x000000a010d87220 */ /* 0x000fe40000410000 */
[----:B---3--:R-:W-:Y:S02]  /*1880*/  FMUL.FTZ R193, R249, R156 ;  /* 0x0000009cf9c17220 */ /* 0x008fe40000410000 */
        /* <DEDUP_REMOVED lines=24> */
.L_x_11921:
[----:B------:R-:W-:Y:S05]  /*1a10*/  BSYNC B1 ;  /* 0x0000000000017941 */ /* 0x000fea0003800000 */
.L_x_11920:
[----:B------:R-:W-:Y:S01]  /*1a20*/  BSSY B1, `(.L_x_11922) ;  /* 0x000002d000017945 */ /* 0x000fe20003800000 */
        /* <DEDUP_REMOVED lines=44> */
.L_x_11923:
[----:B------:R-:W-:Y:S05]  /*1cf0*/  BSYNC B1 ;  /* 0x0000000000017941 */ /* 0x000fea0003800000 */
.L_x_11922:
        /* <DEDUP_REMOVED lines=45> */
.L_x_11925:
[----:B------:R-:W-:Y:S05]  /*1fd0*/  BSYNC B1 ;  /* 0x0000000000017941 */ /* 0x000fea0003800000 */
.L_x_11924:
        /* <DEDUP_REMOVED lines=45> */
.L_x_11927:
[----:B------:R-:W-:Y:S05]  /*22b0*/  BSYNC B1 ;  /* 0x0000000000017941 */ /* 0x000fea0003800000 */
.L_x_11926:
        /* <DEDUP_REMOVED lines=45> */
.L_x_11929:
[----:B------:R-:W-:Y:S05]  /*2590*/  BSYNC B1 ;  /* 0x0000000000017941 */ /* 0x000fea0003800000 */
.L_x_11928:
        /* <DEDUP_REMOVED lines=45> */
.L_x_11931:
[----:B------:R-:W-:Y:S05]  /*2870*/  BSYNC B1 ;  /* 0x0000000000017941 */ /* 0x000fea0003800000 */
.L_x_11930:
[----:B------:R-:W-:Y:S01]  /*2880*/  ISETP.GE.U32.AND P5, PT, R3, 0x140, PT ;  /* 0x000001400300780c */ /* 0x000fe20003fa6070 */
[----:B------:R-:W-:-:S12]  /*2890*/  BSSY B1, `(.L_x_11932) ;  /* 0x000002c000017945 */ /* 0x000fd80003800000 */
[----:B------:R-:W-:Y:S05]  /*28a0*/  @!P5 BRA `(.L_x_11933) ;  /* 0x000002a00000d947 */ /* 0x000fea0003800000 */
[----:B------:R-:W-:Y:S01]  /*28b0*/  ISETP.NE.U32.AND P5, PT, RZ, c[0x0][0x218], PT ;  /* 0x00008600ff007a0c */ /* 0x000fe20003fa5070 */
[----:B------:R-:W0:Y:S03]  /*28c0*/  LDC.U8 R156, c[0x0][0x1f0] ;  /* 0x00007c00ff9c7b82 */ /* 0x000e260000000000 */
[----:B------:R-:W-:-:S13]  /*28d0*/  ISETP.NE.AND.EX P5, PT, RZ, c[0x0][0x21c], PT, P5 ;  /* 0x00008700ff007a0c */ /* 0x000fda0003fa5350 */
[----:B------:R-:W-:-:S04]  /*28e0*/  @P5 LEA R14, P6, R196, c[0x0][0x218], 0x4 ;  /* 0x00008600c40e5a11 */ /* 0x000fc800078c20ff */
[----:B------:R-:W-:Y:S01]  /*28f0*/  @P5 LEA.HI.X R15, R196, c[0x0][0x21c], RZ, 0x4, P6 ;  /* 0x00008700c40f5a11 */ /* 0x000fe200030f24ff */
[----:B------:R-:W-:-:S04]  /*2900*/  HFMA2.MMA R157, -RZ, RZ, 0, 9.5367431640625e-07 ;  /* 0x00000010ff9d7435 */ /* 0x000fc800000001ff */
[----:B------:R1:W5:Y:S01]  /*2910*/  @P5 LDG.E.128 R148, [R14.64] ;  /* 0x000000040e945981 */ /* 0x000362000c1e1d00 */
[----:B0-----:R-:W-:-:S04]  /*2920*/  ISETP.NE.AND P5, PT, R156, RZ, PT ;  /* 0x000000ff9c00720c */ /* 0x001fc80003fa5270 */
[----:B-----5:R-:W-:Y:S01]  /*2930*/  FSEL R188, R188, RZ, !P5 ;  /* 0x000000ffbcbc7208 */ /* 0x020fe20006800000 */
[C---:B------:R-:W-:Y:S01]  /*2940*/  IMAD.WIDE.U32 R156, R196.reuse, R157, c[0x0][0x208] ;  /* 0x00008200c49c7625 */ /* 0x040fe200078e009d */
[----:B------:R-:W-:-:S04]  /*2950*/  LEA R160, P5, R196, c[0x0][0x188], 0x4 ;  /* 0x00006200c4a07a11 */ /* 0x000fc800078a20ff */
[----:B------:R-:W-:Y:S01]  /*2960*/  LEA.HI.X R161, R196, c[0x0][0x18c], RZ, 0x4, P5 ;  /* 0x00006300c4a17a11 */ /* 0x000fe200028f24ff */
[----:B------:R-:W2:Y:S05]  /*2970*/  LDG.E.128 R156, [R156.64] ;  /* 0x000000049c9c7981 */ /* 0x000eaa000c1e1d00 */
[----:B------:R-:W3:Y:S01]  /*2980*/  LDG.E.128 R160, [R160.64] ;  /* 0x00000004a0a07981 */ /* 0x000ee2000c1e1d00 */
[----:B--2---:R-:W-:Y:S02]  /*2990*/  FMUL.FTZ R200, R225, R156 ;  /* 0x0000009ce1c87220 */ /* 0x004fe40000410000 */
[C---:B---3--:R-:W-:Y:S02]  /*29a0*/  FADD.FTZ R160, -R188.reuse, R160 ;  /* 0x000000a0bca07221 */ /* 0x048fe40000010100 */
[----:B------:R-:W-:-:S02]  /*29b0*/  FADD.FTZ R161, -R188, R161 ;  /* 0x000000a1bca17221 */ /* 0x000fc40000010100 */
[----:B------:R-:W-:Y:S02]  /*29c0*/  FMUL.FTZ R202, R16, R160 ;  /* 0x000000a010ca7220 */ /* 0x000fe40000410000 */
[----:B------:R-:W-:Y:S02]  /*29d0*/  FADD.FTZ R162, -R188, R162 ;  /* 0x000000a2bca27221 */ /* 0x000fe40000010100 */
[----:B------:R-:W-:Y:S02]  /*29e0*/  FMUL.FTZ R201, R16, R161 ;  /* 0x000000a110c97220 */ /* 0x000fe40000410000 */
[----:B------:R-:W-:Y:S02]  /*29f0*/  FMUL.FTZ R170, R224, R157 ;  /* 0x0000009de0aa7220 */ /* 0x000fe40000410000 */
[----:B------:R-:W-:Y:S02]  /*2a00*/  FADD.FTZ R187, R187, R200 ;  /* 0x000000c8bbbb7221 */ /* 0x000fe40000010000 */
[----:B------:R-:W-:-:S02]  /*2a10*/  FFMA.FTZ R186, R202, R200, R186 ;  /* 0x000000c8caba7223 */ /* 0x000fc400000100ba */
[----:B-1----:R-:W-:Y:S02]  /*2a20*/  FADD.FTZ R14, -R188, R163 ;  /* 0x000000a3bc0e7221 */ /* 0x002fe40000010100 */
[C---:B------:R-:W-:Y:S02]  /*2a30*/  FMUL.FTZ R199, R16.reuse, R162 ;  /* 0x000000a210c77220 */ /* 0x040fe40000410000 */
        /* <DEDUP_REMOVED lines=17> */
.L_x_11933:
[----:B------:R-:W-:Y:S05]  /*2b50*/  BSYNC B1 ;  /* 0x0000000000017941 */ /* 0x000fea0003800000 */
.L_x_11932:
[----:B------:R-:W-:Y:S05]  /*2b60*/  BRA.DIV ~URZ, `(.L_x_11934) ;  /* 0x00002dc27f007947 */ /* 0x000fea000b800000 */
[----:B------:R0:W1:Y:S02]  /*2b70*/  SHFL.BFLY PT, R159, R187, 0x1, 0x1f ;  /* 0x0c201f00bb9f7f89 */ /* 0x00006400000e0000 */
.L_x_11957:
        /* <DEDUP_REMOVED lines=18> */
.L_x_11958:
[----:B--2--5:R-:W2:Y:S01]  /*2ca0*/  LDC.U8 R188, c[0x0][0x1f0] ;  /* 0x00007c00ffbc7b82 */ /* 0x024ea20000000000 */
[----:B------:R-:W-:Y:S01]  /*2cb0*/  LOP3.LUT P5, RZ, R3, 0xffffffe0, RZ, 0xc0, !PT ;  /* 0xffffffe003ff7812 */ /* 0x000fe200078ac0ff */
[----:B------:R-:W-:Y:S01]  /*2cc0*/  FADD.FTZ R159, R159, R187 ;  /* 0x000000bb9f9f7221 */ /* 0x000fe20000010000 */
[----:B------:R-:W-:Y:S01]  /*2cd0*/  BSSY B1, `(.L_x_11936) ;  /* 0x0000029000017945 */ /* 0x000fe20003800000 */
[----:B0-----:R-:W-:Y:S02]  /*2ce0*/  FADD.FTZ R156, R156, R186 ;  /* 0x000000ba9c9c7221 */ /* 0x001fe40000010000 */
[----:B------:R-:W-:Y:S02]  /*2cf0*/  FMUL.FTZ R162, R159, c[0x0][0x1e0] ;  /* 0x000078009fa27a20 */ /* 0x000fe40000410000 */
[----:B------:R-:W-:-:S06]  /*2d00*/  FMUL.FTZ R163, R156, c[0x0][0x1e0] ;  /* 0x000078009ca37a20 */ /* 0x000fcc0000410000 */
[----:B------:R-:W-:Y:S05]  /*2d10*/  @!P5 BRA `(.L_x_11937) ;  /* 0x000002400000d947 */ /* 0x000fea0003800000 */
[----:B--2---:R-:W-:Y:S01]  /*2d20*/  ISETP.NE.AND P5, PT, R188, RZ, PT ;  /* 0x000000ffbc00720c */ /* 0x004fe20003fa5270 */
[----:B-1----:R-:W-:-:S03]  /*2d30*/  HFMA2.MMA R186, -RZ, RZ, 0, 9.5367431640625e-07 ;  /* 0x00000010ffba7435 */ /* 0x002fc600000001ff */
        /* <DEDUP_REMOVED lines=15> */
[----:B------:R-:W-:Y:S02]  /*2e30*/  @P5 FADD.FTZ R161, R52, R161 ;  /* 0x000000a134a15221 */ /* 0x000fe40000010000 */
[----:B------:R-:W-:Y:S02]  /*2e40*/  @P5 FADD.FTZ R160, R53, R160 ;  /* 0x000000a035a05221 */ /* 0x000fe40000010000 */
[----:B------:R-:W-:Y:S02]  /*2e50*/  @P5 FADD.FTZ R158, R54, R158 ;  /* 0x0000009e369e5221 */ /* 0x000fe40000010000 */
[----:B------:R-:W-:Y:S01]  /*2e60*/  @P5 FADD.FTZ R159, R55, R159 ;  /* 0x0000009f379f5221 */ /* 0x000fe20000010000 */
[----:B------:R-:W-:-:S04]  /*2e70*/  ISETP.NE.U32.AND P5, PT, RZ, c[0x0][0x258], PT ;  /* 0x00009600ff007a0c */ /* 0x000fc80003fa5070 */
[----:B------:R-:W-:-:S04]  /*2e80*/  ISETP.NE.AND.EX P5, PT, RZ, c[0x0][0x25c], PT, P5 ;  /* 0x00009700ff007a0c */ /* 0x000fc80003fa5350 */
[----:B------:R-:W-:Y:S02]  /*2e90*/  SEL R152, R161, R152, P5 ;  /* 0x00000098a1987207 */ /* 0x000fe40002800000 */
[----:B------:R-:W-:Y:S02]  /*2ea0*/  SEL R153, R160, R153, P5 ;  /* 0x00000099a0997207 */ /* 0x000fe40002800000 */
[C---:B------:R-:W-:Y:S01]  /*2eb0*/  SEL R154, R158.reuse, R154, P5 ;  /* 0x0000009a9e9a7207 */ /* 0x040fe20002800000 */
[-C--:B------:R-:W-:Y:S01]  /*2ec0*/  FMUL.FTZ R158, R158, R4.reuse ;  /* 0x000000049e9e7220 */ /* 0x080fe20000410000 */
[C---:B------:R-:W-:Y:S01]  /*2ed0*/  SEL R155, R159.reuse, R155, P5 ;  /* 0x0000009b9f9b7207 */ /* 0x040fe20002800000 */
[----:B------:R-:W-:Y:S02]  /*2ee0*/  FMUL.FTZ R159, R159, R4 ;  /* 0x000000049f9f7220 */ /* 0x000fe40000410000 */
[----:B------:R-:W-:-:S05]  /*2ef0*/  @P5 IMAD.WIDE.U32 R156, R2, R186, c[0x0][0x258] ;  /* 0x00009600029c5625 */ /* 0x000fca00078e00ba */
[----:B------:R0:W-:Y:S02]  /*2f00*/  @P5 STG.E.128 [R156.64], R152 ;  /* 0x000000989c005986 */ /* 0x0001e4000c101d04 */
[-C--:B0-----:R-:W-:Y:S02]  /*2f10*/  FMUL.FTZ R156, R161, R4.reuse ;  /* 0x00000004a19c7220 */ /* 0x081fe40000410000 */
[----:B------:R-:W-:Y:S02]  /*2f20*/  FMUL.FTZ R157, R160, R4 ;  /* 0x00000004a09d7220 */ /* 0x000fe40000410000 */
[C---:B------:R-:W-:Y:S01]  /*2f30*/  IMAD.WIDE.U32 R160, R2.reuse, R186, c[0x0][0x248] ;  /* 0x0000920002a07625 */ /* 0x040fe200078e00ba */
[----:B------:R-:W-:-:S04]  /*2f40*/  IADD3 R2, R2, 0x20, RZ ;  /* 0x0000002002027810 */ /* 0x000fc80007ffe0ff */
[----:B------:R0:W-:Y:S03]  /*2f50*/  STG.E.128 [R160.64], R156 ;  /* 0x0000009ca0007986 */ /* 0x0001e6000c101d04 */
.L_x_11937:
[----:B------:R-:W-:Y:S05]  /*2f60*/  BSYNC B1 ;  /* 0x0000000000017941 */ /* 0x000fea0003800000 */
.L_x_11936:
[----:B------:R-:W-:Y:S01]  /*2f70*/  ISETP.GE.U32.AND P5, PT, R3, 0x40, PT ;  /* 0x000000400300780c */ /* 0x000fe20003fa6070 */
[----:B------:R-:W-:-:S12]  /*2f80*/  BSSY B1, `(.L_x_11938) ;  /* 0x0000026000017945 */ /* 0x000fd80003800000 */
[----:B------:R-:W-:Y:S05]  /*2f90*/  @!P5 BRA `(.L_x_11939) ;  /* 0x000002400000d947 */ /* 0x000fea0003800000 */
[----:B--2---:R-:W-:Y:S02]  /*2fa0*/  ISETP.NE.AND P5, PT, R188, RZ, PT ;  /* 0x000000ffbc00720c */ /* 0x004fe40003fa5270 */
[----:B-1----:R-:W-:Y:S02]  /*2fb0*/  MOV R186, 0x10 ;  /* 0x0000001000ba7802 */ /* 0x002fe40000000f00 */
[----:B0-----:R-:W-:Y:S02]  /*2fc0*/  FSEL R159, R162, RZ, !P5 ;  /* 0x000000ffa29f7208 */ /* 0x001fe40006800000 */
        /* <DEDUP_REMOVED lines=33> */
.L_x_11939:
[----:B------:R-:W-:Y:S05]  /*31e0*/  BSYNC B1 ;  /* 0x0000000000017941 */ /* 0x000fea0003800000 */
.L_x_11938:
[----:B------:R-:W-:Y:S01]  /*31f0*/  ISETP.GE.U32.AND P5, PT, R3, 0x60, PT ;  /* 0x000000600300780c */ /* 0x000fe20003fa6070 */
[----:B------:R-:W-:-:S12]  /*3200*/  BSSY B1, `(.L_x_11940) ;  /* 0x0000026000017945 */ /* 0x000fd80003800000 */
[----:B------:R-:W-:Y:S05]  /*3210*/  @!P5 BRA `(.L_x_11941) ;  /* 0x000002400000d947 */ /* 0x000fea0003800000 */
[----:B--2---:R-:W-:Y:S01]  /*3220*/  ISETP.NE.AND P5, PT, R188, RZ, PT ;  /* 0x000000ffbc00720c */ /* 0x004fe20003fa5270 */
[----:B-1----:R-:W-:-:S03]  /*3230*/  HFMA2.MMA R186, -RZ, RZ, 0, 9.5367431640625e-07 ;  /* 0x00000010ffba7435 */ /* 0x002fc600000001ff */
        /* <DEDUP_REMOVED lines=34> */
.L_x_11941:
[----:B------:R-:W-:Y:S05]  /*3460*/  BSYNC B1 ;  /* 0x0000000000017941 */ /* 0x000fea0003800000 */
.L_x_11940:
        /* <DEDUP_REMOVED lines=39> */
.L_x_11943:
[----:B------:R-:W-:Y:S05]  /*36e0*/  BSYNC B1 ;  /* 0x0000000000017941 */ /* 0x000fea0003800000 */
.L_x_11942:
[----:B------:R-:W-:Y:S01]  /*36f0*/  BSSY B1, `(.L_x_11944) ;  /* 0x0000026000017945 */ /* 0x000fe20003800000 */
        /* <DEDUP_REMOVED lines=37> */
.L_x_11945:
[----:B------:R-:W-:Y:S05]  /*3950*/  BSYNC B1 ;  /* 0x0000000000017941 */ /* 0x000fea0003800000 */
.L_x_11944:
[----:B------:R-:W-:Y:S01]  /*3960*/  BSSY B1, `(.L_x_11946) ;  /* 0x0000026000017945 */ /* 0x000fe20003800000 */
        /* <DEDUP_REMOVED lines=37> */
.L_x_11947:
[----:B------:R-:W-:Y:S05]  /*3bc0*/  BSYNC B1 ;  /* 0x0000000000017941 */ /* 0x000fea0003800000 */
.L_x_11946:
        /* <DEDUP_REMOVED lines=38> */
.L_x_11949:
[----:B------:R-:W-:Y:S05]  /*3e30*/  BSYNC B1 ;  /* 0x0000000000017941 */ /* 0x000fea0003800000 */
.L_x_11948:
        /* <DEDUP_REMOVED lines=38> */
.L_x_11951:
[----:B------:R-:W-:Y:S05]  /*40a0*/  BSYNC B1 ;  /* 0x0000000000017941 */ /* 0x000fea0003800000 */
.L_x_11950:
        /* <DEDUP_REMOVED lines=38> */
.L_x_11953:
[----:B------:R-:W-:Y:S05]  /*4310*/  BSYNC B1 ;  /* 0x0000000000017941 */ /* 0x000fea0003800000 */
.L_x_11952:
[----:B------:R-:W-:Y:S01]  /*4320*/  ISETP.GE.U32.AND P5, PT, R3, 0x140, PT ;  /* 0x000001400300780c */ /* 0x000fe20003fa6070 */
[----:B------:R-:W-:-:S12]  /*4330*/  BSSY B1, `(.L_x_11954) ;  /* 0x0000025000017945 */ /* 0x000fd80003800000 */
[----:B------:R-:W-:Y:S05]  /*4340*/  @!P5 BRA `(.L_x_11955) ;  /* 0x000002300000d947 */ /* 0x000fea0003800000 */
[----:B--2---:R-:W-:-:S04]  /*4350*/  ISETP.NE.AND P5, PT, R188, RZ, PT ;  /* 0x000000ffbc00720c */ /* 0x004fc80003fa5270 */
        /* <DEDUP_REMOVED lines=19> */
[----:B------:R-:W-:-:S03]  /*4490*/  ISETP.NE.U32.AND P5, PT, RZ, c[0x0][0x258], PT ;  /* 0x00009600ff007a0c */ /* 0x000fc60003fa5070 */
[----:B------:R-:W-:Y:S01]  /*44a0*/  FMUL.FTZ R159, R16, R4 ;  /* 0x00000004109f7220 */ /* 0x000fe20000410000 */
[----:B------:R-:W-:-:S04]  /*44b0*/  ISETP.NE.AND.EX P5, PT, RZ, c[0x0][0x25c], PT, P5 ;  /* 0x00009700ff007a0c */ /* 0x000fc80003fa5350 */
[C---:B------:R-:W-:Y:S01]  /*44c0*/  SEL R152, R156.reuse, R152, P5 ;  /* 0x000000989c987207 */ /* 0x040fe20002800000 */
[-C--:B------:R-:W-:Y:S01]  /*44d0*/  FMUL.FTZ R156, R156, R4.reuse ;  /* 0x000000049c9c7220 */ /* 0x080fe20000410000 */
[C---:B------:R-:W-:Y:S01]  /*44e0*/  SEL R153, R157.reuse, R153, P5 ;  /* 0x000000999d997207 */ /* 0x040fe20002800000 */
[----:B------:R-:W-:Y:S01]  /*44f0*/  FMUL.FTZ R157, R157, R4 ;  /* 0x000000049d9d7220 */ /* 0x000fe20000410000 */
[C---:B------:R-:W-:Y:S01]  /*4500*/  SEL R154, R158.reuse, R154, P5 ;  /* 0x0000009a9e9a7207 */ /* 0x040fe20002800000 */
[----:B------:R-:W-:Y:S01]  /*4510*/  FMUL.FTZ R158, R158, R4 ;  /* 0x000000049e9e7220 */ /* 0x000fe20000410000 */
[----:B------:R-:W-:Y:S02]  /*4520*/  MOV R4, 0x10 ;  /* 0x0000001000047802 */ /* 0x000fe40000000f00 */
[----:B------:R-:W-:-:S03]  /*4530*/  SEL R155, R16, R155, P5 ;  /* 0x0000009b109b7207 */ /* 0x000fc60002800000 */
[----:B------:R-:W-:-:S05]  /*4540*/  @P5 IMAD.WIDE.U32 R160, R2, R4, c[0x0][0x258] ;  /* 0x0000960002a05625 */ /* 0x000fca00078e0004 */
[----:B------:R0:W-:Y:S02]  /*4550*/  @P5 STG.E.128 [R160.64], R152 ;  /* 0x00000098a0005986 */ /* 0x0001e4000c101d04 */
[----:B0-----:R-:W-:-:S05]  /*4560*/  IMAD.WIDE.U32 R160, R2, R4, c[0x0][0x248] ;  /* 0x0000920002a07625 */ /* 0x001fca00078e0004 */
[----:B------:R0:W-:Y:S02]  /*4570*/  STG.E.128 [R160.64], R156 ;  /* 0x0000009ca0007986 */ /* 0x0001e4000c101d04 */
.L_x_11955:
[----:B------:R-:W-:Y:S05]  /*4580*/  BSYNC B1 ;  /* 0x0000000000017941 */ /* 0x000fea0003800000 */
.L_x_11954:
[----:B0-----:R-:W-:-:S04]  /*4590*/  MOV R157, c[0x0][0x160] ;  /* 0x00005800009d7a02 */ /* 0x001fc80000000f00 */
[----:B------:R-:W-:-:S04]  /*45a0*/  LEA R0, R157, R0, 0x2 ;  /* 0x000000009d007211 */ /* 0x000fc800078e10ff */
[----:B------:R-:W-:-:S13]  /*45b0*/  ISETP.GE.AND P5, PT, R0, c[0x0][0x164], PT ;  /* 0x0000590000007a0c */ /* 0x000fda0003fa6270 */
[----:B-12---:R-:W-:Y:S01]  /*45c0*/  @P5 CALL.REL.NOINC `(.L_x_11913) ;  /* 0x0000001000005944 */ /* 0x006fe20003c00000 */
[----:B------:R-:W-:Y:S05]  /*45d0*/  BRA `(.L_x_11956) ;  /* 0xffffc6b000007947 */ /* 0x000fea000383ffff */
.L_x_11913:
[----:B-1----:R-:W-:Y:S05]  /*45e0*/  BSYNC B0 ;  /* 0x0000000000007941 */ /* 0x002fea0003800000 */
.L_x_11912:
[----:B------:R-:W0:Y:S01]  /*45f0*/  S2R R156, SR_TID.X ;  /* 0x00000000009c7919 */ /* 0x000e220000002100 */
[----:B------:R-:W-:Y:S03]  /*4600*/  WARPSYNC 0xffffffff ;  /* 0xffffffff00007948 */ /* 0x000fe60003800000 */
[----:B------:R-:W1:Y:S01]  /*4610*/  S2R R44, SR_CTAID.X ;  /* 0x00000000002c7919 */ /* 0x000e620000002500 */
[----:B0-----:R-:W-:Y:S02]  /*4620*/  SHF.R.U32.HI R0, RZ, 0x5, R156 ;  /* 0x00000005ff007819 */ /* 0x001fe4000001169c */
[----:B------:R-:W-:Y:S01]  /*4630*/  LOP3.LUT R3, R156, 0x1f, RZ, 0xc0, !PT ;  /* 0x0000001f9c037812 */ /* 0x000fe200078ec0ff */
[----:B-1----:R-:W-:-:S04]  /*4640*/  IMAD R44, R44, c[0x0][0x168], RZ ;  /* 0x00005a002c2c7a24 */ /* 0x002fc800078e02ff */
[----:B------:R-:W-:Y:S01]  /*4650*/  IMAD R0, R0, 0x140, R3 ;  /* 0x0000014000007824 */ /* 0x000fe200078e0203 */
[----:B------:R-:W-:-:S04]  /*4660*/  IADD3 R44, P0, R44, R156, RZ ;  /* 0x0000009c2c2c7210 */ /* 0x000fc80007f1e0ff */
[----:B------:R-:W-:Y:S04]  /*4670*/  STS.128 [R0.X16], R92 ;  /* 0x0000005c00007388 */ /* 0x000fe8000000cc00 */
[----:B------:R-:W-:Y:S04]  /*4680*/  STS.128 [R0.X16+0x200], R88 ;  /* 0x0002005800007388 */ /* 0x000fe8000000cc00 */
        /* <DEDUP_REMOVED lines=8> */
[----:B------:R-:W-:Y:S06]  /*4710*/  BAR.SYNC.DEFER_BLOCKING 0x0 ;  /* 0x0000000000007b1d */ /* 0x000fec0000010000 */
[----:B------:R-:W0:Y:S04]  /*4720*/  LDS R2, [R156.X4] ;  /* 0x000000009c027984 */ /* 0x000e280000004800 */
[----:B------:R-:W1:Y:S04]  /*4730*/  LDS R5, [R156.X4+0x1400] ;  /* 0x001400009c057984 */ /* 0x000e680000004800 */
[----:B------:R-:W2:Y:S04]  /*4740*/  LDS R3, [R156.X4+0x200] ;  /* 0x000200009c037984 */ /* 0x000ea80000004800 */
[----:B-----5:R-:W3:Y:S04]  /*4750*/  LDS R14, [R156.X4+0x1600] ;  /* 0x001600009c0e7984 */ /* 0x020ee80000004800 */
        /* <DEDUP_REMOVED lines=84> */
[----:B------:R-:W-:Y:S01]  /*4ca0*/  STS.128 [R0.X16], R132 ;  /* 0x0000008400007388 */ /* 0x000fe2000000cc00 */
[----:B---3--:R-:W-:-:S03]  /*4cb0*/  FADD.FTZ R9, R9, R34 ;  /* 0x0000002209097221 */ /* 0x008fc60000010000 */
[----:B------:R-:W-:Y:S01]  /*4cc0*/  STS.128 [R0.X16+0x200], R128 ;  /* 0x0002008000007388 */ /* 0x000fe2000000cc00 */
[----:B----4-:R-:W-:-:S03]  /*4cd0*/  FADD.FTZ R43, R10, R43 ;  /* 0x0000002b0a2b7221 */ /* 0x010fc60000010000 */
[----:B------:R-:W-:Y:S01]  /*4ce0*/  STS.128 [R0.X16+0x400], R124 ;  /* 0x0004007c00007388 */ /* 0x000fe2000000cc00 */
[----:B------:R-:W-:-:S03]  /*4cf0*/  FADD.FTZ R11, R11, R36 ;  /* 0x000000240b0b7221 */ /* 0x000fc60000010000 */
[----:B------:R-:W-:Y:S01]  /*4d00*/  STS.128 [R0.X16+0x600], R120 ;  /* 0x0006007800007388 */ /* 0x000fe2000000cc00 */
[----:B------:R-:W-:-:S03]  /*4d10*/  FADD.FTZ R45, R12, R45 ;  /* 0x0000002d0c2d7221 */ /* 0x000fc60000010000 */
        /* <DEDUP_REMOVED lines=193> */
.L_x_11934:
[----:B------:R-:W-:Y:S01]  /*5930*/  HFMA2.MMA R158, -RZ, RZ, 0, 5.9604644775390625e-08 ;  /* 0x00000001ff9e7435 */ /* 0x000fe200000001ff */
[----:B------:R-:W-:-:S02]  /*5940*/  MOV R157, R187 ;  /* 0x000000bb009d7202 */ /* 0x000fc40000000f00 */
[----:B------:R-:W-:Y:S02]  /*5950*/  MOV R161, 0x1f ;  /* 0x0000001f00a17802 */ /* 0x000fe40000000f00 */
[----:B------:R-:W-:Y:S02]  /*5960*/  MOV R160, 0xffffffff ;  /* 0xffffffff00a07802 */ /* 0x000fe40000000f00 */
[----:B------:R-:W-:Y:S02]  /*5970*/  MOV R156, 0x5990 ;  /* 0x00005990009c7802 */ /* 0x000fe40000000f00 */
[----:B-----5:R-:W-:Y:S05]  /*5980*/  CALL.REL.NOINC `($__internal_160_$__cuda_sm70_shflsync_bfly_p) ;  /* 0x0000046000007944 */ /* 0x020fea0003c00000 */
[----:B-1----:R-:W-:Y:S01]  /*5990*/  MOV R159, R158 ;  /* 0x0000009e009f7202 */ /* 0x002fe20000000f00 */
[----:B------:R-:W-:Y:S05]  /*59a0*/  BRA `(.L_x_11957) ;  /* 0xffffd1d000007947 */ /* 0x000fea000383ffff */
.L_x_11935:
[----:B------:R-:W-:Y:S01]  /*59b0*/  HFMA2.MMA R158, -RZ, RZ, 0, 5.9604644775390625e-08 ;  /* 0x00000001ff9e7435 */ /* 0x000fe200000001ff */
[----:B------:R-:W-:Y:S02]  /*59c0*/  MOV R157, R186 ;  /* 0x000000ba009d7202 */ /* 0x000fe40000000f00 */
[----:B------:R-:W-:Y:S02]  /*59d0*/  MOV R161, 0x1f ;  /* 0x0000001f00a17802 */ /* 0x000fe40000000f00 */
[----:B------:R-:W-:-:S02]  /*59e0*/  MOV R160, 0xffffffff ;  /* 0xffffffff00a07802 */ /* 0x000fc40000000f00 */
[----:B------:R-:W-:Y:S02]  /*59f0*/  MOV R156, 0x5a10 ;  /* 0x00005a10009c7802 */ /* 0x000fe40000000f00 */
[----:B01---5:R-:W-:Y:S05]  /*5a00*/  CALL.REL.NOINC `($__internal_160_$__cuda_sm70_shflsync_bfly_p) ;  /* 0x000003e000007944 */ /* 0x023fea0003c00000 */
[----:B------:R-:W-:Y:S01]  /*5a10*/  FADD.FTZ R187, R159, R187 ;  /* 0x000000bb9fbb7221 */ /* 0x000fe20000010000 */
[----:B------:R-:W-:Y:S01]  /*5a20*/  MOV R161, 0x1f ;  /* 0x0000001f00a17802 */ /* 0x000fe20000000f00 */
[----:B-1----:R-:W-:Y:S01]  /*5a30*/  FADD.FTZ R186, R186, R158 ;  /* 0x0000009ebaba7221 */ /* 0x002fe20000010000 */
[----:B------:R-:W-:Y:S01]  /*5a40*/  HFMA2.MMA R158, -RZ, RZ, 0, 1.1920928955078125e-07 ;  /* 0x00000002ff9e7435 */ /* 0x000fe200000001ff */
[----:B------:R-:W-:Y:S02]  /*5a50*/  MOV R160, 0xffffffff ;  /* 0xffffffff00a07802 */ /* 0x000fe40000000f00 */
[----:B------:R-:W-:Y:S02]  /*5a60*/  MOV R157, R187 ;  /* 0x000000bb009d7202 */ /* 0x000fe40000000f00 */
[----:B------:R-:W-:Y:S02]  /*5a70*/  MOV R156, 0x5a90 ;  /* 0x00005a90009c7802 */ /* 0x000fe40000000f00 */
[----:B------:R-:W-:Y:S05]  /*5a80*/  CALL.REL.NOINC `($__internal_160_$__cuda_sm70_shflsync_bfly_p) ;  /* 0x0000036000007944 */ /* 0x000fea0003c00000 */
[----:B-1----:R-:W-:Y:S01]  /*5a90*/  MOV R159, R158 ;  /* 0x0000009e009f7202 */ /* 0x002fe20000000f00 */
[----:B------:R-:W-:Y:S01]  /*5aa0*/  HFMA2.MMA R158, -RZ, RZ, 0, 1.1920928955078125e-07 ;  /* 0x00000002ff9e7435 */ /* 0x000fe200000001ff */
[----:B------:R-:W-:-:S02]  /*5ab0*/  MOV R157, R186 ;  /* 0x000000ba009d7202 */ /* 0x000fc40000000f00 */
[----:B------:R-:W-:Y:S02]  /*5ac0*/  MOV R161, 0x1f ;  /* 0x0000001f00a17802 */ /* 0x000fe40000000f00 */
[----:B------:R-:W-:Y:S02]  /*5ad0*/  MOV R160, 0xffffffff ;  /* 0xffffffff00a07802 */ /* 0x000fe40000000f00 */
[----:B------:R-:W-:Y:S02]  /*5ae0*/  MOV R156, 0x5b00 ;  /* 0x00005b00009c7802 */ /* 0x000fe40000000f00 */
[----:B------:R-:W-:Y:S05]  /*5af0*/  CALL.REL.NOINC `($__internal_160_$__cuda_sm70_shflsync_bfly_p) ;  /* 0x000002f000007944 */ /* 0x000fea0003c00000 */
[----:B------:R-:W-:Y:S01]  /*5b00*/  FADD.FTZ R187, R159, R187 ;  /* 0x000000bb9fbb7221 */ /* 0x000fe20000010000 */
[----:B------:R-:W-:Y:S01]  /*5b10*/  MOV R161, 0x1f ;  /* 0x0000001f00a17802 */ /* 0x000fe20000000f00 */
[----:B-1----:R-:W-:Y:S01]  /*5b20*/  FADD.FTZ R186, R186, R158 ;  /* 0x0000009ebaba7221 */ /* 0x002fe20000010000 */
[----:B------:R-:W-:Y:S01]  /*5b30*/  HFMA2.MMA R158, -RZ, RZ, 0, 2.384185791015625e-07 ;  /* 0x00000004ff9e7435 */ /* 0x000fe200000001ff */
[----:B------:R-:W-:Y:S02]  /*5b40*/  MOV R160, 0xffffffff ;  /* 0xffffffff00a07802 */ /* 0x000fe40000000f00 */
[----:B------:R-:W-:-:S02]  /*5b50*/  MOV R157, R187 ;  /* 0x000000bb009d7202 */ /* 0x000fc40000000f00 */
[----:B------:R-:W-:Y:S02]  /*5b60*/  MOV R156, 0x5b80 ;  /* 0x00005b80009c7802 */ /* 0x000fe40000000f00 */
[----:B------:R-:W-:Y:S05]  /*5b70*/  CALL.REL.NOINC `($__internal_160_$__cuda_sm70_shflsync_bfly_p) ;  /* 0x0000027000007944 */ /* 0x000fea0003c00000 */
[----:B-1----:R-:W-:Y:S01]  /*5b80*/  MOV R159, R158 ;  /* 0x0000009e009f7202 */ /* 0x002fe20000000f00 */
[----:B------:R-:W-:Y:S01]  /*5b90*/  HFMA2.MMA R158, -RZ, RZ, 0, 2.384185791015625e-07 ;  /* 0x00000004ff9e7435 */ /* 0x000fe200000001ff */
[----:B------:R-:W-:Y:S02]  /*5ba0*/  MOV R157, R186 ;  /* 0x000000ba009d7202 */ /* 0x000fe40000000f00 */
[----:B------:R-:W-:Y:S02]  /*5bb0*/  MOV R161, 0x1f ;  /* 0x0000001f00a17802 */ /* 0x000fe40000000f00 */
[----:B------:R-:W-:Y:S02]  /*5bc0*/  MOV R160, 0xffffffff ;  /* 0xffffffff00a07802 */ /* 0x000fe40000000f00 */
[----:B------:R-:W-:Y:S02]  /*5bd0*/  MOV R156, 0x5bf0 ;  /* 0x00005bf0009c7802 */ /* 0x000fe40000000f00 */
[----:B------:R-:W-:Y:S05]  /*5be0*/  CALL.REL.NOINC `($__internal_160_$__cuda_sm70_shflsync_bfly_p) ;  /* 0x0000020000007944 */ /* 0x000fea0003c00000 */
[----:B------:R-:W-:Y:S01]  /*5bf0*/  FADD.FTZ R187, R159, R187 ;  /* 0x000000bb9fbb7221 */ /* 0x000fe20000010000 */
[----:B------:R-:W-:Y:S01]  /*5c00*/  MOV R161, 0x1f ;  /* 0x0000001f00a17802 */ /* 0x000fe20000000f00 */
[----:B-1----:R-:W-:Y:S01]  /*5c10*/  FADD.FTZ R186, R186, R158 ;  /* 0x0000009ebaba7221 */ /* 0x002fe20000010000 */
[----:B------:R-:W-:Y:S01]  /*5c20*/  HFMA2.MMA R158, -RZ, RZ, 0, 4.76837158203125e-07 ;  /* 0x00000008ff9e7435 */ /* 0x000fe200000001ff */
[----:B------:R-:W-:-:S02]  /*5c30*/  MOV R160, 0xffffffff ;  /* 0xffffffff00a07802 */ /* 0x000fc40000000f00 */
[----:B------:R-:W-:Y:S02]  /*5c40*/  MOV R157, R187 ;  /* 0x000000bb009d7202 */ /* 0x000fe40000000f00 */
[----:B------:R-:W-:Y:S02]  /*5c50*/  MOV R156, 0x5c70 ;  /* 0x00005c70009c7802 */ /* 0x000fe40000000f00 */
[----:B------:R-:W-:Y:S05]  /*5c60*/  CALL.REL.NOINC `($__internal_160_$__cuda_sm70_shflsync_bfly_p) ;  /* 0x0000018000007944 */ /* 0x000fea0003c00000 */
[----:B-1----:R-:W-:Y:S01]  /*5c70*/  MOV R159, R158 ;  /* 0x0000009e009f7202 */ /* 0x002fe20000000f00 */
[----:B------:R-:W-:Y:S01]  /*5c80*/  HFMA2.MMA R158, -RZ, RZ, 0, 4.76837158203125e-07 ;  /* 0x00000008ff9e7435 */ /* 0x000fe200000001ff */
[----:B------:R-:W-:Y:S02]  /*5c90*/  MOV R157, R186 ;  /* 0x000000ba009d7202 */ /* 0x000fe40000000f00 */
[----:B------:R-:W-:Y:S02]  /*5ca0*/  MOV R161, 0x1f ;  /* 0x0000001f00a17802 */ /* 0x000fe40000000f00 */
[----:B------:R-:W-:Y:S02]  /*5cb0*/  MOV R160, 0xffffffff ;  /* 0xffffffff00a07802 */ /* 0x000fe40000000f00 */
[----:B------:R-:W-:-:S02]  /*5cc0*/  MOV R156, 0x5ce0 ;  /* 0x00005ce0009c7802 */ /* 0x000fc40000000f00 */
[----:B------:R-:W-:Y:S05]  /*5cd0*/  CALL.REL.NOINC `($__internal_160_$__cuda_sm70_shflsync_bfly_p) ;  /* 0x0000011000007944 */ /* 0x000fea0003c00000 */
[----:B------:R-:W-:Y:S01]  /*5ce0*/  FADD.FTZ R187, R159, R187 ;  /* 0x000000bb9fbb7221 */ /* 0x000fe20000010000 */
[----:B------:R-:W-:Y:S01]  /*5cf0*/  MOV R161, 0x1f ;  /* 0x0000001f00a17802 */ /* 0x000fe20000000f00 */
[----:B-1----:R-:W-:Y:S01]  /*5d00*/  FADD.FTZ R186, R186, R158 ;  /* 0x0000009ebaba7221 */ /* 0x002fe20000010000 */
[----:B------:R-:W-:Y:S01]  /*5d10*/  HFMA2.MMA R158, -RZ, RZ, 0, 9.5367431640625e-07 ;  /* 0x00000010ff9e7435 */ /* 0x000fe200000001ff */
[----:B------:R-:W-:-:S02]  /*5d20*/  MOV R160, 0xffffffff ;  /* 0xffffffff00a07802 */ /* 0x000fc40000000f00 */
[----:B------:R-:W-:Y:S02]  /*5d30*/  MOV R157, R187 ;  /* 0x000000bb009d7202 */ /* 0x000fe40000000f00 */
[----:B------:R-:W-:Y:S02]  /*5d40*/  MOV R156, 0x5d60 ;  /* 0x00005d60009c7802 */ /* 0x000fe40000000f00 */
[----:B------:R-:W-:Y:S05]  /*5d50*/  CALL.REL.NOINC `($__internal_160_$__cuda_sm70_shflsync_bfly_p) ;  /* 0x0000009000007944 */ /* 0x000fea0003c00000 */
[----:B-1----:R-:W-:Y:S01]  /*5d60*/  MOV R159, R158 ;  /* 0x0000009e009f7202 */ /* 0x002fe20000000f00 */
[----:B------:R-:W-:Y:S01]  /*5d70*/  HFMA2.MMA R158, -RZ, RZ, 0, 9.5367431640625e-07 ;  /* 0x00000010ff9e7435 */ /* 0x000fe200000001ff */
[----:B------:R-:W-:Y:S02]  /*5d80*/  MOV R157, R186 ;  /* 0x000000ba009d7202 */ /* 0x000fe40000000f00 */
[----:B------:R-:W-:Y:S02]  /*5d90*/  MOV R161, 0x1f ;  /* 0x0000001f00a17802 */ /* 0x000fe40000000f00 */
[----:B------:R-:W-:Y:S02]  /*5da0*/  MOV R160, 0xffffffff ;  /* 0xffffffff00a07802 */ /* 0x000fe40000000f00 */
[----:B------:R-:W-:-:S02]  /*5db0*/  MOV R156, 0x5dd0 ;  /* 0x00005dd0009c7802 */ /* 0x000fc40000000f00 */
[----:B------:R-:W-:Y:S05]  /*5dc0*/  CALL.REL.NOINC `($__internal_160_$__cuda_sm70_shflsync_bfly_p) ;  /* 0x0000002000007944 */ /* 0x000fea0003c00000 */
[----:B-1----:R-:W-:Y:S01]  /*5dd0*/  MOV R156, R158 ;  /* 0x0000009e009c7202 */ /* 0x002fe20000000f00 */
[----:B------:R-:W-:Y:S05]  /*5de0*/  BRA `(.L_x_11958) ;  /* 0xffffceb000007947 */ /* 0x000fea000383ffff */
        .weak           $__internal_160_$__cuda_sm70_shflsync_bfly_p
        .type           $__internal_160_$__cuda_sm70_shflsync_bfly_p,@function
        .size           $__internal_160_$__cuda_sm70_shflsync_bfly_p,(.L_x_15042 - $__internal_160_$__cuda_sm70_shflsync_bfly_p)
$__internal_160_$__cuda_sm70_shflsync_bfly_p:
[----:B------:R-:W-:Y:S04]  /*5df0*/  WARPSYNC R160 ;  /* 0x000000a000007348 */ /* 0x000fe80003800000 */
[----:B------:R0:W1:Y:S02]  /*5e00*/  SHFL.BFLY PT, R158, R157, R158, R161 ;  /* 0x0c00009e9d9e7389 */ /* 0x00006400000e00a1 */
[----:B0-----:R-:W-:-:S06]  /*5e10*/  HFMA2.MMA R157, -RZ, RZ, 0, 0 ;  /* 0x00000000ff9d7435 */ /* 0x001fcc00000001ff */
[----:B------:R-:W-:Y:S05]  /*5e20*/  RET.REL.NODEC R156 `(_ZN10layer_norm13ln_bwd_kernelINS_13Kernel_traitsI6__halfffffjLj1280ELj1ELj4ELj1ELj16ENS_18Kernel_traits_baseILj1280ES2_ffffjLj128EEEEELb0ELb0ELb0ELb0EEEvNS_9BwdParamsE) ;  /* 0xffffa1d09c007950 */ /* 0x000fea0003c3ffff */
.L_x_11959:
        /* <DEDUP_REMOVED lines=13> */
.L_x_15042:


//--------------------- .text._ZN10layer_norm13ln_bwd_kernelINS_13Kernel_traitsI6__halfffffjLj1280ELj1ELj4ELj1ELj16ENS_18Kernel_traits_baseILj1280ES2_ffffjLj128EEEEELb0ELb0ELb0ELb1EEEvNS_9BwdParamsE --------------------------
	.section	.text._ZN10layer_norm13ln_bwd_kernelINS_13Kernel_traitsI6__halfffffjLj1280ELj1ELj4ELj1ELj16ENS_18Kernel_traits_baseILj1280ES2_ffffjLj128EEEEELb0ELb0ELb0ELb1EEEvNS_9BwdParamsE,"ax",@progbits
	.sectioninfo	@"SHI_REGISTERS=255"
	.align	128
        .global         _ZN10layer_norm13ln_bwd_kernelINS_13Kernel_traitsI6__halfffffjLj1280ELj1ELj4ELj1ELj16ENS_18Kernel_traits_baseILj1280ES2_ffffjLj128EEEEELb0ELb0ELb0ELb1EEEvNS_9BwdParamsE
        .type           _ZN10layer_norm13ln_bwd_kernelINS_13Kernel_traitsI6__halfffffjLj1280ELj1ELj4ELj1ELj16ENS_18Kernel_traits_baseILj1280ES2_ffffjLj128EEEEELb0ELb0ELb0ELb1EEEvNS_9BwdParamsE,@function
        .size           _ZN10layer_norm13ln_bwd_kernelINS_13Kernel_traitsI6__halfffffjLj1280ELj1ELj4ELj1ELj16ENS_18Kernel_traits_baseILj1280ES2_ffffjLj128EEEEELb0ELb0ELb0ELb1EEEvNS_9BwdParamsE,(.L_x_15043 - _ZN10layer_norm13ln_bwd_kernelINS_13Kernel_traitsI6__halfffffjLj1280ELj1ELj4ELj1ELj16ENS_18Kernel_traits_baseILj1280ES2_ffffjLj128EEEEELb0ELb0ELb0ELb1EEEvNS_9BwdParamsE)
        .other          _ZN10layer_norm13ln_bwd_kernelINS_13Kernel_traitsI6__halfffffjLj1280ELj1ELj4ELj1ELj16ENS_18Kernel_traits_baseILj1280ES2_ffffjLj128EEEEELb0ELb0ELb0ELb1EEEvNS_9BwdParamsE,@"STO_CUDA_ENTRY STV_DEFAULT"
_ZN10layer_norm13ln_bwd_kernelINS_13Kernel_traitsI6__halfffffjLj1280ELj1ELj4ELj1ELj16ENS_18Kernel_traits_baseILj1280ES2_ffffjLj128EEEEELb0ELb0ELb0ELb1EEEvNS_9BwdParamsE:
.text._ZN10layer_norm13ln_bwd_kernelINS_13Kernel_traitsI6__halfffffjLj1280ELj1ELj4ELj1ELj16ENS_18Kernel_traits_baseILj1280ES2_ffffjLj128EEEEELb0ELb0ELb0ELb1EEEvNS_9BwdParamsE:
        /* <DEDUP_REMOVED lines=51> */
.L_x_11961:
[----:B------:R-:W-:-:S04]  /*0330*/  SHF.L.U32 R0, R0, 0x3, RZ ;  /* 0x0000000300007819 */ /* 0x000fc800000006ff */
[----:B------:R-:W-:-:S04]  /*0340*/  LOP3.LUT R0, R0, 0xf8, RZ, 0xc0, !PT ;  /* 0x000000f800007812 */ /* 0x000fc800078ec0ff */
[----:B------:R-:W-:-:S04]  /*0350*/  IADD3 R2, P0, R0, c[0x0][0x1b0], RZ ;  /* 0x00006c0000027a10 */ /* 0x000fc80007f1e0ff */
[----:B------:R-:W-:-:S05]  /*0360*/  IADD3.X R3, RZ, c[0x0][0x1b4], RZ, P0, !PT ;  /* 0x00006d00ff037a10 */ /* 0x000fca00007fe4ff */
[----:B------:R-:W2:Y:S04]  /*0370*/  LDG.E.64 R4, [R2.64] ;  /* 0x0000000402047981 */ /* 0x000ea8000c1e1b00 */
[----:B------:R0:W3:Y:S04]  /*0380*/  LDG.E.64 R6, [R2.64+0x100] ;  /* 0x0001000402067981 */ /* 0x0000e8000c1e1b00 */
[----:B------:R0:W4:Y:S04]  /*0390*/  LDG.E.64 R8, [R2.64+0x200] ;  /* 0x0002000402087981 */ /* 0x000128000c1e1b00 */
[----:B------:R0:W5:Y:S04]  /*03a0*/  LDG.E.64 R10, [R2.64+0x300] ;  /* 0x00030004020a7981 */ /* 0x000168000c1e1b00 */
[----:B------:R0:W5:Y:S04]  /*03b0*/  LDG.E.64 R12, [R2.64+0x400] ;  /* 0x00040004020c7981 */ /* 0x000168000c1e1b00 */
[----:B------:R0:W5:Y:S04]  /*03c0*/  LDG.E.64 R14, [R2.64+0x500] ;  /* 0x00050004020e7981 */ /* 0x000168000c1e1b00 */
[----:B------:R0:W5:Y:S04]  /*03d0*/  LDG.E.64 R16, [R2.64+0x600] ;  /* 0x0006000402107981 */ /* 0x000168000c1e1b00 */
[----:B------:R0:W5:Y:S04]  /*03e0*/  LDG.E.64 R248, [R2.64+0x700] ;  /* 0x0007000402f87981 */ /* 0x000168000c1e1b00 */
[----:B------:R0:W5:Y:S04]  /*03f0*/  LDG.E.64 R244, [R2.64+0x800] ;  /* 0x0008000402f47981 */ /* 0x000168000c1e1b00 */
[----:B------:R0:W5:Y:S01]  /*0400*/  LDG.E.64 R240, [R2.64+0x900] ;  /* 0x0009000402f07981 */ /* 0x000162000c1e1b00 */
        /* <DEDUP_REMOVED lines=36> */
[----:B--2---:R-:W-:Y:S01]  /*0650*/  HADD2.F32 R0, -RZ, R4.H0_H0 ;  /* 0x20000004ff007230 */ /* 0x004fe20000004100 */
[--C-:B------:R-:W-:Y:S01]  /*0660*/  SHF.R.U64 R43, R4, 0x10, R5.reuse ;  /* 0x00000010042b7819 */ /* 0x100fe20000001205 */
[----:B0-----:R-:W-:Y:S01]  /*0670*/  HADD2.F32 R2, -RZ, R5.H0_H0 ;  /* 0x20000005ff027230 */ /* 0x001fe20000004100 */
[----:B------:R-:W-:-:S02]  /*0680*/  SHF.R.U32.HI R42, RZ, 0x10, R5 ;  /* 0x00000010ff2a7819 */ /* 0x000fc40000011605 */
[----:B------:R0:W-:Y:S01]  /*0690*/  STL [R1+0x68], R0 ;  /* 0x0000680001007387 */ /* 0x0001e20000100800 */
[--C-:B---3--:R-:W-:Y:S01]  /*06a0*/  SHF.R.U64 R41, R6, 0x10, R7.reuse ;  /* 0x0000001006297819 */ /* 0x108fe20000001207 */
[----:B------:R-:W-:Y:S01]  /*06b0*/  HADD2.F32 R43, -RZ, R43.H0_H0 ;  /* 0x2000002bff2b7230 */ /* 0x000fe20000004100 */
[----:B------:R-:W-:Y:S01]  /*06c0*/  SHF.R.U32.HI R40, RZ, 0x10, R7 ;  /* 0x00000010ff287819 */ /* 0x000fe20000011607 */
[----:B------:R1:W-:Y:S01]  /*06d0*/  STL [R1+0x60], R2 ;  /* 0x0000600201007387 */ /* 0x0003e20000100800 */
[--C-:B----4-:R-:W-:Y:S01]  /*06e0*/  SHF.R.U64 R39, R8, 0x10, R9.reuse ;  /* 0x0000001008277819 */ /* 0x110fe20000001209 */
[----:B------:R-:W-:Y:S01]  /*06f0*/  HADD2.F32 R42, -RZ, R42.H0_H0 ;  /* 0x2000002aff2a7230 */ /* 0x000fe20000004100 */
[----:B------:R-:W-:Y:S01]  /*0700*/  SHF.R.U32.HI R38, RZ, 0x10, R9 ;  /* 0x00000010ff267819 */ /* 0x000fe20000011609 */
[----:B------:R-:W-:Y:S01]  /*0710*/  HADD2.F32 R41, -RZ, R41.H0_H0 ;  /* 0x20000029ff297230 */ /* 0x000fe20000004100 */
[--C-:B-----5:R-:W-:Y:S01]  /*0720*/  SHF.R.U64 R37, R10, 0x10, R11.reuse ;  /* 0x000000100a257819 */ /* 0x120fe2000000120b */
[----:B0-----:R-:W-:Y:S01]  /*0730*/  HADD2.F32 R0, -RZ, R6.H0_H0 ;  /* 0x20000006ff007230 */ /* 0x001fe20000004100 */
[----:B------:R-:W-:Y:S01]  /*0740*/  SHF.R.U32.HI R36, RZ, 0x10, R11 ;  /* 0x00000010ff247819 */ /* 0x000fe2000001160b */
[----:B------:R-:W-:Y:S01]  /*0750*/  HADD2.F32 R40, -RZ, R40.H0_H0 ;  /* 0x20000028ff287230 */ /* 0x000fe20000004100 */
[--C-:B------:R-:W-:Y:S01]  /*0760*/  SHF.R.U64 R35, R12, 0x10, R13.reuse ;  /* 0x000000100c237819 */ /* 0x100fe2000000120d */
[----:B-1----:R-:W-:Y:S01]  /*0770*/  HADD2.F32 R2, -RZ, R7.H0_H0 ;  /* 0x20000007ff027230 */ /* 0x002fe20000004100 */
[----:B------:R0:W-:Y:S01]  /*0780*/  STL [R1+0x58], R0 ;  /* 0x0000580001007387 */ /* 0x0001e20000100800 */
[----:B------:R-:W-:Y:S01]  /*0790*/  SHF.R.U32.HI R34, RZ, 0x10, R13 ;  /* 0x00000010ff227819 */ /* 0x000fe2000001160d */
[----:B------:R-:W-:Y:S01]  /*07a0*/  HADD2.F32 R39, -RZ, R39.H0_H0 ;  /* 0x20000027ff277230 */ /* 0x000fe20000004100 */
[--C-:B------:R-:W-:Y:S01]  /*07b0*/  SHF.R.U64 R33, R14, 0x10, R15.reuse ;  /* 0x000000100e217819 */ /* 0x100fe2000000120f */
[----:B------:R1:W-:Y:S01]  /*07c0*/  STL [R1+0x50], R2 ;  /* 0x0000500201007387 */ /* 0x0003e20000100800 */
[----:B------:R-:W-:Y:S01]  /*07d0*/  HADD2.F32 R3, -RZ, R16.H0_H0 ;  /* 0x20000010ff037230 */ /* 0x000fe20000004100 */
[----:B------:R-:W-:Y:S01]  /*07e0*/  SHF.R.U32.HI R32, RZ, 0x10, R15 ;  /* 0x00000010ff207819 */ /* 0x000fe2000001160f */
[----:B------:R-:W-:Y:S01]  /*07f0*/  HADD2.F32 R38, -RZ, R38.H0_H0 ;  /* 0x20000026ff267230 */ /* 0x000fe20000004100 */
[----:B------:R-:W-:Y:S01]  /*0800*/  SHF.R.U64 R250, R248, 0x10, R249 ;  /* 0x00000010f8fa7819 */ /* 0x000fe200000012f9 */
[----:B------:R-:W-:Y:S01]  /*0810*/  HADD2.F32 R37, -RZ, R37.H0_H0 ;  /* 0x20000025ff257230 */ /* 0x000fe20000004100 */
[----:B------:R-:W-:Y:S01]  /*0820*/  SHF.R.U32.HI R252, RZ, 0x10, R17 ;  /* 0x00000010fffc7819 */ /* 0x000fe20000011611 */
[----:B0-----:R-:W-:Y:S01]  /*0830*/  HADD2.F32 R0, -RZ, R8.H0_H0 ;  /* 0x20000008ff007230 */ /* 0x001fe20000004100 */
[----:B------:R-:W-:Y:S01]  /*0840*/  SHF.R.U64 R246, R244, 0x10, R245 ;  /* 0x00000010f4f67819 */ /* 0x000fe200000012f5 */
[----:B------:R-:W-:Y:S01]  /*0850*/  HADD2.F32 R36, -RZ, R36.H0_H0 ;  /* 0x20000024ff247230 */ /* 0x000fe20000004100 */
[----:B------:R-:W-:Y:S01]  /*0860*/  CS2R R6, SRZ ;  /* 0x0000000000067805 */ /* 0x000fe2000001ff00 */
[----:B-1----:R-:W-:Y:S01]  /*0870*/  HADD2.F32 R2, -RZ, R9.H0_H0 ;  /* 0x20000009ff027230 */ /* 0x002fe20000004100 */
[----:B------:R0:W-:Y:S01]  /*0880*/  STL [R1+0x48], R0 ;  /* 0x0000480001007387 */ /* 0x0001e20000100800 */
[----:B------:R-:W-:Y:S01]  /*0890*/  HADD2.F32 R35, -RZ, R35.H0_H0 ;  /* 0x20000023ff237230 */ /* 0x000fe20000004100 */
[----:B------:R-:W-:Y:S01]  /*08a0*/  SHF.R.U64 R242, R240, 0x10, R241 ;  /* 0x00000010f0f27819 */ /* 0x000fe200000012f1 */
[----:B------:R-:W-:Y:S01]  /*08b0*/  HADD2.F32 R34, -RZ, R34.H0_H0 ;  /* 0x20000022ff227230 */ /* 0x000fe20000004100 */
[----:B------:R1:W-:Y:S01]  /*08c0*/  STL [R1+0x40], R2 ;  /* 0x0000400201007387 */ /* 0x0003e20000100800 */
[----:B------:R-:W-:Y:S01]  /*08d0*/  HADD2.F32 R33, -RZ, R33.H0_H0 ;  /* 0x20000021ff217230 */ /* 0x000fe20000004100 */
[----:B------:R-:W-:Y:S01]  /*08e0*/  CS2R R8, SRZ ;  /* 0x0000000000087805 */ /* 0x000fe2000001ff00 */
[----:B------:R-:W-:Y:S01]  /*08f0*/  HADD2.F32 R32, -RZ, R32.H0_H0 ;  /* 0x20000020ff207230 */ /* 0x000fe20000004100 */
[----:B------:R-:W-:Y:S01]  /*0900*/  CS2R R4, SRZ ;  /* 0x0000000000047805 */ /* 0x000fe2000001ff00 */
[----:B------:R-:W-:Y:S01]  /*0910*/  HADD2.F32 R251, -RZ, R248.H0_H0 ;  /* 0x200000f8fffb7230 */ /* 0x000fe20000004100 */
[----:B------:R-:W-:Y:S01]  /*0920*/  SHF.R.U32.HI R248, RZ, 0x10, R249 ;  /* 0x00000010fff87819 */ /* 0x000fe200000116f9 */
[----:B0-----:R-:W-:-:S02]  /*0930*/  HADD2.F32 R0, -RZ, R10.H0_H0 ;  /* 0x2000000aff007230 */ /* 0x001fc40000004100 */
[----:B------:R-:W-:Y:S01]  /*0940*/  HADD2.F32 R247, -RZ, R244.H0_H0 ;  /* 0x200000f4fff77230 */ /* 0x000fe20000004100 */
[----:B------:R-:W-:Y:S01]  /*0950*/  SHF.R.U32.HI R244, RZ, 0x10, R245 ;  /* 0x00000010fff47819 */ /* 0x000fe200000116f5 */
[----:B-1----:R-:W-:Y:S01]  /*0960*/  HADD2.F32 R2, -RZ, R11.H0_H0 ;  /* 0x2000000bff027230 */ /* 0x002fe20000004100 */
[----:B------:R0:W-:Y:S01]  /*0970*/  STL [R1+0x38], R0 ;  /* 0x0000380001007387 */ /* 0x0001e20000100800 */
[----:B------:R-:W-:Y:S01]  /*0980*/  HADD2.F32 R243, -RZ, R240.H0_H0 ;  /* 0x200000f0fff37230 */ /* 0x000fe20000004100 */
[----:B------:R-:W-:Y:S01]  /*0990*/  SHF.R.U32.HI R240, RZ, 0x10, R241 ;  /* 0x00000010fff07819 */ /* 0x000fe200000116f1 */
[----:B------:R-:W-:Y:S01]  /*09a0*/  HADD2.F32 R249, -RZ, R249.H0_H0 ;  /* 0x200000f9fff97230 */ /* 0x000fe20000004100 */
[----:B------:R1:W-:Y:S01]  /*09b0*/  STL [R1+0x30], R2 ;  /* 0x0000300201007387 */ /* 0x0003e20000100800 */
[----:B------:R-:W-:Y:S01]  /*09c0*/  HADD2.F32 R245, -RZ, R245.H0_H0 ;  /* 0x200000f5fff57230 */ /* 0x000fe20000004100 */
[----:B------:R-:W-:Y:S01]  /*09d0*/  CS2R R10, SRZ ;  /* 0x00000000000a7805 */ /* 0x000fe2000001ff00 */
[----:B------:R-:W-:-:S02]  /*09e0*/  HADD2.F32 R241, -RZ, R241.H0_H0 ;  /* 0x200000f1fff17230 */ /* 0x000fc40000004100 */
[----:B------:R-:W-:Y:S02]  /*09f0*/  HADD2.F32 R252, -RZ, R252.H0_H0 ;  /* 0x200000fcfffc7230 */ /* 0x000fe40000004100 */
[----:B0-----:R-:W-:Y:S02]  /*0a00*/  HADD2.F32 R0, -RZ, R12.H0_H0 ;  /* 0x2000000cff007230 */ /* 0x001fe40000004100 */
[----:B------:R-:W-:Y:S02]  /*0a10*/  HADD2.F32 R250, -RZ, R250.H0_H0 ;  /* 0x200000fafffa7230 */ /* 0x000fe40000004100 */
[----:B-1----:R-:W-:Y:S01]  /*0a20*/  HADD2.F32 R2, -RZ, R13.H0_H0 ;  /* 0x2000000dff027230 */ /* 0x002fe20000004100 */
[----:B------:R0:W-:Y:S01]  /*0a30*/  STL [R1+0x28], R0 ;  /* 0x0000280001007387 */ /* 0x0001e20000100800 */
[----:B------:R-:W-:Y:S01]  /*0a40*/  CS2R R12, SRZ ;  /* 0x00000000000c7805 */ /* 0x000fe2000001ff00 */
[----:B------:R-:W-:Y:S02]  /*0a50*/  HADD2.F32 R248, -RZ, R248.H0_H0 ;  /* 0x200000f8fff87230 */ /* 0x000fe40000004100 */
[----:B------:R1:W-:Y:S01]  /*0a60*/  STL [R1+0x20], R2 ;  /* 0x0000200201007387 */ /* 0x0003e20000100800 */
[----:B------:R-:W-:-:S02]  /*0a70*/  HADD2.F32 R246, -RZ, R246.H0_H0 ;  /* 0x200000f6fff67230 */ /* 0x000fc40000004100 */
[----:B------:R-:W-:Y:S02]  /*0a80*/  HADD2.F32 R244, -RZ, R244.H0_H0 ;  /* 0x200000f4fff47230 */ /* 0x000fe40000004100 */
[----:B------:R-:W-:Y:S02]  /*0a90*/  HADD2.F32 R242, -RZ, R242.H0_H0 ;  /* 0x200000f2fff27230 */ /* 0x000fe40000004100 */
[----:B0-----:R-:W-:Y:S02]  /*0aa0*/  HADD2.F32 R0, -RZ, R14.H0_H0 ;  /* 0x2000000eff007230 */ /* 0x001fe40000004100 */
[----:B------:R-:W-:Y:S02]  /*0ab0*/  HADD2.F32 R240, -RZ, R240.H0_H0 ;  /* 0x200000f0fff07230 */ /* 0x000fe40000004100 */
[----:B-1----:R-:W-:Y:S01]  /*0ac0*/  HADD2.F32 R2, -RZ, R15.H0_H0 ;  /* 0x2000000fff027230 */ /* 0x002fe20000004100 */
[----:B------:R0:W-:Y:S01]  /*0ad0*/  STL [R1+0x18], R0 ;  /* 0x0000180001007387 */ /* 0x0001e20000100800 */
[----:B------:R-:W-:-:S03]  /*0ae0*/  CS2R R14, SRZ ;  /* 0x00000000000e7805 */ /* 0x000fc6000001ff00 */
[----:B------:R1:W-:Y:S04]  /*0af0*/  STL [R1+0x10], R2 ;  /* 0x0000100201007387 */ /* 0x0003e80000100800 */
[----:B------:R-:W-:Y:S01]  /*0b00*/  STL [R1+0x8], R3 ;  /* 0x0000080301007387 */ /* 0x000fe20000100800 */
[----:B0-----:R-:W-:Y:S01]  /*0b10*/  SHF.R.U64 R0, R16, 0x10, R17 ;  /* 0x0000001010007819 */ /* 0x001fe20000001211 */
[----:B-1----:R-:W-:Y:S01]  /*0b20*/  HADD2.F32 R2, -RZ, R17.H0_H0 ;  /* 0x20000011ff027230 */ /* 0x002fe20000004100 */
[----:B------:R-:W-:-:S03]  /*0b30*/  CS2R R16, SRZ ;  /* 0x0000000000107805 */ /* 0x000fc6000001ff00 */
[----:B------:R-:W-:Y:S01]  /*0b40*/  HADD2.F32 R0, -RZ, R0.H0_H0 ;  /* 0x20000000ff007230 */ /* 0x000fe20000004100 */
[----:B------:R0:W-:Y:S04]  /*0b50*/  STL [R1], R2 ;  /* 0x0000000201007387 */ /* 0x0001e80000100800 */
[----:B------:R1:W-:Y:S04]  /*0b60*/  STL [R1+0x64], R43 ;  /* 0x0000642b01007387 */ /* 0x0003e80000100800 */
[----:B------:R1:W-:Y:S01]  /*0b70*/  STL [R1+0x5c], R42 ;  /* 0x00005c2a01007387 */ /* 0x0003e20000100800 */
[----:B0-----:R-:W-:-:S03]  /*0b80*/  CS2R R2, SRZ ;  /* 0x0000000000027805 */ /* 0x001fc6000001ff00 */
        /* <DEDUP_REMOVED lines=11> */
.L_x_11976:
[----:B------:R-:W0:Y:S01]  /*0c40*/  S2R R76, SR_TID.X ;  /* 0x00000000004c7919 */ /* 0x000e220000002100 */
[----:B-1----:R-:W-:Y:S01]  /*0c50*/  IMAD R0, R176, c[0x0][0x168], RZ ;  /* 0x00005a00b0007a24 */ /* 0x002fe200078e02ff */
[----:B------:R-:W-:-:S02]  /*0c60*/  MOV R118, 0x4 ;  /* 0x0000000400767802 */ /* 0x000fc40000000f00 */
[----:B------:R-:W-:Y:S02]  /*0c70*/  SHF.R.S32.HI R141, RZ, 0x1f, R176 ;  /* 0x0000001fff8d7819 */ /* 0x000fe400000114b0 */
[----:B------:R-:W-:Y:S01]  /*0c80*/  MOV R177, 0x3f800000 ;  /* 0x3f80000000b17802 */ /* 0x000fe20000000f00 */
[----:B------:R-:W-:Y:S01]  /*0c90*/  IMAD.WIDE R208, R176, R118, c[0x0][0x1a0] ;  /* 0x00006800b0d07625 */ /* 0x000fe200078e0276 */
[----:B------:R-:W-:Y:S02]  /*0ca0*/  SHF.R.S32.HI R77, RZ, 0x1f, R0 ;  /* 0x0000001fff4d7819 */ /* 0x000fe40000011400 */
[----:B------:R-:W-:Y:S01]  /*0cb0*/  MOV R155, 0x10 ;  /* 0x00000010009b7802 */ /* 0x000fe20000000f00 */
[----:B------:R-:W1:Y:S01]  /*0cc0*/  LDC.U8 R229, c[0x0][0x1f0] ;  /* 0x00007c00ffe57b82 */ /* 0x000e620000000000 */
[----:B------:R-:W-:Y:S01]  /*0cd0*/  LEA.HI R77, R77, R0, RZ, 0x2 ;  /* 0x000000004d4d7211 */ /* 0x000fe200078f10ff */
[----:B------:R2:W3:Y:S04]  /*0ce0*/  LDG.E R208, [R208.64] ;  /* 0x00000004d0d07981 */ /* 0x0004e8000c1e1900 */
[----:B------:R-:W2:Y:S04]  /*0cf0*/  LDL R230, [R1+0x5c] ;  /* 0x00005c0001e67983 */ /* 0x000ea80000100800 */
[----:B------:R-:W3:Y:S01]  /*0d00*/  LDL R231, [R1+0x60] ;  /* 0x0000600001e77983 */ /* 0x000ee20000100800 */
[----:B0-----:R-:W-:-:S03]  /*0d10*/  LOP3.LUT R142, R76, 0x1f, RZ, 0xc0, !PT ;  /* 0x0000001f4c8e7812 */ /* 0x001fc600078ec0ff */
[----:B------:R-:W3:Y:S01]  /*0d20*/  LDL R232, [R1+0x64] ;  /* 0x0000640001e87983 */ /* 0x000ee20000100800 */
[----:B------:R-:W-:-:S03]  /*0d30*/  LEA.HI.SX32 R142, R77, R142, 0x1e ;  /* 0x0000008e4d8e7211 */ /* 0x000fc600078ff2ff */
[----:B------:R-:W3:Y:S01]  /*0d40*/  LDL R233, [R1+0x68] ;  /* 0x0000680001e97983 */ /* 0x000ee20000100800 */
[C---:B------:R-:W-:Y:S02]  /*0d50*/  IADD3 R146, R142.reuse, 0x40, RZ ;  /* 0x000000408e927810 */ /* 0x040fe40007ffe0ff */
[----:B--2---:R-:W-:Y:S02]  /*0d60*/  SHF.L.U32 R209, R142, 0x4, RZ ;  /* 0x000000048ed17819 */ /* 0x004fe400000006ff */
[----:B------:R-:W-:Y:S02]  /*0d70*/  SHF.L.U32 R202, R146, 0x4, RZ ;  /* 0x0000000492ca7819 */ /* 0x000fe400000006ff */
[C---:B------:R-:W-:Y:S02]  /*0d80*/  IADD3 R145, R142.reuse, 0x20, RZ ;  /* 0x000000208e917810 */ /* 0x040fe40007ffe0ff */
[----:B------:R-:W-:Y:S02]  /*0d90*/  IADD3 R150, R142, 0x80, RZ ;  /* 0x000000808e967810 */ /* 0x000fe40007ffe0ff */
[----:B------:R-:W-:-:S02]  /*0da0*/  SHF.R.U32.HI R207, RZ, 0x1c, R142 ;  /* 0x0000001cffcf7819 */ /* 0x000fc4000001168e */
[----:B------:R-:W-:Y:S02]  /*0db0*/  IADD3 R76, P0, R209, c[0x0][0x188], RZ ;  /* 0x00006200d14c7a10 */ /* 0x000fe40007f1e0ff */
[----:B------:R-:W-:Y:S02]  /*0dc0*/  SHF.R.U32.HI R201, RZ, 0x1c, R146 ;  /* 0x0000001cffc97819 */ /* 0x000fe40000011692 */
[----:B------:R-:W-:Y:S02]  /*0dd0*/  IADD3 R84, P1, R202, c[0x0][0x188], RZ ;  /* 0x00006200ca547a10 */ /* 0x000fe40007f3e0ff */
[----:B------:R-:W-:Y:S02]  /*0de0*/  SHF.L.U32 R205, R145, 0x4, RZ ;  /* 0x0000000491cd7819 */ /* 0x000fe400000006ff */
[----:B------:R-:W-:Y:S02]  /*0df0*/  SHF.L.U32 R194, R150, 0x4, RZ ;  /* 0x0000000496c27819 */ /* 0x000fe400000006ff */
[----:B------:R-:W-:-:S02]  /*0e00*/  IADD3 R149, R142, 0x60, RZ ;  /* 0x000000608e957810 */ /* 0x000fc40007ffe0ff */
[----:B------:R-:W-:Y:S02]  /*0e10*/  IADD3 R154, R142, 0xc0, RZ ;  /* 0x000000c08e9a7810 */ /* 0x000fe40007ffe0ff */
[----:B------:R-:W-:Y:S02]  /*0e20*/  IADD3.X R77, R207, c[0x0][0x18c], RZ, P0, !PT ;  /* 0x00006300cf4d7a10 */ /* 0x000fe400007fe4ff */
[----:B------:R-:W-:Y:S02]  /*0e30*/  IADD3.X R85, R201, c[0x0][0x18c], RZ, P1, !PT ;  /* 0x00006300c9557a10 */ /* 0x000fe40000ffe4ff */
[----:B------:R-:W-:Y:S02]  /*0e40*/  SHF.R.U32.HI R203, RZ, 0x1c, R145 ;  /* 0x0000001cffcb7819 */ /* 0x000fe40000011691 */
[----:B------:R-:W-:Y:S01]  /*0e50*/  SHF.R.U32.HI R193, RZ, 0x1c, R150 ;  /* 0x0000001cffc17819 */ /* 0x000fe20000011696 */
[----:B------:R-:W2:Y:S01]  /*0e60*/  LDG.E.128 R76, [R76.64] ;  /* 0x000000044c4c7981 */ /* 0x000ea2000c1e1d00 */
[----:B------:R-:W-:-:S02]  /*0e70*/  IADD3 R80, P0, R205, c[0x0][0x188], RZ ;  /* 0x00006200cd507a10 */ /* 0x000fc40007f1e0ff */
[----:B------:R-:W-:Y:S02]  /*0e80*/  IADD3 R92, P1, R194, c[0x0][0x188], RZ ;  /* 0x00006200c25c7a10 */ /* 0x000fe40007f3e0ff */
[C---:B------:R-:W-:Y:S02]  /*0e90*/  IADD3 R153, R142.reuse, 0xa0, RZ ;  /* 0x000000a08e997810 */ /* 0x040fe40007ffe0ff */
[C---:B------:R-:W-:Y:S02]  /*0ea0*/  IADD3 R211, R142.reuse, 0x100, RZ ;  /* 0x000001008ed37810 */ /* 0x040fe40007ffe0ff */
[C---:B------:R-:W-:Y:S02]  /*0eb0*/  IADD3 R189, R142.reuse, 0xe0, RZ ;  /* 0x000000e08ebd7810 */ /* 0x040fe40007ffe0ff */
[----:B------:R-:W-:Y:S01]  /*0ec0*/  IADD3 R210, R142, 0x120, RZ ;  /* 0x000001208ed27810 */ /* 0x000fe20007ffe0ff */
[----:B------:R-:W-:Y:S01]  /*0ed0*/  IMAD.WIDE R118, R176, R118, c[0x0][0x1a8] ;  /* 0x00006a00b0767625 */ /* 0x000fe200078e0276 */
[----:B------:R-:W-:Y:S01]  /*0ee0*/  SHF.L.U32 R196, R149, 0x4, RZ ;  /* 0x0000000495c47819 */ /* 0x000fe200000006ff */
[----:B------:R-:W2:Y:S01]  /*0ef0*/  LDG.E.128 R84, [R84.64] ;  /* 0x0000000454547981 */ /* 0x000ea2000c1e1d00 */
[----:B------:R-:W-:-:S02]  /*0f00*/  SHF.L.U32 R190, R154, 0x4, RZ ;  /* 0x000000049abe7819 */ /* 0x000fc400000006ff */
[----:B------:R-:W-:Y:S01]  /*0f10*/  IADD3.X R81, R203, c[0x0][0x18c], RZ, P0, !PT ;  /* 0x00006300cb517a10 */ /* 0x000fe200007fe4ff */
[----:B------:R0:W2:Y:S01]  /*0f20*/  LDG.E R184, [R118.64] ;  /* 0x0000000476b87981 */ /* 0x0000a2000c1e1900 */
[----:B------:R-:W-:Y:S02]  /*0f30*/  IADD3.X R93, R193, c[0x0][0x18c], RZ, P1, !PT ;  /* 0x00006300c15d7a10 */ /* 0x000fe40000ffe4ff */
[----:B------:R-:W-:Y:S02]  /*0f40*/  SHF.R.U32.HI R195, RZ, 0x1c, R149 ;  /* 0x0000001cffc37819 */ /* 0x000fe40000011695 */
[----:B------:R-:W-:Y:S01]  /*0f50*/  SHF.R.U32.HI R187, RZ, 0x1c, R154 ;  /* 0x0000001cffbb7819 */ /* 0x000fe2000001169a */
[----:B------:R-:W-:Y:S01]  /*0f60*/  IMAD.WIDE.U32 R120, R145, R155, c[0x0][0x208] ;  /* 0x0000820091787625 */ /* 0x000fe200078e009b */
[----:B------:R-:W-:Y:S01]  /*0f70*/  IADD3 R88, P0, R196, c[0x0][0x188], RZ ;  /* 0x00006200c4587a10 */ /* 0x000fe20007f1e0ff */
[----:B------:R-:W2:Y:S01]  /*0f80*/  LDG.E.128 R80, [R80.64] ;  /* 0x0000000450507981 */ /* 0x000ea2000c1e1d00 */
[----:B------:R-:W-:-:S02]  /*0f90*/  IADD3 R100, P1, R190, c[0x0][0x188], RZ ;  /* 0x00006200be647a10 */ /* 0x000fc40007f3e0ff */
[----:B------:R-:W-:Y:S01]  /*0fa0*/  SHF.L.U32 R192, R153, 0x4, RZ ;  /* 0x0000000499c07819 */ /* 0x000fe200000006ff */
[-C--:B------:R-:W-:Y:S01]  /*0fb0*/  IMAD.WIDE.U32 R128, R149, R155.reuse, c[0x0][0x208] ;  /* 0x0000820095807625 */ /* 0x080fe200078e009b */
[----:B------:R-:W-:Y:S01]  /*0fc0*/  SHF.L.U32 R182, R211, 0x4, RZ ;  /* 0x00000004d3b67819 */ /* 0x000fe200000006ff */
[----:B------:R-:W2:Y:S01]  /*0fd0*/  LDG.E.128 R120, [R120.64] ;  /* 0x0000000478787981 */ /* 0x000ea2000c1e1d00 */
[----:B------:R-:W-:Y:S02]  /*0fe0*/  IADD3.X R89, R195, c[0x0][0x18c], RZ, P0, !PT ;  /* 0x00006300c3597a10 */ /* 0x000fe400007fe4ff */
[----:B------:R-:W-:Y:S01]  /*0ff0*/  IADD3.X R101, R187, c[0x0][0x18c], RZ, P1, !PT ;  /* 0x00006300bb657a10 */ /* 0x000fe20000ffe4ff */
[----:B------:R-:W-:Y:S01]  /*1000*/  IMAD.WIDE.U32 R136, R153, R155, c[0x0][0x208] ;  /* 0x0000820099887625 */ /* 0x000fe200078e009b */
[----:B------:R-:W-:Y:S01]  /*1010*/  SHF.R.U32.HI R191, RZ, 0x1c, R153 ;  /* 0x0000001cffbf7819 */ /* 0x000fe20000011699 */
[----:B------:R-:W3:Y:S01]  /*1020*/  LDG.E.128 R92, [R92.64] ;  /* 0x000000045c5c7981 */ /* 0x000ee2000c1e1d00 */
[----:B------:R-:W-:-:S02]  /*1030*/  SHF.R.U32.HI R180, RZ, 0x1c, R211 ;  /* 0x0000001cffb47819 */ /* 0x000fc400000116d3 */
[----:B------:R-:W-:Y:S01]  /*1040*/  IADD3 R96, P0, R192, c[0x0][0x188], RZ ;  /* 0x00006200c0607a10 */ /* 0x000fe20007f1e0ff */
[----:B------:R-:W-:Y:S01]  /*1050*/  IMAD.WIDE.U32 R116, R142, R155, c[0x0][0x208] ;  /* 0x000082008e747625 */ /* 0x000fe200078e009b */
[----:B------:R-:W-:Y:S01]  /*1060*/  IADD3 R108, P1, R182, c[0x0][0x188], RZ ;  /* 0x00006200b66c7a10 */ /* 0x000fe20007f3e0ff */
[----:B------:R-:W3:Y:S01]  /*1070*/  LDG.E.128 R88, [R88.64] ;  /* 0x0000000458587981 */ /* 0x000ee2000c1e1d00 */
[----:B------:R-:W-:Y:S02]  /*1080*/  SHF.L.U32 R186, R189, 0x4, RZ ;  /* 0x00000004bdba7819 */ /* 0x000fe400000006ff */
[----:B------:R-:W-:Y:S01]  /*1090*/  IADD3.X R97, R191, c[0x0][0x18c], RZ, P0, !PT ;  /* 0x00006300bf617a10 */ /* 0x000fe200007fe4ff */
[----:B0-----:R-:W3:Y:S01]  /*10a0*/  LDG.E.128 R116, [R116.64] ;  /* 0x0000000474747981 */ /* 0x001ee2000c1e1d00 */
[----:B------:R-:W-:Y:S02]  /*10b0*/  IADD3.X R109, R180, c[0x0][0x18c], RZ, P1, !PT ;  /* 0x00006300b46d7a10 */ /* 0x000fe40000ffe4ff */
[----:B------:R-:W-:Y:S01]  /*10c0*/  SHF.R.U32.HI R185, RZ, 0x1c, R189 ;  /* 0x0000001cffb97819 */ /* 0x000fe200000116bd */
[----:B------:R-:W3:Y:S01]  /*10d0*/  LDG.E.128 R100, [R100.64] ;  /* 0x0000000464647981 */ /* 0x000ee2000c1e1d00 */
[----:B------:R-:W-:-:S02]  /*10e0*/  IADD3 R104, P0, R186, c[0x0][0x188], RZ ;  /* 0x00006200ba687a10 */ /* 0x000fc40007f1e0ff */
[----:B------:R-:W-:Y:S01]  /*10f0*/  ISETP.NE.U32.AND P1, PT, RZ, c[0x0][0x1c0], PT ;  /* 0x00007000ff007a0c */ /* 0x000fe20003f25070 */
[----:B------:R-:W3:Y:S01]  /*1100*/  LDG.E.128 R96, [R96.64] ;  /* 0x0000000460607981 */ /* 0x000ee2000c1e1d00 */
[----:B------:R-:W-:Y:S02]  /*1110*/  SHF.L.U32 R183, R210, 0x4, RZ ;  /* 0x00000004d2b77819 */ /* 0x000fe400000006ff */
[----:B------:R-:W-:Y:S01]  /*1120*/  IADD3.X R105, R185, c[0x0][0x18c], RZ, P0, !PT ;  /* 0x00006300b9697a10 */ /* 0x000fe200007fe4ff */
[----:B------:R-:W3:Y:S01]  /*1130*/  LDG.E.128 R108, [R108.64] ;  /* 0x000000046c6c7981 */ /* 0x000ee2000c1e1d00 */
[----:B------:R-:W-:Y:S02]  /*1140*/  ISETP.NE.AND.EX P1, PT, RZ, c[0x0][0x1c4], PT, P1 ;  /* 0x00007100ff007a0c */ /* 0x000fe40003f25310 */
[----:B------:R-:W-:Y:S01]  /*1150*/  SHF.R.U32.HI R0, RZ, 0x1c, R210 ;  /* 0x0000001cff007819 */ /* 0x000fe200000116d2 */
[-C--:B------:R-:W-:Y:S01]  /*1160*/  IMAD.WIDE.U32 R124, R146, R155.reuse, c[0x0][0x208] ;  /* 0x00008200927c7625 */ /* 0x080fe200078e009b */
[----:B------:R-:W-:Y:S01]  /*1170*/  IADD3 R112, P0, R183, c[0x0][0x188], RZ ;  /* 0x00006200b7707a10 */ /* 0x000fe20007f1e0ff */
[----:B------:R-:W3:Y:S03]  /*1180*/  LDG.E.128 R104, [R104.64] ;  /* 0x0000000468687981 */ /* 0x000ee6000c1e1d00 */
[----:B------:R-:W-:Y:S01]  /*1190*/  IADD3.X R113, R0, c[0x0][0x18c], RZ, P0, !PT ;  /* 0x0000630000717a10 */ /* 0x000fe200007fe4ff */
[----:B------:R-:W3:Y:S01]  /*11a0*/  LDG.E.128 R124, [R124.64] ;  /* 0x000000047c7c7981 */ /* 0x000ee2000c1e1d00 */
[----:B------:R-:W-:Y:S01]  /*11b0*/  ISETP.NE.U32.AND P0, PT, RZ, c[0x0][0x218], PT ;  /* 0x00008600ff007a0c */ /* 0x000fe20003f05070 */
[----:B------:R-:W-:-:S02]  /*11c0*/  IMAD.WIDE.U32 R132, R150, R155, c[0x0][0x208] ;  /* 0x0000820096847625 */ /* 0x000fc400078e009b */
[----:B------:R-:W3:Y:S01]  /*11d0*/  LDG.E.128 R128, [R128.64] ;  /* 0x0000000480807981 */ /* 0x000ee2000c1e1d00 */
[----:B------:R-:W-:Y:S02]  /*11e0*/  ISETP.NE.AND.EX P0, PT, RZ, c[0x0][0x21c], PT, P0 ;  /* 0x00008700ff007a0c */ /* 0x000fe40003f05300 */
[C---:B------:R-:W-:Y:S01]  /*11f0*/  @P1 LEA R140, P2, R176.reuse, c[0x0][0x1c0], 0x2 ;  /* 0x00007000b08c1a11 */ /* 0x040fe200078410ff */
[----:B------:R-:W3:Y:S03]  /*1200*/  LDG.E.128 R112, [R112.64] ;  /* 0x0000000470707981 */ /* 0x000ee6000c1e1d00 */
[----:B------:R-:W-:Y:S01]  /*1210*/  @P1 LEA.HI.X R141, R176, c[0x0][0x1c4], R141, 0x2, P2 ;  /* 0x00007100b08d1a11 */ /* 0x000fe200010f148d */
[----:B------:R-:W3:Y:S04]  /*1220*/  LDG.E.128 R132, [R132.64] ;  /* 0x0000000484847981 */ /* 0x000ee8000c1e1d00 */
[----:B------:R0:W5:Y:S04]  /*1230*/  @P1 LDG.E R177, [R140.64] ;  /* 0x000000048cb11981 */ /* 0x000168000c1e1900 */
[----:B------:R-:W3:Y:S01]  /*1240*/  LDG.E.128 R136, [R136.64] ;  /* 0x0000000488887981 */ /* 0x000ee2000c1e1d00 */
[----:B0-----:R-:W-:-:S04]  /*1250*/  @P0 LEA R140, P1, R142, c[0x0][0x218], 0x4 ;  /* 0x000086008e8c0a11 */ /* 0x001fc800078220ff */
[----:B------:R-:W-:Y:S02]  /*1260*/  @P0 LEA.HI.X R141, R142, c[0x0][0x21c], RZ, 0x4, P1 ;  /* 0x000087008e8d0a11 */ /* 0x000fe400008f24ff */
[----:B------:R-:W-:-:S03]  /*1270*/  @P0 LEA R144, P1, R145, c[0x0][0x218], 0x4 ;  /* 0x0000860091900a11 */ /* 0x000fc600078220ff */
[----:B------:R0:W5:Y:S01]  /*1280*/  @P0 LDG.E.128 R32, [R140.64] ;  /* 0x000000048c200981 */ /* 0x000162000c1e1d00 */
[----:B------:R-:W-:-:S05]  /*1290*/  @P0 LEA.HI.X R145, R145, c[0x0][0x21c], RZ, 0x4, P1 ;  /* 0x0000870091910a11 */ /* 0x000fca00008f24ff */
[----:B------:R0:W5:Y:S02]  /*12a0*/  @P0 LDG.E.128 R36, [R144.64] ;  /* 0x0000000490240981 */ /* 0x000164000c1e1d00 */
        /* <DEDUP_REMOVED lines=8> */
[----:B------:R-:W-:Y:S01]  /*1330*/  @P0 LEA R152, P1, R153, c[0x0][0x218], 0x4 ;  /* 0x0000860099980a11 */ /* 0x000fe200078220ff */
[----:B------:R-:W-:Y:S02]  /*1340*/  IMAD.WIDE.U32 R144, R189, R155, c[0x0][0x208] ;  /* 0x00008200bd907625 */ /* 0x000fe400078e009b */
[----:B------:R0:W5:Y:S01]  /*1350*/  @P0 LDG.E.128 R48, [R148.64] ;  /* 0x0000000494300981 */ /* 0x000162000c1e1d00 */
[----:B------:R-:W-:Y:S01]  /*1360*/  @P0 LEA.HI.X R153, R153, c[0x0][0x21c], RZ, 0x4, P1 ;  /* 0x0000870099990a11 */ /* 0x000fe200008f24ff */
[----:B--2---:R-:W-:-:S04]  /*1370*/  FADD.FTZ R171, R120, R171 ;  /* 0x000000ab78ab7221 */ /* 0x004fc80000010000 */
[----:B------:R2:W5:Y:S01]  /*1380*/  @P0 LDG.E.128 R52, [R152.64] ;  /* 0x0000000498340981 */ /* 0x000562000c1e1d00 */
[----:B------:R-:W-:Y:S02]  /*1390*/  FADD.FTZ R170, R121, R170 ;  /* 0x000000aa79aa7221 */ /* 0x000fe40000010000 */
[----:B------:R-:W-:Y:S01]  /*13a0*/  FADD.FTZ R173, R122, R173 ;  /* 0x000000ad7aad7221 */ /* 0x000fe20000010000 */
[----:B------:R-:W4:Y:S01]  /*13b0*/  LDG.E.128 R144, [R144.64] ;  /* 0x0000000490907981 */ /* 0x000f22000c1e1d00 */
[----:B--2---:R-:W-:-:S04]  /*13c0*/  @P0 LEA R152, P1, R154, c[0x0][0x218], 0x4 ;  /* 0x000086009a980a11 */ /* 0x004fc800078220ff */
[----:B------:R-:W-:Y:S02]  /*13d0*/  @P0 LEA.HI.X R153, R154, c[0x0][0x21c], RZ, 0x4, P1 ;  /* 0x000087009a990a11 */ /* 0x000fe400008f24ff */
[----:B------:R-:W-:-:S03]  /*13e0*/  @P0 LEA R188, P1, R189, c[0x0][0x218], 0x4 ;  /* 0x00008600bdbc0a11 */ /* 0x000fc600078220ff */
[----:B------:R2:W5:Y:S01]  /*13f0*/  @P0 LDG.E.128 R56, [R152.64] ;  /* 0x0000000498380981 */ /* 0x000562000c1e1d00 */
[----:B------:R-:W-:-:S05]  /*1400*/  @P0 LEA.HI.X R189, R189, c[0x0][0x21c], RZ, 0x4, P1 ;  /* 0x00008700bdbd0a11 */ /* 0x000fca00008f24ff */
[----:B------:R0:W5:Y:S02]  /*1410*/  @P0 LDG.E.128 R60, [R188.64] ;  /* 0x00000004bc3c0981 */ /* 0x000164000c1e1d00 */
[----:B0-----:R-:W-:-:S04]  /*1420*/  @P0 LEA R188, P1, R211, c[0x0][0x218], 0x4 ;  /* 0x00008600d3bc0a11 */ /* 0x001fc800078220ff */
[----:B------:R-:W-:-:S05]  /*1430*/  @P0 LEA.HI.X R189, R211, c[0x0][0x21c], RZ, 0x4, P1 ;  /* 0x00008700d3bd0a11 */ /* 0x000fca00008f24ff */
[----:B------:R0:W5:Y:S02]  /*1440*/  @P0 LDG.E.128 R64, [R188.64] ;  /* 0x00000004bc400981 */ /* 0x000164000c1e1d00 */
[----:B0-----:R-:W-:-:S04]  /*1450*/  @P0 LEA R188, P1, R210, c[0x0][0x218], 0x4 ;  /* 0x00008600d2bc0a11 */ /* 0x001fc800078220ff */
[----:B------:R-:W-:-:S05]  /*1460*/  @P0 LEA.HI.X R189, R210, c[0x0][0x21c], RZ, 0x4, P1 ;  /* 0x00008700d2bd0a11 */ /* 0x000fca00008f24ff */
[----:B------:R0:W5:Y:S01]  /*1470*/  @P0 LDG.E.128 R68, [R188.64] ;  /* 0x00000004bc440981 */ /* 0x000162000c1e1d00 */
[----:B-1----:R-:W-:-:S03]  /*1480*/  ISETP.NE.AND P0, PT, R229, RZ, PT ;  /* 0x000000ffe500720c */ /* 0x002fc60003f05270 */
[----:B------:R-:W4:Y:S01]  /*1490*/  LDL R229, [R1+0x58] ;  /* 0x0000580001e57983 */ /* 0x000f220000100800 */
[----:B------:R-:W-:-:S03]  /*14a0*/  IMAD.WIDE.U32 R148, R211, R155, c[0x0][0x208] ;  /* 0x00008200d3947625 */ /* 0x000fc600078e009b */
[----:B------:R-:W4:Y:S01]  /*14b0*/  LDL R211, [R1+0x54] ;  /* 0x0000540001d37983 */ /* 0x000f220000100800 */
[----:B--2---:R-:W-:-:S03]  /*14c0*/  IMAD.WIDE.U32 R152, R210, R155, c[0x0][0x208] ;  /* 0x00008200d2987625 */ /* 0x004fc600078e009b */
[----:B------:R-:W2:Y:S01]  /*14d0*/  LDL R210, [R1+0x50] ;  /* 0x0000500001d27983 */ /* 0x000ea20000100800 */
[----:B---3--:R-:W-:Y:S01]  /*14e0*/  FSEL R208, R208, RZ, !P0 ;  /* 0x000000ffd0d07208 */ /* 0x008fe20004000000 */
[----:B------:R-:W-:Y:S02]  /*14f0*/  FADD.FTZ R168, R119, R168 ;  /* 0x000000a877a87221 */ /* 0x000fe40000010000 */
[----:B------:R-:W-:Y:S01]  /*1500*/  FADD.FTZ R169, R118, R169 ;  /* 0x000000a976a97221 */ /* 0x000fe20000010000 */
[----:B------:R-:W3:Y:S01]  /*1510*/  LDG.E.128 R148, [R148.64] ;  /* 0x0000000494947981 */ /* 0x000ee2000c1e1d00 */
[C---:B------:R-:W-:Y:S02]  /*1520*/  FADD.FTZ R76, -R208.reuse, R76 ;  /* 0x0000004cd04c7221 */ /* 0x040fe40000010100 */
[C---:B------:R-:W-:Y:S02]  /*1530*/  FADD.FTZ R77, -R208.reuse, R77 ;  /* 0x0000004dd04d7221 */ /* 0x040fe40000010100 */
[----:B0-----:R-:W-:-:S02]  /*1540*/  FADD.FTZ R188, -R208, R98 ;  /* 0x00000062d0bc7221 */ /* 0x001fc40000010100 */
[----:B------:R-:W-:Y:S02]  /*1550*/  FADD.FTZ R189, -R208, R99 ;  /* 0x00000063d0bd7221 */ /* 0x000fe40000010100 */
[C---:B------:R-:W-:Y:S02]  /*1560*/  FMUL.FTZ R98, R184.reuse, R76 ;  /* 0x0000004cb8627220 */ /* 0x040fe40000410000 */
[----:B------:R-:W-:Y:S01]  /*1570*/  FMUL.FTZ R99, R184, R77 ;  /* 0x0000004db8637220 */ /* 0x000fe20000410000 */
[----:B------:R-:W3:Y:S04]  /*1580*/  LDL R76, [R1+0x48] ;  /* 0x00004800014c7983 */ /* 0x000ee80000100800 */
[----:B------:R-:W3:Y:S01]  /*1590*/  LDL R77, [R1+0x4c] ;  /* 0x00004c00014d7983 */ /* 0x000ee20000100800 */
[----:B------:R-:W-:-:S02]  /*15a0*/  FADD.FTZ R80, -R208, R80 ;  /* 0x00000050d0507221 */ /* 0x000fc40000010100 */
[----:B------:R-:W-:Y:S02]  /*15b0*/  FADD.FTZ R81, -R208, R81 ;  /* 0x00000051d0517221 */ /* 0x000fe40000010100 */
[----:B------:R-:W-:Y:S02]  /*15c0*/  FMUL.FTZ R80, R184, R80 ;  /* 0x00000050b8507220 */ /* 0x000fe40000410000 */
[----:B------:R-:W-:Y:S02]  /*15d0*/  FADD.FTZ R79, -R208, R79 ;  /* 0x0000004fd04f7221 */ /* 0x000fe40000010100 */
[----:B------:R-:W-:Y:S02]  /*15e0*/  FMUL.FTZ R81, R184, R81 ;  /* 0x00000051b8517220 */ /* 0x000fe40000410000 */
[----:B------:R-:W-:Y:S02]  /*15f0*/  FFMA.FTZ R7, R120, R80, R7 ;  /* 0x0000005078077223 */ /* 0x000fe40000010007 */
[----:B------:R-:W-:-:S02]  /*1600*/  FADD.FTZ R78, -R208, R78 ;  /* 0x0000004ed04e7221 */ /* 0x000fc40000010100 */
[----:B------:R-:W-:Y:S02]  /*1610*/  FMUL.FTZ R79, R184, R79 ;  /* 0x0000004fb84f7220 */ /* 0x000fe40000410000 */
[----:B------:R-:W-:Y:S02]  /*1620*/  FADD.FTZ R82, -R208, R82 ;  /* 0x00000052d0527221 */ /* 0x000fe40000010100 */
[----:B------:R-:W-:Y:S02]  /*1630*/  FFMA.FTZ R6, R121, R81, R6 ;  /* 0x0000005179067223 */ /* 0x000fe40000010006 */
[----:B------:R-:W-:Y:S02]  /*1640*/  FMUL.FTZ R78, R184, R78 ;  /* 0x0000004eb84e7220 */ /* 0x000fe40000410000 */
[----:B------:R-:W-:Y:S02]  /*1650*/  FFMA.FTZ R4, R119, R79, R4 ;  /* 0x0000004f77047223 */ /* 0x000fe40000010004 */
[----:B------:R-:W-:-:S02]  /*1660*/  FMUL.FTZ R119, R230, R119 ;  /* 0x00000077e6777220 */ /* 0x000fc40000410000 */
[----:B------:R-:W-:Y:S01]  /*1670*/  FMUL.FTZ R82, R184, R82 ;  /* 0x00000052b8527220 */ /* 0x000fe20000410000 */
[----:B------:R-:W3:Y:S01]  /*1680*/  LDL R230, [R1+0x34] ;  /* 0x0000340001e67983 */ /* 0x000ee20000100800 */
[----:B------:R-:W-:Y:S02]  /*1690*/  FADD.FTZ R85, -R208, R85 ;  /* 0x00000055d0557221 */ /* 0x000fe40000010100 */
[----:B------:R-:W-:Y:S02]  /*16a0*/  FFMA.FTZ R5, R118, R78, R5 ;  /* 0x0000004e76057223 */ /* 0x000fe40000010005 */
[----:B------:R-:W-:Y:S02]  /*16b0*/  FMUL.FTZ R118, R231, R118 ;  /* 0x00000076e7767220 */ /* 0x000fe40000410000 */
[----:B------:R-:W-:Y:S01]  /*16c0*/  FFMA.FTZ R9, R122, R82, R9 ;  /* 0x000000527a097223 */ /* 0x000fe20000010009 */
[----:B------:R-:W3:Y:S01]  /*16d0*/  LDL R231, [R1+0x38] ;  /* 0x0000380001e77983 */ /* 0x000ee20000100800 */
        /* <DEDUP_REMOVED lines=31> */
[----:B------:R-:W3:Y:S01]  /*18d0*/  LDL R84, [R1+0x24] ;  /* 0x0000240001547983 */ /* 0x000ee20000100800 */
[----:B----4-:R-:W-:-:S03]  /*18e0*/  FMUL.FTZ R120, R229, R120 ;  /* 0x00000078e5787220 */ /* 0x010fc60000410000 */
[----:B------:R-:W4:Y:S01]  /*18f0*/  LDL R229, [R1+0x3c] ;  /* 0x00003c0001e57983 */ /* 0x000f220000100800 */
[----:B------:R-:W-:-:S03]  /*1900*/  FMUL.FTZ R121, R211, R121 ;  /* 0x00000079d3797220 */ /* 0x000fc60000410000 */
[----:B------:R-:W4:Y:S01]  /*1910*/  LDL R211, [R1+0x40] ;  /* 0x0000400001d37983 */ /* 0x000f220000100800 */
[----:B--2---:R-:W-:Y:S02]  /*1920*/  FMUL.FTZ R122, R210, R122 ;  /* 0x0000007ad27a7220 */ /* 0x004fe40000410000 */
[C---:B------:R-:W-:Y:S02]  /*1930*/  FMUL.FTZ R210, R184.reuse, R85 ;  /* 0x00000055b8d27220 */ /* 0x040fe40000410000 */
[----:B------:R-:W2:Y:S01]  /*1940*/  LDL R85, [R1+0x28] ;  /* 0x0000280001557983 */ /* 0x000ea20000100800 */
[----:B------:R-:W-:Y:S02]  /*1950*/  FMUL.FTZ R83, R184, R83 ;  /* 0x00000053b8537220 */ /* 0x000fe40000410000 */
[C---:B------:R-:W-:Y:S02]  /*1960*/  FADD.FTZ R172, R123.reuse, R172 ;  /* 0x000000ac7bac7221 */ /* 0x040fe40000010000 */
[----:B------:R-:W-:-:S02]  /*1970*/  FFMA.FTZ R8, R123, R83, R8 ;  /* 0x000000537b087223 */ /* 0x000fc40000010008 */
[C---:B------:R-:W-:Y:S02]  /*1980*/  FADD.FTZ R175, R124.reuse, R175 ;  /* 0x000000af7caf7221 */ /* 0x040fe40000010000 */
[----:B------:R-:W-:Y:S02]  /*1990*/  FFMA.FTZ R11, R124, R208, R11 ;  /* 0x000000d07c0b7223 */ /* 0x000fe4000001000b */
[----:B---3--:R-:W-:Y:S02]  /*19a0*/  FMUL.FTZ R124, R76, R124 ;  /* 0x0000007c4c7c7220 */ /* 0x008fe40000410000 */
[----:B------:R-:W3:Y:S01]  /*19b0*/  LDL R76, [R1+0x2c] ;  /* 0x00002c00014c7983 */ /* 0x000ee20000100800 */
[----:B------:R-:W-:-:S03]  /*19c0*/  FMUL.FTZ R123, R77, R123 ;  /* 0x0000007b4d7b7220 */ /* 0x000fc60000410000 */
[----:B------:R-:W3:Y:S01]  /*19d0*/  LDL R77, [R1+0x30] ;  /* 0x00003000014d7983 */ /* 0x000ee20000100800 */
[C---:B------:R-:W-:Y:S02]  /*19e0*/  FMUL.FTZ R87, R184.reuse, R87 ;  /* 0x00000057b8577220 */ /* 0x040fe40000410000 */
[----:B------:R-:W-:Y:S02]  /*19f0*/  FMUL.FTZ R86, R184, R86 ;  /* 0x00000056b8567220 */ /* 0x000fe40000410000 */
[C---:B------:R-:W-:Y:S02]  /*1a00*/  FADD.FTZ R178, R127.reuse, R178 ;  /* 0x000000b27fb27221 */ /* 0x040fe40000010000 */
[----:B------:R-:W-:Y:S02]  /*1a10*/  FFMA.FTZ R12, R127, R87, R12 ;  /* 0x000000577f0c7223 */ /* 0x000fe4000001000c */
[C---:B------:R-:W-:Y:S02]  /*1a20*/  FADD.FTZ R166, R117.reuse, R166 ;  /* 0x000000a675a67221 */ /* 0x040fe40000010000 */
[----:B------:R-:W-:-:S02]  /*1a30*/  FFMA.FTZ R2, R117, R99, R2 ;  /* 0x0000006375027223 */ /* 0x000fc40000010002 */
[----:B------:R-:W-:Y:S02]  /*1a40*/  FMUL.FTZ R117, R232, R117 ;  /* 0x00000075e8757220 */ /* 0x000fe40000410000 */
[----:B------:R-:W3:Y:S01]  /*1a50*/  LDL R232, [R1+0x44] ;  /* 0x0000440001e87983 */ /* 0x000ee20000100800 */
[C---:B------:R-:W-:Y:S02]  /*1a60*/  FADD.FTZ R179, R126.reuse, R179 ;  /* 0x000000b37eb37221 */ /* 0x040fe40000010000 */
[----:B------:R-:W-:Y:S02]  /*1a70*/  FFMA.FTZ R13, R126, R86, R13 ;  /* 0x000000567e0d7223 */ /* 0x000fe4000001000d */
[----:B------:R-:W-:Y:S02]  /*1a80*/  FADD.FTZ R181, R129, R181 ;  /* 0x000000b581b57221 */ /* 0x000fe40000010000 */
[----:B------:R-:W-:Y:S02]  /*1a90*/  FADD.FTZ R197, R128, R197 ;  /* 0x000000c580c57221 */ /* 0x000fe40000010000 */
[----:B------:R-:W-:-:S02]  /*1aa0*/  FADD.FTZ R204, R132, R204 ;  /* 0x000000cc84cc7221 */ /* 0x000fc40000010000 */
[----:B------:R-:W-:Y:S02]  /*1ab0*/  FADD.FTZ R200, R133, R200 ;  /* 0x000000c885c87221 */ /* 0x000fe40000010000 */
[C---:B------:R-:W-:Y:S02]  /*1ac0*/  FMUL.FTZ R90, R184.reuse, R90 ;  /* 0x0000005ab85a7220 */ /* 0x040fe40000410000 */
[----:B------:R-:W-:Y:S02]  /*1ad0*/  FMUL.FTZ R91, R184, R91 ;  /* 0x0000005bb85b7220 */ /* 0x000fe40000410000 */
[C---:B------:R-:W-:Y:S02]  /*1ae0*/  FADD.FTZ R199, R130.reuse, R199 ;  /* 0x000000c782c77221 */ /* 0x040fe40000010000 */
[----:B------:R-:W-:Y:S02]  /*1af0*/  FFMA.FTZ R17, R130, R90, R17 ;  /* 0x0000005a82117223 */ /* 0x000fe40000010011 */
[----:B------:R-:W-:-:S02]  /*1b00*/  FADD.FTZ R198, R131, R198 ;  /* 0x000000c683c67221 */ /* 0x000fc40000010000 */
[----:B------:R-:W-:Y:S02]  /*1b10*/  FFMA.FTZ R16, R131, R91, R16 ;  /* 0x0000005b83107223 */ /* 0x000fe40000010010 */
[----:B----4-:R-:W-:Y:S02]  /*1b20*/  FMUL.FTZ R127, R229, R127 ;  /* 0x0000007fe57f7220 */ /* 0x010fe40000410000 */
[C---:B------:R-:W-:Y:S02]  /*1b30*/  FMUL.FTZ R229, R184.reuse, R89 ;  /* 0x00000059b8e57220 */ /* 0x040fe40000410000 */
[----:B------:R-:W-:Y:S01]  /*1b40*/  FMUL.FTZ R126, R211, R126 ;  /* 0x0000007ed37e7220 */ /* 0x000fe20000410000 */
[----:B------:R-:W4:Y:S01]  /*1b50*/  LDL R89, [R1+0xc] ;  /* 0x00000c0001597983 */ /* 0x000f220000100800 */
[----:B------:R-:W-:Y:S02]  /*1b60*/  FMUL.FTZ R211, R184, R88 ;  /* 0x00000058b8d37220 */ /* 0x000fe40000410000 */
[----:B------:R-:W-:Y:S01]  /*1b70*/  FFMA.FTZ R14, R129, R229, R14 ;  /* 0x000000e5810e7223 */ /* 0x000fe2000001000e */
[----:B------:R-:W4:Y:S01]  /*1b80*/  LDL R88, [R1+0x20] ;  /* 0x0000200001587983 */ /* 0x000f220000100800 */
[----:B------:R-:W-:-:S02]  /*1b90*/  FMUL.FTZ R129, R230, R129 ;  /* 0x00000081e6817220 */ /* 0x000fc40000410000 */
[----:B------:R-:W-:Y:S02]  /*1ba0*/  FMUL.FTZ R230, R184, R92 ;  /* 0x0000005cb8e67220 */ /* 0x000fe40000410000 */
[----:B------:R-:W-:Y:S02]  /*1bb0*/  FFMA.FTZ R15, R128, R211, R15 ;  /* 0x000000d3800f7223 */ /* 0x000fe4000001000f */
[----:B------:R-:W-:Y:S02]  /*1bc0*/  FMUL.FTZ R128, R231, R128 ;  /* 0x00000080e7807220 */ /* 0x000fe40000410000 */
[----:B------:R-:W-:Y:S02]  /*1bd0*/  FMUL.FTZ R231, R184, R93 ;  /* 0x0000005db8e77220 */ /* 0x000fe40000410000 */
[----:B------:R-:W-:Y:S02]  /*1be0*/  FFMA.FTZ R19, R132, R230, R19 ;  /* 0x000000e684137223 */ /* 0x000fe40000010013 */
[----:B--2---:R-:W-:-:S02]  /*1bf0*/  FMUL.FTZ R132, R85, R132 ;  /* 0x0000008455847220 */ /* 0x004fc40000410000 */
[----:B------:R-:W2:Y:S01]  /*1c00*/  LDL R85, [R1+0x14] ;  /* 0x0000140001557983 */ /* 0x000ea20000100800 */
[----:B------:R-:W-:Y:S02]  /*1c10*/  FFMA.FTZ R18, R133, R231, R18 ;  /* 0x000000e785127223 */ /* 0x000fe40000010012 */
[----:B------:R-:W-:Y:S02]  /*1c20*/  FMUL.FTZ R133, R84, R133 ;  /* 0x0000008554857220 */ /* 0x000fe40000410000 */
[----:B------:R-:W2:Y:S01]  /*1c30*/  LDL R84, [R1+0x10] ;  /* 0x0000100001547983 */ /* 0x000ea20000100800 */
[----:B---3--:R-:W-:Y:S02]  /*1c40*/  FMUL.FTZ R130, R77, R130 ;  /* 0x000000824d827220 */ /* 0x008fe40000410000 */
[----:B------:R-:W-:Y:S01]  /*1c50*/  FMUL.FTZ R131, R76, R131 ;  /* 0x000000834c837220 */ /* 0x000fe20000410000 */
[----:B------:R-:W3:Y:S04]  /*1c60*/  LDL R77, [R1+0x1c] ;  /* 0x00001c00014d7983 */ /* 0x000ee80000100800 */
[----:B------:R-:W3:Y:S01]  /*1c70*/  LDL R76, [R1+0x18] ;  /* 0x00001800014c7983 */ /* 0x000ee20000100800 */
[----:B------:R-:W-:-:S02]  /*1c80*/  FADD.FTZ R174, R125, R174 ;  /* 0x000000ae7dae7221 */ /* 0x000fc40000010000 */
[----:B------:R-:W-:Y:S02]  /*1c90*/  FFMA.FTZ R10, R125, R210, R10 ;  /* 0x000000d27d0a7223 */ /* 0x000fe4000001000a */
[----:B------:R-:W-:Y:S02]  /*1ca0*/  IMAD.WIDE.U32 R140, R154, R155, c[0x0][0x208] ;  /* 0x000082009a8c7625 */ /* 0x000fe400078e009b */
[----:B------:R-:W3:Y:S02]  /*1cb0*/  LDG.E.128 R152, [R152.64] ;  /* 0x0000000498987981 */ /* 0x000ee4000c1e1d00 */
[----:B------:R-:W-:Y:S02]  /*1cc0*/  FMUL.FTZ R125, R232, R125 ;  /* 0x0000007de87d7220 */ /* 0x000fe40000410000 */
[----:B------:R-:W-:Y:S01]  /*1cd0*/  FMUL.FTZ R232, R184, R94 ;  /* 0x0000005eb8e87220 */ /* 0x000fe20000410000 */
[----:B------:R-:W3:Y:S01]  /*1ce0*/  LDG.E.128 R140, [R140.64] ;  /* 0x000000048c8c7981 */ /* 0x000ee2000c1e1d00 */
[----:B------:R-:W-:-:S02]  /*1cf0*/  FADD.FTZ R212, R134, R212 ;  /* 0x000000d486d47221 */ /* 0x000fc40000010000 */
[----:B------:R-:W-:Y:S02]  /*1d00*/  FFMA.FTZ R21, R134, R232, R21 ;  /* 0x000000e886157223 */ /* 0x000fe40000010015 */
[C---:B------:R-:W-:Y:S02]  /*1d10*/  FMUL.FTZ R235, R184.reuse, R97 ;  /* 0x00000061b8eb7220 */ /* 0x040fe40000410000 */
[C---:B------:R-:W-:Y:S02]  /*1d20*/  FADD.FTZ R213, R137.reuse, R213 ;  /* 0x000000d589d57221 */ /* 0x040fe40000010000 */
[----:B------:R-:W-:Y:S02]  /*1d30*/  FFMA.FTZ R22, R137, R235, R22 ;  /* 0x000000eb89167223 */ /* 0x000fe40000010016 */
[----:B------:R-:W-:Y:S02]  /*1d40*/  FMUL.FTZ R188, R184, R188 ;  /* 0x000000bcb8bc7220 */ /* 0x000fe40000410000 */
[----:B------:R-:W-:-:S02]  /*1d50*/  FADD.FTZ R216, R138, R216 ;  /* 0x000000d88ad87221 */ /* 0x000fc40000010000 */
[----:B------:R-:W-:Y:S02]  /*1d60*/  FFMA.FTZ R25, R138, R188, R25 ;  /* 0x000000bc8a197223 */ /* 0x000fe40000010019 */
[C---:B------:R-:W-:Y:S02]  /*1d70*/  FADD.FTZ R167, R116.reuse, R167 ;  /* 0x000000a774a77221 */ /* 0x040fe40000010000 */
[----:B------:R-:W-:Y:S02]  /*1d80*/  FFMA.FTZ R3, R116, R98, R3 ;  /* 0x0000006274037223 */ /* 0x000fe40000010003 */
[----:B------:R-:W-:Y:S02]  /*1d90*/  FMUL.FTZ R116, R233, R116 ;  /* 0x00000074e9747220 */ /* 0x000fe40000410000 */
[C---:B------:R-:W-:Y:S02]  /*1da0*/  FMUL.FTZ R233, R184.reuse, R95 ;  /* 0x0000005fb8e97220 */ /* 0x040fe40000410000 */
[----:B------:R-:W-:-:S02]  /*1db0*/  FMUL.FTZ R234, R184, R96 ;  /* 0x00000060b8ea7220 */ /* 0x000fc40000410000 */
[C---:B------:R-:W-:Y:S02]  /*1dc0*/  FADD.FTZ R206, R135.reuse, R206 ;  /* 0x000000ce87ce7221 */ /* 0x040fe40000010000 */
[----:B------:R-:W-:Y:S02]  /*1dd0*/  FFMA.FTZ R20, R135, R233, R20 ;  /* 0x000000e987147223 */ /* 0x000fe40000010014 */
[C---:B------:R-:W-:Y:S02]  /*1de0*/  FADD.FTZ R214, R136.reuse, R214 ;  /* 0x000000d688d67221 */ /* 0x040fe40000010000 */
[----:B------:R-:W-:Y:S02]  /*1df0*/  FFMA.FTZ R23, R136, R234, R23 ;  /* 0x000000ea88177223 */ /* 0x000fe40000010017 */
[----:B----4-:R-:W-:Y:S02]  /*1e00*/  FMUL.FTZ R134, R88, R134 ;  /* 0x0000008658867220 */ /* 0x010fe40000410000 */
[----:B------:R-:W4:Y:S01]  /*1e10*/  LDL R88, [R1+0x8] ;  /* 0x0000080001587983 */ /* 0x000f220000100800 */
[----:B--2---:R-:W-:-:S03]  /*1e20*/  FMUL.FTZ R137, R85, R137 ;  /* 0x0000008955897220 */ /* 0x004fc60000410000 */
[----:B------:R-:W2:Y:S01]  /*1e30*/  LDL R85, [R1+0x4] ;  /* 0x0000040001557983 */ /* 0x000ea20000100800 */
[----:B------:R-:W-:-:S03]  /*1e40*/  FMUL.FTZ R138, R84, R138 ;  /* 0x0000008a548a7220 */ /* 0x000fc60000410000 */
[----:B------:R-:W2:Y:S01]  /*1e50*/  LDL R84, [R1] ;  /* 0x0000000001547983 */ /* 0x000ea20000100800 */
[----:B---3--:R-:W-:Y:S02]  /*1e60*/  FMUL.FTZ R135, R77, R135 ;  /* 0x000000874d877220 */ /* 0x008fe40000410000 */
        /* <DEDUP_REMOVED lines=57> */
[C---:B------:R-:W-:Y:S02]  /*2200*/  FADD.FTZ R217, R141.reuse, R217 ;  /* 0x000000d98dd97221 */ /* 0x040fe40000010000 */
[----:B------:R-:W-:-:S02]  /*2210*/  FFMA.FTZ R26, R141, R101, R26 ;  /* 0x000000658d1a7223 */ /* 0x000fc4000001001a */
[----:B------:R-:W-:Y:S02]  /*2220*/  FMUL.FTZ R102, R184, R102 ;  /* 0x00000066b8667220 */ /* 0x000fe40000410000 */
[C---:B------:R-:W-:Y:S02]  /*2230*/  FADD.FTZ R220, R142.reuse, R220 ;  /* 0x000000dc8edc7221 */ /* 0x040fe40000010000 */
[----:B------:R-:W-:Y:S02]  /*2240*/  FFMA.FTZ R29, R142, R102, R29 ;  /* 0x000000668e1d7223 */ /* 0x000fe4000001001d */
[----:B------:R-:W-:Y:S02]  /*2250*/  FMUL.FTZ R103, R184, R103 ;  /* 0x00000067b8677220 */ /* 0x000fe40000410000 */
[C---:B------:R-:W-:Y:S02]  /*2260*/  FADD.FTZ R219, R143.reuse, R219 ;  /* 0x000000db8fdb7221 */ /* 0x040fe40000010000 */
[----:B------:R-:W-:-:S02]  /*2270*/  FFMA.FTZ R28, R143, R103, R28 ;  /* 0x000000678f1c7223 */ /* 0x000fc4000001001c */
[----:B------:R-:W-:Y:S02]  /*2280*/  FMUL.FTZ R104, R184, R104 ;  /* 0x00000068b8687220 */ /* 0x000fe40000410000 */
[----:B------:R-:W-:Y:S02]  /*2290*/  FMUL.FTZ R143, R252, R143 ;  /* 0x0000008ffc8f7220 */ /* 0x000fe40000410000 */
[C---:B------:R-:W-:Y:S02]  /*22a0*/  FADD.FTZ R222, R144.reuse, R222 ;  /* 0x000000de90de7221 */ /* 0x040fe40000010000 */
[----:B------:R-:W-:Y:S02]  /*22b0*/  FFMA.FTZ R31, R144, R104, R31 ;  /* 0x00000068901f7223 */ /* 0x000fe4000001001f */
[----:B------:R-:W-:Y:S02]  /*22c0*/  FMUL.FTZ R105, R184, R105 ;  /* 0x00000069b8697220 */ /* 0x000fe40000410000 */
[----:B------:R-:W-:-:S02]  /*22d0*/  FMUL.FTZ R144, R251, R144 ;  /* 0x00000090fb907220 */ /* 0x000fc40000410000 */
[C---:B------:R-:W-:Y:S02]  /*22e0*/  FADD.FTZ R221, R145.reuse, R221 ;  /* 0x000000dd91dd7221 */ /* 0x040fe40000010000 */
[----:B------:R-:W-:Y:S02]  /*22f0*/  FFMA.FTZ R30, R145, R105, R30 ;  /* 0x00000069911e7223 */ /* 0x000fe4000001001e */
[----:B------:R-:W-:Y:S02]  /*2300*/  FMUL.FTZ R106, R184, R106 ;  /* 0x0000006ab86a7220 */ /* 0x000fe40000410000 */
        /* <DEDUP_REMOVED lines=8> */
[----:B------:R-:W-:-:S02]  /*2390*/  FADD.FTZ R226, R148, R226 ;  /* 0x000000e294e27221 */ /* 0x000fc40000010000 */
[C---:B------:R-:W-:Y:S02]  /*23a0*/  FMUL.FTZ R89, R184.reuse, R109 ;  /* 0x0000006db8597220 */ /* 0x040fe40000410000 */
[C---:B------:R-:W-:Y:S02]  /*23b0*/  FADD.FTZ R225, R149.reuse, R225 ;  /* 0x000000e195e17221 */ /* 0x040fe40000010000 */
[----:B------:R-:W-:Y:S02]  /*23c0*/  FFMA.FTZ R158, R149, R89, R158 ;  /* 0x00000059959e7223 */ /* 0x000fe4000001009e */
[----:B------:R-:W-:Y:S02]  /*23d0*/  FMUL.FTZ R92, R184, R110 ;  /* 0x0000006eb85c7220 */ /* 0x000fe40000410000 */
[----:B------:R-:W-:Y:S02]  /*23e0*/  FMUL.FTZ R149, R246, R149 ;  /* 0x00000095f6957220 */ /* 0x000fe40000410000 */
[----:B------:R-:W-:-:S02]  /*23f0*/  FADD.FTZ R228, R150, R228 ;  /* 0x000000e496e47221 */ /* 0x000fc40000010000 */
[----:B------:R-:W-:Y:S02]  /*2400*/  FFMA.FTZ R161, R150, R92, R161 ;  /* 0x0000005c96a17223 */ /* 0x000fe400000100a1 */
[----:B------:R-:W-:Y:S02]  /*2410*/  FMUL.FTZ R94, R184, R111 ;  /* 0x0000006fb85e7220 */ /* 0x000fe40000410000 */
[----:B------:R-:W-:Y:S02]  /*2420*/  FMUL.FTZ R150, R245, R150 ;  /* 0x00000096f5967220 */ /* 0x000fe40000410000 */
[C---:B------:R-:W-:Y:S02]  /*2430*/  FADD.FTZ R227, R151.reuse, R227 ;  /* 0x000000e397e37221 */ /* 0x040fe40000010000 */
[----:B------:R-:W-:Y:S02]  /*2440*/  FFMA.FTZ R160, R151, R94, R160 ;  /* 0x0000005e97a07223 */ /* 0x000fe400000100a0 */
[----:B------:R-:W-:-:S02]  /*2450*/  FMUL.FTZ R151, R244, R151 ;  /* 0x00000097f4977220 */ /* 0x000fc40000410000 */
[----:B------:R-:W-:Y:S02]  /*2460*/  FADD.FTZ R237, R152, R237 ;  /* 0x000000ed98ed7221 */ /* 0x000fe40000010000 */
[----:B------:R-:W-:Y:S02]  /*2470*/  FADD.FTZ R236, R153, R236 ;  /* 0x000000ec99ec7221 */ /* 0x000fe40000010000 */
[----:B------:R-:W-:Y:S02]  /*2480*/  FMUL.FTZ R93, R184, R114 ;  /* 0x00000072b85d7220 */ /* 0x000fe40000410000 */
[C---:B------:R-:W-:Y:S02]  /*2490*/  FADD.FTZ R239, R154.reuse, R239 ;  /* 0x000000ef9aef7221 */ /* 0x040fe40000010000 */
[----:B------:R-:W-:Y:S02]  /*24a0*/  FFMA.FTZ R165, R154, R93, R165 ;  /* 0x0000005d9aa57223 */ /* 0x000fe400000100a5 */
[----:B------:R-:W-:-:S02]  /*24b0*/  FMUL.FTZ R95, R184, R115 ;  /* 0x00000073b85f7220 */ /* 0x000fc40000410000 */
[----:B------:R-:W-:Y:S02]  /*24c0*/  FMUL.FTZ R154, R241, R154 ;  /* 0x0000009af19a7220 */ /* 0x000fe40000410000 */
[C---:B------:R-:W-:Y:S02]  /*24d0*/  FADD.FTZ R238, R155.reuse, R238 ;  /* 0x000000ee9bee7221 */ /* 0x040fe40000010000 */
[----:B------:R-:W-:Y:S02]  /*24e0*/  FFMA.FTZ R164, R155, R95, R164 ;  /* 0x0000005f9ba47223 */ /* 0x000fe400000100a4 */
[----:B------:R-:W-:Y:S02]  /*24f0*/  FMUL.FTZ R155, R240, R155 ;  /* 0x0000009bf09b7220 */ /* 0x000fe40000410000 */
[----:B----4-:R-:W-:-:S04]  /*2500*/  FMUL.FTZ R140, R88, R140 ;  /* 0x0000008c588c7220 */ /* 0x010fc80000410000 */
        /* <DEDUP_REMOVED lines=45> */
.L_x_11977:
        /* <DEDUP_REMOVED lines=18> */
.L_x_11978:
[----:B--2---:R-:W-:Y:S01]  /*2900*/  FADD.FTZ R109, R109, R108 ;  /* 0x0000006c6d6d7221 */ /* 0x004fe20000010000 */
[----:B------:R-:W-:Y:S01]  /*2910*/  ISETP.NE.U32.AND P2, PT, RZ, c[0x0][0x258], PT ;  /* 0x00009600ff007a0c */ /* 0x000fe20003f45070 */
[----:B01----:R-:W-:Y:S01]  /*2920*/  FADD.FTZ R97, R76, R97 ;  /* 0x000000614c617221 */ /* 0x003fe20000010000 */
        /* <DEDUP_REMOVED lines=11> */
[-C--:B------:R-:W-:Y:S02]  /*29e0*/  FFMA.FTZ R79, R79, R97.reuse, R96 ;  /* 0x000000614f4f7223 */ /* 0x080fe40000010060 */
[----:B------:R-:W-:Y:S02]  /*29f0*/  FADD.FTZ R118, R118, -R78 ;  /* 0x8000004e76767221 */ /* 0x000fe40000010000 */
[----:B------:R-:W-:-:S02]  /*2a00*/  FFMA.FTZ R82, R82, R97, R96 ;  /* 0x0000006152527223 */ /* 0x000fc40000010060 */
[-CC-:B------:R-:W-:Y:S02]  /*2a10*/  FFMA.FTZ R90, R90, R97.reuse, R96.reuse ;  /* 0x000000615a5a7223 */ /* 0x180fe40000010060 */
[-CC-:B------:R-:W-:Y:S02]  /*2a20*/  FFMA.FTZ R76, R101, R97.reuse, R96.reuse ;  /* 0x00000061654c7223 */ /* 0x180fe40000010060 */
[-CC-:B------:R-:W-:Y:S02]  /*2a30*/  FFMA.FTZ R77, R102, R97.reuse, R96.reuse ;  /* 0x00000061664d7223 */ /* 0x180fe40000010060 */
[----:B------:R-:W-:Y:S02]  /*2a40*/  FFMA.FTZ R78, R103, R97, R96 ;  /* 0x00000061674e7223 */ /* 0x000fe40000010060 */
[----:B------:R-:W-:Y:S02]  /*2a50*/  FADD.FTZ R116, R116, -R98 ;  /* 0x8000006274747221 */ /* 0x000fe40000010000 */
[----:B------:R-:W-:-:S02]  /*2a60*/  FADD.FTZ R117, R117, -R99 ;  /* 0x8000006375757221 */ /* 0x000fc40000010000 */
[----:B------:R-:W-:Y:S02]  /*2a70*/  FADD.FTZ R119, R119, -R79 ;  /* 0x8000004f77777221 */ /* 0x000fe40000010000 */
[----:B------:R-:W-:Y:S02]  /*2a80*/  FADD.FTZ R122, R122, -R82 ;  /* 0x800000527a7a7221 */ /* 0x000fe40000010000 */
[-C--:B------:R-:W-:Y:S02]  /*2a90*/  FFMA.FTZ R86, R86, R97.reuse, R96 ;  /* 0x0000006156567223 */ /* 0x080fe40000010060 */
[----:B------:R-:W-:Y:S01]  /*2aa0*/  FADD.FTZ R130, R130, -R90 ;  /* 0x8000005a82827221 */ /* 0x000fe20000010000 */
[----:B------:R-:W-:Y:S01]  /*2ab0*/  IADD3 R90, P4, R209, c[0x0][0x248], RZ ;  /* 0x00009200d15a7a10 */ /* 0x000fe20007f9e0ff */
[----:B------:R-:W-:Y:S02]  /*2ac0*/  FFMA.FTZ R91, R91, R97, R96 ;  /* 0x000000615b5b7223 */ /* 0x000fe40000010060 */
[----:B------:R-:W-:-:S02]  /*2ad0*/  FADD.FTZ R141, R141, -R76 ;  /* 0x8000004c8d8d7221 */ /* 0x000fc40000010000 */
[----:B------:R-:W-:Y:S02]  /*2ae0*/  FADD.FTZ R142, R142, -R77 ;  /* 0x8000004d8e8e7221 */ /* 0x000fe40000010000 */
[----:B------:R-:W-:Y:S02]  /*2af0*/  FADD.FTZ R143, R143, -R78 ;  /* 0x8000004e8f8f7221 */ /* 0x000fe40000010000 */
        /* <DEDUP_REMOVED lines=20> */
[----:B------:R-:W-:Y:S02]  /*2c40*/  FFMA.FTZ R78, R107, R97, R96 ;  /* 0x000000616b4e7223 */ /* 0x000fe40000010060 */
[----:B------:R-:W-:-:S02]  /*2c50*/  FMUL.FTZ R99, R184, R116 ;  /* 0x00000074b8637220 */ /* 0x000fc40000410000 */
[C---:B------:R-:W-:Y:S02]  /*2c60*/  FMUL.FTZ R98, R184.reuse, R117 ;  /* 0x00000075b8627220 */ /* 0x040fe40000410000 */
[C---:B------:R-:W-:Y:S02]  /*2c70*/  FMUL.FTZ R103, R184.reuse, R118 ;  /* 0x00000076b8677220 */ /* 0x040fe40000410000 */
[----:B------:R-:W-:Y:S02]  /*2c80*/  FMUL.FTZ R82, R184, R119 ;  /* 0x00000077b8527220 */ /* 0x000fe40000410000 */
[----:B------:R-:W-:Y:S01]  /*2c90*/  FADD.FTZ R126, R126, -R86 ;  /* 0x800000567e7e7221 */ /* 0x000fe20000010000 */
[----:B------:R-:W-:Y:S01]  /*2ca0*/  IADD3 R86, P3, R205, c[0x0][0x248], RZ ;  /* 0x00009200cd567a10 */ /* 0x000fe20007f7e0ff */
[----:B------:R-:W-:Y:S01]  /*2cb0*/  FADD.FTZ R131, R131, -R91 ;  /* 0x8000005b83837221 */ /* 0x000fe20000010000 */
[----:B------:R-:W-:Y:S01]  /*2cc0*/  IADD3.X R91, R207, c[0x0][0x24c], RZ, P4, !PT ;  /* 0x00009300cf5b7a10 */ /* 0x000fe200027fe4ff */
[----:B------:R-:W-:-:S02]  /*2cd0*/  FADD.FTZ R120, R120, -R80 ;  /* 0x8000005078787221 */ /* 0x000fc40000010000 */
[----:B------:R-:W-:Y:S02]  /*2ce0*/  FADD.FTZ R121, R121, -R81 ;  /* 0x8000005179797221 */ /* 0x000fe40000010000 */
        /* <DEDUP_REMOVED lines=19> */
[----:B-----5:R-:W-:Y:S02]  /*2e20*/  @P0 FADD.FTZ R99, R32, R99 ;  /* 0x0000006320630221 */ /* 0x020fe40000010000 */
[----:B------:R-:W-:Y:S02]  /*2e30*/  @P0 FADD.FTZ R98, R33, R98 ;  /* 0x0000006221620221 */ /* 0x000fe40000010000 */
[----:B------:R-:W-:Y:S02]  /*2e40*/  @P0 FADD.FTZ R103, R34, R103 ;  /* 0x0000006722670221 */ /* 0x000fe40000010000 */
[----:B------:R-:W-:Y:S01]  /*2e50*/  @P0 FADD.FTZ R82, R35, R82 ;  /* 0x0000005223520221 */ /* 0x000fe20000010000 */
[----:B------:R-:W-:Y:S05]  /*2e60*/  @!P2 BRA `(.L_x_11966) ;  /* 0x000000700000a947 */ /* 0x000fea0003800000 */
[----:B------:R-:W-:Y:S02]  /*2e70*/  IADD3 R80, P4, R209, c[0x0][0x258], RZ ;  /* 0x00009600d1507a10 */ /* 0x000fe40007f9e0ff */
[----:B------:R-:W-:-:S02]  /*2e80*/  SEL R79, R82, R75, P1 ;  /* 0x0000004b524f7207 */ /* 0x000fc40000800000 */
[----:B------:R-:W-:Y:S02]  /*2e90*/  IADD3.X R81, R207, c[0x0][0x25c], RZ, P4, !PT ;  /* 0x00009700cf517a10 */ /* 0x000fe400027fe4ff */
[----:B------:R-:W-:Y:S02]  /*2ea0*/  SEL R78, R103, R74, P1 ;  /* 0x0000004a674e7207 */ /* 0x000fe40000800000 */
[----:B------:R-:W-:Y:S02]  /*2eb0*/  SEL R77, R98, R73, P1 ;  /* 0x00000049624d7207 */ /* 0x000fe40000800000 */
[----:B------:R-:W-:-:S05]  /*2ec0*/  SEL R76, R99, R72, P1 ;  /* 0x00000048634c7207 */ /* 0x000fca0000800000 */
[----:B------:R0:W-:Y:S02]  /*2ed0*/  STG.E.128 [R80.64], R76 ;  /* 0x0000004c50007986 */ /* 0x0001e4000c101d04 */
.L_x_11966:
[-C--:B------:R-:W-:Y:S01]  /*2ee0*/  FMUL.FTZ R83, R82, R177.reuse ;  /* 0x000000b152537220 */ /* 0x080fe20000410000 */
[----:B------:R-:W-:Y:S01]  /*2ef0*/  IADD3.X R87, R203, c[0x0][0x24c], RZ, P3, !PT ;  /* 0x00009300cb577a10 */ /* 0x000fe20001ffe4ff */
[-C--:B------:R-:W-:Y:S02]  /*2f00*/  FMUL.FTZ R82, R103, R177.reuse ;  /* 0x000000b167527220 */ /* 0x080fe40000410000 */
[-C--:B0-----:R-:W-:Y:S02]  /*2f10*/  FMUL.FTZ R81, R98, R177.reuse ;  /* 0x000000b162517220 */ /* 0x081fe40000410000 */
[----:B------:R-:W-:Y:S02]  /*2f20*/  FMUL.FTZ R80, R99, R177 ;  /* 0x000000b163507220 */ /* 0x000fe40000410000 */
[C---:B------:R-:W-:Y:S02]  /*2f30*/  FMUL.FTZ R101, R184.reuse, R120 ;  /* 0x00000078b8657220 */ /* 0x040fe40000410000 */
[C---:B------:R-:W-:Y:S01]  /*2f40*/  FMUL.FTZ R100, R184.reuse, R121 ;  /* 0x00000079b8647220 */ /* 0x040fe20000410000 */
[----:B------:R0:W-:Y:S01]  /*2f50*/  STG.E.128 [R90.64], R80 ;  /* 0x000000505a007986 */ /* 0x0001e2000c101d04 */
[----:B------:R-:W-:-:S02]  /*2f60*/  FMUL.FTZ R105, R184, R122 ;  /* 0x0000007ab8697220 */ /* 0x000fc40000410000 */
[----:B------:R-:W-:Y:S02]  /*2f70*/  FMUL.FTZ R102, R184, R123 ;  /* 0x0000007bb8667220 */ /* 0x000fe40000410000 */
[----:B------:R-:W-:Y:S02]  /*2f80*/  @P0 FADD.FTZ R101, R36, R101 ;  /* 0x0000006524650221 */ /* 0x000fe40000010000 */
[----:B------:R-:W-:Y:S02]  /*2f90*/  @P0 FADD.FTZ R100, R37, R100 ;  /* 0x0000006425640221 */ /* 0x000fe40000010000 */
[----:B------:R-:W-:Y:S02]  /*2fa0*/  @P0 FADD.FTZ R105, R38, R105 ;  /* 0x0000006926690221 */ /* 0x000fe40000010000 */
[----:B------:R-:W-:Y:S02]  /*2fb0*/  @P0 FADD.FTZ R102, R39, R102 ;  /* 0x0000006627660221 */ /* 0x000fe40000010000 */
[----:B------:R-:W-:-:S02]  /*2fc0*/  FMUL.FTZ R78, R105, R177 ;  /* 0x000000b1694e7220 */ /* 0x000fc40000410000 */
[-C--:B------:R-:W-:Y:S02]  /*2fd0*/  FMUL.FTZ R79, R102, R177.reuse ;  /* 0x000000b1664f7220 */ /* 0x080fe40000410000 */
[-C--:B------:R-:W-:Y:S02]  /*2fe0*/  FMUL.FTZ R77, R100, R177.reuse ;  /* 0x000000b1644d7220 */ /* 0x080fe40000410000 */
[----:B------:R-:W-:Y:S01]  /*2ff0*/  FMUL.FTZ R76, R101, R177 ;  /* 0x000000b1654c7220 */ /* 0x000fe20000410000 */
[----:B------:R-:W-:Y:S05]  /*3000*/  @!P2 BRA `(.L_x_11967) ;  /* 0x000000700000a947 */ /* 0x000fea0003800000 */
[----:B0-----:R-:W-:Y:S02]  /*3010*/  IADD3 R90, P3, R205, c[0x0][0x258], RZ ;  /* 0x00009600cd5a7a10 */ /* 0x001fe40007f7e0ff */
[----:B------:R-:W-:Y:S02]  /*3020*/  SEL R83, R102, R75, P1 ;  /* 0x0000004b66537207 */ /* 0x000fe40000800000 */
[----:B------:R-:W-:Y:S02]  /*3030*/  SEL R82, R105, R74, P1 ;  /* 0x0000004a69527207 */ /* 0x000fe40000800000 */
[----:B------:R-:W-:-:S02]  /*3040*/  SEL R81, R100, R73, P1 ;  /* 0x0000004964517207 */ /* 0x000fc40000800000 */
[----:B------:R-:W-:Y:S02]  /*3050*/  IADD3.X R91, R203, c[0x0][0x25c], RZ, P3, !PT ;  /* 0x00009700cb5b7a10 */ /* 0x000fe40001ffe4ff */
[----:B------:R-:W-:-:S05]  /*3060*/  SEL R80, R101, R72, P1 ;  /* 0x0000004865507207 */ /* 0x000fca0000800000 */
[----:B------:R0:W-:Y:S02]  /*3070*/  STG.E.128 [R90.64], R80 ;  /* 0x000000505a007986 */ /* 0x0001e4000c101d04 */
.L_x_11967:
[----:B0-----:R-:W-:Y:S01]  /*3080*/  IADD3 R90, P3, R202, c[0x0][0x248], RZ ;  /* 0x00009200ca5a7a10 */ /* 0x001fe20007f7e0ff */
[C---:B------:R-:W-:Y:S01]  /*3090*/  FMUL.FTZ R99, R184.reuse, R124 ;  /* 0x0000007cb8637220 */ /* 0x040fe20000410000 */
[----:B------:R0:W-:Y:S01]  /*30a0*/  STG.E.128 [R86.64], R76 ;  /* 0x0000004c56007986 */ /* 0x0001e2000c101d04 */
[C---:B------:R-:W-:Y:S01]  /*30b0*/  FMUL.FTZ R80, R184.reuse, R125 ;  /* 0x0000007db8507220 */ /* 0x040fe20000410000 */
[----:B------:R-:W-:Y:S01]  /*30c0*/  IADD3.X R91, R201, c[0x0][0x24c], RZ, P3, !PT ;  /* 0x00009300c95b7a10 */ /* 0x000fe20001ffe4ff */
[C---:B------:R-:W-:Y:S02]  /*30d0*/  FMUL.FTZ R81, R184.reuse, R126 ;  /* 0x0000007eb8517220 */ /* 0x040fe40000410000 */
[----:B------:R-:W-:Y:S02]  /*30e0*/  FMUL.FTZ R82, R184, R127 ;  /* 0x0000007fb8527220 */ /* 0x000fe40000410000 */
[----:B------:R-:W-:Y:S02]  /*30f0*/  @P0 FADD.FTZ R99, R40, R99 ;  /* 0x0000006328630221 */ /* 0x000fe40000010000 */
[----:B------:R-:W-:-:S02]  /*3100*/  @P0 FADD.FTZ R80, R41, R80 ;  /* 0x0000005029500221 */ /* 0x000fc40000010000 */
[----:B------:R-:W-:Y:S02]  /*3110*/  @P0 FADD.FTZ R81, R42, R81 ;  /* 0x000000512a510221 */ /* 0x000fe40000010000 */
[----:B------:R-:W-:Y:S01]  /*3120*/  @P0 FADD.FTZ R82, R43, R82 ;  /* 0x000000522b520221 */ /* 0x000fe20000010000 */
[----:B0-----:R-:W-:Y:S01]  /*3130*/  IADD3 R86, P4, R196, c[0x0][0x248], RZ ;  /* 0x00009200c4567a10 */ /* 0x001fe20007f9e0ff */
[----:B------:R-:W-:Y:S05]  /*3140*/  @!P2 BRA `(.L_x_11968) ;  /* 0x000000700000a947 */ /* 0x000fea0003800000 */
[----:B------:R-:W-:Y:S02]  /*3150*/  IADD3 R202, P3, R202, c[0x0][0x258], RZ ;  /* 0x00009600caca7a10 */ /* 0x000fe40007f7e0ff */
[----:B------:R-:W-:Y:S02]  /*3160*/  SEL R79, R82, R75, P1 ;  /* 0x0000004b524f7207 */ /* 0x000fe40000800000 */
[----:B------:R-:W-:Y:S02]  /*3170*/  SEL R78, R81, R74, P1 ;  /* 0x0000004a514e7207 */ /* 0x000fe40000800000 */
[----:B------:R-:W-:-:S02]  /*3180*/  SEL R77, R80, R73, P1 ;  /* 0x00000049504d7207 */ /* 0x000fc40000800000 */
[----:B------:R-:W-:Y:S02]  /*3190*/  IADD3.X R203, R201, c[0x0][0x25c], RZ, P3, !PT ;  /* 0x00009700c9cb7a10 */ /* 0x000fe40001ffe4ff */
[----:B------:R-:W-:-:S05]  /*31a0*/  SEL R76, R99, R72, P1 ;  /* 0x00000048634c7207 */ /* 0x000fca0000800000 */
[----:B------:R0:W-:Y:S02]  /*31b0*/  STG.E.128 [R202.64], R76 ;  /* 0x0000004cca007986 */ /* 0x0001e4000c101d04 */
.L_x_11968:
[-C--:B------:R-:W-:Y:S01]  /*31c0*/  FMUL.FTZ R83, R82, R177.reuse ;  /* 0x000000b152537220 */ /* 0x080fe20000410000 */
[----:B------:R-:W-:Y:S01]  /*31d0*/  IADD3.X R87, R195, c[0x0][0x24c], RZ, P4, !PT ;  /* 0x00009300c3577a10 */ /* 0x000fe200027fe4ff */
[-C--:B------:R-:W-:Y:S02]  /*31e0*/  FMUL.FTZ R82, R81, R177.reuse ;  /* 0x000000b151527220 */ /* 0x080fe40000410000 */
[-C--:B------:R-:W-:Y:S02]  /*31f0*/  FMUL.FTZ R81, R80, R177.reuse ;  /* 0x000000b150517220 */ /* 0x080fe40000410000 */
        /* <DEDUP_REMOVED lines=10> */
[----:B0-----:R-:W-:-:S02]  /*32a0*/  FMUL.FTZ R78, R103, R177 ;  /* 0x000000b1674e7220 */ /* 0x001fc40000410000 */
[-C--:B------:R-:W-:Y:S02]  /*32b0*/  FMUL.FTZ R79, R100, R177.reuse ;  /* 0x000000b1644f7220 */ /* 0x080fe40000410000 */
[-C--:B------:R-:W-:Y:S02]  /*32c0*/  FMUL.FTZ R77, R98, R177.reuse ;  /* 0x000000b1624d7220 */ /* 0x080fe40000410000 */
[----:B------:R-:W-:Y:S01]  /*32d0*/  FMUL.FTZ R76, R101, R177 ;  /* 0x000000b1654c7220 */ /* 0x000fe20000410000 */
[----:B------:R-:W-:Y:S05]  /*32e0*/  @!P2 BRA `(.L_x_11969) ;  /* 0x000000700000a947 */ /* 0x000fea0003800000 */
[----:B-1----:R-:W-:Y:S02]  /*32f0*/  IADD3 R90, P3, R196, c[0x0][0x258], RZ ;  /* 0x00009600c45a7a10 */ /* 0x002fe40007f7e0ff */
[----:B------:R-:W-:Y:S02]  /*3300*/  SEL R83, R100, R75, P1 ;  /* 0x0000004b64537207 */ /* 0x000fe40000800000 */
[----:B------:R-:W-:Y:S02]  /*3310*/  SEL R82, R103, R74, P1 ;  /* 0x0000004a67527207 */ /* 0x000fe40000800000 */
[----:B------:R-:W-:-:S02]  /*3320*/  SEL R81, R98, R73, P1 ;  /* 0x0000004962517207 */ /* 0x000fc40000800000 */
[----:B------:R-:W-:Y:S02]  /*3330*/  IADD3.X R91, R195, c[0x0][0x25c], RZ, P3, !PT ;  /* 0x00009700c35b7a10 */ /* 0x000fe40001ffe4ff */
[----:B------:R-:W-:-:S05]  /*3340*/  SEL R80, R101, R72, P1 ;  /* 0x0000004865507207 */ /* 0x000fca0000800000 */
[----:B------:R0:W-:Y:S02]  /*3350*/  STG.E.128 [R90.64], R80 ;  /* 0x000000505a007986 */ /* 0x0001e4000c101d04 */
.L_x_11969:
[----:B01----:R-:W-:Y:S01]  /*3360*/  IADD3 R90, P3, R194, c[0x0][0x248], RZ ;  /* 0x00009200c25a7a10 */ /* 0x003fe20007f7e0ff */
        /* <DEDUP_REMOVED lines=19> */
.L_x_11970:
        /* <DEDUP_REMOVED lines=26> */
.L_x_11971:
[----:B-1----:R-:W-:Y:S01]  /*3640*/  IADD3 R90, P3, R190, c[0x0][0x248], RZ ;  /* 0x00009200be5a7a10 */ /* 0x002fe20007f7e0ff */
[C---:B------:R-:W-:Y:S01]  /*3650*/  FMUL.FTZ R99, R184.reuse, R140 ;  /* 0x0000008cb8637220 */ /* 0x040fe20000410000 */
[----:B------:R1:W-:Y:S01]  /*3660*/  STG.E.128 [R86.64], R76 ;  /* 0x0000004c56007986 */ /* 0x0003e2000c101d04 */
[C---:B0-----:R-:W-:Y:S01]  /*3670*/  FMUL.FTZ R80, R184.reuse, R141 ;  /* 0x0000008db8507220 */ /* 0x041fe20000410000 */
[----:B------:R-:W-:Y:S01]  /*3680*/  IADD3.X R91, R187, c[0x0][0x24c], RZ, P3, !PT ;  /* 0x00009300bb5b7a10 */ /* 0x000fe20001ffe4ff */
[C---:B------:R-:W-:Y:S02]  /*3690*/  FMUL.FTZ R81, R184.reuse, R142 ;  /* 0x0000008eb8517220 */ /* 0x040fe40000410000 */
[----:B------:R-:W-:Y:S02]  /*36a0*/  FMUL.FTZ R82, R184, R143 ;  /* 0x0000008fb8527220 */ /* 0x000fe40000410000 */
[----:B------:R-:W-:Y:S02]  /*36b0*/  @P0 FADD.FTZ R99, R56, R99 ;  /* 0x0000006338630221 */ /* 0x000fe40000010000 */
[----:B------:R-:W-:-:S02]  /*36c0*/  @P0 FADD.FTZ R80, R57, R80 ;  /* 0x0000005039500221 */ /* 0x000fc40000010000 */
[----:B------:R-:W-:Y:S02]  /*36d0*/  @P0 FADD.FTZ R81, R58, R81 ;  /* 0x000000513a510221 */ /* 0x000fe40000010000 */
[----:B------:R-:W-:Y:S01]  /*36e0*/  @P0 FADD.FTZ R82, R59, R82 ;  /* 0x000000523b520221 */ /* 0x000fe20000010000 */
[----:B-1----:R-:W-:Y:S01]  /*36f0*/  IADD3 R86, P4, R186, c[0x0][0x248], RZ ;  /* 0x00009200ba567a10 */ /* 0x002fe20007f9e0ff */
        /* <DEDUP_REMOVED lines=8> */
.L_x_11972:
        /* <DEDUP_REMOVED lines=26> */
.L_x_11973:
[----:B-1----:R1:W-:Y:S01]  /*3920*/  STG.E.128 [R86.64], R76 ;  /* 0x0000004c56007986 */ /* 0x0023e2000c101d04 */
[-CC-:B0-----:R-:W-:Y:S02]  /*3930*/  FFMA.FTZ R81, R84, R97.reuse, R96.reuse ;  /* 0x0000006154517223 */ /* 0x181fe40000010060 */
        /* <DEDUP_REMOVED lines=15> */
[----:B------:R-:W-:Y:S05]  /*3a30*/  @!P2 BRA `(.L_x_11974) ;  /* 0x000000700000a947 */ /* 0x000fea0003800000 */
[----:B-1----:R-:W-:Y:S02]  /*3a40*/  IADD3 R80, P3, R182, c[0x0][0x258], RZ ;  /* 0x00009600b6507a10 */ /* 0x002fe40007f7e0ff */
[----:B------:R-:W-:Y:S02]  /*3a50*/  SEL R79, R90, R75, P1 ;  /* 0x0000004b5a4f7207 */ /* 0x000fe40000800000 */
[----:B------:R-:W-:-:S02]  /*3a60*/  SEL R78, R89, R74, P1 ;  /* 0x0000004a594e7207 */ /* 0x000fc40000800000 */
[----:B------:R-:W-:Y:S02]  /*3a70*/  SEL R77, R82, R73, P1 ;  /* 0x00000049524d7207 */ /* 0x000fe40000800000 */
[----:B------:R-:W-:Y:S02]  /*3a80*/  IADD3.X R81, R180, c[0x0][0x25c], RZ, P3, !PT ;  /* 0x00009700b4517a10 */ /* 0x000fe40001ffe4ff */
[----:B------:R-:W-:-:S05]  /*3a90*/  SEL R76, R83, R72, P1 ;  /* 0x00000048534c7207 */ /* 0x000fca0000800000 */
[----:B------:R0:W-:Y:S02]  /*3aa0*/  STG.E.128 [R80.64], R76 ;  /* 0x0000004c50007986 */ /* 0x0001e4000c101d04 */
.L_x_11974:
[-CC-:B-1----:R-:W-:Y:S01]  /*3ab0*/  FFMA.FTZ R85, R85, R97.reuse, R96.reuse ;  /* 0x0000006155557223 */ /* 0x182fe20000010060 */
[----:B------:R-:W-:Y:S01]  /*3ac0*/  IADD3 R182, P3, R182, c[0x0][0x248], RZ ;  /* 0x00009200b6b67a10 */ /* 0x000fe20007f7e0ff */
[-CC-:B------:R-:W-:Y:S01]  /*3ad0*/  FFMA.FTZ R88, R88, R97.reuse, R96.reuse ;  /* 0x0000006158587223 */ /* 0x180fe20000010060 */
[----:B------:R-:W-:Y:S01]  /*3ae0*/  @P2 IADD3 R84, P4, R183, c[0x0][0x258], RZ ;  /* 0x00009600b7542a10 */ /* 0x000fe20007f9e0ff */
[-CC-:B------:R-:W-:Y:S01]  /*3af0*/  FFMA.FTZ R93, R93, R97.reuse, R96.reuse ;  /* 0x000000615d5d7223 */ /* 0x180fe20000010060 */
[----:B------:R-:W-:Y:S01]  /*3b00*/  IADD3 R86, P5, R183, c[0x0][0x248], RZ ;  /* 0x00009200b7567a10 */ /* 0x000fe20007fbe0ff */
[----:B------:R-:W-:Y:S01]  /*3b10*/  FFMA.FTZ R96, R95, R97, R96 ;  /* 0x000000615f607223 */ /* 0x000fe20000010060 */
[----:B------:R-:W-:Y:S01]  /*3b20*/  IADD3.X R183, R180, c[0x0][0x24c], RZ, P3, !PT ;  /* 0x00009300b4b77a10 */ /* 0x000fe20001ffe4ff */
[----:B------:R-:W-:Y:S01]  /*3b30*/  FADD.FTZ R85, R152, -R85 ;  /* 0x8000005598557221 */ /* 0x000fe20000010000 */
[----:B------:R-:W-:Y:S01]  /*3b40*/  IADD3.X R87, R0, c[0x0][0x24c], RZ, P5, !PT ;  /* 0x0000930000577a10 */ /* 0x000fe20002ffe4ff */
[----:B------:R-:W-:-:S02]  /*3b50*/  FADD.FTZ R153, R153, -R88 ;  /* 0x8000005899997221 */ /* 0x000fc40000010000 */
[----:B------:R-:W-:Y:S02]  /*3b60*/  FADD.FTZ R93, R154, -R93 ;  /* 0x8000005d9a5d7221 */ /* 0x000fe40000010000 */
[----:B------:R-:W-:Y:S02]  /*3b70*/  FADD.FTZ R155, R155, -R96 ;  /* 0x800000609b9b7221 */ /* 0x000fe40000010000 */
[----:B0-----:R-:W-:Y:S01]  /*3b80*/  FMUL.FTZ R81, R184, R85 ;  /* 0x00000055b8517220 */ /* 0x001fe20000410000 */
[----:B------:R-:W-:Y:S01]  /*3b90*/  @P2 IADD3.X R85, R0, c[0x0][0x25c], RZ, P4, !PT ;  /* 0x0000970000552a10 */ /* 0x000fe200027fe4ff */
[C---:B------:R-:W-:Y:S02]  /*3ba0*/  FMUL.FTZ R88, R184.reuse, R153 ;  /* 0x00000099b8587220 */ /* 0x040fe40000410000 */
[C---:B------:R-:W-:Y:S02]  /*3bb0*/  FMUL.FTZ R93, R184.reuse, R93 ;  /* 0x0000005db85d7220 */ /* 0x040fe40000410000 */
[----:B------:R-:W-:-:S02]  /*3bc0*/  FMUL.FTZ R184, R184, R155 ;  /* 0x0000009bb8b87220 */ /* 0x000fc40000410000 */
[----:B------:R-:W-:Y:S02]  /*3bd0*/  @P0 FADD.FTZ R81, R68, R81 ;  /* 0x0000005144510221 */ /* 0x000fe40000010000 */
[----:B------:R-:W-:Y:S02]  /*3be0*/  @P0 FADD.FTZ R88, R69, R88 ;  /* 0x0000005845580221 */ /* 0x000fe40000010000 */
[----:B------:R-:W-:Y:S01]  /*3bf0*/  @P0 FADD.FTZ R93, R70, R93 ;  /* 0x0000005d465d0221 */ /* 0x000fe20000010000 */
[----:B------:R-:W-:Y:S01]  /*3c00*/  SEL R72, R81, R72, P1 ;  /* 0x0000004851487207 */ /* 0x000fe20000800000 */
[----:B------:R-:W-:Y:S01]  /*3c10*/  @P0 FADD.FTZ R184, R71, R184 ;  /* 0x000000b847b80221 */ /* 0x000fe20000010000 */
[----:B------:R-:W-:Y:S01]  /*3c20*/  SEL R73, R88, R73, P1 ;  /* 0x0000004958497207 */ /* 0x000fe20000800000 */
[-C--:B------:R-:W-:Y:S01]  /*3c30*/  FMUL.FTZ R79, R90, R177.reuse ;  /* 0x000000b15a4f7220 */ /* 0x080fe20000410000 */
[----:B------:R-:W-:Y:S01]  /*3c40*/  SEL R74, R93, R74, P1 ;  /* 0x0000004a5d4a7207 */ /* 0x000fe20000800000 */
[----:B------:R-:W-:Y:S01]  /*3c50*/  FMUL.FTZ R78, R89, R177 ;  /* 0x000000b1594e7220 */ /* 0x000fe20000410000 */
[----:B------:R-:W-:Y:S01]  /*3c60*/  SEL R75, R184, R75, P1 ;  /* 0x0000004bb84b7207 */ /* 0x000fe20000800000 */
[-C--:B------:R-:W-:Y:S01]  /*3c70*/  FMUL.FTZ R77, R82, R177.reuse ;  /* 0x000000b1524d7220 */ /* 0x080fe20000410000 */
[----:B------:R-:W-:Y:S01]  /*3c80*/  MOV R89, c[0x0][0x160] ;  /* 0x0000580000597a02 */ /* 0x000fe20000000f00 */
[----:B------:R-:W-:-:S02]  /*3c90*/  FMUL.FTZ R76, R83, R177 ;  /* 0x000000b1534c7220 */ /* 0x000fc40000410000 */
[-C--:B------:R-:W-:Y:S01]  /*3ca0*/  FMUL.FTZ R80, R81, R177.reuse ;  /* 0x000000b151507220 */ /* 0x080fe20000410000 */
[----:B------:R-:W-:Y:S01]  /*3cb0*/  LEA R176, R89, R176, 0x2 ;  /* 0x000000b059b07211 */ /* 0x000fe200078e10ff */
[-C--:B------:R-:W-:Y:S01]  /*3cc0*/  FMUL.FTZ R81, R88, R177.reuse ;  /* 0x000000b158517220 */ /* 0x080fe20000410000 */
[----:B------:R0:W-:Y:S01]  /*3cd0*/  STG.E.128 [R182.64], R76 ;  /* 0x0000004cb6007986 */ /* 0x0001e2000c101d04 */
[-C--:B------:R-:W-:Y:S01]  /*3ce0*/  FMUL.FTZ R82, R93, R177.reuse ;  /* 0x000000b15d527220 */ /* 0x080fe20000410000 */
[----:B------:R-:W-:Y:S01]  /*3cf0*/  ISETP.GE.AND P0, PT, R176, c[0x0][0x164], PT ;  /* 0x00005900b0007a0c */ /* 0x000fe20003f06270 */
[----:B------:R-:W-:Y:S01]  /*3d00*/  FMUL.FTZ R83, R184, R177 ;  /* 0x000000b1b8537220 */ /* 0x000fe20000410000 */
[----:B------:R0:W-:Y:S04]  /*3d10*/  @P2 STG.E.128 [R84.64], R72 ;  /* 0x0000004854002986 */ /* 0x0001e8000c101d04 */
[----:B------:R0:W-:Y:S07]  /*3d20*/  STG.E.128 [R86.64], R80 ;  /* 0x0000005056007986 */ /* 0x0001ee000c101d04 */
[----:B0-----:R-:W-:Y:S01]  /*3d30*/  @P0 CALL.REL.NOINC `(.L_x_11975) ;  /* 0x0000001000000944 */ /* 0x001fe20003c00000 */
[----:B------:R-:W-:Y:S05]  /*3d40*/  BRA `(.L_x_11976) ;  /* 0xffffcef000007947 */ /* 0x000fea000383ffff */
.L_x_11975:
[----:B------:R-:W-:Y:S05]  /*3d50*/  BSYNC B1 ;  /* 0x0000000000017941 */ /* 0x000fea0003800000 */
.L_x_11963:
        /* <DEDUP_REMOVED lines=71> */
.L_x_11962:
[----:B------:R-:W-:Y:S05]  /*41d0*/  BSYNC B0 ;  /* 0x0000000000007941 */ /* 0x000fea0003800000 */
.L_x_11960:
[----:B------:R-:W0:Y:S01]  /*41e0*/  S2R R80, SR_TID.X ;  /* 0x0000000000507919 */ /* 0x000e220000002100 */
[----:B------:R-:W-:Y:S03]  /*41f0*/  WARPSYNC 0xffffffff ;  /* 0xffffffff00007948 */ /* 0x000fe60003800000 */
[----:B------:R-:W1:Y:S01]  /*4200*/  S2R R78, SR_CTAID.X ;  /* 0x00000000004e7919 */ /* 0x000e620000002500 */
[----:B0-----:R-:W-:Y:S02]  /*4210*/  SHF.R.U32.HI R0, RZ, 0x5, R80 ;  /* 0x00000005ff007819 */ /* 0x001fe40000011650 */
[----:B------:R-:W-:-:S05]  /*4220*/  LOP3.LUT R3, R80, 0x1f, RZ, 0xc0, !PT ;  /* 0x0000001f50037812 */ /* 0x000fca00078ec0ff */
[----:B------:R-:W-:-:S05]  /*4230*/  IMAD R0, R0, 0x140, R3 ;  /* 0x0000014000007824 */ /* 0x000fca00078e0203 */
        /* <DEDUP_REMOVED lines=87> */
[----:B------:R-:W-:Y:S01]  /*47b0*/  STS.128 [R0.X16], R44 ;  /* 0x0000002c00007388 */ /* 0x000fe2000000cc00 */
[----:B--2---:R-:W-:-:S03]  /*47c0*/  FADD.FTZ R33, R33, R74 ;  /* 0x0000004a21217221 */ /* 0x004fc60000010000 */
[----:B------:R0:W-:Y:S01]  /*47d0*/  STS.128 [R0.X16+0x200], R4 ;  /* 0x0002000400007388 */ /* 0x0001e2000000cc00 */
[----:B-1----:R-:W-:-:S03]  /*47e0*/  FADD.FTZ R77, R34, R77 ;  /* 0x0000004d224d7221 */ /* 0x002fc60000010000 */
[----:B------:R1:W-:Y:S01]  /*47f0*/  STS.128 [R0.X16+0x400], R8 ;  /* 0x0004000800007388 */ /* 0x0003e2000000cc00 */
[----:B---3--:R-:W-:-:S03]  /*4800*/  FADD.FTZ R35, R35, R76 ;  /* 0x0000004c23237221 */ /* 0x008fc60000010000 */
[----:B------:R2:W-:Y:S01]  /*4810*/  STS.128 [R0.X16+0x600], R12 ;  /* 0x0006000c00007388 */ /* 0x0005e2000000cc00 */
[----:B----4-:R-:W-:-:S03]  /*4820*/  FADD.FTZ R79, R36, R79 ;  /* 0x0000004f244f7221 */ /* 0x010fc60000010000 */
[----:B------:R3:W-:Y:S04]  /*4830*/  STS.128 [R0.X16+0x800], R16 ;  /* 0x0008001000007388 */ /* 0x0007e8000000cc00 */
[----:B------:R-:W-:Y:S01]  /*4840*/  STS.128 [R0.X16+0xa00], R20 ;  /* 0x000a001400007388 */ /* 0x000fe2000000cc00 */
[----:B0-----:R-:W-:-:S03]  /*4850*/  FADD.FTZ R7, R3, R72 ;  /* 0x0000004803077221 */ /* 0x001fc60000010000 */
[----:B------:R-:W-:Y:S01]  /*4860*/  STS.128 [R0.X16+0xc00], R24 ;  /* 0x000c001800007388 */ /* 0x000fe2000000cc00 */
[----:B-1----:R-:W-:-:S03]  /*4870*/  IMAD R10, R78, c[0x0][0x168], RZ ;  /* 0x00005a004e0a7a24 */ /* 0x002fc600078e02ff */
[----:B------:R-:W-:Y:S02]  /*4880*/  STS.128 [R0.X16+0xe00], R28 ;  /* 0x000e001c00007388 */ /* 0x000fe4000000cc00 */
[----:B------:R-:W-:Y:S02]  /*4890*/  IADD3 R10, P0, R10, R80, RZ ;  /* 0x000000500a0a7210 */ /* 0x000fe40007f1e0ff */
[----:B------:R-:W-:Y:S02]  /*48a0*/  STS.128 [R0.X16+0x1000], R52 ;  /* 0x0010003400007388 */ /* 0x000fe4000000cc00 */
[----:B--2---:R-:W-:Y:S02]  /*48b0*/  IADD3.X R15, RZ, RZ, RZ, P0, !PT ;  /* 0x000000ffff0f7210 */ /* 0x004fe400007fe4ff */
[----:B------:R-:W-:Y:S02]  /*48c0*/  STS.128 [R0.X16+0x1200], R56 ;  /* 0x0012003800007388 */ /* 0x000fe4000000cc00 */
        /* <DEDUP_REMOVED lines=108> */
.L_x_11964:
[----:B------:R-:W-:Y:S01]  /*4f90*/  HFMA2.MMA R96, -RZ, RZ, 0, 5.9604644775390625e-08 ;  /* 0x00000001ff607435 */ /* 0x000fe200000001ff */
[----:B------:R-:W-:-:S02]  /*4fa0*/  MOV R77, R108 ;  /* 0x0000006c004d7202 */ /* 0x000fc40000000f00 */
[----:B------:R-:W-:Y:S02]  /*4fb0*/  MOV R111, 0x1f ;  /* 0x0000001f006f7802 */ /* 0x000fe40000000f00 */
[----:B------:R-:W-:Y:S02]  /*4fc0*/  MOV R110, 0xffffffff ;  /* 0xffffffff006e7802 */ /* 0x000fe40000000f00 */
[----:B------:R-:W-:Y:S02]  /*4fd0*/  MOV R76, 0x4ff0 ;  /* 0x00004ff0004c7802 */ /* 0x000fe40000000f00 */
[----:B-----5:R-:W-:Y:S05]  /*4fe0*/  CALL.REL.NOINC `($__internal_161_$__cuda_sm70_shflsync_bfly_p) ;  /* 0x0000046000007944 */ /* 0x020fea0003c00000 */
[----:B-1----:R-:W-:Y:S01]  /*4ff0*/  MOV R109, R96 ;  /* 0x00000060006d7202 */ /* 0x002fe20000000f00 */
[----:B------:R-:W-:Y:S05]  /*5000*/  BRA `(.L_x_11977) ;  /* 0xffffd7d000007947 */ /* 0x000fea000383ffff */
.L_x_11965:
[----:B------:R-:W-:Y:S01]  /*5010*/  HFMA2.MMA R96, -RZ, RZ, 0, 5.9604644775390625e-08 ;  /* 0x00000001ff607435 */ /* 0x000fe200000001ff */
[----:B------:R-:W-:Y:S02]  /*5020*/  MOV R77, R97 ;  /* 0x00000061004d7202 */ /* 0x000fe40000000f00 */
[----:B------:R-:W-:Y:S02]  /*5030*/  MOV R111, 0x1f ;  /* 0x0000001f006f7802 */ /* 0x000fe40000000f00 */
[----:B------:R-:W-:-:S02]  /*5040*/  MOV R110, 0xffffffff ;  /* 0xffffffff006e7802 */ /* 0x000fc40000000f00 */
[----:B------:R-:W-:Y:S02]  /*5050*/  MOV R76, 0x5070 ;  /* 0x00005070004c7802 */ /* 0x000fe40000000f00 */
[----:B01---5:R-:W-:Y:S05]  /*5060*/  CALL.REL.NOINC `($__internal_161_$__cuda_sm70_shflsync_bfly_p) ;  /* 0x000003e000007944 */ /* 0x023fea0003c00000 */
[----:B------:R-:W-:Y:S01]  /*5070*/  FADD.FTZ R108, R108, R109 ;  /* 0x0000006d6c6c7221 */ /* 0x000fe20000010000 */
[----:B------:R-:W-:Y:S01]  /*5080*/  MOV R111, 0x1f ;  /* 0x0000001f006f7802 */ /* 0x000fe20000000f00 */
[----:B-1----:R-:W-:Y:S01]  /*5090*/  FADD.FTZ R97, R97, R96 ;  /* 0x0000006061617221 */ /* 0x002fe20000010000 */
[----:B------:R-:W-:Y:S01]  /*50a0*/  HFMA2.MMA R96, -RZ, RZ, 0, 1.1920928955078125e-07 ;  /* 0x00000002ff607435 */ /* 0x000fe200000001ff */
[----:B------:R-:W-:Y:S02]  /*50b0*/  MOV R110, 0xffffffff ;  /* 0xffffffff006e7802 */ /* 0x000fe40000000f00 */
[----:B------:R-:W-:Y:S02]  /*50c0*/  MOV R77, R108 ;  /* 0x0000006c004d7202 */ /* 0x000fe40000000f00 */
[----:B------:R-:W-:Y:S02]  /*50d0*/  MOV R76, 0x50f0 ;  /* 0x000050f0004c7802 */ /* 0x000fe40000000f00 */
[----:B------:R-:W-:Y:S05]  /*50e0*/  CALL.REL.NOINC `($__internal_161_$__cuda_sm70_shflsync_bfly_p) ;  /* 0x0000036000007944 */ /* 0x000fea0003c00000 */
[----:B-1----:R-:W-:Y:S01]  /*50f0*/  MOV R109, R96 ;  /* 0x00000060006d7202 */ /* 0x002fe20000000f00 */
[----:B------:R-:W-:Y:S01]  /*5100*/  HFMA2.MMA R96, -RZ, RZ, 0, 1.1920928955078125e-07 ;  /* 0x00000002ff607435 */ /* 0x000fe200000001ff */
[----:B------:R-:W-:-:S02]  /*5110*/  MOV R77, R97 ;  /* 0x00000061004d7202 */ /* 0x000fc40000000f00 */
[----:B------:R-:W-:Y:S02]  /*5120*/  MOV R111, 0x1f ;  /* 0x0000001f006f7802 */ /* 0x000fe40000000f00 */
[----:B------:R-:W-:Y:S02]  /*5130*/  MOV R110, 0xffffffff ;  /* 0xffffffff006e7802 */ /* 0x000fe40000000f00 */
[----:B------:R-:W-:Y:S02]  /*5140*/  MOV R76, 0x5160 ;  /* 0x00005160004c7802 */ /* 0x000fe40000000f00 */
[----:B------:R-:W-:Y:S05]  /*5150*/  CALL.REL.NOINC `($__internal_161_$__cuda_sm70_shflsync_bfly_p) ;  /* 0x000002f000007944 */ /* 0x000fea0003c00000 */
[----:B------:R-:W-:Y:S01]  /*5160*/  FADD.FTZ R108, R109, R108 ;  /* 0x0000006c6d6c7221 */ /* 0x000fe20000010000 */
[----:B------:R-:W-:Y:S01]  /*5170*/  MOV R111, 0x1f ;  /* 0x0000001f006f7802 */ /* 0x000fe20000000f00 */
[----:B-1----:R-:W-:Y:S01]  /*5180*/  FADD.FTZ R97, R97, R96 ;  /* 0x0000006061617221 */ /* 0x002fe20000010000 */
[----:B------:R-:W-:Y:S01]  /*5190*/  HFMA2.MMA R96, -RZ, RZ, 0, 2.384185791015625e-07 ;  /* 0x00000004ff607435 */ /* 0x000fe200000001ff */
[----:B------:R-:W-:Y:S02]  /*51a0*/  MOV R110, 0xffffffff ;  /* 0xffffffff006e7802 */ /* 0x000fe40000000f00 */
[----:B------:R-:W-:-:S02]  /*51b0*/  MOV R77, R108 ;  /* 0x0000006c004d7202 */ /* 0x000fc40000000f00 */
[----:B------:R-:W-:Y:S02]  /*51c0*/  MOV R76, 0x51e0 ;  /* 0x000051e0004c7802 */ /* 0x000fe40000000f00 */
[----:B------:R-:W-:Y:S05]  /*51d0*/  CALL.REL.NOINC `($__internal_161_$__cuda_sm70_shflsync_bfly_p) ;  /* 0x0000027000007944 */ /* 0x000fea0003c00000 */
[----:B-1----:R-:W-:Y:S01]  /*51e0*/  MOV R109, R96 ;  /* 0x00000060006d7202 */ /* 0x002fe20000000f00 */
[----:B------:R-:W-:Y:S01]  /*51f0*/  HFMA2.MMA R96, -RZ, RZ, 0, 2.384185791015625e-07 ;  /* 0x00000004ff607435 */ /* 0x000fe200000001ff */
[----:B------:R-:W-:Y:S02]  /*5200*/  MOV R77, R97 ;  /* 0x00000061004d7202 */ /* 0x000fe40000000f00 */
[----:B------:R-:W-:Y:S02]  /*5210*/  MOV R111, 0x1f ;  /* 0x0000001f006f7802 */ /* 0x000fe40000000f00 */
[----:B------:R-:W-:Y:S02]  /*5220*/  MOV R110, 0xffffffff ;  /* 0xffffffff006e7802 */ /* 0x000fe40000000f00 */
[----:B------:R-:W-:Y:S02]  /*5230*/  MOV R76, 0x5250 ;  /* 0x00005250004c7802 */ /* 0x000fe40000000f00 */
[----:B------:R-:W-:Y:S05]  /*5240*/  CALL.REL.NOINC `($__internal_161_$__cuda_sm70_shflsync_bfly_p) ;  /* 0x0000020000007944 */ /* 0x000fea0003c00000 */
[----:B------:R-:W-:Y:S01]  /*5250*/  FADD.FTZ R108, R109, R108 ;  /* 0x0000006c6d6c7221 */ /* 0x000fe20000010000 */
[----:B------:R-:W-:Y:S01]  /*5260*/  MOV R111, 0x1f ;  /* 0x0000001f006f7802 */ /* 0x000fe20000000f00 */
[----:B-1----:R-:W-:Y:S01]  /*5270*/  FADD.FTZ R97, R97, R96 ;  /* 0x0000006061617221 */ /* 0x002fe20000010000 */
[----:B------:R-:W-:Y:S01]  /*5280*/  HFMA2.MMA R96, -RZ, RZ, 0, 4.76837158203125e-07 ;  /* 0x00000008ff607435 */ /* 0x000fe200000001ff */
[----:B------:R-:W-:-:S02]  /*5290*/  MOV R110, 0xffffffff ;  /* 0xffffffff006e7802 */ /* 0x000fc40000000f00 */
[----:B------:R-:W-:Y:S02]  /*52a0*/  MOV R77, R108 ;  /* 0x0000006c004d7202 */ /* 0x000fe40000000f00 */
[----:B------:R-:W-:Y:S02]  /*52b0*/  MOV R76, 0x52d0 ;  /* 0x000052d0004c7802 */ /* 0x000fe40000000f00 */
[----:B------:R-:W-:Y:S05]  /*52c0*/  CALL.REL.NOINC `($__internal_161_$__cuda_sm70_shflsync_bfly_p) ;  /* 0x0000018000007944 */ /* 0x000fea0003c00000 */
[----:B-1----:R-:W-:Y:S01]  /*52d0*/  MOV R109, R96 ;  /* 0x00000060006d7202 */ /* 0x002fe20000000f00 */
[----:B------:R-:W-:Y:S01]  /*52e0*/  HFMA2.MMA R96, -RZ, RZ, 0, 4.76837158203125e-07 ;  /* 0x00000008ff607435 */ /* 0x000fe200000001ff */
[----:B------:R-:W-:Y:S02]  /*52f0*/  MOV R77, R97 ;  /* 0x00000061004d7202 */ /* 0x000fe40000000f00 */
[----:B------:R-:W-:Y:S02]  /*5300*/  MOV R111, 0x1f ;  /* 0x0000001f006f7802 */ /* 0x000fe40000000f00 */
[----:B------:R-:W-:Y:S02]  /*5310*/  MOV R110, 0xffffffff ;  /* 0xffffffff006e7802 */ /* 0x000fe40000000f00 */
[----:B------:R-:W-:-:S02]  /*5320*/  MOV R76, 0x5340 ;  /* 0x00005340004c7802 */ /* 0x000fc40000000f00 */
[----:B------:R-:W-:Y:S05]  /*5330*/  CALL.REL.NOINC `($__internal_161_$__cuda_sm70_shflsync_bfly_p) ;  /* 0x0000011000007944 */ /* 0x000fea0003c00000 */
[----:B------:R-:W-:Y:S01]  /*5340*/  FADD.FTZ R108, R109, R108 ;  /* 0x0000006c6d6c7221 */ /* 0x000fe20000010000 */
[----:B------:R-:W-:Y:S01]  /*5350*/  MOV R111, 0x1f ;  /* 0x0000001f006f7802 */ /* 0x000fe20000000f00 */
[----:B-1----:R-:W-:Y:S01]  /*5360*/  FADD.FTZ R97, R97, R96 ;  /* 0x0000006061617221 */ /* 0x002fe20000010000 */
[----:B------:R-:W-:Y:S01]  /*5370*/  HFMA2.MMA R96, -RZ, RZ, 0, 9.5367431640625e-07 ;  /* 0x00000010ff607435 */ /* 0x000fe200000001ff */
[----:B------:R-:W-:-:S02]  /*5380*/  MOV R110, 0xffffffff ;  /* 0xffffffff006e7802 */ /* 0x000fc40000000f00 */
[----:B------:R-:W-:Y:S02]  /*5390*/  MOV R77, R108 ;  /* 0x0000006c004d7202 */ /* 0x000fe40000000f00 */
[----:B------:R-:W-:Y:S02]  /*53a0*/  MOV R76, 0x53c0 ;  /* 0x000053c0004c7802 */ /* 0x000fe40000000f00 */
[----:B------:R-:W-:Y:S05]  /*53b0*/  CALL.REL.NOINC `($__internal_161_$__cuda_sm70_shflsync_bfly_p) ;  /* 0x0000009000007944 */ /* 0x000fea0003c00000 */
[----:B-1----:R-:W-:Y:S01]  /*53c0*/  MOV R109, R96 ;  /* 0x00000060006d7202 */ /* 0x002fe20000000f00 */
[----:B------:R-:W-:Y:S01]  /*53d0*/  HFMA2.MMA R96, -RZ, RZ, 0, 9.5367431640625e-07 ;  /* 0x00000010ff607435 */ /* 0x000fe200000001ff */
[----:B------:R-:W-:Y:S02]  /*53e0*/  MOV R77, R97 ;  /* 0x00000061004d7202 */ /* 0x000fe40000000f00 */
[----:B------:R-:W-:Y:S02]  /*53f0*/  MOV R111, 0x1f ;  /* 0x0000001f006f7802 */ /* 0x000fe40000000f00 */
[----:B------:R-:W-:Y:S02]  /*5400*/  MOV R110, 0xffffffff ;  /* 0xffffffff006e7802 */ /* 0x000fe40000000f00 */
[----:B------:R-:W-:-:S02]  /*5410*/  MOV R76, 0x5430 ;  /* 0x00005430004c7802 */ /* 0x000fc40000000f00 */
[----:B------:R-:W-:Y:S05]  /*5420*/  CALL.REL.NOINC `($__internal_161_$__cuda_sm70_shflsync_bfly_p) ;  /* 0x0000002000007944 */ /* 0x000fea0003c00000 */
[----:B-1----:R-:W-:Y:S01]  /*5430*/  MOV R76, R96 ;  /* 0x00000060004c7202 */ /* 0x002fe20000000f00 */
[----:B------:R-:W-:Y:S05]  /*5440*/  BRA `(.L_x_11978) ;  /* 0xffffd4b000007947 */ /* 0x000fea000383ffff */
        .weak           $__internal_161_$__cuda_sm70_shflsync_bfly_p
        .type           $__internal_161_$__cuda_sm70_shflsync_bfly_p,@function
        .size           $__internal_161_$__cuda_sm70_shflsync_bfly_p,(.L_x_15043 - $__internal_161_$__cuda_sm70_shflsync_bfly_p)
$__internal_161_$__cuda_sm70_shflsync_bfly_p:
[----:B------:R-:W-:Y:S04]  /*5450*/  WARPSYNC R110 ;  /* 0x0000006e00007348 */ /* 0x000fe80003800000 */
[----:B------:R0:W1:Y:S02]  /*5460*/  SHFL.BFLY PT, R96, R77, R96, R111 ;  /* 0x0c0000604d607389 */ /* 0x00006400000e006f */
[----:B0-----:R-:W-:-:S06]  /*5470*/  HFMA2.MMA R77, -RZ, RZ, 0, 0 ;  /* 0x00000000ff4d7435 */ /* 0x001fcc00000001ff */
[----:B------:R-:W-:Y:S05]  /*5480*/  RET.REL.NODEC R76 `(_ZN10layer_norm13ln_bwd_kernelINS_13Kernel_traitsI6__halfffffjLj1280ELj1ELj4ELj1ELj16ENS_18Kernel_traits_baseILj1280ES2_ffffjLj128EEEEELb0ELb0ELb0ELb1EEEvNS_9BwdParamsE) ;  /* 0xffffab704c007950 */ /* 0x000fea0003c3ffff */
.L_x_11979:
        /* <DEDUP_REMOVED lines=15> */
.L_x_15043:


//--------------------- .text._ZN10layer_norm13ln_bwd_kernelINS_13Kernel_traitsI6__halfffffjLj1280ELj1ELj4ELj1ELj16ENS_18Kernel_traits_baseILj1280ES2_ffffjLj128EEEEELb0ELb0ELb1ELb0EEEvNS_9BwdParamsE --------------------------
	.section	.text._ZN10layer_norm13ln_bwd_kernelINS_13Kernel_traitsI6__halfffffjLj1280ELj1ELj4ELj1ELj16ENS_18Kernel_traits_baseILj1280ES2_ffffjLj128EEEEELb0ELb0ELb1ELb0EEEvNS_9BwdParamsE,"ax",@progbits
	.sectioninfo	@"SHI_REGISTERS=255"
	.align	128
        .global         _ZN10layer_norm13ln_bwd_kernelINS_13Kernel_traitsI6__halfffffjLj1280ELj1ELj4ELj1ELj16ENS_18Kernel_traits_baseILj1280ES2_ffffjLj128EEEEELb0ELb0ELb1ELb0EEEvNS_9BwdParamsE
        .type           _ZN10layer_norm13ln_bwd_kernelINS_13Kernel_traitsI6__halfffffjLj1280ELj1ELj4ELj1ELj16ENS_18Kernel_traits_baseILj1280ES2_ffffjLj128EEEEELb0ELb0ELb1ELb0EEEvNS_9BwdParamsE,@function
        .size           _ZN10layer_norm13ln_bwd_kernelINS_13Kernel_traitsI6__halfffffjLj1280ELj1ELj4ELj1ELj16ENS_18Kernel_traits_baseILj1280ES2_ffffjLj128EEEEELb0ELb0ELb1ELb0EEEvNS_9BwdParamsE,(.L_x_15044 - _ZN10layer_norm13ln_bwd_kernelINS_13Kernel_traitsI6__halfffffjLj1280ELj1ELj4ELj1ELj16ENS_18Kernel_traits_baseILj1280ES2_ffffjLj128EEEEELb0ELb0ELb1ELb0EEEvNS_9BwdParamsE)
        .other          _ZN10layer_norm13ln_bwd_kernelINS_13Kernel_traitsI6__halfffffjLj1280ELj1ELj4ELj1ELj16ENS_18Kernel_traits_baseILj1280ES2_ffffjLj128EEEEELb0ELb0ELb1ELb0EEEvNS_9BwdParamsE,@"STO_CUDA_ENTRY STV_DEFAULT"
_ZN10layer_norm13ln_bwd_kernelINS_13Kernel_traitsI6__halfffffjLj1280ELj1ELj4ELj1ELj16ENS_18Kernel_traits_baseILj1280ES2_ffffjLj128EEEEELb0ELb0ELb1ELb0EEEvNS_9BwdParamsE:
.text._ZN10layer_norm13ln_bwd_kernelINS_13Kernel_traitsI6__halfffffjLj1280ELj1ELj4ELj1ELj16ENS_18Kernel_traits_baseILj1280ES2_ffffjLj128EEEEELb0ELb0ELb1ELb0EEEvNS_9BwdParamsE:
[----:B------:R-:W-:Y:S02]  /*0000*/  MOV R1, c[0x0][0x28] ;  /* 0x00000a0000017a02 */ /* 0x000fe40000000f00 */
[----:B------:R-:W0:Y:S01]  /*0010*/  S2R R43, SR_TID.X ;  /* 0x00000000002b7919 */ /* 0x000e220000002100 */
[----:B------:R-:W-:Y:S01]  /*0020*/  IMAD.MOV.U32 R0, RZ, RZ, c[0x0][0x168] ;  /* 0x00005a00ff007624 */ /* 0x000fe200078e00ff */
[----:B------:R-:W-:Y:S01]  /*0030*/  ULDC.64 UR4, c[0x0][0x118] ;  /* 0x0000460000047ab9 */ /* 0x000fe20000000a00 */
[----:B------:R-:W-:-:S03]  /*0040*/  IADD3 R1, R1, -0x40, RZ ;  /* 0xffffffc001017810 */ /* 0x000fc60007ffe0ff */
        /* <DEDUP_REMOVED lines=9> */
[C---:B------:R-:W-:Y:S02]  /*00e0*/  ISETP.GE.U32.AND P5, PT, R4.reuse, 0xa0, PT ;  /* 0x000000a00400780c */ /* 0x040fe40003fa6070 */
[----:B------:R-:W-:Y:S02]  /*00f0*/  P2R R42, PR, RZ, 0x40 ;  /* 0x00000040ff2a7803 */ /* 0x000fe40000000000 */
[C---:B------:R-:W-:Y:S02]  /*0100*/  ISETP.GE.U32.AND P4, PT, R4.reuse, 0xc0, PT ;  /* 0x000000c00400780c */ /* 0x040fe40003f86070 */
[----:B------:R-:W-:Y:S01]  /*0110*/  @P0 MOV R3, 0x8 ;  /* 0x0000000800030802 */ /* 0x000fe20000000f00 */
[----:B------:R-:W-:Y:S01]  /*0120*/  @P2 IMAD.MOV.U32 R27, RZ, RZ, 0x8 ;  /* 0x00000008ff1b2424 */ /* 0x000fe200078e00ff */
[----:B------:R-:W-:Y:S02]  /*0130*/  ISETP.GE.U32.AND P3, PT, R4, 0xe0, PT ;  /* 0x000000e00400780c */ /* 0x000fe40003f66070 */
[----:B------:R-:W-:Y:S01]  /*0140*/  @P1 MOV R29, 0x8 ;  /* 0x00000008001d1802 */ /* 0x000fe20000000f00 */
[C---:B------:R-:W-:Y:S01]  /*0150*/  @P0 IMAD.WIDE.U32 R2, R0.reuse, R3, c[0x0][0x1b0] ;  /* 0x00006c0000020625 */ /* 0x040fe200078e0003 */
[----:B------:R-:W-:-:S02]  /*0160*/  @P0 LOP3.LUT R0, R0, 0x20, RZ, 0xfc, !PT ;  /* 0x0000002000000812 */ /* 0x000fc400078efcff */
[----:B------:R-:W-:Y:S01]  /*0170*/  @P5 MOV R33, 0x8 ;  /* 0x0000000800215802 */ /* 0x000fe20000000f00 */
[----:B------:R-:W-:Y:S01]  /*0180*/  @P6 IMAD.MOV.U32 R31, RZ, RZ, 0x8 ;  /* 0x00000008ff1f6424 */ /* 0x000fe200078e00ff */
[----:B------:R-:W-:Y:S01]  /*0190*/  P2R R5, PR, RZ, 0x20 ;  /* 0x00000020ff057803 */ /* 0x000fe20000000000 */
[C---:B------:R-:W-:Y:S01]  /*01a0*/  @P2 IMAD.WIDE.U32 R26, R0.reuse, R27, c[0x0][0x1b0] ;  /* 0x00006c00001a2625 */ /* 0x040fe200078e001b */
[----:B------:R-:W-:Y:S01]  /*01b0*/  @P2 IADD3 R0, R0, 0x20, RZ ;  /* 0x0000002000002810 */ /* 0x000fe20007ffe0ff */
[----:B------:R0:W5:Y:S01]  /*01c0*/  @P0 LDG.E.64 R6, [R2.64] ;  /* 0x0000000402060981 */ /* 0x000162000c1e1b00 */
[----:B------:R-:W-:-:S03]  /*01d0*/  @P4 MOV R35, 0x8 ;  /* 0x0000000800234802 */ /* 0x000fc60000000f00 */
[C---:B------:R-:W-:Y:S01]  /*01e0*/  @P1 IMAD.WIDE.U32 R28, R0.reuse, R29, c[0x0][0x1b0] ;  /* 0x00006c00001c1625 */ /* 0x040fe200078e001d */
[----:B------:R-:W-:-:S05]  /*01f0*/  @P1 IADD3 R0, R0, 0x20, RZ ;  /* 0x0000002000001810 */ /* 0x000fca0007ffe0ff */
[C---:B------:R-:W-:Y:S01]  /*0200*/  @P6 IMAD.WIDE.U32 R30, R0.reuse, R31, c[0x0][0x1b0] ;  /* 0x00006c00001e6625 */ /* 0x040fe200078e001f */
[----:B------:R-:W-:Y:S02]  /*0210*/  @P6 IADD3 R0, R0, 0x20, RZ ;  /* 0x0000002000006810 */ /* 0x000fe40007ffe0ff */
[----:B------:R-:W-:-:S03]  /*0220*/  ISETP.GE.U32.AND P6, PT, R4, 0x60, PT ;  /* 0x000000600400780c */ /* 0x000fc60003fc6070 */
[C---:B------:R-:W-:Y:S01]  /*0230*/  @P5 IMAD.WIDE.U32 R32, R0.reuse, R33, c[0x0][0x1b0] ;  /* 0x00006c0000205625 */ /* 0x040fe200078e0021 */
[----:B------:R-:W-:-:S09]  /*0240*/  @P5 IADD3 R0, R0, 0x20, RZ ;  /* 0x0000002000005810 */ /* 0x000fd20007ffe0ff */
[----:B------:R1:W5:Y:S01]  /*0250*/  @P6 LDG.E.64 R10, [R28.64] ;  /* 0x000000041c0a6981 */ /* 0x000362000c1e1b00 */
[----:B------:R-:W-:-:S13]  /*0260*/  ISETP.NE.AND P6, PT, R42, RZ, PT ;  /* 0x000000ff2a00720c */ /* 0x000fda0003fc5270 */
[----:B------:R1:W5:Y:S01]  /*0270*/  @P6 LDG.E.64 R12, [R30.64] ;  /* 0x000000041e0c6981 */ /* 0x000362000c1e1b00 */
[C---:B------:R-:W-:Y:S02]  /*0280*/  ISETP.GE.U32.AND P5, PT, R4.reuse, 0x40, PT ;  /* 0x000000400400780c */ /* 0x040fe40003fa6070 */
[----:B------:R-:W-:Y:S01]  /*0290*/  ISETP.GE.U32.AND P0, PT, R4, 0x100, PT ;  /* 0x000001000400780c */ /* 0x000fe20003f06070 */
[----:B------:R-:W-:Y:S01]  /*02a0*/  @P4 IMAD.WIDE.U32 R34, R0, R35, c[0x0][0x1b0] ;  /* 0x00006c0000224625 */ /* 0x000fe200078e0023 */
[----:B------:R-:W-:Y:S02]  /*02b0*/  ISETP.GE.U32.AND P1, PT, R4, 0x120, PT ;  /* 0x000001200400780c */ /* 0x000fe40003f26070 */
[----:B------:R-:W-:Y:S01]  /*02c0*/  @P4 IADD3 R0, R0, 0x20, RZ ;  /* 0x0000002000004810 */ /* 0x000fe20007ffe0ff */
[----:B------:R-:W-:Y:S01]  /*02d0*/  @P3 IMAD.MOV.U32 R37, RZ, RZ, 0x8 ;  /* 0x00000008ff253424 */ /* 0x000fe200078e00ff */
[----:B------:R-:W-:Y:S01]  /*02e0*/  ISETP.GE.U32.AND P2, PT, R4, 0x140, PT ;  /* 0x000001400400780c */ /* 0x000fe20003f46070 */
[----:B------:R-:W-:Y:S01]  /*02f0*/  BSSY B0, `(.L_x_11980) ;  /* 0x0000630000007945 */ /* 0x000fe20003800000 */
[----:B------:R2:W5:Y:S01]  /*0300*/  @P4 LDG.E.64 R16, [R34.64] ;  /* 0x0000000422104981 */ /* 0x000562000c1e1b00 */
[----:B------:R-:W-:-:S03]  /*0310*/  @P3 IMAD.WIDE.U32 R36, R0, R37, c[0x0][0x1b0] ;  /* 0x00006c0000243625 */ /* 0x000fc600078e0025 */
[----:B------:R1:W5:Y:S01]  /*0320*/  @P5 LDG.E.64 R8, [R26.64] ;  /* 0x000000041a085981 */ /* 0x000362000c1e1b00 */
[----:B------:R-:W-:-:S03]  /*0330*/  ISETP.NE.AND P5, PT, R5, RZ, PT ;  /* 0x000000ff0500720c */ /* 0x000fc60003fa5270 */
[----:B------:R-:W3:Y:S01]  /*0340*/  S2R R5, SR_CTAID.X ;  /* 0x0000000000057919 */ /* 0x000ee20000002500 */
[----:B------:R-:W-:Y:S02]  /*0350*/  @P0 MOV R39, 0x8 ;  /* 0x0000000800270802 */ /* 0x000fe40000000f00 */
[----:B------:R-:W-:Y:S02]  /*0360*/  @P3 IADD3 R0, R0, 0x20, RZ ;  /* 0x0000002000003810 */ /* 0x000fe40007ffe0ff */
[----:B------:R-:W-:Y:S01]  /*0370*/  @P1 MOV R41, 0x8 ;  /* 0x0000000800291802 */ /* 0x000fe20000000f00 */
[----:B0-----:R-:W-:Y:S01]  /*0380*/  @P2 IMAD.MOV.U32 R3, RZ, RZ, 0x8 ;  /* 0x00000008ff032424 */ /* 0x001fe200078e00ff */
[----:B------:R0:W5:Y:S01]  /*0390*/  @P3 LDG.E.64 R18, [R36.64] ;  /* 0x0000000424123981 */ /* 0x000162000c1e1b00 */
[C---:B------:R-:W-:Y:S01]  /*03a0*/  @P0 IMAD.WIDE.U32 R38, R0.reuse, R39, c[0x0][0x1b0] ;  /* 0x00006c0000260625 */ /* 0x040fe200078e0027 */
[----:B------:R-:W-:Y:S01]  /*03b0*/  @P0 IADD3 R0, R0, 0x20, RZ ;  /* 0x0000002000000810 */ /* 0x000fe20007ffe0ff */
[----:B------:R-:W-:Y:S01]  /*03c0*/  CS2R R108, SRZ ;  /* 0x00000000006c7805 */ /* 0x000fe2000001ff00 */
[----:B------:R4:W5:Y:S03]  /*03d0*/  @P5 LDG.E.64 R14, [R32.64] ;  /* 0x00000004200e5981 */ /* 0x000966000c1e1b00 */
[C---:B------:R-:W-:Y:S01]  /*03e0*/  @P1 IMAD.WIDE.U32 R40, R0.reuse, R41, c[0x0][0x1b0] ;  /* 0x00006c0000281625 */ /* 0x040fe200078e0029 */
[----:B------:R-:W-:Y:S01]  /*03f0*/  @P1 IADD3 R0, R0, 0x20, RZ ;  /* 0x0000002000001810 */ /* 0x000fe20007ffe0ff */
[----:B------:R0:W5:Y:S04]  /*0400*/  @P0 LDG.E.64 R20, [R38.64] ;  /* 0x0000000426140981 */ /* 0x000168000c1e1b00 */
[----:B------:R-:W-:Y:S01]  /*0410*/  @P2 IMAD.WIDE.U32 R2, R0, R3, c[0x0][0x1b0] ;  /* 0x00006c0000022625 */ /* 0x000fe200078e0003 */
[----:B------:R-:W-:Y:S01]  /*0420*/  SHF.R.U32.HI R0, RZ, 0x5, R43 ;  /* 0x00000005ff007819 */ /* 0x000fe2000001162b */
[----:B------:R0:W5:Y:S03]  /*0430*/  @P1 LDG.E.64 R22, [R40.64] ;  /* 0x0000000428161981 */ /* 0x000166000c1e1b00 */
[----:B---3--:R-:W-:Y:S01]  /*0440*/  LEA R0, R5, R0, 0x2 ;  /* 0x0000000005007211 */ /* 0x008fe200078e10ff */
[----:B------:R1:W5:Y:S03]  /*0450*/  @P2 LDG.E.64 R24, [R2.64] ;  /* 0x0000000402182981 */ /* 0x000366000c1e1b00 */
        /* <DEDUP_REMOVED lines=38> */
[----:B----4-:R-:W-:Y:S01]  /*06c0*/  CS2R R32, SRZ ;  /* 0x0000000000207805 */ /* 0x010fe2000001ff00 */
[----:B--2---:R-:W-:Y:S01]  /*06d0*/  CS2R R34, SRZ ;  /* 0x0000000000227805 */ /* 0x004fe2000001ff00 */
[----:B------:R-:W-:Y:S05]  /*06e0*/  @P2 BRA `(.L_x_11981) ;  /* 0x00005f0000002947 */ /* 0x000fea0003800000 */
[----:B-1---5:R-:W-:Y:S01]  /*06f0*/  MOV R2, R6 ;  /* 0x0000000600027202 */ /* 0x022fe20000000f00 */
[--C-:B------:R-:W-:Y:S01]  /*0700*/  IMAD.MOV.U32 R5, RZ, RZ, R7.reuse ;  /* 0x000000ffff057224 */ /* 0x100fe200078e0007 */
[--C-:B------:R-:W-:Y:S01]  /*0710*/  SHF.R.U64 R31, R6, 0x10, R7.reuse ;  /* 0x00000010061f7819 */ /* 0x100fe20000001207 */
[----:B------:R-:W-:Y:S01]  /*0720*/  IMAD.MOV.U32 R247, RZ, RZ, R16 ;  /* 0x000000fffff77224 */ /* 0x000fe200078e0010 */
[----:B------:R-:W-:Y:S01]  /*0730*/  SHF.R.U32.HI R30, RZ, 0x10, R7 ;  /* 0x00000010ff1e7819 */ /* 0x000fe20000011607 */
[----:B------:R-:W-:Y:S01]  /*0740*/  IMAD.MOV.U32 R241, RZ, RZ, R19 ;  /* 0x000000fffff17224 */ /* 0x000fe200078e0013 */
[----:B------:R-:W-:Y:S01]  /*0750*/  MOV R6, R8 ;  /* 0x0000000800067202 */ /* 0x000fe20000000f00 */
[----:B------:R-:W-:Y:S01]  /*0760*/  IMAD.MOV.U32 R235, RZ, RZ, R22 ;  /* 0x000000ffffeb7224 */ /* 0x000fe200078e0016 */
[----:B------:R-:W-:Y:S01]  /*0770*/  SHF.R.U64 R29, R8, 0x10, R9 ;  /* 0x00000010081d7819 */ /* 0x000fe20000001209 */
[----:B------:R-:W-:Y:S01]  /*0780*/  IMAD.MOV.U32 R8, RZ, RZ, R10 ;  /* 0x000000ffff087224 */ /* 0x000fe200078e000a */
[----:B------:R-:W-:Y:S01]  /*0790*/  MOV R7, R9 ;  /* 0x0000000900077202 */ /* 0x000fe20000000f00 */
[----:B------:R-:W-:Y:S01]  /*07a0*/  IMAD.MOV.U32 R229, RZ, RZ, R25 ;  /* 0x000000ffffe57224 */ /* 0x000fe200078e0019 */
[----:B------:R-:W-:Y:S01]  /*07b0*/  SHF.R.U32.HI R28, RZ, 0x10, R9 ;  /* 0x00000010ff1c7819 */ /* 0x000fe20000011609 */
[----:B------:R-:W-:Y:S01]  /*07c0*/  HFMA2.MMA R109, -RZ, RZ, 0, 0 ;  /* 0x00000000ff6d7435 */ /* 0x000fe200000001ff */
[--C-:B------:R-:W-:Y:S01]  /*07d0*/  SHF.R.U64 R27, R10, 0x10, R11.reuse ;  /* 0x000000100a1b7819 */ /* 0x100fe2000000120b */
[----:B------:R-:W-:Y:S01]  /*07e0*/  HADD2.F32 R247, -RZ, R247.H0_H0 ;  /* 0x200000f7fff77230 */ /* 0x000fe20000004100 */
[----:B------:R-:W-:Y:S01]  /*07f0*/  MOV R9, R11 ;  /* 0x0000000b00097202 */ /* 0x000fe20000000f00 */
[----:B------:R-:W-:Y:S01]  /*0800*/  HADD2.F32 R241, -RZ, R241.H0_H0 ;  /* 0x200000f1fff17230 */ /* 0x000fe20000004100 */
[----:B------:R-:W-:Y:S01]  /*0810*/  SHF.R.U32.HI R26, RZ, 0x10, R11 ;  /* 0x00000010ff1a7819 */ /* 0x000fe2000001160b */
[--C-:B------:R-:W-:Y:S01]  /*0820*/  IMAD.MOV.U32 R11, RZ, RZ, R13.reuse ;  /* 0x000000ffff0b7224 */ /* 0x100fe200078e000d */
[----:B------:R-:W-:Y:S01]  /*0830*/  MOV R10, R12 ;  /* 0x0000000c000a7202 */ /* 0x000fe20000000f00 */
[----:B------:R-:W-:Y:S01]  /*0840*/  HADD2.F32 R235, -RZ, R235.H0_H0 ;  /* 0x200000ebffeb7230 */ /* 0x000fe20000004100 */
[--C-:B------:R-:W-:Y:S01]  /*0850*/  SHF.R.U64 R12, R12, 0x10, R13.reuse ;  /* 0x000000100c0c7819 */ /* 0x100fe2000000120d */
[----:B------:R-:W-:Y:S01]  /*0860*/  HADD2.F32 R229, -RZ, R229.H0_H0 ;  /* 0x200000e5ffe57230 */ /* 0x000fe20000004100 */
[----:B------:R-:W-:Y:S01]  /*0870*/  SHF.R.U32.HI R252, RZ, 0x10, R13 ;  /* 0x00000010fffc7819 */ /* 0x000fe2000001160d */
[----:B------:R-:W-:Y:S01]  /*0880*/  HADD2.F32 R13, -RZ, R2.H0_H0 ;  /* 0x20000002ff0d7230 */ /* 0x000fe20000004100 */
[----:B------:R-:W-:Y:S01]  /*0890*/  MOV R3, R0 ;  /* 0x0000000000037202 */ /* 0x000fe20000000f00 */
[----:B------:R-:W-:Y:S01]  /*08a0*/  HADD2.F32 R2, -RZ, R31.H0_H0 ;  /* 0x2000001fff027230 */ /* 0x000fe20000004100 */
[----:B------:R-:W-:Y:S01]  /*08b0*/  MOV R251, R14 ;  /* 0x0000000e00fb7202 */ /* 0x000fe20000000f00 */
[----:B------:R-:W-:Y:S01]  /*08c0*/  HADD2.F32 R0, -RZ, R5.H0_H0 ;  /* 0x20000005ff007230 */ /* 0x000fe20000004100 */
[----:B------:R-:W-:Y:S01]  /*08d0*/  STL [R1+0x38], R13 ;  /* 0x0000380d01007387 */ /* 0x000fe20000100800 */
[----:B------:R-:W-:Y:S01]  /*08e0*/  HADD2.F32 R5, -RZ, R30.H0_H0 ;  /* 0x2000001eff057230 */ /* 0x000fe20000004100 */
[--C-:B------:R-:W-:Y:S01]  /*08f0*/  SHF.R.U64 R250, R14, 0x10, R15.reuse ;  /* 0x000000100efa7819 */ /* 0x100fe2000000120f */
[----:B------:R-:W-:Y:S01]  /*0900*/  HADD2.F32 R252, -RZ, R252.H0_H0 ;  /* 0x200000fcfffc7230 */ /* 0x000fe20000004100 */
[----:B------:R0:W-:Y:S01]  /*0910*/  STL [R1+0x34], R2 ;  /* 0x0000340201007387 */ /* 0x0001e20000100800 */
[----:B------:R-:W-:Y:S01]  /*0920*/  MOV R249, R15 ;  /* 0x0000000f00f97202 */ /* 0x000fe20000000f00 */
[----:B------:R-:W-:Y:S01]  /*0930*/  HADD2.F32 R251, -RZ, R251.H0_H0 ;  /* 0x200000fbfffb7230 */ /* 0x000fe20000004100 */
[----:B------:R-:W-:Y:S01]  /*0940*/  SHF.R.U32.HI R248, RZ, 0x10, R15 ;  /* 0x00000010fff87819 */ /* 0x000fe2000001160f */
[----:B------:R1:W-:Y:S01]  /*0950*/  STL [R1+0x30], R0 ;  /* 0x0000300001007387 */ /* 0x0003e20000100800 */
[--C-:B------:R-:W-:Y:S01]  /*0960*/  SHF.R.U64 R246, R16, 0x10, R17.reuse ;  /* 0x0000001010f67819 */ /* 0x100fe20000001211 */
[----:B------:R-:W-:Y:S01]  /*0970*/  HADD2.F32 R250, -RZ, R250.H0_H0 ;  /* 0x200000fafffa7230 */ /* 0x000fe20000004100 */
[----:B------:R-:W-:Y:S01]  /*0980*/  MOV R245, R17 ;  /* 0x0000001100f57202 */ /* 0x000fe20000000f00 */
[----:B------:R2:W-:Y:S01]  /*0990*/  STL [R1+0x2c], R5 ;  /* 0x00002c0501007387 */ /* 0x0005e20000100800 */
[----:B------:R-:W-:Y:S01]  /*09a0*/  SHF.R.U32.HI R244, RZ, 0x10, R17 ;  /* 0x00000010fff47819 */ /* 0x000fe20000011611 */
[----:B0-----:R-:W-:Y:S01]  /*09b0*/  HADD2.F32 R2, -RZ, R6.H0_H0 ;  /* 0x20000006ff027230 */ /* 0x001fe20000004100 */
[----:B------:R-:W-:Y:S01]  /*09c0*/  MOV R243, R18 ;  /* 0x0000001200f37202 */ /* 0x000fe20000000f00 */
[----:B------:R-:W-:Y:S01]  /*09d0*/  HADD2.F32 R249, -RZ, R249.H0_H0 ;  /* 0x200000f9fff97230 */ /* 0x000fe20000004100 */
[--C-:B------:R-:W-:Y:S01]  /*09e0*/  SHF.R.U64 R242, R18, 0x10, R19.reuse ;  /* 0x0000001012f27819 */ /* 0x100fe20000001213 */
[----:B-1----:R-:W-:Y:S01]  /*09f0*/  HADD2.F32 R0, -RZ, R29.H0_H0 ;  /* 0x2000001dff007230 */ /* 0x002fe20000004100 */
[----:B------:R0:W-:Y:S01]  /*0a00*/  STL [R1+0x28], R2 ;  /* 0x0000280201007387 */ /* 0x0001e20000100800 */
[----:B------:R-:W-:Y:S01]  /*0a10*/  SHF.R.U32.HI R240, RZ, 0x10, R19 ;  /* 0x00000010fff07819 */ /* 0x000fe20000011613 */
[----:B------:R-:W-:Y:S01]  /*0a20*/  HADD2.F32 R248, -RZ, R248.H0_H0 ;  /* 0x200000f8fff87230 */ /* 0x000fe20000004100 */
[----:B------:R-:W-:Y:S01]  /*0a30*/  MOV R239, R20 ;  /* 0x0000001400ef7202 */ /* 0x000fe20000000f00 */
[----:B--2---:R-:W-:Y:S01]  /*0a40*/  HADD2.F32 R5, -RZ, R7.H0_H0 ;  /* 0x20000007ff057230 */ /* 0x004fe20000004100 */
[----:B------:R1:W-:Y:S01]  /*0a50*/  STL [R1+0x24], R0 ;  /* 0x0000240001007387 */ /* 0x0003e20000100800 */
[--C-:B------:R-:W-:Y:S01]  /*0a60*/  SHF.R.U64 R238, R20, 0x10, R21.reuse ;  /* 0x0000001014ee7819 */ /* 0x100fe20000001215 */
[----:B------:R-:W-:Y:S01]  /*0a70*/  HADD2.F32 R246, -RZ, R246.H0_H0 ;  /* 0x200000f6fff67230 */ /* 0x000fe20000004100 */
[----:B------:R-:W-:Y:S01]  /*0a80*/  MOV R237, R21 ;  /* 0x0000001500ed7202 */ /* 0x000fe20000000f00 */
[----:B------:R2:W-:Y:S01]  /*0a90*/  STL [R1+0x20], R5 ;  /* 0x0000200501007387 */ /* 0x0005e20000100800 */
[----:B0-----:R-:W-:Y:S01]  /*0aa0*/  HADD2.F32 R2, -RZ, R28.H0_H0 ;  /* 0x2000001cff027230 */ /* 0x001fe20000004100 */
[----:B------:R-:W-:Y:S01]  /*0ab0*/  SHF.R.U32.HI R236, RZ, 0x10, R21 ;  /* 0x00000010ffec7819 */ /* 0x000fe20000011615 */
[----:B------:R-:W-:Y:S01]  /*0ac0*/  HADD2.F32 R245, -RZ, R245.H0_H0 ;  /* 0x200000f5fff57230 */ /* 0x000fe20000004100 */
[--C-:B------:R-:W-:Y:S01]  /*0ad0*/  SHF.R.U64 R234, R22, 0x10, R23.reuse ;  /* 0x0000001016ea7819 */ /* 0x100fe20000001217 */
[----:B------:R-:W-:Y:S01]  /*0ae0*/  HADD2.F32 R244, -RZ, R244.H0_H0 ;  /* 0x200000f4fff47230 */ /* 0x000fe20000004100 */
[----:B------:R0:W-:Y:S01]  /*0af0*/  STL [R1+0x1c], R2 ;  /* 0x00001c0201007387 */ /* 0x0001e20000100800 */
[----:B-1----:R-:W-:Y:S01]  /*0b00*/  HADD2.F32 R0, -RZ, R8.H0_H0 ;  /* 0x20000008ff007230 */ /* 0x002fe20000004100 */
[----:B------:R-:W-:Y:S01]  /*0b10*/  MOV R233, R23 ;  /* 0x0000001700e97202 */ /* 0x000fe20000000f00 */
[----:B------:R-:W-:Y:S01]  /*0b20*/  HADD2.F32 R243, -RZ, R243.H0_H0 ;  /* 0x200000f3fff37230 */ /* 0x000fe20000004100 */
[----:B------:R-:W-:Y:S01]  /*0b30*/  SHF.R.U32.HI R232, RZ, 0x10, R23 ;  /* 0x00000010ffe87819 */ /* 0x000fe20000011617 */
[----:B--2---:R-:W-:Y:S01]  /*0b40*/  HADD2.F32 R5, -RZ, R27.H0_H0 ;  /* 0x2000001bff057230 */ /* 0x004fe20000004100 */
[----:B------:R1:W-:Y:S01]  /*0b50*/  STL [R1+0x18], R0 ;  /* 0x0000180001007387 */ /* 0x0003e20000100800 */
[----:B------:R-:W-:Y:S01]  /*0b60*/  MOV R231, R24 ;  /* 0x0000001800e77202 */ /* 0x000fe20000000f00 */
[----:B------:R-:W-:Y:S01]  /*0b70*/  HADD2.F32 R242, -RZ, R242.H0_H0 ;  /* 0x200000f2fff27230 */ /* 0x000fe20000004100 */
[--C-:B------:R-:W-:Y:S01]  /*0b80*/  SHF.R.U64 R230, R24, 0x10, R25.reuse ;  /* 0x0000001018e67819 */ /* 0x100fe20000001219 */
[----:B0-----:R-:W-:Y:S01]  /*0b90*/  HADD2.F32 R2, -RZ, R9.H0_H0 ;  /* 0x20000009ff027230 */ /* 0x001fe20000004100 */
[----:B------:R0:W-:Y:S01]  /*0ba0*/  STL [R1+0x14], R5 ;  /* 0x0000140501007387 */ /* 0x0001e20000100800 */
[----:B------:R-:W-:Y:S01]  /*0bb0*/  SHF.R.U32.HI R228, RZ, 0x10, R25 ;  /* 0x00000010ffe47819 */ /* 0x000fe20000011619 */
[----:B------:R-:W-:-:S02]  /*0bc0*/  HADD2.F32 R240, -RZ, R240.H0_H0 ;  /* 0x200000f0fff07230 */ /* 0x000fc40000004100 */
[----:B------:R2:W-:Y:S01]  /*0bd0*/  STL [R1+0x10], R2 ;  /* 0x0000100201007387 */ /* 0x0005e20000100800 */
[----:B-1----:R-:W-:Y:S02]  /*0be0*/  HADD2.F32 R0, -RZ, R26.H0_H0 ;  /* 0x2000001aff007230 */ /* 0x002fe40000004100 */
[----:B------:R-:W-:Y:S02]  /*0bf0*/  HADD2.F32 R239, -RZ, R239.H0_H0 ;  /* 0x200000efffef7230 */ /* 0x000fe40000004100 */
[----:B------:R-:W-:Y:S01]  /*0c00*/  HADD2.F32 R238, -RZ, R238.H0_H0 ;  /* 0x200000eeffee7230 */ /* 0x000fe20000004100 */
[----:B------:R1:W-:Y:S01]  /*0c10*/  STL [R1+0xc], R0 ;  /* 0x00000c0001007387 */ /* 0x0003e20000100800 */
[----:B0-----:R-:W-:Y:S02]  /*0c20*/  HADD2.F32 R5, -RZ, R10.H0_H0 ;  /* 0x2000000aff057230 */ /* 0x001fe40000004100 */
[----:B------:R-:W-:Y:S02]  /*0c30*/  HADD2.F32 R237, -RZ, R237.H0_H0 ;  /* 0x200000edffed7230 */ /* 0x000fe40000004100 */
[----:B--2---:R-:W-:Y:S01]  /*0c40*/  HADD2.F32 R2, -RZ, R12.H0_H0 ;  /* 0x2000000cff027230 */ /* 0x004fe20000004100 */
[----:B------:R0:W-:Y:S01]  /*0c50*/  STL [R1+0x8], R5 ;  /* 0x0000080501007387 */ /* 0x0001e20000100800 */
[----:B------:R-:W-:-:S02]  /*0c60*/  HADD2.F32 R236, -RZ, R236.H0_H0 ;  /* 0x200000ecffec7230 */ /* 0x000fc40000004100 */
[----:B------:R-:W-:Y:S01]  /*0c70*/  HADD2.F32 R234, -RZ, R234.H0_H0 ;  /* 0x200000eaffea7230 */ /* 0x000fe20000004100 */
[----:B------:R0:W-:Y:S01]  /*0c80*/  STL [R1+0x4], R2 ;  /* 0x0000040201007387 */ /* 0x0001e20000100800 */
[----:B-1----:R-:W-:Y:S02]  /*0c90*/  HADD2.F32 R0, -RZ, R11.H0_H0 ;  /* 0x2000000bff007230 */ /* 0x002fe40000004100 */
[----:B------:R-:W-:Y:S02]  /*0ca0*/  HADD2.F32 R233, -RZ, R233.H0_H0 ;  /* 0x200000e9ffe97230 */ /* 0x000fe40000004100 */
[----:B------:R-:W-:Y:S01]  /*0cb0*/  HADD2.F32 R232, -RZ, R232.H0_H0 ;  /* 0x200000e8ffe87230 */ /* 0x000fe20000004100 */
[----:B------:R0:W-:Y:S01]  /*0cc0*/  STL [R1], R0 ;  /* 0x0000000001007387 */ /* 0x0001e20000100800 */
[----:B------:R-:W-:Y:S02]  /*0cd0*/  HADD2.F32 R231, -RZ, R231.H0_H0 ;  /* 0x200000e7ffe77230 */ /* 0x000fe40000004100 */
[----:B------:R-:W-:-:S02]  /*0ce0*/  HADD2.F32 R230, -RZ, R230.H0_H0 ;  /* 0x200000e6ffe67230 */ /* 0x000fc40000004100 */
[----:B------:R-:W-:Y:S02]  /*0cf0*/  HADD2.F32 R228, -RZ, R228.H0_H0 ;  /* 0x200000e4ffe47230 */ /* 0x000fe40000004100 */
.L_x_12132:
[----:B0-----:R-:W-:-:S04]  /*0d00*/  IMAD.MOV.U32 R0, RZ, RZ, 0x4 ;  /* 0x00000004ff007424 */ /* 0x001fc800078e00ff */
[----:B------:R-:W-:-:S05]  /*0d10*/  IMAD.WIDE R160, R3, R0, c[0x0][0x1d8] ;  /* 0x0000760003a07625 */ /* 0x000fca00078e0200 */
[----:B------:R0:W2:Y:S01]  /*0d20*/  LDG.E R164, [R160.64] ;  /* 0x00000004a0a47981 */ /* 0x0000a2000c1e1900 */
[----:B------:R-:W-:-:S05]  /*0d30*/  IMAD.WIDE R162, R3, R0, c[0x0][0x1a8] ;  /* 0x00006a0003a27625 */ /* 0x000fca00078e0200 */
[----:B------:R1:W5:Y:S04]  /*0d40*/  LDG.E R2, [R162.64] ;  /* 0x00000004a2027981 */ /* 0x000368000c1e1900 */
[----:B------:R-:W3:Y:S01]  /*0d50*/  S2R R165, SR_TID.X ;  /* 0x0000000000a57919 */ /* 0x000ee20000002100 */
[----:B0-----:R-:W-:-:S05]  /*0d60*/  IMAD.WIDE R160, R3, R0, c[0x0][0x1a0] ;  /* 0x0000680003a07625 */ /* 0x001fca00078e0200 */
[----:B------:R0:W5:Y:S01]  /*0d70*/  LDG.E R183, [R160.64] ;  /* 0x00000004a0b77981 */ /* 0x000162000c1e1900 */
[C---:B------:R-:W-:Y:S02]  /*0d80*/  IMAD R5, R3.reuse, c[0x0][0x168], RZ ;  /* 0x00005a0003057a24 */ /* 0x040fe400078e02ff */
[----:B0-----:R-:W-:-:S05]  /*0d90*/  IMAD.WIDE R160, R3, R0, c[0x0][0x1d0] ;  /* 0x0000740003a07625 */ /* 0x001fca00078e0200 */
[----:B------:R0:W5:Y:S01]  /*0da0*/  LDG.E R0, [R160.64] ;  /* 0x00000004a0007981 */ /* 0x000162000c1e1900 */
[----:B---3--:R-:W-:Y:S02]  /*0db0*/  LOP3.LUT R180, R165, 0x1f, RZ, 0xc0, !PT ;  /* 0x0000001fa5b47812 */ /* 0x008fe400078ec0ff */
        /* <DEDUP_REMOVED lines=16> */
.L_x_11986:
[----:B------:R-:W-:Y:S02]  /*0ec0*/  IADD3 R162, R5, 0x20, RZ ;  /* 0x0000002005a27810 */ /* 0x000fe40007ffe0ff */
.L_x_11985:
[----:B------:R-:W-:Y:S05]  /*0ed0*/  BSYNC B2 ;  /* 0x0000000000027941 */ /* 0x000fea0003800000 */
.L_x_11984:
        /* <DEDUP_REMOVED lines=8> */
.L_x_11989:
[----:B------:R-:W-:Y:S02]  /*0f60*/  IADD3 R162, R162, 0x20, RZ ;  /* 0x00000020a2a27810 */ /* 0x000fe40007ffe0ff */
.L_x_11988:
[----:B------:R-:W-:Y:S05]  /*0f70*/  BSYNC B2 ;  /* 0x0000000000027941 */ /* 0x000fea0003800000 */
.L_x_11987:
        /* <DEDUP_REMOVED lines=8> */
.L_x_11992:
[----:B------:R-:W-:Y:S02]  /*1000*/  IADD3 R162, R162, 0x20, RZ ;  /* 0x00000020a2a27810 */ /* 0x000fe40007ffe0ff */
.L_x_11991:
[----:B------:R-:W-:Y:S05]  /*1010*/  BSYNC B2 ;  /* 0x0000000000027941 */ /* 0x000fea0003800000 */
.L_x_11990:
        /* <DEDUP_REMOVED lines=8> */
.L_x_11995:
[----:B------:R-:W-:Y:S02]  /*10a0*/  IADD3 R162, R162, 0x20, RZ ;  /* 0x00000020a2a27810 */ /* 0x000fe40007ffe0ff */
.L_x_11994:
[----:B------:R-:W-:Y:S05]  /*10b0*/  BSYNC B2 ;  /* 0x0000000000027941 */ /* 0x000fea0003800000 */
.L_x_11993:
        /* <DEDUP_REMOVED lines=8> */
.L_x_11998:
[----:B------:R-:W-:Y:S02]  /*1140*/  IADD3 R162, R162, 0x20, RZ ;  /* 0x00000020a2a27810 */ /* 0x000fe40007ffe0ff */
.L_x_11997:
[----:B------:R-:W-:Y:S05]  /*1150*/  BSYNC B2 ;  /* 0x0000000000027941 */ /* 0x000fea0003800000 */
.L_x_11996:
        /* <DEDUP_REMOVED lines=8> */
.L_x_12001:
[----:B------:R-:W-:Y:S02]  /*11e0*/  IADD3 R162, R162, 0x20, RZ ;  /* 0x00000020a2a27810 */ /* 0x000fe40007ffe0ff */
.L_x_12000:
[----:B------:R-:W-:Y:S05]  /*11f0*/  BSYNC B2 ;  /* 0x0000000000027941 */ /* 0x000fea0003800000 */
.L_x_11999:
        /* <DEDUP_REMOVED lines=8> */
.L_x_12004:
[----:B------:R-:W-:Y:S02]  /*1280*/  IADD3 R162, R162, 0x20, RZ ;  /* 0x00000020a2a27810 */ /* 0x000fe40007ffe0ff */
.L_x_12003:
[----:B------:R-:W-:Y:S05]  /*1290*/  BSYNC B2 ;  /* 0x0000000000027941 */ /* 0x000fea0003800000 */
.L_x_12002:
[----:B------:R-:W-:Y:S01]  /*12a0*/  BSSY B2, `(.L_x_12005) ;  /* 0x0000008000027945 */ /* 0x000fe20003800000 */
[----:B------:R-:W-:Y:S05]  /*12b0*/  @!P0 BRA `(.L_x_12006) ;  /* 0x0000006000008947 */ /* 0x000fea0003800000 */
[----:B------:R-:W-:-:S04]  /*12c0*/  ISETP.NE.U32.AND P3, PT, RZ, c[0x0][0x218], PT ;  /* 0x00008600ff007a0c */ /* 0x000fc80003f65070 */
[----:B------:R-:W-:-:S13]  /*12d0*/  ISETP.NE.AND.EX P3, PT, RZ, c[0x0][0x21c], PT, P3 ;  /* 0x00008700ff007a0c */ /* 0x000fda0003f65330 */
[----:B------:R-:W-:Y:S05]  /*12e0*/  @!P3 BRA `(.L_x_12007) ;  /* 0x000000200000b947 */ /* 0x000fea0003800000 */
[----:B------:R-:W-:-:S06]  /*12f0*/  IMAD.WIDE.U32 R140, R162, R227, c[0x0][0x218] ;  /* 0x00008600a28c7625 */ /* 0x000fcc00078e00e3 */
[----:B------:R-:W5:Y:S02]  /*1300*/  LDG.E.128 R140, [R140.64] ;  /* 0x000000048c8c7981 */ /* 0x000f64000c1e1d00 */
.L_x_12007:
[----:B------:R-:W-:Y:S02]  /*1310*/  IADD3 R162, R162, 0x20, RZ ;  /* 0x00000020a2a27810 */ /* 0x000fe40007ffe0ff */
.L_x_12006:
[----:B------:R-:W-:Y:S05]  /*1320*/  BSYNC B2 ;  /* 0x0000000000027941 */ /* 0x000fea0003800000 */
.L_x_12005:
[----:B------:R-:W-:Y:S01]  /*1330*/  BSSY B2, `(.L_x_12008) ;  /* 0x0000008000027945 */ /* 0x000fe20003800000 */
[----:B------:R-:W-:Y:S05]  /*1340*/  @!P1 BRA `(.L_x_12009) ;  /* 0x0000006000009947 */ /* 0x000fea0003800000 */
[----:B------:R-:W-:-:S04]  /*1350*/  ISETP.NE.U32.AND P3, PT, RZ, c[0x0][0x218], PT ;  /* 0x00008600ff007a0c */ /* 0x000fc80003f65070 */
[----:B------:R-:W-:-:S13]  /*1360*/  ISETP.NE.AND.EX P3, PT, RZ, c[0x0][0x21c], PT, P3 ;  /* 0x00008700ff007a0c */ /* 0x000fda0003f65330 */
[----:B------:R-:W-:Y:S05]  /*1370*/  @!P3 BRA `(.L_x_12010) ;  /* 0x000000200000b947 */ /* 0x000fea0003800000 */
[----:B------:R-:W-:-:S06]  /*1380*/  IMAD.WIDE.U32 R144, R162, R227, c[0x0][0x218] ;  /* 0x00008600a2907625 */ /* 0x000fcc00078e00e3 */
[----:B------:R-:W5:Y:S02]  /*1390*/  LDG.E.128 R144, [R144.64] ;  /* 0x0000000490907981 */ /* 0x000f64000c1e1d00 */
.L_x_12010:
[----:B------:R-:W-:Y:S02]  /*13a0*/  IADD3 R162, R162, 0x20, RZ ;  /* 0x00000020a2a27810 */ /* 0x000fe40007ffe0ff */
.L_x_12009:
[----:B------:R-:W-:Y:S05]  /*13b0*/  BSYNC B2 ;  /* 0x0000000000027941 */ /* 0x000fea0003800000 */
.L_x_12008:
        /* <DEDUP_REMOVED lines=9> */
.L_x_11983:
[----:B-1----:R-:W-:Y:S01]  /*1450*/  IADD3 R162, R164, -0x1, RZ ;  /* 0xffffffffa4a27810 */ /* 0x002fe20007ffe0ff */
[----:B------:R-:W-:Y:S01]  /*1460*/  BSSY B2, `(.L_x_12012) ;  /* 0x0000036000027945 */ /* 0x000fe20003800000 */
[----:B------:R-:W-:Y:S01]  /*1470*/  LOP3.LUT P3, RZ, R4, 0xffffffe0, RZ, 0xc0, !PT ;  /* 0xffffffe004ff7812 */ /* 0x000fe2000786c0ff */
[----:B------:R-:W-:Y:S01]  /*1480*/  IMAD.MOV.U32 R181, RZ, RZ, RZ ;  /* 0x000000ffffb57224 */ /* 0x000fe200078e00ff */
[----:B------:R-:W-:Y:S01]  /*1490*/  MOV R182, RZ ;  /* 0x000000ff00b67202 */ /* 0x000fe20000000f00 */
[----:B------:R-:W-:Y:S01]  /*14a0*/  IMAD R162, R162, c[0x0][0x168], RZ ;  /* 0x00005a00a2a27a24 */ /* 0x000fe200078e02ff */
[----:B------:R-:W-:-:S04]  /*14b0*/  MOV R196, R5 ;  /* 0x0000000500c47202 */ /* 0x000fc80000000f00 */
[----:B------:R-:W-:-:S04]  /*14c0*/  SHF.R.S32.HI R163, RZ, 0x1f, R162 ;  /* 0x0000001fffa37819 */ /* 0x000fc800000114a2 */
[----:B------:R-:W-:-:S04]  /*14d0*/  LEA.HI R163, R163, R162, RZ, 0x2 ;  /* 0x000000a2a3a37211 */ /* 0x000fc800078f10ff */
[----:B------:R-:W-:Y:S01]  /*14e0*/  LEA.HI.SX32 R180, R163, R180, 0x1e ;  /* 0x000000b4a3b47211 */ /* 0x000fe200078ff2ff */
[----:B------:R-:W-:Y:S05]  /*14f0*/  @!P3 BRA `(.L_x_12013) ;  /* 0x000002c00000b947 */ /* 0x000fea0003800000 */
[----:B------:R-:W0:Y:S01]  /*1500*/  LDC.U8 R165, c[0x0][0x1f0] ;  /* 0x00007c00ffa57b82 */ /* 0x000e220000000000 */
[----:B------:R-:W-:Y:S01]  /*1510*/  ISETP.NE.U32.AND P3, PT, RZ, c[0x0][0x218], PT ;  /* 0x00008600ff007a0c */ /* 0x000fe20003f65070 */
[----:B------:R-:W2:Y:S03]  /*1520*/  LDL R223, [R1+0x38] ;  /* 0x0000380001df7983 */ /* 0x000ea60000100800 */
[----:B------:R-:W-:Y:S01]  /*1530*/  ISETP.NE.AND.EX P3, PT, RZ, c[0x0][0x21c], PT, P3 ;  /* 0x00008700ff007a0c */ /* 0x000fe20003f65330 */
[----:B------:R-:W3:Y:S04]  /*1540*/  LDL R222, [R1+0x34] ;  /* 0x0000340001de7983 */ /* 0x000ee80000100800 */
[----:B------:R-:W4:Y:S04]  /*1550*/  LDL R212, [R1+0x30] ;  /* 0x0000300001d47983 */ /* 0x000f280000100800 */
[----:B------:R-:W2:Y:S04]  /*1560*/  LDL R181, [R1+0x2c] ;  /* 0x00002c0001b57983 */ /* 0x000ea80000100800 */
[----:B------:R1:W5:Y:S01]  /*1570*/  @P3 LDG.E.128 R112, [R160.64] ;  /* 0x00000004a0703981 */ /* 0x000362000c1e1d00 */
[----:B0-----:R-:W-:Y:S01]  /*1580*/  ISETP.NE.AND P3, PT, R165, RZ, PT ;  /* 0x000000ffa500720c */ /* 0x001fe20003f65270 */
[----:B------:R-:W-:-:S04]  /*1590*/  IMAD.WIDE.U32 R164, R5, R227, c[0x0][0x188] ;  /* 0x0000620005a47625 */ /* 0x000fc800078e00e3 */
[C---:B-1----:R-:W-:Y:S02]  /*15a0*/  IMAD.WIDE.U32 R160, R180.reuse, R227, c[0x0][0x208] ;  /* 0x00008200b4a07625 */ /* 0x042fe400078e00e3 */
[----:B------:R-:W2:Y:S04]  /*15b0*/  LDG.E.128 R164, [R164.64] ;  /* 0x00000004a4a47981 */ /* 0x000ea8000c1e1d00 */
[----:B------:R-:W3:Y:S01]  /*15c0*/  LDG.E.128 R160, [R160.64] ;  /* 0x00000004a0a07981 */ /* 0x000ee2000c1e1d00 */
[----:B-----5:R-:W-:Y:S02]  /*15d0*/  FSEL R18, R183, RZ, !P3 ;  /* 0x000000ffb7127208 */ /* 0x020fe40005800000 */
[----:B------:R-:W-:Y:S02]  /*15e0*/  IADD3 R180, R180, 0x20, RZ ;  /* 0x00000020b4b47810 */ /* 0x000fe40007ffe0ff */
[----:B------:R-:W-:Y:S01]  /*15f0*/  IADD3 R196, R5, 0x20, RZ ;  /* 0x0000002005c47810 */ /* 0x000fe20007ffe0ff */
[----:B--2---:R-:W-:-:S02]  /*1600*/  FADD.FTZ R164, -R18, R164 ;  /* 0x000000a412a47221 */ /* 0x004fc40000010100 */
[C---:B------:R-:W-:Y:S02]  /*1610*/  FADD.FTZ R165, -R18.reuse, R165 ;  /* 0x000000a512a57221 */ /* 0x040fe40000010100 */
[C---:B------:R-:W-:Y:S02]  /*1620*/  FADD.FTZ R166, -R18.reuse, R166 ;  /* 0x000000a612a67221 */ /* 0x040fe40000010100 */
[----:B------:R-:W-:Y:S02]  /*1630*/  FADD.FTZ R167, -R18, R167 ;  /* 0x000000a712a77221 */ /* 0x000fe40000010100 */
[C---:B------:R-:W-:Y:S02]  /*1640*/  FMUL.FTZ R18, R2.reuse, R164 ;  /* 0x000000a402127220 */ /* 0x040fe40000410000 */
[----:B------:R-:W-:Y:S02]  /*1650*/  FMUL.FTZ R226, R2, R165 ;  /* 0x000000a502e27220 */ /* 0x000fe40000410000 */
[----:B---3--:R-:W-:-:S02]  /*1660*/  FMUL.FTZ R171, R223, R160 ;  /* 0x000000a0dfab7220 */ /* 0x008fc40000410000 */
[----:B------:R-:W-:Y:S02]  /*1670*/  FADD.FTZ R68, R68, R160 ;  /* 0x000000a044447221 */ /* 0x000fe40000010000 */
[----:B------:R-:W-:Y:S02]  /*1680*/  FFMA.FTZ R108, R160, R18, R108 ;  /* 0x00000012a06c7223 */ /* 0x000fe4000001006c */
[----:B------:R-:W-:Y:S02]  /*1690*/  FADD.FTZ R69, R69, R161 ;  /* 0x000000a145457221 */ /* 0x000fe40000010000 */
[----:B------:R-:W-:Y:S02]  /*16a0*/  FFMA.FTZ R109, R161, R226, R109 ;  /* 0x000000e2a16d7223 */ /* 0x000fe4000001006d */
[----:B------:R-:W-:Y:S02]  /*16b0*/  FMUL.FTZ R224, R222, R161 ;  /* 0x000000a1dee07220 */ /* 0x000fe40000410000 */
[----:B------:R-:W-:-:S02]  /*16c0*/  FADD.FTZ R161, RZ, R171 ;  /* 0x000000abffa17221 */ /* 0x000fc40000010000 */
[----:B------:R-:W-:Y:S02]  /*16d0*/  FFMA.FTZ R160, R18, R171, RZ ;  /* 0x000000ab12a07223 */ /* 0x000fe400000100ff */
[----:B------:R-:W-:Y:S02]  /*16e0*/  FMUL.FTZ R225, R2, R166 ;  /* 0x000000a602e17220 */ /* 0x000fe40000410000 */
[----:B----4-:R-:W-:Y:S02]  /*16f0*/  FMUL.FTZ R223, R212, R162 ;  /* 0x000000a2d4df7220 */ /* 0x010fe40000410000 */
        /* <DEDUP_REMOVED lines=12> */
.L_x_12013:
[----:B------:R-:W-:Y:S05]  /*17c0*/  BSYNC B2 ;  /* 0x0000000000027941 */ /* 0x000fea0003800000 */
.L_x_12012:
[----:B------:R-:W-:Y:S01]  /*17d0*/  ISETP.GE.U32.AND P3, PT, R4, 0x40, PT ;  /* 0x000000400400780c */ /* 0x000fe20003f66070 */
[----:B------:R-:W-:-:S12]  /*17e0*/  BSSY B2, `(.L_x_12014) ;  /* 0x000002f000027945 */ /* 0x000fd80003800000 */
[----:B------:R-:W-:Y:S05]  /*17f0*/  @!P3 BRA `(.L_x_12015) ;  /* 0x000002d00000b947 */ /* 0x000fea0003800000 */
[----:B------:R-:W0:Y:S01]  /*1800*/  LDC.U8 R160, c[0x0][0x1f0] ;  /* 0x00007c00ffa07b82 */ /* 0x000e220000000000 */
[----:B------:R-:W-:Y:S01]  /*1810*/  ISETP.NE.U32.AND P3, PT, RZ, c[0x0][0x218], PT ;  /* 0x00008600ff007a0c */ /* 0x000fe20003f65070 */
[----:B------:R-:W2:Y:S03]  /*1820*/  LDL R211, [R1+0x28] ;  /* 0x0000280001d37983 */ /* 0x000ea60000100800 */
[----:B------:R-:W-:Y:S01]  /*1830*/  ISETP.NE.AND.EX P3, PT, RZ, c[0x0][0x21c], PT, P3 ;  /* 0x00008700ff007a0c */ /* 0x000fe20003f65330 */
[CC--:B------:R-:W-:Y:S01]  /*1840*/  IMAD.WIDE.U32 R164, R196.reuse, R227.reuse, c[0x0][0x188] ;  /* 0x00006200c4a47625 */ /* 0x0c0fe200078e00e3 */
[----:B------:R-:W3:Y:S04]  /*1850*/  LDL R201, [R1+0x24] ;  /* 0x0000240001c97983 */ /* 0x000ee80000100800 */
[----:B------:R-:W4:Y:S04]  /*1860*/  LDL R199, [R1+0x20] ;  /* 0x0000200001c77983 */ /* 0x000f280000100800 */
[----:B------:R-:W2:Y:S03]  /*1870*/  LDG.E.128 R164, [R164.64] ;  /* 0x00000004a4a47981 */ /* 0x000ea6000c1e1d00 */
[-C--:B------:R-:W-:Y:S01]  /*1880*/  @P3 IMAD.WIDE.U32 R16, R196, R227.reuse, c[0x0][0x218] ;  /* 0x00008600c4103625 */ /* 0x080fe200078e00e3 */
[----:B------:R-:W3:Y:S04]  /*1890*/  LDL R179, [R1+0x1c] ;  /* 0x00001c0001b37983 */ /* 0x000ee80000100800 */
[----:B------:R1:W5:Y:S01]  /*18a0*/  @P3 LDG.E.128 R116, [R16.64] ;  /* 0x0000000410743981 */ /* 0x000362000c1e1d00 */
[----:B0-----:R-:W-:Y:S01]  /*18b0*/  ISETP.NE.AND P3, PT, R160, RZ, PT ;  /* 0x000000ffa000720c */ /* 0x001fe20003f65270 */
[----:B------:R-:W-:-:S06]  /*18c0*/  IMAD.WIDE.U32 R160, R180, R227, c[0x0][0x208] ;  /* 0x00008200b4a07625 */ /* 0x000fcc00078e00e3 */
[----:B------:R-:W3:Y:S01]  /*18d0*/  LDG.E.128 R160, [R160.64] ;  /* 0x00000004a0a07981 */ /* 0x000ee2000c1e1d00 */
[----:B-1---5:R-:W-:Y:S02]  /*18e0*/  FSEL R16, R183, RZ, !P3 ;  /* 0x000000ffb7107208 */ /* 0x022fe40005800000 */
[----:B------:R-:W-:Y:S02]  /*18f0*/  IADD3 R180, R180, 0x20, RZ ;  /* 0x00000020b4b47810 */ /* 0x000fe40007ffe0ff */
[----:B------:R-:W-:Y:S01]  /*1900*/  IADD3 R196, R196, 0x20, RZ ;  /* 0x00000020c4c47810 */ /* 0x000fe20007ffe0ff */
[C---:B--2---:R-:W-:Y:S02]  /*1910*/  FADD.FTZ R17, -R16.reuse, R164 ;  /* 0x000000a410117221 */ /* 0x044fe40000010100 */
[----:B------:R-:W-:Y:S02]  /*1920*/  FADD.FTZ R165, -R16, R165 ;  /* 0x000000a510a57221 */ /* 0x000fe40000010100 */
[----:B------:R-:W-:-:S02]  /*1930*/  FMUL.FTZ R17, R2, R17 ;  /* 0x0000001102117220 */ /* 0x000fc40000410000 */
[C---:B------:R-:W-:Y:S02]  /*1940*/  FADD.FTZ R166, -R16.reuse, R166 ;  /* 0x000000a610a67221 */ /* 0x040fe40000010100 */
[----:B------:R-:W-:Y:S02]  /*1950*/  FADD.FTZ R167, -R16, R167 ;  /* 0x000000a710a77221 */ /* 0x000fe40000010100 */
[----:B------:R-:W-:Y:S02]  /*1960*/  FMUL.FTZ R16, R2, R165 ;  /* 0x000000a502107220 */ /* 0x000fe40000410000 */
[----:B---3--:R-:W-:Y:S02]  /*1970*/  FMUL.FTZ R221, R211, R160 ;  /* 0x000000a0d3dd7220 */ /* 0x008fe40000410000 */
[----:B------:R-:W-:Y:S02]  /*1980*/  FMUL.FTZ R211, R201, R161 ;  /* 0x000000a1c9d37220 */ /* 0x000fe40000410000 */
[----:B------:R-:W-:-:S02]  /*1990*/  FADD.FTZ R182, R182, R221 ;  /* 0x000000ddb6b67221 */ /* 0x000fc40000010000 */
[----:B------:R-:W-:Y:S02]  /*19a0*/  FFMA.FTZ R181, R17, R221, R181 ;  /* 0x000000dd11b57223 */ /* 0x000fe400000100b5 */
        /* <DEDUP_REMOVED lines=18> */
.L_x_12015:
[----:B------:R-:W-:Y:S05]  /*1ad0*/  BSYNC B2 ;  /* 0x0000000000027941 */ /* 0x000fea0003800000 */
.L_x_12014:
[----:B------:R-:W0:Y:S01]  /*1ae0*/  LDC.U8 R164, c[0x0][0x1f0] ;  /* 0x00007c00ffa47b82 */ /* 0x000e220000000000 */
[----:B------:R-:W-:Y:S01]  /*1af0*/  ISETP.GE.U32.AND P3, PT, R4, 0x60, PT ;  /* 0x000000600400780c */ /* 0x000fe20003f66070 */
[----:B------:R-:W-:-:S12]  /*1b00*/  BSSY B2, `(.L_x_12016) ;  /* 0x000002e000027945 */ /* 0x000fd80003800000 */
[----:B------:R-:W-:Y:S05]  /*1b10*/  @!P3 BRA `(.L_x_12017) ;  /* 0x000002c00000b947 */ /* 0x000fea0003800000 */
[-C--:B------:R-:W-:Y:S01]  /*1b20*/  IMAD.WIDE.U32 R160, R196, R227.reuse, c[0x0][0x188] ;  /* 0x00006200c4a07625 */ /* 0x080fe200078e00e3 */
[----:B------:R-:W2:Y:S03]  /*1b30*/  LDL R210, [R1+0x18] ;  /* 0x0000180001d27983 */ /* 0x000ea60000100800 */
[----:B------:R-:W-:Y:S01]  /*1b40*/  IMAD.WIDE.U32 R28, R180, R227, c[0x0][0x208] ;  /* 0x00008200b41c7625 */ /* 0x000fe200078e00e3 */
[----:B------:R-:W3:Y:S04]  /*1b50*/  LDL R167, [R1+0x14] ;  /* 0x0000140001a77983 */ /* 0x000ee80000100800 */
[----:B------:R-:W4:Y:S04]  /*1b60*/  LDG.E.128 R160, [R160.64] ;  /* 0x00000004a0a07981 */ /* 0x000f28000c1e1d00 */
[----:B------:R-:W2:Y:S04]  /*1b70*/  LDG.E.128 R28, [R28.64] ;  /* 0x000000041c1c7981 */ /* 0x000ea8000c1e1d00 */
[----:B------:R-:W2:Y:S04]  /*1b80*/  LDL R166, [R1+0x10] ;  /* 0x0000100001a67983 */ /* 0x000ea80000100800 */
[----:B------:R-:W3:Y:S01]  /*1b90*/  LDL R165, [R1+0xc] ;  /* 0x00000c0001a57983 */ /* 0x000ee20000100800 */
[----:B------:R-:W-:-:S04]  /*1ba0*/  ISETP.NE.U32.AND P3, PT, RZ, c[0x0][0x218], PT ;  /* 0x00008600ff007a0c */ /* 0x000fc80003f65070 */
[----:B------:R-:W-:-:S13]  /*1bb0*/  ISETP.NE.AND.EX P3, PT, RZ, c[0x0][0x21c], PT, P3 ;  /* 0x00008700ff007a0c */ /* 0x000fda0003f65330 */
[----:B------:R-:W-:-:S05]  /*1bc0*/  @P3 IMAD.WIDE.U32 R14, R196, R227, c[0x0][0x218] ;  /* 0x00008600c40e3625 */ /* 0x000fca00078e00e3 */
[----:B------:R1:W5:Y:S01]  /*1bd0*/  @P3 LDG.E.128 R120, [R14.64] ;  /* 0x000000040e783981 */ /* 0x000362000c1e1d00 */
[----:B0-----:R-:W-:-:S04]  /*1be0*/  ISETP.NE.AND P3, PT, R164, RZ, PT ;  /* 0x000000ffa400720c */ /* 0x001fc80003f65270 */
[----:B-1---5:R-:W-:Y:S02]  /*1bf0*/  FSEL R14, R183, RZ, !P3 ;  /* 0x000000ffb70e7208 */ /* 0x022fe40005800000 */
[----:B------:R-:W-:Y:S02]  /*1c00*/  IADD3 R180, R180, 0x20, RZ ;  /* 0x00000020b4b47810 */ /* 0x000fe40007ffe0ff */
[----:B------:R-:W-:Y:S01]  /*1c10*/  IADD3 R196, R196, 0x20, RZ ;  /* 0x00000020c4c47810 */ /* 0x000fe20007ffe0ff */
[C---:B----4-:R-:W-:Y:S02]  /*1c20*/  FADD.FTZ R15, -R14.reuse, R160 ;  /* 0x000000a00e0f7221 */ /* 0x050fe40000010100 */
[----:B------:R-:W-:Y:S02]  /*1c30*/  FADD.FTZ R161, -R14, R161 ;  /* 0x000000a10ea17221 */ /* 0x000fe40000010100 */
[----:B------:R-:W-:Y:S02]  /*1c40*/  FMUL.FTZ R15, R2, R15 ;  /* 0x0000000f020f7220 */ /* 0x000fe40000410000 */
[----:B------:R-:W-:-:S02]  /*1c50*/  FADD.FTZ R162, -R14, R162 ;  /* 0x000000a20ea27221 */ /* 0x000fc40000010100 */
[----:B--2---:R-:W-:Y:S02]  /*1c60*/  FMUL.FTZ R220, R210, R28 ;  /* 0x0000001cd2dc7220 */ /* 0x004fe40000410000 */
[----:B------:R-:W-:Y:S02]  /*1c70*/  FADD.FTZ R163, -R14, R163 ;  /* 0x000000a30ea37221 */ /* 0x000fe40000010100 */
[----:B------:R-:W-:Y:S02]  /*1c80*/  FADD.FTZ R60, R60, R28 ;  /* 0x0000001c3c3c7221 */ /* 0x000fe40000010000 */
[----:B------:R-:W-:Y:S02]  /*1c90*/  FMUL.FTZ R14, R2, R161 ;  /* 0x000000a1020e7220 */ /* 0x000fe40000410000 */
[----:B------:R-:W-:Y:S02]  /*1ca0*/  FFMA.FTZ R100, R28, R15, R100 ;  /* 0x0000000f1c647223 */ /* 0x000fe40000010064 */
[----:B------:R-:W-:-:S02]  /*1cb0*/  FMUL.FTZ R28, R2, R162 ;  /* 0x000000a2021c7220 */ /* 0x000fc40000410000 */
[----:B---3--:R-:W-:Y:S02]  /*1cc0*/  FMUL.FTZ R210, R167, R29 ;  /* 0x0000001da7d27220 */ /* 0x008fe40000410000 */
        /* <DEDUP_REMOVED lines=17> */
.L_x_12017:
[----:B------:R-:W-:Y:S05]  /*1de0*/  BSYNC B2 ;  /* 0x0000000000027941 */ /* 0x000fea0003800000 */
.L_x_12016:
[----:B------:R-:W-:Y:S01]  /*1df0*/  ISETP.GE.U32.AND P3, PT, R4, 0x80, PT ;  /* 0x000000800400780c */ /* 0x000fe20003f66070 */
[----:B------:R-:W-:-:S12]  /*1e00*/  BSSY B2, `(.L_x_12018) ;  /* 0x000002d000027945 */ /* 0x000fd80003800000 */
[----:B------:R-:W-:Y:S05]  /*1e10*/  @!P3 BRA `(.L_x_12019) ;  /* 0x000002b00000b947 */ /* 0x000fea0003800000 */
[----:B------:R-:W-:Y:S01]  /*1e20*/  ISETP.NE.U32.AND P3, PT, RZ, c[0x0][0x218], PT ;  /* 0x00008600ff007a0c */ /* 0x000fe20003f65070 */
[----:B------:R-:W2:Y:S03]  /*1e30*/  LDL R198, [R1+0x8] ;  /* 0x0000080001c67983 */ /* 0x000ea60000100800 */
[----:B------:R-:W-:Y:S01]  /*1e40*/  ISETP.NE.AND.EX P3, PT, RZ, c[0x0][0x21c], PT, P3 ;  /* 0x00008700ff007a0c */ /* 0x000fe20003f65330 */
[-C--:B------:R-:W-:Y:S01]  /*1e50*/  IMAD.WIDE.U32 R160, R180, R227.reuse, c[0x0][0x208] ;  /* 0x00008200b4a07625 */ /* 0x080fe200078e00e3 */
[----:B------:R-:W3:Y:S04]  /*1e60*/  LDL R191, [R1+0x4] ;  /* 0x0000040001bf7983 */ /* 0x000ee80000100800 */
[----:B------:R-:W4:Y:S04]  /*1e70*/  LDL R178, [R1] ;  /* 0x0000000001b27983 */ /* 0x000f280000100800 */
[----:B------:R-:W2:Y:S03]  /*1e80*/  LDG.E.128 R160, [R160.64] ;  /* 0x00000004a0a07981 */ /* 0x000ea6000c1e1d00 */
[----:B------:R-:W-:-:S05]  /*1e90*/  @P3 IMAD.WIDE.U32 R12, R196, R227, c[0x0][0x218] ;  /* 0x00008600c40c3625 */ /* 0x000fca00078e00e3 */
[----:B------:R1:W5:Y:S01]  /*1ea0*/  @P3 LDG.E.128 R124, [R12.64] ;  /* 0x000000040c7c3981 */ /* 0x000362000c1e1d00 */
[----:B0-----:R-:W-:Y:S01]  /*1eb0*/  ISETP.NE.AND P3, PT, R164, RZ, PT ;  /* 0x000000ffa400720c */ /* 0x001fe20003f65270 */
[----:B------:R-:W-:-:S06]  /*1ec0*/  IMAD.WIDE.U32 R164, R196, R227, c[0x0][0x188] ;  /* 0x00006200c4a47625 */ /* 0x000fcc00078e00e3 */
[----:B------:R-:W4:Y:S01]  /*1ed0*/  LDG.E.128 R164, [R164.64] ;  /* 0x00000004a4a47981 */ /* 0x000f22000c1e1d00 */
[----:B-1---5:R-:W-:Y:S02]  /*1ee0*/  FSEL R12, R183, RZ, !P3 ;  /* 0x000000ffb70c7208 */ /* 0x022fe40005800000 */
[----:B------:R-:W-:Y:S02]  /*1ef0*/  IADD3 R180, R180, 0x20, RZ ;  /* 0x00000020b4b47810 */ /* 0x000fe40007ffe0ff */
[----:B------:R-:W-:Y:S01]  /*1f00*/  IADD3 R196, R196, 0x20, RZ ;  /* 0x00000020c4c47810 */ /* 0x000fe20007ffe0ff */
[----:B--2---:R-:W-:Y:S02]  /*1f10*/  FMUL.FTZ R219, R198, R160 ;  /* 0x000000a0c6db7220 */ /* 0x004fe40000410000 */
[----:B---3--:R-:W-:Y:S02]  /*1f20*/  FMUL.FTZ R209, R191, R161 ;  /* 0x000000a1bfd17220 */ /* 0x008fe40000410000 */
[----:B------:R-:W-:-:S02]  /*1f30*/  FADD.FTZ R182, R182, R219 ;  /* 0x000000dbb6b67221 */ /* 0x000fc40000010000 */
[C---:B----4-:R-:W-:Y:S02]  /*1f40*/  FADD.FTZ R13, -R12.reuse, R164 ;  /* 0x000000a40c0d7221 */ /* 0x050fe40000010100 */
[----:B------:R-:W-:Y:S02]  /*1f50*/  FADD.FTZ R165, -R12, R165 ;  /* 0x000000a50ca57221 */ /* 0x000fe40000010100 */
[----:B------:R-:W-:Y:S02]  /*1f60*/  FMUL.FTZ R13, R2, R13 ;  /* 0x0000000d020d7220 */ /* 0x000fe40000410000 */
[C---:B------:R-:W-:Y:S02]  /*1f70*/  FADD.FTZ R27, -R12.reuse, R166 ;  /* 0x000000a60c1b7221 */ /* 0x040fe40000010100 */
[----:B------:R-:W-:Y:S02]  /*1f80*/  FADD.FTZ R167, -R12, R167 ;  /* 0x000000a70ca77221 */ /* 0x000fe40000010100 */
[----:B------:R-:W-:-:S02]  /*1f90*/  FMUL.FTZ R12, R2, R165 ;  /* 0x000000a5020c7220 */ /* 0x000fc40000410000 */
[----:B------:R-:W-:Y:S02]  /*1fa0*/  FFMA.FTZ R181, R13, R219, R181 ;  /* 0x000000db0db57223 */ /* 0x000fe400000100b5 */
        /* <DEDUP_REMOVED lines=18> */
.L_x_12019:
[----:B------:R-:W-:Y:S05]  /*20d0*/  BSYNC B2 ;  /* 0x0000000000027941 */ /* 0x000fea0003800000 */
.L_x_12018:
[----:B------:R-:W-:Y:S01]  /*20e0*/  ISETP.GE.U32.AND P3, PT, R4, 0xa0, PT ;  /* 0x000000a00400780c */ /* 0x000fe20003f66070 */
[----:B------:R-:W-:-:S12]  /*20f0*/  BSSY B2, `(.L_x_12020) ;  /* 0x000002b000027945 */ /* 0x000fd80003800000 */
[----:B------:R-:W-:Y:S05]  /*2100*/  @!P3 BRA `(.L_x_12021) ;  /* 0x000002900000b947 */ /* 0x000fea0003800000 */
[----:B------:R-:W1:Y:S01]  /*2110*/  LDC.U8 R160, c[0x0][0x1f0] ;  /* 0x00007c00ffa07b82 */ /* 0x000e620000000000 */
[----:B------:R-:W-:-:S04]  /*2120*/  ISETP.NE.U32.AND P3, PT, RZ, c[0x0][0x218], PT ;  /* 0x00008600ff007a0c */ /* 0x000fc80003f65070 */
[----:B------:R-:W-:Y:S01]  /*2130*/  ISETP.NE.AND.EX P3, PT, RZ, c[0x0][0x21c], PT, P3 ;  /* 0x00008700ff007a0c */ /* 0x000fe20003f65330 */
[----:B0-----:R-:W-:-:S06]  /*2140*/  IMAD.WIDE.U32 R164, R196, R227, c[0x0][0x188] ;  /* 0x00006200c4a47625 */ /* 0x001fcc00078e00e3 */
[----:B------:R-:W2:Y:S06]  /*2150*/  LDG.E.128 R164, [R164.64] ;  /* 0x00000004a4a47981 */ /* 0x000eac000c1e1d00 */
[----:B------:R-:W-:-:S05]  /*2160*/  @P3 IMAD.WIDE.U32 R10, R196, R227, c[0x0][0x218] ;  /* 0x00008600c40a3625 */ /* 0x000fca00078e00e3 */
[----:B------:R0:W5:Y:S01]  /*2170*/  @P3 LDG.E.128 R128, [R10.64] ;  /* 0x000000040a803981 */ /* 0x000162000c1e1d00 */
[----:B-1----:R-:W-:Y:S01]  /*2180*/  ISETP.NE.AND P3, PT, R160, RZ, PT ;  /* 0x000000ffa000720c */ /* 0x002fe20003f65270 */
[----:B------:R-:W-:-:S06]  /*2190*/  IMAD.WIDE.U32 R160, R180, R227, c[0x0][0x208] ;  /* 0x00008200b4a07625 */ /* 0x000fcc00078e00e3 */
[----:B------:R-:W3:Y:S01]  /*21a0*/  LDG.E.128 R160, [R160.64] ;  /* 0x00000004a0a07981 */ /* 0x000ee2000c1e1d00 */
[----:B0----5:R-:W-:Y:S02]  /*21b0*/  FSEL R10, R183, RZ, !P3 ;  /* 0x000000ffb70a7208 */ /* 0x021fe40005800000 */
        /* <DEDUP_REMOVED lines=30> */
.L_x_12021:
[----:B------:R-:W-:Y:S05]  /*23a0*/  BSYNC B2 ;  /* 0x0000000000027941 */ /* 0x000fea0003800000 */
.L_x_12020:
        /* <DEDUP_REMOVED lines=44> */
.L_x_12023:
[----:B------:R-:W-:Y:S05]  /*2670*/  BSYNC B2 ;  /* 0x0000000000027941 */ /* 0x000fea0003800000 */
.L_x_12022:
        /* <DEDUP_REMOVED lines=44> */
.L_x_12025:
[----:B------:R-:W-:Y:S05]  /*2940*/  BSYNC B2 ;  /* 0x0000000000027941 */ /* 0x000fea0003800000 */
.L_x_12024:
[----:B------:R-:W-:Y:S01]  /*2950*/  BSSY B2, `(.L_x_12026) ;  /* 0x000002b000027945 */ /* 0x000fe20003800000 */
[----:B------:R-:W-:Y:S05]  /*2960*/  @!P0 BRA `(.L_x_12027) ;  /* 0x0000029000008947 */ /* 0x000fea0003800000 */
[----:B------:R-:W-:Y:S01]  /*2970*/  ISETP.NE.U32.AND P3, PT, RZ, c[0x0][0x218], PT ;  /* 0x00008600ff007a0c */ /* 0x000fe20003f65070 */
[----:B------:R-:W1:Y:S03]  /*2980*/  LDC.U8 R162, c[0x0][0x1f0] ;  /* 0x00007c00ffa27b82 */ /* 0x000e660000000000 */
[----:B------:R-:W-:Y:S01]  /*2990*/  ISETP.NE.AND.EX P3, PT, RZ, c[0x0][0x21c], PT, P3 ;  /* 0x00008700ff007a0c */ /* 0x000fe20003f65330 */
[----:B0-----:R-:W-:-:S06]  /*29a0*/  IMAD.WIDE.U32 R164, R196, R227, c[0x0][0x188] ;  /* 0x00006200c4a47625 */ /* 0x001fcc00078e00e3 */
[----:B------:R-:W2:Y:S06]  /*29b0*/  LDG.E.128 R164, [R164.64] ;  /* 0x00000004a4a47981 */ /* 0x000eac000c1e1d00 */
[----:B------:R-:W-:-:S05]  /*29c0*/  @P3 IMAD.WIDE.U32 R160, R196, R227, c[0x0][0x218] ;  /* 0x00008600c4a03625 */ /* 0x000fca00078e00e3 */
[----:B------:R0:W5:Y:S01]  /*29d0*/  @P3 LDG.E.128 R140, [R160.64] ;  /* 0x00000004a08c3981 */ /* 0x000162000c1e1d00 */
[----:B-1----:R-:W-:-:S04]  /*29e0*/  ISETP.NE.AND P3, PT, R162, RZ, PT ;  /* 0x000000ffa200720c */ /* 0x002fc80003f65270 */
[----:B-----5:R-:W-:Y:S01]  /*29f0*/  FSEL R19, R183, RZ, !P3 ;  /* 0x000000ffb7137208 */ /* 0x020fe20005800000 */
[----:B0-----:R-:W-:-:S06]  /*2a00*/  IMAD.WIDE.U32 R160, R180, R227, c[0x0][0x208] ;  /* 0x00008200b4a07625 */ /* 0x001fcc00078e00e3 */
[----:B------:R-:W3:Y:S01]  /*2a10*/  LDG.E.128 R160, [R160.64] ;  /* 0x00000004a0a07981 */ /* 0x000ee2000c1e1d00 */
[----:B------:R-:W-:Y:S02]  /*2a20*/  IADD3 R180, R180, 0x20, RZ ;  /* 0x00000020b4b47810 */ /* 0x000fe40007ffe0ff */
[----:B------:R-:W-:Y:S01]  /*2a30*/  IADD3 R196, R196, 0x20, RZ ;  /* 0x00000020c4c47810 */ /* 0x000fe20007ffe0ff */
[C---:B--2---:R-:W-:Y:S02]  /*2a40*/  FADD.FTZ R164, -R19.reuse, R164 ;  /* 0x000000a413a47221 */ /* 0x044fe40000010100 */
[C---:B------:R-:W-:Y:S02]  /*2a50*/  FADD.FTZ R20, -R19.reuse, R165 ;  /* 0x000000a513147221 */ /* 0x040fe40000010100 */
[C---:B------:R-:W-:Y:S02]  /*2a60*/  FADD.FTZ R23, -R19.reuse, R166 ;  /* 0x000000a613177221 */ /* 0x040fe40000010100 */
[----:B------:R-:W-:-:S02]  /*2a70*/  FADD.FTZ R167, -R19, R167 ;  /* 0x000000a713a77221 */ /* 0x000fc40000010100 */
[C---:B------:R-:W-:Y:S02]  /*2a80*/  FMUL.FTZ R19, R2.reuse, R164 ;  /* 0x000000a402137220 */ /* 0x040fe40000410000 */
[C---:B------:R-:W-:Y:S02]  /*2a90*/  FMUL.FTZ R20, R2.reuse, R20 ;  /* 0x0000001402147220 */ /* 0x040fe40000410000 */
[C---:B------:R-:W-:Y:S02]  /*2aa0*/  FMUL.FTZ R23, R2.reuse, R23 ;  /* 0x0000001702177220 */ /* 0x040fe40000410000 */
[----:B------:R-:W-:Y:S02]  /*2ab0*/  FMUL.FTZ R175, R2, R167 ;  /* 0x000000a702af7220 */ /* 0x000fe40000410000 */
[----:B---3--:R-:W-:Y:S02]  /*2ac0*/  FMUL.FTZ R215, R239, R160 ;  /* 0x000000a0efd77220 */ /* 0x008fe40000410000 */
[----:B------:R-:W-:-:S02]  /*2ad0*/  FMUL.FTZ R205, R238, R161 ;  /* 0x000000a1eecd7220 */ /* 0x000fc40000410000 */
        /* <DEDUP_REMOVED lines=18> */
.L_x_12027:
[----:B------:R-:W-:Y:S05]  /*2c00*/  BSYNC B2 ;  /* 0x0000000000027941 */ /* 0x000fea0003800000 */
.L_x_12026:
        /* <DEDUP_REMOVED lines=43> */
.L_x_12029:
[----:B------:R-:W-:Y:S05]  /*2ec0*/  BSYNC B2 ;  /* 0x0000000000027941 */ /* 0x000fea0003800000 */
.L_x_12028:
[----:B------:R-:W-:-:S13]  /*2ed0*/  ISETP.GE.U32.AND P3, PT, R4, 0x140, PT ;  /* 0x000001400400780c */ /* 0x000fda0003f66070 */
        /* <DEDUP_REMOVED lines=12> */
[----:B--2---:R-:W-:Y:S02]  /*2fa0*/  FMUL.FTZ R213, R231, R164 ;  /* 0x000000a4e7d57220 */ /* 0x004fe40000410000 */
[----:B------:R-:W-:Y:S02]  /*2fb0*/  FMUL.FTZ R203, R230, R165 ;  /* 0x000000a5e6cb7220 */ /* 0x000fe40000410000 */
[----:B------:R-:W-:Y:S02]  /*2fc0*/  FADD.FTZ R182, R182, R213 ;  /* 0x000000d5b6b67221 */ /* 0x000fe40000010000 */
[----:B------:R-:W-:Y:S02]  /*2fd0*/  FMUL.FTZ R202, R229, R166 ;  /* 0x000000a6e5ca7220 */ /* 0x000fe40000410000 */
[----:B------:R-:W-:Y:S02]  /*2fe0*/  FADD.FTZ R182, R182, R203 ;  /* 0x000000cbb6b67221 */ /* 0x000fe40000010000 */
[----:B------:R-:W-:-:S02]  /*2ff0*/  FMUL.FTZ R189, R228, R167 ;  /* 0x000000a7e4bd7220 */ /* 0x000fc40000410000 */
[C---:B---3--:R-:W-:Y:S02]  /*3000*/  FADD.FTZ R160, -R183.reuse, R160 ;  /* 0x000000a0b7a07221 */ /* 0x048fe40000010100 */
[C---:B------:R-:W-:Y:S02]  /*3010*/  FADD.FTZ R161, -R183.reuse, R161 ;  /* 0x000000a1b7a17221 */ /* 0x040fe40000010100 */
[C---:B------:R-:W-:Y:S02]  /*3020*/  FMUL.FTZ R168, R2.reuse, R160 ;  /* 0x000000a002a87220 */ /* 0x040fe40000410000 */
[----:B------:R-:W-:Y:S02]  /*3030*/  FADD.FTZ R162, -R183, R162 ;  /* 0x000000a2b7a27221 */ /* 0x000fe40000010100 */
[----:B------:R-:W-:Y:S02]  /*3040*/  FMUL.FTZ R169, R2, R161 ;  /* 0x000000a102a97220 */ /* 0x000fe40000410000 */
[----:B------:R-:W-:-:S02]  /*3050*/  FFMA.FTZ R181, R168, R213, R181 ;  /* 0x000000d5a8b57223 */ /* 0x000fc400000100b5 */
[----:B------:R-:W-:Y:S02]  /*3060*/  FADD.FTZ R163, -R183, R163 ;  /* 0x000000a3b7a37221 */ /* 0x000fe40000010100 */
[C---:B------:R-:W-:Y:S02]  /*3070*/  FMUL.FTZ R173, R2.reuse, R162 ;  /* 0x000000a202ad7220 */ /* 0x040fe40000410000 */
        /* <DEDUP_REMOVED lines=14> */
.L_x_12011:
[----:B------:R-:W-:Y:S05]  /*3160*/  BSYNC B1 ;  /* 0x0000000000017941 */ /* 0x000fea0003800000 */
.L_x_11982:
[----:B------:R-:W-:Y:S05]  /*3170*/  BRA.DIV ~URZ, `(.L_x_12030) ;  /* 0x000047c27f007947 */ /* 0x000fea000b800000 */
[----:B------:R1:W2:Y:S02]  /*3180*/  SHFL.BFLY PT, R163, R182, 0x1, 0x1f ;  /* 0x0c201f00b6a37f89 */ /* 0x0002a400000e0000 */
.L_x_12133:
        /* <DEDUP_REMOVED lines=10> */
[----:B------:R-:W0:Y:S04]  /*3230*/  SHFL.BFLY PT, R160, R181, 0x4, 0x1f ;  /* 0x0c801f00b5a07f89 */ /* 0x000e2800000e0000 */
[----:B-1----:R-:W1:Y:S01]  /*3240*/  SHFL.BFLY PT, R182, R163, 0x8, 0x1f ;  /* 0x0d001f00a3b67f89 */ /* 0x002e6200000e0000 */
[----:B0-----:R-:W-:Y:S02]  /*3250*/  FADD.FTZ R181, R181, R160 ;  /* 0x000000a0b5b57221 */ /* 0x001fe40000010000 */
[----:B-1----:R-:W-:-:S03]  /*3260*/  FADD.FTZ R182, R163, R182 ;  /* 0x000000b6a3b67221 */ /* 0x002fc60000010000 */
[----:B------:R-:W0:Y:S04]  /*3270*/  SHFL.BFLY PT, R160, R181, 0x8, 0x1f ;  /* 0x0d001f00b5a07f89 */ /* 0x000e2800000e0000 */
[----:B------:R1:W2:Y:S01]  /*3280*/  SHFL.BFLY PT, R163, R182, 0x10, 0x1f ;  /* 0x0e001f00b6a37f89 */ /* 0x0002a200000e0000 */
[----:B0-----:R-:W-:-:S05]  /*3290*/  FADD.FTZ R181, R181, R160 ;  /* 0x000000a0b5b57221 */ /* 0x001fca0000010000 */
[----:B------:R1:W0:Y:S02]  /*32a0*/  SHFL.BFLY PT, R160, R181, 0x10, 0x1f ;  /* 0x0e001f00b5a07f89 */ /* 0x00022400000e0000 */
.L_x_12134:
[----:B--2--5:R-:W-:Y:S01]  /*32b0*/  ISETP.GE.AND P3, PT, R0, 0x1, PT ;  /* 0x000000010000780c */ /* 0x024fe20003f66270 */
[----:B------:R-:W2:Y:S01]  /*32c0*/  S2R R164, SR_TID.X ;  /* 0x0000000000a47919 */ /* 0x000ea20000002100 */
[----:B------:R-:W-:Y:S01]  /*32d0*/  LOP3.LUT P4, RZ, R4, 0xffffffe0, RZ, 0xc0, !PT ;  /* 0xffffffe004ff7812 */ /* 0x000fe2000788c0ff */
[----:B------:R-:W-:Y:S01]  /*32e0*/  FADD.FTZ R163, R163, R182 ;  /* 0x000000b6a3a37221 */ /* 0x000fe20000010000 */
[----:B------:R-:W-:Y:S01]  /*32f0*/  BSSY B1, `(.L_x_12032) ;  /* 0x000005e000017945 */ /* 0x000fe20003800000 */
[----:B0-----:R-:W-:Y:S02]  /*3300*/  FADD.FTZ R160, R160, R181 ;  /* 0x000000b5a0a07221 */ /* 0x001fe40000010000 */
[----:B------:R-:W-:-:S06]  /*3310*/  FMUL.FTZ R163, R163, c[0x0][0x1e0] ;  /* 0x00007800a3a37a20 */ /* 0x000fcc0000410000 */
        /* <DEDUP_REMOVED lines=8> */
[----:B------:R-:W-:Y:S05]  /*33a0*/  @!P4 BRA `(.L_x_12033) ;  /* 0x000005200000c947 */ /* 0x000fea0003800000 */
[----:B------:R-:W0:Y:S01]  /*33b0*/  LDC.U8 R165, c[0x0][0x1f0] ;  /* 0x00007c00ffa57b82 */ /* 0x000e220000000000 */
[----:B------:R-:W-:Y:S01]  /*33c0*/  @!P2 ISETP.NE.U32.AND P4, PT, RZ, c[0x0][0x218], PT ;  /* 0x00008600ff00aa0c */ /* 0x000fe20003f85070 */
[----:B------:R-:W-:Y:S03]  /*33d0*/  BSSY B2, `(.L_x_12034) ;  /* 0x000000c000027945 */ /* 0x000fe60003800000 */
[----:B------:R-:W-:-:S04]  /*33e0*/  @!P2 ISETP.NE.AND.EX P4, PT, RZ, c[0x0][0x21c], PT, P4 ;  /* 0x00008700ff00aa0c */ /* 0x000fc80003f85340 */
        /* <DEDUP_REMOVED lines=10> */
.L_x_12035:
[----:B------:R-:W-:Y:S05]  /*3490*/  BSYNC B2 ;  /* 0x0000000000027941 */ /* 0x000fea0003800000 */
.L_x_12034:
[----:B------:R-:W-:Y:S01]  /*34a0*/  ISETP.NE.U32.AND P4, PT, RZ, c[0x0][0x258], PT ;  /* 0x00009600ff007a0c */ /* 0x000fe20003f85070 */
[----:B------:R-:W-:Y:S01]  /*34b0*/  BSSY B2, `(.L_x_12036) ;  /* 0x0000012000027945 */ /* 0x000fe20003800000 */
[----:B------:R-:W-:Y:S02]  /*34c0*/  @!P2 ISETP.NE.U32.AND P6, PT, RZ, c[0x0][0x218], PT ;  /* 0x00008600ff00aa0c */ /* 0x000fe40003fc5070 */
[----:B------:R-:W-:Y:S02]  /*34d0*/  ISETP.NE.AND.EX P4, PT, RZ, c[0x0][0x25c], PT, P4 ;  /* 0x00009700ff007a0c */ /* 0x000fe40003f85340 */
[----:B------:R-:W-:Y:S02]  /*34e0*/  ISETP.GT.AND P5, PT, R0, RZ, PT ;  /* 0x000000ff0000720c */ /* 0x000fe40003fa4270 */
[C---:B------:R-:W-:Y:S01]  /*34f0*/  SEL R152, R160.reuse, R152, P4 ;  /* 0x00000098a0987207 */ /* 0x040fe20002000000 */
[----:B------:R-:W-:Y:S01]  /*3500*/  FMUL.FTZ R160, R160, c[0x0][0x1ec] ;  /* 0x00007b00a0a07a20 */ /* 0x000fe20000410000 */
[----:B------:R-:W-:-:S04]  /*3510*/  @!P2 ISETP.NE.AND.EX P6, PT, RZ, c[0x0][0x21c], PT, P6 ;  /* 0x00008700ff00aa0c */ /* 0x000fc80003fc5360 */
[----:B------:R-:W-:Y:S02]  /*3520*/  SEL R156, R160, R156, P5 ;  /* 0x0000009ca09c7207 */ /* 0x000fe40002800000 */
        /* <DEDUP_REMOVED lines=10> */
.L_x_12037:
[----:B------:R-:W-:Y:S05]  /*35d0*/  BSYNC B2 ;  /* 0x0000000000027941 */ /* 0x000fea0003800000 */
.L_x_12036:
[----:B------:R-:W-:Y:S01]  /*35e0*/  @!P2 ISETP.NE.U32.AND P6, PT, RZ, c[0x0][0x218], PT ;  /* 0x00008600ff00aa0c */ /* 0x000fe20003fc5070 */
[----:B------:R-:W-:Y:S01]  /*35f0*/  BSSY B2, `(.L_x_12038) ;  /* 0x000000f000027945 */ /* 0x000fe20003800000 */
        /* <DEDUP_REMOVED lines=14> */
.L_x_12039:
[----:B------:R-:W-:Y:S05]  /*36e0*/  BSYNC B2 ;  /* 0x0000000000027941 */ /* 0x000fea0003800000 */
.L_x_12038:
        /* <DEDUP_REMOVED lines=16> */
.L_x_12041:
[----:B------:R-:W-:Y:S05]  /*37f0*/  BSYNC B2 ;  /* 0x0000000000027941 */ /* 0x000fea0003800000 */
.L_x_12040:
[C---:B------:R-:W-:Y:S01]  /*3800*/  SEL R155, R160.reuse, R155, P4 ;  /* 0x0000009ba09b7207 */ /* 0x040fe20002000000 */
[----:B------:R-:W-:Y:S01]  /*3810*/  FMUL.FTZ R160, R160, c[0x0][0x1ec] ;  /* 0x00007b00a0a07a20 */ /* 0x000fe20000410000 */
[----:B------:R-:W-:-:S04]  /*3820*/  ISETP.NE.U32.AND P4, PT, RZ, c[0x0][0x258], PT ;  /* 0x00009600ff007a0c */ /* 0x000fc80003f85070 */
[----:B------:R-:W-:Y:S02]  /*3830*/  ISETP.NE.AND.EX P4, PT, RZ, c[0x0][0x25c], PT, P4 ;  /* 0x00009700ff007a0c */ /* 0x000fe40003f85340 */
[----:B------:R-:W-:-:S11]  /*3840*/  SEL R159, R160, R159, P5 ;  /* 0x0000009fa09f7207 */ /* 0x000fd60002800000 */
[----:B------:R-:W-:-:S04]  /*3850*/  @P4 IMAD.MOV.U32 R160, RZ, RZ, 0x10 ;  /* 0x00000010ffa04424 */ /* 0x000fc800078e00ff */
[C---:B------:R-:W-:Y:S01]  /*3860*/  @P4 IMAD.WIDE.U32 R160, R5.reuse, R160, c[0x0][0x258] ;  /* 0x0000960005a04625 */ /* 0x040fe200078e00a0 */
[----:B------:R-:W-:-:S04]  /*3870*/  IADD3 R5, R5, 0x20, RZ ;  /* 0x0000002005057810 */ /* 0x000fc80007ffe0ff */
[----:B------:R2:W-:Y:S02]  /*3880*/  @P4 STG.E.128 [R160.64], R152 ;  /* 0x00000098a0004986 */ /* 0x0005e4000c101d04 */
[----:B--2---:R-:W-:-:S05]  /*3890*/  @P3 MOV R160, 0x10 ;  /* 0x0000001000a03802 */ /* 0x004fca0000000f00 */
[C---:B------:R-:W-:Y:S01]  /*38a0*/  @P3 IMAD.WIDE.U32 R160, R162.reuse, R160, c[0x0][0x248] ;  /* 0x00009200a2a03625 */ /* 0x040fe200078e00a0 */
[----:B------:R-:W-:-:S04]  /*38b0*/  IADD3 R162, R162, 0x20, RZ ;  /* 0x00000020a2a27810 */ /* 0x000fc80007ffe0ff */
[----:B------:R2:W-:Y:S03]  /*38c0*/  @P3 STG.E.128 [R160.64], R156 ;  /* 0x0000009ca0003986 */ /* 0x0005e6000c101d04 */
.L_x_12033:
[----:B------:R-:W-:Y:S05]  /*38d0*/  BSYNC B1 ;  /* 0x0000000000017941 */ /* 0x000fea0003800000 */
.L_x_12032:
[----:B------:R-:W-:Y:S01]  /*38e0*/  ISETP.GE.U32.AND P4, PT, R4, 0x40, PT ;  /* 0x000000400400780c */ /* 0x000fe20003f86070 */
[----:B------:R-:W-:-:S12]  /*38f0*/  BSSY B1, `(.L_x_12042) ;  /* 0x000004e000017945 */ /* 0x000fd80003800000 */
[----:B------:R-:W-:Y:S05]  /*3900*/  @!P4 BRA `(.L_x_12043) ;  /* 0x000004c00000c947 */ /* 0x000fea0003800000 */
[----:B--2---:R-:W2:Y:S01]  /*3910*/  LDC.U8 R160, c[0x0][0x1f0] ;  /* 0x00007c00ffa07b82 */ /* 0x004ea20000000000 */
[----:B------:R-:W-:Y:S01]  /*3920*/  BSSY B2, `(.L_x_12044) ;  /* 0x000000d000027945 */ /* 0x000fe20003800000 */
[----:B--2---:R-:W-:-:S04]  /*3930*/  ISETP.NE.AND P4, PT, R160, RZ, PT ;  /* 0x000000ffa000720c */ /* 0x004fc80003f85270 */
[----:B------:R-:W-:Y:S02]  /*3940*/  FSEL R160, R163, RZ, !P4 ;  /* 0x000000ffa3a07208 */ /* 0x000fe40006000000 */
[----:B------:R-:W-:-:S04]  /*3950*/  @!P2 ISETP.NE.U32.AND P4, PT, RZ, c[0x0][0x218], PT ;  /* 0x00008600ff00aa0c */ /* 0x000fc80003f85070 */
        /* <DEDUP_REMOVED lines=9> */
.L_x_12045:
[----:B------:R-:W-:Y:S05]  /*39f0*/  BSYNC B2 ;  /* 0x0000000000027941 */ /* 0x000fea0003800000 */
.L_x_12044:
        /* <DEDUP_REMOVED lines=17> */
.L_x_12047:
[----:B------:R-:W-:Y:S05]  /*3b10*/  BSYNC B2 ;  /* 0x0000000000027941 */ /* 0x000fea0003800000 */
.L_x_12046:
        /* <DEDUP_REMOVED lines=14> */
.L_x_12049:
[----:B------:R-:W-:Y:S05]  /*3c00*/  BSYNC B2 ;  /* 0x0000000000027941 */ /* 0x000fea0003800000 */
.L_x_12048:
        /* <DEDUP_REMOVED lines=14> */
.L_x_12051:
[----:B------:R-:W-:Y:S05]  /*3cf0*/  BSYNC B2 ;  /* 0x0000000000027941 */ /* 0x000fea0003800000 */
.L_x_12050:
[C---:B------:R-:W-:Y:S01]  /*3d00*/  SEL R155, R161.reuse, R155, P4 ;  /* 0x0000009ba19b7207 */ /* 0x040fe20002000000 */
[----:B------:R-:W-:Y:S01]  /*3d10*/  FMUL.FTZ R161, R161, c[0x0][0x1ec] ;  /* 0x00007b00a1a17a20 */ /* 0x000fe20000410000 */
[----:B------:R-:W-:-:S04]  /*3d20*/  ISETP.NE.U32.AND P4, PT, RZ, c[0x0][0x258], PT ;  /* 0x00009600ff007a0c */ /* 0x000fc80003f85070 */
[----:B------:R-:W-:Y:S02]  /*3d30*/  ISETP.NE.AND.EX P4, PT, RZ, c[0x0][0x25c], PT, P4 ;  /* 0x00009700ff007a0c */ /* 0x000fe40003f85340 */
[----:B------:R-:W-:-:S11]  /*3d40*/  SEL R159, R161, R159, P5 ;  /* 0x0000009fa19f7207 */ /* 0x000fd60002800000 */
[----:B------:R-:W-:-:S05]  /*3d50*/  @P4 MOV R160, 0x10 ;  /* 0x0000001000a04802 */ /* 0x000fca0000000f00 */
[C---:B------:R-:W-:Y:S01]  /*3d60*/  @P4 IMAD.WIDE.U32 R160, R5.reuse, R160, c[0x0][0x258] ;  /* 0x0000960005a04625 */ /* 0x040fe200078e00a0 */
[----:B------:R-:W-:-:S04]  /*3d70*/  IADD3 R5, R5, 0x20, RZ ;  /* 0x0000002005057810 */ /* 0x000fc80007ffe0ff */
[----:B------:R2:W-:Y:S02]  /*3d80*/  @P4 STG.E.128 [R160.64], R152 ;  /* 0x00000098a0004986 */ /* 0x0005e4000c101d04 */
[----:B--2---:R-:W-:-:S04]  /*3d90*/  @P3 IMAD.MOV.U32 R160, RZ, RZ, 0x10 ;  /* 0x00000010ffa03424 */ /* 0x004fc800078e00ff */
[C---:B------:R-:W-:Y:S01]  /*3da0*/  @P3 IMAD.WIDE.U32 R160, R162.reuse, R160, c[0x0][0x248] ;  /* 0x00009200a2a03625 */ /* 0x040fe200078e00a0 */
[----:B------:R-:W-:-:S04]  /*3db0*/  IADD3 R162, R162, 0x20, RZ ;  /* 0x00000020a2a27810 */ /* 0x000fc80007ffe0ff */
[----:B------:R2:W-:Y:S03]  /*3dc0*/  @P3 STG.E.128 [R160.64], R156 ;  /* 0x0000009ca0003986 */ /* 0x0005e6000c101d04 */
.L_x_12043:
[----:B------:R-:W-:Y:S05]  /*3dd0*/  BSYNC B1 ;  /* 0x0000000000017941 */ /* 0x000fea0003800000 */
.L_x_12042:
        /* <DEDUP_REMOVED lines=17> */
.L_x_12055:
[----:B------:R-:W-:Y:S05]  /*3ef0*/  BSYNC B2 ;  /* 0x0000000000027941 */ /* 0x000fea0003800000 */
.L_x_12054:
        /* <DEDUP_REMOVED lines=17> */
.L_x_12057:
[----:B------:R-:W-:Y:S05]  /*4010*/  BSYNC B2 ;  /* 0x0000000000027941 */ /* 0x000fea0003800000 */
.L_x_12056:
        /* <DEDUP_REMOVED lines=14> */
.L_x_12059:
[----:B------:R-:W-:Y:S05]  /*4100*/  BSYNC B2 ;  /* 0x0000000000027941 */ /* 0x000fea0003800000 */
.L_x_12058:
        /* <DEDUP_REMOVED lines=14> */
.L_x_12061:
[----:B------:R-:W-:Y:S05]  /*41f0*/  BSYNC B2 ;  /* 0x0000000000027941 */ /* 0x000fea0003800000 */
.L_x_12060:
        /* <DEDUP_REMOVED lines=9> */
[----:B--2---:R-:W-:-:S05]  /*4290*/  @P3 MOV R160, 0x10 ;  /* 0x0000001000a03802 */ /* 0x004fca0000000f00 */
[C---:B------:R-:W-:Y:S01]  /*42a0*/  @P3 IMAD.WIDE.U32 R160, R162.reuse, R160, c[0x0][0x248] ;  /* 0x00009200a2a03625 */ /* 0x040fe200078e00a0 */
[----:B------:R-:W-:-:S04]  /*42b0*/  IADD3 R162, R162, 0x20, RZ ;  /* 0x00000020a2a27810 */ /* 0x000fc80007ffe0ff */
[----:B------:R2:W-:Y:S03]  /*42c0*/  @P3 STG.E.128 [R160.64], R156 ;  /* 0x0000009ca0003986 */ /* 0x0005e6000c101d04 */
.L_x_12053:
[----:B------:R-:W-:Y:S05]  /*42d0*/  BSYNC B1 ;  /* 0x0000000000017941 */ /* 0x000fea0003800000 */
.L_x_12052:
        /* <DEDUP_REMOVED lines=17> */
.L_x_12065:
[----:B------:R-:W-:Y:S05]  /*43f0*/  BSYNC B2 ;  /* 0x0000000000027941 */ /* 0x000fea0003800000 */
.L_x_12064:
        /* <DEDUP_REMOVED lines=17> */
.L_x_12067:
[----:B------:R-:W-:Y:S05]  /*4510*/  BSYNC B2 ;  /* 0x0000000000027941 */ /* 0x000fea0003800000 */
.L_x_12066:
        /* <DEDUP_REMOVED lines=14> */
.L_x_12069:
[----:B------:R-:W-:Y:S05]  /*4600*/  BSYNC B2 ;  /* 0x0000000000027941 */ /* 0x000fea0003800000 */
.L_x_12068:
        /* <DEDUP_REMOVED lines=14> */
.L_x_12071:
[----:B------:R-:W-:Y:S05]  /*46f0*/  BSYNC B2 ;  /* 0x0000000000027941 */ /* 0x000fea0003800000 */
.L_x_12070:
        /* <DEDUP_REMOVED lines=13> */
.L_x_12063:
[----:B------:R-:W-:Y:S05]  /*47d0*/  BSYNC B1 ;  /* 0x0000000000017941 */ /* 0x000fea0003800000 */
.L_x_12062:
        /* <DEDUP_REMOVED lines=17> */
.L_x_12075:
[----:B------:R-:W-:Y:S05]  /*48f0*/  BSYNC B2 ;  /* 0x0000000000027941 */ /* 0x000fea0003800000 */
.L_x_12074:
        /* <DEDUP_REMOVED lines=17> */
.L_x_12077:
[----:B------:R-:W-:Y:S05]  /*4a10*/  BSYNC B2 ;  /* 0x0000000000027941 */ /* 0x000fea0003800000 */
.L_x_12076:
        /* <DEDUP_REMOVED lines=14> */
.L_x_12079:
[----:B------:R-:W-:Y:S05]  /*4b00*/  BSYNC B2 ;  /* 0x0000000000027941 */ /* 0x000fea0003800000 */
.L_x_12078:
        /* <DEDUP_REMOVED lines=14> */
.L_x_12081:
[----:B------:R-:W-:Y:S05]  /*4bf0*/  BSYNC B2 ;  /* 0x0000000000027941 */ /* 0x000fea0003800000 */
.L_x_12080:
        /* <DEDUP_REMOVED lines=13> */
.L_x_12073:
[----:B------:R-:W-:Y:S05]  /*4cd0*/  BSYNC B1 ;  /* 0x0000000000017941 */ /* 0x000fea0003800000 */
.L_x_12072:
        /* <DEDUP_REMOVED lines=17> */
.L_x_12085:
[----:B------:R-:W-:Y:S05]  /*4df0*/  BSYNC B2 ;  /* 0x0000000000027941 */ /* 0x000fea0003800000 */
.L_x_12084:
        /* <DEDUP_REMOVED lines=17> */
.L_x_12087:
[----:B------:R-:W-:Y:S05]  /*4f10*/  BSYNC B2 ;  /* 0x0000000000027941 */ /* 0x000fea0003800000 */
.L_x_12086:
        /* <DEDUP_REMOVED lines=14> */
.L_x_12089:
[----:B------:R-:W-:Y:S05]  /*5000*/  BSYNC B2 ;  /* 0x0000000000027941 */ /* 0x000fea0003800000 */
.L_x_12088:
        /* <DEDUP_REMOVED lines=14> */
.L_x_12091:
[----:B------:R-:W-:Y:S05]  /*50f0*/  BSYNC B2 ;  /* 0x0000000000027941 */ /* 0x000fea0003800000 */
.L_x_12090:
        /* <DEDUP_REMOVED lines=13> */
.L_x_12083:
[----:B------:R-:W-:Y:S05]  /*51d0*/  BSYNC B1 ;  /* 0x0000000000017941 */ /* 0x000fea0003800000 */
.L_x_12082:
        /* <DEDUP_REMOVED lines=17> */
.L_x_12095:
[----:B------:R-:W-:Y:S05]  /*52f0*/  BSYNC B2 ;  /* 0x0000000000027941 */ /* 0x000fea0003800000 */
.L_x_12094:
        /* <DEDUP_REMOVED lines=17> */
.L_x_12097:
[----:B------:R-:W-:Y:S05]  /*5410*/  BSYNC B2 ;  /* 0x0000000000027941 */ /* 0x000fea0003800000 */
.L_x_12096:
        /* <DEDUP_REMOVED lines=14> */
.L_x_12099:
[----:B------:R-:W-:Y:S05]  /*5500*/  BSYNC B2 ;  /* 0x0000000000027941 */ /* 0x000fea0003800000 */
.L_x_12098:
        /* <DEDUP_REMOVED lines=14> */
.L_x_12101:
[----:B------:R-:W-:Y:S05]  /*55f0*/  BSYNC B2 ;  /* 0x0000000000027941 */ /* 0x000fea0003800000 */
.L_x_12100:
        /* <DEDUP_REMOVED lines=13> */
.L_x_12093:
[----:B------:R-:W-:Y:S05]  /*56d0*/  BSYNC B1 ;  /* 0x0000000000017941 */ /* 0x000fea0003800000 */
.L_x_12092:
[----:B------:R-:W-:Y:S01]  /*56e0*/  BSSY B1, `(.L_x_12102) ;  /* 0x000004e000017945 */ /* 0x000fe20003800000 */
        /* <DEDUP_REMOVED lines=15> */
.L_x_12105:
[----:B------:R-:W-:Y:S05]  /*57e0*/  BSYNC B2 ;  /* 0x0000000000027941 */ /* 0x000fea0003800000 */
.L_x_12104:
        /* <DEDUP_REMOVED lines=17> */
.L_x_12107:
[----:B------:R-:W-:Y:S05]  /*5900*/  BSYNC B2 ;  /* 0x0000000000027941 */ /* 0x000fea0003800000 */
.L_x_12106:
        /* <DEDUP_REMOVED lines=14> */
.L_x_12109:
[----:B------:R-:W-:Y:S05]  /*59f0*/  BSYNC B2 ;  /* 0x0000000000027941 */ /* 0x000fea0003800000 */
.L_x_12108:
        /* <DEDUP_REMOVED lines=14> */
.L_x_12111:
[----:B------:R-:W-:Y:S05]  /*5ae0*/  BSYNC B2 ;  /* 0x0000000000027941 */ /* 0x000fea0003800000 */
.L_x_12110:
        /* <DEDUP_REMOVED lines=13> */
.L_x_12103:
[----:B------:R-:W-:Y:S05]  /*5bc0*/  BSYNC B1 ;  /* 0x0000000000017941 */ /* 0x000fea0003800000 */
.L_x_12102:
        /* <DEDUP_REMOVED lines=16> */
.L_x_12115:
[----:B------:R-:W-:Y:S05]  /*5cd0*/  BSYNC B2 ;  /* 0x0000000000027941 */ /* 0x000fea0003800000 */
.L_x_12114:
        /* <DEDUP_REMOVED lines=17> */
.L_x_12117:
[----:B------:R-:W-:Y:S05]  /*5df0*/  BSYNC B2 ;  /* 0x0000000000027941 */ /* 0x000fea0003800000 */
.L_x_12116:
        /* <DEDUP_REMOVED lines=14> */
.L_x_12119:
[----:B------:R-:W-:Y:S05]  /*5ee0*/  BSYNC B2 ;  /* 0x0000000000027941 */ /* 0x000fea0003800000 */
.L_x_12118:
        /* <DEDUP_REMOVED lines=14> */
.L_x_12121:
[----:B------:R-:W-:Y:S05]  /*5fd0*/  BSYNC B2 ;  /* 0x0000000000027941 */ /* 0x000fea0003800000 */
.L_x_12120:
        /* <DEDUP_REMOVED lines=13> */
.L_x_12113:
[----:B------:R-:W-:Y:S05]  /*60b0*/  BSYNC B1 ;  /* 0x0000000000017941 */ /* 0x000fea0003800000 */
.L_x_12112:
        /* <DEDUP_REMOVED lines=17> */
.L_x_12125:
[----:B------:R-:W-:Y:S05]  /*61d0*/  BSYNC B2 ;  /* 0x0000000000027941 */ /* 0x000fea0003800000 */
.L_x_12124:
        /* <DEDUP_REMOVED lines=17> */
.L_x_12127:
[----:B------:R-:W-:Y:S05]  /*62f0*/  BSYNC B2 ;  /* 0x0000000000027941 */ /* 0x000fea0003800000 */
.L_x_12126:
        /* <DEDUP_REMOVED lines=14> */
.L_x_12129:
[----:B------:R-:W-:Y:S05]  /*63e0*/  BSYNC B2 ;  /* 0x0000000000027941 */ /* 0x000fea0003800000 */
.L_x_12128:
        /* <DEDUP_REMOVED lines=14> */
.L_x_12131:
[----:B------:R-:W-:Y:S05]  /*64d0*/  BSYNC B2 ;  /* 0x0000000000027941 */ /* 0x000fea0003800000 */
.L_x_12130:
[----:B------:R-:W-:Y:S02]  /*64e0*/  ISETP.NE.U32.AND P2, PT, RZ, c[0x0][0x258], PT ;  /* 0x00009600ff007a0c */ /* 0x000fe40003f45070 */
[C---:B------:R-:W-:Y:S01]  /*64f0*/  SEL R155, R0.reuse, R155, P4 ;  /* 0x0000009b009b7207 */ /* 0x040fe20002000000 */
[----:B------:R-:W-:Y:S01]  /*6500*/  FMUL.FTZ R0, R0, c[0x0][0x1ec] ;  /* 0x00007b0000007a20 */ /* 0x000fe20000410000 */
[----:B------:R-:W-:-:S04]  /*6510*/  ISETP.NE.AND.EX P2, PT, RZ, c[0x0][0x25c], PT, P2 ;  /* 0x00009700ff007a0c */ /* 0x000fc80003f45320 */
[----:B------:R-:W-:-:S09]  /*6520*/  SEL R159, R0, R159, P5 ;  /* 0x0000009f009f7207 */ /* 0x000fd20002800000 */
[----:B------:R-:W-:-:S04]  /*6530*/  @P2 IMAD.MOV.U32 R160, RZ, RZ, 0x10 ;  /* 0x00000010ffa02424 */ /* 0x000fc800078e00ff */
[----:B------:R-:W-:-:S05]  /*6540*/  @P2 IMAD.WIDE.U32 R160, R5, R160, c[0x0][0x258] ;  /* 0x0000960005a02625 */ /* 0x000fca00078e00a0 */
[----:B------:R2:W-:Y:S02]  /*6550*/  @P2 STG.E.128 [R160.64], R152 ;  /* 0x00000098a0002986 */ /* 0x0005e4000c101d04 */
[----:B--2---:R-:W-:-:S05]  /*6560*/  @P3 MOV R160, 0x10 ;  /* 0x0000001000a03802 */ /* 0x004fca0000000f00 */
[----:B------:R-:W-:-:S05]  /*6570*/  @P3 IMAD.WIDE.U32 R160, R162, R160, c[0x0][0x248] ;  /* 0x00009200a2a03625 */ /* 0x000fca00078e00a0 */
[----:B------:R2:W-:Y:S02]  /*6580*/  @P3 STG.E.128 [R160.64], R156 ;  /* 0x0000009ca0003986 */ /* 0x0005e4000c101d04 */
.L_x_12123:
[----:B------:R-:W-:Y:S05]  /*6590*/  BSYNC B1 ;  /* 0x0000000000017941 */ /* 0x000fea0003800000 */
.L_x_12122:
[----:B------:R-:W-:-:S05]  /*65a0*/  MOV R0, c[0x0][0x160] ;  /* 0x0000580000007a02 */ /* 0x000fca0000000f00 */
[----:B------:R-:W-:-:S05]  /*65b0*/  IMAD R3, R0, 0x4, R3 ;  /* 0x0000000400037824 */ /* 0x000fca00078e0203 */
[----:B------:R-:W-:-:S13]  /*65c0*/  ISETP.GE.AND P2, PT, R3, c[0x0][0x164], PT ;  /* 0x0000590003007a0c */ /* 0x000fda0003f46270 */
[----:B012---:R-:W-:Y:S01]  /*65d0*/  @P2 CALL.REL.NOINC `(.L_x_11981) ;  /* 0x0000001000002944 */ /* 0x007fe20003c00000 */
[----:B------:R-:W-:Y:S05]  /*65e0*/  BRA `(.L_x_12132) ;  /* 0xffffa71000007947 */ /* 0x000fea000383ffff */
.L_x_11981:
[----:B-1----:R-:W-:Y:S05]  /*65f0*/  BSYNC B0 ;  /* 0x0000000000007941 */ /* 0x002fea0003800000 */
.L_x_11980:
[----:B------:R-:W0:Y:S01]  /*6600*/  S2R R160, SR_TID.X ;  /* 0x0000000000a07919 */ /* 0x000e220000002100 */
[----:B------:R-:W-:Y:S01]  /*6610*/  WARPSYNC 0xffffffff ;  /* 0xffffffff00007948 */ /* 0x000fe20003800000 */
        /* <DEDUP_REMOVED lines=9> */
[----:B------:R0:W-:Y:S04]  /*66b0*/  STS.128 [R0.X16+0xc00], R44 ;  /* 0x000c002c00007388 */ /* 0x0001e8000000cc00 */
[----:B------:R-:W-:Y:S04]  /*66c0*/  STS.128 [R0.X16+0xe00], R40 ;  /* 0x000e002800007388 */ /* 0x000fe8000000cc00 */
[----:B------:R-:W-:Y:S04]  /*66d0*/  STS.128 [R0.X16+0x1000], R36 ;  /* 0x0010002400007388 */ /* 0x000fe8000000cc00 */
[----:B------:R-:W-:Y:S04]  /*66e0*/  STS.128 [R0.X16+0x1200], R32 ;  /* 0x0012002000007388 */ /* 0x000fe8000000cc00 */
[----:B------:R-:W-:Y:S06]  /*66f0*/  BAR.SYNC.DEFER_BLOCKING 0x0 ;  /* 0x0000000000007b1d */ /* 0x000fec0000010000 */
[----:B0-----:R-:W0:Y:S04]  /*6700*/  S2R R44, SR_CTAID.X ;  /* 0x00000000002c7919 */ /* 0x001e280000002500 */
[----:B------:R-:W1:Y:S04]  /*6710*/  LDS R2, [R160.X4] ;  /* 0x00000000a0027984 */ /* 0x000e680000004800 */
[----:B------:R-:W2:Y:S01]  /*6720*/  LDS R5, [R160.X4+0x1400] ;  /* 0x00140000a0057984 */ /* 0x000ea20000004800 */
[----:B0-----:R-:W-:-:S03]  /*6730*/  IMAD R44, R44, c[0x0][0x168], RZ ;  /* 0x00005a002c2c7a24 */ /* 0x001fc600078e02ff */
[----:B------:R-:W0:Y:S02]  /*6740*/  LDS R3, [R160.X4+0x200] ;  /* 0x00020000a0037984 */ /* 0x000e240000004800 */
[----:B------:R-:W-:Y:S02]  /*6750*/  IADD3 R44, P0, R44, R160, RZ ;  /* 0x000000a02c2c7210 */ /* 0x000fe40007f1e0ff */
        /* <DEDUP_REMOVED lines=63> */
[----:B--2---:R-:W-:Y:S01]  /*6b50*/  FADD.FTZ R6, R6, R27 ;  /* 0x0000001b06067221 */ /* 0x004fe20000010000 */
[----:B------:R-:W-:Y:S01]  /*6b60*/  IADD3 R44, P2, R44, c[0x0][0x220], RZ ;  /* 0x000088002c2c7a10 */ /* 0x000fe20007f5e0ff */
        /* <DEDUP_REMOVED lines=19> */
[----:B0-----:R-:W-:Y:S01]  /*6ca0*/  FADD.FTZ R41, R8, R41 ;  /* 0x0000002908297221 */ /* 0x001fe20000010000 */
        /* <DEDUP_REMOVED lines=52> */
[----:B------:R-:W-:Y:S02]  /*6ff0*/  @P0 IADD3.X R47, RZ, R47, RZ, P3, !PT ;  /* 0x0000002fff2f0210 */ /* 0x000fe40001ffe4ff */
[----:B------:R1:W-:Y:S01]  /*7000*/  @P0 STG.E [R2.64], R35 ;  /* 0x0000002302000986 */ /* 0x0003e2000c101904 */
[----:B------:R-:W-:Y:S01]  /*7010*/  FADD.FTZ R0, R5, R0 ;  /* 0x0000000005007221 */ /* 0x000fe20000010000 */
[----:B------:R-:W-:Y:S01]  /*7020*/  @P1 MOV R4, R44 ;  /* 0x0000002c00041202 */ /* 0x000fe20000000f00 */
[----:B------:R-:W-:Y:S01]  /*7030*/  @P1 IMAD.MOV.U32 R5, RZ, RZ, R47 ;  /* 0x000000ffff051224 */ /* 0x000fe200078e002f */
[----:B------:R-:W-:Y:S01]  /*7040*/  @P1 IADD3 R44, P2, R44, 0x200, RZ ;  /* 0x000002002c2c1810 */ /* 0x000fe20007f5e0ff */
[----:B0-----:R-:W-:Y:S01]  /*7050*/  FADD.FTZ R23, R0, R23 ;  /* 0x0000001700177221 */ /* 0x001fe20000010000 */
[----:B------:R-:W-:Y:S01]  /*7060*/  LDS R35, [R160.X4+0x4200] ;  /* 0x00420000a0237984 */ /* 0x000fe20000004800 */
[----:B------:R-:W-:-:S02]  /*7070*/  ISETP.GE.U32.AND P3, PT, R14, 0x300, PT ;  /* 0x000003000e00780c */ /* 0x000fc40003f66070 */
[----:B------:R-:W-:Y:S01]  /*7080*/  @P1 IADD3.X R47, RZ, R47, RZ, P2, !PT ;  /* 0x0000002fff2f1210 */ /* 0x000fe200017fe4ff */
[----:B------:R-:W0:Y:S01]  /*7090*/  LDS R0, [R160.X4+0x600] ;  /* 0x00060000a0007984 */ /* 0x000e220000004800 */
[----:B------:R-:W-:Y:S01]  /*70a0*/  ISETP.GE.U32.AND P2, PT, R14, 0x380, PT ;  /* 0x000003800e00780c */ /* 0x000fe20003f46070 */
[----:B-1----:R-:W-:Y:S01]  /*70b0*/  @P1 IMAD.MOV.U32 R2, RZ, RZ, R46 ;  /* 0x000000ffff021224 */ /* 0x002fe200078e002e */
        /* <DEDUP_REMOVED lines=9> */
[----:B--2---:R-:W-:Y:S01]  /*7150*/  @P5 IMAD.MOV.U32 R2, RZ, RZ, R46 ;  /* 0x000000ffff025224 */ /* 0x004fe200078e002e */
[----:B------:R-:W-:-:S02]  /*7160*/  @P5 MOV R3, R51 ;  /* 0x0000003300035202 */ /* 0x000fc40000000f00 */
[----:B------:R-:W2:Y:S01]  /*7170*/  LDS R16, [R160.X4+0x2000] ;  /* 0x00200000a0107984 */ /* 0x000ea20000004800 */
[----:B------:R-:W-:-:S03]  /*7180*/  @P5 IADD3 R46, P1, R46, 0x200, RZ ;  /* 0x000002002e2e5810 */ /* 0x000fc60007f3e0ff */
[----:B------:R4:W-:Y:S01]  /*7190*/  @P5 STG.E [R2.64], R23 ;  /* 0x0000001702005986 */ /* 0x0009e2000c101904 */
[----:B------:R-:W-:Y:S02]  /*71a0*/  @P5 IADD3.X R51, RZ, R51, RZ, P1, !PT ;  /* 0x00000033ff335210 */ /* 0x000fe40000ffe4ff */
[----:B------:R-:W-:Y:S01]  /*71b0*/  ISETP.GE.U32.AND P1, PT, R14, 0x400, PT ;  /* 0x000004000e00780c */ /* 0x000fe20003f26070 */
[----:B------:R-:W2:Y:S04]  /*71c0*/  LDS R23, [R160.X4+0x1a00] ;  /* 0x001a0000a0177984 */ /* 0x000ea80000004800 */
[----:B------:R-:W2:Y:S01]  /*71d0*/  LDS R18, [R160.X4+0x3400] ;  /* 0x00340000a0127984 */ /* 0x000ea20000004800 */
[----:B0-----:R-:W-:Y:S01]  /*71e0*/  FADD.FTZ R0, RZ, R0 ;  /* 0x00000000ff007221 */ /* 0x001fe20000010000 */
[----:B----4-:R-:W-:Y:S01]  /*71f0*/  @P5 MOV R2, R44 ;  /* 0x0000002c00025202 */ /* 0x010fe20000000f00 */
[----:B------:R-:W-:Y:S01]  /*7200*/  @P5 IMAD.MOV.U32 R3, RZ, RZ, R47 ;  /* 0x000000ffff035224 */ /* 0x000fe200078e002f */
[----:B------:R-:W-:Y:S01]  /*7210*/  @P5 IADD3 R44, P6, R44, 0x200, RZ ;  /* 0x000002002c2c5810 */ /* 0x000fe20007fde0ff */
[----:B------:R-:W0:Y:S03]  /*7220*/  LDS R10, [R160.X4+0x4800] ;  /* 0x00480000a00a7984 */ /* 0x000e260000004800 */
[----:B------:R-:W-:Y:S01]  /*7230*/  @P5 IADD3.X R47, RZ, R47, RZ, P6, !PT ;  /* 0x0000002fff2f5210 */ /* 0x000fe200037fe4ff */
[----:B------:R4:W-:Y:S01]  /*7240*/  @P5 STG.E [R2.64], R37 ;  /* 0x0000002502005986 */ /* 0x0009e2000c101904 */
[----:B------:R-:W-:Y:S01]  /*7250*/  @P0 MOV R4, R44 ;  /* 0x0000002c00040202 */ /* 0x000fe20000000f00 */
[----:B-1----:R-:W-:Y:S01]  /*7260*/  FADD.FTZ R15, RZ, R15 ;  /* 0x0000000fff0f7221 */ /* 0x002fe20000010000 */
[----:B------:R-:W-:Y:S01]  /*7270*/  ISETP.GE.U32.AND P5, PT, R14, 0x480, PT ;  /* 0x000004800e00780c */ /* 0x000fe20003fa6070 */
[----:B------:R-:W-:Y:S01]  /*7280*/  @P0 IMAD.MOV.U32 R5, RZ, RZ, R47 ;  /* 0x000000ffff050224 */ /* 0x000fe200078e002f */
[----:B------:R-:W1:Y:S04]  /*7290*/  LDS R37, [R160.X4+0x4400] ;  /* 0x00440000a0257984 */ /* 0x000e680000004800 */
[----:B------:R-:W1:Y:S01]  /*72a0*/  LDS R6, [R160.X4+0x1000] ;  /* 0x00100000a0067984 */ /* 0x000e620000004800 */
[----:B---3--:R-:W-:Y:S01]  /*72b0*/  FADD.FTZ R13, RZ, R13 ;  /* 0x0000000dff0d7221 */ /* 0x008fe20000010000 */
[-C--:B----4-:R-:W-:Y:S01]  /*72c0*/  @P0 MOV R3, R51.reuse ;  /* 0x0000003300030202 */ /* 0x090fe20000000f00 */
[----:B------:R-:W-:Y:S01]  /*72d0*/  @P0 IMAD.MOV.U32 R2, RZ, RZ, R46 ;  /* 0x000000ffff020224 */ /* 0x000fe200078e002e */
[----:B------:R-:W-:Y:S01]  /*72e0*/  @P0 IADD3 R46, P6, R46, 0x200, RZ ;  /* 0x000002002e2e0810 */ /* 0x000fe20007fde0ff */
[----:B------:R-:W-:Y:S01]  /*72f0*/  FADD.FTZ R13, R13, R22 ;  /* 0x000000160d0d7221 */ /* 0x000fe20000010000 */
[----:B------:R-:W-:Y:S01]  /*7300*/  LDS R21, [R160.X4+0x3600] ;  /* 0x00360000a0157984 */ /* 0x000fe20000004800 */
[----:B--2---:R-:W-:Y:S01]  /*7310*/  FADD.FTZ R15, R15, R16 ;  /* 0x000000100f0f7221 */ /* 0x004fe20000010000 */
[----:B------:R-:W-:Y:S01]  /*7320*/  @P0 IADD3.X R51, RZ, R51, RZ, P6, !PT ;  /* 0x00000033ff330210 */ /* 0x000fe200037fe4ff */
[----:B------:R-:W-:Y:S01]  /*7330*/  FADD.FTZ R30, R13, R30 ;  /* 0x0000001e0d1e7221 */ /* 0x000fe20000010000 */
[----:B------:R-:W-:Y:S01]  /*7340*/  @P0 IADD3 R44, P6, R44, 0x200, RZ ;  /* 0x000002002c2c0810 */ /* 0x000fe20007fde0ff */
[----:B------:R-:W-:Y:S03]  /*7350*/  LDS R13, [R160.X4+0x2200] ;  /* 0x00220000a00d7984 */ /* 0x000fe60000004800 */
[----:B------:R-:W-:Y:S01]  /*7360*/  @P0 IADD3.X R47, RZ, R47, RZ, P6, !PT ;  /* 0x0000002fff2f0210 */ /* 0x000fe200037fe4ff */
[----:B------:R-:W-:Y:S01]  /*7370*/  FADD.FTZ R0, R0, R23 ;  /* 0x0000001700007221 */ /* 0x000fe20000010000 */
[----:B------:R-:W-:Y:S01]  /*7380*/  ISETP.GE.U32.AND P6, PT, R14, 0x500, PT ;  /* 0x000005000e00780c */ /* 0x000fe20003fc6070 */
[----:B------:R-:W-:Y:S02]  /*7390*/  LDS R29, [R160.X4+0x4a00] ;  /* 0x004a0000a01d7984 */ /* 0x000fe40000004800 */
[----:B------:R-:W-:-:S02]  /*73a0*/  FADD.FTZ R0, R0, R25 ;  /* 0x0000001900007221 */ /* 0x000fc40000010000 */
[----:B------:R-:W2:Y:S01]  /*73b0*/  LDS R14, [R160.X4+0xa00] ;  /* 0x000a0000a00e7984 */ /* 0x000ea20000004800 */
[----:B------:R-:W-:Y:S02]  /*73c0*/  FADD.FTZ R15, R15, R18 ;  /* 0x000000120f0f7221 */ /* 0x000fe40000010000 */
[----:B------:R-:W-:Y:S01]  /*73d0*/  FADD.FTZ R35, R0, R35 ;  /* 0x0000002300237221 */ /* 0x000fe20000010000 */
[----:B------:R-:W-:Y:S01]  /*73e0*/  LDS R23, [R160.X4+0x3800] ;  /* 0x00380000a0177984 */ /* 0x000fe20000004800 */
[----:B0-----:R-:W-:-:S03]  /*73f0*/  FADD.FTZ R15, R15, R10 ;  /* 0x0000000a0f0f7221 */ /* 0x001fc60000010000 */
[----:B------:R-:W0:Y:S04]  /*7400*/  LDS R0, [R160.X4+0xe00] ;  /* 0x000e0000a0007984 */ /* 0x000e280000004800 */
[----:B------:R3:W-:Y:S01]  /*7410*/  @P0 STG.E [R2.64], R35 ;  /* 0x0000002302000986 */ /* 0x0007e2000c101904 */
[----:B-1----:R-:W-:-:S03]  /*7420*/  FADD.FTZ R37, R30, R37 ;  /* 0x000000251e257221 */ /* 0x002fc60000010000 */
[----:B------:R-:W-:Y:S01]  /*7430*/  @P0 STG.E [R4.64], R39 ;  /* 0x0000002704000986 */ /* 0x000fe2000c101904 */
[----:B------:R-:W-:-:S03]  /*7440*/  FADD.FTZ R6, RZ, R6 ;  /* 0x00000006ff067221 */ /* 0x000fc60000010000 */
[----:B------:R-:W1:Y:S01]  /*7450*/  LDS R8, [R160.X4+0x1200] ;  /* 0x00120000a0087984 */ /* 0x000e620000004800 */
[----:B---3--:R-:W-:Y:S01]  /*7460*/  @P4 IMAD.MOV.U32 R2, RZ, RZ, R46 ;  /* 0x000000ffff024224 */ /* 0x008fe200078e002e */
[----:B------:R-:W-:Y:S02]  /*7470*/  @P4 MOV R3, R51 ;  /* 0x0000003300034202 */ /* 0x000fe40000000f00 */
[----:B------:R-:W-:Y:S01]  /*7480*/  LDS R31, [R160.X4+0x4c00] ;  /* 0x004c0000a01f7984 */ /* 0x000fe20000004800 */
[----:B------:R-:W-:-:S03]  /*7490*/  @P4 IADD3 R46, P0, R46, 0x200, RZ ;  /* 0x000002002e2e4810 */ /* 0x000fc60007f1e0ff */
[----:B------:R3:W-:Y:S01]  /*74a0*/  @P4 STG.E [R2.64], R37 ;  /* 0x0000002502004986 */ /* 0x0007e2000c101904 */
[----:B------:R-:W-:-:S03]  /*74b0*/  @P4 IADD3.X R51, RZ, R51, RZ, P0, !PT ;  /* 0x00000033ff334210 */ /* 0x000fc600007fe4ff */
[----:B------:R-:W-:Y:S04]  /*74c0*/  LDS R25, [R160.X4+0x3a00] ;  /* 0x003a0000a0197984 */ /* 0x000fe80000004800 */
[----:B------:R-:W-:Y:S01]  /*74d0*/  LDS R33, [R160.X4+0x4e00] ;  /* 0x004e0000a0217984 */ /* 0x000fe20000004800 */
[----:B--2---:R-:W-:Y:S01]  /*74e0*/  FADD.FTZ R14, RZ, R14 ;  /* 0x0000000eff0e7221 */ /* 0x004fe20000010000 */
[----:B---3--:R-:W-:Y:S01]  /*74f0*/  @P4 MOV R2, R44 ;  /* 0x0000002c00024202 */ /* 0x008fe20000000f00 */
[----:B------:R-:W-:Y:S01]  /*7500*/  @P4 IMAD.MOV.U32 R3, RZ, RZ, R47 ;  /* 0x000000ffff034224 */ /* 0x000fe200078e002f */
[----:B------:R-:W-:Y:S01]  /*7510*/  @P4 IADD3 R44, P0, R44, 0x200, RZ ;  /* 0x000002002c2c4810 */ /* 0x000fe20007f1e0ff */
[----:B------:R-:W-:Y:S02]  /*7520*/  FADD.FTZ R14, R14, R17 ;  /* 0x000000110e0e7221 */ /* 0x000fe40000010000 */
[----:B------:R-:W2:Y:S01]  /*7530*/  LDS R17, [R160.X4+0x2400] ;  /* 0x00240000a0117984 */ /* 0x000ea20000004800 */
[----:B------:R-:W-:Y:S01]  /*7540*/  @P4 IADD3.X R47, RZ, R47, RZ, P0, !PT ;  /* 0x0000002fff2f4210 */ /* 0x000fe200007fe4ff */
[----:B------:R-:W-:-:S02]  /*7550*/  FADD.FTZ R14, R14, R19 ;  /* 0x000000130e0e7221 */ /* 0x000fc40000010000 */
[----:B------:R-:W3:Y:S01]  /*7560*/  LDS R19, [R160.X4+0x2600] ;  /* 0x00260000a0137984 */ /* 0x000ee20000004800 */
[----:B0-----:R-:W-:Y:S02]  /*7570*/  FADD.FTZ R0, RZ, R0 ;  /* 0x00000000ff007221 */ /* 0x001fe40000010000 */
[----:B------:R-:W-:Y:S01]  /*7580*/  FADD.FTZ R27, R14, R27 ;  /* 0x0000001b0e1b7221 */ /* 0x000fe20000010000 */
[----:B------:R0:W-:Y:S01]  /*7590*/  @P4 STG.E [R2.64], R7 ;  /* 0x0000000702004986 */ /* 0x0001e2000c101904 */
[----:B------:R-:W-:-:S04]  /*75a0*/  FADD.FTZ R0, R0, R13 ;  /* 0x0000000d00007221 */ /* 0x000fc80000010000 */
[----:B------:R-:W-:Y:S02]  /*75b0*/  FADD.FTZ R0, R0, R21 ;  /* 0x0000001500007221 */ /* 0x000fe40000010000 */
[----:B-1----:R-:W-:Y:S02]  /*75c0*/  FADD.FTZ R8, RZ, R8 ;  /* 0x00000008ff087221 */ /* 0x002fe40000010000 */
[----:B------:R-:W-:Y:S01]  /*75d0*/  FADD.FTZ R29, R0, R29 ;  /* 0x0000001d001d7221 */ /* 0x000fe20000010000 */
[----:B0-----:R-:W-:Y:S01]  /*75e0*/  @P3 MOV R2, R46 ;  /* 0x0000002e00023202 */ /* 0x001fe20000000f00 */
[----:B------:R-:W-:Y:S01]  /*75f0*/  @P3 IMAD.MOV.U32 R3, RZ, RZ, R51 ;  /* 0x000000ffff033224 */ /* 0x000fe200078e0033 */
[----:B------:R-:W-:-:S04]  /*7600*/  @P3 IADD3 R46, P0, R46, 0x200, RZ ;  /* 0x000002002e2e3810 */ /* 0x000fc80007f1e0ff */
[----:B------:R0:W-:Y:S01]  /*7610*/  @P3 STG.E [R2.64], R27 ;  /* 0x0000001b02003986 */ /* 0x0001e2000c101904 */
[----:B------:R-:W-:Y:S02]  /*7620*/  @P3 IADD3.X R51, RZ, R51, RZ, P0, !PT ;  /* 0x00000033ff333210 */ /* 0x000fe400007fe4ff */
[----:B0-----:R-:W-:Y:S01]  /*7630*/  @P3 MOV R2, R44 ;  /* 0x0000002c00023202 */ /* 0x001fe20000000f00 */
[----:B------:R-:W-:Y:S01]  /*7640*/  @P3 IMAD.MOV.U32 R3, RZ, RZ, R47 ;  /* 0x000000ffff033224 */ /* 0x000fe200078e002f */
[----:B------:R-:W-:Y:S01]  /*7650*/  @P3 IADD3 R44, P4, R44, 0x200, RZ ;  /* 0x000002002c2c3810 */ /* 0x000fe20007f9e0ff */
[----:B--2---:R-:W-:-:S03]  /*7660*/  FADD.FTZ R6, R6, R17 ;  /* 0x0000001106067221 */ /* 0x004fc60000010000 */
[----:B------:R0:W-:Y:S01]  /*7670*/  @P3 STG.E [R2.64], R41 ;  /* 0x0000002902003986 */ /* 0x0001e2000c101904 */
[----:B------:R-:W-:Y:S01]  /*7680*/  @P3 IADD3.X R47, RZ, R47, RZ, P4, !PT ;  /* 0x0000002fff2f3210 */ /* 0x000fe200027fe4ff */
[----:B------:R-:W-:Y:S02]  /*7690*/  FADD.FTZ R6, R6, R23 ;  /* 0x0000001706067221 */ /* 0x000fe40000010000 */
[----:B---3--:R-:W-:Y:S02]  /*76a0*/  FADD.FTZ R8, R8, R19 ;  /* 0x0000001308087221 */ /* 0x008fe40000010000 */
[----:B------:R-:W-:Y:S02]  /*76b0*/  FADD.FTZ R31, R6, R31 ;  /* 0x0000001f061f7221 */ /* 0x000fe40000010000 */
[----:B------:R-:W-:Y:S02]  /*76c0*/  FADD.FTZ R8, R8, R25 ;  /* 0x0000001908087221 */ /* 0x000fe40000010000 */
[----:B0-----:R-:W-:Y:S01]  /*76d0*/  @P2 IMAD.MOV.U32 R2, RZ, RZ, R46 ;  /* 0x000000ffff022224 */ /* 0x001fe200078e002e */
[----:B------:R-:W-:Y:S01]  /*76e0*/  @P2 MOV R3, R51 ;  /* 0x0000003300032202 */ /* 0x000fe20000000f00 */
[----:B------:R-:W-:Y:S01]  /*76f0*/  FADD.FTZ R33, R8, R33 ;  /* 0x0000002108217221 */ /* 0x000fe20000010000 */
[----:B------:R-:W-:-:S03]  /*7700*/  @P2 IADD3 R46, P0, R46, 0x200, RZ ;  /* 0x000002002e2e2810 */ /* 0x000fc60007f1e0ff */
[----:B------:R0:W-:Y:S01]  /*7710*/  @P2 STG.E [R2.64], R15 ;  /* 0x0000000f02002986 */ /* 0x0001e2000c101904 */
[----:B------:R-:W-:Y:S02]  /*7720*/  @P2 IADD3.X R51, RZ, R51, RZ, P0, !PT ;  /* 0x00000033ff332210 */ /* 0x000fe400007fe4ff */
[----:B0-----:R-:W-:Y:S01]  /*7730*/  @P2 MOV R2, R44 ;  /* 0x0000002c00022202 */ /* 0x001fe20000000f00 */
[----:B------:R-:W-:Y:S01]  /*7740*/  @P2 IMAD.MOV.U32 R3, RZ, RZ, R47 ;  /* 0x000000ffff032224 */ /* 0x000fe200078e002f */
[----:B------:R-:W-:-:S04]  /*7750*/  @P2 IADD3 R44, P3, R44, 0x200, RZ ;  /* 0x000002002c2c2810 */ /* 0x000fc80007f7e0ff */
[----:B------:R-:W-:Y:S01]  /*7760*/  @P2 IADD3.X R47, RZ, R47, RZ, P3, !PT ;  /* 0x0000002fff2f2210 */ /* 0x000fe20001ffe4ff */
[----:B------:R0:W-:Y:S01]  /*7770*/  @P2 STG.E [R2.64], R9 ;  /* 0x0000000902002986 */ /* 0x0001e2000c101904 */
[----:B------:R-:W-:Y:S02]  /*7780*/  @P1 MOV R4, R44 ;  /* 0x0000002c00041202 */ /* 0x000fe40000000f00 */
[----:B------:R-:W-:Y:S01]  /*7790*/  @P1 IADD3 R44, P2, R44, 0x200, RZ ;  /* 0x000002002c2c1810 */ /* 0x000fe20007f5e0ff */
[----:B------:R-:W-:-:S03]  /*77a0*/  @P1 IMAD.MOV.U32 R5, RZ, RZ, R47 ;  /* 0x000000ffff051224 */ /* 0x000fc600078e002f */
[----:B------:R-:W-:Y:S02]  /*77b0*/  @P1 IADD3.X R47, RZ, R47, RZ, P2, !PT ;  /* 0x0000002fff2f1210 */ /* 0x000fe400017fe4ff */
[----:B------:R-:W-:Y:S02]  /*77c0*/  @P5 MOV R6, R44 ;  /* 0x0000002c00065202 */ /* 0x000fe40000000f00 */
[----:B------:R-:W-:Y:S01]  /*77d0*/  @P5 IADD3 R44, P2, R44, 0x200, RZ ;  /* 0x000002002c2c5810 */ /* 0x000fe20007f5e0ff */
[----:B0-----:R-:W-:Y:S01]  /*77e0*/  @P1 IMAD.MOV.U32 R2, RZ, RZ, R46 ;  /* 0x000000ffff021224 */ /* 0x001fe200078e002e */
[----:B------:R-:W-:Y:S01]  /*77f0*/  @P1 IADD3 R46, P0, R46, 0x200, RZ ;  /* 0x000002002e2e1810 */ /* 0x000fe20007f1e0ff */
[----:B------:R-:W-:Y:S01]  /*7800*/  @P5 IMAD.MOV.U32 R7, RZ, RZ, R47 ;  /* 0x000000ffff075224 */ /* 0x000fe200078e002f */
[-C--:B------:R-:W-:Y:S02]  /*7810*/  @P1 MOV R3, R51.reuse ;  /* 0x0000003300031202 */ /* 0x080fe40000000f00 */
[----:B------:R-:W-:-:S02]  /*7820*/  @P1 IADD3.X R51, RZ, R51, RZ, P0, !PT ;  /* 0x00000033ff331210 */ /* 0x000fc400007fe4ff */
[----:B------:R-:W-:Y:S01]  /*7830*/  @P5 IADD3.X R47, RZ, R47, RZ, P2, !PT ;  /* 0x0000002fff2f5210 */ /* 0x000fe200017fe4ff */
[----:B------:R0:W-:Y:S04]  /*7840*/  @P1 STG.E [R2.64], R29 ;  /* 0x0000001d02001986 */ /* 0x0001e8000c101904 */
[----:B------:R1:W-:Y:S01]  /*7850*/  @P1 STG.E [R4.64], R43 ;  /* 0x0000002b04001986 */ /* 0x0003e2000c101904 */
[----:B0-----:R-:W-:Y:S01]  /*7860*/  @P5 IMAD.MOV.U32 R2, RZ, RZ, R46 ;  /* 0x000000ffff025224 */ /* 0x001fe200078e002e */
[-C--:B------:R-:W-:Y:S02]  /*7870*/  @P5 MOV R3, R51.reuse ;  /* 0x0000003300035202 */ /* 0x080fe40000000f00 */
[----:B------:R-:W-:Y:S01]  /*7880*/  @P5 IADD3 R46, P0, R46, 0x200, RZ ;  /* 0x000002002e2e5810 */ /* 0x000fe20007f1e0ff */
[----:B-1----:R-:W-:Y:S01]  /*7890*/  IMAD.MOV.U32 R5, RZ, RZ, R47 ;  /* 0x000000ffff057224 */ /* 0x002fe200078e002f */
[----:B------:R-:W-:Y:S01]  /*78a0*/  MOV R4, R44 ;  /* 0x0000002c00047202 */ /* 0x000fe20000000f00 */
[----:B------:R0:W-:Y:S01]  /*78b0*/  @P5 STG.E [R2.64], R31 ;  /* 0x0000001f02005986 */ /* 0x0001e2000c101904 */
[----:B------:R-:W-:-:S03]  /*78c0*/  @P5 IADD3.X R51, RZ, R51, RZ, P0, !PT ;  /* 0x00000033ff335210 */ /* 0x000fc600007fe4ff */
[----:B------:R1:W-:Y:S01]  /*78d0*/  @P5 STG.E [R6.64], R11 ;  /* 0x0000000b06005986 */ /* 0x0003e2000c101904 */
[----:B0-----:R-:W-:Y:S01]  /*78e0*/  IMAD.MOV.U32 R2, RZ, RZ, R46 ;  /* 0x000000ffff027224 */ /* 0x001fe200078e002e */
[----:B------:R-:W-:Y:S01]  /*78f0*/  MOV R3, R51 ;  /* 0x0000003300037202 */ /* 0x000fe20000000f00 */
[----:B------:R-:W-:Y:S06]  /*7900*/  @!P6 EXIT ;  /* 0x000000000000e94d */ /* 0x000fec0003800000 */
[----:B------:R-:W-:Y:S04]  /*7910*/  STG.E [R2.64], R33 ;  /* 0x0000002102007986 */ /* 0x000fe8000c101904 */
[----:B------:R-:W-:Y:S01]  /*7920*/  STG.E [R4.64], R45 ;  /* 0x0000002d04007986 */ /* 0x000fe2000c101904 */
[----:B------:R-:W-:Y:S05]  /*7930*/  EXIT ;  /* 0x000000000000794d */ /* 0x000fea0003800000 */
.L_x_12030:
[----:B------:R-:W-:Y:S01]  /*7940*/  HFMA2.MMA R162, -RZ, RZ, 0, 5.9604644775390625e-08 ;  /* 0x00000001ffa27435 */ /* 0x000fe200000001ff */
[----:B0-----:R-:W-:Y:S01]  /*7950*/  MOV R161, R182 ;  /* 0x000000b600a17202 */ /* 0x001fe20000000f00 */
[----:B------:R-:W-:Y:S01]  /*7960*/  IMAD.MOV.U32 R165, RZ, RZ, 0x1f ;  /* 0x0000001fffa57424 */ /* 0x000fe200078e00ff */
[----:B------:R-:W-:-:S02]  /*7970*/  MOV R164, 0xffffffff ;  /* 0xffffffff00a47802 */ /* 0x000fc40000000f00 */
[----:B------:R-:W-:Y:S02]  /*7980*/  MOV R160, 0x79a0 ;  /* 0x000079a000a07802 */ /* 0x000fe40000000f00 */
[----:B-----5:R-:W-:Y:S05]  /*7990*/  CALL.REL.NOINC `($__internal_162_$__cuda_sm70_shflsync_bfly_p) ;  /* 0x0000046000007944 */ /* 0x020fea0003c00000 */
[----:B-1----:R-:W-:Y:S01]  /*79a0*/  MOV R163, R162 ;  /* 0x000000a200a37202 */ /* 0x002fe20000000f00 */
[----:B------:R-:W-:Y:S05]  /*79b0*/  BRA `(.L_x_12133) ;  /* 0xffffb7d000007947 */ /* 0x000fea000383ffff */
.L_x_12031:
[----:B------:R-:W-:Y:S01]  /*79c0*/  HFMA2.MMA R162, -RZ, RZ, 0, 5.9604644775390625e-08 ;  /* 0x00000001ffa27435 */ /* 0x000fe200000001ff */
[----:B0-----:R-:W-:Y:S01]  /*79d0*/  IMAD.MOV.U32 R161, RZ, RZ, R181 ;  /* 0x000000ffffa17224 */ /* 0x001fe200078e00b5 */
[----:B------:R-:W-:Y:S01]  /*79e0*/  MOV R165, 0x1f ;  /* 0x0000001f00a57802 */ /* 0x000fe20000000f00 */
[----:B------:R-:W-:Y:S01]  /*79f0*/  IMAD.MOV.U32 R164, RZ, RZ, -0x1 ;  /* 0xffffffffffa47424 */ /* 0x000fe200078e00ff */
[----:B------:R-:W-:Y:S02]  /*7a00*/  MOV R160, 0x7a20 ;  /* 0x00007a2000a07802 */ /* 0x000fe40000000f00 */
[----:B-12--5:R-:W-:Y:S05]  /*7a10*/  CALL.REL.NOINC `($__internal_162_$__cuda_sm70_shflsync_bfly_p) ;  /* 0x000003e000007944 */ /* 0x026fea0003c00000 */
[----:B------:R-:W-:Y:S01]  /*7a20*/  FADD.FTZ R182, R163, R182 ;  /* 0x000000b6a3b67221 */ /* 0x000fe20000010000 */
[----:B------:R-:W-:Y:S01]  /*7a30*/  MOV R165, 0x1f ;  /* 0x0000001f00a57802 */ /* 0x000fe20000000f00 */
[----:B-1----:R-:W-:Y:S01]  /*7a40*/  FADD.FTZ R181, R181, R162 ;  /* 0x000000a2b5b57221 */ /* 0x002fe20000010000 */
[----:B------:R-:W-:Y:S01]  /*7a50*/  HFMA2.MMA R162, -RZ, RZ, 0, 1.1920928955078125e-07 ;  /* 0x00000002ffa27435 */ /* 0x000fe200000001ff */
[----:B------:R-:W-:Y:S01]  /*7a60*/  IMAD.MOV.U32 R164, RZ, RZ, -0x1 ;  /* 0xffffffffffa47424 */ /* 0x000fe200078e00ff */
[----:B------:R-:W-:-:S02]  /*7a70*/  MOV R161, R182 ;  /* 0x000000b600a17202 */ /* 0x000fc40000000f00 */
[----:B------:R-:W-:Y:S02]  /*7a80*/  MOV R160, 0x7aa0 ;  /* 0x00007aa000a07802 */ /* 0x000fe40000000f00 */
[----:B------:R-:W-:Y:S05]  /*7a90*/  CALL.REL.NOINC `($__internal_162_$__cuda_sm70_shflsync_bfly_p) ;  /* 0x0000036000007944 */ /* 0x000fea0003c00000 */
[----:B-1----:R-:W-:Y:S01]  /*7aa0*/  MOV R163, R162 ;  /* 0x000000a200a37202 */ /* 0x002fe20000000f00 */
[----:B------:R-:W-:Y:S01]  /*7ab0*/  HFMA2.MMA R162, -RZ, RZ, 0, 1.1920928955078125e-07 ;  /* 0x00000002ffa27435 */ /* 0x000fe200000001ff */
[----:B------:R-:W-:Y:S01]  /*7ac0*/  IMAD.MOV.U32 R161, RZ, RZ, R181 ;  /* 0x000000ffffa17224 */ /* 0x000fe200078e00b5 */
[----:B------:R-:W-:Y:S01]  /*7ad0*/  MOV R165, 0x1f ;  /* 0x0000001f00a57802 */ /* 0x000fe20000000f00 */
[----:B------:R-:W-:Y:S01]  /*7ae0*/  IMAD.MOV.U32 R164, RZ, RZ, -0x1 ;  /* 0xffffffffffa47424 */ /* 0x000fe200078e00ff */
[----:B------:R-:W-:Y:S02]  /*7af0*/  MOV R160, 0x7b10 ;  /* 0x00007b1000a07802 */ /* 0x000fe40000000f00 */
[----:B------:R-:W-:Y:S05]  /*7b00*/  CALL.REL.NOINC `($__internal_162_$__cuda_sm70_shflsync_bfly_p) ;  /* 0x000002f000007944 */ /* 0x000fea0003c00000 */
[----:B------:R-:W-:Y:S01]  /*7b10*/  FADD.FTZ R182, R163, R182 ;  /* 0x000000b6a3b67221 */ /* 0x000fe20000010000 */
[----:B------:R-:W-:Y:S01]  /*7b20*/  MOV R165, 0x1f ;  /* 0x0000001f00a57802 */ /* 0x000fe20000000f00 */
[----:B-1----:R-:W-:Y:S01]  /*7b30*/  FADD.FTZ R181, R181, R162 ;  /* 0x000000a2b5b57221 */ /* 0x002fe20000010000 */
[----:B------:R-:W-:Y:S01]  /*7b40*/  HFMA2.MMA R162, -RZ, RZ, 0, 2.384185791015625e-07 ;  /* 0x00000004ffa27435 */ /* 0x000fe200000001ff */
[----:B------:R-:W-:Y:S01]  /*7b50*/  IMAD.MOV.U32 R164, RZ, RZ, -0x1 ;  /* 0xffffffffffa47424 */ /* 0x000fe200078e00ff */
[----:B------:R-:W-:-:S02]  /*7b60*/  MOV R161, R182 ;  /* 0x000000b600a17202 */ /* 0x000fc40000000f00 */
[----:B------:R-:W-:Y:S02]  /*7b70*/  MOV R160, 0x7b90 ;  /* 0x00007b9000a07802 */ /* 0x000fe40000000f00 */
[----:B------:R-:W-:Y:S05]  /*7b80*/  CALL.REL.NOINC `($__internal_162_$__cuda_sm70_shflsync_bfly_p) ;  /* 0x0000027000007944 */ /* 0x000fea0003c00000 */
[----:B-1----:R-:W-:Y:S01]  /*7b90*/  MOV R163, R162 ;  /* 0x000000a200a37202 */ /* 0x002fe20000000f00 */
[----:B------:R-:W-:Y:S01]  /*7ba0*/  HFMA2.MMA R162, -RZ, RZ, 0, 2.384185791015625e-07 ;  /* 0x00000004ffa27435 */ /* 0x000fe200000001ff */
        /* <DEDUP_REMOVED lines=8> */
[----:B------:R-:W-:Y:S01]  /*7c30*/  HFMA2.MMA R162, -RZ, RZ, 0, 4.76837158203125e-07 ;  /* 0x00000008ffa27435 */ /* 0x000fe200000001ff */
[----:B------:R-:W-:Y:S01]  /*7c40*/  IMAD.MOV.U32 R164, RZ, RZ, -0x1 ;  /* 0xffffffffffa47424 */ /* 0x000fe200078e00ff */
[----:B------:R-:W-:-:S02]  /*7c50*/  MOV R161, R182 ;  /* 0x000000b600a17202 */ /* 0x000fc40000000f00 */
[----:B------:R-:W-:Y:S02]  /*7c60*/  MOV R160, 0x7c80 ;  /* 0x00007c8000a07802 */ /* 0x000fe40000000f00 */
[----:B------:R-:W-:Y:S05]  /*7c70*/  CALL.REL.NOINC `($__internal_162_$__cuda_sm70_shflsync_bfly_p) ;  /* 0x0000018000007944 */ /* 0x000fea0003c00000 */
[----:B-1----:R-:W-:Y:S01]  /*7c80*/  MOV R163, R162 ;  /* 0x000000a200a37202 */ /* 0x002fe20000000f00 */
[----:B------:R-:W-:Y:S01]  /*7c90*/  HFMA2.MMA R162, -RZ, RZ, 0, 4.76837158203125e-07 ;  /* 0x00000008ffa27435 */ /* 0x000fe200000001ff */
        /* <DEDUP_REMOVED lines=8> */
[----:B------:R-:W-:Y:S01]  /*7d20*/  HFMA2.MMA R162, -RZ, RZ, 0, 9.5367431640625e-07 ;  /* 0x00000010ffa27435 */ /* 0x000fe200000001ff */
[----:B------:R-:W-:Y:S01]  /*7d30*/  IMAD.MOV.U32 R164, RZ, RZ, -0x1 ;  /* 0xffffffffffa47424 */ /* 0x000fe200078e00ff */
[----:B------:R-:W-:-:S02]  /*7d40*/  MOV R161, R182 ;  /* 0x000000b600a17202 */ /* 0x000fc40000000f00 */
[----:B------:R-:W-:Y:S02]  /*7d50*/  MOV R160, 0x7d70 ;  /* 0x00007d7000a07802 */ /* 0x000fe40000000f00 */
[----:B------:R-:W-:Y:S05]  /*7d60*/  CALL.REL.NOINC `($__internal_162_$__cuda_sm70_shflsync_bfly_p) ;  /* 0x0000009000007944 */ /* 0x000fea0003c00000 */
[----:B-1----:R-:W-:Y:S01]  /*7d70*/  MOV R163, R162 ;  /* 0x000000a200a37202 */ /* 0x002fe20000000f00 */
[----:B------:R-:W-:Y:S01]  /*7d80*/  HFMA2.MMA R162, -RZ, RZ, 0, 9.5367431640625e-07 ;  /* 0x00000010ffa27435 */ /* 0x000fe200000001ff */
[----:B------:R-:W-:Y:S01]  /*7d90*/  IMAD.MOV.U32 R161, RZ, RZ, R181 ;  /* 0x000000ffffa17224 */ /* 0x000fe200078e00b5 */
[----:B------:R-:W-:Y:S01]  /*7da0*/  MOV R165, 0x1f ;  /* 0x0000001f00a57802 */ /* 0x000fe20000000f00 */
[----:B------:R-:W-:Y:S01]  /*7db0*/  IMAD.MOV.U32 R164, RZ, RZ, -0x1 ;  /* 0xffffffffffa47424 */ /* 0x000fe200078e00ff */
[----:B------:R-:W-:Y:S02]  /*7dc0*/  MOV R160, 0x7de0 ;  /* 0x00007de000a07802 */ /* 0x000fe40000000f00 */
[----:B------:R-:W-:Y:S05]  /*7dd0*/  CALL.REL.NOINC `($__internal_162_$__cuda_sm70_shflsync_bfly_p) ;  /* 0x0000002000007944 */ /* 0x000fea0003c00000 */
[----:B-1----:R-:W-:Y:S01]  /*7de0*/  MOV R160, R162 ;  /* 0x000000a200a07202 */ /* 0x002fe20000000f00 */
[----:B------:R-:W-:Y:S05]  /*7df0*/  BRA `(.L_x_12134) ;  /* 0xffffb4b000007947 */ /* 0x000fea000383ffff */
        .weak           $__internal_162_$__cuda_sm70_shflsync_bfly_p
        .type           $__internal_162_$__cuda_sm70_shflsync_bfly_p,@function
        .size           $__internal_162_$__cuda_sm70_shflsync_bfly_p,(.L_x_15044 - $__internal_162_$__cuda_sm70_shflsync_bfly_p)
$__internal_162_$__cuda_sm70_shflsync_bfly_p:
[----:B------:R-:W-:Y:S04]  /*7e00*/  WARPSYNC R164 ;  /* 0x000000a400007348 */ /* 0x000fe80003800000 */
[----:B------:R0:W1:Y:S02]  /*7e10*/  SHFL.BFLY PT, R162, R161, R162, R165 ;  /* 0x0c0000a2a1a27389 */ /* 0x00006400000e00a5 */
[----:B0-----:R-:W-:-:S06]  /*7e20*/  HFMA2.MMA R161, -RZ, RZ, 0, 0 ;  /* 0x00000000ffa17435 */ /* 0x001fcc00000001ff */
[----:B------:R-:W-:Y:S05]  /*7e30*/  RET.REL.NODEC R160 `(_ZN10layer_norm13ln_bwd_kernelINS_13Kernel_traitsI6__halfffffjLj1280ELj1ELj4ELj1ELj16ENS_18Kernel_traits_baseILj1280ES2_ffffjLj128EEEEELb0ELb0ELb1ELb0EEEvNS_9BwdParamsE) ;  /* 0xffff81c0a0007950 */ /* 0x000fea0003c3ffff */
.L_x_12135:
        /* <DEDUP_REMOVED lines=12> */
.L_x_15044:


//--------------------- .text._ZN10layer_norm13ln_bwd_kernelINS_13Kernel_traitsI6__halfffffjLj1280ELj1ELj4ELj1ELj16ENS_18Kernel_traits_baseILj1280ES2_ffffjLj128EEEEELb0ELb0ELb1ELb1EEEvNS_9BwdParamsE --------------------------
	.section	.text._ZN10layer_norm13ln_bwd_kernelINS_13Kernel_traitsI6__halfffffjLj1280ELj1ELj4ELj1ELj16ENS_18Kernel_traits_baseILj1280ES2_ffffjLj128EEEEELb0ELb0ELb1ELb1EEEvNS_9BwdParamsE,"ax",@progbits
	.sectioninfo	@"SHI_REGISTERS=255"
	.align	128
        .global         _ZN10layer_norm13ln_bwd_kernelINS_13Kernel_traitsI6__halfffffjLj1280ELj1ELj4ELj1ELj16ENS_18Kernel_traits_baseILj1280ES2_ffffjLj128EEEEELb0ELb0ELb1ELb1EEEvNS_9BwdParamsE
        .type           _ZN10layer_norm13ln_bwd_kernelINS_13Kernel_traitsI6__halfffffjLj1280ELj1ELj4ELj1ELj16ENS_18Kernel_traits_baseILj1280ES2_ffffjLj128EEEEELb0ELb0ELb1ELb1EEEvNS_9BwdParamsE,@function
        .size           _ZN10layer_norm13ln_bwd_kernelINS_13Kernel_traitsI6__halfffffjLj1280ELj1ELj4ELj1ELj16ENS_18Kernel_traits_baseILj1280ES2_ffffjLj128EEEEELb0ELb0ELb1ELb1EEEvNS_9BwdParamsE,(.L_x_15045 - _ZN10layer_norm13ln_bwd_kernelINS_13Kernel_traitsI6__halfffffjLj1280ELj1ELj4ELj1ELj16ENS_18Kernel_traits_baseILj1280ES2_ffffjLj128EEEEELb0ELb0ELb1ELb1EEEvNS_9BwdParamsE)
        .other          _ZN10layer_norm13ln_bwd_kernelINS_13Kernel_traitsI6__halfffffjLj1280ELj1ELj4ELj1ELj16ENS_18Kernel_traits_baseILj1280ES2_ffffjLj128EEEEELb0ELb0ELb1ELb1EEEvNS_9BwdParamsE,@"STO_CUDA_ENTRY STV_DEFAULT"
_ZN10layer_norm13ln_bwd_kernelINS_13Kernel_traitsI6__halfffffjLj1280ELj1ELj4ELj1ELj16ENS_18Kernel_traits_baseILj1280ES2_ffffjLj128EEEEELb0ELb0ELb1ELb1EEEvNS_9BwdParamsE:
.text._ZN10layer_norm13ln_bwd_kernelINS_13Kernel_traitsI6__halfffffjLj1280ELj1ELj4ELj1ELj16ENS_18Kernel_traits_baseILj1280ES2_ffffjLj128EEEEELb0ELb0ELb1ELb1EEEvNS_9BwdParamsE:
        /* <DEDUP_REMOVED lines=51> */
.L_x_12137:
        /* <DEDUP_REMOVED lines=59> */
[----:B---3--:R-:W-:Y:S01]  /*06e0*/  SHF.R.U64 R11, R6, 0x10, R7 ;  /* 0x00000010060b7819 */ /* 0x008fe20000001207 */
[----:B------:R-:W-:Y:S01]  /*06f0*/  HADD2.F32 R13, -RZ, R13.H0_H0 ;  /* 0x2000000dff0d7230 */ /* 0x000fe20000004100 */
[--C-:B----4-:R-:W-:Y:S01]  /*0700*/  SHF.R.U64 R9, R14, 0x10, R15.reuse ;  /* 0x000000100e097819 */ /* 0x110fe2000000120f */
[----:B------:R1:W-:Y:S01]  /*0710*/  STL [R1+0x60], R2 ;  /* 0x0000600201007387 */ /* 0x0003e20000100800 */
[----:B------:R-:W-:Y:S01]  /*0720*/  SHF.R.U32.HI R8, RZ, 0x10, R15 ;  /* 0x00000010ff087819 */ /* 0x000fe2000001160f */
[----:B------:R-:W-:Y:S01]  /*0730*/  HADD2.F32 R12, -RZ, R12.H0_H0 ;  /* 0x2000000cff0c7230 */ /* 0x000fe20000004100 */
[----:B------:R-:W-:Y:S01]  /*0740*/  SHF.R.U32.HI R10, RZ, 0x10, R7 ;  /* 0x00000010ff0a7819 */ /* 0x000fe20000011607 */
[----:B------:R-:W-:Y:S02]  /*0750*/  HADD2.F32 R11, -RZ, R11.H0_H0 ;  /* 0x2000000bff0b7230 */ /* 0x000fe40000004100 */
[----:B0-----:R-:W-:Y:S01]  /*0760*/  HADD2.F32 R0, -RZ, R6.H0_H0 ;  /* 0x20000006ff007230 */ /* 0x001fe20000004100 */
[----:B-----5:R-:W-:Y:S01]  /*0770*/  SHF.R.U32.HI R6, RZ, 0x10, R17 ;  /* 0x00000010ff067819 */ /* 0x020fe20000011611 */
[----:B------:R-:W-:Y:S01]  /*0780*/  HADD2.F32 R10, -RZ, R10.H0_H0 ;  /* 0x2000000aff0a7230 */ /* 0x000fe20000004100 */
[----:B------:R-:W-:Y:S01]  /*0790*/  SHF.R.U64 R5, R18, 0x10, R19 ;  /* 0x0000001012057819 */ /* 0x000fe20000001213 */
[----:B-1----:R-:W-:Y:S01]  /*07a0*/  HADD2.F32 R2, -RZ, R7.H0_H0 ;  /* 0x20000007ff027230 */ /* 0x002fe20000004100 */
[----:B------:R0:W-:Y:S01]  /*07b0*/  STL [R1+0x58], R0 ;  /* 0x0000580001007387 */ /* 0x0001e20000100800 */
[----:B------:R-:W-:Y:S01]  /*07c0*/  SHF.R.U64 R7, R16, 0x10, R17 ;  /* 0x0000001010077819 */ /* 0x000fe20000001211 */
[----:B------:R-:W-:Y:S01]  /*07d0*/  HADD2.F32 R9, -RZ, R9.H0_H0 ;  /* 0x20000009ff097230 */ /* 0x000fe20000004100 */
[----:B------:R-:W-:Y:S01]  /*07e0*/  SHF.R.U32.HI R4, RZ, 0x10, R19 ;  /* 0x00000010ff047819 */ /* 0x000fe20000011613 */
[----:B------:R1:W-:Y:S01]  /*07f0*/  STL [R1+0x50], R2 ;  /* 0x0000500201007387 */ /* 0x0003e20000100800 */
[----:B------:R-:W-:Y:S01]  /*0800*/  SHF.R.U64 R3, R20, 0x10, R21 ;  /* 0x0000001014037819 */ /* 0x000fe20000001215 */
[----:B------:R-:W-:Y:S01]  /*0810*/  HADD2.F32 R8, -RZ, R8.H0_H0 ;  /* 0x20000008ff087230 */ /* 0x000fe20000004100 */
[----:B------:R-:W-:Y:S01]  /*0820*/  SHF.R.U32.HI R252, RZ, 0x10, R23 ;  /* 0x00000010fffc7819 */ /* 0x000fe20000011617 */
[----:B------:R-:W-:Y:S01]  /*0830*/  HADD2.F32 R7, -RZ, R7.H0_H0 ;  /* 0x20000007ff077230 */ /* 0x000fe20000004100 */
[----:B------:R-:W-:Y:S01]  /*0840*/  SHF.R.U64 R250, R248, 0x10, R249 ;  /* 0x00000010f8fa7819 */ /* 0x000fe200000012f9 */
[----:B0-----:R-:W-:-:S02]  /*0850*/  HADD2.F32 R0, -RZ, R14.H0_H0 ;  /* 0x2000000eff007230 */ /* 0x001fc40000004100 */
[----:B------:R-:W-:Y:S01]  /*0860*/  HADD2.F32 R14, -RZ, R21.H0_H0 ;  /* 0x20000015ff0e7230 */ /* 0x000fe20000004100 */
[----:B------:R-:W-:Y:S01]  /*0870*/  SHF.R.U64 R246, R244, 0x10, R245 ;  /* 0x00000010f4f67819 */ /* 0x000fe200000012f5 */
[----:B-1----:R-:W-:Y:S01]  /*0880*/  HADD2.F32 R2, -RZ, R15.H0_H0 ;  /* 0x2000000fff027230 */ /* 0x002fe20000004100 */
[----:B------:R0:W-:Y:S01]  /*0890*/  STL [R1+0x48], R0 ;  /* 0x0000480001007387 */ /* 0x0001e20000100800 */
[----:B------:R-:W-:Y:S01]  /*08a0*/  HADD2.F32 R15, -RZ, R22.H0_H0 ;  /* 0x20000016ff0f7230 */ /* 0x000fe20000004100 */
[----:B------:R-:W-:Y:S01]  /*08b0*/  SHF.R.U64 R242, R240, 0x10, R241 ;  /* 0x00000010f0f27819 */ /* 0x000fe200000012f1 */
[----:B------:R-:W-:Y:S01]  /*08c0*/  HADD2.F32 R6, -RZ, R6.H0_H0 ;  /* 0x20000006ff067230 */ /* 0x000fe20000004100 */
[----:B------:R1:W-:Y:S01]  /*08d0*/  STL [R1+0x40], R2 ;  /* 0x0000400201007387 */ /* 0x0003e20000100800 */
[----:B------:R-:W-:Y:S02]  /*08e0*/  HADD2.F32 R5, -RZ, R5.H0_H0 ;  /* 0x20000005ff057230 */ /* 0x000fe40000004100 */
[----:B------:R-:W-:-:S02]  /*08f0*/  HADD2.F32 R4, -RZ, R4.H0_H0 ;  /* 0x20000004ff047230 */ /* 0x000fc40000004100 */
[----:B------:R-:W-:Y:S02]  /*0900*/  HADD2.F32 R3, -RZ, R3.H0_H0 ;  /* 0x20000003ff037230 */ /* 0x000fe40000004100 */
[----:B0-----:R-:W-:Y:S02]  /*0910*/  HADD2.F32 R0, -RZ, R16.H0_H0 ;  /* 0x20000010ff007230 */ /* 0x001fe40000004100 */
        /* <DEDUP_REMOVED lines=8> */
[----:B------:R-:W-:Y:S01]  /*09a0*/  SHF.R.U32.HI R240, RZ, 0x10, R241 ;  /* 0x00000010fff07819 */ /* 0x000fe200000116f1 */
[----:B------:R-:W-:-:S02]  /*09b0*/  HADD2.F32 R249, -RZ, R249.H0_H0 ;  /* 0x200000f9fff97230 */ /* 0x000fc40000004100 */
[----:B------:R-:W-:Y:S02]  /*09c0*/  HADD2.F32 R245, -RZ, R245.H0_H0 ;  /* 0x200000f5fff57230 */ /* 0x000fe40000004100 */
[----:B0-----:R-:W-:Y:S02]  /*09d0*/  HADD2.F32 R0, -RZ, R18.H0_H0 ;  /* 0x20000012ff007230 */ /* 0x001fe40000004100 */
[----:B------:R-:W-:Y:S02]  /*09e0*/  HADD2.F32 R241, -RZ, R241.H0_H0 ;  /* 0x200000f1fff17230 */ /* 0x000fe40000004100 */
[----:B-1----:R-:W-:Y:S01]  /*09f0*/  HADD2.F32 R2, -RZ, R19.H0_H0 ;  /* 0x20000013ff027230 */ /* 0x002fe20000004100 */
[----:B------:R0:W-:Y:S01]  /*0a00*/  STL [R1+0x28], R0 ;  /* 0x0000280001007387 */ /* 0x0001e20000100800 */
[----:B------:R-:W-:Y:S02]  /*0a10*/  HADD2.F32 R252, -RZ, R252.H0_H0 ;  /* 0x200000fcfffc7230 */ /* 0x000fe40000004100 */
[----:B------:R-:W-:Y:S01]  /*0a20*/  HADD2.F32 R250, -RZ, R250.H0_H0 ;  /* 0x200000fafffa7230 */ /* 0x000fe20000004100 */
[----:B------:R1:W-:Y:S01]  /*0a30*/  STL [R1+0x20], R2 ;  /* 0x0000200201007387 */ /* 0x0003e20000100800 */
[----:B------:R-:W-:-:S02]  /*0a40*/  HADD2.F32 R248, -RZ, R248.H0_H0 ;  /* 0x200000f8fff87230 */ /* 0x000fc40000004100 */
[----:B------:R-:W-:Y:S02]  /*0a50*/  HADD2.F32 R246, -RZ, R246.H0_H0 ;  /* 0x200000f6fff67230 */ /* 0x000fe40000004100 */
[----:B------:R-:W-:Y:S02]  /*0a60*/  HADD2.F32 R244, -RZ, R244.H0_H0 ;  /* 0x200000f4fff47230 */ /* 0x000fe40000004100 */
[----:B0-----:R-:W-:Y:S02]  /*0a70*/  HADD2.F32 R0, -RZ, R20.H0_H0 ;  /* 0x20000014ff007230 */ /* 0x001fe40000004100 */
[----:B------:R-:W-:Y:S01]  /*0a80*/  HADD2.F32 R242, -RZ, R242.H0_H0 ;  /* 0x200000f2fff27230 */ /* 0x000fe20000004100 */
[----:B-1----:R-:W-:Y:S01]  /*0a90*/  SHF.R.U32.HI R2, RZ, 0x10, R21 ;  /* 0x00000010ff027819 */ /* 0x002fe20000011615 */
[----:B------:R-:W-:Y:S01]  /*0aa0*/  HADD2.F32 R240, -RZ, R240.H0_H0 ;  /* 0x200000f0fff07230 */ /* 0x000fe20000004100 */
[----:B------:R0:W-:Y:S03]  /*0ab0*/  STL [R1+0x18], R0 ;  /* 0x0000180001007387 */ /* 0x0001e60000100800 */
[----:B------:R-:W-:Y:S01]  /*0ac0*/  HADD2.F32 R2, -RZ, R2.H0_H0 ;  /* 0x20000002ff027230 */ /* 0x000fe20000004100 */
[----:B------:R1:W-:Y:S04]  /*0ad0*/  STL [R1+0x10], R14 ;  /* 0x0000100e01007387 */ /* 0x0003e80000100800 */
[----:B------:R2:W-:Y:S01]  /*0ae0*/  STL [R1+0x8], R15 ;  /* 0x0000080f01007387 */ /* 0x0005e20000100800 */
[----:B0-----:R-:W-:Y:S01]  /*0af0*/  SHF.R.U64 R0, R22, 0x10, R23 ;  /* 0x0000001016007819 */ /* 0x001fe20000001217 */
[----:B-1----:R-:W-:-:S04]  /*0b00*/  HADD2.F32 R14, -RZ, R23.H0_H0 ;  /* 0x20000017ff0e7230 */ /* 0x002fc80000004100 */
[----:B------:R-:W-:Y:S01]  /*0b10*/  HADD2.F32 R0, -RZ, R0.H0_H0 ;  /* 0x20000000ff007230 */ /* 0x000fe20000004100 */
[----:B------:R2:W-:Y:S04]  /*0b20*/  STL [R1], R14 ;  /* 0x0000000e01007387 */ /* 0x0005e80000100800 */
        /* <DEDUP_REMOVED lines=13> */
.L_x_12251:
[----:B------:R-:W-:-:S10]  /*0c00*/  HFMA2.MMA R184, -RZ, RZ, 0, 2.384185791015625e-07 ;  /* 0x00000004ffb87435 */ /* 0x000fd400000001ff */
[----:B------:R-:W-:-:S05]  /*0c10*/  IMAD.WIDE R26, R169, R184, c[0x0][0x1d8] ;  /* 0x00007600a91a7625 */ /* 0x000fca00078e02b8 */
[----:B------:R0:W3:Y:S04]  /*0c20*/  LDG.E R156, [R26.64] ;  /* 0x000000041a9c7981 */ /* 0x0000e8000c1e1900 */
[----:B------:R-:W1:Y:S01]  /*0c30*/  S2R R158, SR_TID.X ;  /* 0x00000000009e7919 */ /* 0x000e620000002100 */
[----:B0-----:R-:W-:-:S05]  /*0c40*/  IMAD.WIDE R26, R169, R184, c[0x0][0x1a8] ;  /* 0x00006a00a91a7625 */ /* 0x001fca00078e02b8 */
[----:B------:R0:W5:Y:S02]  /*0c50*/  LDG.E R168, [R26.64] ;  /* 0x000000041aa87981 */ /* 0x000164000c1e1900 */
[----:B0-----:R-:W-:-:S06]  /*0c60*/  IMAD.WIDE R26, R169, R184, c[0x0][0x1d0] ;  /* 0x00007400a91a7625 */ /* 0x001fcc00078e02b8 */
        /* <DEDUP_REMOVED lines=17> */
[----:B------:R-:W-:Y:S01]  /*0d80*/  ISETP.NE.U32.AND P0, PT, RZ, c[0x0][0x218], PT ;  /* 0x00008600ff007a0c */ /* 0x000fe20003f05070 */
[----:B------:R-:W-:-:S03]  /*0d90*/  CS2R R158, SRZ ;  /* 0x00000000009e7805 */ /* 0x000fc6000001ff00 */
[----:B------:R-:W-:-:S13]  /*0da0*/  ISETP.NE.AND.EX P0, PT, RZ, c[0x0][0x21c], PT, P0 ;  /* 0x00008700ff007a0c */ /* 0x000fda0003f05300 */
[----:B------:R-:W-:Y:S05]  /*0db0*/  @!P0 BRA `(.L_x_12141) ;  /* 0x000019e000008947 */ /* 0x000fea0003800000 */
[C---:B------:R-:W-:Y:S01]  /*0dc0*/  IADD3 R124, R26.reuse, 0x80, RZ ;  /* 0x000000801a7c7810 */ /* 0x040fe20007ffe0ff */
[----:B------:R0:W5:Y:S01]  /*0dd0*/  LDG.E.128 R108, [R194.64] ;  /* 0x00000004c26c7981 */ /* 0x000162000c1e1d00 */
[C---:B------:R-:W-:Y:S02]  /*0de0*/  IADD3 R128, R26.reuse, 0xa0, RZ ;  /* 0x000000a01a807810 */ /* 0x040fe40007ffe0ff */
[C---:B------:R-:W-:Y:S02]  /*0df0*/  IADD3 R132, R26.reuse, 0xc0, RZ ;  /* 0x000000c01a847810 */ /* 0x040fe40007ffe0ff */
[C---:B------:R-:W-:Y:S02]  /*0e00*/  IADD3 R136, R26.reuse, 0xe0, RZ ;  /* 0x000000e01a887810 */ /* 0x040fe40007ffe0ff */
[C---:B------:R-:W-:Y:S02]  /*0e10*/  IADD3 R140, R26.reuse, 0x100, RZ ;  /* 0x000001001a8c7810 */ /* 0x040fe40007ffe0ff */
[----:B------:R-:W-:Y:S01]  /*0e20*/  IADD3 R144, R26, 0x120, RZ ;  /* 0x000001201a907810 */ /* 0x000fe20007ffe0ff */
[-C--:B------:R-:W-:Y:S01]  /*0e30*/  IMAD.WIDE.U32 R124, R124, R227.reuse, c[0x0][0x218] ;  /* 0x000086007c7c7625 */ /* 0x080fe200078e00e3 */
[----:B------:R0:W5:Y:S03]  /*0e40*/  LDG.E.128 R112, [R192.64] ;  /* 0x00000004c0707981 */ /* 0x000166000c1e1d00 */
[-C--:B------:R-:W-:Y:S01]  /*0e50*/  IMAD.WIDE.U32 R128, R128, R227.reuse, c[0x0][0x218] ;  /* 0x0000860080807625 */ /* 0x080fe200078e00e3 */
[----:B------:R0:W5:Y:S03]  /*0e60*/  LDG.E.128 R116, [R182.64] ;  /* 0x00000004b6747981 */ /* 0x000166000c1e1d00 */
[-C--:B------:R-:W-:Y:S01]  /*0e70*/  IMAD.WIDE.U32 R132, R132, R227.reuse, c[0x0][0x218] ;  /* 0x0000860084847625 */ /* 0x080fe200078e00e3 */
[----:B------:R0:W5:Y:S03]  /*0e80*/  LDG.E.128 R120, [R190.64] ;  /* 0x00000004be787981 */ /* 0x000166000c1e1d00 */
[-C--:B------:R-:W-:Y:S01]  /*0e90*/  IMAD.WIDE.U32 R136, R136, R227.reuse, c[0x0][0x218] ;  /* 0x0000860088887625 */ /* 0x080fe200078e00e3 */
[----:B------:R-:W5:Y:S03]  /*0ea0*/  LDG.E.128 R124, [R124.64] ;  /* 0x000000047c7c7981 */ /* 0x000f66000c1e1d00 */
[-C--:B------:R-:W-:Y:S01]  /*0eb0*/  IMAD.WIDE.U32 R140, R140, R227.reuse, c[0x0][0x218] ;  /* 0x000086008c8c7625 */ /* 0x080fe200078e00e3 */
[----:B------:R-:W5:Y:S03]  /*0ec0*/  LDG.E.128 R128, [R128.64] ;  /* 0x0000000480807981 */ /* 0x000f66000c1e1d00 */
[----:B------:R-:W-:Y:S01]  /*0ed0*/  IMAD.WIDE.U32 R144, R144, R227, c[0x0][0x218] ;  /* 0x0000860090907625 */ /* 0x000fe200078e00e3 */
[----:B------:R-:W5:Y:S04]  /*0ee0*/  LDG.E.128 R132, [R132.64] ;  /* 0x0000000484847981 */ /* 0x000f68000c1e1d00 */
[----:B------:R-:W5:Y:S04]  /*0ef0*/  LDG.E.128 R136, [R136.64] ;  /* 0x0000000488887981 */ /* 0x000f68000c1e1d00 */
[----:B------:R-:W5:Y:S04]  /*0f00*/  LDG.E.128 R140, [R140.64] ;  /* 0x000000048c8c7981 */ /* 0x000f68000c1e1d00 */
[----:B------:R-:W5:Y:S01]  /*0f10*/  LDG.E.128 R144, [R144.64] ;  /* 0x0000000490907981 */ /* 0x000f62000c1e1d00 */
[----:B------:R-:W-:Y:S01]  /*0f20*/  CS2R R158, SRZ ;  /* 0x00000000009e7805 */ /* 0x000fe2000001ff00 */
[----:B------:R-:W-:Y:S05]  /*0f30*/  BRA `(.L_x_12141) ;  /* 0x0000186000007947 */ /* 0x000fea0003800000 */
.L_x_12140:
[----:B------:R-:W-:Y:S01]  /*0f40*/  IADD3 R156, R156, -0x1, RZ ;  /* 0xffffffff9c9c7810 */ /* 0x000fe20007ffe0ff */
[----:B------:R-:W-:Y:S01]  /*0f50*/  IMAD.WIDE R184, R169, R184, c[0x0][0x1a0] ;  /* 0x00006800a9b87625 */ /* 0x000fe200078e02b8 */
[----:B--2---:R-:W-:Y:S01]  /*0f60*/  IADD3 R2, R26, 0x80, RZ ;  /* 0x000000801a027810 */ /* 0x004fe20007ffe0ff */
[----:B------:R-:W2:Y:S02]  /*0f70*/  LDL R226, [R1+0x64] ;  /* 0x0000640001e27983 */ /* 0x000ea40000100800 */
[----:B------:R-:W-:-:S02]  /*0f80*/  IMAD R156, R156, c[0x0][0x168], RZ ;  /* 0x00005a009c9c7a24 */ /* 0x000fc400078e02ff */
[-C--:B------:R-:W-:Y:S01]  /*0f90*/  IMAD.WIDE.U32 R228, R159, R227.reuse, c[0x0][0x188] ;  /* 0x000062009fe47625 */ /* 0x080fe200078e00e3 */
[----:B------:R0:W3:Y:S02]  /*0fa0*/  LDG.E R0, [R184.64] ;  /* 0x00000004b8007981 */ /* 0x0000e4000c1e1900 */
[----:B------:R-:W-:Y:S01]  /*0fb0*/  SHF.R.S32.HI R3, RZ, 0x1f, R156 ;  /* 0x0000001fff037819 */ /* 0x000fe2000001149c */
[-C--:B------:R-:W-:Y:S02]  /*0fc0*/  IMAD.WIDE.U32 R232, R26, R227.reuse, c[0x0][0x188] ;  /* 0x000062001ae87625 */ /* 0x080fe400078e00e3 */
[----:B------:R-:W4:Y:S01]  /*0fd0*/  LDG.E.128 R228, [R228.64] ;  /* 0x00000004e4e47981 */ /* 0x000f22000c1e1d00 */
[----:B------:R-:W-:Y:S01]  /*0fe0*/  LEA.HI R164, R3, R156, RZ, 0x2 ;  /* 0x0000009c03a47211 */ /* 0x000fe200078f10ff */
[-C--:B------:R-:W-:Y:S02]  /*0ff0*/  IMAD.WIDE.U32 R208, R157, R227.reuse, c[0x0][0x188] ;  /* 0x000062009dd07625 */ /* 0x080fe400078e00e3 */
[----:B------:R-:W2:Y:S02]  /*1000*/  LDG.E.128 R232, [R232.64] ;  /* 0x00000004e8e87981 */ /* 0x000ea4000c1e1d00 */
[----:B------:R-:W-:Y:S01]  /*1010*/  IMAD.WIDE.U32 R216, R2, R227, c[0x0][0x188] ;  /* 0x0000620002d87625 */ /* 0x000fe200078e00e3 */
[----:B------:R-:W-:Y:S01]  /*1020*/  LEA.HI.SX32 R164, R164, R187, 0x1e ;  /* 0x000000bba4a47211 */ /* 0x000fe200078ff2ff */
[----:B------:R-:W2:Y:S04]  /*1030*/  LDG.E.128 R208, [R208.64] ;  /* 0x00000004d0d07981 */ /* 0x000ea8000c1e1d00 */
[----:B------:R-:W2:Y:S01]  /*1040*/  LDG.E.128 R216, [R216.64] ;  /* 0x00000004d8d87981 */ /* 0x000ea2000c1e1d00 */
[----:B------:R-:W-:-:S06]  /*1050*/  IMAD.WIDE.U32 R172, R164, R227, c[0x0][0x208] ;  /* 0x00008200a4ac7625 */ /* 0x000fcc00078e00e3 */
[----:B------:R-:W2:Y:S01]  /*1060*/  LDG.E.128 R172, [R172.64] ;  /* 0x00000004acac7981 */ /* 0x000ea2000c1e1d00 */
[----:B------:R-:W-:-:S04]  /*1070*/  ISETP.NE.U32.AND P0, PT, RZ, c[0x0][0x218], PT ;  /* 0x00008600ff007a0c */ /* 0x000fc80003f05070 */
[----:B------:R-:W-:Y:S02]  /*1080*/  ISETP.NE.AND.EX P0, PT, RZ, c[0x0][0x21c], PT, P0 ;  /* 0x00008700ff007a0c */ /* 0x000fe40003f05300 */
[C---:B------:R-:W-:Y:S01]  /*1090*/  IADD3 R180, R26.reuse, 0xa0, RZ ;  /* 0x000000a01ab47810 */ /* 0x040fe20007ffe0ff */
[----:B------:R-:W1:Y:S01]  /*10a0*/  LDC.U8 R236, c[0x0][0x1f0] ;  /* 0x00007c00ffec7b82 */ /* 0x000e620000000000 */
[----:B------:R-:W-:-:S09]  /*10b0*/  IADD3 R171, R26, 0xc0, RZ ;  /* 0x000000c01aab7810 */ /* 0x000fd20007ffe0ff */
[-C--:B------:R-:W-:Y:S01]  /*10c0*/  @P0 IMAD.WIDE.U32 R2, R2, R227.reuse, c[0x0][0x218] ;  /* 0x0000860002020625 */ /* 0x080fe200078e00e3 */
[C---:B------:R-:W-:Y:S01]  /*10d0*/  IADD3 R170, R26.reuse, 0xe0, RZ ;  /* 0x000000e01aaa7810 */ /* 0x040fe20007ffe0ff */
[----:B------:R0:W5:Y:S04]  /*10e0*/  @P0 LDG.E.128 R108, [R194.64] ;  /* 0x00000004c26c0981 */ /* 0x000168000c1e1d00 */
[----:B------:R0:W5:Y:S01]  /*10f0*/  @P0 LDG.E.128 R124, [R2.64] ;  /* 0x00000004027c0981 */ /* 0x000162000c1e1d00 */
[C---:B------:R-:W-:Y:S02]  /*1100*/  IADD3 R25, R26.reuse, 0x100, RZ ;  /* 0x000001001a197810 */ /* 0x040fe40007ffe0ff */
[----:B------:R-:W-:Y:S01]  /*1110*/  IADD3 R24, R26, 0x120, RZ ;  /* 0x000001201a187810 */ /* 0x000fe20007ffe0ff */
[----:B------:R1:W5:Y:S01]  /*1120*/  @P0 LDG.E.128 R112, [R192.64] ;  /* 0x00000004c0700981 */ /* 0x000362000c1e1d00 */
[----:B------:R-:W-:-:S03]  /*1130*/  IMAD.WIDE.U32 R220, R158, R227, c[0x0][0x188] ;  /* 0x000062009edc7625 */ /* 0x000fc600078e00e3 */
[----:B------:R3:W5:Y:S01]  /*1140*/  @P0 LDG.E.128 R116, [R182.64] ;  /* 0x00000004b6740981 */ /* 0x000762000c1e1d00 */
[----:B0-----:R-:W-:-:S03]  /*1150*/  @P0 IMAD.WIDE.U32 R2, R180, R227, c[0x0][0x218] ;  /* 0x00008600b4020625 */ /* 0x001fc600078e00e3 */
[----:B------:R0:W5:Y:S04]  /*1160*/  @P0 LDG.E.128 R120, [R190.64] ;  /* 0x00000004be780981 */ /* 0x000168000c1e1d00 */
[----:B------:R0:W5:Y:S01]  /*1170*/  @P0 LDG.E.128 R128, [R2.64] ;  /* 0x0000000402800981 */ /* 0x000162000c1e1d00 */
[-C--:B------:R-:W-:Y:S01]  /*1180*/  IMAD.WIDE.U32 R200, R25, R227.reuse, c[0x0][0x188] ;  /* 0x0000620019c87625 */ /* 0x080fe200078e00e3 */
[C---:B------:R-:W-:Y:S02]  /*1190*/  IADD3 R20, R164.reuse, 0x20, RZ ;  /* 0x00000020a4147810 */ /* 0x040fe40007ffe0ff */
[----:B------:R-:W2:Y:S01]  /*11a0*/  LDG.E.128 R220, [R220.64] ;  /* 0x00000004dcdc7981 */ /* 0x000ea2000c1e1d00 */
[----:B0-----:R-:W-:Y:S01]  /*11b0*/  @P0 IMAD.WIDE.U32 R2, R171, R227, c[0x0][0x218] ;  /* 0x00008600ab020625 */ /* 0x001fe200078e00e3 */
[----:B------:R-:W-:-:S02]  /*11c0*/  IADD3 R16, R164, 0x40, RZ ;  /* 0x00000040a4107810 */ /* 0x000fc40007ffe0ff */
[----:B------:R-:W2:Y:S04]  /*11d0*/  LDG.E.128 R200, [R200.64] ;  /* 0x00000004c8c87981 */ /* 0x000ea8000c1e1d00 */
[----:B------:R0:W5:Y:S01]  /*11e0*/  @P0 LDG.E.128 R132, [R2.64] ;  /* 0x0000000402840981 */ /* 0x000162000c1e1d00 */
[----:B------:R-:W-:-:S04]  /*11f0*/  IMAD.WIDE.U32 R196, R24, R227, c[0x0][0x188] ;  /* 0x0000620018c47625 */ /* 0x000fc800078e00e3 */
[-C--:B------:R-:W-:Y:S01]  /*1200*/  IMAD.WIDE.U32 R176, R171, R227.reuse, c[0x0][0x188] ;  /* 0x00006200abb07625 */ /* 0x080fe200078e00e3 */
[----:B------:R-:W-:Y:S01]  /*1210*/  IADD3 R12, R164, 0x60, RZ ;  /* 0x00000060a40c7810 */ /* 0x000fe20007ffe0ff */
[----:B------:R-:W2:Y:S02]  /*1220*/  LDG.E.128 R196, [R196.64] ;  /* 0x00000004c4c47981 */ /* 0x000ea4000c1e1d00 */
[CC--:B0-----:R-:W-:Y:S02]  /*1230*/  @P0 IMAD.WIDE.U32 R2, R170.reuse, R227.reuse, c[0x0][0x218] ;  /* 0x00008600aa020625 */ /* 0x0c1fe400078e00e3 */
[----:B------:R-:W2:Y:S04]  /*1240*/  LDG.E.128 R176, [R176.64] ;  /* 0x00000004b0b07981 */ /* 0x000ea8000c1e1d00 */
[----:B------:R0:W5:Y:S01]  /*1250*/  @P0 LDG.E.128 R136, [R2.64] ;  /* 0x0000000402880981 */ /* 0x000162000c1e1d00 */
[----:B------:R-:W-:Y:S01]  /*1260*/  IMAD.WIDE.U32 R204, R170, R227, c[0x0][0x188] ;  /* 0x00006200aacc7625 */ /* 0x000fe200078e00e3 */
[----:B------:R-:W-:-:S02]  /*1270*/  IADD3 R8, R164, 0x80, RZ ;  /* 0x00000080a4087810 */ /* 0x000fc40007ffe0ff */
[C---:B------:R-:W-:Y:S02]  /*1280*/  IADD3 R4, R164.reuse, 0xa0, RZ ;  /* 0x000000a0a4047810 */ /* 0x040fe40007ffe0ff */
[----:B------:R-:W-:Y:S01]  /*1290*/  IADD3 R184, R164, 0xc0, RZ ;  /* 0x000000c0a4b87810 */ /* 0x000fe20007ffe0ff */
[----:B------:R-:W2:Y:S01]  /*12a0*/  LDG.E.128 R204, [R204.64] ;  /* 0x00000004cccc7981 */ /* 0x000ea2000c1e1d00 */
[----:B0-----:R-:W-:-:S04]  /*12b0*/  @P0 IMAD.WIDE.U32 R2, R25, R227, c[0x0][0x218] ;  /* 0x0000860019020625 */ /* 0x001fc800078e00e3 */
[----:B------:R-:W-:Y:S01]  /*12c0*/  @P0 IMAD.WIDE.U32 R24, R24, R227, c[0x0][0x218] ;  /* 0x0000860018180625 */ /* 0x000fe200078e00e3 */
[----:B------:R0:W5:Y:S04]  /*12d0*/  @P0 LDG.E.128 R140, [R2.64] ;  /* 0x00000004028c0981 */ /* 0x000168000c1e1d00 */
[----:B------:R2:W5:Y:S01]  /*12e0*/  @P0 LDG.E.128 R144, [R24.64] ;  /* 0x0000000418900981 */ /* 0x000562000c1e1d00 */
[----:B-1----:R-:W-:Y:S02]  /*12f0*/  ISETP.NE.AND P0, PT, R236, RZ, PT ;  /* 0x000000ffec00720c */ /* 0x002fe40003f05270 */
[C---:B------:R-:W-:Y:S02]  /*1300*/  IADD3 R156, R164.reuse, 0xe0, RZ ;  /* 0x000000e0a49c7810 */ /* 0x040fe40007ffe0ff */
[----:B------:R-:W-:-:S02]  /*1310*/  IADD3 R160, R164, 0x100, RZ ;  /* 0x00000100a4a07810 */ /* 0x000fc40007ffe0ff */
[----:B------:R-:W-:Y:S01]  /*1320*/  IADD3 R164, R164, 0x120, RZ ;  /* 0x00000120a4a47810 */ /* 0x000fe20007ffe0ff */
[----:B------:R-:W-:-:S04]  /*1330*/  IMAD.WIDE.U32 R212, R180, R227, c[0x0][0x188] ;  /* 0x00006200b4d47625 */ /* 0x000fc800078e00e3 */
[-C--:B------:R-:W-:Y:S02]  /*1340*/  IMAD.WIDE.U32 R20, R20, R227.reuse, c[0x0][0x208] ;  /* 0x0000820014147625 */ /* 0x080fe400078e00e3 */
[----:B------:R-:W2:Y:S02]  /*1350*/  LDG.E.128 R212, [R212.64] ;  /* 0x00000004d4d47981 */ /* 0x000ea4000c1e1d00 */
[-C--:B------:R-:W-:Y:S02]  /*1360*/  IMAD.WIDE.U32 R16, R16, R227.reuse, c[0x0][0x208] ;  /* 0x0000820010107625 */ /* 0x080fe400078e00e3 */
[----:B------:R-:W2:Y:S02]  /*1370*/  LDG.E.128 R20, [R20.64] ;  /* 0x0000000414147981 */ /* 0x000ea4000c1e1d00 */
[-C--:B------:R-:W-:Y:S02]  /*1380*/  IMAD.WIDE.U32 R12, R12, R227.reuse, c[0x0][0x208] ;  /* 0x000082000c0c7625 */ /* 0x080fe400078e00e3 */
[----:B------:R-:W2:Y:S02]  /*1390*/  LDG.E.128 R16, [R16.64] ;  /* 0x0000000410107981 */ /* 0x000ea4000c1e1d00 */
[----:B------:R-:W-:-:S02]  /*13a0*/  IMAD.WIDE.U32 R8, R8, R227, c[0x0][0x208] ;  /* 0x0000820008087625 */ /* 0x000fc400078e00e3 */
        /* <DEDUP_REMOVED lines=9> */
[----:B------:R-:W-:Y:S02]  /*1440*/  IMAD.WIDE.U32 R164, R164, R227, c[0x0][0x208] ;  /* 0x00008200a4a47625 */ /* 0x000fe400078e00e3 */
[----:B------:R-:W2:Y:S04]  /*1450*/  LDG.E.128 R160, [R160.64] ;  /* 0x00000004a0a07981 */ /* 0x000ea8000c1e1d00 */
[----:B------:R-:W2:Y:S01]  /*1460*/  LDG.E.128 R164, [R164.64] ;  /* 0x00000004a4a47981 */ /* 0x000ea2000c1e1d00 */
[----:B---3--:R-:W-:-:S05]  /*1470*/  FSEL R182, R0, RZ, !P0 ;  /* 0x000000ff00b67208 */ /* 0x008fca0004000000 */
[C---:B----4-:R-:W-:Y:S02]  /*1480*/  FADD.FTZ R237, -R182.reuse, R228 ;  /* 0x000000e4b6ed7221 */ /* 0x050fe40000010100 */
[C---:B------:R-:W-:Y:S02]  /*1490*/  FADD.FTZ R236, -R182.reuse, R229 ;  /* 0x000000e5b6ec7221 */ /* 0x040fe40000010100 */
[C---:B--2---:R-:W-:Y:S02]  /*14a0*/  FADD.FTZ R24, -R182.reuse, R233 ;  /* 0x000000e9b6187221 */ /* 0x044fe40000010100 */
[C---:B------:R-:W-:Y:S02]  /*14b0*/  FADD.FTZ R239, -R182.reuse, R231 ;  /* 0x000000e7b6ef7221 */ /* 0x040fe40000010100 */
[C---:B------:R-:W-:Y:S02]  /*14c0*/  FADD.FTZ R229, -R182.reuse, R211 ;  /* 0x000000d3b6e57221 */ /* 0x040fe40000010100 */
[----:B------:R-:W-:-:S02]  /*14d0*/  FADD.FTZ R228, -R182, R216 ;  /* 0x000000d8b6e47221 */ /* 0x000fc40000010100 */
[----:B------:R-:W2:Y:S01]  /*14e0*/  LDL R216, [R1+0x5c] ;  /* 0x00005c0001d87983 */ /* 0x000ea20000100800 */
[C---:B------:R-:W-:Y:S02]  /*14f0*/  FADD.FTZ R211, -R182.reuse, R218 ;  /* 0x000000dab6d37221 */ /* 0x040fe40000010100 */
[C---:B------:R-:W-:Y:S01]  /*1500*/  FADD.FTZ R231, -R182.reuse, R209 ;  /* 0x000000d1b6e77221 */ /* 0x040fe20000010100 */
[----:B------:R-:W3:Y:S01]  /*1510*/  LDL R218, [R1+0x68] ;  /* 0x0000680001da7983 */ /* 0x000ee20000100800 */
[----:B------:R-:W-:Y:S02]  /*1520*/  FADD.FTZ R227, -R182, R217 ;  /* 0x000000d9b6e37221 */ /* 0x000fe40000010100 */
[----:B-----5:R-:W-:Y:S01]  /*1530*/  FMUL.FTZ R209, R168, R24 ;  /* 0x00000018a8d17220 */ /* 0x020fe20000410000 */
[----:B------:R-:W4:Y:S01]  /*1540*/  LDL R217, [R1+0x60] ;  /* 0x0000600001d97983 */ /* 0x000f220000100800 */
[----:B------:R-:W-:Y:S02]  /*1550*/  FADD.FTZ R93, R93, R173 ;  /* 0x000000ad5d5d7221 */ /* 0x000fe40000010000 */
[----:B------:R-:W-:-:S02]  /*1560*/  FFMA.FTZ R29, R173, R209, R29 ;  /* 0x000000d1ad1d7223 */ /* 0x000fc4000001001d */
[----:B------:R-:W-:Y:S02]  /*1570*/  FMUL.FTZ R226, R226, R173 ;  /* 0x000000ade2e27220 */ /* 0x000fe40000410000 */
[----:B------:R-:W4:Y:S01]  /*1580*/  LDL R173, [R1+0x40] ;  /* 0x0000400001ad7983 */ /* 0x000f220000100800 */
[C---:B------:R-:W-:Y:S02]  /*1590*/  FADD.FTZ R225, -R182.reuse, R235 ;  /* 0x000000ebb6e17221 */ /* 0x040fe40000010100 */
[C---:B------:R-:W-:Y:S02]  /*15a0*/  FADD.FTZ R25, -R182.reuse, R232 ;  /* 0x000000e8b6197221 */ /* 0x040fe40000010100 */
[----:B------:R-:W-:Y:S02]  /*15b0*/  FADD.FTZ R224, -R182, R234 ;  /* 0x000000eab6e07221 */ /* 0x000fe40000010100 */
[----:B------:R-:W-:Y:S02]  /*15c0*/  FMUL.FTZ R25, R168, R25 ;  /* 0x00000019a8197220 */ /* 0x000fe40000410000 */
[----:B------:R-:W-:-:S02]  /*15d0*/  FADD.FTZ R232, -R182, R208 ;  /* 0x000000d0b6e87221 */ /* 0x000fc40000010100 */
[----:B------:R-:W-:Y:S02]  /*15e0*/  FMUL.FTZ R208, R168, R224 ;  /* 0x000000e0a8d07220 */ /* 0x000fe40000410000 */
[----:B------:R-:W-:Y:S02]  /*15f0*/  FADD.FTZ R95, R95, R175 ;  /* 0x000000af5f5f7221 */ /* 0x000fe40000010000 */
[----:B------:R-:W-:Y:S02]  /*1600*/  FFMA.FTZ R28, R172, R25, R28 ;  /* 0x00000019ac1c7223 */ /* 0x000fe4000001001c */
[----:B------:R-:W-:Y:S02]  /*1610*/  FADD.FTZ R92, R92, R172 ;  /* 0x000000ac5c5c7221 */ /* 0x000fe40000010000 */
[----:B------:R-:W-:Y:S02]  /*1620*/  FFMA.FTZ R30, R174, R208, R30 ;  /* 0x000000d0ae1e7223 */ /* 0x000fe4000001001e */
[----:B------:R-:W-:-:S02]  /*1630*/  FADD.FTZ R94, R94, R174 ;  /* 0x000000ae5e5e7221 */ /* 0x000fc40000010000 */
[C---:B------:R-:W-:Y:S02]  /*1640*/  FADD.FTZ R234, -R182.reuse, R222 ;  /* 0x000000deb6ea7221 */ /* 0x040fe40000010100 */
[----:B------:R-:W4:Y:S01]  /*1650*/  LDL R222, [R1+0x54] ;  /* 0x0000540001de7983 */ /* 0x000f220000100800 */
[C---:B------:R-:W-:Y:S02]  /*1660*/  FADD.FTZ R188, -R182.reuse, R177 ;  /* 0x000000b1b6bc7221 */ /* 0x040fe40000010100 */
[C---:B------:R-:W-:Y:S02]  /*1670*/  FADD.FTZ R177, -R182.reuse, R178 ;  /* 0x000000b2b6b17221 */ /* 0x040fe40000010100 */
[C---:B------:R-:W-:Y:S02]  /*1680*/  FADD.FTZ R178, -R182.reuse, R198 ;  /* 0x000000c6b6b27221 */ /* 0x040fe40000010100 */
[----:B------:R-:W4:Y:S01]  /*1690*/  LDL R198, [R1+0x44] ;  /* 0x0000440001c67983 */ /* 0x000f220000100800 */
[----:B------:R-:W-:-:S02]  /*16a0*/  FADD.FTZ R170, -R182, R204 ;  /* 0x000000ccb6aa7221 */ /* 0x000fc40000010100 */
[----:B------:R-:W-:-:S04]  /*16b0*/  FMUL.FTZ R204, R168, R225 ;  /* 0x000000e1a8cc7220 */ /* 0x000fc80000410000 */
[----:B------:R-:W-:Y:S02]  /*16c0*/  FFMA.FTZ R31, R175, R204, R31 ;  /* 0x000000ccaf1f7223 */ /* 0x000fe4000001001f */
[C---:B------:R-:W-:Y:S02]  /*16d0*/  FADD.FTZ R191, -R182.reuse, R176 ;  /* 0x000000b0b6bf7221 */ /* 0x040fe40000010100 */
[----:B------:R-:W-:Y:S02]  /*16e0*/  FADD.FTZ R176, -R182, R200 ;  /* 0x000000c8b6b07221 */ /* 0x000fe40000010100 */
[----:B------:R-:W4:Y:S01]  /*16f0*/  LDL R200, [R1+0x34] ;  /* 0x0000340001c87983 */ /* 0x000f220000100800 */
[----:B--2---:R-:W-:-:S03]  /*1700*/  FMUL.FTZ R224, R216, R175 ;  /* 0x000000afd8e07220 */ /* 0x004fc60000410000 */
[----:B------:R-:W2:Y:S01]  /*1710*/  LDL R175, [R1+0x30] ;  /* 0x0000300001af7983 */ /* 0x000ea20000100800 */
[----:B---3--:R-:W-:-:S03]  /*1720*/  FMUL.FTZ R24, R218, R172 ;  /* 0x000000acda187220 */ /* 0x008fc60000410000 */
[----:B------:R-:W3:Y:S01]  /*1730*/  LDL R172, [R1+0x3c] ;  /* 0x00003c0001ac7983 */ /* 0x000ee20000100800 */
[----:B----4-:R-:W-:-:S03]  /*1740*/  FMUL.FTZ R225, R217, R174 ;  /* 0x000000aed9e17220 */ /* 0x010fc60000410000 */
[----:B------:R-:W4:Y:S01]  /*1750*/  LDL R174, [R1+0x2c] ;  /* 0x00002c0001ae7983 */ /* 0x000f220000100800 */
[----:B------:R-:W-:-:S03]  /*1760*/  FMUL.FTZ R217, R173, R18 ;  /* 0x00000012add97220 */ /* 0x000fc60000410000 */
[----:B------:R-:W4:Y:S01]  /*1770*/  LDL R173, [R1+0x24] ;  /* 0x0000240001ad7983 */ /* 0x000f220000100800 */
[C---:B------:R-:W-:Y:S02]  /*1780*/  FADD.FTZ R238, -R182.reuse, R230 ;  /* 0x000000e6b6ee7221 */ /* 0x040fe40000010100 */
[C---:B------:R-:W-:Y:S02]  /*1790*/  FADD.FTZ R230, -R182.reuse, R210 ;  /* 0x000000d2b6e67221 */ /* 0x040fe40000010100 */
[C---:B------:R-:W-:Y:S02]  /*17a0*/  FADD.FTZ R171, -R182.reuse, R179 ;  /* 0x000000b3b6ab7221 */ /* 0x040fe40000010100 */
[C---:B------:R-:W-:Y:S02]  /*17b0*/  FADD.FTZ R189, -R182.reuse, R220 ;  /* 0x000000dcb6bd7221 */ /* 0x040fe40000010100 */
[C---:B------:R-:W-:Y:S01]  /*17c0*/  FADD.FTZ R235, -R182.reuse, R221 ;  /* 0x000000ddb6eb7221 */ /* 0x040fe20000010100 */
[----:B------:R-:W4:Y:S01]  /*17d0*/  LDL R220, [R1+0x4c] ;  /* 0x00004c0001dc7983 */ /* 0x000f220000100800 */
[----:B------:R-:W-:-:S02]  /*17e0*/  FADD.FTZ R233, -R182, R223 ;  /* 0x000000dfb6e97221 */ /* 0x000fc40000010100 */
[C---:B------:R-:W-:Y:S01]  /*17f0*/  FADD.FTZ R210, -R182.reuse, R219 ;  /* 0x000000dbb6d27221 */ /* 0x040fe20000010100 */
[----:B------:R-:W4:Y:S01]  /*1800*/  LDL R221, [R1+0x50] ;  /* 0x0000500001dd7983 */ /* 0x000f220000100800 */
[C---:B------:R-:W-:Y:S02]  /*1810*/  FADD.FTZ R195, -R182.reuse, R212 ;  /* 0x000000d4b6c37221 */ /* 0x040fe40000010100 */
[C---:B------:R-:W-:Y:S01]  /*1820*/  FADD.FTZ R194, -R182.reuse, R213 ;  /* 0x000000d5b6c27221 */ /* 0x040fe20000010100 */
[----:B------:R-:W4:Y:S01]  /*1830*/  LDL R223, [R1+0x58] ;  /* 0x0000580001df7983 */ /* 0x000f220000100800 */
[C---:B------:R-:W-:Y:S02]  /*1840*/  FADD.FTZ R193, -R182.reuse, R214 ;  /* 0x000000d6b6c17221 */ /* 0x040fe40000010100 */
[C---:B------:R-:W-:Y:S02]  /*1850*/  FADD.FTZ R192, -R182.reuse, R215 ;  /* 0x000000d7b6c07221 */ /* 0x040fe40000010100 */
[----:B0-----:R-:W-:-:S02]  /*1860*/  FADD.FTZ R3, -R182, R205 ;  /* 0x000000cdb6037221 */ /* 0x001fc40000010100 */
[C---:B------:R-:W-:Y:S02]  /*1870*/  FADD.FTZ R2, -R182.reuse, R206 ;  /* 0x000000ceb6027221 */ /* 0x040fe40000010100 */
[C---:B------:R-:W-:Y:S02]  /*1880*/  FADD.FTZ R0, -R182.reuse, R207 ;  /* 0x000000cfb6007221 */ /* 0x040fe40000010100 */
[C---:B------:R-:W-:Y:S02]  /*1890*/  FADD.FTZ R190, -R182.reuse, R201 ;  /* 0x000000c9b6be7221 */ /* 0x040fe40000010100 */
[C---:B------:R-:W-:Y:S01]  /*18a0*/  FADD.FTZ R183, -R182.reuse, R202 ;  /* 0x000000cab6b77221 */ /* 0x040fe20000010100 */
[----:B------:R-:W4:Y:S01]  /*18b0*/  LDL R201, [R1+0x38] ;  /* 0x0000380001c97983 */ /* 0x000f220000100800 */
[C---:B------:R-:W-:Y:S02]  /*18c0*/  FADD.FTZ R181, -R182.reuse, R203 ;  /* 0x000000cbb6b57221 */ /* 0x040fe40000010100 */
[----:B------:R-:W-:-:S02]  /*18d0*/  FADD.FTZ R180, -R182, R196 ;  /* 0x000000c4b6b47221 */ /* 0x000fc40000010100 */
[C---:B------:R-:W-:Y:S02]  /*18e0*/  FADD.FTZ R179, -R182.reuse, R197 ;  /* 0x000000c5b6b37221 */ /* 0x040fe40000010100 */
[----:B------:R-:W-:Y:S02]  /*18f0*/  FADD.FTZ R182, -R182, R199 ;  /* 0x000000c7b6b67221 */ /* 0x000fe40000010100 */
[----:B------:R-:W4:Y:S01]  /*1900*/  LDL R199, [R1+0x48] ;  /* 0x0000480001c77983 */ /* 0x000f220000100800 */
        /* <DEDUP_REMOVED lines=8> */
[----:B------:R-:W4:Y:S01]  /*1990*/  LDL R198, [R1+0x20] ;  /* 0x0000200001c67983 */ /* 0x000f220000100800 */
[----:B------:R-:W-:Y:S02]  /*19a0*/  FADD.FTZ R81, R81, R13 ;  /* 0x0000000d51517221 */ /* 0x000fe40000010000 */
[----:B------:R-:W-:-:S02]  /*19b0*/  FMUL.FTZ R214, R200, R13 ;  /* 0x0000000dc8d67220 */ /* 0x000fc40000410000 */
[----:B--2---:R-:W-:Y:S02]  /*19c0*/  FMUL.FTZ R213, R175, R14 ;  /* 0x0000000eafd57220 */ /* 0x004fe40000410000 */
[----:B------:R-:W2:Y:S01]  /*19d0*/  LDL R175, [R1+0x18] ;  /* 0x0000180001af7983 */ /* 0x000ea20000100800 */
[----:B---3--:R-:W-:Y:S02]  /*19e0*/  FMUL.FTZ R216, R172, R19 ;  /* 0x00000013acd87220 */ /* 0x008fe40000410000 */
[----:B------:R-:W-:Y:S01]  /*19f0*/  FMUL.FTZ R19, R168, R231 ;  /* 0x000000e7a8137220 */ /* 0x000fe20000410000 */
[----:B------:R-:W3:Y:S01]  /*1a00*/  LDL R172, [R1+0x1c] ;  /* 0x00001c0001ac7983 */ /* 0x000ee20000100800 */
[----:B----4-:R-:W-:Y:S02]  /*1a10*/  FMUL.FTZ R212, R174, R15 ;  /* 0x0000000faed47220 */ /* 0x010fe40000410000 */
[----:B------:R-:W-:Y:S01]  /*1a20*/  FFMA.FTZ R41, R13, R19, R41 ;  /* 0x000000130d297223 */ /* 0x000fe20000010029 */
[----:B------:R-:W4:Y:S01]  /*1a30*/  LDL R174, [R1+0x14] ;  /* 0x0000140001ae7983 */ /* 0x000f220000100800 */
[----:B------:R-:W-:-:S02]  /*1a40*/  FMUL.FTZ R13, R168, R210 ;  /* 0x000000d2a80d7220 */ /* 0x000fc40000410000 */
[----:B------:R-:W-:Y:S02]  /*1a50*/  FMUL.FTZ R210, R173, R9 ;  /* 0x00000009add27220 */ /* 0x000fe40000410000 */
[----:B------:R-:W3:Y:S01]  /*1a60*/  LDL R173, [R1+0x10] ;  /* 0x0000100001ad7983 */ /* 0x000ee20000100800 */
[----:B------:R-:W-:-:S03]  /*1a70*/  FMUL.FTZ R219, R199, R16 ;  /* 0x00000010c7db7220 */ /* 0x000fc60000410000 */
[----:B------:R-:W3:Y:S01]  /*1a80*/  LDL R199, [R1+0x28] ;  /* 0x0000280001c77983 */ /* 0x000ee20000100800 */
[----:B------:R-:W-:Y:S02]  /*1a90*/  FMUL.FTZ R215, R201, R12 ;  /* 0x0000000cc9d77220 */ /* 0x000fe40000410000 */
[----:B------:R-:W-:Y:S02]  /*1aa0*/  FMUL.FTZ R207, R198, R10 ;  /* 0x0000000ac6cf7220 */ /* 0x000fe40000410000 */
[----:B------:R-:W3:Y:S01]  /*1ab0*/  LDL R198, [R1+0xc] ;  /* 0x00000c0001c67983 */ /* 0x000ee20000100800 */
[----:B------:R-:W-:Y:S02]  /*1ac0*/  FMUL.FTZ R197, R168, R238 ;  /* 0x000000eea8c57220 */ /* 0x000fe40000410000 */
[----:B------:R-:W-:Y:S02]  /*1ad0*/  FADD.FTZ R90, R90, R22 ;  /* 0x000000165a5a7221 */ /* 0x000fe40000010000 */
[----:B------:R-:W-:-:S02]  /*1ae0*/  FFMA.FTZ R34, R22, R197, R34 ;  /* 0x000000c516227223 */ /* 0x000fc40000010022 */
[----:B------:R-:W-:Y:S02]  /*1af0*/  FMUL.FTZ R221, R221, R22 ;  /* 0x00000016dddd7220 */ /* 0x000fe40000410000 */
[C---:B------:R-:W-:Y:S02]  /*1b00*/  FMUL.FTZ R22, R168.reuse, R234 ;  /* 0x000000eaa8167220 */ /* 0x040fe40000410000 */
[C---:B------:R-:W-:Y:S02]  /*1b10*/  FMUL.FTZ R189, R168.reuse, R189 ;  /* 0x000000bda8bd7220 */ /* 0x040fe40000410000 */
[----:B------:R-:W-:Y:S02]  /*1b20*/  FMUL.FTZ R203, R168, R237 ;  /* 0x000000eda8cb7220 */ /* 0x000fe40000410000 */
[----:B------:R-:W-:Y:S02]  /*1b30*/  FFMA.FTZ R38, R18, R22, R38 ;  /* 0x0000001612267223 */ /* 0x000fe40000010026 */
[----:B------:R-:W-:-:S02]  /*1b40*/  FADD.FTZ R86, R86, R18 ;  /* 0x0000001256567221 */ /* 0x000fc40000010000 */
[----:B------:R-:W-:Y:S02]  /*1b50*/  FMUL.FTZ R18, R168, R230 ;  /* 0x000000e6a8127220 */ /* 0x000fe40000410000 */
[----:B--2---:R-:W-:Y:S02]  /*1b60*/  FMUL.FTZ R205, R175, R4 ;  /* 0x00000004afcd7220 */ /* 0x004fe40000410000 */
[----:B------:R-:W2:Y:S01]  /*1b70*/  LDL R175, [R1+0x8] ;  /* 0x0000080001af7983 */ /* 0x000ea20000100800 */
[----:B----4-:R-:W-:-:S03]  /*1b80*/  FMUL.FTZ R201, R174, R5 ;  /* 0x00000005aec97220 */ /* 0x010fc60000410000 */
[----:B------:R-:W4:Y:S01]  /*1b90*/  LDL R174, [R1+0x4] ;  /* 0x0000040001ae7983 */ /* 0x000f220000100800 */
[----:B---3--:R-:W-:-:S03]  /*1ba0*/  FMUL.FTZ R200, R173, R6 ;  /* 0x00000006adc87220 */ /* 0x008fc60000410000 */
[----:B------:R-:W3:Y:S01]  /*1bb0*/  LDL R173, [R1] ;  /* 0x0000000001ad7983 */ /* 0x000ee20000100800 */
[----:B------:R-:W-:Y:S02]  /*1bc0*/  FFMA.FTZ R36, R16, R189, R36 ;  /* 0x000000bd10247223 */ /* 0x000fe40000010024 */
[----:B------:R-:W-:Y:S02]  /*1bd0*/  FADD.FTZ R84, R84, R16 ;  /* 0x0000001054547221 */ /* 0x000fe40000010000 */
[----:B------:R-:W-:Y:S02]  /*1be0*/  FMUL.FTZ R16, R168, R228 ;  /* 0x000000e4a8107220 */ /* 0x000fe40000410000 */
[----:B------:R-:W-:Y:S02]  /*1bf0*/  FFMA.FTZ R32, R20, R203, R32 ;  /* 0x000000cb14207223 */ /* 0x000fe40000010020 */
[----:B------:R-:W-:Y:S02]  /*1c00*/  FADD.FTZ R88, R88, R20 ;  /* 0x0000001458587221 */ /* 0x000fe40000010000 */
[----:B------:R-:W-:-:S02]  /*1c10*/  FMUL.FTZ R223, R223, R20 ;  /* 0x00000014dfdf7220 */ /* 0x000fc40000410000 */
[----:B------:R-:W-:Y:S02]  /*1c20*/  FMUL.FTZ R20, R168, R232 ;  /* 0x000000e8a8147220 */ /* 0x000fe40000410000 */
[----:B------:R-:W-:Y:S02]  /*1c30*/  FFMA.FTZ R42, R14, R18, R42 ;  /* 0x000000120e2a7223 */ /* 0x000fe4000001002a */
[----:B------:R-:W-:Y:S02]  /*1c40*/  FADD.FTZ R82, R82, R14 ;  /* 0x0000000e52527221 */ /* 0x000fe40000010000 */
[----:B------:R-:W-:Y:S02]  /*1c50*/  FMUL.FTZ R14, R168, R211 ;  /* 0x000000d3a80e7220 */ /* 0x000fe40000410000 */
[----:B------:R-:W-:Y:S02]  /*1c60*/  FMUL.FTZ R206, R172, R11 ;  /* 0x0000000bacce7220 */ /* 0x000fe40000410000 */
[----:B------:R-:W-:-:S02]  /*1c70*/  FFMA.FTZ R44, R8, R16, R44 ;  /* 0x00000010082c7223 */ /* 0x000fc4000001002c */
[----:B------:R-:W-:Y:S02]  /*1c80*/  FADD.FTZ R76, R76, R8 ;  /* 0x000000084c4c7221 */ /* 0x000fe40000010000 */
[----:B------:R-:W-:Y:S02]  /*1c90*/  FADD.FTZ R172, RZ, R24 ;  /* 0x00000018ffac7221 */ /* 0x000fe40000010000 */
[----:B------:R-:W-:Y:S02]  /*1ca0*/  FFMA.FTZ R40, R12, R20, R40 ;  /* 0x000000140c287223 */ /* 0x000fe40000010028 */
[----:B------:R-:W-:Y:S02]  /*1cb0*/  FADD.FTZ R80, R80, R12 ;  /* 0x0000000c50507221 */ /* 0x000fe40000010000 */
[----:B------:R-:W-:Y:S02]  /*1cc0*/  FMUL.FTZ R12, R168, R195 ;  /* 0x000000c3a80c7220 */ /* 0x000fe40000410000 */
[----:B------:R-:W-:-:S02]  /*1cd0*/  FADD.FTZ R172, R172, R226 ;  /* 0x000000e2acac7221 */ /* 0x000fc40000010000 */
[----:B------:R-:W-:Y:S02]  /*1ce0*/  FMUL.FTZ R211, R199, R8 ;  /* 0x00000008c7d37220 */ /* 0x000fe40000410000 */
[----:B------:R-:W-:Y:S02]  /*1cf0*/  FFMA.FTZ R8, R25, R24, RZ ;  /* 0x0000001819087223 */ /* 0x000fe400000100ff */
[----:B------:R-:W-:Y:S02]  /*1d00*/  FFMA.FTZ R48, R4, R12, R48 ;  /* 0x0000000c04307223 */ /* 0x000fe40000010030 */
        /* <DEDUP_REMOVED lines=22> */
[----:B------:R-:W-:Y:S02]  /*1e70*/  FFMA.FTZ R35, R23, R196, R35 ;  /* 0x000000c417237223 */ /* 0x000fe40000010023 */
[----:B------:R-:W-:Y:S02]  /*1e80*/  FADD.FTZ R91, R91, R23 ;  /* 0x000000175b5b7221 */ /* 0x000fe40000010000 */
        /* <DEDUP_REMOVED lines=15> */
[----:B------:R-:W-:Y:S02]  /*1f80*/  FADD.FTZ R172, R172, R213 ;  /* 0x000000d5acac7221 */ /* 0x000fe40000010000 */
[----:B------:R-:W-:Y:S02]  /*1f90*/  FMUL.FTZ R17, R168, R229 ;  /* 0x000000e5a8117220 */ /* 0x000fe40000410000 */
[----:B------:R-:W-:Y:S02]  /*1fa0*/  FFMA.FTZ R171, R18, R213, R171 ;  /* 0x000000d512ab7223 */ /* 0x000fe400000100ab */
[----:B------:R-:W-:Y:S02]  /*1fb0*/  FMUL.FTZ R4, R168, R170 ;  /* 0x000000aaa8047220 */ /* 0x000fe40000410000 */
[----:B------:R-:W-:Y:S02]  /*1fc0*/  FADD.FTZ R170, R172, R212 ;  /* 0x000000d4acaa7221 */ /* 0x000fe40000010000 */
[----:B------:R-:W-:-:S02]  /*1fd0*/  FFMA.FTZ R171, R17, R212, R171 ;  /* 0x000000d411ab7223 */ /* 0x000fc400000100ab */
[----:B------:R-:W-:Y:S02]  /*1fe0*/  FFMA.FTZ R43, R15, R17, R43 ;  /* 0x000000110f2b7223 */ /* 0x000fe4000001002b */
[----:B------:R-:W-:Y:S02]  /*1ff0*/  FADD.FTZ R83, R83, R15 ;  /* 0x0000000f53537221 */ /* 0x000fe40000010000 */
[----:B------:R-:W-:Y:S02]  /*2000*/  FADD.FTZ R170, R170, R211 ;  /* 0x000000d3aaaa7221 */ /* 0x000fe40000010000 */
[----:B------:R-:W-:Y:S02]  /*2010*/  FMUL.FTZ R15, R168, R227 ;  /* 0x000000e3a80f7220 */ /* 0x000fe40000410000 */
[----:B------:R-:W-:Y:S02]  /*2020*/  FFMA.FTZ R171, R16, R211, R171 ;  /* 0x000000d310ab7223 */ /* 0x000fe400000100ab */
[----:B------:R-:W-:-:S02]  /*2030*/  FADD.FTZ R172, R170, R210 ;  /* 0x000000d2aaac7221 */ /* 0x000fc40000010000 */
[----:B------:R-:W-:Y:S02]  /*2040*/  FFMA.FTZ R171, R15, R210, R171 ;  /* 0x000000d20fab7223 */ /* 0x000fe400000100ab */
[----:B------:R-:W-:Y:S02]  /*2050*/  FFMA.FTZ R104, R156, R4, R104 ;  /* 0x000000049c687223 */ /* 0x000fe40000010068 */
[----:B------:R-:W-:Y:S02]  /*2060*/  FADD.FTZ R64, R64, R156 ;  /* 0x0000009c40407221 */ /* 0x000fe40000010000 */
[----:B------:R-:W-:Y:S02]  /*2070*/  FMUL.FTZ R170, R251, R156 ;  /* 0x0000009cfbaa7220 */ /* 0x000fe40000410000 */
[----:B------:R-:W-:Y:S02]  /*2080*/  FADD.FTZ R156, R172, R207 ;  /* 0x000000cfac9c7221 */ /* 0x000fe40000010000 */
[----:B------:R-:W-:-:S02]  /*2090*/  FFMA.FTZ R172, R14, R207, R171 ;  /* 0x000000cf0eac7223 */ /* 0x000fc400000100ab */
[----:B------:R-:W-:Y:S02]  /*20a0*/  FMUL.FTZ R3, R168, R3 ;  /* 0x00000003a8037220 */ /* 0x000fe40000410000 */
[----:B------:R-:W-:Y:S02]  /*20b0*/  FADD.FTZ R156, R156, R206 ;  /* 0x000000ce9c9c7221 */ /* 0x000fe40000010000 */
[----:B------:R-:W-:Y:S02]  /*20c0*/  FFMA.FTZ R172, R13, R206, R172 ;  /* 0x000000ce0dac7223 */ /* 0x000fe400000100ac */
[----:B------:R-:W-:Y:S02]  /*20d0*/  FFMA.FTZ R105, R157, R3, R105 ;  /* 0x000000039d697223 */ /* 0x000fe40000010069 */
[----:B------:R-:W-:Y:S02]  /*20e0*/  FADD.FTZ R65, R65, R157 ;  /* 0x0000009d41417221 */ /* 0x000fe40000010000 */
[----:B------:R-:W-:-:S02]  /*20f0*/  FMUL.FTZ R171, R250, R157 ;  /* 0x0000009dfaab7220 */ /* 0x000fc40000410000 */
[----:B------:R-:W-:Y:S02]  /*2100*/  FADD.FTZ R157, R156, R205 ;  /* 0x000000cd9c9d7221 */ /* 0x000fe40000010000 */
[----:B------:R-:W-:Y:S02]  /*2110*/  FFMA.FTZ R156, R12, R205, R172 ;  /* 0x000000cd0c9c7223 */ /* 0x000fe400000100ac */
[----:B------:R-:W-:Y:S02]  /*2120*/  FFMA.FTZ R46, R10, R14, R46 ;  /* 0x0000000e0a2e7223 */ /* 0x000fe4000001002e */
        /* <DEDUP_REMOVED lines=16> */
[----:B------:R-:W-:Y:S02]  /*2230*/  FADD.FTZ R75, R75, R7 ;  /* 0x000000074b4b7221 */ /* 0x000fe40000010000 */
[C---:B------:R-:W-:Y:S02]  /*2240*/  FMUL.FTZ R7, R168.reuse, R188 ;  /* 0x000000bca8077220 */ /* 0x040fe40000410000 */
[----:B------:R-:W-:Y:S02]  /*2250*/  FMUL.FTZ R6, R168, R177 ;  /* 0x000000b1a8067220 */ /* 0x000fe40000410000 */
[----:B------:R-:W-:Y:S02]  /*2260*/  FADD.FTZ R70, R70, R186 ;  /* 0x000000ba46467221 */ /* 0x000fe40000010000 */
[----:B------:R-:W-:-:S02]  /*2270*/  FFMA.FTZ R54, R186, R6, R54 ;  /* 0x00000006ba367223 */ /* 0x000fc40000010036 */
[----:B------:R-:W-:Y:S02]  /*2280*/  FFMA.FTZ R53, R185, R7, R53 ;  /* 0x00000007b9357223 */ /* 0x000fe40000010035 */
[----:B------:R-:W-:Y:S02]  /*2290*/  FADD.FTZ R69, R69, R185 ;  /* 0x000000b945457221 */ /* 0x000fe40000010000 */
[C---:B------:R-:W-:Y:S02]  /*22a0*/  FMUL.FTZ R2, R168.reuse, R2 ;  /* 0x00000002a8027220 */ /* 0x040fe40000410000 */
[----:B------:R-:W-:Y:S02]  /*22b0*/  FMUL.FTZ R172, R249, R158 ;  /* 0x0000009ef9ac7220 */ /* 0x000fe40000410000 */
[C---:B------:R-:W-:Y:S02]  /*22c0*/  FMUL.FTZ R176, R168.reuse, R176 ;  /* 0x000000b0a8b07220 */ /* 0x040fe40000410000 */
[----:B------:R-:W-:-:S02]  /*22d0*/  FMUL.FTZ R0, R168, R0 ;  /* 0x00000000a8007220 */ /* 0x000fc40000410000 */
[----:B------:R-:W-:Y:S02]  /*22e0*/  FMUL.FTZ R177, R248, R159 ;  /* 0x0000009ff8b17220 */ /* 0x000fe40000410000 */
[----:B------:R-:W-:Y:S02]  /*22f0*/  FFMA.FTZ R100, R160, R176, R100 ;  /* 0x000000b0a0647223 */ /* 0x000fe40000010064 */
[----:B------:R-:W-:Y:S02]  /*2300*/  FADD.FTZ R60, R60, R160 ;  /* 0x000000a03c3c7221 */ /* 0x000fe40000010000 */
[----:B------:R-:W-:Y:S02]  /*2310*/  FMUL.FTZ R160, R247, R160 ;  /* 0x000000a0f7a07220 */ /* 0x000fe40000410000 */
[----:B------:R-:W-:Y:S02]  /*2320*/  FADD.FTZ R61, R61, R161 ;  /* 0x000000a13d3d7221 */ /* 0x000fe40000010000 */
[----:B------:R-:W-:-:S02]  /*2330*/  FADD.FTZ R62, R62, R162 ;  /* 0x000000a23e3e7221 */ /* 0x000fc40000010000 */
[----:B--2---:R-:W-:-:S04]  /*2340*/  FMUL.FTZ R198, R175, R184 ;  /* 0x000000b8afc67220 */ /* 0x004fc80000410000 */
[----:B------:R-:W-:Y:S02]  /*2350*/  FADD.FTZ R157, R157, R198 ;  /* 0x000000c69d9d7221 */ /* 0x000fe40000010000 */
[----:B------:R-:W-:Y:S02]  /*2360*/  FFMA.FTZ R156, R8, R198, R156 ;  /* 0x000000c6089c7223 */ /* 0x000fe4000001009c */
[----:B----4-:R-:W-:-:S04]  /*2370*/  FMUL.FTZ R188, R174, R185 ;  /* 0x000000b9aebc7220 */ /* 0x010fc80000410000 */
[----:B------:R-:W-:Y:S02]  /*2380*/  FADD.FTZ R157, R157, R188 ;  /* 0x000000bc9d9d7221 */ /* 0x000fe40000010000 */
[----:B---3--:R-:W-:Y:S02]  /*2390*/  FMUL.FTZ R186, R173, R186 ;  /* 0x000000baadba7220 */ /* 0x008fe40000410000 */
        /* <DEDUP_REMOVED lines=16> */
[----:B------:R-:W-:Y:S02]  /*24a0*/  FFMA.FTZ R101, R161, R175, R101 ;  /* 0x000000afa1657223 */ /* 0x000fe40000010065 */
[----:B------:R-:W-:Y:S02]  /*24b0*/  FMUL.FTZ R161, R246, R161 ;  /* 0x000000a1f6a17220 */ /* 0x000fe40000410000 */
[----:B------:R-:W-:Y:S02]  /*24c0*/  FADD.FTZ R157, R157, R160 ;  /* 0x000000a09d9d7221 */ /* 0x000fe40000010000 */
[----:B------:R-:W-:Y:S02]  /*24d0*/  FFMA.FTZ R156, R176, R160, R156 ;  /* 0x000000a0b09c7223 */ /* 0x000fe4000001009c */
[----:B------:R-:W-:Y:S02]  /*24e0*/  FFMA.FTZ R102, R162, R174, R102 ;  /* 0x000000aea2667223 */ /* 0x000fe40000010066 */
        /* <DEDUP_REMOVED lines=43> */
.L_x_12141:
[----:B0-----:R-:W-:Y:S05]  /*27a0*/  BSYNC B1 ;  /* 0x0000000000017941 */ /* 0x001fea0003800000 */
.L_x_12139:
[----:B------:R-:W-:Y:S05]  /*27b0*/  BRA.DIV ~URZ, `(.L_x_12142) ;  /* 0x00003dc27f007947 */ /* 0x000fea000b800000 */
[----:B------:R0:W1:Y:S02]  /*27c0*/  SHFL.BFLY PT, R183, R159, 0x1, 0x1f ;  /* 0x0c201f009fb77f89 */ /* 0x00006400000e0000 */
.L_x_12252:
[----:B------:R-:W-:Y:S05]  /*27d0*/  BRA.DIV ~URZ, `(.L_x_12143) ;  /* 0x00003e227f007947 */ /* 0x000fea000b800000 */
[----:B------:R-:W3:Y:S01]  /*27e0*/  SHFL.BFLY PT, R156, R158, 0x1, 0x1f ;  /* 0x0c201f009e9c7f89 */ /* 0x000ee200000e0000 */
[----:B01----:R-:W-:-:S02]  /*27f0*/  FADD.FTZ R159, R183, R159 ;  /* 0x0000009fb79f7221 */ /* 0x003fc40000010000 */
        /* <DEDUP_REMOVED lines=15> */
.L_x_12253:
[----:B---3-5:R-:W-:Y:S01]  /*28f0*/  ISETP.GE.AND P5, PT, R27, 0x1, PT ;  /* 0x000000011b00780c */ /* 0x028fe20003fa6270 */
[----:B------:R-:W3:Y:S01]  /*2900*/  LDC.U8 R184, c[0x0][0x1f0] ;  /* 0x00007c00ffb87b82 */ /* 0x000ee20000000000 */
[----:B------:R-:W4:Y:S01]  /*2910*/  S2R R187, SR_TID.X ;  /* 0x0000000000bb7919 */ /* 0x000f220000002100 */
[----:B------:R-:W-:Y:S01]  /*2920*/  FADD.FTZ R183, R183, R159 ;  /* 0x0000009fb7b77221 */ /* 0x000fe20000010000 */
[----:B------:R-:W-:Y:S01]  /*2930*/  @!P6 ISETP.NE.U32.AND P3, PT, RZ, c[0x0][0x218], PT ;  /* 0x00008600ff00ea0c */ /* 0x000fe20003f65070 */
[----:B0-----:R-:W-:Y:S01]  /*2940*/  FADD.FTZ R156, R156, R158 ;  /* 0x0000009e9c9c7221 */ /* 0x001fe20000010000 */
[----:B------:R-:W-:Y:S01]  /*2950*/  HFMA2.MMA R182, -RZ, RZ, 0, 0 ;  /* 0x00000000ffb67435 */ /* 0x000fe200000001ff */
[----:B------:R-:W-:Y:S01]  /*2960*/  FMUL.FTZ R183, R183, c[0x0][0x1e0] ;  /* 0x00007800b7b77a20 */ /* 0x000fe20000410000 */
[----:B------:R-:W-:Y:S01]  /*2970*/  @!P6 ISETP.NE.AND.EX P3, PT, RZ, c[0x0][0x21c], PT, P3 ;  /* 0x00008700ff00ea0c */ /* 0x000fe20003f65330 */
[----:B------:R-:W-:Y:S01]  /*2980*/  BSSY B1, `(.L_x_12144) ;  /* 0x0000016000017945 */ /* 0x000fe20003800000 */
[----:B------:R-:W-:-:S02]  /*2990*/  @!P6 ISETP.NE.U32.AND P0, PT, RZ, c[0x0][0x218], PT ;  /* 0x00008600ff00ea0c */ /* 0x000fc40003f05070 */
[----:B------:R-:W-:Y:S02]  /*29a0*/  ISETP.NE.U32.AND P1, PT, RZ, c[0x0][0x258], PT ;  /* 0x00009600ff007a0c */ /* 0x000fe40003f25070 */
[----:B------:R-:W-:Y:S02]  /*29b0*/  @P5 IADD3 R157, R27, -0x1, RZ ;  /* 0xffffffff1b9d5810 */ /* 0x000fe40007ffe0ff */
[----:B------:R-:W-:-:S03]  /*29c0*/  @!P6 ISETP.NE.U32.AND P2, PT, RZ, c[0x0][0x218], PT ;  /* 0x00008600ff00ea0c */ /* 0x000fc60003f45070 */
[----:B------:R-:W-:-:S05]  /*29d0*/  @P5 IMAD R157, R157, c[0x0][0x168], RZ ;  /* 0x00005a009d9d5a24 */ /* 0x000fca00078e02ff */
[----:B-1----:R-:W-:Y:S02]  /*29e0*/  @P5 SHF.R.S32.HI R158, RZ, 0x1f, R157 ;  /* 0x0000001fff9e5819 */ /* 0x002fe4000001149d */
[----:B---3--:R-:W-:Y:S01]  /*29f0*/  ISETP.NE.AND P4, PT, R184, RZ, PT ;  /* 0x000000ffb800720c */ /* 0x008fe20003f85270 */
[----:B------:R-:W-:Y:S01]  /*2a00*/  FMUL.FTZ R184, R156, c[0x0][0x1e0] ;  /* 0x000078009cb87a20 */ /* 0x000fe20000410000 */
[----:B------:R-:W-:Y:S02]  /*2a10*/  @P5 LEA.HI R157, R158, R157, RZ, 0x2 ;  /* 0x0000009d9e9d5211 */ /* 0x000fe400078f10ff */
[----:B----4-:R-:W-:Y:S02]  /*2a20*/  @P5 LOP3.LUT R158, R187, 0x1f, RZ, 0xc0, !PT ;  /* 0x0000001fbb9e5812 */ /* 0x010fe400078ec0ff */
[----:B------:R-:W-:Y:S02]  /*2a30*/  FSEL R183, R183, RZ, !P4 ;  /* 0x000000ffb7b77208 */ /* 0x000fe40006000000 */
[----:B------:R-:W-:-:S02]  /*2a40*/  @P5 LEA.HI.SX32 R182, R157, R158, 0x1e ;  /* 0x0000009e9db65211 */ /* 0x000fc400078ff2ff */
        /* <DEDUP_REMOVED lines=9> */
.L_x_12145:
[----:B------:R-:W-:Y:S05]  /*2ae0*/  BSYNC B1 ;  /* 0x0000000000017941 */ /* 0x000fea0003800000 */
.L_x_12144:
[----:B------:R-:W-:Y:S01]  /*2af0*/  ISETP.NE.U32.AND P3, PT, RZ, c[0x0][0x258], PT ;  /* 0x00009600ff007a0c */ /* 0x000fe20003f65070 */
[----:B------:R-:W-:Y:S01]  /*2b00*/  BSSY B1, `(.L_x_12146) ;  /* 0x000000e000017945 */ /* 0x000fe20003800000 */
[----:B------:R-:W-:Y:S02]  /*2b10*/  @!P6 ISETP.NE.AND.EX P0, PT, RZ, c[0x0][0x21c], PT, P0 ;  /* 0x00008700ff00ea0c */ /* 0x000fe40003f05300 */
[----:B------:R-:W-:Y:S02]  /*2b20*/  ISETP.NE.AND.EX P1, PT, RZ, c[0x0][0x25c], PT, P1 ;  /* 0x00009700ff007a0c */ /* 0x000fe40003f25310 */
[----:B------:R-:W-:Y:S02]  /*2b30*/  @!P6 ISETP.NE.AND.EX P2, PT, RZ, c[0x0][0x21c], PT, P2 ;  /* 0x00008700ff00ea0c */ /* 0x000fe40003f45320 */
[----:B------:R-:W-:Y:S02]  /*2b40*/  @!P6 ISETP.NE.AND.EX P4, PT, RZ, c[0x0][0x21c], PT, P4 ;  /* 0x00008700ff00ea0c */ /* 0x000fe40003f85340 */
[----:B------:R-:W-:-:S02]  /*2b50*/  ISETP.NE.AND.EX P3, PT, RZ, c[0x0][0x25c], PT, P3 ;  /* 0x00009700ff007a0c */ /* 0x000fc40003f65330 */
        /* <DEDUP_REMOVED lines=8> */
.L_x_12147:
[----:B------:R-:W-:Y:S05]  /*2be0*/  BSYNC B1 ;  /* 0x0000000000017941 */ /* 0x000fea0003800000 */
.L_x_12146:
        /* <DEDUP_REMOVED lines=9> */
.L_x_12149:
[----:B------:R-:W-:Y:S05]  /*2c80*/  BSYNC B1 ;  /* 0x0000000000017941 */ /* 0x000fea0003800000 */
.L_x_12148:
        /* <DEDUP_REMOVED lines=9> */
.L_x_12151:
[----:B------:R-:W-:Y:S05]  /*2d20*/  BSYNC B1 ;  /* 0x0000000000017941 */ /* 0x000fea0003800000 */
.L_x_12150:
[----:B------:R-:W-:Y:S05]  /*2d30*/  @!P3 BRA `(.L_x_12152) ;  /* 0x000000700000b947 */ /* 0x000fea0003800000 */
[----:B------:R-:W-:Y:S02]  /*2d40*/  MOV R190, 0x10 ;  /* 0x0000001000be7802 */ /* 0x000fe40000000f00 */
[----:B------:R-:W-:Y:S02]  /*2d50*/  SEL R158, R193, R150, P1 ;  /* 0x00000096c19e7207 */ /* 0x000fe40000800000 */
[----:B------:R-:W-:Y:S01]  /*2d60*/  SEL R157, R192, R149, P1 ;  /* 0x00000095c09d7207 */ /* 0x000fe20000800000 */
[----:B------:R-:W-:Y:S01]  /*2d70*/  IMAD.WIDE.U32 R190, R26, R190, c[0x0][0x258] ;  /* 0x000096001abe7625 */ /* 0x000fe200078e00be */
[----:B------:R-:W-:Y:S02]  /*2d80*/  SEL R156, R187, R148, P1 ;  /* 0x00000094bb9c7207 */ /* 0x000fe40000800000 */
[----:B------:R-:W-:-:S05]  /*2d90*/  SEL R159, R194, R151, P1 ;  /* 0x00000097c29f7207 */ /* 0x000fca0000800000 */
[----:B------:R0:W-:Y:S02]  /*2da0*/  STG.E.128 [R190.64], R156 ;  /* 0x0000009cbe007986 */ /* 0x0001e4000c101d04 */
.L_x_12152:
[----:B------:R-:W-:Y:S01]  /*2db0*/  BSSY B1, `(.L_x_12153) ;  /* 0x000000e000017945 */ /* 0x000fe20003800000 */
[----:B------:R-:W-:Y:S05]  /*2dc0*/  @!P5 BRA `(.L_x_12154) ;  /* 0x000000c00000d947 */ /* 0x000fea0003800000 */
[----:B0-----:R-:W-:Y:S01]  /*2dd0*/  HFMA2.MMA R190, -RZ, RZ, 0, 9.5367431640625e-07 ;  /* 0x00000010ffbe7435 */ /* 0x001fe200000001ff */
[----:B------:R-:W-:Y:S01]  /*2de0*/  FMUL.FTZ R159, R194, c[0x0][0x1ec] ;  /* 0x00007b00c29f7a20 */ /* 0x000fe20000410000 */
[----:B------:R-:W-:Y:S01]  /*2df0*/  ISETP.GT.AND P0, PT, R27, RZ, PT ;  /* 0x000000ff1b00720c */ /* 0x000fe20003f04270 */
[----:B------:R-:W-:Y:S02]  /*2e00*/  FMUL.FTZ R156, R187, c[0x0][0x1ec] ;  /* 0x00007b00bb9c7a20 */ /* 0x000fe40000410000 */
[----:B------:R-:W-:Y:S01]  /*2e10*/  FMUL.FTZ R158, R193, c[0x0][0x1ec] ;  /* 0x00007b00c19e7a20 */ /* 0x000fe20000410000 */
[----:B------:R-:W-:Y:S01]  /*2e20*/  SEL R159, R159, R155, P0 ;  /* 0x0000009b9f9f7207 */ /* 0x000fe20000000000 */
[----:B------:R-:W-:Y:S01]  /*2e30*/  FMUL.FTZ R157, R192, c[0x0][0x1ec] ;  /* 0x00007b00c09d7a20 */ /* 0x000fe20000410000 */
[----:B------:R-:W-:Y:S02]  /*2e40*/  SEL R156, R156, R152, P0 ;  /* 0x000000989c9c7207 */ /* 0x000fe40000000000 */
[----:B------:R-:W-:Y:S01]  /*2e50*/  SEL R158, R158, R154, P0 ;  /* 0x0000009a9e9e7207 */ /* 0x000fe20000000000 */
[----:B------:R-:W-:Y:S01]  /*2e60*/  IMAD.WIDE.U32 R190, R182, R190, c[0x0][0x248] ;  /* 0x00009200b6be7625 */ /* 0x000fe200078e00be */
[----:B------:R-:W-:-:S05]  /*2e70*/  SEL R157, R157, R153, P0 ;  /* 0x000000999d9d7207 */ /* 0x000fca0000000000 */
[----:B------:R0:W-:Y:S02]  /*2e80*/  STG.E.128 [R190.64], R156 ;  /* 0x0000009cbe007986 */ /* 0x0001e4000c101d04 */
.L_x_12154:
[----:B------:R-:W-:Y:S05]  /*2e90*/  BSYNC B1 ;  /* 0x0000000000017941 */ /* 0x000fea0003800000 */
.L_x_12153:
[----:B------:R-:W-:Y:S01]  /*2ea0*/  @!P6 ISETP.NE.U32.AND P2, PT, RZ, c[0x0][0x218], PT ;  /* 0x00008600ff00ea0c */ /* 0x000fe20003f45070 */
[----:B------:R-:W-:Y:S01]  /*2eb0*/  BSSY B1, `(.L_x_12155) ;  /* 0x000000c000017945 */ /* 0x000fe20003800000 */
[----:B------:R-:W-:Y:S02]  /*2ec0*/  @!P6 ISETP.NE.U32.AND P4, PT, RZ, c[0x0][0x218], PT ;  /* 0x00008600ff00ea0c */ /* 0x000fe40003f85070 */
[----:B------:R-:W-:Y:S02]  /*2ed0*/  @!P6 ISETP.NE.AND.EX P2, PT, RZ, c[0x0][0x21c], PT, P2 ;  /* 0x00008700ff00ea0c */ /* 0x000fe40003f45320 */
        /* <DEDUP_REMOVED lines=9> */
.L_x_12156:
[----:B------:R-:W-:Y:S05]  /*2f70*/  BSYNC B1 ;  /* 0x0000000000017941 */ /* 0x000fea0003800000 */
.L_x_12155:
[----:B------:R-:W-:Y:S01]  /*2f80*/  @!P6 ISETP.NE.U32.AND P2, PT, RZ, c[0x0][0x218], PT ;  /* 0x00008600ff00ea0c */ /* 0x000fe20003f45070 */
[----:B------:R-:W-:Y:S01]  /*2f90*/  BSSY B1, `(.L_x_12157) ;  /* 0x000000c000017945 */ /* 0x000fe20003800000 */
[----:B------:R-:W-:Y:S02]  /*2fa0*/  @!P6 ISETP.NE.AND.EX P4, PT, RZ, c[0x0][0x21c], PT, P4 ;  /* 0x00008700ff00ea0c */ /* 0x000fe40003f85340 */
[----:B------:R-:W-:Y:S02]  /*2fb0*/  @!P6 ISETP.NE.AND.EX P2, PT, RZ, c[0x0][0x21c], PT, P2 ;  /* 0x00008700ff00ea0c */ /* 0x000fe40003f45320 */
        /* <DEDUP_REMOVED lines=9> */
.L_x_12158:
[----:B------:R-:W-:Y:S05]  /*3050*/  BSYNC B1 ;  /* 0x0000000000017941 */ /* 0x000fea0003800000 */
.L_x_12157:
        /* <DEDUP_REMOVED lines=9> */
.L_x_12160:
[----:B------:R-:W-:Y:S05]  /*30f0*/  BSYNC B1 ;  /* 0x0000000000017941 */ /* 0x000fea0003800000 */
.L_x_12159:
        /* <DEDUP_REMOVED lines=9> */
.L_x_12162:
[----:B------:R-:W-:Y:S05]  /*3190*/  BSYNC B1 ;  /* 0x0000000000017941 */ /* 0x000fea0003800000 */
.L_x_12161:
[----:B------:R-:W-:Y:S05]  /*31a0*/  @!P3 BRA `(.L_x_12163) ;  /* 0x000000800000b947 */ /* 0x000fea0003800000 */
[----:B0-----:R-:W-:Y:S02]  /*31b0*/  IADD3 R190, R26, 0x20, RZ ;  /* 0x000000201abe7810 */ /* 0x001fe40007ffe0ff */
[----:B------:R-:W-:Y:S02]  /*31c0*/  MOV R191, 0x10 ;  /* 0x0000001000bf7802 */ /* 0x000fe40000000f00 */
[----:B------:R-:W-:Y:S02]  /*31d0*/  SEL R158, R193, R150, P1 ;  /* 0x00000096c19e7207 */ /* 0x000fe40000800000 */
[----:B------:R-:W-:Y:S01]  /*31e0*/  SEL R157, R192, R149, P1 ;  /* 0x00000095c09d7207 */ /* 0x000fe20000800000 */
[----:B------:R-:W-:Y:S01]  /*31f0*/  IMAD.WIDE.U32 R190, R190, R191, c[0x0][0x258] ;  /* 0x00009600bebe7625 */ /* 0x000fe200078e00bf */
[----:B------:R-:W-:Y:S02]  /*3200*/  SEL R156, R187, R148, P1 ;  /* 0x00000094bb9c7207 */ /* 0x000fe40000800000 */
[----:B------:R-:W-:-:S05]  /*3210*/  SEL R159, R194, R151, P1 ;  /* 0x00000097c29f7207 */ /* 0x000fca0000800000 */
[----:B------:R0:W-:Y:S02]  /*3220*/  STG.E.128 [R190.64], R156 ;  /* 0x0000009cbe007986 */ /* 0x0001e4000c101d04 */
.L_x_12163:
[----:B------:R-:W-:Y:S01]  /*3230*/  BSSY B1, `(.L_x_12164) ;  /* 0x000000f000017945 */ /* 0x000fe20003800000 */
[----:B------:R-:W-:Y:S05]  /*3240*/  @!P5 BRA `(.L_x_12165) ;  /* 0x000000d00000d947 */ /* 0x000fea0003800000 */
[----:B0-----:R-:W-:Y:S01]  /*3250*/  HFMA2.MMA R191, -RZ, RZ, 0, 9.5367431640625e-07 ;  /* 0x00000010ffbf7435 */ /* 0x001fe200000001ff */
[----:B------:R-:W-:Y:S01]  /*3260*/  FMUL.FTZ R159, R194, c[0x0][0x1ec] ;  /* 0x00007b00c29f7a20 */ /* 0x000fe20000410000 */
[----:B------:R-:W-:Y:S01]  /*3270*/  IADD3 R190, R182, 0x20, RZ ;  /* 0x00000020b6be7810 */ /* 0x000fe20007ffe0ff */
[----:B------:R-:W-:Y:S01]  /*3280*/  FMUL.FTZ R158, R193, c[0x0][0x1ec] ;  /* 0x00007b00c19e7a20 */ /* 0x000fe20000410000 */
[----:B------:R-:W-:Y:S01]  /*3290*/  ISETP.GT.AND P0, PT, R27, RZ, PT ;  /* 0x000000ff1b00720c */ /* 0x000fe20003f04270 */
[----:B------:R-:W-:Y:S02]  /*32a0*/  FMUL.FTZ R157, R192, c[0x0][0x1ec] ;  /* 0x00007b00c09d7a20 */ /* 0x000fe40000410000 */
[----:B------:R-:W-:Y:S01]  /*32b0*/  FMUL.FTZ R156, R187, c[0x0][0x1ec] ;  /* 0x00007b00bb9c7a20 */ /* 0x000fe20000410000 */
[----:B------:R-:W-:Y:S02]  /*32c0*/  SEL R159, R159, R155, P0 ;  /* 0x0000009b9f9f7207 */ /* 0x000fe40000000000 */
[----:B------:R-:W-:Y:S01]  /*32d0*/  IMAD.WIDE.U32 R190, R190, R191, c[0x0][0x248] ;  /* 0x00009200bebe7625 */ /* 0x000fe200078e00bf */
[----:B------:R-:W-:-:S02]  /*32e0*/  SEL R158, R158, R154, P0 ;  /* 0x0000009a9e9e7207 */ /* 0x000fc40000000000 */
[----:B------:R-:W-:Y:S02]  /*32f0*/  SEL R157, R157, R153, P0 ;  /* 0x000000999d9d7207 */ /* 0x000fe40000000000 */
[----:B------:R-:W-:-:S05]  /*3300*/  SEL R156, R156, R152, P0 ;  /* 0x000000989c9c7207 */ /* 0x000fca0000000000 */
[----:B------:R0:W-:Y:S02]  /*3310*/  STG.E.128 [R190.64], R156 ;  /* 0x0000009cbe007986 */ /* 0x0001e4000c101d04 */
.L_x_12165:
[----:B------:R-:W-:Y:S05]  /*3320*/  BSYNC B1 ;  /* 0x0000000000017941 */ /* 0x000fea0003800000 */
.L_x_12164:
        /* <DEDUP_REMOVED lines=13> */
.L_x_12167:
[----:B------:R-:W-:Y:S05]  /*3400*/  BSYNC B1 ;  /* 0x0000000000017941 */ /* 0x000fea0003800000 */
.L_x_12166:
        /* <DEDUP_REMOVED lines=13> */
.L_x_12169:
[----:B------:R-:W-:Y:S05]  /*34e0*/  BSYNC B1 ;  /* 0x0000000000017941 */ /* 0x000fea0003800000 */
.L_x_12168:
        /* <DEDUP_REMOVED lines=9> */
.L_x_12171:
[----:B------:R-:W-:Y:S05]  /*3580*/  BSYNC B1 ;  /* 0x0000000000017941 */ /* 0x000fea0003800000 */
.L_x_12170:
        /* <DEDUP_REMOVED lines=9> */
.L_x_12173:
[----:B------:R-:W-:Y:S05]  /*3620*/  BSYNC B1 ;  /* 0x0000000000017941 */ /* 0x000fea0003800000 */
.L_x_12172:
        /* <DEDUP_REMOVED lines=9> */
.L_x_12174:
        /* <DEDUP_REMOVED lines=15> */
.L_x_12176:
[----:B------:R-:W-:Y:S05]  /*37b0*/  BSYNC B1 ;  /* 0x0000000000017941 */ /* 0x000fea0003800000 */
.L_x_12175:
        /* <DEDUP_REMOVED lines=13> */
.L_x_12178:
[----:B------:R-:W-:Y:S05]  /*3890*/  BSYNC B1 ;  /* 0x0000000000017941 */ /* 0x000fea0003800000 */
.L_x_12177:
        /* <DEDUP_REMOVED lines=13> */
.L_x_12180:
[----:B------:R-:W-:Y:S05]  /*3970*/  BSYNC B1 ;  /* 0x0000000000017941 */ /* 0x000fea0003800000 */
.L_x_12179:
        /* <DEDUP_REMOVED lines=9> */
.L_x_12182:
[----:B------:R-:W-:Y:S05]  /*3a10*/  BSYNC B1 ;  /* 0x0000000000017941 */ /* 0x000fea0003800000 */
.L_x_12181:
        /* <DEDUP_REMOVED lines=9> */
.L_x_12184:
[----:B------:R-:W-:Y:S05]  /*3ab0*/  BSYNC B1 ;  /* 0x0000000000017941 */ /* 0x000fea0003800000 */
.L_x_12183:
        /* <DEDUP_REMOVED lines=9> */
.L_x_12185:
        /* <DEDUP_REMOVED lines=15> */
.L_x_12187:
[----:B------:R-:W-:Y:S05]  /*3c40*/  BSYNC B1 ;  /* 0x0000000000017941 */ /* 0x000fea0003800000 */
.L_x_12186:
        /* <DEDUP_REMOVED lines=13> */
.L_x_12189:
[----:B------:R-:W-:Y:S05]  /*3d20*/  BSYNC B1 ;  /* 0x0000000000017941 */ /* 0x000fea0003800000 */
.L_x_12188:
        /* <DEDUP_REMOVED lines=13> */
.L_x_12191:
[----:B------:R-:W-:Y:S05]  /*3e00*/  BSYNC B1 ;  /* 0x0000000000017941 */ /* 0x000fea0003800000 */
.L_x_12190:
        /* <DEDUP_REMOVED lines=9> */
.L_x_12193:
[----:B------:R-:W-:Y:S05]  /*3ea0*/  BSYNC B1 ;  /* 0x0000000000017941 */ /* 0x000fea0003800000 */
.L_x_12192:
        /* <DEDUP_REMOVED lines=9> */
.L_x_12195:
[----:B------:R-:W-:Y:S05]  /*3f40*/  BSYNC B1 ;  /* 0x0000000000017941 */ /* 0x000fea0003800000 */
.L_x_12194:
        /* <DEDUP_REMOVED lines=9> */
.L_x_12196:
        /* <DEDUP_REMOVED lines=15> */
.L_x_12198:
[----:B------:R-:W-:Y:S05]  /*40d0*/  BSYNC B1 ;  /* 0x0000000000017941 */ /* 0x000fea0003800000 */
.L_x_12197:
        /* <DEDUP_REMOVED lines=13> */
.L_x_12200:
[----:B------:R-:W-:Y:S05]  /*41b0*/  BSYNC B1 ;  /* 0x0000000000017941 */ /* 0x000fea0003800000 */
.L_x_12199:
        /* <DEDUP_REMOVED lines=13> */
.L_x_12202:
[----:B------:R-:W-:Y:S05]  /*4290*/  BSYNC B1 ;  /* 0x0000000000017941 */ /* 0x000fea0003800000 */
.L_x_12201:
        /* <DEDUP_REMOVED lines=9> */
.L_x_12204:
[----:B------:R-:W-:Y:S05]  /*4330*/  BSYNC B1 ;  /* 0x0000000000017941 */ /* 0x000fea0003800000 */
.L_x_12203:
        /* <DEDUP_REMOVED lines=9> */
.L_x_12206:
[----:B------:R-:W-:Y:S05]  /*43d0*/  BSYNC B1 ;  /* 0x0000000000017941 */ /* 0x000fea0003800000 */
.L_x_12205:
        /* <DEDUP_REMOVED lines=9> */
.L_x_12207:
        /* <DEDUP_REMOVED lines=15> */
.L_x_12209:
[----:B------:R-:W-:Y:S05]  /*4560*/  BSYNC B1 ;  /* 0x0000000000017941 */ /* 0x000fea0003800000 */
.L_x_12208:
        /* <DEDUP_REMOVED lines=13> */
.L_x_12211:
[----:B------:R-:W-:Y:S05]  /*4640*/  BSYNC B1 ;  /* 0x0000000000017941 */ /* 0x000fea0003800000 */
.L_x_12210:
        /* <DEDUP_REMOVED lines=13> */
.L_x_12213:
[----:B------:R-:W-:Y:S05]  /*4720*/  BSYNC B1 ;  /* 0x0000000000017941 */ /* 0x000fea0003800000 */
.L_x_12212:
        /* <DEDUP_REMOVED lines=9> */
.L_x_12215:
[----:B------:R-:W-:Y:S05]  /*47c0*/  BSYNC B1 ;  /* 0x0000000000017941 */ /* 0x000fea0003800000 */
.L_x_12214:
        /* <DEDUP_REMOVED lines=9> */
.L_x_12217:
[----:B------:R-:W-:Y:S05]  /*4860*/  BSYNC B1 ;  /* 0x0000000000017941 */ /* 0x000fea0003800000 */
.L_x_12216:
        /* <DEDUP_REMOVED lines=9> */
.L_x_12218:
        /* <DEDUP_REMOVED lines=15> */
.L_x_12220:
[----:B------:R-:W-:Y:S05]  /*49f0*/  BSYNC B1 ;  /* 0x0000000000017941 */ /* 0x000fea0003800000 */
.L_x_12219:
        /* <DEDUP_REMOVED lines=13> */
.L_x_12222:
[----:B------:R-:W-:Y:S05]  /*4ad0*/  BSYNC B1 ;  /* 0x0000000000017941 */ /* 0x000fea0003800000 */
.L_x_12221:
        /* <DEDUP_REMOVED lines=13> */
.L_x_12224:
[----:B------:R-:W-:Y:S05]  /*4bb0*/  BSYNC B1 ;  /* 0x0000000000017941 */ /* 0x000fea0003800000 */
.L_x_12223:
        /* <DEDUP_REMOVED lines=9> */
.L_x_12226:
[----:B------:R-:W-:Y:S05]  /*4c50*/  BSYNC B1 ;  /* 0x0000000000017941 */ /* 0x000fea0003800000 */
.L_x_12225:
        /* <DEDUP_REMOVED lines=9> */
.L_x_12228:
[----:B------:R-:W-:Y:S05]  /*4cf0*/  BSYNC B1 ;  /* 0x0000000000017941 */ /* 0x000fea0003800000 */
.L_x_12227:
        /* <DEDUP_REMOVED lines=9> */
.L_x_12229:
        /* <DEDUP_REMOVED lines=15> */
.L_x_12231:
[----:B------:R-:W-:Y:S05]  /*4e80*/  BSYNC B1 ;  /* 0x0000000000017941 */ /* 0x000fea0003800000 */
.L_x_12230:
        /* <DEDUP_REMOVED lines=13> */
.L_x_12233:
[----:B------:R-:W-:Y:S05]  /*4f60*/  BSYNC B1 ;  /* 0x0000000000017941 */ /* 0x000fea0003800000 */
.L_x_12232:
        /* <DEDUP_REMOVED lines=13> */
.L_x_12235:
[----:B------:R-:W-:Y:S05]  /*5040*/  BSYNC B1 ;  /* 0x0000000000017941 */ /* 0x000fea0003800000 */
.L_x_12234:
        /* <DEDUP_REMOVED lines=9> */
.L_x_12237:
[----:B------:R-:W-:Y:S05]  /*50e0*/  BSYNC B1 ;  /* 0x0000000000017941 */ /* 0x000fea0003800000 */
.L_x_12236:
        /* <DEDUP_REMOVED lines=9> */
.L_x_12239:
[----:B------:R-:W-:Y:S05]  /*5180*/  BSYNC B1 ;  /* 0x0000000000017941 */ /* 0x000fea0003800000 */
.L_x_12238:
        /* <DEDUP_REMOVED lines=9> */
.L_x_12240:
        /* <DEDUP_REMOVED lines=15> */
.L_x_12242:
[----:B------:R-:W-:Y:S05]  /*5310*/  BSYNC B1 ;  /* 0x0000000000017941 */ /* 0x000fea0003800000 */
.L_x_12241:
[----:B------:R-:W-:Y:S01]  /*5320*/  @!P6 ISETP.NE.U32.AND P0, PT, RZ, c[0x0][0x218], PT ;  /* 0x00008600ff00ea0c */ /* 0x000fe20003f05070 */
[----:B------:R-:W-:Y:S01]  /*5330*/  BSSY B1, `(.L_x_12243) ;  /* 0x000000c000017945 */ /* 0x000fe20003800000 */
[----:B------:R-:W-:Y:S02]  /*5340*/  ISETP.GT.AND P4, PT, R27, RZ, PT ;  /* 0x000000ff1b00720c */ /* 0x000fe40003f84270 */
[----:B------:R-:W-:Y:S02]  /*5350*/  @!P6 ISETP.NE.AND.EX P0, PT, RZ, c[0x0][0x21c], PT, P0 ;  /* 0x00008700ff00ea0c */ /* 0x000fe40003f05300 */
        /* <DEDUP_REMOVED lines=9> */
.L_x_12244:
[----:B------:R-:W-:Y:S05]  /*53f0*/  BSYNC B1 ;  /* 0x0000000000017941 */ /* 0x000fea0003800000 */
.L_x_12243:
[C---:B------:R-:W-:Y:S01]  /*5400*/  SEL R148, R27.reuse, R148, P1 ;  /* 0x000000941b947207 */ /* 0x040fe20000800000 */
[----:B------:R-:W-:Y:S01]  /*5410*/  FMUL.FTZ R27, R27, c[0x0][0x1ec] ;  /* 0x00007b001b1b7a20 */ /* 0x000fe20000410000 */
[----:B------:R-:W-:Y:S01]  /*5420*/  @!P6 ISETP.NE.AND.EX P2, PT, RZ, c[0x0][0x21c], PT, P2 ;  /* 0x00008700ff00ea0c */ /* 0x000fe20003f45320 */
[----:B------:R-:W-:Y:S01]  /*5430*/  BSSY B1, `(.L_x_12245) ;  /* 0x000000b000017945 */ /* 0x000fe20003800000 */
[----:B------:R-:W-:Y:S02]  /*5440*/  @!P6 ISETP.NE.U32.AND P0, PT, RZ, c[0x0][0x218], PT ;  /* 0x00008600ff00ea0c */ /* 0x000fe40003f05070 */
        /* <DEDUP_REMOVED lines=9> */
.L_x_12246:
[----:B------:R-:W-:Y:S05]  /*54e0*/  BSYNC B1 ;  /* 0x0000000000017941 */ /* 0x000fea0003800000 */
.L_x_12245:
[----:B------:R-:W-:Y:S01]  /*54f0*/  @!P6 ISETP.NE.U32.AND P2, PT, RZ, c[0x0][0x218], PT ;  /* 0x00008600ff00ea0c */ /* 0x000fe20003f45070 */
[----:B------:R-:W-:Y:S01]  /*5500*/  BSSY B1, `(.L_x_12247) ;  /* 0x000000e000017945 */ /* 0x000fe20003800000 */
[C---:B------:R-:W-:Y:S01]  /*5510*/  SEL R149, R27.reuse, R149, P1 ;  /* 0x000000951b957207 */ /* 0x040fe20000800000 */
[----:B------:R-:W-:Y:S01]  /*5520*/  FMUL.FTZ R27, R27, c[0x0][0x1ec] ;  /* 0x00007b001b1b7a20 */ /* 0x000fe20000410000 */
[----:B------:R-:W-:Y:S02]  /*5530*/  @!P6 ISETP.NE.AND.EX P2, PT, RZ, c[0x0][0x21c], PT, P2 ;  /* 0x00008700ff00ea0c */ /* 0x000fe40003f45320 */
[----:B------:R-:W-:Y:S02]  /*5540*/  @!P6 ISETP.NE.AND.EX P0, PT, RZ, c[0x0][0x21c], PT, P0 ;  /* 0x00008700ff00ea0c */ /* 0x000fe40003f05300 */
        /* <DEDUP_REMOVED lines=9> */
.L_x_12248:
[----:B------:R-:W-:Y:S05]  /*55e0*/  BSYNC B1 ;  /* 0x0000000000017941 */ /* 0x000fea0003800000 */
.L_x_12247:
[C---:B0-----:R-:W-:Y:S01]  /*55f0*/  FMUL.FTZ R156, R27.reuse, c[0x0][0x1ec] ;  /* 0x00007b001b9c7a20 */ /* 0x041fe20000410000 */
[----:B------:R-:W-:Y:S01]  /*5600*/  BSSY B1, `(.L_x_12249) ;  /* 0x000000b000017945 */ /* 0x000fe20003800000 */
[----:B------:R-:W-:Y:S02]  /*5610*/  SEL R150, R27, R150, P1 ;  /* 0x000000961b967207 */ /* 0x000fe40000800000 */
[----:B------:R-:W-:Y:S02]  /*5620*/  @!P6 FSEL R27, R147, RZ, P0 ;  /* 0x000000ff931be208 */ /* 0x000fe40000000000 */
        /* <DEDUP_REMOVED lines=8> */
.L_x_12250:
[----:B------:R-:W-:Y:S05]  /*56b0*/  BSYNC B1 ;  /* 0x0000000000017941 */ /* 0x000fea0003800000 */
.L_x_12249:
[C---:B------:R-:W-:Y:S01]  /*56c0*/  SEL R151, R27.reuse, R151, P1 ;  /* 0x000000971b977207 */ /* 0x040fe20000800000 */
[----:B------:R-:W-:Y:S01]  /*56d0*/  FMUL.FTZ R27, R27, c[0x0][0x1ec] ;  /* 0x00007b001b1b7a20 */ /* 0x000fe20000410000 */
[----:B------:R-:W-:Y:S02]  /*56e0*/  @P3 IADD3 R26, R26, 0x120, RZ ;  /* 0x000001201a1a3810 */ /* 0x000fe40007ffe0ff */
[----:B------:R-:W-:Y:S02]  /*56f0*/  MOV R156, c[0x0][0x160] ;  /* 0x00005800009c7a02 */ /* 0x000fe40000000f00 */
[----:B------:R-:W-:Y:S02]  /*5700*/  SEL R155, R27, R155, P4 ;  /* 0x0000009b1b9b7207 */ /* 0x000fe40002000000 */
[----:B------:R-:W-:Y:S02]  /*5710*/  @P3 MOV R27, 0x10 ;  /* 0x00000010001b3802 */ /* 0x000fe40000000f00 */
[----:B------:R-:W-:-:S03]  /*5720*/  LEA R169, R156, R169, 0x2 ;  /* 0x000000a99ca97211 */ /* 0x000fc600078e10ff */
[----:B------:R-:W-:Y:S01]  /*5730*/  @P3 IMAD.WIDE.U32 R26, R26, R27, c[0x0][0x258] ;  /* 0x000096001a1a3625 */ /* 0x000fe200078e001b */
[----:B------:R-:W-:-:S04]  /*5740*/  ISETP.GE.AND P0, PT, R169, c[0x0][0x164], PT ;  /* 0x00005900a9007a0c */ /* 0x000fc80003f06270 */
[----:B------:R0:W-:Y:S02]  /*5750*/  @P3 STG.E.128 [R26.64], R148 ;  /* 0x000000941a003986 */ /* 0x0001e4000c101d04 */
[----:B0-----:R-:W-:Y:S02]  /*5760*/  @P5 IADD3 R26, R182, 0x120, RZ ;  /* 0x00000120b61a5810 */ /* 0x001fe40007ffe0ff */
[----:B------:R-:W-:-:S05]  /*5770*/  @P5 MOV R27, 0x10 ;  /* 0x00000010001b5802 */ /* 0x000fca0000000f00 */
[----:B------:R-:W-:-:S05]  /*5780*/  @P5 IMAD.WIDE.U32 R26, R26, R27, c[0x0][0x248] ;  /* 0x000092001a1a5625 */ /* 0x000fca00078e001b */
[----:B------:R0:W-:Y:S02]  /*5790*/  @P5 STG.E.128 [R26.64], R152 ;  /* 0x000000981a005986 */ /* 0x0001e4000c101d04 */
[----:B0-2---:R-:W-:Y:S01]  /*57a0*/  @P0 CALL.REL.NOINC `(.L_x_12138) ;  /* 0x0000001000000944 */ /* 0x005fe20003c00000 */
[----:B------:R-:W-:Y:S05]  /*57b0*/  BRA `(.L_x_12251) ;  /* 0xffffb44000007947 */ /* 0x000fea000383ffff */
.L_x_12138:
[----:B------:R-:W-:Y:S05]  /*57c0*/  BSYNC B0 ;  /* 0x0000000000007941 */ /* 0x000fea0003800000 */
.L_x_12136:
        /* <DEDUP_REMOVED lines=56> */
[----:B------:R-:W-:Y:S01]  /*5b50*/  IMAD R12, R66, c[0x0][0x168], RZ ;  /* 0x00005a00420c7a24 */ /* 0x000fe200078e02ff */
[----:B------:R-:W0:Y:S01]  /*5b60*/  LDS R27, [R156.X4+0x3600] ;  /* 0x003600009c1b7984 */ /* 0x000e220000004800 */
        /* <DEDUP_REMOVED lines=27> */
[----:B0-----:R-:W-:-:S03]  /*5d20*/  FADD.FTZ R5, R5, R24 ;  /* 0x0000001805057221 */ /* 0x001fc60000010000 */
[----:B------:R-:W0:Y:S01]  /*5d30*/  LDS R65, [R156.X4+0x4a00] ;  /* 0x004a00009c417984 */ /* 0x000e220000004800 */
[----:B------:R-:W-:-:S03]  /*5d40*/  FADD.FTZ R6, R6, R27 ;  /* 0x0000001b06067221 */ /* 0x000fc60000010000 */
[----:B------:R-:W0:Y:S01]  /*5d50*/  LDS R64, [R156.X4+0x4c00] ;  /* 0x004c00009c407984 */ /* 0x000e220000004800 */
        /* <DEDUP_REMOVED lines=9> */
[----:B-1----:R-:W-:-:S03]  /*5df0*/  FADD.FTZ R13, R3, R60 ;  /* 0x0000003c030d7221 */ /* 0x002fc60000010000 */
[----:B------:R-:W-:Y:S01]  /*5e00*/  IADD3.X R3, R14, c[0x0][0x22c], RZ, P0, !PT ;  /* 0x00008b000e037a10 */ /* 0x000fe200007fe4ff */
[----:B--2---:R-:W-:Y:S01]  /*5e10*/  FADD.FTZ R63, R4, R63 ;  /* 0x0000003f043f7221 */ /* 0x004fe20000010000 */
[----:B------:R-:W-:Y:S01]  /*5e20*/  IADD3 R4, P0, R12, c[0x0][0x220], RZ ;  /* 0x000088000c047a10 */ /* 0x000fe20007f1e0ff */
[----:B------:R-:W-:Y:S01]  /*5e30*/  STS.128 [R0.X16], R28 ;  /* 0x0000001c00007388 */ /* 0x000fe2000000cc00 */
[----:B---3--:R-:W-:Y:S02]  /*5e40*/  FADD.FTZ R15, R5, R62 ;  /* 0x0000003e050f7221 */ /* 0x008fe40000010000 */
[----:B------:R-:W-:Y:S01]  /*5e50*/  IADD3.X R5, R14, c[0x0][0x224], RZ, P0, !PT ;  /* 0x000089000e057a10 */ /* 0x000fe200007fe4ff */
[----:B------:R-:W-:Y:S01]  /*5e60*/  STS.128 [R0.X16+0x200], R32 ;  /* 0x0002002000007388 */ /* 0x000fe2000000cc00 */
[----:B0-----:R-:W-:-:S03]  /*5e70*/  FADD.FTZ R65, R6, R65 ;  /* 0x0000004106417221 */ /* 0x001fc60000010000 */
[----:B------:R-:W-:Y:S01]  /*5e80*/  STS.128 [R0.X16+0x400], R36 ;  /* 0x0004002400007388 */ /* 0x000fe2000000cc00 */
[----:B------:R-:W-:-:S03]  /*5e90*/  FADD.FTZ R7, R7, R64 ;  /* 0x0000004007077221 */ /* 0x000fc60000010000 */
[----:B------:R-:W-:Y:S01]  /*5ea0*/  STS.128 [R0.X16+0x600], R40 ;  /* 0x0006002800007388 */ /* 0x000fe2000000cc00 */
[----:B----4-:R-:W-:-:S03]  /*5eb0*/  FADD.FTZ R67, R8, R67 ;  /* 0x0000004308437221 */ /* 0x010fc60000010000 */
        /* <DEDUP_REMOVED lines=33> */
[----:B------:R-:W-:-:S03]  /*60d0*/  FADD.FTZ R10, RZ, R10 ;  /* 0x0000000aff0a7221 */ /* 0x000fc60000010000 */
[----:B------:R-:W-:Y:S01]  /*60e0*/  STG.E [R2.64], R25 ;  /* 0x0000001902007986 */ /* 0x000fe2000c101904 */
        /* <DEDUP_REMOVED lines=18> */
[----:B------:R-:W5:Y:S04]  /*6210*/  LDS R17, [R156.X4+0x1200] ;  /* 0x001200009c117984 */ /* 0x000f680000004800 */
        /* <DEDUP_REMOVED lines=54> */
.L_x_12142:
[----:B------:R-:W-:Y:S01]  /*6580*/  HFMA2.MMA R182, -RZ, RZ, 0, 5.9604644775390625e-08 ;  /* 0x00000001ffb67435 */ /* 0x000fe200000001ff */
[----:B------:R-:W-:-:S02]  /*6590*/  MOV R157, R159 ;  /* 0x0000009f009d7202 */ /* 0x000fc40000000f00 */
[----:B------:R-:W-:Y:S02]  /*65a0*/  MOV R187, 0x1f ;  /* 0x0000001f00bb7802 */ /* 0x000fe40000000f00 */
[----:B------:R-:W-:Y:S02]  /*65b0*/  MOV R184, 0xffffffff ;  /* 0xffffffff00b87802 */ /* 0x000fe40000000f00 */
[----:B------:R-:W-:Y:S02]  /*65c0*/  MOV R156, 0x65e0 ;  /* 0x000065e0009c7802 */ /* 0x000fe40000000f00 */
[----:B--2--5:R-:W-:Y:S05]  /*65d0*/  CALL.REL.NOINC `($__internal_163_$__cuda_sm70_shflsync_bfly_p) ;  /* 0x0000046000007944 */ /* 0x024fea0003c00000 */
[----:B-1----:R-:W-:Y:S01]  /*65e0*/  MOV R183, R182 ;  /* 0x000000b600b77202 */ /* 0x002fe20000000f00 */
[----:B------:R-:W-:Y:S05]  /*65f0*/  BRA `(.L_x_12252) ;  /* 0xffffc1d000007947 */ /* 0x000fea000383ffff */
.L_x_12143:
[----:B------:R-:W-:Y:S01]  /*6600*/  HFMA2.MMA R182, -RZ, RZ, 0, 5.9604644775390625e-08 ;  /* 0x00000001ffb67435 */ /* 0x000fe200000001ff */
[----:B------:R-:W-:Y:S02]  /*6610*/  MOV R157, R158 ;  /* 0x0000009e009d7202 */ /* 0x000fe40000000f00 */
[----:B------:R-:W-:Y:S02]  /*6620*/  MOV R187, 0x1f ;  /* 0x0000001f00bb7802 */ /* 0x000fe40000000f00 */
[----:B------:R-:W-:-:S02]  /*6630*/  MOV R184, 0xffffffff ;  /* 0xffffffff00b87802 */ /* 0x000fc40000000f00 */
[----:B------:R-:W-:Y:S02]  /*6640*/  MOV R156, 0x6660 ;  /* 0x00006660009c7802 */ /* 0x000fe40000000f00 */
[----:B012--5:R-:W-:Y:S05]  /*6650*/  CALL.REL.NOINC `($__internal_163_$__cuda_sm70_shflsync_bfly_p) ;  /* 0x000003e000007944 */ /* 0x027fea0003c00000 */
[----:B------:R-:W-:Y:S01]  /*6660*/  FADD.FTZ R159, R183, R159 ;  /* 0x0000009fb79f7221 */ /* 0x000fe20000010000 */
[----:B------:R-:W-:Y:S01]  /*6670*/  MOV R187, 0x1f ;  /* 0x0000001f00bb7802 */ /* 0x000fe20000000f00 */
[----:B-1----:R-:W-:Y:S01]  /*6680*/  FADD.FTZ R158, R158, R182 ;  /* 0x000000b69e9e7221 */ /* 0x002fe20000010000 */
[----:B------:R-:W-:Y:S01]  /*6690*/  HFMA2.MMA R182, -RZ, RZ, 0, 1.1920928955078125e-07 ;  /* 0x00000002ffb67435 */ /* 0x000fe200000001ff */
[----:B------:R-:W-:Y:S02]  /*66a0*/  MOV R184, 0xffffffff ;  /* 0xffffffff00b87802 */ /* 0x000fe40000000f00 */
[----:B------:R-:W-:Y:S02]  /*66b0*/  MOV R157, R159 ;  /* 0x0000009f009d7202 */ /* 0x000fe40000000f00 */
[----:B------:R-:W-:Y:S02]  /*66c0*/  MOV R156, 0x66e0 ;  /* 0x000066e0009c7802 */ /* 0x000fe40000000f00 */
[----:B------:R-:W-:Y:S05]  /*66d0*/  CALL.REL.NOINC `($__internal_163_$__cuda_sm70_shflsync_bfly_p) ;  /* 0x0000036000007944 */ /* 0x000fea0003c00000 */
[----:B-1----:R-:W-:Y:S01]  /*66e0*/  MOV R183, R182 ;  /* 0x000000b600b77202 */ /* 0x002fe20000000f00 */
[----:B------:R-:W-:Y:S01]  /*66f0*/  HFMA2.MMA R182, -RZ, RZ, 0, 1.1920928955078125e-07 ;  /* 0x00000002ffb67435 */ /* 0x000fe200000001ff */
[----:B------:R-:W-:-:S02]  /*6700*/  MOV R157, R158 ;  /* 0x0000009e009d7202 */ /* 0x000fc40000000f00 */
[----:B------:R-:W-:Y:S02]  /*6710*/  MOV R187, 0x1f ;  /* 0x0000001f00bb7802 */ /* 0x000fe40000000f00 */
[----:B------:R-:W-:Y:S02]  /*6720*/  MOV R184, 0xffffffff ;  /* 0xffffffff00b87802 */ /* 0x000fe40000000f00 */
[----:B------:R-:W-:Y:S02]  /*6730*/  MOV R156, 0x6750 ;  /* 0x00006750009c7802 */ /* 0x000fe40000000f00 */
[----:B------:R-:W-:Y:S05]  /*6740*/  CALL.REL.NOINC `($__internal_163_$__cuda_sm70_shflsync_bfly_p) ;  /* 0x000002f000007944 */ /* 0x000fea0003c00000 */
[----:B------:R-:W-:Y:S01]  /*6750*/  FADD.FTZ R159, R183, R159 ;  /* 0x0000009fb79f7221 */ /* 0x000fe20000010000 */
[----:B------:R-:W-:Y:S01]  /*6760*/  MOV R187, 0x1f ;  /* 0x0000001f00bb7802 */ /* 0x000fe20000000f00 */
[----:B-1----:R-:W-:Y:S01]  /*6770*/  FADD.FTZ R158, R158, R182 ;  /* 0x000000b69e9e7221 */ /* 0x002fe20000010000 */
[----:B------:R-:W-:Y:S01]  /*6780*/  HFMA2.MMA R182, -RZ, RZ, 0, 2.384185791015625e-07 ;  /* 0x00000004ffb67435 */ /* 0x000fe200000001ff */
[----:B------:R-:W-:Y:S02]  /*6790*/  MOV R184, 0xffffffff ;  /* 0xffffffff00b87802 */ /* 0x000fe40000000f00 */
[----:B------:R-:W-:-:S02]  /*67a0*/  MOV R157, R159 ;  /* 0x0000009f009d7202 */ /* 0x000fc40000000f00 */
[----:B------:R-:W-:Y:S02]  /*67b0*/  MOV R156, 0x67d0 ;  /* 0x000067d0009c7802 */ /* 0x000fe40000000f00 */
[----:B------:R-:W-:Y:S05]  /*67c0*/  CALL.REL.NOINC `($__internal_163_$__cuda_sm70_shflsync_bfly_p) ;  /* 0x0000027000007944 */ /* 0x000fea0003c00000 */
[----:B-1----:R-:W-:Y:S01]  /*67d0*/  MOV R183, R182 ;  /* 0x000000b600b77202 */ /* 0x002fe20000000f00 */
[----:B------:R-:W-:Y:S01]  /*67e0*/  HFMA2.MMA R182, -RZ, RZ, 0, 2.384185791015625e-07 ;  /* 0x00000004ffb67435 */ /* 0x000fe200000001ff */
[----:B------:R-:W-:Y:S02]  /*67f0*/  MOV R157, R158 ;  /* 0x0000009e009d7202 */ /* 0x000fe40000000f00 */
[----:B------:R-:W-:Y:S02]  /*6800*/  MOV R187, 0x1f ;  /* 0x0000001f00bb7802 */ /* 0x000fe40000000f00 */
[----:B------:R-:W-:Y:S02]  /*6810*/  MOV R184, 0xffffffff ;  /* 0xffffffff00b87802 */ /* 0x000fe40000000f00 */
[----:B------:R-:W-:Y:S02]  /*6820*/  MOV R156, 0x6840 ;  /* 0x00006840009c7802 */ /* 0x000fe40000000f00 */
[----:B------:R-:W-:Y:S05]  /*6830*/  CALL.REL.NOINC `($__internal_163_$__cuda_sm70_shflsync_bfly_p) ;  /* 0x0000020000007944 */ /* 0x000fea0003c00000 */
[----:B------:R-:W-:Y:S01]  /*6840*/  FADD.FTZ R159, R183, R159 ;  /* 0x0000009fb79f7221 */ /* 0x000fe20000010000 */
[----:B------:R-:W-:Y:S01]  /*6850*/  MOV R187, 0x1f ;  /* 0x0000001f00bb7802 */ /* 0x000fe20000000f00 */
[----:B-1----:R-:W-:Y:S01]  /*6860*/  FADD.FTZ R158, R158, R182 ;  /* 0x000000b69e9e7221 */ /* 0x002fe20000010000 */
[----:B------:R-:W-:Y:S01]  /*6870*/  HFMA2.MMA R182, -RZ, RZ, 0, 4.76837158203125e-07 ;  /* 0x00000008ffb67435 */ /* 0x000fe200000001ff */
[----:B------:R-:W-:-:S02]  /*6880*/  MOV R184, 0xffffffff ;  /* 0xffffffff00b87802 */ /* 0x000fc40000000f00 */
[----:B------:R-:W-:Y:S02]  /*6890*/  MOV R157, R159 ;  /* 0x0000009f009d7202 */ /* 0x000fe40000000f00 */
[----:B------:R-:W-:Y:S02]  /*68a0*/  MOV R156, 0x68c0 ;  /* 0x000068c0009c7802 */ /* 0x000fe40000000f00 */
[----:B------:R-:W-:Y:S05]  /*68b0*/  CALL.REL.NOINC `($__internal_163_$__cuda_sm70_shflsync_bfly_p) ;  /* 0x0000018000007944 */ /* 0x000fea0003c00000 */
[----:B-1----:R-:W-:Y:S01]  /*68c0*/  MOV R183, R182 ;  /* 0x000000b600b77202 */ /* 0x002fe20000000f00 */
[----:B------:R-:W-:Y:S01]  /*68d0*/  HFMA2.MMA R182, -RZ, RZ, 0, 4.76837158203125e-07 ;  /* 0x00000008ffb67435 */ /* 0x000fe200000001ff */
[----:B------:R-:W-:Y:S02]  /*68e0*/  MOV R157, R158 ;  /* 0x0000009e009d7202 */ /* 0x000fe40000000f00 */
[----:B------:R-:W-:Y:S02]  /*68f0*/  MOV R187, 0x1f ;  /* 0x0000001f00bb7802 */ /* 0x000fe40000000f00 */
[----:B------:R-:W-:Y:S02]  /*6900*/  MOV R184, 0xffffffff ;  /* 0xffffffff00b87802 */ /* 0x000fe40000000f00 */
[----:B------:R-:W-:-:S02]  /*6910*/  MOV R156, 0x6930 ;  /* 0x00006930009c7802 */ /* 0x000fc40000000f00 */
[----:B------:R-:W-:Y:S05]  /*6920*/  CALL.REL.NOINC `($__internal_163_$__cuda_sm70_shflsync_bfly_p) ;  /* 0x0000011000007944 */ /* 0x000fea0003c00000 */
[----:B------:R-:W-:Y:S01]  /*6930*/  FADD.FTZ R159, R183, R159 ;  /* 0x0000009fb79f7221 */ /* 0x000fe20000010000 */
[----:B------:R-:W-:Y:S01]  /*6940*/  MOV R187, 0x1f ;  /* 0x0000001f00bb7802 */ /* 0x000fe20000000f00 */
[----:B-1----:R-:W-:Y:S01]  /*6950*/  FADD.FTZ R158, R158, R182 ;  /* 0x000000b69e9e7221 */ /* 0x002fe20000010000 */
[----:B------:R-:W-:Y:S01]  /*6960*/  HFMA2.MMA R182, -RZ, RZ, 0, 9.5367431640625e-07 ;  /* 0x00000010ffb67435 */ /* 0x000fe200000001ff */
[----:B------:R-:W-:-:S02]  /*6970*/  MOV R184, 0xffffffff ;  /* 0xffffffff00b87802 */ /* 0x000fc40000000f00 */
[----:B------:R-:W-:Y:S02]  /*6980*/  MOV R157, R159 ;  /* 0x0000009f009d7202 */ /* 0x000fe40000000f00 */
[----:B------:R-:W-:Y:S02]  /*6990*/  MOV R156, 0x69b0 ;  /* 0x000069b0009c7802 */ /* 0x000fe40000000f00 */
[----:B------:R-:W-:Y:S05]  /*69a0*/  CALL.REL.NOINC `($__internal_163_$__cuda_sm70_shflsync_bfly_p) ;  /* 0x0000009000007944 */ /* 0x000fea0003c00000 */
[----:B-1----:R-:W-:Y:S01]  /*69b0*/  MOV R183, R182 ;  /* 0x000000b600b77202 */ /* 0x002fe20000000f00 */
[----:B------:R-:W-:Y:S01]  /*69c0*/  HFMA2.MMA R182, -RZ, RZ, 0, 9.5367431640625e-07 ;  /* 0x00000010ffb67435 */ /* 0x000fe200000001ff */
[----:B------:R-:W-:Y:S02]  /*69d0*/  MOV R157, R158 ;  /* 0x0000009e009d7202 */ /* 0x000fe40000000f00 */
[----:B------:R-:W-:Y:S02]  /*69e0*/  MOV R187, 0x1f ;  /* 0x0000001f00bb7802 */ /* 0x000fe40000000f00 */
[----:B------:R-:W-:Y:S02]  /*69f0*/  MOV R184, 0xffffffff ;  /* 0xffffffff00b87802 */ /* 0x000fe40000000f00 */
[----:B------:R-:W-:-:S02]  /*6a00*/  MOV R156, 0x6a20 ;  /* 0x00006a20009c7802 */ /* 0x000fc40000000f00 */
[----:B------:R-:W-:Y:S05]  /*6a10*/  CALL.REL.NOINC `($__internal_163_$__cuda_sm70_shflsync_bfly_p) ;  /* 0x0000002000007944 */ /* 0x000fea0003c00000 */
[----:B-1----:R-:W-:Y:S01]  /*6a20*/  MOV R156, R182 ;  /* 0x000000b6009c7202 */ /* 0x002fe20000000f00 */
[----:B------:R-:W-:Y:S05]  /*6a30*/  BRA `(.L_x_12253) ;  /* 0xffffbeb000007947 */ /* 0x000fea000383ffff */
        .weak           $__internal_163_$__cuda_sm70_shflsync_bfly_p
        .type           $__internal_163_$__cuda_sm70_shflsync_bfly_p,@function
        .size           $__internal_163_$__cuda_sm70_shflsync_bfly_p,(.L_x_15045 - $__internal_163_$__cuda_sm70_shflsync_bfly_p)
$__internal_163_$__cuda_sm70_shflsync_bfly_p:
[----:B------:R-:W-:Y:S04]  /*6a40*/  WARPSYNC R184 ;  /* 0x000000b800007348 */ /* 0x000fe80003800000 */
[----:B------:R0:W1:Y:S02]  /*6a50*/  SHFL.BFLY PT, R182, R157, R182, R187 ;  /* 0x0c0000b69db67389 */ /* 0x00006400000e00bb */
[----:B0-----:R-:W-:-:S06]  /*6a60*/  HFMA2.MMA R157, -RZ, RZ, 0, 0 ;  /* 0x00000000ff9d7435 */ /* 0x001fcc00000001ff */
[----:B------:R-:W-:Y:S05]  /*6a70*/  RET.REL.NODEC R156 `(_ZN10layer_norm13ln_bwd_kernelINS_13Kernel_traitsI6__halfffffjLj1280ELj1ELj4ELj1ELj16ENS_18Kernel_traits_baseILj1280ES2_ffffjLj128EEEEELb0ELb0ELb1ELb1EEEvNS_9BwdParamsE) ;  /* 0xffff95809c007950 */ /* 0x000fea0003c3ffff */
.L_x_12254:
        /* <DEDUP_REMOVED lines=16> */
.L_x_15045:


//--------------------- .text._ZN10layer_norm13ln_bwd_kernelINS_13Kernel_traitsI6__halfffffjLj1280ELj1ELj4ELj1ELj16ENS_18Kernel_traits_baseILj1280ES2_ffffjLj128EEEEELb0ELb1ELb0ELb0EEEvNS_9BwdParamsE --------------------------
	.section	.text._ZN10layer_norm13ln_bwd_kernelINS_13Kernel_traitsI6__halfffffjLj1280ELj1ELj4ELj1ELj16ENS_18Kernel_traits_baseILj1280ES2_ffffjLj128EEEEELb0ELb1ELb0ELb0EEEvNS_9BwdParamsE,"ax",@progbits
	.sectioninfo	@"SHI_REGISTERS=255"
	.align	128
        .global         _ZN10layer_norm13ln_bwd_kernelINS_13Kernel_traitsI6__halfffffjLj1280ELj1ELj4ELj1ELj16ENS_18Kernel_traits_baseILj1280ES2_ffffjLj128EEEEELb0ELb1ELb0ELb0EEEvNS_9BwdParamsE
        .type           _ZN10layer_norm13ln_bwd_kernelINS_13Kernel_traitsI6__halfffffjLj1280ELj1ELj4ELj1ELj16ENS_18Kernel_traits_baseILj1280ES2_ffffjLj128EEEEELb0ELb1ELb0ELb0EEEvNS_9BwdParamsE,@function
        .size           _ZN10layer_norm13ln_bwd_kernelINS_13Kernel_traitsI6__halfffffjLj1280ELj1ELj4ELj1ELj16ENS_18Kernel_traits_baseILj1280ES2_ffffjLj128EEEEELb0ELb1ELb0ELb0EEEvNS_9BwdParamsE,(.L_x_15046 - _ZN10layer_norm13ln_bwd_kernelINS_13Kernel_traitsI6__halfffffjLj1280ELj1ELj4ELj1ELj16ENS_18Kernel_traits_baseILj1280ES2_ffffjLj128EEEEELb0ELb1ELb0ELb0EEEvNS_9BwdParamsE)
        .other          _ZN10layer_norm13ln_bwd_kernelINS_13Kernel_traitsI6__halfffffjLj1280ELj1ELj4ELj1ELj16ENS_18Kernel_traits_baseILj1280ES2_ffffjLj128EEEEELb0ELb1ELb0ELb0EEEvNS_9BwdParamsE,@"STO_CUDA_ENTRY STV_DEFAULT"
_ZN10layer_norm13ln_bwd_kernelINS_13Kernel_traitsI6__halfffffjLj1280ELj1ELj4ELj1ELj16ENS_18Kernel_traits_baseILj1280ES2_ffffjLj128EEEEELb0ELb1ELb0ELb0EEEvNS_9BwdParamsE:
.text._ZN10layer_norm13ln_bwd_kernelINS_13Kernel_traitsI6__halfffffjLj1280ELj1ELj4ELj1ELj16ENS_18Kernel_traits_baseILj1280ES2_ffffjLj128EEEEELb0ELb1ELb0ELb0EEEvNS_9BwdParamsE:
        /* <DEDUP_REMOVED lines=15> */
[----:B------:R-:W-:-:S03]  /*00f0*/  ISETP.GE.U32.AND P1, PT, R4, 0xc0, PT ;  /* 0x000000c00400780c */ /* 0x000fc60003f26070 */
[----:B------:R-:W-:Y:S02]  /*0100*/  @P2 MOV R27, 0x8 ;  /* 0x00000008001b2802 */ /* 0x000fe40000000f00 */
[----:B------:R-:W-:Y:S02]  /*0110*/  @P5 MOV R31, 0x8 ;  /* 0x00000008001f5802 */ /* 0x000fe40000000f00 */
[----:B------:R-:W-:Y:S01]  /*0120*/  @P4 MOV R35, 0x8 ;  /* 0x0000000800234802 */ /* 0x000fe20000000f00 */
[CC--:B------:R-:W-:Y:S01]  /*0130*/  @P2 IMAD.WIDE.U32 R24, R0.reuse, R27.reuse, c[0x0][0x1b0] ;  /* 0x00006c0000182625 */ /* 0x0c0fe200078e001b */
[----:B------:R-:W-:Y:S02]  /*0140*/  @P3 MOV R39, 0x8 ;  /* 0x0000000800273802 */ /* 0x000fe40000000f00 */
[----:B------:R-:W-:Y:S01]  /*0150*/  @P0 MOV R43, 0x8 ;  /* 0x00000008002b0802 */ /* 0x000fe20000000f00 */
[C---:B------:R-:W-:Y:S01]  /*0160*/  @P2 IMAD.WIDE.U32 R26, R0.reuse, R27, c[0x0][0x1c8] ;  /* 0x00007200001a2625 */ /* 0x040fe200078e001b */
[----:B------:R-:W-:Y:S01]  /*0170*/  @P2 LOP3.LUT R0, R0, 0x20, RZ, 0xfc, !PT ;  /* 0x0000002000002812 */ /* 0x000fe200078efcff */
[----:B------:R0:W5:Y:S04]  /*0180*/  @P2 LDG.E.64 R162, [R24.64] ;  /* 0x0000000418a22981 */ /* 0x000168000c1e1b00 */
[CC--:B------:R-:W-:Y:S01]  /*0190*/  @P5 IMAD.WIDE.U32 R28, R0.reuse, R31.reuse, c[0x0][0x1b0] ;  /* 0x00006c00001c5625 */ /* 0x0c0fe200078e001f */
[----:B------:R1:W5:Y:S03]  /*01a0*/  @P2 LDG.E.64 R22, [R26.64] ;  /* 0x000000041a162981 */ /* 0x000366000c1e1b00 */
[C---:B------:R-:W-:Y:S01]  /*01b0*/  @P5 IMAD.WIDE.U32 R30, R0.reuse, R31, c[0x0][0x1c8] ;  /* 0x00007200001e5625 */ /* 0x040fe200078e001f */
[----:B------:R-:W-:Y:S01]  /*01c0*/  @P5 IADD3 R0, R0, 0x20, RZ ;  /* 0x0000002000005810 */ /* 0x000fe20007ffe0ff */
[----:B------:R2:W5:Y:S04]  /*01d0*/  @P5 LDG.E.64 R160, [R28.64] ;  /* 0x000000041ca05981 */ /* 0x000568000c1e1b00 */
[-C--:B------:R-:W-:Y:S01]  /*01e0*/  @P4 IMAD.WIDE.U32 R32, R0, R35.reuse, c[0x0][0x1b0] ;  /* 0x00006c0000204625 */ /* 0x080fe200078e0023 */
[----:B------:R-:W-:Y:S01]  /*01f0*/  ISETP.GE.U32.AND P2, PT, R4, 0xe0, PT ;  /* 0x000000e00400780c */ /* 0x000fe20003f46070 */
[----:B------:R3:W5:Y:S02]  /*0200*/  @P5 LDG.E.64 R20, [R30.64] ;  /* 0x000000041e145981 */ /* 0x000764000c1e1b00 */
[C---:B------:R-:W-:Y:S01]  /*0210*/  @P4 IMAD.WIDE.U32 R34, R0.reuse, R35, c[0x0][0x1c8] ;  /* 0x0000720000224625 */ /* 0x040fe200078e0023 */
[----:B------:R-:W-:Y:S01]  /*0220*/  @P4 IADD3 R0, R0, 0x20, RZ ;  /* 0x0000002000004810 */ /* 0x000fe20007ffe0ff */
[----:B------:R4:W5:Y:S04]  /*0230*/  @P4 LDG.E.64 R158, [R32.64] ;  /* 0x00000004209e4981 */ /* 0x000968000c1e1b00 */
[CC--:B------:R-:W-:Y:S01]  /*0240*/  @P3 IMAD.WIDE.U32 R36, R0.reuse, R39.reuse, c[0x0][0x1b0] ;  /* 0x00006c0000243625 */ /* 0x0c0fe200078e0027 */
[----:B------:R-:W-:Y:S01]  /*0250*/  @P1 MOV R5, 0x8 ;  /* 0x0000000800051802 */ /* 0x000fe20000000f00 */
[----:B------:R0:W5:Y:S02]  /*0260*/  @P4 LDG.E.64 R18, [R34.64] ;  /* 0x0000000422124981 */ /* 0x000164000c1e1b00 */
[C---:B------:R-:W-:Y:S01]  /*0270*/  @P3 IMAD.WIDE.U32 R38, R0.reuse, R39, c[0x0][0x1c8] ;  /* 0x0000720000263625 */ /* 0x040fe200078e0027 */
[----:B------:R-:W-:Y:S01]  /*0280*/  @P3 IADD3 R0, R0, 0x20, RZ ;  /* 0x0000002000003810 */ /* 0x000fe20007ffe0ff */
[----:B------:R0:W5:Y:S04]  /*0290*/  @P3 LDG.E.64 R156, [R36.64] ;  /* 0x00000004249c3981 */ /* 0x000168000c1e1b00 */
[----:B------:R-:W-:Y:S01]  /*02a0*/  @P0 IMAD.WIDE.U32 R40, R0, R43, c[0x0][0x1b0] ;  /* 0x00006c0000280625 */ /* 0x000fe200078e002b */
[----:B------:R1:W5:Y:S01]  /*02b0*/  @P3 LDG.E.64 R16, [R38.64] ;  /* 0x0000000426103981 */ /* 0x000362000c1e1b00 */
[----:B------:R-:W-:-:S02]  /*02c0*/  ISETP.GE.U32.AND P3, PT, R4, 0x100, PT ;  /* 0x000001000400780c */ /* 0x000fc40003f66070 */
[C---:B------:R-:W-:Y:S01]  /*02d0*/  @P0 IMAD.WIDE.U32 R42, R0.reuse, R43, c[0x0][0x1c8] ;  /* 0x00007200002a0625 */ /* 0x040fe200078e002b */
[----:B------:R-:W-:Y:S01]  /*02e0*/  @P0 IADD3 R0, R0, 0x20, RZ ;  /* 0x0000002000000810 */ /* 0x000fe20007ffe0ff */
[----:B------:R2:W5:Y:S01]  /*02f0*/  @P0 LDG.E.64 R154, [R40.64] ;  /* 0x00000004289a0981 */ /* 0x000562000c1e1b00 */
[----:B------:R-:W-:-:S03]  /*0300*/  @P2 MOV R45, 0x8 ;  /* 0x00000008002d2802 */ /* 0x000fc60000000f00 */
[-C--:B0-----:R-:W-:Y:S01]  /*0310*/  @P1 IMAD.WIDE.U32 R24, R0, R5.reuse, c[0x0][0x1b0] ;  /* 0x00006c0000181625 */ /* 0x081fe200078e0005 */
[C---:B------:R-:W-:Y:S01]  /*0320*/  ISETP.GE.U32.AND P4, PT, R4.reuse, 0x120, PT ;  /* 0x000001200400780c */ /* 0x040fe20003f86070 */
[----:B------:R-:W-:Y:S01]  /*0330*/  BSSY B0, `(.L_x_12255) ;  /* 0x00005d0000007945 */ /* 0x000fe20003800000 */
[----:B------:R-:W-:Y:S01]  /*0340*/  ISETP.GE.U32.AND P5, PT, R4, 0x140, PT ;  /* 0x000001400400780c */ /* 0x000fe20003fa6070 */
[C---:B-1----:R-:W-:Y:S01]  /*0350*/  @P1 IMAD.WIDE.U32 R26, R0.reuse, R5, c[0x0][0x1c8] ;  /* 0x00007200001a1625 */ /* 0x042fe200078e0005 */
[----:B------:R-:W-:Y:S01]  /*0360*/  @P1 IADD3 R0, R0, 0x20, RZ ;  /* 0x0000002000001810 */ /* 0x000fe20007ffe0ff */
[----:B------:R0:W5:Y:S01]  /*0370*/  @P1 LDG.E.64 R152, [R24.64] ;  /* 0x0000000418981981 */ /* 0x000162000c1e1b00 */
[----:B------:R-:W-:-:S03]  /*0380*/  @P3 MOV R5, 0x8 ;  /* 0x0000000800053802 */ /* 0x000fc60000000f00 */
[CC--:B--2---:R-:W-:Y:S01]  /*0390*/  @P2 IMAD.WIDE.U32 R28, R0.reuse, R45.reuse, c[0x0][0x1b0] ;  /* 0x00006c00001c2625 */ /* 0x0c4fe200078e002d */
[----:B------:R1:W5:Y:S03]  /*03a0*/  @P0 LDG.E.64 R14, [R42.64] ;  /* 0x000000042a0e0981 */ /* 0x000366000c1e1b00 */
[C---:B------:R-:W-:Y:S01]  /*03b0*/  @P2 IMAD.WIDE.U32 R34, R0.reuse, R45, c[0x0][0x1c8] ;  /* 0x0000720000222625 */ /* 0x040fe200078e002d */
[----:B------:R-:W-:Y:S01]  /*03c0*/  @P2 IADD3 R0, R0, 0x20, RZ ;  /* 0x0000002000002810 */ /* 0x000fe20007ffe0ff */
[----:B------:R2:W5:Y:S04]  /*03d0*/  @P1 LDG.E.64 R12, [R26.64] ;  /* 0x000000041a0c1981 */ /* 0x000568000c1e1b00 */
[CC--:B0-----:R-:W-:Y:S01]  /*03e0*/  @P3 IMAD.WIDE.U32 R24, R0.reuse, R5.reuse, c[0x0][0x1b0] ;  /* 0x00006c0000183625 */ /* 0x0c1fe200078e0005 */
[----:B------:R-:W-:Y:S01]  /*03f0*/  @P4 MOV R41, 0x8 ;  /* 0x0000000800294802 */ /* 0x000fe20000000f00 */
[----:B------:R0:W5:Y:S02]  /*0400*/  @P2 LDG.E.64 R150, [R28.64] ;  /* 0x000000041c962981 */ /* 0x000164000c1e1b00 */
[----:B------:R-:W-:-:S02]  /*0410*/  @P3 IMAD.WIDE.U32 R36, R0, R5, c[0x0][0x1c8] ;  /* 0x0000720000243625 */ /* 0x000fc400078e0005 */
[----:B------:R-:W0:Y:S01]  /*0420*/  S2R R5, SR_CTAID.X ;  /* 0x0000000000057919 */ /* 0x000e220000002500 */
[----:B------:R-:W-:Y:S02]  /*0430*/  @P3 IADD3 R0, R0, 0x20, RZ ;  /* 0x0000002000003810 */ /* 0x000fe40007ffe0ff */
[----:B----4-:R-:W-:Y:S01]  /*0440*/  @P5 MOV R33, 0x8 ;  /* 0x0000000800215802 */ /* 0x010fe20000000f00 */
[----:B------:R4:W5:Y:S02]  /*0450*/  @P2 LDG.E.64 R10, [R34.64] ;  /* 0x00000004220a2981 */ /* 0x000964000c1e1b00 */
[CC--:B------:R-:W-:Y:S01]  /*0460*/  @P4 IMAD.WIDE.U32 R38, R0.reuse, R41.reuse, c[0x0][0x1b0] ;  /* 0x00006c0000264625 */ /* 0x0c0fe200078e0029 */
[----:B--2---:R-:W-:Y:S01]  /*0470*/  CS2R R26, SRZ ;  /* 0x00000000001a7805 */ /* 0x004fe2000001ff00 */
[----:B------:R2:W5:Y:S02]  /*0480*/  @P3 LDG.E.64 R148, [R24.64] ;  /* 0x0000000418943981 */ /* 0x000564000c1e1b00 */
[C---:B------:R-:W-:Y:S01]  /*0490*/  @P4 IMAD.WIDE.U32 R40, R0.reuse, R41, c[0x0][0x1c8] ;  /* 0x0000720000284625 */ /* 0x040fe200078e0029 */
[----:B------:R-:W-:Y:S01]  /*04a0*/  @P4 IADD3 R0, R0, 0x20, RZ ;  /* 0x0000002000004810 */ /* 0x000fe20007ffe0ff */
[----:B------:R0:W5:Y:S04]  /*04b0*/  @P3 LDG.E.64 R8, [R36.64] ;  /* 0x0000000424083981 */ /* 0x000168000c1e1b00 */
[CC--:B---3--:R-:W-:Y:S01]  /*04c0*/  @P5 IMAD.WIDE.U32 R30, R0.reuse, R33.reuse, c[0x0][0x1b0] ;  /* 0x00006c00001e5625 */ /* 0x0c8fe200078e0021 */
[----:B------:R3:W5:Y:S03]  /*04d0*/  @P4 LDG.E.64 R146, [R38.64] ;  /* 0x0000000426924981 */ /* 0x000766000c1e1b00 */
[----:B------:R-:W-:Y:S01]  /*04e0*/  @P5 IMAD.WIDE.U32 R32, R0, R33, c[0x0][0x1c8] ;  /* 0x0000720000205625 */ /* 0x000fe200078e0021 */
[----:B------:R-:W-:Y:S01]  /*04f0*/  SHF.R.U32.HI R0, RZ, 0x5, R46 ;  /* 0x00000005ff007819 */ /* 0x000fe2000001162e */
[----:B------:R1:W5:Y:S03]  /*0500*/  @P5 LDG.E.64 R144, [R30.64] ;  /* 0x000000041e905981 */ /* 0x000366000c1e1b00 */
[----:B0-----:R-:W-:Y:S01]  /*0510*/  LEA R0, R5, R0, 0x2 ;  /* 0x0000000005007211 */ /* 0x001fe200078e10ff */
[----:B------:R0:W5:Y:S03]  /*0520*/  @P5 LDG.E.64 R6, [R32.64] ;  /* 0x0000000420065981 */ /* 0x000166000c1e1b00 */
[----:B------:R-:W-:Y:S01]  /*0530*/  ISETP.GE.AND P5, PT, R0, c[0x0][0x164], PT ;  /* 0x0000590000007a0c */ /* 0x000fe20003fa6270 */
[----:B------:R3:W5:Y:S01]  /*0540*/  @P4 LDG.E.64 R2, [R40.64] ;  /* 0x0000000428024981 */ /* 0x000762000c1e1b00 */
[----:B--2---:R-:W-:Y:S01]  /*0550*/  CS2R R24, SRZ ;  /* 0x0000000000187805 */ /* 0x004fe2000001ff00 */
[----:B------:R-:W-:Y:S01]  /*0560*/  CS2R R28, SRZ ;  /* 0x00000000001c7805 */ /* 0x000fe2000001ff00 */
[----:B-1----:R-:W-:Y:S01]  /*0570*/  CS2R R30, SRZ ;  /* 0x00000000001e7805 */ /* 0x002fe2000001ff00 */
[----:B----4-:R-:W-:Y:S01]  /*0580*/  CS2R R34, SRZ ;  /* 0x0000000000227805 */ /* 0x010fe2000001ff00 */
[----:B------:R-:W-:Y:S01]  /*0590*/  CS2R R36, SRZ ;  /* 0x0000000000247805 */ /* 0x000fe2000001ff00 */
[----:B0-----:R-:W-:Y:S01]  /*05a0*/  CS2R R32, SRZ ;  /* 0x0000000000207805 */ /* 0x001fe2000001ff00 */
        /* <DEDUP_REMOVED lines=54> */
[----:B-----5:R-:W-:Y:S01]  /*0910*/  MOV R190, R162 ;  /* 0x000000a200be7202 */ /* 0x020fe20000000f00 */
[----:B------:R-:W-:Y:S01]  /*0920*/  HFMA2.MMA R25, -RZ, RZ, 0, 0 ;  /* 0x00000000ff197435 */ /* 0x000fe200000001ff */
[----:B------:R-:W-:-:S02]  /*0930*/  SHF.R.U64 R204, R162, 0x10, R163 ;  /* 0x00000010a2cc7819 */ /* 0x000fc400000012a3 */
[----:B------:R-:W-:Y:S01]  /*0940*/  MOV R191, R163 ;  /* 0x000000a300bf7202 */ /* 0x000fe20000000f00 */
[----:B------:R-:W-:Y:S01]  /*0950*/  HADD2.F32 R190, -RZ, R190.H0_H0 ;  /* 0x200000beffbe7230 */ /* 0x000fe20000004100 */
[----:B------:R-:W-:Y:S02]  /*0960*/  SHF.R.U32.HI R203, RZ, 0x10, R163 ;  /* 0x00000010ffcb7819 */ /* 0x000fe400000116a3 */
[----:B------:R-:W-:Y:S02]  /*0970*/  MOV R192, R160 ;  /* 0x000000a000c07202 */ /* 0x000fe40000000f00 */
[----:B------:R-:W-:Y:S01]  /*0980*/  SHF.R.U64 R202, R160, 0x10, R161 ;  /* 0x00000010a0ca7819 */ /* 0x000fe200000012a1 */
[----:B------:R0:W-:Y:S01]  /*0990*/  STL [R1+0x160], R190 ;  /* 0x000160be01007387 */ /* 0x0001e20000100800 */
[----:B------:R-:W-:Y:S02]  /*09a0*/  MOV R194, R158 ;  /* 0x0000009e00c27202 */ /* 0x000fe40000000f00 */
[----:B------:R-:W-:-:S02]  /*09b0*/  SHF.R.U64 R200, R158, 0x10, R159 ;  /* 0x000000109ec87819 */ /* 0x000fc4000000129f */
[----:B------:R-:W-:Y:S02]  /*09c0*/  MOV R195, R159 ;  /* 0x0000009f00c37202 */ /* 0x000fe40000000f00 */
[----:B------:R-:W-:Y:S02]  /*09d0*/  SHF.R.U32.HI R199, RZ, 0x10, R159 ;  /* 0x00000010ffc77819 */ /* 0x000fe4000001169f */
[--C-:B------:R-:W-:Y:S01]  /*09e0*/  SHF.R.U64 R198, R156, 0x10, R157.reuse ;  /* 0x000000109cc67819 */ /* 0x100fe2000000129d */
[----:B0-----:R-:W-:Y:S01]  /*09f0*/  HADD2.F32 R190, -RZ, R203.H0_H0 ;  /* 0x200000cbffbe7230 */ /* 0x001fe20000004100 */
[----:B------:R-:W-:Y:S02]  /*0a00*/  MOV R189, R157 ;  /* 0x0000009d00bd7202 */ /* 0x000fe40000000f00 */
[----:B------:R-:W-:Y:S02]  /*0a10*/  SHF.R.U32.HI R197, RZ, 0x10, R157 ;  /* 0x00000010ffc57819 */ /* 0x000fe4000001169d */
[----:B------:R-:W-:-:S02]  /*0a20*/  MOV R193, R161 ;  /* 0x000000a100c17202 */ /* 0x000fc40000000f00 */
[----:B------:R-:W-:Y:S02]  /*0a30*/  SHF.R.U32.HI R201, RZ, 0x10, R161 ;  /* 0x00000010ffc97819 */ /* 0x000fe400000116a1 */
[----:B------:R-:W-:Y:S02]  /*0a40*/  MOV R196, R156 ;  /* 0x0000009c00c47202 */ /* 0x000fe40000000f00 */
[----:B------:R-:W-:Y:S02]  /*0a50*/  MOV R188, R154 ;  /* 0x0000009a00bc7202 */ /* 0x000fe40000000f00 */
[--C-:B------:R-:W-:Y:S02]  /*0a60*/  SHF.R.U64 R186, R154, 0x10, R155.reuse ;  /* 0x000000109aba7819 */ /* 0x100fe4000000129b */
[----:B------:R-:W-:Y:S02]  /*0a70*/  MOV R184, R155 ;  /* 0x0000009b00b87202 */ /* 0x000fe40000000f00 */
[----:B------:R-:W-:-:S02]  /*0a80*/  SHF.R.U32.HI R187, RZ, 0x10, R155 ;  /* 0x00000010ffbb7819 */ /* 0x000fc4000001169b */
[--C-:B------:R-:W-:Y:S01]  /*0a90*/  SHF.R.U64 R182, R152, 0x10, R153.reuse ;  /* 0x0000001098b67819 */ /* 0x100fe20000001299 */
[----:B------:R-:W-:Y:S01]  /*0aa0*/  HADD2.F32 R184, -RZ, R184.H0_H0 ;  /* 0x200000b8ffb87230 */ /* 0x000fe20000004100 */
[----:B------:R-:W-:Y:S02]  /*0ab0*/  MOV R180, R153 ;  /* 0x0000009900b47202 */ /* 0x000fe40000000f00 */
[----:B------:R-:W-:Y:S01]  /*0ac0*/  SHF.R.U32.HI R183, RZ, 0x10, R153 ;  /* 0x00000010ffb77819 */ /* 0x000fe20000011699 */
[----:B------:R-:W-:Y:S01]  /*0ad0*/  HADD2.F32 R182, -RZ, R182.H0_H0 ;  /* 0x200000b6ffb67230 */ /* 0x000fe20000004100 */
[----:B------:R-:W-:Y:S02]  /*0ae0*/  MOV R181, R150 ;  /* 0x0000009600b57202 */ /* 0x000fe40000000f00 */
[----:B------:R-:W-:Y:S02]  /*0af0*/  SHF.R.U64 R178, R150, 0x10, R151 ;  /* 0x0000001096b27819 */ /* 0x000fe40000001297 */
[----:B------:R-:W-:-:S02]  /*0b00*/  MOV R176, R151 ;  /* 0x0000009700b07202 */ /* 0x000fc40000000f00 */
[----:B------:R-:W-:Y:S02]  /*0b10*/  SHF.R.U32.HI R179, RZ, 0x10, R151 ;  /* 0x00000010ffb37819 */ /* 0x000fe40000011697 */
[----:B------:R-:W-:Y:S02]  /*0b20*/  MOV R177, R148 ;  /* 0x0000009400b17202 */ /* 0x000fe40000000f00 */
[--C-:B------:R-:W-:Y:S02]  /*0b30*/  SHF.R.U64 R174, R148, 0x10, R149.reuse ;  /* 0x0000001094ae7819 */ /* 0x100fe40000001295 */
[----:B------:R-:W-:Y:S02]  /*0b40*/  MOV R172, R149 ;  /* 0x0000009500ac7202 */ /* 0x000fe40000000f00 */
[----:B------:R-:W-:Y:S02]  /*0b50*/  SHF.R.U32.HI R175, RZ, 0x10, R149 ;  /* 0x00000010ffaf7819 */ /* 0x000fe40000011695 */
[----:B------:R-:W-:Y:S01]  /*0b60*/  MOV R173, R146 ;  /* 0x0000009200ad7202 */ /* 0x000fe20000000f00 */
[----:B------:R-:W-:Y:S01]  /*0b70*/  HADD2.F32 R172, -RZ, R172.H0_H0 ;  /* 0x200000acffac7230 */ /* 0x000fe20000004100 */
[----:B------:R-:W-:-:S02]  /*0b80*/  SHF.R.U64 R170, R146, 0x10, R147 ;  /* 0x0000001092aa7819 */ /* 0x000fc40000001293 */
[----:B------:R-:W-:Y:S02]  /*0b90*/  MOV R168, R147 ;  /* 0x0000009300a87202 */ /* 0x000fe40000000f00 */
[----:B------:R-:W-:Y:S01]  /*0ba0*/  SHF.R.U32.HI R171, RZ, 0x10, R147 ;  /* 0x00000010ffab7819 */ /* 0x000fe20000011693 */
[----:B------:R-:W-:Y:S01]  /*0bb0*/  HADD2.F32 R170, -RZ, R170.H0_H0 ;  /* 0x200000aaffaa7230 */ /* 0x000fe20000004100 */
[--C-:B------:R-:W-:Y:S02]  /*0bc0*/  SHF.R.U64 R166, R144, 0x10, R145.reuse ;  /* 0x0000001090a67819 */ /* 0x100fe40000001291 */
[----:B------:R-:W-:Y:S02]  /*0bd0*/  MOV R164, R145 ;  /* 0x0000009100a47202 */ /* 0x000fe40000000f00 */
[----:B------:R-:W-:Y:S02]  /*0be0*/  SHF.R.U32.HI R167, RZ, 0x10, R145 ;  /* 0x00000010ffa77819 */ /* 0x000fe40000011691 */
[----:B------:R-:W-:-:S02]  /*0bf0*/  MOV R165, R22 ;  /* 0x0000001600a57202 */ /* 0x000fc40000000f00 */
[--C-:B------:R-:W-:Y:S02]  /*0c00*/  SHF.R.U64 R162, R22, 0x10, R23.reuse ;  /* 0x0000001016a27819 */ /* 0x100fe40000001217 */
[----:B------:R-:W-:Y:S02]  /*0c10*/  MOV R160, R23 ;  /* 0x0000001700a07202 */ /* 0x000fe40000000f00 */
[----:B------:R-:W-:Y:S02]  /*0c20*/  SHF.R.U32.HI R163, RZ, 0x10, R23 ;  /* 0x00000010ffa37819 */ /* 0x000fe40000011617 */
[--C-:B------:R-:W-:Y:S01]  /*0c30*/  SHF.R.U64 R158, R20, 0x10, R21.reuse ;  /* 0x00000010149e7819 */ /* 0x100fe20000001215 */
[----:B------:R-:W-:Y:S01]  /*0c40*/  HADD2.F32 R160, -RZ, R160.H0_H0 ;  /* 0x200000a0ffa07230 */ /* 0x000fe20000004100 */
[----:B------:R-:W-:Y:S02]  /*0c50*/  MOV R157, R21 ;  /* 0x00000015009d7202 */ /* 0x000fe40000000f00 */
[----:B------:R-:W-:Y:S01]  /*0c60*/  SHF.R.U32.HI R159, RZ, 0x10, R21 ;  /* 0x00000010ff9f7819 */ /* 0x000fe20000011615 */
[----:B------:R-:W-:Y:S01]  /*0c70*/  HADD2.F32 R158, -RZ, R158.H0_H0 ;  /* 0x2000009eff9e7230 */ /* 0x000fe20000004100 */
[----:B------:R-:W-:-:S02]  /*0c80*/  MOV R169, R144 ;  /* 0x0000009000a97202 */ /* 0x000fc40000000f00 */
[----:B------:R-:W-:Y:S02]  /*0c90*/  MOV R161, R20 ;  /* 0x0000001400a17202 */ /* 0x000fe40000000f00 */
[----:B------:R-:W-:Y:S02]  /*0ca0*/  MOV R156, R18 ;  /* 0x00000012009c7202 */ /* 0x000fe40000000f00 */
[--C-:B------:R-:W-:Y:S02]  /*0cb0*/  SHF.R.U64 R154, R18, 0x10, R19.reuse ;  /* 0x00000010129a7819 */ /* 0x100fe40000001213 */
[----:B------:R-:W-:Y:S01]  /*0cc0*/  MOV R153, R19 ;  /* 0x0000001300997202 */ /* 0x000fe20000000f00 */
[----:B------:R-:W-:Y:S01]  /*0cd0*/  HADD2.F32 R156, -RZ, R156.H0_H0 ;  /* 0x2000009cff9c7230 */ /* 0x000fe20000004100 */
[----:B------:R-:W-:Y:S02]  /*0ce0*/  SHF.R.U32.HI R155, RZ, 0x10, R19 ;  /* 0x00000010ff9b7819 */ /* 0x000fe40000011613 */
[----:B------:R-:W-:-:S02]  /*0cf0*/  SHF.R.U64 R150, R16, 0x10, R17 ;  /* 0x0000001010967819 */ /* 0x000fc40000001211 */
[----:B------:R-:W-:Y:S02]  /*0d00*/  MOV R149, R17 ;  /* 0x0000001100957202 */ /* 0x000fe40000000f00 */
[----:B------:R-:W-:Y:S02]  /*0d10*/  SHF.R.U32.HI R151, RZ, 0x10, R17 ;  /* 0x00000010ff977819 */ /* 0x000fe40000011611 */
[----:B------:R-:W-:Y:S01]  /*0d20*/  MOV R148, R14 ;  /* 0x0000000e00947202 */ /* 0x000fe20000000f00 */
[----:B------:R-:W-:Y:S01]  /*0d30*/  HADD2.F32 R149, -RZ, R149.H0_H0 ;  /* 0x20000095ff957230 */ /* 0x000fe20000004100 */
[--C-:B------:R-:W-:Y:S02]  /*0d40*/  SHF.R.U64 R146, R14, 0x10, R15.reuse ;  /* 0x000000100e927819 */ /* 0x100fe4000000120f */
[----:B------:R-:W-:Y:S02]  /*0d50*/  MOV R145, R15 ;  /* 0x0000000f00917202 */ /* 0x000fe40000000f00 */
[----:B------:R-:W-:Y:S01]  /*0d60*/  SHF.R.U32.HI R147, RZ, 0x10, R15 ;  /* 0x00000010ff937819 */ /* 0x000fe2000001160f */
[----:B------:R-:W-:Y:S01]  /*0d70*/  HADD2.F32 R146, -RZ, R146.H0_H0 ;  /* 0x20000092ff927230 */ /* 0x000fe20000004100 */
[----:B------:R-:W-:-:S02]  /*0d80*/  SHF.R.U64 R22, R12, 0x10, R13 ;  /* 0x000000100c167819 */ /* 0x000fc4000000120d */
[----:B------:R-:W-:Y:S02]  /*0d90*/  MOV R21, R13 ;  /* 0x0000000d00157202 */ /* 0x000fe40000000f00 */
[----:B------:R-:W-:Y:S02]  /*0da0*/  SHF.R.U32.HI R23, RZ, 0x10, R13 ;  /* 0x00000010ff177819 */ /* 0x000fe4000001160d */
[----:B------:R-:W-:Y:S02]  /*0db0*/  MOV R185, R152 ;  /* 0x0000009800b97202 */ /* 0x000fe40000000f00 */
[----:B------:R-:W-:Y:S02]  /*0dc0*/  MOV R144, R12 ;  /* 0x0000000c00907202 */ /* 0x000fe40000000f00 */
[----:B------:R-:W-:Y:S02]  /*0dd0*/  MOV R20, R10 ;  /* 0x0000000a00147202 */ /* 0x000fe40000000f00 */
[----:B------:R-:W-:Y:S01]  /*0de0*/  SHF.R.U64 R18, R10, 0x10, R11 ;  /* 0x000000100a127819 */ /* 0x000fe2000000120b */
[----:B------:R-:W-:Y:S01]  /*0df0*/  HADD2.F32 R144, -RZ, R144.H0_H0 ;  /* 0x20000090ff907230 */ /* 0x000fe20000004100 */
[----:B------:R-:W-:-:S02]  /*0e00*/  MOV R17, R11 ;  /* 0x0000000b00117202 */ /* 0x000fc40000000f00 */
[----:B------:R-:W-:Y:S02]  /*0e10*/  SHF.R.U32.HI R19, RZ, 0x10, R11 ;  /* 0x00000010ff137819 */ /* 0x000fe4000001160b */
[--C-:B------:R-:W-:Y:S01]  /*0e20*/  SHF.R.U64 R14, R8, 0x10, R9.reuse ;  /* 0x00000010080e7819 */ /* 0x100fe20000001209 */
[----:B------:R-:W-:Y:S01]  /*0e30*/  HADD2.F32 R17, -RZ, R17.H0_H0 ;  /* 0x20000011ff117230 */ /* 0x000fe20000004100 */
[----:B------:R-:W-:Y:S02]  /*0e40*/  MOV R13, R9 ;  /* 0x00000009000d7202 */ /* 0x000fe40000000f00 */
[----:B------:R-:W-:Y:S01]  /*0e50*/  SHF.R.U32.HI R15, RZ, 0x10, R9 ;  /* 0x00000010ff0f7819 */ /* 0x000fe20000011609 */
[----:B------:R-:W-:Y:S01]  /*0e60*/  HADD2.F32 R14, -RZ, R14.H0_H0 ;  /* 0x2000000eff0e7230 */ /* 0x000fe20000004100 */
[----:B------:R-:W-:Y:S02]  /*0e70*/  MOV R152, R16 ;  /* 0x0000001000987202 */ /* 0x000fe40000000f00 */
[----:B------:R-:W-:-:S02]  /*0e80*/  MOV R12, R2 ;  /* 0x00000002000c7202 */ /* 0x000fc40000000f00 */
[--C-:B------:R-:W-:Y:S02]  /*0e90*/  SHF.R.U64 R10, R2, 0x10, R3.reuse ;  /* 0x00000010020a7819 */ /* 0x100fe40000001203 */
[----:B------:R-:W-:Y:S01]  /*0ea0*/  MOV R9, R3 ;  /* 0x0000000300097202 */ /* 0x000fe20000000f00 */
[----:B------:R-:W-:Y:S01]  /*0eb0*/  HADD2.F32 R12, -RZ, R12.H0_H0 ;  /* 0x2000000cff0c7230 */ /* 0x000fe20000004100 */
[----:B------:R-:W-:Y:S02]  /*0ec0*/  SHF.R.U32.HI R11, RZ, 0x10, R3 ;  /* 0x00000010ff0b7819 */ /* 0x000fe40000011603 */
[----:B------:R-:W-:Y:S02]  /*0ed0*/  MOV R16, R8 ;  /* 0x0000000800107202 */ /* 0x000fe40000000f00 */
[----:B------:R-:W-:Y:S02]  /*0ee0*/  SHF.R.U64 R2, R6, 0x10, R7 ;  /* 0x0000001006027819 */ /* 0x000fe40000001207 */
[----:B------:R-:W-:-:S02]  /*0ef0*/  MOV R3, R7 ;  /* 0x0000000700037202 */ /* 0x000fc40000000f00 */
[----:B------:R-:W-:Y:S01]  /*0f00*/  SHF.R.U32.HI R5, RZ, 0x10, R7 ;  /* 0x00000010ff057819 */ /* 0x000fe20000011607 */
[----:B------:R-:W-:Y:S01]  /*0f10*/  HADD2.F32 R7, -RZ, R204.H0_H0 ;  /* 0x200000ccff077230 */ /* 0x000fe20000004100 */
[----:B------:R-:W-:Y:S01]  /*0f20*/  MOV R8, R6 ;  /* 0x0000000600087202 */ /* 0x000fe20000000f00 */
[----:B------:R-:W-:Y:S02]  /*0f30*/  HADD2.F32 R6, -RZ, R191.H0_H0 ;  /* 0x200000bfff067230 */ /* 0x000fe40000004100 */
[----:B------:R-:W-:Y:S01]  /*0f40*/  HADD2.F32 R3, -RZ, R3.H0_H0 ;  /* 0x20000003ff037230 */ /* 0x000fe20000004100 */
[----:B------:R0:W-:Y:S04]  /*0f50*/  STL [R1+0x15c], R7 ;  /* 0x00015c0701007387 */ /* 0x0001e80000100800 */
[----:B------:R1:W-:Y:S04]  /*0f60*/  STL [R1+0x158], R6 ;  /* 0x0001580601007387 */ /* 0x0003e80000100800 */
[----:B------:R2:W-:Y:S01]  /*0f70*/  STL [R1+0x154], R190 ;  /* 0x000154be01007387 */ /* 0x0005e20000100800 */
[----:B0-----:R-:W-:-:S02]  /*0f80*/  HADD2.F32 R7, -RZ, R192.H0_H0 ;  /* 0x200000c0ff077230 */ /* 0x001fc40000004100 */
[----:B-1----:R-:W-:-:S03]  /*0f90*/  HADD2.F32 R6, -RZ, R202.H0_H0 ;  /* 0x200000caff067230 */ /* 0x002fc60000004100 */
[----:B------:R0:W-:Y:S01]  /*0fa0*/  STL [R1+0x150], R7 ;  /* 0x0001500701007387 */ /* 0x0001e20000100800 */
[----:B--2---:R-:W-:-:S03]  /*0fb0*/  HADD2.F32 R190, -RZ, R193.H0_H0 ;  /* 0x200000c1ffbe7230 */ /* 0x004fc60000004100 */
[----:B------:R1:W-:Y:S04]  /*0fc0*/  STL [R1+0x14c], R6 ;  /* 0x00014c0601007387 */ /* 0x0003e80000100800 */
[----:B------:R2:W-:Y:S01]  /*0fd0*/  STL [R1+0x148], R190 ;  /* 0x000148be01007387 */ /* 0x0005e20000100800 */
[----:B0-----:R-:W-:Y:S02]  /*0fe0*/  HADD2.F32 R7, -RZ, R201.H0_H0 ;  /* 0x200000c9ff077230 */ /* 0x001fe40000004100 */
        /* <DEDUP_REMOVED lines=10> */
[----:B------:R-:W-:Y:S01]  /*1090*/  STL [R1+0x130], R190 ;  /* 0x000130be01007387 */ /* 0x000fe20000100800 */
[----:B0-----:R-:W-:Y:S02]  /*10a0*/  HADD2.F32 R7, -RZ, R198.H0_H0 ;  /* 0x200000c6ff077230 */ /* 0x001fe40000004100 */
[----:B-1----:R-:W-:-:S03]  /*10b0*/  HADD2.F32 R6, -RZ, R189.H0_H0 ;  /* 0x200000bdff067230 */ /* 0x002fc60000004100 */
[----:B------:R0:W-:Y:S01]  /*10c0*/  STL [R1+0x12c], R7 ;  /* 0x00012c0701007387 */ /* 0x0001e20000100800 */
[----:B------:R-:W-:-:S03]  /*10d0*/  HADD2.F32 R189, -RZ, R197.H0_H0 ;  /* 0x200000c5ffbd7230 */ /* 0x000fc60000004100 */
[----:B------:R1:W-:Y:S04]  /*10e0*/  STL [R1+0x128], R6 ;  /* 0x0001280601007387 */ /* 0x0003e80000100800 */
[----:B------:R-:W-:Y:S01]  /*10f0*/  STL [R1+0x124], R189 ;  /* 0x000124bd01007387 */ /* 0x000fe20000100800 */
[----:B0-----:R-:W-:Y:S02]  /*1100*/  HADD2.F32 R7, -RZ, R188.H0_H0 ;  /* 0x200000bcff077230 */ /* 0x001fe40000004100 */
[----:B-1----:R-:W-:-:S03]  /*1110*/  HADD2.F32 R6, -RZ, R186.H0_H0 ;  /* 0x200000baff067230 */ /* 0x002fc60000004100 */
[----:B------:R0:W-:Y:S04]  /*1120*/  STL [R1+0x120], R7 ;  /* 0x0001200701007387 */ /* 0x0001e80000100800 */
        /* <DEDUP_REMOVED lines=8> */
[----:B------:R-:W-:-:S02]  /*11b0*/  HADD2.F32 R180, -RZ, R181.H0_H0 ;  /* 0x200000b5ffb47230 */ /* 0x000fc40000004100 */
[----:B-1----:R-:W-:Y:S01]  /*11c0*/  HADD2.F32 R6, -RZ, R183.H0_H0 ;  /* 0x200000b7ff067230 */ /* 0x002fe20000004100 */
[----:B------:R0:W-:Y:S04]  /*11d0*/  STL [R1+0x108], R7 ;  /* 0x0001080701007387 */ /* 0x0001e80000100800 */
[----:B------:R1:W-:Y:S04]  /*11e0*/  STL [R1+0x104], R6 ;  /* 0x0001040601007387 */ /* 0x0003e80000100800 */
[----:B------:R-:W-:Y:S01]  /*11f0*/  STL [R1+0x100], R180 ;  /* 0x000100b401007387 */ /* 0x000fe20000100800 */
[----:B0-----:R-:W-:-:S02]  /*1200*/  HADD2.F32 R7, -RZ, R178.H0_H0 ;  /* 0x200000b2ff077230 */ /* 0x001fc40000004100 */
        /* <DEDUP_REMOVED lines=89> */
[----:B------:R2:W-:Y:S01]  /*17a0*/  STL [R1+0x34], R9 ;  /* 0x0000340901007387 */ /* 0x0005e20000100800 */
[----:B0-----:R-:W-:Y:S02]  /*17b0*/  HADD2.F32 R7, -RZ, R8.H0_H0 ;  /* 0x20000008ff077230 */ /* 0x001fe40000004100 */
[----:B-1----:R-:W-:-:S03]  /*17c0*/  HADD2.F32 R6, -RZ, R2.H0_H0 ;  /* 0x20000002ff067230 */ /* 0x002fc60000004100 */
[----:B------:R2:W-:Y:S01]  /*17d0*/  STL [R1+0x30], R7 ;  /* 0x0000300701007387 */ /* 0x0005e20000100800 */
[----:B------:R-:W-:-:S03]  /*17e0*/  HADD2.F32 R2, -RZ, R5.H0_H0 ;  /* 0x20000005ff027230 */ /* 0x000fc60000004100 */
[----:B------:R2:W-:Y:S04]  /*17f0*/  STL [R1+0x2c], R6 ;  /* 0x00002c0601007387 */ /* 0x0005e80000100800 */
[----:B------:R2:W-:Y:S04]  /*1800*/  STL [R1+0x24], R2 ;  /* 0x0000240201007387 */ /* 0x0005e80000100800 */
[----:B------:R2:W-:Y:S02]  /*1810*/  STL [R1+0x28], R3 ;  /* 0x0000280301007387 */ /* 0x0005e40000100800 */
.L_x_12299:
[----:B------:R-:W-:Y:S02]  /*1820*/  ISETP.NE.U32.AND P5, PT, RZ, c[0x0][0x1c0], PT ;  /* 0x00007000ff007a0c */ /* 0x000fe40003fa5070 */
[----:B--2---:R-:W-:-:S02]  /*1830*/  SHF.R.S32.HI R2, RZ, 0x1f, R0 ;  /* 0x0000001fff027819 */ /* 0x004fc40000011400 */
[----:B------:R-:W-:Y:S02]  /*1840*/  ISETP.NE.AND.EX P5, PT, RZ, c[0x0][0x1c4], PT, P5 ;  /* 0x00007100ff007a0c */ /* 0x000fe40003fa5350 */
[----:B------:R-:W-:-:S11]  /*1850*/  MOV R188, 0x4 ;  /* 0x0000000400bc7802 */ /* 0x000fd60000000f00 */
[----:B------:R-:W-:-:S04]  /*1860*/  @P5 LEA R18, P6, R0, c[0x0][0x1c0], 0x2 ;  /* 0x0000700000125a11 */ /* 0x000fc800078c10ff */
[----:B------:R-:W-:Y:S02]  /*1870*/  @P5 LEA.HI.X R19, R0, c[0x0][0x1c4], R2, 0x2, P6 ;  /* 0x0000710000135a11 */ /* 0x000fe400030f1402 */
[----:B------:R-:W-:-:S06]  /*1880*/  MOV R2, 0x3f800000 ;  /* 0x3f80000000027802 */ /* 0x000fcc0000000f00 */
[----:B------:R0:W5:Y:S02]  /*1890*/  @P5 LDG.E R2, [R18.64] ;  /* 0x0000000412025981 */ /* 0x000164000c1e1900 */
[----:B0-----:R-:W-:-:S04]  /*18a0*/  IMAD.WIDE R18, R0, R188, c[0x0][0x1a0] ;  /* 0x0000680000127625 */ /* 0x001fc800078e02bc */
[----:B------:R-:W-:Y:S01]  /*18b0*/  IMAD.WIDE R188, R0, R188, c[0x0][0x1a8] ;  /* 0x00006a0000bc7625 */ /* 0x000fe200078e02bc */
[----:B------:R-:W0:Y:S04]  /*18c0*/  S2R R22, SR_TID.X ;  /* 0x0000000000167919 */ /* 0x000e280000002100 */
[----:B------:R1:W5:Y:S04]  /*18d0*/  LDG.E R3, [R188.64] ;  /* 0x00000004bc037981 */ /* 0x000368000c1e1900 */
[----:B------:R2:W5:Y:S01]  /*18e0*/  LDG.E R19, [R18.64] ;  /* 0x0000000412137981 */ /* 0x000562000c1e1900 */
[----:B------:R-:W-:Y:S01]  /*18f0*/  LOP3.LUT P6, RZ, R4, 0xffffffe0, RZ, 0xc0, !PT ;  /* 0xffffffe004ff7812 */ /* 0x000fe200078cc0ff */
[----:B--2---:R-:W-:-:S05]  /*1900*/  IMAD R18, R0, c[0x0][0x168], RZ ;  /* 0x00005a0000127a24 */ /* 0x004fca00078e02ff */
[----:B------:R-:W-:-:S04]  /*1910*/  SHF.R.S32.HI R20, RZ, 0x1f, R18 ;  /* 0x0000001fff147819 */ /* 0x000fc80000011412 */
[----:B------:R-:W-:Y:S02]  /*1920*/  LEA.HI R20, R20, R18, RZ, 0x2 ;  /* 0x0000001214147211 */ /* 0x000fe400078f10ff */
[----:B0-----:R-:W-:Y:S01]  /*1930*/  LOP3.LUT R18, R22, 0x1f, RZ, 0xc0, !PT ;  /* 0x0000001f16127812 */ /* 0x001fe200078ec0ff */
[----:B------:R-:W-:Y:S03]  /*1940*/  BSSY B1, `(.L_x_12257) ;  /* 0x0000035000017945 */ /* 0x000fe60003800000 */
[----:B------:R-:W-:Y:S02]  /*1950*/  LEA.HI.SX32 R20, R20, R18, 0x1e ;  /* 0x0000001214147211 */ /* 0x000fe400078ff2ff */
[----:B------:R-:W-:Y:S02]  /*1960*/  MOV R22, RZ ;  /* 0x000000ff00167202 */ /* 0x000fe40000000f00 */
[----:B------:R-:W-:-:S02]  /*1970*/  MOV R18, RZ ;  /* 0x000000ff00127202 */ /* 0x000fc40000000f00 */
[----:B------:R-:W-:Y:S01]  /*1980*/  MOV R196, R20 ;  /* 0x0000001400c47202 */ /* 0x000fe20000000f00 */
[----:B------:R-:W-:Y:S05]  /*1990*/  @!P6 BRA `(.L_x_12258) ;  /* 0x000002f00000e947 */ /* 0x000fea0003800000 */
[----:B-1----:R-:W-:Y:S01]  /*19a0*/  ISETP.NE.U32.AND P5, PT, RZ, c[0x0][0x218], PT ;  /* 0x00008600ff007a0c */ /* 0x002fe20003fa5070 */
[----:B------:R-:W0:Y:S01]  /*19b0*/  LDC.U8 R190, c[0x0][0x1f0] ;  /* 0x00007c00ffbe7b82 */ /* 0x000e220000000000 */
[----:B------:R-:W2:Y:S02]  /*19c0*/  LDL R224, [R1+0x160] ;  /* 0x0001600001e07983 */ /* 0x000ea40000100800 */
[----:B------:R-:W-:Y:S02]  /*19d0*/  ISETP.NE.AND.EX P5, PT, RZ, c[0x0][0x21c], PT, P5 ;  /* 0x00008700ff007a0c */ /* 0x000fe40003fa5350 */
        /* <DEDUP_REMOVED lines=9> */
[----:B-1----:R-:W-:-:S03]  /*1a70*/  HFMA2.MMA R188, -RZ, RZ, 0, 9.5367431640625e-07 ;  /* 0x00000010ffbc7435 */ /* 0x002fc600000001ff */
[----:B------:R-:W2:Y:S07]  /*1a80*/  LDG.E.128 R192, [R192.64] ;  /* 0x00000004c0c07981 */ /* 0x000eae000c1e1d00 */
[----:B------:R-:W-:-:S06]  /*1a90*/  IMAD.WIDE.U32 R188, R20, R188, c[0x0][0x208] ;  /* 0x0000820014bc7625 */ /* 0x000fcc00078e00bc */
[----:B------:R-:W3:Y:S01]  /*1aa0*/  LDG.E.128 R188, [R188.64] ;  /* 0x00000004bcbc7981 */ /* 0x000ee2000c1e1d00 */
[----:B-----5:R-:W-:-:S05]  /*1ab0*/  FSEL R5, R19, RZ, !P5 ;  /* 0x000000ff13057208 */ /* 0x020fca0006800000 */
[C---:B--2---:R-:W-:Y:S02]  /*1ac0*/  FADD.FTZ R192, -R5.reuse, R192 ;  /* 0x000000c005c07221 */ /* 0x044fe40000010100 */
[C---:B------:R-:W-:Y:S02]  /*1ad0*/  FADD.FTZ R193, -R5.reuse, R193 ;  /* 0x000000c105c17221 */ /* 0x040fe40000010100 */
[C---:B------:R-:W-:Y:S02]  /*1ae0*/  FADD.FTZ R194, -R5.reuse, R194 ;  /* 0x000000c205c27221 */ /* 0x040fe40000010100 */
[----:B------:R-:W-:Y:S02]  /*1af0*/  FADD.FTZ R195, -R5, R195 ;  /* 0x000000c305c37221 */ /* 0x000fe40000010100 */
[C---:B------:R-:W-:Y:S02]  /*1b00*/  FMUL.FTZ R5, R3.reuse, R192 ;  /* 0x000000c003057220 */ /* 0x040fe40000410000 */
[----:B------:R-:W-:-:S02]  /*1b10*/  FMUL.FTZ R219, R3, R193 ;  /* 0x000000c103db7220 */ /* 0x000fc40000410000 */
[----:B---3--:R-:W-:Y:S02]  /*1b20*/  FMUL.FTZ R6, R224, R188 ;  /* 0x000000bce0067220 */ /* 0x008fe40000410000 */
[----:B------:R-:W-:Y:S02]  /*1b30*/  FMUL.FTZ R225, R223, R189 ;  /* 0x000000bddfe17220 */ /* 0x000fe40000410000 */
[----:B------:R-:W-:Y:S02]  /*1b40*/  FADD.FTZ R22, RZ, R6 ;  /* 0x00000006ff167221 */ /* 0x000fe40000010000 */
[----:B------:R-:W-:Y:S02]  /*1b50*/  FFMA.FTZ R18, R5, R6, RZ ;  /* 0x0000000605127223 */ /* 0x000fe400000100ff */
[----:B------:R-:W-:Y:S02]  /*1b60*/  FMUL.FTZ R197, R3, R194 ;  /* 0x000000c203c57220 */ /* 0x000fe40000410000 */
[----:B----4-:R-:W-:-:S02]  /*1b70*/  FMUL.FTZ R224, R222, R190 ;  /* 0x000000bedee07220 */ /* 0x010fc40000410000 */
[----:B------:R-:W-:Y:S02]  /*1b80*/  FADD.FTZ R22, R22, R225 ;  /* 0x000000e116167221 */ /* 0x000fe40000010000 */
[----:B------:R-:W-:Y:S02]  /*1b90*/  FFMA.FTZ R18, R219, R225, R18 ;  /* 0x000000e1db127223 */ /* 0x000fe40000010012 */
[----:B------:R-:W-:Y:S02]  /*1ba0*/  FMUL.FTZ R223, R3, R195 ;  /* 0x000000c303df7220 */ /* 0x000fe40000410000 */
        /* <DEDUP_REMOVED lines=14> */
.L_x_12258:
[----:B-1----:R-:W-:Y:S05]  /*1c90*/  BSYNC B1 ;  /* 0x0000000000017941 */ /* 0x002fea0003800000 */
.L_x_12257:
        /* <DEDUP_REMOVED lines=26> */
[----:B------:R-:W-:-:S03]  /*1e40*/  FMUL.FTZ R189, R3, R189 ;  /* 0x000000bd03bd7220 */ /* 0x000fc60000410000 */
[----:B------:R0:W-:Y:S04]  /*1e50*/  STL [R1+0x20], R209 ;  /* 0x000020d101007387 */ /* 0x0001e80000100800 */
[----:B------:R1:W-:Y:S01]  /*1e60*/  STL [R1+0xc], R189 ;  /* 0x00000cbd01007387 */ /* 0x0003e20000100800 */
[----:B---3--:R-:W-:Y:S02]  /*1e70*/  FMUL.FTZ R243, R242, R192 ;  /* 0x000000c0f2f37220 */ /* 0x008fe40000410000 */
[----:B------:R-:W-:Y:S02]  /*1e80*/  FMUL.FTZ R221, R221, R193 ;  /* 0x000000c1dddd7220 */ /* 0x000fe40000410000 */
[----:B------:R-:W-:Y:S02]  /*1e90*/  FADD.FTZ R22, R22, R243 ;  /* 0x000000f316167221 */ /* 0x000fe40000010000 */
[----:B------:R-:W-:-:S02]  /*1ea0*/  FFMA.FTZ R18, R209, R243, R18 ;  /* 0x000000f3d1127223 */ /* 0x000fc40000010012 */
[----:B------:R-:W-:Y:S02]  /*1eb0*/  FMUL.FTZ R242, R3, R190 ;  /* 0x000000be03f27220 */ /* 0x000fe40000410000 */
[----:B----4-:R-:W-:Y:S02]  /*1ec0*/  FMUL.FTZ R210, R210, R194 ;  /* 0x000000c2d2d27220 */ /* 0x010fe40000410000 */
[----:B------:R-:W-:Y:S02]  /*1ed0*/  FADD.FTZ R22, R22, R221 ;  /* 0x000000dd16167221 */ /* 0x000fe40000010000 */
[----:B------:R-:W-:Y:S02]  /*1ee0*/  FFMA.FTZ R18, R189, R221, R18 ;  /* 0x000000ddbd127223 */ /* 0x000fe40000010012 */
[----:B------:R-:W-:Y:S02]  /*1ef0*/  FFMA.FTZ R28, R192, R209, R28 ;  /* 0x000000d1c01c7223 */ /* 0x000fe4000001001c */
[----:B0-----:R-:W-:-:S02]  /*1f00*/  FMUL.FTZ R209, R3, R191 ;  /* 0x000000bf03d17220 */ /* 0x001fc40000410000 */
[----:B------:R-:W-:Y:S02]  /*1f10*/  FADD.FTZ R22, R22, R210 ;  /* 0x000000d216167221 */ /* 0x000fe40000010000 */
[----:B------:R-:W-:Y:S01]  /*1f20*/  FFMA.FTZ R18, R242, R210, R18 ;  /* 0x000000d2f2127223 */ /* 0x000fe20000010012 */
[----:B------:R-:W-:Y:S01]  /*1f30*/  IADD3 R196, R196, 0x20, RZ ;  /* 0x00000020c4c47810 */ /* 0x000fe20007ffe0ff */
[----:B------:R-:W-:Y:S02]  /*1f40*/  FADD.FTZ R68, R68, R192 ;  /* 0x000000c044447221 */ /* 0x000fe40000010000 */
[----:B------:R-:W-:Y:S02]  /*1f50*/  FADD.FTZ R69, R69, R193 ;  /* 0x000000c145457221 */ /* 0x000fe40000010000 */
[----:B------:R-:W-:Y:S02]  /*1f60*/  FFMA.FTZ R29, R193, R189, R29 ;  /* 0x000000bdc11d7223 */ /* 0x000fe4000001001d */
[----:B------:R-:W-:-:S02]  /*1f70*/  FADD.FTZ R70, R70, R194 ;  /* 0x000000c246467221 */ /* 0x000fc40000010000 */
[----:B------:R-:W-:Y:S02]  /*1f80*/  FFMA.FTZ R30, R194, R242, R30 ;  /* 0x000000f2c21e7223 */ /* 0x000fe4000001001e */
[----:B------:R-:W-:Y:S02]  /*1f90*/  FADD.FTZ R71, R71, R195 ;  /* 0x000000c347477221 */ /* 0x000fe40000010000 */
[----:B------:R-:W-:Y:S02]  /*1fa0*/  FFMA.FTZ R31, R195, R209, R31 ;  /* 0x000000d1c31f7223 */ /* 0x000fe4000001001f */
[----:B--2---:R-:W-:-:S04]  /*1fb0*/  FMUL.FTZ R21, R21, R195 ;  /* 0x000000c315157220 */ /* 0x004fc80000410000 */
[----:B------:R-:W-:Y:S02]  /*1fc0*/  FADD.FTZ R22, R22, R21 ;  /* 0x0000001516167221 */ /* 0x000fe40000010000 */
[----:B------:R-:W-:Y:S02]  /*1fd0*/  FFMA.FTZ R18, R209, R21, R18 ;  /* 0x00000015d1127223 */ /* 0x000fe40000010012 */
.L_x_12260:
[----:B-1----:R-:W-:Y:S05]  /*1fe0*/  BSYNC B1 ;  /* 0x0000000000017941 */ /* 0x002fea0003800000 */
.L_x_12259:
        /* <DEDUP_REMOVED lines=52> */
.L_x_12262:
[----:B-1----:R-:W-:Y:S05]  /*2330*/  BSYNC B1 ;  /* 0x0000000000017941 */ /* 0x002fea0003800000 */
.L_x_12261:
        /* <DEDUP_REMOVED lines=28> */
[----:B------:R1:W-:Y:S01]  /*2500*/  STL [R1], R189 ;  /* 0x000000bd01007387 */ /* 0x0003e20000100800 */
        /* <DEDUP_REMOVED lines=23> */
.L_x_12264:
[----:B-1----:R-:W-:Y:S05]  /*2680*/  BSYNC B1 ;  /* 0x0000000000017941 */ /* 0x002fea0003800000 */
.L_x_12263:
[----:B------:R-:W-:Y:S01]  /*2690*/  BSSY B1, `(.L_x_12265) ;  /* 0x0000032000017945 */ /* 0x000fe20003800000 */
        /* <DEDUP_REMOVED lines=32> */
[----:B------:R-:W-:Y:S01]  /*28a0*/  FFMA.FTZ R18, R252, R215, R18 ;  /* 0x000000d7fc127223 */ /* 0x000fe20000010012 */
[----:B------:R0:W-:Y:S01]  /*28b0*/  STL [R1+0x8], R203 ;  /* 0x000008cb01007387 */ /* 0x0001e20000100800 */
[----:B------:R-:W-:Y:S02]  /*28c0*/  FFMA.FTZ R40, R192, R203, R40 ;  /* 0x000000cbc0287223 */ /* 0x000fe40000010028 */
[----:B------:R-:W-:Y:S02]  /*28d0*/  FADD.FTZ R22, R22, R204 ;  /* 0x000000cc16167221 */ /* 0x000fe40000010000 */
[----:B------:R-:W-:Y:S01]  /*28e0*/  FFMA.FTZ R18, R236, R204, R18 ;  /* 0x000000ccec127223 */ /* 0x000fe20000010012 */
[----:B------:R-:W-:Y:S01]  /*28f0*/  IADD3 R196, R196, 0x20, RZ ;  /* 0x00000020c4c47810 */ /* 0x000fe20007ffe0ff */
[----:B0-----:R-:W-:-:S02]  /*2900*/  FMUL.FTZ R203, R3, R191 ;  /* 0x000000bf03cb7220 */ /* 0x001fc40000410000 */
[----:B------:R-:W-:Y:S02]  /*2910*/  FADD.FTZ R80, R80, R192 ;  /* 0x000000c050507221 */ /* 0x000fe40000010000 */
        /* <DEDUP_REMOVED lines=9> */
.L_x_12266:
[----:B------:R-:W-:Y:S05]  /*29b0*/  BSYNC B1 ;  /* 0x0000000000017941 */ /* 0x000fea0003800000 */
.L_x_12265:
        /* <DEDUP_REMOVED lines=49> */
.L_x_12268:
[----:B------:R-:W-:Y:S05]  /*2cd0*/  BSYNC B1 ;  /* 0x0000000000017941 */ /* 0x000fea0003800000 */
.L_x_12267:
        /* <DEDUP_REMOVED lines=49> */
.L_x_12270:
[----:B------:R-:W-:Y:S05]  /*2ff0*/  BSYNC B1 ;  /* 0x0000000000017941 */ /* 0x000fea0003800000 */
.L_x_12269:
        /* <DEDUP_REMOVED lines=20> */
[----:B------:R-:W2:Y:S01]  /*3140*/  LDL R191, [R1+0xe4] ;  /* 0x0000e40001bf7983 */ /* 0x000ea20000100800 */
[C---:B------:R-:W-:Y:S02]  /*3150*/  FADD.FTZ R188, -R12.reuse, R188 ;  /* 0x000000bc0cbc7221 */ /* 0x040fe40000010100 */
[C---:B------:R-:W-:Y:S02]  /*3160*/  FADD.FTZ R189, -R12.reuse, R189 ;  /* 0x000000bd0cbd7221 */ /* 0x040fe40000010100 */
[C---:B------:R-:W-:Y:S02]  /*3170*/  FMUL.FTZ R247, R3.reuse, R188 ;  /* 0x000000bc03f77220 */ /* 0x040fe40000410000 */
[----:B------:R-:W-:Y:S02]  /*3180*/  FADD.FTZ R190, -R12, R190 ;  /* 0x000000be0cbe7221 */ /* 0x000fe40000010100 */
        /* <DEDUP_REMOVED lines=24> */
.L_x_12272:
[----:B------:R-:W-:Y:S05]  /*3310*/  BSYNC B1 ;  /* 0x0000000000017941 */ /* 0x000fea0003800000 */
.L_x_12271:
[----:B------:R-:W-:Y:S01]  /*3320*/  BSSY B1, `(.L_x_12273) ;  /* 0x0000031000017945 */ /* 0x000fe20003800000 */
[----:B------:R-:W-:Y:S05]  /*3330*/  @!P4 BRA `(.L_x_12274) ;  /* 0x000002f00000c947 */ /* 0x000fea0003800000 */
[----:B------:R-:W-:Y:S01]  /*3340*/  ISETP.NE.U32.AND P5, PT, RZ, c[0x0][0x218], PT ;  /* 0x00008600ff007a0c */ /* 0x000fe20003fa5070 */
[----:B------:R-:W0:Y:S01]  /*3350*/  LDC.U8 R188, c[0x0][0x1f0] ;  /* 0x00007c00ffbc7b82 */ /* 0x000e220000000000 */
[----:B------:R-:W2:Y:S02]  /*3360*/  LDL R228, [R1+0xe0] ;  /* 0x0000e00001e47983 */ /* 0x000ea40000100800 */
[----:B------:R-:W-:Y:S02]  /*3370*/  ISETP.NE.AND.EX P5, PT, RZ, c[0x0][0x21c], PT, P5 ;  /* 0x00008700ff007a0c */ /* 0x000fe40003fa5350 */
[----:B------:R-:W3:Y:S11]  /*3380*/  LDL R211, [R1+0xdc] ;  /* 0x0000dc0001d37983 */ /* 0x000ef60000100800 */
[----:B------:R-:W-:-:S04]  /*3390*/  @P5 LEA R14, P6, R196, c[0x0][0x218], 0x4 ;  /* 0x00008600c40e5a11 */ /* 0x000fc800078c20ff */
[----:B------:R-:W-:-:S05]  /*33a0*/  @P5 LEA.HI.X R15, R196, c[0x0][0x21c], RZ, 0x4, P6 ;  /* 0x00008700c40f5a11 */ /* 0x000fca00030f24ff */
[----:B------:R1:W5:Y:S01]  /*33b0*/  @P5 LDG.E.128 R176, [R14.64] ;  /* 0x000000040eb05981 */ /* 0x000362000c1e1d00 */
[----:B------:R-:W-:-:S04]  /*33c0*/  LEA R192, P5, R196, c[0x0][0x188], 0x4 ;  /* 0x00006200c4c07a11 */ /* 0x000fc800078a20ff */
[----:B------:R-:W-:Y:S02]  /*33d0*/  LEA.HI.X R193, R196, c[0x0][0x18c], RZ, 0x4, P5 ;  /* 0x00006300c4c17a11 */ /* 0x000fe400028f24ff */
[----:B0-----:R-:W-:Y:S01]  /*33e0*/  ISETP.NE.AND P5, PT, R188, RZ, PT ;  /* 0x000000ffbc00720c */ /* 0x001fe20003fa5270 */
[----:B-1----:R-:W4:Y:S04]  /*33f0*/  LDL R15, [R1+0xd4] ;  /* 0x0000d400010f7983 */ /* 0x002f280000100800 */
[----:B------:R-:W2:Y:S01]  /*3400*/  LDG.E.128 R192, [R192.64] ;  /* 0x00000004c0c07981 */ /* 0x000ea2000c1e1d00 */
[----:B------:R-:W-:Y:S01]  /*3410*/  HFMA2.MMA R188, -RZ, RZ, 0, 9.5367431640625e-07 ;  /* 0x00000010ffbc7435 */ /* 0x000fe200000001ff */
[----:B-----5:R-:W-:-:S09]  /*3420*/  FSEL R13, R19, RZ, !P5 ;  /* 0x000000ff130d7208 */ /* 0x020fd20006800000 */
[----:B------:R-:W-:-:S06]  /*3430*/  IMAD.WIDE.U32 R188, R196, R188, c[0x0][0x208] ;  /* 0x00008200c4bc7625 */ /* 0x000fcc00078e00bc */
[----:B------:R-:W3:Y:S01]  /*3440*/  LDG.E.128 R188, [R188.64] ;  /* 0x00000004bcbc7981 */ /* 0x000ee2000c1e1d00 */
[----:B--2---:R-:W-:-:S03]  /*3450*/  FADD.FTZ R14, -R13, R195 ;  /* 0x000000c30d0e7221 */ /* 0x004fc60000010100 */
[----:B------:R-:W2:Y:S01]  /*3460*/  LDL R195, [R1+0xd8] ;  /* 0x0000d80001c37983 */ /* 0x000ea20000100800 */
[C---:B------:R-:W-:Y:S02]  /*3470*/  FADD.FTZ R192, -R13.reuse, R192 ;  /* 0x000000c00dc07221 */ /* 0x040fe40000010100 */
[----:B------:R-:W-:Y:S02]  /*3480*/  FADD.FTZ R193, -R13, R193 ;  /* 0x000000c10dc17221 */ /* 0x000fe40000010100 */
[----:B------:R-:W-:Y:S02]  /*3490*/  FMUL.FTZ R245, R3, R192 ;  /* 0x000000c003f57220 */ /* 0x000fe40000410000 */
[----:B------:R-:W-:Y:S02]  /*34a0*/  FADD.FTZ R194, -R13, R194 ;  /* 0x000000c20dc27221 */ /* 0x000fe40000010100 */
[----:B------:R-:W-:Y:S02]  /*34b0*/  FMUL.FTZ R244, R3, R193 ;  /* 0x000000c103f47220 */ /* 0x000fe40000410000 */
[----:B---3--:R-:W-:-:S02]  /*34c0*/  FMUL.FTZ R229, R228, R188 ;  /* 0x000000bce4e57220 */ /* 0x008fc40000410000 */
[----:B------:R-:W-:Y:S02]  /*34d0*/  FMUL.FTZ R211, R211, R189 ;  /* 0x000000bdd3d37220 */ /* 0x000fe40000410000 */
[----:B------:R-:W-:Y:S02]  /*34e0*/  FADD.FTZ R22, R22, R229 ;  /* 0x000000e516167221 */ /* 0x000fe40000010000 */
[----:B------:R-:W-:Y:S02]  /*34f0*/  FFMA.FTZ R18, R245, R229, R18 ;  /* 0x000000e5f5127223 */ /* 0x000fe40000010012 */
[----:B------:R-:W-:Y:S02]  /*3500*/  FMUL.FTZ R228, R3, R194 ;  /* 0x000000c203e47220 */ /* 0x000fe40000410000 */
[----:B------:R-:W-:Y:S02]  /*3510*/  FADD.FTZ R22, R22, R211 ;  /* 0x000000d316167221 */ /* 0x000fe40000010000 */
[----:B------:R-:W-:-:S02]  /*3520*/  FFMA.FTZ R18, R244, R211, R18 ;  /* 0x000000d3f4127223 */ /* 0x000fc40000010012 */
[----:B------:R-:W-:Y:S02]  /*3530*/  FMUL.FTZ R14, R3, R14 ;  /* 0x0000000e030e7220 */ /* 0x000fe40000410000 */
[----:B----4-:R-:W-:Y:S01]  /*3540*/  FMUL.FTZ R15, R15, R191 ;  /* 0x000000bf0f0f7220 */ /* 0x010fe20000410000 */
        /* <DEDUP_REMOVED lines=11> */
[----:B------:R-:W-:Y:S02]  /*3600*/  FFMA.FTZ R18, R228, R13, R18 ;  /* 0x0000000de4127223 */ /* 0x000fe40000010012 */
[----:B------:R-:W-:Y:S02]  /*3610*/  FADD.FTZ R22, R22, R15 ;  /* 0x0000000f16167221 */ /* 0x000fe40000010000 */
[----:B------:R-:W-:Y:S02]  /*3620*/  FFMA.FTZ R18, R14, R15, R18 ;  /* 0x0000000f0e127223 */ /* 0x000fe40000010012 */
.L_x_12274:
[----:B------:R-:W-:Y:S05]  /*3630*/  BSYNC B1 ;  /* 0x0000000000017941 */ /* 0x000fea0003800000 */
.L_x_12273:
        /* <DEDUP_REMOVED lines=11> */
[----:B------:R1:W5:Y:S01]  /*36f0*/  @P5 LDG.E.128 R180, [R16.64] ;  /* 0x0000000410b45981 */ /* 0x000362000c1e1d00 */
[----:B0-----:R-:W-:-:S04]  /*3700*/  ISETP.NE.AND P5, PT, R188, RZ, PT ;  /* 0x000000ffbc00720c */ /* 0x001fc80003fa5270 */
[----:B-----5:R-:W-:Y:S02]  /*3710*/  FSEL R19, R19, RZ, !P5 ;  /* 0x000000ff13137208 */ /* 0x020fe40006800000 */
[C---:B------:R-:W-:Y:S01]  /*3720*/  LEA R192, P5, R196.reuse, c[0x0][0x188], 0x4 ;  /* 0x00006200c4c07a11 */ /* 0x040fe200078a20ff */
[----:B-1----:R-:W2:Y:S03]  /*3730*/  LDL R17, [R1+0xc4] ;  /* 0x0000c40001117983 */ /* 0x002ea60000100800 */
[----:B------:R-:W-:Y:S01]  /*3740*/  LEA.HI.X R193, R196, c[0x0][0x18c], RZ, 0x4, P5 ;  /* 0x00006300c4c17a11 */ /* 0x000fe200028f24ff */
[----:B------:R-:W-:-:S05]  /*3750*/  HFMA2.MMA R188, -RZ, RZ, 0, 9.5367431640625e-07 ;  /* 0x00000010ffbc7435 */ /* 0x000fca00000001ff */
[----:B------:R-:W2:Y:S05]  /*3760*/  LDG.E.128 R192, [R192.64] ;  /* 0x00000004c0c07981 */ /* 0x000eaa000c1e1d00 */
[----:B------:R-:W-:-:S06]  /*3770*/  IMAD.WIDE.U32 R188, R196, R188, c[0x0][0x208] ;  /* 0x00008200c4bc7625 */ /* 0x000fcc00078e00bc */
[----:B------:R-:W3:Y:S01]  /*3780*/  LDG.E.128 R188, [R188.64] ;  /* 0x00000004bcbc7981 */ /* 0x000ee2000c1e1d00 */
[C---:B--2---:R-:W-:Y:S02]  /*3790*/  FADD.FTZ R192, -R19.reuse, R192 ;  /* 0x000000c013c07221 */ /* 0x044fe40000010100 */
[----:B------:R-:W-:Y:S02]  /*37a0*/  FADD.FTZ R193, -R19, R193 ;  /* 0x000000c113c17221 */ /* 0x000fe40000010100 */
[C---:B------:R-:W-:Y:S02]  /*37b0*/  FMUL.FTZ R192, R3.reuse, R192 ;  /* 0x000000c003c07220 */ /* 0x040fe40000410000 */
[----:B------:R-:W-:-:S03]  /*37c0*/  FMUL.FTZ R196, R3, R193 ;  /* 0x000000c103c47220 */ /* 0x000fc60000410000 */
[----:B------:R0:W-:Y:S04]  /*37d0*/  STL [R1+0x14], R192 ;  /* 0x000014c001007387 */ /* 0x0001e80000100800 */
[----:B------:R0:W-:Y:S01]  /*37e0*/  STL [R1+0x10], R196 ;  /* 0x000010c401007387 */ /* 0x0001e20000100800 */
[----:B---3--:R-:W-:Y:S02]  /*37f0*/  FMUL.FTZ R227, R226, R188 ;  /* 0x000000bce2e37220 */ /* 0x008fe40000410000 */
[----:B------:R-:W-:Y:S02]  /*3800*/  FADD.FTZ R194, -R19, R194 ;  /* 0x000000c213c27221 */ /* 0x000fe40000010100 */
[----:B------:R-:W-:Y:S02]  /*3810*/  FMUL.FTZ R218, R218, R189 ;  /* 0x000000bddada7220 */ /* 0x000fe40000410000 */
[----:B------:R-:W-:-:S02]  /*3820*/  FADD.FTZ R22, R22, R227 ;  /* 0x000000e316167221 */ /* 0x000fc40000010000 */
[----:B------:R-:W-:Y:S02]  /*3830*/  FFMA.FTZ R18, R192, R227, R18 ;  /* 0x000000e3c0127223 */ /* 0x000fe40000010012 */
[----:B------:R-:W-:Y:S02]  /*3840*/  FADD.FTZ R16, -R19, R195 ;  /* 0x000000c313107221 */ /* 0x000fe40000010100 */
        /* <DEDUP_REMOVED lines=18> */
.L_x_12276:
[----:B0-----:R-:W-:Y:S05]  /*3970*/  BSYNC B1 ;  /* 0x0000000000017941 */ /* 0x001fea0003800000 */
.L_x_12275:
[----:B------:R-:W-:Y:S05]  /*3980*/  BRA.DIV ~URZ, `(.L_x_12277) ;  /* 0x000044827f007947 */ /* 0x000fea000b800000 */
[----:B------:R0:W1:Y:S02]  /*3990*/  SHFL.BFLY PT, R190, R22, 0x1, 0x1f ;  /* 0x0c201f0016be7f89 */ /* 0x00006400000e0000 */
.L_x_12318:
[----:B------:R-:W-:Y:S05]  /*39a0*/  BRA.DIV ~URZ, `(.L_x_12278) ;  /* 0x000044e27f007947 */ /* 0x000fea000b800000 */
[----:B-----5:R-:W2:Y:S01]  /*39b0*/  SHFL.BFLY PT, R19, R18, 0x1, 0x1f ;  /* 0x0c201f0012137f89 */ /* 0x020ea200000e0000 */
        /* <DEDUP_REMOVED lines=16> */
.L_x_12319:
[----:B--2---:R-:W2:Y:S01]  /*3ac0*/  LDC.U8 R196, c[0x0][0x1f0] ;  /* 0x00007c00ffc47b82 */ /* 0x004ea20000000000 */
[----:B------:R-:W-:Y:S01]  /*3ad0*/  LOP3.LUT P5, RZ, R4, 0xffffffe0, RZ, 0xc0, !PT ;  /* 0xffffffe004ff7812 */ /* 0x000fe200078ac0ff */
[----:B------:R-:W-:Y:S01]  /*3ae0*/  FADD.FTZ R190, R190, R22 ;  /* 0x00000016bebe7221 */ /* 0x000fe20000010000 */
[----:B------:R-:W-:Y:S01]  /*3af0*/  BSSY B1, `(.L_x_12279) ;  /* 0x0000039000017945 */ /* 0x000fe20003800000 */
[----:B0-----:R-:W-:Y:S02]  /*3b00*/  FADD.FTZ R19, R19, R18 ;  /* 0x0000001213137221 */ /* 0x001fe40000010000 */
[----:B-1----:R-:W-:Y:S02]  /*3b10*/  FMUL.FTZ R18, R190, c[0x0][0x1e0] ;  /* 0x00007800be127a20 */ /* 0x002fe40000410000 */
[----:B------:R-:W-:-:S06]  /*3b20*/  FMUL.FTZ R19, R19, c[0x0][0x1e0] ;  /* 0x0000780013137a20 */ /* 0x000fcc0000410000 */
[----:B------:R-:W-:Y:S05]  /*3b30*/  @!P5 BRA `(.L_x_12280) ;  /* 0x000003400000d947 */ /* 0x000fea0003800000 */
[----:B------:R-:W-:Y:S01]  /*3b40*/  HFMA2.MMA R195, -RZ, RZ, 0, 9.5367431640625e-07 ;  /* 0x00000010ffc37435 */ /* 0x000fe200000001ff */
[----:B--2---:R-:W-:-:S04]  /*3b50*/  ISETP.NE.AND P5, PT, R196, RZ, PT ;  /* 0x000000ffc400720c */ /* 0x004fc80003fa5270 */
[----:B------:R-:W-:-:S05]  /*3b60*/  FSEL R22, R18, RZ, !P5 ;  /* 0x000000ff12167208 */ /* 0x000fca0006800000 */
[----:B------:R-:W-:-:S06]  /*3b70*/  IMAD.WIDE.U32 R188, R20, R195, c[0x0][0x170] ;  /* 0x00005c0014bc7625 */ /* 0x000fcc00078e00c3 */
[----:B------:R-:W2:Y:S01]  /*3b80*/  LDG.E.128 R188, [R188.64] ;  /* 0x00000004bcbc7981 */ /* 0x000ea2000c1e1d00 */
[----:B------:R-:W-:Y:S01]  /*3b90*/  ISETP.NE.U32.AND P5, PT, RZ, c[0x0][0x218], PT ;  /* 0x00008600ff007a0c */ /* 0x000fe20003fa5070 */
[----:B------:R-:W-:Y:S01]  /*3ba0*/  FFMA.FTZ R192, R5, R19, R22 ;  /* 0x0000001305c07223 */ /* 0x000fe20000010016 */
[----:B------:R-:W-:Y:S02]  /*3bb0*/  ISETP.NE.U32.AND P6, PT, RZ, c[0x0][0x258], PT ;  /* 0x00009600ff007a0c */ /* 0x000fe40003fc5070 */
[----:B------:R-:W-:Y:S01]  /*3bc0*/  ISETP.NE.AND.EX P5, PT, RZ, c[0x0][0x21c], PT, P5 ;  /* 0x00008700ff007a0c */ /* 0x000fe20003fa5350 */
[----:B------:R-:W-:Y:S01]  /*3bd0*/  FADD.FTZ R192, R6, -R192 ;  /* 0x800000c006c07221 */ /* 0x000fe20000010000 */
[----:B------:R-:W-:-:S03]  /*3be0*/  ISETP.NE.AND.EX P6, PT, RZ, c[0x0][0x25c], PT, P6 ;  /* 0x00009700ff007a0c */ /* 0x000fc60003fc5360 */
[----:B------:R-:W-:-:S08]  /*3bf0*/  FMUL.FTZ R192, R3, R192 ;  /* 0x000000c003c07220 */ /* 0x000fd00000410000 */
[----:B------:R-:W-:-:S05]  /*3c00*/  @P5 FADD.FTZ R192, R144, R192 ;  /* 0x000000c090c05221 */ /* 0x000fca0000010000 */
[C---:B------:R-:W-:Y:S01]  /*3c10*/  SEL R184, R192.reuse, R184, P6 ;  /* 0x000000b8c0b87207 */ /* 0x040fe20003000000 */
[----:B------:R-:W-:-:S04]  /*3c20*/  FMUL.FTZ R192, R192, R2 ;  /* 0x00000002c0c07220 */ /* 0x000fc80000410000 */
[----:B--2---:R-:W-:Y:S02]  /*3c30*/  FFMA.FTZ R104, R192, R188, R104 ;  /* 0x000000bcc0687223 */ /* 0x004fe40000010068 */
[----:B------:R-:W-:-:S04]  /*3c40*/  FFMA.FTZ R188, R219, R19, R22 ;  /* 0x00000013dbbc7223 */ /* 0x000fc80000010016 */
[----:B------:R-:W-:-:S04]  /*3c50*/  FADD.FTZ R188, R225, -R188 ;  /* 0x800000bce1bc7221 */ /* 0x000fc80000010000 */
[----:B------:R-:W-:-:S04]  /*3c60*/  FMUL.FTZ R188, R3, R188 ;  /* 0x000000bc03bc7220 */ /* 0x000fc80000410000 */
[----:B------:R-:W-:-:S04]  /*3c70*/  @P5 FADD.FTZ R188, R145, R188 ;  /* 0x000000bc91bc5221 */ /* 0x000fc80000010000 */
[C---:B------:R-:W-:Y:S01]  /*3c80*/  FMUL.FTZ R193, R188.reuse, R2 ;  /* 0x00000002bcc17220 */ /* 0x040fe20000410000 */
[----:B------:R-:W-:Y:S01]  /*3c90*/  SEL R185, R188, R185, P6 ;  /* 0x000000b9bcb97207 */ /* 0x000fe20003000000 */
        /* <DEDUP_REMOVED lines=8> */
[----:B------:R-:W-:Y:S01]  /*3d20*/  ISETP.NE.U32.AND P5, PT, RZ, c[0x0][0x258], PT ;  /* 0x00009600ff007a0c */ /* 0x000fe20003fa5070 */
[----:B------:R-:W-:Y:S01]  /*3d30*/  FFMA.FTZ R105, R189, R193, R105 ;  /* 0x000000c1bd697223 */ /* 0x000fe20000010069 */
[C---:B------:R-:W-:Y:S01]  /*3d40*/  SEL R186, R188.reuse, R186, P6 ;  /* 0x000000babcba7207 */ /* 0x040fe20003000000 */
[-C--:B------:R-:W-:Y:S01]  /*3d50*/  FMUL.FTZ R194, R188, R2.reuse ;  /* 0x00000002bcc27220 */ /* 0x080fe20000410000 */
[----:B------:R-:W-:Y:S02]  /*3d60*/  ISETP.NE.AND.EX P5, PT, RZ, c[0x0][0x25c], PT, P5 ;  /* 0x00009700ff007a0c */ /* 0x000fe40003fa5350 */
[C---:B------:R-:W-:Y:S01]  /*3d70*/  SEL R187, R22.reuse, R187, P6 ;  /* 0x000000bb16bb7207 */ /* 0x040fe20003000000 */
[----:B------:R-:W-:-:S02]  /*3d80*/  FMUL.FTZ R22, R22, R2 ;  /* 0x0000000216167220 */ /* 0x000fc40000410000 */
[----:B------:R-:W-:Y:S02]  /*3d90*/  FFMA.FTZ R106, R190, R194, R106 ;  /* 0x000000c2be6a7223 */ /* 0x000fe4000001006a */
[----:B------:R-:W-:Y:S01]  /*3da0*/  FFMA.FTZ R107, R191, R22, R107 ;  /* 0x00000016bf6b7223 */ /* 0x000fe2000001006b */
[----:B------:R-:W2:Y:S04]  /*3db0*/  LDL R190, [R1+0xb8] ;  /* 0x0000b80001be7983 */ /* 0x000ea80000100800 */
[----:B------:R-:W3:Y:S01]  /*3dc0*/  LDL R191, [R1+0xb4] ;  /* 0x0000b40001bf7983 */ /* 0x000ee20000100800 */
[----:B------:R-:W-:-:S05]  /*3dd0*/  @P5 IMAD.WIDE.U32 R188, R20, R195, c[0x0][0x258] ;  /* 0x0000960014bc5625 */ /* 0x000fca00078e00c3 */
[----:B------:R0:W-:Y:S04]  /*3de0*/  @P5 STG.E.128 [R188.64], R184 ;  /* 0x000000b8bc005986 */ /* 0x0001e8000c101d04 */
[----:B0-----:R-:W4:Y:S04]  /*3df0*/  LDL R188, [R1+0xc0] ;  /* 0x0000c00001bc7983 */ /* 0x001f280000100800 */
[----:B------:R-:W5:Y:S01]  /*3e00*/  LDL R189, [R1+0xbc] ;  /* 0x0000bc0001bd7983 */ /* 0x000f620000100800 */
[----:B--2---:R-:W-:Y:S02]  /*3e10*/  FMUL.FTZ R190, R190, R194 ;  /* 0x000000c2bebe7220 */ /* 0x004fe40000410000 */
[----:B---3--:R-:W-:-:S02]  /*3e20*/  FMUL.FTZ R191, R191, R22 ;  /* 0x00000016bfbf7220 */ /* 0x008fc40000410000 */
[----:B----4-:R-:W-:Y:S02]  /*3e30*/  FMUL.FTZ R188, R188, R192 ;  /* 0x000000c0bcbc7220 */ /* 0x010fe40000410000 */
[----:B-----5:R-:W-:Y:S02]  /*3e40*/  FMUL.FTZ R189, R189, R193 ;  /* 0x000000c1bdbd7220 */ /* 0x020fe40000410000 */
[----:B------:R-:W-:-:S05]  /*3e50*/  IMAD.WIDE.U32 R192, R20, R195, c[0x0][0x248] ;  /* 0x0000920014c07625 */ /* 0x000fca00078e00c3 */
[----:B------:R0:W-:Y:S01]  /*3e60*/  STG.E.128 [R192.64], R188 ;  /* 0x000000bcc0007986 */ /* 0x0001e2000c101d04 */
[----:B------:R-:W-:-:S03]  /*3e70*/  IADD3 R20, R20, 0x20, RZ ;  /* 0x0000002014147810 */ /* 0x000fc60007ffe0ff */
.L_x_12280:
[----:B------:R-:W-:Y:S05]  /*3e80*/  BSYNC B1 ;  /* 0x0000000000017941 */ /* 0x000fea0003800000 */
.L_x_12279:
[----:B------:R-:W-:Y:S01]  /*3e90*/  ISETP.GE.U32.AND P5, PT, R4, 0x40, PT ;  /* 0x000000400400780c */ /* 0x000fe20003fa6070 */
[----:B------:R-:W-:-:S12]  /*3ea0*/  BSSY B1, `(.L_x_12281) ;  /* 0x000003a000017945 */ /* 0x000fd80003800000 */
[----:B------:R-:W-:Y:S05]  /*3eb0*/  @!P5 BRA `(.L_x_12282) ;  /* 0x000003800000d947 */ /* 0x000fea0003800000 */
[----:B0-----:R-:W3:Y:S04]  /*3ec0*/  LDL R188, [R1+0xc] ;  /* 0x00000c0001bc7983 */ /* 0x001ee80000100800 */
[----:B------:R-:W4:Y:S01]  /*3ed0*/  LDL R189, [R1+0x20] ;  /* 0x0000200001bd7983 */ /* 0x000f220000100800 */
[----:B--2---:R-:W-:-:S04]  /*3ee0*/  ISETP.NE.AND P5, PT, R196, RZ, PT ;  /* 0x000000ffc400720c */ /* 0x004fc80003fa5270 */
[----:B------:R-:W-:Y:S02]  /*3ef0*/  FSEL R22, R18, RZ, !P5 ;  /* 0x000000ff12167208 */ /* 0x000fe40006800000 */
[----:B------:R-:W-:-:S03]  /*3f00*/  ISETP.NE.U32.AND P5, PT, RZ, c[0x0][0x218], PT ;  /* 0x00008600ff007a0c */ /* 0x000fc60003fa5070 */
[----:B------:R-:W-:Y:S01]  /*3f10*/  FFMA.FTZ R192, R242, R19, R22 ;  /* 0x00000013f2c07223 */ /* 0x000fe20000010016 */
[----:B------:R-:W-:-:S03]  /*3f20*/  ISETP.NE.AND.EX P5, PT, RZ, c[0x0][0x21c], PT, P5 ;  /* 0x00008700ff007a0c */ /* 0x000fc60003fa5350 */
[----:B------:R-:W-:Y:S02]  /*3f30*/  FADD.FTZ R192, R210, -R192 ;  /* 0x800000c0d2c07221 */ /* 0x000fe40000010000 */
[-CC-:B---3--:R-:W-:Y:S01]  /*3f40*/  FFMA.FTZ R194, R188, R19.reuse, R22.reuse ;  /* 0x00000013bcc27223 */ /* 0x188fe20000010016 */
[----:B------:R-:W-:Y:S01]  /*3f50*/  MOV R188, 0x10 ;  /* 0x0000001000bc7802 */ /* 0x000fe20000000f00 */
[----:B----4-:R-:W-:-:S04]  /*3f60*/  FFMA.FTZ R195, R189, R19, R22 ;  /* 0x00000013bdc37223 */ /* 0x010fc80000010016 */
[----:B------:R-:W-:-:S06]  /*3f70*/  IMAD.WIDE.U32 R188, R20, R188, c[0x0][0x170] ;  /* 0x00005c0014bc7625 */ /* 0x000fcc00078e00bc */
[----:B------:R-:W2:Y:S01]  /*3f80*/  LDG.E.128 R188, [R188.64] ;  /* 0x00000004bcbc7981 */ /* 0x000ea2000c1e1d00 */
[----:B------:R-:W-:Y:S02]  /*3f90*/  FFMA.FTZ R22, R209, R19, R22 ;  /* 0x00000013d1167223 */ /* 0x000fe40000010016 */
[----:B------:R-:W-:Y:S02]  /*3fa0*/  FADD.FTZ R195, R243, -R195 ;  /* 0x800000c3f3c37221 */ /* 0x000fe40000010000 */
[----:B------:R-:W-:Y:S02]  /*3fb0*/  FADD.FTZ R194, R221, -R194 ;  /* 0x800000c2ddc27221 */ /* 0x000fe40000010000 */
[----:B------:R-:W-:Y:S02]  /*3fc0*/  FADD.FTZ R22, R21, -R22 ;  /* 0x8000001615167221 */ /* 0x000fe40000010000 */
[C---:B------:R-:W-:Y:S02]  /*3fd0*/  FMUL.FTZ R195, R3.reuse, R195 ;  /* 0x000000c303c37220 */ /* 0x040fe40000410000 */
[----:B------:R-:W-:-:S02]  /*3fe0*/  FMUL.FTZ R194, R3, R194 ;  /* 0x000000c203c27220 */ /* 0x000fc40000410000 */
[C---:B------:R-:W-:Y:S02]  /*3ff0*/  FMUL.FTZ R192, R3.reuse, R192 ;  /* 0x000000c003c07220 */ /* 0x040fe40000410000 */
[----:B------:R-:W-:Y:S02]  /*4000*/  FMUL.FTZ R22, R3, R22 ;  /* 0x0000001603167220 */ /* 0x000fe40000410000 */
        /* <DEDUP_REMOVED lines=8> */
[----:B------:R-:W-:Y:S02]  /*4090*/  SEL R186, R192, R186, P5 ;  /* 0x000000bac0ba7207 */ /* 0x000fe40002800000 */
[----:B------:R-:W-:Y:S02]  /*40a0*/  SEL R187, R22, R187, P5 ;  /* 0x000000bb16bb7207 */ /* 0x000fe40002800000 */
[----:B------:R-:W-:-:S04]  /*40b0*/  ISETP.NE.U32.AND P5, PT, RZ, c[0x0][0x258], PT ;  /* 0x00009600ff007a0c */ /* 0x000fc80003fa5070 */
[----:B------:R-:W-:Y:S01]  /*40c0*/  ISETP.NE.AND.EX P5, PT, RZ, c[0x0][0x25c], PT, P5 ;  /* 0x00009700ff007a0c */ /* 0x000fe20003fa5350 */
[-C--:B------:R-:W-:Y:S02]  /*40d0*/  FMUL.FTZ R195, R195, R2.reuse ;  /* 0x00000002c3c37220 */ /* 0x080fe40000410000 */
[-C--:B------:R-:W-:Y:S02]  /*40e0*/  FMUL.FTZ R194, R194, R2.reuse ;  /* 0x00000002c2c27220 */ /* 0x080fe40000410000 */
[-C--:B------:R-:W-:Y:S02]  /*40f0*/  FMUL.FTZ R196, R192, R2.reuse ;  /* 0x00000002c0c47220 */ /* 0x080fe40000410000 */
[----:B------:R-:W-:Y:S02]  /*4100*/  FMUL.FTZ R22, R22, R2 ;  /* 0x0000000216167220 */ /* 0x000fe40000410000 */
[----:B--2---:R-:W-:-:S04]  /*4110*/  FFMA.FTZ R108, R195, R188, R108 ;  /* 0x000000bcc36c7223 */ /* 0x004fc8000001006c */
[----:B------:R-:W-:Y:S01]  /*4120*/  @P5 LEA R188, P6, R20, c[0x0][0x258], 0x4 ;  /* 0x0000960014bc5a11 */ /* 0x000fe200078c20ff */
[----:B------:R-:W-:-:S03]  /*4130*/  FFMA.FTZ R109, R189, R194, R109 ;  /* 0x000000c2bd6d7223 */ /* 0x000fc6000001006d */
[----:B------:R-:W-:Y:S01]  /*4140*/  @P5 LEA.HI.X R189, R20, c[0x0][0x25c], RZ, 0x4, P6 ;  /* 0x0000970014bd5a11 */ /* 0x000fe200030f24ff */
[----:B------:R-:W-:Y:S02]  /*4150*/  FFMA.FTZ R110, R190, R196, R110 ;  /* 0x000000c4be6e7223 */ /* 0x000fe4000001006e */
[----:B------:R-:W-:Y:S01]  /*4160*/  FFMA.FTZ R111, R191, R22, R111 ;  /* 0x00000016bf6f7223 */ /* 0x000fe2000001006f */
[----:B------:R-:W2:Y:S04]  /*4170*/  LDL R190, [R1+0xa8] ;  /* 0x0000a80001be7983 */ /* 0x000ea80000100800 */
[----:B------:R0:W-:Y:S04]  /*4180*/  @P5 STG.E.128 [R188.64], R184 ;  /* 0x000000b8bc005986 */ /* 0x0001e8000c101d04 */
[----:B------:R-:W3:Y:S04]  /*4190*/  LDL R191, [R1+0xa4] ;  /* 0x0000a40001bf7983 */ /* 0x000ee80000100800 */
[----:B0-----:R-:W4:Y:S04]  /*41a0*/  LDL R188, [R1+0xb0] ;  /* 0x0000b00001bc7983 */ /* 0x001f280000100800 */
[----:B------:R-:W5:Y:S01]  /*41b0*/  LDL R189, [R1+0xac] ;  /* 0x0000ac0001bd7983 */ /* 0x000f620000100800 */
[----:B------:R-:W-:-:S04]  /*41c0*/  LEA R192, P5, R20, c[0x0][0x248], 0x4 ;  /* 0x0000920014c07a11 */ /* 0x000fc800078a20ff */
[C---:B------:R-:W-:Y:S02]  /*41d0*/  LEA.HI.X R193, R20.reuse, c[0x0][0x24c], RZ, 0x4, P5 ;  /* 0x0000930014c17a11 */ /* 0x040fe400028f24ff */
[----:B------:R-:W-:Y:S01]  /*41e0*/  IADD3 R20, R20, 0x20, RZ ;  /* 0x0000002014147810 */ /* 0x000fe20007ffe0ff */
[----:B--2---:R-:W-:Y:S02]  /*41f0*/  FMUL.FTZ R190, R190, R196 ;  /* 0x000000c4bebe7220 */ /* 0x004fe40000410000 */
[----:B---3--:R-:W-:Y:S02]  /*4200*/  FMUL.FTZ R191, R191, R22 ;  /* 0x00000016bfbf7220 */ /* 0x008fe40000410000 */
[----:B----4-:R-:W-:Y:S02]  /*4210*/  FMUL.FTZ R188, R188, R195 ;  /* 0x000000c3bcbc7220 */ /* 0x010fe40000410000 */
[----:B-----5:R-:W-:-:S05]  /*4220*/  FMUL.FTZ R189, R189, R194 ;  /* 0x000000c2bdbd7220 */ /* 0x020fca0000410000 */
[----:B------:R0:W-:Y:S02]  /*4230*/  STG.E.128 [R192.64], R188 ;  /* 0x000000bcc0007986 */ /* 0x0001e4000c101d04 */
.L_x_12282:
[----:B------:R-:W-:Y:S05]  /*4240*/  BSYNC B1 ;  /* 0x0000000000017941 */ /* 0x000fea0003800000 */
.L_x_12281:
[----:B------:R-:W-:Y:S01]  /*4250*/  ISETP.GE.U32.AND P5, PT, R4, 0x60, PT ;  /* 0x000000600400780c */ /* 0x000fe20003fa6070 */
[----:B------:R-:W-:-:S12]  /*4260*/  BSSY B1, `(.L_x_12283) ;  /* 0x000003b000017945 */ /* 0x000fd80003800000 */
[----:B------:R-:W-:Y:S05]  /*4270*/  @!P5 BRA `(.L_x_12284) ;  /* 0x000003900000d947 */ /* 0x000fea0003800000 */
[----:B0-----:R-:W3:Y:S01]  /*4280*/  LDL R188, [R1+0x4] ;  /* 0x0000040001bc7983 */ /* 0x001ee20000100800 */
[----:B------:R-:W0:Y:S03]  /*4290*/  LDC.U8 R22, c[0x0][0x1f0] ;  /* 0x00007c00ff167b82 */ /* 0x000e260000000000 */
[----:B------:R-:W4:Y:S01]  /*42a0*/  LDL R189, [R1+0x1c] ;  /* 0x00001c0001bd7983 */ /* 0x000f220000100800 */
[----:B0-----:R-:W-:-:S04]  /*42b0*/  ISETP.NE.AND P5, PT, R22, RZ, PT ;  /* 0x000000ff1600720c */ /* 0x001fc80003fa5270 */
[----:B------:R-:W-:-:S05]  /*42c0*/  FSEL R22, R18, RZ, !P5 ;  /* 0x000000ff12167208 */ /* 0x000fca0006800000 */
[-CC-:B---3--:R-:W-:Y:S01]  /*42d0*/  FFMA.FTZ R194, R188, R19.reuse, R22.reuse ;  /* 0x00000013bcc27223 */ /* 0x188fe20000010016 */
[----:B------:R-:W-:Y:S01]  /*42e0*/  HFMA2.MMA R188, -RZ, RZ, 0, 9.5367431640625e-07 ;  /* 0x00000010ffbc7435 */ /* 0x000fe200000001ff */
[----:B----4-:R-:W-:-:S09]  /*42f0*/  FFMA.FTZ R195, R189, R19, R22 ;  /* 0x00000013bdc37223 */ /* 0x010fd20000010016 */
[----:B------:R-:W-:-:S06]  /*4300*/  IMAD.WIDE.U32 R188, R20, R188, c[0x0][0x170] ;  /* 0x00005c0014bc7625 */ /* 0x000fcc00078e00bc */
[----:B------:R-:W3:Y:S01]  /*4310*/  LDG.E.128 R188, [R188.64] ;  /* 0x00000004bcbc7981 */ /* 0x000ee2000c1e1d00 */
[----:B------:R-:W-:Y:S01]  /*4320*/  ISETP.NE.U32.AND P5, PT, RZ, c[0x0][0x218], PT ;  /* 0x00008600ff007a0c */ /* 0x000fe20003fa5070 */
[-CC-:B------:R-:W-:Y:S02]  /*4330*/  FFMA.FTZ R192, R240, R19.reuse, R22.reuse ;  /* 0x00000013f0c07223 */ /* 0x180fe40000010016 */
[----:B------:R-:W-:Y:S01]  /*4340*/  FFMA.FTZ R22, R207, R19, R22 ;  /* 0x00000013cf167223 */ /* 0x000fe20000010016 */
[----:B------:R-:W-:Y:S01]  /*4350*/  ISETP.NE.AND.EX P5, PT, RZ, c[0x0][0x21c], PT, P5 ;  /* 0x00008700ff007a0c */ /* 0x000fe20003fa5350 */
[----:B------:R-:W-:Y:S02]  /*4360*/  FADD.FTZ R195, R241, -R195 ;  /* 0x800000c3f1c37221 */ /* 0x000fe40000010000 */
[----:B------:R-:W-:Y:S02]  /*4370*/  FADD.FTZ R194, R220, -R194 ;  /* 0x800000c2dcc27221 */ /* 0x000fe40000010000 */
[----:B------:R-:W-:-:S02]  /*4380*/  FADD.FTZ R192, R208, -R192 ;  /* 0x800000c0d0c07221 */ /* 0x000fc40000010000 */
[----:B------:R-:W-:Y:S02]  /*4390*/  FADD.FTZ R22, R7, -R22 ;  /* 0x8000001607167221 */ /* 0x000fe40000010000 */
[C---:B------:R-:W-:Y:S02]  /*43a0*/  FMUL.FTZ R195, R3.reuse, R195 ;  /* 0x000000c303c37220 */ /* 0x040fe40000410000 */
[C---:B------:R-:W-:Y:S02]  /*43b0*/  FMUL.FTZ R194, R3.reuse, R194 ;  /* 0x000000c203c27220 */ /* 0x040fe40000410000 */
[C---:B------:R-:W-:Y:S02]  /*43c0*/  FMUL.FTZ R192, R3.reuse, R192 ;  /* 0x000000c003c07220 */ /* 0x040fe40000410000 */
[----:B------:R-:W-:Y:S02]  /*43d0*/  FMUL.FTZ R22, R3, R22 ;  /* 0x0000001603167220 */ /* 0x000fe40000410000 */
[----:B------:R-:W-:-:S02]  /*43e0*/  @P5 FADD.FTZ R195, R152, R195 ;  /* 0x000000c398c35221 */ /* 0x000fc40000010000 */
        /* <DEDUP_REMOVED lines=13> */
[-C--:B--2---:R-:W-:Y:S02]  /*44c0*/  FMUL.FTZ R196, R192, R2.reuse ;  /* 0x00000002c0c47220 */ /* 0x084fe40000410000 */
[----:B------:R-:W-:Y:S02]  /*44d0*/  FMUL.FTZ R22, R22, R2 ;  /* 0x0000000216167220 */ /* 0x000fe40000410000 */
[----:B---3--:R-:W-:-:S04]  /*44e0*/  FFMA.FTZ R112, R195, R188, R112 ;  /* 0x000000bcc3707223 */ /* 0x008fc80000010070 */
        /* <DEDUP_REMOVED lines=18> */
.L_x_12284:
[----:B------:R-:W-:Y:S05]  /*4610*/  BSYNC B1 ;  /* 0x0000000000017941 */ /* 0x000fea0003800000 */
.L_x_12283:
[----:B------:R-:W-:Y:S01]  /*4620*/  ISETP.GE.U32.AND P5, PT, R4, 0x80, PT ;  /* 0x000000800400780c */ /* 0x000fe20003fa6070 */
[----:B------:R-:W-:-:S12]  /*4630*/  BSSY B1, `(.L_x_12285) ;  /* 0x000003b000017945 */ /* 0x000fd80003800000 */
[----:B------:R-:W-:Y:S05]  /*4640*/  @!P5 BRA `(.L_x_12286) ;  /* 0x000003900000d947 */ /* 0x000fea0003800000 */
[----:B0-----:R-:W3:Y:S01]  /*4650*/  LDL R188, [R1] ;  /* 0x0000000001bc7983 */ /* 0x001ee20000100800 */
        /* <DEDUP_REMOVED lines=56> */
.L_x_12286:
[----:B------:R-:W-:Y:S05]  /*49e0*/  BSYNC B1 ;  /* 0x0000000000017941 */ /* 0x000fea0003800000 */
.L_x_12285:
[----:B------:R-:W-:Y:S01]  /*49f0*/  BSSY B1, `(.L_x_12287) ;  /* 0x000003a000017945 */ /* 0x000fe20003800000 */
[----:B------:R-:W-:Y:S05]  /*4a00*/  @!P0 BRA `(.L_x_12288) ;  /* 0x0000038000008947 */ /* 0x000fea0003800000 */
[----:B0-----:R-:W3:Y:S01]  /*4a10*/  LDL R188, [R1+0x8] ;  /* 0x0000080001bc7983 */ /* 0x001ee20000100800 */
[----:B------:R-:W0:Y:S02]  /*4a20*/  LDC.U8 R22, c[0x0][0x1f0] ;  /* 0x00007c00ff167b82 */ /* 0x000e240000000000 */
[----:B0-----:R-:W-:-:S04]  /*4a30*/  ISETP.NE.AND P5, PT, R22, RZ, PT ;  /* 0x000000ff1600720c */ /* 0x001fc80003fa5270 */
[----:B------:R-:W-:-:S05]  /*4a40*/  FSEL R22, R18, RZ, !P5 ;  /* 0x000000ff12167208 */ /* 0x000fca0006800000 */
[----:B---3--:R-:W-:Y:S01]  /*4a50*/  FFMA.FTZ R195, R188, R19, R22 ;  /* 0x00000013bcc37223 */ /* 0x008fe20000010016 */
[----:B------:R-:W-:-:S10]  /*4a60*/  HFMA2.MMA R188, -RZ, RZ, 0, 9.5367431640625e-07 ;  /* 0x00000010ffbc7435 */ /* 0x000fd400000001ff */
[----:B------:R-:W-:-:S06]  /*4a70*/  IMAD.WIDE.U32 R188, R20, R188, c[0x0][0x170] ;  /* 0x00005c0014bc7625 */ /* 0x000fcc00078e00bc */
[----:B------:R-:W3:Y:S01]  /*4a80*/  LDG.E.128 R188, [R188.64] ;  /* 0x00000004bcbc7981 */ /* 0x000ee2000c1e1d00 */
[----:B------:R-:W-:Y:S01]  /*4a90*/  ISETP.NE.U32.AND P5, PT, RZ, c[0x0][0x218], PT ;  /* 0x00008600ff007a0c */ /* 0x000fe20003fa5070 */
[-CC-:B------:R-:W-:Y:S02]  /*4aa0*/  FFMA.FTZ R194, R252, R19.reuse, R22.reuse ;  /* 0x00000013fcc27223 */ /* 0x180fe40000010016 */
[-CC-:B------:R-:W-:Y:S01]  /*4ab0*/  FFMA.FTZ R192, R236, R19.reuse, R22.reuse ;  /* 0x00000013ecc07223 */ /* 0x180fe20000010016 */
[----:B------:R-:W-:Y:S01]  /*4ac0*/  ISETP.NE.AND.EX P5, PT, RZ, c[0x0][0x21c], PT, P5 ;  /* 0x00008700ff007a0c */ /* 0x000fe20003fa5350 */
        /* <DEDUP_REMOVED lines=44> */
.L_x_12288:
[----:B------:R-:W-:Y:S05]  /*4d90*/  BSYNC B1 ;  /* 0x0000000000017941 */ /* 0x000fea0003800000 */
.L_x_12287:
[----:B------:R-:W-:Y:S01]  /*4da0*/  BSSY B1, `(.L_x_12289) ;  /* 0x0000039000017945 */ /* 0x000fe20003800000 */
[----:B------:R-:W-:Y:S05]  /*4db0*/  @!P1 BRA `(.L_x_12290) ;  /* 0x0000037000009947 */ /* 0x000fea0003800000 */
[----:B0-----:R-:W-:Y:S01]  /*4dc0*/  HFMA2.MMA R188, -RZ, RZ, 0, 9.5367431640625e-07 ;  /* 0x00000010ffbc7435 */ /* 0x001fe200000001ff */
[----:B------:R-:W0:Y:S09]  /*4dd0*/  LDC.U8 R22, c[0x0][0x1f0] ;  /* 0x00007c00ff167b82 */ /* 0x000e320000000000 */
[----:B------:R-:W-:-:S06]  /*4de0*/  IMAD.WIDE.U32 R188, R20, R188, c[0x0][0x170] ;  /* 0x00005c0014bc7625 */ /* 0x000fcc00078e00bc */
[----:B------:R-:W3:Y:S01]  /*4df0*/  LDG.E.128 R188, [R188.64] ;  /* 0x00000004bcbc7981 */ /* 0x000ee2000c1e1d00 */
[----:B0-----:R-:W-:-:S04]  /*4e00*/  ISETP.NE.AND P5, PT, R22, RZ, PT ;  /* 0x000000ff1600720c */ /* 0x001fc80003fa5270 */
        /* <DEDUP_REMOVED lines=50> */
.L_x_12290:
[----:B------:R-:W-:Y:S05]  /*5130*/  BSYNC B1 ;  /* 0x0000000000017941 */ /* 0x000fea0003800000 */
.L_x_12289:
        /* <DEDUP_REMOVED lines=57> */
.L_x_12292:
[----:B------:R-:W-:Y:S05]  /*54d0*/  BSYNC B1 ;  /* 0x0000000000017941 */ /* 0x000fea0003800000 */
.L_x_12291:
        /* <DEDUP_REMOVED lines=57> */
.L_x_12294:
[----:B------:R-:W-:Y:S05]  /*5870*/  BSYNC B1 ;  /* 0x0000000000017941 */ /* 0x000fea0003800000 */
.L_x_12293:
        /* <DEDUP_REMOVED lines=57> */
.L_x_12296:
[----:B------:R-:W-:Y:S05]  /*5c10*/  BSYNC B1 ;  /* 0x0000000000017941 */ /* 0x000fea0003800000 */
.L_x_12295:
[----:B------:R-:W-:Y:S01]  /*5c20*/  ISETP.GE.U32.AND P5, PT, R4, 0x140, PT ;  /* 0x000001400400780c */ /* 0x000fe20003fa6070 */
[----:B------:R-:W-:-:S12]  /*5c30*/  BSSY B1, `(.L_x_12297) ;  /* 0x000003a000017945 */ /* 0x000fd80003800000 */
[----:B------:R-:W-:Y:S05]  /*5c40*/  @!P5 BRA `(.L_x_12298) ;  /* 0x000003800000d947 */ /* 0x000fea0003800000 */
[----:B0-----:R-:W3:Y:S01]  /*5c50*/  LDL R189, [R1+0x14] ;  /* 0x0000140001bd7983 */ /* 0x001ee20000100800 */
[----:B------:R-:W0:Y:S03]  /*5c60*/  LDC.U8 R188, c[0x0][0x1f0] ;  /* 0x00007c00ffbc7b82 */ /* 0x000e260000000000 */
[----:B------:R-:W4:Y:S04]  /*5c70*/  LDL R22, [R1+0x10] ;  /* 0x0000100001167983 */ /* 0x000f280000100800 */
[----:B--2---:R-:W2:Y:S04]  /*5c80*/  LDL R196, [R1+0x30] ;  /* 0x0000300001c47983 */ /* 0x004ea80000100800 */
[----:B------:R-:W5:Y:S04]  /*5c90*/  LDL R195, [R1+0x2c] ;  /* 0x00002c0001c37983 */ /* 0x000f680000100800 */
[----:B------:R-:W2:Y:S04]  /*5ca0*/  LDL R194, [R1+0x28] ;  /* 0x0000280001c27983 */ /* 0x000ea80000100800 */
[----:B------:R-:W2:Y:S01]  /*5cb0*/  LDL R193, [R1+0x24] ;  /* 0x0000240001c17983 */ /* 0x000ea20000100800 */
[----:B0-----:R-:W-:-:S04]  /*5cc0*/  ISETP.NE.AND P5, PT, R188, RZ, PT ;  /* 0x000000ffbc00720c */ /* 0x001fc80003fa5270 */
[----:B------:R-:W-:-:S05]  /*5cd0*/  FSEL R188, R18, RZ, !P5 ;  /* 0x000000ff12bc7208 */ /* 0x000fca0006800000 */
[-CC-:B------:R-:W-:Y:S01]  /*5ce0*/  FFMA.FTZ R18, R226, R19.reuse, R188.reuse ;  /* 0x00000013e2127223 */ /* 0x180fe200000100bc */
[----:B------:R-:W-:Y:S01]  /*5cf0*/  ISETP.NE.U32.AND P5, PT, RZ, c[0x0][0x218], PT ;  /* 0x00008600ff007a0c */ /* 0x000fe20003fa5070 */
[-CC-:B---3--:R-:W-:Y:S02]  /*5d00*/  FFMA.FTZ R192, R189, R19.reuse, R188.reuse ;  /* 0x00000013bdc07223 */ /* 0x188fe400000100bc */
[-CC-:B----4-:R-:W-:Y:S02]  /*5d10*/  FFMA.FTZ R22, R22, R19.reuse, R188.reuse ;  /* 0x0000001316167223 */ /* 0x190fe400000100bc */
[----:B------:R-:W-:Y:S01]  /*5d20*/  FFMA.FTZ R19, R16, R19, R188 ;  /* 0x0000001310137223 */ /* 0x000fe200000100bc */
[----:B------:R-:W-:-:S10]  /*5d30*/  HFMA2.MMA R188, -RZ, RZ, 0, 9.5367431640625e-07 ;  /* 0x00000010ffbc7435 */ /* 0x000fd400000001ff */
[----:B------:R-:W-:-:S06]  /*5d40*/  IMAD.WIDE.U32 R188, R20, R188, c[0x0][0x170] ;  /* 0x00005c0014bc7625 */ /* 0x000fcc00078e00bc */
[----:B------:R-:W3:Y:S01]  /*5d50*/  LDG.E.128 R188, [R188.64] ;  /* 0x00000004bcbc7981 */ /* 0x000ee2000c1e1d00 */
[----:B------:R-:W-:Y:S01]  /*5d60*/  ISETP.NE.AND.EX P5, PT, RZ, c[0x0][0x21c], PT, P5 ;  /* 0x00008700ff007a0c */ /* 0x000fe20003fa5350 */
[----:B------:R-:W-:Y:S02]  /*5d70*/  FADD.FTZ R192, R227, -R192 ;  /* 0x800000c0e3c07221 */ /* 0x000fe40000010000 */
[----:B------:R-:W-:Y:S02]  /*5d80*/  FADD.FTZ R22, R218, -R22 ;  /* 0x80000016da167221 */ /* 0x000fe40000010000 */
[----:B------:R-:W-:Y:S02]  /*5d90*/  FADD.FTZ R18, R217, -R18 ;  /* 0x80000012d9127221 */ /* 0x000fe40000010000 */
[----:B------:R-:W-:Y:S02]  /*5da0*/  FADD.FTZ R19, R17, -R19 ;  /* 0x8000001311137221 */ /* 0x000fe40000010000 */
[----:B------:R-:W-:-:S02]  /*5db0*/  FMUL.FTZ R192, R3, R192 ;  /* 0x000000c003c07220 */ /* 0x000fc40000410000 */
[C---:B------:R-:W-:Y:S02]  /*5dc0*/  FMUL.FTZ R22, R3.reuse, R22 ;  /* 0x0000001603167220 */ /* 0x040fe40000410000 */
[C---:B------:R-:W-:Y:S02]  /*5dd0*/  FMUL.FTZ R18, R3.reuse, R18 ;  /* 0x0000001203127220 */ /* 0x040fe40000410000 */
[----:B------:R-:W-:Y:S02]  /*5de0*/  FMUL.FTZ R3, R3, R19 ;  /* 0x0000001303037220 */ /* 0x000fe40000410000 */
[----:B------:R-:W-:Y:S02]  /*5df0*/  @P5 FADD.FTZ R192, R180, R192 ;  /* 0x000000c0b4c05221 */ /* 0x000fe40000010000 */
[----:B------:R-:W-:Y:S02]  /*5e00*/  @P5 FADD.FTZ R22, R181, R22 ;  /* 0x00000016b5165221 */ /* 0x000fe40000010000 */
[----:B------:R-:W-:-:S02]  /*5e10*/  @P5 FADD.FTZ R18, R182, R18 ;  /* 0x00000012b6125221 */ /* 0x000fc40000010000 */
        /* <DEDUP_REMOVED lines=12> */
[----:B------:R-:W-:-:S06]  /*5ee0*/  FMUL.FTZ R19, R3, R2 ;  /* 0x0000000203137220 */ /* 0x000fcc0000410000 */
[----:B------:R-:W-:-:S04]  /*5ef0*/  @P5 LEA R2, P6, R20, c[0x0][0x258], 0x4 ;  /* 0x0000960014025a11 */ /* 0x000fc800078c20ff */
[----:B------:R-:W-:-:S05]  /*5f00*/  @P5 LEA.HI.X R3, R20, c[0x0][0x25c], RZ, 0x4, P6 ;  /* 0x0000970014035a11 */ /* 0x000fca00030f24ff */
[----:B------:R0:W-:Y:S02]  /*5f10*/  @P5 STG.E.128 [R2.64], R184 ;  /* 0x000000b802005986 */ /* 0x0001e4000c101d04 */
[----:B0-----:R-:W-:-:S04]  /*5f20*/  LEA R2, P5, R20, c[0x0][0x248], 0x4 ;  /* 0x0000920014027a11 */ /* 0x001fc800078a20ff */
[----:B------:R-:W-:Y:S01]  /*5f30*/  LEA.HI.X R3, R20, c[0x0][0x24c], RZ, 0x4, P5 ;  /* 0x0000930014037a11 */ /* 0x000fe200028f24ff */
[----:B---3--:R-:W-:Y:S02]  /*5f40*/  FFMA.FTZ R140, R192, R188, R140 ;  /* 0x000000bcc08c7223 */ /* 0x008fe4000001008c */
[----:B------:R-:W-:Y:S02]  /*5f50*/  FFMA.FTZ R141, R189, R22, R141 ;  /* 0x00000016bd8d7223 */ /* 0x000fe4000001008d */
[----:B------:R-:W-:Y:S02]  /*5f60*/  FFMA.FTZ R142, R190, R18, R142 ;  /* 0x00000012be8e7223 */ /* 0x000fe4000001008e */
[----:B------:R-:W-:Y:S02]  /*5f70*/  FFMA.FTZ R143, R191, R19, R143 ;  /* 0x00000013bf8f7223 */ /* 0x000fe4000001008f */
[----:B--2---:R-:W-:Y:S02]  /*5f80*/  FMUL.FTZ R188, R196, R192 ;  /* 0x000000c0c4bc7220 */ /* 0x004fe40000410000 */
[----:B-----5:R-:W-:-:S02]  /*5f90*/  FMUL.FTZ R189, R195, R22 ;  /* 0x00000016c3bd7220 */ /* 0x020fc40000410000 */
[----:B------:R-:W-:Y:S02]  /*5fa0*/  FMUL.FTZ R190, R194, R18 ;  /* 0x00000012c2be7220 */ /* 0x000fe40000410000 */
[----:B------:R-:W-:-:S05]  /*5fb0*/  FMUL.FTZ R191, R193, R19 ;  /* 0x00000013c1bf7220 */ /* 0x000fca0000410000 */
[----:B------:R0:W-:Y:S02]  /*5fc0*/  STG.E.128 [R2.64], R188 ;  /* 0x000000bc02007986 */ /* 0x0001e4000c101d04 */
.L_x_12298:
[----:B------:R-:W-:Y:S05]  /*5fd0*/  BSYNC B1 ;  /* 0x0000000000017941 */ /* 0x000fea0003800000 */
.L_x_12297:
[----:B0-----:R-:W-:-:S04]  /*5fe0*/  MOV R2, c[0x0][0x160] ;  /* 0x0000580000027a02 */ /* 0x001fc80000000f00 */
[----:B------:R-:W-:-:S04]  /*5ff0*/  LEA R0, R2, R0, 0x2 ;  /* 0x0000000002007211 */ /* 0x000fc800078e10ff */
[----:B------:R-:W-:-:S13]  /*6000*/  ISETP.GE.AND P5, PT, R0, c[0x0][0x164], PT ;  /* 0x0000590000007a0c */ /* 0x000fda0003fa6270 */
[----:B--2---:R-:W-:Y:S01]  /*6010*/  @P5 CALL.REL.NOINC `(.L_x_12256) ;  /* 0x0000001000005944 */ /* 0x004fe20003c00000 */
[----:B------:R-:W-:Y:S05]  /*6020*/  BRA `(.L_x_12299) ;  /* 0xffffb7f000007947 */ /* 0x000fea000383ffff */
.L_x_12256:
[----:B------:R-:W-:Y:S05]  /*6030*/  BSYNC B0 ;  /* 0x0000000000007941 */ /* 0x000fea0003800000 */
.L_x_12255:
[----:B------:R-:W0:Y:S01]  /*6040*/  S2R R188, SR_TID.X ;  /* 0x0000000000bc7919 */ /* 0x000e220000002100 */
[----:B------:R-:W-:Y:S01]  /*6050*/  WARPSYNC 0xffffffff ;  /* 0xffffffff00007948 */ /* 0x000fe20003800000 */
[----:B------:R-:W-:Y:S01]  /*6060*/  BSSY B0, `(.L_x_12300) ;  /* 0x00000c8000007945 */ /* 0x000fe20003800000 */
[----:B0----5:R-:W-:Y:S02]  /*6070*/  SHF.R.U32.HI R144, RZ, 0x5, R188 ;  /* 0x00000005ff907819 */ /* 0x021fe400000116bc */
        /* <DEDUP_REMOVED lines=76> */
[----:B------:R-:W-:Y:S06]  /*6540*/  BAR.SYNC.DEFER_BLOCKING 0x0 ;  /* 0x0000000000007b1d */ /* 0x000fec0000010000 */
[----:B0-----:R-:W0:Y:S04]  /*6550*/  S2R R56, SR_CTAID.X ;  /* 0x0000000000387919 */ /* 0x001e280000002500 */
[----:B------:R-:W1:Y:S04]  /*6560*/  LDS R24, [R188.X4] ;  /* 0x00000000bc187984 */ /* 0x000e680000004800 */
[----:B------:R-:W2:Y:S04]  /*6570*/  LDS R27, [R188.X4+0x1400] ;  /* 0x00140000bc1b7984 */ /* 0x000ea80000004800 */
[----:B------:R-:W3:Y:S04]  /*6580*/  LDS R25, [R188.X4+0x200] ;  /* 0x00020000bc197984 */ /* 0x000ee80000004800 */
[----:B------:R-:W4:Y:S04]  /*6590*/  LDS R28, [R188.X4+0x1600] ;  /* 0x00160000bc1c7984 */ /* 0x000f280000004800 */
[----:B------:R-:W0:Y:S04]  /*65a0*/  LDS R26, [R188.X4+0x400] ;  /* 0x00040000bc1a7984 */ /* 0x000e280000004800 */
        /* <DEDUP_REMOVED lines=14> */
[----:B0-----:R-:W-:-:S03]  /*6690*/  FADD.FTZ R26, RZ, R26 ;  /* 0x0000001aff1a7221 */ /* 0x001fc60000010000 */
        /* <DEDUP_REMOVED lines=38> */
[----:B------:R-:W-:Y:S02]  /*6900*/  IADD3.X R25, RZ, RZ, RZ, P0, !PT ;  /* 0x000000ffff197210 */ /* 0x000fe400007fe4ff */
[----:B------:R-:W-:Y:S02]  /*6910*/  ISETP.GE.U32.AND P2, PT, R44, 0x100, PT ;  /* 0x000001002c00780c */ /* 0x000fe40003f46070 */
[C---:B------:R-:W-:Y:S02]  /*6920*/  SHF.L.U64.HI R24, R48.reuse, 0x2, R25 ;  /* 0x0000000230187819 */ /* 0x040fe40000010219 */
[----:B------:R-:W-:-:S02]  /*6930*/  SHF.L.U32 R48, R48, 0x2, RZ ;  /* 0x0000000230307819 */ /* 0x000fc400000006ff */
[----:B------:R-:W-:Y:S01]  /*6940*/  ISETP.GE.U32.AND P3, PT, R44, 0x180, PT ;  /* 0x000001802c00780c */ /* 0x000fe20003f66070 */
[----:B------:R-:W-:Y:S01]  /*6950*/  STS.128 [R144.X16], R104 ;  /* 0x0000006890007388 */ /* 0x000fe2000000cc00 */
[C---:B------:R-:W-:Y:S02]  /*6960*/  IADD3 R58, P6, R48.reuse, c[0x0][0x228], RZ ;  /* 0x00008a00303a7a10 */ /* 0x040fe40007fde0ff */
[----:B------:R-:W-:Y:S01]  /*6970*/  IADD3 R56, P5, R48, c[0x0][0x220], RZ ;  /* 0x0000880030387a10 */ /* 0x000fe20007fbe0ff */
[----:B------:R-:W-:Y:S01]  /*6980*/  STS.128 [R144.X16+0x200], R108 ;  /* 0x0002006c90007388 */ /* 0x000fe2000000cc00 */
[----:B------:R-:W-:Y:S02]  /*6990*/  IADD3.X R99, R24, c[0x0][0x22c], RZ, P6, !PT ;  /* 0x00008b0018637a10 */ /* 0x000fe400037fe4ff */
[----:B------:R-:W-:Y:S01]  /*69a0*/  IADD3 R48, P6, R48, c[0x0][0x240], RZ ;  /* 0x0000900030307a10 */ /* 0x000fe20007fde0ff */
[----:B------:R-:W-:Y:S01]  /*69b0*/  STS.128 [R144.X16+0x400], R112 ;  /* 0x0004007090007388 */ /* 0x000fe2000000cc00 */
[----:B------:R-:W-:-:S02]  /*69c0*/  ISETP.GE.U32.AND P0, PT, R44, 0x200, PT ;  /* 0x000002002c00780c */ /* 0x000fc40003f06070 */
[----:B------:R-:W-:Y:S01]  /*69d0*/  ISETP.GE.U32.AND P1, PT, R44, 0x280, PT ;  /* 0x000002802c00780c */ /* 0x000fe20003f26070 */
[----:B------:R-:W-:Y:S01]  /*69e0*/  STS.128 [R144.X16+0x600], R116 ;  /* 0x0006007490007388 */ /* 0x000fe2000000cc00 */
[----:B------:R-:W-:-:S03]  /*69f0*/  IADD3.X R97, R24, c[0x0][0x224], RZ, P5, !PT ;  /* 0x0000890018617a10 */ /* 0x000fc60002ffe4ff */
        /* <DEDUP_REMOVED lines=21> */
[----:B--2---:R-:W-:Y:S02]  /*6b50*/  FADD.FTZ R52, RZ, R52 ;  /* 0x00000034ff347221 */ /* 0x004fe40000010000 */
[----:B---3--:R-:W-:Y:S02]  /*6b60*/  FADD.FTZ R50, R50, R55 ;  /* 0x0000003732327221 */ /* 0x008fe40000010000 */
[----:B----4-:R-:W-:Y:S02]  /*6b70*/  FADD.FTZ R54, R54, R59 ;  /* 0x0000003b36367221 */ /* 0x010fe40000010000 */
[----:B------:R-:W-:Y:S02]  /*6b80*/  FADD.FTZ R52, R52, R57 ;  /* 0x0000003934347221 */ /* 0x000fe40000010000 */
[----:B------:R-:W-:-:S02]  /*6b90*/  FADD.FTZ R50, R50, R61 ;  /* 0x0000003d32327221 */ /* 0x000fc40000010000 */
[----:B------:R-:W-:Y:S01]  /*6ba0*/  FADD.FTZ R54, R54, R81 ;  /* 0x0000005136367221 */ /* 0x000fe20000010000 */
        /* <DEDUP_REMOVED lines=19> */
.L_x_12301:
[----:B------:R-:W-:Y:S05]  /*6ce0*/  BSYNC B0 ;  /* 0x0000000000007941 */ /* 0x000fea0003800000 */
.L_x_12300:
        /* <DEDUP_REMOVED lines=18> */
.L_x_12303:
[----:B------:R-:W-:Y:S05]  /*6e10*/  BSYNC B0 ;  /* 0x0000000000007941 */ /* 0x000fea0003800000 */
.L_x_12302:
        /* <DEDUP_REMOVED lines=18> */
.L_x_12305:
[----:B------:R-:W-:Y:S05]  /*6f40*/  BSYNC B0 ;  /* 0x0000000000007941 */ /* 0x000fea0003800000 */
.L_x_12304:
        /* <DEDUP_REMOVED lines=22> */
[----:B------:R-:W-:Y:S01]  /*70b0*/  FADD.FTZ R22, R69, R22 ;  /* 0x0000001645167221 */ /* 0x000fe20000010000 */
[----:B------:R-:W-:Y:S01]  /*70c0*/  ISETP.GE.U32.AND P6, PT, R44, 0x500, PT ;  /* 0x000005002c00780c */ /* 0x000fe20003fc6070 */
[----:B------:R-:W-:Y:S01]  /*70d0*/  FADD.FTZ R68, R68, R21 ;  /* 0x0000001544447221 */ /* 0x000fe20000010000 */
[----:B------:R-:W-:Y:S01]  /*70e0*/  LDS R47, [R188.X4+0x3000] ;  /* 0x00300000bc2f7984 */ /* 0x000fe20000004800 */
[----:B------:R-:W-:-:S02]  /*70f0*/  FADD.FTZ R30, RZ, R30 ;  /* 0x0000001eff1e7221 */ /* 0x000fc40000010000 */
[----:B------:R-:W-:Y:S01]  /*7100*/  FADD.FTZ R65, R74, R65 ;  /* 0x000000414a417221 */ /* 0x000fe20000010000 */
        /* <DEDUP_REMOVED lines=9> */
[----:B------:R-:W1:Y:S01]  /*71a0*/  LDS R16, [R188.X4+0x800] ;  /* 0x00080000bc107984 */ /* 0x000e620000004800 */
[----:B------:R-:W-:Y:S02]  /*71b0*/  FADD.FTZ R34, RZ, R34 ;  /* 0x00000022ff227221 */ /* 0x000fe40000010000 */
[----:B------:R-:W-:Y:S01]  /*71c0*/  FADD.FTZ R36, RZ, R36 ;  /* 0x00000024ff247221 */ /* 0x000fe20000010000 */
[----:B------:R-:W2:Y:S01]  /*71d0*/  LDS R18, [R188.X4+0xa00] ;  /* 0x000a0000bc127984 */ /* 0x000ea20000004800 */
[----:B------:R-:W-:Y:S02]  /*71e0*/  FADD.FTZ R73, RZ, R73 ;  /* 0x00000049ff497221 */ /* 0x000fe40000010000 */
[----:B------:R-:W-:Y:S01]  /*71f0*/  FADD.FTZ R32, RZ, R32 ;  /* 0x00000020ff207221 */ /* 0x000fe20000010000 */
[----:B------:R-:W3:Y:S01]  /*7200*/  LDS R20, [R188.X4+0xc00] ;  /* 0x000c0000bc147984 */ /* 0x000ee20000004800 */
[----:B------:R-:W-:-:S02]  /*7210*/  FADD.FTZ R34, R34, R41 ;  /* 0x0000002922227221 */ /* 0x000fc40000010000 */
[----:B------:R-:W-:Y:S01]  /*7220*/  FADD.FTZ R36, R36, R43 ;  /* 0x0000002b24247221 */ /* 0x000fe20000010000 */
[----:B------:R-:W4:Y:S01]  /*7230*/  LDS R22, [R188.X4+0xe00] ;  /* 0x000e0000bc167984 */ /* 0x000f220000004800 */
[----:B------:R-:W-:Y:S02]  /*7240*/  FADD.FTZ R49, R30, R49 ;  /* 0x000000311e317221 */ /* 0x000fe40000010000 */
[----:B------:R-:W-:Y:S01]  /*7250*/  FADD.FTZ R73, R73, R82 ;  /* 0x0000005249497221 */ /* 0x000fe20000010000 */
[----:B------:R-:W5:Y:S01]  /*7260*/  LDS R37, [R188.X4+0x2000] ;  /* 0x00200000bc257984 */ /* 0x000f620000004800 */
[----:B------:R-:W-:Y:S02]  /*7270*/  FADD.FTZ R39, R32, R39 ;  /* 0x0000002720277221 */ /* 0x000fe40000010000 */
[----:B------:R-:W-:Y:S01]  /*7280*/  FADD.FTZ R66, R73, R66 ;  /* 0x0000004249427221 */ /* 0x000fe20000010000 */
[----:B------:R-:W5:Y:S01]  /*7290*/  LDS R41, [R188.X4+0x2200] ;  /* 0x00220000bc297984 */ /* 0x000f620000004800 */
        /* <DEDUP_REMOVED lines=12> */
[----:B0-----:R-:W-:Y:S02]  /*7360*/  FADD.FTZ R7, RZ, R7 ;  /* 0x00000007ff077221 */ /* 0x001fe40000010000 */
[----:B------:R-:W-:Y:S01]  /*7370*/  FADD.FTZ R24, RZ, R24 ;  /* 0x00000018ff187221 */ /* 0x000fe20000010000 */
[----:B------:R-:W0:Y:S01]  /*7380*/  LDS R59, [R188.X4+0x3a00] ;  /* 0x003a0000bc3b7984 */ /* 0x000e220000004800 */
[----:B-1----:R-:W-:Y:S02]  /*7390*/  FADD.FTZ R16, RZ, R16 ;  /* 0x00000010ff107221 */ /* 0x002fe40000010000 */
[----:B------:R-:W-:Y:S01]  /*73a0*/  FADD.FTZ R7, R7, R28 ;  /* 0x0000001c07077221 */ /* 0x000fe20000010000 */
[----:B------:R-:W1:Y:S01]  /*73b0*/  LDS R32, [R188.X4+0x4200] ;  /* 0x00420000bc207984 */ /* 0x000e620000004800 */
[----:B--2---:R-:W-:-:S02]  /*73c0*/  FADD.FTZ R18, RZ, R18 ;  /* 0x00000012ff127221 */ /* 0x004fc40000010000 */
[----:B------:R-:W-:Y:S01]  /*73d0*/  FADD.FTZ R26, RZ, R26 ;  /* 0x0000001aff1a7221 */ /* 0x000fe20000010000 */
[----:B------:R2:W0:Y:S01]  /*73e0*/  LDS R61, [R188.X4+0x4400] ;  /* 0x00440000bc3d7984 */ /* 0x0004220000004800 */
[----:B---3--:R-:W-:Y:S02]  /*73f0*/  FADD.FTZ R20, RZ, R20 ;  /* 0x00000014ff147221 */ /* 0x008fe40000010000 */
[----:B------:R-:W-:Y:S01]  /*7400*/  FADD.FTZ R64, R75, R64 ;  /* 0x000000404b407221 */ /* 0x000fe20000010000 */
[----:B------:R2:W3:Y:S01]  /*7410*/  LDS R63, [R188.X4+0x4600] ;  /* 0x00460000bc3f7984 */ /* 0x0004e20000004800 */
[----:B----4-:R-:W-:Y:S02]  /*7420*/  FADD.FTZ R22, RZ, R22 ;  /* 0x00000016ff167221 */ /* 0x010fe40000010000 */
[----:B------:R-:W-:Y:S01]  /*7430*/  FADD.FTZ R31, R31, R46 ;  /* 0x0000002e1f1f7221 */ /* 0x000fe20000010000 */
[----:B------:R2:W4:Y:S01]  /*7440*/  LDS R67, [R188.X4+0x4800] ;  /* 0x00480000bc437984 */ /* 0x0005220000004800 */
        /* <DEDUP_REMOVED lines=10> */
[----:B-----5:R-:W-:Y:S02]  /*74f0*/  FADD.FTZ R20, R20, R37 ;  /* 0x0000002514147221 */ /* 0x020fe40000010000 */
        /* <DEDUP_REMOVED lines=20> */
[----:B-1----:R-:W-:Y:S01]  /*7640*/  FADD.FTZ R27, R7, R32 ;  /* 0x00000020071b7221 */ /* 0x002fe20000010000 */
[----:B------:R-:W-:Y:S05]  /*7650*/  @!P0 BRA `(.L_x_12307) ;  /* 0x000000f000008947 */ /* 0x000fea0003800000 */
[----:B--234-:R-:W-:Y:S02]  /*7660*/  MOV R2, R58 ;  /* 0x0000003a00027202 */ /* 0x01cfe40000000f00 */
        /* <DEDUP_REMOVED lines=14> */
.L_x_12307:
[----:B0-234-:R-:W-:Y:S05]  /*7750*/  BSYNC B0 ;  /* 0x0000000000007941 */ /* 0x01dfea0003800000 */
.L_x_12306:
        /* <DEDUP_REMOVED lines=18> */
.L_x_12309:
[----:B------:R-:W-:Y:S05]  /*7880*/  BSYNC B0 ;  /* 0x0000000000007941 */ /* 0x000fea0003800000 */
.L_x_12308:
        /* <DEDUP_REMOVED lines=18> */
.L_x_12311:
[----:B------:R-:W-:Y:S05]  /*79b0*/  BSYNC B0 ;  /* 0x0000000000007941 */ /* 0x000fea0003800000 */
.L_x_12310:
        /* <DEDUP_REMOVED lines=18> */
.L_x_12313:
[----:B------:R-:W-:Y:S05]  /*7ae0*/  BSYNC B0 ;  /* 0x0000000000007941 */ /* 0x000fea0003800000 */
.L_x_12312:
        /* <DEDUP_REMOVED lines=18> */
.L_x_12315:
[----:B------:R-:W-:Y:S05]  /*7c10*/  BSYNC B0 ;  /* 0x0000000000007941 */ /* 0x000fea0003800000 */
.L_x_12314:
        /* <DEDUP_REMOVED lines=18> */
.L_x_12317:
[----:B------:R-:W-:Y:S05]  /*7d40*/  BSYNC B0 ;  /* 0x0000000000007941 */ /* 0x000fea0003800000 */
.L_x_12316:
        /* <DEDUP_REMOVED lines=12> */
.L_x_12277:
[----:B-----5:R-:W-:Y:S01]  /*7e10*/  HFMA2.MMA R19, -RZ, RZ, 0, 5.9604644775390625e-08 ;  /* 0x00000001ff137435 */ /* 0x020fe200000001ff */
[----:B------:R-:W-:Y:S02]  /*7e20*/  MOV R189, R22 ;  /* 0x0000001600bd7202 */ /* 0x000fe40000000f00 */
[----:B------:R-:W-:Y:S02]  /*7e30*/  MOV R192, 0x1f ;  /* 0x0000001f00c07802 */ /* 0x000fe40000000f00 */
[----:B------:R-:W-:-:S02]  /*7e40*/  MOV R191, 0xffffffff ;  /* 0xffffffff00bf7802 */ /* 0x000fc40000000f00 */
[----:B------:R-:W-:Y:S02]  /*7e50*/  MOV R188, 0x7e70 ;  /* 0x00007e7000bc7802 */ /* 0x000fe40000000f00 */
[----:B------:R-:W-:Y:S05]  /*7e60*/  CALL.REL.NOINC `($__internal_164_$__cuda_sm70_shflsync_bfly_p) ;  /* 0x0000045000007944 */ /* 0x000fea0003c00000 */
[----:B-1----:R-:W-:Y:S01]  /*7e70*/  MOV R190, R19 ;  /* 0x0000001300be7202 */ /* 0x002fe20000000f00 */
[----:B------:R-:W-:Y:S05]  /*7e80*/  BRA `(.L_x_12318) ;  /* 0xffffbb1000007947 */ /* 0x000fea000383ffff */
.L_x_12278:
[----:B-----5:R-:W-:Y:S01]  /*7e90*/  HFMA2.MMA R19, -RZ, RZ, 0, 5.9604644775390625e-08 ;  /* 0x00000001ff137435 */ /* 0x020fe200000001ff */
[----:B------:R-:W-:Y:S02]  /*7ea0*/  MOV R189, R18 ;  /* 0x0000001200bd7202 */ /* 0x000fe40000000f00 */
[----:B------:R-:W-:Y:S02]  /*7eb0*/  MOV R192, 0x1f ;  /* 0x0000001f00c07802 */ /* 0x000fe40000000f00 */
[----:B------:R-:W-:Y:S02]  /*7ec0*/  MOV R191, 0xffffffff ;  /* 0xffffffff00bf7802 */ /* 0x000fe40000000f00 */
[----:B------:R-:W-:Y:S02]  /*7ed0*/  MOV R188, 0x7ef0 ;  /* 0x00007ef000bc7802 */ /* 0x000fe40000000f00 */
[----:B01----:R-:W-:Y:S05]  /*7ee0*/  CALL.REL.NOINC `($__internal_164_$__cuda_sm70_shflsync_bfly_p) ;  /* 0x000003d000007944 */ /* 0x003fea0003c00000 */
[----:B------:R-:W-:Y:S01]  /*7ef0*/  FADD.FTZ R22, R190, R22 ;  /* 0x00000016be167221 */ /* 0x000fe20000010000 */
[----:B------:R-:W-:Y:S01]  /*7f00*/  MOV R192, 0x1f ;  /* 0x0000001f00c07802 */ /* 0x000fe20000000f00 */
[----:B-1----:R-:W-:Y:S01]  /*7f10*/  FADD.FTZ R18, R18, R19 ;  /* 0x0000001312127221 */ /* 0x002fe20000010000 */
[----:B------:R-:W-:Y:S01]  /*7f20*/  HFMA2.MMA R19, -RZ, RZ, 0, 1.1920928955078125e-07 ;  /* 0x00000002ff137435 */ /* 0x000fe200000001ff */
[----:B------:R-:W-:-:S02]  /*7f30*/  MOV R191, 0xffffffff ;  /* 0xffffffff00bf7802 */ /* 0x000fc40000000f00 */
[----:B------:R-:W-:Y:S02]  /*7f40*/  MOV R189, R22 ;  /* 0x0000001600bd7202 */ /* 0x000fe40000000f00 */
[----:B------:R-:W-:Y:S02]  /*7f50*/  MOV R188, 0x7f70 ;  /* 0x00007f7000bc7802 */ /* 0x000fe40000000f00 */
[----:B------:R-:W-:Y:S05]  /*7f60*/  CALL.REL.NOINC `($__internal_164_$__cuda_sm70_shflsync_bfly_p) ;  /* 0x0000035000007944 */ /* 0x000fea0003c00000 */
[----:B-1----:R-:W-:Y:S01]  /*7f70*/  MOV R190, R19 ;  /* 0x0000001300be7202 */ /* 0x002fe20000000f00 */
[----:B------:R-:W-:Y:S01]  /*7f80*/  HFMA2.MMA R19, -RZ, RZ, 0, 1.1920928955078125e-07 ;  /* 0x00000002ff137435 */ /* 0x000fe200000001ff */
[----:B------:R-:W-:Y:S02]  /*7f90*/  MOV R189, R18 ;  /* 0x0000001200bd7202 */ /* 0x000fe40000000f00 */
[----:B------:R-:W-:Y:S02]  /*7fa0*/  MOV R192, 0x1f ;  /* 0x0000001f00c07802 */ /* 0x000fe40000000f00 */
[----:B------:R-:W-:Y:S02]  /*7fb0*/  MOV R191, 0xffffffff ;  /* 0xffffffff00bf7802 */ /* 0x000fe40000000f00 */
[----:B------:R-:W-:-:S02]  /*7fc0*/  MOV R188, 0x7fe0 ;  /* 0x00007fe000bc7802 */ /* 0x000fc40000000f00 */
[----:B------:R-:W-:Y:S05]  /*7fd0*/  CALL.REL.NOINC `($__internal_164_$__cuda_sm70_shflsync_bfly_p) ;  /* 0x000002e000007944 */ /* 0x000fea0003c00000 */
[----:B------:R-:W-:Y:S01]  /*7fe0*/  FADD.FTZ R22, R190, R22 ;  /* 0x00000016be167221 */ /* 0x000fe20000010000 */
[----:B------:R-:W-:Y:S01]  /*7ff0*/  MOV R192, 0x1f ;  /* 0x0000001f00c07802 */ /* 0x000fe20000000f00 */
[----:B-1----:R-:W-:Y:S01]  /*8000*/  FADD.FTZ R18, R18, R19 ;  /* 0x0000001312127221 */ /* 0x002fe20000010000 */
[----:B------:R-:W-:Y:S01]  /*8010*/  HFMA2.MMA R19, -RZ, RZ, 0, 2.384185791015625e-07 ;  /* 0x00000004ff137435 */ /* 0x000fe200000001ff */
[----:B------:R-:W-:-:S02]  /*8020*/  MOV R191, 0xffffffff ;  /* 0xffffffff00bf7802 */ /* 0x000fc40000000f00 */
[----:B------:R-:W-:Y:S02]  /*8030*/  MOV R189, R22 ;  /* 0x0000001600bd7202 */ /* 0x000fe40000000f00 */
[----:B------:R-:W-:Y:S02]  /*8040*/  MOV R188, 0x8060 ;  /* 0x0000806000bc7802 */ /* 0x000fe40000000f00 */
[----:B------:R-:W-:Y:S05]  /*8050*/  CALL.REL.NOINC `($__internal_164_$__cuda_sm70_shflsync_bfly_p) ;  /* 0x0000026000007944 */ /* 0x000fea0003c00000 */
[----:B-1----:R-:W-:Y:S01]  /*8060*/  MOV R190, R19 ;  /* 0x0000001300be7202 */ /* 0x002fe20000000f00 */
[----:B------:R-:W-:Y:S01]  /*8070*/  HFMA2.MMA R19, -RZ, RZ, 0, 2.384185791015625e-07 ;  /* 0x00000004ff137435 */ /* 0x000fe200000001ff */
        /* <DEDUP_REMOVED lines=8> */
[----:B------:R-:W-:Y:S01]  /*8100*/  HFMA2.MMA R19, -RZ, RZ, 0, 4.76837158203125e-07 ;  /* 0x00000008ff137435 */ /* 0x000fe200000001ff */
[----:B------:R-:W-:-:S02]  /*8110*/  MOV R191, 0xffffffff ;  /* 0xffffffff00bf7802 */ /* 0x000fc40000000f00 */
[----:B------:R-:W-:Y:S02]  /*8120*/  MOV R189, R22 ;  /* 0x0000001600bd7202 */ /* 0x000fe40000000f00 */
[----:B------:R-:W-:Y:S02]  /*8130*/  MOV R188, 0x8150 ;  /* 0x0000815000bc7802 */ /* 0x000fe40000000f00 */
[----:B------:R-:W-:Y:S05]  /*8140*/  CALL.REL.NOINC `($__internal_164_$__cuda_sm70_shflsync_bfly_p) ;  /* 0x0000017000007944 */ /* 0x000fea0003c00000 */
[----:B-1----:R-:W-:Y:S01]  /*8150*/  MOV R190, R19 ;  /* 0x0000001300be7202 */ /* 0x002fe20000000f00 */
[----:B------:R-:W-:Y:S01]  /*8160*/  HFMA2.MMA R19, -RZ, RZ, 0, 4.76837158203125e-07 ;  /* 0x00000008ff137435 */ /* 0x000fe200000001ff */
        /* <DEDUP_REMOVED lines=8> */
[----:B------:R-:W-:Y:S01]  /*81f0*/  HFMA2.MMA R19, -RZ, RZ, 0, 9.5367431640625e-07 ;  /* 0x00000010ff137435 */ /* 0x000fe200000001ff */
[----:B------:R-:W-:-:S02]  /*8200*/  MOV R191, 0xffffffff ;  /* 0xffffffff00bf7802 */ /* 0x000fc40000000f00 */
[----:B------:R-:W-:Y:S02]  /*8210*/  MOV R189, R22 ;  /* 0x0000001600bd7202 */ /* 0x000fe40000000f00 */
[----:B------:R-:W-:Y:S02]  /*8220*/  MOV R188, 0x8240 ;  /* 0x0000824000bc7802 */ /* 0x000fe40000000f00 */
[----:B------:R-:W-:Y:S05]  /*8230*/  CALL.REL.NOINC `($__internal_164_$__cuda_sm70_shflsync_bfly_p) ;  /* 0x0000008000007944 */ /* 0x000fea0003c00000 */
[----:B-1----:R-:W-:Y:S01]  /*8240*/  MOV R190, R19 ;  /* 0x0000001300be7202 */ /* 0x002fe20000000f00 */
[----:B------:R-:W-:Y:S01]  /*8250*/  HFMA2.MMA R19, -RZ, RZ, 0, 9.5367431640625e-07 ;  /* 0x00000010ff137435 */ /* 0x000fe200000001ff */
[----:B------:R-:W-:Y:S02]  /*8260*/  MOV R189, R18 ;  /* 0x0000001200bd7202 */ /* 0x000fe40000000f00 */
[----:B------:R-:W-:Y:S02]  /*8270*/  MOV R192, 0x1f ;  /* 0x0000001f00c07802 */ /* 0x000fe40000000f00 */
[----:B------:R-:W-:Y:S02]  /*8280*/  MOV R191, 0xffffffff ;  /* 0xffffffff00bf7802 */ /* 0x000fe40000000f00 */
[----:B------:R-:W-:-:S02]  /*8290*/  MOV R188, 0x82b0 ;  /* 0x000082b000bc7802 */ /* 0x000fc40000000f00 */
[----:B------:R-:W-:Y:S05]  /*82a0*/  CALL.REL.NOINC `($__internal_164_$__cuda_sm70_shflsync_bfly_p) ;  /* 0x0000001000007944 */ /* 0x000fea0003c00000 */
[----:B-1----:R-:W-:Y:S05]  /*82b0*/  BRA `(.L_x_12319) ;  /* 0xffffb80000007947 */ /* 0x002fea000383ffff */
        .weak           $__internal_164_$__cuda_sm70_shflsync_bfly_p
        .type           $__internal_164_$__cuda_sm70_shflsync_bfly_p,@function
        .size           $__internal_164_$__cuda_sm70_shflsync_bfly_p,(.L_x_15046 - $__internal_164_$__cuda_sm70_shflsync_bfly_p)
$__internal_164_$__cuda_sm70_shflsync_bfly_p:
[----:B------:R-:W-:Y:S04]  /*82c0*/  WARPSYNC R191 ;  /* 0x000000bf00007348 */ /* 0x000fe80003800000 */
[----:B------:R0:W1:Y:S02]  /*82d0*/  SHFL.BFLY PT, R19, R189, R19, R192 ;  /* 0x0c000013bd137389 */ /* 0x00006400000e00c0 */
[----:B0-----:R-:W-:-:S06]  /*82e0*/  HFMA2.MMA R189, -RZ, RZ, 0, 0 ;  /* 0x00000000ffbd7435 */ /* 0x001fcc00000001ff */
[----:B------:R-:W-:Y:S05]  /*82f0*/  RET.REL.NODEC R188 `(_ZN10layer_norm13ln_bwd_kernelINS_13Kernel_traitsI6__halfffffjLj1280ELj1ELj4ELj1ELj16ENS_18Kernel_traits_baseILj1280ES2_ffffjLj128EEEEELb0ELb1ELb0ELb0EEEvNS_9BwdParamsE) ;  /* 0xffff7d00bc007950 */ /* 0x000fea0003c3ffff */
.L_x_12320:
        /* <DEDUP_REMOVED lines=16> */
.L_x_15046:


//--------------------- .text._ZN10layer_norm13ln_bwd_kernelINS_13Kernel_traitsI6__halfffffjLj1280ELj1ELj4ELj1ELj16ENS_18Kernel_traits_baseILj1280ES2_ffffjLj128EEEEELb0ELb1ELb0ELb1EEEvNS_9BwdParamsE --------------------------
	.section	.text._ZN10layer_norm13ln_bwd_kernelINS_13Kernel_traitsI6__halfffffjLj1280ELj1ELj4ELj1ELj16ENS_18Kernel_traits_baseILj1280ES2_ffffjLj128EEEEELb0ELb1ELb0ELb1EEEvNS_9BwdParamsE,"ax",@progbits
	.sectioninfo	@"SHI_REGISTERS=255"
	.align	128
        .global         _ZN10layer_norm13ln_bwd_kernelINS_13Kernel_traitsI6__halfffffjLj1280ELj1ELj4ELj1ELj16ENS_18Kernel_traits_baseILj1280ES2_ffffjLj128EEEEELb0ELb1ELb0ELb1EEEvNS_9BwdParamsE
        .type           _ZN10layer_norm13ln_bwd_kernelINS_13Kernel_traitsI6__halfffffjLj1280ELj1ELj4ELj1ELj16ENS_18Kernel_traits_baseILj1280ES2_ffffjLj128EEEEELb0ELb1ELb0ELb1EEEvNS_9BwdParamsE,@function
        .size           _ZN10layer_norm13ln_bwd_kernelINS_13Kernel_traitsI6__halfffffjLj1280ELj1ELj4ELj1ELj16ENS_18Kernel_traits_baseILj1280ES2_ffffjLj128EEEEELb0ELb1ELb0ELb1EEEvNS_9BwdParamsE,(.L_x_15047 - _ZN10layer_norm13ln_bwd_kernelINS_13Kernel_traitsI6__halfffffjLj1280ELj1ELj4ELj1ELj16ENS_18Kernel_traits_baseILj1280ES2_ffffjLj128EEEEELb0ELb1ELb0ELb1EEEvNS_9BwdParamsE)
        .other          _ZN10layer_norm13ln_bwd_kernelINS_13Kernel_traitsI6__halfffffjLj1280ELj1ELj4ELj1ELj16ENS_18Kernel_traits_baseILj1280ES2_ffffjLj128EEEEELb0ELb1ELb0ELb1EEEvNS_9BwdParamsE,@"STO_CUDA_ENTRY STV_DEFAULT"
_ZN10layer_norm13ln_bwd_kernelINS_13Kernel_traitsI6__halfffffjLj1280ELj1ELj4ELj1ELj16ENS_18Kernel_traits_baseILj1280ES2_ffffjLj128EEEEELb0ELb1ELb0ELb1EEEvNS_9BwdParamsE:
.text._ZN10layer_norm13ln_bwd_kernelINS_13Kernel_traitsI6__halfffffjLj1280ELj1ELj4ELj1ELj16ENS_18Kernel_traits_baseILj1280ES2_ffffjLj128EEEEELb0ELb1ELb0ELb1EEEvNS_9BwdParamsE:
        /* <DEDUP_REMOVED lines=71> */
.L_x_12322:
        /* <DEDUP_REMOVED lines=11> */
[----:B------:R2:W5:Y:S01]  /*0520*/  LDG.E.64 R34, [R2.64+0x700] ;  /* 0x0007000402227981 */ /* 0x000562000c1e1b00 */
[----:B------:R-:W-:-:S03]  /*0530*/  IADD3 R4, P0, R0, c[0x0][0x1c8], RZ ;  /* 0x0000720000047a10 */ /* 0x000fc60007f1e0ff */
[----:B------:R2:W5:Y:S01]  /*0540*/  LDG.E.64 R36, [R2.64+0x800] ;  /* 0x0008000402247981 */ /* 0x000562000c1e1b00 */
[----:B------:R-:W-:-:S03]  /*0550*/  IADD3.X R5, RZ, c[0x0][0x1cc], RZ, P0, !PT ;  /* 0x00007300ff057a10 */ /* 0x000fc600007fe4ff */
[----:B------:R2:W5:Y:S04]  /*0560*/  LDG.E.64 R38, [R2.64+0x900] ;  /* 0x0009000402267981 */ /* 0x000568000c1e1b00 */
[----:B------:R0:W5:Y:S04]  /*0570*/  LDG.E.64 R8, [R4.64] ;  /* 0x0000000404087981 */ /* 0x000168000c1e1b00 */
[----:B------:R0:W5:Y:S04]  /*0580*/  LDG.E.64 R12, [R4.64+0x100] ;  /* 0x00010004040c7981 */ /* 0x000168000c1e1b00 */
[----:B------:R0:W5:Y:S04]  /*0590*/  LDG.E.64 R16, [R4.64+0x200] ;  /* 0x0002000404107981 */ /* 0x000168000c1e1b00 */
        /* <DEDUP_REMOVED lines=31> */
[----:B0-----:R-:W-:Y:S01]  /*0790*/  CS2R R4, SRZ ;  /* 0x0000000000047805 */ /* 0x001fe2000001ff00 */
[----:B------:R-:W-:Y:S01]  /*07a0*/  MOV R181, RZ ;  /* 0x000000ff00b57202 */ /* 0x000fe20000000f00 */
[----:B------:R-:W-:Y:S01]  /*07b0*/  CS2R R156, SRZ ;  /* 0x00000000009c7805 */ /* 0x000fe2000001ff00 */
[----:B--2---:R-:W-:Y:S01]  /*07c0*/  HADD2.F32 R2, -RZ, R6.H0_H0 ;  /* 0x20000006ff027230 */ /* 0x004fe20000004100 */
[--C-:B------:R-:W-:Y:S01]  /*07d0*/  SHF.R.U64 R70, R6, 0x10, R7.reuse ;  /* 0x0000001006467819 */ /* 0x100fe20000001207 */
[----:B------:R-:W-:Y:S01]  /*07e0*/  HADD2.F32 R0, -RZ, R7.H0_H0 ;  /* 0x20000007ff007230 */ /* 0x000fe20000004100 */
        /* <DEDUP_REMOVED lines=24> */
[--C-:B------:R-:W-:Y:S01]  /*0970*/  SHF.R.U64 R58, R30, 0x10, R31.reuse ;  /* 0x000000101e3a7819 */ /* 0x100fe2000000121f */
[----:B------:R-:W-:Y:S01]  /*0980*/  HADD2.F32 R63, -RZ, R63.H0_H0 ;  /* 0x2000003fff3f7230 */ /* 0x000fe20000004100 */
[----:B------:R-:W-:Y:S01]  /*0990*/  SHF.R.U32.HI R57, RZ, 0x10, R31 ;  /* 0x00000010ff397819 */ /* 0x000fe2000001161f */
[----:B0-----:R-:W-:Y:S01]  /*09a0*/  HADD2.F32 R2, -RZ, R14.H0_H0 ;  /* 0x2000000eff027230 */ /* 0x001fe20000004100 */
[--C-:B------:R-:W-:Y:S01]  /*09b0*/  SHF.R.U64 R56, R34, 0x10, R35.reuse ;  /* 0x0000001022387819 */ /* 0x100fe20000001223 */
[----:B------:R-:W-:Y:S01]  /*09c0*/  HADD2.F32 R62, -RZ, R62.H0_H0 ;  /* 0x2000003eff3e7230 */ /* 0x000fe20000004100 */
[----:B------:R-:W-:Y:S01]  /*09d0*/  SHF.R.U32.HI R55, RZ, 0x10, R35 ;  /* 0x00000010ff377819 */ /* 0x000fe20000011623 */
[----:B-1----:R-:W-:Y:S01]  /*09e0*/  HADD2.F32 R0, -RZ, R15.H0_H0 ;  /* 0x2000000fff007230 */ /* 0x002fe20000004100 */
[----:B------:R0:W-:Y:S01]  /*09f0*/  STL [R1+0x1dc], R2 ;  /* 0x0001dc0201007387 */ /* 0x0001e20000100800 */
[----:B------:R-:W-:Y:S01]  /*0a00*/  HADD2.F32 R61, -RZ, R61.H0_H0 ;  /* 0x2000003dff3d7230 */ /* 0x000fe20000004100 */
[--C-:B------:R-:W-:Y:S01]  /*0a10*/  SHF.R.U64 R54, R36, 0x10, R37.reuse ;  /* 0x0000001024367819 */ /* 0x100fe20000001225 */
[----:B------:R-:W-:Y:S01]  /*0a20*/  HADD2.F32 R60, -RZ, R60.H0_H0 ;  /* 0x2000003cff3c7230 */ /* 0x000fe20000004100 */
        /* <DEDUP_REMOVED lines=36> */
[----:B------:R-:W-:Y:S01]  /*0c70*/  SHF.R.U64 R40, R28, 0x10, R29 ;  /* 0x000000101c287819 */ /* 0x000fe2000000121d */
[----:B------:R-:W-:Y:S01]  /*0c80*/  HADD2.F32 R3, -RZ, R76.H0_H0 ;  /* 0x2000004cff037230 */ /* 0x000fe20000004100 */
[----:B------:R-:W-:Y:S01]  /*0c90*/  CS2R R6, SRZ ;  /* 0x0000000000067805 */ /* 0x000fe2000001ff00 */
[----:B0-----:R-:W-:Y:S01]  /*0ca0*/  HADD2.F32 R2, -RZ, R26.H0_H0 ;  /* 0x2000001aff027230 */ /* 0x001fe20000004100 */
[----:B------:R-:W-:Y:S01]  /*0cb0*/  CS2R R10, SRZ ;  /* 0x00000000000a7805 */ /* 0x000fe2000001ff00 */
[----:B------:R-:W-:Y:S01]  /*0cc0*/  HADD2.F32 R45, -RZ, R45.H0_H0 ;  /* 0x2000002dff2d7230 */ /* 0x000fe20000004100 */
[----:B------:R-:W-:Y:S01]  /*0cd0*/  CS2R R14, SRZ ;  /* 0x00000000000e7805 */ /* 0x000fe2000001ff00 */
[----:B-1----:R-:W-:Y:S01]  /*0ce0*/  HADD2.F32 R0, -RZ, R27.H0_H0 ;  /* 0x2000001bff007230 */ /* 0x002fe20000004100 */
[----:B------:R0:W-:Y:S01]  /*0cf0*/  STL [R1+0x1ac], R2 ;  /* 0x0001ac0201007387 */ /* 0x0001e20000100800 */
[----:B------:R-:W-:Y:S01]  /*0d00*/  HADD2.F32 R44, -RZ, R44.H0_H0 ;  /* 0x2000002cff2c7230 */ /* 0x000fe20000004100 */
[----:B------:R-:W-:Y:S01]  /*0d10*/  CS2R R18, SRZ ;  /* 0x0000000000127805 */ /* 0x000fe2000001ff00 */
[----:B------:R-:W-:Y:S01]  /*0d20*/  HADD2.F32 R43, -RZ, R43.H0_H0 ;  /* 0x2000002bff2b7230 */ /* 0x000fe20000004100 */
[----:B------:R1:W-:Y:S01]  /*0d30*/  STL [R1+0x1a4], R0 ;  /* 0x0001a40001007387 */ /* 0x0003e20000100800 */
[----:B------:R-:W-:Y:S01]  /*0d40*/  HADD2.F32 R42, -RZ, R42.H0_H0 ;  /* 0x2000002aff2a7230 */ /* 0x000fe20000004100 */
[----:B------:R-:W-:Y:S01]  /*0d50*/  CS2R R22, SRZ ;  /* 0x0000000000167805 */ /* 0x000fe2000001ff00 */
[----:B------:R-:W-:Y:S01]  /*0d60*/  HADD2.F32 R41, -RZ, R41.H0_H0 ;  /* 0x20000029ff297230 */ /* 0x000fe20000004100 */
[----:B------:R-:W-:Y:S01]  /*0d70*/  CS2R R26, SRZ ;  /* 0x00000000001a7805 */ /* 0x000fe2000001ff00 */
[----:B------:R-:W-:-:S02]  /*0d80*/  HADD2.F32 R40, -RZ, R40.H0_H0 ;  /* 0x20000028ff287230 */ /* 0x000fc40000004100 */
[----:B0-----:R-:W-:Y:S02]  /*0d90*/  HADD2.F32 R2, -RZ, R30.H0_H0 ;  /* 0x2000001eff027230 */ /* 0x001fe40000004100 */
[----:B-1----:R-:W-:Y:S01]  /*0da0*/  HADD2.F32 R0, -RZ, R31.H0_H0 ;  /* 0x2000001fff007230 */ /* 0x002fe20000004100 */
[----:B------:R-:W-:Y:S02]  /*0db0*/  CS2R R30, SRZ ;  /* 0x00000000001e7805 */ /* 0x000fe4000001ff00 */
[----:B------:R0:W-:Y:S04]  /*0dc0*/  STL [R1+0x19c], R2 ;  /* 0x00019c0201007387 */ /* 0x0001e80000100800 */
[----:B------:R1:W-:Y:S01]  /*0dd0*/  STL [R1+0x194], R0 ;  /* 0x0001940001007387 */ /* 0x0003e20000100800 */
[----:B0-----:R-:W-:Y:S01]  /*0de0*/  HADD2.F32 R2, -RZ, R34.H0_H0 ;  /* 0x20000022ff027230 */ /* 0x001fe20000004100 */
[----:B------:R-:W-:Y:S01]  /*0df0*/  SHF.R.U64 R34, R74, 0x10, R75 ;  /* 0x000000104a227819 */ /* 0x000fe2000000124b */
[----:B-1----:R-:W-:-:S03]  /*0e00*/  HADD2.F32 R0, -RZ, R35.H0_H0 ;  /* 0x20000023ff007230 */ /* 0x002fc60000004100 */
[----:B------:R0:W-:Y:S01]  /*0e10*/  STL [R1+0x18c], R2 ;  /* 0x00018c0201007387 */ /* 0x0001e20000100800 */
[--C-:B------:R-:W-:Y:S01]  /*0e20*/  SHF.R.U32.HI R35, RZ, 0x10, R73.reuse ;  /* 0x00000010ff237819 */ /* 0x100fe20000011649 */
[----:B------:R-:W-:Y:S02]  /*0e30*/  HADD2.F32 R34, -RZ, R34.H0_H0 ;  /* 0x20000022ff227230 */ /* 0x000fe40000004100 */
[----:B------:R1:W-:Y:S02]  /*0e40*/  STL [R1+0x184], R0 ;  /* 0x0001840001007387 */ /* 0x0003e40000100800 */
[----:B------:R-:W-:Y:S02]  /*0e50*/  HADD2.F32 R35, -RZ, R35.H0_H0 ;  /* 0x20000023ff237230 */ /* 0x000fe40000004100 */
        /* <DEDUP_REMOVED lines=12> */
[----:B------:R-:W-:Y:S01]  /*0f20*/  SHF.R.U32.HI R39, RZ, 0x10, R29 ;  /* 0x00000010ff277819 */ /* 0x000fe2000001161d */
[----:B------:R-:W-:Y:S02]  /*0f30*/  HADD2.F32 R38, -RZ, R38.H0_H0 ;  /* 0x20000026ff267230 */ /* 0x000fe40000004100 */
[----:B------:R1:W-:Y:S02]  /*0f40*/  STL [R1+0x164], R0 ;  /* 0x0001640001007387 */ /* 0x0003e40000100800 */
[----:B------:R-:W-:Y:S02]  /*0f50*/  HADD2.F32 R39, -RZ, R39.H0_H0 ;  /* 0x20000027ff277230 */ /* 0x000fe40000004100 */
[----:B0-----:R-:W-:Y:S02]  /*0f60*/  HADD2.F32 R2, -RZ, R8.H0_H0 ;  /* 0x20000008ff027230 */ /* 0x001fe40000004100 */
[----:B-1----:R-:W-:-:S03]  /*0f70*/  HADD2.F32 R0, -RZ, R9.H0_H0 ;  /* 0x20000009ff007230 */ /* 0x002fc60000004100 */
[----:B------:R0:W-:Y:S01]  /*0f80*/  STL [R1+0x15c], R2 ;  /* 0x00015c0201007387 */ /* 0x0001e20000100800 */
[----:B------:R-:W-:-:S03]  /*0f90*/  CS2R R8, SRZ ;  /* 0x0000000000087805 */ /* 0x000fc6000001ff00 */
[----:B------:R1:W-:Y:S01]  /*0fa0*/  STL [R1+0x154], R0 ;  /* 0x0001540001007387 */ /* 0x0003e20000100800 */
        /* <DEDUP_REMOVED lines=35> */
[----:B------:R0:W-:Y:S04]  /*11e0*/  STL [R1+0xec], R2 ;  /* 0x0000ec0201007387 */ /* 0x0001e80000100800 */
[----:B------:R1:W-:Y:S01]  /*11f0*/  STL [R1+0xe4], R0 ;  /* 0x0000e40001007387 */ /* 0x0003e20000100800 */
[----:B0-----:R-:W-:Y:S02]  /*1200*/  HADD2.F32 R2, -RZ, R74.H0_H0 ;  /* 0x2000004aff027230 */ /* 0x001fe40000004100 */
[----:B-1----:R-:W-:-:S03]  /*1210*/  HADD2.F32 R0, -RZ, R75.H0_H0 ;  /* 0x2000004bff007230 */ /* 0x002fc60000004100 */
[----:B------:R0:W-:Y:S04]  /*1220*/  STL [R1+0xdc], R2 ;  /* 0x0000dc0201007387 */ /* 0x0001e80000100800 */
[----:B------:R1:W-:Y:S04]  /*1230*/  STL [R1+0xd4], R0 ;  /* 0x0000d40001007387 */ /* 0x0003e80000100800 */
[----:B------:R-:W-:Y:S01]  /*1240*/  STL [R1+0xcc], R3 ;  /* 0x0000cc0301007387 */ /* 0x000fe20000100800 */
[----:B0-----:R-:W-:-:S03]  /*1250*/  HADD2.F32 R2, -RZ, R77.H0_H0 ;  /* 0x2000004dff027230 */ /* 0x001fc60000004100 */
[----:B------:R-:W-:Y:S01]  /*1260*/  STL [R1+0xbc], RZ ;  /* 0x0000bcff01007387 */ /* 0x000fe20000100800 */
[----:B-1----:R-:W-:-:S03]  /*1270*/  SHF.R.U32.HI R0, RZ, 0x10, R77 ;  /* 0x00000010ff007819 */ /* 0x002fc6000001164d */
[----:B------:R0:W-:Y:S02]  /*1280*/  STL [R1+0xc4], R2 ;  /* 0x0000c40201007387 */ /* 0x0001e40000100800 */
[----:B------:R-:W-:Y:S02]  /*1290*/  HADD2.F32 R0, -RZ, R0.H0_H0 ;  /* 0x20000000ff007230 */ /* 0x000fe40000004100 */
        /* <DEDUP_REMOVED lines=47> */
[----:B------:R1:W-:Y:S04]  /*1590*/  STL [R1], RZ ;  /* 0x000000ff01007387 */ /* 0x0003e80000100800 */
        /* <DEDUP_REMOVED lines=40> */
.L_x_12328:
[----:B------:R-:W0:Y:S01]  /*1820*/  S2R R76, SR_TID.X ;  /* 0x00000000004c7919 */ /* 0x000e220000002100 */
[----:B-1----:R-:W-:Y:S01]  /*1830*/  IMAD R0, R159, c[0x0][0x168], RZ ;  /* 0x00005a009f007a24 */ /* 0x002fe200078e02ff */
[----:B------:R-:W-:-:S04]  /*1840*/  MOV R118, 0x4 ;  /* 0x0000000400767802 */ /* 0x000fc80000000f00 */
[----:B------:R-:W-:-:S04]  /*1850*/  SHF.R.S32.HI R77, RZ, 0x1f, R0 ;  /* 0x0000001fff4d7819 */ /* 0x000fc80000011400 */
[----:B------:R-:W-:Y:S02]  /*1860*/  LEA.HI R79, R77, R0, RZ, 0x2 ;  /* 0x000000004d4f7211 */ /* 0x000fe400078f10ff */
[----:B0-----:R-:W-:Y:S01]  /*1870*/  LOP3.LUT R142, R76, 0x1f, RZ, 0xc0, !PT ;  /* 0x0000001f4c8e7812 */ /* 0x001fe200078ec0ff */
[----:B------:R-:W-:-:S03]  /*1880*/  IMAD.WIDE R76, R159, R118, c[0x0][0x1a0] ;  /* 0x000068009f4c7625 */ /* 0x000fc600078e0276 */
[----:B------:R-:W-:Y:S02]  /*1890*/  LEA.HI.SX32 R142, R79, R142, 0x1e ;  /* 0x0000008e4f8e7211 */ /* 0x000fe400078ff2ff */
[----:B------:R0:W2:Y:S02]  /*18a0*/  LDG.E R180, [R76.64] ;  /* 0x000000044cb47981 */ /* 0x0000a4000c1e1900 */
[C---:B------:R-:W-:Y:S02]  /*18b0*/  SHF.L.U32 R184, R142.reuse, 0x4, RZ ;  /* 0x000000048eb87819 */ /* 0x040fe400000006ff */
[C---:B------:R-:W-:Y:S02]  /*18c0*/  IADD3 R145, R142.reuse, 0x20, RZ ;  /* 0x000000208e917810 */ /* 0x040fe40007ffe0ff */
[----:B------:R-:W-:Y:S02]  /*18d0*/  IADD3 R146, R142, 0x40, RZ ;  /* 0x000000408e927810 */ /* 0x000fe40007ffe0ff */
[----:B------:R-:W-:-:S02]  /*18e0*/  SHF.R.U32.HI R183, RZ, 0x1c, R142 ;  /* 0x0000001cffb77819 */ /* 0x000fc4000001168e */
[----:B0-----:R-:W-:Y:S02]  /*18f0*/  IADD3 R76, P0, R184, c[0x0][0x188], RZ ;  /* 0x00006200b84c7a10 */ /* 0x001fe40007f1e0ff */
[----:B------:R-:W-:Y:S02]  /*1900*/  SHF.L.U32 R177, R145, 0x4, RZ ;  /* 0x0000000491b17819 */ /* 0x000fe400000006ff */
[----:B------:R-:W-:Y:S02]  /*1910*/  IADD3 R149, R142, 0x60, RZ ;  /* 0x000000608e957810 */ /* 0x000fe40007ffe0ff */
[----:B------:R-:W-:Y:S02]  /*1920*/  SHF.L.U32 R175, R146, 0x4, RZ ;  /* 0x0000000492af7819 */ /* 0x000fe400000006ff */
[----:B------:R-:W-:Y:S02]  /*1930*/  IADD3 R150, R142, 0x80, RZ ;  /* 0x000000808e967810 */ /* 0x000fe40007ffe0ff */
[----:B------:R-:W-:-:S02]  /*1940*/  IADD3.X R77, R183, c[0x0][0x18c], RZ, P0, !PT ;  /* 0x00006300b74d7a10 */ /* 0x000fc400007fe4ff */
[----:B------:R-:W-:Y:S02]  /*1950*/  SHF.R.U32.HI R176, RZ, 0x1c, R145 ;  /* 0x0000001cffb07819 */ /* 0x000fe40000011691 */
[----:B------:R-:W-:Y:S02]  /*1960*/  IADD3 R80, P0, R177, c[0x0][0x188], RZ ;  /* 0x00006200b1507a10 */ /* 0x000fe40007f1e0ff */
[----:B------:R-:W-:Y:S02]  /*1970*/  SHF.L.U32 R172, R149, 0x4, RZ ;  /* 0x0000000495ac7819 */ /* 0x000fe400000006ff */
[----:B------:R-:W-:Y:S02]  /*1980*/  SHF.R.S32.HI R141, RZ, 0x1f, R159 ;  /* 0x0000001fff8d7819 */ /* 0x000fe4000001149f */
[----:B------:R-:W-:Y:S02]  /*1990*/  MOV R158, 0x3f800000 ;  /* 0x3f800000009e7802 */ /* 0x000fe40000000f00 */
[----:B------:R-:W-:Y:S01]  /*19a0*/  MOV R155, 0x10 ;  /* 0x00000010009b7802 */ /* 0x000fe20000000f00 */
[----:B------:R-:W0:Y:S01]  /*19b0*/  LDC.U8 R187, c[0x0][0x1f0] ;  /* 0x00007c00ffbb7b82 */ /* 0x000e220000000000 */
[----:B------:R-:W-:Y:S01]  /*19c0*/  IADD3 R153, R142, 0xa0, RZ ;  /* 0x000000a08e997810 */ /* 0x000fe20007ffe0ff */
[----:B------:R-:W-:Y:S01]  /*19d0*/  IMAD.WIDE R118, R159, R118, c[0x0][0x1a8] ;  /* 0x00006a009f767625 */ /* 0x000fe200078e0276 */
[----:B------:R-:W-:Y:S01]  /*19e0*/  SHF.R.U32.HI R174, RZ, 0x1c, R146 ;  /* 0x0000001cffae7819 */ /* 0x000fe20000011692 */
[----:B------:R-:W3:Y:S01]  /*19f0*/  LDG.E.128 R76, [R76.64] ;  /* 0x000000044c4c7981 */ /* 0x000ee2000c1e1d00 */
[----:B------:R-:W-:-:S02]  /*1a00*/  IADD3 R84, P1, R175, c[0x0][0x188], RZ ;  /* 0x00006200af547a10 */ /* 0x000fc40007f3e0ff */
[----:B------:R-:W-:Y:S02]  /*1a10*/  SHF.L.U32 R170, R150, 0x4, RZ ;  /* 0x0000000496aa7819 */ /* 0x000fe400000006ff */
[----:B------:R-:W-:Y:S02]  /*1a20*/  IADD3.X R81, R176, c[0x0][0x18c], RZ, P0, !PT ;  /* 0x00006300b0517a10 */ /* 0x000fe400007fe4ff */
[----:B------:R-:W-:Y:S02]  /*1a30*/  IADD3 R154, R142, 0xc0, RZ ;  /* 0x000000c08e9a7810 */ /* 0x000fe40007ffe0ff */
[----:B------:R-:W-:Y:S02]  /*1a40*/  SHF.R.U32.HI R173, RZ, 0x1c, R149 ;  /* 0x0000001cffad7819 */ /* 0x000fe40000011695 */
[----:B------:R-:W-:Y:S01]  /*1a50*/  SHF.R.U32.HI R171, RZ, 0x1c, R150 ;  /* 0x0000001cffab7819 */ /* 0x000fe20000011696 */
[----:B------:R-:W4:Y:S01]  /*1a60*/  LDG.E.128 R80, [R80.64] ;  /* 0x0000000450507981 */ /* 0x000f22000c1e1d00 */
[----:B------:R-:W-:-:S02]  /*1a70*/  IADD3 R88, P0, R172, c[0x0][0x188], RZ ;  /* 0x00006200ac587a10 */ /* 0x000fc40007f1e0ff */
[----:B------:R-:W-:Y:S02]  /*1a80*/  SHF.L.U32 R168, R153, 0x4, RZ ;  /* 0x0000000499a87819 */ /* 0x000fe400000006ff */
[C---:B------:R-:W-:Y:S02]  /*1a90*/  IADD3 R179, R142.reuse, 0xe0, RZ ;  /* 0x000000e08eb37810 */ /* 0x040fe40007ffe0ff */
[C---:B------:R-:W-:Y:S02]  /*1aa0*/  IADD3 R186, R142.reuse, 0x100, RZ ;  /* 0x000001008eba7810 */ /* 0x040fe40007ffe0ff */
[----:B------:R-:W-:Y:S01]  /*1ab0*/  IADD3 R185, R142, 0x120, RZ ;  /* 0x000001208eb97810 */ /* 0x000fe20007ffe0ff */
[----:B------:R-:W-:Y:S01]  /*1ac0*/  IMAD.WIDE.U32 R120, R145, R155, c[0x0][0x208] ;  /* 0x0000820091787625 */ /* 0x000fe200078e009b */
[----:B------:R-:W-:Y:S01]  /*1ad0*/  IADD3.X R85, R174, c[0x0][0x18c], RZ, P1, !PT ;  /* 0x00006300ae557a10 */ /* 0x000fe20000ffe4ff */
[----:B------:R1:W3:Y:S01]  /*1ae0*/  LDG.E R167, [R118.64] ;  /* 0x0000000476a77981 */ /* 0x0002e2000c1e1900 */
[----:B------:R-:W-:-:S02]  /*1af0*/  IADD3 R92, P1, R170, c[0x0][0x188], RZ ;  /* 0x00006200aa5c7a10 */ /* 0x000fc40007f3e0ff */
[----:B------:R-:W-:Y:S01]  /*1b00*/  SHF.L.U32 R164, R154, 0x4, RZ ;  /* 0x000000049aa47819 */ /* 0x000fe200000006ff */
[-C--:B------:R-:W-:Y:S01]  /*1b10*/  IMAD.WIDE.U32 R128, R149, R155.reuse, c[0x0][0x208] ;  /* 0x0000820095807625 */ /* 0x080fe200078e009b */
[----:B------:R-:W-:Y:S01]  /*1b20*/  IADD3.X R89, R173, c[0x0][0x18c], RZ, P0, !PT ;  /* 0x00006300ad597a10 */ /* 0x000fe200007fe4ff */
[----:B------:R-:W3:Y:S01]  /*1b30*/  LDG.E.128 R84, [R84.64] ;  /* 0x0000000454547981 */ /* 0x000ee2000c1e1d00 */
[----:B------:R-:W-:Y:S02]  /*1b40*/  SHF.R.U32.HI R169, RZ, 0x1c, R153 ;  /* 0x0000001cffa97819 */ /* 0x000fe40000011699 */
[----:B------:R-:W-:Y:S01]  /*1b50*/  IADD3 R96, P0, R168, c[0x0][0x188], RZ ;  /* 0x00006200a8607a10 */ /* 0x000fe20007f1e0ff */
[----:B------:R-:W-:Y:S01]  /*1b60*/  IMAD.WIDE.U32 R136, R153, R155, c[0x0][0x208] ;  /* 0x0000820099887625 */ /* 0x000fe200078e009b */
[----:B------:R-:W-:Y:S01]  /*1b70*/  IADD3.X R93, R171, c[0x0][0x18c], RZ, P1, !PT ;  /* 0x00006300ab5d7a10 */ /* 0x000fe20000ffe4ff */
[----:B------:R-:W3:Y:S01]  /*1b80*/  LDG.E.128 R88, [R88.64] ;  /* 0x0000000458587981 */ /* 0x000ee2000c1e1d00 */
[----:B------:R-:W-:-:S02]  /*1b90*/  SHF.R.U32.HI R165, RZ, 0x1c, R154 ;  /* 0x0000001cffa57819 */ /* 0x000fc4000001169a */
[----:B------:R-:W-:Y:S01]  /*1ba0*/  IADD3 R100, P1, R164, c[0x0][0x188], RZ ;  /* 0x00006200a4647a10 */ /* 0x000fe20007f3e0ff */
[----:B------:R-:W-:Y:S01]  /*1bb0*/  IMAD.WIDE.U32 R124, R146, R155, c[0x0][0x208] ;  /* 0x00008200927c7625 */ /* 0x000fe200078e009b */
[----:B------:R-:W-:Y:S01]  /*1bc0*/  IADD3.X R97, R169, c[0x0][0x18c], RZ, P0, !PT ;  /* 0x00006300a9617a10 */ /* 0x000fe200007fe4ff */
[----:B------:R-:W4:Y:S01]  /*1bd0*/  LDG.E.128 R92, [R92.64] ;  /* 0x000000045c5c7981 */ /* 0x000f22000c1e1d00 */
[----:B------:R-:W-:Y:S02]  /*1be0*/  SHF.L.U32 R163, R179, 0x4, RZ ;  /* 0x00000004b3a37819 */ /* 0x000fe400000006ff */
[----:B------:R-:W-:Y:S01]  /*1bf0*/  IADD3.X R101, R165, c[0x0][0x18c], RZ, P1, !PT ;  /* 0x00006300a5657a10 */ /* 0x000fe20000ffe4ff */
[----:B------:R-:W4:Y:S01]  /*1c00*/  LDG.E.128 R120, [R120.64] ;  /* 0x0000000478787981 */ /* 0x000f22000c1e1d00 */
[----:B------:R-:W-:Y:S02]  /*1c10*/  SHF.R.U32.HI R161, RZ, 0x1c, R179 ;  /* 0x0000001cffa17819 */ /* 0x000fe400000116b3 */
[----:B------:R-:W-:Y:S01]  /*1c20*/  IADD3 R104, P0, R163, c[0x0][0x188], RZ ;  /* 0x00006200a3687a10 */ /* 0x000fe20007f1e0ff */
[----:B------:R-:W4:Y:S01]  /*1c30*/  LDG.E.128 R96, [R96.64] ;  /* 0x0000000460607981 */ /* 0x000f22000c1e1d00 */
[----:B------:R-:W-:-:S02]  /*1c40*/  SHF.L.U32 R160, R186, 0x4, RZ ;  /* 0x00000004baa07819 */ /* 0x000fc400000006ff */
[----:B------:R-:W-:Y:S01]  /*1c50*/  IADD3.X R105, R161, c[0x0][0x18c], RZ, P0, !PT ;  /* 0x00006300a1697a10 */ /* 0x000fe200007fe4ff */
[----:B------:R-:W4:Y:S01]  /*1c60*/  LDG.E.128 R100, [R100.64] ;  /* 0x0000000464647981 */ /* 0x000f22000c1e1d00 */
[----:B------:R-:W-:Y:S02]  /*1c70*/  SHF.R.U32.HI R162, RZ, 0x1c, R186 ;  /* 0x0000001cffa27819 */ /* 0x000fe400000116ba */
[----:B------:R-:W-:Y:S01]  /*1c80*/  SHF.L.U32 R166, R185, 0x4, RZ ;  /* 0x00000004b9a67819 */ /* 0x000fe200000006ff */
[----:B------:R-:W-:Y:S01]  /*1c90*/  IMAD.WIDE.U32 R116, R142, R155, c[0x0][0x208] ;  /* 0x000082008e747625 */ /* 0x000fe200078e009b */
[----:B------:R-:W4:Y:S01]  /*1ca0*/  LDG.E.128 R104, [R104.64] ;  /* 0x0000000468687981 */ /* 0x000f22000c1e1d00 */
[----:B------:R-:W-:Y:S02]  /*1cb0*/  IADD3 R108, P1, R160, c[0x0][0x188], RZ ;  /* 0x00006200a06c7a10 */ /* 0x000fe40007f3e0ff */
[----:B------:R-:W-:Y:S01]  /*1cc0*/  SHF.R.U32.HI R0, RZ, 0x1c, R185 ;  /* 0x0000001cff007819 */ /* 0x000fe200000116b9 */
[----:B------:R-:W4:Y:S01]  /*1cd0*/  LDG.E.128 R124, [R124.64] ;  /* 0x000000047c7c7981 */ /* 0x000f22000c1e1d00 */
[----:B------:R-:W-:-:S02]  /*1ce0*/  IADD3.X R109, R162, c[0x0][0x18c], RZ, P1, !PT ;  /* 0x00006300a26d7a10 */ /* 0x000fc40000ffe4ff */
[----:B------:R-:W-:Y:S01]  /*1cf0*/  ISETP.NE.U32.AND P1, PT, RZ, c[0x0][0x1c0], PT ;  /* 0x00007000ff007a0c */ /* 0x000fe20003f25070 */
[----:B------:R-:W-:Y:S01]  /*1d00*/  IMAD.WIDE.U32 R132, R150, R155, c[0x0][0x208] ;  /* 0x0000820096847625 */ /* 0x000fe200078e009b */
[----:B------:R-:W-:Y:S01]  /*1d10*/  IADD3 R112, P0, R166, c[0x0][0x188], RZ ;  /* 0x00006200a6707a10 */ /* 0x000fe20007f1e0ff */
[----:B------:R-:W4:Y:S01]  /*1d20*/  LDG.E.128 R128, [R128.64] ;  /* 0x0000000480807981 */ /* 0x000f22000c1e1d00 */
[----:B------:R-:W-:Y:S02]  /*1d30*/  ISETP.NE.AND.EX P1, PT, RZ, c[0x0][0x1c4], PT, P1 ;  /* 0x00007100ff007a0c */ /* 0x000fe40003f25310 */
[----:B------:R-:W-:Y:S01]  /*1d40*/  IADD3.X R113, R0, c[0x0][0x18c], RZ, P0, !PT ;  /* 0x0000630000717a10 */ /* 0x000fe200007fe4ff */
[----:B-1----:R-:W4:Y:S01]  /*1d50*/  LDG.E.128 R116, [R116.64] ;  /* 0x0000000474747981 */ /* 0x002f22000c1e1d00 */
[----:B------:R-:W-:-:S03]  /*1d60*/  ISETP.NE.U32.AND P0, PT, RZ, c[0x0][0x218], PT ;  /* 0x00008600ff007a0c */ /* 0x000fc60003f05070 */
[----:B------:R-:W4:Y:S01]  /*1d70*/  LDG.E.128 R132, [R132.64] ;  /* 0x0000000484847981 */ /* 0x000f22000c1e1d00 */
[----:B------:R-:W-:-:S03]  /*1d80*/  ISETP.NE.AND.EX P0, PT, RZ, c[0x0][0x21c], PT, P0 ;  /* 0x00008700ff007a0c */ /* 0x000fc60003f05300 */
[----:B------:R-:W4:Y:S02]  /*1d90*/  LDG.E.128 R136, [R136.64] ;  /* 0x0000000488887981 */ /* 0x000f24000c1e1d00 */
[C---:B------:R-:W-:Y:S02]  /*1da0*/  @P1 LEA R140, P2, R159.reuse, c[0x0][0x1c0], 0x2 ;  /* 0x000070009f8c1a11 */ /* 0x040fe400078410ff */
[----:B------:R-:W4:Y:S02]  /*1db0*/  LDG.E.128 R108, [R108.64] ;  /* 0x000000046c6c7981 */ /* 0x000f24000c1e1d00 */
[----:B------:R-:W-:Y:S02]  /*1dc0*/  @P1 LEA.HI.X R141, R159, c[0x0][0x1c4], R141, 0x2, P2 ;  /* 0x000071009f8d1a11 */ /* 0x000fe400010f148d */
[----:B------:R-:W4:Y:S04]  /*1dd0*/  LDG.E.128 R112, [R112.64] ;  /* 0x0000000470707981 */ /* 0x000f28000c1e1d00 */
[----:B------:R1:W5:Y:S02]  /*1de0*/  @P1 LDG.E R158, [R140.64] ;  /* 0x000000048c9e1981 */ /* 0x000364000c1e1900 */
[----:B-1----:R-:W-:-:S04]  /*1df0*/  @P0 LEA R140, P1, R142, c[0x0][0x218], 0x4 ;  /* 0x000086008e8c0a11 */ /* 0x002fc800078220ff */
        /* <DEDUP_REMOVED lines=14> */
[-C--:B------:R-:W-:Y:S02]  /*1ee0*/  IMAD.WIDE.U32 R144, R179, R155.reuse, c[0x0][0x208] ;  /* 0x00008200b3907625 */ /* 0x080fe400078e009b */
[----:B------:R0:W5:Y:S01]  /*1ef0*/  @P0 LDG.E.128 R48, [R148.64] ;  /* 0x0000000494300981 */ /* 0x000162000c1e1d00 */
[----:B------:R-:W-:Y:S01]  /*1f00*/  @P0 LEA.HI.X R153, R153, c[0x0][0x21c], RZ, 0x4, P1 ;  /* 0x0000870099990a11 */ /* 0x000fe200008f24ff */
[-C--:B-1----:R-:W-:Y:S02]  /*1f10*/  IMAD.WIDE.U32 R140, R154, R155.reuse, c[0x0][0x208] ;  /* 0x000082009a8c7625 */ /* 0x082fe400078e009b */
[----:B------:R-:W4:Y:S04]  /*1f20*/  LDG.E.128 R144, [R144.64] ;  /* 0x0000000490907981 */ /* 0x000f28000c1e1d00 */
[----:B------:R1:W5:Y:S01]  /*1f30*/  @P0 LDG.E.128 R52, [R152.64] ;  /* 0x0000000498340981 */ /* 0x000362000c1e1d00 */
[----:B0-----:R-:W-:-:S03]  /*1f40*/  IMAD.WIDE.U32 R148, R186, R155, c[0x0][0x208] ;  /* 0x00008200ba947625 */ /* 0x001fc600078e009b */
[----:B------:R-:W4:Y:S04]  /*1f50*/  LDG.E.128 R140, [R140.64] ;  /* 0x000000048c8c7981 */ /* 0x000f28000c1e1d00 */
[----:B------:R-:W4:Y:S01]  /*1f60*/  LDG.E.128 R148, [R148.64] ;  /* 0x0000000494947981 */ /* 0x000f22000c1e1d00 */
[----:B-1----:R-:W-:-:S04]  /*1f70*/  @P0 LEA R152, P1, R154, c[0x0][0x218], 0x4 ;  /* 0x000086009a980a11 */ /* 0x002fc800078220ff */
[----:B------:R-:W-:Y:S02]  /*1f80*/  @P0 LEA.HI.X R153, R154, c[0x0][0x21c], RZ, 0x4, P1 ;  /* 0x000087009a990a11 */ /* 0x000fe400008f24ff */
[----:B------:R-:W-:-:S03]  /*1f90*/  @P0 LEA R178, P1, R179, c[0x0][0x218], 0x4 ;  /* 0x00008600b3b20a11 */ /* 0x000fc600078220ff */
[----:B------:R0:W5:Y:S01]  /*1fa0*/  @P0 LDG.E.128 R56, [R152.64] ;  /* 0x0000000498380981 */ /* 0x000162000c1e1d00 */
[----:B------:R-:W-:-:S05]  /*1fb0*/  @P0 LEA.HI.X R179, R179, c[0x0][0x21c], RZ, 0x4, P1 ;  /* 0x00008700b3b30a11 */ /* 0x000fca00008f24ff */
[----:B------:R1:W5:Y:S02]  /*1fc0*/  @P0 LDG.E.128 R60, [R178.64] ;  /* 0x00000004b23c0981 */ /* 0x000364000c1e1d00 */
[----:B-1----:R-:W-:-:S04]  /*1fd0*/  @P0 LEA R178, P1, R186, c[0x0][0x218], 0x4 ;  /* 0x00008600bab20a11 */ /* 0x002fc800078220ff */
[----:B------:R-:W-:-:S05]  /*1fe0*/  @P0 LEA.HI.X R179, R186, c[0x0][0x21c], RZ, 0x4, P1 ;  /* 0x00008700bab30a11 */ /* 0x000fca00008f24ff */
[----:B------:R1:W5:Y:S02]  /*1ff0*/  @P0 LDG.E.128 R64, [R178.64] ;  /* 0x00000004b2400981 */ /* 0x000364000c1e1d00 */
[----:B-1----:R-:W-:-:S04]  /*2000*/  @P0 LEA R178, P1, R185, c[0x0][0x218], 0x4 ;  /* 0x00008600b9b20a11 */ /* 0x002fc800078220ff */
[----:B------:R-:W-:-:S05]  /*2010*/  @P0 LEA.HI.X R179, R185, c[0x0][0x21c], RZ, 0x4, P1 ;  /* 0x00008700b9b30a11 */ /* 0x000fca00008f24ff */
[----:B------:R1:W5:Y:S01]  /*2020*/  @P0 LDG.E.128 R68, [R178.64] ;  /* 0x00000004b2440981 */ /* 0x000362000c1e1d00 */
[----:B------:R-:W-:Y:S01]  /*2030*/  ISETP.NE.AND P0, PT, R187, RZ, PT ;  /* 0x000000ffbb00720c */ /* 0x000fe20003f05270 */
[----:B0-----:R-:W-:-:S06]  /*2040*/  IMAD.WIDE.U32 R152, R185, R155, c[0x0][0x208] ;  /* 0x00008200b9987625 */ /* 0x001fcc00078e009b */
[----:B------:R-:W4:Y:S01]  /*2050*/  LDG.E.128 R152, [R152.64] ;  /* 0x0000000498987981 */ /* 0x000f22000c1e1d00 */
[----:B--2---:R-:W-:-:S05]  /*2060*/  FSEL R243, R180, RZ, !P0 ;  /* 0x000000ffb4f37208 */ /* 0x004fca0004000000 */
[C---:B---3--:R-:W-:Y:S02]  /*2070*/  FADD.FTZ R202, -R243.reuse, R88 ;  /* 0x00000058f3ca7221 */ /* 0x048fe40000010100 */
[----:B------:R-:W2:Y:S01]  /*2080*/  LDL R88, [R1+0x1ec] ;  /* 0x0001ec0001587983 */ /* 0x000ea20000100800 */
[C---:B----4-:R-:W-:Y:S02]  /*2090*/  FADD.FTZ R241, -R243.reuse, R93 ;  /* 0x0000005df3f17221 */ /* 0x050fe40000010100 */
[C---:B------:R-:W-:Y:S01]  /*20a0*/  FADD.FTZ R188, -R243.reuse, R92 ;  /* 0x0000005cf3bc7221 */ /* 0x040fe20000010100 */
[----:B------:R-:W3:Y:S04]  /*20b0*/  LDL R93, [R1+0x1e8] ;  /* 0x0001e800015d7983 */ /* 0x000ee80000100800 */
        /* <DEDUP_REMOVED lines=8> */
[C---:B------:R-:W-:Y:S01]  /*2140*/  FADD.FTZ R200, -R243.reuse, R86 ;  /* 0x00000056f3c87221 */ /* 0x040fe20000010100 */
[----:B------:R-:W4:Y:S01]  /*2150*/  LDL R84, [R1+0x1f8] ;  /* 0x0001f80001547983 */ /* 0x000f220000100800 */
[----:B------:R-:W-:-:S03]  /*2160*/  FADD.FTZ R199, -R243, R87 ;  /* 0x00000057f3c77221 */ /* 0x000fc60000010100 */
[----:B------:R-:W4:Y:S04]  /*2170*/  LDL R101, [R1+0x1c8] ;  /* 0x0001c80001657983 */ /* 0x000f280000100800 */
[----:B------:R-:W4:Y:S01]  /*2180*/  LDL R100, [R1+0x1bc] ;  /* 0x0001bc0001647983 */ /* 0x000f220000100800 */
[----:B------:R-:W-:-:S03]  /*2190*/  FADD.FTZ R186, -R243, R90 ;  /* 0x0000005af3ba7221 */ /* 0x000fc60000010100 */
[----:B------:R-:W4:Y:S01]  /*21a0*/  LDL R86, [R1+0x1f4] ;  /* 0x0001f40001567983 */ /* 0x000f220000100800 */
[----:B------:R-:W-:-:S03]  /*21b0*/  FADD.FTZ R235, -R243, R102 ;  /* 0x00000066f3eb7221 */ /* 0x000fc60000010100 */
[----:B------:R-:W4:Y:S01]  /*21c0*/  LDL R87, [R1+0x1f0] ;  /* 0x0001f00001577983 */ /* 0x000f220000100800 */
[C---:B------:R-:W-:Y:S02]  /*21d0*/  FADD.FTZ R233, -R243.reuse, R104 ;  /* 0x00000068f3e97221 */ /* 0x040fe40000010100 */
[C---:B------:R-:W-:Y:S01]  /*21e0*/  FADD.FTZ R185, -R243.reuse, R91 ;  /* 0x0000005bf3b97221 */ /* 0x040fe20000010100 */
[----:B------:R-:W4:Y:S01]  /*21f0*/  LDL R90, [R1+0x1e4] ;  /* 0x0001e400015a7983 */ /* 0x000f220000100800 */
[----:B-1----:R-:W-:-:S03]  /*2200*/  FADD.FTZ R179, -R243, R94 ;  /* 0x0000005ef3b37221 */ /* 0x002fc60000010100 */
        /* <DEDUP_REMOVED lines=8> */
[----:B------:R-:W4:Y:S04]  /*2290*/  LDL R95, [R1+0x1d0] ;  /* 0x0001d000015f7983 */ /* 0x000f280000100800 */
[----:B------:R-:W4:Y:S04]  /*22a0*/  LDL R105, [R1+0x1b0] ;  /* 0x0001b00001697983 */ /* 0x000f280000100800 */
[----:B------:R-:W4:Y:S04]  /*22b0*/  LDL R103, [R1+0x1ac] ;  /* 0x0001ac0001677983 */ /* 0x000f280000100800 */
[----:B------:R-:W4:Y:S01]  /*22c0*/  LDL R98, [R1+0x1c4] ;  /* 0x0001c40001627983 */ /* 0x000f220000100800 */
[----:B------:R-:W-:-:S03]  /*22d0*/  FADD.FTZ R231, -R243, R106 ;  /* 0x0000006af3e77221 */ /* 0x000fc60000010100 */
[----:B------:R-:W4:Y:S01]  /*22e0*/  LDL R106, [R1+0x1a8] ;  /* 0x0001a800016a7983 */ /* 0x000f220000100800 */
[----:B------:R-:W-:-:S03]  /*22f0*/  FADD.FTZ R230, -R243, R107 ;  /* 0x0000006bf3e67221 */ /* 0x000fc60000010100 */
[----:B------:R-:W4:Y:S01]  /*2300*/  LDL R107, [R1+0x1a4] ;  /* 0x0001a400016b7983 */ /* 0x000f220000100800 */
[----:B------:R-:W-:-:S03]  /*2310*/  FADD.FTZ R214, -R243, R82 ;  /* 0x00000052f3d67221 */ /* 0x000fc60000010100 */
[----:B------:R-:W4:Y:S01]  /*2320*/  LDL R82, [R1+0x1fc] ;  /* 0x0001fc0001527983 */ /* 0x000f220000100800 */
[C---:B------:R-:W-:Y:S02]  /*2330*/  FADD.FTZ R187, -R243.reuse, R89 ;  /* 0x00000059f3bb7221 */ /* 0x040fe40000010100 */
[C---:B------:R-:W-:Y:S02]  /*2340*/  FADD.FTZ R238, -R243.reuse, R99 ;  /* 0x00000063f3ee7221 */ /* 0x040fe40000010100 */
[C---:B------:R-:W-:Y:S01]  /*2350*/  FADD.FTZ R220, -R243.reuse, R79 ;  /* 0x0000004ff3dc7221 */ /* 0x040fe20000010100 */
[----:B------:R-:W4:Y:S01]  /*2360*/  LDL R99, [R1+0x1c0] ;  /* 0x0001c00001637983 */ /* 0x000f220000100800 */
[C---:B------:R-:W-:Y:S02]  /*2370*/  FADD.FTZ R221, -R243.reuse, R80 ;  /* 0x00000050f3dd7221 */ /* 0x040fe40000010100 */
[C---:B------:R-:W-:Y:S02]  /*2380*/  FADD.FTZ R201, -R243.reuse, R85 ;  /* 0x00000055f3c97221 */ /* 0x040fe40000010100 */
[----:B------:R-:W-:-:S02]  /*2390*/  FADD.FTZ R215, -R243, R81 ;  /* 0x00000051f3d77221 */ /* 0x000fc40000010100 */
[----:B------:R-:W-:Y:S02]  /*23a0*/  FADD.FTZ R224, R134, R224 ;  /* 0x000000e086e07221 */ /* 0x000fe40000010000 */
[----:B------:R-:W-:Y:S02]  /*23b0*/  FADD.FTZ R226, R136, R226 ;  /* 0x000000e288e27221 */ /* 0x000fe40000010000 */
[----:B------:R-:W-:Y:S02]  /*23c0*/  FADD.FTZ R225, R137, R225 ;  /* 0x000000e189e17221 */ /* 0x000fe40000010000 */
[----:B------:R-:W-:Y:S02]  /*23d0*/  FADD.FTZ R222, R132, R222 ;  /* 0x000000de84de7221 */ /* 0x000fe40000010000 */
[----:B------:R-:W-:Y:S02]  /*23e0*/  FADD.FTZ R228, R138, R228 ;  /* 0x000000e48ae47221 */ /* 0x000fe40000010000 */
[----:B------:R-:W-:-:S02]  /*23f0*/  FADD.FTZ R79, -R243, R108 ;  /* 0x0000006cf34f7221 */ /* 0x000fc40000010100 */
[C---:B------:R-:W-:Y:S02]  /*2400*/  FADD.FTZ R108, -R243.reuse, R112 ;  /* 0x00000070f36c7221 */ /* 0x040fe40000010100 */
[----:B------:R-:W4:Y:S01]  /*2410*/  LDL R112, [R1+0x190] ;  /* 0x0001900001707983 */ /* 0x000f220000100800 */
[C---:B------:R-:W-:Y:S02]  /*2420*/  FADD.FTZ R242, -R243.reuse, R78 ;  /* 0x0000004ef3f27221 */ /* 0x040fe40000010100 */
[C---:B------:R-:W-:Y:S02]  /*2430*/  FADD.FTZ R78, -R243.reuse, R109 ;  /* 0x0000006df34e7221 */ /* 0x040fe40000010100 */
[C---:B------:R-:W-:Y:S02]  /*2440*/  FADD.FTZ R109, -R243.reuse, R113 ;  /* 0x00000071f36d7221 */ /* 0x040fe40000010100 */
[----:B------:R-:W4:Y:S01]  /*2450*/  LDL R113, [R1+0x18c] ;  /* 0x00018c0001717983 */ /* 0x000f220000100800 */
[----:B------:R-:W-:-:S02]  /*2460*/  FADD.FTZ R245, -R243, R77 ;  /* 0x0000004df3f57221 */ /* 0x000fc40000010100 */
[C---:B------:R-:W-:Y:S02]  /*2470*/  FADD.FTZ R77, -R243.reuse, R110 ;  /* 0x0000006ef34d7221 */ /* 0x040fe40000010100 */
[----:B------:R-:W-:Y:S02]  /*2480*/  FADD.FTZ R110, -R243, R114 ;  /* 0x00000072f36e7221 */ /* 0x000fe40000010100 */
[----:B------:R-:W4:Y:S01]  /*2490*/  LDL R114, [R1+0x188] ;  /* 0x0001880001727983 */ /* 0x000f220000100800 */
[----:B------:R-:W-:Y:S02]  /*24a0*/  FMUL.FTZ R80, R167, R245 ;  /* 0x000000f5a7507220 */ /* 0x000fe40000410000 */
[C---:B------:R-:W-:Y:S02]  /*24b0*/  FADD.FTZ R195, R117.reuse, R195 ;  /* 0x000000c375c37221 */ /* 0x040fe40000010000 */
[----:B------:R-:W-:Y:S02]  /*24c0*/  FFMA.FTZ R157, R117, R80, R157 ;  /* 0x00000050759d7223 */ /* 0x000fe4000001009d */
[----:B------:R-:W-:-:S02]  /*24d0*/  FADD.FTZ R213, -R243, R83 ;  /* 0x00000053f3d57221 */ /* 0x000fc40000010100 */
[----:B------:R-:W-:Y:S02]  /*24e0*/  FADD.FTZ R198, R118, R198 ;  /* 0x000000c676c67221 */ /* 0x000fe40000010000 */
[----:B------:R-:W-:Y:S02]  /*24f0*/  FMUL.FTZ R213, R167, R213 ;  /* 0x000000d5a7d57220 */ /* 0x000fe40000410000 */
[----:B------:R-:W-:Y:S02]  /*2500*/  FADD.FTZ R208, R124, R208 ;  /* 0x000000d07cd07221 */ /* 0x000fe40000010000 */
[C---:B------:R-:W-:Y:S02]  /*2510*/  FADD.FTZ R205, R123.reuse, R205 ;  /* 0x000000cd7bcd7221 */ /* 0x040fe40000010000 */
[----:B------:R-:W-:Y:S02]  /*2520*/  FFMA.FTZ R27, R123, R213, R27 ;  /* 0x000000d57b1b7223 */ /* 0x000fe4000001001b */
[----:B------:R-:W-:-:S02]  /*2530*/  FADD.FTZ R206, R122, R206 ;  /* 0x000000ce7ace7221 */ /* 0x000fc40000010000 */
[----:B------:R-:W-:Y:S02]  /*2540*/  FADD.FTZ R203, R121, R203 ;  /* 0x000000cb79cb7221 */ /* 0x000fe40000010000 */
[----:B------:R-:W-:Y:S02]  /*2550*/  FADD.FTZ R204, R120, R204 ;  /* 0x000000cc78cc7221 */ /* 0x000fe40000010000 */
[----:B------:R-:W-:Y:S02]  /*2560*/  FMUL.FTZ R199, R167, R199 ;  /* 0x000000c7a7c77220 */ /* 0x000fe40000410000 */
[----:B------:R-:W-:Y:S02]  /*2570*/  FADD.FTZ R197, R119, R197 ;  /* 0x000000c577c57221 */ /* 0x000fe40000010000 */
[C---:B------:R-:W-:Y:S02]  /*2580*/  FADD.FTZ R209, R127.reuse, R209 ;  /* 0x000000d17fd17221 */ /* 0x040fe40000010000 */
[----:B------:R-:W-:-:S02]  /*2590*/  FFMA.FTZ R23, R127, R199, R23 ;  /* 0x000000c77f177223 */ /* 0x000fc40000010017 */
[----:B--2---:R-:W-:Y:S02]  /*25a0*/  FMUL.FTZ R89, R88, R120 ;  /* 0x0000007858597220 */ /* 0x004fe40000410000 */
[----:B------:R-:W-:Y:S02]  /*25b0*/  FMUL.FTZ R88, R167, R214 ;  /* 0x000000d6a7587220 */ /* 0x000fe40000410000 */
[----:B---3--:R-:W-:Y:S02]  /*25c0*/  FMUL.FTZ R214, R93, R121 ;  /* 0x000000795dd67220 */ /* 0x008fe40000410000 */
[----:B----4-:R-:W-:Y:S02]  /*25d0*/  FMUL.FTZ R93, R92, R124 ;  /* 0x0000007c5c5d7220 */ /* 0x010fe40000410000 */
[----:B------:R-:W-:Y:S02]  /*25e0*/  FMUL.FTZ R92, R167, R200 ;  /* 0x000000c8a75c7220 */ /* 0x000fe40000410000 */
[----:B------:R-:W-:-:S02]  /*25f0*/  FMUL.FTZ R200, R97, R125 ;  /* 0x0000007d61c87220 */ /* 0x000fc40000410000 */
[----:B------:R-:W-:Y:S02]  /*2600*/  FMUL.FTZ R97, R96, R128 ;  /* 0x0000008060617220 */ /* 0x000fe40000410000 */
[C---:B------:R-:W-:Y:S02]  /*2610*/  FMUL.FTZ R96, R167.reuse, R186 ;  /* 0x000000baa7607220 */ /* 0x040fe40000410000 */
[----:B------:R-:W-:Y:S02]  /*2620*/  FMUL.FTZ R85, R84, R117 ;  /* 0x0000007554557220 */ /* 0x000fe40000410000 */
[----:B------:R-:W-:Y:S01]  /*2630*/  FMUL.FTZ R84, R167, R220 ;  /* 0x000000dca7547220 */ /* 0x000fe20000410000 */
[----:B------:R-:W2:Y:S01]  /*2640*/  LDL R117, [R1+0x184] ;  /* 0x0001840001757983 */ /* 0x000ea20000100800 */
[----:B------:R-:W-:Y:S02]  /*2650*/  FMUL.FTZ R186, R101, R129 ;  /* 0x0000008165ba7220 */ /* 0x000fe40000410000 */
[----:B------:R-:W-:-:S02]  /*2660*/  FMUL.FTZ R101, R100, R132 ;  /* 0x0000008464657220 */ /* 0x000fc40000410000 */
[C---:B------:R-:W-:Y:S02]  /*2670*/  FMUL.FTZ R100, R167.reuse, R179 ;  /* 0x000000b3a7647220 */ /* 0x040fe40000410000 */
[----:B------:R-:W-:Y:S02]  /*2680*/  FMUL.FTZ R220, R86, R118 ;  /* 0x0000007656dc7220 */ /* 0x000fe40000410000 */
[----:B------:R-:W-:Y:S02]  /*2690*/  FMUL.FTZ R86, R167, R221 ;  /* 0x000000dda7567220 */ /* 0x000fe40000410000 */
[----:B------:R-:W-:Y:S02]  /*26a0*/  FMUL.FTZ R221, R87, R119 ;  /* 0x0000007757dd7220 */ /* 0x000fe40000410000 */
[----:B------:R-:W-:Y:S02]  /*26b0*/  FMUL.FTZ R87, R167, R215 ;  /* 0x000000d7a7577220 */ /* 0x000fe40000410000 */
[----:B------:R-:W-:-:S02]  /*26c0*/  FMUL.FTZ R215, R90, R122 ;  /* 0x0000007a5ad77220 */ /* 0x000fc40000410000 */
[----:B------:R-:W-:Y:S02]  /*26d0*/  FFMA.FTZ R14, R134, R100, R14 ;  /* 0x00000064860e7223 */ /* 0x000fe4000001000e */
[C---:B------:R-:W-:Y:S02]  /*26e0*/  FMUL.FTZ R90, R167.reuse, R216 ;  /* 0x000000d8a75a7220 */ /* 0x040fe40000410000 */
[----:B------:R-:W-:Y:S02]  /*26f0*/  FMUL.FTZ R179, R104, R133 ;  /* 0x0000008568b37220 */ /* 0x000fe40000410000 */
[----:B------:R-:W-:Y:S01]  /*2700*/  FMUL.FTZ R134, R102, R134 ;  /* 0x0000008666867220 */ /* 0x000fe20000410000 */
[----:B------:R-:W3:Y:S01]  /*2710*/  LDL R104, [R1+0x1a0] ;  /* 0x0001a00001687983 */ /* 0x000ee20000100800 */
[----:B------:R-:W-:Y:S02]  /*2720*/  FMUL.FTZ R102, R167, R180 ;  /* 0x000000b4a7667220 */ /* 0x000fe40000410000 */
[----:B------:R-:W-:-:S02]  /*2730*/  FMUL.FTZ R216, R91, R123 ;  /* 0x0000007b5bd87220 */ /* 0x000fc40000410000 */
[C---:B------:R-:W-:Y:S02]  /*2740*/  FMUL.FTZ R91, R167.reuse, R201 ;  /* 0x000000c9a75b7220 */ /* 0x040fe40000410000 */
[----:B------:R-:W-:Y:S02]  /*2750*/  FMUL.FTZ R201, R94, R126 ;  /* 0x0000007e5ec97220 */ /* 0x000fe40000410000 */
[----:B------:R-:W-:Y:S02]  /*2760*/  FMUL.FTZ R94, R167, R202 ;  /* 0x000000caa75e7220 */ /* 0x000fe40000410000 */
[----:B------:R-:W-:Y:S02]  /*2770*/  FMUL.FTZ R202, R95, R127 ;  /* 0x0000007f5fca7220 */ /* 0x000fe40000410000 */
[----:B------:R-:W-:Y:S02]  /*2780*/  FFMA.FTZ R12, R136, R102, R12 ;  /* 0x00000066880c7223 */ /* 0x000fe4000001000c */
[----:B------:R-:W-:-:S02]  /*2790*/  FMUL.FTZ R95, R167, R187 ;  /* 0x000000bba75f7220 */ /* 0x000fc40000410000 */
[----:B------:R-:W-:Y:S02]  /*27a0*/  FMUL.FTZ R180, R105, R135 ;  /* 0x0000008769b47220 */ /* 0x000fe40000410000 */
[----:B------:R-:W-:Y:S01]  /*27b0*/  FMUL.FTZ R136, R103, R136 ;  /* 0x0000008867887220 */ /* 0x000fe20000410000 */
[----:B------:R-:W4:Y:S01]  /*27c0*/  LDL R105, [R1+0x19c] ;  /* 0x00019c0001697983 */ /* 0x000f220000100800 */
[C---:B------:R-:W-:Y:S02]  /*27d0*/  FMUL.FTZ R103, R167.reuse, R240 ;  /* 0x000000f0a7677220 */ /* 0x040fe40000410000 */
[----:B------:R-:W-:Y:S02]  /*27e0*/  FMUL.FTZ R187, R98, R130 ;  /* 0x0000008262bb7220 */ /* 0x000fe40000410000 */
[----:B------:R-:W-:Y:S02]  /*27f0*/  FMUL.FTZ R98, R167, R188 ;  /* 0x000000bca7627220 */ /* 0x000fe40000410000 */
[----:B------:R-:W-:-:S02]  /*2800*/  FFMA.FTZ R13, R137, R103, R13 ;  /* 0x00000067890d7223 */ /* 0x000fc4000001000d */
[----:B------:R-:W-:Y:S02]  /*2810*/  FFMA.FTZ R16, R132, R98, R16 ;  /* 0x0000006284107223 */ /* 0x000fe40000010010 */
[----:B------:R-:W-:Y:S02]  /*2820*/  FMUL.FTZ R137, R106, R137 ;  /* 0x000000896a897220 */ /* 0x000fe40000410000 */
[----:B------:R-:W2:Y:S01]  /*2830*/  LDL R106, [R1+0x198] ;  /* 0x00019800016a7983 */ /* 0x000ea20000100800 */
[----:B------:R-:W-:-:S04]  /*2840*/  FMUL.FTZ R132, R167, R239 ;  /* 0x000000efa7847220 */ /* 0x000fc80000410000 */
[----:B------:R-:W-:Y:S02]  /*2850*/  FFMA.FTZ R10, R138, R132, R10 ;  /* 0x000000848a0a7223 */ /* 0x000fe4000001000a */
[----:B------:R-:W-:Y:S02]  /*2860*/  FMUL.FTZ R138, R107, R138 ;  /* 0x0000008a6b8a7220 */ /* 0x000fe40000410000 */
[----:B------:R-:W2:Y:S01]  /*2870*/  LDL R107, [R1+0x194] ;  /* 0x00019400016b7983 */ /* 0x000ea20000100800 */
[----:B------:R-:W-:Y:S02]  /*2880*/  FMUL.FTZ R83, R82, R116 ;  /* 0x0000007452537220 */ /* 0x000fe40000410000 */
[----:B------:R-:W-:-:S04]  /*2890*/  FMUL.FTZ R82, R167, R242 ;  /* 0x000000f2a7527220 */ /* 0x000fc80000410000 */
[----:B------:R-:W-:Y:S02]  /*28a0*/  FFMA.FTZ R30, R118, R82, R30 ;  /* 0x00000052761e7223 */ /* 0x000fe4000001001e */
[----:B------:R-:W2:Y:S01]  /*28b0*/  LDL R118, [R1+0x180] ;  /* 0x0001800001767983 */ /* 0x000ea20000100800 */
[----:B------:R-:W-:-:S03]  /*28c0*/  FFMA.FTZ R24, R124, R90, R24 ;  /* 0x0000005a7c187223 */ /* 0x000fc60000010018 */
[----:B------:R-:W2:Y:S01]  /*28d0*/  LDL.LU R124, [R1+0x4] ;  /* 0x00000400017c7983 */ /* 0x000ea20000300800 */
[----:B------:R-:W-:-:S03]  /*28e0*/  FFMA.FTZ R26, R122, R88, R26 ;  /* 0x000000587a1a7223 */ /* 0x000fc6000001001a */
[----:B------:R-:W2:Y:S01]  /*28f0*/  LDL R123, [R1+0x17c] ;  /* 0x00017c00017b7983 */ /* 0x000ea20000100800 */
[----:B------:R-:W-:-:S03]  /*2900*/  FFMA.FTZ R29, R121, R87, R29 ;  /* 0x00000057791d7223 */ /* 0x000fc6000001001d */
[----:B------:R-:W2:Y:S01]  /*2910*/  LDL.LU R122, [R1] ;  /* 0x00000000017a7983 */ /* 0x000ea20000300800 */
[----:B------:R-:W-:-:S03]  /*2920*/  FFMA.FTZ R28, R120, R86, R28 ;  /* 0x00000056781c7223 */ /* 0x000fc6000001001c */
[----:B------:R-:W2:Y:S04]  /*2930*/  LDL R121, [R1+0x178] ;  /* 0x0001780001797983 */ /* 0x000ea80000100800 */
[----:B------:R-:W2:Y:S01]  /*2940*/  LDL.LU R120, [R1+0xc] ;  /* 0x00000c0001787983 */ /* 0x000ea20000300800 */
[----:B------:R-:W-:-:S03]  /*2950*/  FFMA.FTZ R31, R119, R84, R31 ;  /* 0x00000054771f7223 */ /* 0x000fc6000001001f */
[----:B------:R-:W2:Y:S04]  /*2960*/  LDL R119, [R1+0x174] ;  /* 0x0001740001777983 */ /* 0x000ea80000100800 */
[----:B------:R-:W2:Y:S01]  /*2970*/  LDL.LU R127, [R1+0x8] ;  /* 0x00000800017f7983 */ /* 0x000ea20000300800 */
[----:B------:R-:W-:-:S04]  /*2980*/  FADD.FTZ R244, -R243, R76 ;  /* 0x0000004cf3f47221 */ /* 0x000fc80000010100 */
[----:B------:R-:W-:Y:S02]  /*2990*/  FMUL.FTZ R81, R167, R244 ;  /* 0x000000f4a7517220 */ /* 0x000fe40000410000 */
[C---:B------:R-:W-:Y:S02]  /*29a0*/  FADD.FTZ R76, -R243.reuse, R111 ;  /* 0x0000006ff34c7221 */ /* 0x040fe40000010100 */
[C---:B------:R-:W-:Y:S02]  /*29b0*/  FADD.FTZ R196, R116.reuse, R196 ;  /* 0x000000c474c47221 */ /* 0x040fe40000010000 */
[----:B------:R-:W-:Y:S02]  /*29c0*/  FFMA.FTZ R156, R116, R81, R156 ;  /* 0x00000051749c7223 */ /* 0x000fe4000001009c */
[----:B------:R-:W-:Y:S02]  /*29d0*/  FADD.FTZ R111, -R243, R115 ;  /* 0x00000073f36f7221 */ /* 0x000fe40000010100 */
        /* <DEDUP_REMOVED lines=38> */
[----:B------:R-:W-:Y:S02]  /*2c40*/  FADD.FTZ R116, R116, R187 ;  /* 0x000000bb74747221 */ /* 0x000fe40000010000 */
[----:B------:R-:W-:Y:S02]  /*2c50*/  FMUL.FTZ R185, R167, R185 ;  /* 0x000000b9a7b97220 */ /* 0x000fe40000410000 */
[----:B------:R-:W-:Y:S02]  /*2c60*/  FFMA.FTZ R115, R96, R187, R115 ;  /* 0x000000bb60737223 */ /* 0x000fe40000010073 */
        /* <DEDUP_REMOVED lines=14> */
[----:B------:R-:W-:Y:S02]  /*2d50*/  FADD.FTZ R252, R146, R252 ;  /* 0x000000fc92fc7221 */ /* 0x000fe40000010000 */
[----:B------:R-:W-:Y:S02]  /*2d60*/  FADD.FTZ R116, R116, R136 ;  /* 0x0000008874747221 */ /* 0x000fe40000010000 */
[----:B------:R-:W-:Y:S02]  /*2d70*/  FADD.FTZ R251, R147, R251 ;  /* 0x000000fb93fb7221 */ /* 0x000fe40000010000 */
[----:B------:R-:W-:Y:S02]  /*2d80*/  FADD.FTZ R116, R116, R137 ;  /* 0x0000008974747221 */ /* 0x000fe40000010000 */
[C---:B------:R-:W-:Y:S02]  /*2d90*/  FADD.FTZ R210, R126.reuse, R210 ;  /* 0x000000d27ed27221 */ /* 0x040fe40000010000 */
[----:B------:R-:W-:-:S02]  /*2da0*/  FFMA.FTZ R22, R126, R92, R22 ;  /* 0x0000005c7e167223 */ /* 0x000fc40000010016 */
[C---:B------:R-:W-:Y:S02]  /*2db0*/  FADD.FTZ R207, R125.reuse, R207 ;  /* 0x000000cf7dcf7221 */ /* 0x040fe40000010000 */
[----:B------:R-:W-:Y:S02]  /*2dc0*/  FFMA.FTZ R25, R125, R91, R25 ;  /* 0x0000005b7d197223 */ /* 0x000fe40000010019 */
[----:B---3--:R-:W-:Y:S02]  /*2dd0*/  FMUL.FTZ R139, R104, R139 ;  /* 0x0000008b688b7220 */ /* 0x008fe40000410000 */
[----:B------:R-:W-:-:S04]  /*2de0*/  FMUL.FTZ R104, R167, R237 ;  /* 0x000000eda7687220 */ /* 0x000fc80000410000 */
[----:B------:R-:W-:Y:S02]  /*2df0*/  FFMA.FTZ R8, R140, R104, R8 ;  /* 0x000000688c087223 */ /* 0x000fe40000010008 */
[----:B----4-:R-:W-:Y:S02]  /*2e00*/  FMUL.FTZ R140, R105, R140 ;  /* 0x0000008c698c7220 */ /* 0x010fe40000410000 */
[----:B------:R-:W-:-:S04]  /*2e10*/  FMUL.FTZ R105, R167, R236 ;  /* 0x000000eca7697220 */ /* 0x000fc80000410000 */
[----:B------:R-:W-:Y:S02]  /*2e20*/  FFMA.FTZ R9, R141, R105, R9 ;  /* 0x000000698d097223 */ /* 0x000fe40000010009 */
[----:B--2---:R-:W-:Y:S02]  /*2e30*/  FMUL.FTZ R141, R106, R141 ;  /* 0x0000008d6a8d7220 */ /* 0x004fe40000410000 */
[----:B------:R-:W-:-:S04]  /*2e40*/  FMUL.FTZ R106, R167, R235 ;  /* 0x000000eba76a7220 */ /* 0x000fc80000410000 */
[----:B------:R-:W-:Y:S02]  /*2e50*/  FFMA.FTZ R6, R142, R106, R6 ;  /* 0x0000006a8e067223 */ /* 0x000fe40000010006 */
[----:B------:R-:W-:Y:S02]  /*2e60*/  FMUL.FTZ R142, R107, R142 ;  /* 0x0000008e6b8e7220 */ /* 0x000fe40000410000 */
        /* <DEDUP_REMOVED lines=12> */
[----:B------:R-:W-:Y:S02]  /*2f30*/  FFMA.FTZ R117, R102, R136, R115 ;  /* 0x0000008866757223 */ /* 0x000fe40000010073 */
[----:B------:R-:W-:Y:S02]  /*2f40*/  FMUL.FTZ R115, R167, R230 ;  /* 0x000000e6a7737220 */ /* 0x000fe40000410000 */
[----:B------:R-:W-:Y:S02]  /*2f50*/  FFMA.FTZ R117, R103, R137, R117 ;  /* 0x0000008967757223 */ /* 0x000fe40000010075 */
[----:B------:R-:W-:-:S02]  /*2f60*/  FFMA.FTZ R3, R147, R115, R3 ;  /* 0x0000007393037223 */ /* 0x000fc40000010003 */
[----:B------:R-:W-:Y:S02]  /*2f70*/  FMUL.FTZ R147, R118, R147 ;  /* 0x0000009376937220 */ /* 0x000fe40000410000 */
[----:B------:R-:W-:Y:S02]  /*2f80*/  FADD.FTZ R118, R116, R138 ;  /* 0x0000008a74767221 */ /* 0x000fe40000010000 */
[----:B------:R-:W-:Y:S02]  /*2f90*/  FFMA.FTZ R117, R132, R138, R117 ;  /* 0x0000008a84757223 */ /* 0x000fe40000010075 */
[----:B------:R-:W-:Y:S02]  /*2fa0*/  FADD.FTZ R124, R148, R124 ;  /* 0x0000007c947c7221 */ /* 0x000fe40000010000 */
[----:B------:R-:W-:Y:S02]  /*2fb0*/  FADD.FTZ R118, R118, R139 ;  /* 0x0000008b76767221 */ /* 0x000fe40000010000 */
[----:B------:R-:W-:Y:S01]  /*2fc0*/  FFMA.FTZ R117, R133, R139, R117 ;  /* 0x0000008b85757223 */ /* 0x000fe20000010075 */
[----:B------:R0:W-:Y:S01]  /*2fd0*/  STL [R1+0x4], R124 ;  /* 0x0000047c01007387 */ /* 0x0001e20000100800 */
[----:B------:R-:W-:-:S02]  /*2fe0*/  FMUL.FTZ R116, R167, R79 ;  /* 0x0000004fa7747220 */ /* 0x000fc40000410000 */
[----:B------:R-:W-:Y:S01]  /*2ff0*/  FADD.FTZ R122, R149, R122 ;  /* 0x0000007a957a7221 */ /* 0x000fe20000010000 */
[----:B------:R-:W2:Y:S01]  /*3000*/  LDL R126, [R1+0x170] ;  /* 0x00017000017e7983 */ /* 0x000ea20000100800 */
[----:B------:R-:W-:Y:S02]  /*3010*/  FADD.FTZ R118, R118, R140 ;  /* 0x0000008c76767221 */ /* 0x000fe40000010000 */
[----:B------:R-:W-:Y:S01]  /*3020*/  FFMA.FTZ R79, R104, R140, R117 ;  /* 0x0000008c684f7223 */ /* 0x000fe20000010075 */
[----:B------:R-:W3:Y:S01]  /*3030*/  LDL.LU R125, [R1+0x14] ;  /* 0x00001400017d7983 */ /* 0x000ee20000300800 */
[----:B------:R-:W-:Y:S02]  /*3040*/  FMUL.FTZ R117, R167, R78 ;  /* 0x0000004ea7757220 */ /* 0x000fe40000410000 */
[----:B------:R-:W-:Y:S01]  /*3050*/  FADD.FTZ R120, R150, R120 ;  /* 0x0000007896787221 */ /* 0x000fe20000010000 */
[----:B0-----:R-:W4:Y:S01]  /*3060*/  LDL R124, [R1+0x16c] ;  /* 0x00016c00017c7983 */ /* 0x001f220000100800 */
[----:B------:R-:W-:-:S02]  /*3070*/  FFMA.FTZ R182, R148, R116, R182 ;  /* 0x0000007494b67223 */ /* 0x000fc400000100b6 */
[----:B------:R-:W-:Y:S01]  /*3080*/  FMUL.FTZ R148, R123, R148 ;  /* 0x000000947b947220 */ /* 0x000fe20000410000 */
[----:B------:R0:W-:Y:S01]  /*3090*/  STL [R1], R122 ;  /* 0x0000007a01007387 */ /* 0x0001e20000100800 */
[----:B------:R-:W-:Y:S02]  /*30a0*/  FADD.FTZ R118, R118, R141 ;  /* 0x0000008d76767221 */ /* 0x000fe40000010000 */
[----:B------:R-:W-:Y:S01]  /*30b0*/  FFMA.FTZ R181, R149, R117, R181 ;  /* 0x0000007595b57223 */ /* 0x000fe200000100b5 */
[----:B------:R-:W4:Y:S01]  /*30c0*/  LDL.LU R123, [R1+0x10] ;  /* 0x00001000017b7983 */ /* 0x000f220000300800 */
[----:B------:R-:W-:Y:S02]  /*30d0*/  FMUL.FTZ R149, R121, R149 ;  /* 0x0000009579957220 */ /* 0x000fe40000410000 */
[----:B------:R-:W-:Y:S01]  /*30e0*/  FADD.FTZ R78, R118, R142 ;  /* 0x0000008e764e7221 */ /* 0x000fe20000010000 */
[----:B0-----:R-:W4:Y:S01]  /*30f0*/  LDL R122, [R1+0x168] ;  /* 0x00016800017a7983 */ /* 0x001f220000100800 */
[----:B------:R-:W-:-:S03]  /*3100*/  FMUL.FTZ R118, R167, R77 ;  /* 0x0000004da7767220 */ /* 0x000fc60000410000 */
[----:B------:R0:W-:Y:S04]  /*3110*/  STL [R1+0xc], R120 ;  /* 0x00000c7801007387 */ /* 0x0001e80000100800 */
[----:B------:R-:W4:Y:S04]  /*3120*/  LDL.LU R121, [R1+0x1c] ;  /* 0x00001c0001797983 */ /* 0x000f280000300800 */
[----:B0-----:R-:W4:Y:S04]  /*3130*/  LDL R120, [R1+0x164] ;  /* 0x0001640001787983 */ /* 0x001f280000100800 */
[----:B------:R-:W4:Y:S01]  /*3140*/  LDL.LU R77, [R1+0x18] ;  /* 0x00001800014d7983 */ /* 0x000f220000300800 */
[----:B------:R-:W-:-:S02]  /*3150*/  FADD.FTZ R127, R151, R127 ;  /* 0x0000007f977f7221 */ /* 0x000fc40000010000 */
[----:B------:R-:W-:Y:S02]  /*3160*/  FFMA.FTZ R190, R150, R118, R190 ;  /* 0x0000007696be7223 */ /* 0x000fe400000100be */
[----:B------:R-:W-:Y:S01]  /*3170*/  FMUL.FTZ R150, R119, R150 ;  /* 0x0000009677967220 */ /* 0x000fe20000410000 */
[----:B------:R-:W-:Y:S01]  /*3180*/  STL [R1+0x8], R127 ;  /* 0x0000087f01007387 */ /* 0x000fe20000100800 */
        /* <DEDUP_REMOVED lines=19> */
[----:B------:R-:W-:Y:S02]  /*32c0*/  FMUL.FTZ R108, R167, R108 ;  /* 0x0000006ca76c7220 */ /* 0x000fe40000410000 */
[----:B------:R-:W-:-:S02]  /*32d0*/  FADD.FTZ R78, R78, R150 ;  /* 0x000000964e4e7221 */ /* 0x000fc40000010000 */
[----:B------:R-:W-:Y:S02]  /*32e0*/  FFMA.FTZ R79, R118, R150, R79 ;  /* 0x00000096764f7223 */ /* 0x000fe4000001004f */
[----:B------:R-:W-:Y:S02]  /*32f0*/  FFMA.FTZ R192, R152, R108, R192 ;  /* 0x0000006c98c07223 */ /* 0x000fe400000100c0 */
[C---:B------:R-:W-:Y:S02]  /*3300*/  FMUL.FTZ R109, R167.reuse, R109 ;  /* 0x0000006da76d7220 */ /* 0x040fe40000410000 */
[----:B------:R-:W-:Y:S02]  /*3310*/  FMUL.FTZ R110, R167, R110 ;  /* 0x0000006ea76e7220 */ /* 0x000fe40000410000 */
[----:B------:R-:W-:Y:S02]  /*3320*/  FFMA.FTZ R191, R153, R109, R191 ;  /* 0x0000006d99bf7223 */ /* 0x000fe400000100bf */
[----:B------:R-:W-:-:S02]  /*3330*/  FFMA.FTZ R194, R154, R110, R194 ;  /* 0x0000006e9ac27223 */ /* 0x000fc400000100c2 */
[----:B------:R-:W-:-:S04]  /*3340*/  FMUL.FTZ R111, R167, R111 ;  /* 0x0000006fa76f7220 */ /* 0x000fc80000410000 */
[----:B------:R-:W-:Y:S02]  /*3350*/  FFMA.FTZ R193, R155, R111, R193 ;  /* 0x0000006f9bc17223 */ /* 0x000fe400000100c1 */
[C---:B------:R-:W-:Y:S02]  /*3360*/  FADD.FTZ R212, R128.reuse, R212 ;  /* 0x000000d480d47221 */ /* 0x040fe40000010000 */
[----:B------:R-:W-:Y:S02]  /*3370*/  FFMA.FTZ R20, R128, R94, R20 ;  /* 0x0000005e80147223 */ /* 0x000fe40000010014 */
[C---:B------:R-:W-:Y:S02]  /*3380*/  FADD.FTZ R211, R129.reuse, R211 ;  /* 0x000000d381d37221 */ /* 0x040fe40000010000 */
[----:B------:R-:W-:Y:S02]  /*3390*/  FFMA.FTZ R21, R129, R95, R21 ;  /* 0x0000005f81157223 */ /* 0x000fe40000010015 */
[----:B------:R-:W-:-:S02]  /*33a0*/  FADD.FTZ R218, R130, R218 ;  /* 0x000000da82da7221 */ /* 0x000fc40000010000 */
[----:B------:R-:W-:Y:S02]  /*33b0*/  FFMA.FTZ R18, R130, R96, R18 ;  /* 0x0000006082127223 */ /* 0x000fe40000010012 */
[C---:B------:R-:W-:Y:S02]  /*33c0*/  FADD.FTZ R217, R131.reuse, R217 ;  /* 0x000000d983d97221 */ /* 0x040fe40000010000 */
[----:B------:R-:W-:Y:S02]  /*33d0*/  FFMA.FTZ R19, R131, R185, R19 ;  /* 0x000000b983137223 */ /* 0x000fe40000010013 */
[C---:B------:R-:W-:Y:S02]  /*33e0*/  FADD.FTZ R223, R135.reuse, R223 ;  /* 0x000000df87df7221 */ /* 0x040fe40000010000 */
[----:B------:R-:W-:Y:S02]  /*33f0*/  FFMA.FTZ R15, R135, R178, R15 ;  /* 0x000000b2870f7223 */ /* 0x000fe4000001000f */
[----:B---3--:R-:W-:-:S02]  /*3400*/  FADD.FTZ R125, R152, R125 ;  /* 0x0000007d987d7221 */ /* 0x008fc40000010000 */
[----:B--2---:R-:W-:-:S03]  /*3410*/  FMUL.FTZ R151, R126, R151 ;  /* 0x000000977e977220 */ /* 0x004fc60000410000 */
[----:B------:R-:W-:Y:S01]  /*3420*/  STL [R1+0x14], R125 ;  /* 0x0000147d01007387 */ /* 0x000fe20000100800 */
[----:B----4-:R-:W-:-:S05]  /*3430*/  FADD.FTZ R123, R153, R123 ;  /* 0x0000007b997b7221 */ /* 0x010fca0000010000 */
[----:B------:R-:W-:Y:S01]  /*3440*/  STL [R1+0x10], R123 ;  /* 0x0000107b01007387 */ /* 0x000fe20000100800 */
[----:B------:R-:W-:-:S05]  /*3450*/  FADD.FTZ R121, R154, R121 ;  /* 0x000000799a797221 */ /* 0x000fca0000010000 */
[----:B------:R0:W-:Y:S01]  /*3460*/  STL [R1+0x1c], R121 ;  /* 0x00001c7901007387 */ /* 0x0001e20000100800 */
[----:B------:R-:W-:-:S05]  /*3470*/  FADD.FTZ R77, R155, R77 ;  /* 0x0000004d9b4d7221 */ /* 0x000fca0000010000 */
[----:B------:R1:W-:Y:S01]  /*3480*/  STL [R1+0x18], R77 ;  /* 0x0000184d01007387 */ /* 0x0003e20000100800 */
        /* <DEDUP_REMOVED lines=13> */
[----:B0-----:R-:W-:Y:S01]  /*3560*/  FFMA.FTZ R121, R111, R155, R79 ;  /* 0x0000009b6f797223 */ /* 0x001fe2000001004f */
[----:B------:R-:W-:Y:S05]  /*3570*/  BRA.DIV ~URZ, `(.L_x_12325) ;  /* 0x00003da27f007947 */ /* 0x000fea000b800000 */
[----:B-1----:R0:W1:Y:S02]  /*3580*/  SHFL.BFLY PT, R79, R120, 0x1, 0x1f ;  /* 0x0c201f00784f7f89 */ /* 0x00206400000e0000 */
.L_x_12329:
        /* <DEDUP_REMOVED lines=18> */
.L_x_12330:
[----:B--2---:R-:W-:Y:S01]  /*36b0*/  IADD3 R76, P1, R184, c[0x0][0x170], RZ ;  /* 0x00005c00b84c7a10 */ /* 0x004fe20007f3e0ff */
[----:B------:R-:W2:Y:S03]  /*36c0*/  LDL.LU R130, [R1+0x24] ;  /* 0x0000240001827983 */ /* 0x000ea60000300800 */
[----:B------:R-:W-:Y:S01]  /*36d0*/  IADD3.X R77, R183, c[0x0][0x174], RZ, P1, !PT ;  /* 0x00005d00b74d7a10 */ /* 0x000fe20000ffe4ff */
[----:B------:R-:W3:Y:S04]  /*36e0*/  LDL R129, [R1+0x15c] ;  /* 0x00015c0001817983 */ /* 0x000ee80000100800 */
[----:B------:R-:W4:Y:S04]  /*36f0*/  LDL R128, [R1+0x158] ;  /* 0x0001580001807983 */ /* 0x000f280000100800 */
[----:B------:R-:W2:Y:S01]  /*3700*/  LDG.E.128 R76, [R76.64] ;  /* 0x000000044c4c7981 */ /* 0x000ea2000c1e1d00 */
[----:B------:R-:W-:-:S02]  /*3710*/  FADD.FTZ R122, R122, R120 ;  /* 0x000000787a7a7221 */ /* 0x000fc40000010000 */
[----:B01----:R-:W-:Y:S01]  /*3720*/  FADD.FTZ R121, R123, R121 ;  /* 0x000000797b797221 */ /* 0x003fe20000010000 */
[----:B------:R-:W-:Y:S01]  /*3730*/  ISETP.NE.U32.AND P2, PT, RZ, c[0x0][0x258], PT ;  /* 0x00009600ff007a0c */ /* 0x000fe20003f45070 */
[----:B------:R-:W-:Y:S01]  /*3740*/  FMUL.FTZ R120, R122, c[0x0][0x1e0] ;  /* 0x000078007a787a20 */ /* 0x000fe20000410000 */
[----:B------:R-:W-:Y:S01]  /*3750*/  ISETP.NE.U32.AND P1, PT, RZ, c[0x0][0x258], PT ;  /* 0x00009600ff007a0c */ /* 0x000fe20003f25070 */
[----:B------:R-:W-:Y:S01]  /*3760*/  FMUL.FTZ R121, R121, c[0x0][0x1e0] ;  /* 0x0000780079797a20 */ /* 0x000fe20000410000 */
[----:B------:R-:W4:Y:S02]  /*3770*/  LDL R127, [R1+0x154] ;  /* 0x00015400017f7983 */ /* 0x000f240000100800 */
[----:B------:R-:W-:Y:S02]  /*3780*/  FSEL R120, R120, RZ, !P0 ;  /* 0x000000ff78787208 */ /* 0x000fe40004000000 */
[----:B------:R-:W-:Y:S01]  /*3790*/  ISETP.NE.U32.AND P0, PT, RZ, c[0x0][0x218], PT ;  /* 0x00008600ff007a0c */ /* 0x000fe20003f05070 */
[----:B------:R-:W4:Y:S01]  /*37a0*/  LDL R126, [R1+0x150] ;  /* 0x00015000017e7983 */ /* 0x000f220000100800 */
[----:B------:R-:W-:Y:S01]  /*37b0*/  ISETP.NE.AND.EX P1, PT, RZ, c[0x0][0x25c], PT, P1 ;  /* 0x00009700ff007a0c */ /* 0x000fe20003f25310 */
[-CC-:B------:R-:W-:Y:S01]  /*37c0*/  FFMA.FTZ R81, R81, R121.reuse, R120.reuse ;  /* 0x0000007951517223 */ /* 0x180fe20000010078 */
[----:B------:R-:W-:Y:S01]  /*37d0*/  ISETP.NE.AND.EX P0, PT, RZ, c[0x0][0x21c], PT, P0 ;  /* 0x00008700ff007a0c */ /* 0x000fe20003f05300 */
[----:B------:R-:W-:-:S02]  /*37e0*/  FFMA.FTZ R80, R80, R121, R120 ;  /* 0x0000007950507223 */ /* 0x000fc40000010078 */
[-CC-:B------:R-:W-:Y:S02]  /*37f0*/  FFMA.FTZ R82, R82, R121.reuse, R120.reuse ;  /* 0x0000007952527223 */ /* 0x180fe40000010078 */
[----:B------:R-:W-:Y:S02]  /*3800*/  FFMA.FTZ R124, R84, R121, R120 ;  /* 0x00000079547c7223 */ /* 0x000fe40000010078 */
[----:B------:R-:W-:Y:S02]  /*3810*/  FADD.FTZ R81, R83, -R81 ;  /* 0x8000005153517221 */ /* 0x000fe40000010000 */
[----:B------:R-:W-:Y:S02]  /*3820*/  FADD.FTZ R80, R85, -R80 ;  /* 0x8000005055507221 */ /* 0x000fe40000010000 */
[----:B------:R-:W-:Y:S02]  /*3830*/  FADD.FTZ R82, R220, -R82 ;  /* 0x80000052dc527221 */ /* 0x000fe40000010000 */
[----:B------:R-:W-:-:S02]  /*3840*/  FADD.FTZ R124, R221, -R124 ;  /* 0x8000007cdd7c7221 */ /* 0x000fc40000010000 */
[C---:B------:R-:W-:Y:S02]  /*3850*/  FMUL.FTZ R125, R167.reuse, R81 ;  /* 0x00000051a77d7220 */ /* 0x040fe40000410000 */
[C---:B------:R-:W-:Y:S02]  /*3860*/  FMUL.FTZ R123, R167.reuse, R80 ;  /* 0x00000050a77b7220 */ /* 0x040fe40000410000 */
[C---:B------:R-:W-:Y:S02]  /*3870*/  FMUL.FTZ R122, R167.reuse, R82 ;  /* 0x00000052a77a7220 */ /* 0x040fe40000410000 */
[----:B------:R-:W-:Y:S01]  /*3880*/  FMUL.FTZ R124, R167, R124 ;  /* 0x0000007ca77c7220 */ /* 0x000fe20000410000 */
[----:B------:R-:W-:Y:S01]  /*3890*/  ISETP.NE.AND.EX P2, PT, RZ, c[0x0][0x25c], PT, P2 ;  /* 0x00009700ff007a0c */ /* 0x000fe20003f45320 */
[----:B-----5:R-:W-:Y:S01]  /*38a0*/  @P0 FADD.FTZ R125, R32, R125 ;  /* 0x0000007d207d0221 */ /* 0x020fe20000010000 */
[----:B------:R-:W-:Y:S01]  /*38b0*/  @P1 IADD3 R84, P3, R184, c[0x0][0x258], RZ ;  /* 0x00009600b8541a10 */ /* 0x000fe20007f7e0ff */
[----:B------:R-:W-:-:S02]  /*38c0*/  @P0 FADD.FTZ R123, R33, R123 ;  /* 0x0000007b217b0221 */ /* 0x000fc40000010000 */
[----:B------:R-:W-:Y:S02]  /*38d0*/  @P0 FADD.FTZ R122, R34, R122 ;  /* 0x0000007a227a0221 */ /* 0x000fe40000010000 */
[----:B------:R-:W-:Y:S01]  /*38e0*/  @P0 FADD.FTZ R124, R35, R124 ;  /* 0x0000007c237c0221 */ /* 0x000fe20000010000 */
[----:B------:R-:W-:Y:S02]  /*38f0*/  @P1 IADD3.X R85, R183, c[0x0][0x25c], RZ, P3, !PT ;  /* 0x00009700b7551a10 */ /* 0x000fe40001ffe4ff */
[----:B------:R-:W-:Y:S02]  /*3900*/  SEL R80, R125, R72, P2 ;  /* 0x000000487d507207 */ /* 0x000fe40001000000 */
[----:B------:R-:W-:Y:S02]  /*3910*/  SEL R81, R123, R73, P2 ;  /* 0x000000497b517207 */ /* 0x000fe40001000000 */
[----:B------:R-:W-:Y:S02]  /*3920*/  SEL R82, R122, R74, P2 ;  /* 0x0000004a7a527207 */ /* 0x000fe40001000000 */
[----:B------:R-:W-:-:S05]  /*3930*/  SEL R83, R124, R75, P2 ;  /* 0x0000004b7c537207 */ /* 0x000fca0001000000 */
[----:B------:R0:W-:Y:S01]  /*3940*/  @P1 STG.E.128 [R84.64], R80 ;  /* 0x0000005054001986 */ /* 0x0001e2000c101d04 */
[-C--:B------:R-:W-:Y:S02]  /*3950*/  FMUL.FTZ R123, R123, R158.reuse ;  /* 0x0000009e7b7b7220 */ /* 0x080fe40000410000 */
[----:B0-----:R-:W-:Y:S01]  /*3960*/  FMUL.FTZ R80, R125, R158 ;  /* 0x0000009e7d507220 */ /* 0x001fe20000410000 */
[----:B------:R-:W-:-:S04]  /*3970*/  IADD3 R84, P3, R184, c[0x0][0x248], RZ ;  /* 0x00009200b8547a10 */ /* 0x000fc80007f7e0ff */
[----:B------:R-:W-:Y:S01]  /*3980*/  IADD3.X R85, R183, c[0x0][0x24c], RZ, P3, !PT ;  /* 0x00009300b7557a10 */ /* 0x000fe20001ffe4ff */
[----:B--2---:R-:W-:-:S05]  /*3990*/  FFMA.FTZ R130, R80, R76, R130 ;  /* 0x0000004c50827223 */ /* 0x004fca0000010082 */
[----:B------:R0:W-:Y:S01]  /*39a0*/  STL [R1+0x24], R130 ;  /* 0x0000248201007387 */ /* 0x0001e20000100800 */
[----:B---3--:R-:W-:Y:S02]  /*39b0*/  FMUL.FTZ R80, R129, R80 ;  /* 0x0000005081507220 */ /* 0x008fe40000410000 */
[----:B----4-:R-:W-:Y:S01]  /*39c0*/  FMUL.FTZ R81, R128, R123 ;  /* 0x0000007b80517220 */ /* 0x010fe20000410000 */
[----:B------:R-:W2:Y:S04]  /*39d0*/  LDL R131, [R1+0x14c] ;  /* 0x00014c0001837983 */ /* 0x000ea80000100800 */
[----:B------:R-:W3:Y:S04]  /*39e0*/  LDL R129, [R1+0x144] ;  /* 0x0001440001817983 */ /* 0x000ee80000100800 */
[----:B0-----:R-:W4:Y:S04]  /*39f0*/  LDL R130, [R1+0x148] ;  /* 0x0001480001827983 */ /* 0x001f280000100800 */
[----:B------:R-:W3:Y:S04]  /*3a00*/  LDL R128, [R1+0x140] ;  /* 0x0001400001807983 */ /* 0x000ee80000100800 */
[----:B------:R-:W3:Y:S01]  /*3a10*/  LDL R183, [R1+0x13c] ;  /* 0x00013c0001b77983 */ /* 0x000ee20000100800 */
[----:B------:R-:W-:-:S02]  /*3a20*/  FFMA.FTZ R86, R86, R121, R120 ;  /* 0x0000007956567223 */ /* 0x000fc40000010078 */
[-CC-:B------:R-:W-:Y:S01]  /*3a30*/  FFMA.FTZ R87, R87, R121.reuse, R120.reuse ;  /* 0x0000007957577223 */ /* 0x180fe20000010078 */
[----:B------:R-:W3:Y:S01]  /*3a40*/  LDL R135, [R1+0x130] ;  /* 0x0001300001877983 */ /* 0x000ee20000100800 */
[-CC-:B------:R-:W-:Y:S02]  /*3a50*/  FFMA.FTZ R125, R88, R121.reuse, R120.reuse ;  /* 0x00000079587d7223 */ /* 0x180fe40000010078 */
[----:B------:R-:W-:Y:S01]  /*3a60*/  FFMA.FTZ R213, R213, R121, R120 ;  /* 0x00000079d5d57223 */ /* 0x000fe20000010078 */
[----:B------:R-:W3:Y:S01]  /*3a70*/  LDL R184, [R1+0x128] ;  /* 0x0001280001b87983 */ /* 0x000ee20000100800 */
[-C--:B------:R-:W-:Y:S02]  /*3a80*/  FMUL.FTZ R122, R122, R158.reuse ;  /* 0x0000009e7a7a7220 */ /* 0x080fe40000410000 */
[----:B------:R-:W-:Y:S02]  /*3a90*/  FMUL.FTZ R76, R124, R158 ;  /* 0x0000009e7c4c7220 */ /* 0x000fe40000410000 */
[----:B------:R-:W-:-:S02]  /*3aa0*/  FADD.FTZ R86, R89, -R86 ;  /* 0x8000005659567221 */ /* 0x000fc40000010000 */
[----:B------:R-:W-:Y:S02]  /*3ab0*/  FADD.FTZ R87, R214, -R87 ;  /* 0x80000057d6577221 */ /* 0x000fe40000010000 */
[----:B------:R-:W-:Y:S01]  /*3ac0*/  FADD.FTZ R125, R215, -R125 ;  /* 0x8000007dd77d7221 */ /* 0x000fe20000010000 */
[----:B------:R-:W-:Y:S01]  /*3ad0*/  @P1 IADD3 R88, P4, R177, c[0x0][0x258], RZ ;  /* 0x00009600b1581a10 */ /* 0x000fe20007f9e0ff */
[----:B------:R-:W-:Y:S01]  /*3ae0*/  FADD.FTZ R213, R216, -R213 ;  /* 0x800000d5d8d57221 */ /* 0x000fe20000010000 */
[----:B------:R-:W3:Y:S01]  /*3af0*/  LDL R214, [R1+0xcc] ;  /* 0x0000cc0001d67983 */ /* 0x000ee20000100800 */
[----:B------:R-:W-:Y:S02]  /*3b00*/  FMUL.FTZ R82, R127, R122 ;  /* 0x0000007a7f527220 */ /* 0x000fe40000410000 */
[----:B------:R-:W-:Y:S02]  /*3b10*/  FMUL.FTZ R83, R126, R76 ;  /* 0x0000004c7e537220 */ /* 0x000fe40000410000 */
[----:B------:R-:W-:-:S02]  /*3b20*/  FMUL.FTZ R127, R167, R86 ;  /* 0x00000056a77f7220 */ /* 0x000fc40000410000 */
[C---:B------:R-:W-:Y:S02]  /*3b30*/  FMUL.FTZ R126, R167.reuse, R87 ;  /* 0x00000057a77e7220 */ /* 0x040fe40000410000 */
[C---:B------:R-:W-:Y:S02]  /*3b40*/  FMUL.FTZ R125, R167.reuse, R125 ;  /* 0x0000007da77d7220 */ /* 0x040fe40000410000 */
[----:B------:R-:W-:Y:S01]  /*3b50*/  FMUL.FTZ R124, R167, R213 ;  /* 0x000000d5a77c7220 */ /* 0x000fe20000410000 */
[----:B------:R0:W-:Y:S01]  /*3b60*/  STG.E.128 [R84.64], R80 ;  /* 0x0000005054007986 */ /* 0x0001e2000c101d04 */
[----:B------:R-:W-:Y:S02]  /*3b70*/  @P0 FADD.FTZ R127, R36, R127 ;  /* 0x0000007f247f0221 */ /* 0x000fe40000010000 */
[----:B------:R-:W-:Y:S01]  /*3b80*/  @P0 FADD.FTZ R126, R37, R126 ;  /* 0x0000007e257e0221 */ /* 0x000fe20000010000 */
[----:B------:R-:W-:Y:S01]  /*3b90*/  @P1 IADD3.X R89, R176, c[0x0][0x25c], RZ, P4, !PT ;  /* 0x00009700b0591a10 */ /* 0x000fe200027fe4ff */
[----:B------:R-:W-:Y:S01]  /*3ba0*/  @P0 FADD.FTZ R125, R38, R125 ;  /* 0x0000007d267d0221 */ /* 0x000fe20000010000 */
[----:B------:R-:W3:Y:S01]  /*3bb0*/  LDL R213, [R1+0xc8] ;  /* 0x0000c80001d57983 */ /* 0x000ee20000100800 */
[----:B------:R-:W-:-:S03]  /*3bc0*/  @P0 FADD.FTZ R124, R39, R124 ;  /* 0x0000007c277c0221 */ /* 0x000fc60000010000 */
[----:B------:R-:W-:Y:S02]  /*3bd0*/  SEL R86, R125, R74, P2 ;  /* 0x0000004a7d567207 */ /* 0x000fe40001000000 */
[----:B------:R-:W-:Y:S02]  /*3be0*/  SEL R87, R124, R75, P2 ;  /* 0x0000004b7c577207 */ /* 0x000fe40001000000 */
[----:B0-----:R-:W-:Y:S02]  /*3bf0*/  IADD3 R80, P3, R177, c[0x0][0x170], RZ ;  /* 0x00005c00b1507a10 */ /* 0x001fe40007f7e0ff */
[----:B------:R-:W-:Y:S02]  /*3c00*/  SEL R84, R127, R72, P2 ;  /* 0x000000487f547207 */ /* 0x000fe40001000000 */
[----:B------:R-:W-:Y:S02]  /*3c10*/  IADD3.X R81, R176, c[0x0][0x174], RZ, P3, !PT ;  /* 0x00005d00b0517a10 */ /* 0x000fe40001ffe4ff */
[C---:B------:R-:W-:Y:S01]  /*3c20*/  SEL R85, R126.reuse, R73, P2 ;  /* 0x000000497e557207 */ /* 0x040fe20001000000 */
[----:B------:R-:W-:-:S03]  /*3c30*/  FMUL.FTZ R126, R126, R158 ;  /* 0x0000009e7e7e7220 */ /* 0x000fc60000410000 */
[----:B------:R-:W3:Y:S01]  /*3c40*/  LDG.E.128 R80, [R80.64] ;  /* 0x0000000450507981 */ /* 0x000ee2000c1e1d00 */
[----:B------:R-:W-:-:S03]  /*3c50*/  FFMA.FTZ R90, R90, R121, R120 ;  /* 0x000000795a5a7223 */ /* 0x000fc60000010078 */
[----:B------:R0:W-:Y:S01]  /*3c60*/  @P1 STG.E.128 [R88.64], R84 ;  /* 0x0000005458001986 */ /* 0x0001e2000c101d04 */
[-CC-:B------:R-:W-:Y:S02]  /*3c70*/  FFMA.FTZ R91, R91, R121.reuse, R120.reuse ;  /* 0x000000795b5b7223 */ /* 0x180fe40000010078 */
[----:B------:R-:W-:Y:S02]  /*3c80*/  FFMA.FTZ R199, R199, R121, R120 ;  /* 0x00000079c7c77223 */ /* 0x000fe40000010078 */
[-C--:B------:R-:W-:Y:S02]  /*3c90*/  FMUL.FTZ R127, R127, R158.reuse ;  /* 0x0000009e7f7f7220 */ /* 0x080fe40000410000 */
[-C--:B------:R-:W-:Y:S02]  /*3ca0*/  FMUL.FTZ R125, R125, R158.reuse ;  /* 0x0000009e7d7d7220 */ /* 0x080fe40000410000 */
[----:B------:R-:W-:Y:S02]  /*3cb0*/  FMUL.FTZ R124, R124, R158 ;  /* 0x0000009e7c7c7220 */ /* 0x000fe40000410000 */
[----:B------:R-:W-:-:S02]  /*3cc0*/  FADD.FTZ R90, R93, -R90 ;  /* 0x8000005a5d5a7221 */ /* 0x000fc40000010000 */
[----:B------:R-:W-:Y:S02]  /*3cd0*/  FADD.FTZ R91, R200, -R91 ;  /* 0x8000005bc85b7221 */ /* 0x000fe40000010000 */
[----:B------:R-:W-:Y:S01]  /*3ce0*/  FADD.FTZ R199, R202, -R199 ;  /* 0x800000c7cac77221 */ /* 0x000fe20000010000 */
[----:B0-----:R-:W-:Y:S02]  /*3cf0*/  IADD3 R88, P3, R177, c[0x0][0x248], RZ ;  /* 0x00009200b1587a10 */ /* 0x001fe40007f7e0ff */
[----:B------:R-:W3:Y:S02]  /*3d00*/  LDL R177, [R1+0x138] ;  /* 0x0001380001b17983 */ /* 0x000ee40000100800 */
[----:B------:R-:W-:Y:S02]  /*3d10*/  IADD3.X R89, R176, c[0x0][0x24c], RZ, P3, !PT ;  /* 0x00009300b0597a10 */ /* 0x000fe40001ffe4ff */
[----:B------:R-:W3:Y:S01]  /*3d20*/  LDL R176, [R1+0x134] ;  /* 0x0001340001b07983 */ /* 0x000ee20000100800 */
[----:B--2---:R-:W-:-:S02]  /*3d30*/  FMUL.FTZ R84, R131, R127 ;  /* 0x0000007f83547220 */ /* 0x004fc40000410000 */
[----:B----4-:R-:W-:Y:S02]  /*3d40*/  FMUL.FTZ R85, R130, R126 ;  /* 0x0000007e82557220 */ /* 0x010fe40000410000 */
[----:B------:R-:W-:Y:S02]  /*3d50*/  FFMA.FTZ R130, R92, R121, R120 ;  /* 0x000000795c827223 */ /* 0x000fe40000010078 */
[----:B---3--:R-:W-:Y:S02]  /*3d60*/  FMUL.FTZ R86, R129, R125 ;  /* 0x0000007d81567220 */ /* 0x008fe40000410000 */
[----:B------:R-:W-:Y:S02]  /*3d70*/  FADD.FTZ R130, R201, -R130 ;  /* 0x80000082c9827221 */ /* 0x000fe40000010000 */
[----:B------:R-:W-:Y:S02]  /*3d80*/  FMUL.FTZ R87, R128, R124 ;  /* 0x0000007c80577220 */ /* 0x000fe40000410000 */
[----:B------:R-:W-:-:S02]  /*3d90*/  FMUL.FTZ R128, R167, R90 ;  /* 0x0000005aa7807220 */ /* 0x000fc40000410000 */
[C---:B------:R-:W-:Y:S02]  /*3da0*/  FMUL.FTZ R129, R167.reuse, R91 ;  /* 0x0000005ba7817220 */ /* 0x040fe40000410000 */
[C---:B------:R-:W-:Y:S02]  /*3db0*/  FMUL.FTZ R130, R167.reuse, R130 ;  /* 0x00000082a7827220 */ /* 0x040fe40000410000 */
[----:B------:R-:W-:Y:S01]  /*3dc0*/  FMUL.FTZ R131, R167, R199 ;  /* 0x000000c7a7837220 */ /* 0x000fe20000410000 */
[----:B------:R0:W-:Y:S01]  /*3dd0*/  STG.E.128 [R88.64], R84 ;  /* 0x0000005458007986 */ /* 0x0001e2000c101d04 */
[----:B------:R-:W-:Y:S01]  /*3de0*/  @P0 FADD.FTZ R128, R40, R128 ;  /* 0x0000008028800221 */ /* 0x000fe20000010000 */
[----:B------:R-:W-:Y:S01]  /*3df0*/  @P1 IADD3 R92, P4, R175, c[0x0][0x258], RZ ;  /* 0x00009600af5c1a10 */ /* 0x000fe20007f9e0ff */
[----:B------:R-:W-:Y:S01]  /*3e00*/  @P0 FADD.FTZ R129, R41, R129 ;  /* 0x0000008129810221 */ /* 0x000fe20000010000 */
[----:B------:R-:W2:Y:S01]  /*3e10*/  LDL R199, [R1+0x12c] ;  /* 0x00012c0001c77983 */ /* 0x000ea20000100800 */
[----:B------:R-:W-:-:S02]  /*3e20*/  @P0 FADD.FTZ R130, R42, R130 ;  /* 0x000000822a820221 */ /* 0x000fc40000010000 */
[----:B------:R-:W-:Y:S01]  /*3e30*/  @P0 FADD.FTZ R131, R43, R131 ;  /* 0x000000832b830221 */ /* 0x000fe20000010000 */
[----:B------:R-:W-:Y:S02]  /*3e40*/  @P1 IADD3.X R93, R174, c[0x0][0x25c], RZ, P4, !PT ;  /* 0x00009700ae5d1a10 */ /* 0x000fe400027fe4ff */
[----:B------:R-:W-:Y:S02]  /*3e50*/  SEL R90, R130, R74, P2 ;  /* 0x0000004a825a7207 */ /* 0x000fe40001000000 */
[----:B------:R-:W-:Y:S02]  /*3e60*/  SEL R91, R131, R75, P2 ;  /* 0x0000004b835b7207 */ /* 0x000fe40001000000 */
[----:B0-----:R-:W-:Y:S02]  /*3e70*/  IADD3 R84, P3, R175, c[0x0][0x170], RZ ;  /* 0x00005c00af547a10 */ /* 0x001fe40007f7e0ff */
[----:B------:R-:W-:Y:S02]  /*3e80*/  SEL R88, R128, R72, P2 ;  /* 0x0000004880587207 */ /* 0x000fe40001000000 */
[----:B------:R-:W-:-:S02]  /*3e90*/  IADD3.X R85, R174, c[0x0][0x174], RZ, P3, !PT ;  /* 0x00005d00ae557a10 */ /* 0x000fc40001ffe4ff */
[----:B------:R-:W-:Y:S01]  /*3ea0*/  SEL R89, R129, R73, P2 ;  /* 0x0000004981597207 */ /* 0x000fe20001000000 */
[----:B------:R-:W-:-:S03]  /*3eb0*/  FMUL.FTZ R128, R128, R158 ;  /* 0x0000009e80807220 */ /* 0x000fc60000410000 */
[----:B------:R-:W3:Y:S04]  /*3ec0*/  LDG.E.128 R84, [R84.64] ;  /* 0x0000000454547981 */ /* 0x000ee8000c1e1d00 */
[----:B------:R0:W-:Y:S02]  /*3ed0*/  @P1 STG.E.128 [R92.64], R88 ;  /* 0x000000585c001986 */ /* 0x0001e4000c101d04 */
[----:B0-----:R-:W-:Y:S02]  /*3ee0*/  FMUL.FTZ R88, R183, R128 ;  /* 0x00000080b7587220 */ /* 0x001fe40000410000 */
[----:B------:R-:W4:Y:S01]  /*3ef0*/  LDL R183, [R1+0x124] ;  /* 0x0001240001b77983 */ /* 0x000f220000100800 */
[----:B------:R-:W-:Y:S01]  /*3f00*/  FMUL.FTZ R129, R129, R158 ;  /* 0x0000009e81817220 */ /* 0x000fe20000410000 */
[----:B------:R-:W-:Y:S01]  /*3f10*/  IADD3 R92, P3, R175, c[0x0][0x248], RZ ;  /* 0x00009200af5c7a10 */ /* 0x000fe20007f7e0ff */
[----:B------:R-:W-:-:S02]  /*3f20*/  FFMA.FTZ R94, R94, R121, R120 ;  /* 0x000000795e5e7223 */ /* 0x000fc40000010078 */
[-CC-:B------:R-:W-:Y:S02]  /*3f30*/  FFMA.FTZ R95, R95, R121.reuse, R120.reuse ;  /* 0x000000795f5f7223 */ /* 0x180fe40000010078 */
[-CC-:B------:R-:W-:Y:S02]  /*3f40*/  FFMA.FTZ R175, R96, R121.reuse, R120.reuse ;  /* 0x0000007960af7223 */ /* 0x180fe40000010078 */
[----:B------:R-:W-:Y:S02]  /*3f50*/  FFMA.FTZ R185, R185, R121, R120 ;  /* 0x00000079b9b97223 */ /* 0x000fe40000010078 */
[-C--:B------:R-:W-:Y:S02]  /*3f60*/  FMUL.FTZ R130, R130, R158.reuse ;  /* 0x0000009e82827220 */ /* 0x080fe40000410000 */
[----:B------:R-:W-:Y:S01]  /*3f70*/  FMUL.FTZ R131, R131, R158 ;  /* 0x0000009e83837220 */ /* 0x000fe20000410000 */
[----:B------:R-:W-:Y:S01]  /*3f80*/  IADD3.X R93, R174, c[0x0][0x24c], RZ, P3, !PT ;  /* 0x00009300ae5d7a10 */ /* 0x000fe20001ffe4ff */
[----:B------:R-:W-:-:S02]  /*3f90*/  FADD.FTZ R94, R97, -R94 ;  /* 0x8000005e615e7221 */ /* 0x000fc40000010000 */
[----:B------:R-:W-:Y:S02]  /*3fa0*/  FADD.FTZ R95, R186, -R95 ;  /* 0x8000005fba5f7221 */ /* 0x000fe40000010000 */
[----:B------:R-:W-:Y:S02]  /*3fb0*/  FADD.FTZ R175, R187, -R175 ;  /* 0x800000afbbaf7221 */ /* 0x000fe40000010000 */
[----:B------:R-:W-:Y:S01]  /*3fc0*/  FMUL.FTZ R89, R177, R129 ;  /* 0x00000081b1597220 */ /* 0x000fe20000410000 */
[----:B------:R-:W-:Y:S01]  /*3fd0*/  @P1 IADD3 R96, P4, R172, c[0x0][0x258], RZ ;  /* 0x00009600ac601a10 */ /* 0x000fe20007f9e0ff */
[----:B------:R-:W3:Y:S01]  /*3fe0*/  LDL R177, [R1+0x120] ;  /* 0x0001200001b17983 */ /* 0x000ee20000100800 */
[----:B------:R-:W-:Y:S02]  /*3ff0*/  FADD.FTZ R185, R188, -R185 ;  /* 0x800000b9bcb97221 */ /* 0x000fe40000010000 */
[----:B------:R-:W-:Y:S01]  /*4000*/  FMUL.FTZ R90, R176, R130 ;  /* 0x00000082b05a7220 */ /* 0x000fe20000410000 */
[----:B------:R-:W3:Y:S01]  /*4010*/  LDL R186, [R1+0x11c] ;  /* 0x00011c0001ba7983 */ /* 0x000ee20000100800 */
[----:B------:R-:W-:-:S02]  /*4020*/  FMUL.FTZ R91, R135, R131 ;  /* 0x00000083875b7220 */ /* 0x000fc40000410000 */
[C---:B------:R-:W-:Y:S02]  /*4030*/  FMUL.FTZ R135, R167.reuse, R94 ;  /* 0x0000005ea7877220 */ /* 0x040fe40000410000 */
        /* <DEDUP_REMOVED lines=15> */
[----:B------:R-:W-:Y:S01]  /*4130*/  SEL R93, R174, R73, P2 ;  /* 0x00000049ae5d7207 */ /* 0x000fe20001000000 */
[----:B------:R-:W-:-:S03]  /*4140*/  FMUL.FTZ R175, R175, R158 ;  /* 0x0000009eafaf7220 */ /* 0x000fc60000410000 */
[----:B------:R-:W3:Y:S04]  /*4150*/  LDG.E.128 R88, [R88.64] ;  /* 0x0000000458587981 */ /* 0x000ee8000c1e1d00 */
[----:B------:R4:W-:Y:S02]  /*4160*/  @P1 STG.E.128 [R96.64], R92 ;  /* 0x0000005c60001986 */ /* 0x0009e4000c101d04 */
[----:B----4-:R-:W-:Y:S02]  /*4170*/  FMUL.FTZ R94, R183, R175 ;  /* 0x000000afb75e7220 */ /* 0x010fe40000410000 */
[----:B------:R-:W4:Y:S01]  /*4180*/  LDL R183, [R1+0x110] ;  /* 0x0001100001b77983 */ /* 0x000f220000100800 */
[----:B------:R-:W-:-:S04]  /*4190*/  FMUL.FTZ R174, R174, R158 ;  /* 0x0000009eaeae7220 */ /* 0x000fc80000410000 */
[----:B------:R-:W-:Y:S02]  /*41a0*/  FMUL.FTZ R93, R184, R174 ;  /* 0x000000aeb85d7220 */ /* 0x000fe40000410000 */
[----:B------:R-:W4:Y:S01]  /*41b0*/  LDL R184, [R1+0x114] ;  /* 0x0001140001b87983 */ /* 0x000f220000100800 */
[----:B------:R-:W-:Y:S01]  /*41c0*/  IADD3 R172, P3, R172, c[0x0][0x248], RZ ;  /* 0x00009200acac7a10 */ /* 0x000fe20007f7e0ff */
[-C--:B------:R-:W-:Y:S02]  /*41d0*/  FMUL.FTZ R135, R135, R158.reuse ;  /* 0x0000009e87877220 */ /* 0x080fe40000410000 */
[----:B------:R-:W-:Y:S02]  /*41e0*/  FMUL.FTZ R176, R176, R158 ;  /* 0x0000009eb0b07220 */ /* 0x000fe40000410000 */
[-CC-:B------:R-:W-:Y:S01]  /*41f0*/  FFMA.FTZ R100, R100, R121.reuse, R120.reuse ;  /* 0x0000007964647223 */ /* 0x180fe20000010078 */
[----:B------:R-:W-:Y:S01]  /*4200*/  IADD3.X R173, R173, c[0x0][0x24c], RZ, P3, !PT ;  /* 0x00009300adad7a10 */ /* 0x000fe20001ffe4ff */
[----:B------:R-:W-:-:S02]  /*4210*/  FFMA.FTZ R98, R98, R121, R120 ;  /* 0x0000007962627223 */ /* 0x000fc40000010078 */
[-CC-:B------:R-:W-:Y:S02]  /*4220*/  FFMA.FTZ R99, R99, R121.reuse, R120.reuse ;  /* 0x0000007963637223 */ /* 0x180fe40000010078 */
[----:B------:R-:W-:Y:S02]  /*4230*/  FFMA.FTZ R178, R178, R121, R120 ;  /* 0x00000079b2b27223 */ /* 0x000fe40000010078 */
[----:B--2---:R-:W-:Y:S02]  /*4240*/  FMUL.FTZ R92, R199, R135 ;  /* 0x00000087c75c7220 */ /* 0x004fe40000410000 */
[----:B---3--:R-:W-:Y:S02]  /*4250*/  FMUL.FTZ R95, R177, R176 ;  /* 0x000000b0b15f7220 */ /* 0x008fe40000410000 */
[----:B------:R-:W-:Y:S02]  /*4260*/  FADD.FTZ R134, R134, -R100 ;  /* 0x8000006486867221 */ /* 0x000fe40000010000 */
[----:B------:R-:W-:-:S02]  /*4270*/  FADD.FTZ R98, R101, -R98 ;  /* 0x8000006265627221 */ /* 0x000fc40000010000 */
[----:B------:R-:W-:Y:S02]  /*4280*/  FADD.FTZ R99, R179, -R99 ;  /* 0x80000063b3637221 */ /* 0x000fe40000010000 */
[----:B------:R-:W-:Y:S01]  /*4290*/  FADD.FTZ R178, R180, -R178 ;  /* 0x800000b2b4b27221 */ /* 0x000fe20000010000 */
[----:B------:R0:W-:Y:S01]  /*42a0*/  STG.E.128 [R172.64], R92 ;  /* 0x0000005cac007986 */ /* 0x0001e2000c101d04 */
[----:B------:R-:W-:Y:S01]  /*42b0*/  FMUL.FTZ R177, R167, R98 ;  /* 0x00000062a7b17220 */ /* 0x000fe20000410000 */
[----:B------:R-:W-:Y:S02]  /*42c0*/  @P1 IADD3 R100, P4, R170, c[0x0][0x258], RZ ;  /* 0x00009600aa641a10 */ /* 0x000fe40007f9e0ff */
[----:B------:R-:W2:Y:S01]  /*42d0*/  LDL R179, [R1+0x104] ;  /* 0x0001040001b37983 */ /* 0x000ea20000100800 */
[----:B------:R-:W-:Y:S01]  /*42e0*/  @P0 FADD.FTZ R177, R48, R177 ;  /* 0x000000b130b10221 */ /* 0x000fe20000010000 */
[----:B------:R-:W-:Y:S02]  /*42f0*/  @P1 IADD3.X R101, R171, c[0x0][0x25c], RZ, P4, !PT ;  /* 0x00009700ab651a10 */ /* 0x000fe400027fe4ff */
[----:B------:R-:W3:Y:S01]  /*4300*/  LDL R180, [R1+0x108] ;  /* 0x0001080001b47983 */ /* 0x000ee20000100800 */
[----:B0-----:R-:W-:-:S02]  /*4310*/  FMUL.FTZ R172, R167, R134 ;  /* 0x00000086a7ac7220 */ /* 0x001fc40000410000 */
[C---:B------:R-:W-:Y:S02]  /*4320*/  FMUL.FTZ R173, R167.reuse, R99 ;  /* 0x00000063a7ad7220 */ /* 0x040fe40000410000 */
[----:B------:R-:W-:Y:S01]  /*4330*/  FMUL.FTZ R134, R167, R178 ;  /* 0x000000b2a7867220 */ /* 0x000fe20000410000 */
[----:B------:R-:W-:Y:S01]  /*4340*/  IADD3 R92, P3, R170, c[0x0][0x170], RZ ;  /* 0x00005c00aa5c7a10 */ /* 0x000fe20007f7e0ff */
[----:B------:R-:W-:Y:S01]  /*4350*/  @P0 FADD.FTZ R173, R49, R173 ;  /* 0x000000ad31ad0221 */ /* 0x000fe20000010000 */
[----:B------:R-:W2:Y:S01]  /*4360*/  LDL R178, [R1+0x100] ;  /* 0x0001000001b27983 */ /* 0x000ea20000100800 */
[----:B------:R-:W-:Y:S02]  /*4370*/  @P0 FADD.FTZ R172, R50, R172 ;  /* 0x000000ac32ac0221 */ /* 0x000fe40000010000 */
[----:B------:R-:W-:Y:S01]  /*4380*/  @P0 FADD.FTZ R134, R51, R134 ;  /* 0x0000008633860221 */ /* 0x000fe20000010000 */
[----:B------:R-:W-:Y:S02]  /*4390*/  IADD3.X R93, R171, c[0x0][0x174], RZ, P3, !PT ;  /* 0x00005d00ab5d7a10 */ /* 0x000fe40001ffe4ff */
[----:B------:R-:W-:-:S02]  /*43a0*/  SEL R96, R177, R72, P2 ;  /* 0x00000048b1607207 */ /* 0x000fc40001000000 */
[----:B------:R-:W-:Y:S02]  /*43b0*/  SEL R97, R173, R73, P2 ;  /* 0x00000049ad617207 */ /* 0x000fe40001000000 */
[----:B------:R-:W-:Y:S01]  /*43c0*/  SEL R98, R172, R74, P2 ;  /* 0x0000004aac627207 */ /* 0x000fe20001000000 */
[----:B------:R-:W2:Y:S01]  /*43d0*/  LDG.E.128 R92, [R92.64] ;  /* 0x000000045c5c7981 */ /* 0x000ea2000c1e1d00 */
[C---:B------:R-:W-:Y:S01]  /*43e0*/  SEL R99, R134.reuse, R75, P2 ;  /* 0x0000004b86637207 */ /* 0x040fe20001000000 */
[----:B------:R-:W-:-:S04]  /*43f0*/  FMUL.FTZ R134, R134, R158 ;  /* 0x0000009e86867220 */ /* 0x000fc80000410000 */
[----:B------:R4:W-:Y:S02]  /*4400*/  @P1 STG.E.128 [R100.64], R96 ;  /* 0x0000006064001986 */ /* 0x0009e4000c101d04 */
[----:B----4-:R-:W-:Y:S02]  /*4410*/  FMUL.FTZ R99, R183, R134 ;  /* 0x00000086b7637220 */ /* 0x010fe40000410000 */
[----:B------:R-:W4:Y:S01]  /*4420*/  LDL R183, [R1+0x10c] ;  /* 0x00010c0001b77983 */ /* 0x000f220000100800 */
[----:B------:R-:W-:Y:S01]  /*4430*/  IADD3 R170, P3, R170, c[0x0][0x248], RZ ;  /* 0x00009200aaaa7a10 */ /* 0x000fe20007f7e0ff */
[-C--:B------:R-:W-:Y:S02]  /*4440*/  FMUL.FTZ R177, R177, R158.reuse ;  /* 0x0000009eb1b17220 */ /* 0x080fe40000410000 */
[-C--:B------:R-:W-:Y:S02]  /*4450*/  FMUL.FTZ R173, R173, R158.reuse ;  /* 0x0000009eadad7220 */ /* 0x080fe40000410000 */
[----:B------:R-:W-:Y:S01]  /*4460*/  FMUL.FTZ R172, R172, R158 ;  /* 0x0000009eacac7220 */ /* 0x000fe20000410000 */
[----:B------:R-:W-:Y:S01]  /*4470*/  IADD3.X R171, R171, c[0x0][0x24c], RZ, P3, !PT ;  /* 0x00009300abab7a10 */ /* 0x000fe20001ffe4ff */
[----:B------:R-:W-:-:S02]  /*4480*/  FMUL.FTZ R96, R186, R177 ;  /* 0x000000b1ba607220 */ /* 0x000fc40000410000 */
[----:B------:R-:W-:Y:S02]  /*4490*/  FMUL.FTZ R97, R185, R173 ;  /* 0x000000adb9617220 */ /* 0x000fe40000410000 */
[----:B------:R-:W-:Y:S02]  /*44a0*/  FMUL.FTZ R98, R184, R172 ;  /* 0x000000acb8627220 */ /* 0x000fe40000410000 */
[----:B------:R-:W-:-:S03]  /*44b0*/  FFMA.FTZ R102, R102, R121, R120 ;  /* 0x0000007966667223 */ /* 0x000fc60000010078 */
[----:B------:R0:W-:Y:S01]  /*44c0*/  STG.E.128 [R170.64], R96 ;  /* 0x00000060aa007986 */ /* 0x0001e2000c101d04 */
[----:B------:R-:W-:Y:S01]  /*44d0*/  FADD.FTZ R136, R136, -R102 ;  /* 0x8000006688887221 */ /* 0x000fe20000010000 */
[----:B------:R-:W-:Y:S01]  /*44e0*/  IADD3 R100, P3, R168, c[0x0][0x170], RZ ;  /* 0x00005c00a8647a10 */ /* 0x000fe20007f7e0ff */
[-CC-:B0-----:R-:W-:Y:S01]  /*44f0*/  FFMA.FTZ R96, R103, R121.reuse, R120.reuse ;  /* 0x0000007967607223 */ /* 0x181fe20000010078 */
[----:B------:R-:W4:Y:S01]  /*4500*/  LDL R171, [R1+0xf4] ;  /* 0x0000f40001ab7983 */ /* 0x000f220000100800 */
[-CC-:B------:R-:W-:Y:S02]  /*4510*/  FFMA.FTZ R97, R132, R121.reuse, R120.reuse ;  /* 0x0000007984617223 */ /* 0x180fe40000010078 */
[----:B------:R-:W-:Y:S01]  /*4520*/  FFMA.FTZ R98, R133, R121, R120 ;  /* 0x0000007985627223 */ /* 0x000fe20000010078 */
[----:B------:R-:W4:Y:S01]  /*4530*/  LDL R170, [R1+0xf0] ;  /* 0x0000f00001aa7983 */ /* 0x000f220000100800 */
[----:B------:R-:W-:Y:S02]  /*4540*/  FADD.FTZ R96, R137, -R96 ;  /* 0x8000006089607221 */ /* 0x000fe40000010000 */
[----:B------:R-:W-:-:S02]  /*4550*/  FADD.FTZ R97, R138, -R97 ;  /* 0x800000618a617221 */ /* 0x000fc40000010000 */
[----:B------:R-:W-:Y:S02]  /*4560*/  FADD.FTZ R98, R139, -R98 ;  /* 0x800000628b627221 */ /* 0x000fe40000010000 */
[C---:B------:R-:W-:Y:S02]  /*4570*/  FMUL.FTZ R137, R167.reuse, R136 ;  /* 0x00000088a7897220 */ /* 0x040fe40000410000 */
[C---:B------:R-:W-:Y:S02]  /*4580*/  FMUL.FTZ R138, R167.reuse, R96 ;  /* 0x00000060a78a7220 */ /* 0x040fe40000410000 */
[C---:B------:R-:W-:Y:S02]  /*4590*/  FMUL.FTZ R139, R167.reuse, R97 ;  /* 0x00000061a78b7220 */ /* 0x040fe40000410000 */
[----:B------:R-:W-:Y:S01]  /*45a0*/  FMUL.FTZ R136, R167, R98 ;  /* 0x00000062a7887220 */ /* 0x000fe20000410000 */
[----:B------:R-:W-:Y:S01]  /*45b0*/  @P1 IADD3 R132, P4, R168, c[0x0][0x258], RZ ;  /* 0x00009600a8841a10 */ /* 0x000fe20007f9e0ff */
[----:B------:R-:W-:-:S02]  /*45c0*/  @P0 FADD.FTZ R137, R52, R137 ;  /* 0x0000008934890221 */ /* 0x000fc40000010000 */
[----:B------:R-:W-:Y:S02]  /*45d0*/  @P0 FADD.FTZ R138, R53, R138 ;  /* 0x0000008a358a0221 */ /* 0x000fe40000010000 */
[----:B------:R-:W-:Y:S02]  /*45e0*/  @P0 FADD.FTZ R139, R54, R139 ;  /* 0x0000008b368b0221 */ /* 0x000fe40000010000 */
[----:B------:R-:W-:Y:S01]  /*45f0*/  @P0 FADD.FTZ R136, R55, R136 ;  /* 0x0000008837880221 */ /* 0x000fe20000010000 */
[C---:B------:R-:W-:Y:S02]  /*4600*/  IADD3.X R101, R169.reuse, c[0x0][0x174], RZ, P3, !PT ;  /* 0x00005d00a9657a10 */ /* 0x040fe40001ffe4ff */
[----:B------:R-:W-:Y:S02]  /*4610*/  @P1 IADD3.X R133, R169, c[0x0][0x25c], RZ, P4, !PT ;  /* 0x00009700a9851a10 */ /* 0x000fe400027fe4ff */
[----:B------:R-:W-:Y:S02]  /*4620*/  SEL R96, R137, R72, P2 ;  /* 0x0000004889607207 */ /* 0x000fe40001000000 */
[----:B------:R-:W-:Y:S01]  /*4630*/  SEL R97, R138, R73, P2 ;  /* 0x000000498a617207 */ /* 0x000fe20001000000 */
[----:B------:R-:W4:Y:S01]  /*4640*/  LDG.E.128 R100, [R100.64] ;  /* 0x0000000464647981 */ /* 0x000f22000c1e1d00 */
[----:B------:R-:W-:-:S02]  /*4650*/  SEL R98, R139, R74, P2 ;  /* 0x0000004a8b627207 */ /* 0x000fc40001000000 */
[C---:B------:R-:W-:Y:S01]  /*4660*/  SEL R99, R136.reuse, R75, P2 ;  /* 0x0000004b88637207 */ /* 0x040fe20001000000 */
[-C--:B------:R-:W-:Y:S02]  /*4670*/  FMUL.FTZ R139, R139, R158.reuse ;  /* 0x0000009e8b8b7220 */ /* 0x080fe40000410000 */
[-C--:B------:R-:W-:Y:S02]  /*4680*/  FMUL.FTZ R136, R136, R158.reuse ;  /* 0x0000009e88887220 */ /* 0x080fe40000410000 */
[----:B------:R2:W-:Y:S01]  /*4690*/  @P1 STG.E.128 [R132.64], R96 ;  /* 0x0000006084001986 */ /* 0x0005e2000c101d04 */
[----:B------:R-:W-:Y:S01]  /*46a0*/  IADD3 R168, P3, R168, c[0x0][0x248], RZ ;  /* 0x00009200a8a87a10 */ /* 0x000fe20007f7e0ff */
[-C--:B------:R-:W-:Y:S02]  /*46b0*/  FMUL.FTZ R137, R137, R158.reuse ;  /* 0x0000009e89897220 */ /* 0x080fe40000410000 */
[----:B------:R-:W-:Y:S01]  /*46c0*/  FMUL.FTZ R138, R138, R158 ;  /* 0x0000009e8a8a7220 */ /* 0x000fe20000410000 */
[----:B------:R-:W-:Y:S01]  /*46d0*/  IADD3.X R169, R169, c[0x0][0x24c], RZ, P3, !PT ;  /* 0x00009300a9a97a10 */ /* 0x000fe20001ffe4ff */
[----:B--2---:R-:W-:-:S02]  /*46e0*/  FMUL.FTZ R98, R179, R139 ;  /* 0x0000008bb3627220 */ /* 0x004fc40000410000 */
[----:B------:R-:W-:Y:S01]  /*46f0*/  FMUL.FTZ R99, R178, R136 ;  /* 0x00000088b2637220 */ /* 0x000fe20000410000 */
[----:B------:R-:W2:Y:S04]  /*4700*/  LDL R179, [R1+0xfc] ;  /* 0x0000fc0001b37983 */ /* 0x000ea80000100800 */
[----:B------:R-:W2:Y:S01]  /*4710*/  LDL R178, [R1+0xf8] ;  /* 0x0000f80001b27983 */ /* 0x000ea20000100800 */
[----:B---3--:R-:W-:Y:S02]  /*4720*/  FMUL.FTZ R97, R180, R138 ;  /* 0x0000008ab4617220 */ /* 0x008fe40000410000 */
[----:B------:R-:W-:Y:S01]  /*4730*/  FFMA.FTZ R104, R104, R121, R120 ;  /* 0x0000007968687223 */ /* 0x000fe20000010078 */
[----:B------:R-:W3:Y:S01]  /*4740*/  LDL R180, [R1+0xc0] ;  /* 0x0000c00001b47983 */ /* 0x000ee20000100800 */
[----:B----4-:R-:W-:-:S02]  /*4750*/  FMUL.FTZ R96, R183, R137 ;  /* 0x00000089b7607220 */ /* 0x010fc40000410000 */
[-CC-:B------:R-:W-:Y:S01]  /*4760*/  FFMA.FTZ R105, R105, R121.reuse, R120.reuse ;  /* 0x0000007969697223 */ /* 0x180fe20000010078 */
[----:B------:R-:W4:Y:S04]  /*4770*/  LDL R183, [R1+0xc4] ;  /* 0x0000c40001b77983 */ /* 0x000f280000100800 */
[----:B------:R0:W-:Y:S04]  /*4780*/  STG.E.128 [R168.64], R96 ;  /* 0x00000060a8007986 */ /* 0x0001e8000c101d04 */
[----:B0-----:R-:W3:Y:S01]  /*4790*/  LDL R168, [R1+0xe0] ;  /* 0x0000e00001a87983 */ /* 0x001ee20000100800 */
[----:B------:R-:W-:-:S02]  /*47a0*/  FFMA.FTZ R106, R106, R121, R120 ;  /* 0x000000796a6a7223 */ /* 0x000fc40000010078 */
[----:B------:R-:W-:Y:S01]  /*47b0*/  FFMA.FTZ R107, R107, R121, R120 ;  /* 0x000000796b6b7223 */ /* 0x000fe20000010078 */
[----:B------:R-:W4:Y:S01]  /*47c0*/  LDL R169, [R1+0xe4] ;  /* 0x0000e40001a97983 */ /* 0x000f220000100800 */
[----:B------:R-:W-:Y:S02]  /*47d0*/  FADD.FTZ R140, R140, -R104 ;  /* 0x800000688c8c7221 */ /* 0x000fe40000010000 */
[----:B------:R-:W-:Y:S02]  /*47e0*/  FADD.FTZ R141, R141, -R105 ;  /* 0x800000698d8d7221 */ /* 0x000fe40000010000 */
[----:B------:R-:W-:Y:S02]  /*47f0*/  FADD.FTZ R142, R142, -R106 ;  /* 0x8000006a8e8e7221 */ /* 0x000fe40000010000 */
[----:B------:R-:W-:Y:S01]  /*4800*/  FADD.FTZ R107, R143, -R107 ;  /* 0x8000006b8f6b7221 */ /* 0x000fe20000010000 */
[----:B------:R-:W-:Y:S01]  /*4810*/  IADD3 R104, P3, R164, c[0x0][0x170], RZ ;  /* 0x00005c00a4687a10 */ /* 0x000fe20007f7e0ff */
[----:B------:R-:W-:-:S02]  /*4820*/  FMUL.FTZ R140, R167, R140 ;  /* 0x0000008ca78c7220 */ /* 0x000fc40000410000 */
[C---:B------:R-:W-:Y:S02]  /*4830*/  FMUL.FTZ R141, R167.reuse, R141 ;  /* 0x0000008da78d7220 */ /* 0x040fe40000410000 */
[C---:B------:R-:W-:Y:S02]  /*4840*/  FMUL.FTZ R142, R167.reuse, R142 ;  /* 0x0000008ea78e7220 */ /* 0x040fe40000410000 */
[----:B------:R-:W-:Y:S01]  /*4850*/  FMUL.FTZ R143, R167, R107 ;  /* 0x0000006ba78f7220 */ /* 0x000fe20000410000 */
[----:B------:R-:W-:Y:S01]  /*4860*/  IADD3.X R105, R165, c[0x0][0x174], RZ, P3, !PT ;  /* 0x00005d00a5697a10 */ /* 0x000fe20001ffe4ff */
[----:B------:R-:W-:Y:S01]  /*4870*/  @P0 FADD.FTZ R140, R56, R140 ;  /* 0x0000008c388c0221 */ /* 0x000fe20000010000 */
[----:B------:R-:W-:Y:S01]  /*4880*/  @P1 IADD3 R132, P3, R164, c[0x0][0x258], RZ ;  /* 0x00009600a4841a10 */ /* 0x000fe20007f7e0ff */
[----:B------:R-:W-:Y:S02]  /*4890*/  @P0 FADD.FTZ R141, R57, R141 ;  /* 0x0000008d398d0221 */ /* 0x000fe40000010000 */
[----:B------:R-:W-:-:S02]  /*48a0*/  @P0 FADD.FTZ R142, R58, R142 ;  /* 0x0000008e3a8e0221 */ /* 0x000fc40000010000 */
[----:B------:R-:W-:Y:S02]  /*48b0*/  @P0 FADD.FTZ R143, R59, R143 ;  /* 0x0000008f3b8f0221 */ /* 0x000fe40000010000 */
[-CC-:B------:R-:W-:Y:S02]  /*48c0*/  FFMA.FTZ R112, R112, R121.reuse, R120.reuse ;  /* 0x0000007970707223 */ /* 0x180fe40000010078 */
[-CC-:B------:R-:W-:Y:S02]  /*48d0*/  FFMA.FTZ R113, R113, R121.reuse, R120.reuse ;  /* 0x0000007971717223 */ /* 0x180fe40000010078 */
[-CC-:B------:R-:W-:Y:S02]  /*48e0*/  FFMA.FTZ R114, R114, R121.reuse, R120.reuse ;  /* 0x0000007972727223 */ /* 0x180fe40000010078 */
[----:B------:R-:W-:Y:S01]  /*48f0*/  FFMA.FTZ R115, R115, R121, R120 ;  /* 0x0000007973737223 */ /* 0x000fe20000010078 */
[----:B------:R-:W-:Y:S01]  /*4900*/  @P1 IADD3.X R133, R165, c[0x0][0x25c], RZ, P3, !PT ;  /* 0x00009700a5851a10 */ /* 0x000fe20001ffe4ff */
[----:B------:R-:W-:Y:S01]  /*4910*/  FADD.FTZ R144, R144, -R112 ;  /* 0x8000007090907221 */ /* 0x000fe20000010000 */
[----:B------:R-:W-:Y:S01]  /*4920*/  SEL R96, R140, R72, P2 ;  /* 0x000000488c607207 */ /* 0x000fe20001000000 */
[----:B------:R-:W-:Y:S01]  /*4930*/  FADD.FTZ R145, R145, -R113 ;  /* 0x8000007191917221 */ /* 0x000fe20000010000 */
[----:B------:R-:W-:Y:S01]  /*4940*/  SEL R97, R141, R73, P2 ;  /* 0x000000498d617207 */ /* 0x000fe20001000000 */
[----:B------:R-:W-:Y:S01]  /*4950*/  FADD.FTZ R146, R146, -R114 ;  /* 0x8000007292927221 */ /* 0x000fe20000010000 */
[----:B------:R-:W-:Y:S01]  /*4960*/  SEL R98, R142, R74, P2 ;  /* 0x0000004a8e627207 */ /* 0x000fe20001000000 */
[----:B------:R-:W-:Y:S01]  /*4970*/  FADD.FTZ R115, R147, -R115 ;  /* 0x8000007393737221 */ /* 0x000fe20000010000 */
[----:B------:R-:W-:Y:S01]  /*4980*/  SEL R99, R143, R75, P2 ;  /* 0x0000004b8f637207 */ /* 0x000fe20001000000 */
[----:B------:R-:W4:Y:S01]  /*4990*/  LDG.E.128 R104, [R104.64] ;  /* 0x0000000468687981 */ /* 0x000f22000c1e1d00 */
[----:B------:R-:W-:Y:S01]  /*49a0*/  IADD3 R164, P3, R164, c[0x0][0x248], RZ ;  /* 0x00009200a4a47a10 */ /* 0x000fe20007f7e0ff */
[----:B------:R-:W-:-:S02]  /*49b0*/  FMUL.FTZ R142, R142, R158 ;  /* 0x0000009e8e8e7220 */ /* 0x000fc40000410000 */
[-C--:B------:R-:W-:Y:S01]  /*49c0*/  FMUL.FTZ R143, R143, R158.reuse ;  /* 0x0000009e8f8f7220 */ /* 0x080fe20000410000 */
[----:B------:R-:W-:Y:S01]  /*49d0*/  IADD3.X R165, R165, c[0x0][0x24c], RZ, P3, !PT ;  /* 0x00009300a5a57a10 */ /* 0x000fe20001ffe4ff */
[-C--:B------:R-:W-:Y:S01]  /*49e0*/  FMUL.FTZ R140, R140, R158.reuse ;  /* 0x0000009e8c8c7220 */ /* 0x080fe20000410000 */
[----:B------:R0:W-:Y:S01]  /*49f0*/  @P1 STG.E.128 [R132.64], R96 ;  /* 0x0000006084001986 */ /* 0x0001e2000c101d04 */
[----:B------:R-:W-:Y:S01]  /*4a00*/  FMUL.FTZ R141, R141, R158 ;  /* 0x0000009e8d8d7220 */ /* 0x000fe20000410000 */
[----:B------:R-:W-:Y:S01]  /*4a10*/  IADD3 R112, P3, R163, c[0x0][0x170], RZ ;  /* 0x00005c00a3707a10 */ /* 0x000fe20007f7e0ff */
[C---:B------:R-:W-:Y:S02]  /*4a20*/  FMUL.FTZ R144, R167.reuse, R144 ;  /* 0x00000090a7907220 */ /* 0x040fe40000410000 */
[C---:B------:R-:W-:Y:S02]  /*4a30*/  FMUL.FTZ R145, R167.reuse, R145 ;  /* 0x00000091a7917220 */ /* 0x040fe40000410000 */
[----:B------:R-:W-:-:S02]  /*4a40*/  FMUL.FTZ R146, R167, R146 ;  /* 0x00000092a7927220 */ /* 0x000fc40000410000 */
[----:B------:R-:W-:Y:S01]  /*4a50*/  FMUL.FTZ R147, R167, R115 ;  /* 0x00000073a7937220 */ /* 0x000fe20000410000 */
[----:B------:R-:W-:Y:S01]  /*4a60*/  IADD3.X R113, R161, c[0x0][0x174], RZ, P3, !PT ;  /* 0x00005d00a1717a10 */ /* 0x000fe20001ffe4ff */
[----:B------:R-:W-:Y:S02]  /*4a70*/  @P0 FADD.FTZ R144, R60, R144 ;  /* 0x000000903c900221 */ /* 0x000fe40000010000 */
[----:B------:R-:W-:Y:S02]  /*4a80*/  @P0 FADD.FTZ R145, R61, R145 ;  /* 0x000000913d910221 */ /* 0x000fe40000010000 */
[----:B------:R-:W-:Y:S02]  /*4a90*/  @P0 FADD.FTZ R146, R62, R146 ;  /* 0x000000923e920221 */ /* 0x000fe40000010000 */
[----:B0-----:R-:W-:Y:S02]  /*4aa0*/  FMUL.FTZ R98, R171, R142 ;  /* 0x0000008eab627220 */ /* 0x001fe40000410000 */
[----:B------:R-:W-:Y:S01]  /*4ab0*/  FMUL.FTZ R99, R170, R143 ;  /* 0x0000008faa637220 */ /* 0x000fe20000410000 */
[----:B------:R-:W4:Y:S01]  /*4ac0*/  LDL R171, [R1+0xec] ;  /* 0x0000ec0001ab7983 */ /* 0x000f220000100800 */
[----:B--2---:R-:W-:-:S03]  /*4ad0*/  FMUL.FTZ R96, R179, R140 ;  /* 0x0000008cb3607220 */ /* 0x004fc60000410000 */
[----:B------:R-:W2:Y:S01]  /*4ae0*/  LDL R170, [R1+0xe8] ;  /* 0x0000e80001aa7983 */ /* 0x000ea20000100800 */
[----:B------:R-:W-:Y:S01]  /*4af0*/  FMUL.FTZ R97, R178, R141 ;  /* 0x0000008db2617220 */ /* 0x000fe20000410000 */
[----:B------:R-:W-:Y:S01]  /*4b00*/  @P1 IADD3 R132, P3, R163, c[0x0][0x258], RZ ;  /* 0x00009600a3841a10 */ /* 0x000fe20007f7e0ff */
[----:B------:R-:W-:-:S03]  /*4b10*/  @P0 FADD.FTZ R147, R63, R147 ;  /* 0x000000933f930221 */ /* 0x000fc60000010000 */
[----:B------:R0:W-:Y:S01]  /*4b20*/  STG.E.128 [R164.64], R96 ;  /* 0x00000060a4007986 */ /* 0x0001e2000c101d04 */
[----:B------:R-:W-:-:S03]  /*4b30*/  @P1 IADD3.X R133, R161, c[0x0][0x25c], RZ, P3, !PT ;  /* 0x00009700a1851a10 */ /* 0x000fc60001ffe4ff */
[----:B------:R-:W2:Y:S01]  /*4b40*/  LDG.E.128 R112, [R112.64] ;  /* 0x0000000470707981 */ /* 0x000ea2000c1e1d00 */
[----:B0-----:R-:W-:-:S03]  /*4b50*/  SEL R96, R144, R72, P2 ;  /* 0x0000004890607207 */ /* 0x001fc60001000000 */
[----:B------:R-:W2:Y:S01]  /*4b60*/  LDL R165, [R1+0xd8] ;  /* 0x0000d80001a57983 */ /* 0x000ea20000100800 */
[----:B------:R-:W-:Y:S02]  /*4b70*/  SEL R97, R145, R73, P2 ;  /* 0x0000004991617207 */ /* 0x000fe40001000000 */
[----:B------:R-:W-:Y:S01]  /*4b80*/  SEL R98, R146, R74, P2 ;  /* 0x0000004a92627207 */ /* 0x000fe20001000000 */
[----:B------:R-:W2:Y:S01]  /*4b90*/  LDL R164, [R1+0xd4] ;  /* 0x0000d40001a47983 */ /* 0x000ea20000100800 */
[C---:B------:R-:W-:Y:S01]  /*4ba0*/  SEL R99, R147.reuse, R75, P2 ;  /* 0x0000004b93637207 */ /* 0x040fe20001000000 */
[----:B------:R-:W-:-:S04]  /*4bb0*/  FMUL.FTZ R147, R147, R158 ;  /* 0x0000009e93937220 */ /* 0x000fc80000410000 */
[----:B------:R0:W-:Y:S02]  /*4bc0*/  @P1 STG.E.128 [R132.64], R96 ;  /* 0x0000006084001986 */ /* 0x0001e4000c101d04 */
[----:B0-----:R-:W-:Y:S01]  /*4bd0*/  FFMA.FTZ R96, R116, R121, R120 ;  /* 0x0000007974607223 */ /* 0x001fe20000010078 */
[----:B------:R-:W-:Y:S02]  /*4be0*/  IADD3 R116, P3, R163, c[0x0][0x248], RZ ;  /* 0x00009200a3747a10 */ /* 0x000fe40007f7e0ff */
[----:B------:R-:W2:Y:S01]  /*4bf0*/  LDL R163, [R1+0xd0] ;  /* 0x0000d00001a37983 */ /* 0x000ea20000100800 */
[----:B---3--:R-:W-:-:S03]  /*4c00*/  FMUL.FTZ R99, R168, R147 ;  /* 0x00000093a8637220 */ /* 0x008fc60000410000 */
[----:B------:R-:W3:Y:S01]  /*4c10*/  LDL R168, [R1+0xdc] ;  /* 0x0000dc0001a87983 */ /* 0x000ee20000100800 */
[-CC-:B------:R-:W-:Y:S02]  /*4c20*/  FFMA.FTZ R117, R117, R121.reuse, R120.reuse ;  /* 0x0000007975757223 */ /* 0x180fe40000010078 */
[-CC-:B------:R-:W-:Y:S01]  /*4c30*/  FFMA.FTZ R118, R118, R121.reuse, R120.reuse ;  /* 0x0000007976767223 */ /* 0x180fe20000010078 */
[----:B------:R-:W3:Y:S01]  /*4c40*/  LDL.LU R245, [R1+0x3c] ;  /* 0x00003c0001f57983 */ /* 0x000ee20000300800 */
[----:B------:R-:W-:Y:S02]  /*4c50*/  FFMA.FTZ R119, R119, R121, R120 ;  /* 0x0000007977777223 */ /* 0x000fe40000010078 */
[----:B------:R-:W-:Y:S01]  /*4c60*/  FADD.FTZ R148, R148, -R96 ;  /* 0x8000006094947221 */ /* 0x000fe20000010000 */
[----:B------:R-:W3:Y:S01]  /*4c70*/  LDL.LU R244, [R1+0x38] ;  /* 0x0000380001f47983 */ /* 0x000ee20000300800 */
[----:B------:R-:W-:Y:S02]  /*4c80*/  FADD.FTZ R149, R149, -R117 ;  /* 0x8000007595957221 */ /* 0x000fe40000010000 */
[----:B------:R-:W-:Y:S01]  /*4c90*/  FADD.FTZ R150, R150, -R118 ;  /* 0x8000007696967221 */ /* 0x000fe20000010000 */
[----:B------:R-:W3:Y:S01]  /*4ca0*/  LDL.LU R243, [R1+0x44] ;  /* 0x0000440001f37983 */ /* 0x000ee20000300800 */
[----:B------:R-:W-:Y:S01]  /*4cb0*/  FADD.FTZ R151, R151, -R119 ;  /* 0x8000007797977221 */ /* 0x000fe20000010000 */
[----:B------:R-:W-:-:S02]  /*4cc0*/  IADD3.X R117, R161, c[0x0][0x24c], RZ, P3, !PT ;  /* 0x00009300a1757a10 */ /* 0x000fc40001ffe4ff */
[----:B------:R-:W3:Y:S01]  /*4cd0*/  LDL.LU R242, [R1+0x40] ;  /* 0x0000400001f27983 */ /* 0x000ee20000300800 */
[-C--:B------:R-:W-:Y:S01]  /*4ce0*/  FMUL.FTZ R144, R144, R158.reuse ;  /* 0x0000009e90907220 */ /* 0x080fe20000410000 */
[----:B------:R-:W-:Y:S01]  /*4cf0*/  IADD3 R118, P3, R160, c[0x0][0x170], RZ ;  /* 0x00005c00a0767a10 */ /* 0x000fe20007f7e0ff */
[-C--:B------:R-:W-:Y:S01]  /*4d00*/  FMUL.FTZ R145, R145, R158.reuse ;  /* 0x0000009e91917220 */ /* 0x080fe20000410000 */
[----:B------:R-:W3:Y:S01]  /*4d10*/  LDL.LU R241, [R1+0x4c] ;  /* 0x00004c0001f17983 */ /* 0x000ee20000300800 */
[----:B------:R-:W-:Y:S02]  /*4d20*/  FMUL.FTZ R146, R146, R158 ;  /* 0x0000009e92927220 */ /* 0x000fe40000410000 */
[C---:B------:R-:W-:Y:S01]  /*4d30*/  FMUL.FTZ R148, R167.reuse, R148 ;  /* 0x00000094a7947220 */ /* 0x040fe20000410000 */
[----:B------:R-:W3:Y:S01]  /*4d40*/  LDL.LU R240, [R1+0x48] ;  /* 0x0000480001f07983 */ /* 0x000ee20000300800 */
[C---:B------:R-:W-:Y:S02]  /*4d50*/  FMUL.FTZ R149, R167.reuse, R149 ;  /* 0x00000095a7957220 */ /* 0x040fe40000410000 */
[C---:B------:R-:W-:Y:S01]  /*4d60*/  FMUL.FTZ R150, R167.reuse, R150 ;  /* 0x00000096a7967220 */ /* 0x040fe20000410000 */
[----:B------:R-:W3:Y:S01]  /*4d70*/  LDL.LU R239, [R1+0x54] ;  /* 0x0000540001ef7983 */ /* 0x000ee20000300800 */
[----:B------:R-:W-:-:S03]  /*4d80*/  FMUL.FTZ R151, R167, R151 ;  /* 0x00000097a7977220 */ /* 0x000fc60000410000 */
[----:B------:R-:W3:Y:S01]  /*4d90*/  LDL.LU R238, [R1+0x50] ;  /* 0x0000500001ee7983 */ /* 0x000ee20000300800 */
[----:B----4-:R-:W-:Y:S01]  /*4da0*/  FMUL.FTZ R98, R169, R146 ;  /* 0x00000092a9627220 */ /* 0x010fe20000410000 */
[----:B------:R-:W-:Y:S02]  /*4db0*/  IADD3.X R119, R162, c[0x0][0x174], RZ, P3, !PT ;  /* 0x00005d00a2777a10 */ /* 0x000fe40001ffe4ff */
[----:B------:R-:W4:Y:S01]  /*4dc0*/  LDL.LU R237, [R1+0x5c] ;  /* 0x00005c0001ed7983 */ /* 0x000f220000300800 */
[----:B------:R-:W-:Y:S01]  /*4dd0*/  @P0 FADD.FTZ R148, R64, R148 ;  /* 0x0000009440940221 */ /* 0x000fe20000010000 */
[----:B------:R-:W-:Y:S01]  /*4de0*/  @P1 IADD3 R132, P3, R160, c[0x0][0x258], RZ ;  /* 0x00009600a0841a10 */ /* 0x000fe20007f7e0ff */
[----:B------:R-:W-:Y:S01]  /*4df0*/  @P0 FADD.FTZ R149, R65, R149 ;  /* 0x0000009541950221 */ /* 0x000fe20000010000 */
[----:B------:R-:W4:Y:S01]  /*4e00*/  LDL.LU R236, [R1+0x58] ;  /* 0x0000580001ec7983 */ /* 0x000f220000300800 */
[----:B------:R-:W-:Y:S02]  /*4e10*/  @P0 FADD.FTZ R150, R66, R150 ;  /* 0x0000009642960221 */ /* 0x000fe40000010000 */
[----:B------:R-:W-:Y:S01]  /*4e20*/  @P0 FADD.FTZ R151, R67, R151 ;  /* 0x0000009743970221 */ /* 0x000fe20000010000 */
[----:B------:R-:W4:Y:S04]  /*4e30*/  LDL.LU R235, [R1+0x64] ;  /* 0x0000640001eb7983 */ /* 0x000f280000300800 */
[----:B------:R-:W4:Y:S01]  /*4e40*/  LDL.LU R234, [R1+0x60] ;  /* 0x0000600001ea7983 */ /* 0x000f220000300800 */
[----:B------:R-:W-:-:S03]  /*4e50*/  @P1 IADD3.X R133, R162, c[0x0][0x25c], RZ, P3, !PT ;  /* 0x00009700a2851a10 */ /* 0x000fc60001ffe4ff */
[----:B------:R-:W4:Y:S04]  /*4e60*/  LDL.LU R233, [R1+0x6c] ;  /* 0x00006c0001e97983 */ /* 0x000f280000300800 */
[----:B------:R-:W4:Y:S04]  /*4e70*/  LDL.LU R232, [R1+0x68] ;  /* 0x0000680001e87983 */ /* 0x000f280000300800 */
[----:B------:R-:W4:Y:S04]  /*4e80*/  LDL.LU R216, [R1+0x74] ;  /* 0x0000740001d87983 */ /* 0x000f280000300800 */
[----:B------:R-:W4:Y:S04]  /*4e90*/  LDL.LU R202, [R1+0x70] ;  /* 0x0000700001ca7983 */ /* 0x000f280000300800 */
[----:B------:R-:W4:Y:S01]  /*4ea0*/  LDL.LU R201, [R1+0x7c] ;  /* 0x00007c0001c97983 */ /* 0x000f220000300800 */
[----:B------:R-:W-:-:S03]  /*4eb0*/  FMUL.FTZ R96, R171, R144 ;  /* 0x00000090ab607220 */ /* 0x000fc60000410000 */
[----:B------:R-:W4:Y:S01]  /*4ec0*/  LDL.LU R200, [R1+0x78] ;  /* 0x0000780001c87983 */ /* 0x000f220000300800 */
[----:B--2---:R-:W-:-:S03]  /*4ed0*/  FMUL.FTZ R97, R170, R145 ;  /* 0x00000091aa617220 */ /* 0x004fc60000410000 */
[----:B------:R-:W2:Y:S04]  /*4ee0*/  LDL.LU R199, [R1+0x84] ;  /* 0x0000840001c77983 */ /* 0x000ea80000300800 */
[----:B------:R0:W-:Y:S01]  /*4ef0*/  STG.E.128 [R116.64], R96 ;  /* 0x0000006074007986 */ /* 0x0001e2000c101d04 */
[----:B------:R-:W-:-:S03]  /*4f00*/  IADD3 R160, P3, R160, c[0x0][0x248], RZ ;  /* 0x00009200a0a07a10 */ /* 0x000fc60007f7e0ff */
[----:B------:R-:W2:Y:S04]  /*4f10*/  LDL.LU R188, [R1+0x80] ;  /* 0x0000800001bc7983 */ /* 0x000ea80000300800 */
[----:B------:R-:W2:Y:S01]  /*4f20*/  LDL.LU R187, [R1+0x8c] ;  /* 0x00008c0001bb7983 */ /* 0x000ea20000300800 */
[----:B------:R-:W-:-:S03]  /*4f30*/  IADD3.X R161, R162, c[0x0][0x24c], RZ, P3, !PT ;  /* 0x00009300a2a17a10 */ /* 0x000fc60001ffe4ff */
[----:B------:R-:W2:Y:S04]  /*4f40*/  LDL.LU R186, [R1+0x88] ;  /* 0x0000880001ba7983 */ /* 0x000ea80000300800 */
[----:B------:R-:W2:Y:S01]  /*4f50*/  LDL.LU R185, [R1+0x94] ;  /* 0x0000940001b97983 */ /* 0x000ea20000300800 */
[----:B0-----:R-:W-:Y:S02]  /*4f60*/  SEL R96, R148, R72, P2 ;  /* 0x0000004894607207 */ /* 0x001fe40001000000 */
[----:B------:R-:W-:Y:S01]  /*4f70*/  SEL R97, R149, R73, P2 ;  /* 0x0000004995617207 */ /* 0x000fe20001000000 */
[----:B------:R-:W2:Y:S01]  /*4f80*/  LDG.E.128 R116, [R118.64] ;  /* 0x0000000476747981 */ /* 0x000ea2000c1e1d00 */
[----:B------:R-:W-:Y:S02]  /*4f90*/  SEL R98, R150, R74, P2 ;  /* 0x0000004a96627207 */ /* 0x000fe40001000000 */
[----:B------:R-:W-:Y:S01]  /*4fa0*/  SEL R99, R151, R75, P2 ;  /* 0x0000004b97637207 */ /* 0x000fe20001000000 */
[-C--:B------:R-:W-:Y:S01]  /*4fb0*/  FMUL.FTZ R148, R148, R158.reuse ;  /* 0x0000009e94947220 */ /* 0x080fe20000410000 */
[----:B------:R-:W2:Y:S01]  /*4fc0*/  LDL.LU R184, [R1+0x90] ;  /* 0x0000900001b87983 */ /* 0x000ea20000300800 */
[----:B------:R-:W-:-:S02]  /*4fd0*/  FMUL.FTZ R149, R149, R158 ;  /* 0x0000009e95957220 */ /* 0x000fc40000410000 */
[-C--:B------:R-:W-:Y:S01]  /*4fe0*/  FMUL.FTZ R150, R150, R158.reuse ;  /* 0x0000009e96967220 */ /* 0x080fe20000410000 */
[----:B------:R0:W-:Y:S01]  /*4ff0*/  @P1 STG.E.128 [R132.64], R96 ;  /* 0x0000006084001986 */ /* 0x0001e2000c101d04 */
[----:B------:R-:W-:-:S03]  /*5000*/  FMUL.FTZ R151, R151, R158 ;  /* 0x0000009e97977220 */ /* 0x000fc60000410000 */
[----:B------:R-:W2:Y:S04]  /*5010*/  LDL.LU R179, [R1+0x9c] ;  /* 0x00009c0001b37983 */ /* 0x000ea80000300800 */
[----:B------:R-:W2:Y:S04]  /*5020*/  LDL.LU R178, [R1+0x98] ;  /* 0x0000980001b27983 */ /* 0x000ea80000300800 */
[----:B------:R-:W2:Y:S04]  /*5030*/  LDL.LU R171, [R1+0xa4] ;  /* 0x0000a40001ab7983 */ /* 0x000ea80000300800 */
[----:B------:R-:W2:Y:S01]  /*5040*/  LDL.LU R170, [R1+0xa0] ;  /* 0x0000a00001aa7983 */ /* 0x000ea20000300800 */
[----:B0-----:R-:W-:Y:S01]  /*5050*/  IADD3 R132, P4, R166, c[0x0][0x170], RZ ;  /* 0x00005c00a6847a10 */ /* 0x001fe20007f9e0ff */
[----:B------:R-:W-:-:S02]  /*5060*/  FMUL.FTZ R97, R165, R149 ;  /* 0x00000095a5617220 */ /* 0x000fc40000410000 */
[----:B------:R-:W2:Y:S01]  /*5070*/  LDL.LU R169, [R1+0xac] ;  /* 0x0000ac0001a97983 */ /* 0x000ea20000300800 */
[----:B------:R-:W-:Y:S01]  /*5080*/  FMUL.FTZ R98, R164, R150 ;  /* 0x00000096a4627220 */ /* 0x000fe20000410000 */
[----:B------:R-:W-:Y:S01]  /*5090*/  IADD3.X R133, R0, c[0x0][0x174], RZ, P4, !PT ;  /* 0x00005d0000857a10 */ /* 0x000fe200027fe4ff */
[----:B------:R-:W-:Y:S02]  /*50a0*/  FMUL.FTZ R99, R163, R151 ;  /* 0x00000097a3637220 */ /* 0x000fe40000410000 */
[-CC-:B------:R-:W-:Y:S02]  /*50b0*/  FFMA.FTZ R108, R108, R121.reuse, R120.reuse ;  /* 0x000000796c6c7223 */ /* 0x180fe40000010078 */
[-CC-:B------:R-:W-:Y:S02]  /*50c0*/  FFMA.FTZ R109, R109, R121.reuse, R120.reuse ;  /* 0x000000796d6d7223 */ /* 0x180fe40000010078 */
[-CC-:B------:R-:W-:Y:S02]  /*50d0*/  FFMA.FTZ R110, R110, R121.reuse, R120.reuse ;  /* 0x000000796e6e7223 */ /* 0x180fe40000010078 */
[----:B------:R-:W-:-:S02]  /*50e0*/  FFMA.FTZ R111, R111, R121, R120 ;  /* 0x000000796f6f7223 */ /* 0x000fc40000010078 */
[----:B---3--:R-:W-:Y:S02]  /*50f0*/  FMUL.FTZ R96, R168, R148 ;  /* 0x00000094a8607220 */ /* 0x008fe40000410000 */
[----:B------:R-:W3:Y:S04]  /*5100*/  LDL.LU R168, [R1+0xa8] ;  /* 0x0000a80001a87983 */ /* 0x000ee80000300800 */
[----:B------:R0:W-:Y:S04]  /*5110*/  STG.E.128 [R160.64], R96 ;  /* 0x00000060a0007986 */ /* 0x0001e8000c101d04 */
[----:B------:R-:W3:Y:S04]  /*5120*/  LDL.LU R165, [R1+0xb4] ;  /* 0x0000b40001a57983 */ /* 0x000ee80000300800 */
[----:B------:R-:W3:Y:S04]  /*5130*/  LDL.LU R164, [R1+0xb0] ;  /* 0x0000b00001a47983 */ /* 0x000ee80000300800 */
[----:B------:R-:W3:Y:S04]  /*5140*/  LDL.LU R163, [R1+0xbc] ;  /* 0x0000bc0001a37983 */ /* 0x000ee80000300800 */
[----:B------:R-:W3:Y:S04]  /*5150*/  LDL.LU R162, [R1+0xb8] ;  /* 0x0000b80001a27983 */ /* 0x000ee80000300800 */
[----:B0-----:R0:W3:Y:S04]  /*5160*/  LDG.E.128 R96, [R132.64] ;  /* 0x0000000484607981 */ /* 0x0010e8000c1e1d00 */
[----:B------:R-:W3:Y:S04]  /*5170*/  LDL.LU R160, [R1+0x34] ;  /* 0x0000340001a07983 */ /* 0x000ee80000300800 */
[----:B------:R-:W3:Y:S01]  /*5180*/  LDL.LU R161, [R1+0x30] ;  /* 0x0000300001a17983 */ /* 0x000ee20000300800 */
[----:B0-----:R-:W-:-:S03]  /*5190*/  MOV R132, c[0x0][0x160] ;  /* 0x0000580000847a02 */ /* 0x001fc60000000f00 */
[----:B------:R-:W3:Y:S01]  /*51a0*/  LDL.LU R133, [R1+0x28] ;  /* 0x0000280001857983 */ /* 0x000ee20000300800 */
[----:B------:R-:W-:-:S03]  /*51b0*/  LEA R159, R132, R159, 0x2 ;  /* 0x0000009f849f7211 */ /* 0x000fc600078e10ff */
[----:B------:R-:W3:Y:S04]  /*51c0*/  LDL.LU R132, [R1+0x2c] ;  /* 0x00002c0001847983 */ /* 0x000ee80000300800 */
[----:B------:R-:W3:Y:S01]  /*51d0*/  LDL.LU R120, [R1+0x20] ;  /* 0x0000200001787983 */ /* 0x000ee20000300800 */
[----:B------:R-:W-:Y:S02]  /*51e0*/  FFMA.FTZ R245, R82, R125, R245 ;  /* 0x0000007d52f57223 */ /* 0x000fe400000100f5 */
[----:B------:R-:W-:Y:S02]  /*51f0*/  FFMA.FTZ R244, R83, R124, R244 ;  /* 0x0000007c53f47223 */ /* 0x000fe400000100f4 */
[----:B------:R-:W-:Y:S02]  /*5200*/  FFMA.FTZ R243, R128, R84, R243 ;  /* 0x0000005480f37223 */ /* 0x000fe400000100f3 */
[----:B------:R-:W-:-:S02]  /*5210*/  FFMA.FTZ R242, R85, R129, R242 ;  /* 0x0000008155f27223 */ /* 0x000fc400000100f2 */
[----:B------:R-:W-:Y:S02]  /*5220*/  FFMA.FTZ R241, R86, R130, R241 ;  /* 0x0000008256f17223 */ /* 0x000fe400000100f1 */
[----:B------:R-:W-:Y:S02]  /*5230*/  FFMA.FTZ R240, R87, R131, R240 ;  /* 0x0000008357f07223 */ /* 0x000fe400000100f0 */
[----:B------:R-:W-:Y:S02]  /*5240*/  FFMA.FTZ R239, R135, R88, R239 ;  /* 0x0000005887ef7223 */ /* 0x000fe400000100ef */
[----:B------:R-:W-:Y:S02]  /*5250*/  FFMA.FTZ R238, R89, R174, R238 ;  /* 0x000000ae59ee7223 */ /* 0x000fe400000100ee */
[----:B----4-:R-:W-:Y:S02]  /*5260*/  FFMA.FTZ R237, R90, R175, R237 ;  /* 0x000000af5aed7223 */ /* 0x010fe400000100ed */
[----:B------:R-:W-:-:S02]  /*5270*/  FFMA.FTZ R236, R91, R176, R236 ;  /* 0x000000b05bec7223 */ /* 0x000fc400000100ec */
[----:B------:R-:W-:Y:S02]  /*5280*/  FFMA.FTZ R235, R177, R92, R235 ;  /* 0x0000005cb1eb7223 */ /* 0x000fe400000100eb */
[----:B------:R-:W-:Y:S02]  /*5290*/  FFMA.FTZ R234, R93, R173, R234 ;  /* 0x000000ad5dea7223 */ /* 0x000fe400000100ea */
[----:B------:R-:W-:Y:S02]  /*52a0*/  FADD.FTZ R108, R152, -R108 ;  /* 0x8000006c986c7221 */ /* 0x000fe40000010000 */
[----:B------:R-:W-:Y:S02]  /*52b0*/  FADD.FTZ R109, R153, -R109 ;  /* 0x8000006d996d7221 */ /* 0x000fe40000010000 */
[----:B------:R-:W-:Y:S02]  /*52c0*/  FADD.FTZ R110, R154, -R110 ;  /* 0x8000006e9a6e7221 */ /* 0x000fe40000010000 */
[----:B------:R-:W-:-:S02]  /*52d0*/  FFMA.FTZ R233, R94, R172, R233 ;  /* 0x000000ac5ee97223 */ /* 0x000fc400000100e9 */
[----:B------:R-:W-:Y:S02]  /*52e0*/  FFMA.FTZ R232, R95, R134, R232 ;  /* 0x000000865fe87223 */ /* 0x000fe400000100e8 */
[----:B------:R-:W-:Y:S02]  /*52f0*/  FFMA.FTZ R216, R137, R100, R216 ;  /* 0x0000006489d87223 */ /* 0x000fe400000100d8 */
[----:B------:R-:W-:Y:S02]  /*5300*/  FADD.FTZ R111, R155, -R111 ;  /* 0x8000006f9b6f7221 */ /* 0x000fe40000010000 */
[----:B------:R-:W-:Y:S02]  /*5310*/  FFMA.FTZ R202, R101, R138, R202 ;  /* 0x0000008a65ca7223 */ /* 0x000fe400000100ca */
[C---:B------:R-:W-:Y:S02]  /*5320*/  FMUL.FTZ R108, R167.reuse, R108 ;  /* 0x0000006ca76c7220 */ /* 0x040fe40000410000 */
[----:B------:R-:W-:-:S02]  /*5330*/  FMUL.FTZ R109, R167, R109 ;  /* 0x0000006da76d7220 */ /* 0x000fc40000410000 */
[----:B------:R-:W-:Y:S02]  /*5340*/  FMUL.FTZ R110, R167, R110 ;  /* 0x0000006ea76e7220 */ /* 0x000fe40000410000 */
[----:B------:R-:W-:Y:S02]  /*5350*/  FFMA.FTZ R201, R102, R139, R201 ;  /* 0x0000008b66c97223 */ /* 0x000fe400000100c9 */
[----:B------:R-:W-:Y:S02]  /*5360*/  FFMA.FTZ R200, R103, R136, R200 ;  /* 0x0000008867c87223 */ /* 0x000fe400000100c8 */
[----:B--2---:R-:W-:Y:S02]  /*5370*/  FFMA.FTZ R199, R140, R104, R199 ;  /* 0x000000688cc77223 */ /* 0x004fe400000100c7 */
[----:B------:R-:W-:Y:S02]  /*5380*/  FMUL.FTZ R111, R167, R111 ;  /* 0x0000006fa76f7220 */ /* 0x000fe40000410000 */
[----:B------:R-:W-:-:S02]  /*5390*/  FFMA.FTZ R188, R105, R141, R188 ;  /* 0x0000008d69bc7223 */ /* 0x000fc400000100bc */
[----:B------:R-:W-:Y:S02]  /*53a0*/  @P0 FADD.FTZ R108, R68, R108 ;  /* 0x0000006c446c0221 */ /* 0x000fe40000010000 */
[----:B------:R-:W-:Y:S02]  /*53b0*/  @P0 FADD.FTZ R109, R69, R109 ;  /* 0x0000006d456d0221 */ /* 0x000fe40000010000 */
[----:B------:R-:W-:Y:S02]  /*53c0*/  @P0 FADD.FTZ R110, R70, R110 ;  /* 0x0000006e466e0221 */ /* 0x000fe40000010000 */
[----:B------:R-:W-:Y:S02]  /*53d0*/  FFMA.FTZ R187, R106, R142, R187 ;  /* 0x0000008e6abb7223 */ /* 0x000fe400000100bb */
[----:B------:R-:W-:Y:S02]  /*53e0*/  FFMA.FTZ R186, R107, R143, R186 ;  /* 0x0000008f6bba7223 */ /* 0x000fe400000100ba */
[----:B------:R-:W-:-:S02]  /*53f0*/  FFMA.FTZ R185, R144, R112, R185 ;  /* 0x0000007090b97223 */ /* 0x000fc400000100b9 */
[----:B------:R-:W-:Y:S02]  /*5400*/  @P0 FADD.FTZ R111, R71, R111 ;  /* 0x0000006f476f0221 */ /* 0x000fe40000010000 */
[----:B------:R-:W-:Y:S01]  /*5410*/  FFMA.FTZ R184, R113, R145, R184 ;  /* 0x0000009171b87223 */ /* 0x000fe200000100b8 */
[----:B------:R-:W-:Y:S01]  /*5420*/  SEL R72, R108, R72, P2 ;  /* 0x000000486c487207 */ /* 0x000fe20001000000 */
[----:B------:R-:W-:Y:S01]  /*5430*/  FFMA.FTZ R179, R114, R146, R179 ;  /* 0x0000009272b37223 */ /* 0x000fe200000100b3 */
[----:B------:R-:W-:Y:S01]  /*5440*/  SEL R73, R109, R73, P2 ;  /* 0x000000496d497207 */ /* 0x000fe20001000000 */
[----:B------:R-:W-:Y:S01]  /*5450*/  FFMA.FTZ R178, R115, R147, R178 ;  /* 0x0000009373b27223 */ /* 0x000fe200000100b2 */
[----:B------:R-:W-:Y:S01]  /*5460*/  SEL R74, R110, R74, P2 ;  /* 0x0000004a6e4a7207 */ /* 0x000fe20001000000 */
[-C--:B------:R-:W-:Y:S02]  /*5470*/  FMUL.FTZ R108, R108, R158.reuse ;  /* 0x0000009e6c6c7220 */ /* 0x080fe40000410000 */
[----:B------:R-:W-:-:S02]  /*5480*/  FMUL.FTZ R109, R109, R158 ;  /* 0x0000009e6d6d7220 */ /* 0x000fc40000410000 */
[----:B------:R-:W-:Y:S02]  /*5490*/  FMUL.FTZ R110, R110, R158 ;  /* 0x0000009e6e6e7220 */ /* 0x000fe40000410000 */
[----:B------:R-:W-:Y:S02]  /*54a0*/  FFMA.FTZ R171, R148, R116, R171 ;  /* 0x0000007494ab7223 */ /* 0x000fe400000100ab */
[----:B------:R-:W-:Y:S02]  /*54b0*/  FMUL.FTZ R158, R111, R158 ;  /* 0x0000009e6f9e7220 */ /* 0x000fe40000410000 */
[----:B------:R-:W-:Y:S02]  /*54c0*/  FFMA.FTZ R170, R117, R149, R170 ;  /* 0x0000009575aa7223 */ /* 0x000fe400000100aa */
[----:B------:R-:W-:Y:S01]  /*54d0*/  FFMA.FTZ R169, R118, R150, R169 ;  /* 0x0000009676a97223 */ /* 0x000fe200000100a9 */
[----:B------:R-:W-:Y:S02]  /*54e0*/  SEL R75, R111, R75, P2 ;  /* 0x0000004b6f4b7207 */ /* 0x000fe40001000000 */
[----:B------:R-:W-:Y:S01]  /*54f0*/  ISETP.GE.AND P0, PT, R159, c[0x0][0x164], PT ;  /* 0x000059009f007a0c */ /* 0x000fe20003f06270 */
[----:B---3--:R-:W-:-:S02]  /*5500*/  FFMA.FTZ R160, R127, R80, R160 ;  /* 0x000000507fa07223 */ /* 0x008fc400000100a0 */
[----:B------:R-:W-:Y:S02]  /*5510*/  FFMA.FTZ R161, R81, R126, R161 ;  /* 0x0000007e51a17223 */ /* 0x000fe400000100a1 */
[----:B------:R-:W-:Y:S02]  /*5520*/  FFMA.FTZ R133, R79, R76, R133 ;  /* 0x0000004c4f857223 */ /* 0x000fe40000010085 */
[----:B------:R-:W-:Y:S02]  /*5530*/  FFMA.FTZ R132, R78, R122, R132 ;  /* 0x0000007a4e847223 */ /* 0x000fe40000010084 */
[----:B------:R-:W-:-:S05]  /*5540*/  FFMA.FTZ R120, R77, R123, R120 ;  /* 0x0000007b4d787223 */ /* 0x000fca0000010078 */
        /* <DEDUP_REMOVED lines=23> */
[----:B------:R0:W-:Y:S01]  /*56c0*/  STL [R1+0x84], R199 ;  /* 0x000084c701007387 */ /* 0x0001e20000100800 */
[----:B------:R-:W-:-:S03]  /*56d0*/  IADD3 R80, P4, R166, c[0x0][0x248], RZ ;  /* 0x00009200a6507a10 */ /* 0x000fc60007f9e0ff */
[----:B------:R0:W-:Y:S01]  /*56e0*/  STL [R1+0x80], R188 ;  /* 0x000080bc01007387 */ /* 0x0001e20000100800 */
[----:B------:R-:W-:-:S03]  /*56f0*/  @P1 IADD3 R166, P3, R166, c[0x0][0x258], RZ ;  /* 0x00009600a6a61a10 */ /* 0x000fc60007f7e0ff */
[----:B------:R0:W-:Y:S01]  /*5700*/  STL [R1+0x8c], R187 ;  /* 0x00008cbb01007387 */ /* 0x0001e20000100800 */
[----:B------:R-:W-:-:S03]  /*5710*/  FFMA.FTZ R168, R119, R151, R168 ;  /* 0x0000009777a87223 */ /* 0x000fc600000100a8 */
[----:B------:R0:W-:Y:S01]  /*5720*/  STL [R1+0x88], R186 ;  /* 0x000088ba01007387 */ /* 0x0001e20000100800 */
[----:B------:R-:W-:-:S03]  /*5730*/  FFMA.FTZ R165, R108, R96, R165 ;  /* 0x000000606ca57223 */ /* 0x000fc600000100a5 */
[----:B------:R0:W-:Y:S01]  /*5740*/  STL [R1+0x94], R185 ;  /* 0x000094b901007387 */ /* 0x0001e20000100800 */
[----:B------:R-:W-:-:S03]  /*5750*/  FFMA.FTZ R162, R99, R158, R162 ;  /* 0x0000009e63a27223 */ /* 0x000fc600000100a2 */
[----:B------:R0:W-:Y:S01]  /*5760*/  STL [R1+0x90], R184 ;  /* 0x000090b801007387 */ /* 0x0001e20000100800 */
[----:B------:R-:W-:-:S03]  /*5770*/  @P1 IADD3.X R167, R0, c[0x0][0x25c], RZ, P3, !PT ;  /* 0x0000970000a71a10 */ /* 0x000fc60001ffe4ff */
[----:B------:R0:W-:Y:S01]  /*5780*/  STL [R1+0x9c], R179 ;  /* 0x00009cb301007387 */ /* 0x0001e20000100800 */
[----:B------:R-:W-:-:S03]  /*5790*/  FFMA.FTZ R164, R97, R109, R164 ;  /* 0x0000006d61a47223 */ /* 0x000fc600000100a4 */
[----:B------:R0:W-:Y:S01]  /*57a0*/  STL [R1+0x98], R178 ;  /* 0x000098b201007387 */ /* 0x0001e20000100800 */
[----:B------:R-:W-:Y:S01]  /*57b0*/  IADD3.X R81, R0, c[0x0][0x24c], RZ, P4, !PT ;  /* 0x0000930000517a10 */ /* 0x000fe200027fe4ff */
[----:B------:R-:W-:Y:S02]  /*57c0*/  FMUL.FTZ R76, R214, R108 ;  /* 0x0000006cd64c7220 */ /* 0x000fe40000410000 */
[----:B------:R0:W-:Y:S01]  /*57d0*/  STL [R1+0xa4], R171 ;  /* 0x0000a4ab01007387 */ /* 0x0001e20000100800 */
[----:B------:R-:W-:Y:S02]  /*57e0*/  FMUL.FTZ R77, R213, R109 ;  /* 0x0000006dd54d7220 */ /* 0x000fe40000410000 */
[----:B------:R-:W-:Y:S01]  /*57f0*/  FMUL.FTZ R78, R183, R110 ;  /* 0x0000006eb74e7220 */ /* 0x000fe20000410000 */
[----:B------:R0:W-:Y:S01]  /*5800*/  STL [R1+0xa0], R170 ;  /* 0x0000a0aa01007387 */ /* 0x0001e20000100800 */
[----:B------:R-:W-:Y:S02]  /*5810*/  FMUL.FTZ R79, R180, R158 ;  /* 0x0000009eb44f7220 */ /* 0x000fe40000410000 */
[----:B------:R-:W-:Y:S01]  /*5820*/  FFMA.FTZ R163, R98, R110, R163 ;  /* 0x0000006e62a37223 */ /* 0x000fe200000100a3 */
[----:B------:R0:W-:Y:S04]  /*5830*/  STL [R1+0xac], R169 ;  /* 0x0000aca901007387 */ /* 0x0001e80000100800 */
[----:B------:R0:W-:Y:S04]  /*5840*/  STL [R1+0xa8], R168 ;  /* 0x0000a8a801007387 */ /* 0x0001e80000100800 */
[----:B------:R0:W-:Y:S04]  /*5850*/  STL [R1+0xb4], R165 ;  /* 0x0000b4a501007387 */ /* 0x0001e80000100800 */
[----:B------:R0:W-:Y:S04]  /*5860*/  STL [R1+0xb8], R162 ;  /* 0x0000b8a201007387 */ /* 0x0001e80000100800 */
[----:B------:R0:W-:Y:S04]  /*5870*/  @P1 STG.E.128 [R166.64], R72 ;  /* 0x00000048a6001986 */ /* 0x0001e8000c101d04 */
[----:B------:R0:W-:Y:S04]  /*5880*/  STL [R1+0xb0], R164 ;  /* 0x0000b0a401007387 */ /* 0x0001e80000100800 */
[----:B------:R0:W-:Y:S04]  /*5890*/  STG.E.128 [R80.64], R76 ;  /* 0x0000004c50007986 */ /* 0x0001e8000c101d04 */
[----:B------:R0:W-:Y:S02]  /*58a0*/  STL [R1+0xbc], R163 ;  /* 0x0000bca301007387 */ /* 0x0001e40000100800 */
[----:B0-----:R-:W-:Y:S01]  /*58b0*/  @P0 CALL.REL.NOINC `(.L_x_12327) ;  /* 0x0000001000000944 */ /* 0x001fe20003c00000 */
[----:B------:R-:W-:Y:S05]  /*58c0*/  BRA `(.L_x_12328) ;  /* 0xffffbf5000007947 */ /* 0x000fea000383ffff */
.L_x_12327:
[----:B------:R-:W-:Y:S05]  /*58d0*/  BSYNC B1 ;  /* 0x0000000000017941 */ /* 0x000fea0003800000 */
.L_x_12324:
        /* <DEDUP_REMOVED lines=96> */
.L_x_12323:
[----:B0-----:R-:W-:Y:S05]  /*5ee0*/  BSYNC B0 ;  /* 0x0000000000007941 */ /* 0x001fea0003800000 */
.L_x_12321:
        /* <DEDUP_REMOVED lines=13> */
[----:B-----5:R-:W-:Y:S04]  /*5fc0*/  STS.128 [R0.X16+0x1000], R44 ;  /* 0x0010002c00007388 */ /* 0x020fe8000000cc00 */
        /* <DEDUP_REMOVED lines=80> */
[----:B------:R-:W-:Y:S01]  /*64d0*/  STS.128 [R0.X16], R156 ;  /* 0x0000009c00007388 */ /* 0x000fe2000000cc00 */
[----:B-1----:R-:W-:-:S03]  /*64e0*/  FADD.FTZ R105, R2, R105 ;  /* 0x0000006902697221 */ /* 0x002fc60000010000 */
[----:B------:R-:W-:Y:S01]  /*64f0*/  STS.128 [R0.X16+0x200], R28 ;  /* 0x0002001c00007388 */ /* 0x000fe2000000cc00 */
[----:B----4-:R-:W-:-:S03]  /*6500*/  IMAD R36, R36, c[0x0][0x168], RZ ;  /* 0x00005a0024247a24 */ /* 0x010fc600078e02ff */
[----:B------:R-:W-:Y:S01]  /*6510*/  STS.128 [R0.X16+0x400], R24 ;  /* 0x0004001800007388 */ /* 0x000fe2000000cc00 */
[----:B--2---:R-:W-:-:S03]  /*6520*/  FADD.FTZ R107, R32, R107 ;  /* 0x0000006b206b7221 */ /* 0x004fc60000010000 */
[----:B------:R-:W-:Y:S01]  /*6530*/  STS.128 [R0.X16+0x600], R20 ;  /* 0x0006001400007388 */ /* 0x000fe2000000cc00 */
[----:B---3--:R-:W-:-:S03]  /*6540*/  FADD.FTZ R33, R33, R106 ;  /* 0x0000006a21217221 */ /* 0x008fc60000010000 */
[----:B------:R-:W-:Y:S04]  /*6550*/  STS.128 [R0.X16+0x800], R16 ;  /* 0x0008001000007388 */ /* 0x000fe8000000cc00 */
[----:B------:R-:W-:Y:S04]  /*6560*/  STS.128 [R0.X16+0xa00], R12 ;  /* 0x000a000c00007388 */ /* 0x000fe8000000cc00 */
[----:B------:R0:W-:Y:S04]  /*6570*/  STS.128 [R0.X16+0xc00], R8 ;  /* 0x000c000800007388 */ /* 0x0001e8000000cc00 */
[----:B------:R-:W-:Y:S04]  /*6580*/  STS.128 [R0.X16+0xe00], R4 ;  /* 0x000e000400007388 */ /* 0x000fe8000000cc00 */
[----:B------:R-:W-:Y:S04]  /*6590*/  STS.128 [R0.X16+0x1000], R180 ;  /* 0x001000b400007388 */ /* 0x000fe8000000cc00 */
[----:B------:R-:W-:Y:S04]  /*65a0*/  STS.128 [R0.X16+0x1200], R48 ;  /* 0x0012003000007388 */ /* 0x000fe8000000cc00 */
[----:B------:R-:W-:Y:S01]  /*65b0*/  BAR.SYNC.DEFER_BLOCKING 0x0 ;  /* 0x0000000000007b1d */ /* 0x000fe20000010000 */
[----:B0-----:R-:W-:-:S05]  /*65c0*/  FADD.FTZ R9, R3, R104 ;  /* 0x0000006803097221 */ /* 0x001fca0000010000 */
        /* <DEDUP_REMOVED lines=75> */
[----:B------:R-:W-:Y:S01]  /*6a80*/  IADD3 R8, P0, R36, R108, RZ ;  /* 0x0000006c24087210 */ /* 0x000fe20007f1e0ff */
[----:B--2---:R-:W-:-:S03]  /*6a90*/  FADD.FTZ R17, R17, R28 ;  /* 0x0000001c11117221 */ /* 0x004fc60000010000 */
[----:B------:R-:W-:Y:S01]  /*6aa0*/  IADD3.X R7, RZ, RZ, RZ, P0, !PT ;  /* 0x000000ffff077210 */ /* 0x000fe200007fe4ff */
[----:B------:R-:W-:-:S03]  /*6ab0*/  FADD.FTZ R15, R5, R30 ;  /* 0x0000001e050f7221 */ /* 0x000fc60000010000 */
[----:B------:R-:W-:Y:S01]  /*6ac0*/  SHF.L.U64.HI R7, R8, 0x2, R7 ;  /* 0x0000000208077819 */ /* 0x000fe20000010207 */
[----:B------:R-:W-:Y:S01]  /*6ad0*/  STS.128 [R0.X16], R56 ;  /* 0x0000003800007388 */ /* 0x000fe2000000cc00 */
[----:B---3--:R-:W-:Y:S01]  /*6ae0*/  FADD.FTZ R41, R6, R41 ;  /* 0x0000002906297221 */ /* 0x008fe20000010000 */
[----:B------:R-:W-:Y:S02]  /*6af0*/  SHF.L.U32 R6, R8, 0x2, RZ ;  /* 0x0000000208067819 */ /* 0x000fe400000006ff */
[----:B------:R-:W-:Y:S01]  /*6b00*/  STS.128 [R0.X16+0x200], R60 ;  /* 0x0002003c00007388 */ /* 0x000fe2000000cc00 */
[----:B----4-:R-:W-:Y:S01]  /*6b10*/  FADD.FTZ R43, R2, R43 ;  /* 0x0000002b022b7221 */ /* 0x010fe20000010000 */
[----:B------:R-:W-:Y:S02]  /*6b20*/  IADD3 R2, P0, R6, c[0x0][0x228], RZ ;  /* 0x00008a0006027a10 */ /* 0x000fe40007f1e0ff */
[----:B------:R-:W-:Y:S01]  /*6b30*/  STS.128 [R0.X16+0x400], R64 ;  /* 0x0004004000007388 */ /* 0x000fe2000000cc00 */
[----:B------:R-:W-:Y:S01]  /*6b40*/  FADD.FTZ R19, R3, R32 ;  /* 0x0000002003137221 */ /* 0x000fe20000010000 */
[----:B------:R-:W-:-:S02]  /*6b50*/  IADD3.X R3, R7, c[0x0][0x22c], RZ, P0, !PT ;  /* 0x00008b0007037a10 */ /* 0x000fc400007fe4ff */
[----:B------:R-:W-:Y:S01]  /*6b60*/  STS.128 [R0.X16+0x600], R68 ;  /* 0x0006004400007388 */ /* 0x000fe2000000cc00 */
[----:B------:R-:W-:Y:S01]  /*6b70*/  FADD.FTZ R45, R4, R45 ;  /* 0x0000002d042d7221 */ /* 0x000fe20000010000 */
[C---:B------:R-:W-:Y:S02]  /*6b80*/  IADD3 R4, P1, R6.reuse, c[0x0][0x220], RZ ;  /* 0x0000880006047a10 */ /* 0x040fe40007f3e0ff */
[----:B------:R-:W-:Y:S01]  /*6b90*/  STS.128 [R0.X16+0x800], R72 ;  /* 0x0008004800007388 */ /* 0x000fe2000000cc00 */
[----:B------:R-:W-:Y:S02]  /*6ba0*/  IADD3 R6, P0, R6, c[0x0][0x240], RZ ;  /* 0x0000900006067a10 */ /* 0x000fe40007f1e0ff */
[C---:B------:R-:W-:Y:S01]  /*6bb0*/  IADD3.X R5, R7.reuse, c[0x0][0x224], RZ, P1, !PT ;  /* 0x0000890007057a10 */ /* 0x040fe20000ffe4ff */
[----:B------:R-:W-:Y:S01]  /*6bc0*/  STS.128 [R0.X16+0xa00], R76 ;  /* 0x000a004c00007388 */ /* 0x000fe2000000cc00 */
[----:B------:R-:W-:-:S03]  /*6bd0*/  IADD3.X R7, R7, c[0x0][0x244], RZ, P0, !PT ;  /* 0x0000910007077a10 */ /* 0x000fc600007fe4ff */
        /* <DEDUP_REMOVED lines=18> */
[----:B-1----:R-:W-:Y:S02]  /*6d00*/  FADD.FTZ R34, R34, R47 ;  /* 0x0000002f22227221 */ /* 0x002fe40000010000 */
[----:B--2---:R-:W-:Y:S01]  /*6d10*/  FADD.FTZ R0, RZ, R0 ;  /* 0x00000000ff007221 */ /* 0x004fe20000010000 */
        /* <DEDUP_REMOVED lines=16> */
[----:B------:R-:W-:Y:S01]  /*6e20*/  STG.E [R4.64], R37 ;  /* 0x0000002504007986 */ /* 0x000fe2000c101904 */
[----:B0-----:R-:W-:-:S03]  /*6e30*/  FADD.FTZ R55, R16, R55 ;  /* 0x0000003710377221 */ /* 0x001fc60000010000 */
[----:B------:R-:W0:Y:S04]  /*6e40*/  LDS R21, [R108.X4+0x1e00] ;  /* 0x001e00006c157984 */ /* 0x000e280000004800 */
[----:B------:R-:W0:Y:S01]  /*6e50*/  LDS R37, [R108.X4+0x3000] ;  /* 0x003000006c257984 */ /* 0x000e220000004800 */
[----:B-1----:R-:W-:-:S03]  /*6e60*/  FADD.FTZ R10, RZ, R10 ;  /* 0x0000000aff0a7221 */ /* 0x002fc60000010000 */
[----:B------:R-:W1:Y:S01]  /*6e70*/  LDS R57, [R108.X4+0x4200] ;  /* 0x004200006c397984 */ /* 0x000e620000004800 */
[----:B--2---:R-:W-:-:S03]  /*6e80*/  FADD.FTZ R12, RZ, R12 ;  /* 0x0000000cff0c7221 */ /* 0x004fc60000010000 */
[----:B------:R-:W2:Y:S01]  /*6e90*/  LDS R8, [R108.X4+0xe00] ;  /* 0x000e00006c087984 */ /* 0x000ea20000004800 */
[----:B---3--:R-:W-:-:S03]  /*6ea0*/  FADD.FTZ R12, R12, R27 ;  /* 0x0000001b0c0c7221 */ /* 0x008fc60000010000 */
[----:B------:R-:W-:Y:S01]  /*6eb0*/  STG.E [R6.64], R49 ;  /* 0x0000003106007986 */ /* 0x000fe2000c101904 */
[----:B----4-:R-:W-:-:S03]  /*6ec0*/  FADD.FTZ R0, RZ, R0 ;  /* 0x00000000ff007221 */ /* 0x010fc60000010000 */
[----:B------:R-:W3:Y:S01]  /*6ed0*/  LDS R29, [R108.X4+0x2000] ;  /* 0x002000006c1d7984 */ /* 0x000ee20000004800 */
[----:B------:R-:W-:-:S03]  /*6ee0*/  FADD.FTZ R10, R10, R25 ;  /* 0x000000190a0a7221 */ /* 0x000fc60000010000 */
[----:B------:R-:W-:Y:S01]  /*6ef0*/  STG.E [R2.64+0x200], R13 ;  /* 0x0002000d02007986 */ /* 0x000fe2000c101904 */
[----:B------:R-:W-:-:S03]  /*6f00*/  FADD.FTZ R10, R10, R47 ;  /* 0x0000002f0a0a7221 */ /* 0x000fc60000010000 */
[----:B------:R-:W4:Y:S04]  /*6f10*/  LDS R49, [R108.X4+0x3200] ;  /* 0x003200006c317984 */ /* 0x000f280000004800 */
[----:B------:R-:W4:Y:S01]  /*6f20*/  LDS R59, [R108.X4+0x4400] ;  /* 0x004400006c3b7984 */ /* 0x000f220000004800 */
[----:B------:R-:W-:-:S03]  /*6f30*/  FADD.FTZ R14, RZ, R14 ;  /* 0x0000000eff0e7221 */ /* 0x000fc60000010000 */
[----:B------:R-:W-:Y:S04]  /*6f40*/  STG.E [R4.64+0x200], R99 ;  /* 0x0002006304007986 */ /* 0x000fe8000c101904 */
[----:B------:R-:W4:Y:S01]  /*6f50*/  LDS R13, [R108.X4+0x1000] ;  /* 0x001000006c0d7984 */ /* 0x000f220000004800 */
[----:B0-----:R-:W-:-:S03]  /*6f60*/  FADD.FTZ R0, R0, R21 ;  /* 0x0000001500007221 */ /* 0x001fc60000010000 */
[----:B------:R-:W-:Y:S01]  /*6f70*/  STG.E [R6.64+0x200], R53 ;  /* 0x0002003506007986 */ /* 0x000fe2000c101904 */
[----:B------:R-:W-:-:S03]  /*6f80*/  FADD.FTZ R12, R12, R37 ;  /* 0x000000250c0c7221 */ /* 0x000fc60000010000 */
[----:B------:R-:W0:Y:S01]  /*6f90*/  LDS R23, [R108.X4+0x2200] ;  /* 0x002200006c177984 */ /* 0x000e220000004800 */
[----:B-1----:R-:W-:-:S03]  /*6fa0*/  FADD.FTZ R57, R10, R57 ;  /* 0x000000390a397221 */ /* 0x002fc60000010000 */
[----:B------:R-:W-:Y:S01]  /*6fb0*/  STG.E [R2.64+0x400], R11 ;  /* 0x0004000b02007986 */ /* 0x000fe2000c101904 */
[----:B--2---:R-:W-:-:S03]  /*6fc0*/  FADD.FTZ R8, RZ, R8 ;  /* 0x00000008ff087221 */ /* 0x004fc60000010000 */
[----:B------:R-:W1:Y:S04]  /*6fd0*/  LDS R51, [R108.X4+0x3400] ;  /* 0x003400006c337984 */ /* 0x000e680000004800 */
[----:B------:R-:W2:Y:S01]  /*6fe0*/  LDS R61, [R108.X4+0x4600] ;  /* 0x004600006c3d7984 */ /* 0x000ea20000004800 */
[----:B---3--:R-:W-:-:S03]  /*6ff0*/  FADD.FTZ R14, R14, R29 ;  /* 0x0000001d0e0e7221 */ /* 0x008fc60000010000 */
[----:B------:R-:W3:Y:S04]  /*7000*/  LDS R11, [R108.X4+0x1200] ;  /* 0x001200006c0b7984 */ /* 0x000ee80000004800 */
[----:B------:R-:W3:Y:S01]  /*7010*/  LDS R16, [R108.X4+0x2400] ;  /* 0x002400006c107984 */ /* 0x000ee20000004800 */
[----:B----4-:R-:W-:-:S03]  /*7020*/  FADD.FTZ R0, R0, R49 ;  /* 0x0000003100007221 */ /* 0x010fc60000010000 */
[----:B------:R-:W4:Y:S01]  /*7030*/  LDS R53, [R108.X4+0x3600] ;  /* 0x003600006c357984 */ /* 0x000f220000004800 */
[----:B------:R-:W-:-:S03]  /*7040*/  FADD.FTZ R59, R12, R59 ;  /* 0x0000003b0c3b7221 */ /* 0x000fc60000010000 */
[----:B------:R-:W4:Y:S04]  /*7050*/  LDS R63, [R108.X4+0x4800] ;  /* 0x004800006c3f7984 */ /* 0x000f280000004800 */
[----:B------:R-:W4:Y:S01]  /*7060*/  LDS R18, [R108.X4+0x2600] ;  /* 0x002600006c127984 */ /* 0x000f220000004800 */
[----:B------:R-:W-:-:S03]  /*7070*/  FADD.FTZ R13, RZ, R13 ;  /* 0x0000000dff0d7221 */ /* 0x000fc60000010000 */
[----:B------:R-:W4:Y:S04]  /*7080*/  LDS R20, [R108.X4+0x3800] ;  /* 0x003800006c147984 */ /* 0x000f280000004800 */
[----:B------:R-:W4:Y:S01]  /*7090*/  LDS R65, [R108.X4+0x4a00] ;  /* 0x004a00006c417984 */ /* 0x000f220000004800 */
[----:B0-----:R-:W-:-:S03]  /*70a0*/  FADD.FTZ R8, R8, R23 ;  /* 0x0000001708087221 */ /* 0x001fc60000010000 */
[----:B------:R-:W0:Y:S04]  /*70b0*/  LDS R22, [R108.X4+0x3a00] ;  /* 0x003a00006c167984 */ /* 0x000e280000004800 */
[----:B------:R-:W0:Y:S01]  /*70c0*/  LDS R24, [R108.X4+0x4c00] ;  /* 0x004c00006c187984 */ /* 0x000e220000004800 */
[----:B-1----:R-:W-:-:S03]  /*70d0*/  FADD.FTZ R14, R14, R51 ;  /* 0x000000330e0e7221 */ /* 0x002fc60000010000 */
[----:B------:R-:W1:Y:S01]  /*70e0*/  LDS R26, [R108.X4+0x4e00] ;  /* 0x004e00006c1a7984 */ /* 0x000e620000004800 */
[----:B--2---:R-:W-:-:S03]  /*70f0*/  FADD.FTZ R61, R0, R61 ;  /* 0x0000003d003d7221 */ /* 0x004fc60000010000 */
[----:B------:R-:W-:Y:S01]  /*7100*/  STG.E [R4.64+0x400], R39 ;  /* 0x0004002704007986 */ /* 0x000fe2000c101904 */
[----:B---3--:R-:W-:-:S03]  /*7110*/  FADD.FTZ R11, RZ, R11 ;  /* 0x0000000bff0b7221 */ /* 0x008fc60000010000 */
[----:B------:R-:W-:Y:S01]  /*7120*/  STG.E [R6.64+0x400], R55 ;  /* 0x0004003706007986 */ /* 0x000fe2000c101904 */
[----:B------:R-:W-:-:S03]  /*7130*/  FADD.FTZ R13, R13, R16 ;  /* 0x000000100d0d7221 */ /* 0x000fc60000010000 */
        /* <DEDUP_REMOVED lines=30> */
.L_x_12325:
[----:B-1----:R-:W-:Y:S01]  /*7320*/  HFMA2.MMA R78, -RZ, RZ, 0, 5.9604644775390625e-08 ;  /* 0x00000001ff4e7435 */ /* 0x002fe200000001ff */
[----:B------:R-:W-:-:S02]  /*7330*/  MOV R77, R120 ;  /* 0x00000078004d7202 */ /* 0x000fc40000000f00 */
[----:B------:R-:W-:Y:S02]  /*7340*/  MOV R124, 0x1f ;  /* 0x0000001f007c7802 */ /* 0x000fe40000000f00 */
[----:B------:R-:W-:Y:S02]  /*7350*/  MOV R123, 0xffffffff ;  /* 0xffffffff007b7802 */ /* 0x000fe40000000f00 */
[----:B------:R-:W-:Y:S02]  /*7360*/  MOV R76, 0x7380 ;  /* 0x00007380004c7802 */ /* 0x000fe40000000f00 */
[----:B-----5:R-:W-:Y:S05]  /*7370*/  CALL.REL.NOINC `($__internal_165_$__cuda_sm70_shflsync_bfly_p) ;  /* 0x0000046000007944 */ /* 0x020fea0003c00000 */
[----:B-1----:R-:W-:Y:S01]  /*7380*/  MOV R79, R78 ;  /* 0x0000004e004f7202 */ /* 0x002fe20000000f00 */
[----:B------:R-:W-:Y:S05]  /*7390*/  BRA `(.L_x_12329) ;  /* 0xffffc1f000007947 */ /* 0x000fea000383ffff */
.L_x_12326:
[----:B------:R-:W-:Y:S01]  /*73a0*/  HFMA2.MMA R78, -RZ, RZ, 0, 5.9604644775390625e-08 ;  /* 0x00000001ff4e7435 */ /* 0x000fe200000001ff */
[----:B------:R-:W-:Y:S02]  /*73b0*/  MOV R77, R121 ;  /* 0x00000079004d7202 */ /* 0x000fe40000000f00 */
[----:B------:R-:W-:Y:S02]  /*73c0*/  MOV R124, 0x1f ;  /* 0x0000001f007c7802 */ /* 0x000fe40000000f00 */
[----:B------:R-:W-:-:S02]  /*73d0*/  MOV R123, 0xffffffff ;  /* 0xffffffff007b7802 */ /* 0x000fc40000000f00 */
[----:B------:R-:W-:Y:S02]  /*73e0*/  MOV R76, 0x7400 ;  /* 0x00007400004c7802 */ /* 0x000fe40000000f00 */
[----:B01---5:R-:W-:Y:S05]  /*73f0*/  CALL.REL.NOINC `($__internal_165_$__cuda_sm70_shflsync_bfly_p) ;  /* 0x000003e000007944 */ /* 0x023fea0003c00000 */
[----:B------:R-:W-:Y:S01]  /*7400*/  FADD.FTZ R120, R120, R79 ;  /* 0x0000004f78787221 */ /* 0x000fe20000010000 */
[----:B------:R-:W-:Y:S01]  /*7410*/  MOV R124, 0x1f ;  /* 0x0000001f007c7802 */ /* 0x000fe20000000f00 */
[----:B-1----:R-:W-:Y:S01]  /*7420*/  FADD.FTZ R121, R121, R78 ;  /* 0x0000004e79797221 */ /* 0x002fe20000010000 */
[----:B------:R-:W-:Y:S01]  /*7430*/  HFMA2.MMA R78, -RZ, RZ, 0, 1.1920928955078125e-07 ;  /* 0x00000002ff4e7435 */ /* 0x000fe200000001ff */
[----:B------:R-:W-:Y:S02]  /*7440*/  MOV R123, 0xffffffff ;  /* 0xffffffff007b7802 */ /* 0x000fe40000000f00 */
[----:B------:R-:W-:Y:S02]  /*7450*/  MOV R77, R120 ;  /* 0x00000078004d7202 */ /* 0x000fe40000000f00 */
[----:B------:R-:W-:Y:S02]  /*7460*/  MOV R76, 0x7480 ;  /* 0x00007480004c7802 */ /* 0x000fe40000000f00 */
[----:B------:R-:W-:Y:S05]  /*7470*/  CALL.REL.NOINC `($__internal_165_$__cuda_sm70_shflsync_bfly_p) ;  /* 0x0000036000007944 */ /* 0x000fea0003c00000 */
[----:B-1----:R-:W-:Y:S01]  /*7480*/  MOV R79, R78 ;  /* 0x0000004e004f7202 */ /* 0x002fe20000000f00 */
[----:B------:R-:W-:Y:S01]  /*7490*/  HFMA2.MMA R78, -RZ, RZ, 0, 1.1920928955078125e-07 ;  /* 0x00000002ff4e7435 */ /* 0x000fe200000001ff */
[----:B------:R-:W-:-:S02]  /*74a0*/  MOV R77, R121 ;  /* 0x00000079004d7202 */ /* 0x000fc40000000f00 */
[----:B------:R-:W-:Y:S02]  /*74b0*/  MOV R124, 0x1f ;  /* 0x0000001f007c7802 */ /* 0x000fe40000000f00 */
[----:B------:R-:W-:Y:S02]  /*74c0*/  MOV R123, 0xffffffff ;  /* 0xffffffff007b7802 */ /* 0x000fe40000000f00 */
[----:B------:R-:W-:Y:S02]  /*74d0*/  MOV R76, 0x74f0 ;  /* 0x000074f0004c7802 */ /* 0x000fe40000000f00 */
[----:B------:R-:W-:Y:S05]  /*74e0*/  CALL.REL.NOINC `($__internal_165_$__cuda_sm70_shflsync_bfly_p) ;  /* 0x000002f000007944 */ /* 0x000fea0003c00000 */
[----:B------:R-:W-:Y:S01]  /*74f0*/  FADD.FTZ R120, R79, R120 ;  /* 0x000000784f787221 */ /* 0x000fe20000010000 */
[----:B------:R-:W-:Y:S01]  /*7500*/  MOV R124, 0x1f ;  /* 0x0000001f007c7802 */ /* 0x000fe20000000f00 */
[----:B-1----:R-:W-:Y:S01]  /*7510*/  FADD.FTZ R121, R121, R78 ;  /* 0x0000004e79797221 */ /* 0x002fe20000010000 */
[----:B------:R-:W-:Y:S01]  /*7520*/  HFMA2.MMA R78, -RZ, RZ, 0, 2.384185791015625e-07 ;  /* 0x00000004ff4e7435 */ /* 0x000fe200000001ff */
[----:B------:R-:W-:Y:S02]  /*7530*/  MOV R123, 0xffffffff ;  /* 0xffffffff007b7802 */ /* 0x000fe40000000f00 */
[----:B------:R-:W-:-:S02]  /*7540*/  MOV R77, R120 ;  /* 0x00000078004d7202 */ /* 0x000fc40000000f00 */
[----:B------:R-:W-:Y:S02]  /*7550*/  MOV R76, 0x7570 ;  /* 0x00007570004c7802 */ /* 0x000fe40000000f00 */
[----:B------:R-:W-:Y:S05]  /*7560*/  CALL.REL.NOINC `($__internal_165_$__cuda_sm70_shflsync_bfly_p) ;  /* 0x0000027000007944 */ /* 0x000fea0003c00000 */
[----:B-1----:R-:W-:Y:S01]  /*7570*/  MOV R79, R78 ;  /* 0x0000004e004f7202 */ /* 0x002fe20000000f00 */
[----:B------:R-:W-:Y:S01]  /*7580*/  HFMA2.MMA R78, -RZ, RZ, 0, 2.384185791015625e-07 ;  /* 0x00000004ff4e7435 */ /* 0x000fe200000001ff */
[----:B------:R-:W-:Y:S02]  /*7590*/  MOV R77, R121 ;  /* 0x00000079004d7202 */ /* 0x000fe40000000f00 */
[----:B------:R-:W-:Y:S02]  /*75a0*/  MOV R124, 0x1f ;  /* 0x0000001f007c7802 */ /* 0x000fe40000000f00 */
[----:B------:R-:W-:Y:S02]  /*75b0*/  MOV R123, 0xffffffff ;  /* 0xffffffff007b7802 */ /* 0x000fe40000000f00 */
[----:B------:R-:W-:Y:S02]  /*75c0*/  MOV R76, 0x75e0 ;  /* 0x000075e0004c7802 */ /* 0x000fe40000000f00 */
[----:B------:R-:W-:Y:S05]  /*75d0*/  CALL.REL.NOINC `($__internal_165_$__cuda_sm70_shflsync_bfly_p) ;  /* 0x0000020000007944 */ /* 0x000fea0003c00000 */
[----:B------:R-:W-:Y:S01]  /*75e0*/  FADD.FTZ R120, R79, R120 ;  /* 0x000000784f787221 */ /* 0x000fe20000010000 */
[----:B------:R-:W-:Y:S01]  /*75f0*/  MOV R124, 0x1f ;  /* 0x0000001f007c7802 */ /* 0x000fe20000000f00 */
[----:B-1----:R-:W-:Y:S01]  /*7600*/  FADD.FTZ R121, R121, R78 ;  /* 0x0000004e79797221 */ /* 0x002fe20000010000 */
[----:B------:R-:W-:Y:S01]  /*7610*/  HFMA2.MMA R78, -RZ, RZ, 0, 4.76837158203125e-07 ;  /* 0x00000008ff4e7435 */ /* 0x000fe200000001ff */
[----:B------:R-:W-:-:S02]  /*7620*/  MOV R123, 0xffffffff ;  /* 0xffffffff007b7802 */ /* 0x000fc40000000f00 */
[----:B------:R-:W-:Y:S02]  /*7630*/  MOV R77, R120 ;  /* 0x00000078004d7202 */ /* 0x000fe40000000f00 */
[----:B------:R-:W-:Y:S02]  /*7640*/  MOV R76, 0x7660 ;  /* 0x00007660004c7802 */ /* 0x000fe40000000f00 */
[----:B------:R-:W-:Y:S05]  /*7650*/  CALL.REL.NOINC `($__internal_165_$__cuda_sm70_shflsync_bfly_p) ;  /* 0x0000018000007944 */ /* 0x000fea0003c00000 */
[----:B-1----:R-:W-:Y:S01]  /*7660*/  MOV R79, R78 ;  /* 0x0000004e004f7202 */ /* 0x002fe20000000f00 */
[----:B------:R-:W-:Y:S01]  /*7670*/  HFMA2.MMA R78, -RZ, RZ, 0, 4.76837158203125e-07 ;  /* 0x00000008ff4e7435 */ /* 0x000fe200000001ff */
[----:B------:R-:W-:Y:S02]  /*7680*/  MOV R77, R121 ;  /* 0x00000079004d7202 */ /* 0x000fe40000000f00 */
[----:B------:R-:W-:Y:S02]  /*7690*/  MOV R124, 0x1f ;  /* 0x0000001f007c7802 */ /* 0x000fe40000000f00 */
[----:B------:R-:W-:Y:S02]  /*76a0*/  MOV R123, 0xffffffff ;  /* 0xffffffff007b7802 */ /* 0x000fe40000000f00 */
[----:B------:R-:W-:-:S02]  /*76b0*/  MOV R76, 0x76d0 ;  /* 0x000076d0004c7802 */ /* 0x000fc40000000f00 */
[----:B------:R-:W-:Y:S05]  /*76c0*/  CALL.REL.NOINC `($__internal_165_$__cuda_sm70_shflsync_bfly_p) ;  /* 0x0000011000007944 */ /* 0x000fea0003c00000 */
[----:B------:R-:W-:Y:S01]  /*76d0*/  FADD.FTZ R120, R79, R120 ;  /* 0x000000784f787221 */ /* 0x000fe20000010000 */
[----:B------:R-:W-:Y:S01]  /*76e0*/  MOV R124, 0x1f ;  /* 0x0000001f007c7802 */ /* 0x000fe20000000f00 */
[----:B-1----:R-:W-:Y:S01]  /*76f0*/  FADD.FTZ R121, R121, R78 ;  /* 0x0000004e79797221 */ /* 0x002fe20000010000 */
[----:B------:R-:W-:Y:S01]  /*7700*/  HFMA2.MMA R78, -RZ, RZ, 0, 9.5367431640625e-07 ;  /* 0x00000010ff4e7435 */ /* 0x000fe200000001ff */
[----:B------:R-:W-:-:S02]  /*7710*/  MOV R123, 0xffffffff ;  /* 0xffffffff007b7802 */ /* 0x000fc40000000f00 */
[----:B------:R-:W-:Y:S02]  /*7720*/  MOV R77, R120 ;  /* 0x00000078004d7202 */ /* 0x000fe40000000f00 */
[----:B------:R-:W-:Y:S02]  /*7730*/  MOV R76, 0x7750 ;  /* 0x00007750004c7802 */ /* 0x000fe40000000f00 */
[----:B------:R-:W-:Y:S05]  /*7740*/  CALL.REL.NOINC `($__internal_165_$__cuda_sm70_shflsync_bfly_p) ;  /* 0x0000009000007944 */ /* 0x000fea0003c00000 */
[----:B-1----:R-:W-:Y:S01]  /*7750*/  MOV R122, R78 ;  /* 0x0000004e007a7202 */ /* 0x002fe20000000f00 */
[----:B------:R-:W-:Y:S01]  /*7760*/  HFMA2.MMA R78, -RZ, RZ, 0, 9.5367431640625e-07 ;  /* 0x00000010ff4e7435 */ /* 0x000fe200000001ff */
[----:B------:R-:W-:Y:S02]  /*7770*/  MOV R77, R121 ;  /* 0x00000079004d7202 */ /* 0x000fe40000000f00 */
[----:B------:R-:W-:Y:S02]  /*7780*/  MOV R124, 0x1f ;  /* 0x0000001f007c7802 */ /* 0x000fe40000000f00 */
[----:B------:R-:W-:Y:S02]  /*7790*/  MOV R123, 0xffffffff ;  /* 0xffffffff007b7802 */ /* 0x000fe40000000f00 */
[----:B------:R-:W-:-:S02]  /*77a0*/  MOV R76, 0x77c0 ;  /* 0x000077c0004c7802 */ /* 0x000fc40000000f00 */
[----:B------:R-:W-:Y:S05]  /*77b0*/  CALL.REL.NOINC `($__internal_165_$__cuda_sm70_shflsync_bfly_p) ;  /* 0x0000002000007944 */ /* 0x000fea0003c00000 */
[----:B-1----:R-:W-:Y:S01]  /*77c0*/  MOV R123, R78 ;  /* 0x0000004e007b7202 */ /* 0x002fe20000000f00 */
[----:B------:R-:W-:Y:S05]  /*77d0*/  BRA `(.L_x_12330) ;  /* 0xffffbed000007947 */ /* 0x000fea000383ffff */
        .weak           $__internal_165_$__cuda_sm70_shflsync_bfly_p
        .type           $__internal_165_$__cuda_sm70_shflsync_bfly_p,@function
        .size           $__internal_165_$__cuda_sm70_shflsync_bfly_p,(.L_x_15047 - $__internal_165_$__cuda_sm70_shflsync_bfly_p)
$__internal_165_$__cuda_sm70_shflsync_bfly_p:
[----:B------:R-:W-:Y:S04]  /*77e0*/  WARPSYNC R123 ;  /* 0x0000007b00007348 */ /* 0x000fe80003800000 */
[----:B------:R0:W1:Y:S02]  /*77f0*/  SHFL.BFLY PT, R78, R77, R78, R124 ;  /* 0x0c00004e4d4e7389 */ /* 0x00006400000e007c */
[----:B0-----:R-:W-:-:S06]  /*7800*/  HFMA2.MMA R77, -RZ, RZ, 0, 0 ;  /* 0x00000000ff4d7435 */ /* 0x001fcc00000001ff */
[----:B------:R-:W-:Y:S05]  /*7810*/  RET.REL.NODEC R76 `(_ZN10layer_norm13ln_bwd_kernelINS_13Kernel_traitsI6__halfffffjLj1280ELj1ELj4ELj1ELj16ENS_18Kernel_traits_baseILj1280ES2_ffffjLj128EEEEELb0ELb1ELb0ELb1EEEvNS_9BwdParamsE) ;  /* 0xffff87e04c007950 */ /* 0x000fea0003c3ffff */
.L_x_12331:
        /* <DEDUP_REMOVED lines=14> */
.L_x_15047:


//--------------------- .text._ZN10layer_norm13ln_bwd_kernelINS_13Kernel_traitsI6__halfffffjLj1280ELj1ELj4ELj1ELj16ENS_18Kernel_traits_baseILj1280ES2_ffffjLj128EEEEELb0ELb1ELb1ELb0EEEvNS_9BwdParamsE --------------------------
	.section	.text._ZN10layer_norm13ln_bwd_kernelINS_13Kernel_traitsI6__halfffffjLj1280ELj1ELj4ELj1ELj16ENS_18Kernel_traits_baseILj1280ES2_ffffjLj128EEEEELb0ELb1ELb1ELb0EEEvNS_9BwdParamsE,"ax",@progbits
	.sectioninfo	@"SHI_REGISTERS=255"
	.align	128
        .global         _ZN10layer_norm13ln_bwd_kernelINS_13Kernel_traitsI6__halfffffjLj1280ELj1ELj4ELj1ELj16ENS_18Kernel_traits_baseILj1280ES2_ffffjLj128EEEEELb0ELb1ELb1ELb0EEEvNS_9BwdParamsE
        .type           _ZN10layer_norm13ln_bwd_kernelINS_13Kernel_traitsI6__halfffffjLj1280ELj1ELj4ELj1ELj16ENS_18Kernel_traits_baseILj1280ES2_ffffjLj128EEEEELb0ELb1ELb1ELb0EEEvNS_9BwdParamsE,@function
        .size           _ZN10layer_norm13ln_bwd_kernelINS_13Kernel_traitsI6__halfffffjLj1280ELj1ELj4ELj1ELj16ENS_18Kernel_traits_baseILj1280ES2_ffffjLj128EEEEELb0ELb1ELb1ELb0EEEvNS_9BwdParamsE,(.L_x_15048 - _ZN10layer_norm13ln_bwd_kernelINS_13Kernel_traitsI6__halfffffjLj1280ELj1ELj4ELj1ELj16ENS_18Kernel_traits_baseILj1280ES2_ffffjLj128EEEEELb0ELb1ELb1ELb0EEEvNS_9BwdParamsE)
        .other          _ZN10layer_norm13ln_bwd_kernelINS_13Kernel_traitsI6__halfffffjLj1280ELj1ELj4ELj1ELj16ENS_18Kernel_traits_baseILj1280ES2_ffffjLj128EEEEELb0ELb1ELb1ELb0EEEvNS_9BwdParamsE,@"STO_CUDA_ENTRY STV_DEFAULT"
_ZN10layer_norm13ln_bwd_kernelINS_13Kernel_traitsI6__halfffffjLj1280ELj1ELj4ELj1ELj16ENS_18Kernel_traits_baseILj1280ES2_ffffjLj128EEEEELb0ELb1ELb1ELb0EEEvNS_9BwdParamsE:
.text._ZN10layer_norm13ln_bwd_kernelINS_13Kernel_traitsI6__halfffffjLj1280ELj1ELj4ELj1ELj16ENS_18Kernel_traits_baseILj1280ES2_ffffjLj128EEEEELb0ELb1ELb1ELb0EEEvNS_9BwdParamsE:
        /* <DEDUP_REMOVED lines=42> */
[CC--:B------:R-:W-:Y:S01]  /*02a0*/  @P1 IMAD.WIDE.U32 R36, R40.reuse, R39.reuse, c[0x0][0x1b0] ;  /* 0x00006c0028241625 */ /* 0x0c0fe200078e0027 */
[----:B------:R0:W5:Y:S03]  /*02b0*/  @P2 LDG.E.64 R14, [R34.64] ;  /* 0x00000004220e2981 */ /* 0x000166000c1e1b00 */
[C---:B------:R-:W-:Y:S01]  /*02c0*/  @P1 IMAD.WIDE.U32 R38, R40.reuse, R39, c[0x0][0x1c8] ;  /* 0x0000720028261625 */ /* 0x040fe200078e0027 */
[----:B------:R-:W-:Y:S01]  /*02d0*/  @P1 IADD3 R40, R40, 0x20, RZ ;  /* 0x0000002028281810 */ /* 0x000fe20007ffe0ff */
[----:B------:R0:W5:Y:S04]  /*02e0*/  @P1 LDG.E.64 R144, [R36.64] ;  /* 0x0000000424901981 */ /* 0x000168000c1e1b00 */
[----:B------:R2:W5:Y:S01]  /*02f0*/  @P1 LDG.E.64 R12, [R38.64] ;  /* 0x00000004260c1981 */ /* 0x000562000c1e1b00 */
[----:B------:R-:W-:Y:S01]  /*0300*/  ISETP.GE.U32.AND P1, PT, R0, 0x100, PT ;  /* 0x000001000000780c */ /* 0x000fe20003f26070 */
[----:B-1----:R-:W-:Y:S01]  /*0310*/  @P4 IMAD.WIDE.U32 R22, R40, R41, c[0x0][0x1c8] ;  /* 0x0000720028164625 */ /* 0x002fe200078e0029 */
[----:B------:R-:W-:-:S02]  /*0320*/  ISETP.GE.U32.AND P2, PT, R0, 0x120, PT ;  /* 0x000001200000780c */ /* 0x000fc40003f46070 */
[----:B------:R-:W-:Y:S01]  /*0330*/  @P0 MOV R43, 0x8 ;  /* 0x00000008002b0802 */ /* 0x000fe20000000f00 */
[C---:B0-----:R-:W-:Y:S01]  /*0340*/  @P4 IMAD.WIDE.U32 R20, R40.reuse, R41, c[0x0][0x1b0] ;  /* 0x00006c0028144625 */ /* 0x041fe200078e0029 */
[----:B------:R-:W-:Y:S01]  /*0350*/  @P4 IADD3 R40, R40, 0x20, RZ ;  /* 0x0000002028284810 */ /* 0x000fe20007ffe0ff */
[----:B------:R0:W5:Y:S01]  /*0360*/  @P4 LDG.E.64 R10, [R22.64] ;  /* 0x00000004160a4981 */ /* 0x000162000c1e1b00 */
[----:B------:R-:W-:-:S03]  /*0370*/  ISETP.GE.U32.AND P3, PT, R0, 0x140, PT ;  /* 0x000001400000780c */ /* 0x000fc60003f66070 */
[CC--:B--2---:R-:W-:Y:S01]  /*0380*/  @P0 IMAD.WIDE.U32 R24, R40.reuse, R43.reuse, c[0x0][0x1b0] ;  /* 0x00006c0028180625 */ /* 0x0c4fe200078e002b */
[----:B------:R1:W5:Y:S01]  /*0390*/  @P4 LDG.E.64 R142, [R20.64] ;  /* 0x00000004148e4981 */ /* 0x000362000c1e1b00 */
[----:B---3--:R-:W-:Y:S02]  /*03a0*/  @P1 MOV R27, 0x8 ;  /* 0x00000008001b1802 */ /* 0x008fe40000000f00 */
[C---:B------:R-:W-:Y:S01]  /*03b0*/  @P0 IMAD.WIDE.U32 R30, R40.reuse, R43, c[0x0][0x1c8] ;  /* 0x00007200281e0625 */ /* 0x040fe200078e002b */
[----:B0-----:R-:W0:Y:S01]  /*03c0*/  S2R R23, SR_CTAID.X ;  /* 0x0000000000177919 */ /* 0x001e220000002500 */
[----:B------:R-:W-:Y:S02]  /*03d0*/  @P0 IADD3 R40, R40, 0x20, RZ ;  /* 0x0000002028280810 */ /* 0x000fe40007ffe0ff */
[----:B------:R-:W-:Y:S01]  /*03e0*/  @P2 MOV R37, 0x8 ;  /* 0x0000000800252802 */ /* 0x000fe20000000f00 */
[----:B------:R-:W-:Y:S01]  /*03f0*/  BSSY B0, `(.L_x_12332) ;  /* 0x0000780000007945 */ /* 0x000fe20003800000 */
[----:B----4-:R-:W-:Y:S01]  /*0400*/  @P3 MOV R29, 0x8 ;  /* 0x00000008001d3802 */ /* 0x010fe20000000f00 */
[CC--:B-1----:R-:W-:Y:S01]  /*0410*/  @P1 IMAD.WIDE.U32 R20, R40.reuse, R27.reuse, c[0x0][0x1b0] ;  /* 0x00006c0028141625 */ /* 0x0c2fe200078e001b */
[----:B------:R-:W-:Y:S01]  /*0420*/  SHF.R.U32.HI R22, RZ, 0x5, R44 ;  /* 0x00000005ff167819 */ /* 0x000fe2000001162c */
        /* <DEDUP_REMOVED lines=9> */
[CC--:B------:R-:W-:Y:S01]  /*04c0*/  @P3 IMAD.WIDE.U32 R26, R40.reuse, R29.reuse, c[0x0][0x1b0] ;  /* 0x00006c00281a3625 */ /* 0x0c0fe200078e001d */
[----:B0-----:R-:W-:Y:S01]  /*04d0*/  LEA R188, R23, R22, 0x2 ;  /* 0x0000001617bc7211 */ /* 0x001fe200078e10ff */
[----:B------:R0:W5:Y:S02]  /*04e0*/  @P2 LDG.E.64 R136, [R34.64] ;  /* 0x0000000422882981 */ /* 0x000164000c1e1b00 */
[----:B------:R-:W-:-:S02]  /*04f0*/  @P3 IMAD.WIDE.U32 R28, R40, R29, c[0x0][0x1c8] ;  /* 0x00007200281c3625 */ /* 0x000fc400078e001d */
[----:B------:R0:W5:Y:S04]  /*0500*/  @P3 LDG.E.64 R134, [R26.64] ;  /* 0x000000041a863981 */ /* 0x000168000c1e1b00 */
[----:B------:R4:W5:Y:S01]  /*0510*/  @P3 LDG.E.64 R2, [R28.64] ;  /* 0x000000041c023981 */ /* 0x000962000c1e1b00 */
[----:B------:R-:W-:Y:S01]  /*0520*/  ISETP.GE.AND P3, PT, R188, c[0x0][0x164], PT ;  /* 0x00005900bc007a0c */ /* 0x000fe20003f66270 */
[----:B---3--:R-:W-:Y:S01]  /*0530*/  CS2R R20, SRZ ;  /* 0x0000000000147805 */ /* 0x008fe2000001ff00 */
[----:B------:R-:W-:Y:S01]  /*0540*/  CS2R R22, SRZ ;  /* 0x0000000000167805 */ /* 0x000fe2000001ff00 */
[----:B------:R3:W5:Y:S01]  /*0550*/  @P2 LDG.E.64 R4, [R36.64] ;  /* 0x0000000424042981 */ /* 0x000762000c1e1b00 */
[----:B-1----:R-:W-:Y:S01]  /*0560*/  CS2R R24, SRZ ;  /* 0x0000000000187805 */ /* 0x002fe2000001ff00 */
[----:B0-----:R-:W-:Y:S01]  /*0570*/  CS2R R26, SRZ ;  /* 0x00000000001a7805 */ /* 0x001fe2000001ff00 */
[----:B--2---:R-:W-:Y:S01]  /*0580*/  CS2R R30, SRZ ;  /* 0x00000000001e7805 */ /* 0x004fe2000001ff00 */
[----:B----4-:R-:W-:Y:S01]  /*0590*/  CS2R R32, SRZ ;  /* 0x0000000000207805 */ /* 0x010fe2000001ff00 */
        /* <DEDUP_REMOVED lines=56> */
[----:B------:R-:W-:Y:S01]  /*0920*/  IMAD.MOV.U32 R163, RZ, RZ, R136 ;  /* 0x000000ffffa37224 */ /* 0x000fe200078e0088 */
[----:B------:R-:W-:Y:S01]  /*0930*/  SHF.R.U64 R203, R152, 0x10, R153 ;  /* 0x0000001098cb7819 */ /* 0x000fe20000001299 */
[----:B------:R-:W-:Y:S01]  /*0940*/  HFMA2.MMA R21, -RZ, RZ, 0, 0 ;  /* 0x00000000ff157435 */ /* 0x000fe200000001ff */
[----:B------:R-:W-:-:S02]  /*0950*/  MOV R190, R153 ;  /* 0x0000009900be7202 */ /* 0x000fc40000000f00 */
[----:B------:R-:W-:Y:S01]  /*0960*/  SHF.R.U32.HI R202, RZ, 0x10, R153 ;  /* 0x00000010ffca7819 */ /* 0x000fe20000011699 */
[----:B------:R-:W-:Y:S01]  /*0970*/  HADD2.F32 R203, -RZ, R203.H0_H0 ;  /* 0x200000cbffcb7230 */ /* 0x000fe20000004100 */
[----:B------:R-:W-:Y:S01]  /*0980*/  MOV R191, R150 ;  /* 0x0000009600bf7202 */ /* 0x000fe20000000f00 */
[----:B------:R-:W-:Y:S01]  /*0990*/  HADD2.F32 R163, -RZ, R163.H0_H0 ;  /* 0x200000a3ffa37230 */ /* 0x000fe20000004100 */
[----:B------:R-:W-:Y:S02]  /*09a0*/  SHF.R.U64 R201, R150, 0x10, R151 ;  /* 0x0000001096c97819 */ /* 0x000fe40000001297 */
[----:B------:R-:W-:Y:S02]  /*09b0*/  MOV R193, R148 ;  /* 0x0000009400c17202 */ /* 0x000fe40000000f00 */
[----:B------:R-:W-:Y:S02]  /*09c0*/  SHF.R.U64 R199, R148, 0x10, R149 ;  /* 0x0000001094c77819 */ /* 0x000fe40000001295 */
[----:B------:R-:W-:-:S02]  /*09d0*/  MOV R194, R149 ;  /* 0x0000009500c27202 */ /* 0x000fc40000000f00 */
[----:B------:R-:W-:Y:S02]  /*09e0*/  SHF.R.U32.HI R198, RZ, 0x10, R149 ;  /* 0x00000010ffc67819 */ /* 0x000fe40000011695 */
[--C-:B------:R-:W-:Y:S02]  /*09f0*/  SHF.R.U64 R197, R146, 0x10, R147.reuse ;  /* 0x0000001092c57819 */ /* 0x100fe40000001293 */
[----:B------:R-:W-:Y:S02]  /*0a00*/  MOV R187, R147 ;  /* 0x0000009300bb7202 */ /* 0x000fe40000000f00 */
[----:B------:R-:W-:Y:S02]  /*0a10*/  SHF.R.U32.HI R196, RZ, 0x10, R147 ;  /* 0x00000010ffc47819 */ /* 0x000fe40000011693 */
[----:B------:R-:W-:Y:S02]  /*0a20*/  MOV R192, R151 ;  /* 0x0000009700c07202 */ /* 0x000fe40000000f00 */
[----:B------:R-:W-:-:S02]  /*0a30*/  SHF.R.U32.HI R200, RZ, 0x10, R151 ;  /* 0x00000010ffc87819 */ /* 0x000fc40000011697 */
[----:B------:R-:W-:Y:S02]  /*0a40*/  MOV R195, R146 ;  /* 0x0000009200c37202 */ /* 0x000fe40000000f00 */
[----:B------:R-:W-:Y:S02]  /*0a50*/  MOV R186, R144 ;  /* 0x0000009000ba7202 */ /* 0x000fe40000000f00 */
[--C-:B------:R-:W-:Y:S02]  /*0a60*/  SHF.R.U64 R184, R144, 0x10, R145.reuse ;  /* 0x0000001090b87819 */ /* 0x100fe40000001291 */
[----:B------:R-:W-:Y:S02]  /*0a70*/  MOV R182, R145 ;  /* 0x0000009100b67202 */ /* 0x000fe40000000f00 */
[----:B------:R-:W-:Y:S02]  /*0a80*/  SHF.R.U32.HI R185, RZ, 0x10, R145 ;  /* 0x00000010ffb97819 */ /* 0x000fe40000011691 */
[----:B------:R-:W-:Y:S01]  /*0a90*/  MOV R183, R142 ;  /* 0x0000008e00b77202 */ /* 0x000fe20000000f00 */
[----:B------:R-:W-:Y:S01]  /*0aa0*/  HADD2.F32 R182, -RZ, R182.H0_H0 ;  /* 0x200000b6ffb67230 */ /* 0x000fe20000004100 */
[----:B------:R-:W-:-:S02]  /*0ab0*/  SHF.R.U64 R180, R142, 0x10, R143 ;  /* 0x000000108eb47819 */ /* 0x000fc4000000128f */
[----:B------:R-:W-:Y:S01]  /*0ac0*/  MOV R170, R143 ;  /* 0x0000008f00aa7202 */ /* 0x000fe20000000f00 */
[----:B------:R-:W-:Y:S01]  /*0ad0*/  HADD2.F32 R183, -RZ, R183.H0_H0 ;  /* 0x200000b7ffb77230 */ /* 0x000fe20000004100 */
[----:B------:R-:W-:Y:S02]  /*0ae0*/  SHF.R.U32.HI R181, RZ, 0x10, R143 ;  /* 0x00000010ffb57819 */ /* 0x000fe4000001168f */
[----:B------:R-:W-:Y:S01]  /*0af0*/  MOV R171, R140 ;  /* 0x0000008c00ab7202 */ /* 0x000fe20000000f00 */
[----:B------:R-:W-:Y:S01]  /*0b00*/  HADD2.F32 R170, -RZ, R170.H0_H0 ;  /* 0x200000aaffaa7230 */ /* 0x000fe20000004100 */
[--C-:B------:R-:W-:Y:S02]  /*0b10*/  SHF.R.U64 R168, R140, 0x10, R141.reuse ;  /* 0x000000108ca87819 */ /* 0x100fe4000000128d */
[----:B------:R-:W-:Y:S01]  /*0b20*/  MOV R166, R141 ;  /* 0x0000008d00a67202 */ /* 0x000fe20000000f00 */
[----:B------:R-:W-:Y:S01]  /*0b30*/  HADD2.F32 R171, -RZ, R171.H0_H0 ;  /* 0x200000abffab7230 */ /* 0x000fe20000004100 */
[----:B------:R-:W-:-:S02]  /*0b40*/  SHF.R.U32.HI R169, RZ, 0x10, R141 ;  /* 0x00000010ffa97819 */ /* 0x000fc4000001168d */
[----:B------:R-:W-:Y:S01]  /*0b50*/  MOV R167, R138 ;  /* 0x0000008a00a77202 */ /* 0x000fe20000000f00 */
[----:B------:R-:W-:Y:S01]  /*0b60*/  HADD2.F32 R166, -RZ, R166.H0_H0 ;  /* 0x200000a6ffa67230 */ /* 0x000fe20000004100 */
[--C-:B------:R-:W-:Y:S02]  /*0b70*/  SHF.R.U64 R164, R138, 0x10, R139.reuse ;  /* 0x000000108aa47819 */ /* 0x100fe4000000128b */
[----:B------:R-:W-:Y:S01]  /*0b80*/  MOV R162, R139 ;  /* 0x0000008b00a27202 */ /* 0x000fe20000000f00 */
[----:B------:R-:W-:Y:S01]  /*0b90*/  HADD2.F32 R167, -RZ, R167.H0_H0 ;  /* 0x200000a7ffa77230 */ /* 0x000fe20000004100 */
[----:B------:R-:W-:Y:S02]  /*0ba0*/  SHF.R.U32.HI R165, RZ, 0x10, R139 ;  /* 0x00000010ffa57819 */ /* 0x000fe4000001168b */
[----:B------:R-:W-:Y:S01]  /*0bb0*/  SHF.R.U64 R160, R136, 0x10, R137 ;  /* 0x0000001088a07819 */ /* 0x000fe20000001289 */
[----:B------:R-:W-:Y:S01]  /*0bc0*/  HADD2.F32 R162, -RZ, R162.H0_H0 ;  /* 0x200000a2ffa27230 */ /* 0x000fe20000004100 */
[----:B------:R-:W-:-:S02]  /*0bd0*/  MOV R158, R137 ;  /* 0x00000089009e7202 */ /* 0x000fc40000000f00 */
[----:B------:R-:W-:Y:S02]  /*0be0*/  SHF.R.U32.HI R161, RZ, 0x10, R137 ;  /* 0x00000010ffa17819 */ /* 0x000fe40000011689 */
[--C-:B------:R-:W-:Y:S02]  /*0bf0*/  SHF.R.U64 R156, R134, 0x10, R135.reuse ;  /* 0x00000010869c7819 */ /* 0x100fe40000001287 */
[----:B------:R-:W-:Y:S02]  /*0c00*/  MOV R154, R135 ;  /* 0x00000087009a7202 */ /* 0x000fe40000000f00 */
[----:B------:R-:W-:Y:S01]  /*0c10*/  SHF.R.U32.HI R157, RZ, 0x10, R135 ;  /* 0x00000010ff9d7819 */ /* 0x000fe20000011687 */
[----:B------:R-:W-:Y:S01]  /*0c20*/  HADD2.F32 R156, -RZ, R156.H0_H0 ;  /* 0x2000009cff9c7230 */ /* 0x000fe20000004100 */
[----:B------:R-:W-:Y:S02]  /*0c30*/  MOV R155, R132 ;  /* 0x00000084009b7202 */ /* 0x000fe40000000f00 */
[----:B------:R-:W-:-:S02]  /*0c40*/  SHF.R.U64 R152, R132, 0x10, R133 ;  /* 0x0000001084987819 */ /* 0x000fc40000001285 */
[----:B------:R-:W-:Y:S02]  /*0c50*/  MOV R150, R133 ;  /* 0x0000008500967202 */ /* 0x000fe40000000f00 */
[----:B------:R-:W-:Y:S02]  /*0c60*/  SHF.R.U32.HI R153, RZ, 0x10, R133 ;  /* 0x00000010ff997819 */ /* 0x000fe40000011685 */
[--C-:B------:R-:W-:Y:S02]  /*0c70*/  SHF.R.U64 R148, R18, 0x10, R19.reuse ;  /* 0x0000001012947819 */ /* 0x100fe40000001213 */
[----:B------:R-:W-:Y:S02]  /*0c80*/  MOV R147, R19 ;  /* 0x0000001300937202 */ /* 0x000fe40000000f00 */
[----:B------:R-:W-:Y:S01]  /*0c90*/  SHF.R.U32.HI R149, RZ, 0x10, R19 ;  /* 0x00000010ff957819 */ /* 0x000fe20000011613 */
[----:B------:R-:W-:Y:S01]  /*0ca0*/  HADD2.F32 R148, -RZ, R148.H0_H0 ;  /* 0x20000094ff947230 */ /* 0x000fe20000004100 */
[----:B------:R-:W-:Y:S01]  /*0cb0*/  MOV R159, R134 ;  /* 0x00000086009f7202 */ /* 0x000fe20000000f00 */
[----:B------:R-:W-:Y:S01]  /*0cc0*/  HADD2.F32 R147, -RZ, R147.H0_H0 ;  /* 0x20000093ff937230 */ /* 0x000fe20000004100 */
[----:B------:R-:W-:Y:S01]  /*0cd0*/  MOV R151, R18 ;  /* 0x0000001200977202 */ /* 0x000fe20000000f00 */
[----:B------:R-:W-:Y:S01]  /*0ce0*/  HADD2.F32 R149, -RZ, R149.H0_H0 ;  /* 0x20000095ff957230 */ /* 0x000fe20000004100 */
[----:B------:R-:W-:Y:S01]  /*0cf0*/  MOV R146, R16 ;  /* 0x0000001000927202 */ /* 0x000fe20000000f00 */
[----:B------:R-:W-:Y:S01]  /*0d00*/  HADD2.F32 R159, -RZ, R159.H0_H0 ;  /* 0x2000009fff9f7230 */ /* 0x000fe20000004100 */
[----:B------:R-:W-:-:S02]  /*0d10*/  SHF.R.U64 R144, R16, 0x10, R17 ;  /* 0x0000001010907819 */ /* 0x000fc40000001211 */
[----:B------:R-:W-:Y:S02]  /*0d20*/  MOV R143, R17 ;  /* 0x00000011008f7202 */ /* 0x000fe40000000f00 */
[----:B------:R-:W-:Y:S02]  /*0d30*/  SHF.R.U32.HI R145, RZ, 0x10, R17 ;  /* 0x00000010ff917819 */ /* 0x000fe40000011611 */
[----:B------:R-:W-:Y:S02]  /*0d40*/  MOV R142, R14 ;  /* 0x0000000e008e7202 */ /* 0x000fe40000000f00 */
[--C-:B------:R-:W-:Y:S02]  /*0d50*/  SHF.R.U64 R140, R14, 0x10, R15.reuse ;  /* 0x000000100e8c7819 */ /* 0x100fe4000000120f */
[----:B------:R-:W-:Y:S02]  /*0d60*/  MOV R139, R15 ;  /* 0x0000000f008b7202 */ /* 0x000fe40000000f00 */
[----:B------:R-:W-:-:S02]  /*0d70*/  SHF.R.U32.HI R141, RZ, 0x10, R15 ;  /* 0x00000010ff8d7819 */ /* 0x000fc4000001160f */
[----:B------:R-:W-:Y:S02]  /*0d80*/  MOV R138, R12 ;  /* 0x0000000c008a7202 */ /* 0x000fe40000000f00 */
[--C-:B------:R-:W-:Y:S02]  /*0d90*/  SHF.R.U64 R136, R12, 0x10, R13.reuse ;  /* 0x000000100c887819 */ /* 0x100fe4000000120d */
[----:B------:R-:W-:Y:S01]  /*0da0*/  MOV R135, R13 ;  /* 0x0000000d00877202 */ /* 0x000fe20000000f00 */
[----:B------:R-:W-:Y:S01]  /*0db0*/  HADD2.F32 R138, -RZ, R138.H0_H0 ;  /* 0x2000008aff8a7230 */ /* 0x000fe20000004100 */
[----:B------:R-:W-:Y:S01]  /*0dc0*/  SHF.R.U32.HI R137, RZ, 0x10, R13 ;  /* 0x00000010ff897819 */ /* 0x000fe2000001160d */
[----:B------:R-:W-:Y:S01]  /*0dd0*/  HADD2.F32 R136, -RZ, R136.H0_H0 ;  /* 0x20000088ff887230 */ /* 0x000fe20000004100 */
[--C-:B------:R-:W-:Y:S01]  /*0de0*/  SHF.R.U64 R132, R10, 0x10, R11.reuse ;  /* 0x000000100a847819 */ /* 0x100fe2000000120b */
[----:B------:R-:W-:Y:S01]  /*0df0*/  HADD2.F32 R135, -RZ, R135.H0_H0 ;  /* 0x20000087ff877230 */ /* 0x000fe20000004100 */
[----:B------:R-:W-:Y:S01]  /*0e00*/  MOV R19, R11 ;  /* 0x0000000b00137202 */ /* 0x000fe20000000f00 */
[----:B------:R-:W-:Y:S01]  /*0e10*/  HADD2.F32 R137, -RZ, R137.H0_H0 ;  /* 0x20000089ff897230 */ /* 0x000fe20000004100 */
[----:B------:R-:W-:-:S02]  /*0e20*/  SHF.R.U32.HI R133, RZ, 0x10, R11 ;  /* 0x00000010ff857819 */ /* 0x000fc4000001160b */
[----:B------:R-:W-:Y:S02]  /*0e30*/  MOV R134, R10 ;  /* 0x0000000a00867202 */ /* 0x000fe40000000f00 */
[----:B------:R-:W-:Y:S02]  /*0e40*/  MOV R18, R8 ;  /* 0x0000000800127202 */ /* 0x000fe40000000f00 */
[--C-:B------:R-:W-:Y:S02]  /*0e50*/  SHF.R.U64 R16, R8, 0x10, R9.reuse ;  /* 0x0000001008107819 */ /* 0x100fe40000001209 */
[----:B------:R-:W-:Y:S02]  /*0e60*/  MOV R15, R9 ;  /* 0x00000009000f7202 */ /* 0x000fe40000000f00 */
[----:B------:R-:W-:Y:S02]  /*0e70*/  SHF.R.U32.HI R17, RZ, 0x10, R9 ;  /* 0x00000010ff117819 */ /* 0x000fe40000011609 */
[----:B------:R-:W-:-:S02]  /*0e80*/  MOV R14, R6 ;  /* 0x00000006000e7202 */ /* 0x000fc40000000f00 */
[--C-:B------:R-:W-:Y:S02]  /*0e90*/  SHF.R.U64 R12, R6, 0x10, R7.reuse ;  /* 0x00000010060c7819 */ /* 0x100fe40000001207 */
[----:B------:R-:W-:Y:S01]  /*0ea0*/  MOV R11, R7 ;  /* 0x00000007000b7202 */ /* 0x000fe20000000f00 */
[----:B------:R-:W-:Y:S01]  /*0eb0*/  HADD2.F32 R14, -RZ, R14.H0_H0 ;  /* 0x2000000eff0e7230 */ /* 0x000fe20000004100 */
[----:B------:R-:W-:Y:S01]  /*0ec0*/  SHF.R.U32.HI R13, RZ, 0x10, R7 ;  /* 0x00000010ff0d7819 */ /* 0x000fe20000011607 */
[----:B------:R-:W-:Y:S01]  /*0ed0*/  HADD2.F32 R12, -RZ, R12.H0_H0 ;  /* 0x2000000cff0c7230 */ /* 0x000fe20000004100 */
[----:B------:R-:W-:Y:S01]  /*0ee0*/  MOV R10, R4 ;  /* 0x00000004000a7202 */ /* 0x000fe20000000f00 */
[----:B------:R-:W-:Y:S01]  /*0ef0*/  HADD2.F32 R11, -RZ, R11.H0_H0 ;  /* 0x2000000bff0b7230 */ /* 0x000fe20000004100 */
[----:B------:R-:W-:Y:S01]  /*0f00*/  SHF.R.U64 R8, R4, 0x10, R5 ;  /* 0x0000001004087819 */ /* 0x000fe20000001205 */
[----:B------:R-:W-:Y:S01]  /*0f10*/  HADD2.F32 R13, -RZ, R13.H0_H0 ;  /* 0x2000000dff0d7230 */ /* 0x000fe20000004100 */
[----:B------:R-:W-:-:S02]  /*0f20*/  MOV R7, R5 ;  /* 0x0000000500077202 */ /* 0x000fc40000000f00 */
[----:B------:R-:W-:Y:S02]  /*0f30*/  SHF.R.U32.HI R9, RZ, 0x10, R5 ;  /* 0x00000010ff097819 */ /* 0x000fe40000011605 */
[----:B------:R-:W-:Y:S02]  /*0f40*/  MOV R6, R2 ;  /* 0x0000000200067202 */ /* 0x000fe40000000f00 */
[--C-:B------:R-:W-:Y:S02]  /*0f50*/  SHF.R.U64 R2, R2, 0x10, R3.reuse ;  /* 0x0000001002027819 */ /* 0x100fe40000001203 */
[----:B------:R-:W-:Y:S02]  /*0f60*/  MOV R5, R3 ;  /* 0x0000000300057202 */ /* 0x000fe40000000f00 */
[----:B------:R-:W-:Y:S02]  /*0f70*/  SHF.R.U32.HI R4, RZ, 0x10, R3 ;  /* 0x00000010ff047819 */ /* 0x000fe40000011603 */
[----:B------:R-:W-:Y:S01]  /*0f80*/  MOV R3, R188 ;  /* 0x000000bc00037202 */ /* 0x000fe20000000f00 */
[----:B------:R-:W-:-:S02]  /*0f90*/  HADD2.F32 R188, -RZ, R189.H0_H0 ;  /* 0x200000bdffbc7230 */ /* 0x000fc40000004100 */
[----:B------:R-:W-:Y:S02]  /*0fa0*/  HADD2.F32 R189, -RZ, R190.H0_H0 ;  /* 0x200000beffbd7230 */ /* 0x000fe40000004100 */
[----:B------:R-:W-:Y:S01]  /*0fb0*/  HADD2.F32 R190, -RZ, R191.H0_H0 ;  /* 0x200000bfffbe7230 */ /* 0x000fe20000004100 */
[----:B------:R0:W-:Y:S01]  /*0fc0*/  STL [R1+0x184], R188 ;  /* 0x000184bc01007387 */ /* 0x0001e20000100800 */
[----:B------:R-:W-:-:S03]  /*0fd0*/  HADD2.F32 R5, -RZ, R5.H0_H0 ;  /* 0x20000005ff057230 */ /* 0x000fc60000004100 */
[----:B------:R-:W-:Y:S04]  /*0fe0*/  STL [R1+0x180], R203 ;  /* 0x000180cb01007387 */ /* 0x000fe80000100800 */
[----:B------:R1:W-:Y:S01]  /*0ff0*/  STL [R1+0x17c], R189 ;  /* 0x00017cbd01007387 */ /* 0x0003e20000100800 */
[----:B0-----:R-:W-:-:S05]  /*1000*/  HADD2.F32 R188, -RZ, R202.H0_H0 ;  /* 0x200000caffbc7230 */ /* 0x001fca0000004100 */
[----:B------:R0:W-:Y:S01]  /*1010*/  STL [R1+0x178], R188 ;  /* 0x000178bc01007387 */ /* 0x0001e20000100800 */
[----:B-1----:R-:W-:-:S03]  /*1020*/  HADD2.F32 R189, -RZ, R201.H0_H0 ;  /* 0x200000c9ffbd7230 */ /* 0x002fc60000004100 */
        /* <DEDUP_REMOVED lines=18> */
[----:B------:R-:W-:Y:S01]  /*1150*/  STL [R1+0x150], R190 ;  /* 0x000150be01007387 */ /* 0x000fe20000100800 */
[----:B------:R-:W-:Y:S02]  /*1160*/  HADD2.F32 R187, -RZ, R186.H0_H0 ;  /* 0x200000baffbb7230 */ /* 0x000fe40000004100 */
[----:B------:R-:W-:Y:S01]  /*1170*/  HADD2.F32 R186, -RZ, R184.H0_H0 ;  /* 0x200000b8ffba7230 */ /* 0x000fe20000004100 */
[----:B------:R-:W-:Y:S01]  /*1180*/  STL [R1+0x14c], R189 ;  /* 0x00014cbd01007387 */ /* 0x000fe20000100800 */
[----:B------:R-:W-:Y:S02]  /*1190*/  HADD2.F32 R184, -RZ, R185.H0_H0 ;  /* 0x200000b9ffb87230 */ /* 0x000fe40000004100 */
[----:B0-----:R-:W-:-:S05]  /*11a0*/  HADD2.F32 R188, -RZ, R196.H0_H0 ;  /* 0x200000c4ffbc7230 */ /* 0x001fca0000004100 */
[----:B------:R-:W-:Y:S04]  /*11b0*/  STL [R1+0x148], R188 ;  /* 0x000148bc01007387 */ /* 0x000fe80000100800 */
[----:B------:R-:W-:Y:S04]  /*11c0*/  STL [R1+0x144], R187 ;  /* 0x000144bb01007387 */ /* 0x000fe80000100800 */
[----:B------:R-:W-:Y:S04]  /*11d0*/  STL [R1+0x140], R186 ;  /* 0x000140ba01007387 */ /* 0x000fe80000100800 */
[----:B------:R0:W-:Y:S04]  /*11e0*/  STL [R1+0x13c], R182 ;  /* 0x00013cb601007387 */ /* 0x0001e80000100800 */
[----:B------:R-:W-:Y:S04]  /*11f0*/  STL [R1+0x138], R184 ;  /* 0x000138b801007387 */ /* 0x000fe80000100800 */
[----:B------:R-:W-:Y:S01]  /*1200*/  STL [R1+0x134], R183 ;  /* 0x000134b701007387 */ /* 0x000fe20000100800 */
[----:B0-----:R-:W-:-:S02]  /*1210*/  HADD2.F32 R182, -RZ, R180.H0_H0 ;  /* 0x200000b4ffb67230 */ /* 0x001fc40000004100 */
[----:B------:R-:W-:-:S03]  /*1220*/  HADD2.F32 R180, -RZ, R181.H0_H0 ;  /* 0x200000b5ffb47230 */ /* 0x000fc60000004100 */
        /* <DEDUP_REMOVED lines=17> */
[----:B------:R-:W-:Y:S02]  /*1340*/  HADD2.F32 R160, -RZ, R158.H0_H0 ;  /* 0x2000009effa07230 */ /* 0x000fe40000004100 */
[----:B------:R-:W-:Y:S01]  /*1350*/  HADD2.F32 R158, -RZ, R161.H0_H0 ;  /* 0x200000a1ff9e7230 */ /* 0x000fe20000004100 */
[----:B------:R-:W-:Y:S04]  /*1360*/  STL [R1+0x100], R162 ;  /* 0x000100a201007387 */ /* 0x000fe80000100800 */
[----:B------:R-:W-:Y:S04]  /*1370*/  STL [R1+0xfc], R160 ;  /* 0x0000fca001007387 */ /* 0x000fe80000100800 */
[----:B------:R0:W-:Y:S04]  /*1380*/  STL [R1+0xf8], R158 ;  /* 0x0000f89e01007387 */ /* 0x0001e80000100800 */
[----:B------:R-:W-:Y:S04]  /*1390*/  STL [R1+0xf4], R159 ;  /* 0x0000f49f01007387 */ /* 0x000fe80000100800 */
[----:B------:R1:W-:Y:S01]  /*13a0*/  STL [R1+0xf0], R156 ;  /* 0x0000f09c01007387 */ /* 0x0003e20000100800 */
[----:B0-----:R-:W-:-:S02]  /*13b0*/  HADD2.F32 R158, -RZ, R154.H0_H0 ;  /* 0x2000009aff9e7230 */ /* 0x001fc40000004100 */
[----:B------:R-:W-:-:S03]  /*13c0*/  HADD2.F32 R154, -RZ, R157.H0_H0 ;  /* 0x2000009dff9a7230 */ /* 0x000fc60000004100 */
[----:B------:R-:W-:Y:S01]  /*13d0*/  STL [R1+0xec], R158 ;  /* 0x0000ec9e01007387 */ /* 0x000fe20000100800 */
[----:B-1----:R-:W-:-:S03]  /*13e0*/  HADD2.F32 R156, -RZ, R155.H0_H0 ;  /* 0x2000009bff9c7230 */ /* 0x002fc60000004100 */
[----:B------:R0:W-:Y:S01]  /*13f0*/  STL [R1+0xe8], R154 ;  /* 0x0000e89a01007387 */ /* 0x0001e20000100800 */
[----:B------:R-:W-:Y:S02]  /*1400*/  HADD2.F32 R155, -RZ, R152.H0_H0 ;  /* 0x20000098ff9b7230 */ /* 0x000fe40000004100 */
[----:B------:R-:W-:Y:S01]  /*1410*/  HADD2.F32 R152, -RZ, R153.H0_H0 ;  /* 0x20000099ff987230 */ /* 0x000fe20000004100 */
[----:B------:R-:W-:Y:S04]  /*1420*/  STL [R1+0xe4], R156 ;  /* 0x0000e49c01007387 */ /* 0x000fe80000100800 */
[----:B------:R-:W-:Y:S01]  /*1430*/  STL [R1+0xe0], R155 ;  /* 0x0000e09b01007387 */ /* 0x000fe20000100800 */
[----:B0-----:R-:W-:Y:S02]  /*1440*/  HADD2.F32 R154, -RZ, R150.H0_H0 ;  /* 0x20000096ff9a7230 */ /* 0x001fe40000004100 */
[----:B------:R-:W-:-:S03]  /*1450*/  HADD2.F32 R150, -RZ, R151.H0_H0 ;  /* 0x20000097ff967230 */ /* 0x000fc60000004100 */
[----:B------:R-:W-:Y:S04]  /*1460*/  STL [R1+0xdc], R154 ;  /* 0x0000dc9a01007387 */ /* 0x000fe80000100800 */
[----:B------:R-:W-:Y:S04]  /*1470*/  STL [R1+0xd8], R152 ;  /* 0x0000d89801007387 */ /* 0x000fe80000100800 */
[----:B------:R-:W-:Y:S04]  /*1480*/  STL [R1+0xd4], R150 ;  /* 0x0000d49601007387 */ /* 0x000fe80000100800 */
[----:B------:R0:W-:Y:S04]  /*1490*/  STL [R1+0xd0], R148 ;  /* 0x0000d09401007387 */ /* 0x0001e80000100800 */
[----:B------:R1:W-:Y:S04]  /*14a0*/  STL [R1+0xcc], R147 ;  /* 0x0000cc9301007387 */ /* 0x0003e80000100800 */
[----:B------:R-:W-:Y:S01]  /*14b0*/  STL [R1+0xc8], R149 ;  /* 0x0000c89501007387 */ /* 0x000fe20000100800 */
[----:B0-----:R-:W-:-:S02]  /*14c0*/  HADD2.F32 R148, -RZ, R146.H0_H0 ;  /* 0x20000092ff947230 */ /* 0x001fc40000004100 */
[----:B------:R-:W-:Y:S02]  /*14d0*/  HADD2.F32 R146, -RZ, R143.H0_H0 ;  /* 0x2000008fff927230 */ /* 0x000fe40000004100 */
[----:B-1----:R-:W-:Y:S01]  /*14e0*/  HADD2.F32 R147, -RZ, R144.H0_H0 ;  /* 0x20000090ff937230 */ /* 0x002fe20000004100 */
[----:B------:R-:W-:Y:S01]  /*14f0*/  STL [R1+0xc4], R148 ;  /* 0x0000c49401007387 */ /* 0x000fe20000100800 */
[----:B------:R-:W-:Y:S02]  /*1500*/  HADD2.F32 R144, -RZ, R145.H0_H0 ;  /* 0x20000091ff907230 */ /* 0x000fe40000004100 */
[----:B------:R-:W-:Y:S01]  /*1510*/  HADD2.F32 R143, -RZ, R142.H0_H0 ;  /* 0x2000008eff8f7230 */ /* 0x000fe20000004100 */
[----:B------:R-:W-:Y:S01]  /*1520*/  STL [R1+0xc0], R147 ;  /* 0x0000c09301007387 */ /* 0x000fe20000100800 */
[----:B------:R-:W-:Y:S02]  /*1530*/  HADD2.F32 R142, -RZ, R140.H0_H0 ;  /* 0x2000008cff8e7230 */ /* 0x000fe40000004100 */
[----:B------:R-:W-:Y:S01]  /*1540*/  HADD2.F32 R140, -RZ, R139.H0_H0 ;  /* 0x2000008bff8c7230 */ /* 0x000fe20000004100 */
[----:B------:R-:W-:Y:S01]  /*1550*/  STL [R1+0xbc], R146 ;  /* 0x0000bc9201007387 */ /* 0x000fe20000100800 */
[----:B------:R-:W-:-:S03]  /*1560*/  HADD2.F32 R139, -RZ, R141.H0_H0 ;  /* 0x2000008dff8b7230 */ /* 0x000fc60000004100 */
[----:B------:R-:W-:Y:S04]  /*1570*/  STL [R1+0xb8], R144 ;  /* 0x0000b89001007387 */ /* 0x000fe80000100800 */
[----:B------:R-:W-:Y:S04]  /*1580*/  STL [R1+0xb4], R143 ;  /* 0x0000b48f01007387 */ /* 0x000fe80000100800 */
[----:B------:R-:W-:Y:S04]  /*1590*/  STL [R1+0xb0], R142 ;  /* 0x0000b08e01007387 */ /* 0x000fe80000100800 */
        /* <DEDUP_REMOVED lines=25> */
[----:B------:R2:W-:Y:S01]  /*1730*/  STL [R1+0x68], R13 ;  /* 0x0000680d01007387 */ /* 0x0005e20000100800 */
[----:B0-----:R-:W-:-:S02]  /*1740*/  HADD2.F32 R12, -RZ, R10.H0_H0 ;  /* 0x2000000aff0c7230 */ /* 0x001fc40000004100 */
[----:B------:R-:W-:Y:S02]  /*1750*/  HADD2.F32 R10, -RZ, R7.H0_H0 ;  /* 0x20000007ff0a7230 */ /* 0x000fe40000004100 */
[----:B-1----:R-:W-:Y:S01]  /*1760*/  HADD2.F32 R11, -RZ, R8.H0_H0 ;  /* 0x20000008ff0b7230 */ /* 0x002fe20000004100 */
[----:B------:R2:W-:Y:S01]  /*1770*/  STL [R1+0x64], R12 ;  /* 0x0000640c01007387 */ /* 0x0005e20000100800 */
[----:B------:R-:W-:Y:S02]  /*1780*/  HADD2.F32 R8, -RZ, R9.H0_H0 ;  /* 0x20000009ff087230 */ /* 0x000fe40000004100 */
[----:B------:R-:W-:Y:S01]  /*1790*/  HADD2.F32 R7, -RZ, R6.H0_H0 ;  /* 0x20000006ff077230 */ /* 0x000fe20000004100 */
[----:B------:R2:W-:Y:S01]  /*17a0*/  STL [R1+0x60], R11 ;  /* 0x0000600b01007387 */ /* 0x0005e20000100800 */
[----:B------:R-:W-:Y:S02]  /*17b0*/  HADD2.F32 R6, -RZ, R2.H0_H0 ;  /* 0x20000002ff067230 */ /* 0x000fe40000004100 */
[----:B------:R-:W-:Y:S01]  /*17c0*/  HADD2.F32 R2, -RZ, R4.H0_H0 ;  /* 0x20000004ff027230 */ /* 0x000fe20000004100 */
[----:B------:R2:W-:Y:S04]  /*17d0*/  STL [R1+0x5c], R10 ;  /* 0x00005c0a01007387 */ /* 0x0005e80000100800 */
[----:B------:R2:W-:Y:S04]  /*17e0*/  STL [R1+0x58], R8 ;  /* 0x0000580801007387 */ /* 0x0005e80000100800 */
[----:B------:R2:W-:Y:S04]  /*17f0*/  STL [R1+0x54], R7 ;  /* 0x0000540701007387 */ /* 0x0005e80000100800 */
[----:B------:R2:W-:Y:S04]  /*1800*/  STL [R1+0x50], R6 ;  /* 0x0000500601007387 */ /* 0x0005e80000100800 */
[----:B------:R2:W-:Y:S04]  /*1810*/  STL [R1+0x48], R2 ;  /* 0x0000480201007387 */ /* 0x0005e80000100800 */
[----:B------:R2:W-:Y:S02]  /*1820*/  STL [R1+0x4c], R5 ;  /* 0x00004c0501007387 */ /* 0x0005e40000100800 */
.L_x_12486:
[----:B--2---:R-:W-:-:S04]  /*1830*/  IMAD.MOV.U32 R6, RZ, RZ, 0x4 ;  /* 0x00000004ff067424 */ /* 0x004fc800078e00ff */
[----:B------:R-:W-:-:S04]  /*1840*/  IMAD.WIDE R4, R3, R6, c[0x0][0x1d8] ;  /* 0x0000760003047625 */ /* 0x000fc800078e0206 */
[CC--:B------:R-:W-:Y:S01]  /*1850*/  IMAD.WIDE R192, R3.reuse, R6.reuse, c[0x0][0x1a8] ;  /* 0x00006a0003c07625 */ /* 0x0c0fe200078e0206 */
[----:B------:R0:W2:Y:S03]  /*1860*/  LDG.E R2, [R4.64] ;  /* 0x0000000404027981 */ /* 0x0000a6000c1e1900 */
[----:B0-----:R-:W-:-:S04]  /*1870*/  IMAD.WIDE R4, R3, R6, c[0x0][0x1a0] ;  /* 0x0000680003047625 */ /* 0x001fc800078e0206 */
[C---:B------:R-:W-:Y:S01]  /*1880*/  IMAD.WIDE R6, R3.reuse, R6, c[0x0][0x1d0] ;  /* 0x0000740003067625 */ /* 0x040fe200078e0206 */
[----:B------:R-:W0:Y:S04]  /*1890*/  S2R R9, SR_TID.X ;  /* 0x0000000000097919 */ /* 0x000e280000002100 */
[----:B------:R1:W3:Y:S01]  /*18a0*/  LDG.E R195, [R6.64] ;  /* 0x0000000406c37981 */ /* 0x0002e2000c1e1900 */
[----:B------:R-:W-:Y:S01]  /*18b0*/  MOV R194, 0x10 ;  /* 0x0000001000c27802 */ /* 0x000fe20000000f00 */
[----:B------:R-:W-:Y:S02]  /*18c0*/  BSSY B1, `(.L_x_12334) ;  /* 0x0000272000017945 */ /* 0x000fe40003800000 */
[----:B------:R4:W5:Y:S01]  /*18d0*/  LDG.E R4, [R4.64] ;  /* 0x0000000404047981 */ /* 0x000962000c1e1900 */
[----:B-1----:R-:W-:-:S03]  /*18e0*/  IMAD R6, R3, c[0x0][0x168], RZ ;  /* 0x00005a0003067a24 */ /* 0x002fc600078e02ff */
[----:B----4-:R1:W5:Y:S02]  /*18f0*/  LDG.E R5, [R192.64] ;  /* 0x00000004c0057981 */ /* 0x010364000c1e1900 */
[----:B------:R-:W-:-:S04]  /*1900*/  SHF.R.S32.HI R7, RZ, 0x1f, R6 ;  /* 0x0000001fff077819 */ /* 0x000fc80000011406 */
[----:B------:R-:W-:Y:S02]  /*1910*/  LEA.HI R7, R7, R6, RZ, 0x2 ;  /* 0x0000000607077211 */ /* 0x000fe400078f10ff */
[----:B0-----:R-:W-:-:S04]  /*1920*/  LOP3.LUT R9, R9, 0x1f, RZ, 0xc0, !PT ;  /* 0x0000001f09097812 */ /* 0x001fc800078ec0ff */
[----:B------:R-:W-:-:S05]  /*1930*/  LEA.HI.SX32 R11, R7, R9, 0x1e ;  /* 0x00000009070b7211 */ /* 0x000fca00078ff2ff */
[----:B-1----:R-:W-:Y:S01]  /*1940*/  IMAD.WIDE.U32 R192, R11, R194, c[0x0][0x218] ;  /* 0x000086000bc07625 */ /* 0x002fe200078e00c2 */
        /* <DEDUP_REMOVED lines=11> */
.L_x_12338:
[----:B------:R-:W-:Y:S02]  /*1a00*/  IADD3 R4, R11, 0x20, RZ ;  /* 0x000000200b047810 */ /* 0x000fe40007ffe0ff */
.L_x_12337:
[----:B------:R-:W-:Y:S05]  /*1a10*/  BSYNC B2 ;  /* 0x0000000000027941 */ /* 0x000fea0003800000 */
.L_x_12336:
        /* <DEDUP_REMOVED lines=8> */
.L_x_12341:
[----:B------:R-:W-:Y:S02]  /*1aa0*/  IADD3 R4, R4, 0x20, RZ ;  /* 0x0000002004047810 */ /* 0x000fe40007ffe0ff */
.L_x_12340:
[----:B------:R-:W-:Y:S05]  /*1ab0*/  BSYNC B2 ;  /* 0x0000000000027941 */ /* 0x000fea0003800000 */
.L_x_12339:
        /* <DEDUP_REMOVED lines=8> */
.L_x_12344:
[----:B------:R-:W-:Y:S02]  /*1b40*/  IADD3 R4, R4, 0x20, RZ ;  /* 0x0000002004047810 */ /* 0x000fe40007ffe0ff */
.L_x_12343:
[----:B------:R-:W-:Y:S05]  /*1b50*/  BSYNC B2 ;  /* 0x0000000000027941 */ /* 0x000fea0003800000 */
.L_x_12342:
        /* <DEDUP_REMOVED lines=8> */
.L_x_12347:
[----:B------:R-:W-:Y:S02]  /*1be0*/  IADD3 R4, R4, 0x20, RZ ;  /* 0x0000002004047810 */ /* 0x000fe40007ffe0ff */
.L_x_12346:
[----:B------:R-:W-:Y:S05]  /*1bf0*/  BSYNC B2 ;  /* 0x0000000000027941 */ /* 0x000fea0003800000 */
.L_x_12345:
        /* <DEDUP_REMOVED lines=8> */
.L_x_12350:
[----:B------:R-:W-:Y:S02]  /*1c80*/  IADD3 R4, R4, 0x20, RZ ;  /* 0x0000002004047810 */ /* 0x000fe40007ffe0ff */
.L_x_12349:
[----:B------:R-:W-:Y:S05]  /*1c90*/  BSYNC B2 ;  /* 0x0000000000027941 */ /* 0x000fea0003800000 */
.L_x_12348:
        /* <DEDUP_REMOVED lines=8> */
.L_x_12353:
[----:B------:R-:W-:Y:S02]  /*1d20*/  IADD3 R4, R4, 0x20, RZ ;  /* 0x0000002004047810 */ /* 0x000fe40007ffe0ff */
.L_x_12352:
[----:B------:R-:W-:Y:S05]  /*1d30*/  BSYNC B2 ;  /* 0x0000000000027941 */ /* 0x000fea0003800000 */
.L_x_12351:
[----:B------:R-:W-:Y:S01]  /*1d40*/  BSSY B2, `(.L_x_12354) ;  /* 0x0000008000027945 */ /* 0x000fe20003800000 */
[----:B------:R-:W-:Y:S05]  /*1d50*/  @!P0 BRA `(.L_x_12355) ;  /* 0x0000006000008947 */ /* 0x000fea0003800000 */
[----:B------:R-:W-:-:S04]  /*1d60*/  ISETP.NE.U32.AND P4, PT, RZ, c[0x0][0x218], PT ;  /* 0x00008600ff007a0c */ /* 0x000fc80003f85070 */
[----:B------:R-:W-:-:S13]  /*1d70*/  ISETP.NE.AND.EX P4, PT, RZ, c[0x0][0x21c], PT, P4 ;  /* 0x00008700ff007a0c */ /* 0x000fda0003f85340 */
[----:B------:R-:W-:Y:S05]  /*1d80*/  @!P4 BRA `(.L_x_12356) ;  /* 0x000000200000c947 */ /* 0x000fea0003800000 */
[----:B------:R-:W-:-:S06]  /*1d90*/  IMAD.WIDE.U32 R156, R4, R194, c[0x0][0x218] ;  /* 0x00008600049c7625 */ /* 0x000fcc00078e00c2 */
[----:B------:R-:W5:Y:S02]  /*1da0*/  LDG.E.128 R156, [R156.64] ;  /* 0x000000049c9c7981 */ /* 0x000f64000c1e1d00 */
.L_x_12356:
[----:B------:R-:W-:Y:S02]  /*1db0*/  IADD3 R4, R4, 0x20, RZ ;  /* 0x0000002004047810 */ /* 0x000fe40007ffe0ff */
.L_x_12355:
[----:B------:R-:W-:Y:S05]  /*1dc0*/  BSYNC B2 ;  /* 0x0000000000027941 */ /* 0x000fea0003800000 */
.L_x_12354:
[----:B------:R-:W-:Y:S01]  /*1dd0*/  BSSY B2, `(.L_x_12357) ;  /* 0x0000008000027945 */ /* 0x000fe20003800000 */
[----:B------:R-:W-:Y:S05]  /*1de0*/  @!P1 BRA `(.L_x_12358) ;  /* 0x0000006000009947 */ /* 0x000fea0003800000 */
[----:B------:R-:W-:-:S04]  /*1df0*/  ISETP.NE.U32.AND P4, PT, RZ, c[0x0][0x218], PT ;  /* 0x00008600ff007a0c */ /* 0x000fc80003f85070 */
[----:B------:R-:W-:-:S13]  /*1e00*/  ISETP.NE.AND.EX P4, PT, RZ, c[0x0][0x21c], PT, P4 ;  /* 0x00008700ff007a0c */ /* 0x000fda0003f85340 */
[----:B------:R-:W-:Y:S05]  /*1e10*/  @!P4 BRA `(.L_x_12359) ;  /* 0x000000200000c947 */ /* 0x000fea0003800000 */
[----:B------:R-:W-:-:S06]  /*1e20*/  IMAD.WIDE.U32 R160, R4, R194, c[0x0][0x218] ;  /* 0x0000860004a07625 */ /* 0x000fcc00078e00c2 */
[----:B------:R-:W5:Y:S02]  /*1e30*/  LDG.E.128 R160, [R160.64] ;  /* 0x00000004a0a07981 */ /* 0x000f64000c1e1d00 */
.L_x_12359:
[----:B------:R-:W-:Y:S02]  /*1e40*/  IADD3 R4, R4, 0x20, RZ ;  /* 0x0000002004047810 */ /* 0x000fe40007ffe0ff */
.L_x_12358:
[----:B------:R-:W-:Y:S05]  /*1e50*/  BSYNC B2 ;  /* 0x0000000000027941 */ /* 0x000fea0003800000 */
.L_x_12357:
[----:B------:R-:W-:Y:S01]  /*1e60*/  BSSY B2, `(.L_x_12360) ;  /* 0x0000008000027945 */ /* 0x000fe20003800000 */
[----:B------:R-:W-:Y:S05]  /*1e70*/  @!P2 BRA `(.L_x_12361) ;  /* 0x000000600000a947 */ /* 0x000fea0003800000 */
[----:B------:R-:W-:-:S04]  /*1e80*/  ISETP.NE.U32.AND P4, PT, RZ, c[0x0][0x218], PT ;  /* 0x00008600ff007a0c */ /* 0x000fc80003f85070 */
[----:B------:R-:W-:-:S13]  /*1e90*/  ISETP.NE.AND.EX P4, PT, RZ, c[0x0][0x21c], PT, P4 ;  /* 0x00008700ff007a0c */ /* 0x000fda0003f85340 */
[----:B------:R-:W-:Y:S05]  /*1ea0*/  @!P4 BRA `(.L_x_12362) ;  /* 0x000000200000c947 */ /* 0x000fea0003800000 */
[----:B------:R-:W-:-:S06]  /*1eb0*/  IMAD.WIDE.U32 R164, R4, R194, c[0x0][0x218] ;  /* 0x0000860004a47625 */ /* 0x000fcc00078e00c2 */
[----:B------:R-:W5:Y:S02]  /*1ec0*/  LDG.E.128 R164, [R164.64] ;  /* 0x00000004a4a47981 */ /* 0x000f64000c1e1d00 */
.L_x_12362:
[----:B------:R-:W-:Y:S02]  /*1ed0*/  IADD3 R4, R4, 0x20, RZ ;  /* 0x0000002004047810 */ /* 0x000fe40007ffe0ff */
.L_x_12361:
[----:B------:R-:W-:Y:S05]  /*1ee0*/  BSYNC B2 ;  /* 0x0000000000027941 */ /* 0x000fea0003800000 */
.L_x_12360:
        /* <DEDUP_REMOVED lines=9> */
.L_x_12335:
[----:B------:R-:W-:Y:S01]  /*1f80*/  IADD3 R2, R2, -0x1, RZ ;  /* 0xffffffff02027810 */ /* 0x000fe20007ffe0ff */
        /* <DEDUP_REMOVED lines=11> */
[----:B------:R-:W2:Y:S01]  /*2040*/  LDL R8, [R1+0x184] ;  /* 0x0001840001087983 */ /* 0x000ea20000100800 */
[----:B0-----:R-:W0:Y:S01]  /*2050*/  LDC.U8 R195, c[0x0][0x1f0] ;  /* 0x00007c00ffc37b82 */ /* 0x001e220000000000 */
[----:B------:R-:W-:Y:S02]  /*2060*/  ISETP.NE.U32.AND P4, PT, RZ, c[0x0][0x218], PT ;  /* 0x00008600ff007a0c */ /* 0x000fe40003f85070 */
[----:B------:R1:W-:Y:S02]  /*2070*/  STL [R1+0x188], R0 ;  /* 0x0001880001007387 */ /* 0x0003e40000100800 */
[----:B------:R-:W-:-:S02]  /*2080*/  ISETP.NE.AND.EX P4, PT, RZ, c[0x0][0x21c], PT, P4 ;  /* 0x00008700ff007a0c */ /* 0x000fc40003f85340 */
[----:B------:R-:W3:Y:S04]  /*2090*/  LDG.E.128 R196, [R196.64] ;  /* 0x00000004c4c47981 */ /* 0x000ee8000c1e1d00 */
[----:B------:R-:W4:Y:S07]  /*20a0*/  LDL R7, [R1+0x17c] ;  /* 0x00017c0001077983 */ /* 0x000f2e0000100800 */
[----:B------:R1:W5:Y:S01]  /*20b0*/  @P4 LDG.E.128 R132, [R192.64] ;  /* 0x00000004c0844981 */ /* 0x000362000c1e1d00 */
[----:B0-----:R-:W-:-:S04]  /*20c0*/  ISETP.NE.AND P4, PT, R195, RZ, PT ;  /* 0x000000ffc300720c */ /* 0x001fc80003f85270 */
[----:B-----5:R-:W-:Y:S01]  /*20d0*/  FSEL R2, R4, RZ, !P4 ;  /* 0x000000ff04027208 */ /* 0x020fe20006000000 */
[----:B-1----:R-:W-:-:S06]  /*20e0*/  IMAD.WIDE.U32 R192, R6, R194, c[0x0][0x208] ;  /* 0x0000820006c07625 */ /* 0x002fcc00078e00c2 */
[----:B------:R-:W2:Y:S01]  /*20f0*/  LDG.E.128 R192, [R192.64] ;  /* 0x00000004c0c07981 */ /* 0x000ea2000c1e1d00 */
[C---:B---3--:R-:W-:Y:S02]  /*2100*/  FADD.FTZ R197, -R2.reuse, R197 ;  /* 0x000000c502c57221 */ /* 0x048fe40000010100 */
[C---:B------:R-:W-:Y:S02]  /*2110*/  FADD.FTZ R196, -R2.reuse, R196 ;  /* 0x000000c402c47221 */ /* 0x040fe40000010100 */
[C---:B------:R-:W-:Y:S02]  /*2120*/  FADD.FTZ R198, -R2.reuse, R198 ;  /* 0x000000c602c67221 */ /* 0x040fe40000010100 */
[----:B------:R-:W-:Y:S02]  /*2130*/  FADD.FTZ R199, -R2, R199 ;  /* 0x000000c702c77221 */ /* 0x000fe40000010100 */
[----:B------:R-:W3:Y:S01]  /*2140*/  LDL R2, [R1+0x180] ;  /* 0x0001800001027983 */ /* 0x000ee20000100800 */
[----:B------:R-:W-:-:S03]  /*2150*/  FMUL.FTZ R0, R5, R197 ;  /* 0x000000c505007220 */ /* 0x000fc60000410000 */
[----:B------:R-:W3:Y:S01]  /*2160*/  LDL R197, [R1+0x178] ;  /* 0x0001780001c57983 */ /* 0x000ee20000100800 */
[C---:B------:R-:W-:Y:S02]  /*2170*/  FMUL.FTZ R220, R5.reuse, R196 ;  /* 0x000000c405dc7220 */ /* 0x040fe40000410000 */
[----:B------:R-:W-:Y:S01]  /*2180*/  FMUL.FTZ R9, R5, R198 ;  /* 0x000000c605097220 */ /* 0x000fe20000410000 */
[----:B------:R0:W-:Y:S04]  /*2190*/  STL [R1+0x44], R0 ;  /* 0x0000440001007387 */ /* 0x0001e80000100800 */
[----:B------:R1:W-:Y:S01]  /*21a0*/  STL [R1+0x40], R9 ;  /* 0x0000400901007387 */ /* 0x0003e20000100800 */
[----:B--2---:R-:W-:Y:S02]  /*21b0*/  FMUL.FTZ R8, R8, R192 ;  /* 0x000000c008087220 */ /* 0x004fe40000410000 */
[----:B------:R-:W-:-:S02]  /*21c0*/  FADD.FTZ R56, R56, R192 ;  /* 0x000000c038387221 */ /* 0x000fc40000010000 */
[----:B------:R-:W-:Y:S02]  /*21d0*/  FFMA.FTZ R20, R192, R220, R20 ;  /* 0x000000dcc0147223 */ /* 0x000fe40000010014 */
[----:B----4-:R-:W-:Y:S02]  /*21e0*/  FMUL.FTZ R196, R7, R194 ;  /* 0x000000c207c47220 */ /* 0x010fe40000410000 */
[----:B------:R-:W-:Y:S02]  /*21f0*/  FMUL.FTZ R192, R5, R199 ;  /* 0x000000c705c07220 */ /* 0x000fe40000410000 */
[----:B------:R-:W-:Y:S02]  /*2200*/  FADD.FTZ R57, R57, R193 ;  /* 0x000000c139397221 */ /* 0x000fe40000010000 */
[----:B------:R-:W-:Y:S02]  /*2210*/  FFMA.FTZ R21, R193, R0, R21 ;  /* 0x00000000c1157223 */ /* 0x000fe40000010015 */
[----:B------:R-:W-:-:S02]  /*2220*/  FADD.FTZ R7, RZ, R8 ;  /* 0x00000008ff077221 */ /* 0x000fc40000010000 */
[----:B------:R-:W-:Y:S01]  /*2230*/  FFMA.FTZ R22, R194, R9, R22 ;  /* 0x00000009c2167223 */ /* 0x000fe20000010016 */
[----:B------:R-:W-:Y:S01]  /*2240*/  IADD3 R6, R6, 0x20, RZ ;  /* 0x0000002006067810 */ /* 0x000fe20007ffe0ff */
[----:B------:R-:W-:Y:S02]  /*2250*/  FADD.FTZ R58, R58, R194 ;  /* 0x000000c23a3a7221 */ /* 0x000fe40000010000 */
[----:B------:R-:W-:Y:S02]  /*2260*/  FADD.FTZ R59, R59, R195 ;  /* 0x000000c33b3b7221 */ /* 0x000fe40000010000 */
[----:B------:R-:W-:Y:S02]  /*2270*/  FFMA.FTZ R23, R195, R192, R23 ;  /* 0x000000c0c3177223 */ /* 0x000fe40000010017 */
[----:B---3--:R-:W-:Y:S02]  /*2280*/  FMUL.FTZ R198, R2, R193 ;  /* 0x000000c102c67220 */ /* 0x008fe40000410000 */
[----:B------:R-:W-:-:S02]  /*2290*/  FFMA.FTZ R2, R220, R8, RZ ;  /* 0x00000008dc027223 */ /* 0x000fc400000100ff */
[----:B------:R-:W-:Y:S01]  /*22a0*/  FMUL.FTZ R193, R197, R195 ;  /* 0x000000c3c5c17220 */ /* 0x000fe20000410000 */
[----:B------:R2:W-:Y:S01]  /*22b0*/  STL [R1+0x3c], R198 ;  /* 0x00003cc601007387 */ /* 0x0005e20000100800 */
[----:B------:R-:W-:-:S03]  /*22c0*/  FFMA.FTZ R2, R0, R198, R2 ;  /* 0x000000c600027223 */ /* 0x000fc60000010002 */
[----:B------:R2:W-:Y:S04]  /*22d0*/  STL [R1+0x1c], R196 ;  /* 0x00001cc401007387 */ /* 0x0005e80000100800 */
[----:B------:R2:W-:Y:S04]  /*22e0*/  STL [R1+0x18], R192 ;  /* 0x000018c001007387 */ /* 0x0005e80000100800 */
[----:B0-----:R2:W5:Y:S04]  /*22f0*/  LDL.LU R0, [R1+0x188] ;  /* 0x0001880001007983 */ /* 0x0015680000300800 */
[----:B------:R2:W-:Y:S01]  /*2300*/  STL [R1+0x8], R193 ;  /* 0x000008c101007387 */ /* 0x0005e20000100800 */
[----:B------:R-:W-:-:S02]  /*2310*/  FADD.FTZ R7, R7, R198 ;  /* 0x000000c607077221 */ /* 0x000fc40000010000 */
[----:B------:R-:W-:Y:S02]  /*2320*/  FFMA.FTZ R2, R9, R196, R2 ;  /* 0x000000c409027223 */ /* 0x000fe40000010002 */
[----:B------:R-:W-:Y:S02]  /*2330*/  FADD.FTZ R7, R7, R196 ;  /* 0x000000c407077221 */ /* 0x000fe40000010000 */
[----:B------:R-:W-:Y:S02]  /*2340*/  FFMA.FTZ R2, R192, R193, R2 ;  /* 0x000000c1c0027223 */ /* 0x000fe40000010002 */
[----:B-1----:R-:W-:Y:S01]  /*2350*/  FADD.FTZ R9, R7, R193 ;  /* 0x000000c107097221 */ /* 0x002fe20000010000 */
[----:B------:R-:W-:Y:S02]  /*2360*/  IADD3 R7, R11, 0x20, RZ ;  /* 0x000000200b077810 */ /* 0x000fe40007ffe0ff */
.L_x_12365:
[----:B--2---:R-:W-:Y:S05]  /*2370*/  BSYNC B2 ;  /* 0x0000000000027941 */ /* 0x004fea0003800000 */
.L_x_12364:
[----:B-----5:R-:W-:Y:S01]  /*2380*/  ISETP.GE.U32.AND P4, PT, R0, 0x40, PT ;  /* 0x000000400000780c */ /* 0x020fe20003f86070 */
[----:B------:R-:W-:-:S12]  /*2390*/  BSSY B2, `(.L_x_12366) ;  /* 0x0000032000027945 */ /* 0x000fd80003800000 */
[----:B------:R-:W-:Y:S05]  /*23a0*/  @!P4 BRA `(.L_x_12367) ;  /* 0x000003000000c947 */ /* 0x000fea0003800000 */
[----:B------:R-:W-:Y:S01]  /*23b0*/  HFMA2.MMA R194, -RZ, RZ, 0, 9.5367431640625e-07 ;  /* 0x00000010ffc27435 */ /* 0x000fe200000001ff */
[----:B0-----:R-:W0:Y:S01]  /*23c0*/  LDC.U8 R195, c[0x0][0x1f0] ;  /* 0x00007c00ffc37b82 */ /* 0x001e220000000000 */
[----:B------:R-:W-:Y:S01]  /*23d0*/  ISETP.NE.U32.AND P4, PT, RZ, c[0x0][0x218], PT ;  /* 0x00008600ff007a0c */ /* 0x000fe20003f85070 */
[----:B------:R-:W2:Y:S03]  /*23e0*/  LDL R244, [R1+0x174] ;  /* 0x0001740001f47983 */ /* 0x000ea60000100800 */
[----:B------:R-:W-:Y:S01]  /*23f0*/  ISETP.NE.AND.EX P4, PT, RZ, c[0x0][0x21c], PT, P4 ;  /* 0x00008700ff007a0c */ /* 0x000fe20003f85340 */
[----:B------:R-:W3:Y:S03]  /*2400*/  LDL R245, [R1+0x16c] ;  /* 0x00016c0001f57983 */ /* 0x000ee60000100800 */
[CC--:B------:R-:W-:Y:S01]  /*2410*/  IMAD.WIDE.U32 R196, R7.reuse, R194.reuse, c[0x0][0x188] ;  /* 0x0000620007c47625 */ /* 0x0c0fe200078e00c2 */
[----:B------:R-:W4:Y:S05]  /*2420*/  LDL R227, [R1+0x168] ;  /* 0x0001680001e37983 */ /* 0x000f2a0000100800 */
[----:B------:R-:W2:Y:S03]  /*2430*/  LDG.E.128 R196, [R196.64] ;  /* 0x00000004c4c47981 */ /* 0x000ea6000c1e1d00 */
[----:B------:R-:W-:-:S05]  /*2440*/  @P4 IMAD.WIDE.U32 R192, R7, R194, c[0x0][0x218] ;  /* 0x0000860007c04625 */ /* 0x000fca00078e00c2 */
[----:B------:R1:W5:Y:S01]  /*2450*/  @P4 LDG.E.128 R136, [R192.64] ;  /* 0x00000004c0884981 */ /* 0x000362000c1e1d00 */
[----:B0-----:R-:W-:-:S04]  /*2460*/  ISETP.NE.AND P4, PT, R195, RZ, PT ;  /* 0x000000ffc300720c */ /* 0x001fc80003f85270 */
[----:B------:R-:W-:Y:S01]  /*2470*/  FSEL R13, R4, RZ, !P4 ;  /* 0x000000ff040d7208 */ /* 0x000fe20006000000 */
[----:B-1----:R-:W-:-:S06]  /*2480*/  IMAD.WIDE.U32 R192, R6, R194, c[0x0][0x208] ;  /* 0x0000820006c07625 */ /* 0x002fcc00078e00c2 */
[----:B------:R-:W3:Y:S01]  /*2490*/  LDG.E.128 R192, [R192.64] ;  /* 0x00000004c0c07981 */ /* 0x000ee2000c1e1d00 */
[----:B--2---:R-:W-:-:S04]  /*24a0*/  FADD.FTZ R196, -R13, R196 ;  /* 0x000000c40dc47221 */ /* 0x004fc80000010100 */
[----:B------:R-:W-:Y:S02]  /*24b0*/  FMUL.FTZ R217, R5, R196 ;  /* 0x000000c405d97220 */ /* 0x000fe40000410000 */
[----:B------:R-:W2:Y:S01]  /*24c0*/  LDL R196, [R1+0x170] ;  /* 0x0001700001c47983 */ /* 0x000ea20000100800 */
[C---:B------:R-:W-:Y:S02]  /*24d0*/  FADD.FTZ R197, -R13.reuse, R197 ;  /* 0x000000c50dc57221 */ /* 0x040fe40000010100 */
[----:B------:R-:W-:Y:S02]  /*24e0*/  FADD.FTZ R198, -R13, R198 ;  /* 0x000000c60dc67221 */ /* 0x000fe40000010100 */
[----:B---3--:R-:W-:-:S05]  /*24f0*/  FMUL.FTZ R244, R244, R192 ;  /* 0x000000c0f4f47220 */ /* 0x008fca0000410000 */
[----:B------:R0:W-:Y:S01]  /*2500*/  STL [R1+0x38], R244 ;  /* 0x000038f401007387 */ /* 0x0001e20000100800 */
[----:B------:R-:W-:Y:S02]  /*2510*/  FADD.FTZ R60, R60, R192 ;  /* 0x000000c03c3c7221 */ /* 0x000fe40000010000 */
[----:B------:R-:W-:Y:S02]  /*2520*/  FFMA.FTZ R24, R192, R217, R24 ;  /* 0x000000d9c0187223 */ /* 0x000fe40000010018 */
[----:B------:R-:W-:Y:S02]  /*2530*/  FADD.FTZ R9, R9, R244 ;  /* 0x000000f409097221 */ /* 0x000fe40000010000 */
[----:B------:R-:W-:Y:S02]  /*2540*/  FMUL.FTZ R216, R5, R197 ;  /* 0x000000c505d87220 */ /* 0x000fe40000410000 */
[----:B------:R-:W-:Y:S02]  /*2550*/  FFMA.FTZ R192, R217, R244, R2 ;  /* 0x000000f4d9c07223 */ /* 0x000fe40000010002 */
[----:B------:R-:W-:-:S02]  /*2560*/  FADD.FTZ R199, -R13, R199 ;  /* 0x000000c70dc77221 */ /* 0x000fc40000010100 */
[----:B------:R-:W-:Y:S02]  /*2570*/  FMUL.FTZ R245, R245, R194 ;  /* 0x000000c2f5f57220 */ /* 0x000fe40000410000 */
[----:B------:R-:W-:Y:S02]  /*2580*/  FMUL.FTZ R13, R5, R198 ;  /* 0x000000c6050d7220 */ /* 0x000fe40000410000 */
[----:B----4-:R-:W-:Y:S02]  /*2590*/  FMUL.FTZ R227, R227, R195 ;  /* 0x000000c3e3e37220 */ /* 0x010fe40000410000 */
[----:B0-----:R-:W-:Y:S01]  /*25a0*/  FMUL.FTZ R244, R5, R199 ;  /* 0x000000c705f47220 */ /* 0x001fe20000410000 */
        /* <DEDUP_REMOVED lines=12> */
[----:B------:R-:W-:Y:S02]  /*2670*/  FADD.FTZ R2, R2, R245 ;  /* 0x000000f502027221 */ /* 0x000fe40000010000 */
[----:B------:R-:W-:Y:S02]  /*2680*/  FFMA.FTZ R192, R13, R245, R9 ;  /* 0x000000f50dc07223 */ /* 0x000fe40000010009 */
[----:B------:R-:W-:Y:S02]  /*2690*/  FADD.FTZ R9, R2, R227 ;  /* 0x000000e302097221 */ /* 0x000fe40000010000 */
[----:B------:R-:W-:-:S02]  /*26a0*/  FFMA.FTZ R2, R244, R227, R192 ;  /* 0x000000e3f4027223 */ /* 0x000fc400000100c0 */
.L_x_12367:
[----:B0-----:R-:W-:Y:S05]  /*26b0*/  BSYNC B2 ;  /* 0x0000000000027941 */ /* 0x001fea0003800000 */
.L_x_12366:
[----:B------:R-:W-:Y:S01]  /*26c0*/  ISETP.GE.U32.AND P4, PT, R0, 0x60, PT ;  /* 0x000000600000780c */ /* 0x000fe20003f86070 */
[----:B------:R-:W-:-:S12]  /*26d0*/  BSSY B2, `(.L_x_12368) ;  /* 0x0000031000027945 */ /* 0x000fd80003800000 */
[----:B------:R-:W-:Y:S05]  /*26e0*/  @!P4 BRA `(.L_x_12369) ;  /* 0x000002f00000c947 */ /* 0x000fea0003800000 */
[----:B------:R-:W-:Y:S01]  /*26f0*/  ISETP.NE.U32.AND P4, PT, RZ, c[0x0][0x218], PT ;  /* 0x00008600ff007a0c */ /* 0x000fe20003f85070 */
[----:B------:R-:W0:Y:S01]  /*2700*/  LDC.U8 R195, c[0x0][0x1f0] ;  /* 0x00007c00ffc37b82 */ /* 0x000e220000000000 */
[----:B------:R-:W-:Y:S01]  /*2710*/  HFMA2.MMA R194, -RZ, RZ, 0, 9.5367431640625e-07 ;  /* 0x00000010ffc27435 */ /* 0x000fe200000001ff */
[----:B------:R-:W2:Y:S01]  /*2720*/  LDL R234, [R1+0x164] ;  /* 0x0001640001ea7983 */ /* 0x000ea20000100800 */
[----:B------:R-:W-:-:S03]  /*2730*/  ISETP.NE.AND.EX P4, PT, RZ, c[0x0][0x21c], PT, P4 ;  /* 0x00008700ff007a0c */ /* 0x000fc60003f85340 */
[----:B------:R-:W3:Y:S04]  /*2740*/  LDL R252, [R1+0x160] ;  /* 0x0001600001fc7983 */ /* 0x000ee80000100800 */
[----:B------:R-:W4:Y:S01]  /*2750*/  LDL R243, [R1+0x15c] ;  /* 0x00015c0001f37983 */ /* 0x000f220000100800 */
[----:B------:R-:W-:-:S03]  /*2760*/  IMAD.WIDE.U32 R196, R7, R194, c[0x0][0x188] ;  /* 0x0000620007c47625 */ /* 0x000fc600078e00c2 */
[----:B------:R-:W2:Y:S02]  /*2770*/  LDL R226, [R1+0x158] ;  /* 0x0001580001e27983 */ /* 0x000ea40000100800 */
[-C--:B------:R-:W-:Y:S02]  /*2780*/  @P4 IMAD.WIDE.U32 R192, R7, R194.reuse, c[0x0][0x218] ;  /* 0x0000860007c04625 */ /* 0x080fe400078e00c2 */
[----:B------:R-:W2:Y:S04]  /*2790*/  LDG.E.128 R196, [R196.64] ;  /* 0x00000004c4c47981 */ /* 0x000ea8000c1e1d00 */
[----:B------:R1:W5:Y:S01]  /*27a0*/  @P4 LDG.E.128 R140, [R192.64] ;  /* 0x00000004c08c4981 */ /* 0x000362000c1e1d00 */
[----:B0-----:R-:W-:Y:S01]  /*27b0*/  ISETP.NE.AND P4, PT, R195, RZ, PT ;  /* 0x000000ffc300720c */ /* 0x001fe20003f85270 */
[----:B-1----:R-:W-:-:S06]  /*27c0*/  IMAD.WIDE.U32 R192, R6, R194, c[0x0][0x208] ;  /* 0x0000820006c07625 */ /* 0x002fcc00078e00c2 */
[----:B------:R-:W3:Y:S01]  /*27d0*/  LDG.E.128 R192, [R192.64] ;  /* 0x00000004c0c07981 */ /* 0x000ee2000c1e1d00 */
[----:B------:R-:W-:Y:S02]  /*27e0*/  FSEL R14, R4, RZ, !P4 ;  /* 0x000000ff040e7208 */ /* 0x000fe40006000000 */
[----:B------:R-:W-:Y:S02]  /*27f0*/  IADD3 R6, R6, 0x20, RZ ;  /* 0x0000002006067810 */ /* 0x000fe40007ffe0ff */
[----:B------:R-:W-:Y:S01]  /*2800*/  IADD3 R7, R7, 0x20, RZ ;  /* 0x0000002007077810 */ /* 0x000fe20007ffe0ff */
[C---:B--2---:R-:W-:Y:S02]  /*2810*/  FADD.FTZ R196, -R14.reuse, R196 ;  /* 0x000000c40ec47221 */ /* 0x044fe40000010100 */
[----:B------:R-:W-:Y:S02]  /*2820*/  FADD.FTZ R197, -R14, R197 ;  /* 0x000000c50ec57221 */ /* 0x000fe40000010100 */
[----:B------:R-:W-:-:S02]  /*2830*/  FMUL.FTZ R213, R5, R196 ;  /* 0x000000c405d57220 */ /* 0x000fc40000410000 */
[C---:B------:R-:W-:Y:S02]  /*2840*/  FADD.FTZ R198, -R14.reuse, R198 ;  /* 0x000000c60ec67221 */ /* 0x040fe40000010100 */
[----:B------:R-:W-:Y:S02]  /*2850*/  FMUL.FTZ R212, R5, R197 ;  /* 0x000000c505d47220 */ /* 0x000fe40000410000 */
[----:B------:R-:W-:Y:S02]  /*2860*/  FADD.FTZ R199, -R14, R199 ;  /* 0x000000c70ec77221 */ /* 0x000fe40000010100 */
[----:B---3--:R-:W-:Y:S02]  /*2870*/  FMUL.FTZ R234, R234, R192 ;  /* 0x000000c0eaea7220 */ /* 0x008fe40000410000 */
[----:B------:R-:W-:Y:S02]  /*2880*/  FADD.FTZ R64, R64, R192 ;  /* 0x000000c040407221 */ /* 0x000fe40000010000 */
[----:B------:R-:W-:-:S02]  /*2890*/  FFMA.FTZ R28, R192, R213, R28 ;  /* 0x000000d5c01c7223 */ /* 0x000fc4000001001c */
[----:B------:R-:W-:Y:S02]  /*28a0*/  FMUL.FTZ R252, R252, R193 ;  /* 0x000000c1fcfc7220 */ /* 0x000fe40000410000 */
[----:B------:R-:W-:Y:S02]  /*28b0*/  FADD.FTZ R9, R9, R234 ;  /* 0x000000ea09097221 */ /* 0x000fe40000010000 */
[----:B------:R-:W-:Y:S02]  /*28c0*/  FFMA.FTZ R192, R213, R234, R2 ;  /* 0x000000ead5c07223 */ /* 0x000fe40000010002 */
[----:B----4-:R-:W-:Y:S02]  /*28d0*/  FMUL.FTZ R243, R243, R194 ;  /* 0x000000c2f3f37220 */ /* 0x010fe40000410000 */
[----:B------:R-:W-:Y:S02]  /*28e0*/  FADD.FTZ R2, R9, R252 ;  /* 0x000000fc09027221 */ /* 0x000fe40000010000 */
[----:B------:R-:W-:-:S02]  /*28f0*/  FMUL.FTZ R14, R5, R198 ;  /* 0x000000c6050e7220 */ /* 0x000fc40000410000 */
[----:B------:R-:W-:Y:S01]  /*2900*/  FFMA.FTZ R9, R212, R252, R192 ;  /* 0x000000fcd4097223 */ /* 0x000fe200000100c0 */
[----:B------:R0:W-:Y:S01]  /*2910*/  STL [R1+0x34], R234 ;  /* 0x000034ea01007387 */ /* 0x0001e20000100800 */
[----:B------:R-:W-:Y:S02]  /*2920*/  FMUL.FTZ R226, R226, R195 ;  /* 0x000000c3e2e27220 */ /* 0x000fe40000410000 */
[----:B------:R-:W-:Y:S02]  /*2930*/  FADD.FTZ R2, R2, R243 ;  /* 0x000000f302027221 */ /* 0x000fe40000010000 */
[----:B------:R-:W-:Y:S02]  /*2940*/  FFMA.FTZ R192, R14, R243, R9 ;  /* 0x000000f30ec07223 */ /* 0x000fe40000010009 */
[----:B------:R-:W-:Y:S02]  /*2950*/  FADD.FTZ R9, R2, R226 ;  /* 0x000000e202097221 */ /* 0x000fe40000010000 */
[----:B0-----:R-:W-:-:S02]  /*2960*/  FMUL.FTZ R234, R5, R199 ;  /* 0x000000c705ea7220 */ /* 0x001fc40000410000 */
[----:B------:R-:W-:Y:S02]  /*2970*/  FADD.FTZ R65, R65, R193 ;  /* 0x000000c141417221 */ /* 0x000fe40000010000 */
[----:B------:R-:W-:Y:S02]  /*2980*/  FFMA.FTZ R29, R193, R212, R29 ;  /* 0x000000d4c11d7223 */ /* 0x000fe4000001001d */
[----:B------:R-:W-:Y:S02]  /*2990*/  FADD.FTZ R66, R66, R194 ;  /* 0x000000c242427221 */ /* 0x000fe40000010000 */
[----:B------:R-:W-:Y:S02]  /*29a0*/  FFMA.FTZ R30, R194, R14, R30 ;  /* 0x0000000ec21e7223 */ /* 0x000fe4000001001e */
[----:B------:R-:W-:Y:S02]  /*29b0*/  FADD.FTZ R67, R67, R195 ;  /* 0x000000c343437221 */ /* 0x000fe40000010000 */
[----:B------:R-:W-:-:S02]  /*29c0*/  FFMA.FTZ R31, R195, R234, R31 ;  /* 0x000000eac31f7223 */ /* 0x000fc4000001001f */
[----:B------:R-:W-:Y:S02]  /*29d0*/  FFMA.FTZ R2, R234, R226, R192 ;  /* 0x000000e2ea027223 */ /* 0x000fe400000100c0 */
.L_x_12369:
[----:B------:R-:W-:Y:S05]  /*29e0*/  BSYNC B2 ;  /* 0x0000000000027941 */ /* 0x000fea0003800000 */
.L_x_12368:
        /* <DEDUP_REMOVED lines=24> */
[----:B------:R-:W-:Y:S02]  /*2b70*/  FADD.FTZ R198, -R15, R198 ;  /* 0x000000c60fc67221 */ /* 0x000fe40000010100 */
        /* <DEDUP_REMOVED lines=25> */
.L_x_12371:
[----:B------:R-:W-:Y:S05]  /*2d10*/  BSYNC B2 ;  /* 0x0000000000027941 */ /* 0x000fea0003800000 */
.L_x_12370:
        /* <DEDUP_REMOVED lines=50> */
.L_x_12373:
[----:B------:R-:W-:Y:S05]  /*3040*/  BSYNC B2 ;  /* 0x0000000000027941 */ /* 0x000fea0003800000 */
.L_x_12372:
        /* <DEDUP_REMOVED lines=50> */
.L_x_12375:
[----:B------:R-:W-:Y:S05]  /*3370*/  BSYNC B2 ;  /* 0x0000000000027941 */ /* 0x000fea0003800000 */
.L_x_12374:
[----:B------:R-:W-:Y:S01]  /*3380*/  BSSY B2, `(.L_x_12376) ;  /* 0x0000031000027945 */ /* 0x000fe20003800000 */
[----:B------:R-:W-:Y:S05]  /*3390*/  @!P0 BRA `(.L_x_12377) ;  /* 0x000002f000008947 */ /* 0x000fea0003800000 */
[----:B------:R-:W-:Y:S01]  /*33a0*/  ISETP.NE.U32.AND P4, PT, RZ, c[0x0][0x218], PT ;  /* 0x00008600ff007a0c */ /* 0x000fe20003f85070 */
[----:B------:R-:W0:Y:S01]  /*33b0*/  LDC.U8 R194, c[0x0][0x1f0] ;  /* 0x00007c00ffc27b82 */ /* 0x000e220000000000 */
[----:B------:R-:W-:Y:S01]  /*33c0*/  HFMA2.MMA R196, -RZ, RZ, 0, 9.5367431640625e-07 ;  /* 0x00000010ffc47435 */ /* 0x000fe200000001ff */
[----:B------:R-:W2:Y:S01]  /*33d0*/  LDL R230, [R1+0x124] ;  /* 0x0001240001e67983 */ /* 0x000ea20000100800 */
[----:B------:R-:W-:-:S03]  /*33e0*/  ISETP.NE.AND.EX P4, PT, RZ, c[0x0][0x21c], PT, P4 ;  /* 0x00008700ff007a0c */ /* 0x000fc60003f85340 */
[----:B------:R-:W3:Y:S04]  /*33f0*/  LDL R248, [R1+0x120] ;  /* 0x0001200001f87983 */ /* 0x000ee80000100800 */
[----:B------:R-:W4:Y:S04]  /*3400*/  LDL R239, [R1+0x11c] ;  /* 0x00011c0001ef7983 */ /* 0x000f280000100800 */
[----:B------:R-:W2:Y:S02]  /*3410*/  LDL R221, [R1+0x118] ;  /* 0x0001180001dd7983 */ /* 0x000ea40000100800 */
[----:B------:R-:W-:-:S05]  /*3420*/  @P4 IMAD.WIDE.U32 R192, R7, R196, c[0x0][0x218] ;  /* 0x0000860007c04625 */ /* 0x000fca00078e00c4 */
[----:B------:R1:W5:Y:S01]  /*3430*/  @P4 LDG.E.128 R156, [R192.64] ;  /* 0x00000004c09c4981 */ /* 0x000362000c1e1d00 */
[----:B0-----:R-:W-:Y:S01]  /*3440*/  ISETP.NE.AND P4, PT, R194, RZ, PT ;  /* 0x000000ffc200720c */ /* 0x001fe20003f85270 */
[----:B-1----:R-:W-:-:S04]  /*3450*/  IMAD.WIDE.U32 R192, R7, R196, c[0x0][0x188] ;  /* 0x0000620007c07625 */ /* 0x002fc800078e00c4 */
[----:B------:R-:W-:Y:S02]  /*3460*/  IMAD.WIDE.U32 R196, R6, R196, c[0x0][0x208] ;  /* 0x0000820006c47625 */ /* 0x000fe400078e00c4 */
[----:B------:R-:W2:Y:S04]  /*3470*/  LDG.E.128 R192, [R192.64] ;  /* 0x00000004c0c07981 */ /* 0x000ea8000c1e1d00 */
[----:B------:R-:W3:Y:S01]  /*3480*/  LDG.E.128 R196, [R196.64] ;  /* 0x00000004c4c47981 */ /* 0x000ee2000c1e1d00 */
[----:B------:R-:W-:Y:S02]  /*3490*/  FSEL R18, R4, RZ, !P4 ;  /* 0x000000ff04127208 */ /* 0x000fe40006000000 */
[----:B------:R-:W-:Y:S02]  /*34a0*/  IADD3 R6, R6, 0x20, RZ ;  /* 0x0000002006067810 */ /* 0x000fe40007ffe0ff */
[----:B------:R-:W-:Y:S01]  /*34b0*/  IADD3 R7, R7, 0x20, RZ ;  /* 0x0000002007077810 */ /* 0x000fe20007ffe0ff */
[----:B--2---:R-:W-:-:S02]  /*34c0*/  FADD.FTZ R192, -R18, R192 ;  /* 0x000000c012c07221 */ /* 0x004fc40000010100 */
[----:B------:R-:W-:Y:S02]  /*34d0*/  FADD.FTZ R193, -R18, R193 ;  /* 0x000000c112c17221 */ /* 0x000fe40000010100 */
[----:B---3--:R-:W-:Y:S02]  /*34e0*/  FMUL.FTZ R230, R230, R196 ;  /* 0x000000c4e6e67220 */ /* 0x008fe40000410000 */
[----:B------:R-:W-:Y:S02]  /*34f0*/  FMUL.FTZ R205, R5, R192 ;  /* 0x000000c005cd7220 */ /* 0x000fe40000410000 */
[----:B------:R-:W-:Y:S02]  /*3500*/  FMUL.FTZ R248, R248, R197 ;  /* 0x000000c5f8f87220 */ /* 0x000fe40000410000 */
[----:B------:R-:W-:Y:S02]  /*3510*/  FADD.FTZ R9, R9, R230 ;  /* 0x000000e609097221 */ /* 0x000fe40000010000 */
[----:B------:R-:W-:-:S02]  /*3520*/  FADD.FTZ R194, -R18, R194 ;  /* 0x000000c212c27221 */ /* 0x000fc40000010100 */
[----:B------:R-:W-:Y:S02]  /*3530*/  FMUL.FTZ R204, R5, R193 ;  /* 0x000000c105cc7220 */ /* 0x000fe40000410000 */
[----:B------:R-:W-:Y:S02]  /*3540*/  FFMA.FTZ R192, R205, R230, R2 ;  /* 0x000000e6cdc07223 */ /* 0x000fe40000010002 */
[----:B------:R-:W-:Y:S02]  /*3550*/  FADD.FTZ R195, -R18, R195 ;  /* 0x000000c312c37221 */ /* 0x000fe40000010100 */
        /* <DEDUP_REMOVED lines=18> */
[----:B------:R-:W-:Y:S02]  /*3680*/  FFMA.FTZ R2, R230, R221, R192 ;  /* 0x000000dde6027223 */ /* 0x000fe400000100c0 */
.L_x_12377:
[----:B------:R-:W-:Y:S05]  /*3690*/  BSYNC B2 ;  /* 0x0000000000027941 */ /* 0x000fea0003800000 */
.L_x_12376:
        /* <DEDUP_REMOVED lines=49> */
.L_x_12379:
[----:B------:R-:W-:Y:S05]  /*39b0*/  BSYNC B2 ;  /* 0x0000000000027941 */ /* 0x000fea0003800000 */
.L_x_12378:
        /* <DEDUP_REMOVED lines=49> */
.L_x_12381:
[----:B------:R-:W-:Y:S05]  /*3cd0*/  BSYNC B2 ;  /* 0x0000000000027941 */ /* 0x000fea0003800000 */
.L_x_12380:
[----:B------:R-:W-:-:S13]  /*3ce0*/  ISETP.GE.U32.AND P4, PT, R0, 0x140, PT ;  /* 0x000001400000780c */ /* 0x000fda0003f86070 */
[----:B------:R-:W-:Y:S05]  /*3cf0*/  @!P4 BRA `(.L_x_12363) ;  /* 0x000002e00000c947 */ /* 0x000fea0003800000 */
[----:B------:R-:W-:Y:S01]  /*3d00*/  ISETP.NE.U32.AND P4, PT, RZ, c[0x0][0x218], PT ;  /* 0x00008600ff007a0c */ /* 0x000fe20003f85070 */
[----:B------:R-:W0:Y:S01]  /*3d10*/  LDC.U8 R195, c[0x0][0x1f0] ;  /* 0x00007c00ffc37b82 */ /* 0x000e220000000000 */
[----:B------:R-:W-:Y:S01]  /*3d20*/  HFMA2.MMA R194, -RZ, RZ, 0, 9.5367431640625e-07 ;  /* 0x00000010ffc27435 */ /* 0x000fe200000001ff */
[----:B------:R-:W2:Y:S01]  /*3d30*/  LDL R222, [R1+0xf4] ;  /* 0x0000f40001de7983 */ /* 0x000ea20000100800 */
[----:B------:R-:W-:-:S03]  /*3d40*/  ISETP.NE.AND.EX P4, PT, RZ, c[0x0][0x21c], PT, P4 ;  /* 0x00008700ff007a0c */ /* 0x000fc60003f85340 */
[----:B------:R-:W3:Y:S04]  /*3d50*/  LDL R236, [R1+0xf0] ;  /* 0x0000f00001ec7983 */ /* 0x000ee80000100800 */
[----:B------:R-:W4:Y:S06]  /*3d60*/  LDL R235, [R1+0xec] ;  /* 0x0000ec0001eb7983 */ /* 0x000f2c0000100800 */
[----:B------:R-:W-:-:S04]  /*3d70*/  @P4 IMAD.WIDE.U32 R192, R7, R194, c[0x0][0x218] ;  /* 0x0000860007c04625 */ /* 0x000fc800078e00c2 */
[----:B------:R-:W-:Y:S01]  /*3d80*/  IMAD.WIDE.U32 R196, R7, R194, c[0x0][0x188] ;  /* 0x0000620007c47625 */ /* 0x000fe200078e00c2 */
[----:B------:R1:W5:Y:S01]  /*3d90*/  @P4 LDG.E.128 R168, [R192.64] ;  /* 0x00000004c0a84981 */ /* 0x000362000c1e1d00 */
[----:B0-----:R-:W-:-:S03]  /*3da0*/  ISETP.NE.AND P4, PT, R195, RZ, PT ;  /* 0x000000ffc300720c */ /* 0x001fc60003f85270 */
[----:B------:R-:W2:Y:S04]  /*3db0*/  LDL R7, [R1+0xe8] ;  /* 0x0000e80001077983 */ /* 0x000ea80000100800 */
[----:B------:R-:W2:Y:S01]  /*3dc0*/  LDG.E.128 R196, [R196.64] ;  /* 0x00000004c4c47981 */ /* 0x000ea2000c1e1d00 */
[----:B-1----:R-:W-:-:S06]  /*3dd0*/  IMAD.WIDE.U32 R192, R6, R194, c[0x0][0x208] ;  /* 0x0000820006c07625 */ /* 0x002fcc00078e00c2 */
[----:B------:R-:W3:Y:S01]  /*3de0*/  LDG.E.128 R192, [R192.64] ;  /* 0x00000004c0c07981 */ /* 0x000ee2000c1e1d00 */
[----:B------:R-:W-:-:S05]  /*3df0*/  FSEL R4, R4, RZ, !P4 ;  /* 0x000000ff04047208 */ /* 0x000fca0006000000 */
[C---:B--2---:R-:W-:Y:S02]  /*3e00*/  FADD.FTZ R196, -R4.reuse, R196 ;  /* 0x000000c404c47221 */ /* 0x044fe40000010100 */
[C---:B------:R-:W-:Y:S02]  /*3e10*/  FADD.FTZ R197, -R4.reuse, R197 ;  /* 0x000000c504c57221 */ /* 0x040fe40000010100 */
[C---:B------:R-:W-:Y:S02]  /*3e20*/  FADD.FTZ R10, -R4.reuse, R198 ;  /* 0x000000c6040a7221 */ /* 0x040fe40000010100 */
[----:B------:R-:W-:Y:S02]  /*3e30*/  FADD.FTZ R199, -R4, R199 ;  /* 0x000000c704c77221 */ /* 0x000fe40000010100 */
[----:B---3--:R-:W-:Y:S02]  /*3e40*/  FMUL.FTZ R222, R222, R192 ;  /* 0x000000c0dede7220 */ /* 0x008fe40000410000 */
[----:B------:R-:W-:-:S03]  /*3e50*/  FMUL.FTZ R4, R236, R193 ;  /* 0x000000c1ec047220 */ /* 0x000fc60000410000 */
[----:B------:R0:W-:Y:S04]  /*3e60*/  STL [R1+0xc], R222 ;  /* 0x00000cde01007387 */ /* 0x0001e80000100800 */
[----:B------:R1:W-:Y:S01]  /*3e70*/  STL [R1+0x4], R4 ;  /* 0x0000040401007387 */ /* 0x0003e20000100800 */
[C---:B------:R-:W-:Y:S02]  /*3e80*/  FMUL.FTZ R215, R5.reuse, R196 ;  /* 0x000000c405d77220 */ /* 0x040fe40000410000 */
[----:B------:R-:W-:Y:S02]  /*3e90*/  FMUL.FTZ R214, R5, R197 ;  /* 0x000000c505d67220 */ /* 0x000fe40000410000 */
[----:B------:R-:W-:Y:S02]  /*3ea0*/  FADD.FTZ R9, R9, R222 ;  /* 0x000000de09097221 */ /* 0x000fe40000010000 */
[----:B------:R-:W-:-:S02]  /*3eb0*/  FFMA.FTZ R2, R215, R222, R2 ;  /* 0x000000ded7027223 */ /* 0x000fc40000010002 */
[----:B------:R-:W-:Y:S02]  /*3ec0*/  FMUL.FTZ R10, R5, R10 ;  /* 0x0000000a050a7220 */ /* 0x000fe40000410000 */
[----:B----4-:R-:W-:Y:S02]  /*3ed0*/  FMUL.FTZ R236, R235, R194 ;  /* 0x000000c2ebec7220 */ /* 0x010fe40000410000 */
[----:B------:R-:W-:Y:S02]  /*3ee0*/  FADD.FTZ R9, R9, R4 ;  /* 0x0000000409097221 */ /* 0x000fe40000010000 */
[----:B------:R-:W-:Y:S02]  /*3ef0*/  FFMA.FTZ R2, R214, R4, R2 ;  /* 0x00000004d6027223 */ /* 0x000fe40000010002 */
[----:B------:R-:W-:Y:S02]  /*3f00*/  FMUL.FTZ R235, R5, R199 ;  /* 0x000000c705eb7220 */ /* 0x000fe40000410000 */
        /* <DEDUP_REMOVED lines=13> */
.L_x_12363:
[----:B-1----:R-:W-:Y:S05]  /*3fe0*/  BSYNC B1 ;  /* 0x0000000000017941 */ /* 0x002fea0003800000 */
.L_x_12334:
[----:B------:R-:W-:Y:S05]  /*3ff0*/  BRA.DIV ~URZ, `(.L_x_12382) ;  /* 0x000059d27f007947 */ /* 0x000fea000b800000 */
[----:B------:R1:W2:Y:S02]  /*4000*/  SHFL.BFLY PT, R192, R9, 0x1, 0x1f ;  /* 0x0c201f0009c07f89 */ /* 0x0002a400000e0000 */
.L_x_12505:
[----:B------:R-:W-:Y:S05]  /*4010*/  BRA.DIV ~URZ, `(.L_x_12383) ;  /* 0x00005a327f007947 */ /* 0x000fea000b800000 */
[----:B------:R-:W3:Y:S01]  /*4020*/  SHFL.BFLY PT, R4, R2, 0x1, 0x1f ;  /* 0x0c201f0002047f89 */ /* 0x000ee200000e0000 */
        /* <DEDUP_REMOVED lines=16> */
.L_x_12506:
[----:B---3--:R-:W3:Y:S01]  /*4130*/  LDL.LU R7, [R1+0x20] ;  /* 0x0000200001077983 */ /* 0x008ee20000300800 */
[----:B-1----:R-:W-:Y:S01]  /*4140*/  FADD.FTZ R6, R4, R2 ;  /* 0x0000000204067221 */ /* 0x002fe20000010000 */
[----:B------:R-:W-:Y:S01]  /*4150*/  LOP3.LUT P5, RZ, R0, 0xffffffe0, RZ, 0xc0, !PT ;  /* 0xffffffe000ff7812 */ /* 0x000fe200078ac0ff */
[----:B------:R-:W-:Y:S01]  /*4160*/  FADD.FTZ R192, R192, R9 ;  /* 0x00000009c0c07221 */ /* 0x000fe20000010000 */
[----:B------:R-:W-:Y:S01]  /*4170*/  BSSY B1, `(.L_x_12384) ;  /* 0x0000072000017945 */ /* 0x000fe20003800000 */
[----:B------:R-:W-:Y:S01]  /*4180*/  FMUL.FTZ R6, R6, c[0x0][0x1e0] ;  /* 0x0000780006067a20 */ /* 0x000fe20000410000 */
[----:B---3--:R-:W-:-:S13]  /*4190*/  ISETP.GE.AND P4, PT, R7, 0x1, PT ;  /* 0x000000010700780c */ /* 0x008fda0003f86270 */
[----:B------:R-:W-:Y:S02]  /*41a0*/  @P4 IADD3 R4, R7, -0x1, RZ ;  /* 0xffffffff07044810 */ /* 0x000fe40007ffe0ff */
[----:B------:R-:W1:Y:S03]  /*41b0*/  S2R R7, SR_TID.X ;  /* 0x0000000000077919 */ /* 0x000e660000002100 */
[----:B------:R-:W-:-:S05]  /*41c0*/  @P4 IMAD R4, R4, c[0x0][0x168], RZ ;  /* 0x00005a0004044a24 */ /* 0x000fca00078e02ff */
[----:B--2---:R-:W-:-:S04]  /*41d0*/  @P4 SHF.R.S32.HI R2, RZ, 0x1f, R4 ;  /* 0x0000001fff024819 */ /* 0x004fc80000011404 */
[----:B------:R-:W-:Y:S01]  /*41e0*/  @P4 LEA.HI R4, R2, R4, RZ, 0x2 ;  /* 0x0000000402044211 */ /* 0x000fe200078f10ff */
[----:B------:R-:W-:Y:S01]  /*41f0*/  HFMA2.MMA R2, -RZ, RZ, 0, 0 ;  /* 0x00000000ff027435 */ /* 0x000fe200000001ff */
[----:B-1----:R-:W-:-:S05]  /*4200*/  @P4 LOP3.LUT R7, R7, 0x1f, RZ, 0xc0, !PT ;  /* 0x0000001f07074812 */ /* 0x002fca00078ec0ff */
        /* <DEDUP_REMOVED lines=8> */
.L_x_12387:
[----:B------:R-:W-:Y:S05]  /*4290*/  BSYNC B2 ;  /* 0x0000000000027941 */ /* 0x000fea0003800000 */
.L_x_12386:
        /* <DEDUP_REMOVED lines=14> */
.L_x_12389:
[----:B------:R-:W-:Y:S05]  /*4380*/  BSYNC B2 ;  /* 0x0000000000027941 */ /* 0x000fea0003800000 */
.L_x_12388:
[----:B------:R-:W2:Y:S01]  /*4390*/  LDL R9, [R1+0xe4] ;  /* 0x0000e40001097983 */ /* 0x000ea20000100800 */
[----:B------:R-:W-:Y:S01]  /*43a0*/  ISETP.NE.U32.AND P5, PT, RZ, c[0x0][0x258], PT ;  /* 0x00009600ff007a0c */ /* 0x000fe20003fa5070 */
[----:B------:R-:W-:Y:S01]  /*43b0*/  BSSY B2, `(.L_x_12390) ;  /* 0x0000014000027945 */ /* 0x000fe20003800000 */
[----:B------:R-:W-:Y:S02]  /*43c0*/  @!P3 ISETP.NE.U32.AND P6, PT, RZ, c[0x0][0x218], PT ;  /* 0x00008600ff00ba0c */ /* 0x000fe40003fc5070 */
[----:B------:R-:W-:Y:S02]  /*43d0*/  ISETP.NE.AND.EX P5, PT, RZ, c[0x0][0x25c], PT, P5 ;  /* 0x00009700ff007a0c */ /* 0x000fe40003fa5350 */
[----:B------:R-:W-:Y:S02]  /*43e0*/  @!P3 ISETP.NE.AND.EX P6, PT, RZ, c[0x0][0x21c], PT, P6 ;  /* 0x00008700ff00ba0c */ /* 0x000fe40003fc5360 */
[C---:B------:R-:W-:Y:S01]  /*43f0*/  SEL R184, R7.reuse, R184, P5 ;  /* 0x000000b807b87207 */ /* 0x040fe20002800000 */
[----:B------:R-:W-:-:S04]  /*4400*/  @P4 FMUL.FTZ R7, R7, c[0x0][0x1ec] ;  /* 0x00007b0007074a20 */ /* 0x000fc80000410000 */
[-C--:B------:R-:W-:Y:S02]  /*4410*/  @P4 FFMA.FTZ R92, R180, R7.reuse, R92 ;  /* 0x00000007b45c4223 */ /* 0x080fe4000001005c */
[----:B--2---:R-:W-:Y:S01]  /*4420*/  @P4 FMUL.FTZ R188, R9, R7 ;  /* 0x0000000709bc4220 */ /* 0x004fe20000410000 */
[----:B------:R-:W-:Y:S01]  /*4430*/  @!P3 FSEL R7, R133, RZ, P6 ;  /* 0x000000ff8507b208 */ /* 0x000fe20003000000 */
[----:B------:R-:W-:Y:S05]  /*4440*/  @!P3 BRA `(.L_x_12391) ;  /* 0x000000a00000b947 */ /* 0x000fea0003800000 */
[----:B------:R-:W2:Y:S04]  /*4450*/  LDL R192, [R1+0x44] ;  /* 0x0000440001c07983 */ /* 0x000ea80000100800 */
        /* <DEDUP_REMOVED lines=9> */
.L_x_12391:
[----:B------:R-:W-:Y:S05]  /*44f0*/  BSYNC B2 ;  /* 0x0000000000027941 */ /* 0x000fea0003800000 */
.L_x_12390:
[----:B------:R-:W2:Y:S01]  /*4500*/  LDL R9, [R1+0xe0] ;  /* 0x0000e00001097983 */ /* 0x000ea20000100800 */
[----:B------:R-:W-:Y:S01]  /*4510*/  @!P3 ISETP.NE.U32.AND P6, PT, RZ, c[0x0][0x218], PT ;  /* 0x00008600ff00ba0c */ /* 0x000fe20003fc5070 */
[----:B------:R-:W-:Y:S01]  /*4520*/  BSSY B2, `(.L_x_12392) ;  /* 0x0000012000027945 */ /* 0x000fe20003800000 */
[C---:B------:R-:W-:Y:S01]  /*4530*/  SEL R185, R7.reuse, R185, P5 ;  /* 0x000000b907b97207 */ /* 0x040fe20002800000 */
[----:B------:R-:W-:Y:S01]  /*4540*/  @P4 FMUL.FTZ R7, R7, c[0x0][0x1ec] ;  /* 0x00007b0007074a20 */ /* 0x000fe20000410000 */
[----:B------:R-:W-:-:S03]  /*4550*/  @!P3 ISETP.NE.AND.EX P6, PT, RZ, c[0x0][0x21c], PT, P6 ;  /* 0x00008700ff00ba0c */ /* 0x000fc60003fc5360 */
        /* <DEDUP_REMOVED lines=14> */
.L_x_12393:
[----:B------:R-:W-:Y:S05]  /*4640*/  BSYNC B2 ;  /* 0x0000000000027941 */ /* 0x000fea0003800000 */
.L_x_12392:
        /* <DEDUP_REMOVED lines=20> */
.L_x_12395:
[----:B------:R-:W-:Y:S05]  /*4790*/  BSYNC B2 ;  /* 0x0000000000027941 */ /* 0x000fea0003800000 */
.L_x_12394:
[----:B------:R-:W2:Y:S01]  /*47a0*/  LDL R9, [R1+0xd8] ;  /* 0x0000d80001097983 */ /* 0x000ea20000100800 */
[C---:B------:R-:W-:Y:S01]  /*47b0*/  SEL R187, R7.reuse, R187, P5 ;  /* 0x000000bb07bb7207 */ /* 0x040fe20002800000 */
[----:B------:R-:W-:Y:S01]  /*47c0*/  @P4 FMUL.FTZ R7, R7, c[0x0][0x1ec] ;  /* 0x00007b0007074a20 */ /* 0x000fe20000410000 */
[----:B------:R-:W-:-:S03]  /*47d0*/  ISETP.NE.U32.AND P5, PT, RZ, c[0x0][0x258], PT ;  /* 0x00009600ff007a0c */ /* 0x000fc60003fa5070 */
[----:B------:R-:W-:Y:S01]  /*47e0*/  @P4 FFMA.FTZ R95, R183, R7, R95 ;  /* 0x00000007b75f4223 */ /* 0x000fe2000001005f */
[----:B------:R-:W-:-:S13]  /*47f0*/  ISETP.NE.AND.EX P5, PT, RZ, c[0x0][0x25c], PT, P5 ;  /* 0x00009700ff007a0c */ /* 0x000fda0003fa5350 */
[----:B------:R-:W-:-:S05]  /*4800*/  @P5 MOV R192, 0x10 ;  /* 0x0000001000c05802 */ /* 0x000fca0000000f00 */
[C---:B-1----:R-:W-:Y:S01]  /*4810*/  @P5 IMAD.WIDE.U32 R192, R11.reuse, R192, c[0x0][0x258] ;  /* 0x000096000bc05625 */ /* 0x042fe200078e00c0 */
[----:B------:R-:W-:-:S04]  /*4820*/  IADD3 R11, R11, 0x20, RZ ;  /* 0x000000200b0b7810 */ /* 0x000fc80007ffe0ff */
[----:B------:R1:W-:Y:S02]  /*4830*/  @P5 STG.E.128 [R192.64], R184 ;  /* 0x000000b8c0005986 */ /* 0x0003e4000c101d04 */
[----:B-1----:R-:W-:-:S05]  /*4840*/  @P4 MOV R192, 0x10 ;  /* 0x0000001000c04802 */ /* 0x002fca0000000f00 */
[C---:B------:R-:W-:Y:S01]  /*4850*/  @P4 IMAD.WIDE.U32 R192, R2.reuse, R192, c[0x0][0x248] ;  /* 0x0000920002c04625 */ /* 0x040fe200078e00c0 */
[----:B------:R-:W-:-:S03]  /*4860*/  IADD3 R2, R2, 0x20, RZ ;  /* 0x0000002002027810 */ /* 0x000fc60007ffe0ff */
[----:B--2---:R-:W-:-:S05]  /*4870*/  @P4 FMUL.FTZ R191, R9, R7 ;  /* 0x0000000709bf4220 */ /* 0x004fca0000410000 */
[----:B------:R1:W-:Y:S02]  /*4880*/  @P4 STG.E.128 [R192.64], R188 ;  /* 0x000000bcc0004986 */ /* 0x0003e4000c101d04 */
.L_x_12385:
[----:B------:R-:W-:Y:S05]  /*4890*/  BSYNC B1 ;  /* 0x0000000000017941 */ /* 0x000fea0003800000 */
.L_x_12384:
[----:B------:R-:W-:Y:S01]  /*48a0*/  ISETP.GE.U32.AND P5, PT, R0, 0x40, PT ;  /* 0x000000400000780c */ /* 0x000fe20003fa6070 */
[----:B------:R-:W-:-:S12]  /*48b0*/  BSSY B1, `(.L_x_12396) ;  /* 0x000005a000017945 */ /* 0x000fd80003800000 */
[----:B------:R-:W-:Y:S05]  /*48c0*/  @!P5 BRA `(.L_x_12397) ;  /* 0x000005800000d947 */ /* 0x000fea0003800000 */
[----:B-1----:R-:W-:Y:S01]  /*48d0*/  @P4 MOV R192, 0x10 ;  /* 0x0000001000c04802 */ /* 0x002fe20000000f00 */
[----:B------:R-:W1:Y:S04]  /*48e0*/  LDC.U8 R7, c[0x0][0x1f0] ;  /* 0x00007c00ff077b82 */ /* 0x000e680000000000 */
[----:B------:R-:W-:-:S05]  /*48f0*/  @P4 IMAD.WIDE.U32 R192, R2, R192, c[0x0][0x170] ;  /* 0x00005c0002c04625 */ /* 0x000fca00078e00c0 */
[----:B------:R2:W5:Y:S01]  /*4900*/  @P4 LDG.E.128 R180, [R192.64] ;  /* 0x00000004c0b44981 */ /* 0x000562000c1e1d00 */
[----:B------:R-:W-:Y:S01]  /*4910*/  BSSY B2, `(.L_x_12398) ;  /* 0x000000e000027945 */ /* 0x000fe20003800000 */
[----:B-1----:R-:W-:-:S04]  /*4920*/  ISETP.NE.AND P5, PT, R7, RZ, PT ;  /* 0x000000ff0700720c */ /* 0x002fc80003fa5270 */
[----:B------:R-:W-:Y:S02]  /*4930*/  FSEL R7, R4, RZ, !P5 ;  /* 0x000000ff04077208 */ /* 0x000fe40006800000 */
[----:B------:R-:W-:-:S04]  /*4940*/  @!P3 ISETP.NE.U32.AND P5, PT, RZ, c[0x0][0x218], PT ;  /* 0x00008600ff00ba0c */ /* 0x000fc80003fa5070 */
[----:B------:R-:W-:-:S04]  /*4950*/  @!P3 ISETP.NE.AND.EX P5, PT, RZ, c[0x0][0x21c], PT, P5 ;  /* 0x00008700ff00ba0c */ /* 0x000fc80003fa5350 */
[----:B-----5:R-:W-:Y:S01]  /*4960*/  @!P3 FSEL R9, R136, RZ, P5 ;  /* 0x000000ff8809b208 */ /* 0x020fe20002800000 */
[----:B------:R-:W-:Y:S05]  /*4970*/  @!P3 BRA `(.L_x_12399) ;  /* 0x000000700000b947 */ /* 0x000fea0003800000 */
[----:B--2---:R-:W2:Y:S01]  /*4980*/  LDL R194, [R1+0x38] ;  /* 0x0000380001c27983 */ /* 0x004ea20000100800 */
[----:B------:R-:W-:Y:S01]  /*4990*/  ISETP.NE.U32.AND P5, PT, RZ, c[0x0][0x218], PT ;  /* 0x00008600ff007a0c */ /* 0x000fe20003fa5070 */
[----:B------:R-:W-:-:S03]  /*49a0*/  FFMA.FTZ R9, R217, R6, R7 ;  /* 0x00000006d9097223 */ /* 0x000fc60000010007 */
[----:B------:R-:W-:Y:S01]  /*49b0*/  ISETP.NE.AND.EX P5, PT, RZ, c[0x0][0x21c], PT, P5 ;  /* 0x00008700ff007a0c */ /* 0x000fe20003fa5350 */
[----:B--2---:R-:W-:-:S04]  /*49c0*/  FADD.FTZ R9, R194, -R9 ;  /* 0x80000009c2097221 */ /* 0x004fc80000010000 */
[----:B------:R-:W-:-:S08]  /*49d0*/  FMUL.FTZ R9, R5, R9 ;  /* 0x0000000905097220 */ /* 0x000fd00000410000 */
[----:B------:R-:W-:Y:S02]  /*49e0*/  @P5 FADD.FTZ R9, R136, R9 ;  /* 0x0000000988095221 */ /* 0x000fe40000010000 */
.L_x_12399:
[----:B--2---:R-:W-:Y:S05]  /*49f0*/  BSYNC B2 ;  /* 0x0000000000027941 */ /* 0x004fea0003800000 */
.L_x_12398:
        /* <DEDUP_REMOVED lines=19> */
.L_x_12401:
[----:B------:R-:W-:Y:S05]  /*4b30*/  BSYNC B2 ;  /* 0x0000000000027941 */ /* 0x000fea0003800000 */
.L_x_12400:
        /* <DEDUP_REMOVED lines=16> */
.L_x_12403:
[----:B------:R-:W-:Y:S05]  /*4c40*/  BSYNC B2 ;  /* 0x0000000000027941 */ /* 0x000fea0003800000 */
.L_x_12402:
        /* <DEDUP_REMOVED lines=16> */
.L_x_12405:
[----:B------:R-:W-:Y:S05]  /*4d50*/  BSYNC B2 ;  /* 0x0000000000027941 */ /* 0x000fea0003800000 */
.L_x_12404:
[----:B------:R-:W2:Y:S01]  /*4d60*/  LDL R7, [R1+0xc8] ;  /* 0x0000c80001077983 */ /* 0x000ea20000100800 */
[C---:B------:R-:W-:Y:S01]  /*4d70*/  SEL R187, R9.reuse, R187, P5 ;  /* 0x000000bb09bb7207 */ /* 0x040fe20002800000 */
[----:B------:R-:W-:Y:S01]  /*4d80*/  @P4 FMUL.FTZ R9, R9, c[0x0][0x1ec] ;  /* 0x00007b0009094a20 */ /* 0x000fe20000410000 */
[----:B------:R-:W-:-:S03]  /*4d90*/  ISETP.NE.U32.AND P5, PT, RZ, c[0x0][0x258], PT ;  /* 0x00009600ff007a0c */ /* 0x000fc60003fa5070 */
[----:B------:R-:W-:Y:S01]  /*4da0*/  @P4 FFMA.FTZ R99, R183, R9, R99 ;  /* 0x00000009b7634223 */ /* 0x000fe20000010063 */
[----:B------:R-:W-:-:S13]  /*4db0*/  ISETP.NE.AND.EX P5, PT, RZ, c[0x0][0x25c], PT, P5 ;  /* 0x00009700ff007a0c */ /* 0x000fda0003fa5350 */
[----:B------:R-:W-:-:S05]  /*4dc0*/  @P5 MOV R192, 0x10 ;  /* 0x0000001000c05802 */ /* 0x000fca0000000f00 */
[C---:B------:R-:W-:Y:S01]  /*4dd0*/  @P5 IMAD.WIDE.U32 R192, R11.reuse, R192, c[0x0][0x258] ;  /* 0x000096000bc05625 */ /* 0x040fe200078e00c0 */
[----:B------:R-:W-:-:S04]  /*4de0*/  IADD3 R11, R11, 0x20, RZ ;  /* 0x000000200b0b7810 */ /* 0x000fc80007ffe0ff */
[----:B------:R1:W-:Y:S02]  /*4df0*/  @P5 STG.E.128 [R192.64], R184 ;  /* 0x000000b8c0005986 */ /* 0x0003e4000c101d04 */
[----:B-1----:R-:W-:-:S05]  /*4e00*/  @P4 MOV R192, 0x10 ;  /* 0x0000001000c04802 */ /* 0x002fca0000000f00 */
[C---:B------:R-:W-:Y:S01]  /*4e10*/  @P4 IMAD.WIDE.U32 R192, R2.reuse, R192, c[0x0][0x248] ;  /* 0x0000920002c04625 */ /* 0x040fe200078e00c0 */
[----:B------:R-:W-:-:S03]  /*4e20*/  IADD3 R2, R2, 0x20, RZ ;  /* 0x0000002002027810 */ /* 0x000fc60007ffe0ff */
[----:B--2---:R-:W-:-:S05]  /*4e30*/  @P4 FMUL.FTZ R191, R7, R9 ;  /* 0x0000000907bf4220 */ /* 0x004fca0000410000 */
[----:B------:R1:W-:Y:S02]  /*4e40*/  @P4 STG.E.128 [R192.64], R188 ;  /* 0x000000bcc0004986 */ /* 0x0003e4000c101d04 */
.L_x_12397:
[----:B------:R-:W-:Y:S05]  /*4e50*/  BSYNC B1 ;  /* 0x0000000000017941 */ /* 0x000fea0003800000 */
.L_x_12396:
        /* <DEDUP_REMOVED lines=21> */
.L_x_12409:
[----:B--2---:R-:W-:Y:S05]  /*4fb0*/  BSYNC B2 ;  /* 0x0000000000027941 */ /* 0x004fea0003800000 */
.L_x_12408:
        /* <DEDUP_REMOVED lines=18> */
.L_x_12411:
[----:B------:R-:W-:Y:S05]  /*50e0*/  BSYNC B2 ;  /* 0x0000000000027941 */ /* 0x000fea0003800000 */
.L_x_12410:
        /* <DEDUP_REMOVED lines=16> */
.L_x_12413:
[----:B------:R-:W-:Y:S05]  /*51f0*/  BSYNC B2 ;  /* 0x0000000000027941 */ /* 0x000fea0003800000 */
.L_x_12412:
        /* <DEDUP_REMOVED lines=16> */
.L_x_12415:
[----:B------:R-:W-:Y:S05]  /*5300*/  BSYNC B2 ;  /* 0x0000000000027941 */ /* 0x000fea0003800000 */
.L_x_12414:
        /* <DEDUP_REMOVED lines=10> */
[----:B-1----:R-:W-:-:S04]  /*53b0*/  @P4 IMAD.MOV.U32 R192, RZ, RZ, 0x10 ;  /* 0x00000010ffc04424 */ /* 0x002fc800078e00ff */
[C---:B------:R-:W-:Y:S01]  /*53c0*/  @P4 IMAD.WIDE.U32 R192, R2.reuse, R192, c[0x0][0x248] ;  /* 0x0000920002c04625 */ /* 0x040fe200078e00c0 */
[----:B------:R-:W-:-:S03]  /*53d0*/  IADD3 R2, R2, 0x20, RZ ;  /* 0x0000002002027810 */ /* 0x000fc60007ffe0ff */
[----:B--2---:R-:W-:-:S05]  /*53e0*/  @P4 FMUL.FTZ R191, R7, R9 ;  /* 0x0000000907bf4220 */ /* 0x004fca0000410000 */
[----:B------:R1:W-:Y:S02]  /*53f0*/  @P4 STG.E.128 [R192.64], R188 ;  /* 0x000000bcc0004986 */ /* 0x0003e4000c101d04 */
.L_x_12407:
[----:B------:R-:W-:Y:S05]  /*5400*/  BSYNC B1 ;  /* 0x0000000000017941 */ /* 0x000fea0003800000 */
.L_x_12406:
        /* <DEDUP_REMOVED lines=21> */
.L_x_12419:
[----:B--2---:R-:W-:Y:S05]  /*5560*/  BSYNC B2 ;  /* 0x0000000000027941 */ /* 0x004fea0003800000 */
.L_x_12418:
        /* <DEDUP_REMOVED lines=18> */
.L_x_12421:
[----:B------:R-:W-:Y:S05]  /*5690*/  BSYNC B2 ;  /* 0x0000000000027941 */ /* 0x000fea0003800000 */
.L_x_12420:
        /* <DEDUP_REMOVED lines=16> */
.L_x_12423:
[----:B------:R-:W-:Y:S05]  /*57a0*/  BSYNC B2 ;  /* 0x0000000000027941 */ /* 0x000fea0003800000 */
.L_x_12422:
        /* <DEDUP_REMOVED lines=16> */
.L_x_12425:
[----:B------:R-:W-:Y:S05]  /*58b0*/  BSYNC B2 ;  /* 0x0000000000027941 */ /* 0x000fea0003800000 */
.L_x_12424:
        /* <DEDUP_REMOVED lines=15> */
.L_x_12417:
[----:B------:R-:W-:Y:S05]  /*59b0*/  BSYNC B1 ;  /* 0x0000000000017941 */ /* 0x000fea0003800000 */
.L_x_12416:
        /* <DEDUP_REMOVED lines=21> */
.L_x_12429:
[----:B--2---:R-:W-:Y:S05]  /*5b10*/  BSYNC B2 ;  /* 0x0000000000027941 */ /* 0x004fea0003800000 */
.L_x_12428:
        /* <DEDUP_REMOVED lines=18> */
.L_x_12431:
[----:B------:R-:W-:Y:S05]  /*5c40*/  BSYNC B2 ;  /* 0x0000000000027941 */ /* 0x000fea0003800000 */
.L_x_12430:
        /* <DEDUP_REMOVED lines=16> */
.L_x_12433:
[----:B------:R-:W-:Y:S05]  /*5d50*/  BSYNC B2 ;  /* 0x0000000000027941 */ /* 0x000fea0003800000 */
.L_x_12432:
        /* <DEDUP_REMOVED lines=16> */
.L_x_12435:
[----:B------:R-:W-:Y:S05]  /*5e60*/  BSYNC B2 ;  /* 0x0000000000027941 */ /* 0x000fea0003800000 */
.L_x_12434:
        /* <DEDUP_REMOVED lines=15> */
.L_x_12427:
[----:B------:R-:W-:Y:S05]  /*5f60*/  BSYNC B1 ;  /* 0x0000000000017941 */ /* 0x000fea0003800000 */
.L_x_12426:
        /* <DEDUP_REMOVED lines=21> */
.L_x_12439:
[----:B--2---:R-:W-:Y:S05]  /*60c0*/  BSYNC B2 ;  /* 0x0000000000027941 */ /* 0x004fea0003800000 */
.L_x_12438:
        /* <DEDUP_REMOVED lines=18> */
.L_x_12441:
[----:B------:R-:W-:Y:S05]  /*61f0*/  BSYNC B2 ;  /* 0x0000000000027941 */ /* 0x000fea0003800000 */
.L_x_12440:
        /* <DEDUP_REMOVED lines=16> */
.L_x_12443:
[----:B------:R-:W-:Y:S05]  /*6300*/  BSYNC B2 ;  /* 0x0000000000027941 */ /* 0x000fea0003800000 */
.L_x_12442:
        /* <DEDUP_REMOVED lines=16> */
.L_x_12445:
[----:B------:R-:W-:Y:S05]  /*6410*/  BSYNC B2 ;  /* 0x0000000000027941 */ /* 0x000fea0003800000 */
.L_x_12444:
        /* <DEDUP_REMOVED lines=15> */
.L_x_12437:
[----:B------:R-:W-:Y:S05]  /*6510*/  BSYNC B1 ;  /* 0x0000000000017941 */ /* 0x000fea0003800000 */
.L_x_12436:
[----:B------:R-:W-:Y:S01]  /*6520*/  BSSY B1, `(.L_x_12446) ;  /* 0x0000059000017945 */ /* 0x000fe20003800000 */
        /* <DEDUP_REMOVED lines=19> */
.L_x_12449:
[----:B--2---:R-:W-:Y:S05]  /*6660*/  BSYNC B2 ;  /* 0x0000000000027941 */ /* 0x004fea0003800000 */
.L_x_12448:
        /* <DEDUP_REMOVED lines=18> */
.L_x_12451:
[----:B------:R-:W-:Y:S05]  /*6790*/  BSYNC B2 ;  /* 0x0000000000027941 */ /* 0x000fea0003800000 */
.L_x_12450:
        /* <DEDUP_REMOVED lines=16> */
.L_x_12453:
[----:B------:R-:W-:Y:S05]  /*68a0*/  BSYNC B2 ;  /* 0x0000000000027941 */ /* 0x000fea0003800000 */
.L_x_12452:
        /* <DEDUP_REMOVED lines=16> */
.L_x_12455:
[----:B------:R-:W-:Y:S05]  /*69b0*/  BSYNC B2 ;  /* 0x0000000000027941 */ /* 0x000fea0003800000 */
.L_x_12454:
        /* <DEDUP_REMOVED lines=15> */
.L_x_12447:
[----:B------:R-:W-:Y:S05]  /*6ab0*/  BSYNC B1 ;  /* 0x0000000000017941 */ /* 0x000fea0003800000 */
.L_x_12446:
        /* <DEDUP_REMOVED lines=20> */
.L_x_12459:
[----:B--2---:R-:W-:Y:S05]  /*6c00*/  BSYNC B2 ;  /* 0x0000000000027941 */ /* 0x004fea0003800000 */
.L_x_12458:
        /* <DEDUP_REMOVED lines=18> */
.L_x_12461:
[----:B------:R-:W-:Y:S05]  /*6d30*/  BSYNC B2 ;  /* 0x0000000000027941 */ /* 0x000fea0003800000 */
.L_x_12460:
        /* <DEDUP_REMOVED lines=16> */
.L_x_12463:
[----:B------:R-:W-:Y:S05]  /*6e40*/  BSYNC B2 ;  /* 0x0000000000027941 */ /* 0x000fea0003800000 */
.L_x_12462:
        /* <DEDUP_REMOVED lines=16> */
.L_x_12465:
[----:B------:R-:W-:Y:S05]  /*6f50*/  BSYNC B2 ;  /* 0x0000000000027941 */ /* 0x000fea0003800000 */
.L_x_12464:
        /* <DEDUP_REMOVED lines=15> */
.L_x_12457:
[----:B------:R-:W-:Y:S05]  /*7050*/  BSYNC B1 ;  /* 0x0000000000017941 */ /* 0x000fea0003800000 */
.L_x_12456:
        /* <DEDUP_REMOVED lines=20> */
.L_x_12469:
[----:B--2---:R-:W-:Y:S05]  /*71a0*/  BSYNC B2 ;  /* 0x0000000000027941 */ /* 0x004fea0003800000 */
.L_x_12468:
        /* <DEDUP_REMOVED lines=18> */
.L_x_12471:
[----:B------:R-:W-:Y:S05]  /*72d0*/  BSYNC B2 ;  /* 0x0000000000027941 */ /* 0x000fea0003800000 */
.L_x_12470:
        /* <DEDUP_REMOVED lines=16> */
.L_x_12473:
[----:B------:R-:W-:Y:S05]  /*73e0*/  BSYNC B2 ;  /* 0x0000000000027941 */ /* 0x000fea0003800000 */
.L_x_12472:
        /* <DEDUP_REMOVED lines=16> */
.L_x_12475:
[----:B------:R-:W-:Y:S05]  /*74f0*/  BSYNC B2 ;  /* 0x0000000000027941 */ /* 0x000fea0003800000 */
.L_x_12474:
        /* <DEDUP_REMOVED lines=15> */
.L_x_12467:
[----:B------:R-:W-:Y:S05]  /*75f0*/  BSYNC B1 ;  /* 0x0000000000017941 */ /* 0x000fea0003800000 */
.L_x_12466:
        /* <DEDUP_REMOVED lines=21> */
.L_x_12479:
[----:B--2---:R-:W-:Y:S05]  /*7750*/  BSYNC B2 ;  /* 0x0000000000027941 */ /* 0x004fea0003800000 */
.L_x_12478:
        /* <DEDUP_REMOVED lines=19> */
.L_x_12481:
[----:B------:R-:W-:Y:S05]  /*7890*/  BSYNC B2 ;  /* 0x0000000000027941 */ /* 0x000fea0003800000 */
.L_x_12480:
        /* <DEDUP_REMOVED lines=16> */
.L_x_12483:
[----:B------:R-:W-:Y:S05]  /*79a0*/  BSYNC B2 ;  /* 0x0000000000027941 */ /* 0x000fea0003800000 */
.L_x_12482:
        /* <DEDUP_REMOVED lines=16> */
.L_x_12485:
[----:B------:R-:W-:Y:S05]  /*7ab0*/  BSYNC B2 ;  /* 0x0000000000027941 */ /* 0x000fea0003800000 */
.L_x_12484:
[----:B------:R-:W2:Y:S01]  /*7ac0*/  LDL R6, [R1+0x48] ;  /* 0x0000480001067983 */ /* 0x000ea20000100800 */
[----:B------:R-:W-:Y:S02]  /*7ad0*/  ISETP.NE.U32.AND P3, PT, RZ, c[0x0][0x258], PT ;  /* 0x00009600ff007a0c */ /* 0x000fe40003f65070 */
[C---:B------:R-:W-:Y:S01]  /*7ae0*/  SEL R187, R7.reuse, R187, P5 ;  /* 0x000000bb07bb7207 */ /* 0x040fe20002800000 */
[----:B------:R-:W-:Y:S01]  /*7af0*/  @P4 FMUL.FTZ R7, R7, c[0x0][0x1ec] ;  /* 0x00007b0007074a20 */ /* 0x000fe20000410000 */
[----:B------:R-:W-:-:S03]  /*7b00*/  ISETP.NE.AND.EX P3, PT, RZ, c[0x0][0x25c], PT, P3 ;  /* 0x00009700ff007a0c */ /* 0x000fc60003f65330 */
[----:B------:R-:W-:-:S10]  /*7b10*/  @P4 FFMA.FTZ R131, R183, R7, R131 ;  /* 0x00000007b7834223 */ /* 0x000fd40000010083 */
[----:B------:R-:W-:-:S05]  /*7b20*/  @P3 MOV R4, 0x10 ;  /* 0x0000001000043802 */ /* 0x000fca0000000f00 */
[----:B------:R-:W-:-:S05]  /*7b30*/  @P3 IMAD.WIDE.U32 R4, R11, R4, c[0x0][0x258] ;  /* 0x000096000b043625 */ /* 0x000fca00078e0004 */
[----:B------:R1:W-:Y:S02]  /*7b40*/  @P3 STG.E.128 [R4.64], R184 ;  /* 0x000000b804003986 */ /* 0x0003e4000c101d04 */
[----:B-1----:R-:W-:-:S05]  /*7b50*/  @P4 MOV R4, 0x10 ;  /* 0x0000001000044802 */ /* 0x002fca0000000f00 */
[----:B------:R-:W-:-:S04]  /*7b60*/  @P4 IMAD.WIDE.U32 R4, R2, R4, c[0x0][0x248] ;  /* 0x0000920002044625 */ /* 0x000fc800078e0004 */
[----:B--2---:R-:W-:-:S05]  /*7b70*/  @P4 FMUL.FTZ R191, R6, R7 ;  /* 0x0000000706bf4220 */ /* 0x004fca0000410000 */
[----:B------:R1:W-:Y:S02]  /*7b80*/  @P4 STG.E.128 [R4.64], R188 ;  /* 0x000000bc04004986 */ /* 0x0003e4000c101d04 */
.L_x_12477:
[----:B------:R-:W-:Y:S05]  /*7b90*/  BSYNC B1 ;  /* 0x0000000000017941 */ /* 0x000fea0003800000 */
.L_x_12476:
[----:B------:R-:W-:-:S04]  /*7ba0*/  MOV R2, c[0x0][0x160] ;  /* 0x0000580000027a02 */ /* 0x000fc80000000f00 */
[----:B------:R-:W-:-:S04]  /*7bb0*/  LEA R3, R2, R3, 0x2 ;  /* 0x0000000302037211 */ /* 0x000fc800078e10ff */
[----:B------:R-:W-:-:S13]  /*7bc0*/  ISETP.GE.AND P3, PT, R3, c[0x0][0x164], PT ;  /* 0x0000590003007a0c */ /* 0x000fda0003f66270 */
[----:B01---5:R-:W-:Y:S01]  /*7bd0*/  @P3 CALL.REL.NOINC `(.L_x_12333) ;  /* 0x0000001000003944 */ /* 0x023fe20003c00000 */
[----:B------:R-:W-:Y:S05]  /*7be0*/  BRA `(.L_x_12486) ;  /* 0xffff9c4000007947 */ /* 0x000fea000383ffff */
.L_x_12333:
[----:B------:R-:W-:Y:S05]  /*7bf0*/  BSYNC B0 ;  /* 0x0000000000007941 */ /* 0x000fea0003800000 */
.L_x_12332:
        /* <DEDUP_REMOVED lines=149> */
[C---:B------:R-:W-:Y:S02]  /*8550*/  ISETP.GE.U32.AND P0, PT, R40.reuse, 0x200, PT ;  /* 0x000002002800780c */ /* 0x040fe40003f06070 */
[----:B------:R-:W-:Y:S01]  /*8560*/  ISETP.GE.U32.AND P1, PT, R40, 0x280, PT ;  /* 0x000002802800780c */ /* 0x000fe20003f26070 */
        /* <DEDUP_REMOVED lines=9> */
[----:B------:R-:W0:Y:S04]  /*8600*/  LDS R48, [R192.X4+0x200] ;  /* 0x00020000c0307984 */ /* 0x000e280000004800 */
[----:B------:R-:W1:Y:S04]  /*8610*/  LDS R46, [R192.X4] ;  /* 0x00000000c02e7984 */ /* 0x000e680000004800 */
        /* <DEDUP_REMOVED lines=15> */
[----:B------:R-:W-:Y:S01]  /*8710*/  FADD.FTZ R48, R48, R89 ;  /* 0x0000005930307221 */ /* 0x000fe20000010000 */
[----:B------:R-:W-:-:S02]  /*8720*/  IADD3.X R89, R20, c[0x0][0x22c], RZ, P6, !PT ;  /* 0x00008b0014597a10 */ /* 0x000fc400037fe4ff */
[----:B------:R-:W-:Y:S01]  /*8730*/  IADD3 R44, P6, R44, c[0x0][0x240], RZ ;  /* 0x000090002c2c7a10 */ /* 0x000fe20007fde0ff */
[----:B------:R-:W-:Y:S02]  /*8740*/  FADD.FTZ R50, R50, R55 ;  /* 0x0000003732327221 */ /* 0x000fe40000010000 */
[----:B------:R-:W-:Y:S01]  /*8750*/  FADD.FTZ R46, R46, R87 ;  /* 0x000000572e2e7221 */ /* 0x000fe20000010000 */
[----:B------:R-:W-:Y:S01]  /*8760*/  IADD3.X R87, R20, c[0x0][0x224], RZ, P5, !PT ;  /* 0x0000890014577a10 */ /* 0x000fe20002ffe4ff */
[----:B------:R-:W-:Y:S01]  /*8770*/  FADD.FTZ R50, R50, R75 ;  /* 0x0000004b32327221 */ /* 0x000fe20000010000 */
[----:B------:R-:W-:Y:S01]  /*8780*/  IADD3.X R75, R20, c[0x0][0x244], RZ, P6, !PT ;  /* 0x00009100144b7a10 */ /* 0x000fe200037fe4ff */
[----:B------:R-:W-:Y:S01]  /*8790*/  FADD.FTZ R81, R46, R81 ;  /* 0x000000512e517221 */ /* 0x000fe20000010000 */
[----:B------:R-:W-:Y:S05]  /*87a0*/  @!P4 BRA `(.L_x_12488) ;  /* 0x000000f00000c947 */ /* 0x000fea0003800000 */
[----:B------:R-:W-:Y:S01]  /*87b0*/  IMAD.MOV.U32 R20, RZ, RZ, R54 ;  /* 0x000000ffff147224 */ /* 0x000fe200078e0036 */
        /* <DEDUP_REMOVED lines=14> */
.L_x_12488:
[----:B------:R-:W-:Y:S05]  /*88a0*/  BSYNC B0 ;  /* 0x0000000000007941 */ /* 0x000fea0003800000 */
.L_x_12487:
        /* <DEDUP_REMOVED lines=18> */
.L_x_12490:
[----:B------:R-:W-:Y:S05]  /*89d0*/  BSYNC B0 ;  /* 0x0000000000007941 */ /* 0x000fea0003800000 */
.L_x_12489:
        /* <DEDUP_REMOVED lines=16> */
[----:B------:R-:W-:-:S02]  /*8ae0*/  IADD3.X R89, RZ, R89, RZ, P2, !PT ;  /* 0x00000059ff597210 */ /* 0x000fc400017fe4ff */
[----:B------:R-:W-:-:S04]  /*8af0*/  IADD3.X R87, RZ, R87, RZ, P3, !PT ;  /* 0x00000057ff577210 */ /* 0x000fc80001ffe4ff */
.L_x_12492:
[----:B------:R-:W-:Y:S05]  /*8b00*/  BSYNC B0 ;  /* 0x0000000000007941 */ /* 0x000fea0003800000 */
.L_x_12491:
[----:B------:R-:W-:Y:S01]  /*8b10*/  FADD.FTZ R74, RZ, R74 ;  /* 0x0000004aff4a7221 */ /* 0x000fe20000010000 */
[----:B01----:R-:W-:Y:S01]  /*8b20*/  LDS R20, [R192.X4+0xc00] ;  /* 0x000c0000c0147984 */ /* 0x003fe20000004800 */
[----:B------:R-:W-:Y:S01]  /*8b30*/  FADD.FTZ R69, RZ, R69 ;  /* 0x00000045ff457221 */ /* 0x000fe20000010000 */
[----:B------:R-:W-:Y:S01]  /*8b40*/  ISETP.GE.U32.AND P2, PT, R40, 0x300, PT ;  /* 0x000003002800780c */ /* 0x000fe20003f46070 */
[----:B------:R-:W-:Y:S01]  /*8b50*/  FADD.FTZ R71, RZ, R71 ;  /* 0x00000047ff477221 */ /* 0x000fe20000010000 */
[----:B------:R-:W-:Y:S01]  /*8b60*/  LDS R22, [R192.X4+0xe00] ;  /* 0x000e0000c0167984 */ /* 0x000fe20000004800 */
[----:B------:R-:W-:Y:S01]  /*8b70*/  FADD.FTZ R63, R74, R63 ;  /* 0x0000003f4a3f7221 */ /* 0x000fe20000010000 */
[C---:B------:R-:W-:Y:S01]  /*8b80*/  ISETP.GE.U32.AND P3, PT, R40.reuse, 0x380, PT ;  /* 0x000003802800780c */ /* 0x040fe20003f66070 */
[----:B------:R-:W-:Y:S01]  /*8b90*/  FADD.FTZ R26, RZ, R26 ;  /* 0x0000001aff1a7221 */ /* 0x000fe20000010000 */
        /* <DEDUP_REMOVED lines=14> */
[----:B------:R-:W-:Y:S01]  /*8c80*/  BSSY B0, `(.L_x_12493) ;  /* 0x0000069000007945 */ /* 0x000fe20003800000 */
[----:B------:R-:W-:Y:S01]  /*8c90*/  FADD.FTZ R28, RZ, R28 ;  /* 0x0000001cff1c7221 */ /* 0x000fe20000010000 */
[----:B------:R-:W0:Y:S01]  /*8ca0*/  LDS R7, [R192.X4+0x600] ;  /* 0x00060000c0077984 */ /* 0x000e220000004800 */
[----:B------:R-:W-:-:S02]  /*8cb0*/  FADD.FTZ R61, R61, R18 ;  /* 0x000000123d3d7221 */ /* 0x000fc40000010000 */
[----:B------:R-:W-:Y:S01]  /*8cc0*/  FADD.FTZ R59, R59, R16 ;  /* 0x000000103b3b7221 */ /* 0x000fe20000010000 */
[----:B------:R-:W-:Y:S01]  /*8cd0*/  LDS R18, [R192.X4+0xa00] ;  /* 0x000a0000c0127984 */ /* 0x000fe20000004800 */
[----:B------:R-:W-:Y:S02]  /*8ce0*/  FADD.FTZ R27, RZ, R27 ;  /* 0x0000001bff1b7221 */ /* 0x000fe40000010000 */
[----:B------:R-:W-:Y:S01]  /*8cf0*/  FADD.FTZ R30, RZ, R30 ;  /* 0x0000001eff1e7221 */ /* 0x000fe20000010000 */
[----:B------:R-:W1:Y:S01]  /*8d00*/  LDS R16, [R192.X4+0x800] ;  /* 0x00080000c0107984 */ /* 0x000e620000004800 */
[----:B------:R-:W-:Y:S02]  /*8d10*/  FADD.FTZ R32, RZ, R32 ;  /* 0x00000020ff207221 */ /* 0x000fe40000010000 */
[----:B------:R-:W-:Y:S01]  /*8d20*/  FADD.FTZ R45, R26, R45 ;  /* 0x0000002d1a2d7221 */ /* 0x000fe20000010000 */
[----:B------:R-:W-:Y:S01]  /*8d30*/  LDS R43, [R192.X4+0x2400] ;  /* 0x00240000c02b7984 */ /* 0x000fe20000004800 */
[----:B------:R-:W-:-:S02]  /*8d40*/  FADD.FTZ R72, RZ, R72 ;  /* 0x00000048ff487221 */ /* 0x000fc40000010000 */
[----:B------:R-:W-:Y:S01]  /*8d50*/  FADD.FTZ R73, RZ, R73 ;  /* 0x00000049ff497221 */ /* 0x000fe20000010000 */
[----:B------:R-:W2:Y:S01]  /*8d60*/  LDS R26, [R192.X4+0x1a00] ;  /* 0x001a0000c01a7984 */ /* 0x000ea20000004800 */
[----:B------:R-:W-:Y:S02]  /*8d70*/  FADD.FTZ R27, R27, R34 ;  /* 0x000000221b1b7221 */ /* 0x000fe40000010000 */
[----:B------:R-:W-:Y:S01]  /*8d80*/  FADD.FTZ R35, R28, R35 ;  /* 0x000000231c237221 */ /* 0x000fe20000010000 */
[----:B------:R-:W-:Y:S01]  /*8d90*/  LDS R34, [R192.X4+0x2e00] ;  /* 0x002e0000c0227984 */ /* 0x000fe20000004800 */
[----:B------:R-:W-:Y:S02]  /*8da0*/  FADD.FTZ R29, RZ, R29 ;  /* 0x0000001dff1d7221 */ /* 0x000fe40000010000 */
[----:B------:R-:W-:Y:S01]  /*8db0*/  FADD.FTZ R31, RZ, R31 ;  /* 0x0000001fff1f7221 */ /* 0x000fe20000010000 */
[----:B------:R-:W-:Y:S01]  /*8dc0*/  LDS R28, [R192.X4+0x2600] ;  /* 0x00260000c01c7984 */ /* 0x000fe20000004800 */
[----:B------:R-:W-:-:S02]  /*8dd0*/  FADD.FTZ R30, R30, R37 ;  /* 0x000000251e1e7221 */ /* 0x000fc40000010000 */
        /* <DEDUP_REMOVED lines=10> */
[----:B------:R-:W3:Y:S01]  /*8e80*/  LDS R49, [R192.X4+0x3200] ;  /* 0x00320000c0317984 */ /* 0x000ee20000004800 */
[----:B------:R-:W-:Y:S02]  /*8e90*/  FADD.FTZ R68, RZ, R68 ;  /* 0x00000044ff447221 */ /* 0x000fe40000010000 */
[----:B------:R-:W-:Y:S01]  /*8ea0*/  FADD.FTZ R70, RZ, R70 ;  /* 0x00000046ff467221 */ /* 0x000fe20000010000 */
[----:B------:R-:W4:Y:S01]  /*8eb0*/  LDS R51, [R192.X4+0x3400] ;  /* 0x00340000c0337984 */ /* 0x000f220000004800 */
[----:B0-----:R-:W-:Y:S02]  /*8ec0*/  FADD.FTZ R7, RZ, R7 ;  /* 0x00000007ff077221 */ /* 0x001fe40000010000 */
[----:B------:R-:W-:Y:S01]  /*8ed0*/  FADD.FTZ R77, R68, R77 ;  /* 0x0000004d444d7221 */ /* 0x000fe20000010000 */
[----:B------:R-:W0:Y:S01]  /*8ee0*/  LDS R53, [R192.X4+0x3600] ;  /* 0x00360000c0357984 */ /* 0x000e220000004800 */
[----:B------:R-:W-:-:S02]  /*8ef0*/  FADD.FTZ R79, R70, R79 ;  /* 0x0000004f464f7221 */ /* 0x000fc40000010000 */
[----:B-1----:R-:W-:Y:S01]  /*8f00*/  FADD.FTZ R16, RZ, R16 ;  /* 0x00000010ff107221 */ /* 0x002fe20000010000 */
[----:B------:R-:W1:Y:S01]  /*8f10*/  LDS R55, [R192.X4+0x3800] ;  /* 0x00380000c0377984 */ /* 0x000e620000004800 */
[----:B------:R-:W-:Y:S02]  /*8f20*/  FADD.FTZ R18, RZ, R18 ;  /* 0x00000012ff127221 */ /* 0x000fe40000010000 */
[----:B------:R-:W-:Y:S01]  /*8f30*/  FADD.FTZ R20, RZ, R20 ;  /* 0x00000014ff147221 */ /* 0x000fe20000010000 */
[----:B------:R-:W0:Y:S01]  /*8f40*/  LDS R36, [R192.X4+0x3a00] ;  /* 0x003a0000c0247984 */ /* 0x000e220000004800 */
[----:B--2---:R-:W-:Y:S02]  /*8f50*/  FADD.FTZ R7, R7, R26 ;  /* 0x0000001a07077221 */ /* 0x004fe40000010000 */
[----:B------:R-:W-:Y:S01]  /*8f60*/  FADD.FTZ R22, RZ, R22 ;  /* 0x00000016ff167221 */ /* 0x000fe20000010000 */
[----:B------:R-:W2:Y:S01]  /*8f70*/  LDS R38, [R192.X4+0x4200] ;  /* 0x00420000c0267984 */ /* 0x000ea20000004800 */
[----:B------:R-:W-:-:S02]  /*8f80*/  FADD.FTZ R24, RZ, R24 ;  /* 0x00000018ff187221 */ /* 0x000fc40000010000 */
[----:B------:R-:W-:Y:S01]  /*8f90*/  FADD.FTZ R25, RZ, R25 ;  /* 0x00000019ff197221 */ /* 0x000fe20000010000 */
        /* <DEDUP_REMOVED lines=8> */
[----:B------:R-:W-:Y:S01]  /*9020*/  FADD.FTZ R30, R30, R11 ;  /* 0x0000000b1e1e7221 */ /* 0x000fe20000010000 */
[----:B------:R0:W0:Y:S01]  /*9030*/  LDS R67, [R192.X4+0x4a00] ;  /* 0x004a0000c0437984 */ /* 0x0000220000004800 */
[----:B------:R-:W-:Y:S02]  /*9040*/  FADD.FTZ R31, R31, R10 ;  /* 0x0000000a1f1f7221 */ /* 0x000fe40000010000 */
[----:B------:R-:W-:Y:S01]  /*9050*/  FADD.FTZ R9, R32, R9 ;  /* 0x0000000920097221 */ /* 0x000fe20000010000 */
[----:B------:R0:W0:Y:S01]  /*9060*/  LDS R69, [R192.X4+0x4c00] ;  /* 0x004c0000c0457984 */ /* 0x0000220000004800 */
[----:B------:R-:W-:Y:S02]  /*9070*/  FADD.FTZ R16, R16, R33 ;  /* 0x0000002110107221 */ /* 0x000fe40000010000 */
[----:B---3--:R-:W-:Y:S01]  /*9080*/  FADD.FTZ R18, R18, R37 ;  /* 0x0000002512127221 */ /* 0x008fe20000010000 */
[----:B------:R3:W1:Y:S01]  /*9090*/  LDS R40, [R192.X4+0x4e00] ;  /* 0x004e0000c0287984 */ /* 0x0006620000004800 */
[----:B----4-:R-:W-:-:S02]  /*90a0*/  FADD.FTZ R20, R20, R39 ;  /* 0x0000002714147221 */ /* 0x010fc40000010000 */
        /* <DEDUP_REMOVED lines=15> */
[----:B-----5:R-:W-:Y:S02]  /*91a0*/  FADD.FTZ R16, R16, R47 ;  /* 0x0000002f10107221 */ /* 0x020fe40000010000 */
[----:B------:R-:W-:Y:S02]  /*91b0*/  FADD.FTZ R18, R18, R49 ;  /* 0x0000003112127221 */ /* 0x000fe40000010000 */
[----:B------:R-:W-:-:S02]  /*91c0*/  FADD.FTZ R20, R20, R51 ;  /* 0x0000003314147221 */ /* 0x000fc40000010000 */
[----:B0-----:R-:W-:Y:S02]  /*91d0*/  FADD.FTZ R22, R22, R53 ;  /* 0x0000003516167221 */ /* 0x001fe40000010000 */
[----:B-1----:R-:W-:Y:S02]  /*91e0*/  FADD.FTZ R24, R24, R55 ;  /* 0x0000003718187221 */ /* 0x002fe40000010000 */
[----:B------:R-:W-:Y:S02]  /*91f0*/  FADD.FTZ R25, R25, R36 ;  /* 0x0000002419197221 */ /* 0x000fe40000010000 */
[----:B--2---:R-:W-:Y:S01]  /*9200*/  FADD.FTZ R33, R7, R38 ;  /* 0x0000002607217221 */ /* 0x004fe20000010000 */
[----:B------:R-:W-:Y:S05]  /*9210*/  @!P0 BRA `(.L_x_12494) ;  /* 0x000000f000008947 */ /* 0x000fea0003800000 */
[----:B---3--:R-:W-:Y:S02]  /*9220*/  MOV R2, R54 ;  /* 0x0000003600027202 */ /* 0x008fe40000000f00 */
        /* <DEDUP_REMOVED lines=14> */
.L_x_12494:
[----:B0--3--:R-:W-:Y:S05]  /*9310*/  BSYNC B0 ;  /* 0x0000000000007941 */ /* 0x009fea0003800000 */
.L_x_12493:
        /* <DEDUP_REMOVED lines=18> */
.L_x_12496:
[----:B------:R-:W-:Y:S05]  /*9440*/  BSYNC B0 ;  /* 0x0000000000007941 */ /* 0x000fea0003800000 */
.L_x_12495:
        /* <DEDUP_REMOVED lines=18> */
.L_x_12498:
[----:B------:R-:W-:Y:S05]  /*9570*/  BSYNC B0 ;  /* 0x0000000000007941 */ /* 0x000fea0003800000 */
.L_x_12497:
        /* <DEDUP_REMOVED lines=18> */
.L_x_12500:
[----:B------:R-:W-:Y:S05]  /*96a0*/  BSYNC B0 ;  /* 0x0000000000007941 */ /* 0x000fea0003800000 */
.L_x_12499:
        /* <DEDUP_REMOVED lines=18> */
.L_x_12502:
[----:B------:R-:W-:Y:S05]  /*97d0*/  BSYNC B0 ;  /* 0x0000000000007941 */ /* 0x000fea0003800000 */
.L_x_12501:
        /* <DEDUP_REMOVED lines=18> */
.L_x_12504:
[----:B------:R-:W-:Y:S05]  /*9900*/  BSYNC B0 ;  /* 0x0000000000007941 */ /* 0x000fea0003800000 */
.L_x_12503:
        /* <DEDUP_REMOVED lines=12> */
.L_x_12382:
[----:B------:R-:W-:Y:S01]  /*99d0*/  HFMA2.MMA R4, -RZ, RZ, 0, 5.9604644775390625e-08 ;  /* 0x00000001ff047435 */ /* 0x000fe200000001ff */
[----:B------:R-:W-:Y:S02]  /*99e0*/  MOV R7, R9 ;  /* 0x0000000900077202 */ /* 0x000fe40000000f00 */
[----:B------:R-:W-:Y:S02]  /*99f0*/  MOV R194, 0x1f ;  /* 0x0000001f00c27802 */ /* 0x000fe40000000f00 */
[----:B------:R-:W-:-:S02]  /*9a00*/  MOV R193, 0xffffffff ;  /* 0xffffffff00c17802 */ /* 0x000fc40000000f00 */
[----:B------:R-:W-:Y:S02]  /*9a10*/  MOV R6, 0x9a30 ;  /* 0x00009a3000067802 */ /* 0x000fe40000000f00 */
[----:B0----5:R-:W-:Y:S05]  /*9a20*/  CALL.REL.NOINC `($__internal_166_$__cuda_sm70_shflsync_bfly_p) ;  /* 0x0000045000007944 */ /* 0x021fea0003c00000 */
[----:B-1----:R-:W-:Y:S01]  /*9a30*/  MOV R192, R4 ;  /* 0x0000000400c07202 */ /* 0x002fe20000000f00 */
[----:B------:R-:W-:Y:S05]  /*9a40*/  BRA `(.L_x_12505) ;  /* 0xffffa5c000007947 */ /* 0x000fea000383ffff */
.L_x_12383:
[----:B------:R-:W-:Y:S01]  /*9a50*/  HFMA2.MMA R4, -RZ, RZ, 0, 5.9604644775390625e-08 ;  /* 0x00000001ff047435 */ /* 0x000fe200000001ff */
[----:B------:R-:W-:Y:S02]  /*9a60*/  MOV R7, R2 ;  /* 0x0000000200077202 */ /* 0x000fe40000000f00 */
[----:B------:R-:W-:Y:S02]  /*9a70*/  MOV R194, 0x1f ;  /* 0x0000001f00c27802 */ /* 0x000fe40000000f00 */
[----:B------:R-:W-:Y:S02]  /*9a80*/  MOV R193, 0xffffffff ;  /* 0xffffffff00c17802 */ /* 0x000fe40000000f00 */
[----:B------:R-:W-:Y:S02]  /*9a90*/  MOV R6, 0x9ab0 ;  /* 0x00009ab000067802 */ /* 0x000fe40000000f00 */
[----:B012--5:R-:W-:Y:S05]  /*9aa0*/  CALL.REL.NOINC `($__internal_166_$__cuda_sm70_shflsync_bfly_p) ;  /* 0x000003d000007944 */ /* 0x027fea0003c00000 */
[----:B------:R-:W-:Y:S01]  /*9ab0*/  FADD.FTZ R9, R192, R9 ;  /* 0x00000009c0097221 */ /* 0x000fe20000010000 */
[----:B------:R-:W-:Y:S01]  /*9ac0*/  MOV R194, 0x1f ;  /* 0x0000001f00c27802 */ /* 0x000fe20000000f00 */
[----:B-1----:R-:W-:Y:S01]  /*9ad0*/  FADD.FTZ R2, R2, R4 ;  /* 0x0000000402027221 */ /* 0x002fe20000010000 */
[----:B------:R-:W-:Y:S01]  /*9ae0*/  HFMA2.MMA R4, -RZ, RZ, 0, 1.1920928955078125e-07 ;  /* 0x00000002ff047435 */ /* 0x000fe200000001ff */
[----:B------:R-:W-:-:S02]  /*9af0*/  MOV R193, 0xffffffff ;  /* 0xffffffff00c17802 */ /* 0x000fc40000000f00 */
[----:B------:R-:W-:Y:S02]  /*9b00*/  MOV R7, R9 ;  /* 0x0000000900077202 */ /* 0x000fe40000000f00 */
[----:B------:R-:W-:Y:S02]  /*9b10*/  MOV R6, 0x9b30 ;  /* 0x00009b3000067802 */ /* 0x000fe40000000f00 */
[----:B------:R-:W-:Y:S05]  /*9b20*/  CALL.REL.NOINC `($__internal_166_$__cuda_sm70_shflsync_bfly_p) ;  /* 0x0000035000007944 */ /* 0x000fea0003c00000 */
[----:B-1----:R-:W-:Y:S01]  /*9b30*/  MOV R192, R4 ;  /* 0x0000000400c07202 */ /* 0x002fe20000000f00 */
[----:B------:R-:W-:Y:S01]  /*9b40*/  HFMA2.MMA R4, -RZ, RZ, 0, 1.1920928955078125e-07 ;  /* 0x00000002ff047435 */ /* 0x000fe200000001ff */
[----:B------:R-:W-:Y:S02]  /*9b50*/  MOV R7, R2 ;  /* 0x0000000200077202 */ /* 0x000fe40000000f00 */
[----:B------:R-:W-:Y:S02]  /*9b60*/  MOV R194, 0x1f ;  /* 0x0000001f00c27802 */ /* 0x000fe40000000f00 */
[----:B------:R-:W-:Y:S02]  /*9b70*/  MOV R193, 0xffffffff ;  /* 0xffffffff00c17802 */ /* 0x000fe40000000f00 */
[----:B------:R-:W-:-:S02]  /*9b80*/  MOV R6, 0x9ba0 ;  /* 0x00009ba000067802 */ /* 0x000fc40000000f00 */
[----:B------:R-:W-:Y:S05]  /*9b90*/  CALL.REL.NOINC `($__internal_166_$__cuda_sm70_shflsync_bfly_p) ;  /* 0x000002e000007944 */ /* 0x000fea0003c00000 */
[----:B------:R-:W-:Y:S01]  /*9ba0*/  FADD.FTZ R9, R192, R9 ;  /* 0x00000009c0097221 */ /* 0x000fe20000010000 */
[----:B------:R-:W-:Y:S01]  /*9bb0*/  MOV R193, 0xffffffff ;  /* 0xffffffff00c17802 */ /* 0x000fe20000000f00 */
[----:B-1----:R-:W-:Y:S01]  /*9bc0*/  FADD.FTZ R2, R2, R4 ;  /* 0x0000000402027221 */ /* 0x002fe20000010000 */
[----:B------:R-:W-:Y:S01]  /*9bd0*/  HFMA2.MMA R4, -RZ, RZ, 0, 2.384185791015625e-07 ;  /* 0x00000004ff047435 */ /* 0x000fe200000001ff */
[----:B------:R-:W-:Y:S01]  /*9be0*/  IMAD.MOV.U32 R194, RZ, RZ, 0x1f ;  /* 0x0000001fffc27424 */ /* 0x000fe200078e00ff */
[----:B------:R-:W-:-:S02]  /*9bf0*/  MOV R7, R9 ;  /* 0x0000000900077202 */ /* 0x000fc40000000f00 */
[----:B------:R-:W-:Y:S02]  /*9c00*/  MOV R6, 0x9c20 ;  /* 0x00009c2000067802 */ /* 0x000fe40000000f00 */
[----:B------:R-:W-:Y:S05]  /*9c10*/  CALL.REL.NOINC `($__internal_166_$__cuda_sm70_shflsync_bfly_p) ;  /* 0x0000026000007944 */ /* 0x000fea0003c00000 */
[----:B-1----:R-:W-:Y:S01]  /*9c20*/  MOV R192, R4 ;  /* 0x0000000400c07202 */ /* 0x002fe20000000f00 */
[----:B------:R-:W-:Y:S01]  /*9c30*/  HFMA2.MMA R4, -RZ, RZ, 0, 2.384185791015625e-07 ;  /* 0x00000004ff047435 */ /* 0x000fe200000001ff */
[----:B------:R-:W-:Y:S02]  /*9c40*/  MOV R7, R2 ;  /* 0x0000000200077202 */ /* 0x000fe40000000f00 */
[----:B------:R-:W-:Y:S02]  /*9c50*/  MOV R194, 0x1f ;  /* 0x0000001f00c27802 */ /* 0x000fe40000000f00 */
[----:B------:R-:W-:Y:S02]  /*9c60*/  MOV R193, 0xffffffff ;  /* 0xffffffff00c17802 */ /* 0x000fe40000000f00 */
[----:B------:R-:W-:Y:S02]  /*9c70*/  MOV R6, 0x9c90 ;  /* 0x00009c9000067802 */ /* 0x000fe40000000f00 */
[----:B------:R-:W-:Y:S05]  /*9c80*/  CALL.REL.NOINC `($__internal_166_$__cuda_sm70_shflsync_bfly_p) ;  /* 0x000001f000007944 */ /* 0x000fea0003c00000 */
[----:B------:R-:W-:Y:S01]  /*9c90*/  FADD.FTZ R9, R192, R9 ;  /* 0x00000009c0097221 */ /* 0x000fe20000010000 */
[----:B------:R-:W-:Y:S01]  /*9ca0*/  MOV R194, 0x1f ;  /* 0x0000001f00c27802 */ /* 0x000fe20000000f00 */
[----:B-1----:R-:W-:Y:S01]  /*9cb0*/  FADD.FTZ R2, R2, R4 ;  /* 0x0000000402027221 */ /* 0x002fe20000010000 */
[----:B------:R-:W-:Y:S01]  /*9cc0*/  HFMA2.MMA R4, -RZ, RZ, 0, 4.76837158203125e-07 ;  /* 0x00000008ff047435 */ /* 0x000fe200000001ff */
[----:B------:R-:W-:-:S02]  /*9cd0*/  MOV R193, 0xffffffff ;  /* 0xffffffff00c17802 */ /* 0x000fc40000000f00 */
[----:B------:R-:W-:Y:S02]  /*9ce0*/  MOV R7, R9 ;  /* 0x0000000900077202 */ /* 0x000fe40000000f00 */
[----:B------:R-:W-:Y:S02]  /*9cf0*/  MOV R6, 0x9d10 ;  /* 0x00009d1000067802 */ /* 0x000fe40000000f00 */
[----:B------:R-:W-:Y:S05]  /*9d00*/  CALL.REL.NOINC `($__internal_166_$__cuda_sm70_shflsync_bfly_p) ;  /* 0x0000017000007944 */ /* 0x000fea0003c00000 */
[----:B-1----:R-:W-:Y:S01]  /*9d10*/  MOV R192, R4 ;  /* 0x0000000400c07202 */ /* 0x002fe20000000f00 */
[----:B------:R-:W-:Y:S01]  /*9d20*/  HFMA2.MMA R4, -RZ, RZ, 0, 4.76837158203125e-07 ;  /* 0x00000008ff047435 */ /* 0x000fe200000001ff */
        /* <DEDUP_REMOVED lines=8> */
[----:B------:R-:W-:Y:S01]  /*9db0*/  HFMA2.MMA R4, -RZ, RZ, 0, 9.5367431640625e-07 ;  /* 0x00000010ff047435 */ /* 0x000fe200000001ff */
[----:B------:R-:W-:-:S02]  /*9dc0*/  MOV R193, 0xffffffff ;  /* 0xffffffff00c17802 */ /* 0x000fc40000000f00 */
[----:B------:R-:W-:Y:S02]  /*9dd0*/  MOV R7, R9 ;  /* 0x0000000900077202 */ /* 0x000fe40000000f00 */
[----:B------:R-:W-:Y:S02]  /*9de0*/  MOV R6, 0x9e00 ;  /* 0x00009e0000067802 */ /* 0x000fe40000000f00 */
[----:B------:R-:W-:Y:S05]  /*9df0*/  CALL.REL.NOINC `($__internal_166_$__cuda_sm70_shflsync_bfly_p) ;  /* 0x0000008000007944 */ /* 0x000fea0003c00000 */
[----:B-1----:R-:W-:Y:S01]  /*9e00*/  MOV R192, R4 ;  /* 0x0000000400c07202 */ /* 0x002fe20000000f00 */
[----:B------:R-:W-:Y:S01]  /*9e10*/  HFMA2.MMA R4, -RZ, RZ, 0, 9.5367431640625e-07 ;  /* 0x00000010ff047435 */ /* 0x000fe200000001ff */
[----:B------:R-:W-:Y:S02]  /*9e20*/  MOV R7, R2 ;  /* 0x0000000200077202 */ /* 0x000fe40000000f00 */
[----:B------:R-:W-:Y:S02]  /*9e30*/  MOV R194, 0x1f ;  /* 0x0000001f00c27802 */ /* 0x000fe40000000f00 */
[----:B------:R-:W-:Y:S02]  /*9e40*/  MOV R193, 0xffffffff ;  /* 0xffffffff00c17802 */ /* 0x000fe40000000f00 */
[----:B------:R-:W-:-:S02]  /*9e50*/  MOV R6, 0x9e70 ;  /* 0x00009e7000067802 */ /* 0x000fc40000000f00 */
[----:B------:R-:W-:Y:S05]  /*9e60*/  CALL.REL.NOINC `($__internal_166_$__cuda_sm70_shflsync_bfly_p) ;  /* 0x0000001000007944 */ /* 0x000fea0003c00000 */
[----:B-1----:R-:W-:Y:S05]  /*9e70*/  BRA `(.L_x_12506) ;  /* 0xffffa2b000007947 */ /* 0x002fea000383ffff */
        .weak           $__internal_166_$__cuda_sm70_shflsync_bfly_p
        .type           $__internal_166_$__cuda_sm70_shflsync_bfly_p,@function
        .size           $__internal_166_$__cuda_sm70_shflsync_bfly_p,(.L_x_15048 - $__internal_166_$__cuda_sm70_shflsync_bfly_p)
$__internal_166_$__cuda_sm70_shflsync_bfly_p:
[----:B------:R-:W-:Y:S04]  /*9e80*/  WARPSYNC R193 ;  /* 0x000000c100007348 */ /* 0x000fe80003800000 */
[----:B------:R0:W1:Y:S02]  /*9e90*/  SHFL.BFLY PT, R4, R7, R4, R194 ;  /* 0x0c00000407047389 */ /* 0x00006400000e00c2 */
[----:B0-----:R-:W-:-:S06]  /*9ea0*/  HFMA2.MMA R7, -RZ, RZ, 0, 0 ;  /* 0x00000000ff077435 */ /* 0x001fcc00000001ff */
[----:B------:R-:W-:Y:S05]  /*9eb0*/  RET.REL.NODEC R6 `(_ZN10layer_norm13ln_bwd_kernelINS_13Kernel_traitsI6__halfffffjLj1280ELj1ELj4ELj1ELj16ENS_18Kernel_traits_baseILj1280ES2_ffffjLj128EEEEELb0ELb1ELb1ELb0EEEvNS_9BwdParamsE) ;  /* 0xffff614006007950 */ /* 0x000fea0003c3ffff */
.L_x_12507:
        /* <DEDUP_REMOVED lines=12> */
.L_x_15048:


//--------------------- .text._ZN10layer_norm13ln_bwd_kernelINS_13Kernel_traitsI6__halfffffjLj1280ELj1ELj4ELj1ELj16ENS_18Kernel_traits_baseILj1280ES2_ffffjLj128EEEEELb0ELb1ELb1ELb1EEEvNS_9BwdParamsE --------------------------
	.section	.text._ZN10layer_norm13ln_bwd_kernelINS_13Kernel_traitsI6__halfffffjLj1280ELj1ELj4ELj1ELj16ENS_18Kernel_traits_baseILj1280ES2_ffffjLj128EEEEELb0ELb1ELb1ELb1EEEvNS_9BwdParamsE,"ax",@progbits
	.sectioninfo	@"SHI_REGISTERS=255"
	.align	128
        .global         _ZN10layer_norm13ln_bwd_kernelINS_13Kernel_traitsI6__halfffffjLj1280ELj1ELj4ELj1ELj16ENS_18Kernel_traits_baseILj1280ES2_ffffjLj128EEEEELb0ELb1ELb1ELb1EEEvNS_9BwdParamsE
        .type           _ZN10layer_norm13ln_bwd_kernelINS_13Kernel_traitsI6__halfffffjLj1280ELj1ELj4ELj1ELj16ENS_18Kernel_traits_baseILj1280ES2_ffffjLj128EEEEELb0ELb1ELb1ELb1EEEvNS_9BwdParamsE,@function
        .size           _ZN10layer_norm13ln_bwd_kernelINS_13Kernel_traitsI6__halfffffjLj1280ELj1ELj4ELj1ELj16ENS_18Kernel_traits_baseILj1280ES2_ffffjLj128EEEEELb0ELb1ELb1ELb1EEEvNS_9BwdParamsE,(.L_x_15049 - _ZN10layer_norm13ln_bwd_kernelINS_13Kernel_traitsI6__halfffffjLj1280ELj1ELj4ELj1ELj16ENS_18Kernel_traits_baseILj1280ES2_ffffjLj128EEEEELb0ELb1ELb1ELb1EEEvNS_9BwdParamsE)
        .other          _ZN10layer_norm13ln_bwd_kernelINS_13Kernel_traitsI6__halfffffjLj1280ELj1ELj4ELj1ELj16ENS_18Kernel_traits_baseILj1280ES2_ffffjLj128EEEEELb0ELb1ELb1ELb1EEEvNS_9BwdParamsE,@"STO_CUDA_ENTRY STV_DEFAULT"
_ZN10layer_norm13ln_bwd_kernelINS_13Kernel_traitsI6__halfffffjLj1280ELj1ELj4ELj1ELj16ENS_18Kernel_traits_baseILj1280ES2_ffffjLj128EEEEELb0ELb1ELb1ELb1EEEvNS_9BwdParamsE:
.text._ZN10layer_norm13ln_bwd_kernelINS_13Kernel_traitsI6__halfffffjLj1280ELj1ELj4ELj1ELj16ENS_18Kernel_traits_baseILj1280ES2_ffffjLj128EEEEELb0ELb1ELb1ELb1EEEvNS_9BwdParamsE:
        /* <DEDUP_REMOVED lines=71> */
.L_x_12509:
        /* <DEDUP_REMOVED lines=16> */
[----:B------:R-:W5:Y:S04]  /*0570*/  LDG.E.64 R8, [R4.64] ;  /* 0x0000000404087981 */ /* 0x000f68000c1e1b00 */
[----:B------:R-:W5:Y:S04]  /*0580*/  LDG.E.64 R12, [R4.64+0x100] ;  /* 0x00010004040c7981 */ /* 0x000f68000c1e1b00 */
[----:B------:R-:W5:Y:S04]  /*0590*/  LDG.E.64 R16, [R4.64+0x200] ;  /* 0x0002000404107981 */ /* 0x000f68000c1e1b00 */
[----:B------:R-:W5:Y:S04]  /*05a0*/  LDG.E.64 R20, [R4.64+0x300] ;  /* 0x0003000404147981 */ /* 0x000f68000c1e1b00 */
[----:B------:R-:W5:Y:S04]  /*05b0*/  LDG.E.64 R24, [R4.64+0x400] ;  /* 0x0004000404187981 */ /* 0x000f68000c1e1b00 */
[----:B------:R-:W5:Y:S04]  /*05c0*/  LDG.E.64 R28, [R4.64+0x500] ;  /* 0x00050004041c7981 */ /* 0x000f68000c1e1b00 */
[----:B------:R0:W5:Y:S04]  /*05d0*/  LDG.E.64 R32, [R4.64+0x600] ;  /* 0x0006000404207981 */ /* 0x000168000c1e1b00 */
[----:B------:R0:W5:Y:S04]  /*05e0*/  LDG.E.64 R36, [R4.64+0x700] ;  /* 0x0007000404247981 */ /* 0x000168000c1e1b00 */
[----:B------:R0:W5:Y:S04]  /*05f0*/  LDG.E.64 R40, [R4.64+0x800] ;  /* 0x0008000404287981 */ /* 0x000168000c1e1b00 */
[----:B------:R-:W0:Y:S01]  /*0600*/  LDG.E.64 R44, [R4.64+0x900] ;  /* 0x00090004042c7981 */ /* 0x000e22000c1e1b00 */
        /* <DEDUP_REMOVED lines=53> */
[----:B-1----:R-:W-:Y:S01]  /*0960*/  HADD2.F32 R2, -RZ, R10.H0_H0 ;  /* 0x2000000aff027230 */ /* 0x002fe20000004100 */
[----:B------:R-:W-:Y:S01]  /*0970*/  SHF.R.U32.HI R153, RZ, 0x10, R19 ;  /* 0x00000010ff997819 */ /* 0x000fe20000011613 */
[----:B------:R-:W-:Y:S01]  /*0980*/  HADD2.F32 R158, -RZ, R157.H0_H0 ;  /* 0x2000009dff9e7230 */ /* 0x000fe20000004100 */
[--C-:B------:R-:W-:Y:S01]  /*0990*/  SHF.R.U64 R152, R22, 0x10, R23.reuse ;  /* 0x0000001016987819 */ /* 0x100fe20000001217 */
[----:B--2---:R-:W-:Y:S01]  /*09a0*/  HADD2.F32 R0, -RZ, R11.H0_H0 ;  /* 0x2000000bff007230 */ /* 0x004fe20000004100 */
        /* <DEDUP_REMOVED lines=11> */
[----:B-1----:R-:W-:Y:S01]  /*0a60*/  HADD2.F32 R2, -RZ, R14.H0_H0 ;  /* 0x2000000eff027230 */ /* 0x002fe20000004100 */
[--C-:B------:R-:W-:Y:S01]  /*0a70*/  SHF.R.U64 R146, R34, 0x10, R35.reuse ;  /* 0x0000001022927819 */ /* 0x100fe20000001223 */
[----:B------:R-:W-:Y:S01]  /*0a80*/  HADD2.F32 R153, -RZ, R152.H0_H0 ;  /* 0x20000098ff997230 */ /* 0x000fe20000004100 */
[----:B------:R-:W-:Y:S01]  /*0a90*/  SHF.R.U32.HI R145, RZ, 0x10, R35 ;  /* 0x00000010ff917819 */ /* 0x000fe20000011623 */
[----:B--2---:R-:W-:Y:S01]  /*0aa0*/  HADD2.F32 R0, -RZ, R15.H0_H0 ;  /* 0x2000000fff007230 */ /* 0x004fe20000004100 */
        /* <DEDUP_REMOVED lines=41> */
[----:B0-----:R-:W-:Y:S01]  /*0d40*/  HADD2.F32 R5, -RZ, R44.H0_H0 ;  /* 0x2000002cff057230 */ /* 0x001fe20000004100 */
        /* <DEDUP_REMOVED lines=31> */
[----:B------:R-:W-:Y:S01]  /*0f40*/  HADD2.F32 R125, -RZ, R125.H0_H0 ;  /* 0x2000007dff7d7230 */ /* 0x000fe20000004100 */
[----:B------:R-:W-:Y:S01]  /*0f50*/  CS2R R10, SRZ ;  /* 0x00000000000a7805 */ /* 0x000fe2000001ff00 */
[----:B0-----:R-:W-:Y:S01]  /*0f60*/  HADD2.F32 R2, -RZ, R34.H0_H0 ;  /* 0x20000022ff027230 */ /* 0x001fe20000004100 */
[----:B------:R-:W-:Y:S01]  /*0f70*/  CS2R R6, SRZ ;  /* 0x0000000000067805 */ /* 0x000fe2000001ff00 */
[----:B------:R-:W-:-:S02]  /*0f80*/  HADD2.F32 R124, -RZ, R124.H0_H0 ;  /* 0x2000007cff7c7230 */ /* 0x000fc40000004100 */
[----:B-1----:R-:W-:Y:S01]  /*0f90*/  HADD2.F32 R0, -RZ, R35.H0_H0 ;  /* 0x20000023ff007230 */ /* 0x002fe20000004100 */
[----:B------:R0:W-:Y:S01]  /*0fa0*/  STL [R1+0x134], R2 ;  /* 0x0001340201007387 */ /* 0x0001e20000100800 */
[----:B------:R-:W-:Y:S01]  /*0fb0*/  HADD2.F32 R3, -RZ, R3.H0_H0 ;  /* 0x20000003ff037230 */ /* 0x000fe20000004100 */
[----:B------:R-:W-:Y:S02]  /*0fc0*/  CS2R R34, SRZ ;  /* 0x0000000000227805 */ /* 0x000fe4000001ff00 */
        /* <DEDUP_REMOVED lines=55> */
[----:B------:R1:W-:Y:S04]  /*1340*/  STL [R1+0x7c], R0 ;  /* 0x00007c0001007387 */ /* 0x0003e80000100800 */
[----:B------:R-:W-:Y:S01]  /*1350*/  STL [R1+0x74], R5 ;  /* 0x0000740501007387 */ /* 0x000fe20000100800 */
[----:B0-----:R-:W-:-:S03]  /*1360*/  SHF.R.U64 R2, R44, 0x10, R45 ;  /* 0x000000102c027819 */ /* 0x001fc6000000122d */
[----:B------:R0:W-:Y:S01]  /*1370*/  STL [R1+0x6c], R4 ;  /* 0x00006c0401007387 */ /* 0x0001e20000100800 */
[----:B-1----:R-:W-:Y:S01]  /*1380*/  SHF.R.U32.HI R0, RZ, 0x10, R45 ;  /* 0x00000010ff007819 */ /* 0x002fe2000001162d */
[----:B------:R-:W-:Y:S02]  /*1390*/  HADD2.F32 R2, -RZ, R2.H0_H0 ;  /* 0x20000002ff027230 */ /* 0x000fe40000004100 */
[----:B------:R1:W-:Y:S01]  /*13a0*/  STL [R1+0x1a0], R161 ;  /* 0x0001a0a101007387 */ /* 0x0003e20000100800 */
[----:B------:R-:W-:Y:S01]  /*13b0*/  CS2R R44, SRZ ;  /* 0x00000000002c7805 */ /* 0x000fe2000001ff00 */
[----:B------:R-:W-:Y:S02]  /*13c0*/  HADD2.F32 R0, -RZ, R0.H0_H0 ;  /* 0x20000000ff007230 */ /* 0x000fe40000004100 */
        /* <DEDUP_REMOVED lines=40> */
.L_x_12596:
[----:B------:R-:W-:-:S10]  /*1650*/  HFMA2.MMA R203, -RZ, RZ, 0, 2.384185791015625e-07 ;  /* 0x00000004ffcb7435 */ /* 0x000fd400000001ff */
[----:B------:R-:W-:-:S05]  /*1660*/  IMAD.WIDE R188, R252, R203, c[0x0][0x1d8] ;  /* 0x00007600fcbc7625 */ /* 0x000fca00078e02cb */
[----:B------:R0:W2:Y:S02]  /*1670*/  LDG.E R190, [R188.64] ;  /* 0x00000004bcbe7981 */ /* 0x0000a4000c1e1900 */
[----:B0-----:R-:W-:-:S05]  /*1680*/  IMAD.WIDE R188, R252, R203, c[0x0][0x1a8] ;  /* 0x00006a00fcbc7625 */ /* 0x001fca00078e02cb */
[----:B-1----:R0:W5:Y:S02]  /*1690*/  LDG.E R0, [R188.64] ;  /* 0x00000004bc007981 */ /* 0x002164000c1e1900 */
        /* <DEDUP_REMOVED lines=17> */
[----:B--2---:R-:W-:Y:S01]  /*17b0*/  ISETP.GT.AND P6, PT, R190, RZ, PT ;  /* 0x000000ffbe00720c */ /* 0x004fe20003fc4270 */
[----:B---3--:R0:W-:-:S12]  /*17c0*/  STL [R1+0x34], R205 ;  /* 0x000034cd01007387 */ /* 0x0081d80000100800 */
        /* <DEDUP_REMOVED lines=29> */
.L_x_12512:
[----:B------:R-:W-:Y:S01]  /*19a0*/  STL [R1+0x1f8], R72 ;  /* 0x0001f84801007387 */ /* 0x000fe20000100800 */
[----:B------:R-:W-:-:S03]  /*19b0*/  IMAD.WIDE R176, R252, R203, c[0x0][0x1a0] ;  /* 0x00006800fcb07625 */ /* 0x000fc600078e02cb */
[----:B------:R1:W-:Y:S01]  /*19c0*/  STL [R1+0x1f4], R71 ;  /* 0x0001f44701007387 */ /* 0x0003e20000100800 */
[----:B------:R-:W-:-:S03]  /*19d0*/  ISETP.NE.U32.AND P0, PT, RZ, c[0x0][0x218], PT ;  /* 0x00008600ff007a0c */ /* 0x000fc60003f05070 */
[----:B------:R-:W-:Y:S04]  /*19e0*/  STL [R1+0x1f0], R70 ;  /* 0x0001f04601007387 */ /* 0x000fe80000100800 */
[----:B------:R-:W-:Y:S01]  /*19f0*/  STL [R1+0x1ec], R69 ;  /* 0x0001ec4501007387 */ /* 0x000fe20000100800 */
[----:B-1----:R-:W-:-:S03]  /*1a00*/  MOV R71, 0x10 ;  /* 0x0000001000477802 */ /* 0x002fc60000000f00 */
[----:B------:R-:W-:Y:S02]  /*1a10*/  STL [R1+0x1e8], R68 ;  /* 0x0001e84401007387 */ /* 0x000fe40000100800 */
[----:B------:R-:W-:Y:S02]  /*1a20*/  IMAD.WIDE.U32 R178, R2, R71, c[0x0][0x188] ;  /* 0x0000620002b27625 */ /* 0x000fe400078e0047 */
[----:B------:R-:W-:Y:S04]  /*1a30*/  STL [R1+0x1e4], R67 ;  /* 0x0001e44301007387 */ /* 0x000fe80000100800 */
[----:B------:R1:W2:Y:S01]  /*1a40*/  LDG.E.128 R180, [R178.64] ;  /* 0x00000004b2b47981 */ /* 0x0002a2000c1e1d00 */
[----:B------:R-:W-:-:S03]  /*1a50*/  ISETP.NE.AND.EX P0, PT, RZ, c[0x0][0x21c], PT, P0 ;  /* 0x00008700ff007a0c */ /* 0x000fc60003f05300 */
[----:B------:R-:W-:Y:S04]  /*1a60*/  STL [R1+0x1e0], R66 ;  /* 0x0001e04201007387 */ /* 0x000fe80000100800 */
[----:B------:R-:W-:Y:S04]  /*1a70*/  STL [R1+0x1dc], R65 ;  /* 0x0001dc4101007387 */ /* 0x000fe80000100800 */
[----:B------:R-:W-:Y:S04]  /*1a80*/  STL [R1+0x1d8], R64 ;  /* 0x0001d84001007387 */ /* 0x000fe80000100800 */
[----:B------:R-:W-:Y:S01]  /*1a90*/  STL [R1+0x1d4], R63 ;  /* 0x0001d43f01007387 */ /* 0x000fe20000100800 */
[----:B------:R-:W-:-:S03]  /*1aa0*/  IADD3 R3, R190, -0x1, RZ ;  /* 0xffffffffbe037810 */ /* 0x000fc60007ffe0ff */
[----:B------:R-:W-:Y:S04]  /*1ab0*/  STL [R1+0x1d0], R62 ;  /* 0x0001d03e01007387 */ /* 0x000fe80000100800 */
[----:B------:R3:W-:Y:S04]  /*1ac0*/  STL [R1+0x1cc], R61 ;  /* 0x0001cc3d01007387 */ /* 0x0007e80000100800 */
[----:B------:R4:W-:Y:S04]  /*1ad0*/  STL [R1+0x1c8], R60 ;  /* 0x0001c83c01007387 */ /* 0x0009e80000100800 */
[----:B------:R0:W-:Y:S01]  /*1ae0*/  STL [R1+0x1c4], R59 ;  /* 0x0001c43b01007387 */ /* 0x0001e20000100800 */
[----:B---3--:R-:W-:-:S03]  /*1af0*/  IADD3 R61, R2, 0x80, RZ ;  /* 0x00000080023d7810 */ /* 0x008fc60007ffe0ff */
[----:B------:R3:W-:Y:S01]  /*1b00*/  STL [R1+0x1c0], R58 ;  /* 0x0001c03a01007387 */ /* 0x0007e20000100800 */
[----:B----4-:R-:W-:-:S03]  /*1b10*/  IADD3 R60, R2, 0xa0, RZ ;  /* 0x000000a0023c7810 */ /* 0x010fc60007ffe0ff */
[----:B------:R-:W-:Y:S01]  /*1b20*/  STL [R1+0x1bc], R57 ;  /* 0x0001bc3901007387 */ /* 0x000fe20000100800 */
[----:B------:R-:W-:-:S03]  /*1b30*/  IMAD R3, R3, c[0x0][0x168], RZ ;  /* 0x00005a0003037a24 */ /* 0x000fc600078e02ff */
[----:B------:R4:W-:Y:S01]  /*1b40*/  STL [R1+0x1b8], R56 ;  /* 0x0001b83801007387 */ /* 0x0009e20000100800 */
[----:B------:R-:W-:-:S03]  /*1b50*/  IMAD.WIDE.U32 R184, R188, R71, c[0x0][0x188] ;  /* 0x00006200bcb87625 */ /* 0x000fc600078e0047 */
[----:B------:R2:W-:Y:S01]  /*1b60*/  STL [R1+0x1b4], R55 ;  /* 0x0001b43701007387 */ /* 0x0005e20000100800 */
[----:B------:R-:W-:-:S03]  /*1b70*/  IMAD.WIDE.U32 R192, R60, R71, c[0x0][0x188] ;  /* 0x000062003cc07625 */ /* 0x000fc600078e0047 */
[----:B------:R1:W-:Y:S01]  /*1b80*/  STL [R1+0x1b0], R54 ;  /* 0x0001b03601007387 */ /* 0x0003e20000100800 */
[----:B0-----:R-:W-:-:S03]  /*1b90*/  IADD3 R59, R2, 0xc0, RZ ;  /* 0x000000c0023b7810 */ /* 0x001fc60007ffe0ff */
[----:B------:R0:W5:Y:S01]  /*1ba0*/  @P0 LDG.E.128 R136, [R248.64] ;  /* 0x00000004f8880981 */ /* 0x000162000c1e1d00 */
[C---:B---3--:R-:W-:Y:S02]  /*1bb0*/  IADD3 R58, R2.reuse, 0xe0, RZ ;  /* 0x000000e0023a7810 */ /* 0x048fe40007ffe0ff */
[----:B------:R-:W-:Y:S01]  /*1bc0*/  SHF.R.S32.HI R206, RZ, 0x1f, R3 ;  /* 0x0000001fffce7819 */ /* 0x000fe20000011403 */
[----:B------:R3:W2:Y:S01]  /*1bd0*/  LDG.E R72, [R176.64] ;  /* 0x00000004b0487981 */ /* 0x0006a2000c1e1900 */
[C---:B----4-:R-:W-:Y:S02]  /*1be0*/  IADD3 R56, R2.reuse, 0x100, RZ ;  /* 0x0000010002387810 */ /* 0x050fe40007ffe0ff */
[----:B------:R-:W-:Y:S01]  /*1bf0*/  IADD3 R57, R2, 0x120, RZ ;  /* 0x0000012002397810 */ /* 0x000fe20007ffe0ff */
[----:B------:R4:W-:Y:S01]  /*1c00*/  STL [R1+0x1ac], R53 ;  /* 0x0001ac3501007387 */ /* 0x0009e20000100800 */
[----:B0-----:R-:W-:Y:S01]  /*1c10*/  @P0 IMAD.WIDE.U32 R248, R61, R71, c[0x0][0x218] ;  /* 0x000086003df80625 */ /* 0x001fe200078e0047 */
[----:B------:R-:W-:-:S02]  /*1c20*/  LEA.HI R3, R206, R3, RZ, 0x2 ;  /* 0x00000003ce037211 */ /* 0x000fc400078f10ff */
[----:B------:R0:W-:Y:S01]  /*1c30*/  STL [R1+0x1a8], R52 ;  /* 0x0001a83401007387 */ /* 0x0001e20000100800 */
[-C--:B------:R-:W-:Y:S01]  /*1c40*/  IMAD.WIDE.U32 R196, R59, R71.reuse, c[0x0][0x188] ;  /* 0x000062003bc47625 */ /* 0x080fe200078e0047 */
[----:B------:R-:W-:Y:S02]  /*1c50*/  LEA.HI.SX32 R3, R3, R220, 0x1e ;  /* 0x000000dc03037211 */ /* 0x000fe400078ff2ff */
[----:B------:R-:W2:Y:S01]  /*1c60*/  LDG.E.128 R184, [R184.64] ;  /* 0x00000004b8b87981 */ /* 0x000ea2000c1e1d00 */
[----:B------:R-:W-:-:S03]  /*1c70*/  IMAD.WIDE.U32 R200, R58, R71, c[0x0][0x188] ;  /* 0x000062003ac87625 */ /* 0x000fc600078e0047 */
[----:B------:R-:W2:Y:S01]  /*1c80*/  LDG.E.128 R192, [R192.64] ;  /* 0x00000004c0c07981 */ /* 0x000ea2000c1e1d00 */
[----:B------:R-:W-:-:S03]  /*1c90*/  IMAD.WIDE.U32 R212, R3, R71, c[0x0][0x208] ;  /* 0x0000820003d47625 */ /* 0x000fc600078e0047 */
[----:B------:R-:W2:Y:S01]  /*1ca0*/  LDG.E.128 R196, [R196.64] ;  /* 0x00000004c4c47981 */ /* 0x000ea2000c1e1d00 */
[----:B---3--:R-:W-:-:S03]  /*1cb0*/  IMAD.WIDE.U32 R176, R191, R71, c[0x0][0x188] ;  /* 0x00006200bfb07625 */ /* 0x008fc600078e0047 */
[----:B------:R-:W3:Y:S01]  /*1cc0*/  LDG.E.128 R212, [R212.64] ;  /* 0x00000004d4d47981 */ /* 0x000ee2000c1e1d00 */
[----:B------:R-:W-:-:S03]  /*1cd0*/  IMAD.WIDE.U32 R204, R56, R71, c[0x0][0x188] ;  /* 0x0000620038cc7625 */ /* 0x000fc600078e0047 */
[----:B-1----:R-:W3:Y:S01]  /*1ce0*/  LDG.E.128 R176, [R176.64] ;  /* 0x00000004b0b07981 */ /* 0x002ee2000c1e1d00 */
[----:B------:R-:W-:-:S03]  /*1cf0*/  IMAD.WIDE.U32 R208, R57, R71, c[0x0][0x188] ;  /* 0x0000620039d07625 */ /* 0x000fc600078e0047 */
[----:B------:R-:W3:Y:S04]  /*1d00*/  LDG.E.128 R200, [R200.64] ;  /* 0x00000004c8c87981 */ /* 0x000ee8000c1e1d00 */
[----:B------:R-:W3:Y:S04]  /*1d10*/  LDG.E.128 R204, [R204.64] ;  /* 0x00000004cccc7981 */ /* 0x000ee8000c1e1d00 */
[----:B------:R-:W3:Y:S04]  /*1d20*/  LDG.E.128 R208, [R208.64] ;  /* 0x00000004d0d07981 */ /* 0x000ee8000c1e1d00 */
[----:B------:R1:W5:Y:S04]  /*1d30*/  @P0 LDG.E.128 R124, [R246.64] ;  /* 0x00000004f67c0981 */ /* 0x000368000c1e1d00 */
[----:B------:R0:W5:Y:S04]  /*1d40*/  @P0 LDG.E.128 R128, [R244.64] ;  /* 0x00000004f4800981 */ /* 0x000168000c1e1d00 */
[----:B------:R0:W5:Y:S04]  /*1d50*/  @P0 LDG.E.128 R132, [R250.64] ;  /* 0x00000004fa840981 */ /* 0x000168000c1e1d00 */
[----:B------:R0:W5:Y:S01]  /*1d60*/  @P0 LDG.E.128 R140, [R248.64] ;  /* 0x00000004f88c0981 */ /* 0x000162000c1e1d00 */
[----:B--2---:R-:W-:-:S02]  /*1d70*/  MOV R55, R180 ;  /* 0x000000b400377202 */ /* 0x004fc40000000f00 */
[----:B------:R-:W-:Y:S01]  /*1d80*/  MOV R54, R181 ;  /* 0x000000b500367202 */ /* 0x000fe20000000f00 */
[----:B------:R-:W-:-:S04]  /*1d90*/  IMAD.WIDE.U32 R180, R189, R71, c[0x0][0x188] ;  /* 0x00006200bdb47625 */ /* 0x000fc800078e0047 */
[----:B------:R-:W-:-:S04]  /*1da0*/  IMAD.WIDE.U32 R188, R61, R71, c[0x0][0x188] ;  /* 0x000062003dbc7625 */ /* 0x000fc800078e0047 */
[-C--:B------:R-:W-:Y:S01]  /*1db0*/  @P0 IMAD.WIDE.U32 R60, R60, R71.reuse, c[0x0][0x218] ;  /* 0x000086003c3c0625 */ /* 0x080fe200078e0047 */
[----:B----4-:R-:W-:Y:S01]  /*1dc0*/  MOV R53, R182 ;  /* 0x000000b600357202 */ /* 0x010fe20000000f00 */
[----:B------:R-:W2:Y:S04]  /*1dd0*/  LDG.E.128 R188, [R188.64] ;  /* 0x00000004bcbc7981 */ /* 0x000ea8000c1e1d00 */
[----:B------:R4:W5:Y:S02]  /*1de0*/  @P0 LDG.E.128 R144, [R60.64] ;  /* 0x000000043c900981 */ /* 0x000964000c1e1d00 */
[----:B----4-:R-:W-:-:S04]  /*1df0*/  @P0 IMAD.WIDE.U32 R60, R59, R71, c[0x0][0x218] ;  /* 0x000086003b3c0625 */ /* 0x010fc800078e0047 */
[----:B------:R-:W-:Y:S01]  /*1e00*/  @P0 IMAD.WIDE.U32 R58, R58, R71, c[0x0][0x218] ;  /* 0x000086003a3a0625 */ /* 0x000fe200078e0047 */
[----:B0-----:R-:W-:Y:S01]  /*1e10*/  MOV R52, R183 ;  /* 0x000000b700347202 */ /* 0x001fe20000000f00 */
[----:B------:R0:W5:Y:S04]  /*1e20*/  @P0 LDG.E.128 R148, [R60.64] ;  /* 0x000000043c940981 */ /* 0x000168000c1e1d00 */
[----:B------:R4:W5:Y:S04]  /*1e30*/  @P0 LDG.E.128 R152, [R58.64] ;  /* 0x000000043a980981 */ /* 0x000968000c1e1d00 */
[----:B------:R-:W2:Y:S01]  /*1e40*/  LDG.E.128 R180, [R180.64] ;  /* 0x00000004b4b47981 */ /* 0x000ea2000c1e1d00 */
[----:B------:R-:W-:-:S02]  /*1e50*/  IADD3 R216, R3, 0x20, RZ ;  /* 0x0000002003d87810 */ /* 0x000fc40007ffe0ff */
[----:B------:R-:W-:Y:S01]  /*1e60*/  IADD3 R220, R3, 0x40, RZ ;  /* 0x0000004003dc7810 */ /* 0x000fe20007ffe0ff */
[----:B0-----:R-:W2:Y:S01]  /*1e70*/  LDL R60, [R1+0x1a0] ;  /* 0x0001a000013c7983 */ /* 0x001ea20000100800 */
[----:B----4-:R-:W-:-:S05]  /*1e80*/  @P0 IMAD.WIDE.U32 R58, R56, R71, c[0x0][0x218] ;  /* 0x00008600383a0625 */ /* 0x010fca00078e0047 */
[----:B------:R0:W5:Y:S02]  /*1e90*/  @P0 LDG.E.128 R156, [R58.64] ;  /* 0x000000043a9c0981 */ /* 0x000164000c1e1d00 */
[----:B0-----:R-:W-:Y:S02]  /*1ea0*/  @P0 IMAD.WIDE.U32 R58, R57, R71, c[0x0][0x218] ;  /* 0x00008600393a0625 */ /* 0x001fe400078e0047 */
[----:B------:R-:W4:Y:S01]  /*1eb0*/  LDL R57, [R1+0x1a4] ;  /* 0x0001a40001397983 */ /* 0x000f220000100800 */
[----:B------:R-:W0:Y:S03]  /*1ec0*/  LDC.U8 R56, c[0x0][0x1f0] ;  /* 0x00007c00ff387b82 */ /* 0x000e260000000000 */
[----:B------:R1:W5:Y:S01]  /*1ed0*/  @P0 LDG.E.128 R160, [R58.64] ;  /* 0x000000043aa00981 */ /* 0x000362000c1e1d00 */
[C---:B------:R-:W-:Y:S02]  /*1ee0*/  IADD3 R224, R3.reuse, 0x60, RZ ;  /* 0x0000006003e07810 */ /* 0x040fe40007ffe0ff */
[----:B------:R-:W-:-:S02]  /*1ef0*/  IADD3 R228, R3, 0x80, RZ ;  /* 0x0000008003e47810 */ /* 0x000fc40007ffe0ff */
[C---:B------:R-:W-:Y:S02]  /*1f00*/  IADD3 R232, R3.reuse, 0xa0, RZ ;  /* 0x000000a003e87810 */ /* 0x040fe40007ffe0ff */
[C---:B------:R-:W-:Y:S02]  /*1f10*/  IADD3 R236, R3.reuse, 0xc0, RZ ;  /* 0x000000c003ec7810 */ /* 0x040fe40007ffe0ff */
[C---:B------:R-:W-:Y:S01]  /*1f20*/  IADD3 R240, R3.reuse, 0xe0, RZ ;  /* 0x000000e003f07810 */ /* 0x040fe20007ffe0ff */
[----:B-1----:R-:W4:Y:S01]  /*1f30*/  LDL R59, [R1+0x198] ;  /* 0x00019800013b7983 */ /* 0x002f220000100800 */
[C---:B------:R-:W-:Y:S02]  /*1f40*/  IADD3 R244, R3.reuse, 0x100, RZ ;  /* 0x0000010003f47810 */ /* 0x040fe40007ffe0ff */
[----:B------:R-:W-:Y:S02]  /*1f50*/  IADD3 R248, R3, 0x120, RZ ;  /* 0x0000012003f87810 */ /* 0x000fe40007ffe0ff */
[----:B0-----:R-:W-:-:S02]  /*1f60*/  ISETP.NE.AND P0, PT, R56, RZ, PT ;  /* 0x000000ff3800720c */ /* 0x001fc40003f05270 */
[----:B------:R-:W4:Y:S02]  /*1f70*/  LDL R56, [R1+0x19c] ;  /* 0x00019c0001387983 */ /* 0x000f240000100800 */
[----:B------:R-:W-:Y:S01]  /*1f80*/  FSEL R3, R72, RZ, !P0 ;  /* 0x000000ff48037208 */ /* 0x000fe20004000000 */
[----:B------:R-:W-:-:S04]  /*1f90*/  IMAD.WIDE.U32 R216, R216, R71, c[0x0][0x208] ;  /* 0x00008200d8d87625 */ /* 0x000fc800078e0047 */
[C---:B------:R-:W-:Y:S02]  /*1fa0*/  FADD.FTZ R63, -R3.reuse, R55 ;  /* 0x00000037033f7221 */ /* 0x040fe40000010100 */
[C---:B------:R-:W-:Y:S01]  /*1fb0*/  FADD.FTZ R62, -R3.reuse, R54 ;  /* 0x00000036033e7221 */ /* 0x040fe20000010100 */
[----:B------:R-:W4:Y:S01]  /*1fc0*/  LDG.E.128 R216, [R216.64] ;  /* 0x00000004d8d87981 */ /* 0x000f22000c1e1d00 */
[C---:B------:R-:W-:Y:S02]  /*1fd0*/  FADD.FTZ R61, -R3.reuse, R53 ;  /* 0x00000035033d7221 */ /* 0x040fe40000010100 */
[----:B------:R-:W-:Y:S02]  /*1fe0*/  FADD.FTZ R58, -R3, R52 ;  /* 0x00000034033a7221 */ /* 0x000fe40000010100 */
[----:B------:R-:W-:-:S04]  /*1ff0*/  IMAD.WIDE.U32 R220, R220, R71, c[0x0][0x208] ;  /* 0x00008200dcdc7625 */ /* 0x000fc800078e0047 */
[-C--:B------:R-:W-:Y:S02]  /*2000*/  IMAD.WIDE.U32 R224, R224, R71.reuse, c[0x0][0x208] ;  /* 0x00008200e0e07625 */ /* 0x080fe400078e0047 */
[----:B------:R-:W4:Y:S02]  /*2010*/  LDG.E.128 R220, [R220.64] ;  /* 0x00000004dcdc7981 */ /* 0x000f24000c1e1d00 */
        /* <DEDUP_REMOVED lines=12> */
[C---:B-----5:R-:W-:Y:S02]  /*20e0*/  FMUL.FTZ R71, R0.reuse, R63 ;  /* 0x0000003f00477220 */ /* 0x060fe40000410000 */
[C---:B------:R-:W-:Y:S01]  /*20f0*/  FMUL.FTZ R69, R0.reuse, R62 ;  /* 0x0000003e00457220 */ /* 0x040fe20000410000 */
[----:B------:R-:W4:Y:S01]  /*2100*/  LDG.E.128 R248, [R248.64] ;  /* 0x00000004f8f87981 */ /* 0x000f22000c1e1d00 */
[C---:B------:R-:W-:Y:S02]  /*2110*/  FMUL.FTZ R67, R0.reuse, R61 ;  /* 0x0000003d00437220 */ /* 0x040fe40000410000 */
[----:B------:R-:W-:Y:S02]  /*2120*/  FMUL.FTZ R65, R0, R58 ;  /* 0x0000003a00417220 */ /* 0x000fe40000410000 */
[----:B------:R-:W4:Y:S04]  /*2130*/  LDL R58, [R1+0x194] ;  /* 0x00019400013a7983 */ /* 0x000f280000100800 */
[----:B------:R-:W-:Y:S04]  /*2140*/  STL [R1+0x14], R71 ;  /* 0x0000144701007387 */ /* 0x000fe80000100800 */
[----:B------:R-:W-:Y:S01]  /*2150*/  STL [R1+0x44], R69 ;  /* 0x0000444501007387 */ /* 0x000fe20000100800 */
[----:B---3--:R-:W-:-:S03]  /*2160*/  FADD.FTZ R176, -R3, R176 ;  /* 0x000000b003b07221 */ /* 0x008fc60000010100 */
[----:B------:R-:W-:Y:S01]  /*2170*/  STL [R1+0x40], R67 ;  /* 0x0000404301007387 */ /* 0x000fe20000100800 */
        /* <DEDUP_REMOVED lines=27> */
[C---:B--2---:R-:W-:Y:S02]  /*2330*/  FADD.FTZ R188, -R3.reuse, R188 ;  /* 0x000000bc03bc7221 */ /* 0x044fe40000010100 */
[C---:B------:R-:W-:Y:S02]  /*2340*/  FADD.FTZ R189, -R3.reuse, R189 ;  /* 0x000000bd03bd7221 */ /* 0x040fe40000010100 */
[----:B------:R-:W-:-:S02]  /*2350*/  FADD.FTZ R190, -R3, R190 ;  /* 0x000000be03be7221 */ /* 0x000fc40000010100 */
[C---:B------:R-:W-:Y:S02]  /*2360*/  FADD.FTZ R191, -R3.reuse, R191 ;  /* 0x000000bf03bf7221 */ /* 0x040fe40000010100 */
[C---:B------:R-:W-:Y:S02]  /*2370*/  FADD.FTZ R180, -R3.reuse, R180 ;  /* 0x000000b403b47221 */ /* 0x040fe40000010100 */
[C---:B------:R-:W-:Y:S02]  /*2380*/  FADD.FTZ R181, -R3.reuse, R181 ;  /* 0x000000b503b57221 */ /* 0x040fe40000010100 */
[C---:B------:R-:W-:Y:S02]  /*2390*/  FADD.FTZ R182, -R3.reuse, R182 ;  /* 0x000000b603b67221 */ /* 0x040fe40000010100 */
[----:B------:R-:W-:Y:S02]  /*23a0*/  FADD.FTZ R183, -R3, R183 ;  /* 0x000000b703b77221 */ /* 0x000fe40000010100 */
[----:B----4-:R-:W-:-:S02]  /*23b0*/  FMUL.FTZ R72, R57, R212 ;  /* 0x000000d439487220 */ /* 0x010fc40000410000 */
[----:B------:R-:W2:Y:S04]  /*23c0*/  LDL R57, [R1+0x190] ;  /* 0x0001900001397983 */ /* 0x000ea80000100800 */
[----:B------:R-:W-:Y:S04]  /*23d0*/  STL [R1+0x3c], R65 ;  /* 0x00003c4101007387 */ /* 0x000fe80000100800 */
[----:B------:R0:W-:Y:S04]  /*23e0*/  STL [R1+0x10], R72 ;  /* 0x0000104801007387 */ /* 0x0001e80000100800 */
[----:B------:R-:W3:Y:S01]  /*23f0*/  LDL R3, [R1+0x18c] ;  /* 0x00018c0001037983 */ /* 0x000ee20000100800 */
[----:B------:R-:W-:-:S02]  /*2400*/  FMUL.FTZ R70, R60, R213 ;  /* 0x000000d53c467220 */ /* 0x000fc40000410000 */
[----:B------:R-:W-:Y:S02]  /*2410*/  FMUL.FTZ R66, R59, R215 ;  /* 0x000000d73b427220 */ /* 0x000fe40000410000 */
[C---:B------:R-:W-:Y:S02]  /*2420*/  FMUL.FTZ R63, R0.reuse, R176 ;  /* 0x000000b0003f7220 */ /* 0x040fe40000410000 */
[C---:B------:R-:W-:Y:S02]  /*2430*/  FMUL.FTZ R61, R0.reuse, R177 ;  /* 0x000000b1003d7220 */ /* 0x040fe40000410000 */
[----:B------:R-:W-:Y:S02]  /*2440*/  FMUL.FTZ R178, R0, R178 ;  /* 0x000000b200b27220 */ /* 0x000fe40000410000 */
[----:B------:R-:W-:Y:S02]  /*2450*/  FMUL.FTZ R68, R56, R214 ;  /* 0x000000d638447220 */ /* 0x000fe40000410000 */
[----:B------:R-:W4:Y:S04]  /*2460*/  LDL R56, [R1+0x188] ;  /* 0x0001880001387983 */ /* 0x000f280000100800 */
[----:B------:R1:W-:Y:S04]  /*2470*/  STL [R1+0x64], R70 ;  /* 0x0000644601007387 */ /* 0x0003e80000100800 */
[----:B------:R-:W4:Y:S04]  /*2480*/  LDL R208, [R1+0x184] ;  /* 0x0001840001d07983 */ /* 0x000f280000100800 */
[----:B------:R0:W-:Y:S01]  /*2490*/  STL [R1+0x60], R68 ;  /* 0x0000604401007387 */ /* 0x0001e20000100800 */
[----:B------:R-:W-:-:S03]  /*24a0*/  FMUL.FTZ R59, R0, R179 ;  /* 0x000000b3003b7220 */ /* 0x000fc60000410000 */
[----:B------:R0:W-:Y:S04]  /*24b0*/  STL [R1+0x5c], R66 ;  /* 0x00005c4201007387 */ /* 0x0001e80000100800 */
[----:B------:R-:W-:Y:S04]  /*24c0*/  STL [R1+0x2c], R63 ;  /* 0x00002c3f01007387 */ /* 0x000fe80000100800 */
[----:B------:R-:W-:Y:S04]  /*24d0*/  STL [R1+0x28], R61 ;  /* 0x0000283d01007387 */ /* 0x000fe80000100800 */
[----:B------:R-:W-:Y:S04]  /*24e0*/  STL [R1+0x24], R178 ;  /* 0x000024b201007387 */ /* 0x000fe80000100800 */
[----:B------:R-:W4:Y:S04]  /*24f0*/  LDL R179, [R1+0x180] ;  /* 0x0001800001b37983 */ /* 0x000f280000100800 */
[----:B------:R-:W-:Y:S01]  /*2500*/  STL [R1+0x20], R59 ;  /* 0x0000203b01007387 */ /* 0x000fe20000100800 */
[----:B------:R-:W-:-:S05]  /*2510*/  FMUL.FTZ R64, R58, R216 ;  /* 0x000000d83a407220 */ /* 0x000fca0000410000 */
[----:B------:R0:W-:Y:S04]  /*2520*/  STL [R1+0x58], R64 ;  /* 0x0000584001007387 */ /* 0x0001e80000100800 */
[----:B------:R-:W4:Y:S01]  /*2530*/  LDL R176, [R1+0x17c] ;  /* 0x00017c0001b07983 */ /* 0x000f220000100800 */
[----:B---3--:R-:W-:-:S03]  /*2540*/  FMUL.FTZ R177, R3, R218 ;  /* 0x000000da03b17220 */ /* 0x008fc60000410000 */
[----:B------:R-:W3:Y:S01]  /*2550*/  LDL R3, [R1+0x178] ;  /* 0x0001780001037983 */ /* 0x000ee20000100800 */
[----:B--2---:R-:W-:Y:S02]  /*2560*/  FMUL.FTZ R62, R57, R217 ;  /* 0x000000d9393e7220 */ /* 0x004fe40000410000 */
[C---:B------:R-:W-:Y:S02]  /*2570*/  FMUL.FTZ R58, R0.reuse, R180 ;  /* 0x000000b4003a7220 */ /* 0x040fe40000410000 */
[C---:B------:R-:W-:Y:S01]  /*2580*/  FMUL.FTZ R57, R0.reuse, R181 ;  /* 0x000000b500397220 */ /* 0x040fe20000410000 */
[----:B------:R2:W-:Y:S01]  /*2590*/  STL [R1+0x54], R62 ;  /* 0x0000543e01007387 */ /* 0x0005e20000100800 */
[----:B------:R-:W-:-:S03]  /*25a0*/  FMUL.FTZ R183, R0, R183 ;  /* 0x000000b700b77220 */ /* 0x000fc60000410000 */
[----:B------:R-:W2:Y:S01]  /*25b0*/  LDL R211, [R1+0x174] ;  /* 0x0001740001d37983 */ /* 0x000ea20000100800 */
[----:B----4-:R-:W-:-:S03]  /*25c0*/  FMUL.FTZ R60, R56, R219 ;  /* 0x000000db383c7220 */ /* 0x010fc60000410000 */
[----:B------:R-:W4:Y:S01]  /*25d0*/  LDL R210, [R1+0x170] ;  /* 0x0001700001d27983 */ /* 0x000f220000100800 */
[----:B------:R-:W-:-:S03]  /*25e0*/  FMUL.FTZ R56, R0, R182 ;  /* 0x000000b600387220 */ /* 0x000fc60000410000 */
[----:B------:R-:W-:Y:S01]  /*25f0*/  STL [R1+0x50], R177 ;  /* 0x000050b101007387 */ /* 0x000fe20000100800 */
[----:B------:R-:W-:-:S03]  /*2600*/  FMUL.FTZ R181, R208, R220 ;  /* 0x000000dcd0b57220 */ /* 0x000fc60000410000 */
[----:B------:R0:W-:Y:S04]  /*2610*/  STL [R1+0x4c], R60 ;  /* 0x00004c3c01007387 */ /* 0x0001e80000100800 */
[----:B------:R-:W-:Y:S04]  /*2620*/  STL [R1+0xc], R58 ;  /* 0x00000c3a01007387 */ /* 0x000fe80000100800 */
[----:B------:R-:W-:Y:S04]  /*2630*/  STL [R1+0x8], R57 ;  /* 0x0000083901007387 */ /* 0x000fe80000100800 */
[----:B------:R-:W-:Y:S04]  /*2640*/  STL [R1+0x4], R56 ;  /* 0x0000043801007387 */ /* 0x000fe80000100800 */
[----:B------:R-:W4:Y:S04]  /*2650*/  LDL R209, [R1+0x16c] ;  /* 0x00016c0001d17983 */ /* 0x000f280000100800 */
[----:B------:R-:W4:Y:S01]  /*2660*/  LDL R208, [R1+0x168] ;  /* 0x0001680001d07983 */ /* 0x000f220000100800 */
[----:B------:R-:W-:-:S03]  /*2670*/  FMUL.FTZ R182, R179, R221 ;  /* 0x000000ddb3b67220 */ /* 0x000fc60000410000 */
[----:B------:R-:W-:Y:S04]  /*2680*/  STL [R1], R183 ;  /* 0x000000b701007387 */ /* 0x000fe80000100800 */
[----:B------:R0:W-:Y:S04]  /*2690*/  STL [R1+0x48], R181 ;  /* 0x000048b501007387 */ /* 0x0001e80000100800 */
[----:B------:R0:W-:Y:S04]  /*26a0*/  STL [R1+0x38], R182 ;  /* 0x000038b601007387 */ /* 0x0001e80000100800 */
[----:B------:R-:W4:Y:S01]  /*26b0*/  LDL R179, [R1+0x160] ;  /* 0x0001600001b37983 */ /* 0x000f220000100800 */
[----:B------:R-:W-:-:S02]  /*26c0*/  FFMA.FTZ R13, R221, R57, R13 ;  /* 0x00000039dd0d7223 */ /* 0x000fc4000001000d */
[----:B------:R-:W-:Y:S01]  /*26d0*/  FADD.FTZ R121, R121, R221 ;  /* 0x000000dd79797221 */ /* 0x000fe20000010000 */
[----:B------:R-:W4:Y:S01]  /*26e0*/  LDL R180, [R1+0x164] ;  /* 0x0001640001b47983 */ /* 0x000f220000100800 */
[----:B------:R-:W-:Y:S02]  /*26f0*/  FFMA.FTZ R14, R222, R56, R14 ;  /* 0x00000038de0e7223 */ /* 0x000fe4000001000e */
[----:B------:R-:W-:Y:S02]  /*2700*/  FADD.FTZ R122, R122, R222 ;  /* 0x000000de7a7a7221 */ /* 0x000fe40000010000 */
[----:B------:R-:W-:Y:S02]  /*2710*/  FMUL.FTZ R222, R176, R222 ;  /* 0x000000deb0de7220 */ /* 0x000fe40000410000 */
[----:B------:R-:W4:Y:S01]  /*2720*/  LDL R176, [R1+0x15c] ;  /* 0x00015c0001b07983 */ /* 0x000f220000100800 */
[----:B---3--:R-:W-:-:S03]  /*2730*/  FMUL.FTZ R221, R3, R223 ;  /* 0x000000df03dd7220 */ /* 0x008fc60000410000 */
[----:B------:R-:W3:Y:S01]  /*2740*/  LDL R3, [R1+0x158] ;  /* 0x0001580001037983 */ /* 0x000ee20000100800 */
[----:B------:R-:W-:Y:S02]  /*2750*/  FFMA.FTZ R6, R214, R67, R6 ;  /* 0x00000043d6067223 */ /* 0x000fe40000010006 */
[----:B------:R-:W-:Y:S02]  /*2760*/  FADD.FTZ R46, R46, R214 ;  /* 0x000000d62e2e7221 */ /* 0x000fe40000010000 */
[----:B------:R-:W-:Y:S02]  /*2770*/  FFMA.FTZ R12, R220, R58, R12 ;  /* 0x0000003adc0c7223 */ /* 0x000fe4000001000c */
[----:B------:R-:W-:Y:S02]  /*2780*/  FADD.FTZ R120, R120, R220 ;  /* 0x000000dc78787221 */ /* 0x000fe40000010000 */
[----:B--2---:R-:W-:Y:S02]  /*2790*/  FMUL.FTZ R220, R211, R224 ;  /* 0x000000e0d3dc7220 */ /* 0x004fe40000410000 */
[----:B------:R-:W-:Y:S01]  /*27a0*/  FMUL.FTZ R214, R0, R189 ;  /* 0x000000bd00d67220 */ /* 0x000fe20000410000 */
[----:B------:R2:W-:Y:S01]  /*27b0*/  STL [R1+0x30], R222 ;  /* 0x000030de01007387 */ /* 0x0005e20000100800 */
[----:B------:R-:W-:-:S02]  /*27c0*/  FADD.FTZ R113, R113, R229 ;  /* 0x000000e571717221 */ /* 0x000fc40000010000 */
[----:B------:R-:W-:Y:S01]  /*27d0*/  FFMA.FTZ R21, R229, R214, R21 ;  /* 0x000000d6e5157223 */ /* 0x000fe20000010015 */
[----:B------:R2:W-:Y:S01]  /*27e0*/  STL [R1+0x1c], R221 ;  /* 0x00001cdd01007387 */ /* 0x0005e20000100800 */
[----:B------:R-:W-:Y:S02]  /*27f0*/  FFMA.FTZ R4, R212, R71, R4 ;  /* 0x00000047d4047223 */ /* 0x000fe40000010004 */
[----:B------:R-:W-:Y:S01]  /*2800*/  FADD.FTZ R44, R44, R212 ;  /* 0x000000d42c2c7221 */ /* 0x000fe20000010000 */
[----:B------:R2:W-:Y:S01]  /*2810*/  STL [R1+0x18], R220 ;  /* 0x000018dc01007387 */ /* 0x0005e20000100800 */
[----:B------:R-:W-:Y:S02]  /*2820*/  FFMA.FTZ R5, R213, R69, R5 ;  /* 0x00000045d5057223 */ /* 0x000fe40000010005 */
[----:B------:R-:W-:Y:S02]  /*2830*/  FADD.FTZ R45, R45, R213 ;  /* 0x000000d52d2d7221 */ /* 0x000fe40000010000 */
[----:B------:R-:W-:-:S02]  /*2840*/  FMUL.FTZ R213, R0, R190 ;  /* 0x000000be00d57220 */ /* 0x000fc40000410000 */
        /* <DEDUP_REMOVED lines=9> */
[C---:B------:R-:W-:Y:S02]  /*28e0*/  FMUL.FTZ R218, R0.reuse, R185 ;  /* 0x000000b900da7220 */ /* 0x040fe40000410000 */
[----:B------:R-:W2:Y:S01]  /*28f0*/  LDL R185, [R1+0x154] ;  /* 0x0001540001b97983 */ /* 0x000ea20000100800 */
[----:B------:R-:W-:Y:S02]  /*2900*/  FMUL.FTZ R215, R0, R188 ;  /* 0x000000bc00d77220 */ /* 0x000fe40000410000 */
[----:B----4-:R-:W-:-:S02]  /*2910*/  FMUL.FTZ R229, R179, R229 ;  /* 0x000000e5b3e57220 */ /* 0x010fc40000410000 */
[----:B------:R-:W4:Y:S01]  /*2920*/  LDL R179, [R1+0x150] ;  /* 0x0001500001b37983 */ /* 0x000f220000100800 */
[----:B------:R-:W-:Y:S02]  /*2930*/  FFMA.FTZ R11, R219, R59, R11 ;  /* 0x0000003bdb0b7223 */ /* 0x000fe4000001000b */
[----:B------:R-:W-:Y:S02]  /*2940*/  FADD.FTZ R51, R51, R219 ;  /* 0x000000db33337221 */ /* 0x000fe40000010000 */
[----:B------:R-:W-:Y:S02]  /*2950*/  FMUL.FTZ R219, R0, R184 ;  /* 0x000000b800db7220 */ /* 0x000fe40000410000 */
[----:B------:R-:W-:Y:S02]  /*2960*/  FFMA.FTZ R20, R228, R215, R20 ;  /* 0x000000d7e4147223 */ /* 0x000fe40000010014 */
[----:B------:R-:W-:Y:S02]  /*2970*/  FADD.FTZ R112, R112, R228 ;  /* 0x000000e470707221 */ /* 0x000fe40000010000 */
[----:B------:R-:W-:-:S02]  /*2980*/  FMUL.FTZ R230, R176, R230 ;  /* 0x000000e6b0e67220 */ /* 0x000fc40000410000 */
[----:B------:R-:W-:Y:S02]  /*2990*/  FFMA.FTZ R176, R71, R72, RZ ;  /* 0x0000004847b07223 */ /* 0x000fe400000100ff */
[----:B------:R-:W-:Y:S02]  /*29a0*/  FMUL.FTZ R228, R180, R228 ;  /* 0x000000e4b4e47220 */ /* 0x000fe40000410000 */
[----:B------:R-:W-:Y:S02]  /*29b0*/  FFMA.FTZ R176, R69, R70, R176 ;  /* 0x0000004645b07223 */ /* 0x000fe400000100b0 */
[----:B---3--:R-:W-:Y:S02]  /*29c0*/  FMUL.FTZ R231, R3, R231 ;  /* 0x000000e703e77220 */ /* 0x008fe40000410000 */
[----:B------:R-:W-:Y:S02]  /*29d0*/  FADD.FTZ R3, RZ, R72 ;  /* 0x00000048ff037221 */ /* 0x000fe40000010000 */
[----:B0-----:R0:W5:Y:S02]  /*29e0*/  LDL.LU R72, [R1+0x1f8] ;  /* 0x0001f80001487983 */ /* 0x0011640000300800 */
[----:B------:R-:W-:-:S02]  /*29f0*/  FADD.FTZ R3, R3, R70 ;  /* 0x0000004603037221 */ /* 0x000fc40000010000 */
[----:B------:R0:W5:Y:S04]  /*2a00*/  LDL.LU R71, [R1+0x1f4] ;  /* 0x0001f40001477983 */ /* 0x0001680000300800 */
[----:B------:R-:W3:Y:S04]  /*2a10*/  LDL R184, [R1+0x14c] ;  /* 0x00014c0001b87983 */ /* 0x000ee80000100800 */
[----:B-1----:R0:W5:Y:S04]  /*2a20*/  LDL.LU R70, [R1+0x1f0] ;  /* 0x0001f00001467983 */ /* 0x0021680000300800 */
[----:B------:R0:W5:Y:S04]  /*2a30*/  LDL.LU R69, [R1+0x1ec] ;  /* 0x0001ec0001457983 */ /* 0x0001680000300800 */
[----:B------:R-:W3:Y:S01]  /*2a40*/  LDL R180, [R1+0x148] ;  /* 0x0001480001b47983 */ /* 0x000ee20000100800 */
[----:B------:R-:W-:-:S02]  /*2a50*/  FFMA.FTZ R17, R225, R218, R17 ;  /* 0x000000dae1117223 */ /* 0x000fc40000010011 */
[----:B------:R-:W-:Y:S02]  /*2a60*/  FADD.FTZ R117, R117, R225 ;  /* 0x000000e175757221 */ /* 0x000fe40000010000 */
[----:B------:R-:W-:Y:S02]  /*2a70*/  FADD.FTZ R3, R3, R68 ;  /* 0x0000004403037221 */ /* 0x000fe40000010000 */
[----:B------:R-:W-:Y:S02]  /*2a80*/  FMUL.FTZ R225, R210, R225 ;  /* 0x000000e1d2e17220 */ /* 0x000fe40000410000 */
[----:B------:R-:W-:Y:S02]  /*2a90*/  FFMA.FTZ R176, R67, R68, R176 ;  /* 0x0000004443b07223 */ /* 0x000fe400000100b0 */
[----:B------:R-:W-:Y:S01]  /*2aa0*/  FMUL.FTZ R210, R0, R193 ;  /* 0x000000c100d27220 */ /* 0x000fe20000410000 */
[----:B------:R0:W5:Y:S01]  /*2ab0*/  LDL.LU R68, [R1+0x1e8] ;  /* 0x0001e80001447983 */ /* 0x0001620000300800 */
[----:B------:R-:W-:-:S02]  /*2ac0*/  FADD.FTZ R3, R3, R66 ;  /* 0x0000004203037221 */ /* 0x000fc40000010000 */
[----:B------:R-:W-:Y:S01]  /*2ad0*/  FFMA.FTZ R176, R65, R66, R176 ;  /* 0x0000004241b07223 */ /* 0x000fe200000100b0 */
[----:B------:R0:W5:Y:S01]  /*2ae0*/  LDL.LU R67, [R1+0x1e4] ;  /* 0x0001e40001437983 */ /* 0x0001620000300800 */
[----:B------:R-:W-:Y:S02]  /*2af0*/  FFMA.FTZ R25, R233, R210, R25 ;  /* 0x000000d2e9197223 */ /* 0x000fe40000010019 */
[----:B------:R-:W-:Y:S01]  /*2b00*/  FADD.FTZ R109, R109, R233 ;  /* 0x000000e96d6d7221 */ /* 0x000fe20000010000 */
[----:B------:R0:W5:Y:S01]  /*2b10*/  LDL.LU R66, [R1+0x1e0] ;  /* 0x0001e00001427983 */ /* 0x0001620000300800 */
[----:B------:R-:W-:Y:S02]  /*2b20*/  FFMA.FTZ R8, R216, R63, R8 ;  /* 0x0000003fd8087223 */ /* 0x000fe40000010008 */
[----:B------:R-:W-:Y:S01]  /*2b30*/  FADD.FTZ R48, R48, R216 ;  /* 0x000000d830307221 */ /* 0x000fe20000010000 */
[----:B------:R0:W5:Y:S01]  /*2b40*/  LDL.LU R65, [R1+0x1dc] ;  /* 0x0001dc0001417983 */ /* 0x0001620000300800 */
[----:B------:R-:W-:-:S02]  /*2b50*/  FMUL.FTZ R216, R0, R187 ;  /* 0x000000bb00d87220 */ /* 0x000fc40000410000 */
[----:B------:R-:W-:Y:S02]  /*2b60*/  FADD.FTZ R119, R119, R227 ;  /* 0x000000e377777221 */ /* 0x000fe40000010000 */
[----:B----4-:R-:W-:Y:S02]  /*2b70*/  FMUL.FTZ R233, R179, R233 ;  /* 0x000000e9b3e97220 */ /* 0x010fe40000410000 */
[----:B------:R-:W-:Y:S02]  /*2b80*/  FADD.FTZ R179, R3, R64 ;  /* 0x0000004003b37221 */ /* 0x000fe40000010000 */
[----:B------:R-:W-:Y:S02]  /*2b90*/  FFMA.FTZ R3, R63, R64, R176 ;  /* 0x000000403f037223 */ /* 0x000fe400000100b0 */
[----:B------:R-:W-:Y:S01]  /*2ba0*/  FADD.FTZ R179, R179, R62 ;  /* 0x0000003eb3b37221 */ /* 0x000fe20000010000 */
[----:B------:R0:W5:Y:S01]  /*2bb0*/  LDL.LU R64, [R1+0x1d8] ;  /* 0x0001d80001407983 */ /* 0x0001620000300800 */
[----:B------:R-:W-:-:S02]  /*2bc0*/  FFMA.FTZ R19, R227, R216, R19 ;  /* 0x000000d8e3137223 */ /* 0x000fc40000010013 */
[----:B------:R-:W-:Y:S01]  /*2bd0*/  FFMA.FTZ R3, R61, R62, R3 ;  /* 0x0000003e3d037223 */ /* 0x000fe20000010003 */
[----:B------:R0:W5:Y:S01]  /*2be0*/  LDL.LU R63, [R1+0x1d4] ;  /* 0x0001d400013f7983 */ /* 0x0001620000300800 */
[----:B------:R-:W-:Y:S02]  /*2bf0*/  FMUL.FTZ R227, R208, R227 ;  /* 0x000000e3d0e37220 */ /* 0x000fe40000410000 */
[----:B------:R-:W-:Y:S01]  /*2c00*/  FMUL.FTZ R208, R0, R195 ;  /* 0x000000c300d07220 */ /* 0x000fe20000410000 */
[----:B------:R0:W5:Y:S01]  /*2c10*/  LDL.LU R62, [R1+0x1d0] ;  /* 0x0001d000013e7983 */ /* 0x0001620000300800 */
[----:B------:R-:W-:Y:S02]  /*2c20*/  FADD.FTZ R179, R179, R177 ;  /* 0x000000b1b3b37221 */ /* 0x000fe40000010000 */
[----:B------:R-:W-:Y:S02]  /*2c30*/  FFMA.FTZ R3, R178, R177, R3 ;  /* 0x000000b1b2037223 */ /* 0x000fe40000010003 */
[----:B------:R-:W-:-:S02]  /*2c40*/  FFMA.FTZ R9, R217, R61, R9 ;  /* 0x0000003dd9097223 */ /* 0x000fc40000010009 */
[----:B------:R-:W-:Y:S01]  /*2c50*/  FADD.FTZ R49, R49, R217 ;  /* 0x000000d931317221 */ /* 0x000fe20000010000 */
[----:B------:R0:W5:Y:S01]  /*2c60*/  LDL.LU R61, [R1+0x1cc] ;  /* 0x0001cc00013d7983 */ /* 0x0001620000300800 */
[----:B------:R-:W-:Y:S02]  /*2c70*/  FMUL.FTZ R217, R0, R186 ;  /* 0x000000ba00d97220 */ /* 0x000fe40000410000 */
[----:B------:R-:W-:Y:S01]  /*2c80*/  FFMA.FTZ R27, R235, R208, R27 ;  /* 0x000000d0eb1b7223 */ /* 0x000fe2000001001b */
[----:B------:R-:W4:Y:S01]  /*2c90*/  LDL R186, [R1+0x144] ;  /* 0x0001440001ba7983 */ /* 0x000f220000100800 */
[----:B------:R-:W-:Y:S02]  /*2ca0*/  FADD.FTZ R111, R111, R235 ;  /* 0x000000eb6f6f7221 */ /* 0x000fe40000010000 */
[----:B------:R-:W-:Y:S02]  /*2cb0*/  FADD.FTZ R179, R179, R60 ;  /* 0x0000003cb3b37221 */ /* 0x000fe40000010000 */
[----:B------:R-:W-:-:S02]  /*2cc0*/  FFMA.FTZ R18, R226, R217, R18 ;  /* 0x000000d9e2127223 */ /* 0x000fc40000010012 */
[----:B------:R-:W-:Y:S02]  /*2cd0*/  FADD.FTZ R118, R118, R226 ;  /* 0x000000e276767221 */ /* 0x000fe40000010000 */
[C---:B------:R-:W-:Y:S02]  /*2ce0*/  FMUL.FTZ R211, R0.reuse, R192 ;  /* 0x000000c000d37220 */ /* 0x040fe40000410000 */
[----:B------:R-:W-:Y:S02]  /*2cf0*/  FMUL.FTZ R226, R209, R226 ;  /* 0x000000e2d1e27220 */ /* 0x000fe40000410000 */
[----:B------:R-:W-:Y:S02]  /*2d00*/  FADD.FTZ R179, R179, R181 ;  /* 0x000000b5b3b37221 */ /* 0x000fe40000010000 */
[----:B------:R-:W-:Y:S02]  /*2d10*/  FMUL.FTZ R209, R0, R194 ;  /* 0x000000c200d17220 */ /* 0x000fe40000410000 */
[----:B------:R-:W-:-:S02]  /*2d20*/  FFMA.FTZ R24, R232, R211, R24 ;  /* 0x000000d3e8187223 */ /* 0x000fc40000010018 */
[----:B------:R-:W-:Y:S02]  /*2d30*/  FADD.FTZ R108, R108, R232 ;  /* 0x000000e86c6c7221 */ /* 0x000fe40000010000 */
[----:B--2---:R-:W-:Y:S02]  /*2d40*/  FMUL.FTZ R232, R185, R232 ;  /* 0x000000e8b9e87220 */ /* 0x004fe40000410000 */
[----:B------:R-:W-:Y:S02]  /*2d50*/  FFMA.FTZ R26, R234, R209, R26 ;  /* 0x000000d1ea1a7223 */ /* 0x000fe4000001001a */
[----:B------:R-:W-:Y:S02]  /*2d60*/  FADD.FTZ R110, R110, R234 ;  /* 0x000000ea6e6e7221 */ /* 0x000fe40000010000 */
[----:B---3--:R-:W-:Y:S02]  /*2d70*/  FMUL.FTZ R234, R184, R234 ;  /* 0x000000eab8ea7220 */ /* 0x008fe40000410000 */
[----:B------:R-:W-:-:S02]  /*2d80*/  FMUL.FTZ R235, R180, R235 ;  /* 0x000000ebb4eb7220 */ /* 0x000fc40000410000 */
[----:B------:R-:W-:Y:S02]  /*2d90*/  FFMA.FTZ R180, R59, R60, R3 ;  /* 0x0000003c3bb47223 */ /* 0x000fe40000010003 */
[----:B------:R0:W5:Y:S02]  /*2da0*/  LDL.LU R60, [R1+0x1c8] ;  /* 0x0001c800013c7983 */ /* 0x0001640000300800 */
[----:B------:R-:W-:Y:S02]  /*2db0*/  FFMA.FTZ R181, R58, R181, R180 ;  /* 0x000000b53ab57223 */ /* 0x000fe400000100b4 */
[----:B------:R0:W5:Y:S01]  /*2dc0*/  LDL.LU R59, [R1+0x1c4] ;  /* 0x0001c400013b7983 */ /* 0x0001620000300800 */
[----:B------:R-:W-:Y:S02]  /*2dd0*/  FADD.FTZ R180, R179, R182 ;  /* 0x000000b6b3b47221 */ /* 0x000fe40000010000 */
[----:B------:R-:W-:Y:S01]  /*2de0*/  FFMA.FTZ R179, R57, R182, R181 ;  /* 0x000000b639b37223 */ /* 0x000fe200000100b5 */
[----:B------:R-:W2:Y:S04]  /*2df0*/  LDL R185, [R1+0x140] ;  /* 0x0001400001b97983 */ /* 0x000ea80000100800 */
[----:B------:R0:W5:Y:S01]  /*2e00*/  LDL.LU R58, [R1+0x1c0] ;  /* 0x0001c000013a7983 */ /* 0x0001620000300800 */
[----:B------:R-:W-:-:S03]  /*2e10*/  FFMA.FTZ R179, R56, R222, R179 ;  /* 0x000000de38b37223 */ /* 0x000fc600000100b3 */
[----:B------:R-:W3:Y:S04]  /*2e20*/  LDL R184, [R1+0x13c] ;  /* 0x00013c0001b87983 */ /* 0x000ee80000100800 */
[----:B------:R0:W5:Y:S04]  /*2e30*/  LDL.LU R57, [R1+0x1bc] ;  /* 0x0001bc0001397983 */ /* 0x0001680000300800 */
[----:B------:R-:W2:Y:S04]  /*2e40*/  LDL R182, [R1+0x138] ;  /* 0x0001380001b67983 */ /* 0x000ea80000100800 */
[----:B------:R0:W5:Y:S04]  /*2e50*/  LDL.LU R56, [R1+0x1b8] ;  /* 0x0001b80001387983 */ /* 0x0001680000300800 */
[----:B------:R-:W2:Y:S04]  /*2e60*/  LDL R191, [R1+0x12c] ;  /* 0x00012c0001bf7983 */ /* 0x000ea80000100800 */
[----:B------:R-:W3:Y:S01]  /*2e70*/  LDL R187, [R1+0x134] ;  /* 0x0001340001bb7983 */ /* 0x000ee20000100800 */
[----:B------:R-:W-:-:S03]  /*2e80*/  FADD.FTZ R180, R180, R222 ;  /* 0x000000deb4b47221 */ /* 0x000fc60000010000 */
[----:B------:R-:W3:Y:S01]  /*2e90*/  LDL R190, [R1+0x120] ;  /* 0x0001200001be7983 */ /* 0x000ee20000100800 */
[----:B------:R-:W-:Y:S02]  /*2ea0*/  FADD.FTZ R180, R180, R221 ;  /* 0x000000ddb4b47221 */ /* 0x000fe40000010000 */
[----:B------:R-:W-:Y:S01]  /*2eb0*/  FFMA.FTZ R15, R223, R183, R15 ;  /* 0x000000b7df0f7223 */ /* 0x000fe2000001000f */
[----:B------:R-:W3:Y:S01]  /*2ec0*/  LDL R188, [R1+0x130] ;  /* 0x0001300001bc7983 */ /* 0x000ee20000100800 */
[----:B------:R-:W-:Y:S02]  /*2ed0*/  FFMA.FTZ R179, R183, R221, R179 ;  /* 0x000000ddb7b37223 */ /* 0x000fe400000100b3 */
[----:B------:R-:W-:Y:S01]  /*2ee0*/  FADD.FTZ R183, R180, R220 ;  /* 0x000000dcb4b77221 */ /* 0x000fe20000010000 */
[----:B------:R-:W3:Y:S01]  /*2ef0*/  LDL R193, [R1+0x11c] ;  /* 0x00011c0001c17983 */ /* 0x000ee20000100800 */
[----:B------:R-:W-:Y:S02]  /*2f00*/  FMUL.FTZ R180, R0, R202 ;  /* 0x000000ca00b47220 */ /* 0x000fe40000410000 */
[----:B------:R-:W-:-:S02]  /*2f10*/  FADD.FTZ R102, R102, R242 ;  /* 0x000000f266667221 */ /* 0x000fc40000010000 */
[----:B------:R-:W-:Y:S02]  /*2f20*/  FFMA.FTZ R34, R242, R180, R34 ;  /* 0x000000b4f2227223 */ /* 0x000fe40000010022 */
[C---:B------:R-:W-:Y:S02]  /*2f30*/  FMUL.FTZ R3, R0.reuse, R199 ;  /* 0x000000c700037220 */ /* 0x040fe40000410000 */
[----:B------:R-:W-:Y:S01]  /*2f40*/  FMUL.FTZ R178, R0, R196 ;  /* 0x000000c400b27220 */ /* 0x000fe20000410000 */
[----:B------:R-:W3:Y:S01]  /*2f50*/  LDL R199, [R1+0x114] ;  /* 0x0001140001c77983 */ /* 0x000ee20000100800 */
[----:B------:R-:W-:Y:S02]  /*2f60*/  FFMA.FTZ R31, R239, R3, R31 ;  /* 0x00000003ef1f7223 */ /* 0x000fe4000001001f */
[----:B------:R-:W-:Y:S02]  /*2f70*/  FADD.FTZ R107, R107, R239 ;  /* 0x000000ef6b6b7221 */ /* 0x000fe40000010000 */
[----:B------:R-:W-:-:S02]  /*2f80*/  FFMA.FTZ R28, R236, R178, R28 ;  /* 0x000000b2ec1c7223 */ /* 0x000fc4000001001c */
[----:B------:R-:W-:Y:S02]  /*2f90*/  FADD.FTZ R104, R104, R236 ;  /* 0x000000ec68687221 */ /* 0x000fe40000010000 */
[----:B--2---:R-:W-:Y:S02]  /*2fa0*/  FMUL.FTZ R242, R191, R242 ;  /* 0x000000f2bff27220 */ /* 0x004fe40000410000 */
[----:B------:R-:W2:Y:S01]  /*2fb0*/  LDL R191, [R1+0x118] ;  /* 0x0001180001bf7983 */ /* 0x000ea20000100800 */
[----:B------:R-:W-:Y:S02]  /*2fc0*/  FMUL.FTZ R239, R182, R239 ;  /* 0x000000efb6ef7220 */ /* 0x000fe40000410000 */
[----:B------:R-:W-:Y:S02]  /*2fd0*/  FMUL.FTZ R182, R0, R200 ;  /* 0x000000c800b67220 */ /* 0x000fe40000410000 */
[----:B----4-:R-:W-:Y:S02]  /*2fe0*/  FMUL.FTZ R236, R186, R236 ;  /* 0x000000ecbaec7220 */ /* 0x010fe40000410000 */
[----:B------:R-:W4:Y:S01]  /*2ff0*/  LDL R186, [R1+0x128] ;  /* 0x0001280001ba7983 */ /* 0x000f220000100800 */
[----:B------:R-:W-:-:S02]  /*3000*/  FFMA.FTZ R32, R240, R182, R32 ;  /* 0x000000b6f0207223 */ /* 0x000fc40000010020 */
[----:B------:R-:W-:Y:S02]  /*3010*/  FADD.FTZ R100, R100, R240 ;  /* 0x000000f064647221 */ /* 0x000fe40000010000 */
[----:B---3--:R-:W-:Y:S02]  /*3020*/  FMUL.FTZ R240, R187, R240 ;  /* 0x000000f0bbf07220 */ /* 0x008fe40000410000 */
[----:B------:R-:W3:Y:S01]  /*3030*/  LDL R187, [R1+0x124] ;  /* 0x0001240001bb7983 */ /* 0x000ee20000100800 */
[----:B------:R-:W-:-:S03]  /*3040*/  FMUL.FTZ R192, R190, R245 ;  /* 0x000000f5bec07220 */ /* 0x000fc60000410000 */
[----:B------:R-:W3:Y:S01]  /*3050*/  LDL R190, [R1+0x110] ;  /* 0x0001100001be7983 */ /* 0x000ee20000100800 */
[----:B------:R-:W-:-:S03]  /*3060*/  FMUL.FTZ R181, R0, R201 ;  /* 0x000000c900b57220 */ /* 0x000fc60000410000 */
[----:B------:R-:W3:Y:S01]  /*3070*/  LDL R201, [R1+0x10c] ;  /* 0x00010c0001c97983 */ /* 0x000ee20000100800 */
[C---:B------:R-:W-:Y:S02]  /*3080*/  FMUL.FTZ R176, R0.reuse, R198 ;  /* 0x000000c600b07220 */ /* 0x040fe40000410000 */
[C---:B------:R-:W-:Y:S02]  /*3090*/  FMUL.FTZ R177, R0.reuse, R197 ;  /* 0x000000c500b17220 */ /* 0x040fe40000410000 */
[C---:B------:R-:W-:Y:S02]  /*30a0*/  FMUL.FTZ R197, R0.reuse, R55 ;  /* 0x0000003700c57220 */ /* 0x040fe40000410000 */
[C---:B------:R-:W-:Y:S02]  /*30b0*/  FMUL.FTZ R196, R0.reuse, R54 ;  /* 0x0000003600c47220 */ /* 0x040fe40000410000 */
[C---:B------:R-:W-:Y:S02]  /*30c0*/  FMUL.FTZ R195, R0.reuse, R53 ;  /* 0x0000003500c37220 */ /* 0x040fe40000410000 */
[----:B------:R-:W-:-:S02]  /*30d0*/  FMUL.FTZ R194, R0, R52 ;  /* 0x0000003400c27220 */ /* 0x000fc40000410000 */
[----:B------:R-:W-:Y:S02]  /*30e0*/  FFMA.FTZ R179, R219, R220, R179 ;  /* 0x000000dcdbb37223 */ /* 0x000fe400000100b3 */
[----:B------:R-:W-:Y:S02]  /*30f0*/  FADD.FTZ R183, R183, R225 ;  /* 0x000000e1b7b77221 */ /* 0x000fe40000010000 */
[----:B------:R-:W-:Y:S02]  /*3100*/  FFMA.FTZ R179, R218, R225, R179 ;  /* 0x000000e1dab37223 */ /* 0x000fe400000100b3 */
        /* <DEDUP_REMOVED lines=18> */
[----:B--2---:R-:W-:Y:S02]  /*3230*/  FMUL.FTZ R198, R191, R247 ;  /* 0x000000f7bfc67220 */ /* 0x004fe40000410000 */
[----:B------:R-:W2:Y:S04]  /*3240*/  LDL R191, [R1+0x108] ;  /* 0x0001080001bf7983 */ /* 0x000ea80000100800 */
[----:B------:R0:W5:Y:S04]  /*3250*/  LDL.LU R55, [R1+0x1b4] ;  /* 0x0001b40001377983 */ /* 0x0001680000300800 */
[----:B------:R0:W5:Y:S04]  /*3260*/  LDL.LU R54, [R1+0x1b0] ;  /* 0x0001b00001367983 */ /* 0x0001680000300800 */
[----:B------:R0:W5:Y:S04]  /*3270*/  LDL.LU R53, [R1+0x1ac] ;  /* 0x0001ac0001357983 */ /* 0x0001680000300800 */
[----:B------:R0:W5:Y:S01]  /*3280*/  LDL.LU R52, [R1+0x1a8] ;  /* 0x0001a80001347983 */ /* 0x0001620000300800 */
        /* <DEDUP_REMOVED lines=24> */
[----:B------:R-:W-:-:S02]  /*3410*/  FFMA.FTZ R35, R243, R179, R35 ;  /* 0x000000b3f3237223 */ /* 0x000fc40000010023 */
[----:B------:R-:W-:Y:S02]  /*3420*/  FADD.FTZ R103, R103, R243 ;  /* 0x000000f367677221 */ /* 0x000fe40000010000 */
[----:B----4-:R-:W-:Y:S02]  /*3430*/  FMUL.FTZ R243, R186, R243 ;  /* 0x000000f3baf37220 */ /* 0x010fe40000410000 */
[----:B------:R-:W-:Y:S02]  /*3440*/  FADD.FTZ R188, R188, R242 ;  /* 0x000000f2bcbc7221 */ /* 0x000fe40000010000 */
[----:B------:R-:W-:Y:S02]  /*3450*/  FFMA.FTZ R189, R180, R242, R189 ;  /* 0x000000f2b4bd7223 */ /* 0x000fe400000100bd */
[----:B---3--:R-:W-:Y:S02]  /*3460*/  FMUL.FTZ R187, R187, R244 ;  /* 0x000000f4bbbb7220 */ /* 0x008fe40000410000 */
[----:B------:R-:W-:-:S02]  /*3470*/  FADD.FTZ R188, R188, R243 ;  /* 0x000000f3bcbc7221 */ /* 0x000fc40000010000 */
[----:B------:R-:W-:Y:S02]  /*3480*/  FMUL.FTZ R186, R0, R204 ;  /* 0x000000cc00ba7220 */ /* 0x000fe40000410000 */
        /* <DEDUP_REMOVED lines=41> */
[----:B--2---:R-:W-:-:S04]  /*3720*/  FMUL.FTZ R202, R191, R251 ;  /* 0x000000fbbfca7220 */ /* 0x004fc80000410000 */
[----:B------:R-:W-:Y:S02]  /*3730*/  FADD.FTZ R190, R189, R202 ;  /* 0x000000cabdbe7221 */ /* 0x000fe40000010000 */
[----:B------:R-:W-:Y:S02]  /*3740*/  FFMA.FTZ R191, R194, R202, R188 ;  /* 0x000000cac2bf7223 */ /* 0x000fe400000100bc */
.L_x_12513:
[----:B01----:R-:W-:Y:S05]  /*3750*/  BSYNC B1 ;  /* 0x0000000000017941 */ /* 0x003fea0003800000 */
.L_x_12511:
[----:B------:R-:W-:Y:S05]  /*3760*/  BRA.DIV ~URZ, `(.L_x_12514) ;  /* 0x000049e27f007947 */ /* 0x000fea000b800000 */
[----:B------:R0:W1:Y:S02]  /*3770*/  SHFL.BFLY PT, R203, R190, 0x1, 0x1f ;  /* 0x0c201f00becb7f89 */ /* 0x00006400000e0000 */
.L_x_12597:
        /* <DEDUP_REMOVED lines=18> */
.L_x_12598:
[----:B--2---:R-:W2:Y:S01]  /*38a0*/  LDL.LU R188, [R1+0x34] ;  /* 0x0000340001bc7983 */ /* 0x004ea20000300800 */
[----:B------:R-:W-:-:S03]  /*38b0*/  HFMA2.MMA R205, -RZ, RZ, 0, 0 ;  /* 0x00000000ffcd7435 */ /* 0x000fc600000001ff */
[----:B------:R-:W3:Y:S01]  /*38c0*/  S2R R206, SR_TID.X ;  /* 0x0000000000ce7919 */ /* 0x000ee20000002100 */
[----:B--2---:R-:W-:-:S13]  /*38d0*/  ISETP.GE.AND P5, PT, R188, 0x1, PT ;  /* 0x00000001bc00780c */ /* 0x004fda0003fa6270 */
[----:B------:R-:W-:-:S05]  /*38e0*/  @P5 IADD3 R188, R188, -0x1, RZ ;  /* 0xffffffffbcbc5810 */ /* 0x000fca0007ffe0ff */
[----:B------:R-:W-:-:S05]  /*38f0*/  @P5 IMAD R188, R188, c[0x0][0x168], RZ ;  /* 0x00005a00bcbc5a24 */ /* 0x000fca00078e02ff */
[----:B------:R-:W-:-:S04]  /*3900*/  @P5 SHF.R.S32.HI R189, RZ, 0x1f, R188 ;  /* 0x0000001fffbd5819 */ /* 0x000fc800000114bc */
[----:B------:R-:W-:Y:S02]  /*3910*/  @P5 LEA.HI R188, R189, R188, RZ, 0x2 ;  /* 0x000000bcbdbc5211 */ /* 0x000fe400078f10ff */
[----:B---3--:R-:W-:Y:S02]  /*3920*/  @P5 LOP3.LUT R189, R206, 0x1f, RZ, 0xc0, !PT ;  /* 0x0000001fcebd5812 */ /* 0x008fe400078ec0ff */
[----:B------:R-:W2:Y:S02]  /*3930*/  LDC.U8 R206, c[0x0][0x1f0] ;  /* 0x00007c00ffce7b82 */ /* 0x000ea40000000000 */
[----:B------:R-:W-:Y:S02]  /*3940*/  @P5 LEA.HI.SX32 R205, R188, R189, 0x1e ;  /* 0x000000bdbccd5211 */ /* 0x000fe400078ff2ff */
[----:B------:R-:W-:-:S05]  /*3950*/  @P5 MOV R188, 0x10 ;  /* 0x0000001000bc5802 */ /* 0x000fca0000000f00 */
[----:B------:R-:W-:-:S05]  /*3960*/  @P5 IMAD.WIDE.U32 R188, R205, R188, c[0x0][0x170] ;  /* 0x00005c00cdbc5625 */ /* 0x000fca00078e00bc */
[----:B------:R3:W5:Y:S01]  /*3970*/  @P5 LDG.E.128 R164, [R188.64] ;  /* 0x00000004bca45981 */ /* 0x000762000c1e1d00 */
[----:B------:R-:W-:Y:S01]  /*3980*/  FADD.FTZ R203, R203, R190 ;  /* 0x000000becbcb7221 */ /* 0x000fe20000010000 */
[----:B------:R-:W-:Y:S01]  /*3990*/  @!P6 ISETP.NE.U32.AND P3, PT, RZ, c[0x0][0x218], PT ;  /* 0x00008600ff00ea0c */ /* 0x000fe20003f65070 */
[----:B01----:R-:W-:Y:S01]  /*39a0*/  FADD.FTZ R191, R204, R191 ;  /* 0x000000bfccbf7221 */ /* 0x003fe20000010000 */
[----:B------:R-:W-:Y:S01]  /*39b0*/  BSSY B1, `(.L_x_12516) ;  /* 0x0000014000017945 */ /* 0x000fe20003800000 */
[----:B------:R-:W-:Y:S01]  /*39c0*/  FMUL.FTZ R203, R203, c[0x0][0x1e0] ;  /* 0x00007800cbcb7a20 */ /* 0x000fe20000410000 */
[----:B------:R-:W-:Y:S02]  /*39d0*/  @!P6 ISETP.NE.AND.EX P3, PT, RZ, c[0x0][0x21c], PT, P3 ;  /* 0x00008700ff00ea0c */ /* 0x000fe40003f65330 */
[----:B------:R-:W-:Y:S02]  /*39e0*/  ISETP.NE.U32.AND P1, PT, RZ, c[0x0][0x258], PT ;  /* 0x00009600ff007a0c */ /* 0x000fe40003f25070 */
[----:B--2---:R-:W-:-:S02]  /*39f0*/  ISETP.NE.AND P4, PT, R206, RZ, PT ;  /* 0x000000ffce00720c */ /* 0x004fc40003f85270 */
[----:B------:R-:W-:Y:S02]  /*3a00*/  @!P6 ISETP.NE.U32.AND P0, PT, RZ, c[0x0][0x218], PT ;  /* 0x00008600ff00ea0c */ /* 0x000fe40003f05070 */
[----:B------:R-:W-:Y:S01]  /*3a10*/  FSEL R204, R203, RZ, !P4 ;  /* 0x000000ffcbcc7208 */ /* 0x000fe20006000000 */
[----:B------:R-:W-:Y:S01]  /*3a20*/  FMUL.FTZ R203, R191, c[0x0][0x1e0] ;  /* 0x00007800bfcb7a20 */ /* 0x000fe20000410000 */
[----:B------:R-:W-:Y:S02]  /*3a30*/  @!P6 ISETP.NE.U32.AND P2, PT, RZ, c[0x0][0x218], PT ;  /* 0x00008600ff00ea0c */ /* 0x000fe40003f45070 */
[----:B------:R-:W-:Y:S02]  /*3a40*/  @!P6 ISETP.NE.U32.AND P4, PT, RZ, c[0x0][0x218], PT ;  /* 0x00008600ff00ea0c */ /* 0x000fe40003f85070 */
[----:B-----5:R-:W-:Y:S01]  /*3a50*/  @!P6 FSEL R220, R124, RZ, P3 ;  /* 0x000000ff7cdce208 */ /* 0x020fe20001800000 */
[----:B------:R-:W-:Y:S05]  /*3a60*/  @!P6 BRA `(.L_x_12517) ;  /* 0x000000800000e947 */ /* 0x000fea0003800000 */
[----:B---3--:R-:W2:Y:S04]  /*3a70*/  LDL R207, [R1+0x14] ;  /* 0x0000140001cf7983 */ /* 0x008ea80000100800 */
[----:B------:R-:W3:Y:S01]  /*3a80*/  LDL R206, [R1+0x10] ;  /* 0x0000100001ce7983 */ /* 0x000ee20000100800 */
[----:B------:R-:W-:-:S04]  /*3a90*/  ISETP.NE.U32.AND P3, PT, RZ, c[0x0][0x218], PT ;  /* 0x00008600ff007a0c */ /* 0x000fc80003f65070 */
[----:B------:R-:W-:Y:S01]  /*3aa0*/  ISETP.NE.AND.EX P3, PT, RZ, c[0x0][0x21c], PT, P3 ;  /* 0x00008700ff007a0c */ /* 0x000fe20003f65330 */
[----:B--2---:R-:W-:-:S04]  /*3ab0*/  FFMA.FTZ R188, R207, R203, R204 ;  /* 0x000000cbcfbc7223 */ /* 0x004fc800000100cc */
[----:B---3--:R-:W-:-:S04]  /*3ac0*/  FADD.FTZ R188, R206, -R188 ;  /* 0x800000bccebc7221 */ /* 0x008fc80000010000 */
[----:B------:R-:W-:-:S04]  /*3ad0*/  FMUL.FTZ R220, R0, R188 ;  /* 0x000000bc00dc7220 */ /* 0x000fc80000410000 */
[----:B------:R-:W-:Y:S02]  /*3ae0*/  @P3 FADD.FTZ R220, R124, R220 ;  /* 0x000000dc7cdc3221 */ /* 0x000fe40000010000 */
.L_x_12517:
[----:B---3--:R-:W-:Y:S05]  /*3af0*/  BSYNC B1 ;  /* 0x0000000000017941 */ /* 0x008fea0003800000 */
.L_x_12516:
        /* <DEDUP_REMOVED lines=9> */
[----:B------:R-:W2:Y:S04]  /*3b90*/  LDL R188, [R1+0x44] ;  /* 0x0000440001bc7983 */ /* 0x000ea80000100800 */
[----:B------:R-:W3:Y:S01]  /*3ba0*/  LDL R189, [R1+0x64] ;  /* 0x0000640001bd7983 */ /* 0x000ee20000100800 */
[----:B------:R-:W-:-:S04]  /*3bb0*/  ISETP.NE.U32.AND P0, PT, RZ, c[0x0][0x218], PT ;  /* 0x00008600ff007a0c */ /* 0x000fc80003f05070 */
[----:B------:R-:W-:Y:S01]  /*3bc0*/  ISETP.NE.AND.EX P0, PT, RZ, c[0x0][0x21c], PT, P0 ;  /* 0x00008700ff007a0c */ /* 0x000fe20003f05300 */
[----:B--2---:R-:W-:-:S04]  /*3bd0*/  FFMA.FTZ R188, R188, R203, R204 ;  /* 0x000000cbbcbc7223 */ /* 0x004fc800000100cc */
[----:B---3--:R-:W-:-:S04]  /*3be0*/  FADD.FTZ R188, R189, -R188 ;  /* 0x800000bcbdbc7221 */ /* 0x008fc80000010000 */
[----:B------:R-:W-:-:S04]  /*3bf0*/  FMUL.FTZ R221, R0, R188 ;  /* 0x000000bc00dd7220 */ /* 0x000fc80000410000 */
[----:B------:R-:W-:Y:S02]  /*3c00*/  @P0 FADD.FTZ R221, R125, R221 ;  /* 0x000000dd7ddd0221 */ /* 0x000fe40000010000 */
.L_x_12519:
[----:B------:R-:W-:Y:S05]  /*3c10*/  BSYNC B1 ;  /* 0x0000000000017941 */ /* 0x000fea0003800000 */
.L_x_12518:
[----:B------:R-:W-:Y:S01]  /*3c20*/  BSSY B1, `(.L_x_12520) ;  /* 0x000000b000017945 */ /* 0x000fe20003800000 */
        /* <DEDUP_REMOVED lines=10> */
.L_x_12521:
[----:B------:R-:W-:Y:S05]  /*3cd0*/  BSYNC B1 ;  /* 0x0000000000017941 */ /* 0x000fea0003800000 */
.L_x_12520:
[----:B------:R-:W-:Y:S01]  /*3ce0*/  BSSY B1, `(.L_x_12522) ;  /* 0x000000c000017945 */ /* 0x000fe20003800000 */
[----:B------:R-:W-:Y:S02]  /*3cf0*/  @P3 MOV R206, 0x10 ;  /* 0x0000001000ce3802 */ /* 0x000fe40000000f00 */
        /* <DEDUP_REMOVED lines=10> */
.L_x_12523:
[----:B------:R-:W-:Y:S05]  /*3da0*/  BSYNC B1 ;  /* 0x0000000000017941 */ /* 0x000fea0003800000 */
.L_x_12522:
[----:B------:R-:W2:Y:S04]  /*3db0*/  LDL R246, [R1+0x104] ;  /* 0x0001040001f67983 */ /* 0x000ea80000100800 */
[----:B------:R-:W3:Y:S04]  /*3dc0*/  LDL R245, [R1+0x100] ;  /* 0x0001000001f57983 */ /* 0x000ee80000100800 */
[----:B------:R-:W4:Y:S04]  /*3dd0*/  LDL R244, [R1+0xfc] ;  /* 0x0000fc0001f47983 */ /* 0x000f280000100800 */
[----:B------:R-:W4:Y:S01]  /*3de0*/  LDL R224, [R1+0xf8] ;  /* 0x0000f80001e07983 */ /* 0x000f220000100800 */
[----:B------:R-:W-:Y:S01]  /*3df0*/  @P3 IMAD.WIDE.U32 R206, R2, R206, c[0x0][0x258] ;  /* 0x0000960002ce3625 */ /* 0x000fe200078e00ce */
[----:B------:R-:W-:-:S02]  /*3e00*/  SEL R188, R220, R168, P1 ;  /* 0x000000a8dcbc7207 */ /* 0x000fc40000800000 */
[C---:B------:R-:W-:Y:S01]  /*3e10*/  SEL R189, R221.reuse, R169, P1 ;  /* 0x000000a9ddbd7207 */ /* 0x040fe20000800000 */
[----:B------:R-:W-:Y:S01]  /*3e20*/  @P5 FMUL.FTZ R220, R220, c[0x0][0x1ec] ;  /* 0x00007b00dcdc5a20 */ /* 0x000fe20000410000 */
[C---:B------:R-:W-:Y:S01]  /*3e30*/  SEL R190, R222.reuse, R170, P1 ;  /* 0x000000aadebe7207 */ /* 0x040fe20000800000 */
[----:B------:R-:W-:Y:S01]  /*3e40*/  @P5 FMUL.FTZ R221, R221, c[0x0][0x1ec] ;  /* 0x00007b00dddd5a20 */ /* 0x000fe20000410000 */
[C---:B------:R-:W-:Y:S01]  /*3e50*/  SEL R191, R223.reuse, R171, P1 ;  /* 0x000000abdfbf7207 */ /* 0x040fe20000800000 */
[----:B------:R-:W-:Y:S02]  /*3e60*/  @P5 FMUL.FTZ R222, R222, c[0x0][0x1ec] ;  /* 0x00007b00dede5a20 */ /* 0x000fe40000410000 */
[----:B------:R-:W-:Y:S02]  /*3e70*/  @P5 FMUL.FTZ R223, R223, c[0x0][0x1ec] ;  /* 0x00007b00dfdf5a20 */ /* 0x000fe40000410000 */
[----:B------:R0:W-:Y:S01]  /*3e80*/  @P3 STG.E.128 [R206.64], R188 ;  /* 0x000000bcce003986 */ /* 0x0001e2000c101d04 */
[----:B------:R-:W-:-:S02]  /*3e90*/  @P5 FFMA.FTZ R88, R164, R220, R88 ;  /* 0x000000dca4585223 */ /* 0x000fc40000010058 */
[----:B------:R-:W-:Y:S02]  /*3ea0*/  @P5 FFMA.FTZ R89, R165, R221, R89 ;  /* 0x000000dda5595223 */ /* 0x000fe40000010059 */
[----:B------:R-:W-:Y:S02]  /*3eb0*/  @P5 FFMA.FTZ R90, R166, R222, R90 ;  /* 0x000000dea65a5223 */ /* 0x000fe4000001005a */
[----:B------:R-:W-:Y:S01]  /*3ec0*/  @P5 FFMA.FTZ R91, R167, R223, R91 ;  /* 0x000000dfa75b5223 */ /* 0x000fe2000001005b */
[----:B0-----:R-:W-:-:S05]  /*3ed0*/  @P5 MOV R188, 0x10 ;  /* 0x0000001000bc5802 */ /* 0x001fca0000000f00 */
[----:B------:R-:W-:-:S04]  /*3ee0*/  @P5 IMAD.WIDE.U32 R188, R205, R188, c[0x0][0x248] ;  /* 0x00009200cdbc5625 */ /* 0x000fc800078e00bc */
[----:B--2---:R-:W-:Y:S01]  /*3ef0*/  @P5 FMUL.FTZ R172, R246, R220 ;  /* 0x000000dcf6ac5220 */ /* 0x004fe20000410000 */
[----:B------:R-:W-:Y:S01]  /*3f00*/  IADD3 R220, R205, 0x20, RZ ;  /* 0x00000020cddc7810 */ /* 0x000fe20007ffe0ff */
[----:B---3--:R-:W-:Y:S02]  /*3f10*/  @P5 FMUL.FTZ R173, R245, R221 ;  /* 0x000000ddf5ad5220 */ /* 0x008fe40000410000 */
[----:B----4-:R-:W-:Y:S02]  /*3f20*/  @P5 FMUL.FTZ R174, R244, R222 ;  /* 0x000000def4ae5220 */ /* 0x010fe40000410000 */
[----:B------:R-:W-:-:S05]  /*3f30*/  @P5 FMUL.FTZ R175, R224, R223 ;  /* 0x000000dfe0af5220 */ /* 0x000fca0000410000 */
[----:B------:R0:W-:Y:S02]  /*3f40*/  @P5 STG.E.128 [R188.64], R172 ;  /* 0x000000acbc005986 */ /* 0x0001e4000c101d04 */
[----:B0-----:R-:W-:-:S05]  /*3f50*/  @P5 MOV R188, 0x10 ;  /* 0x0000001000bc5802 */ /* 0x001fca0000000f00 */
[----:B------:R-:W-:-:S05]  /*3f60*/  @P5 IMAD.WIDE.U32 R188, R220, R188, c[0x0][0x170] ;  /* 0x00005c00dcbc5625 */ /* 0x000fca00078e00bc */
[----:B------:R0:W5:Y:S01]  /*3f70*/  @P5 LDG.E.128 R164, [R188.64] ;  /* 0x00000004bca45981 */ /* 0x000162000c1e1d00 */
[----:B------:R-:W-:Y:S01]  /*3f80*/  @!P6 ISETP.NE.U32.AND P2, PT, RZ, c[0x0][0x218], PT ;  /* 0x00008600ff00ea0c */ /* 0x000fe20003f45070 */
[----:B------:R-:W-:Y:S01]  /*3f90*/  BSSY B1, `(.L_x_12524) ;  /* 0x000000e000017945 */ /* 0x000fe20003800000 */
[----:B------:R-:W-:Y:S02]  /*3fa0*/  @!P6 ISETP.NE.U32.AND P4, PT, RZ, c[0x0][0x218], PT ;  /* 0x00008600ff00ea0c */ /* 0x000fe40003f85070 */
[----:B------:R-:W-:Y:S02]  /*3fb0*/  @!P6 ISETP.NE.AND.EX P2, PT, RZ, c[0x0][0x21c], PT, P2 ;  /* 0x00008700ff00ea0c */ /* 0x000fe40003f45320 */
[----:B------:R-:W-:Y:S02]  /*3fc0*/  @!P6 ISETP.NE.U32.AND P0, PT, RZ, c[0x0][0x218], PT ;  /* 0x00008600ff00ea0c */ /* 0x000fe40003f05070 */
[----:B------:R-:W-:Y:S01]  /*3fd0*/  @!P6 FSEL R221, R128, RZ, P2 ;  /* 0x000000ff80dde208 */ /* 0x000fe20001000000 */
[----:B------:R-:W-:Y:S05]  /*3fe0*/  @!P6 BRA `(.L_x_12525) ;  /* 0x000000800000e947 */ /* 0x000fea0003800000 */
[----:B0-----:R-:W2:Y:S04]  /*3ff0*/  LDL R244, [R1+0x2c] ;  /* 0x00002c0001f47983 */ /* 0x001ea80000100800 */
[----:B------:R-:W3:Y:S01]  /*4000*/  LDL R224, [R1+0x58] ;  /* 0x0000580001e07983 */ /* 0x000ee20000100800 */
[----:B------:R-:W-:-:S04]  /*4010*/  ISETP.NE.U32.AND P2, PT, RZ, c[0x0][0x218], PT ;  /* 0x00008600ff007a0c */ /* 0x000fc80003f45070 */
[----:B------:R-:W-:Y:S01]  /*4020*/  ISETP.NE.AND.EX P2, PT, RZ, c[0x0][0x21c], PT, P2 ;  /* 0x00008700ff007a0c */ /* 0x000fe20003f45320 */
[----:B--2---:R-:W-:-:S04]  /*4030*/  FFMA.FTZ R188, R244, R203, R204 ;  /* 0x000000cbf4bc7223 */ /* 0x004fc800000100cc */
[----:B---3--:R-:W-:-:S04]  /*4040*/  FADD.FTZ R188, R224, -R188 ;  /* 0x800000bce0bc7221 */ /* 0x008fc80000010000 */
[----:B------:R-:W-:-:S04]  /*4050*/  FMUL.FTZ R221, R0, R188 ;  /* 0x000000bc00dd7220 */ /* 0x000fc80000410000 */
[----:B------:R-:W-:Y:S02]  /*4060*/  @P2 FADD.FTZ R221, R128, R221 ;  /* 0x000000dd80dd2221 */ /* 0x000fe40000010000 */
.L_x_12525:
[----:B0-----:R-:W-:Y:S05]  /*4070*/  BSYNC B1 ;  /* 0x0000000000017941 */ /* 0x001fea0003800000 */
.L_x_12524:
[----:B------:R-:W-:Y:S01]  /*4080*/  @!P6 ISETP.NE.U32.AND P2, PT, RZ, c[0x0][0x218], PT ;  /* 0x00008600ff00ea0c */ /* 0x000fe20003f45070 */
[----:B------:R-:W-:Y:S01]  /*4090*/  BSSY B1, `(.L_x_12526) ;  /* 0x0000011000017945 */ /* 0x000fe20003800000 */
[----:B------:R-:W-:Y:S02]  /*40a0*/  @P3 IADD3 R206, R2, 0x20, RZ ;  /* 0x0000002002ce3810 */ /* 0x000fe40007ffe0ff */
[----:B------:R-:W-:Y:S02]  /*40b0*/  @P3 MOV R207, 0x10 ;  /* 0x0000001000cf3802 */ /* 0x000fe40000000f00 */
[----:B------:R-:W-:Y:S02]  /*40c0*/  @!P6 ISETP.NE.AND.EX P2, PT, RZ, c[0x0][0x21c], PT, P2 ;  /* 0x00008700ff00ea0c */ /* 0x000fe40003f45320 */
[----:B------:R-:W-:Y:S01]  /*40d0*/  @!P6 ISETP.NE.AND.EX P4, PT, RZ, c[0x0][0x21c], PT, P4 ;  /* 0x00008700ff00ea0c */ /* 0x000fe20003f85340 */
[----:B------:R-:W-:Y:S01]  /*40e0*/  @P3 IMAD.WIDE.U32 R206, R206, R207, c[0x0][0x258] ;  /* 0x00009600cece3625 */ /* 0x000fe200078e00cf */
[----:B------:R-:W-:-:S02]  /*40f0*/  @!P6 ISETP.NE.AND.EX P0, PT, RZ, c[0x0][0x21c], PT, P0 ;  /* 0x00008700ff00ea0c */ /* 0x000fc40003f05300 */
        /* <DEDUP_REMOVED lines=10> */
.L_x_12527:
[----:B------:R-:W-:Y:S05]  /*41a0*/  BSYNC B1 ;  /* 0x0000000000017941 */ /* 0x000fea0003800000 */
.L_x_12526:
        /* <DEDUP_REMOVED lines=11> */
.L_x_12529:
[----:B------:R-:W-:Y:S05]  /*4260*/  BSYNC B1 ;  /* 0x0000000000017941 */ /* 0x000fea0003800000 */
.L_x_12528:
        /* <DEDUP_REMOVED lines=11> */
.L_x_12531:
[----:B------:R-:W-:Y:S05]  /*4320*/  BSYNC B1 ;  /* 0x0000000000017941 */ /* 0x000fea0003800000 */
.L_x_12530:
[----:B------:R-:W2:Y:S04]  /*4330*/  LDL R247, [R1+0xf4] ;  /* 0x0000f40001f77983 */ /* 0x000ea80000100800 */
[----:B------:R-:W3:Y:S04]  /*4340*/  LDL R246, [R1+0xf0] ;  /* 0x0000f00001f67983 */ /* 0x000ee80000100800 */
[----:B------:R-:W4:Y:S04]  /*4350*/  LDL R245, [R1+0xec] ;  /* 0x0000ec0001f57983 */ /* 0x000f280000100800 */
[----:B------:R-:W4:Y:S01]  /*4360*/  LDL R244, [R1+0xe8] ;  /* 0x0000e80001f47983 */ /* 0x000f220000100800 */
[C---:B------:R-:W-:Y:S01]  /*4370*/  SEL R188, R221.reuse, R168, P1 ;  /* 0x000000a8ddbc7207 */ /* 0x040fe20000800000 */
[----:B------:R-:W-:Y:S01]  /*4380*/  @P5 FMUL.FTZ R221, R221, c[0x0][0x1ec] ;  /* 0x00007b00dddd5a20 */ /* 0x000fe20000410000 */
[C---:B------:R-:W-:Y:S01]  /*4390*/  SEL R189, R222.reuse, R169, P1 ;  /* 0x000000a9debd7207 */ /* 0x040fe20000800000 */
[----:B------:R-:W-:Y:S01]  /*43a0*/  @P5 FMUL.FTZ R222, R222, c[0x0][0x1ec] ;  /* 0x00007b00dede5a20 */ /* 0x000fe20000410000 */
[C---:B------:R-:W-:Y:S01]  /*43b0*/  SEL R190, R223.reuse, R170, P1 ;  /* 0x000000aadfbe7207 */ /* 0x040fe20000800000 */
[----:B------:R-:W-:Y:S01]  /*43c0*/  @P5 FMUL.FTZ R223, R223, c[0x0][0x1ec] ;  /* 0x00007b00dfdf5a20 */ /* 0x000fe20000410000 */
[C---:B------:R-:W-:Y:S01]  /*43d0*/  SEL R191, R224.reuse, R171, P1 ;  /* 0x000000abe0bf7207 */ /* 0x040fe20000800000 */
[----:B------:R-:W-:-:S02]  /*43e0*/  @P5 FMUL.FTZ R224, R224, c[0x0][0x1ec] ;  /* 0x00007b00e0e05a20 */ /* 0x000fc40000410000 */
[----:B-----5:R-:W-:Y:S02]  /*43f0*/  @P5 FFMA.FTZ R84, R164, R221, R84 ;  /* 0x000000dda4545223 */ /* 0x020fe40000010054 */
[----:B------:R0:W-:Y:S01]  /*4400*/  @P3 STG.E.128 [R206.64], R188 ;  /* 0x000000bcce003986 */ /* 0x0001e2000c101d04 */
[----:B------:R-:W-:Y:S02]  /*4410*/  @P5 FFMA.FTZ R85, R165, R222, R85 ;  /* 0x000000dea5555223 */ /* 0x000fe40000010055 */
[----:B------:R-:W-:Y:S02]  /*4420*/  @P5 FFMA.FTZ R86, R166, R223, R86 ;  /* 0x000000dfa6565223 */ /* 0x000fe40000010056 */
[----:B------:R-:W-:Y:S01]  /*4430*/  @P5 FFMA.FTZ R87, R167, R224, R87 ;  /* 0x000000e0a7575223 */ /* 0x000fe20000010057 */
[----:B0-----:R-:W-:-:S05]  /*4440*/  @P5 MOV R188, 0x10 ;  /* 0x0000001000bc5802 */ /* 0x001fca0000000f00 */
[----:B------:R-:W-:Y:S01]  /*4450*/  @P5 IMAD.WIDE.U32 R188, R188, R220, c[0x0][0x248] ;  /* 0x00009200bcbc5625 */ /* 0x000fe200078e00dc */
[----:B------:R-:W-:-:S03]  /*4460*/  IADD3 R220, R205, 0x40, RZ ;  /* 0x00000040cddc7810 */ /* 0x000fc60007ffe0ff */
[----:B--2---:R-:W-:Y:S02]  /*4470*/  @P5 FMUL.FTZ R172, R247, R221 ;  /* 0x000000ddf7ac5220 */ /* 0x004fe40000410000 */
        /* <DEDUP_REMOVED lines=22> */
.L_x_12533:
[----:B0-----:R-:W-:Y:S05]  /*45e0*/  BSYNC B1 ;  /* 0x0000000000017941 */ /* 0x001fea0003800000 */
.L_x_12532:
        /* <DEDUP_REMOVED lines=18> */
.L_x_12535:
[----:B------:R-:W-:Y:S05]  /*4710*/  BSYNC B1 ;  /* 0x0000000000017941 */ /* 0x000fea0003800000 */
.L_x_12534:
        /* <DEDUP_REMOVED lines=11> */
.L_x_12537:
[----:B------:R-:W-:Y:S05]  /*47d0*/  BSYNC B1 ;  /* 0x0000000000017941 */ /* 0x000fea0003800000 */
.L_x_12536:
[----:B------:R-:W-:Y:S01]  /*47e0*/  BSSY B1, `(.L_x_12538) ;  /* 0x000000b000017945 */ /* 0x000fe20003800000 */
[----:B------:R-:W-:Y:S01]  /*47f0*/  @!P6 FSEL R224, R135, RZ, P0 ;  /* 0x000000ff87e0e208 */ /* 0x000fe20000000000 */
[----:B------:R-:W-:Y:S05]  /*4800*/  @!P6 BRA `(.L_x_12539) ;  /* 0x000000800000e947 */ /* 0x000fea0003800000 */
[----:B------:R-:W2:Y:S04]  /*4810*/  LDL R189, [R1] ;  /* 0x0000000001bd7983 */ /* 0x000ea80000100800 */
[----:B------:R-:W3:Y:S01]  /*4820*/  LDL R188, [R1+0x1c] ;  /* 0x00001c0001bc7983 */ /* 0x000ee20000100800 */
[----:B------:R-:W-:-:S04]  /*4830*/  ISETP.NE.U32.AND P0, PT, RZ, c[0x0][0x218], PT ;  /* 0x00008600ff007a0c */ /* 0x000fc80003f05070 */
[----:B------:R-:W-:Y:S01]  /*4840*/  ISETP.NE.AND.EX P0, PT, RZ, c[0x0][0x21c], PT, P0 ;  /* 0x00008700ff007a0c */ /* 0x000fe20003f05300 */
[----:B--2---:R-:W-:-:S04]  /*4850*/  FFMA.FTZ R224, R189, R203, R204 ;  /* 0x000000cbbde07223 */ /* 0x004fc800000100cc */
[----:B---3--:R-:W-:-:S04]  /*4860*/  FADD.FTZ R224, R188, -R224 ;  /* 0x800000e0bce07221 */ /* 0x008fc80000010000 */
[----:B------:R-:W-:-:S04]  /*4870*/  FMUL.FTZ R224, R0, R224 ;  /* 0x000000e000e07220 */ /* 0x000fc80000410000 */
[----:B------:R-:W-:Y:S02]  /*4880*/  @P0 FADD.FTZ R224, R135, R224 ;  /* 0x000000e087e00221 */ /* 0x000fe40000010000 */
.L_x_12539:
[----:B------:R-:W-:Y:S05]  /*4890*/  BSYNC B1 ;  /* 0x0000000000017941 */ /* 0x000fea0003800000 */
.L_x_12538:
        /* <DEDUP_REMOVED lines=35> */
[----:B0-----:R-:W2:Y:S01]  /*4ad0*/  LDL R244, [R1+0x18] ;  /* 0x0000180001f47983 */ /* 0x001ea20000100800 */
[----:B------:R-:W-:Y:S01]  /*4ae0*/  ISETP.NE.U32.AND P2, PT, RZ, c[0x0][0x218], PT ;  /* 0x00008600ff007a0c */ /* 0x000fe20003f45070 */
[----:B------:R-:W-:-:S03]  /*4af0*/  FFMA.FTZ R188, R219, R203, R204 ;  /* 0x000000cbdbbc7223 */ /* 0x000fc600000100cc */
[----:B------:R-:W-:Y:S01]  /*4b00*/  ISETP.NE.AND.EX P2, PT, RZ, c[0x0][0x21c], PT, P2 ;  /* 0x00008700ff007a0c */ /* 0x000fe20003f45320 */
[----:B--2---:R-:W-:-:S04]  /*4b10*/  FADD.FTZ R188, R244, -R188 ;  /* 0x800000bcf4bc7221 */ /* 0x004fc80000010000 */
[----:B------:R-:W-:-:S08]  /*4b20*/  FMUL.FTZ R221, R0, R188 ;  /* 0x000000bc00dd7220 */ /* 0x000fd00000410000 */
[----:B------:R-:W-:Y:S02]  /*4b30*/  @P2 FADD.FTZ R221, R136, R221 ;  /* 0x000000dd88dd2221 */ /* 0x000fe40000010000 */
.L_x_12541:
[----:B0-----:R-:W-:Y:S05]  /*4b40*/  BSYNC B1 ;  /* 0x0000000000017941 */ /* 0x001fea0003800000 */
.L_x_12540:
        /* <DEDUP_REMOVED lines=16> */
.L_x_12543:
[----:B------:R-:W-:Y:S05]  /*4c50*/  BSYNC B1 ;  /* 0x0000000000017941 */ /* 0x000fea0003800000 */
.L_x_12542:
        /* <DEDUP_REMOVED lines=9> */
.L_x_12545:
[----:B------:R-:W-:Y:S05]  /*4cf0*/  BSYNC B1 ;  /* 0x0000000000017941 */ /* 0x000fea0003800000 */
.L_x_12544:
        /* <DEDUP_REMOVED lines=9> */
.L_x_12547:
[----:B------:R-:W-:Y:S05]  /*4d90*/  BSYNC B1 ;  /* 0x0000000000017941 */ /* 0x000fea0003800000 */
.L_x_12546:
        /* <DEDUP_REMOVED lines=41> */
.L_x_12549:
[----:B0-----:R-:W-:Y:S05]  /*5030*/  BSYNC B1 ;  /* 0x0000000000017941 */ /* 0x001fea0003800000 */
.L_x_12548:
        /* <DEDUP_REMOVED lines=16> */
.L_x_12551:
[----:B------:R-:W-:Y:S05]  /*5140*/  BSYNC B1 ;  /* 0x0000000000017941 */ /* 0x000fea0003800000 */
.L_x_12550:
        /* <DEDUP_REMOVED lines=9> */
.L_x_12553:
[----:B------:R-:W-:Y:S05]  /*51e0*/  BSYNC B1 ;  /* 0x0000000000017941 */ /* 0x000fea0003800000 */
.L_x_12552:
        /* <DEDUP_REMOVED lines=9> */
.L_x_12555:
[----:B------:R-:W-:Y:S05]  /*5280*/  BSYNC B1 ;  /* 0x0000000000017941 */ /* 0x000fea0003800000 */
.L_x_12554:
        /* <DEDUP_REMOVED lines=41> */
.L_x_12557:
[----:B0-----:R-:W-:Y:S05]  /*5520*/  BSYNC B1 ;  /* 0x0000000000017941 */ /* 0x001fea0003800000 */
.L_x_12556:
        /* <DEDUP_REMOVED lines=16> */
.L_x_12559:
[----:B------:R-:W-:Y:S05]  /*5630*/  BSYNC B1 ;  /* 0x0000000000017941 */ /* 0x000fea0003800000 */
.L_x_12558:
        /* <DEDUP_REMOVED lines=9> */
.L_x_12561:
[----:B------:R-:W-:Y:S05]  /*56d0*/  BSYNC B1 ;  /* 0x0000000000017941 */ /* 0x000fea0003800000 */
.L_x_12560:
        /* <DEDUP_REMOVED lines=9> */
.L_x_12563:
[----:B------:R-:W-:Y:S05]  /*5770*/  BSYNC B1 ;  /* 0x0000000000017941 */ /* 0x000fea0003800000 */
.L_x_12562:
        /* <DEDUP_REMOVED lines=41> */
.L_x_12565:
[----:B0-----:R-:W-:Y:S05]  /*5a10*/  BSYNC B1 ;  /* 0x0000000000017941 */ /* 0x001fea0003800000 */
.L_x_12564:
        /* <DEDUP_REMOVED lines=16> */
.L_x_12567:
[----:B------:R-:W-:Y:S05]  /*5b20*/  BSYNC B1 ;  /* 0x0000000000017941 */ /* 0x000fea0003800000 */
.L_x_12566:
        /* <DEDUP_REMOVED lines=9> */
.L_x_12569:
[----:B------:R-:W-:Y:S05]  /*5bc0*/  BSYNC B1 ;  /* 0x0000000000017941 */ /* 0x000fea0003800000 */
.L_x_12568:
        /* <DEDUP_REMOVED lines=9> */
.L_x_12571:
[----:B------:R-:W-:Y:S05]  /*5c60*/  BSYNC B1 ;  /* 0x0000000000017941 */ /* 0x000fea0003800000 */
.L_x_12570:
        /* <DEDUP_REMOVED lines=41> */
.L_x_12573:
[----:B0-----:R-:W-:Y:S05]  /*5f00*/  BSYNC B1 ;  /* 0x0000000000017941 */ /* 0x001fea0003800000 */
.L_x_12572:
        /* <DEDUP_REMOVED lines=16> */
.L_x_12575:
[----:B------:R-:W-:Y:S05]  /*6010*/  BSYNC B1 ;  /* 0x0000000000017941 */ /* 0x000fea0003800000 */
.L_x_12574:
        /* <DEDUP_REMOVED lines=9> */
.L_x_12577:
[----:B------:R-:W-:Y:S05]  /*60b0*/  BSYNC B1 ;  /* 0x0000000000017941 */ /* 0x000fea0003800000 */
.L_x_12576:
        /* <DEDUP_REMOVED lines=9> */
.L_x_12579:
[----:B------:R-:W-:Y:S05]  /*6150*/  BSYNC B1 ;  /* 0x0000000000017941 */ /* 0x000fea0003800000 */
.L_x_12578:
        /* <DEDUP_REMOVED lines=41> */
.L_x_12581:
[----:B0-----:R-:W-:Y:S05]  /*63f0*/  BSYNC B1 ;  /* 0x0000000000017941 */ /* 0x001fea0003800000 */
.L_x_12580:
        /* <DEDUP_REMOVED lines=16> */
.L_x_12583:
[----:B------:R-:W-:Y:S05]  /*6500*/  BSYNC B1 ;  /* 0x0000000000017941 */ /* 0x000fea0003800000 */
.L_x_12582:
        /* <DEDUP_REMOVED lines=9> */
.L_x_12585:
[----:B------:R-:W-:Y:S05]  /*65a0*/  BSYNC B1 ;  /* 0x0000000000017941 */ /* 0x000fea0003800000 */
.L_x_12584:
        /* <DEDUP_REMOVED lines=9> */
.L_x_12587:
[----:B------:R-:W-:Y:S05]  /*6640*/  BSYNC B1 ;  /* 0x0000000000017941 */ /* 0x000fea0003800000 */
.L_x_12586:
        /* <DEDUP_REMOVED lines=11> */
[----:B------:R-:W-:Y:S01]  /*6700*/  @P5 FMUL.FTZ R224, R224, c[0x0][0x1ec] ;  /* 0x00007b00e0e05a20 */ /* 0x000fe20000410000 */
[----:B------:R-:W-:-:S02]  /*6710*/  IADD3 R205, R205, 0x120, RZ ;  /* 0x00000120cdcd7810 */ /* 0x000fc40007ffe0ff */
[----:B------:R-:W-:Y:S01]  /*6720*/  @!P6 ISETP.NE.U32.AND P2, PT, RZ, c[0x0][0x218], PT ;  /* 0x00008600ff00ea0c */ /* 0x000fe20003f45070 */
[----:B------:R0:W-:Y:S01]  /*6730*/  @P3 STG.E.128 [R206.64], R188 ;  /* 0x000000bcce003986 */ /* 0x0001e2000c101d04 */
[----:B------:R-:W-:Y:S01]  /*6740*/  BSSY B1, `(.L_x_12588) ;  /* 0x000001a000017945 */ /* 0x000fe20003800000 */
[----:B-----5:R-:W-:Y:S02]  /*6750*/  @P5 FFMA.FTZ R56, R164, R221, R56 ;  /* 0x000000dda4385223 */ /* 0x020fe40000010038 */
[----:B------:R-:W-:Y:S02]  /*6760*/  @P5 FFMA.FTZ R57, R165, R222, R57 ;  /* 0x000000dea5395223 */ /* 0x000fe40000010039 */
[----:B------:R-:W-:Y:S02]  /*6770*/  @P5 FFMA.FTZ R58, R166, R223, R58 ;  /* 0x000000dfa63a5223 */ /* 0x000fe4000001003a */
[----:B------:R-:W-:Y:S01]  /*6780*/  @P5 FFMA.FTZ R59, R167, R224, R59 ;  /* 0x000000e0a73b5223 */ /* 0x000fe2000001003b */
[----:B0-----:R-:W-:-:S05]  /*6790*/  @P5 MOV R188, 0x10 ;  /* 0x0000001000bc5802 */ /* 0x001fca0000000f00 */
[----:B------:R-:W-:Y:S01]  /*67a0*/  @P5 IMAD.WIDE.U32 R188, R188, R220, c[0x0][0x248] ;  /* 0x00009200bcbc5625 */ /* 0x000fe200078e00dc */
[----:B------:R-:W-:Y:S02]  /*67b0*/  @!P6 ISETP.NE.AND.EX P2, PT, RZ, c[0x0][0x21c], PT, P2 ;  /* 0x00008700ff00ea0c */ /* 0x000fe40003f45320 */
[----:B------:R-:W-:Y:S02]  /*67c0*/  @!P6 ISETP.NE.U32.AND P4, PT, RZ, c[0x0][0x218], PT ;  /* 0x00008600ff00ea0c */ /* 0x000fe40003f85070 */
[----:B------:R-:W-:Y:S01]  /*67d0*/  @!P6 ISETP.NE.U32.AND P0, PT, RZ, c[0x0][0x218], PT ;  /* 0x00008600ff00ea0c */ /* 0x000fe20003f05070 */
[----:B--2---:R-:W-:Y:S02]  /*67e0*/  @P5 FMUL.FTZ R172, R247, R221 ;  /* 0x000000ddf7ac5220 */ /* 0x004fe40000410000 */
[----:B---3--:R-:W-:Y:S02]  /*67f0*/  @P5 FMUL.FTZ R173, R246, R222 ;  /* 0x000000def6ad5220 */ /* 0x008fe40000410000 */
[----:B----4-:R-:W-:-:S02]  /*6800*/  @P5 FMUL.FTZ R174, R245, R223 ;  /* 0x000000dff5ae5220 */ /* 0x010fc40000410000 */
[----:B------:R-:W-:-:S05]  /*6810*/  @P5 FMUL.FTZ R175, R244, R224 ;  /* 0x000000e0f4af5220 */ /* 0x000fca0000410000 */
[----:B------:R0:W-:Y:S02]  /*6820*/  @P5 STG.E.128 [R188.64], R172 ;  /* 0x000000acbc005986 */ /* 0x0001e4000c101d04 */
[----:B0-----:R-:W-:-:S05]  /*6830*/  @P5 MOV R188, 0x10 ;  /* 0x0000001000bc5802 */ /* 0x001fca0000000f00 */
[----:B------:R-:W-:-:S05]  /*6840*/  @P5 IMAD.WIDE.U32 R188, R205, R188, c[0x0][0x170] ;  /* 0x00005c00cdbc5625 */ /* 0x000fca00078e00bc */
[----:B------:R0:W5:Y:S02]  /*6850*/  @P5 LDG.E.128 R164, [R188.64] ;  /* 0x00000004bca45981 */ /* 0x000164000c1e1d00 */
        /* <DEDUP_REMOVED lines=8> */
.L_x_12589:
[----:B------:R-:W-:Y:S05]  /*68e0*/  BSYNC B1 ;  /* 0x0000000000017941 */ /* 0x000fea0003800000 */
.L_x_12588:
[----:B------:R-:W2:Y:S01]  /*68f0*/  LDL R189, [R1+0x74] ;  /* 0x0000740001bd7983 */ /* 0x000ea20000100800 */
[----:B------:R-:W-:Y:S01]  /*6900*/  @!P6 ISETP.NE.U32.AND P2, PT, RZ, c[0x0][0x218], PT ;  /* 0x00008600ff00ea0c */ /* 0x000fe20003f45070 */
[----:B------:R-:W-:Y:S01]  /*6910*/  BSSY B1, `(.L_x_12590) ;  /* 0x0000010000017945 */ /* 0x000fe20003800000 */
[C---:B------:R-:W-:Y:S01]  /*6920*/  SEL R168, R188.reuse, R168, P1 ;  /* 0x000000a8bca87207 */ /* 0x040fe20000800000 */
[----:B------:R-:W-:Y:S01]  /*6930*/  @P5 FMUL.FTZ R188, R188, c[0x0][0x1ec] ;  /* 0x00007b00bcbc5a20 */ /* 0x000fe20000410000 */
[----:B------:R-:W-:Y:S02]  /*6940*/  @!P6 ISETP.NE.AND.EX P2, PT, RZ, c[0x0][0x21c], PT, P2 ;  /* 0x00008700ff00ea0c */ /* 0x000fe40003f45320 */
[----:B------:R-:W-:Y:S01]  /*6950*/  @!P6 ISETP.NE.AND.EX P4, PT, RZ, c[0x0][0x21c], PT, P4 ;  /* 0x00008700ff00ea0c */ /* 0x000fe20003f85340 */
[-C--:B-----5:R-:W-:Y:S01]  /*6960*/  @P5 FFMA.FTZ R52, R164, R188.reuse, R52 ;  /* 0x000000bca4345223 */ /* 0x0a0fe20000010034 */
[----:B------:R-:W-:Y:S01]  /*6970*/  @!P6 ISETP.NE.AND.EX P0, PT, RZ, c[0x0][0x21c], PT, P0 ;  /* 0x00008700ff00ea0c */ /* 0x000fe20003f05300 */
        /* <DEDUP_REMOVED lines=9> */
.L_x_12591:
[----:B------:R-:W-:Y:S05]  /*6a10*/  BSYNC B1 ;  /* 0x0000000000017941 */ /* 0x000fea0003800000 */
.L_x_12590:
        /* <DEDUP_REMOVED lines=11> */
.L_x_12593:
[----:B------:R-:W-:Y:S05]  /*6ad0*/  BSYNC B1 ;  /* 0x0000000000017941 */ /* 0x000fea0003800000 */
.L_x_12592:
[----:B------:R-:W2:Y:S04]  /*6ae0*/  LDL R191, [R1+0x70] ;  /* 0x0000700001bf7983 */ /* 0x000ea80000100800 */
[----:B------:R-:W3:Y:S01]  /*6af0*/  LDL R190, [R1+0x6c] ;  /* 0x00006c0001be7983 */ /* 0x000ee20000100800 */
[C---:B------:R-:W-:Y:S01]  /*6b00*/  SEL R170, R189.reuse, R170, P1 ;  /* 0x000000aabdaa7207 */ /* 0x040fe20000800000 */
[----:B------:R-:W-:Y:S01]  /*6b10*/  @P5 FMUL.FTZ R189, R189, c[0x0][0x1ec] ;  /* 0x00007b00bdbd5a20 */ /* 0x000fe20000410000 */
[----:B------:R-:W-:Y:S01]  /*6b20*/  BSSY B1, `(.L_x_12594) ;  /* 0x000000d000017945 */ /* 0x000fe20003800000 */
[----:B------:R-:W-:Y:S02]  /*6b30*/  @P5 FFMA.FTZ R53, R165, R188, R53 ;  /* 0x000000bca5355223 */ /* 0x000fe40000010035 */
[----:B------:R-:W-:-:S02]  /*6b40*/  @P5 FFMA.FTZ R54, R166, R189, R54 ;  /* 0x000000bda6365223 */ /* 0x000fc40000010036 */
[----:B--2---:R-:W-:Y:S01]  /*6b50*/  @P5 FMUL.FTZ R173, R191, R188 ;  /* 0x000000bcbfad5220 */ /* 0x004fe20000410000 */
[----:B------:R-:W-:Y:S01]  /*6b60*/  @!P6 FSEL R188, R163, RZ, P0 ;  /* 0x000000ffa3bce208 */ /* 0x000fe20000000000 */
[----:B---3--:R-:W-:Y:S01]  /*6b70*/  @P5 FMUL.FTZ R174, R190, R189 ;  /* 0x000000bdbeae5220 */ /* 0x008fe20000410000 */
[----:B------:R-:W-:Y:S05]  /*6b80*/  @!P6 BRA `(.L_x_12595) ;  /* 0x000000600000e947 */ /* 0x000fea0003800000 */
[----:B------:R-:W-:Y:S01]  /*6b90*/  ISETP.NE.U32.AND P0, PT, RZ, c[0x0][0x218], PT ;  /* 0x00008600ff007a0c */ /* 0x000fe20003f05070 */
[----:B------:R-:W-:-:S03]  /*6ba0*/  FFMA.FTZ R203, R194, R203, R204 ;  /* 0x000000cbc2cb7223 */ /* 0x000fc600000100cc */
[----:B------:R-:W-:Y:S01]  /*6bb0*/  ISETP.NE.AND.EX P0, PT, RZ, c[0x0][0x21c], PT, P0 ;  /* 0x00008700ff007a0c */ /* 0x000fe20003f05300 */
[----:B------:R-:W-:-:S04]  /*6bc0*/  FADD.FTZ R203, R202, -R203 ;  /* 0x800000cbcacb7221 */ /* 0x000fc80000010000 */
[----:B------:R-:W-:-:S08]  /*6bd0*/  FMUL.FTZ R188, R0, R203 ;  /* 0x000000cb00bc7220 */ /* 0x000fd00000410000 */
[----:B------:R-:W-:Y:S02]  /*6be0*/  @P0 FADD.FTZ R188, R163, R188 ;  /* 0x000000bca3bc0221 */ /* 0x000fe40000010000 */
.L_x_12595:
[----:B------:R-:W-:Y:S05]  /*6bf0*/  BSYNC B1 ;  /* 0x0000000000017941 */ /* 0x000fea0003800000 */
.L_x_12594:
[----:B------:R-:W2:Y:S01]  /*6c00*/  LDL R0, [R1+0x68] ;  /* 0x0000680001007983 */ /* 0x000ea20000100800 */
[C---:B------:R-:W-:Y:S01]  /*6c10*/  SEL R171, R188.reuse, R171, P1 ;  /* 0x000000abbcab7207 */ /* 0x040fe20000800000 */
[----:B------:R-:W-:Y:S01]  /*6c20*/  @P5 FMUL.FTZ R188, R188, c[0x0][0x1ec] ;  /* 0x00007b00bcbc5a20 */ /* 0x000fe20000410000 */
[----:B------:R-:W-:-:S03]  /*6c30*/  @P3 MOV R189, 0x10 ;  /* 0x0000001000bd3802 */ /* 0x000fc60000000f00 */
[-C--:B------:R-:W-:Y:S02]  /*6c40*/  @P5 FFMA.FTZ R55, R167, R188.reuse, R55 ;  /* 0x000000bca7375223 */ /* 0x080fe40000010037 */
[----:B--2---:R-:W-:Y:S01]  /*6c50*/  @P5 FMUL.FTZ R175, R0, R188 ;  /* 0x000000bc00af5220 */ /* 0x004fe20000410000 */
[----:B------:R-:W-:Y:S02]  /*6c60*/  @P3 IADD3 R188, R2, 0x120, RZ ;  /* 0x0000012002bc3810 */ /* 0x000fe40007ffe0ff */
        /* <DEDUP_REMOVED lines=8> */
[----:B0-----:R-:W-:Y:S01]  /*6cf0*/  @P0 CALL.REL.NOINC `(.L_x_12510) ;  /* 0x0000001000000944 */ /* 0x001fe20003c00000 */
[----:B------:R-:W-:Y:S05]  /*6d00*/  BRA `(.L_x_12596) ;  /* 0xffffa94000007947 */ /* 0x000fea000383ffff */
.L_x_12510:
[----:B------:R-:W-:Y:S05]  /*6d10*/  BSYNC B0 ;  /* 0x0000000000007941 */ /* 0x000fea0003800000 */
.L_x_12508:
        /* <DEDUP_REMOVED lines=93> */
[----:B------:R-:W-:Y:S01]  /*72f0*/  STS.128 [R0.X16], R4 ;  /* 0x0000000400007388 */ /* 0x000fe2000000cc00 */
[----:B-1----:R-:W-:-:S03]  /*7300*/  FADD.FTZ R113, R2, R113 ;  /* 0x0000007102717221 */ /* 0x002fc60000010000 */
[----:B------:R0:W-:Y:S04]  /*7310*/  STS.128 [R0.X16+0x200], R8 ;  /* 0x0002000800007388 */ /* 0x0001e8000000cc00 */
[----:B------:R-:W-:Y:S01]  /*7320*/  STS.128 [R0.X16+0x400], R12 ;  /* 0x0004000c00007388 */ /* 0x000fe2000000cc00 */
[----:B--2---:R-:W-:-:S03]  /*7330*/  FADD.FTZ R115, R44, R115 ;  /* 0x000000732c737221 */ /* 0x004fc60000010000 */
[----:B------:R-:W-:Y:S01]  /*7340*/  STS.128 [R0.X16+0x600], R16 ;  /* 0x0006001000007388 */ /* 0x000fe2000000cc00 */
[----:B---3--:R-:W-:-:S03]  /*7350*/  FADD.FTZ R45, R45, R114 ;  /* 0x000000722d2d7221 */ /* 0x008fc60000010000 */
[----:B------:R-:W-:Y:S04]  /*7360*/  STS.128 [R0.X16+0x800], R20 ;  /* 0x0008001400007388 */ /* 0x000fe8000000cc00 */
[----:B------:R-:W-:Y:S01]  /*7370*/  STS.128 [R0.X16+0xa00], R24 ;  /* 0x000a001800007388 */ /* 0x000fe2000000cc00 */
[----:B0-----:R-:W-:-:S03]  /*7380*/  FADD.FTZ R9, R3, R112 ;  /* 0x0000007003097221 */ /* 0x001fc60000010000 */
        /* <DEDUP_REMOVED lines=88> */
[----:B------:R-:W-:Y:S01]  /*7910*/  STS.128 [R0.X16], R88 ;  /* 0x0000005800007388 */ /* 0x000fe2000000cc00 */
[----:B0-----:R-:W-:-:S03]  /*7920*/  FADD.FTZ R11, R11, R30 ;  /* 0x0000001e0b0b7221 */ /* 0x001fc60000010000 */
[----:B------:R-:W-:Y:S01]  /*7930*/  STS.128 [R0.X16+0x200], R84 ;  /* 0x0002005400007388 */ /* 0x000fe2000000cc00 */
[----:B----4-:R-:W-:Y:S01]  /*7940*/  FADD.FTZ R35, R2, R35 ;  /* 0x0000002302237221 */ /* 0x010fe20000010000 */
[----:B------:R-:W-:Y:S02]  /*7950*/  IADD3 R2, P0, R6, c[0x0][0x228], RZ ;  /* 0x00008a0006027a10 */ /* 0x000fe40007f1e0ff */
[----:B------:R-:W-:Y:S01]  /*7960*/  STS.128 [R0.X16+0x400], R80 ;  /* 0x0004005000007388 */ /* 0x000fe2000000cc00 */
[----:B-----5:R-:W-:Y:S01]  /*7970*/  FADD.FTZ R19, R3, R32 ;  /* 0x0000002003137221 */ /* 0x020fe20000010000 */
[----:B------:R-:W-:Y:S02]  /*7980*/  IADD3.X R3, R7, c[0x0][0x22c], RZ, P0, !PT ;  /* 0x00008b0007037a10 */ /* 0x000fe400007fe4ff */
[----:B------:R-:W-:Y:S01]  /*7990*/  STS.128 [R0.X16+0x600], R76 ;  /* 0x0006004c00007388 */ /* 0x000fe2000000cc00 */
[----:B------:R-:W-:Y:S01]  /*79a0*/  FADD.FTZ R37, R4, R37 ;  /* 0x0000002504257221 */ /* 0x000fe20000010000 */
[----:B------:R-:W-:-:S02]  /*79b0*/  IADD3 R4, P1, R6, c[0x0][0x220], RZ ;  /* 0x0000880006047a10 */ /* 0x000fc40007f3e0ff */
        /* <DEDUP_REMOVED lines=121> */
.L_x_12514:
[----:B------:R-:W-:Y:S01]  /*8150*/  HFMA2.MMA R204, -RZ, RZ, 0, 5.9604644775390625e-08 ;  /* 0x00000001ffcc7435 */ /* 0x000fe200000001ff */
[----:B------:R-:W-:-:S02]  /*8160*/  MOV R189, R190 ;  /* 0x000000be00bd7202 */ /* 0x000fc40000000f00 */
[----:B------:R-:W-:Y:S02]  /*8170*/  MOV R206, 0x1f ;  /* 0x0000001f00ce7802 */ /* 0x000fe40000000f00 */
[----:B------:R-:W-:Y:S02]  /*8180*/  MOV R205, 0xffffffff ;  /* 0xffffffff00cd7802 */ /* 0x000fe40000000f00 */
[----:B------:R-:W-:Y:S02]  /*8190*/  MOV R188, 0x81b0 ;  /* 0x000081b000bc7802 */ /* 0x000fe40000000f00 */
[----:B-----5:R-:W-:Y:S05]  /*81a0*/  CALL.REL.NOINC `($__internal_167_$__cuda_sm70_shflsync_bfly_p) ;  /* 0x0000045000007944 */ /* 0x020fea0003c00000 */
[----:B-1----:R-:W-:Y:S01]  /*81b0*/  MOV R203, R204 ;  /* 0x000000cc00cb7202 */ /* 0x002fe20000000f00 */
[----:B------:R-:W-:Y:S05]  /*81c0*/  BRA `(.L_x_12597) ;  /* 0xffffb5b000007947 */ /* 0x000fea000383ffff */
.L_x_12515:
[----:B------:R-:W-:Y:S01]  /*81d0*/  HFMA2.MMA R204, -RZ, RZ, 0, 5.9604644775390625e-08 ;  /* 0x00000001ffcc7435 */ /* 0x000fe200000001ff */
[----:B------:R-:W-:Y:S02]  /*81e0*/  MOV R189, R191 ;  /* 0x000000bf00bd7202 */ /* 0x000fe40000000f00 */
[----:B------:R-:W-:Y:S02]  /*81f0*/  MOV R206, 0x1f ;  /* 0x0000001f00ce7802 */ /* 0x000fe40000000f00 */
[----:B------:R-:W-:-:S02]  /*8200*/  MOV R205, 0xffffffff ;  /* 0xffffffff00cd7802 */ /* 0x000fc40000000f00 */
[----:B------:R-:W-:Y:S02]  /*8210*/  MOV R188, 0x8230 ;  /* 0x0000823000bc7802 */ /* 0x000fe40000000f00 */
[----:B01---5:R-:W-:Y:S05]  /*8220*/  CALL.REL.NOINC `($__internal_167_$__cuda_sm70_shflsync_bfly_p) ;  /* 0x000003d000007944 */ /* 0x023fea0003c00000 */
[----:B------:R-:W-:Y:S01]  /*8230*/  FADD.FTZ R190, R203, R190 ;  /* 0x000000becbbe7221 */ /* 0x000fe20000010000 */
[----:B------:R-:W-:Y:S01]  /*8240*/  MOV R206, 0x1f ;  /* 0x0000001f00ce7802 */ /* 0x000fe20000000f00 */
[----:B-1----:R-:W-:Y:S01]  /*8250*/  FADD.FTZ R191, R191, R204 ;  /* 0x000000ccbfbf7221 */ /* 0x002fe20000010000 */
[----:B------:R-:W-:Y:S01]  /*8260*/  HFMA2.MMA R204, -RZ, RZ, 0, 1.1920928955078125e-07 ;  /* 0x00000002ffcc7435 */ /* 0x000fe200000001ff */
[----:B------:R-:W-:Y:S02]  /*8270*/  MOV R205, 0xffffffff ;  /* 0xffffffff00cd7802 */ /* 0x000fe40000000f00 */
[----:B------:R-:W-:Y:S02]  /*8280*/  MOV R189, R190 ;  /* 0x000000be00bd7202 */ /* 0x000fe40000000f00 */
[----:B------:R-:W-:Y:S02]  /*8290*/  MOV R188, 0x82b0 ;  /* 0x000082b000bc7802 */ /* 0x000fe40000000f00 */
[----:B------:R-:W-:Y:S05]  /*82a0*/  CALL.REL.NOINC `($__internal_167_$__cuda_sm70_shflsync_bfly_p) ;  /* 0x0000035000007944 */ /* 0x000fea0003c00000 */
[----:B-1----:R-:W-:Y:S01]  /*82b0*/  MOV R203, R204 ;  /* 0x000000cc00cb7202 */ /* 0x002fe20000000f00 */
[----:B------:R-:W-:Y:S01]  /*82c0*/  HFMA2.MMA R204, -RZ, RZ, 0, 1.1920928955078125e-07 ;  /* 0x00000002ffcc7435 */ /* 0x000fe200000001ff */
[----:B------:R-:W-:-:S02]  /*82d0*/  MOV R189, R191 ;  /* 0x000000bf00bd7202 */ /* 0x000fc40000000f00 */
[----:B------:R-:W-:Y:S02]  /*82e0*/  MOV R206, 0x1f ;  /* 0x0000001f00ce7802 */ /* 0x000fe40000000f00 */
[----:B------:R-:W-:Y:S02]  /*82f0*/  MOV R205, 0xffffffff ;  /* 0xffffffff00cd7802 */ /* 0x000fe40000000f00 */
[----:B------:R-:W-:Y:S02]  /*8300*/  MOV R188, 0x8320 ;  /* 0x0000832000bc7802 */ /* 0x000fe40000000f00 */
[----:B------:R-:W-:Y:S05]  /*8310*/  CALL.REL.NOINC `($__internal_167_$__cuda_sm70_shflsync_bfly_p) ;  /* 0x000002e000007944 */ /* 0x000fea0003c00000 */
[----:B------:R-:W-:Y:S01]  /*8320*/  FADD.FTZ R190, R203, R190 ;  /* 0x000000becbbe7221 */ /* 0x000fe20000010000 */
[----:B------:R-:W-:Y:S01]  /*8330*/  MOV R206, 0x1f ;  /* 0x0000001f00ce7802 */ /* 0x000fe20000000f00 */
[----:B-1----:R-:W-:Y:S01]  /*8340*/  FADD.FTZ R191, R191, R204 ;  /* 0x000000ccbfbf7221 */ /* 0x002fe20000010000 */
[----:B------:R-:W-:Y:S01]  /*8350*/  HFMA2.MMA R204, -RZ, RZ, 0, 2.384185791015625e-07 ;  /* 0x00000004ffcc7435 */ /* 0x000fe200000001ff */
[----:B------:R-:W-:Y:S02]  /*8360*/  MOV R205, 0xffffffff ;  /* 0xffffffff00cd7802 */ /* 0x000fe40000000f00 */
[----:B------:R-:W-:-:S02]  /*8370*/  MOV R189, R190 ;  /* 0x000000be00bd7202 */ /* 0x000fc40000000f00 */
[----:B------:R-:W-:Y:S02]  /*8380*/  MOV R188, 0x83a0 ;  /* 0x000083a000bc7802 */ /* 0x000fe40000000f00 */
[----:B------:R-:W-:Y:S05]  /*8390*/  CALL.REL.NOINC `($__internal_167_$__cuda_sm70_shflsync_bfly_p) ;  /* 0x0000026000007944 */ /* 0x000fea0003c00000 */
[----:B-1----:R-:W-:Y:S01]  /*83a0*/  MOV R203, R204 ;  /* 0x000000cc00cb7202 */ /* 0x002fe20000000f00 */
[----:B------:R-:W-:Y:S01]  /*83b0*/  HFMA2.MMA R204, -RZ, RZ, 0, 2.384185791015625e-07 ;  /* 0x00000004ffcc7435 */ /* 0x000fe200000001ff */
[----:B------:R-:W-:Y:S02]  /*83c0*/  MOV R189, R191 ;  /* 0x000000bf00bd7202 */ /* 0x000fe40000000f00 */
[----:B------:R-:W-:Y:S02]  /*83d0*/  MOV R206, 0x1f ;  /* 0x0000001f00ce7802 */ /* 0x000fe40000000f00 */
[----:B------:R-:W-:Y:S02]  /*83e0*/  MOV R205, 0xffffffff ;  /* 0xffffffff00cd7802 */ /* 0x000fe40000000f00 */
[----:B------:R-:W-:Y:S02]  /*83f0*/  MOV R188, 0x8410 ;  /* 0x0000841000bc7802 */ /* 0x000fe40000000f00 */
[----:B------:R-:W-:Y:S05]  /*8400*/  CALL.REL.NOINC `($__internal_167_$__cuda_sm70_shflsync_bfly_p) ;  /* 0x000001f000007944 */ /* 0x000fea0003c00000 */
[----:B------:R-:W-:Y:S01]  /*8410*/  FADD.FTZ R190, R203, R190 ;  /* 0x000000becbbe7221 */ /* 0x000fe20000010000 */
[----:B------:R-:W-:Y:S01]  /*8420*/  MOV R206, 0x1f ;  /* 0x0000001f00ce7802 */ /* 0x000fe20000000f00 */
[----:B-1----:R-:W-:Y:S01]  /*8430*/  FADD.FTZ R191, R191, R204 ;  /* 0x000000ccbfbf7221 */ /* 0x002fe20000010000 */
[----:B------:R-:W-:Y:S01]  /*8440*/  HFMA2.MMA R204, -RZ, RZ, 0, 4.76837158203125e-07 ;  /* 0x00000008ffcc7435 */ /* 0x000fe200000001ff */
[----:B------:R-:W-:-:S02]  /*8450*/  MOV R205, 0xffffffff ;  /* 0xffffffff00cd7802 */ /* 0x000fc40000000f00 */
[----:B------:R-:W-:Y:S02]  /*8460*/  MOV R189, R190 ;  /* 0x000000be00bd7202 */ /* 0x000fe40000000f00 */
[----:B------:R-:W-:Y:S02]  /*8470*/  MOV R188, 0x8490 ;  /* 0x0000849000bc7802 */ /* 0x000fe40000000f00 */
[----:B------:R-:W-:Y:S05]  /*8480*/  CALL.REL.NOINC `($__internal_167_$__cuda_sm70_shflsync_bfly_p) ;  /* 0x0000017000007944 */ /* 0x000fea0003c00000 */
[----:B-1----:R-:W-:Y:S01]  /*8490*/  MOV R203, R204 ;  /* 0x000000cc00cb7202 */ /* 0x002fe20000000f00 */
[----:B------:R-:W-:Y:S01]  /*84a0*/  HFMA2.MMA R204, -RZ, RZ, 0, 4.76837158203125e-07 ;  /* 0x00000008ffcc7435 */ /* 0x000fe200000001ff */
[----:B------:R-:W-:Y:S02]  /*84b0*/  MOV R189, R191 ;  /* 0x000000bf00bd7202 */ /* 0x000fe40000000f00 */
[----:B------:R-:W-:Y:S02]  /*84c0*/  MOV R206, 0x1f ;  /* 0x0000001f00ce7802 */ /* 0x000fe40000000f00 */
[----:B------:R-:W-:Y:S02]  /*84d0*/  MOV R205, 0xffffffff ;  /* 0xffffffff00cd7802 */ /* 0x000fe40000000f00 */
[----:B------:R-:W-:-:S02]  /*84e0*/  MOV R188, 0x8500 ;  /* 0x0000850000bc7802 */ /* 0x000fc40000000f00 */
[----:B------:R-:W-:Y:S05]  /*84f0*/  CALL.REL.NOINC `($__internal_167_$__cuda_sm70_shflsync_bfly_p) ;  /* 0x0000010000007944 */ /* 0x000fea0003c00000 */
[----:B------:R-:W-:Y:S01]  /*8500*/  FADD.FTZ R190, R203, R190 ;  /* 0x000000becbbe7221 */ /* 0x000fe20000010000 */
[----:B------:R-:W-:Y:S01]  /*8510*/  MOV R206, 0x1f ;  /* 0x0000001f00ce7802 */ /* 0x000fe20000000f00 */
[----:B-1----:R-:W-:Y:S01]  /*8520*/  FADD.FTZ R191, R191, R204 ;  /* 0x000000ccbfbf7221 */ /* 0x002fe20000010000 */
[----:B------:R-:W-:Y:S01]  /*8530*/  HFMA2.MMA R204, -RZ, RZ, 0, 9.5367431640625e-07 ;  /* 0x00000010ffcc7435 */ /* 0x000fe200000001ff */
[----:B------:R-:W-:-:S02]  /*8540*/  MOV R205, 0xffffffff ;  /* 0xffffffff00cd7802 */ /* 0x000fc40000000f00 */
[----:B------:R-:W-:Y:S02]  /*8550*/  MOV R189, R190 ;  /* 0x000000be00bd7202 */ /* 0x000fe40000000f00 */
[----:B------:R-:W-:Y:S02]  /*8560*/  MOV R188, 0x8580 ;  /* 0x0000858000bc7802 */ /* 0x000fe40000000f00 */
[----:B------:R-:W-:Y:S05]  /*8570*/  CALL.REL.NOINC `($__internal_167_$__cuda_sm70_shflsync_bfly_p) ;  /* 0x0000008000007944 */ /* 0x000fea0003c00000 */
[----:B-1----:R-:W-:Y:S01]  /*8580*/  MOV R203, R204 ;  /* 0x000000cc00cb7202 */ /* 0x002fe20000000f00 */
[----:B------:R-:W-:Y:S01]  /*8590*/  HFMA2.MMA R204, -RZ, RZ, 0, 9.5367431640625e-07 ;  /* 0x00000010ffcc7435 */ /* 0x000fe200000001ff */
[----:B------:R-:W-:Y:S02]  /*85a0*/  MOV R189, R191 ;  /* 0x000000bf00bd7202 */ /* 0x000fe40000000f00 */
[----:B------:R-:W-:Y:S02]  /*85b0*/  MOV R206, 0x1f ;  /* 0x0000001f00ce7802 */ /* 0x000fe40000000f00 */
[----:B------:R-:W-:Y:S02]  /*85c0*/  MOV R205, 0xffffffff ;  /* 0xffffffff00cd7802 */ /* 0x000fe40000000f00 */
[----:B------:R-:W-:-:S02]  /*85d0*/  MOV R188, 0x85f0 ;  /* 0x000085f000bc7802 */ /* 0x000fc40000000f00 */
[----:B------:R-:W-:Y:S05]  /*85e0*/  CALL.REL.NOINC `($__internal_167_$__cuda_sm70_shflsync_bfly_p) ;  /* 0x0000001000007944 */ /* 0x000fea0003c00000 */
[----:B-1----:R-:W-:Y:S05]  /*85f0*/  BRA `(.L_x_12598) ;  /* 0xffffb2a000007947 */ /* 0x002fea000383ffff */
        .weak           $__internal_167_$__cuda_sm70_shflsync_bfly_p
        .type           $__internal_167_$__cuda_sm70_shflsync_bfly_p,@function
        .size           $__internal_167_$__cuda_sm70_shflsync_bfly_p,(.L_x_15049 - $__internal_167_$__cuda_sm70_shflsync_bfly_p)
$__internal_167_$__cuda_sm70_shflsync_bfly_p:
[----:B------:R-:W-:Y:S04]  /*8600*/  WARPSYNC R205 ;  /* 0x000000cd00007348 */ /* 0x000fe80003800000 */
[----:B------:R0:W1:Y:S02]  /*8610*/  SHFL.BFLY PT, R204, R189, R204, R206 ;  /* 0x0c0000ccbdcc7389 */ /* 0x00006400000e00ce */
[----:B0-----:R-:W-:-:S06]  /*8620*/  HFMA2.MMA R189, -RZ, RZ, 0, 0 ;  /* 0x00000000ffbd7435 */ /* 0x001fcc00000001ff */
[----:B------:R-:W-:Y:S05]  /*8630*/  RET.REL.NODEC R188 `(_ZN10layer_norm13ln_bwd_kernelINS_13Kernel_traitsI6__halfffffjLj1280ELj1ELj4ELj1ELj16ENS_18Kernel_traits_baseILj1280ES2_ffffjLj128EEEEELb0ELb1ELb1ELb1EEEvNS_9BwdParamsE) ;  /* 0xffff79c0bc007950 */ /* 0x000fea0003c3ffff */
.L_x_12599:
        /* <DEDUP_REMOVED lines=12> */
.L_x_15049:


//--------------------- .text._ZN10layer_norm13ln_bwd_kernelINS_13Kernel_traitsI6__halfffffjLj1280ELj1ELj4ELj1ELj16ENS_18Kernel_traits_baseILj1280ES2_ffffjLj128EEEEELb1ELb0ELb0ELb0EEEvNS_9BwdParamsE --------------------------
	.section	.text._ZN10layer_norm13ln_bwd_kernelINS_13Kernel_traitsI6__halfffffjLj1280ELj1ELj4ELj1ELj16ENS_18Kernel_traits_baseILj1280ES2_ffffjLj128EEEEELb1ELb0ELb0ELb0EEEvNS_9BwdParamsE,"ax",@progbits
	.sectioninfo	@"SHI_REGISTERS=255"
	.align	128
        .global         _ZN10layer_norm13ln_bwd_kernelINS_13Kernel_traitsI6__halfffffjLj1280ELj1ELj4ELj1ELj16ENS_18Kernel_traits_baseILj1280ES2_ffffjLj128EEEEELb1ELb0ELb0ELb0EEEvNS_9BwdParamsE
        .type           _ZN10layer_norm13ln_bwd_kernelINS_13Kernel_traitsI6__halfffffjLj1280ELj1ELj4ELj1ELj16ENS_18Kernel_traits_baseILj1280ES2_ffffjLj128EEEEELb1ELb0ELb0ELb0EEEvNS_9BwdParamsE,@function
        .size           _ZN10layer_norm13ln_bwd_kernelINS_13Kernel_traitsI6__halfffffjLj1280ELj1ELj4ELj1ELj16ENS_18Kernel_traits_baseILj1280ES2_ffffjLj128EEEEELb1ELb0ELb0ELb0EEEvNS_9BwdParamsE,(.L_x_15050 - _ZN10layer_norm13ln_bwd_kernelINS_13Kernel_traitsI6__halfffffjLj1280ELj1ELj4ELj1ELj16ENS_18Kernel_traits_baseILj1280ES2_ffffjLj128EEEEELb1ELb0ELb0ELb0EEEvNS_9BwdParamsE)
        .other          _ZN10layer_norm13ln_bwd_kernelINS_13Kernel_traitsI6__halfffffjLj1280ELj1ELj4ELj1ELj16ENS_18Kernel_traits_baseILj1280ES2_ffffjLj128EEEEELb1ELb0ELb0ELb0EEEvNS_9BwdParamsE,@"STO_CUDA_ENTRY STV_DEFAULT"
_ZN10layer_norm13ln_bwd_kernelINS_13Kernel_traitsI6__halfffffjLj1280ELj1ELj4ELj1ELj16ENS_18Kernel_traits_baseILj1280ES2_ffffjLj128EEEEELb1ELb0ELb0ELb0EEEvNS_9BwdParamsE:
.text._ZN10layer_norm13ln_bwd_kernelINS_13Kernel_traitsI6__halfffffjLj1280ELj1ELj4ELj1ELj16ENS_18Kernel_traits_baseILj1280ES2_ffffjLj128EEEEELb1ELb0ELb0ELb0EEEvNS_9BwdParamsE:
        /* <DEDUP_REMOVED lines=33> */
[----:B------:R-:W-:Y:S02]  /*0210*/  ISETP.GE.U32.AND P3, PT, R6, 0x100, PT ;  /* 0x000001000600780c */ /* 0x000fe40003f66070 */
[----:B------:R-:W-:Y:S01]  /*0220*/  @P1 MOV R35, 0x8 ;  /* 0x0000000800231802 */ /* 0x000fe20000000f00 */
[C---:B------:R-:W-:Y:S01]  /*0230*/  @P0 IMAD.WIDE.U32 R32, R0.reuse, R33, c[0x0][0x1b0] ;  /* 0x00006c0000200625 */ /* 0x040fe200078e0021 */
[----:B------:R-:W-:Y:S02]  /*0240*/  @P0 IADD3 R0, R0, 0x20, RZ ;  /* 0x0000002000000810 */ /* 0x000fe40007ffe0ff */
[C---:B------:R-:W-:Y:S02]  /*0250*/  ISETP.GE.U32.AND P0, PT, R6.reuse, 0x40, PT ;  /* 0x000000400600780c */ /* 0x040fe40003f06070 */
[----:B------:R-:W-:Y:S01]  /*0260*/  ISETP.GE.U32.AND P6, PT, R6, 0x60, PT ;  /* 0x000000600600780c */ /* 0x000fe20003fc6070 */
        /* <DEDUP_REMOVED lines=76> */
[----:B------:R-:W-:Y:S02]  /*0730*/  SHF.R.U32.HI R32, RZ, 0x10, R5 ;  /* 0x00000010ff207819 */ /* 0x000fe40000011605 */
[----:B------:R-:W-:Y:S02]  /*0740*/  MOV R4, R8 ;  /* 0x0000000800047202 */ /* 0x000fe40000000f00 */
[--C-:B------:R-:W-:Y:S02]  /*0750*/  SHF.R.U64 R31, R8, 0x10, R9.reuse ;  /* 0x00000010081f7819 */ /* 0x100fe40000001209 */
[----:B------:R-:W-:Y:S01]  /*0760*/  MOV R2, R0 ;  /* 0x0000000000027202 */ /* 0x000fe20000000f00 */
[----:B------:R-:W-:Y:S01]  /*0770*/  HADD2.F32 R0, -RZ, R3.H0_H0 ;  /* 0x20000003ff007230 */ /* 0x000fe20000004100 */
[----:B------:R-:W-:Y:S01]  /*0780*/  MOV R5, R9 ;  /* 0x0000000900057202 */ /* 0x000fe20000000f00 */
[----:B------:R-:W-:Y:S01]  /*0790*/  HADD2.F32 R3, -RZ, R7.H0_H0 ;  /* 0x20000007ff037230 */ /* 0x000fe20000004100 */
[----:B------:R-:W-:Y:S01]  /*07a0*/  SHF.R.U32.HI R30, RZ, 0x10, R9 ;  /* 0x00000010ff1e7819 */ /* 0x000fe20000011609 */
[----:B------:R-:W-:Y:S01]  /*07b0*/  HADD2.F32 R4, -RZ, R4.H0_H0 ;  /* 0x20000004ff047230 */ /* 0x000fe20000004100 */
[----:B------:R-:W-:Y:S01]  /*07c0*/  MOV R8, R10 ;  /* 0x0000000a00087202 */ /* 0x000fe20000000f00 */
[----:B------:R0:W-:Y:S01]  /*07d0*/  STL [R1+0x48], R0 ;  /* 0x0000480001007387 */ /* 0x0001e20000100800 */
[----:B------:R-:W-:-:S02]  /*07e0*/  SHF.R.U64 R29, R10, 0x10, R11 ;  /* 0x000000100a1d7819 */ /* 0x000fc4000000120b */
[----:B------:R-:W-:Y:S02]  /*07f0*/  MOV R9, R11 ;  /* 0x0000000b00097202 */ /* 0x000fe40000000f00 */
[----:B------:R-:W-:Y:S02]  /*0800*/  SHF.R.U32.HI R28, RZ, 0x10, R11 ;  /* 0x00000010ff1c7819 */ /* 0x000fe4000001160b */
[----:B------:R-:W-:Y:S02]  /*0810*/  MOV R10, R12 ;  /* 0x0000000c000a7202 */ /* 0x000fe40000000f00 */
[--C-:B------:R-:W-:Y:S01]  /*0820*/  SHF.R.U64 R27, R12, 0x10, R13.reuse ;  /* 0x000000100c1b7819 */ /* 0x100fe2000000120d */
[----:B0-----:R-:W-:Y:S01]  /*0830*/  HADD2.F32 R0, -RZ, R32.H0_H0 ;  /* 0x20000020ff007230 */ /* 0x001fe20000004100 */
[----:B------:R-:W-:Y:S02]  /*0840*/  MOV R11, R13 ;  /* 0x0000000d000b7202 */ /* 0x000fe40000000f00 */
[----:B------:R-:W-:-:S02]  /*0850*/  SHF.R.U32.HI R26, RZ, 0x10, R13 ;  /* 0x00000010ff1a7819 */ /* 0x000fc4000001160d */
[----:B------:R-:W-:Y:S02]  /*0860*/  MOV R12, R14 ;  /* 0x0000000e000c7202 */ /* 0x000fe40000000f00 */
[--C-:B------:R-:W-:Y:S02]  /*0870*/  SHF.R.U64 R14, R14, 0x10, R15.reuse ;  /* 0x000000100e0e7819 */ /* 0x100fe4000000120f */
[----:B------:R-:W-:Y:S02]  /*0880*/  MOV R13, R15 ;  /* 0x0000000f000d7202 */ /* 0x000fe40000000f00 */
[----:B------:R-:W-:Y:S01]  /*0890*/  SHF.R.U32.HI R252, RZ, 0x10, R15 ;  /* 0x00000010fffc7819 */ /* 0x000fe2000001160f */
[----:B------:R-:W-:Y:S01]  /*08a0*/  HADD2.F32 R15, -RZ, R33.H0_H0 ;  /* 0x20000021ff0f7230 */ /* 0x000fe20000004100 */
[----:B------:R-:W-:Y:S02]  /*08b0*/  MOV R251, R16 ;  /* 0x0000001000fb7202 */ /* 0x000fe40000000f00 */
[--C-:B------:R-:W-:Y:S01]  /*08c0*/  SHF.R.U64 R250, R16, 0x10, R17.reuse ;  /* 0x0000001010fa7819 */ /* 0x100fe20000001211 */
[----:B------:R-:W-:Y:S01]  /*08d0*/  HADD2.F32 R252, -RZ, R252.H0_H0 ;  /* 0x200000fcfffc7230 */ /* 0x000fe20000004100 */
[----:B------:R-:W-:Y:S01]  /*08e0*/  STL [R1+0x44], R15 ;  /* 0x0000440f01007387 */ /* 0x000fe20000100800 */
        /* <DEDUP_REMOVED lines=9> */
[----:B------:R-:W-:Y:S01]  /*0980*/  HADD2.F32 R249, -RZ, R249.H0_H0 ;  /* 0x200000f9fff97230 */ /* 0x000fe20000004100 */
[----:B------:R-:W-:Y:S01]  /*0990*/  SHF.R.U32.HI R244, RZ, 0x10, R19 ;  /* 0x00000010fff47819 */ /* 0x000fe20000011613 */
[----:B------:R2:W-:Y:S01]  /*09a0*/  STL [R1+0x38], R4 ;  /* 0x0000380401007387 */ /* 0x0005e20000100800 */
[----:B------:R-:W-:Y:S01]  /*09b0*/  MOV R243, R20 ;  /* 0x0000001400f37202 */ /* 0x000fe20000000f00 */
[----:B0-----:R-:W-:Y:S01]  /*09c0*/  HADD2.F32 R3, -RZ, R31.H0_H0 ;  /* 0x2000001fff037230 */ /* 0x001fe20000004100 */
[--C-:B------:R-:W-:Y:S01]  /*09d0*/  SHF.R.U64 R242, R20, 0x10, R21.reuse ;  /* 0x0000001014f27819 */ /* 0x100fe20000001215 */
[----:B------:R-:W-:Y:S01]  /*09e0*/  HADD2.F32 R248, -RZ, R248.H0_H0 ;  /* 0x200000f8fff87230 */ /* 0x000fe20000004100 */
[----:B------:R-:W-:Y:S01]  /*09f0*/  MOV R241, R21 ;  /* 0x0000001500f17202 */ /* 0x000fe20000000f00 */
        /* <DEDUP_REMOVED lines=14> */
[----:B------:R-:W-:Y:S01]  /*0ae0*/  MOV R235, R24 ;  /* 0x0000001800eb7202 */ /* 0x000fe20000000f00 */
[----:B------:R-:W-:Y:S01]  /*0af0*/  HADD2.F32 R244, -RZ, R244.H0_H0 ;  /* 0x200000f4fff47230 */ /* 0x000fe20000004100 */
[----:B------:R0:W-:Y:S01]  /*0b00*/  STL [R1+0x28], R3 ;  /* 0x0000280301007387 */ /* 0x0001e20000100800 */
[----:B-1----:R-:W-:Y:S01]  /*0b10*/  HADD2.F32 R0, -RZ, R29.H0_H0 ;  /* 0x2000001dff007230 */ /* 0x002fe20000004100 */
[--C-:B------:R-:W-:Y:S01]  /*0b20*/  SHF.R.U64 R234, R24, 0x10, R25.reuse ;  /* 0x0000001018ea7819 */ /* 0x100fe20000001219 */
[----:B------:R-:W-:Y:S01]  /*0b30*/  HADD2.F32 R243, -RZ, R243.H0_H0 ;  /* 0x200000f3fff37230 */ /* 0x000fe20000004100 */
[----:B------:R-:W-:Y:S01]  /*0b40*/  MOV R233, R25 ;  /* 0x0000001900e97202 */ /* 0x000fe20000000f00 */
[----:B--2---:R-:W-:Y:S01]  /*0b50*/  HADD2.F32 R4, -RZ, R9.H0_H0 ;  /* 0x20000009ff047230 */ /* 0x004fe20000004100 */
[----:B------:R1:W-:Y:S01]  /*0b60*/  STL [R1+0x24], R0 ;  /* 0x0000240001007387 */ /* 0x0003e20000100800 */
[----:B------:R-:W-:Y:S01]  /*0b70*/  SHF.R.U32.HI R232, RZ, 0x10, R25 ;  /* 0x00000010ffe87819 */ /* 0x000fe20000011619 */
[----:B------:R-:W-:-:S02]  /*0b80*/  HADD2.F32 R242, -RZ, R242.H0_H0 ;  /* 0x200000f2fff27230 */ /* 0x000fc40000004100 */
[----:B0-----:R-:W-:Y:S01]  /*0b90*/  HADD2.F32 R3, -RZ, R28.H0_H0 ;  /* 0x2000001cff037230 */ /* 0x001fe20000004100 */
[----:B------:R0:W-:Y:S01]  /*0ba0*/  STL [R1+0x20], R4 ;  /* 0x0000200401007387 */ /* 0x0001e20000100800 */
[----:B------:R-:W-:Y:S02]  /*0bb0*/  HADD2.F32 R241, -RZ, R241.H0_H0 ;  /* 0x200000f1fff17230 */ /* 0x000fe40000004100 */
[----:B------:R-:W-:Y:S01]  /*0bc0*/  HADD2.F32 R240, -RZ, R240.H0_H0 ;  /* 0x200000f0fff07230 */ /* 0x000fe20000004100 */
[----:B------:R2:W-:Y:S01]  /*0bd0*/  STL [R1+0x1c], R3 ;  /* 0x00001c0301007387 */ /* 0x0005e20000100800 */
[----:B-1----:R-:W-:Y:S02]  /*0be0*/  HADD2.F32 R0, -RZ, R10.H0_H0 ;  /* 0x2000000aff007230 */ /* 0x002fe40000004100 */
[----:B------:R-:W-:Y:S02]  /*0bf0*/  HADD2.F32 R239, -RZ, R239.H0_H0 ;  /* 0x200000efffef7230 */ /* 0x000fe40000004100 */
[----:B------:R-:W-:Y:S01]  /*0c00*/  HADD2.F32 R238, -RZ, R238.H0_H0 ;  /* 0x200000eeffee7230 */ /* 0x000fe20000004100 */
[----:B------:R1:W-:Y:S01]  /*0c10*/  STL [R1+0x18], R0 ;  /* 0x0000180001007387 */ /* 0x0003e20000100800 */
[----:B0-----:R-:W-:-:S02]  /*0c20*/  HADD2.F32 R4, -RZ, R27.H0_H0 ;  /* 0x2000001bff047230 */ /* 0x001fc40000004100 */
[----:B------:R-:W-:Y:S02]  /*0c30*/  HADD2.F32 R237, -RZ, R237.H0_H0 ;  /* 0x200000edffed7230 */ /* 0x000fe40000004100 */
[----:B--2---:R-:W-:Y:S01]  /*0c40*/  HADD2.F32 R3, -RZ, R11.H0_H0 ;  /* 0x2000000bff037230 */ /* 0x004fe20000004100 */
[----:B------:R0:W-:Y:S01]  /*0c50*/  STL [R1+0x14], R4 ;  /* 0x0000140401007387 */ /* 0x0001e20000100800 */
[----:B------:R-:W-:Y:S02]  /*0c60*/  HADD2.F32 R236, -RZ, R236.H0_H0 ;  /* 0x200000ecffec7230 */ /* 0x000fe40000004100 */
[----:B------:R-:W-:Y:S01]  /*0c70*/  HADD2.F32 R235, -RZ, R235.H0_H0 ;  /* 0x200000ebffeb7230 */ /* 0x000fe20000004100 */
[----:B------:R2:W-:Y:S01]  /*0c80*/  STL [R1+0x10], R3 ;  /* 0x0000100301007387 */ /* 0x0005e20000100800 */
[----:B-1----:R-:W-:Y:S02]  /*0c90*/  HADD2.F32 R0, -RZ, R26.H0_H0 ;  /* 0x2000001aff007230 */ /* 0x002fe40000004100 */
[----:B------:R-:W-:-:S02]  /*0ca0*/  HADD2.F32 R234, -RZ, R234.H0_H0 ;  /* 0x200000eaffea7230 */ /* 0x000fc40000004100 */
[----:B------:R-:W-:Y:S01]  /*0cb0*/  HADD2.F32 R233, -RZ, R233.H0_H0 ;  /* 0x200000e9ffe97230 */ /* 0x000fe20000004100 */
[----:B------:R1:W-:Y:S01]  /*0cc0*/  STL [R1+0xc], R0 ;  /* 0x00000c0001007387 */ /* 0x0003e20000100800 */
[----:B0-----:R-:W-:Y:S02]  /*0cd0*/  HADD2.F32 R4, -RZ, R12.H0_H0 ;  /* 0x2000000cff047230 */ /* 0x001fe40000004100 */
[----:B------:R-:W-:Y:S02]  /*0ce0*/  HADD2.F32 R232, -RZ, R232.H0_H0 ;  /* 0x200000e8ffe87230 */ /* 0x000fe40000004100 */
[----:B--2---:R-:W-:Y:S01]  /*0cf0*/  HADD2.F32 R3, -RZ, R14.H0_H0 ;  /* 0x2000000eff037230 */ /* 0x004fe20000004100 */
[----:B------:R0:W-:Y:S01]  /*0d00*/  STL [R1+0x8], R4 ;  /* 0x0000080401007387 */ /* 0x0001e20000100800 */
[----:B-1----:R-:W-:-:S03]  /*0d10*/  HADD2.F32 R0, -RZ, R13.H0_H0 ;  /* 0x2000000dff007230 */ /* 0x002fc60000004100 */
[----:B------:R0:W-:Y:S04]  /*0d20*/  STL [R1+0x4], R3 ;  /* 0x0000040301007387 */ /* 0x0001e80000100800 */
[----:B------:R0:W-:Y:S02]  /*0d30*/  STL [R1], R0 ;  /* 0x0000000001007387 */ /* 0x0001e40000100800 */
.L_x_12644:
[----:B------:R-:W-:Y:S02]  /*0d40*/  ISETP.NE.U32.AND P5, PT, RZ, c[0x0][0x1c0], PT ;  /* 0x00007000ff007a0c */ /* 0x000fe40003fa5070 */
[----:B0-----:R-:W-:Y:S02]  /*0d50*/  SHF.R.S32.HI R3, RZ, 0x1f, R2 ;  /* 0x0000001fff037819 */ /* 0x001fe40000011402 */
[----:B------:R-:W-:Y:S01]  /*0d60*/  ISETP.NE.AND.EX P5, PT, RZ, c[0x0][0x1c4], PT, P5 ;  /* 0x00007100ff007a0c */ /* 0x000fe20003fa5350 */
[----:B------:R-:W0:-:S12]  /*0d70*/  S2R R158, SR_TID.X ;  /* 0x00000000009e7919 */ /* 0x000e180000002100 */
[----:B------:R-:W-:-:S04]  /*0d80*/  @P5 LEA R4, P6, R2, c[0x0][0x1c0], 0x2 ;  /* 0x0000700002045a11 */ /* 0x000fc800078c10ff */
[----:B------:R-:W-:Y:S02]  /*0d90*/  @P5 LEA.HI.X R5, R2, c[0x0][0x1c4], R3, 0x2, P6 ;  /* 0x0000710002055a11 */ /* 0x000fe400030f1403 */
[----:B------:R-:W-:-:S06]  /*0da0*/  MOV R3, 0x3f800000 ;  /* 0x3f80000000037802 */ /* 0x000fcc0000000f00 */
[----:B------:R1:W5:Y:S02]  /*0db0*/  @P5 LDG.E R3, [R4.64] ;  /* 0x0000000404035981 */ /* 0x000364000c1e1900 */
[----:B-1----:R-:W-:-:S05]  /*0dc0*/  MOV R4, 0x4 ;  /* 0x0000000400047802 */ /* 0x002fca0000000f00 */
[----:B------:R-:W-:-:S04]  /*0dd0*/  IMAD.WIDE R156, R2, R4, c[0x0][0x1a0] ;  /* 0x00006800029c7625 */ /* 0x000fc800078e0204 */
[----:B------:R-:W-:Y:S01]  /*0de0*/  IMAD.WIDE R4, R2, R4, c[0x0][0x1a8] ;  /* 0x00006a0002047625 */ /* 0x000fe200078e0204 */
[----:B------:R-:W-:Y:S01]  /*0df0*/  LOP3.LUT P6, RZ, R6, 0xffffffe0, RZ, 0xc0, !PT ;  /* 0xffffffe006ff7812 */ /* 0x000fe200078cc0ff */
[----:B------:R1:W5:Y:S04]  /*0e00*/  LDG.E R188, [R156.64] ;  /* 0x000000049cbc7981 */ /* 0x000368000c1e1900 */
[----:B------:R2:W5:Y:S01]  /*0e10*/  LDG.E R4, [R4.64] ;  /* 0x0000000404047981 */ /* 0x000562000c1e1900 */
[----:B------:R-:W-:Y:S01]  /*0e20*/  BSSY B1, `(.L_x_12602) ;  /* 0x000003b000017945 */ /* 0x000fe20003800000 */
[----:B------:R-:W-:Y:S01]  /*0e30*/  CS2R R186, SRZ ;  /* 0x0000000000ba7805 */ /* 0x000fe2000001ff00 */
[----:B--2---:R-:W-:-:S05]  /*0e40*/  IMAD R5, R2, c[0x0][0x168], RZ ;  /* 0x00005a0002057a24 */ /* 0x004fca00078e02ff */
[----:B-1----:R-:W-:-:S04]  /*0e50*/  SHF.R.S32.HI R156, RZ, 0x1f, R5 ;  /* 0x0000001fff9c7819 */ /* 0x002fc80000011405 */
[----:B------:R-:W-:Y:S02]  /*0e60*/  LEA.HI R5, R156, R5, RZ, 0x2 ;  /* 0x000000059c057211 */ /* 0x000fe400078f10ff */
[----:B0-----:R-:W-:-:S04]  /*0e70*/  LOP3.LUT R156, R158, 0x1f, RZ, 0xc0, !PT ;  /* 0x0000001f9e9c7812 */ /* 0x001fc800078ec0ff */
[----:B------:R-:W-:-:S04]  /*0e80*/  LEA.HI.SX32 R5, R5, R156, 0x1e ;  /* 0x0000009c05057211 */ /* 0x000fc800078ff2ff */
[----:B------:R-:W-:Y:S01]  /*0e90*/  MOV R195, R5 ;  /* 0x0000000500c37202 */ /* 0x000fe20000000f00 */
[----:B------:R-:W-:Y:S05]  /*0ea0*/  @!P6 BRA `(.L_x_12603) ;  /* 0x000003200000e947 */ /* 0x000fea0003800000 */
[----:B------:R-:W-:Y:S01]  /*0eb0*/  ISETP.NE.U32.AND P5, PT, RZ, c[0x0][0x218], PT ;  /* 0x00008600ff007a0c */ /* 0x000fe20003fa5070 */
        /* <DEDUP_REMOVED lines=10> */
[C---:B------:R-:W-:Y:S02]  /*0f60*/  LEA.HI.X R187, R5.reuse, c[0x0][0x194], RZ, 0x2, P5 ;  /* 0x0000650005bb7a11 */ /* 0x040fe400028f14ff */
[----:B------:R-:W-:Y:S01]  /*0f70*/  LEA R160, P5, R5, c[0x0][0x188], 0x4 ;  /* 0x0000620005a07a11 */ /* 0x000fe200078a20ff */
[----:B-1----:R-:W-:-:S03]  /*0f80*/  HFMA2.MMA R156, -RZ, RZ, 0, 9.5367431640625e-07 ;  /* 0x00000010ff9c7435 */ /* 0x002fc600000001ff */
[----:B------:R-:W-:Y:S01]  /*0f90*/  LEA.HI.X R161, R5, c[0x0][0x18c], RZ, 0x4, P5 ;  /* 0x0000630005a17a11 */ /* 0x000fe200028f24ff */
[----:B------:R1:W5:Y:S01]  /*0fa0*/  LDG.E R7, [R186.64] ;  /* 0x00000004ba077981 */ /* 0x000362000c1e1900 */
[----:B0-----:R-:W-:-:S04]  /*0fb0*/  ISETP.NE.AND P5, PT, R158, RZ, PT ;  /* 0x000000ff9e00720c */ /* 0x001fc80003fa5270 */
[----:B------:R-:W2:Y:S01]  /*0fc0*/  LDG.E.128 R160, [R160.64] ;  /* 0x00000004a0a07981 */ /* 0x000ea2000c1e1d00 */
        /* <DEDUP_REMOVED lines=30> */
[----:B-1----:R-:W-:Y:S02]  /*11b0*/  FADD.FTZ R187, R157, R23 ;  /* 0x000000179dbb7221 */ /* 0x002fe40000010000 */
[----:B------:R-:W-:Y:S02]  /*11c0*/  FFMA.FTZ R186, R202, R23, R156 ;  /* 0x00000017caba7223 */ /* 0x000fe4000001009c */
.L_x_12603:
[----:B------:R-:W-:Y:S05]  /*11d0*/  BSYNC B1 ;  /* 0x0000000000017941 */ /* 0x000fea0003800000 */
.L_x_12602:
[----:B------:R-:W-:Y:S01]  /*11e0*/  ISETP.GE.U32.AND P5, PT, R6, 0x40, PT ;  /* 0x000000400600780c */ /* 0x000fe20003fa6070 */
[----:B------:R-:W-:-:S12]  /*11f0*/  BSSY B1, `(.L_x_12604) ;  /* 0x0000034000017945 */ /* 0x000fd80003800000 */
        /* <DEDUP_REMOVED lines=10> */
[C---:B------:R-:W-:Y:S02]  /*12a0*/  LEA.HI.X R177, R195.reuse, c[0x0][0x194], RZ, 0x2, P5 ;  /* 0x00006500c3b17a11 */ /* 0x040fe400028f14ff */
[C---:B-1----:R-:W-:Y:S01]  /*12b0*/  LEA R156, P5, R195.reuse, c[0x0][0x188], 0x4 ;  /* 0x00006200c39c7a11 */ /* 0x042fe200078a20ff */
[----:B------:R-:W-:Y:S02]  /*12c0*/  HFMA2.MMA R160, -RZ, RZ, 0, 9.5367431640625e-07 ;  /* 0x00000010ffa07435 */ /* 0x000fe400000001ff */
[----:B------:R1:W5:Y:S01]  /*12d0*/  LDG.E R9, [R176.64] ;  /* 0x00000004b0097981 */ /* 0x000362000c1e1900 */
[----:B------:R-:W-:Y:S02]  /*12e0*/  LEA.HI.X R157, R195, c[0x0][0x18c], RZ, 0x4, P5 ;  /* 0x00006300c39d7a11 */ /* 0x000fe400028f24ff */
[----:B0-----:R-:W-:-:S04]  /*12f0*/  ISETP.NE.AND P5, PT, R158, RZ, PT ;  /* 0x000000ff9e00720c */ /* 0x001fc80003fa5270 */
[----:B------:R-:W4:Y:S01]  /*1300*/  LDG.E.128 R156, [R156.64] ;  /* 0x000000049c9c7981 */ /* 0x000f22000c1e1d00 */
[----:B------:R-:W-:-:S03]  /*1310*/  IMAD.WIDE.U32 R160, R195, R160, c[0x0][0x208] ;  /* 0x00008200c3a07625 */ /* 0x000fc600078e00a0 */
[----:B-1----:R-:W2:Y:S04]  /*1320*/  LDL R177, [R1+0x30] ;  /* 0x0000300001b17983 */ /* 0x002ea80000100800 */
[----:B------:R-:W2:Y:S01]  /*1330*/  LDG.E.128 R160, [R160.64] ;  /* 0x00000004a0a07981 */ /* 0x000ea2000c1e1d00 */
[----:B-----5:R-:W-:-:S05]  /*1340*/  FSEL R26, R188, RZ, !P5 ;  /* 0x000000ffbc1a7208 */ /* 0x020fca0006800000 */
[C---:B----4-:R-:W-:Y:S02]  /*1350*/  FADD.FTZ R156, -R26.reuse, R156 ;  /* 0x0000009c1a9c7221 */ /* 0x050fe40000010100 */
[C---:B------:R-:W-:Y:S02]  /*1360*/  FADD.FTZ R157, -R26.reuse, R157 ;  /* 0x0000009d1a9d7221 */ /* 0x040fe40000010100 */
[C---:B------:R-:W-:Y:S02]  /*1370*/  FADD.FTZ R158, -R26.reuse, R158 ;  /* 0x0000009e1a9e7221 */ /* 0x040fe40000010100 */
[----:B------:R-:W-:Y:S02]  /*1380*/  FADD.FTZ R159, -R26, R159 ;  /* 0x0000009f1a9f7221 */ /* 0x000fe40000010100 */
[----:B------:R-:W4:Y:S01]  /*1390*/  LDL R26, [R1+0x2c] ;  /* 0x00002c00011a7983 */ /* 0x000f220000100800 */
[----:B------:R-:W-:Y:S02]  /*13a0*/  FMUL.FTZ R230, R4, R156 ;  /* 0x0000009c04e67220 */ /* 0x000fe40000410000 */
[----:B--2---:R-:W-:-:S02]  /*13b0*/  FMUL.FTZ R211, R210, R160 ;  /* 0x000000a0d2d37220 */ /* 0x004fc40000410000 */
[----:B------:R-:W-:Y:S02]  /*13c0*/  FMUL.FTZ R229, R4, R157 ;  /* 0x0000009d04e57220 */ /* 0x000fe40000410000 */
[----:B---3--:R-:W-:Y:S02]  /*13d0*/  FMUL.FTZ R189, R189, R161 ;  /* 0x000000a1bdbd7220 */ /* 0x008fe40000410000 */
[----:B------:R-:W-:Y:S02]  /*13e0*/  FADD.FTZ R187, R187, R211 ;  /* 0x000000d3bbbb7221 */ /* 0x000fe40000010000 */
[----:B------:R-:W-:Y:S02]  /*13f0*/  FFMA.FTZ R186, R230, R211, R186 ;  /* 0x000000d3e6ba7223 */ /* 0x000fe400000100ba */
[----:B------:R-:W-:Y:S02]  /*1400*/  FMUL.FTZ R210, R4, R158 ;  /* 0x0000009e04d27220 */ /* 0x000fe40000410000 */
[----:B------:R-:W-:-:S02]  /*1410*/  FMUL.FTZ R177, R177, R162 ;  /* 0x000000a2b1b17220 */ /* 0x000fc40000410000 */
        /* <DEDUP_REMOVED lines=17> */
.L_x_12605:
[----:B------:R-:W-:Y:S05]  /*1530*/  BSYNC B1 ;  /* 0x0000000000017941 */ /* 0x000fea0003800000 */
.L_x_12604:
        /* <DEDUP_REMOVED lines=53> */
.L_x_12607:
[----:B------:R-:W-:Y:S05]  /*1890*/  BSYNC B1 ;  /* 0x0000000000017941 */ /* 0x000fea0003800000 */
.L_x_12606:
        /* <DEDUP_REMOVED lines=53> */
.L_x_12609:
[----:B------:R-:W-:Y:S05]  /*1bf0*/  BSYNC B1 ;  /* 0x0000000000017941 */ /* 0x000fea0003800000 */
.L_x_12608:
        /* <DEDUP_REMOVED lines=8> */
[----:B------:R-:W-:Y:S01]  /*1c80*/  @P5 LEA.HI.X R157, R195, c[0x0][0x21c], RZ, 0x4, P6 ;  /* 0x00008700c39d5a11 */ /* 0x000fe200030f24ff */
[----:B------:R-:W-:-:S04]  /*1c90*/  HFMA2.MMA R160, -RZ, RZ, 0, 9.5367431640625e-07 ;  /* 0x00000010ffa07435 */ /* 0x000fc800000001ff */
[----:B------:R1:W5:Y:S01]  /*1ca0*/  @P5 LDG.E.128 R36, [R156.64] ;  /* 0x000000049c245981 */ /* 0x000362000c1e1d00 */
[----:B------:R-:W-:-:S04]  /*1cb0*/  LEA R170, P5, R195, c[0x0][0x190], 0x2 ;  /* 0x00006400c3aa7a11 */ /* 0x000fc800078a10ff */
[C---:B------:R-:W-:Y:S02]  /*1cc0*/  LEA.HI.X R171, R195.reuse, c[0x0][0x194], RZ, 0x2, P5 ;  /* 0x00006500c3ab7a11 */ /* 0x040fe400028f14ff */
[C---:B-1----:R-:W-:Y:S01]  /*1cd0*/  LEA R156, P5, R195.reuse, c[0x0][0x188], 0x4 ;  /* 0x00006200c39c7a11 */ /* 0x042fe200078a20ff */
[C---:B------:R-:W-:Y:S02]  /*1ce0*/  IMAD.WIDE.U32 R160, R195.reuse, R160, c[0x0][0x208] ;  /* 0x00008200c3a07625 */ /* 0x040fe400078e00a0 */
[----:B------:R1:W5:Y:S01]  /*1cf0*/  LDG.E R12, [R170.64] ;  /* 0x00000004aa0c7981 */ /* 0x000362000c1e1900 */
[----:B------:R-:W-:Y:S02]  /*1d00*/  LEA.HI.X R157, R195, c[0x0][0x18c], RZ, 0x4, P5 ;  /* 0x00006300c39d7a11 */ /* 0x000fe400028f24ff */
[----:B0-----:R-:W-:Y:S01]  /*1d10*/  ISETP.NE.AND P5, PT, R158, RZ, PT ;  /* 0x000000ff9e00720c */ /* 0x001fe20003fa5270 */
[----:B------:R-:W2:Y:S04]  /*1d20*/  LDG.E.128 R160, [R160.64] ;  /* 0x00000004a0a07981 */ /* 0x000ea8000c1e1d00 */
[----:B------:R-:W4:Y:S04]  /*1d30*/  LDG.E.128 R156, [R156.64] ;  /* 0x000000049c9c7981 */ /* 0x000f28000c1e1d00 */
[----:B-1----:R-:W3:Y:S01]  /*1d40*/  LDL R171, [R1] ;  /* 0x0000000001ab7983 */ /* 0x002ee20000100800 */
[----:B-----5:R-:W-:-:S02]  /*1d50*/  FSEL R29, R188, RZ, !P5 ;  /* 0x000000ffbc1d7208 */ /* 0x020fc40006800000 */
[----:B------:R-:W-:Y:S01]  /*1d60*/  IADD3 R195, R195, 0x20, RZ ;  /* 0x00000020c3c37810 */ /* 0x000fe20007ffe0ff */
[----:B--2---:R-:W-:Y:S02]  /*1d70*/  FMUL.FTZ R205, R196, R160 ;  /* 0x000000a0c4cd7220 */ /* 0x004fe40000410000 */
[C---:B----4-:R-:W-:Y:S02]  /*1d80*/  FADD.FTZ R156, -R29.reuse, R156 ;  /* 0x0000009c1d9c7221 */ /* 0x050fe40000010100 */
[C---:B------:R-:W-:Y:S02]  /*1d90*/  FADD.FTZ R157, -R29.reuse, R157 ;  /* 0x0000009d1d9d7221 */ /* 0x040fe40000010100 */
[C---:B------:R-:W-:Y:S02]  /*1da0*/  FMUL.FTZ R224, R4.reuse, R156 ;  /* 0x0000009c04e07220 */ /* 0x040fe40000410000 */
[----:B------:R-:W-:Y:S02]  /*1db0*/  FADD.FTZ R158, -R29, R158 ;  /* 0x0000009e1d9e7221 */ /* 0x000fe40000010100 */
[----:B------:R-:W-:-:S02]  /*1dc0*/  FMUL.FTZ R223, R4, R157 ;  /* 0x0000009d04df7220 */ /* 0x000fc40000410000 */
[----:B---3--:R-:W-:Y:S02]  /*1dd0*/  FMUL.FTZ R183, R183, R161 ;  /* 0x000000a1b7b77220 */ /* 0x008fe40000410000 */
[----:B------:R-:W-:Y:S02]  /*1de0*/  FADD.FTZ R187, R187, R205 ;  /* 0x000000cdbbbb7221 */ /* 0x000fe40000010000 */
[----:B------:R-:W-:Y:S02]  /*1df0*/  FFMA.FTZ R186, R224, R205, R186 ;  /* 0x000000cde0ba7223 */ /* 0x000fe400000100ba */
[----:B------:R-:W-:Y:S02]  /*1e00*/  FADD.FTZ R159, -R29, R159 ;  /* 0x0000009f1d9f7221 */ /* 0x000fe40000010100 */
        /* <DEDUP_REMOVED lines=18> */
.L_x_12611:
[----:B------:R-:W-:Y:S05]  /*1f30*/  BSYNC B1 ;  /* 0x0000000000017941 */ /* 0x000fea0003800000 */
.L_x_12610:
[----:B------:R-:W-:Y:S01]  /*1f40*/  BSSY B1, `(.L_x_12612) ;  /* 0x0000030000017945 */ /* 0x000fe20003800000 */
[----:B------:R-:W-:Y:S05]  /*1f50*/  @!P1 BRA `(.L_x_12613) ;  /* 0x000002e000009947 */ /* 0x000fea0003800000 */
[----:B------:R-:W-:-:S04]  /*1f60*/  ISETP.NE.U32.AND P5, PT, RZ, c[0x0][0x218], PT ;  /* 0x00008600ff007a0c */ /* 0x000fc80003fa5070 */
[----:B------:R-:W-:Y:S01]  /*1f70*/  ISETP.NE.AND.EX P5, PT, RZ, c[0x0][0x21c], PT, P5 ;  /* 0x00008700ff007a0c */ /* 0x000fe20003fa5350 */
[----:B------:R-:W0:-:S12]  /*1f80*/  LDC.U8 R158, c[0x0][0x1f0] ;  /* 0x00007c00ff9e7b82 */ /* 0x000e180000000000 */
[----:B------:R-:W-:-:S04]  /*1f90*/  @P5 LEA R156, P6, R195, c[0x0][0x218], 0x4 ;  /* 0x00008600c39c5a11 */ /* 0x000fc800078c20ff */
[----:B------:R-:W-:Y:S01]  /*1fa0*/  @P5 LEA.HI.X R157, R195, c[0x0][0x21c], RZ, 0x4, P6 ;  /* 0x00008700c39d5a11 */ /* 0x000fe200030f24ff */
[----:B------:R-:W-:-:S04]  /*1fb0*/  HFMA2.MMA R160, -RZ, RZ, 0, 9.5367431640625e-07 ;  /* 0x00000010ffa07435 */ /* 0x000fc800000001ff */
[----:B------:R1:W5:Y:S01]  /*1fc0*/  @P5 LDG.E.128 R32, [R156.64] ;  /* 0x000000049c205981 */ /* 0x000362000c1e1d00 */
[----:B------:R-:W-:-:S04]  /*1fd0*/  LEA R168, P5, R195, c[0x0][0x190], 0x2 ;  /* 0x00006400c3a87a11 */ /* 0x000fc800078a10ff */
[C---:B------:R-:W-:Y:S01]  /*1fe0*/  LEA.HI.X R169, R195.reuse, c[0x0][0x194], RZ, 0x2, P5 ;  /* 0x00006500c3a97a11 */ /* 0x040fe200028f14ff */
[C---:B------:R-:W-:Y:S01]  /*1ff0*/  IMAD.WIDE.U32 R160, R195.reuse, R160, c[0x0][0x208] ;  /* 0x00008200c3a07625 */ /* 0x040fe200078e00a0 */
[----:B-1----:R-:W-:-:S03]  /*2000*/  LEA R156, P5, R195, c[0x0][0x188], 0x4 ;  /* 0x00006200c39c7a11 */ /* 0x002fc600078a20ff */
[----:B------:R1:W5:Y:S01]  /*2010*/  LDG.E R13, [R168.64] ;  /* 0x00000004a80d7981 */ /* 0x000362000c1e1900 */
[----:B------:R-:W-:-:S03]  /*2020*/  LEA.HI.X R157, R195, c[0x0][0x18c], RZ, 0x4, P5 ;  /* 0x00006300c39d7a11 */ /* 0x000fc600028f24ff */
[----:B------:R-:W2:Y:S01]  /*2030*/  LDG.E.128 R160, [R160.64] ;  /* 0x00000004a0a07981 */ /* 0x000ea2000c1e1d00 */
[----:B0-----:R-:W-:-:S03]  /*2040*/  ISETP.NE.AND P5, PT, R158, RZ, PT ;  /* 0x000000ff9e00720c */ /* 0x001fc60003fa5270 */
[----:B------:R-:W3:Y:S01]  /*2050*/  LDG.E.128 R156, [R156.64] ;  /* 0x000000049c9c7981 */ /* 0x000ee2000c1e1d00 */
[----:B-----5:R-:W-:Y:S02]  /*2060*/  FSEL R30, R188, RZ, !P5 ;  /* 0x000000ffbc1e7208 */ /* 0x020fe40006800000 */
[----:B------:R-:W-:Y:S01]  /*2070*/  IADD3 R195, R195, 0x20, RZ ;  /* 0x00000020c3c37810 */ /* 0x000fe20007ffe0ff */
[----:B--2---:R-:W-:Y:S02]  /*2080*/  FMUL.FTZ R201, R251, R160 ;  /* 0x000000a0fbc97220 */ /* 0x004fe40000410000 */
[C---:B---3--:R-:W-:Y:S02]  /*2090*/  FADD.FTZ R156, -R30.reuse, R156 ;  /* 0x0000009c1e9c7221 */ /* 0x048fe40000010100 */
[----:B------:R-:W-:Y:S02]  /*20a0*/  FADD.FTZ R157, -R30, R157 ;  /* 0x0000009d1e9d7221 */ /* 0x000fe40000010100 */
[----:B------:R-:W-:-:S02]  /*20b0*/  FMUL.FTZ R222, R4, R156 ;  /* 0x0000009c04de7220 */ /* 0x000fc40000410000 */
[----:B------:R-:W-:Y:S02]  /*20c0*/  FADD.FTZ R158, -R30, R158 ;  /* 0x0000009e1e9e7221 */ /* 0x000fe40000010100 */
[----:B------:R-:W-:Y:S02]  /*20d0*/  FMUL.FTZ R221, R4, R157 ;  /* 0x0000009d04dd7220 */ /* 0x000fe40000410000 */
[----:B------:R-:W-:Y:S02]  /*20e0*/  FMUL.FTZ R182, R250, R161 ;  /* 0x000000a1fab67220 */ /* 0x000fe40000410000 */
[----:B------:R-:W-:Y:S02]  /*20f0*/  FADD.FTZ R187, R187, R201 ;  /* 0x000000c9bbbb7221 */ /* 0x000fe40000010000 */
[----:B------:R-:W-:Y:S02]  /*2100*/  FFMA.FTZ R186, R222, R201, R186 ;  /* 0x000000c9deba7223 */ /* 0x000fe400000100ba */
[----:B------:R-:W-:-:S02]  /*2110*/  FADD.FTZ R159, -R30, R159 ;  /* 0x0000009f1e9f7221 */ /* 0x000fc40000010100 */
[C---:B------:R-:W-:Y:S02]  /*2120*/  FMUL.FTZ R194, R4.reuse, R158 ;  /* 0x0000009e04c27220 */ /* 0x040fe40000410000 */
[----:B-1----:R-:W-:Y:S02]  /*2130*/  FMUL.FTZ R169, R249, R162 ;  /* 0x000000a2f9a97220 */ /* 0x002fe40000410000 */
        /* <DEDUP_REMOVED lines=16> */
.L_x_12613:
[----:B------:R-:W-:Y:S05]  /*2240*/  BSYNC B1 ;  /* 0x0000000000017941 */ /* 0x000fea0003800000 */
.L_x_12612:
        /* <DEDUP_REMOVED lines=48> */
.L_x_12615:
[----:B------:R-:W-:Y:S05]  /*2550*/  BSYNC B1 ;  /* 0x0000000000017941 */ /* 0x000fea0003800000 */
.L_x_12614:
[----:B------:R-:W-:Y:S01]  /*2560*/  BSSY B1, `(.L_x_12616) ;  /* 0x0000030000017945 */ /* 0x000fe20003800000 */
[----:B------:R-:W-:Y:S05]  /*2570*/  @!P3 BRA `(.L_x_12617) ;  /* 0x000002e00000b947 */ /* 0x000fea0003800000 */
[----:B------:R-:W-:-:S04]  /*2580*/  ISETP.NE.U32.AND P5, PT, RZ, c[0x0][0x218], PT ;  /* 0x00008600ff007a0c */ /* 0x000fc80003fa5070 */
[----:B------:R-:W-:Y:S01]  /*2590*/  ISETP.NE.AND.EX P5, PT, RZ, c[0x0][0x21c], PT, P5 ;  /* 0x00008700ff007a0c */ /* 0x000fe20003fa5350 */
[----:B------:R-:W0:-:S12]  /*25a0*/  LDC.U8 R158, c[0x0][0x1f0] ;  /* 0x00007c00ff9e7b82 */ /* 0x000e180000000000 */
        /* <DEDUP_REMOVED lines=11> */
[----:B-----5:R-:W-:Y:S01]  /*2660*/  FSEL R25, R188, RZ, !P5 ;  /* 0x000000ffbc197208 */ /* 0x020fe20006800000 */
[----:B------:R-:W-:-:S06]  /*2670*/  IMAD.WIDE.U32 R156, R195, R156, c[0x0][0x208] ;  /* 0x00008200c39c7625 */ /* 0x000fcc00078e009c */
        /* <DEDUP_REMOVED lines=13> */
[----:B-1----:R-:W-:Y:S02]  /*2750*/  FMUL.FTZ R165, R241, R158 ;  /* 0x0000009ef1a57220 */ /* 0x002fe40000410000 */
        /* <DEDUP_REMOVED lines=16> */
.L_x_12617:
[----:B------:R-:W-:Y:S05]  /*2860*/  BSYNC B1 ;  /* 0x0000000000017941 */ /* 0x000fea0003800000 */
.L_x_12616:
        /* <DEDUP_REMOVED lines=18> */
[----:B------:R-:W1:Y:S01]  /*2990*/  LDG.E.128 R156, [R156.64] ;  /* 0x000000049c9c7981 */ /* 0x000e62000c1e1d00 */
[----:B------:R-:W-:Y:S01]  /*29a0*/  IADD3 R195, R195, 0x20, RZ ;  /* 0x00000020c3c37810 */ /* 0x000fe20007ffe0ff */
[C---:B--2---:R-:W-:Y:S02]  /*29b0*/  FADD.FTZ R160, -R21.reuse, R160 ;  /* 0x000000a015a07221 */ /* 0x044fe40000010100 */
[----:B------:R-:W-:Y:S02]  /*29c0*/  FADD.FTZ R161, -R21, R161 ;  /* 0x000000a115a17221 */ /* 0x000fe40000010100 */
[----:B------:R-:W-:Y:S02]  /*29d0*/  FMUL.FTZ R216, R4, R160 ;  /* 0x000000a004d87220 */ /* 0x000fe40000410000 */
[----:B-1----:R-:W-:Y:S02]  /*29e0*/  FMUL.FTZ R191, R239, R156 ;  /* 0x0000009cefbf7220 */ /* 0x002fe40000410000 */
        /* <DEDUP_REMOVED lines=24> */
.L_x_12619:
[----:B------:R-:W-:Y:S05]  /*2b70*/  BSYNC B1 ;  /* 0x0000000000017941 */ /* 0x000fea0003800000 */
.L_x_12618:
[----:B------:R-:W-:Y:S01]  /*2b80*/  ISETP.GE.U32.AND P5, PT, R6, 0x140, PT ;  /* 0x000001400600780c */ /* 0x000fe20003fa6070 */
[----:B------:R-:W-:-:S12]  /*2b90*/  BSSY B1, `(.L_x_12620) ;  /* 0x000002f000017945 */ /* 0x000fd80003800000 */
[----:B------:R-:W-:Y:S05]  /*2ba0*/  @!P5 BRA `(.L_x_12621) ;  /* 0x000002d00000d947 */ /* 0x000fea0003800000 */
[----:B------:R-:W-:Y:S01]  /*2bb0*/  ISETP.NE.U32.AND P5, PT, RZ, c[0x0][0x218], PT ;  /* 0x00008600ff007a0c */ /* 0x000fe20003fa5070 */
[----:B------:R-:W0:Y:S03]  /*2bc0*/  LDC.U8 R156, c[0x0][0x1f0] ;  /* 0x00007c00ff9c7b82 */ /* 0x000e260000000000 */
[----:B------:R-:W-:-:S13]  /*2bd0*/  ISETP.NE.AND.EX P5, PT, RZ, c[0x0][0x21c], PT, P5 ;  /* 0x00008700ff007a0c */ /* 0x000fda0003fa5350 */
[----:B------:R-:W-:-:S04]  /*2be0*/  @P5 LEA R16, P6, R195, c[0x0][0x218], 0x4 ;  /* 0x00008600c3105a11 */ /* 0x000fc800078c20ff */
[----:B------:R-:W-:-:S05]  /*2bf0*/  @P5 LEA.HI.X R17, R195, c[0x0][0x21c], RZ, 0x4, P6 ;  /* 0x00008700c3115a11 */ /* 0x000fca00030f24ff */
[----:B------:R1:W5:Y:S01]  /*2c00*/  @P5 LDG.E.128 R148, [R16.64] ;  /* 0x0000000410945981 */ /* 0x000362000c1e1d00 */
[----:B0-----:R-:W-:Y:S01]  /*2c10*/  ISETP.NE.AND P5, PT, R156, RZ, PT ;  /* 0x000000ff9c00720c */ /* 0x001fe20003fa5270 */
[----:B------:R-:W-:-:S03]  /*2c20*/  HFMA2.MMA R156, -RZ, RZ, 0, 9.5367431640625e-07 ;  /* 0x00000010ff9c7435 */ /* 0x000fc600000001ff */
[----:B-----5:R-:W-:Y:S02]  /*2c30*/  FSEL R188, R188, RZ, !P5 ;  /* 0x000000ffbcbc7208 */ /* 0x020fe40006800000 */
[----:B-1----:R-:W-:-:S05]  /*2c40*/  LEA R16, P5, R195, c[0x0][0x190], 0x2 ;  /* 0x00006400c3107a11 */ /* 0x002fca00078a10ff */
[C---:B------:R-:W-:Y:S01]  /*2c50*/  IMAD.WIDE.U32 R156, R195.reuse, R156, c[0x0][0x208] ;  /* 0x00008200c39c7625 */ /* 0x040fe200078e009c */
[C---:B------:R-:W-:Y:S02]  /*2c60*/  LEA.HI.X R17, R195.reuse, c[0x0][0x194], RZ, 0x2, P5 ;  /* 0x00006500c3117a11 */ /* 0x040fe400028f14ff */
[----:B------:R-:W-:-:S03]  /*2c70*/  LEA R160, P5, R195, c[0x0][0x188], 0x4 ;  /* 0x00006200c3a07a11 */ /* 0x000fc600078a20ff */
[----:B------:R-:W2:Y:S01]  /*2c80*/  LDG.E.128 R156, [R156.64] ;  /* 0x000000049c9c7981 */ /* 0x000ea2000c1e1d00 */
[----:B------:R-:W-:-:S03]  /*2c90*/  LEA.HI.X R161, R195, c[0x0][0x18c], RZ, 0x4, P5 ;  /* 0x00006300c3a17a11 */ /* 0x000fc600028f24ff */
[----:B------:R0:W5:Y:S04]  /*2ca0*/  LDG.E R16, [R16.64] ;  /* 0x0000000410107981 */ /* 0x000168000c1e1900 */
[----:B------:R-:W3:Y:S01]  /*2cb0*/  LDG.E.128 R160, [R160.64] ;  /* 0x00000004a0a07981 */ /* 0x000ee2000c1e1d00 */
        /* <DEDUP_REMOVED lines=11> */
[----:B0-----:R-:W-:Y:S02]  /*2d70*/  FMUL.FTZ R17, R233, R158 ;  /* 0x0000009ee9117220 */ /* 0x001fe40000410000 */
        /* <DEDUP_REMOVED lines=16> */
.L_x_12621:
[----:B------:R-:W-:Y:S05]  /*2e80*/  BSYNC B1 ;  /* 0x0000000000017941 */ /* 0x000fea0003800000 */
.L_x_12620:
[----:B------:R-:W-:Y:S05]  /*2e90*/  BRA.DIV ~URZ, `(.L_x_12622) ;  /* 0x000035427f007947 */ /* 0x000fea000b800000 */
[----:B------:R0:W1:Y:S02]  /*2ea0*/  SHFL.BFLY PT, R159, R187, 0x1, 0x1f ;  /* 0x0c201f00bb9f7f89 */ /* 0x00006400000e0000 */
.L_x_12645:
        /* <DEDUP_REMOVED lines=18> */
.L_x_12646:
        /* <DEDUP_REMOVED lines=33> */
[C---:B------:R-:W-:Y:S01]  /*31e0*/  SEL R153, R160.reuse, R153, P5 ;  /* 0x00000099a0997207 */ /* 0x040fe20002800000 */
[-C--:B------:R-:W-:Y:S01]  /*31f0*/  FMUL.FTZ R160, R160, R3.reuse ;  /* 0x00000003a0a07220 */ /* 0x080fe20000410000 */
[C---:B------:R-:W-:Y:S01]  /*3200*/  SEL R154, R158.reuse, R154, P5 ;  /* 0x0000009a9e9a7207 */ /* 0x040fe20002800000 */
[----:B------:R-:W-:Y:S01]  /*3210*/  FMUL.FTZ R158, R158, R3 ;  /* 0x000000039e9e7220 */ /* 0x000fe20000410000 */
[C---:B------:R-:W-:Y:S01]  /*3220*/  SEL R155, R159.reuse, R155, P5 ;  /* 0x0000009b9f9b7207 */ /* 0x040fe20002800000 */
[----:B------:R-:W-:Y:S02]  /*3230*/  FMUL.FTZ R159, R159, R3 ;  /* 0x000000039f9f7220 */ /* 0x000fe40000410000 */
[----:B------:R-:W-:-:S04]  /*3240*/  @P5 IMAD.WIDE.U32 R156, R5, R186, c[0x0][0x258] ;  /* 0x00009600059c5625 */ /* 0x000fc800078e00ba */
[----:B------:R-:W-:Y:S01]  /*3250*/  FMUL.FTZ R158, R158, c[0x0][0x1e8] ;  /* 0x00007a009e9e7a20 */ /* 0x000fe20000410000 */
[----:B------:R0:W-:Y:S01]  /*3260*/  @P5 STG.E.128 [R156.64], R152 ;  /* 0x000000989c005986 */ /* 0x0001e2000c101d04 */
[----:B------:R-:W-:Y:S01]  /*3270*/  LOP3.LUT P5, RZ, R7, 0xff, RZ, 0xc0, !PT ;  /* 0x000000ff07ff7812 */ /* 0x000fe200078ac0ff */
[----:B------:R-:W-:Y:S02]  /*3280*/  FMUL.FTZ R159, R159, c[0x0][0x1e8] ;  /* 0x00007a009f9f7a20 */ /* 0x000fe40000410000 */
[----:B0-----:R-:W-:Y:S02]  /*3290*/  FMUL.FTZ R156, R161, c[0x0][0x1e8] ;  /* 0x00007a00a19c7a20 */ /* 0x001fe40000410000 */
[----:B------:R-:W-:Y:S02]  /*32a0*/  FMUL.FTZ R157, R160, c[0x0][0x1e8] ;  /* 0x00007a00a09d7a20 */ /* 0x000fe40000410000 */
[----:B------:R-:W-:Y:S01]  /*32b0*/  IMAD.WIDE.U32 R160, R5, R186, c[0x0][0x248] ;  /* 0x0000920005a07625 */ /* 0x000fe200078e00ba */
[----:B------:R-:W-:-:S02]  /*32c0*/  SEL R156, R156, RZ, P5 ;  /* 0x000000ff9c9c7207 */ /* 0x000fc40002800000 */
[----:B------:R-:W-:Y:S02]  /*32d0*/  LOP3.LUT P5, RZ, R7, 0xff00, RZ, 0xc0, !PT ;  /* 0x0000ff0007ff7812 */ /* 0x000fe400078ac0ff */
[----:B------:R-:W-:Y:S02]  /*32e0*/  IADD3 R5, R5, 0x20, RZ ;  /* 0x0000002005057810 */ /* 0x000fe40007ffe0ff */
[----:B------:R-:W-:Y:S02]  /*32f0*/  SEL R157, R157, RZ, P5 ;  /* 0x000000ff9d9d7207 */ /* 0x000fe40002800000 */
[----:B------:R-:W-:-:S04]  /*3300*/  LOP3.LUT P5, RZ, R7, 0xff0000, RZ, 0xc0, !PT ;  /* 0x00ff000007ff7812 */ /* 0x000fc800078ac0ff */
[----:B------:R-:W-:Y:S02]  /*3310*/  SEL R158, R158, RZ, P5 ;  /* 0x000000ff9e9e7207 */ /* 0x000fe40002800000 */
[----:B------:R-:W-:-:S04]  /*3320*/  LOP3.LUT P5, RZ, R7, 0xff000000, RZ, 0xc0, !PT ;  /* 0xff00000007ff7812 */ /* 0x000fc800078ac0ff */
[----:B------:R-:W-:-:S05]  /*3330*/  SEL R159, R159, RZ, P5 ;  /* 0x000000ff9f9f7207 */ /* 0x000fca0002800000 */
[----:B------:R0:W-:Y:S04]  /*3340*/  STG.E.128 [R160.64], R156 ;  /* 0x0000009ca0007986 */ /* 0x0001e8000c101d04 */
.L_x_12625:
[----:B------:R-:W-:Y:S05]  /*3350*/  BSYNC B1 ;  /* 0x0000000000017941 */ /* 0x000fea0003800000 */
.L_x_12624:
        /* <DEDUP_REMOVED lines=51> */
.L_x_12627:
[----:B------:R-:W-:Y:S05]  /*3690*/  BSYNC B1 ;  /* 0x0000000000017941 */ /* 0x000fea0003800000 */
.L_x_12626:
        /* <DEDUP_REMOVED lines=43> */
[C---:B------:R-:W-:Y:S02]  /*3950*/  LOP3.LUT P5, RZ, R10.reuse, 0xff00, RZ, 0xc0, !PT ;  /* 0x0000ff000aff7812 */ /* 0x040fe400078ac0ff */
[----:B------:R-:W-:Y:S02]  /*3960*/  IADD3 R5, R5, 0x20, RZ ;  /* 0x0000002005057810 */ /* 0x000fe40007ffe0ff */
[----:B------:R-:W-:Y:S02]  /*3970*/  SEL R157, R157, RZ, P5 ;  /* 0x000000ff9d9d7207 */ /* 0x000fe40002800000 */
[----:B------:R-:W-:-:S04]  /*3980*/  LOP3.LUT P5, RZ, R10, 0xff0000, RZ, 0xc0, !PT ;  /* 0x00ff00000aff7812 */ /* 0x000fc800078ac0ff */
[----:B------:R-:W-:Y:S02]  /*3990*/  SEL R158, R158, RZ, P5 ;  /* 0x000000ff9e9e7207 */ /* 0x000fe40002800000 */
[----:B------:R-:W-:-:S04]  /*39a0*/  LOP3.LUT P5, RZ, R10, 0xff000000, RZ, 0xc0, !PT ;  /* 0xff0000000aff7812 */ /* 0x000fc800078ac0ff */
[----:B------:R-:W-:-:S05]  /*39b0*/  SEL R159, R159, RZ, P5 ;  /* 0x000000ff9f9f7207 */ /* 0x000fca0002800000 */
[----:B------:R0:W-:Y:S04]  /*39c0*/  STG.E.128 [R160.64], R156 ;  /* 0x0000009ca0007986 */ /* 0x0001e8000c101d04 */
.L_x_12629:
[----:B------:R-:W-:Y:S05]  /*39d0*/  BSYNC B1 ;  /* 0x0000000000017941 */ /* 0x000fea0003800000 */
.L_x_12628:
        /* <DEDUP_REMOVED lines=51> */
.L_x_12631:
[----:B------:R-:W-:Y:S05]  /*3d10*/  BSYNC B1 ;  /* 0x0000000000017941 */ /* 0x000fea0003800000 */
.L_x_12630:
        /* <DEDUP_REMOVED lines=50> */
.L_x_12633:
[----:B------:R-:W-:Y:S05]  /*4040*/  BSYNC B1 ;  /* 0x0000000000017941 */ /* 0x000fea0003800000 */
.L_x_12632:
        /* <DEDUP_REMOVED lines=50> */
.L_x_12635:
[----:B------:R-:W-:Y:S05]  /*4370*/  BSYNC B1 ;  /* 0x0000000000017941 */ /* 0x000fea0003800000 */
.L_x_12634:
        /* <DEDUP_REMOVED lines=50> */
.L_x_12637:
[----:B------:R-:W-:Y:S05]  /*46a0*/  BSYNC B1 ;  /* 0x0000000000017941 */ /* 0x000fea0003800000 */
.L_x_12636:
        /* <DEDUP_REMOVED lines=50> */
.L_x_12639:
[----:B------:R-:W-:Y:S05]  /*49d0*/  BSYNC B1 ;  /* 0x0000000000017941 */ /* 0x000fea0003800000 */
.L_x_12638:
        /* <DEDUP_REMOVED lines=50> */
.L_x_12641:
[----:B------:R-:W-:Y:S05]  /*4d00*/  BSYNC B1 ;  /* 0x0000000000017941 */ /* 0x000fea0003800000 */
.L_x_12640:
[----:B------:R-:W-:Y:S01]  /*4d10*/  ISETP.GE.U32.AND P5, PT, R6, 0x140, PT ;  /* 0x000001400600780c */ /* 0x000fe20003fa6070 */
[----:B------:R-:W-:-:S12]  /*4d20*/  BSSY B1, `(.L_x_12642) ;  /* 0x0000031000017945 */ /* 0x000fd80003800000 */
[----:B------:R-:W-:Y:S05]  /*4d30*/  @!P5 BRA `(.L_x_12643) ;  /* 0x000002f00000d947 */ /* 0x000fea0003800000 */
[----:B--2---:R-:W-:Y:S02]  /*4d40*/  ISETP.NE.AND P5, PT, R188, RZ, PT ;  /* 0x000000ffbc00720c */ /* 0x004fe40003fa5270 */
[----:B0-----:R-:W-:Y:S02]  /*4d50*/  MOV R160, 0x10 ;  /* 0x0000001000a07802 */ /* 0x001fe40000000f00 */
        /* <DEDUP_REMOVED lines=19> */
[----:B------:R-:W-:Y:S01]  /*4e90*/  ISETP.NE.U32.AND P5, PT, RZ, c[0x0][0x258], PT ;  /* 0x00009600ff007a0c */ /* 0x000fe20003fa5070 */
[----:B------:R-:W-:-:S03]  /*4ea0*/  FMUL.FTZ R4, R156, R3 ;  /* 0x000000039c047220 */ /* 0x000fc60000410000 */
[----:B------:R-:W-:Y:S01]  /*4eb0*/  ISETP.NE.AND.EX P5, PT, RZ, c[0x0][0x25c], PT, P5 ;  /* 0x00009700ff007a0c */ /* 0x000fe20003fa5350 */
[----:B------:R-:W-:-:S03]  /*4ec0*/  FMUL.FTZ R4, R4, c[0x0][0x1e8] ;  /* 0x00007a0004047a20 */ /* 0x000fc60000410000 */
[C---:B------:R-:W-:Y:S01]  /*4ed0*/  SEL R152, R159.reuse, R152, P5 ;  /* 0x000000989f987207 */ /* 0x040fe20002800000 */
[----:B------:R-:W-:Y:S01]  /*4ee0*/  FMUL.FTZ R159, R159, R3 ;  /* 0x000000039f9f7220 */ /* 0x000fe20000410000 */
[C---:B------:R-:W-:Y:S01]  /*4ef0*/  SEL R153, R158.reuse, R153, P5 ;  /* 0x000000999e997207 */ /* 0x040fe20002800000 */
[-C--:B------:R-:W-:Y:S01]  /*4f00*/  FMUL.FTZ R158, R158, R3.reuse ;  /* 0x000000039e9e7220 */ /* 0x080fe20000410000 */
[----:B------:R-:W-:Y:S01]  /*4f10*/  SEL R154, R156, R154, P5 ;  /* 0x0000009a9c9a7207 */ /* 0x000fe20002800000 */
[C---:B------:R-:W-:Y:S01]  /*4f20*/  FMUL.FTZ R3, R157.reuse, R3 ;  /* 0x000000039d037220 */ /* 0x040fe20000410000 */
[----:B------:R-:W-:-:S03]  /*4f30*/  SEL R155, R157, R155, P5 ;  /* 0x0000009b9d9b7207 */ /* 0x000fc60002800000 */
[----:B------:R-:W-:-:S04]  /*4f40*/  @P5 IMAD.WIDE.U32 R156, R5, R160, c[0x0][0x258] ;  /* 0x00009600059c5625 */ /* 0x000fc800078e00a0 */
[----:B------:R-:W-:Y:S01]  /*4f50*/  FMUL.FTZ R3, R3, c[0x0][0x1e8] ;  /* 0x00007a0003037a20 */ /* 0x000fe20000410000 */
[----:B------:R0:W-:Y:S01]  /*4f60*/  @P5 STG.E.128 [R156.64], R152 ;  /* 0x000000989c005986 */ /* 0x0001e2000c101d04 */
[----:B------:R-:W-:Y:S01]  /*4f70*/  LOP3.LUT P5, RZ, R16, 0xff, RZ, 0xc0, !PT ;  /* 0x000000ff10ff7812 */ /* 0x000fe200078ac0ff */
[----:B0-----:R-:W-:Y:S02]  /*4f80*/  FMUL.FTZ R156, R159, c[0x0][0x1e8] ;  /* 0x00007a009f9c7a20 */ /* 0x001fe40000410000 */
[----:B------:R-:W-:-:S03]  /*4f90*/  FMUL.FTZ R157, R158, c[0x0][0x1e8] ;  /* 0x00007a009e9d7a20 */ /* 0x000fc60000410000 */
[----:B------:R-:W-:Y:S02]  /*4fa0*/  SEL R156, R156, RZ, P5 ;  /* 0x000000ff9c9c7207 */ /* 0x000fe40002800000 */
[----:B------:R-:W-:-:S04]  /*4fb0*/  LOP3.LUT P5, RZ, R16, 0xff00, RZ, 0xc0, !PT ;  /* 0x0000ff0010ff7812 */ /* 0x000fc800078ac0ff */
[----:B------:R-:W-:Y:S02]  /*4fc0*/  SEL R157, R157, RZ, P5 ;  /* 0x000000ff9d9d7207 */ /* 0x000fe40002800000 */
[----:B------:R-:W-:-:S04]  /*4fd0*/  LOP3.LUT P5, RZ, R16, 0xff0000, RZ, 0xc0, !PT ;  /* 0x00ff000010ff7812 */ /* 0x000fc800078ac0ff */
[----:B------:R-:W-:Y:S01]  /*4fe0*/  SEL R158, R4, RZ, P5 ;  /* 0x000000ff049e7207 */ /* 0x000fe20002800000 */
[----:B------:R-:W-:Y:S01]  /*4ff0*/  IMAD.WIDE.U32 R4, R5, R160, c[0x0][0x248] ;  /* 0x0000920005047625 */ /* 0x000fe200078e00a0 */
[----:B------:R-:W-:-:S04]  /*5000*/  LOP3.LUT P5, RZ, R16, 0xff000000, RZ, 0xc0, !PT ;  /* 0xff00000010ff7812 */ /* 0x000fc800078ac0ff */
[----:B------:R-:W-:-:S05]  /*5010*/  SEL R159, R3, RZ, P5 ;  /* 0x000000ff039f7207 */ /* 0x000fca0002800000 */
[----:B------:R0:W-:Y:S04]  /*5020*/  STG.E.128 [R4.64], R156 ;  /* 0x0000009c04007986 */ /* 0x0001e8000c101d04 */
.L_x_12643:
[----:B------:R-:W-:Y:S05]  /*5030*/  BSYNC B1 ;  /* 0x0000000000017941 */ /* 0x000fea0003800000 */
.L_x_12642:
[----:B------:R-:W-:-:S04]  /*5040*/  MOV R3, c[0x0][0x160] ;  /* 0x0000580000037a02 */ /* 0x000fc80000000f00 */
[----:B------:R-:W-:-:S04]  /*5050*/  LEA R2, R3, R2, 0x2 ;  /* 0x0000000203027211 */ /* 0x000fc800078e10ff */
[----:B------:R-:W-:-:S13]  /*5060*/  ISETP.GE.AND P5, PT, R2, c[0x0][0x164], PT ;  /* 0x0000590002007a0c */ /* 0x000fda0003fa6270 */
[----:B012---:R-:W-:Y:S01]  /*5070*/  @P5 CALL.REL.NOINC `(.L_x_12601) ;  /* 0x0000001000005944 */ /* 0x007fe20003c00000 */
[----:B------:R-:W-:Y:S05]  /*5080*/  BRA `(.L_x_12644) ;  /* 0xffffbcb000007947 */ /* 0x000fea000383ffff */
.L_x_12601:
[----:B-1----:R-:W-:Y:S05]  /*5090*/  BSYNC B0 ;  /* 0x0000000000007941 */ /* 0x002fea0003800000 */
.L_x_12600:
        /* <DEDUP_REMOVED lines=308> */
.L_x_12622:
[----:B------:R-:W-:Y:S01]  /*63e0*/  HFMA2.MMA R158, -RZ, RZ, 0, 5.9604644775390625e-08 ;  /* 0x00000001ff9e7435 */ /* 0x000fe200000001ff */
[----:B------:R-:W-:-:S02]  /*63f0*/  MOV R157, R187 ;  /* 0x000000bb009d7202 */ /* 0x000fc40000000f00 */
[----:B------:R-:W-:Y:S02]  /*6400*/  MOV R161, 0x1f ;  /* 0x0000001f00a17802 */ /* 0x000fe40000000f00 */
[----:B------:R-:W-:Y:S02]  /*6410*/  MOV R160, 0xffffffff ;  /* 0xffffffff00a07802 */ /* 0x000fe40000000f00 */
[----:B------:R-:W-:Y:S02]  /*6420*/  MOV R156, 0x6440 ;  /* 0x00006440009c7802 */ /* 0x000fe40000000f00 */
[----:B-----5:R-:W-:Y:S05]  /*6430*/  CALL.REL.NOINC `($__internal_168_$__cuda_sm70_shflsync_bfly_p) ;  /* 0x0000046000007944 */ /* 0x020fea0003c00000 */
[----:B-1----:R-:W-:Y:S01]  /*6440*/  MOV R159, R158 ;  /* 0x0000009e009f7202 */ /* 0x002fe20000000f00 */
[----:B------:R-:W-:Y:S05]  /*6450*/  BRA `(.L_x_12645) ;  /* 0xffffca5000007947 */ /* 0x000fea000383ffff */
.L_x_12623:
[----:B------:R-:W-:Y:S01]  /*6460*/  HFMA2.MMA R158, -RZ, RZ, 0, 5.9604644775390625e-08 ;  /* 0x00000001ff9e7435 */ /* 0x000fe200000001ff */
[----:B------:R-:W-:Y:S02]  /*6470*/  MOV R157, R186 ;  /* 0x000000ba009d7202 */ /* 0x000fe40000000f00 */
[----:B------:R-:W-:Y:S02]  /*6480*/  MOV R161, 0x1f ;  /* 0x0000001f00a17802 */ /* 0x000fe40000000f00 */
[----:B------:R-:W-:-:S02]  /*6490*/  MOV R160, 0xffffffff ;  /* 0xffffffff00a07802 */ /* 0x000fc40000000f00 */
[----:B------:R-:W-:Y:S02]  /*64a0*/  MOV R156, 0x64c0 ;  /* 0x000064c0009c7802 */ /* 0x000fe40000000f00 */
[----:B01---5:R-:W-:Y:S05]  /*64b0*/  CALL.REL.NOINC `($__internal_168_$__cuda_sm70_shflsync_bfly_p) ;  /* 0x000003e000007944 */ /* 0x023fea0003c00000 */
[----:B------:R-:W-:Y:S01]  /*64c0*/  FADD.FTZ R187, R159, R187 ;  /* 0x000000bb9fbb7221 */ /* 0x000fe20000010000 */
[----:B------:R-:W-:Y:S01]  /*64d0*/  MOV R161, 0x1f ;  /* 0x0000001f00a17802 */ /* 0x000fe20000000f00 */
[----:B-1----:R-:W-:Y:S01]  /*64e0*/  FADD.FTZ R186, R186, R158 ;  /* 0x0000009ebaba7221 */ /* 0x002fe20000010000 */
[----:B------:R-:W-:Y:S01]  /*64f0*/  HFMA2.MMA R158, -RZ, RZ, 0, 1.1920928955078125e-07 ;  /* 0x00000002ff9e7435 */ /* 0x000fe200000001ff */
[----:B------:R-:W-:Y:S02]  /*6500*/  MOV R160, 0xffffffff ;  /* 0xffffffff00a07802 */ /* 0x000fe40000000f00 */
[----:B------:R-:W-:Y:S02]  /*6510*/  MOV R157, R187 ;  /* 0x000000bb009d7202 */ /* 0x000fe40000000f00 */
[----:B------:R-:W-:Y:S02]  /*6520*/  MOV R156, 0x6540 ;  /* 0x00006540009c7802 */ /* 0x000fe40000000f00 */
[----:B------:R-:W-:Y:S05]  /*6530*/  CALL.REL.NOINC `($__internal_168_$__cuda_sm70_shflsync_bfly_p) ;  /* 0x0000036000007944 */ /* 0x000fea0003c00000 */
[----:B-1----:R-:W-:Y:S01]  /*6540*/  MOV R159, R158 ;  /* 0x0000009e009f7202 */ /* 0x002fe20000000f00 */
[----:B------:R-:W-:Y:S01]  /*6550*/  HFMA2.MMA R158, -RZ, RZ, 0, 1.1920928955078125e-07 ;  /* 0x00000002ff9e7435 */ /* 0x000fe200000001ff */
[----:B------:R-:W-:-:S02]  /*6560*/  MOV R157, R186 ;  /* 0x000000ba009d7202 */ /* 0x000fc40000000f00 */
[----:B------:R-:W-:Y:S02]  /*6570*/  MOV R161, 0x1f ;  /* 0x0000001f00a17802 */ /* 0x000fe40000000f00 */
[----:B------:R-:W-:Y:S02]  /*6580*/  MOV R160, 0xffffffff ;  /* 0xffffffff00a07802 */ /* 0x000fe40000000f00 */
[----:B------:R-:W-:Y:S02]  /*6590*/  MOV R156, 0x65b0 ;  /* 0x000065b0009c7802 */ /* 0x000fe40000000f00 */
[----:B------:R-:W-:Y:S05]  /*65a0*/  CALL.REL.NOINC `($__internal_168_$__cuda_sm70_shflsync_bfly_p) ;  /* 0x000002f000007944 */ /* 0x000fea0003c00000 */
[----:B------:R-:W-:Y:S01]  /*65b0*/  FADD.FTZ R187, R159, R187 ;  /* 0x000000bb9fbb7221 */ /* 0x000fe20000010000 */
[----:B------:R-:W-:Y:S01]  /*65c0*/  MOV R161, 0x1f ;  /* 0x0000001f00a17802 */ /* 0x000fe20000000f00 */
[----:B-1----:R-:W-:Y:S01]  /*65d0*/  FADD.FTZ R186, R186, R158 ;  /* 0x0000009ebaba7221 */ /* 0x002fe20000010000 */
[----:B------:R-:W-:Y:S01]  /*65e0*/  HFMA2.MMA R158, -RZ, RZ, 0, 2.384185791015625e-07 ;  /* 0x00000004ff9e7435 */ /* 0x000fe200000001ff */
[----:B------:R-:W-:Y:S02]  /*65f0*/  MOV R160, 0xffffffff ;  /* 0xffffffff00a07802 */ /* 0x000fe40000000f00 */
[----:B------:R-:W-:-:S02]  /*6600*/  MOV R157, R187 ;  /* 0x000000bb009d7202 */ /* 0x000fc40000000f00 */
[----:B------:R-:W-:Y:S02]  /*6610*/  MOV R156, 0x6630 ;  /* 0x00006630009c7802 */ /* 0x000fe40000000f00 */
[----:B------:R-:W-:Y:S05]  /*6620*/  CALL.REL.NOINC `($__internal_168_$__cuda_sm70_shflsync_bfly_p) ;  /* 0x0000027000007944 */ /* 0x000fea0003c00000 */
[----:B-1----:R-:W-:Y:S01]  /*6630*/  MOV R159, R158 ;  /* 0x0000009e009f7202 */ /* 0x002fe20000000f00 */
[----:B------:R-:W-:Y:S01]  /*6640*/  HFMA2.MMA R158, -RZ, RZ, 0, 2.384185791015625e-07 ;  /* 0x00000004ff9e7435 */ /* 0x000fe200000001ff */
[----:B------:R-:W-:Y:S02]  /*6650*/  MOV R157, R186 ;  /* 0x000000ba009d7202 */ /* 0x000fe40000000f00 */
[----:B------:R-:W-:Y:S02]  /*6660*/  MOV R161, 0x1f ;  /* 0x0000001f00a17802 */ /* 0x000fe40000000f00 */
[----:B------:R-:W-:Y:S02]  /*6670*/  MOV R160, 0xffffffff ;  /* 0xffffffff00a07802 */ /* 0x000fe40000000f00 */
[----:B------:R-:W-:Y:S02]  /*6680*/  MOV R156, 0x66a0 ;  /* 0x000066a0009c7802 */ /* 0x000fe40000000f00 */
[----:B------:R-:W-:Y:S05]  /*6690*/  CALL.REL.NOINC `($__internal_168_$__cuda_sm70_shflsync_bfly_p) ;  /* 0x0000020000007944 */ /* 0x000fea0003c00000 */
[----:B------:R-:W-:Y:S01]  /*66a0*/  FADD.FTZ R187, R159, R187 ;  /* 0x000000bb9fbb7221 */ /* 0x000fe20000010000 */
[----:B------:R-:W-:Y:S01]  /*66b0*/  MOV R161, 0x1f ;  /* 0x0000001f00a17802 */ /* 0x000fe20000000f00 */
[----:B-1----:R-:W-:Y:S01]  /*66c0*/  FADD.FTZ R186, R186, R158 ;  /* 0x0000009ebaba7221 */ /* 0x002fe20000010000 */
[----:B------:R-:W-:Y:S01]  /*66d0*/  HFMA2.MMA R158, -RZ, RZ, 0, 4.76837158203125e-07 ;  /* 0x00000008ff9e7435 */ /* 0x000fe200000001ff */
[----:B------:R-:W-:-:S02]  /*66e0*/  MOV R160, 0xffffffff ;  /* 0xffffffff00a07802 */ /* 0x000fc40000000f00 */
[----:B------:R-:W-:Y:S02]  /*66f0*/  MOV R157, R187 ;  /* 0x000000bb009d7202 */ /* 0x000fe40000000f00 */
[----:B------:R-:W-:Y:S02]  /*6700*/  MOV R156, 0x6720 ;  /* 0x00006720009c7802 */ /* 0x000fe40000000f00 */
[----:B------:R-:W-:Y:S05]  /*6710*/  CALL.REL.NOINC `($__internal_168_$__cuda_sm70_shflsync_bfly_p) ;  /* 0x0000018000007944 */ /* 0x000fea0003c00000 */
[----:B-1----:R-:W-:Y:S01]  /*6720*/  MOV R159, R158 ;  /* 0x0000009e009f7202 */ /* 0x002fe20000000f00 */
[----:B------:R-:W-:Y:S01]  /*6730*/  HFMA2.MMA R158, -RZ, RZ, 0, 4.76837158203125e-07 ;  /* 0x00000008ff9e7435 */ /* 0x000fe200000001ff */
[----:B------:R-:W-:Y:S02]  /*6740*/  MOV R157, R186 ;  /* 0x000000ba009d7202 */ /* 0x000fe40000000f00 */
[----:B------:R-:W-:Y:S02]  /*6750*/  MOV R161, 0x1f ;  /* 0x0000001f00a17802 */ /* 0x000fe40000000f00 */
[----:B------:R-:W-:Y:S02]  /*6760*/  MOV R160, 0xffffffff ;  /* 0xffffffff00a07802 */ /* 0x000fe40000000f00 */
[----:B------:R-:W-:-:S02]  /*6770*/  MOV R156, 0x6790 ;  /* 0x00006790009c7802 */ /* 0x000fc40000000f00 */
[----:B------:R-:W-:Y:S05]  /*6780*/  CALL.REL.NOINC `($__internal_168_$__cuda_sm70_shflsync_bfly_p) ;  /* 0x0000011000007944 */ /* 0x000fea0003c00000 */
[----:B------:R-:W-:Y:S01]  /*6790*/  FADD.FTZ R187, R159, R187 ;  /* 0x000000bb9fbb7221 */ /* 0x000fe20000010000 */
[----:B------:R-:W-:Y:S01]  /*67a0*/  MOV R161, 0x1f ;  /* 0x0000001f00a17802 */ /* 0x000fe20000000f00 */
[----:B-1----:R-:W-:Y:S01]  /*67b0*/  FADD.FTZ R186, R186, R158 ;  /* 0x0000009ebaba7221 */ /* 0x002fe20000010000 */
[----:B------:R-:W-:Y:S01]  /*67c0*/  HFMA2.MMA R158, -RZ, RZ, 0, 9.5367431640625e-07 ;  /* 0x00000010ff9e7435 */ /* 0x000fe200000001ff */
[----:B------:R-:W-:-:S02]  /*67d0*/  MOV R160, 0xffffffff ;  /* 0xffffffff00a07802 */ /* 0x000fc40000000f00 */
[----:B------:R-:W-:Y:S02]  /*67e0*/  MOV R157, R187 ;  /* 0x000000bb009d7202 */ /* 0x000fe40000000f00 */
[----:B------:R-:W-:Y:S02]  /*67f0*/  MOV R156, 0x6810 ;  /* 0x00006810009c7802 */ /* 0x000fe40000000f00 */
[----:B------:R-:W-:Y:S05]  /*6800*/  CALL.REL.NOINC `($__internal_168_$__cuda_sm70_shflsync_bfly_p) ;  /* 0x0000009000007944 */ /* 0x000fea0003c00000 */
[----:B-1----:R-:W-:Y:S01]  /*6810*/  MOV R159, R158 ;  /* 0x0000009e009f7202 */ /* 0x002fe20000000f00 */
[----:B------:R-:W-:Y:S01]  /*6820*/  HFMA2.MMA R158, -RZ, RZ, 0, 9.5367431640625e-07 ;  /* 0x00000010ff9e7435 */ /* 0x000fe200000001ff */
[----:B------:R-:W-:Y:S02]  /*6830*/  MOV R157, R186 ;  /* 0x000000ba009d7202 */ /* 0x000fe40000000f00 */
[----:B------:R-:W-:Y:S02]  /*6840*/  MOV R161, 0x1f ;  /* 0x0000001f00a17802 */ /* 0x000fe40000000f00 */
[----:B------:R-:W-:Y:S02]  /*6850*/  MOV R160, 0xffffffff ;  /* 0xffffffff00a07802 */ /* 0x000fe40000000f00 */
[----:B------:R-:W-:-:S02]  /*6860*/  MOV R156, 0x6880 ;  /* 0x00006880009c7802 */ /* 0x000fc40000000f00 */
[----:B------:R-:W-:Y:S05]  /*6870*/  CALL.REL.NOINC `($__internal_168_$__cuda_sm70_shflsync_bfly_p) ;  /* 0x0000002000007944 */ /* 0x000fea0003c00000 */
[----:B-1----:R-:W-:Y:S01]  /*6880*/  MOV R156, R158 ;  /* 0x0000009e009c7202 */ /* 0x002fe20000000f00 */
[----:B------:R-:W-:Y:S05]  /*6890*/  BRA `(.L_x_12646) ;  /* 0xffffc73000007947 */ /* 0x000fea000383ffff */
        .weak           $__internal_168_$__cuda_sm70_shflsync_bfly_p
        .type           $__internal_168_$__cuda_sm70_shflsync_bfly_p,@function
        .size           $__internal_168_$__cuda_sm70_shflsync_bfly_p,(.L_x_15050 - $__internal_168_$__cuda_sm70_shflsync_bfly_p)
$__internal_168_$__cuda_sm70_shflsync_bfly_p:
[----:B------:R-:W-:Y:S04]  /*68a0*/  WARPSYNC R160 ;  /* 0x000000a000007348 */ /* 0x000fe80003800000 */
[----:B------:R0:W1:Y:S02]  /*68b0*/  SHFL.BFLY PT, R158, R157, R158, R161 ;  /* 0x0c00009e9d9e7389 */ /* 0x00006400000e00a1 */
[----:B0-----:R-:W-:-:S06]  /*68c0*/  HFMA2.MMA R157, -RZ, RZ, 0, 0 ;  /* 0x00000000ff9d7435 */ /* 0x001fcc00000001ff */
[----:B------:R-:W-:Y:S05]  /*68d0*/  RET.REL.NODEC R156 `(_ZN10layer_norm13ln_bwd_kernelINS_13Kernel_traitsI6__halfffffjLj1280ELj1ELj4ELj1ELj16ENS_18Kernel_traits_baseILj1280ES2_ffffjLj128EEEEELb1ELb0ELb0ELb0EEEvNS_9BwdParamsE) ;  /* 0xffff97209c007950 */ /* 0x000fea0003c3ffff */
.L_x_12647:
        /* <DEDUP_REMOVED lines=10> */
.L_x_15050:


//--------------------- .text._ZN10layer_norm13ln_bwd_kernelINS_13Kernel_traitsI6__halfffffjLj1280ELj1ELj4ELj1ELj16ENS_18Kernel_traits_baseILj1280ES2_ffffjLj128EEEEELb1ELb0ELb0ELb1EEEvNS_9BwdParamsE --------------------------
	.section	.text._ZN10layer_norm13ln_bwd_kernelINS_13Kernel_traitsI6__halfffffjLj1280ELj1ELj4ELj1ELj16ENS_18Kernel_traits_baseILj1280ES2_ffffjLj128EEEEELb1ELb0ELb0ELb1EEEvNS_9BwdParamsE,"ax",@progbits
	.sectioninfo	@"SHI_REGISTERS=255"
	.align	128
        .global         _ZN10layer_norm13ln_bwd_kernelINS_13Kernel_traitsI6__halfffffjLj1280ELj1ELj4ELj1ELj16ENS_18Kernel_traits_baseILj1280ES2_ffffjLj128EEEEELb1ELb0ELb0ELb1EEEvNS_9BwdParamsE
        .type           _ZN10layer_norm13ln_bwd_kernelINS_13Kernel_traitsI6__halfffffjLj1280ELj1ELj4ELj1ELj16ENS_18Kernel_traits_baseILj1280ES2_ffffjLj128EEEEELb1ELb0ELb0ELb1EEEvNS_9BwdParamsE,@function
        .size           _ZN10layer_norm13ln_bwd_kernelINS_13Kernel_traitsI6__halfffffjLj1280ELj1ELj4ELj1ELj16ENS_18Kernel_traits_baseILj1280ES2_ffffjLj128EEEEELb1ELb0ELb0ELb1EEEvNS_9BwdParamsE,(.L_x_15051 - _ZN10layer_norm13ln_bwd_kernelINS_13Kernel_traitsI6__halfffffjLj1280ELj1ELj4ELj1ELj16ENS_18Kernel_traits_baseILj1280ES2_ffffjLj128EEEEELb1ELb0ELb0ELb1EEEvNS_9BwdParamsE)
        .other          _ZN10layer_norm13ln_bwd_kernelINS_13Kernel_traitsI6__halfffffjLj1280ELj1ELj4ELj1ELj16ENS_18Kernel_traits_baseILj1280ES2_ffffjLj128EEEEELb1ELb0ELb0ELb1EEEvNS_9BwdParamsE,@"STO_CUDA_ENTRY STV_DEFAULT"
_ZN10layer_norm13ln_bwd_kernelINS_13Kernel_traitsI6__halfffffjLj1280ELj1ELj4ELj1ELj16ENS_18Kernel_traits_baseILj1280ES2_ffffjLj128EEEEELb1ELb0ELb0ELb1EEEvNS_9BwdParamsE:
.text._ZN10layer_norm13ln_bwd_kernelINS_13Kernel_traitsI6__halfffffjLj1280ELj1ELj4ELj1ELj16ENS_18Kernel_traits_baseILj1280ES2_ffffjLj128EEEEELb1ELb0ELb0ELb1EEEvNS_9BwdParamsE:
        /* <DEDUP_REMOVED lines=51> */
.L_x_12649:
        /* <DEDUP_REMOVED lines=84> */
[--C-:B------:R-:W-:Y:S01]  /*0870*/  SHF.R.U32.HI R32, RZ, 0x10, R23.reuse ;  /* 0x00000010ff207819 */ /* 0x100fe20000011617 */
[----:B------:R-:W-:Y:S01]  /*0880*/  HADD2.F32 R38, -RZ, R38.H0_H0 ;  /* 0x20000026ff267230 */ /* 0x000fe20000004100 */
[----:B------:R-:W-:Y:S01]  /*0890*/  SHF.R.U64 R33, R22, 0x10, R23 ;  /* 0x0000001016217819 */ /* 0x000fe20000001217 */
        /* <DEDUP_REMOVED lines=12> */
[----:B------:R-:W-:-:S02]  /*0960*/  HADD2.F32 R32, -RZ, R32.H0_H0 ;  /* 0x20000020ff207230 */ /* 0x000fc40000004100 */
[----:B------:R-:W-:Y:S02]  /*0970*/  HADD2.F32 R33, -RZ, R33.H0_H0 ;  /* 0x20000021ff217230 */ /* 0x000fe40000004100 */
[----:B0-----:R-:W-:Y:S02]  /*0980*/  HADD2.F32 R2, -RZ, R12.H0_H0 ;  /* 0x2000000cff027230 */ /* 0x001fe40000004100 */
[----:B-1----:R-:W-:Y:S01]  /*0990*/  HADD2.F32 R0, -RZ, R13.H0_H0 ;  /* 0x2000000dff007230 */ /* 0x002fe20000004100 */
[----:B------:R-:W-:Y:S02]  /*09a0*/  CS2R R12, SRZ ;  /* 0x00000000000c7805 */ /* 0x000fe4000001ff00 */
[----:B------:R0:W-:Y:S04]  /*09b0*/  STL [R1+0x7c], R2 ;  /* 0x00007c0201007387 */ /* 0x0001e80000100800 */
[----:B------:R1:W-:Y:S01]  /*09c0*/  STL [R1+0x74], R0 ;  /* 0x0000740001007387 */ /* 0x0003e20000100800 */
[----:B0-----:R-:W-:-:S02]  /*09d0*/  HADD2.F32 R2, -RZ, R14.H0_H0 ;  /* 0x2000000eff027230 */ /* 0x001fc40000004100 */
        /* <DEDUP_REMOVED lines=23> */
[----:B------:R-:W-:Y:S04]  /*0b50*/  STL [R1+0x1c], RZ ;  /* 0x00001cff01007387 */ /* 0x000fe80000100800 */
[----:B------:R1:W-:Y:S01]  /*0b60*/  STL [R1+0x24], R0 ;  /* 0x0000240001007387 */ /* 0x0003e20000100800 */
[----:B0-----:R-:W-:-:S03]  /*0b70*/  CS2R R2, SRZ ;  /* 0x0000000000027805 */ /* 0x001fc6000001ff00 */
[----:B------:R0:W-:Y:S04]  /*0b80*/  STL [R1+0x18], RZ ;  /* 0x000018ff01007387 */ /* 0x0001e80000100800 */
[----:B------:R0:W-:Y:S01]  /*0b90*/  STL [R1+0x14], RZ ;  /* 0x000014ff01007387 */ /* 0x0001e20000100800 */
[----:B-1----:R-:W-:-:S03]  /*0ba0*/  MOV R0, RZ ;  /* 0x000000ff00007202 */ /* 0x002fc60000000f00 */
        /* <DEDUP_REMOVED lines=25> */
.L_x_12664:
[----:B------:R-:W1:Y:S01]  /*0d40*/  S2R R78, SR_TID.X ;  /* 0x00000000004e7919 */ /* 0x000e620000002100 */
[----:B------:R-:W-:Y:S01]  /*0d50*/  IMAD R76, R172, c[0x0][0x168], RZ ;  /* 0x00005a00ac4c7a24 */ /* 0x000fe200078e02ff */
[----:B------:R-:W-:-:S04]  /*0d60*/  MOV R118, 0x4 ;  /* 0x0000000400767802 */ /* 0x000fc80000000f00 */
[----:B------:R-:W-:Y:S01]  /*0d70*/  SHF.R.S32.HI R77, RZ, 0x1f, R76 ;  /* 0x0000001fff4d7819 */ /* 0x000fe2000001144c */
[----:B------:R-:W-:-:S03]  /*0d80*/  IMAD.WIDE R204, R172, R118, c[0x0][0x1a0] ;  /* 0x00006800accc7625 */ /* 0x000fc600078e0276 */
[----:B------:R-:W-:-:S03]  /*0d90*/  LEA.HI R77, R77, R76, RZ, 0x2 ;  /* 0x0000004c4d4d7211 */ /* 0x000fc600078f10ff */
[----:B------:R2:W3:Y:S01]  /*0da0*/  LDG.E R204, [R204.64] ;  /* 0x00000004cccc7981 */ /* 0x0004e2000c1e1900 */
[----:B-1----:R-:W-:-:S04]  /*0db0*/  LOP3.LUT R78, R78, 0x1f, RZ, 0xc0, !PT ;  /* 0x0000001f4e4e7812 */ /* 0x002fc800078ec0ff */
[----:B------:R-:W-:-:S04]  /*0dc0*/  LEA.HI.SX32 R153, R77, R78, 0x1e ;  /* 0x0000004e4d997211 */ /* 0x000fc800078ff2ff */
[C---:B------:R-:W-:Y:S02]  /*0dd0*/  IADD3 R190, R153.reuse, 0x40, RZ ;  /* 0x0000004099be7810 */ /* 0x040fe40007ffe0ff */
[C---:B------:R-:W-:Y:S02]  /*0de0*/  IADD3 R189, R153.reuse, 0x80, RZ ;  /* 0x0000008099bd7810 */ /* 0x040fe40007ffe0ff */
[----:B------:R-:W-:Y:S02]  /*0df0*/  SHF.L.U32 R198, R190, 0x4, RZ ;  /* 0x00000004bec67819 */ /* 0x000fe400000006ff */
[C---:B------:R-:W-:Y:S02]  /*0e00*/  SHF.L.U32 R201, R153.reuse, 0x4, RZ ;  /* 0x0000000499c97819 */ /* 0x040fe400000006ff */
[----:B------:R-:W-:Y:S02]  /*0e10*/  IADD3 R155, R153, 0x20, RZ ;  /* 0x00000020999b7810 */ /* 0x000fe40007ffe0ff */
[----:B------:R-:W-:-:S02]  /*0e20*/  SHF.R.U32.HI R197, RZ, 0x1c, R190 ;  /* 0x0000001cffc57819 */ /* 0x000fc400000116be */
[----:B------:R-:W-:Y:S02]  /*0e30*/  IADD3 R84, P1, R198, c[0x0][0x188], RZ ;  /* 0x00006200c6547a10 */ /* 0x000fe40007f3e0ff */
[----:B------:R-:W-:Y:S02]  /*0e40*/  SHF.L.U32 R194, R189, 0x4, RZ ;  /* 0x00000004bdc27819 */ /* 0x000fe400000006ff */
[----:B------:R-:W-:Y:S02]  /*0e50*/  IADD3 R184, R153, 0xc0, RZ ;  /* 0x000000c099b87810 */ /* 0x000fe40007ffe0ff */
[----:B------:R-:W-:Y:S02]  /*0e60*/  SHF.R.U32.HI R202, RZ, 0x1c, R153 ;  /* 0x0000001cffca7819 */ /* 0x000fe40000011699 */
[----:B------:R-:W-:Y:S02]  /*0e70*/  IADD3 R76, P0, R201, c[0x0][0x188], RZ ;  /* 0x00006200c94c7a10 */ /* 0x000fe40007f1e0ff */
[----:B------:R-:W-:-:S02]  /*0e80*/  SHF.L.U32 R199, R155, 0x4, RZ ;  /* 0x000000049bc77819 */ /* 0x000fc400000006ff */
[----:B------:R-:W-:Y:S02]  /*0e90*/  IADD3.X R85, R197, c[0x0][0x18c], RZ, P1, !PT ;  /* 0x00006300c5557a10 */ /* 0x000fe40000ffe4ff */
[----:B------:R-:W-:Y:S02]  /*0ea0*/  SHF.R.U32.HI R193, RZ, 0x1c, R189 ;  /* 0x0000001cffc17819 */ /* 0x000fe400000116bd */
[----:B------:R-:W-:Y:S02]  /*0eb0*/  IADD3 R92, P1, R194, c[0x0][0x188], RZ ;  /* 0x00006200c25c7a10 */ /* 0x000fe40007f3e0ff */
[----:B------:R-:W-:Y:S02]  /*0ec0*/  SHF.L.U32 R185, R184, 0x4, RZ ;  /* 0x00000004b8b97819 */ /* 0x000fe400000006ff */
[----:B------:R-:W-:Y:S02]  /*0ed0*/  SHF.R.S32.HI R138, RZ, 0x1f, R172 ;  /* 0x0000001fff8a7819 */ /* 0x000fe400000114ac */
[----:B------:R-:W-:Y:S01]  /*0ee0*/  MOV R176, 0x3f800000 ;  /* 0x3f80000000b07802 */ /* 0x000fe20000000f00 */
[----:B------:R-:W1:Y:S01]  /*0ef0*/  LDC.U8 R218, c[0x0][0x1f0] ;  /* 0x00007c00ffda7b82 */ /* 0x000e620000000000 */
[----:B------:R-:W-:Y:S01]  /*0f00*/  IADD3.X R77, R202, c[0x0][0x18c], RZ, P0, !PT ;  /* 0x00006300ca4d7a10 */ /* 0x000fe200007fe4ff */
[----:B------:R-:W-:Y:S01]  /*0f10*/  IMAD.WIDE R118, R172, R118, c[0x0][0x1a8] ;  /* 0x00006a00ac767625 */ /* 0x000fe200078e0276 */
[----:B------:R-:W-:Y:S01]  /*0f20*/  SHF.R.U32.HI R200, RZ, 0x1c, R155 ;  /* 0x0000001cffc87819 */ /* 0x000fe2000001169b */
[----:B------:R-:W4:Y:S01]  /*0f30*/  LDG.E.128 R84, [R84.64] ;  /* 0x0000000454547981 */ /* 0x000f22000c1e1d00 */
[----:B------:R-:W-:-:S02]  /*0f40*/  IADD3 R80, P0, R199, c[0x0][0x188], RZ ;  /* 0x00006200c7507a10 */ /* 0x000fc40007f1e0ff */
[----:B------:R-:W-:Y:S01]  /*0f50*/  IADD3.X R93, R193, c[0x0][0x18c], RZ, P1, !PT ;  /* 0x00006300c15d7a10 */ /* 0x000fe20000ffe4ff */
[----:B------:R-:W3:Y:S01]  /*0f60*/  LDG.E.128 R76, [R76.64] ;  /* 0x000000044c4c7981 */ /* 0x000ee2000c1e1d00 */
[----:B------:R-:W-:Y:S02]  /*0f70*/  SHF.R.U32.HI R183, RZ, 0x1c, R184 ;  /* 0x0000001cffb77819 */ /* 0x000fe400000116b8 */
[----:B------:R-:W-:Y:S01]  /*0f80*/  IADD3 R100, P1, R185, c[0x0][0x188], RZ ;  /* 0x00006200b9647a10 */ /* 0x000fe20007f3e0ff */
[----:B------:R0:W3:Y:S01]  /*0f90*/  LDG.E R179, [R118.64] ;  /* 0x0000000476b37981 */ /* 0x0000e2000c1e1900 */
[----:B------:R-:W-:Y:S02]  /*0fa0*/  IADD3.X R81, R200, c[0x0][0x18c], RZ, P0, !PT ;  /* 0x00006300c8517a10 */ /* 0x000fe400007fe4ff */
[----:B------:R-:W-:Y:S01]  /*0fb0*/  IADD3.X R101, R183, c[0x0][0x18c], RZ, P1, !PT ;  /* 0x00006300b7657a10 */ /* 0x000fe20000ffe4ff */
[----:B------:R-:W4:Y:S04]  /*0fc0*/  LDG.E.128 R92, [R92.64] ;  /* 0x000000045c5c7981 */ /* 0x000f28000c1e1d00 */
[----:B------:R-:W4:Y:S04]  /*0fd0*/  LDG.E.128 R80, [R80.64] ;  /* 0x0000000450507981 */ /* 0x000f28000c1e1d00 */
[----:B------:R-:W4:Y:S01]  /*0fe0*/  LDG.E.128 R100, [R100.64] ;  /* 0x0000000464647981 */ /* 0x000f22000c1e1d00 */
[----:B------:R-:W-:-:S02]  /*0ff0*/  IADD3 R188, R153, 0x60, RZ ;  /* 0x0000006099bc7810 */ /* 0x000fc40007ffe0ff */
[----:B------:R-:W-:Y:S02]  /*1000*/  IADD3 R191, R153, 0xa0, RZ ;  /* 0x000000a099bf7810 */ /* 0x000fe40007ffe0ff */
[----:B------:R-:W-:Y:S02]  /*1010*/  SHF.L.U32 R196, R188, 0x4, RZ ;  /* 0x00000004bcc47819 */ /* 0x000fe400000006ff */
[----:B------:R-:W-:Y:S02]  /*1020*/  SHF.R.U32.HI R195, RZ, 0x1c, R188 ;  /* 0x0000001cffc37819 */ /* 0x000fe400000116bc */
[----:B------:R-:W-:Y:S02]  /*1030*/  IADD3 R88, P0, R196, c[0x0][0x188], RZ ;  /* 0x00006200c4587a10 */ /* 0x000fe40007f1e0ff */
[----:B------:R-:W-:Y:S02]  /*1040*/  SHF.L.U32 R192, R191, 0x4, RZ ;  /* 0x00000004bfc07819 */ /* 0x000fe400000006ff */
[----:B------:R-:W-:-:S02]  /*1050*/  IADD3 R186, R153, 0xe0, RZ ;  /* 0x000000e099ba7810 */ /* 0x000fc40007ffe0ff */
[----:B------:R-:W-:Y:S02]  /*1060*/  IADD3 R177, R153, 0x100, RZ ;  /* 0x0000010099b17810 */ /* 0x000fe40007ffe0ff */
[----:B------:R-:W-:Y:S02]  /*1070*/  IADD3.X R89, R195, c[0x0][0x18c], RZ, P0, !PT ;  /* 0x00006300c3597a10 */ /* 0x000fe400007fe4ff */
[----:B------:R-:W-:Y:S02]  /*1080*/  SHF.R.U32.HI R187, RZ, 0x1c, R191 ;  /* 0x0000001cffbb7819 */ /* 0x000fe400000116bf */
[----:B------:R-:W-:Y:S02]  /*1090*/  IADD3 R96, P0, R192, c[0x0][0x188], RZ ;  /* 0x00006200c0607a10 */ /* 0x000fe40007f1e0ff */
[----:B------:R-:W-:Y:S01]  /*10a0*/  SHF.L.U32 R182, R186, 0x4, RZ ;  /* 0x00000004bab67819 */ /* 0x000fe200000006ff */
[----:B------:R-:W4:Y:S01]  /*10b0*/  LDG.E.128 R88, [R88.64] ;  /* 0x0000000458587981 */ /* 0x000f22000c1e1d00 */
[----:B------:R-:W-:-:S02]  /*10c0*/  SHF.L.U32 R178, R177, 0x4, RZ ;  /* 0x00000004b1b27819 */ /* 0x000fc400000006ff */
[----:B------:R-:W-:Y:S02]  /*10d0*/  IADD3 R180, R153, 0x120, RZ ;  /* 0x0000012099b47810 */ /* 0x000fe40007ffe0ff */
[----:B------:R-:W-:Y:S02]  /*10e0*/  IADD3.X R97, R187, c[0x0][0x18c], RZ, P0, !PT ;  /* 0x00006300bb617a10 */ /* 0x000fe400007fe4ff */
[----:B------:R-:W-:Y:S02]  /*10f0*/  SHF.R.U32.HI R181, RZ, 0x1c, R186 ;  /* 0x0000001cffb57819 */ /* 0x000fe400000116ba */
[----:B------:R-:W-:Y:S02]  /*1100*/  SHF.R.U32.HI R173, RZ, 0x1c, R177 ;  /* 0x0000001cffad7819 */ /* 0x000fe400000116b1 */
[----:B------:R-:W-:Y:S01]  /*1110*/  IADD3 R104, P0, R182, c[0x0][0x188], RZ ;  /* 0x00006200b6687a10 */ /* 0x000fe20007f1e0ff */
[----:B------:R-:W4:Y:S01]  /*1120*/  LDG.E.128 R96, [R96.64] ;  /* 0x0000000460607981 */ /* 0x000f22000c1e1d00 */
[----:B------:R-:W-:-:S02]  /*1130*/  IADD3 R108, P1, R178, c[0x0][0x188], RZ ;  /* 0x00006200b26c7a10 */ /* 0x000fc40007f3e0ff */
[----:B------:R-:W-:Y:S02]  /*1140*/  SHF.L.U32 R174, R180, 0x4, RZ ;  /* 0x00000004b4ae7819 */ /* 0x000fe400000006ff */
[----:B------:R-:W-:Y:S02]  /*1150*/  IADD3.X R105, R181, c[0x0][0x18c], RZ, P0, !PT ;  /* 0x00006300b5697a10 */ /* 0x000fe400007fe4ff */
[----:B------:R-:W-:Y:S02]  /*1160*/  IADD3.X R109, R173, c[0x0][0x18c], RZ, P1, !PT ;  /* 0x00006300ad6d7a10 */ /* 0x000fe40000ffe4ff */
[----:B------:R-:W-:Y:S02]  /*1170*/  SHF.R.U32.HI R175, RZ, 0x1c, R180 ;  /* 0x0000001cffaf7819 */ /* 0x000fe400000116b4 */
[----:B------:R-:W-:Y:S01]  /*1180*/  IADD3 R112, P0, R174, c[0x0][0x188], RZ ;  /* 0x00006200ae707a10 */ /* 0x000fe20007f1e0ff */
[----:B------:R-:W4:Y:S01]  /*1190*/  LDG.E.128 R104, [R104.64] ;  /* 0x0000000468687981 */ /* 0x000f22000c1e1d00 */
[----:B------:R-:W-:-:S02]  /*11a0*/  ISETP.NE.U32.AND P1, PT, RZ, c[0x0][0x1c0], PT ;  /* 0x00007000ff007a0c */ /* 0x000fc40003f25070 */
[----:B------:R-:W-:Y:S01]  /*11b0*/  IADD3.X R113, R175, c[0x0][0x18c], RZ, P0, !PT ;  /* 0x00006300af717a10 */ /* 0x000fe200007fe4ff */
[----:B------:R-:W4:Y:S01]  /*11c0*/  LDG.E.128 R108, [R108.64] ;  /* 0x000000046c6c7981 */ /* 0x000f22000c1e1d00 */
[----:B------:R-:W-:Y:S02]  /*11d0*/  ISETP.NE.AND.EX P1, PT, RZ, c[0x0][0x1c4], PT, P1 ;  /* 0x00007100ff007a0c */ /* 0x000fe40003f25310 */
[----:B------:R-:W-:Y:S02]  /*11e0*/  ISETP.NE.U32.AND P0, PT, RZ, c[0x0][0x218], PT ;  /* 0x00008600ff007a0c */ /* 0x000fe40003f05070 */
[----:B--2---:R-:W-:Y:S01]  /*11f0*/  MOV R205, 0x10 ;  /* 0x0000001000cd7802 */ /* 0x004fe20000000f00 */
[----:B------:R-:W2:Y:S01]  /*1200*/  LDG.E.128 R112, [R112.64] ;  /* 0x0000000470707981 */ /* 0x000ea2000c1e1d00 */
[----:B------:R-:W-:-:S07]  /*1210*/  ISETP.NE.AND.EX P0, PT, RZ, c[0x0][0x21c], PT, P0 ;  /* 0x00008700ff007a0c */ /* 0x000fce0003f05300 */
[----:B------:R-:W-:-:S04]  /*1220*/  @P1 LEA R142, P2, R172, c[0x0][0x1c0], 0x2 ;  /* 0x00007000ac8e1a11 */ /* 0x000fc800078410ff */
[----:B------:R-:W-:Y:S02]  /*1230*/  @P1 LEA.HI.X R143, R172, c[0x0][0x1c4], R138, 0x2, P2 ;  /* 0x00007100ac8f1a11 */ /* 0x000fe400010f148a */
[----:B------:R-:W-:Y:S02]  /*1240*/  @P0 LEA R144, P2, R153, c[0x0][0x218], 0x4 ;  /* 0x0000860099900a11 */ /* 0x000fe400078420ff */
[----:B------:R-:W-:Y:S01]  /*1250*/  @P0 LEA R140, P3, R155, c[0x0][0x218], 0x4 ;  /* 0x000086009b8c0a11 */ /* 0x000fe200078620ff */
[----:B------:R0:W5:Y:S01]  /*1260*/  @P1 LDG.E R176, [R142.64] ;  /* 0x000000048eb01981 */ /* 0x000162000c1e1900 */
[----:B------:R-:W-:Y:S02]  /*1270*/  @P0 LEA.HI.X R145, R153, c[0x0][0x21c], RZ, 0x4, P2 ;  /* 0x0000870099910a11 */ /* 0x000fe400010f24ff */
[----:B------:R-:W-:-:S03]  /*1280*/  @P0 LEA.HI.X R141, R155, c[0x0][0x21c], RZ, 0x4, P3 ;  /* 0x000087009b8d0a11 */ /* 0x000fc600018f24ff */
[----:B0-----:R0:W5:Y:S01]  /*1290*/  @P0 LDG.E.128 R32, [R144.64] ;  /* 0x0000000490200981 */ /* 0x001162000c1e1d00 */
[----:B------:R-:W-:-:S03]  /*12a0*/  @P0 LEA R142, P1, R190, c[0x0][0x218], 0x4 ;  /* 0x00008600be8e0a11 */ /* 0x000fc600078220ff */
[----:B------:R1:W5:Y:S01]  /*12b0*/  @P0 LDG.E.128 R36, [R140.64] ;  /* 0x000000048c240981 */ /* 0x000362000c1e1d00 */
[----:B0-----:R-:W-:Y:S02]  /*12c0*/  @P0 LEA R144, P2, R188, c[0x0][0x218], 0x4 ;  /* 0x00008600bc900a11 */ /* 0x001fe400078420ff */
[----:B------:R-:W-:Y:S02]  /*12d0*/  @P0 LEA.HI.X R143, R190, c[0x0][0x21c], RZ, 0x4, P1 ;  /* 0x00008700be8f0a11 */ /* 0x000fe400008f24ff */
[----:B------:R-:W-:Y:S02]  /*12e0*/  @P0 LEA.HI.X R145, R188, c[0x0][0x21c], RZ, 0x4, P2 ;  /* 0x00008700bc910a11 */ /* 0x000fe400010f24ff */
[C---:B-1----:R-:W-:Y:S01]  /*12f0*/  @P0 LEA R140, P1, R189.reuse, c[0x0][0x218], 0x4 ;  /* 0x00008600bd8c0a11 */ /* 0x042fe200078220ff */
[----:B------:R0:W5:Y:S03]  /*1300*/  @P0 LDG.E.128 R40, [R142.64] ;  /* 0x000000048e280981 */ /* 0x000166000c1e1d00 */
[----:B------:R-:W-:Y:S01]  /*1310*/  @P0 LEA.HI.X R141, R189, c[0x0][0x21c], RZ, 0x4, P1 ;  /* 0x00008700bd8d0a11 */ /* 0x000fe200008f24ff */
[----:B------:R1:W5:Y:S04]  /*1320*/  @P0 LDG.E.128 R44, [R144.64] ;  /* 0x00000004902c0981 */ /* 0x000368000c1e1d00 */
[----:B------:R0:W5:Y:S01]  /*1330*/  @P0 LDG.E.128 R48, [R140.64] ;  /* 0x000000048c300981 */ /* 0x000162000c1e1d00 */
[----:B-1----:R-:W-:-:S04]  /*1340*/  @P0 LEA R144, P1, R191, c[0x0][0x218], 0x4 ;  /* 0x00008600bf900a11 */ /* 0x002fc800078220ff */
[----:B------:R-:W-:-:S05]  /*1350*/  @P0 LEA.HI.X R145, R191, c[0x0][0x21c], RZ, 0x4, P1 ;  /* 0x00008700bf910a11 */ /* 0x000fca00008f24ff */
[----:B------:R1:W5:Y:S02]  /*1360*/  @P0 LDG.E.128 R52, [R144.64] ;  /* 0x0000000490340981 */ /* 0x000364000c1e1d00 */
[----:B-1----:R-:W-:-:S04]  /*1370*/  @P0 LEA R144, P1, R184, c[0x0][0x218], 0x4 ;  /* 0x00008600b8900a11 */ /* 0x002fc800078220ff */
[----:B------:R-:W-:-:S05]  /*1380*/  @P0 LEA.HI.X R145, R184, c[0x0][0x21c], RZ, 0x4, P1 ;  /* 0x00008700b8910a11 */ /* 0x000fca00008f24ff */
[----:B------:R1:W5:Y:S02]  /*1390*/  @P0 LDG.E.128 R56, [R144.64] ;  /* 0x0000000490380981 */ /* 0x000364000c1e1d00 */
        /* <DEDUP_REMOVED lines=8> */
[----:B------:R-:W-:-:S03]  /*1420*/  LEA R154, P1, R155, c[0x0][0x190], 0x2 ;  /* 0x000064009b9a7a11 */ /* 0x000fc600078210ff */
[----:B------:R0:W5:Y:S01]  /*1430*/  @P0 LDG.E.128 R68, [R148.64] ;  /* 0x0000000494440981 */ /* 0x000162000c1e1d00 */
[C---:B------:R-:W-:Y:S01]  /*1440*/  LEA R152, P0, R153.reuse, c[0x0][0x190], 0x2 ;  /* 0x0000640099987a11 */ /* 0x040fe200078010ff */
[----:B------:R-:W-:-:S03]  /*1450*/  IMAD.WIDE.U32 R116, R153, R205, c[0x0][0x208] ;  /* 0x0000820099747625 */ /* 0x000fc600078e00cd */
[----:B------:R-:W-:Y:S01]  /*1460*/  LEA.HI.X R153, R153, c[0x0][0x194], RZ, 0x2, P0 ;  /* 0x0000650099997a11 */ /* 0x000fe200000f14ff */
[CC--:B------:R-:W-:Y:S01]  /*1470*/  IMAD.WIDE.U32 R120, R155.reuse, R205.reuse, c[0x0][0x208] ;  /* 0x000082009b787625 */ /* 0x0c0fe200078e00cd */
[----:B------:R-:W-:Y:S01]  /*1480*/  LEA.HI.X R155, R155, c[0x0][0x194], RZ, 0x2, P1 ;  /* 0x000065009b9b7a11 */ /* 0x000fe200008f14ff */
[----:B------:R-:W2:Y:S04]  /*1490*/  LDG.E.128 R116, [R116.64] ;  /* 0x0000000474747981 */ /* 0x000ea8000c1e1d00 */
[----:B------:R0:W5:Y:S04]  /*14a0*/  LDG.E R215, [R152.64] ;  /* 0x0000000498d77981 */ /* 0x000168000c1e1900 */
[----:B------:R1:W5:Y:S01]  /*14b0*/  LDG.E R214, [R154.64] ;  /* 0x000000049ad67981 */ /* 0x000362000c1e1900 */
[----:B------:R-:W-:-:S03]  /*14c0*/  IMAD.WIDE.U32 R124, R190, R205, c[0x0][0x208] ;  /* 0x00008200be7c7625 */ /* 0x000fc600078e00cd */
[----:B------:R-:W2:Y:S01]  /*14d0*/  LDG.E.128 R120, [R120.64] ;  /* 0x0000000478787981 */ /* 0x000ea2000c1e1d00 */
[----:B0-----:R-:W-:Y:S01]  /*14e0*/  LEA R152, P0, R190, c[0x0][0x190], 0x2 ;  /* 0x00006400be987a11 */ /* 0x001fe200078010ff */
[CC--:B------:R-:W-:Y:S02]  /*14f0*/  IMAD.WIDE.U32 R128, R188.reuse, R205.reuse, c[0x0][0x208] ;  /* 0x00008200bc807625 */ /* 0x0c0fe400078e00cd */
[----:B------:R-:W2:Y:S01]  /*1500*/  LDG.E.128 R124, [R124.64] ;  /* 0x000000047c7c7981 */ /* 0x000ea2000c1e1d00 */
[----:B-1----:R-:W-:Y:S02]  /*1510*/  LEA R154, P1, R188, c[0x0][0x190], 0x2 ;  /* 0x00006400bc9a7a11 */ /* 0x002fe400078210ff */
[----:B------:R-:W-:Y:S01]  /*1520*/  LEA.HI.X R153, R190, c[0x0][0x194], RZ, 0x2, P0 ;  /* 0x00006500be997a11 */ /* 0x000fe200000f14ff */
[C---:B------:R-:W-:Y:S01]  /*1530*/  IMAD.WIDE.U32 R136, R191.reuse, R205, c[0x0][0x208] ;  /* 0x00008200bf887625 */ /* 0x040fe200078e00cd */
[----:B------:R-:W-:Y:S01]  /*1540*/  LEA.HI.X R155, R188, c[0x0][0x194], RZ, 0x2, P1 ;  /* 0x00006500bc9b7a11 */ /* 0x000fe200008f14ff */
[----:B------:R-:W2:Y:S01]  /*1550*/  LDG.E.128 R128, [R128.64] ;  /* 0x0000000480807981 */ /* 0x000ea2000c1e1d00 */
[----:B------:R-:W-:-:S02]  /*1560*/  LEA R190, P1, R191, c[0x0][0x190], 0x2 ;  /* 0x00006400bfbe7a11 */ /* 0x000fc400078210ff */
[C---:B------:R-:W-:Y:S01]  /*1570*/  LEA R188, P0, R189.reuse, c[0x0][0x190], 0x2 ;  /* 0x00006400bdbc7a11 */ /* 0x040fe200078010ff */
[-C--:B------:R-:W-:Y:S01]  /*1580*/  IMAD.WIDE.U32 R132, R189, R205.reuse, c[0x0][0x208] ;  /* 0x00008200bd847625 */ /* 0x080fe200078e00cd */
[----:B------:R-:W-:Y:S01]  /*1590*/  LEA.HI.X R191, R191, c[0x0][0x194], RZ, 0x2, P1 ;  /* 0x00006500bfbf7a11 */ /* 0x000fe200008f14ff */
[----:B------:R0:W5:Y:S01]  /*15a0*/  LDG.E R213, [R152.64] ;  /* 0x0000000498d57981 */ /* 0x000162000c1e1900 */
[----:B------:R-:W-:Y:S01]  /*15b0*/  LEA.HI.X R189, R189, c[0x0][0x194], RZ, 0x2, P0 ;  /* 0x00006500bdbd7a11 */ /* 0x000fe200000f14ff */
[-C--:B------:R-:W-:Y:S02]  /*15c0*/  IMAD.WIDE.U32 R142, R184, R205.reuse, c[0x0][0x208] ;  /* 0x00008200b88e7625 */ /* 0x080fe400078e00cd */
[----:B------:R-:W2:Y:S02]  /*15d0*/  LDG.E.128 R132, [R132.64] ;  /* 0x0000000484847981 */ /* 0x000ea4000c1e1d00 */
[-C--:B------:R-:W-:Y:S02]  /*15e0*/  IMAD.WIDE.U32 R144, R186, R205.reuse, c[0x0][0x208] ;  /* 0x00008200ba907625 */ /* 0x080fe400078e00cd */
[----:B------:R1:W5:Y:S02]  /*15f0*/  LDG.E R206, [R188.64] ;  /* 0x00000004bcce7981 */ /* 0x000364000c1e1900 */
[----:B------:R-:W-:-:S02]  /*1600*/  IMAD.WIDE.U32 R148, R177, R205, c[0x0][0x208] ;  /* 0x00008200b1947625 */ /* 0x000fc400078e00cd */
[----:B------:R-:W2:Y:S02]  /*1610*/  LDG.E.128 R136, [R136.64] ;  /* 0x0000000488887981 */ /* 0x000ea4000c1e1d00 */
[----:B0-----:R-:W-:Y:S02]  /*1620*/  IMAD.WIDE.U32 R152, R180, R205, c[0x0][0x208] ;  /* 0x00008200b4987625 */ /* 0x001fe400078e00cd */
[----:B------:R0:W5:Y:S01]  /*1630*/  LDG.E R205, [R190.64] ;  /* 0x00000004becd7981 */ /* 0x000162000c1e1900 */
[----:B-1----:R-:W-:-:S03]  /*1640*/  LEA R188, P1, R186, c[0x0][0x190], 0x2 ;  /* 0x00006400babc7a11 */ /* 0x002fc600078210ff */
[----:B------:R-:W2:Y:S04]  /*1650*/  LDG.E.128 R140, [R142.64] ;  /* 0x000000048e8c7981 */ /* 0x000ea8000c1e1d00 */
[----:B------:R-:W2:Y:S01]  /*1660*/  LDG.E.128 R144, [R144.64] ;  /* 0x0000000490907981 */ /* 0x000ea2000c1e1d00 */
[----:B0-----:R-:W-:-:S03]  /*1670*/  LEA R190, P0, R184, c[0x0][0x190], 0x2 ;  /* 0x00006400b8be7a11 */ /* 0x001fc600078010ff */
[----:B------:R-:W2:Y:S01]  /*1680*/  LDG.E.128 R148, [R148.64] ;  /* 0x0000000494947981 */ /* 0x000ea2000c1e1d00 */
[----:B------:R-:W-:Y:S02]  /*1690*/  LEA.HI.X R191, R184, c[0x0][0x194], RZ, 0x2, P0 ;  /* 0x00006500b8bf7a11 */ /* 0x000fe400000f14ff */
[----:B------:R-:W-:Y:S01]  /*16a0*/  LEA.HI.X R189, R186, c[0x0][0x194], RZ, 0x2, P1 ;  /* 0x00006500babd7a11 */ /* 0x000fe200008f14ff */
[----:B------:R0:W5:Y:S04]  /*16b0*/  LDG.E R212, [R154.64] ;  /* 0x000000049ad47981 */ /* 0x000168000c1e1900 */
[----:B------:R1:W5:Y:S04]  /*16c0*/  LDG.E R186, [R190.64] ;  /* 0x00000004beba7981 */ /* 0x000368000c1e1900 */
[----:B------:R1:W5:Y:S04]  /*16d0*/  LDG.E R184, [R188.64] ;  /* 0x00000004bcb87981 */ /* 0x000368000c1e1900 */
[----:B0-----:R-:W2:Y:S01]  /*16e0*/  LDG.E.128 R152, [R152.64] ;  /* 0x0000000498987981 */ /* 0x001ea2000c1e1d00 */
[----:B-1----:R-:W-:-:S02]  /*16f0*/  LEA R190, P0, R177, c[0x0][0x190], 0x2 ;  /* 0x00006400b1be7a11 */ /* 0x002fc400078010ff */
[----:B------:R-:W-:Y:S02]  /*1700*/  LEA R188, P1, R180, c[0x0][0x190], 0x2 ;  /* 0x00006400b4bc7a11 */ /* 0x000fe400078210ff */
[----:B------:R-:W-:Y:S02]  /*1710*/  LEA.HI.X R191, R177, c[0x0][0x194], RZ, 0x2, P0 ;  /* 0x00006500b1bf7a11 */ /* 0x000fe400000f14ff */
[----:B------:R-:W-:Y:S02]  /*1720*/  ISETP.NE.AND P0, PT, R218, RZ, PT ;  /* 0x000000ffda00720c */ /* 0x000fe40003f05270 */
[----:B------:R-:W-:Y:S02]  /*1730*/  LEA.HI.X R189, R180, c[0x0][0x194], RZ, 0x2, P1 ;  /* 0x00006500b4bd7a11 */ /* 0x000fe400008f14ff */
[----:B------:R3:W5:Y:S04]  /*1740*/  LDG.E R180, [R190.64] ;  /* 0x00000004beb47981 */ /* 0x000768000c1e1900 */
[----:B------:R0:W5:Y:S01]  /*1750*/  LDG.E R177, [R188.64] ;  /* 0x00000004bcb17981 */ /* 0x000162000c1e1900 */
[----:B---3--:R-:W-:-:S05]  /*1760*/  FSEL R190, R204, RZ, !P0 ;  /* 0x000000ffccbe7208 */ /* 0x008fca0004000000 */
[C---:B------:R-:W-:Y:S02]  /*1770*/  FADD.FTZ R234, -R190.reuse, R76 ;  /* 0x0000004cbeea7221 */ /* 0x040fe40000010100 */
[C---:B----4-:R-:W-:Y:S02]  /*1780*/  FADD.FTZ R191, -R190.reuse, R80 ;  /* 0x00000050bebf7221 */ /* 0x050fe40000010100 */
[----:B------:R-:W2:Y:S01]  /*1790*/  LDL R80, [R1+0xbc] ;  /* 0x0000bc0001507983 */ /* 0x000ea20000100800 */
[----:B------:R-:W-:-:S03]  /*17a0*/  FADD.FTZ R76, -R190, R103 ;  /* 0x00000067be4c7221 */ /* 0x000fc60000010100 */
[----:B------:R-:W3:Y:S01]  /*17b0*/  LDL R103, [R1+0xb8] ;  /* 0x0000b80001677983 */ /* 0x000ee20000100800 */
[----:B------:R-:W-:-:S03]  /*17c0*/  FADD.FTZ R222, -R190, R94 ;  /* 0x0000005ebede7221 */ /* 0x000fc60000010100 */
[----:B------:R-:W4:Y:S01]  /*17d0*/  LDL R94, [R1+0xb0] ;  /* 0x0000b000015e7983 */ /* 0x000f220000100800 */
[C---:B------:R-:W-:Y:S02]  /*17e0*/  FADD.FTZ R224, -R190.reuse, R92 ;  /* 0x0000005cbee07221 */ /* 0x040fe40000010100 */
[C---:B------:R-:W-:Y:S02]  /*17f0*/  FADD.FTZ R92, -R190.reuse, R101 ;  /* 0x00000065be5c7221 */ /* 0x040fe40000010100 */
[----:B------:R-:W4:Y:S01]  /*1800*/  LDL R101, [R1+0xa8] ;  /* 0x0000a80001657983 */ /* 0x000f220000100800 */
[C---:B------:R-:W-:Y:S02]  /*1810*/  FADD.FTZ R235, -R190.reuse, R77 ;  /* 0x0000004dbeeb7221 */ /* 0x040fe40000010100 */
[C---:B------:R-:W-:Y:S02]  /*1820*/  FADD.FTZ R77, -R190.reuse, R102 ;  /* 0x00000066be4d7221 */ /* 0x040fe40000010100 */
[C---:B0-----:R-:W-:Y:S01]  /*1830*/  FADD.FTZ R189, -R190.reuse, R78 ;  /* 0x0000004ebebd7221 */ /* 0x041fe20000010100 */
[----:B------:R-:W4:Y:S01]  /*1840*/  LDL R102, [R1+0xa0] ;  /* 0x0000a00001667983 */ /* 0x000f220000100800 */
[----:B------:R-:W-:-:S02]  /*1850*/  FADD.FTZ R233, -R190, R81 ;  /* 0x00000051bee97221 */ /* 0x000fc40000010100 */
[C---:B------:R-:W-:Y:S02]  /*1860*/  FADD.FTZ R219, -R190.reuse, R97 ;  /* 0x00000061bedb7221 */ /* 0x040fe40000010100 */
[----:B------:R-:W4:Y:S01]  /*1870*/  LDL R97, [R1+0xb4] ;  /* 0x0000b40001617983 */ /* 0x000f220000100800 */
[C---:B------:R-:W-:Y:S02]  /*1880*/  FADD.FTZ R218, -R190.reuse, R98 ;  /* 0x00000062beda7221 */ /* 0x040fe40000010100 */
[C---:B------:R-:W-:Y:S02]  /*1890*/  FADD.FTZ R98, -R190.reuse, R104 ;  /* 0x00000068be627221 */ /* 0x040fe40000010100 */
[----:B------:R-:W4:Y:S01]  /*18a0*/  LDL R104, [R1+0xa4] ;  /* 0x0000a40001687983 */ /* 0x000f220000100800 */
[----:B------:R-:W-:-:S03]  /*18b0*/  FADD.FTZ R221, -R190, R95 ;  /* 0x0000005fbedd7221 */ /* 0x000fc60000010100 */
[----:B------:R-:W4:Y:S01]  /*18c0*/  LDL R95, [R1+0xac] ;  /* 0x0000ac00015f7983 */ /* 0x000f220000100800 */
[----:B--2---:R-:W-:Y:S02]  /*18d0*/  FMUL.FTZ R81, R80, R116 ;  /* 0x0000007450517220 */ /* 0x004fe40000410000 */
[----:B------:R-:W-:Y:S02]  /*18e0*/  FMUL.FTZ R80, R179, R189 ;  /* 0x000000bdb3507220 */ /* 0x000fe40000410000 */
[----:B---3--:R-:W-:Y:S02]  /*18f0*/  FMUL.FTZ R189, R103, R117 ;  /* 0x0000007567bd7220 */ /* 0x008fe40000410000 */
[----:B------:R-:W2:Y:S01]  /*1900*/  LDL R103, [R1+0x9c] ;  /* 0x00009c0001677983 */ /* 0x000ea20000100800 */
[----:B------:R-:W-:Y:S02]  /*1910*/  FADD.FTZ R188, -R190, R79 ;  /* 0x0000004fbebc7221 */ /* 0x000fe40000010100 */
[----:B------:R-:W-:-:S02]  /*1920*/  FMUL.FTZ R79, R179, R234 ;  /* 0x000000eab34f7220 */ /* 0x000fc40000410000 */
[----:B------:R-:W-:Y:S02]  /*1930*/  FMUL.FTZ R78, R179, R235 ;  /* 0x000000ebb34e7220 */ /* 0x000fe40000410000 */
        /* <DEDUP_REMOVED lines=14> */
[C---:B------:R-:W-:Y:S02]  /*1a20*/  FADD.FTZ R166, R116.reuse, R166 ;  /* 0x000000a674a67221 */ /* 0x040fe40000010000 */
[----:B------:R-:W-:Y:S02]  /*1a30*/  FFMA.FTZ R2, R116, R79, R2 ;  /* 0x0000004f74027223 */ /* 0x000fe40000010002 */
[----:B------:R-:W-:-:S02]  /*1a40*/  FADD.FTZ R99, -R190, R105 ;  /* 0x00000069be637221 */ /* 0x000fc40000010100 */
[C---:B------:R-:W-:Y:S01]  /*1a50*/  FADD.FTZ R100, -R190.reuse, R106 ;  /* 0x0000006abe647221 */ /* 0x040fe20000010100 */
[----:B------:R-:W3:Y:S01]  /*1a60*/  LDL R105, [R1+0x70] ;  /* 0x0000700001697983 */ /* 0x000ee20000100800 */
[C---:B------:R-:W-:Y:S02]  /*1a70*/  FADD.FTZ R96, -R190.reuse, R107 ;  /* 0x0000006bbe607221 */ /* 0x040fe40000010100 */
[C---:B------:R-:W-:Y:S01]  /*1a80*/  FADD.FTZ R84, -R190.reuse, R108 ;  /* 0x0000006cbe547221 */ /* 0x040fe20000010100 */
[----:B------:R-:W3:Y:S01]  /*1a90*/  LDL R107, [R1+0x88] ;  /* 0x00008800016b7983 */ /* 0x000ee20000100800 */
[C---:B------:R-:W-:Y:S02]  /*1aa0*/  FADD.FTZ R86, -R190.reuse, R109 ;  /* 0x0000006dbe567221 */ /* 0x040fe40000010100 */
[C---:B------:R-:W-:Y:S01]  /*1ab0*/  FADD.FTZ R88, -R190.reuse, R110 ;  /* 0x0000006ebe587221 */ /* 0x040fe20000010100 */
[----:B------:R-:W3:Y:S01]  /*1ac0*/  LDL R106, [R1+0x80] ;  /* 0x00008000016a7983 */ /* 0x000ee20000100800 */
        /* <DEDUP_REMOVED lines=8> */
[----:B----4-:R-:W-:Y:S02]  /*1b50*/  FMUL.FTZ R190, R97, R118 ;  /* 0x0000007661be7220 */ /* 0x010fe40000410000 */
[----:B------:R-:W-:Y:S01]  /*1b60*/  FMUL.FTZ R191, R94, R119 ;  /* 0x000000775ebf7220 */ /* 0x000fe20000410000 */
[----:B------:R-:W4:Y:S01]  /*1b70*/  LDL R97, [R1+0x98] ;  /* 0x0000980001617983 */ /* 0x000f220000100800 */
[C---:B------:R-:W-:Y:S02]  /*1b80*/  FMUL.FTZ R117, R179.reuse, R233 ;  /* 0x000000e9b3757220 */ /* 0x040fe40000410000 */
[----:B------:R-:W-:Y:S01]  /*1b90*/  FMUL.FTZ R188, R179, R188 ;  /* 0x000000bcb3bc7220 */ /* 0x000fe20000410000 */
[----:B------:R-:W3:Y:S01]  /*1ba0*/  LDL R94, [R1+0x94] ;  /* 0x00009400015e7983 */ /* 0x000ee20000100800 */
[----:B------:R-:W-:-:S02]  /*1bb0*/  FADD.FTZ R169, R121, R169 ;  /* 0x000000a979a97221 */ /* 0x000fc40000010000 */
[----:B------:R-:W-:Y:S02]  /*1bc0*/  FFMA.FTZ R5, R121, R117, R5 ;  /* 0x0000007579057223 */ /* 0x000fe40000010005 */
[C---:B------:R-:W-:Y:S02]  /*1bd0*/  FADD.FTZ R167, R119.reuse, R167 ;  /* 0x000000a777a77221 */ /* 0x040fe40000010000 */
[----:B------:R-:W-:Y:S02]  /*1be0*/  FFMA.FTZ R3, R119, R188, R3 ;  /* 0x000000bc77037223 */ /* 0x000fe40000010003 */
[----:B------:R-:W-:Y:S02]  /*1bf0*/  FMUL.FTZ R121, R101, R121 ;  /* 0x0000007965797220 */ /* 0x000fe40000410000 */
[----:B------:R-:W3:Y:S01]  /*1c00*/  LDL R101, [R1+0x8c] ;  /* 0x00008c0001657983 */ /* 0x000ee20000100800 */
[----:B------:R-:W-:Y:S02]  /*1c10*/  FMUL.FTZ R119, R179, R231 ;  /* 0x000000e7b3777220 */ /* 0x000fe40000410000 */
[----:B------:R-:W-:-:S02]  /*1c20*/  FADD.FTZ R171, R123, R171 ;  /* 0x000000ab7bab7221 */ /* 0x000fc40000010000 */
[----:B------:R-:W-:Y:S02]  /*1c30*/  FFMA.FTZ R7, R123, R119, R7 ;  /* 0x000000777b077223 */ /* 0x000fe40000010007 */
[----:B------:R-:W-:Y:S02]  /*1c40*/  FMUL.FTZ R123, R102, R123 ;  /* 0x0000007b667b7220 */ /* 0x000fe40000410000 */
[----:B------:R-:W-:Y:S01]  /*1c50*/  FMUL.FTZ R82, R179, R82 ;  /* 0x00000052b3527220 */ /* 0x000fe20000410000 */
[----:B------:R-:W3:Y:S01]  /*1c60*/  LDL R102, [R1+0x84] ;  /* 0x0000840001667983 */ /* 0x000ee20000100800 */
[C---:B------:R-:W-:Y:S02]  /*1c70*/  FADD.FTZ R208, R124.reuse, R208 ;  /* 0x000000d07cd07221 */ /* 0x040fe40000010000 */
[----:B------:R-:W-:Y:S02]  /*1c80*/  FFMA.FTZ R10, R124, R82, R10 ;  /* 0x000000527c0a7223 */ /* 0x000fe4000001000a */
[----:B------:R-:W-:-:S02]  /*1c90*/  FADD.FTZ R168, R118, R168 ;  /* 0x000000a876a87221 */ /* 0x000fc40000010000 */
[----:B------:R-:W-:Y:S02]  /*1ca0*/  FFMA.FTZ R4, R118, R80, R4 ;  /* 0x0000005076047223 */ /* 0x000fe40000010004 */
[----:B------:R-:W-:Y:S02]  /*1cb0*/  FMUL.FTZ R118, R179, R232 ;  /* 0x000000e8b3767220 */ /* 0x000fe40000410000 */
[C---:B------:R-:W-:Y:S02]  /*1cc0*/  FADD.FTZ R203, R122.reuse, R203 ;  /* 0x000000cb7acb7221 */ /* 0x040fe40000010000 */
[----:B------:R-:W-:Y:S02]  /*1cd0*/  FFMA.FTZ R8, R122, R118, R8 ;  /* 0x000000767a087223 */ /* 0x000fe40000010008 */
[----:B------:R-:W-:Y:S02]  /*1ce0*/  FMUL.FTZ R122, R104, R122 ;  /* 0x0000007a687a7220 */ /* 0x000fe40000410000 */
[----:B------:R-:W3:Y:S01]  /*1cf0*/  LDL R104, [R1+0x78] ;  /* 0x0000780001687983 */ /* 0x000ee20000100800 */
[----:B------:R-:W-:-:S02]  /*1d00*/  FADD.FTZ R170, R120, R170 ;  /* 0x000000aa78aa7221 */ /* 0x000fc40000010000 */
[----:B------:R-:W-:Y:S02]  /*1d10*/  FFMA.FTZ R6, R120, R116, R6 ;  /* 0x0000007478067223 */ /* 0x000fe40000010006 */
[----:B------:R-:W-:Y:S02]  /*1d20*/  FMUL.FTZ R120, R95, R120 ;  /* 0x000000785f787220 */ /* 0x000fe40000410000 */
[----:B------:R-:W3:Y:S01]  /*1d30*/  LDL R95, [R1+0x90] ;  /* 0x00009000015f7983 */ /* 0x000ee20000100800 */
[----:B--2---:R-:W-:-:S03]  /*1d40*/  FMUL.FTZ R124, R103, R124 ;  /* 0x0000007c677c7220 */ /* 0x004fc60000410000 */
[----:B------:R-:W2:Y:S01]  /*1d50*/  LDL R103, [R1+0x7c] ;  /* 0x00007c0001677983 */ /* 0x000ea20000100800 */
[C---:B------:R-:W-:Y:S02]  /*1d60*/  FMUL.FTZ R114, R179.reuse, R230 ;  /* 0x000000e6b3727220 */ /* 0x040fe40000410000 */
[----:B------:R-:W-:Y:S02]  /*1d70*/  FMUL.FTZ R115, R179, R229 ;  /* 0x000000e5b3737220 */ /* 0x000fe40000410000 */
[C---:B------:R-:W-:Y:S02]  /*1d80*/  FADD.FTZ R207, R125.reuse, R207 ;  /* 0x000000cf7dcf7221 */ /* 0x040fe40000010000 */
[----:B------:R-:W-:Y:S02]  /*1d90*/  FFMA.FTZ R9, R125, R114, R9 ;  /* 0x000000727d097223 */ /* 0x000fe40000010009 */
[C---:B------:R-:W-:Y:S02]  /*1da0*/  FADD.FTZ R210, R126.reuse, R210 ;  /* 0x000000d27ed27221 */ /* 0x040fe40000010000 */
[----:B------:R-:W-:-:S02]  /*1db0*/  FFMA.FTZ R12, R126, R115, R12 ;  /* 0x000000737e0c7223 */ /* 0x000fc4000001000c */
[----:B------:R-:W-:Y:S02]  /*1dc0*/  FADD.FTZ R216, R128, R216 ;  /* 0x000000d880d87221 */ /* 0x000fe40000010000 */
[C---:B------:R-:W-:Y:S02]  /*1dd0*/  FMUL.FTZ R108, R179.reuse, R226 ;  /* 0x000000e2b36c7220 */ /* 0x040fe40000410000 */
[C---:B------:R-:W-:Y:S02]  /*1de0*/  FADD.FTZ R236, R130.reuse, R236 ;  /* 0x000000ec82ec7221 */ /* 0x040fe40000010000 */
[----:B------:R-:W-:Y:S02]  /*1df0*/  FFMA.FTZ R16, R130, R108, R16 ;  /* 0x0000006c82107223 */ /* 0x000fe40000010010 */
[----:B------:R-:W-:Y:S02]  /*1e00*/  FMUL.FTZ R110, R179, R224 ;  /* 0x000000e0b36e7220 */ /* 0x000fe40000410000 */
[----:B------:R-:W-:-:S02]  /*1e10*/  FADD.FTZ R238, R132, R238 ;  /* 0x000000ee84ee7221 */ /* 0x000fc40000010000 */
[----:B------:R-:W-:Y:S02]  /*1e20*/  FFMA.FTZ R18, R132, R110, R18 ;  /* 0x0000006e84127223 */ /* 0x000fe40000010012 */
[----:B------:R-:W-:Y:S02]  /*1e30*/  FMUL.FTZ R111, R179, R223 ;  /* 0x000000dfb36f7220 */ /* 0x000fe40000410000 */
[C---:B------:R-:W-:Y:S02]  /*1e40*/  FADD.FTZ R237, R133.reuse, R237 ;  /* 0x000000ed85ed7221 */ /* 0x040fe40000010000 */
[----:B------:R-:W-:Y:S02]  /*1e50*/  FFMA.FTZ R17, R133, R111, R17 ;  /* 0x0000006f85117223 */ /* 0x000fe40000010011 */
[----:B----4-:R-:W-:Y:S02]  /*1e60*/  FMUL.FTZ R125, R97, R125 ;  /* 0x0000007d617d7220 */ /* 0x010fe40000410000 */
[----:B------:R-:W4:Y:S01]  /*1e70*/  LDL R97, [R1+0x74] ;  /* 0x0000740001617983 */ /* 0x000f220000100800 */
[----:B---3--:R-:W-:-:S02]  /*1e80*/  FMUL.FTZ R126, R94, R126 ;  /* 0x0000007e5e7e7220 */ /* 0x008fc40000410000 */
[----:B------:R-:W-:-:S04]  /*1e90*/  FMUL.FTZ R94, R179, R228 ;  /* 0x000000e4b35e7220 */ /* 0x000fc80000410000 */
[----:B------:R-:W-:Y:S02]  /*1ea0*/  FFMA.FTZ R14, R128, R94, R14 ;  /* 0x0000005e800e7223 */ /* 0x000fe4000001000e */
[----:B------:R-:W-:Y:S02]  /*1eb0*/  FMUL.FTZ R128, R101, R128 ;  /* 0x0000008065807220 */ /* 0x000fe40000410000 */
[----:B------:R-:W3:Y:S01]  /*1ec0*/  LDL R101, [R1+0x6c] ;  /* 0x00006c0001657983 */ /* 0x000ee20000100800 */
[----:B------:R-:W-:-:S03]  /*1ed0*/  FMUL.FTZ R130, R102, R130 ;  /* 0x0000008266827220 */ /* 0x000fc60000410000 */
[----:B------:R-:W3:Y:S01]  /*1ee0*/  LDL R102, [R1+0x68] ;  /* 0x0000680001667983 */ /* 0x000ee20000100800 */
[----:B------:R-:W-:-:S03]  /*1ef0*/  FMUL.FTZ R133, R104, R133 ;  /* 0x0000008568857220 */ /* 0x000fc60000410000 */
[----:B------:R-:W3:Y:S01]  /*1f00*/  LDL R104, [R1+0x60] ;  /* 0x0000600001687983 */ /* 0x000ee20000100800 */
[C---:B------:R-:W-:Y:S02]  /*1f10*/  FMUL.FTZ R83, R179.reuse, R83 ;  /* 0x00000053b3537220 */ /* 0x040fe40000410000 */
[----:B------:R-:W-:Y:S02]  /*1f20*/  FMUL.FTZ R113, R179, R221 ;  /* 0x000000ddb3717220 */ /* 0x000fe40000410000 */
[----:B------:R-:W3:Y:S01]  /*1f30*/  LDL R221, [R1+0x58] ;  /* 0x0000580001dd7983 */ /* 0x000ee20000100800 */
[C---:B------:R-:W-:Y:S02]  /*1f40*/  FADD.FTZ R209, R127.reuse, R209 ;  /* 0x000000d17fd17221 */ /* 0x040fe40000010000 */
[----:B------:R-:W-:Y:S02]  /*1f50*/  FFMA.FTZ R11, R127, R83, R11 ;  /* 0x000000537f0b7223 */ /* 0x000fe4000001000b */
[----:B------:R-:W-:-:S02]  /*1f60*/  FMUL.FTZ R127, R95, R127 ;  /* 0x0000007f5f7f7220 */ /* 0x000fc40000410000 */
[----:B------:R-:W-:Y:S02]  /*1f70*/  FMUL.FTZ R95, R179, R227 ;  /* 0x000000e3b35f7220 */ /* 0x000fe40000410000 */
[C---:B------:R-:W-:Y:S02]  /*1f80*/  FADD.FTZ R211, R129.reuse, R211 ;  /* 0x000000d381d37221 */ /* 0x040fe40000010000 */
[----:B------:R-:W-:Y:S02]  /*1f90*/  FFMA.FTZ R13, R129, R95, R13 ;  /* 0x0000005f810d7223 */ /* 0x000fe4000001000d */
[----:B------:R-:W-:Y:S02]  /*1fa0*/  FMUL.FTZ R129, R107, R129 ;  /* 0x000000816b817220 */ /* 0x000fe40000410000 */
[----:B------:R-:W3:Y:S01]  /*1fb0*/  LDL R107, [R1+0x54] ;  /* 0x00005400016b7983 */ /* 0x000ee20000100800 */
[----:B--2---:R-:W-:-:S03]  /*1fc0*/  FMUL.FTZ R132, R103, R132 ;  /* 0x0000008467847220 */ /* 0x004fc60000410000 */
[----:B------:R-:W2:Y:S01]  /*1fd0*/  LDL R103, [R1+0x64] ;  /* 0x0000640001677983 */ /* 0x000ea20000100800 */
[C---:B------:R-:W-:Y:S02]  /*1fe0*/  FMUL.FTZ R112, R179.reuse, R222 ;  /* 0x000000deb3707220 */ /* 0x040fe40000410000 */
[----:B------:R-:W-:Y:S01]  /*1ff0*/  FMUL.FTZ R109, R179, R225 ;  /* 0x000000e1b36d7220 */ /* 0x000fe20000410000 */
[----:B------:R-:W2:Y:S01]  /*2000*/  LDL R222, [R1+0x5c] ;  /* 0x00005c0001de7983 */ /* 0x000ea20000100800 */
[C---:B------:R-:W-:Y:S02]  /*2010*/  FADD.FTZ R239, R135.reuse, R239 ;  /* 0x000000ef87ef7221 */ /* 0x040fe40000010000 */
[----:B------:R-:W-:Y:S02]  /*2020*/  FFMA.FTZ R19, R135, R113, R19 ;  /* 0x0000007187137223 */ /* 0x000fe40000010013 */
[----:B------:R-:W-:Y:S02]  /*2030*/  FMUL.FTZ R135, R105, R135 ;  /* 0x0000008769877220 */ /* 0x000fe40000410000 */
[----:B------:R-:W-:-:S02]  /*2040*/  FADD.FTZ R105, RZ, R81 ;  /* 0x00000051ff697221 */ /* 0x000fc40000010000 */
[C---:B------:R-:W-:Y:S02]  /*2050*/  FADD.FTZ R240, R134.reuse, R240 ;  /* 0x000000f086f07221 */ /* 0x040fe40000010000 */
[----:B------:R-:W-:Y:S02]  /*2060*/  FFMA.FTZ R20, R134, R112, R20 ;  /* 0x0000007086147223 */ /* 0x000fe40000010014 */
[C---:B------:R-:W-:Y:S02]  /*2070*/  FADD.FTZ R217, R131.reuse, R217 ;  /* 0x000000d983d97221 */ /* 0x040fe40000010000 */
[----:B------:R-:W-:Y:S02]  /*2080*/  FFMA.FTZ R15, R131, R109, R15 ;  /* 0x0000006d830f7223 */ /* 0x000fe4000001000f */
[----:B------:R-:W-:Y:S02]  /*2090*/  FMUL.FTZ R131, R106, R131 ;  /* 0x000000836a837220 */ /* 0x000fe40000410000 */
[----:B------:R-:W-:-:S02]  /*20a0*/  FFMA.FTZ R106, R79, R81, RZ ;  /* 0x000000514f6a7223 */ /* 0x000fc400000100ff */
[----:B------:R-:W-:Y:S02]  /*20b0*/  FADD.FTZ R105, R105, R189 ;  /* 0x000000bd69697221 */ /* 0x000fe40000010000 */
        /* <DEDUP_REMOVED lines=8> */
[----:B------:R-:W-:Y:S02]  /*2140*/  FADD.FTZ R244, R138, R244 ;  /* 0x000000f48af47221 */ /* 0x000fe40000010000 */
[----:B------:R-:W-:Y:S02]  /*2150*/  FFMA.FTZ R106, R116, R120, R106 ;  /* 0x00000078746a7223 */ /* 0x000fe4000001006a */
[----:B------:R-:W-:-:S02]  /*2160*/  FADD.FTZ R105, R105, R121 ;  /* 0x0000007969697221 */ /* 0x000fc40000010000 */
[----:B----4-:R-:W-:Y:S02]  /*2170*/  FMUL.FTZ R134, R97, R134 ;  /* 0x0000008661867220 */ /* 0x010fe40000410000 */
[----:B------:R-:W-:Y:S02]  /*2180*/  FMUL.FTZ R97, R179, R220 ;  /* 0x000000dcb3617220 */ /* 0x000fe40000410000 */
[----:B------:R-:W-:Y:S01]  /*2190*/  FFMA.FTZ R106, R117, R121, R106 ;  /* 0x00000079756a7223 */ /* 0x000fe2000001006a */
[----:B------:R-:W4:Y:S01]  /*21a0*/  LDL R220, [R1+0x50] ;  /* 0x0000500001dc7983 */ /* 0x000f220000100800 */
[----:B------:R-:W-:Y:S02]  /*21b0*/  FFMA.FTZ R22, R136, R97, R22 ;  /* 0x0000006188167223 */ /* 0x000fe40000010016 */
[----:B---3--:R-:W-:Y:S02]  /*21c0*/  FMUL.FTZ R136, R101, R136 ;  /* 0x0000008865887220 */ /* 0x008fe40000410000 */
[----:B------:R-:W-:-:S02]  /*21d0*/  FMUL.FTZ R101, R179, R219 ;  /* 0x000000dbb3657220 */ /* 0x000fc40000410000 */
[----:B------:R-:W-:Y:S01]  /*21e0*/  FADD.FTZ R105, R105, R122 ;  /* 0x0000007a69697221 */ /* 0x000fe20000010000 */
[----:B------:R-:W3:Y:S01]  /*21f0*/  LDL R219, [R1+0x4c] ;  /* 0x00004c0001db7983 */ /* 0x000ee20000100800 */
[----:B------:R-:W-:Y:S02]  /*2200*/  FFMA.FTZ R21, R137, R101, R21 ;  /* 0x0000006589157223 */ /* 0x000fe40000010015 */
[----:B------:R-:W-:Y:S02]  /*2210*/  FMUL.FTZ R137, R102, R137 ;  /* 0x0000008966897220 */ /* 0x000fe40000410000 */
[----:B------:R-:W-:Y:S02]  /*2220*/  FMUL.FTZ R102, R179, R218 ;  /* 0x000000dab3667220 */ /* 0x000fe40000410000 */
[----:B------:R-:W-:Y:S01]  /*2230*/  FADD.FTZ R243, R139, R243 ;  /* 0x000000f38bf37221 */ /* 0x000fe20000010000 */
[----:B------:R-:W3:Y:S01]  /*2240*/  LDL R218, [R1+0x48] ;  /* 0x0000480001da7983 */ /* 0x000ee20000100800 */
[----:B------:R-:W-:-:S02]  /*2250*/  FFMA.FTZ R24, R138, R102, R24 ;  /* 0x000000668a187223 */ /* 0x000fc40000010018 */
[----:B------:R-:W-:-:S04]  /*2260*/  FFMA.FTZ R106, R118, R122, R106 ;  /* 0x0000007a766a7223 */ /* 0x000fc8000001006a */
[----:B------:R-:W-:-:S04]  /*2270*/  FFMA.FTZ R106, R119, R123, R106 ;  /* 0x0000007b776a7223 */ /* 0x000fc8000001006a */
[----:B------:R-:W-:Y:S02]  /*2280*/  FFMA.FTZ R106, R82, R124, R106 ;  /* 0x0000007c526a7223 */ /* 0x000fe4000001006a */
[----:B------:R-:W-:Y:S02]  /*2290*/  FADD.FTZ R245, R141, R245 ;  /* 0x000000f58df57221 */ /* 0x000fe40000010000 */
[----:B------:R-:W-:Y:S02]  /*22a0*/  FADD.FTZ R248, R142, R248 ;  /* 0x000000f88ef87221 */ /* 0x000fe40000010000 */
[----:B--2---:R-:W-:Y:S02]  /*22b0*/  FMUL.FTZ R138, R103, R138 ;  /* 0x0000008a678a7220 */ /* 0x004fe40000410000 */
[----:B------:R-:W-:Y:S02]  /*22c0*/  FMUL.FTZ R103, R179, R204 ;  /* 0x000000ccb3677220 */ /* 0x000fe40000410000 */
[----:B------:R-:W2:Y:S02]  /*22d0*/  LDL R204, [R1+0x44] ;  /* 0x0000440001cc7983 */ /* 0x000ea40000100800 */
[----:B------:R-:W-:-:S02]  /*22e0*/  FFMA.FTZ R23, R139, R103, R23 ;  /* 0x000000678b177223 */ /* 0x000fc40000010017 */
[----:B------:R-:W-:Y:S02]  /*22f0*/  FMUL.FTZ R139, R104, R139 ;  /* 0x0000008b688b7220 */ /* 0x000fe40000410000 */
[----:B------:R-:W-:Y:S02]  /*2300*/  FMUL.FTZ R104, R179, R93 ;  /* 0x0000005db3687220 */ /* 0x000fe40000410000 */
[----:B------:R-:W-:-:S04]  /*2310*/  FADD.FTZ R93, R105, R123 ;  /* 0x0000007b695d7221 */ /* 0x000fc80000010000 */
[----:B------:R-:W-:-:S04]  /*2320*/  FADD.FTZ R93, R93, R124 ;  /* 0x0000007c5d5d7221 */ /* 0x000fc80000010000 */
[----:B------:R-:W-:Y:S02]  /*2330*/  FADD.FTZ R93, R93, R125 ;  /* 0x0000007d5d5d7221 */ /* 0x000fe40000010000 */
[----:B------:R-:W-:Y:S02]  /*2340*/  FMUL.FTZ R105, R179, R92 ;  /* 0x0000005cb3697220 */ /* 0x000fe40000410000 */
[----:B------:R-:W-:Y:S02]  /*2350*/  FFMA.FTZ R92, R114, R125, R106 ;  /* 0x0000007d725c7223 */ /* 0x000fe4000001006a */
[----:B------:R-:W-:Y:S02]  /*2360*/  FADD.FTZ R93, R93, R126 ;  /* 0x0000007e5d5d7221 */ /* 0x000fe40000010000 */
[----:B------:R-:W-:Y:S02]  /*2370*/  FFMA.FTZ R25, R141, R105, R25 ;  /* 0x000000698d197223 */ /* 0x000fe40000010019 */
[----:B------:R-:W-:-:S02]  /*2380*/  FMUL.FTZ R141, R221, R141 ;  /* 0x0000008ddd8d7220 */ /* 0x000fc40000410000 */
[----:B------:R-:W-:Y:S01]  /*2390*/  FFMA.FTZ R92, R115, R126, R92 ;  /* 0x0000007e735c7223 */ /* 0x000fe2000001005c */
[----:B------:R-:W2:Y:S01]  /*23a0*/  LDL R221, [R1+0x40] ;  /* 0x0000400001dd7983 */ /* 0x000ea20000100800 */
[----:B------:R-:W-:Y:S02]  /*23b0*/  FMUL.FTZ R106, R179, R77 ;  /* 0x0000004db36a7220 */ /* 0x000fe40000410000 */
[----:B------:R-:W-:Y:S02]  /*23c0*/  FADD.FTZ R77, R93, R127 ;  /* 0x0000007f5d4d7221 */ /* 0x000fe40000010000 */
[----:B------:R-:W2:Y:S01]  /*23d0*/  LDL.LU R93, [R1+0x4] ;  /* 0x00000400015d7983 */ /* 0x000ea20000300800 */
[----:B------:R-:W-:Y:S02]  /*23e0*/  FFMA.FTZ R92, R83, R127, R92 ;  /* 0x0000007f535c7223 */ /* 0x000fe4000001005c */
[----:B------:R-:W-:Y:S02]  /*23f0*/  FFMA.FTZ R28, R142, R106, R28 ;  /* 0x0000006a8e1c7223 */ /* 0x000fe4000001001c */
[----:B------:R-:W-:-:S02]  /*2400*/  FFMA.FTZ R92, R94, R128, R92 ;  /* 0x000000805e5c7223 */ /* 0x000fc4000001005c */
[----:B------:R-:W-:Y:S02]  /*2410*/  FMUL.FTZ R142, R107, R142 ;  /* 0x0000008e6b8e7220 */ /* 0x000fe40000410000 */
[----:B------:R-:W-:Y:S02]  /*2420*/  FMUL.FTZ R107, R179, R76 ;  /* 0x0000004cb36b7220 */ /* 0x000fe40000410000 */
[----:B------:R-:W-:Y:S02]  /*2430*/  FFMA.FTZ R76, R95, R129, R92 ;  /* 0x000000815f4c7223 */ /* 0x000fe4000001005c */
[----:B------:R-:W2:Y:S01]  /*2440*/  LDL R92, [R1+0x3c] ;  /* 0x00003c00015c7983 */ /* 0x000ea20000100800 */
[----:B------:R-:W-:Y:S02]  /*2450*/  FMUL.FTZ R98, R179, R98 ;  /* 0x00000062b3627220 */ /* 0x000fe40000410000 */
[C---:B------:R-:W-:Y:S02]  /*2460*/  FADD.FTZ R247, R143.reuse, R247 ;  /* 0x000000f78ff77221 */ /* 0x040fe40000010000 */
[----:B------:R-:W-:-:S02]  /*2470*/  FFMA.FTZ R27, R143, R107, R27 ;  /* 0x0000006b8f1b7223 */ /* 0x000fc4000001001b */
[C---:B------:R-:W-:Y:S02]  /*2480*/  FMUL.FTZ R99, R179.reuse, R99 ;  /* 0x00000063b3637220 */ /* 0x040fe40000410000 */
[----:B------:R-:W-:Y:S02]  /*2490*/  FMUL.FTZ R100, R179, R100 ;  /* 0x00000064b3647220 */ /* 0x000fe40000410000 */
[C---:B------:R-:W-:Y:S02]  /*24a0*/  FADD.FTZ R250, R144.reuse, R250 ;  /* 0x000000fa90fa7221 */ /* 0x040fe40000010000 */
[----:B------:R-:W-:Y:S02]  /*24b0*/  FFMA.FTZ R30, R144, R98, R30 ;  /* 0x00000062901e7223 */ /* 0x000fe4000001001e */
[C---:B------:R-:W-:Y:S02]  /*24c0*/  FADD.FTZ R249, R145.reuse, R249 ;  /* 0x000000f991f97221 */ /* 0x040fe40000010000 */
[----:B------:R-:W-:-:S02]  /*24d0*/  FFMA.FTZ R29, R145, R99, R29 ;  /* 0x00000063911d7223 */ /* 0x000fc4000001001d */
[----:B----4-:R-:W-:Y:S02]  /*24e0*/  FMUL.FTZ R143, R220, R143 ;  /* 0x0000008fdc8f7220 */ /* 0x010fe40000410000 */
[----:B------:R-:W4:Y:S01]  /*24f0*/  LDL.LU R220, [R1] ;  /* 0x0000000001dc7983 */ /* 0x000f220000300800 */
[C---:B------:R-:W-:Y:S02]  /*2500*/  FADD.FTZ R252, R146.reuse, R252 ;  /* 0x000000fc92fc7221 */ /* 0x040fe40000010000 */
[----:B------:R-:W-:Y:S02]  /*2510*/  FFMA.FTZ R156, R146, R100, R156 ;  /* 0x00000064929c7223 */ /* 0x000fe4000001009c */
[----:B------:R-:W-:Y:S02]  /*2520*/  FMUL.FTZ R84, R179, R84 ;  /* 0x00000054b3547220 */ /* 0x000fe40000410000 */
[----:B---3--:R-:W-:Y:S02]  /*2530*/  FMUL.FTZ R144, R219, R144 ;  /* 0x00000090db907220 */ /* 0x008fe40000410000 */
[----:B------:R-:W3:Y:S01]  /*2540*/  LDL R219, [R1+0x38] ;  /* 0x0000380001db7983 */ /* 0x000ee20000100800 */
[----:B------:R-:W-:-:S03]  /*2550*/  FMUL.FTZ R145, R218, R145 ;  /* 0x00000091da917220 */ /* 0x000fc60000410000 */
[----:B------:R-:W3:Y:S01]  /*2560*/  LDL.LU R218, [R1+0xc] ;  /* 0x00000c0001da7983 */ /* 0x000ee20000300800 */
[----:B------:R-:W-:Y:S02]  /*2570*/  FFMA.FTZ R158, R148, R84, R158 ;  /* 0x00000054949e7223 */ /* 0x000fe4000001009e */
[----:B--2---:R-:W-:Y:S02]  /*2580*/  FMUL.FTZ R146, R204, R146 ;  /* 0x00000092cc927220 */ /* 0x004fe40000410000 */
[----:B------:R-:W2:Y:S01]  /*2590*/  LDL R204, [R1+0x34] ;  /* 0x0000340001cc7983 */ /* 0x000ea20000100800 */
[----:B------:R-:W-:-:S05]  /*25a0*/  FADD.FTZ R93, R148, R93 ;  /* 0x0000005d945d7221 */ /* 0x000fca0000010000 */
[----:B------:R0:W-:Y:S04]  /*25b0*/  STL [R1+0x4], R93 ;  /* 0x0000045d01007387 */ /* 0x0001e80000100800 */
[----:B0-----:R-:W2:Y:S01]  /*25c0*/  LDL.LU R93, [R1+0x8] ;  /* 0x00000800015d7983 */ /* 0x001ea20000300800 */
[----:B------:R-:W-:-:S03]  /*25d0*/  FMUL.FTZ R148, R92, R148 ;  /* 0x000000945c947220 */ /* 0x000fc60000410000 */
[----:B------:R-:W2:Y:S01]  /*25e0*/  LDL R92, [R1+0x30] ;  /* 0x00003000015c7983 */ /* 0x000ea20000100800 */
[----:B------:R-:W-:Y:S02]  /*25f0*/  FMUL.FTZ R96, R179, R96 ;  /* 0x00000060b3607220 */ /* 0x000fe40000410000 */
[C---:B------:R-:W-:Y:S02]  /*2600*/  FADD.FTZ R246, R140.reuse, R246 ;  /* 0x000000f68cf67221 */ /* 0x040fe40000010000 */
[----:B------:R-:W-:Y:S02]  /*2610*/  FFMA.FTZ R26, R140, R104, R26 ;  /* 0x000000688c1a7223 */ /* 0x000fe4000001001a */
[----:B------:R-:W-:Y:S02]  /*2620*/  FMUL.FTZ R140, R222, R140 ;  /* 0x0000008cde8c7220 */ /* 0x000fe40000410000 */
[C---:B------:R-:W-:Y:S01]  /*2630*/  FADD.FTZ R251, R147.reuse, R251 ;  /* 0x000000fb93fb7221 */ /* 0x040fe20000010000 */
[----:B------:R-:W2:Y:S01]  /*2640*/  LDL.LU R222, [R1+0x14] ;  /* 0x0000140001de7983 */ /* 0x000ea20000300800 */
[----:B------:R-:W-:-:S02]  /*2650*/  FFMA.FTZ R31, R147, R96, R31 ;  /* 0x00000060931f7223 */ /* 0x000fc4000001001f */
[----:B------:R-:W-:Y:S02]  /*2660*/  FMUL.FTZ R86, R179, R86 ;  /* 0x00000056b3567220 */ /* 0x000fe40000410000 */
[----:B------:R-:W-:Y:S02]  /*2670*/  FMUL.FTZ R147, R221, R147 ;  /* 0x00000093dd937220 */ /* 0x000fe40000410000 */
[----:B------:R-:W2:Y:S01]  /*2680*/  LDL R221, [R1+0x2c] ;  /* 0x00002c0001dd7983 */ /* 0x000ea20000100800 */
[C---:B----4-:R-:W-:Y:S02]  /*2690*/  FADD.FTZ R220, R149.reuse, R220 ;  /* 0x000000dc95dc7221 */ /* 0x050fe40000010000 */
[----:B------:R-:W-:Y:S02]  /*26a0*/  FFMA.FTZ R157, R149, R86, R157 ;  /* 0x00000056959d7223 */ /* 0x000fe4000001009d */
[C---:B------:R-:W-:Y:S01]  /*26b0*/  FMUL.FTZ R88, R179.reuse, R88 ;  /* 0x00000058b3587220 */ /* 0x040fe20000410000 */
[----:B------:R0:W-:Y:S01]  /*26c0*/  STL [R1], R220 ;  /* 0x000000dc01007387 */ /* 0x0001e20000100800 */
[----:B------:R-:W-:-:S02]  /*26d0*/  FMUL.FTZ R90, R179, R90 ;  /* 0x0000005ab35a7220 */ /* 0x000fc40000410000 */
[C---:B------:R-:W-:Y:S02]  /*26e0*/  FFMA.FTZ R160, R150.reuse, R88, R160 ;  /* 0x0000005896a07223 */ /* 0x040fe400000100a0 */
[----:B---3--:R-:W-:Y:S01]  /*26f0*/  FMUL.FTZ R149, R219, R149 ;  /* 0x00000095db957220 */ /* 0x008fe20000410000 */
[----:B0-----:R-:W3:Y:S04]  /*2700*/  LDL.LU R220, [R1+0x10] ;  /* 0x0000100001dc7983 */ /* 0x001ee80000300800 */
[----:B------:R-:W4:Y:S01]  /*2710*/  LDL R219, [R1+0x28] ;  /* 0x0000280001db7983 */ /* 0x000f220000100800 */
[----:B------:R-:W-:-:S05]  /*2720*/  FADD.FTZ R218, R150, R218 ;  /* 0x000000da96da7221 */ /* 0x000fca0000010000 */
[----:B------:R0:W-:Y:S01]  /*2730*/  STL [R1+0xc], R218 ;  /* 0x00000cda01007387 */ /* 0x0001e20000100800 */
[----:B------:R-:W-:-:S03]  /*2740*/  FFMA.FTZ R159, R151, R90, R159 ;  /* 0x0000005a979f7223 */ /* 0x000fc6000001009f */
[----:B0-----:R-:W3:Y:S01]  /*2750*/  LDL.LU R218, [R1+0x1c] ;  /* 0x00001c0001da7983 */ /* 0x001ee20000300800 */
[----:B--2---:R-:W-:-:S03]  /*2760*/  FMUL.FTZ R150, R204, R150 ;  /* 0x00000096cc967220 */ /* 0x004fc60000410000 */
[----:B------:R-:W2:Y:S01]  /*2770*/  LDL R204, [R1+0x24] ;  /* 0x0000240001cc7983 */ /* 0x000ea20000100800 */
[----:B------:R-:W-:-:S05]  /*2780*/  FADD.FTZ R93, R151, R93 ;  /* 0x0000005d975d7221 */ /* 0x000fca0000010000 */
[----:B------:R0:W-:Y:S01]  /*2790*/  STL [R1+0x8], R93 ;  /* 0x0000085d01007387 */ /* 0x0001e20000100800 */
[----:B------:R-:W-:-:S03]  /*27a0*/  FMUL.FTZ R151, R92, R151 ;  /* 0x000000975c977220 */ /* 0x000fc60000410000 */
[----:B0-----:R-:W2:Y:S04]  /*27b0*/  LDL.LU R93, [R1+0x18] ;  /* 0x00001800015d7983 */ /* 0x001ea80000300800 */
[----:B------:R-:W2:Y:S01]  /*27c0*/  LDL R92, [R1+0x20] ;  /* 0x00002000015c7983 */ /* 0x000ea20000100800 */
        /* <DEDUP_REMOVED lines=43> */
[----:B------:R-:W-:Y:S02]  /*2a80*/  FADD.FTZ R77, R77, R150 ;  /* 0x000000964d4d7221 */ /* 0x000fe40000010000 */
[----:B------:R-:W-:Y:S02]  /*2a90*/  FFMA.FTZ R76, R88, R150, R76 ;  /* 0x00000096584c7223 */ /* 0x000fe4000001004c */
[C---:B------:R-:W-:Y:S02]  /*2aa0*/  FADD.FTZ R222, R152.reuse, R222 ;  /* 0x000000de98de7221 */ /* 0x040fe40000010000 */
[----:B------:R-:W-:Y:S02]  /*2ab0*/  FFMA.FTZ R162, R152, R85, R162 ;  /* 0x0000005598a27223 */ /* 0x000fe400000100a2 */
[----:B------:R-:W-:Y:S02]  /*2ac0*/  FMUL.FTZ R87, R179, R87 ;  /* 0x00000057b3577220 */ /* 0x000fe40000410000 */
[----:B------:R-:W-:-:S02]  /*2ad0*/  FMUL.FTZ R152, R221, R152 ;  /* 0x00000098dd987220 */ /* 0x000fc40000410000 */
[----:B------:R-:W-:Y:S02]  /*2ae0*/  FADD.FTZ R77, R77, R151 ;  /* 0x000000974d4d7221 */ /* 0x000fe40000010000 */
[----:B------:R-:W-:Y:S02]  /*2af0*/  FFMA.FTZ R76, R90, R151, R76 ;  /* 0x000000975a4c7223 */ /* 0x000fe4000001004c */
[C---:B---3--:R-:W-:Y:S02]  /*2b00*/  FADD.FTZ R220, R153.reuse, R220 ;  /* 0x000000dc99dc7221 */ /* 0x048fe40000010000 */
[----:B------:R-:W-:Y:S02]  /*2b10*/  FFMA.FTZ R161, R153, R87, R161 ;  /* 0x0000005799a17223 */ /* 0x000fe400000100a1 */
[----:B------:R-:W-:Y:S02]  /*2b20*/  FMUL.FTZ R89, R179, R89 ;  /* 0x00000059b3597220 */ /* 0x000fe40000410000 */
[----:B----4-:R-:W-:-:S02]  /*2b30*/  FMUL.FTZ R153, R219, R153 ;  /* 0x00000099db997220 */ /* 0x010fc40000410000 */
[----:B------:R-:W-:Y:S02]  /*2b40*/  FADD.FTZ R77, R77, R152 ;  /* 0x000000984d4d7221 */ /* 0x000fe40000010000 */
[----:B------:R-:W-:Y:S02]  /*2b50*/  FFMA.FTZ R76, R85, R152, R76 ;  /* 0x00000098554c7223 */ /* 0x000fe4000001004c */
[C---:B------:R-:W-:Y:S02]  /*2b60*/  FADD.FTZ R218, R154.reuse, R218 ;  /* 0x000000da9ada7221 */ /* 0x040fe40000010000 */
[----:B------:R-:W-:Y:S02]  /*2b70*/  FFMA.FTZ R164, R154, R89, R164 ;  /* 0x000000599aa47223 */ /* 0x000fe400000100a4 */
[----:B------:R-:W-:Y:S02]  /*2b80*/  FMUL.FTZ R91, R179, R91 ;  /* 0x0000005bb35b7220 */ /* 0x000fe40000410000 */
[----:B------:R-:W-:-:S02]  /*2b90*/  FADD.FTZ R77, R77, R153 ;  /* 0x000000994d4d7221 */ /* 0x000fc40000010000 */
[----:B------:R-:W-:Y:S01]  /*2ba0*/  FFMA.FTZ R76, R87, R153, R76 ;  /* 0x00000099574c7223 */ /* 0x000fe2000001004c */
[----:B------:R-:W-:Y:S01]  /*2bb0*/  STL [R1+0x14], R222 ;  /* 0x000014de01007387 */ /* 0x000fe20000100800 */
[----:B------:R-:W-:-:S03]  /*2bc0*/  FFMA.FTZ R163, R155, R91, R163 ;  /* 0x0000005b9ba37223 */ /* 0x000fc600000100a3 */
[----:B------:R-:W-:Y:S04]  /*2bd0*/  STL [R1+0x10], R220 ;  /* 0x000010dc01007387 */ /* 0x000fe80000100800 */
[----:B------:R-:W-:Y:S01]  /*2be0*/  STL [R1+0x1c], R218 ;  /* 0x00001cda01007387 */ /* 0x000fe20000100800 */
[----:B--2---:R-:W-:-:S04]  /*2bf0*/  FMUL.FTZ R154, R204, R154 ;  /* 0x0000009acc9a7220 */ /* 0x004fc80000410000 */
[----:B------:R-:W-:Y:S02]  /*2c00*/  FADD.FTZ R77, R77, R154 ;  /* 0x0000009a4d4d7221 */ /* 0x000fe40000010000 */
[----:B------:R-:W-:Y:S02]  /*2c10*/  FFMA.FTZ R76, R89, R154, R76 ;  /* 0x0000009a594c7223 */ /* 0x000fe4000001004c */
[----:B------:R-:W-:Y:S02]  /*2c20*/  FADD.FTZ R93, R155, R93 ;  /* 0x0000005d9b5d7221 */ /* 0x000fe40000010000 */
[----:B------:R-:W-:-:S03]  /*2c30*/  FMUL.FTZ R155, R92, R155 ;  /* 0x0000009b5c9b7220 */ /* 0x000fc60000410000 */
[----:B------:R0:W-:Y:S01]  /*2c40*/  STL [R1+0x18], R93 ;  /* 0x0000185d01007387 */ /* 0x0001e20000100800 */
[----:B------:R-:W-:Y:S02]  /*2c50*/  FADD.FTZ R204, R77, R155 ;  /* 0x0000009b4dcc7221 */ /* 0x000fe40000010000 */
[----:B0-----:R-:W-:Y:S01]  /*2c60*/  FFMA.FTZ R93, R91, R155, R76 ;  /* 0x0000009b5b5d7223 */ /* 0x001fe2000001004c */
[----:B------:R-:W-:Y:S05]  /*2c70*/  BRA.DIV ~URZ, `(.L_x_12652) ;  /* 0x00002e127f007947 */ /* 0x000fea000b800000 */
[----:B------:R0:W1:Y:S02]  /*2c80*/  SHFL.BFLY PT, R218, R204, 0x1, 0x1f ;  /* 0x0c201f00ccda7f89 */ /* 0x00006400000e0000 */
.L_x_12665:
        /* <DEDUP_REMOVED lines=18> */
.L_x_12666:
        /* <DEDUP_REMOVED lines=23> */
[----:B-----5:R-:W-:Y:S02]  /*2f20*/  @P0 FADD.FTZ R188, R32, R188 ;  /* 0x000000bc20bc0221 */ /* 0x020fe40000010000 */
[----:B------:R-:W-:Y:S02]  /*2f30*/  @P0 FADD.FTZ R189, R33, R189 ;  /* 0x000000bd21bd0221 */ /* 0x000fe40000010000 */
[----:B------:R-:W-:Y:S02]  /*2f40*/  @P0 FADD.FTZ R190, R34, R190 ;  /* 0x000000be22be0221 */ /* 0x000fe40000010000 */
[----:B------:R-:W-:Y:S01]  /*2f50*/  @P0 FADD.FTZ R191, R35, R191 ;  /* 0x000000bf23bf0221 */ /* 0x000fe20000010000 */
[----:B------:R-:W-:Y:S05]  /*2f60*/  @!P2 BRA `(.L_x_12654) ;  /* 0x000000700000a947 */ /* 0x000fea0003800000 */
[----:B------:R-:W-:Y:S02]  /*2f70*/  IADD3 R80, P3, R201, c[0x0][0x258], RZ ;  /* 0x00009600c9507a10 */ /* 0x000fe40007f7e0ff */
[----:B------:R-:W-:Y:S02]  /*2f80*/  SEL R79, R191, R75, P1 ;  /* 0x0000004bbf4f7207 */ /* 0x000fe40000800000 */
[----:B------:R-:W-:-:S02]  /*2f90*/  SEL R78, R190, R74, P1 ;  /* 0x0000004abe4e7207 */ /* 0x000fc40000800000 */
[----:B------:R-:W-:Y:S02]  /*2fa0*/  SEL R77, R189, R73, P1 ;  /* 0x00000049bd4d7207 */ /* 0x000fe40000800000 */
[----:B------:R-:W-:Y:S02]  /*2fb0*/  IADD3.X R81, R202, c[0x0][0x25c], RZ, P3, !PT ;  /* 0x00009700ca517a10 */ /* 0x000fe40001ffe4ff */
[----:B------:R-:W-:-:S05]  /*2fc0*/  SEL R76, R188, R72, P1 ;  /* 0x00000048bc4c7207 */ /* 0x000fca0000800000 */
[----:B------:R0:W-:Y:S02]  /*2fd0*/  STG.E.128 [R80.64], R76 ;  /* 0x0000004c50007986 */ /* 0x0001e4000c101d04 */
.L_x_12654:
[----:B0-----:R-:W-:Y:S01]  /*2fe0*/  IADD3 R80, P6, R201, c[0x0][0x248], RZ ;  /* 0x00009200c9507a10 */ /* 0x001fe20007fde0ff */
[-C--:B------:R-:W-:Y:S01]  /*2ff0*/  FMUL.FTZ R191, R191, R176.reuse ;  /* 0x000000b0bfbf7220 */ /* 0x080fe20000410000 */
[----:B------:R-:W-:Y:S01]  /*3000*/  LOP3.LUT P3, RZ, R215, 0xff, RZ, 0xc0, !PT ;  /* 0x000000ffd7ff7812 */ /* 0x000fe2000786c0ff */
[-C--:B------:R-:W-:Y:S01]  /*3010*/  FMUL.FTZ R190, R190, R176.reuse ;  /* 0x000000b0bebe7220 */ /* 0x080fe20000410000 */
[----:B------:R-:W-:Y:S01]  /*3020*/  IADD3.X R81, R202, c[0x0][0x24c], RZ, P6, !PT ;  /* 0x00009300ca517a10 */ /* 0x000fe200037fe4ff */
[-C--:B------:R-:W-:Y:S01]  /*3030*/  FMUL.FTZ R189, R189, R176.reuse ;  /* 0x000000b0bdbd7220 */ /* 0x080fe20000410000 */
[C---:B------:R-:W-:Y:S01]  /*3040*/  LOP3.LUT P4, RZ, R215.reuse, 0xff00, RZ, 0xc0, !PT ;  /* 0x0000ff00d7ff7812 */ /* 0x040fe2000788c0ff */
[----:B------:R-:W-:Y:S01]  /*3050*/  FMUL.FTZ R188, R188, R176 ;  /* 0x000000b0bcbc7220 */ /* 0x000fe20000410000 */
[----:B------:R-:W-:Y:S01]  /*3060*/  LOP3.LUT P5, RZ, R215, 0xff0000, RZ, 0xc0, !PT ;  /* 0x00ff0000d7ff7812 */ /* 0x000fe200078ac0ff */
[----:B------:R-:W-:Y:S01]  /*3070*/  FMUL.FTZ R79, R191, c[0x0][0x1e8] ;  /* 0x00007a00bf4f7a20 */ /* 0x000fe20000410000 */
[----:B------:R-:W-:Y:S01]  /*3080*/  LOP3.LUT P6, RZ, R215, 0xff000000, RZ, 0xc0, !PT ;  /* 0xff000000d7ff7812 */ /* 0x000fe200078cc0ff */
[----:B------:R-:W-:-:S02]  /*3090*/  FMUL.FTZ R78, R190, c[0x0][0x1e8] ;  /* 0x00007a00be4e7a20 */ /* 0x000fc40000410000 */
[----:B------:R-:W-:Y:S01]  /*30a0*/  FMUL.FTZ R77, R189, c[0x0][0x1e8] ;  /* 0x00007a00bd4d7a20 */ /* 0x000fe20000410000 */
[----:B------:R-:W-:Y:S01]  /*30b0*/  SEL R79, R79, RZ, P6 ;  /* 0x000000ff4f4f7207 */ /* 0x000fe20003000000 */
[----:B------:R-:W-:Y:S01]  /*30c0*/  FMUL.FTZ R76, R188, c[0x0][0x1e8] ;  /* 0x00007a00bc4c7a20 */ /* 0x000fe20000410000 */
[----:B------:R-:W-:Y:S01]  /*30d0*/  SEL R78, R78, RZ, P5 ;  /* 0x000000ff4e4e7207 */ /* 0x000fe20002800000 */
[-CC-:B------:R-:W-:Y:S01]  /*30e0*/  FFMA.FTZ R116, R116, R93.reuse, R92.reuse ;  /* 0x0000005d74747223 */ /* 0x180fe2000001005c */
[----:B------:R-:W-:Y:S01]  /*30f0*/  SEL R77, R77, RZ, P4 ;  /* 0x000000ff4d4d7207 */ /* 0x000fe20002000000 */
[-CC-:B------:R-:W-:Y:S01]  /*3100*/  FFMA.FTZ R117, R117, R93.reuse, R92.reuse ;  /* 0x0000005d75757223 */ /* 0x180fe2000001005c */
[----:B------:R-:W-:Y:S01]  /*3110*/  SEL R76, R76, RZ, P3 ;  /* 0x000000ff4c4c7207 */ /* 0x000fe20001800000 */
[-CC-:B------:R-:W-:Y:S01]  /*3120*/  FFMA.FTZ R118, R118, R93.reuse, R92.reuse ;  /* 0x0000005d76767223 */ /* 0x180fe2000001005c */
[C---:B------:R-:W-:Y:S01]  /*3130*/  LOP3.LUT P3, RZ, R214.reuse, 0xff, RZ, 0xc0, !PT ;  /* 0x000000ffd6ff7812 */ /* 0x040fe2000786c0ff */
[----:B------:R-:W-:Y:S01]  /*3140*/  FFMA.FTZ R119, R119, R93, R92 ;  /* 0x0000005d77777223 */ /* 0x000fe2000001005c */
[----:B------:R-:W-:Y:S01]  /*3150*/  LOP3.LUT P4, RZ, R214, 0xff00, RZ, 0xc0, !PT ;  /* 0x0000ff00d6ff7812 */ /* 0x000fe2000788c0ff */
[----:B------:R0:W-:Y:S01]  /*3160*/  STG.E.128 [R80.64], R76 ;  /* 0x0000004c50007986 */ /* 0x0001e2000c101d04 */
[----:B------:R-:W-:Y:S01]  /*3170*/  FADD.FTZ R116, R120, -R116 ;  /* 0x8000007478747221 */ /* 0x000fe20000010000 */
[----:B------:R-:W-:Y:S01]  /*3180*/  LOP3.LUT P5, RZ, R214, 0xff0000, RZ, 0xc0, !PT ;  /* 0x00ff0000d6ff7812 */ /* 0x000fe200078ac0ff */
        /* <DEDUP_REMOVED lines=12> */
[----:B0-----:R-:W-:Y:S02]  /*3250*/  IADD3 R80, P6, R199, c[0x0][0x258], RZ ;  /* 0x00009600c7507a10 */ /* 0x001fe40007fde0ff */
[----:B------:R-:W-:Y:S02]  /*3260*/  SEL R79, R119, R75, P1 ;  /* 0x0000004b774f7207 */ /* 0x000fe40000800000 */
[----:B------:R-:W-:-:S02]  /*3270*/  SEL R78, R118, R74, P1 ;  /* 0x0000004a764e7207 */ /* 0x000fc40000800000 */
[----:B------:R-:W-:Y:S02]  /*3280*/  SEL R77, R117, R73, P1 ;  /* 0x00000049754d7207 */ /* 0x000fe40000800000 */
[----:B------:R-:W-:Y:S02]  /*3290*/  IADD3.X R81, R200, c[0x0][0x25c], RZ, P6, !PT ;  /* 0x00009700c8517a10 */ /* 0x000fe400037fe4ff */
[----:B------:R-:W-:-:S05]  /*32a0*/  SEL R76, R116, R72, P1 ;  /* 0x00000048744c7207 */ /* 0x000fca0000800000 */
[----:B------:R0:W-:Y:S02]  /*32b0*/  STG.E.128 [R80.64], R76 ;  /* 0x0000004c50007986 */ /* 0x0001e4000c101d04 */
.L_x_12655:
[-C--:B0-----:R-:W-:Y:S01]  /*32c0*/  FMUL.FTZ R79, R119, R176.reuse ;  /* 0x000000b0774f7220 */ /* 0x081fe20000410000 */
[----:B------:R-:W-:Y:S01]  /*32d0*/  LOP3.LUT P6, RZ, R214, 0xff000000, RZ, 0xc0, !PT ;  /* 0xff000000d6ff7812 */ /* 0x000fe200078cc0ff */
[-C--:B------:R-:W-:Y:S02]  /*32e0*/  FMUL.FTZ R116, R116, R176.reuse ;  /* 0x000000b074747220 */ /* 0x080fe40000410000 */
[----:B------:R-:W-:Y:S02]  /*32f0*/  FMUL.FTZ R79, R79, c[0x0][0x1e8] ;  /* 0x00007a004f4f7a20 */ /* 0x000fe40000410000 */
[-C--:B------:R-:W-:Y:S02]  /*3300*/  FMUL.FTZ R118, R118, R176.reuse ;  /* 0x000000b076767220 */ /* 0x080fe40000410000 */
[----:B------:R-:W-:Y:S01]  /*3310*/  FMUL.FTZ R117, R117, R176 ;  /* 0x000000b075757220 */ /* 0x000fe20000410000 */
[----:B------:R-:W-:Y:S01]  /*3320*/  SEL R79, R79, RZ, P6 ;  /* 0x000000ff4f4f7207 */ /* 0x000fe20003000000 */
[----:B------:R-:W-:Y:S01]  /*3330*/  FMUL.FTZ R78, R118, c[0x0][0x1e8] ;  /* 0x00007a00764e7a20 */ /* 0x000fe20000410000 */
[----:B------:R-:W-:Y:S01]  /*3340*/  IADD3 R80, P6, R199, c[0x0][0x248], RZ ;  /* 0x00009200c7507a10 */ /* 0x000fe20007fde0ff */
[----:B------:R-:W-:-:S02]  /*3350*/  FMUL.FTZ R77, R117, c[0x0][0x1e8] ;  /* 0x00007a00754d7a20 */ /* 0x000fc40000410000 */
[----:B------:R-:W-:Y:S01]  /*3360*/  FMUL.FTZ R76, R116, c[0x0][0x1e8] ;  /* 0x00007a00744c7a20 */ /* 0x000fe20000410000 */
[----:B------:R-:W-:Y:S01]  /*3370*/  IADD3.X R81, R200, c[0x0][0x24c], RZ, P6, !PT ;  /* 0x00009300c8517a10 */ /* 0x000fe200037fe4ff */
[-CC-:B------:R-:W-:Y:S01]  /*3380*/  FFMA.FTZ R82, R82, R93.reuse, R92.reuse ;  /* 0x0000005d52527223 */ /* 0x180fe2000001005c */
[----:B------:R-:W-:Y:S01]  /*3390*/  SEL R78, R78, RZ, P5 ;  /* 0x000000ff4e4e7207 */ /* 0x000fe20002800000 */
[-CC-:B------:R-:W-:Y:S01]  /*33a0*/  FFMA.FTZ R114, R114, R93.reuse, R92.reuse ;  /* 0x0000005d72727223 */ /* 0x180fe2000001005c */
[----:B------:R-:W-:Y:S01]  /*33b0*/  SEL R77, R77, RZ, P4 ;  /* 0x000000ff4d4d7207 */ /* 0x000fe20002000000 */
[-CC-:B------:R-:W-:Y:S01]  /*33c0*/  FFMA.FTZ R115, R115, R93.reuse, R92.reuse ;  /* 0x0000005d73737223 */ /* 0x180fe2000001005c */
[----:B------:R-:W-:Y:S01]  /*33d0*/  SEL R76, R76, RZ, P3 ;  /* 0x000000ff4c4c7207 */ /* 0x000fe20001800000 */
[----:B------:R-:W-:Y:S01]  /*33e0*/  FFMA.FTZ R83, R83, R93, R92 ;  /* 0x0000005d53537223 */ /* 0x000fe2000001005c */
[C---:B------:R-:W-:Y:S01]  /*33f0*/  LOP3.LUT P5, RZ, R213.reuse, 0xff, RZ, 0xc0, !PT ;  /* 0x000000ffd5ff7812 */ /* 0x040fe200078ac0ff */
[----:B------:R-:W-:Y:S01]  /*3400*/  FADD.FTZ R124, R124, -R82 ;  /* 0x800000527c7c7221 */ /* 0x000fe20000010000 */
[----:B------:R-:W-:Y:S01]  /*3410*/  LOP3.LUT P6, RZ, R213, 0xff00, RZ, 0xc0, !PT ;  /* 0x0000ff00d5ff7812 */ /* 0x000fe200078cc0ff */
[----:B------:R0:W-:Y:S01]  /*3420*/  STG.E.128 [R80.64], R76 ;  /* 0x0000004c50007986 */ /* 0x0001e2000c101d04 */
        /* <DEDUP_REMOVED lines=19> */
.L_x_12656:
[-C--:B0-----:R-:W-:Y:S01]  /*3560*/  FMUL.FTZ R83, R83, R176.reuse ;  /* 0x000000b053537220 */ /* 0x081fe20000410000 */
[----:B------:R-:W-:Y:S01]  /*3570*/  LOP3.LUT P4, RZ, R213, 0xff000000, RZ, 0xc0, !PT ;  /* 0xff000000d5ff7812 */ /* 0x000fe2000788c0ff */
[-C--:B------:R-:W-:Y:S01]  /*3580*/  FMUL.FTZ R81, R125, R176.reuse ;  /* 0x000000b07d517220 */ /* 0x080fe20000410000 */
[----:B------:R-:W-:Y:S01]  /*3590*/  LOP3.LUT P3, RZ, R213, 0xff0000, RZ, 0xc0, !PT ;  /* 0x00ff0000d5ff7812 */ /* 0x000fe2000786c0ff */
        /* <DEDUP_REMOVED lines=8> */
[----:B------:R-:W-:Y:S01]  /*3620*/  SEL R82, R82, RZ, P3 ;  /* 0x000000ff52527207 */ /* 0x000fe20001800000 */
[-CC-:B------:R-:W-:Y:S01]  /*3630*/  FFMA.FTZ R109, R109, R93.reuse, R92.reuse ;  /* 0x0000005d6d6d7223 */ /* 0x180fe2000001005c */
[----:B------:R-:W-:Y:S01]  /*3640*/  SEL R81, R81, RZ, P6 ;  /* 0x000000ff51517207 */ /* 0x000fe20003000000 */
[-CC-:B------:R-:W-:Y:S01]  /*3650*/  FFMA.FTZ R94, R94, R93.reuse, R92.reuse ;  /* 0x0000005d5e5e7223 */ /* 0x180fe2000001005c */
[----:B------:R-:W-:Y:S01]  /*3660*/  SEL R80, R80, RZ, P5 ;  /* 0x000000ff50507207 */ /* 0x000fe20002800000 */
[----:B------:R-:W-:Y:S01]  /*3670*/  FADD.FTZ R78, R131, -R109 ;  /* 0x8000006d834e7221 */ /* 0x000fe20000010000 */
[----:B------:R-:W-:Y:S01]  /*3680*/  IADD3.X R199, R197, c[0x0][0x24c], RZ, P4, !PT ;  /* 0x00009300c5c77a10 */ /* 0x000fe200027fe4ff */
[-CC-:B------:R-:W-:Y:S01]  /*3690*/  FFMA.FTZ R95, R95, R93.reuse, R92.reuse ;  /* 0x0000005d5f5f7223 */ /* 0x180fe2000001005c */
[----:B------:R-:W-:Y:S01]  /*36a0*/  LOP3.LUT P4, RZ, R212, 0xff000000, RZ, 0xc0, !PT ;  /* 0xff000000d4ff7812 */ /* 0x000fe2000788c0ff */
[----:B------:R-:W-:Y:S01]  /*36b0*/  FFMA.FTZ R76, R108, R93, R92 ;  /* 0x0000005d6c4c7223 */ /* 0x000fe2000001005c */
[----:B------:R-:W-:Y:S01]  /*36c0*/  LOP3.LUT P3, RZ, R212, 0xff, RZ, 0xc0, !PT ;  /* 0x000000ffd4ff7812 */ /* 0x000fe2000786c0ff */
[----:B------:R-:W-:Y:S01]  /*36d0*/  FMUL.FTZ R109, R179, R78 ;  /* 0x0000004eb36d7220 */ /* 0x000fe20000410000 */
[----:B------:R0:W-:Y:S01]  /*36e0*/  STG.E.128 [R198.64], R80 ;  /* 0x00000050c6007986 */ /* 0x0001e2000c101d04 */
[----:B------:R-:W-:Y:S01]  /*36f0*/  FADD.FTZ R108, R128, -R94 ;  /* 0x8000005e806c7221 */ /* 0x000fe20000010000 */
[C---:B------:R-:W-:Y:S01]  /*3700*/  LOP3.LUT P6, RZ, R212.reuse, 0xff00, RZ, 0xc0, !PT ;  /* 0x0000ff00d4ff7812 */ /* 0x040fe200078cc0ff */
[----:B------:R-:W-:Y:S01]  /*3710*/  FADD.FTZ R129, R129, -R95 ;  /* 0x8000005f81817221 */ /* 0x000fe20000010000 */
[----:B------:R-:W-:Y:S01]  /*3720*/  LOP3.LUT P5, RZ, R212, 0xff0000, RZ, 0xc0, !PT ;  /* 0x00ff0000d4ff7812 */ /* 0x000fe200078ac0ff */
[----:B------:R-:W-:-:S02]  /*3730*/  FADD.FTZ R76, R130, -R76 ;  /* 0x8000004c824c7221 */ /* 0x000fc40000010000 */
[-CC-:B------:R-:W-:Y:S02]  /*3740*/  FFMA.FTZ R77, R110, R93.reuse, R92.reuse ;  /* 0x0000005d6e4d7223 */ /* 0x180fe4000001005c */
[----:B------:R-:W-:Y:S02]  /*3750*/  FFMA.FTZ R94, R111, R93, R92 ;  /* 0x0000005d6f5e7223 */ /* 0x000fe4000001005c */
[----:B------:R-:W-:Y:S02]  /*3760*/  @P0 FADD.FTZ R109, R47, R109 ;  /* 0x0000006d2f6d0221 */ /* 0x000fe40000010000 */
[C---:B------:R-:W-:Y:S02]  /*3770*/  FMUL.FTZ R108, R179.reuse, R108 ;  /* 0x0000006cb36c7220 */ /* 0x040fe40000410000 */
[C---:B------:R-:W-:Y:S02]  /*3780*/  FMUL.FTZ R110, R179.reuse, R129 ;  /* 0x00000081b36e7220 */ /* 0x040fe40000410000 */
[----:B------:R-:W-:-:S02]  /*3790*/  FMUL.FTZ R111, R179, R76 ;  /* 0x0000004cb36f7220 */ /* 0x000fc40000410000 */
[-CC-:B------:R-:W-:Y:S02]  /*37a0*/  FFMA.FTZ R79, R112, R93.reuse, R92.reuse ;  /* 0x0000005d704f7223 */ /* 0x180fe4000001005c */
[----:B------:R-:W-:Y:S02]  /*37b0*/  FFMA.FTZ R78, R113, R93, R92 ;  /* 0x0000005d714e7223 */ /* 0x000fe4000001005c */
[----:B------:R-:W-:Y:S02]  /*37c0*/  FMUL.FTZ R76, R109, R176 ;  /* 0x000000b06d4c7220 */ /* 0x000fe40000410000 */
[----:B------:R-:W-:Y:S02]  /*37d0*/  @P0 FADD.FTZ R108, R44, R108 ;  /* 0x0000006c2c6c0221 */ /* 0x000fe40000010000 */
[----:B------:R-:W-:Y:S02]  /*37e0*/  @P0 FADD.FTZ R110, R45, R110 ;  /* 0x0000006e2d6e0221 */ /* 0x000fe40000010000 */
[----:B------:R-:W-:-:S02]  /*37f0*/  @P0 FADD.FTZ R111, R46, R111 ;  /* 0x0000006f2e6f0221 */ /* 0x000fc40000010000 */
[----:B------:R-:W-:Y:S02]  /*3800*/  FADD.FTZ R134, R134, -R79 ;  /* 0x8000004f86867221 */ /* 0x000fe40000010000 */
[----:B------:R-:W-:Y:S02]  /*3810*/  FADD.FTZ R132, R132, -R77 ;  /* 0x8000004d84847221 */ /* 0x000fe40000010000 */
[----:B------:R-:W-:Y:S02]  /*3820*/  FMUL.FTZ R79, R76, c[0x0][0x1e8] ;  /* 0x00007a004c4f7a20 */ /* 0x000fe40000410000 */
[----:B------:R-:W-:Y:S02]  /*3830*/  FADD.FTZ R135, R135, -R78 ;  /* 0x8000004e87877221 */ /* 0x000fe40000010000 */
[-C--:B------:R-:W-:Y:S01]  /*3840*/  FMUL.FTZ R76, R108, R176.reuse ;  /* 0x000000b06c4c7220 */ /* 0x080fe20000410000 */
[----:B------:R-:W-:Y:S01]  /*3850*/  SEL R79, R79, RZ, P4 ;  /* 0x000000ff4f4f7207 */ /* 0x000fe20002000000 */
[----:B------:R-:W-:-:S02]  /*3860*/  FMUL.FTZ R78, R111, R176 ;  /* 0x000000b06f4e7220 */ /* 0x000fc40000410000 */
[----:B------:R-:W-:Y:S02]  /*3870*/  FMUL.FTZ R77, R110, R176 ;  /* 0x000000b06e4d7220 */ /* 0x000fe40000410000 */
[----:B------:R-:W-:Y:S01]  /*3880*/  FADD.FTZ R133, R133, -R94 ;  /* 0x8000005e85857221 */ /* 0x000fe20000010000 */
[----:B------:R-:W-:Y:S01]  /*3890*/  IADD3 R94, P4, R196, c[0x0][0x248], RZ ;  /* 0x00009200c45e7a10 */ /* 0x000fe20007f9e0ff */
[----:B------:R-:W-:Y:S02]  /*38a0*/  FMUL.FTZ R78, R78, c[0x0][0x1e8] ;  /* 0x00007a004e4e7a20 */ /* 0x000fe40000410000 */
[----:B------:R-:W-:Y:S01]  /*38b0*/  FMUL.FTZ R77, R77, c[0x0][0x1e8] ;  /* 0x00007a004d4d7a20 */ /* 0x000fe20000410000 */
[----:B------:R-:W-:Y:S01]  /*38c0*/  IADD3.X R95, R195, c[0x0][0x24c], RZ, P4, !PT ;  /* 0x00009300c35f7a10 */ /* 0x000fe200027fe4ff */
[----:B------:R-:W-:Y:S01]  /*38d0*/  FMUL.FTZ R76, R76, c[0x0][0x1e8] ;  /* 0x00007a004c4c7a20 */ /* 0x000fe20000410000 */
[----:B------:R-:W-:Y:S02]  /*38e0*/  SEL R78, R78, RZ, P5 ;  /* 0x000000ff4e4e7207 */ /* 0x000fe40002800000 */
[----:B------:R-:W-:-:S02]  /*38f0*/  SEL R77, R77, RZ, P6 ;  /* 0x000000ff4d4d7207 */ /* 0x000fc40003000000 */
[----:B------:R-:W-:Y:S01]  /*3900*/  SEL R76, R76, RZ, P3 ;  /* 0x000000ff4c4c7207 */ /* 0x000fe20001800000 */
[----:B------:R-:W-:Y:S05]  /*3910*/  @!P2 BRA `(.L_x_12657) ;  /* 0x000000700000a947 */ /* 0x000fea0003800000 */
[----:B0-----:R-:W-:Y:S02]  /*3920*/  IADD3 R196, P3, R196, c[0x0][0x258], RZ ;  /* 0x00009600c4c47a10 */ /* 0x001fe40007f7e0ff */
[----:B------:R-:W-:Y:S02]  /*3930*/  SEL R83, R109, R75, P1 ;  /* 0x0000004b6d537207 */ /* 0x000fe40000800000 */
[----:B------:R-:W-:Y:S02]  /*3940*/  SEL R82, R111, R74, P1 ;  /* 0x0000004a6f527207 */ /* 0x000fe40000800000 */
[----:B------:R-:W-:Y:S02]  /*3950*/  SEL R81, R110, R73, P1 ;  /* 0x000000496e517207 */ /* 0x000fe40000800000 */
[----:B------:R-:W-:Y:S02]  /*3960*/  IADD3.X R197, R195, c[0x0][0x25c], RZ, P3, !PT ;  /* 0x00009700c3c57a10 */ /* 0x000fe40001ffe4ff */
[----:B------:R-:W-:-:S05]  /*3970*/  SEL R80, R108, R72, P1 ;  /* 0x000000486c507207 */ /* 0x000fca0000800000 */
[----:B------:R0:W-:Y:S02]  /*3980*/  STG.E.128 [R196.64], R80 ;  /* 0x00000050c4007986 */ /* 0x0001e4000c101d04 */
.L_x_12657:
[----:B0-----:R0:W-:Y:S01]  /*3990*/  STG.E.128 [R94.64], R76 ;  /* 0x0000004c5e007986 */ /* 0x0011e2000c101d04 */
[C---:B------:R-:W-:Y:S01]  /*39a0*/  FMUL.FTZ R83, R179.reuse, R132 ;  /* 0x00000084b3537220 */ /* 0x040fe20000410000 */
[C---:B------:R-:W-:Y:S01]  /*39b0*/  LOP3.LUT P5, RZ, R206.reuse, 0xff, RZ, 0xc0, !PT ;  /* 0x000000ffceff7812 */ /* 0x040fe200078ac0ff */
[C---:B------:R-:W-:Y:S01]  /*39c0*/  FMUL.FTZ R82, R179.reuse, R133 ;  /* 0x00000085b3527220 */ /* 0x040fe20000410000 */
[----:B------:R-:W-:Y:S01]  /*39d0*/  LOP3.LUT P6, RZ, R206, 0xff00, RZ, 0xc0, !PT ;  /* 0x0000ff00ceff7812 */ /* 0x000fe200078cc0ff */
[C---:B------:R-:W-:Y:S02]  /*39e0*/  FMUL.FTZ R109, R179.reuse, R134 ;  /* 0x00000086b36d7220 */ /* 0x040fe40000410000 */
[----:B------:R-:W-:Y:S02]  /*39f0*/  FMUL.FTZ R108, R179, R135 ;  /* 0x00000087b36c7220 */ /* 0x000fe40000410000 */
[----:B------:R-:W-:Y:S02]  /*3a00*/  @P0 FADD.FTZ R83, R48, R83 ;  /* 0x0000005330530221 */ /* 0x000fe40000010000 */
[----:B------:R-:W-:-:S02]  /*3a10*/  @P0 FADD.FTZ R82, R49, R82 ;  /* 0x0000005231520221 */ /* 0x000fc40000010000 */
[----:B------:R-:W-:Y:S02]  /*3a20*/  @P0 FADD.FTZ R109, R50, R109 ;  /* 0x0000006d326d0221 */ /* 0x000fe40000010000 */
[----:B------:R-:W-:Y:S01]  /*3a30*/  @P0 FADD.FTZ R108, R51, R108 ;  /* 0x0000006c336c0221 */ /* 0x000fe20000010000 */
[----:B------:R-:W-:Y:S05]  /*3a40*/  @!P2 BRA `(.L_x_12658) ;  /* 0x000000700000a947 */ /* 0x000fea0003800000 */
[----:B------:R-:W-:Y:S02]  /*3a50*/  IADD3 R80, P3, R194, c[0x0][0x258], RZ ;  /* 0x00009600c2507a10 */ /* 0x000fe40007f7e0ff */
[----:B0-----:R-:W-:Y:S02]  /*3a60*/  SEL R79, R108, R75, P1 ;  /* 0x0000004b6c4f7207 */ /* 0x001fe40000800000 */
[----:B------:R-:W-:Y:S02]  /*3a70*/  SEL R78, R109, R74, P1 ;  /* 0x0000004a6d4e7207 */ /* 0x000fe40000800000 */
[----:B------:R-:W-:Y:S02]  /*3a80*/  SEL R77, R82, R73, P1 ;  /* 0x00000049524d7207 */ /* 0x000fe40000800000 */
[----:B------:R-:W-:-:S02]  /*3a90*/  IADD3.X R81, R193, c[0x0][0x25c], RZ, P3, !PT ;  /* 0x00009700c1517a10 */ /* 0x000fc40001ffe4ff */
[----:B------:R-:W-:-:S05]  /*3aa0*/  SEL R76, R83, R72, P1 ;  /* 0x00000048534c7207 */ /* 0x000fca0000800000 */
[----:B------:R0:W-:Y:S02]  /*3ab0*/  STG.E.128 [R80.64], R76 ;  /* 0x0000004c50007986 */ /* 0x0001e4000c101d04 */
.L_x_12658:
[-C--:B------:R-:W-:Y:S01]  /*3ac0*/  FMUL.FTZ R108, R108, R176.reuse ;  /* 0x000000b06c6c7220 */ /* 0x080fe20000410000 */
[C---:B------:R-:W-:Y:S01]  /*3ad0*/  LOP3.LUT P4, RZ, R206.reuse, 0xff000000, RZ, 0xc0, !PT ;  /* 0xff000000ceff7812 */ /* 0x040fe2000788c0ff */
[-C--:B0-----:R-:W-:Y:S01]  /*3ae0*/  FMUL.FTZ R76, R83, R176.reuse ;  /* 0x000000b0534c7220 */ /* 0x081fe20000410000 */
        /* <DEDUP_REMOVED lines=12> */
[-C--:B------:R-:W-:Y:S01]  /*3bb0*/  FFMA.FTZ R97, R97, R93.reuse, R92 ;  /* 0x0000005d61617223 */ /* 0x080fe2000001005c */
[----:B------:R-:W-:Y:S01]  /*3bc0*/  SEL R81, R81, RZ, P6 ;  /* 0x000000ff51517207 */ /* 0x000fe20003000000 */
[----:B------:R-:W-:Y:S01]  /*3bd0*/  FADD.FTZ R78, R139, -R78 ;  /* 0x8000004e8b4e7221 */ /* 0x000fe20000010000 */
[----:B------:R-:W-:Y:S01]  /*3be0*/  IADD3.X R195, R193, c[0x0][0x24c], RZ, P4, !PT ;  /* 0x00009300c1c37a10 */ /* 0x000fe200027fe4ff */
[-CC-:B------:R-:W-:Y:S01]  /*3bf0*/  FFMA.FTZ R76, R101, R93.reuse, R92.reuse ;  /* 0x0000005d654c7223 */ /* 0x180fe2000001005c */
[C---:B------:R-:W-:Y:S01]  /*3c00*/  LOP3.LUT P4, RZ, R205.reuse, 0xff000000, RZ, 0xc0, !PT ;  /* 0xff000000cdff7812 */ /* 0x040fe2000788c0ff */
[-CC-:B------:R-:W-:Y:S01]  /*3c10*/  FFMA.FTZ R77, R102, R93.reuse, R92.reuse ;  /* 0x0000005d664d7223 */ /* 0x180fe2000001005c */
[----:B------:R-:W-:Y:S01]  /*3c20*/  LOP3.LUT P3, RZ, R205, 0xff, RZ, 0xc0, !PT ;  /* 0x000000ffcdff7812 */ /* 0x000fe2000786c0ff */
[----:B------:R-:W-:Y:S01]  /*3c30*/  FFMA.FTZ R79, R106, R93, R92 ;  /* 0x0000005d6a4f7223 */ /* 0x000fe2000001005c */
[----:B------:R0:W-:Y:S01]  /*3c40*/  STG.E.128 [R194.64], R80 ;  /* 0x00000050c2007986 */ /* 0x0001e2000c101d04 */
[----:B------:R-:W-:Y:S01]  /*3c50*/  FMUL.FTZ R106, R179, R78 ;  /* 0x0000004eb36a7220 */ /* 0x000fe20000410000 */
[C---:B------:R-:W-:Y:S01]  /*3c60*/  LOP3.LUT P6, RZ, R205.reuse, 0xff00, RZ, 0xc0, !PT ;  /* 0x0000ff00cdff7812 */ /* 0x040fe200078cc0ff */
[----:B------:R-:W-:Y:S01]  /*3c70*/  FADD.FTZ R136, R136, -R97 ;  /* 0x8000006188887221 */ /* 0x000fe20000010000 */
[----:B------:R-:W-:Y:S01]  /*3c80*/  LOP3.LUT P5, RZ, R205, 0xff0000, RZ, 0xc0, !PT ;  /* 0x00ff0000cdff7812 */ /* 0x000fe200078ac0ff */
[----:B------:R-:W-:-:S02]  /*3c90*/  FADD.FTZ R76, R137, -R76 ;  /* 0x8000004c894c7221 */ /* 0x000fc40000010000 */
[----:B------:R-:W-:Y:S02]  /*3ca0*/  FADD.FTZ R138, R138, -R77 ;  /* 0x8000004d8a8a7221 */ /* 0x000fe40000010000 */
[----:B------:R-:W-:Y:S02]  /*3cb0*/  FFMA.FTZ R77, R104, R93, R92 ;  /* 0x0000005d684d7223 */ /* 0x000fe4000001005c */
[----:B------:R-:W-:Y:S02]  /*3cc0*/  @P0 FADD.FTZ R106, R55, R106 ;  /* 0x0000006a376a0221 */ /* 0x000fe40000010000 */
[C---:B------:R-:W-:Y:S02]  /*3cd0*/  FMUL.FTZ R97, R179.reuse, R136 ;  /* 0x00000088b3617220 */ /* 0x040fe40000410000 */
[C---:B------:R-:W-:Y:S02]  /*3ce0*/  FMUL.FTZ R104, R179.reuse, R76 ;  /* 0x0000004cb3687220 */ /* 0x040fe40000410000 */
[----:B------:R-:W-:-:S02]  /*3cf0*/  FMUL.FTZ R101, R179, R138 ;  /* 0x0000008ab3657220 */ /* 0x000fc40000410000 */
[----:B------:R-:W-:Y:S02]  /*3d00*/  FFMA.FTZ R78, R107, R93, R92 ;  /* 0x0000005d6b4e7223 */ /* 0x000fe4000001005c */
[----:B------:R-:W-:Y:S02]  /*3d10*/  FMUL.FTZ R76, R106, R176 ;  /* 0x000000b06a4c7220 */ /* 0x000fe40000410000 */
[----:B------:R-:W-:Y:S02]  /*3d20*/  @P0 FADD.FTZ R97, R52, R97 ;  /* 0x0000006134610221 */ /* 0x000fe40000010000 */
[----:B------:R-:W-:Y:S02]  /*3d30*/  @P0 FADD.FTZ R104, R53, R104 ;  /* 0x0000006835680221 */ /* 0x000fe40000010000 */
[----:B------:R-:W-:Y:S02]  /*3d40*/  @P0 FADD.FTZ R101, R54, R101 ;  /* 0x0000006536650221 */ /* 0x000fe40000010000 */
[----:B------:R-:W-:-:S02]  /*3d50*/  FADD.FTZ R142, R142, -R79 ;  /* 0x8000004f8e8e7221 */ /* 0x000fc40000010000 */
[----:B------:R-:W-:Y:S02]  /*3d60*/  FADD.FTZ R140, R140, -R77 ;  /* 0x8000004d8c8c7221 */ /* 0x000fe40000010000 */
[----:B------:R-:W-:Y:S02]  /*3d70*/  FMUL.FTZ R79, R76, c[0x0][0x1e8] ;  /* 0x00007a004c4f7a20 */ /* 0x000fe40000410000 */
[----:B------:R-:W-:Y:S02]  /*3d80*/  FADD.FTZ R108, R143, -R78 ;  /* 0x8000004e8f6c7221 */ /* 0x000fe40000010000 */
[-C--:B------:R-:W-:Y:S01]  /*3d90*/  FMUL.FTZ R76, R97, R176.reuse ;  /* 0x000000b0614c7220 */ /* 0x080fe20000410000 */
[----:B------:R-:W-:Y:S01]  /*3da0*/  SEL R79, R79, RZ, P4 ;  /* 0x000000ff4f4f7207 */ /* 0x000fe20002000000 */
[-C--:B------:R-:W-:Y:S01]  /*3db0*/  FMUL.FTZ R78, R101, R176.reuse ;  /* 0x000000b0654e7220 */ /* 0x080fe20000410000 */
[----:B------:R-:W-:Y:S01]  /*3dc0*/  IADD3 R94, P4, R192, c[0x0][0x248], RZ ;  /* 0x00009200c05e7a10 */ /* 0x000fe20007f9e0ff */
[----:B------:R-:W-:-:S02]  /*3dd0*/  FMUL.FTZ R77, R104, R176 ;  /* 0x000000b0684d7220 */ /* 0x000fc40000410000 */
[----:B------:R-:W-:Y:S01]  /*3de0*/  FMUL.FTZ R78, R78, c[0x0][0x1e8] ;  /* 0x00007a004e4e7a20 */ /* 0x000fe20000410000 */
[----:B------:R-:W-:Y:S01]  /*3df0*/  IADD3.X R95, R187, c[0x0][0x24c], RZ, P4, !PT ;  /* 0x00009300bb5f7a10 */ /* 0x000fe200027fe4ff */
[----:B------:R-:W-:Y:S02]  /*3e00*/  FMUL.FTZ R77, R77, c[0x0][0x1e8] ;  /* 0x00007a004d4d7a20 */ /* 0x000fe40000410000 */
[----:B------:R-:W-:Y:S01]  /*3e10*/  FMUL.FTZ R76, R76, c[0x0][0x1e8] ;  /* 0x00007a004c4c7a20 */ /* 0x000fe20000410000 */
[----:B------:R-:W-:Y:S01]  /*3e20*/  SEL R78, R78, RZ, P5 ;  /* 0x000000ff4e4e7207 */ /* 0x000fe20002800000 */
[----:B------:R-:W-:Y:S01]  /*3e30*/  FFMA.FTZ R102, R105, R93, R92 ;  /* 0x0000005d69667223 */ /* 0x000fe2000001005c */
[----:B------:R-:W-:Y:S02]  /*3e40*/  SEL R77, R77, RZ, P6 ;  /* 0x000000ff4d4d7207 */ /* 0x000fe40003000000 */
[----:B------:R-:W-:Y:S01]  /*3e50*/  SEL R76, R76, RZ, P3 ;  /* 0x000000ff4c4c7207 */ /* 0x000fe20001800000 */
[----:B------:R-:W-:Y:S01]  /*3e60*/  FADD.FTZ R102, R141, -R102 ;  /* 0x800000668d667221 */ /* 0x000fe20000010000 */
[----:B------:R-:W-:Y:S05]  /*3e70*/  @!P2 BRA `(.L_x_12659) ;  /* 0x000000700000a947 */ /* 0x000fea0003800000 */
[----:B0-----:R-:W-:Y:S02]  /*3e80*/  IADD3 R192, P3, R192, c[0x0][0x258], RZ ;  /* 0x00009600c0c07a10 */ /* 0x001fe40007f7e0ff */
[----:B------:R-:W-:-:S02]  /*3e90*/  SEL R83, R106, R75, P1 ;  /* 0x0000004b6a537207 */ /* 0x000fc40000800000 */
[----:B------:R-:W-:Y:S02]  /*3ea0*/  SEL R82, R101, R74, P1 ;  /* 0x0000004a65527207 */ /* 0x000fe40000800000 */
[----:B------:R-:W-:Y:S02]  /*3eb0*/  SEL R81, R104, R73, P1 ;  /* 0x0000004968517207 */ /* 0x000fe40000800000 */
[----:B------:R-:W-:Y:S02]  /*3ec0*/  IADD3.X R193, R187, c[0x0][0x25c], RZ, P3, !PT ;  /* 0x00009700bbc17a10 */ /* 0x000fe40001ffe4ff */
[----:B------:R-:W-:-:S05]  /*3ed0*/  SEL R80, R97, R72, P1 ;  /* 0x0000004861507207 */ /* 0x000fca0000800000 */
[----:B------:R0:W-:Y:S02]  /*3ee0*/  STG.E.128 [R192.64], R80 ;  /* 0x00000050c0007986 */ /* 0x0001e4000c101d04 */
.L_x_12659:
[----:B0-----:R0:W-:Y:S01]  /*3ef0*/  STG.E.128 [R94.64], R76 ;  /* 0x0000004c5e007986 */ /* 0x0011e2000c101d04 */
[C---:B------:R-:W-:Y:S01]  /*3f00*/  FMUL.FTZ R83, R179.reuse, R140 ;  /* 0x0000008cb3537220 */ /* 0x040fe20000410000 */
[C---:B------:R-:W-:Y:S01]  /*3f10*/  LOP3.LUT P5, RZ, R186.reuse, 0xff, RZ, 0xc0, !PT ;  /* 0x000000ffbaff7812 */ /* 0x040fe200078ac0ff */
[C---:B------:R-:W-:Y:S01]  /*3f20*/  FMUL.FTZ R102, R179.reuse, R102 ;  /* 0x00000066b3667220 */ /* 0x040fe20000410000 */
[C---:B------:R-:W-:Y:S01]  /*3f30*/  LOP3.LUT P6, RZ, R186.reuse, 0xff00, RZ, 0xc0, !PT ;  /* 0x0000ff00baff7812 */ /* 0x040fe200078cc0ff */
[C---:B------:R-:W-:Y:S01]  /*3f40*/  FMUL.FTZ R97, R179.reuse, R142 ;  /* 0x0000008eb3617220 */ /* 0x040fe20000410000 */
[----:B------:R-:W-:Y:S01]  /*3f50*/  LOP3.LUT P3, RZ, R186, 0xff0000, RZ, 0xc0, !PT ;  /* 0x00ff0000baff7812 */ /* 0x000fe2000786c0ff */
[----:B------:R-:W-:Y:S02]  /*3f60*/  FMUL.FTZ R108, R179, R108 ;  /* 0x0000006cb36c7220 */ /* 0x000fe40000410000 */
[-CC-:B------:R-:W-:Y:S02]  /*3f70*/  FFMA.FTZ R82, R99, R93.reuse, R92.reuse ;  /* 0x0000005d63527223 */ /* 0x180fe4000001005c */
[----:B------:R-:W-:-:S02]  /*3f80*/  FFMA.FTZ R101, R98, R93, R92 ;  /* 0x0000005d62657223 */ /* 0x000fc4000001005c */
[----:B------:R-:W-:Y:S02]  /*3f90*/  FFMA.FTZ R99, R100, R93, R92 ;  /* 0x0000005d64637223 */ /* 0x000fe4000001005c */
[----:B------:R-:W-:Y:S02]  /*3fa0*/  @P0 FADD.FTZ R83, R56, R83 ;  /* 0x0000005338530221 */ /* 0x000fe40000010000 */
[----:B------:R-:W-:Y:S02]  /*3fb0*/  @P0 FADD.FTZ R102, R57, R102 ;  /* 0x0000006639660221 */ /* 0x000fe40000010000 */
[----:B------:R-:W-:Y:S02]  /*3fc0*/  @P0 FADD.FTZ R97, R58, R97 ;  /* 0x000000613a610221 */ /* 0x000fe40000010000 */
[----:B------:R-:W-:Y:S01]  /*3fd0*/  @P0 FADD.FTZ R108, R59, R108 ;  /* 0x0000006c3b6c0221 */ /* 0x000fe20000010000 */
        /* <DEDUP_REMOVED lines=8> */
.L_x_12660:
[-C--:B0-----:R-:W-:Y:S01]  /*4060*/  FMUL.FTZ R108, R108, R176.reuse ;  /* 0x000000b06c6c7220 */ /* 0x081fe20000410000 */
[----:B------:R-:W-:Y:S01]  /*4070*/  LOP3.LUT P4, RZ, R186, 0xff000000, RZ, 0xc0, !PT ;  /* 0xff000000baff7812 */ /* 0x000fe2000788c0ff */
[----:B------:R-:W-:Y:S02]  /*4080*/  FFMA.FTZ R96, R96, R93, R92 ;  /* 0x0000005d60607223 */ /* 0x000fe4000001005c */
[----:B------:R-:W-:Y:S02]  /*4090*/  FMUL.FTZ R108, R108, c[0x0][0x1e8] ;  /* 0x00007a006c6c7a20 */ /* 0x000fe40000410000 */
[-C--:B------:R-:W-:Y:S02]  /*40a0*/  FMUL.FTZ R102, R102, R176.reuse ;  /* 0x000000b066667220 */ /* 0x080fe40000410000 */
[-C--:B------:R-:W-:Y:S02]  /*40b0*/  FMUL.FTZ R97, R97, R176.reuse ;  /* 0x000000b061617220 */ /* 0x080fe40000410000 */
[----:B------:R-:W-:Y:S01]  /*40c0*/  FMUL.FTZ R76, R83, R176 ;  /* 0x000000b0534c7220 */ /* 0x000fe20000410000 */
[----:B------:R-:W-:Y:S01]  /*40d0*/  SEL R83, R108, RZ, P4 ;  /* 0x000000ff6c537207 */ /* 0x000fe20002000000 */
[----:B------:R-:W-:-:S02]  /*40e0*/  FADD.FTZ R78, R145, -R82 ;  /* 0x80000052914e7221 */ /* 0x000fc40000010000 */
[----:B------:R-:W-:Y:S01]  /*40f0*/  FADD.FTZ R80, R147, -R96 ;  /* 0x8000006093507221 */ /* 0x000fe20000010000 */
[----:B------:R-:W-:Y:S01]  /*4100*/  IADD3 R96, P4, R185, c[0x0][0x248], RZ ;  /* 0x00009200b9607a10 */ /* 0x000fe20007f9e0ff */
[----:B------:R-:W-:Y:S02]  /*4110*/  FMUL.FTZ R82, R97, c[0x0][0x1e8] ;  /* 0x00007a0061527a20 */ /* 0x000fe40000410000 */
[----:B------:R-:W-:Y:S01]  /*4120*/  FMUL.FTZ R81, R102, c[0x0][0x1e8] ;  /* 0x00007a0066517a20 */ /* 0x000fe20000410000 */
[----:B------:R-:W-:Y:S01]  /*4130*/  IADD3.X R97, R183, c[0x0][0x24c], RZ, P4, !PT ;  /* 0x00009300b7617a10 */ /* 0x000fe200027fe4ff */
[----:B------:R-:W-:Y:S01]  /*4140*/  FMUL.FTZ R76, R76, c[0x0][0x1e8] ;  /* 0x00007a004c4c7a20 */ /* 0x000fe20000410000 */
[----:B------:R-:W-:Y:S01]  /*4150*/  SEL R82, R82, RZ, P3 ;  /* 0x000000ff52527207 */ /* 0x000fe20001800000 */
[----:B------:R-:W-:Y:S01]  /*4160*/  FMUL.FTZ R100, R179, R80 ;  /* 0x00000050b3647220 */ /* 0x000fe20000410000 */
[----:B------:R-:W-:Y:S01]  /*4170*/  SEL R81, R81, RZ, P6 ;  /* 0x000000ff51517207 */ /* 0x000fe20003000000 */
[----:B------:R-:W-:Y:S01]  /*4180*/  FADD.FTZ R144, R144, -R101 ;  /* 0x8000006590907221 */ /* 0x000fe20000010000 */
[----:B------:R-:W-:Y:S01]  /*4190*/  SEL R80, R76, RZ, P5 ;  /* 0x000000ff4c507207 */ /* 0x000fe20002800000 */
[----:B------:R-:W-:Y:S01]  /*41a0*/  FADD.FTZ R146, R146, -R99 ;  /* 0x8000006392927221 */ /* 0x000fe20000010000 */
[C---:B------:R-:W-:Y:S01]  /*41b0*/  LOP3.LUT P4, RZ, R184.reuse, 0xff000000, RZ, 0xc0, !PT ;  /* 0xff000000b8ff7812 */ /* 0x040fe2000788c0ff */
[----:B------:R-:W-:Y:S01]  /*41c0*/  @P0 FADD.FTZ R100, R63, R100 ;  /* 0x000000643f640221 */ /* 0x000fe20000010000 */
[C---:B------:R-:W-:Y:S01]  /*41d0*/  LOP3.LUT P3, RZ, R184.reuse, 0xff, RZ, 0xc0, !PT ;  /* 0x000000ffb8ff7812 */ /* 0x040fe2000786c0ff */
[----:B------:R0:W-:Y:S01]  /*41e0*/  STG.E.128 [R96.64], R80 ;  /* 0x0000005060007986 */ /* 0x0001e2000c101d04 */
[C---:B------:R-:W-:Y:S01]  /*41f0*/  FMUL.FTZ R99, R179.reuse, R144 ;  /* 0x00000090b3637220 */ /* 0x040fe20000410000 */
[C---:B------:R-:W-:Y:S01]  /*4200*/  LOP3.LUT P6, RZ, R184.reuse, 0xff00, RZ, 0xc0, !PT ;  /* 0x0000ff00b8ff7812 */ /* 0x040fe200078cc0ff */
[C---:B------:R-:W-:Y:S01]  /*4210*/  FMUL.FTZ R98, R179.reuse, R78 ;  /* 0x0000004eb3627220 */ /* 0x040fe20000410000 */
[----:B------:R-:W-:Y:S01]  /*4220*/  LOP3.LUT P5, RZ, R184, 0xff0000, RZ, 0xc0, !PT ;  /* 0x00ff0000b8ff7812 */ /* 0x000fe200078ac0ff */
[----:B------:R-:W-:-:S02]  /*4230*/  FMUL.FTZ R101, R179, R146 ;  /* 0x00000092b3657220 */ /* 0x000fc40000410000 */
[-C--:B------:R-:W-:Y:S02]  /*4240*/  FMUL.FTZ R76, R100, R176.reuse ;  /* 0x000000b0644c7220 */ /* 0x080fe40000410000 */
[----:B------:R-:W-:Y:S02]  /*4250*/  @P0 FADD.FTZ R99, R60, R99 ;  /* 0x000000633c630221 */ /* 0x000fe40000010000 */
[----:B------:R-:W-:Y:S02]  /*4260*/  @P0 FADD.FTZ R98, R61, R98 ;  /* 0x000000623d620221 */ /* 0x000fe40000010000 */
[----:B------:R-:W-:Y:S02]  /*4270*/  @P0 FADD.FTZ R101, R62, R101 ;  /* 0x000000653e650221 */ /* 0x000fe40000010000 */
[----:B------:R-:W-:Y:S02]  /*4280*/  FMUL.FTZ R79, R76, c[0x0][0x1e8] ;  /* 0x00007a004c4f7a20 */ /* 0x000fe40000410000 */
[----:B------:R-:W-:-:S02]  /*4290*/  FMUL.FTZ R76, R99, R176 ;  /* 0x000000b0634c7220 */ /* 0x000fc40000410000 */
[-C--:B------:R-:W-:Y:S01]  /*42a0*/  FMUL.FTZ R78, R101, R176.reuse ;  /* 0x000000b0654e7220 */ /* 0x080fe20000410000 */
[----:B------:R-:W-:Y:S01]  /*42b0*/  SEL R79, R79, RZ, P4 ;  /* 0x000000ff4f4f7207 */ /* 0x000fe20002000000 */
[----:B------:R-:W-:Y:S01]  /*42c0*/  FMUL.FTZ R77, R98, R176 ;  /* 0x000000b0624d7220 */ /* 0x000fe20000410000 */
        /* <DEDUP_REMOVED lines=16> */
.L_x_12661:
[-CC-:B0-----:R-:W-:Y:S01]  /*43d0*/  FFMA.FTZ R81, R84, R93.reuse, R92.reuse ;  /* 0x0000005d54517223 */ /* 0x181fe2000001005c */
[----:B------:R0:W-:Y:S01]  /*43e0*/  STG.E.128 [R94.64], R76 ;  /* 0x0000004c5e007986 */ /* 0x0001e2000c101d04 */
        /* <DEDUP_REMOVED lines=9> */
[C---:B0-----:R-:W-:Y:S02]  /*4480*/  FMUL.FTZ R95, R179.reuse, R150 ;  /* 0x00000096b35f7220 */ /* 0x041fe40000410000 */
[----:B------:R-:W-:-:S02]  /*4490*/  FMUL.FTZ R90, R179, R90 ;  /* 0x0000005ab35a7220 */ /* 0x000fc40000410000 */
[----:B------:R-:W-:Y:S02]  /*44a0*/  @P0 FADD.FTZ R83, R64, R83 ;  /* 0x0000005340530221 */ /* 0x000fe40000010000 */
        /* <DEDUP_REMOVED lines=11> */
.L_x_12662:
[-CC-:B------:R-:W-:Y:S01]  /*4560*/  FFMA.FTZ R85, R85, R93.reuse, R92.reuse ;  /* 0x0000005d55557223 */ /* 0x180fe2000001005c */
[C---:B------:R-:W-:Y:S01]  /*4570*/  LOP3.LUT P6, RZ, R180.reuse, 0xff00, RZ, 0xc0, !PT ;  /* 0x0000ff00b4ff7812 */ /* 0x040fe200078cc0ff */
[-CC-:B0-----:R-:W-:Y:S01]  /*4580*/  FFMA.FTZ R76, R87, R93.reuse, R92.reuse ;  /* 0x0000005d574c7223 */ /* 0x181fe2000001005c */
[C---:B------:R-:W-:Y:S01]  /*4590*/  LOP3.LUT P4, RZ, R180.reuse, 0xff0000, RZ, 0xc0, !PT ;  /* 0x00ff0000b4ff7812 */ /* 0x040fe2000788c0ff */
[-CC-:B------:R-:W-:Y:S01]  /*45a0*/  FFMA.FTZ R89, R89, R93.reuse, R92.reuse ;  /* 0x0000005d59597223 */ /* 0x180fe2000001005c */
[C---:B------:R-:W-:Y:S01]  /*45b0*/  LOP3.LUT P3, RZ, R180.reuse, 0xff000000, RZ, 0xc0, !PT ;  /* 0xff000000b4ff7812 */ /* 0x040fe2000786c0ff */
[----:B------:R-:W-:Y:S01]  /*45c0*/  FFMA.FTZ R92, R91, R93, R92 ;  /* 0x0000005d5b5c7223 */ /* 0x000fe2000001005c */
[----:B------:R-:W-:Y:S01]  /*45d0*/  LOP3.LUT P5, RZ, R180, 0xff, RZ, 0xc0, !PT ;  /* 0x000000ffb4ff7812 */ /* 0x000fe200078ac0ff */
[----:B------:R-:W-:Y:S02]  /*45e0*/  FADD.FTZ R152, R152, -R85 ;  /* 0x8000005598987221 */ /* 0x000fe40000010000 */
[----:B------:R-:W-:-:S02]  /*45f0*/  FADD.FTZ R154, R154, -R89 ;  /* 0x800000599a9a7221 */ /* 0x000fc40000010000 */
[----:B------:R-:W-:Y:S02]  /*4600*/  FADD.FTZ R92, R155, -R92 ;  /* 0x8000005c9b5c7221 */ /* 0x000fe40000010000 */
[----:B------:R-:W-:Y:S02]  /*4610*/  FADD.FTZ R76, R153, -R76 ;  /* 0x8000004c994c7221 */ /* 0x000fe40000010000 */
[C---:B------:R-:W-:Y:S02]  /*4620*/  FMUL.FTZ R81, R179.reuse, R152 ;  /* 0x00000098b3517220 */ /* 0x040fe40000410000 */
[----:B------:R-:W-:Y:S02]  /*4630*/  FMUL.FTZ R86, R86, R176 ;  /* 0x000000b056567220 */ /* 0x000fe40000410000 */
[C---:B------:R-:W-:Y:S02]  /*4640*/  FMUL.FTZ R87, R179.reuse, R154 ;  /* 0x0000009ab3577220 */ /* 0x040fe40000410000 */
[----:B------:R-:W-:-:S02]  /*4650*/  FMUL.FTZ R92, R179, R92 ;  /* 0x0000005cb35c7220 */ /* 0x000fc40000410000 */
[----:B------:R-:W-:Y:S02]  /*4660*/  FMUL.FTZ R76, R179, R76 ;  /* 0x0000004cb34c7220 */ /* 0x000fe40000410000 */
[----:B------:R-:W-:Y:S02]  /*4670*/  @P0 FADD.FTZ R81, R68, R81 ;  /* 0x0000005144510221 */ /* 0x000fe40000010000 */
[----:B------:R-:W-:Y:S02]  /*4680*/  FMUL.FTZ R77, R86, c[0x0][0x1e8] ;  /* 0x00007a00564d7a20 */ /* 0x000fe40000410000 */
[----:B------:R-:W-:Y:S01]  /*4690*/  @P0 FADD.FTZ R87, R70, R87 ;  /* 0x0000005746570221 */ /* 0x000fe20000010000 */
[----:B------:R-:W-:Y:S01]  /*46a0*/  SEL R72, R81, R72, P1 ;  /* 0x0000004851487207 */ /* 0x000fe20000800000 */
[----:B------:R-:W-:Y:S01]  /*46b0*/  @P0 FADD.FTZ R92, R71, R92 ;  /* 0x0000005c475c0221 */ /* 0x000fe20000010000 */
[----:B------:R-:W-:Y:S01]  /*46c0*/  SEL R77, R77, RZ, P6 ;  /* 0x000000ff4d4d7207 */ /* 0x000fe20003000000 */
[----:B------:R-:W-:Y:S01]  /*46d0*/  FMUL.FTZ R95, R95, R176 ;  /* 0x000000b05f5f7220 */ /* 0x000fe20000410000 */
[----:B------:R-:W-:Y:S01]  /*46e0*/  SEL R74, R87, R74, P1 ;  /* 0x0000004a574a7207 */ /* 0x000fe20000800000 */
[-C--:B------:R-:W-:Y:S01]  /*46f0*/  FMUL.FTZ R90, R90, R176.reuse ;  /* 0x000000b05a5a7220 */ /* 0x080fe20000410000 */
[----:B------:R-:W-:Y:S01]  /*4700*/  SEL R75, R92, R75, P1 ;  /* 0x0000004b5c4b7207 */ /* 0x000fe20000800000 */
[----:B------:R-:W-:Y:S01]  /*4710*/  @P0 FADD.FTZ R76, R69, R76 ;  /* 0x0000004c454c0221 */ /* 0x000fe20000010000 */
[----:B------:R-:W-:Y:S01]  /*4720*/  IADD3 R178, P6, R178, c[0x0][0x248], RZ ;  /* 0x00009200b2b27a10 */ /* 0x000fe20007fde0ff */
[-C--:B------:R-:W-:Y:S01]  /*4730*/  FMUL.FTZ R83, R83, R176.reuse ;  /* 0x000000b053537220 */ /* 0x080fe20000410000 */
[----:B------:R-:W-:Y:S01]  /*4740*/  @P2 IADD3 R84, P0, R174, c[0x0][0x258], RZ ;  /* 0x00009600ae542a10 */ /* 0x000fe20007f1e0ff */
[-C--:B------:R-:W-:Y:S01]  /*4750*/  FMUL.FTZ R81, R81, R176.reuse ;  /* 0x000000b051517220 */ /* 0x080fe20000410000 */
[----:B------:R-:W-:Y:S01]  /*4760*/  SEL R73, R76, R73, P1 ;  /* 0x000000494c497207 */ /* 0x000fe20000800000 */
[----:B------:R-:W-:Y:S01]  /*4770*/  FMUL.FTZ R78, R95, c[0x0][0x1e8] ;  /* 0x00007a005f4e7a20 */ /* 0x000fe20000410000 */
[----:B------:R-:W-:Y:S01]  /*4780*/  IADD3.X R179, R173, c[0x0][0x24c], RZ, P6, !PT ;  /* 0x00009300adb37a10 */ /* 0x000fe200037fe4ff */
[----:B------:R-:W-:Y:S01]  /*4790*/  FMUL.FTZ R79, R90, c[0x0][0x1e8] ;  /* 0x00007a005a4f7a20 */ /* 0x000fe20000410000 */
[----:B------:R-:W-:Y:S01]  /*47a0*/  @P2 IADD3.X R85, R175, c[0x0][0x25c], RZ, P0, !PT ;  /* 0x00009700af552a10 */ /* 0x000fe200007fe4ff */
[-C--:B------:R-:W-:Y:S01]  /*47b0*/  FMUL.FTZ R82, R76, R176.reuse ;  /* 0x000000b04c527220 */ /* 0x080fe20000410000 */
[----:B------:R-:W-:Y:S01]  /*47c0*/  SEL R78, R78, RZ, P4 ;  /* 0x000000ff4e4e7207 */ /* 0x000fe20002000000 */
[-C--:B------:R-:W-:Y:S01]  /*47d0*/  FMUL.FTZ R87, R87, R176.reuse ;  /* 0x000000b057577220 */ /* 0x080fe20000410000 */
[----:B------:R-:W-:Y:S01]  /*47e0*/  SEL R79, R79, RZ, P3 ;  /* 0x000000ff4f4f7207 */ /* 0x000fe20001800000 */
[----:B------:R-:W-:Y:S01]  /*47f0*/  FMUL.FTZ R92, R92, R176 ;  /* 0x000000b05c5c7220 */ /* 0x000fe20000410000 */
[----:B------:R-:W-:Y:S01]  /*4800*/  LOP3.LUT P4, RZ, R177, 0xff, RZ, 0xc0, !PT ;  /* 0x000000ffb1ff7812 */ /* 0x000fe2000788c0ff */
[----:B------:R-:W-:Y:S01]  /*4810*/  FMUL.FTZ R76, R83, c[0x0][0x1e8] ;  /* 0x00007a00534c7a20 */ /* 0x000fe20000410000 */
[----:B------:R-:W-:Y:S01]  /*4820*/  LOP3.LUT P3, RZ, R177, 0xff00, RZ, 0xc0, !PT ;  /* 0x0000ff00b1ff7812 */ /* 0x000fe2000786c0ff */
[----:B------:R-:W-:Y:S01]  /*4830*/  FMUL.FTZ R80, R81, c[0x0][0x1e8] ;  /* 0x00007a0051507a20 */ /* 0x000fe20000410000 */
[C---:B------:R-:W-:Y:S01]  /*4840*/  LOP3.LUT P6, RZ, R177.reuse, 0xff0000, RZ, 0xc0, !PT ;  /* 0x00ff0000b1ff7812 */ /* 0x040fe200078cc0ff */
[----:B------:R-:W-:Y:S01]  /*4850*/  FMUL.FTZ R81, R82, c[0x0][0x1e8] ;  /* 0x00007a0052517a20 */ /* 0x000fe20000410000 */
[----:B------:R-:W-:Y:S01]  /*4860*/  LOP3.LUT P1, RZ, R177, 0xff000000, RZ, 0xc0, !PT ;  /* 0xff000000b1ff7812 */ /* 0x000fe2000782c0ff */
[----:B------:R-:W-:Y:S01]  /*4870*/  FMUL.FTZ R82, R87, c[0x0][0x1e8] ;  /* 0x00007a0057527a20 */ /* 0x000fe20000410000 */
[----:B------:R-:W-:Y:S01]  /*4880*/  IADD3 R174, P0, R174, c[0x0][0x248], RZ ;  /* 0x00009200aeae7a10 */ /* 0x000fe20007f1e0ff */
[----:B------:R-:W-:Y:S01]  /*4890*/  FMUL.FTZ R83, R92, c[0x0][0x1e8] ;  /* 0x00007a005c537a20 */ /* 0x000fe20000410000 */
[----:B------:R-:W-:-:S02]  /*48a0*/  SEL R76, R76, RZ, P5 ;  /* 0x000000ff4c4c7207 */ /* 0x000fc40002800000 */
[----:B------:R-:W-:Y:S02]  /*48b0*/  IADD3.X R175, R175, c[0x0][0x24c], RZ, P0, !PT ;  /* 0x00009300afaf7a10 */ /* 0x000fe400007fe4ff */
[----:B------:R-:W-:Y:S01]  /*48c0*/  SEL R80, R80, RZ, P4 ;  /* 0x000000ff50507207 */ /* 0x000fe20002000000 */
[----:B------:R0:W-:Y:S01]  /*48d0*/  STG.E.128 [R178.64], R76 ;  /* 0x0000004cb2007986 */ /* 0x0001e2000c101d04 */
[----:B------:R-:W-:Y:S02]  /*48e0*/  SEL R81, R81, RZ, P3 ;  /* 0x000000ff51517207 */ /* 0x000fe40001800000 */
[----:B------:R-:W-:Y:S01]  /*48f0*/  SEL R82, R82, RZ, P6 ;  /* 0x000000ff52527207 */ /* 0x000fe20003000000 */
[----:B------:R0:W-:Y:S01]  /*4900*/  @P2 STG.E.128 [R84.64], R72 ;  /* 0x0000004854002986 */ /* 0x0001e2000c101d04 */
[----:B------:R-:W-:Y:S02]  /*4910*/  SEL R83, R83, RZ, P1 ;  /* 0x000000ff53537207 */ /* 0x000fe40000800000 */
[----:B------:R-:W-:-:S03]  /*4920*/  MOV R87, c[0x0][0x160] ;  /* 0x0000580000577a02 */ /* 0x000fc60000000f00 */
[----:B------:R0:W-:Y:S01]  /*4930*/  STG.E.128 [R174.64], R80 ;  /* 0x00000050ae007986 */ /* 0x0001e2000c101d04 */
[----:B------:R-:W-:-:S04]  /*4940*/  LEA R172, R87, R172, 0x2 ;  /* 0x000000ac57ac7211 */ /* 0x000fc800078e10ff */
[----:B------:R-:W-:-:S13]  /*4950*/  ISETP.GE.AND P0, PT, R172, c[0x0][0x164], PT ;  /* 0x00005900ac007a0c */ /* 0x000fda0003f06270 */
[----:B0-----:R-:W-:Y:S01]  /*4960*/  @P0 CALL.REL.NOINC `(.L_x_12663) ;  /* 0x0000001000000944 */ /* 0x001fe20003c00000 */
[----:B------:R-:W-:Y:S05]  /*4970*/  BRA `(.L_x_12664) ;  /* 0xffffc3c000007947 */ /* 0x000fea000383ffff */
.L_x_12663:
[----:B------:R-:W-:Y:S05]  /*4980*/  BSYNC B1 ;  /* 0x0000000000017941 */ /* 0x000fea0003800000 */
.L_x_12651:
        /* <DEDUP_REMOVED lines=52> */
.L_x_12650:
[----:B0-----:R-:W-:Y:S05]  /*4cd0*/  BSYNC B0 ;  /* 0x0000000000007941 */ /* 0x001fea0003800000 */
.L_x_12648:
        /* <DEDUP_REMOVED lines=94> */
[----:B-1----:R-:W-:-:S03]  /*52c0*/  FADD.FTZ R37, R37, R66 ;  /* 0x0000004225257221 */ /* 0x002fc60000010000 */
[----:B------:R0:W-:Y:S01]  /*52d0*/  STS.128 [R0.X16+0x200], R4 ;  /* 0x0002000400007388 */ /* 0x0001e2000000cc00 */
[----:B--2---:R-:W-:-:S03]  /*52e0*/  FADD.FTZ R69, R38, R69 ;  /* 0x0000004526457221 */ /* 0x004fc60000010000 */
        /* <DEDUP_REMOVED lines=122> */
.L_x_12652:
[----:B------:R-:W-:Y:S01]  /*5a90*/  HFMA2.MMA R92, -RZ, RZ, 0, 5.9604644775390625e-08 ;  /* 0x00000001ff5c7435 */ /* 0x000fe200000001ff */
[----:B------:R-:W-:-:S02]  /*5aa0*/  MOV R77, R204 ;  /* 0x000000cc004d7202 */ /* 0x000fc40000000f00 */
[----:B------:R-:W-:Y:S02]  /*5ab0*/  MOV R220, 0x1f ;  /* 0x0000001f00dc7802 */ /* 0x000fe40000000f00 */
[----:B------:R-:W-:Y:S02]  /*5ac0*/  MOV R219, 0xffffffff ;  /* 0xffffffff00db7802 */ /* 0x000fe40000000f00 */
[----:B------:R-:W-:Y:S02]  /*5ad0*/  MOV R76, 0x5af0 ;  /* 0x00005af0004c7802 */ /* 0x000fe40000000f00 */
[----:B-----5:R-:W-:Y:S05]  /*5ae0*/  CALL.REL.NOINC `($__internal_169_$__cuda_sm70_shflsync_bfly_p) ;  /* 0x0000046000007944 */ /* 0x020fea0003c00000 */
[----:B-1----:R-:W-:Y:S01]  /*5af0*/  MOV R218, R92 ;  /* 0x0000005c00da7202 */ /* 0x002fe20000000f00 */
[----:B------:R-:W-:Y:S05]  /*5b00*/  BRA `(.L_x_12665) ;  /* 0xffffd18000007947 */ /* 0x000fea000383ffff */
.L_x_12653:
[----:B------:R-:W-:Y:S01]  /*5b10*/  HFMA2.MMA R92, -RZ, RZ, 0, 5.9604644775390625e-08 ;  /* 0x00000001ff5c7435 */ /* 0x000fe200000001ff */
[----:B------:R-:W-:Y:S02]  /*5b20*/  MOV R77, R93 ;  /* 0x0000005d004d7202 */ /* 0x000fe40000000f00 */
[----:B------:R-:W-:Y:S02]  /*5b30*/  MOV R220, 0x1f ;  /* 0x0000001f00dc7802 */ /* 0x000fe40000000f00 */
[----:B------:R-:W-:-:S02]  /*5b40*/  MOV R219, 0xffffffff ;  /* 0xffffffff00db7802 */ /* 0x000fc40000000f00 */
[----:B------:R-:W-:Y:S02]  /*5b50*/  MOV R76, 0x5b70 ;  /* 0x00005b70004c7802 */ /* 0x000fe40000000f00 */
[----:B01---5:R-:W-:Y:S05]  /*5b60*/  CALL.REL.NOINC `($__internal_169_$__cuda_sm70_shflsync_bfly_p) ;  /* 0x000003e000007944 */ /* 0x023fea0003c00000 */
[----:B------:R-:W-:Y:S01]  /*5b70*/  FADD.FTZ R204, R204, R218 ;  /* 0x000000dacccc7221 */ /* 0x000fe20000010000 */
[----:B------:R-:W-:Y:S01]  /*5b80*/  MOV R220, 0x1f ;  /* 0x0000001f00dc7802 */ /* 0x000fe20000000f00 */
[----:B-1----:R-:W-:Y:S01]  /*5b90*/  FADD.FTZ R93, R93, R92 ;  /* 0x0000005c5d5d7221 */ /* 0x002fe20000010000 */
[----:B------:R-:W-:Y:S01]  /*5ba0*/  HFMA2.MMA R92, -RZ, RZ, 0, 1.1920928955078125e-07 ;  /* 0x00000002ff5c7435 */ /* 0x000fe200000001ff */
[----:B------:R-:W-:Y:S02]  /*5bb0*/  MOV R219, 0xffffffff ;  /* 0xffffffff00db7802 */ /* 0x000fe40000000f00 */
[----:B------:R-:W-:Y:S02]  /*5bc0*/  MOV R77, R204 ;  /* 0x000000cc004d7202 */ /* 0x000fe40000000f00 */
[----:B------:R-:W-:Y:S02]  /*5bd0*/  MOV R76, 0x5bf0 ;  /* 0x00005bf0004c7802 */ /* 0x000fe40000000f00 */
[----:B------:R-:W-:Y:S05]  /*5be0*/  CALL.REL.NOINC `($__internal_169_$__cuda_sm70_shflsync_bfly_p) ;  /* 0x0000036000007944 */ /* 0x000fea0003c00000 */
[----:B-1----:R-:W-:Y:S01]  /*5bf0*/  MOV R218, R92 ;  /* 0x0000005c00da7202 */ /* 0x002fe20000000f00 */
[----:B------:R-:W-:Y:S01]  /*5c00*/  HFMA2.MMA R92, -RZ, RZ, 0, 1.1920928955078125e-07 ;  /* 0x00000002ff5c7435 */ /* 0x000fe200000001ff */
[----:B------:R-:W-:-:S02]  /*5c10*/  MOV R77, R93 ;  /* 0x0000005d004d7202 */ /* 0x000fc40000000f00 */
[----:B------:R-:W-:Y:S02]  /*5c20*/  MOV R220, 0x1f ;  /* 0x0000001f00dc7802 */ /* 0x000fe40000000f00 */
[----:B------:R-:W-:Y:S02]  /*5c30*/  MOV R219, 0xffffffff ;  /* 0xffffffff00db7802 */ /* 0x000fe40000000f00 */
[----:B------:R-:W-:Y:S02]  /*5c40*/  MOV R76, 0x5c60 ;  /* 0x00005c60004c7802 */ /* 0x000fe40000000f00 */
[----:B------:R-:W-:Y:S05]  /*5c50*/  CALL.REL.NOINC `($__internal_169_$__cuda_sm70_shflsync_bfly_p) ;  /* 0x000002f000007944 */ /* 0x000fea0003c00000 */
[----:B------:R-:W-:Y:S01]  /*5c60*/  FADD.FTZ R204, R218, R204 ;  /* 0x000000ccdacc7221 */ /* 0x000fe20000010000 */
[----:B------:R-:W-:Y:S01]  /*5c70*/  MOV R220, 0x1f ;  /* 0x0000001f00dc7802 */ /* 0x000fe20000000f00 */
[----:B-1----:R-:W-:Y:S01]  /*5c80*/  FADD.FTZ R93, R93, R92 ;  /* 0x0000005c5d5d7221 */ /* 0x002fe20000010000 */
[----:B------:R-:W-:Y:S01]  /*5c90*/  HFMA2.MMA R92, -RZ, RZ, 0, 2.384185791015625e-07 ;  /* 0x00000004ff5c7435 */ /* 0x000fe200000001ff */
[----:B------:R-:W-:Y:S02]  /*5ca0*/  MOV R219, 0xffffffff ;  /* 0xffffffff00db7802 */ /* 0x000fe40000000f00 */
[----:B------:R-:W-:-:S02]  /*5cb0*/  MOV R77, R204 ;  /* 0x000000cc004d7202 */ /* 0x000fc40000000f00 */
[----:B------:R-:W-:Y:S02]  /*5cc0*/  MOV R76, 0x5ce0 ;  /* 0x00005ce0004c7802 */ /* 0x000fe40000000f00 */
[----:B------:R-:W-:Y:S05]  /*5cd0*/  CALL.REL.NOINC `($__internal_169_$__cuda_sm70_shflsync_bfly_p) ;  /* 0x0000027000007944 */ /* 0x000fea0003c00000 */
[----:B-1----:R-:W-:Y:S01]  /*5ce0*/  MOV R218, R92 ;  /* 0x0000005c00da7202 */ /* 0x002fe20000000f00 */
[----:B------:R-:W-:Y:S01]  /*5cf0*/  HFMA2.MMA R92, -RZ, RZ, 0, 2.384185791015625e-07 ;  /* 0x00000004ff5c7435 */ /* 0x000fe200000001ff */
[----:B------:R-:W-:Y:S02]  /*5d00*/  MOV R77, R93 ;  /* 0x0000005d004d7202 */ /* 0x000fe40000000f00 */
[----:B------:R-:W-:Y:S02]  /*5d10*/  MOV R220, 0x1f ;  /* 0x0000001f00dc7802 */ /* 0x000fe40000000f00 */
[----:B------:R-:W-:Y:S02]  /*5d20*/  MOV R219, 0xffffffff ;  /* 0xffffffff00db7802 */ /* 0x000fe40000000f00 */
[----:B------:R-:W-:Y:S02]  /*5d30*/  MOV R76, 0x5d50 ;  /* 0x00005d50004c7802 */ /* 0x000fe40000000f00 */
[----:B------:R-:W-:Y:S05]  /*5d40*/  CALL.REL.NOINC `($__internal_169_$__cuda_sm70_shflsync_bfly_p) ;  /* 0x0000020000007944 */ /* 0x000fea0003c00000 */
[----:B------:R-:W-:Y:S01]  /*5d50*/  FADD.FTZ R204, R218, R204 ;  /* 0x000000ccdacc7221 */ /* 0x000fe20000010000 */
[----:B------:R-:W-:Y:S01]  /*5d60*/  MOV R220, 0x1f ;  /* 0x0000001f00dc7802 */ /* 0x000fe20000000f00 */
[----:B-1----:R-:W-:Y:S01]  /*5d70*/  FADD.FTZ R93, R93, R92 ;  /* 0x0000005c5d5d7221 */ /* 0x002fe20000010000 */
[----:B------:R-:W-:Y:S01]  /*5d80*/  HFMA2.MMA R92, -RZ, RZ, 0, 4.76837158203125e-07 ;  /* 0x00000008ff5c7435 */ /* 0x000fe200000001ff */
[----:B------:R-:W-:-:S02]  /*5d90*/  MOV R219, 0xffffffff ;  /* 0xffffffff00db7802 */ /* 0x000fc40000000f00 */
[----:B------:R-:W-:Y:S02]  /*5da0*/  MOV R77, R204 ;  /* 0x000000cc004d7202 */ /* 0x000fe40000000f00 */
[----:B------:R-:W-:Y:S02]  /*5db0*/  MOV R76, 0x5dd0 ;  /* 0x00005dd0004c7802 */ /* 0x000fe40000000f00 */
[----:B------:R-:W-:Y:S05]  /*5dc0*/  CALL.REL.NOINC `($__internal_169_$__cuda_sm70_shflsync_bfly_p) ;  /* 0x0000018000007944 */ /* 0x000fea0003c00000 */
[----:B-1----:R-:W-:Y:S01]  /*5dd0*/  MOV R218, R92 ;  /* 0x0000005c00da7202 */ /* 0x002fe20000000f00 */
[----:B------:R-:W-:Y:S01]  /*5de0*/  HFMA2.MMA R92, -RZ, RZ, 0, 4.76837158203125e-07 ;  /* 0x00000008ff5c7435 */ /* 0x000fe200000001ff */
[----:B------:R-:W-:Y:S02]  /*5df0*/  MOV R77, R93 ;  /* 0x0000005d004d7202 */ /* 0x000fe40000000f00 */
[----:B------:R-:W-:Y:S02]  /*5e00*/  MOV R220, 0x1f ;  /* 0x0000001f00dc7802 */ /* 0x000fe40000000f00 */
[----:B------:R-:W-:Y:S02]  /*5e10*/  MOV R219, 0xffffffff ;  /* 0xffffffff00db7802 */ /* 0x000fe40000000f00 */
[----:B------:R-:W-:-:S02]  /*5e20*/  MOV R76, 0x5e40 ;  /* 0x00005e40004c7802 */ /* 0x000fc40000000f00 */
[----:B------:R-:W-:Y:S05]  /*5e30*/  CALL.REL.NOINC `($__internal_169_$__cuda_sm70_shflsync_bfly_p) ;  /* 0x0000011000007944 */ /* 0x000fea0003c00000 */
[----:B------:R-:W-:Y:S01]  /*5e40*/  FADD.FTZ R204, R218, R204 ;  /* 0x000000ccdacc7221 */ /* 0x000fe20000010000 */
[----:B------:R-:W-:Y:S01]  /*5e50*/  MOV R220, 0x1f ;  /* 0x0000001f00dc7802 */ /* 0x000fe20000000f00 */
[----:B-1----:R-:W-:Y:S01]  /*5e60*/  FADD.FTZ R93, R93, R92 ;  /* 0x0000005c5d5d7221 */ /* 0x002fe20000010000 */
[----:B------:R-:W-:Y:S01]  /*5e70*/  HFMA2.MMA R92, -RZ, RZ, 0, 9.5367431640625e-07 ;  /* 0x00000010ff5c7435 */ /* 0x000fe200000001ff */
[----:B------:R-:W-:-:S02]  /*5e80*/  MOV R219, 0xffffffff ;  /* 0xffffffff00db7802 */ /* 0x000fc40000000f00 */
[----:B------:R-:W-:Y:S02]  /*5e90*/  MOV R77, R204 ;  /* 0x000000cc004d7202 */ /* 0x000fe40000000f00 */
[----:B------:R-:W-:Y:S02]  /*5ea0*/  MOV R76, 0x5ec0 ;  /* 0x00005ec0004c7802 */ /* 0x000fe40000000f00 */
[----:B------:R-:W-:Y:S05]  /*5eb0*/  CALL.REL.NOINC `($__internal_169_$__cuda_sm70_shflsync_bfly_p) ;  /* 0x0000009000007944 */ /* 0x000fea0003c00000 */
[----:B-1----:R-:W-:Y:S01]  /*5ec0*/  MOV R218, R92 ;  /* 0x0000005c00da7202 */ /* 0x002fe20000000f00 */
[----:B------:R-:W-:Y:S01]  /*5ed0*/  HFMA2.MMA R92, -RZ, RZ, 0, 9.5367431640625e-07 ;  /* 0x00000010ff5c7435 */ /* 0x000fe200000001ff */
[----:B------:R-:W-:Y:S02]  /*5ee0*/  MOV R77, R93 ;  /* 0x0000005d004d7202 */ /* 0x000fe40000000f00 */
[----:B------:R-:W-:Y:S02]  /*5ef0*/  MOV R220, 0x1f ;  /* 0x0000001f00dc7802 */ /* 0x000fe40000000f00 */
[----:B------:R-:W-:Y:S02]  /*5f00*/  MOV R219, 0xffffffff ;  /* 0xffffffff00db7802 */ /* 0x000fe40000000f00 */
[----:B------:R-:W-:-:S02]  /*5f10*/  MOV R76, 0x5f30 ;  /* 0x00005f30004c7802 */ /* 0x000fc40000000f00 */
[----:B------:R-:W-:Y:S05]  /*5f20*/  CALL.REL.NOINC `($__internal_169_$__cuda_sm70_shflsync_bfly_p) ;  /* 0x0000002000007944 */ /* 0x000fea0003c00000 */
[----:B-1----:R-:W-:Y:S01]  /*5f30*/  MOV R76, R92 ;  /* 0x0000005c004c7202 */ /* 0x002fe20000000f00 */
[----:B------:R-:W-:Y:S05]  /*5f40*/  BRA `(.L_x_12666) ;  /* 0xffffce6000007947 */ /* 0x000fea000383ffff */
        .weak           $__internal_169_$__cuda_sm70_shflsync_bfly_p
        .type           $__internal_169_$__cuda_sm70_shflsync_bfly_p,@function
        .size           $__internal_169_$__cuda_sm70_shflsync_bfly_p,(.L_x_15051 - $__internal_169_$__cuda_sm70_shflsync_bfly_p)
$__internal_169_$__cuda_sm70_shflsync_bfly_p:
[----:B------:R-:W-:Y:S04]  /*5f50*/  WARPSYNC R219 ;  /* 0x000000db00007348 */ /* 0x000fe80003800000 */
[----:B------:R0:W1:Y:S02]  /*5f60*/  SHFL.BFLY PT, R92, R77, R92, R220 ;  /* 0x0c00005c4d5c7389 */ /* 0x00006400000e00dc */
[----:B0-----:R-:W-:-:S06]  /*5f70*/  HFMA2.MMA R77, -RZ, RZ, 0, 0 ;  /* 0x00000000ff4d7435 */ /* 0x001fcc00000001ff */
[----:B------:R-:W-:Y:S05]  /*5f80*/  RET.REL.NODEC R76 `(_ZN10layer_norm13ln_bwd_kernelINS_13Kernel_traitsI6__halfffffjLj1280ELj1ELj4ELj1ELj16ENS_18Kernel_traits_baseILj1280ES2_ffffjLj128EEEEELb1ELb0ELb0ELb1EEEvNS_9BwdParamsE) ;  /* 0xffffa0704c007950 */ /* 0x000fea0003c3ffff */
.L_x_12667:
        /* <DEDUP_REMOVED lines=15> */
.L_x_15051:


//--------------------- .text._ZN10layer_norm22ln_bwd_finalize_kernelINS_22Kernel_traits_finalizeILj1280E6__halfffffjLb0ELj1024ELj4ENS_18Kernel_traits_baseILj1280ES2_ffffjLj1024EEEEELb0ELb0EEEvNS_9BwdParamsE --------------------------
	.section	.text._ZN10layer_norm22ln_bwd_finalize_kernelINS_22Kernel_traits_finalizeILj1280E6__halfffffjLb0ELj1024ELj4ENS_18Kernel_traits_baseILj1280ES2_ffffjLj1024EEEEELb0ELb0EEEvNS_9BwdParamsE,"ax",@progbits
	.sectioninfo	@"SHI_REGISTERS=30"
	.align	128
        .global         _ZN10layer_norm22ln_bwd_finalize_kernelINS_22Kernel_traits_finalizeILj1280E6__halfffffjLb0ELj1024ELj4ENS_18Kernel_traits_baseILj1280ES2_ffffjLj1024EEEEELb0ELb0EEEvNS_9BwdParamsE
        .type           _ZN10layer_norm22ln_bwd_finalize_kernelINS_22Kernel_traits_finalizeILj1280E6__halfffffjLb0ELj1024ELj4ENS_18Kernel_traits_baseILj1280ES2_ffffjLj1024EEEEELb0ELb0EEEvNS_9BwdParamsE,@function
        .size           _ZN10layer_norm22ln_bwd_finalize_kernelINS_22Kernel_traits_finalizeILj1280E6__halfffffjLb0ELj1024ELj4ENS_18Kernel_traits_baseILj1280ES2_ffffjLj1024EEEEELb0ELb0EEEvNS_9BwdParamsE,(.L_x_15052 - _ZN10layer_norm22ln_bwd_finalize_kernelINS_22Kernel_traits_finalizeILj1280E6__halfffffjLb0ELj1024ELj4ENS_18Kernel_traits_baseILj1280ES2_ffffjLj1024EEEEELb0ELb0EEEvNS_9BwdParamsE)
        .other          _ZN10layer_norm22ln_bwd_finalize_kernelINS_22Kernel_traits_finalizeILj1280E6__halfffffjLb0ELj1024ELj4ENS_18Kernel_traits_baseILj1280ES2_ffffjLj1024EEEEELb0ELb0EEEvNS_9BwdParamsE,@"STO_CUDA_ENTRY STV_DEFAULT"
_ZN10layer_norm22ln_bwd_finalize_kernelINS_22Kernel_traits_finalizeILj1280E6__halfffffjLb0ELj1024ELj4ENS_18Kernel_traits_baseILj1280ES2_ffffjLj1024EEEEELb0ELb0EEEvNS_9BwdParamsE:
.text._ZN10layer_norm22ln_bwd_finalize_kernelINS_22Kernel_traits_finalizeILj1280E6__halfffffjLb0ELj1024ELj4ENS_18Kernel_traits_baseILj1280ES2_ffffjLj1024EEEEELb0ELb0EEEvNS_9BwdParamsE:
        /* <DEDUP_REMOVED lines=19> */
.L_x_12681:
        /* <DEDUP_REMOVED lines=28> */
.L_x_12672:
        /* <DEDUP_REMOVED lines=35> */
.L_x_12671:
[----:B------:R-:W-:Y:S05]  /*0520*/  BSYNC B1 ;  /* 0x0000000000017941 */ /* 0x000fea0003800000 */
.L_x_12670:
        /* <DEDUP_REMOVED lines=23> */
.L_x_12674:
[----:B------:R-:W-:Y:S05]  /*06a0*/  BSYNC B1 ;  /* 0x0000000000017941 */ /* 0x000fea0003800000 */
.L_x_12673:
        /* <DEDUP_REMOVED lines=11> */
.L_x_12675:
[----:B------:R-:W-:Y:S05]  /*0760*/  BSYNC B1 ;  /* 0x0000000000017941 */ /* 0x000fea0003800000 */
.L_x_12669:
[----:B------:R-:W-:Y:S05]  /*0770*/  BSYNC B0 ;  /* 0x0000000000007941 */ /* 0x000fea0003800000 */
.L_x_12668:
        /* <DEDUP_REMOVED lines=11> */
.L_x_12682:
        /* <DEDUP_REMOVED lines=18> */
.L_x_12683:
[----:B---3--:R-:W-:Y:S02]  /*0950*/  FADD.FTZ R4, R4, R9 ;  /* 0x0000000904047221 */ /* 0x008fe40000010000 */
[----:B-12---:R-:W-:-:S03]  /*0960*/  FADD.FTZ R6, R5, R6 ;  /* 0x0000000605067221 */ /* 0x006fc60000010000 */
[----:B------:R1:W-:Y:S04]  /*0970*/  @!P1 STS [R17.X4+0x2000], R4 ;  /* 0x0020000411009388 */ /* 0x0003e80000004800 */
[----:B------:R1:W-:Y:S02]  /*0980*/  @!P1 STS [R17.X4+0x2080], R6 ;  /* 0x0020800611009388 */ /* 0x0003e40000004800 */
.L_x_12676:
        /* <DEDUP_REMOVED lines=17> */
.L_x_12680:
[----:B------:R-:W-:Y:S05]  /*0aa0*/  BSYNC B0 ;  /* 0x0000000000007941 */ /* 0x000fea0003800000 */
.L_x_12679:
[C---:B------:R-:W-:Y:S02]  /*0ab0*/  ISETP.GT.U32.AND P1, PT, R18.reuse, -0x501, PT ;  /* 0xfffffaff1200780c */ /* 0x040fe40003f24070 */
[----:B------:R-:W-:Y:S02]  /*0ac0*/  IADD3 R18, R18, 0x500, RZ ;  /* 0x0000050012127810 */ /* 0x000fe40007ffe0ff */
[----:B------:R-:W-:-:S09]  /*0ad0*/  IADD3 R19, R19, 0x280, RZ ;  /* 0x0000028013137810 */ /* 0x000fd20007ffe0ff */
[----:B01----:R-:W-:Y:S05]  /*0ae0*/  @P1 BRA `(.L_x_12681) ;  /* 0xfffff64000001947 */ /* 0x003fea000383ffff */
[----:B------:R-:W-:Y:S05]  /*0af0*/  EXIT ;  /* 0x000000000000794d */ /* 0x000fea0003800000 */
.L_x_12677:
[----:B--2---:R-:W-:Y:S01]  /*0b00*/  IMAD.MOV.U32 R9, RZ, RZ, R5 ;  /* 0x000000ffff097224 */ /* 0x004fe200078e0005 */
[----:B------:R-:W-:Y:S01]  /*0b10*/  MOV R8, 0x1 ;  /* 0x0000000100087802 */ /* 0x000fe20000000f00 */
[----:B------:R-:W-:Y:S01]  /*0b20*/  IMAD.MOV.U32 R7, RZ, RZ, 0x1f ;  /* 0x0000001fff077424 */ /* 0x000fe200078e00ff */
[----:B------:R-:W-:Y:S02]  /*0b30*/  MOV R10, 0xffffffff ;  /* 0xffffffff000a7802 */ /* 0x000fe40000000f00 */
[----:B------:R-:W-:Y:S02]  /*0b40*/  MOV R2, 0xb60 ;  /* 0x00000b6000027802 */ /* 0x000fe40000000f00 */
[----:B01----:R-:W-:Y:S05]  /*0b50*/  CALL.REL.NOINC `($__internal_170_$__cuda_sm70_shflsync_bfly_p) ;  /* 0x000003b000007944 */ /* 0x003fea0003c00000 */
[----:B-1----:R-:W-:Y:S01]  /*0b60*/  IMAD.MOV.U32 R2, RZ, RZ, R7 ;  /* 0x000000ffff027224 */ /* 0x002fe200078e0007 */
[----:B0-----:R-:W-:Y:S05]  /*0b70*/  BRA `(.L_x_12682) ;  /* 0xfffffcb000007947 */ /* 0x001fea000383ffff */
.L_x_12678:
[----:B------:R-:W-:Y:S01]  /*0b80*/  HFMA2.MMA R8, -RZ, RZ, 0, 1.1920928955078125e-07 ;  /* 0x00000002ff087435 */ /* 0x000fe200000001ff */
[----:B------:R-:W-:Y:S01]  /*0b90*/  IMAD.MOV.U32 R7, RZ, RZ, 0x1f ;  /* 0x0000001fff077424 */ /* 0x000fe200078e00ff */
[----:B------:R-:W-:Y:S02]  /*0ba0*/  MOV R10, 0xffffffff ;  /* 0xffffffff000a7802 */ /* 0x000fe40000000f00 */
[----:B------:R-:W-:-:S02]  /*0bb0*/  MOV R2, 0xbd0 ;  /* 0x00000bd000027802 */ /* 0x000fc40000000f00 */
[----:B012---:R-:W-:Y:S05]  /*0bc0*/  CALL.REL.NOINC `($__internal_170_$__cuda_sm70_shflsync_bfly_p) ;  /* 0x0000034000007944 */ /* 0x007fea0003c00000 */
[----:B01----:R-:W-:Y:S01]  /*0bd0*/  FADD.FTZ R9, R9, R7 ;  /* 0x0000000709097221 */ /* 0x003fe20000010000 */
[----:B------:R-:W-:Y:S01]  /*0be0*/  HFMA2.MMA R7, -RZ, RZ, 0, 1.847743988037109375e-06 ;  /* 0x0000001fff077435 */ /* 0x000fe200000001ff */
[----:B------:R-:W-:Y:S01]  /*0bf0*/  IMAD.MOV.U32 R8, RZ, RZ, 0x4 ;  /* 0x00000004ff087424 */ /* 0x000fe200078e00ff */
[----:B------:R-:W-:Y:S01]  /*0c00*/  MOV R2, 0xc30 ;  /* 0x00000c3000027802 */ /* 0x000fe20000000f00 */
[----:B------:R-:W-:-:S03]  /*0c10*/  IMAD.MOV.U32 R10, RZ, RZ, -0x1 ;  /* 0xffffffffff0a7424 */ /* 0x000fc600078e00ff */
[----:B------:R-:W-:Y:S05]  /*0c20*/  CALL.REL.NOINC `($__internal_170_$__cuda_sm70_shflsync_bfly_p) ;  /* 0x000002e000007944 */ /* 0x000fea0003c00000 */
[----:B01----:R-:W-:Y:S01]  /*0c30*/  FADD.FTZ R9, R9, R7 ;  /* 0x0000000709097221 */ /* 0x003fe20000010000 */
[----:B------:R-:W-:Y:S01]  /*0c40*/  HFMA2.MMA R7, -RZ, RZ, 0, 1.847743988037109375e-06 ;  /* 0x0000001fff077435 */ /* 0x000fe200000001ff */
[----:B------:R-:W-:Y:S01]  /*0c50*/  MOV R8, 0x8 ;  /* 0x0000000800087802 */ /* 0x000fe20000000f00 */
[----:B------:R-:W-:Y:S01]  /*0c60*/  IMAD.MOV.U32 R10, RZ, RZ, -0x1 ;  /* 0xffffffffff0a7424 */ /* 0x000fe200078e00ff */
[----:B------:R-:W-:-:S03]  /*0c70*/  MOV R2, 0xc90 ;  /* 0x00000c9000027802 */ /* 0x000fc60000000f00 */
[----:B------:R-:W-:Y:S05]  /*0c80*/  CALL.REL.NOINC `($__internal_170_$__cuda_sm70_shflsync_bfly_p) ;  /* 0x0000028000007944 */ /* 0x000fea0003c00000 */
[----:B-1----:R-:W-:Y:S01]  /*0c90*/  FADD.FTZ R6, R9, R7 ;  /* 0x0000000709067221 */ /* 0x002fe20000010000 */
[----:B------:R-:W-:Y:S01]  /*0ca0*/  HFMA2.MMA R7, -RZ, RZ, 0, 1.847743988037109375e-06 ;  /* 0x0000001fff077435 */ /* 0x000fe200000001ff */
[----:B0-----:R-:W-:Y:S01]  /*0cb0*/  MOV R8, 0x10 ;  /* 0x0000001000087802 */ /* 0x001fe20000000f00 */
[----:B------:R-:W-:Y:S01]  /*0cc0*/  IMAD.MOV.U32 R10, RZ, RZ, -0x1 ;  /* 0xffffffffff0a7424 */ /* 0x000fe200078e00ff */
[----:B------:R-:W-:-:S02]  /*0cd0*/  MOV R2, 0xd00 ;  /* 0x00000d0000027802 */ /* 0x000fc40000000f00 */
[----:B------:R-:W-:Y:S02]  /*0ce0*/  MOV R9, R6 ;  /* 0x0000000600097202 */ /* 0x000fe40000000f00 */
[----:B------:R-:W-:Y:S05]  /*0cf0*/  CALL.REL.NOINC `($__internal_170_$__cuda_sm70_shflsync_bfly_p) ;  /* 0x0000021000007944 */ /* 0x000fea0003c00000 */
[----:B0-----:R-:W-:Y:S01]  /*0d00*/  HFMA2.MMA R8, -RZ, RZ, 0, 5.9604644775390625e-08 ;  /* 0x00000001ff087435 */ /* 0x001fe200000001ff */
[----:B-1----:R-:W-:Y:S01]  /*0d10*/  MOV R5, R7 ;  /* 0x0000000700057202 */ /* 0x002fe20000000f00 */
[----:B------:R-:W-:Y:S01]  /*0d20*/  IMAD.MOV.U32 R9, RZ, RZ, R4 ;  /* 0x000000ffff097224 */ /* 0x000fe200078e0004 */
[----:B------:R-:W-:Y:S01]  /*0d30*/  MOV R7, 0x1f ;  /* 0x0000001f00077802 */ /* 0x000fe20000000f00 */
[----:B------:R-:W-:Y:S01]  /*0d40*/  IMAD.MOV.U32 R10, RZ, RZ, -0x1 ;  /* 0xffffffffff0a7424 */ /* 0x000fe200078e00ff */
[----:B------:R-:W-:Y:S02]  /*0d50*/  MOV R2, 0xd70 ;  /* 0x00000d7000027802 */ /* 0x000fe40000000f00 */
[----:B------:R-:W-:Y:S05]  /*0d60*/  CALL.REL.NOINC `($__internal_170_$__cuda_sm70_shflsync_bfly_p) ;  /* 0x000001a000007944 */ /* 0x000fea0003c00000 */
[----:B0-----:R-:W-:Y:S01]  /*0d70*/  HFMA2.MMA R8, -RZ, RZ, 0, 1.1920928955078125e-07 ;  /* 0x00000002ff087435 */ /* 0x001fe200000001ff */
[----:B-1----:R-:W-:Y:S01]  /*0d80*/  FADD.FTZ R9, R4, R7 ;  /* 0x0000000704097221 */ /* 0x002fe20000010000 */
[----:B------:R-:W-:Y:S01]  /*0d90*/  MOV R7, 0x1f ;  /* 0x0000001f00077802 */ /* 0x000fe20000000f00 */
[----:B------:R-:W-:Y:S01]  /*0da0*/  IMAD.MOV.U32 R10, RZ, RZ, -0x1 ;  /* 0xffffffffff0a7424 */ /* 0x000fe200078e00ff */
[----:B------:R-:W-:Y:S02]  /*0db0*/  MOV R2, 0xdd0 ;  /* 0x00000dd000027802 */ /* 0x000fe40000000f00 */
[----:B------:R-:W-:Y:S05]  /*0dc0*/  CALL.REL.NOINC `($__internal_170_$__cuda_sm70_shflsync_bfly_p) ;  /* 0x0000014000007944 */ /* 0x000fea0003c00000 */
[----:B0-----:R-:W-:Y:S01]  /*0dd0*/  HFMA2.MMA R8, -RZ, RZ, 0, 2.384185791015625e-07 ;  /* 0x00000004ff087435 */ /* 0x001fe200000001ff */
[----:B-1----:R-:W-:Y:S01]  /*0de0*/  FADD.FTZ R9, R9, R7 ;  /* 0x0000000709097221 */ /* 0x002fe20000010000 */
[----:B------:R-:W-:Y:S01]  /*0df0*/  MOV R7, 0x1f ;  /* 0x0000001f00077802 */ /* 0x000fe20000000f00 */
[----:B------:R-:W-:Y:S01]  /*0e00*/  IMAD.MOV.U32 R10, RZ, RZ, -0x1 ;  /* 0xffffffffff0a7424 */ /* 0x000fe200078e00ff */
[----:B------:R-:W-:-:S02]  /*0e10*/  MOV R2, 0xe30 ;  /* 0x00000e3000027802 */ /* 0x000fc40000000f00 */
[----:B------:R-:W-:Y:S05]  /*0e20*/  CALL.REL.NOINC `($__internal_170_$__cuda_sm70_shflsync_bfly_p) ;  /* 0x000000e000007944 */ /* 0x000fea0003c00000 */
[----:B0-----:R-:W-:Y:S01]  /*0e30*/  HFMA2.MMA R8, -RZ, RZ, 0, 4.76837158203125e-07 ;  /* 0x00000008ff087435 */ /* 0x001fe200000001ff */
[----:B-1----:R-:W-:Y:S01]  /*0e40*/  FADD.FTZ R9, R9, R7 ;  /* 0x0000000709097221 */ /* 0x002fe20000010000 */
[----:B------:R-:W-:Y:S01]  /*0e50*/  MOV R7, 0x1f ;  /* 0x0000001f00077802 */ /* 0x000fe20000000f00 */
[----:B------:R-:W-:Y:S01]  /*0e60*/  IMAD.MOV.U32 R10, RZ, RZ, -0x1 ;  /* 0xffffffffff0a7424 */ /* 0x000fe200078e00ff */
[----:B------:R-:W-:-:S02]  /*0e70*/  MOV R2, 0xe90 ;  /* 0x00000e9000027802 */ /* 0x000fc40000000f00 */
[----:B------:R-:W-:Y:S05]  /*0e80*/  CALL.REL.NOINC `($__internal_170_$__cuda_sm70_shflsync_bfly_p) ;  /* 0x0000008000007944 */ /* 0x000fea0003c00000 */
[----:B0-----:R-:W-:Y:S01]  /*0e90*/  HFMA2.MMA R8, -RZ, RZ, 0, 9.5367431640625e-07 ;  /* 0x00000010ff087435 */ /* 0x001fe200000001ff */
[----:B-1----:R-:W-:Y:S01]  /*0ea0*/  FADD.FTZ R9, R9, R7 ;  /* 0x0000000709097221 */ /* 0x002fe20000010000 */
[----:B------:R-:W-:Y:S01]  /*0eb0*/  MOV R7, 0x1f ;  /* 0x0000001f00077802 */ /* 0x000fe20000000f00 */
[----:B------:R-:W-:Y:S01]  /*0ec0*/  IMAD.MOV.U32 R10, RZ, RZ, -0x1 ;  /* 0xffffffffff0a7424 */ /* 0x000fe200078e00ff */
[----:B------:R-:W-:-:S02]  /*0ed0*/  MOV R2, 0xef0 ;  /* 0x00000ef000027802 */ /* 0x000fc40000000f00 */
[----:B------:R-:W-:Y:S05]  /*0ee0*/  CALL.REL.NOINC `($__internal_170_$__cuda_sm70_shflsync_bfly_p) ;  /* 0x0000002000007944 */ /* 0x000fea0003c00000 */
[----:B-1----:R-:W-:Y:S01]  /*0ef0*/  MOV R4, R7 ;  /* 0x0000000700047202 */ /* 0x002fe20000000f00 */
[----:B0-----:R-:W-:Y:S05]  /*0f00*/  BRA `(.L_x_12683) ;  /* 0xfffffa4000007947 */ /* 0x001fea000383ffff */
        .weak           $__internal_170_$__cuda_sm70_shflsync_bfly_p
        .type           $__internal_170_$__cuda_sm70_shflsync_bfly_p,@function
        .size           $__internal_170_$__cuda_sm70_shflsync_bfly_p,(.L_x_15052 - $__internal_170_$__cuda_sm70_shflsync_bfly_p)
$__internal_170_$__cuda_sm70_shflsync_bfly_p:
[----:B------:R-:W-:Y:S01]  /*0f10*/  HFMA2.MMA R3, -RZ, RZ, 0, 0 ;  /* 0x00000000ff037435 */ /* 0x000fe200000001ff */
[----:B------:R-:W-:Y:S04]  /*0f20*/  WARPSYNC R10 ;  /* 0x0000000a00007348 */ /* 0x000fe80003800000 */
[----:B------:R0:W1:Y:S01]  /*0f30*/  SHFL.BFLY PT, R7, R9, R8, R7 ;  /* 0x0c00000809077389 */ /* 0x00006200000e0007 */
[----:B------:R-:W-:Y:S05]  /*0f40*/  RET.REL.NODEC R2 `(_ZN10layer_norm22ln_bwd_finalize_kernelINS_22Kernel_traits_finalizeILj1280E6__halfffffjLb0ELj1024ELj4ENS_18Kernel_traits_baseILj1280ES2_ffffjLj1024EEEEELb0ELb0EEEvNS_9BwdParamsE) ;  /* 0xfffff0b002007950 */ /* 0x000fea0003c3ffff */
.L_x_12684:
        /* <DEDUP_REMOVED lines=11> */
.L_x_15052:


//--------------------- .text._ZN10layer_norm13ln_bwd_kernelINS_13Kernel_traitsI6__halfffffjLj1280ELj1ELj4ELj1ELj16ENS_18Kernel_traits_baseILj1280ES2_ffffjLj128EEEEELb1ELb0ELb1ELb0EEEvNS_9BwdParamsE --------------------------
	.section	.text._ZN10layer_norm13ln_bwd_kernelINS_13Kernel_traitsI6__halfffffjLj1280ELj1ELj4ELj1ELj16ENS_18Kernel_traits_baseILj1280ES2_ffffjLj128EEEEELb1ELb0ELb1ELb0EEEvNS_9BwdParamsE,"ax",@progbits
	.sectioninfo	@"SHI_REGISTERS=255"
	.align	128
        .global         _ZN10layer_norm13ln_bwd_kernelINS_13Kernel_traitsI6__halfffffjLj1280ELj1ELj4ELj1ELj16ENS_18Kernel_traits_baseILj1280ES2_ffffjLj128EEEEELb1ELb0ELb1ELb0EEEvNS_9BwdParamsE
        .type           _ZN10layer_norm13ln_bwd_kernelINS_13Kernel_traitsI6__halfffffjLj1280ELj1ELj4ELj1ELj16ENS_18Kernel_traits_baseILj1280ES2_ffffjLj128EEEEELb1ELb0ELb1ELb0EEEvNS_9BwdParamsE,@function
        .size           _ZN10layer_norm13ln_bwd_kernelINS_13Kernel_traitsI6__halfffffjLj1280ELj1ELj4ELj1ELj16ENS_18Kernel_traits_baseILj1280ES2_ffffjLj128EEEEELb1ELb0ELb1ELb0EEEvNS_9BwdParamsE,(.L_x_15053 - _ZN10layer_norm13ln_bwd_kernelINS_13Kernel_traitsI6__halfffffjLj1280ELj1ELj4ELj1ELj16ENS_18Kernel_traits_baseILj1280ES2_ffffjLj128EEEEELb1ELb0ELb1ELb0EEEvNS_9BwdParamsE)
        .other          _ZN10layer_norm13ln_bwd_kernelINS_13Kernel_traitsI6__halfffffjLj1280ELj1ELj4ELj1ELj16ENS_18Kernel_traits_baseILj1280ES2_ffffjLj128EEEEELb1ELb0ELb1ELb0EEEvNS_9BwdParamsE,@"STO_CUDA_ENTRY STV_DEFAULT"
_ZN10layer_norm13ln_bwd_kernelINS_13Kernel_traitsI6__halfffffjLj1280ELj1ELj4ELj1ELj16ENS_18Kernel_traits_baseILj1280ES2_ffffjLj128EEEEELb1ELb0ELb1ELb0EEEvNS_9BwdParamsE:
.text._ZN10layer_norm13ln_bwd_kernelINS_13Kernel_traitsI6__halfffffjLj1280ELj1ELj4ELj1ELj16ENS_18Kernel_traits_baseILj1280ES2_ffffjLj128EEEEELb1ELb0ELb1ELb0EEEvNS_9BwdParamsE:
        /* <DEDUP_REMOVED lines=16> */
[----:B------:R-:W-:Y:S01]  /*0100*/  ISETP.GE.U32.AND P4, PT, R12, 0xc0, PT ;  /* 0x000000c00c00780c */ /* 0x000fe20003f86070 */
[----:B------:R-:W-:Y:S01]  /*0110*/  @P1 IMAD.MOV.U32 R3, RZ, RZ, 0x8 ;  /* 0x00000008ff031424 */ /* 0x000fe200078e00ff */
[----:B------:R-:W-:Y:S02]  /*0120*/  P2R R13, PR, RZ, 0x20 ;  /* 0x00000020ff0d7803 */ /* 0x000fe40000000000 */
[----:B------:R-:W-:Y:S01]  /*0130*/  @P2 MOV R27, 0x8 ;  /* 0x00000008001b2802 */ /* 0x000fe20000000f00 */
[C---:B------:R-:W-:Y:S01]  /*0140*/  @P1 IMAD.WIDE.U32 R2, R0.reuse, R3, c[0x0][0x1b0] ;  /* 0x00006c0000021625 */ /* 0x040fe200078e0003 */
[----:B------:R-:W-:-:S02]  /*0150*/  @P1 LOP3.LUT R0, R0, 0x20, RZ, 0xfc, !PT ;  /* 0x0000002000001812 */ /* 0x000fc400078efcff */
[----:B------:R-:W-:Y:S01]  /*0160*/  @P0 MOV R29, 0x8 ;  /* 0x00000008001d0802 */ /* 0x000fe20000000f00 */
[----:B------:R-:W-:Y:S01]  /*0170*/  @P6 IMAD.MOV.U32 R31, RZ, RZ, 0x8 ;  /* 0x00000008ff1f6424 */ /* 0x000fe200078e00ff */
[----:B------:R-:W-:Y:S01]  /*0180*/  @P5 MOV R35, 0x8 ;  /* 0x0000000800235802 */ /* 0x000fe20000000f00 */
[C---:B------:R-:W-:Y:S01]  /*0190*/  @P2 IMAD.WIDE.U32 R26, R0.reuse, R27, c[0x0][0x1b0] ;  /* 0x00006c00001a2625 */ /* 0x040fe200078e001b */
[----:B------:R-:W-:Y:S01]  /*01a0*/  @P2 IADD3 R0, R0, 0x20, RZ ;  /* 0x0000002000002810 */ /* 0x000fe20007ffe0ff */
[----:B------:R0:W5:Y:S01]  /*01b0*/  @P1 LDG.E.64 R4, [R2.64] ;  /* 0x0000000402041981 */ /* 0x000162000c1e1b00 */
[----:B------:R-:W-:-:S03]  /*01c0*/  @P4 MOV R37, 0x8 ;  /* 0x0000000800254802 */ /* 0x000fc60000000f00 */
[C---:B------:R-:W-:Y:S01]  /*01d0*/  @P0 IMAD.WIDE.U32 R28, R0.reuse, R29, c[0x0][0x1b0] ;  /* 0x00006c00001c0625 */ /* 0x040fe200078e001d */
[----:B------:R-:W-:Y:S02]  /*01e0*/  @P0 IADD3 R0, R0, 0x20, RZ ;  /* 0x0000002000000810 */ /* 0x000fe40007ffe0ff */
[----:B------:R-:W-:-:S03]  /*01f0*/  ISETP.GE.U32.AND P0, PT, R12, 0xe0, PT ;  /* 0x000000e00c00780c */ /* 0x000fc60003f06070 */
        /* <DEDUP_REMOVED lines=39> */
[----:B----4-:R-:W-:Y:S01]  /*0470*/  CS2R R34, SRZ ;  /* 0x0000000000227805 */ /* 0x010fe2000001ff00 */
[----:B--2---:R-:W-:Y:S01]  /*0480*/  CS2R R36, SRZ ;  /* 0x0000000000247805 */ /* 0x004fe2000001ff00 */
        /* <DEDUP_REMOVED lines=38> */
[--C-:B-1---5:R-:W-:Y:S01]  /*06f0*/  SHF.R.U64 R110, R4, 0x10, R5.reuse ;  /* 0x00000010046e7819 */ /* 0x122fe20000001205 */
[--C-:B------:R-:W-:Y:S01]  /*0700*/  IMAD.MOV.U32 R3, RZ, RZ, R5.reuse ;  /* 0x000000ffff037224 */ /* 0x100fe200078e0005 */
[----:B------:R-:W-:Y:S01]  /*0710*/  SHF.R.U32.HI R109, RZ, 0x10, R5 ;  /* 0x00000010ff6d7819 */ /* 0x000fe20000011605 */
[----:B------:R-:W-:Y:S01]  /*0720*/  IMAD.MOV.U32 R13, RZ, RZ, R16 ;  /* 0x000000ffff0d7224 */ /* 0x000fe200078e0010 */
[----:B------:R-:W-:Y:S01]  /*0730*/  MOV R2, R4 ;  /* 0x0000000400027202 */ /* 0x000fe20000000f00 */
[----:B------:R-:W-:Y:S01]  /*0740*/  IMAD.MOV.U32 R248, RZ, RZ, R22 ;  /* 0x000000fffff87224 */ /* 0x000fe200078e0016 */
[----:B------:R-:W-:Y:S01]  /*0750*/  SHF.R.U64 R108, R6, 0x10, R7 ;  /* 0x00000010066c7819 */ /* 0x000fe20000001207 */
[----:B------:R-:W-:Y:S01]  /*0760*/  IMAD.MOV.U32 R242, RZ, RZ, R25 ;  /* 0x000000fffff27224 */ /* 0x000fe200078e0019 */
[----:B------:R-:W-:Y:S01]  /*0770*/  MOV R5, R7 ;  /* 0x0000000700057202 */ /* 0x000fe20000000f00 */
[----:B------:R-:W-:Y:S01]  /*0780*/  HFMA2.MMA R33, -RZ, RZ, 0, 0 ;  /* 0x00000000ff217435 */ /* 0x000fe200000001ff */
[----:B------:R-:W-:Y:S01]  /*0790*/  SHF.R.U32.HI R107, RZ, 0x10, R7 ;  /* 0x00000010ff6b7819 */ /* 0x000fe20000011607 */
[----:B------:R-:W-:Y:S01]  /*07a0*/  HADD2.F32 R248, -RZ, R248.H0_H0 ;  /* 0x200000f8fff87230 */ /* 0x000fe20000004100 */
[----:B------:R-:W-:Y:S01]  /*07b0*/  SHF.R.U64 R106, R8, 0x10, R9 ;  /* 0x00000010086a7819 */ /* 0x000fe20000001209 */
[----:B------:R-:W-:Y:S01]  /*07c0*/  HADD2.F32 R242, -RZ, R242.H0_H0 ;  /* 0x200000f2fff27230 */ /* 0x000fe20000004100 */
[----:B------:R-:W-:-:S02]  /*07d0*/  MOV R7, R9 ;  /* 0x0000000900077202 */ /* 0x000fc40000000f00 */
[----:B------:R-:W-:Y:S01]  /*07e0*/  SHF.R.U32.HI R105, RZ, 0x10, R9 ;  /* 0x00000010ff697819 */ /* 0x000fe20000011609 */
[--C-:B------:R-:W-:Y:S01]  /*07f0*/  IMAD.MOV.U32 R9, RZ, RZ, R11.reuse ;  /* 0x000000ffff097224 */ /* 0x100fe200078e000b */
[--C-:B------:R-:W-:Y:S02]  /*0800*/  SHF.R.U64 R104, R10, 0x10, R11.reuse ;  /* 0x000000100a687819 */ /* 0x100fe4000000120b */
[----:B------:R-:W-:Y:S02]  /*0810*/  SHF.R.U32.HI R31, RZ, 0x10, R11 ;  /* 0x00000010ff1f7819 */ /* 0x000fe4000001160b */
[----:B------:R-:W-:Y:S01]  /*0820*/  MOV R4, R6 ;  /* 0x0000000600047202 */ /* 0x000fe20000000f00 */
[----:B------:R-:W-:Y:S01]  /*0830*/  IMAD.MOV.U32 R6, RZ, RZ, R8 ;  /* 0x000000ffff067224 */ /* 0x000fe200078e0008 */
[----:B------:R-:W-:Y:S02]  /*0840*/  SHF.R.U64 R30, R14, 0x10, R15 ;  /* 0x000000100e1e7819 */ /* 0x000fe4000000120f */
[----:B------:R-:W-:-:S02]  /*0850*/  MOV R11, R15 ;  /* 0x0000000f000b7202 */ /* 0x000fc40000000f00 */
[----:B------:R-:W-:Y:S02]  /*0860*/  SHF.R.U32.HI R29, RZ, 0x10, R15 ;  /* 0x00000010ff1d7819 */ /* 0x000fe4000001160f */
[----:B------:R-:W-:Y:S01]  /*0870*/  MOV R15, R0 ;  /* 0x00000000000f7202 */ /* 0x000fe20000000f00 */
[----:B------:R-:W-:Y:S01]  /*0880*/  HADD2.F32 R0, -RZ, R2.H0_H0 ;  /* 0x20000002ff007230 */ /* 0x000fe20000004100 */
[----:B------:R-:W-:Y:S01]  /*0890*/  MOV R8, R10 ;  /* 0x0000000a00087202 */ /* 0x000fe20000000f00 */
[----:B------:R-:W-:Y:S01]  /*08a0*/  HADD2.F32 R2, -RZ, R3.H0_H0 ;  /* 0x20000003ff027230 */ /* 0x000fe20000004100 */
[----:B------:R-:W-:Y:S01]  /*08b0*/  MOV R10, R14 ;  /* 0x0000000e000a7202 */ /* 0x000fe20000000f00 */
[----:B------:R-:W-:Y:S01]  /*08c0*/  HADD2.F32 R3, -RZ, R4.H0_H0 ;  /* 0x20000004ff037230 */ /* 0x000fe20000004100 */
[----:B------:R-:W-:Y:S01]  /*08d0*/  SHF.R.U64 R28, R16, 0x10, R17 ;  /* 0x00000010101c7819 */ /* 0x000fe20000001211 */
[----:B------:R0:W-:Y:S01]  /*08e0*/  STL [R1+0x6c], R0 ;  /* 0x00006c0001007387 */ /* 0x0001e20000100800 */
[----:B------:R-:W-:-:S02]  /*08f0*/  MOV R14, R17 ;  /* 0x00000011000e7202 */ /* 0x000fc40000000f00 */
[----:B------:R-:W-:Y:S01]  /*0900*/  SHF.R.U32.HI R27, RZ, 0x10, R17 ;  /* 0x00000010ff1b7819 */ /* 0x000fe20000011611 */
[--C-:B------:R-:W-:Y:S01]  /*0910*/  IMAD.MOV.U32 R17, RZ, RZ, R19.reuse ;  /* 0x000000ffff117224 */ /* 0x100fe200078e0013 */
[----:B------:R-:W-:Y:S02]  /*0920*/  MOV R16, R18 ;  /* 0x0000001200107202 */ /* 0x000fe40000000f00 */
[--C-:B------:R-:W-:Y:S02]  /*0930*/  SHF.R.U64 R26, R18, 0x10, R19.reuse ;  /* 0x00000010121a7819 */ /* 0x100fe40000001213 */
[----:B------:R-:W-:Y:S01]  /*0940*/  SHF.R.U32.HI R18, RZ, 0x10, R19 ;  /* 0x00000010ff127819 */ /* 0x000fe20000011613 */
[----:B------:R-:W-:Y:S01]  /*0950*/  HADD2.F32 R19, -RZ, R110.H0_H0 ;  /* 0x2000006eff137230 */ /* 0x000fe20000004100 */
[----:B------:R-:W-:Y:S01]  /*0960*/  MOV R252, R20 ;  /* 0x0000001400fc7202 */ /* 0x000fe20000000f00 */
[----:B0-----:R-:W-:Y:S01]  /*0970*/  HADD2.F32 R0, -RZ, R109.H0_H0 ;  /* 0x2000006dff007230 */ /* 0x001fe20000004100 */
[----:B------:R-:W-:-:S02]  /*0980*/  SHF.R.U64 R251, R20, 0x10, R21 ;  /* 0x0000001014fb7819 */ /* 0x000fc40000001215 */
[----:B------:R-:W-:Y:S01]  /*0990*/  STL [R1+0x68], R19 ;  /* 0x0000681301007387 */ /* 0x000fe20000100800 */
        /* <DEDUP_REMOVED lines=9> */
[----:B------:R-:W-:Y:S01]  /*0a30*/  HADD2.F32 R250, -RZ, R250.H0_H0 ;  /* 0x200000fafffa7230 */ /* 0x000fe20000004100 */
[----:B------:R-:W-:Y:S01]  /*0a40*/  MOV R244, R24 ;  /* 0x0000001800f47202 */ /* 0x000fe20000000f00 */
[----:B------:R2:W-:Y:S01]  /*0a50*/  STL [R1+0x5c], R3 ;  /* 0x00005c0301007387 */ /* 0x0005e20000100800 */
[--C-:B------:R-:W-:Y:S01]  /*0a60*/  SHF.R.U64 R243, R24, 0x10, R25.reuse ;  /* 0x0000001018f37819 */ /* 0x100fe20000001219 */
[----:B0-----:R-:W-:Y:S01]  /*0a70*/  HADD2.F32 R2, -RZ, R108.H0_H0 ;  /* 0x2000006cff027230 */ /* 0x001fe20000004100 */
[----:B------:R-:W-:Y:S01]  /*0a80*/  SHF.R.U32.HI R241, RZ, 0x10, R25 ;  /* 0x00000010fff17819 */ /* 0x000fe20000011619 */
[----:B------:R-:W-:-:S02]  /*0a90*/  HADD2.F32 R249, -RZ, R249.H0_H0 ;  /* 0x200000f9fff97230 */ /* 0x000fc40000004100 */
[----:B-1----:R-:W-:Y:S01]  /*0aa0*/  HADD2.F32 R0, -RZ, R5.H0_H0 ;  /* 0x20000005ff007230 */ /* 0x002fe20000004100 */
[----:B------:R0:W-:Y:S01]  /*0ab0*/  STL [R1+0x58], R2 ;  /* 0x0000580201007387 */ /* 0x0001e20000100800 */
[----:B------:R-:W-:Y:S02]  /*0ac0*/  HADD2.F32 R247, -RZ, R247.H0_H0 ;  /* 0x200000f7fff77230 */ /* 0x000fe40000004100 */
[----:B--2---:R-:W-:Y:S01]  /*0ad0*/  HADD2.F32 R3, -RZ, R107.H0_H0 ;  /* 0x2000006bff037230 */ /* 0x004fe20000004100 */
[----:B------:R1:W-:Y:S01]  /*0ae0*/  STL [R1+0x54], R0 ;  /* 0x0000540001007387 */ /* 0x0003e20000100800 */
[----:B------:R-:W-:Y:S02]  /*0af0*/  HADD2.F32 R246, -RZ, R246.H0_H0 ;  /* 0x200000f6fff67230 */ /* 0x000fe40000004100 */
[----:B------:R-:W-:Y:S01]  /*0b00*/  HADD2.F32 R245, -RZ, R245.H0_H0 ;  /* 0x200000f5fff57230 */ /* 0x000fe20000004100 */
[----:B------:R2:W-:Y:S01]  /*0b10*/  STL [R1+0x50], R3 ;  /* 0x0000500301007387 */ /* 0x0005e20000100800 */
[----:B------:R-:W-:-:S02]  /*0b20*/  HADD2.F32 R244, -RZ, R244.H0_H0 ;  /* 0x200000f4fff47230 */ /* 0x000fc40000004100 */
[----:B0-----:R-:W-:Y:S02]  /*0b30*/  HADD2.F32 R2, -RZ, R6.H0_H0 ;  /* 0x20000006ff027230 */ /* 0x001fe40000004100 */
[----:B------:R-:W-:Y:S02]  /*0b40*/  HADD2.F32 R243, -RZ, R243.H0_H0 ;  /* 0x200000f3fff37230 */ /* 0x000fe40000004100 */
[----:B-1----:R-:W-:Y:S01]  /*0b50*/  HADD2.F32 R0, -RZ, R106.H0_H0 ;  /* 0x2000006aff007230 */ /* 0x002fe20000004100 */
[----:B------:R0:W-:Y:S01]  /*0b60*/  STL [R1+0x4c], R2 ;  /* 0x00004c0201007387 */ /* 0x0001e20000100800 */
[----:B------:R-:W-:Y:S02]  /*0b70*/  HADD2.F32 R241, -RZ, R241.H0_H0 ;  /* 0x200000f1fff17230 */ /* 0x000fe40000004100 */
[----:B--2---:R-:W-:Y:S01]  /*0b80*/  HADD2.F32 R3, -RZ, R7.H0_H0 ;  /* 0x20000007ff037230 */ /* 0x004fe20000004100 */
        /* <DEDUP_REMOVED lines=34> */
[----:B------:R2:W-:Y:S04]  /*0db0*/  STL [R1+0x4], R2 ;  /* 0x0000040201007387 */ /* 0x0005e80000100800 */
[----:B------:R2:W-:Y:S02]  /*0dc0*/  STL [R1], R0 ;  /* 0x0000000001007387 */ /* 0x0005e40000100800 */
.L_x_12828:
[----:B------:R-:W-:-:S04]  /*0dd0*/  IMAD.MOV.U32 R198, RZ, RZ, 0x4 ;  /* 0x00000004ffc67424 */ /* 0x000fc800078e00ff */
[----:B------:R-:W-:-:S05]  /*0de0*/  IMAD.WIDE R160, R15, R198, c[0x0][0x1d8] ;  /* 0x000076000fa07625 */ /* 0x000fca00078e02c6 */
[----:B--2---:R0:W2:Y:S04]  /*0df0*/  LDG.E R0, [R160.64] ;  /* 0x00000004a0007981 */ /* 0x0040a8000c1e1900 */
[----:B------:R-:W1:Y:S01]  /*0e00*/  S2R R162, SR_TID.X ;  /* 0x0000000000a27919 */ /* 0x000e620000002100 */
[----:B0-----:R-:W-:-:S05]  /*0e10*/  IMAD.WIDE R160, R15, R198, c[0x0][0x1a0] ;  /* 0x000068000fa07625 */ /* 0x001fca00078e02c6 */
[----:B------:R0:W5:Y:S01]  /*0e20*/  LDG.E R184, [R160.64] ;  /* 0x00000004a0b87981 */ /* 0x000162000c1e1900 */
[C---:B------:R-:W-:Y:S02]  /*0e30*/  IMAD R16, R15.reuse, c[0x0][0x168], RZ ;  /* 0x00005a000f107a24 */ /* 0x040fe400078e02ff */
[----:B0-----:R-:W-:-:S05]  /*0e40*/  IMAD.WIDE R160, R15, R198, c[0x0][0x1a8] ;  /* 0x00006a000fa07625 */ /* 0x001fca00078e02c6 */
[----:B------:R0:W5:Y:S02]  /*0e50*/  LDG.E R14, [R160.64] ;  /* 0x00000004a00e7981 */ /* 0x000164000c1e1900 */
[----:B0-----:R-:W-:-:S05]  /*0e60*/  IMAD.WIDE R160, R15, R198, c[0x0][0x1d0] ;  /* 0x000074000fa07625 */ /* 0x001fca00078e02c6 */
[----:B------:R0:W5:Y:S01]  /*0e70*/  LDG.E R13, [R160.64] ;  /* 0x00000004a00d7981 */ /* 0x000162000c1e1900 */
[----:B-1----:R-:W-:Y:S01]  /*0e80*/  LOP3.LUT R163, R162, 0x1f, RZ, 0xc0, !PT ;  /* 0x0000001fa2a37812 */ /* 0x002fe200078ec0ff */
[----:B------:R-:W-:Y:S01]  /*0e90*/  BSSY B1, `(.L_x_12687) ;  /* 0x000028b000017945 */ /* 0x000fe20003800000 */
[----:B------:R-:W-:Y:S02]  /*0ea0*/  MOV R240, 0x10 ;  /* 0x0000001000f07802 */ /* 0x000fe40000000f00 */
[----:B0-----:R-:W-:-:S04]  /*0eb0*/  SHF.R.S32.HI R160, RZ, 0x1f, R16 ;  /* 0x0000001fffa07819 */ /* 0x001fc80000011410 */
[----:B------:R-:W-:-:S04]  /*0ec0*/  LEA.HI R16, R160, R16, RZ, 0x2 ;  /* 0x00000010a0107211 */ /* 0x000fc800078f10ff */
        /* <DEDUP_REMOVED lines=15> */
[----:B------:R-:W-:-:S04]  /*0fc0*/  ISETP.NE.U32.AND P4, PT, RZ, c[0x0][0x218], PT ;  /* 0x00008600ff007a0c */ /* 0x000fc80003f85070 */
[----:B------:R-:W-:-:S13]  /*0fd0*/  ISETP.NE.AND.EX P4, PT, RZ, c[0x0][0x21c], PT, P4 ;  /* 0x00008700ff007a0c */ /* 0x000fda0003f85340 */
[----:B------:R0:W5:Y:S02]  /*0fe0*/  @P4 LDG.E.128 R104, [R160.64] ;  /* 0x00000004a0684981 */ /* 0x000164000c1e1d00 */
[----:B0-----:R-:W-:-:S05]  /*0ff0*/  IMAD.WIDE.U32 R160, R0, R198, c[0x0][0x190] ;  /* 0x0000640000a07625 */ /* 0x001fca00078e00c6 */
[----:B------:R0:W5:Y:S01]  /*1000*/  LDG.E R11, [R160.64] ;  /* 0x00000004a00b7981 */ /* 0x000162000c1e1900 */
[----:B------:R-:W-:Y:S02]  /*1010*/  IADD3 R0, R0, 0x20, RZ ;  /* 0x0000002000007810 */ /* 0x000fe40007ffe0ff */
[----:B------:R-:W-:Y:S02]  /*1020*/  IADD3 R162, R16, 0x20, RZ ;  /* 0x0000002010a27810 */ /* 0x000fe40007ffe0ff */
.L_x_12690:
[----:B------:R-:W-:Y:S05]  /*1030*/  BSYNC B2 ;  /* 0x0000000000027941 */ /* 0x000fea0003800000 */
.L_x_12689:
[----:B------:R-:W-:Y:S01]  /*1040*/  ISETP.GE.U32.AND P4, PT, R12, 0x40, PT ;  /* 0x000000400c00780c */ /* 0x000fe20003f86070 */
[----:B------:R-:W-:-:S12]  /*1050*/  BSSY B2, `(.L_x_12691) ;  /* 0x000000a000027945 */ /* 0x000fd80003800000 */
[----:B------:R-:W-:Y:S05]  /*1060*/  @!P4 BRA `(.L_x_12692) ;  /* 0x000000800000c947 */ /* 0x000fea0003800000 */
[----:B------:R-:W-:-:S04]  /*1070*/  ISETP.NE.U32.AND P4, PT, RZ, c[0x0][0x218], PT ;  /* 0x00008600ff007a0c */ /* 0x000fc80003f85070 */
[----:B------:R-:W-:-:S13]  /*1080*/  ISETP.NE.AND.EX P4, PT, RZ, c[0x0][0x21c], PT, P4 ;  /* 0x00008700ff007a0c */ /* 0x000fda0003f85340 */
[----:B0-----:R-:W-:-:S05]  /*1090*/  @P4 IMAD.WIDE.U32 R160, R162, R240, c[0x0][0x218] ;  /* 0x00008600a2a04625 */ /* 0x001fca00078e00f0 */
[----:B------:R0:W5:Y:S02]  /*10a0*/  @P4 LDG.E.128 R108, [R160.64] ;  /* 0x00000004a06c4981 */ /* 0x000164000c1e1d00 */
[----:B0-----:R-:W-:-:S05]  /*10b0*/  IMAD.WIDE.U32 R160, R0, R198, c[0x0][0x190] ;  /* 0x0000640000a07625 */ /* 0x001fca00078e00c6 */
[----:B------:R0:W5:Y:S01]  /*10c0*/  LDG.E R10, [R160.64] ;  /* 0x00000004a00a7981 */ /* 0x000162000c1e1900 */
[----:B------:R-:W-:Y:S02]  /*10d0*/  IADD3 R0, R0, 0x20, RZ ;  /* 0x0000002000007810 */ /* 0x000fe40007ffe0ff */
[----:B------:R-:W-:Y:S02]  /*10e0*/  IADD3 R162, R162, 0x20, RZ ;  /* 0x00000020a2a27810 */ /* 0x000fe40007ffe0ff */
.L_x_12692:
[----:B------:R-:W-:Y:S05]  /*10f0*/  BSYNC B2 ;  /* 0x0000000000027941 */ /* 0x000fea0003800000 */
.L_x_12691:
        /* <DEDUP_REMOVED lines=11> */
.L_x_12694:
[----:B------:R-:W-:Y:S05]  /*11b0*/  BSYNC B2 ;  /* 0x0000000000027941 */ /* 0x000fea0003800000 */
.L_x_12693:
        /* <DEDUP_REMOVED lines=11> */
.L_x_12696:
[----:B------:R-:W-:Y:S05]  /*1270*/  BSYNC B2 ;  /* 0x0000000000027941 */ /* 0x000fea0003800000 */
.L_x_12695:
        /* <DEDUP_REMOVED lines=11> */
.L_x_12698:
[----:B------:R-:W-:Y:S05]  /*1330*/  BSYNC B2 ;  /* 0x0000000000027941 */ /* 0x000fea0003800000 */
.L_x_12697:
        /* <DEDUP_REMOVED lines=11> */
.L_x_12700:
[----:B------:R-:W-:Y:S05]  /*13f0*/  BSYNC B2 ;  /* 0x0000000000027941 */ /* 0x000fea0003800000 */
.L_x_12699:
[----:B------:R-:W-:Y:S01]  /*1400*/  BSSY B2, `(.L_x_12701) ;  /* 0x000000a000027945 */ /* 0x000fe20003800000 */
        /* <DEDUP_REMOVED lines=9> */
.L_x_12702:
[----:B------:R-:W-:Y:S05]  /*14a0*/  BSYNC B2 ;  /* 0x0000000000027941 */ /* 0x000fea0003800000 */
.L_x_12701:
        /* <DEDUP_REMOVED lines=10> */
.L_x_12704:
[----:B------:R-:W-:Y:S05]  /*1550*/  BSYNC B2 ;  /* 0x0000000000027941 */ /* 0x000fea0003800000 */
.L_x_12703:
        /* <DEDUP_REMOVED lines=10> */
.L_x_12706:
[----:B------:R-:W-:Y:S05]  /*1600*/  BSYNC B2 ;  /* 0x0000000000027941 */ /* 0x000fea0003800000 */
.L_x_12705:
[----:B------:R-:W-:Y:S01]  /*1610*/  ISETP.GE.U32.AND P4, PT, R12, 0x140, PT ;  /* 0x000001400c00780c */ /* 0x000fe20003f86070 */
[----:B------:R-:W-:-:S12]  /*1620*/  CS2R R182, SRZ ;  /* 0x0000000000b67805 */ /* 0x000fd8000001ff00 */
[----:B------:R-:W-:Y:S05]  /*1630*/  @!P4 BRA `(.L_x_12707) ;  /* 0x000021000000c947 */ /* 0x000fea0003800000 */
[----:B------:R-:W-:-:S04]  /*1640*/  ISETP.NE.U32.AND P4, PT, RZ, c[0x0][0x218], PT ;  /* 0x00008600ff007a0c */ /* 0x000fc80003f85070 */
[----:B------:R-:W-:-:S13]  /*1650*/  ISETP.NE.AND.EX P4, PT, RZ, c[0x0][0x21c], PT, P4 ;  /* 0x00008700ff007a0c */ /* 0x000fda0003f85340 */
[----:B0-----:R-:W-:-:S05]  /*1660*/  @P4 IMAD.WIDE.U32 R160, R162, R240, c[0x0][0x218] ;  /* 0x00008600a2a04625 */ /* 0x001fca00078e00f0 */
[----:B------:R0:W5:Y:S02]  /*1670*/  @P4 LDG.E.128 R140, [R160.64] ;  /* 0x00000004a08c4981 */ /* 0x000164000c1e1d00 */
[----:B0-----:R-:W-:-:S05]  /*1680*/  IMAD.WIDE.U32 R160, R0, R198, c[0x0][0x190] ;  /* 0x0000640000a07625 */ /* 0x001fca00078e00c6 */
[----:B------:R0:W5:Y:S01]  /*1690*/  LDG.E R2, [R160.64] ;  /* 0x00000004a0027981 */ /* 0x000162000c1e1900 */
[----:B------:R-:W-:Y:S01]  /*16a0*/  HFMA2.MMA R182, -RZ, RZ, 0, 0 ;  /* 0x00000000ffb67435 */ /* 0x000fe200000001ff */
[----:B------:R-:W-:Y:S05]  /*16b0*/  BRA `(.L_x_12707) ;  /* 0x0000208000007947 */ /* 0x000fea0003800000 */
.L_x_12688:
[----:B-----5:R-:W-:Y:S01]  /*16c0*/  ISETP.GE.AND P4, PT, R13, 0x1, PT ;  /* 0x000000010d00780c */ /* 0x020fe20003f86270 */
[----:B------:R-:W0:Y:S01]  /*16d0*/  LDC.U8 R199, c[0x0][0x1f0] ;  /* 0x00007c00ffc77b82 */ /* 0x000e220000000000 */
[----:B------:R-:W-:Y:S01]  /*16e0*/  IADD3 R181, R0, -0x1, RZ ;  /* 0xffffffff00b57810 */ /* 0x000fe20007ffe0ff */
[----:B------:R-:W-:Y:S01]  /*16f0*/  BSSY B2, `(.L_x_12708) ;  /* 0x000003d000027945 */ /* 0x000fe20003800000 */
[----:B------:R-:W-:Y:S01]  /*1700*/  LOP3.LUT P5, RZ, R12, 0xffffffe0, RZ, 0xc0, !PT ;  /* 0xffffffe00cff7812 */ /* 0x000fe200078ac0ff */
[----:B------:R-:W-:Y:S01]  /*1710*/  CS2R R182, SRZ ;  /* 0x0000000000b67805 */ /* 0x000fe2000001ff00 */
[----:B------:R-:W-:Y:S02]  /*1720*/  IMAD.MOV.U32 R195, RZ, RZ, R16 ;  /* 0x000000ffffc37224 */ /* 0x000fe400078e0010 */
[----:B------:R-:W-:-:S05]  /*1730*/  IMAD R181, R181, c[0x0][0x168], RZ ;  /* 0x00005a00b5b57a24 */ /* 0x000fca00078e02ff */
[----:B------:R-:W-:Y:S02]  /*1740*/  @P4 IADD3 R162, R13, -0x1, RZ ;  /* 0xffffffff0da24810 */ /* 0x000fe40007ffe0ff */
[----:B------:R-:W-:-:S03]  /*1750*/  SHF.R.S32.HI R0, RZ, 0x1f, R181 ;  /* 0x0000001fff007819 */ /* 0x000fc600000114b5 */
[----:B------:R-:W-:Y:S01]  /*1760*/  @P4 IMAD R162, R162, c[0x0][0x168], RZ ;  /* 0x00005a00a2a24a24 */ /* 0x000fe200078e02ff */
[----:B------:R-:W-:-:S04]  /*1770*/  LEA.HI R181, R0, R181, RZ, 0x2 ;  /* 0x000000b500b57211 */ /* 0x000fc800078f10ff */
[----:B------:R-:W-:Y:S02]  /*1780*/  @P4 SHF.R.S32.HI R0, RZ, 0x1f, R162 ;  /* 0x0000001fff004819 */ /* 0x000fe400000114a2 */
[-C--:B------:R-:W-:Y:S02]  /*1790*/  LEA.HI.SX32 R181, R181, R163.reuse, 0x1e ;  /* 0x000000a3b5b57211 */ /* 0x080fe400078ff2ff */
[----:B------:R-:W-:Y:S02]  /*17a0*/  @P4 LEA.HI R162, R0, R162, RZ, 0x2 ;  /* 0x000000a200a24211 */ /* 0x000fe400078f10ff */
[----:B------:R-:W-:Y:S02]  /*17b0*/  MOV R0, RZ ;  /* 0x000000ff00007202 */ /* 0x000fe40000000f00 */
[----:B------:R-:W-:Y:S01]  /*17c0*/  @P4 LEA.HI.SX32 R0, R162, R163, 0x1e ;  /* 0x000000a3a2004211 */ /* 0x000fe200078ff2ff */
[----:B------:R-:W-:Y:S05]  /*17d0*/  @!P5 BRA `(.L_x_12709) ;  /* 0x000002e00000d947 */ /* 0x000fea0003800000 */
[----:B0-----:R-:W-:Y:S01]  /*17e0*/  ISETP.NE.U32.AND P4, PT, RZ, c[0x0][0x218], PT ;  /* 0x00008600ff007a0c */ /* 0x001fe20003f85070 */
[----:B------:R-:W2:Y:S03]  /*17f0*/  LDL R237, [R1+0x6c] ;  /* 0x00006c0001ed7983 */ /* 0x000ea60000100800 */
[----:B------:R-:W-:Y:S01]  /*1800*/  ISETP.NE.AND.EX P4, PT, RZ, c[0x0][0x21c], PT, P4 ;  /* 0x00008700ff007a0c */ /* 0x000fe20003f85340 */
[-C--:B------:R-:W-:Y:S01]  /*1810*/  IMAD.WIDE.U32 R164, R181, R240.reuse, c[0x0][0x208] ;  /* 0x00008200b5a47625 */ /* 0x080fe200078e00f0 */
[----:B------:R-:W3:Y:S04]  /*1820*/  LDL R236, [R1+0x68] ;  /* 0x0000680001ec7983 */ /* 0x000ee80000100800 */
[----:B------:R-:W4:Y:S04]  /*1830*/  LDL R235, [R1+0x64] ;  /* 0x0000640001eb7983 */ /* 0x000f280000100800 */
[----:B------:R-:W2:Y:S04]  /*1840*/  LDG.E.128 R164, [R164.64] ;  /* 0x00000004a4a47981 */ /* 0x000ea8000c1e1d00 */
[----:B------:R0:W5:Y:S04]  /*1850*/  @P4 LDG.E.128 R104, [R160.64] ;  /* 0x00000004a0684981 */ /* 0x000168000c1e1d00 */
[----:B------:R-:W4:Y:S01]  /*1860*/  LDL R225, [R1+0x60] ;  /* 0x0000600001e17983 */ /* 0x000f220000100800 */
[----:B0-----:R-:W-:-:S06]  /*1870*/  IMAD.WIDE.U32 R160, R16, R240, c[0x0][0x188] ;  /* 0x0000620010a07625 */ /* 0x001fcc00078e00f0 */
[----:B------:R-:W4:Y:S01]  /*1880*/  LDG.E.128 R160, [R160.64] ;  /* 0x00000004a0a07981 */ /* 0x000f22000c1e1d00 */
[----:B------:R-:W-:-:S04]  /*1890*/  ISETP.NE.AND P4, PT, R199, RZ, PT ;  /* 0x000000ffc700720c */ /* 0x000fc80003f85270 */
[----:B------:R-:W-:Y:S01]  /*18a0*/  FSEL R29, R184, RZ, !P4 ;  /* 0x000000ffb81d7208 */ /* 0x000fe20006000000 */
[C---:B------:R-:W-:Y:S01]  /*18b0*/  IMAD.WIDE.U32 R182, R0.reuse, R198, c[0x0][0x190] ;  /* 0x0000640000b67625 */ /* 0x040fe200078e00c6 */
[----:B------:R-:W-:Y:S02]  /*18c0*/  IADD3 R0, R0, 0x20, RZ ;  /* 0x0000002000007810 */ /* 0x000fe40007ffe0ff */
[----:B------:R-:W-:Y:S02]  /*18d0*/  IADD3 R181, R181, 0x20, RZ ;  /* 0x00000020b5b57810 */ /* 0x000fe40007ffe0ff */
[----:B------:R0:W5:Y:S01]  /*18e0*/  LDG.E R11, [R182.64] ;  /* 0x00000004b60b7981 */ /* 0x000162000c1e1900 */
[----:B------:R-:W-:Y:S01]  /*18f0*/  IADD3 R195, R16, 0x20, RZ ;  /* 0x0000002010c37810 */ /* 0x000fe20007ffe0ff */
[----:B--2---:R-:W-:Y:S02]  /*1900*/  FMUL.FTZ R177, R237, R164 ;  /* 0x000000a4edb17220 */ /* 0x004fe40000410000 */
[----:B---3--:R-:W-:-:S02]  /*1910*/  FMUL.FTZ R237, R236, R165 ;  /* 0x000000a5eced7220 */ /* 0x008fc40000410000 */
[----:B----4-:R-:W-:Y:S02]  /*1920*/  FMUL.FTZ R236, R235, R166 ;  /* 0x000000a6ebec7220 */ /* 0x010fe40000410000 */
[C---:B------:R-:W-:Y:S02]  /*1930*/  FADD.FTZ R160, -R29.reuse, R160 ;  /* 0x000000a01da07221 */ /* 0x040fe40000010100 */
[C---:B------:R-:W-:Y:S02]  /*1940*/  FADD.FTZ R161, -R29.reuse, R161 ;  /* 0x000000a11da17221 */ /* 0x040fe40000010100 */
[C---:B------:R-:W-:Y:S02]  /*1950*/  FADD.FTZ R162, -R29.reuse, R162 ;  /* 0x000000a21da27221 */ /* 0x040fe40000010100 */
[----:B------:R-:W-:Y:S02]  /*1960*/  FADD.FTZ R163, -R29, R163 ;  /* 0x000000a31da37221 */ /* 0x000fe40000010100 */
[----:B------:R-:W-:-:S02]  /*1970*/  FMUL.FTZ R29, R14, R160 ;  /* 0x000000a00e1d7220 */ /* 0x000fc40000410000 */
[C---:B------:R-:W-:Y:S02]  /*1980*/  FMUL.FTZ R239, R14.reuse, R161 ;  /* 0x000000a10eef7220 */ /* 0x040fe40000410000 */
[----:B------:R-:W-:Y:S02]  /*1990*/  FADD.FTZ R161, RZ, R177 ;  /* 0x000000b1ffa17221 */ /* 0x000fe40000010000 */
[----:B------:R-:W-:Y:S02]  /*19a0*/  FFMA.FTZ R160, R29, R177, RZ ;  /* 0x000000b11da07223 */ /* 0x000fe400000100ff */
        /* <DEDUP_REMOVED lines=15> */
[----:B0-----:R-:W-:Y:S02]  /*1aa0*/  FADD.FTZ R183, R161, R225 ;  /* 0x000000e1a1b77221 */ /* 0x001fe40000010000 */
[----:B------:R-:W-:Y:S02]  /*1ab0*/  FFMA.FTZ R182, R235, R225, R160 ;  /* 0x000000e1ebb67223 */ /* 0x000fe400000100a0 */
.L_x_12709:
[----:B0-----:R-:W-:Y:S05]  /*1ac0*/  BSYNC B2 ;  /* 0x0000000000027941 */ /* 0x001fea0003800000 */
.L_x_12708:
[----:B------:R-:W-:Y:S01]  /*1ad0*/  ISETP.GE.U32.AND P4, PT, R12, 0x40, PT ;  /* 0x000000400c00780c */ /* 0x000fe20003f86070 */
[----:B------:R-:W-:-:S12]  /*1ae0*/  BSSY B2, `(.L_x_12710) ;  /* 0x0000031000027945 */ /* 0x000fd80003800000 */
[----:B------:R-:W-:Y:S05]  /*1af0*/  @!P4 BRA `(.L_x_12711) ;  /* 0x000002f00000c947 */ /* 0x000fea0003800000 */
[----:B------:R-:W-:Y:S01]  /*1b00*/  ISETP.NE.U32.AND P4, PT, RZ, c[0x0][0x218], PT ;  /* 0x00008600ff007a0c */ /* 0x000fe20003f85070 */
[CC--:B------:R-:W-:Y:S01]  /*1b10*/  IMAD.WIDE.U32 R164, R195.reuse, R240.reuse, c[0x0][0x188] ;  /* 0x00006200c3a47625 */ /* 0x0c0fe200078e00f0 */
[----:B------:R-:W2:Y:S02]  /*1b20*/  LDL R224, [R1+0x5c] ;  /* 0x00005c0001e07983 */ /* 0x000ea40000100800 */
[----:B------:R-:W-:Y:S02]  /*1b30*/  ISETP.NE.AND.EX P4, PT, RZ, c[0x0][0x21c], PT, P4 ;  /* 0x00008700ff007a0c */ /* 0x000fe40003f85340 */
[----:B------:R-:W3:Y:S04]  /*1b40*/  LDL R215, [R1+0x58] ;  /* 0x0000580001d77983 */ /* 0x000ee80000100800 */
[----:B------:R-:W4:Y:S04]  /*1b50*/  LDG.E.128 R164, [R164.64] ;  /* 0x00000004a4a47981 */ /* 0x000f28000c1e1d00 */
[----:B------:R-:W2:Y:S03]  /*1b60*/  LDL R214, [R1+0x54] ;  /* 0x0000540001d67983 */ /* 0x000ea60000100800 */
[-C--:B------:R-:W-:Y:S01]  /*1b70*/  @P4 IMAD.WIDE.U32 R160, R195, R240.reuse, c[0x0][0x218] ;  /* 0x00008600c3a04625 */ /* 0x080fe200078e00f0 */
[----:B------:R-:W2:Y:S04]  /*1b80*/  LDL R192, [R1+0x50] ;  /* 0x0000500001c07983 */ /* 0x000ea80000100800 */
[----:B------:R0:W5:Y:S01]  /*1b90*/  @P4 LDG.E.128 R108, [R160.64] ;  /* 0x00000004a06c4981 */ /* 0x000162000c1e1d00 */
[----:B------:R-:W-:Y:S01]  /*1ba0*/  ISETP.NE.AND P4, PT, R199, RZ, PT ;  /* 0x000000ffc700720c */ /* 0x000fe20003f85270 */
[----:B0-----:R-:W-:-:S06]  /*1bb0*/  IMAD.WIDE.U32 R160, R181, R240, c[0x0][0x208] ;  /* 0x00008200b5a07625 */ /* 0x001fcc00078e00f0 */
[----:B------:R-:W2:Y:S01]  /*1bc0*/  LDG.E.128 R160, [R160.64] ;  /* 0x00000004a0a07981 */ /* 0x000ea2000c1e1d00 */
[----:B------:R-:W-:-:S05]  /*1bd0*/  IMAD.WIDE.U32 R198, R0, R198, c[0x0][0x190] ;  /* 0x0000640000c67625 */ /* 0x000fca00078e00c6 */
[----:B------:R0:W5:Y:S01]  /*1be0*/  LDG.E R10, [R198.64] ;  /* 0x00000004c60a7981 */ /* 0x000162000c1e1900 */
[----:B------:R-:W-:Y:S02]  /*1bf0*/  FSEL R17, R184, RZ, !P4 ;  /* 0x000000ffb8117208 */ /* 0x000fe40006000000 */
[----:B------:R-:W-:Y:S02]  /*1c00*/  IADD3 R0, R0, 0x20, RZ ;  /* 0x0000002000007810 */ /* 0x000fe40007ffe0ff */
[----:B------:R-:W-:Y:S02]  /*1c10*/  IADD3 R181, R181, 0x20, RZ ;  /* 0x00000020b5b57810 */ /* 0x000fe40007ffe0ff */
[----:B------:R-:W-:Y:S01]  /*1c20*/  IADD3 R195, R195, 0x20, RZ ;  /* 0x00000020c3c37810 */ /* 0x000fe20007ffe0ff */
[C---:B----4-:R-:W-:Y:S02]  /*1c30*/  FADD.FTZ R164, -R17.reuse, R164 ;  /* 0x000000a411a47221 */ /* 0x050fe40000010100 */
[----:B------:R-:W-:-:S02]  /*1c40*/  FADD.FTZ R18, -R17, R165 ;  /* 0x000000a511127221 */ /* 0x000fc40000010100 */
[C---:B------:R-:W-:Y:S02]  /*1c50*/  FADD.FTZ R166, -R17.reuse, R166 ;  /* 0x000000a611a67221 */ /* 0x040fe40000010100 */
[----:B------:R-:W-:Y:S02]  /*1c60*/  FADD.FTZ R167, -R17, R167 ;  /* 0x000000a711a77221 */ /* 0x000fe40000010100 */
[C---:B------:R-:W-:Y:S02]  /*1c70*/  FMUL.FTZ R17, R14.reuse, R164 ;  /* 0x000000a40e117220 */ /* 0x040fe40000410000 */
[C---:B------:R-:W-:Y:S02]  /*1c80*/  FMUL.FTZ R18, R14.reuse, R18 ;  /* 0x000000120e127220 */ /* 0x040fe40000410000 */
[----:B------:R-:W-:Y:S02]  /*1c90*/  FMUL.FTZ R176, R14, R166 ;  /* 0x000000a60eb07220 */ /* 0x000fe40000410000 */
[----:B--2---:R-:W-:-:S02]  /*1ca0*/  FMUL.FTZ R234, R224, R160 ;  /* 0x000000a0e0ea7220 */ /* 0x004fc40000410000 */
[----:B------:R-:W-:Y:S02]  /*1cb0*/  FADD.FTZ R72, R72, R160 ;  /* 0x000000a048487221 */ /* 0x000fe40000010000 */
[----:B------:R-:W-:Y:S02]  /*1cc0*/  FFMA.FTZ R36, R160, R17, R36 ;  /* 0x00000011a0247223 */ /* 0x000fe40000010024 */
[----:B---3--:R-:W-:Y:S02]  /*1cd0*/  FMUL.FTZ R224, R215, R161 ;  /* 0x000000a1d7e07220 */ /* 0x008fe40000410000 */
[----:B------:R-:W-:Y:S02]  /*1ce0*/  FADD.FTZ R183, R183, R234 ;  /* 0x000000eab7b77221 */ /* 0x000fe40000010000 */
[----:B------:R-:W-:Y:S02]  /*1cf0*/  FFMA.FTZ R160, R17, R234, R182 ;  /* 0x000000ea11a07223 */ /* 0x000fe400000100b6 */
        /* <DEDUP_REMOVED lines=15> */
.L_x_12711:
[----:B0-----:R-:W-:Y:S05]  /*1df0*/  BSYNC B2 ;  /* 0x0000000000027941 */ /* 0x001fea0003800000 */
.L_x_12710:
[----:B------:R-:W-:Y:S01]  /*1e00*/  ISETP.GE.U32.AND P4, PT, R12, 0x60, PT ;  /* 0x000000600c00780c */ /* 0x000fe20003f86070 */
[----:B------:R-:W-:-:S12]  /*1e10*/  BSSY B2, `(.L_x_12712) ;  /* 0x0000033000027945 */ /* 0x000fd80003800000 */
[----:B------:R-:W-:Y:S05]  /*1e20*/  @!P4 BRA `(.L_x_12713) ;  /* 0x000003100000c947 */ /* 0x000fea0003800000 */
[----:B------:R-:W-:Y:S01]  /*1e30*/  ISETP.NE.U32.AND P4, PT, RZ, c[0x0][0x218], PT ;  /* 0x00008600ff007a0c */ /* 0x000fe20003f85070 */
[----:B------:R-:W0:Y:S01]  /*1e40*/  LDC.U8 R162, c[0x0][0x1f0] ;  /* 0x00007c00ffa27b82 */ /* 0x000e220000000000 */
[CC--:B------:R-:W-:Y:S01]  /*1e50*/  IMAD.WIDE.U32 R164, R195.reuse, R240.reuse, c[0x0][0x188] ;  /* 0x00006200c3a47625 */ /* 0x0c0fe200078e00f0 */
[----:B------:R-:W2:Y:S01]  /*1e60*/  LDL R223, [R1+0x4c] ;  /* 0x00004c0001df7983 */ /* 0x000ea20000100800 */
[----:B------:R-:W-:Y:S01]  /*1e70*/  ISETP.NE.AND.EX P4, PT, RZ, c[0x0][0x21c], PT, P4 ;  /* 0x00008700ff007a0c */ /* 0x000fe20003f85340 */
[----:B------:R-:W-:Y:S02]  /*1e80*/  HFMA2.MMA R198, -RZ, RZ, 0, 2.384185791015625e-07 ;  /* 0x00000004ffc67435 */ /* 0x000fe400000001ff */
[----:B------:R-:W3:Y:S04]  /*1e90*/  LDL R213, [R1+0x48] ;  /* 0x0000480001d57983 */ /* 0x000ee80000100800 */
[----:B------:R-:W4:Y:S04]  /*1ea0*/  LDG.E.128 R164, [R164.64] ;  /* 0x00000004a4a47981 */ /* 0x000f28000c1e1d00 */
[----:B------:R-:W2:Y:S02]  /*1eb0*/  LDL R204, [R1+0x44] ;  /* 0x0000440001cc7983 */ /* 0x000ea40000100800 */
[----:B------:R-:W-:-:S02]  /*1ec0*/  @P4 IMAD.WIDE.U32 R160, R195, R240, c[0x0][0x218] ;  /* 0x00008600c3a04625 */ /* 0x000fc400078e00f0 */
[----:B------:R-:W2:Y:S04]  /*1ed0*/  LDL R191, [R1+0x40] ;  /* 0x0000400001bf7983 */ /* 0x000ea80000100800 */
[----:B------:R1:W5:Y:S01]  /*1ee0*/  @P4 LDG.E.128 R112, [R160.64] ;  /* 0x00000004a0704981 */ /* 0x000362000c1e1d00 */
[----:B0-----:R-:W-:Y:S01]  /*1ef0*/  ISETP.NE.AND P4, PT, R162, RZ, PT ;  /* 0x000000ffa200720c */ /* 0x001fe20003f85270 */
[----:B-1----:R-:W-:-:S06]  /*1f00*/  IMAD.WIDE.U32 R160, R181, R240, c[0x0][0x208] ;  /* 0x00008200b5a07625 */ /* 0x002fcc00078e00f0 */
        /* <DEDUP_REMOVED lines=35> */
.L_x_12713:
[----:B0-----:R-:W-:Y:S05]  /*2140*/  BSYNC B2 ;  /* 0x0000000000027941 */ /* 0x001fea0003800000 */
.L_x_12712:
        /* <DEDUP_REMOVED lines=52> */
.L_x_12715:
[----:B0-----:R-:W-:Y:S05]  /*2490*/  BSYNC B2 ;  /* 0x0000000000027941 */ /* 0x001fea0003800000 */
.L_x_12714:
[----:B------:R-:W-:Y:S01]  /*24a0*/  ISETP.GE.U32.AND P4, PT, R12, 0xa0, PT ;  /* 0x000000a00c00780c */ /* 0x000fe20003f86070 */
[----:B------:R-:W-:-:S12]  /*24b0*/  BSSY B2, `(.L_x_12716) ;  /* 0x0000033000027945 */ /* 0x000fd80003800000 */
[----:B------:R-:W-:Y:S05]  /*24c0*/  @!P4 BRA `(.L_x_12717) ;  /* 0x000003100000c947 */ /* 0x000fea0003800000 */
[----:B------:R-:W-:Y:S01]  /*24d0*/  ISETP.NE.U32.AND P4, PT, RZ, c[0x0][0x218], PT ;  /* 0x00008600ff007a0c */ /* 0x000fe20003f85070 */
[----:B------:R-:W0:Y:S01]  /*24e0*/  LDC.U8 R162, c[0x0][0x1f0] ;  /* 0x00007c00ffa27b82 */ /* 0x000e220000000000 */
[----:B------:R-:W-:Y:S01]  /*24f0*/  IMAD.WIDE.U32 R164, R195, R240, c[0x0][0x188] ;  /* 0x00006200c3a47625 */ /* 0x000fe200078e00f0 */
[----:B------:R-:W2:Y:S01]  /*2500*/  LDL R221, [R1+0x2c] ;  /* 0x00002c0001dd7983 */ /* 0x000ea20000100800 */
[----:B------:R-:W-:-:S03]  /*2510*/  ISETP.NE.AND.EX P4, PT, RZ, c[0x0][0x21c], PT, P4 ;  /* 0x00008700ff007a0c */ /* 0x000fc60003f85340 */
[----:B------:R-:W3:Y:S04]  /*2520*/  LDL R211, [R1+0x28] ;  /* 0x0000280001d37983 */ /* 0x000ee80000100800 */
[----:B------:R-:W4:Y:S01]  /*2530*/  LDG.E.128 R164, [R164.64] ;  /* 0x00000004a4a47981 */ /* 0x000f22000c1e1d00 */
[----:B------:R-:W-:-:S03]  /*2540*/  IMAD.MOV.U32 R198, RZ, RZ, 0x4 ;  /* 0x00000004ffc67424 */ /* 0x000fc600078e00ff */
[----:B------:R-:W2:Y:S02]  /*2550*/  LDL R200, [R1+0x24] ;  /* 0x0000240001c87983 */ /* 0x000ea40000100800 */
[-C--:B------:R-:W-:Y:S02]  /*2560*/  @P4 IMAD.WIDE.U32 R160, R195, R240.reuse, c[0x0][0x218] ;  /* 0x00008600c3a04625 */ /* 0x080fe400078e00f0 */
        /* <DEDUP_REMOVED lines=39> */
.L_x_12717:
[----:B0-----:R-:W-:Y:S05]  /*27e0*/  BSYNC B2 ;  /* 0x0000000000027941 */ /* 0x001fea0003800000 */
.L_x_12716:
        /* <DEDUP_REMOVED lines=52> */
.L_x_12719:
[----:B0-----:R-:W-:Y:S05]  /*2b30*/  BSYNC B2 ;  /* 0x0000000000027941 */ /* 0x001fea0003800000 */
.L_x_12718:
[----:B------:R-:W-:Y:S01]  /*2b40*/  BSSY B2, `(.L_x_12720) ;  /* 0x0000033000027945 */ /* 0x000fe20003800000 */
        /* <DEDUP_REMOVED lines=11> */
[----:B------:R-:W2:Y:S04]  /*2c00*/  LDL R185, [R1] ;  /* 0x0000000001b97983 */ /* 0x000ea80000100800 */
        /* <DEDUP_REMOVED lines=38> */
.L_x_12721:
[----:B0-----:R-:W-:Y:S05]  /*2e70*/  BSYNC B2 ;  /* 0x0000000000027941 */ /* 0x001fea0003800000 */
.L_x_12720:
[----:B------:R-:W-:Y:S01]  /*2e80*/  BSSY B2, `(.L_x_12722) ;  /* 0x000002f000027945 */ /* 0x000fe20003800000 */
[----:B------:R-:W-:Y:S05]  /*2e90*/  @!P1 BRA `(.L_x_12723) ;  /* 0x000002d000009947 */ /* 0x000fea0003800000 */
[----:B------:R-:W0:Y:S01]  /*2ea0*/  LDC.U8 R160, c[0x0][0x1f0] ;  /* 0x00007c00ffa07b82 */ /* 0x000e220000000000 */
[----:B------:R-:W-:-:S04]  /*2eb0*/  ISETP.NE.U32.AND P4, PT, RZ, c[0x0][0x218], PT ;  /* 0x00008600ff007a0c */ /* 0x000fc80003f85070 */
[----:B------:R-:W-:Y:S01]  /*2ec0*/  ISETP.NE.AND.EX P4, PT, RZ, c[0x0][0x21c], PT, P4 ;  /* 0x00008700ff007a0c */ /* 0x000fe20003f85340 */
[----:B------:R-:W-:-:S06]  /*2ed0*/  IMAD.WIDE.U32 R164, R181, R240, c[0x0][0x208] ;  /* 0x00008200b5a47625 */ /* 0x000fcc00078e00f0 */
[----:B------:R-:W2:Y:S06]  /*2ee0*/  LDG.E.128 R164, [R164.64] ;  /* 0x00000004a4a47981 */ /* 0x000eac000c1e1d00 */
[----:B------:R-:W-:-:S05]  /*2ef0*/  @P4 IMAD.WIDE.U32 R30, R195, R240, c[0x0][0x218] ;  /* 0x00008600c31e4625 */ /* 0x000fca00078e00f0 */
[----:B------:R1:W5:Y:S01]  /*2f00*/  @P4 LDG.E.128 R132, [R30.64] ;  /* 0x000000041e844981 */ /* 0x000362000c1e1d00 */
[----:B0-----:R-:W-:Y:S01]  /*2f10*/  ISETP.NE.AND P4, PT, R160, RZ, PT ;  /* 0x000000ffa000720c */ /* 0x001fe20003f85270 */
[----:B------:R-:W-:-:S03]  /*2f20*/  IMAD.WIDE.U32 R160, R195, R240, c[0x0][0x188] ;  /* 0x00006200c3a07625 */ /* 0x000fc600078e00f0 */
[----:B------:R-:W-:Y:S01]  /*2f30*/  FSEL R178, R184, RZ, !P4 ;  /* 0x000000ffb8b27208 */ /* 0x000fe20006000000 */
[----:B------:R-:W-:Y:S02]  /*2f40*/  IMAD.MOV.U32 R198, RZ, RZ, 0x4 ;  /* 0x00000004ffc67424 */ /* 0x000fe400078e00ff */
[----:B------:R-:W3:Y:S02]  /*2f50*/  LDG.E.128 R160, [R160.64] ;  /* 0x00000004a0a07981 */ /* 0x000ee4000c1e1d00 */
[----:B-1----:R-:W-:-:S05]  /*2f60*/  IMAD.WIDE.U32 R30, R0, R198, c[0x0][0x190] ;  /* 0x00006400001e7625 */ /* 0x002fca00078e00c6 */
[----:B------:R3:W5:Y:S01]  /*2f70*/  LDG.E R4, [R30.64] ;  /* 0x000000041e047981 */ /* 0x000762000c1e1900 */
[----:B------:R-:W-:Y:S02]  /*2f80*/  IADD3 R0, R0, 0x20, RZ ;  /* 0x0000002000007810 */ /* 0x000fe40007ffe0ff */
[----:B------:R-:W-:Y:S02]  /*2f90*/  IADD3 R181, R181, 0x20, RZ ;  /* 0x00000020b5b57810 */ /* 0x000fe40007ffe0ff */
[----:B------:R-:W-:Y:S01]  /*2fa0*/  IADD3 R195, R195, 0x20, RZ ;  /* 0x00000020c3c37810 */ /* 0x000fe20007ffe0ff */
[----:B--2---:R-:W-:Y:S02]  /*2fb0*/  FMUL.FTZ R228, R252, R164 ;  /* 0x000000a4fce47220 */ /* 0x004fe40000410000 */
[----:B------:R-:W-:Y:S02]  /*2fc0*/  FMUL.FTZ R218, R251, R165 ;  /* 0x000000a5fbda7220 */ /* 0x000fe40000410000 */
[----:B------:R-:W-:-:S02]  /*2fd0*/  FADD.FTZ R183, R183, R228 ;  /* 0x000000e4b7b77221 */ /* 0x000fc40000010000 */
[----:B------:R-:W-:Y:S02]  /*2fe0*/  FMUL.FTZ R208, R250, R166 ;  /* 0x000000a6fad07220 */ /* 0x000fe40000410000 */
[C---:B---3--:R-:W-:Y:S02]  /*2ff0*/  FADD.FTZ R30, -R178.reuse, R160 ;  /* 0x000000a0b21e7221 */ /* 0x048fe40000010100 */
[----:B------:R-:W-:Y:S02]  /*3000*/  FADD.FTZ R31, -R178, R161 ;  /* 0x000000a1b21f7221 */ /* 0x000fe40000010100 */
[----:B------:R-:W-:Y:S02]  /*3010*/  FMUL.FTZ R30, R14, R30 ;  /* 0x0000001e0e1e7220 */ /* 0x000fe40000410000 */
[----:B------:R-:W-:Y:S02]  /*3020*/  FADD.FTZ R162, -R178, R162 ;  /* 0x000000a2b2a27221 */ /* 0x000fe40000010100 */
[----:B------:R-:W-:-:S02]  /*3030*/  FMUL.FTZ R31, R14, R31 ;  /* 0x0000001f0e1f7220 */ /* 0x000fc40000410000 */
[----:B------:R-:W-:Y:S02]  /*3040*/  FFMA.FTZ R160, R30, R228, R182 ;  /* 0x000000e41ea07223 */ /* 0x000fe400000100b6 */
[----:B------:R-:W-:Y:S02]  /*3050*/  FADD.FTZ R163, -R178, R163 ;  /* 0x000000a3b2a37221 */ /* 0x000fe40000010100 */
[C---:B------:R-:W-:Y:S02]  /*3060*/  FMUL.FTZ R178, R14.reuse, R162 ;  /* 0x000000a20eb27220 */ /* 0x040fe40000410000 */
        /* <DEDUP_REMOVED lines=16> */
.L_x_12723:
[----:B------:R-:W-:Y:S05]  /*3170*/  BSYNC B2 ;  /* 0x0000000000027941 */ /* 0x000fea0003800000 */
.L_x_12722:
[----:B------:R-:W-:Y:S01]  /*3180*/  BSSY B2, `(.L_x_12724) ;  /* 0x000002f000027945 */ /* 0x000fe20003800000 */
[----:B------:R-:W-:Y:S05]  /*3190*/  @!P2 BRA `(.L_x_12725) ;  /* 0x000002d00000a947 */ /* 0x000fea0003800000 */
[----:B------:R-:W-:Y:S01]  /*31a0*/  ISETP.NE.U32.AND P4, PT, RZ, c[0x0][0x218], PT ;  /* 0x00008600ff007a0c */ /* 0x000fe20003f85070 */
[----:B------:R-:W0:Y:S03]  /*31b0*/  LDC.U8 R162, c[0x0][0x1f0] ;  /* 0x00007c00ffa27b82 */ /* 0x000e260000000000 */
[----:B------:R-:W-:Y:S01]  /*31c0*/  ISETP.NE.AND.EX P4, PT, RZ, c[0x0][0x21c], PT, P4 ;  /* 0x00008700ff007a0c */ /* 0x000fe20003f85340 */
[----:B------:R-:W-:-:S06]  /*31d0*/  IMAD.WIDE.U32 R164, R181, R240, c[0x0][0x208] ;  /* 0x00008200b5a47625 */ /* 0x000fcc00078e00f0 */
[----:B------:R-:W2:Y:S06]  /*31e0*/  LDG.E.128 R164, [R164.64] ;  /* 0x00000004a4a47981 */ /* 0x000eac000c1e1d00 */
[----:B------:R-:W-:-:S05]  /*31f0*/  @P4 IMAD.WIDE.U32 R160, R195, R240, c[0x0][0x218] ;  /* 0x00008600c3a04625 */ /* 0x000fca00078e00f0 */
[----:B------:R1:W5:Y:S01]  /*3200*/  @P4 LDG.E.128 R136, [R160.64] ;  /* 0x00000004a0884981 */ /* 0x000362000c1e1d00 */
[----:B------:R-:W-:Y:S01]  /*3210*/  HFMA2.MMA R198, -RZ, RZ, 0, 2.384185791015625e-07 ;  /* 0x00000004ffc67435 */ /* 0x000fe200000001ff */
[----:B0-----:R-:W-:-:S04]  /*3220*/  ISETP.NE.AND P4, PT, R162, RZ, PT ;  /* 0x000000ffa200720c */ /* 0x001fc80003f85270 */
[----:B------:R-:W-:Y:S01]  /*3230*/  FSEL R179, R184, RZ, !P4 ;  /* 0x000000ffb8b37208 */ /* 0x000fe20006000000 */
[----:B-1----:R-:W-:-:S06]  /*3240*/  IMAD.WIDE.U32 R160, R195, R240, c[0x0][0x188] ;  /* 0x00006200c3a07625 */ /* 0x002fcc00078e00f0 */
[----:B------:R-:W3:Y:S01]  /*3250*/  LDG.E.128 R160, [R160.64] ;  /* 0x00000004a0a07981 */ /* 0x000ee2000c1e1d00 */
[----:B------:R-:W-:-:S05]  /*3260*/  IMAD.WIDE.U32 R168, R0, R198, c[0x0][0x190] ;  /* 0x0000640000a87625 */ /* 0x000fca00078e00c6 */
        /* <DEDUP_REMOVED lines=8> */
[----:B------:R-:W-:Y:S02]  /*32f0*/  FADD.FTZ R183, R183, R217 ;  /* 0x000000d9b7b77221 */ /* 0x000fe40000010000 */
[----:B------:R-:W-:Y:S02]  /*3300*/  FMUL.FTZ R187, R245, R167 ;  /* 0x000000a7f5bb7220 */ /* 0x000fe40000410000 */
[C---:B---3--:R-:W-:Y:S02]  /*3310*/  FADD.FTZ R160, -R179.reuse, R160 ;  /* 0x000000a0b3a07221 */ /* 0x048fe40000010100 */
[----:B------:R-:W-:Y:S02]  /*3320*/  FADD.FTZ R161, -R179, R161 ;  /* 0x000000a1b3a17221 */ /* 0x000fe40000010100 */
[----:B0-----:R-:W-:-:S02]  /*3330*/  FMUL.FTZ R168, R14, R160 ;  /* 0x000000a00ea87220 */ /* 0x001fc40000410000 */
[C---:B------:R-:W-:Y:S02]  /*3340*/  FADD.FTZ R162, -R179.reuse, R162 ;  /* 0x000000a2b3a27221 */ /* 0x040fe40000010100 */
[----:B------:R-:W-:Y:S02]  /*3350*/  FMUL.FTZ R169, R14, R161 ;  /* 0x000000a10ea97220 */ /* 0x000fe40000410000 */
[----:B------:R-:W-:Y:S02]  /*3360*/  FFMA.FTZ R160, R168, R227, R182 ;  /* 0x000000e3a8a07223 */ /* 0x000fe400000100b6 */
[----:B------:R-:W-:Y:S02]  /*3370*/  FADD.FTZ R163, -R179, R163 ;  /* 0x000000a3b3a37221 */ /* 0x000fe40000010100 */
[----:B------:R-:W-:Y:S02]  /*3380*/  FMUL.FTZ R179, R14, R162 ;  /* 0x000000a20eb37220 */ /* 0x000fe40000410000 */
        /* <DEDUP_REMOVED lines=14> */
.L_x_12725:
[----:B------:R-:W-:Y:S05]  /*3470*/  BSYNC B2 ;  /* 0x0000000000027941 */ /* 0x000fea0003800000 */
.L_x_12724:
[----:B------:R-:W-:-:S13]  /*3480*/  ISETP.GE.U32.AND P4, PT, R12, 0x140, PT ;  /* 0x000001400c00780c */ /* 0x000fda0003f86070 */
        /* <DEDUP_REMOVED lines=15> */
[----:B--2---:R-:W-:Y:S02]  /*3580*/  FMUL.FTZ R226, R244, R164 ;  /* 0x000000a4f4e27220 */ /* 0x004fe40000410000 */
[----:B------:R-:W-:Y:S02]  /*3590*/  FMUL.FTZ R216, R243, R165 ;  /* 0x000000a5f3d87220 */ /* 0x000fe40000410000 */
[----:B------:R-:W-:Y:S02]  /*35a0*/  FADD.FTZ R183, R183, R226 ;  /* 0x000000e2b7b77221 */ /* 0x000fe40000010000 */
[----:B------:R-:W-:Y:S02]  /*35b0*/  FMUL.FTZ R206, R242, R166 ;  /* 0x000000a6f2ce7220 */ /* 0x000fe40000410000 */
[----:B------:R-:W-:Y:S02]  /*35c0*/  FADD.FTZ R183, R183, R216 ;  /* 0x000000d8b7b77221 */ /* 0x000fe40000010000 */
[----:B------:R-:W-:-:S02]  /*35d0*/  FMUL.FTZ R202, R241, R167 ;  /* 0x000000a7f1ca7220 */ /* 0x000fc40000410000 */
[C---:B---3--:R-:W-:Y:S02]  /*35e0*/  FADD.FTZ R160, -R184.reuse, R160 ;  /* 0x000000a0b8a07221 */ /* 0x048fe40000010100 */
[----:B------:R-:W-:Y:S02]  /*35f0*/  FADD.FTZ R161, -R184, R161 ;  /* 0x000000a1b8a17221 */ /* 0x000fe40000010100 */
[----:B------:R-:W-:Y:S02]  /*3600*/  FMUL.FTZ R201, R14, R160 ;  /* 0x000000a00ec97220 */ /* 0x000fe40000410000 */
[----:B------:R-:W-:Y:S02]  /*3610*/  FADD.FTZ R162, -R184, R162 ;  /* 0x000000a2b8a27221 */ /* 0x000fe40000010100 */
[----:B------:R-:W-:Y:S02]  /*3620*/  FMUL.FTZ R170, R14, R161 ;  /* 0x000000a10eaa7220 */ /* 0x000fe40000410000 */
[----:B------:R-:W-:-:S02]  /*3630*/  FFMA.FTZ R182, R201, R226, R182 ;  /* 0x000000e2c9b67223 */ /* 0x000fc400000100b6 */
[----:B------:R-:W-:Y:S02]  /*3640*/  FADD.FTZ R163, -R184, R163 ;  /* 0x000000a3b8a37221 */ /* 0x000fe40000010100 */
[----:B0-----:R-:W-:Y:S02]  /*3650*/  FMUL.FTZ R180, R14, R162 ;  /* 0x000000a20eb47220 */ /* 0x001fe40000410000 */
        /* <DEDUP_REMOVED lines=14> */
.L_x_12707:
[----:B------:R-:W-:Y:S05]  /*3740*/  BSYNC B1 ;  /* 0x0000000000017941 */ /* 0x000fea0003800000 */
.L_x_12687:
[----:B------:R-:W-:Y:S05]  /*3750*/  BRA.DIV ~URZ, `(.L_x_12726) ;  /* 0x00004c127f007947 */ /* 0x000fea000b800000 */
[----:B------:R1:W2:Y:S02]  /*3760*/  SHFL.BFLY PT, R162, R183, 0x1, 0x1f ;  /* 0x0c201f00b7a27f89 */ /* 0x0002a400000e0000 */
.L_x_12829:
        /* <DEDUP_REMOVED lines=18> */
.L_x_12830:
[----:B---3--:R-:W-:Y:S01]  /*3890*/  ISETP.GE.AND P4, PT, R13, 0x1, PT ;  /* 0x000000010d00780c */ /* 0x008fe20003f86270 */
[----:B0-----:R-:W0:Y:S01]  /*38a0*/  S2R R160, SR_TID.X ;  /* 0x0000000000a07919 */ /* 0x001e220000002100 */
[----:B------:R-:W-:Y:S01]  /*38b0*/  LOP3.LUT P5, RZ, R12, 0xffffffe0, RZ, 0xc0, !PT ;  /* 0xffffffe00cff7812 */ /* 0x000fe200078ac0ff */
[----:B-12---:R-:W-:Y:S01]  /*38c0*/  FADD.FTZ R182, R0, R182 ;  /* 0x000000b600b67221 */ /* 0x006fe20000010000 */
[----:B------:R-:W-:Y:S01]  /*38d0*/  BSSY B1, `(.L_x_12728) ;  /* 0x0000065000017945 */ /* 0x000fe20003800000 */
[----:B------:R-:W-:-:S08]  /*38e0*/  FADD.FTZ R162, R162, R183 ;  /* 0x000000b7a2a27221 */ /* 0x000fd00000010000 */
[----:B------:R-:W-:-:S05]  /*38f0*/  @P4 IADD3 R13, R13, -0x1, RZ ;  /* 0xffffffff0d0d4810 */ /* 0x000fca0007ffe0ff */
[----:B------:R-:W-:-:S05]  /*3900*/  @P4 IMAD R13, R13, c[0x0][0x168], RZ ;  /* 0x00005a000d0d4a24 */ /* 0x000fca00078e02ff */
[----:B------:R-:W-:Y:S02]  /*3910*/  @P4 SHF.R.S32.HI R0, RZ, 0x1f, R13 ;  /* 0x0000001fff004819 */ /* 0x000fe4000001140d */
[----:B0-----:R-:W-:Y:S02]  /*3920*/  @P4 LOP3.LUT R160, R160, 0x1f, RZ, 0xc0, !PT ;  /* 0x0000001fa0a04812 */ /* 0x001fe400078ec0ff */
[----:B------:R-:W-:Y:S01]  /*3930*/  @P4 LEA.HI R13, R0, R13, RZ, 0x2 ;  /* 0x0000000d000d4211 */ /* 0x000fe200078f10ff */
[----:B------:R-:W-:-:S03]  /*3940*/  IMAD.MOV.U32 R0, RZ, RZ, RZ ;  /* 0x000000ffff007224 */ /* 0x000fc600078e00ff */
[----:B------:R-:W-:Y:S01]  /*3950*/  @P4 LEA.HI.SX32 R0, R13, R160, 0x1e ;  /* 0x000000a00d004211 */ /* 0x000fe200078ff2ff */
[----:B------:R-:W-:Y:S02]  /*3960*/  FMUL.FTZ R13, R162, c[0x0][0x1e0] ;  /* 0x00007800a20d7a20 */ /* 0x000fe40000410000 */
[----:B------:R-:W-:Y:S01]  /*3970*/  FMUL.FTZ R162, R182, c[0x0][0x1e0] ;  /* 0x00007800b6a27a20 */ /* 0x000fe20000410000 */
[----:B------:R-:W-:Y:S05]  /*3980*/  @!P5 BRA `(.L_x_12729) ;  /* 0x000005900000d947 */ /* 0x000fea0003800000 */
        /* <DEDUP_REMOVED lines=14> */
.L_x_12731:
[----:B------:R-:W-:Y:S05]  /*3a70*/  BSYNC B2 ;  /* 0x0000000000027941 */ /* 0x000fea0003800000 */
.L_x_12730:
[----:B------:R-:W-:Y:S01]  /*3a80*/  ISETP.NE.U32.AND P5, PT, RZ, c[0x0][0x258], PT ;  /* 0x00009600ff007a0c */ /* 0x000fe20003fa5070 */
[----:B------:R-:W-:Y:S01]  /*3a90*/  BSSY B2, `(.L_x_12732) ;  /* 0x0000013000027945 */ /* 0x000fe20003800000 */
[----:B------:R-:W-:Y:S02]  /*3aa0*/  @P4 LOP3.LUT P6, RZ, R11, 0xff, RZ, 0xc0, !PT ;  /* 0x000000ff0bff4812 */ /* 0x000fe400078cc0ff */
[----:B------:R-:W-:-:S04]  /*3ab0*/  ISETP.NE.AND.EX P5, PT, RZ, c[0x0][0x25c], PT, P5 ;  /* 0x00009700ff007a0c */ /* 0x000fc80003fa5350 */
[C---:B------:R-:W-:Y:S01]  /*3ac0*/  SEL R152, R160.reuse, R152, P5 ;  /* 0x00000098a0987207 */ /* 0x040fe20002800000 */
[----:B------:R-:W-:-:S04]  /*3ad0*/  @P4 FMUL.FTZ R160, R160, c[0x0][0x1ec] ;  /* 0x00007b00a0a04a20 */ /* 0x000fc80000410000 */
[----:B------:R-:W-:-:S05]  /*3ae0*/  @P4 FMUL.FTZ R160, R160, c[0x0][0x1e8] ;  /* 0x00007a00a0a04a20 */ /* 0x000fca0000410000 */
[----:B------:R-:W-:Y:S02]  /*3af0*/  @P4 SEL R156, R160, RZ, P6 ;  /* 0x000000ffa09c4207 */ /* 0x000fe40003000000 */
[----:B------:R-:W-:-:S04]  /*3b00*/  @!P3 ISETP.NE.U32.AND P6, PT, RZ, c[0x0][0x218], PT ;  /* 0x00008600ff00ba0c */ /* 0x000fc80003fc5070 */
        /* <DEDUP_REMOVED lines=11> */
.L_x_12733:
[----:B------:R-:W-:Y:S05]  /*3bc0*/  BSYNC B2 ;  /* 0x0000000000027941 */ /* 0x000fea0003800000 */
.L_x_12732:
[C---:B------:R-:W-:Y:S01]  /*3bd0*/  SEL R153, R160.reuse, R153, P5 ;  /* 0x00000099a0997207 */ /* 0x040fe20002800000 */
[----:B------:R-:W-:Y:S01]  /*3be0*/  @P4 FMUL.FTZ R160, R160, c[0x0][0x1ec] ;  /* 0x00007b00a0a04a20 */ /* 0x000fe20000410000 */
[----:B------:R-:W-:Y:S01]  /*3bf0*/  @P4 LOP3.LUT P6, RZ, R11, 0xff00, RZ, 0xc0, !PT ;  /* 0x0000ff000bff4812 */ /* 0x000fe200078cc0ff */
[----:B------:R-:W-:Y:S02]  /*3c00*/  BSSY B2, `(.L_x_12734) ;  /* 0x000000f000027945 */ /* 0x000fe40003800000 */
        /* <DEDUP_REMOVED lines=14> */
.L_x_12735:
[----:B------:R-:W-:Y:S05]  /*3cf0*/  BSYNC B2 ;  /* 0x0000000000027941 */ /* 0x000fea0003800000 */
.L_x_12734:
        /* <DEDUP_REMOVED lines=18> */
.L_x_12737:
[----:B------:R-:W-:Y:S05]  /*3e20*/  BSYNC B2 ;  /* 0x0000000000027941 */ /* 0x000fea0003800000 */
.L_x_12736:
[C---:B------:R-:W-:Y:S01]  /*3e30*/  SEL R155, R160.reuse, R155, P5 ;  /* 0x0000009ba09b7207 */ /* 0x040fe20002800000 */
[----:B------:R-:W-:Y:S01]  /*3e40*/  @P4 FMUL.FTZ R160, R160, c[0x0][0x1ec] ;  /* 0x00007b00a0a04a20 */ /* 0x000fe20000410000 */
[----:B------:R-:W-:-:S03]  /*3e50*/  @P4 LOP3.LUT P5, RZ, R11, 0xff000000, RZ, 0xc0, !PT ;  /* 0xff0000000bff4812 */ /* 0x000fc600078ac0ff */
[----:B------:R-:W-:-:S05]  /*3e60*/  @P4 FMUL.FTZ R160, R160, c[0x0][0x1e8] ;  /* 0x00007a00a0a04a20 */ /* 0x000fca0000410000 */
[----:B------:R-:W-:Y:S02]  /*3e70*/  @P4 SEL R159, R160, RZ, P5 ;  /* 0x000000ffa09f4207 */ /* 0x000fe40002800000 */
[----:B------:R-:W-:-:S04]  /*3e80*/  ISETP.NE.U32.AND P5, PT, RZ, c[0x0][0x258], PT ;  /* 0x00009600ff007a0c */ /* 0x000fc80003fa5070 */
[----:B------:R-:W-:-:S13]  /*3e90*/  ISETP.NE.AND.EX P5, PT, RZ, c[0x0][0x25c], PT, P5 ;  /* 0x00009700ff007a0c */ /* 0x000fda0003fa5350 */
[----:B------:R-:W-:-:S05]  /*3ea0*/  @P5 MOV R160, 0x10 ;  /* 0x0000001000a05802 */ /* 0x000fca0000000f00 */
[C---:B0-----:R-:W-:Y:S01]  /*3eb0*/  @P5 IMAD.WIDE.U32 R160, R16.reuse, R160, c[0x0][0x258] ;  /* 0x0000960010a05625 */ /* 0x041fe200078e00a0 */
[----:B------:R-:W-:-:S04]  /*3ec0*/  IADD3 R16, R16, 0x20, RZ ;  /* 0x0000002010107810 */ /* 0x000fc80007ffe0ff */
[----:B------:R0:W-:Y:S02]  /*3ed0*/  @P5 STG.E.128 [R160.64], R152 ;  /* 0x00000098a0005986 */ /* 0x0001e4000c101d04 */
[----:B0-----:R-:W-:-:S05]  /*3ee0*/  @P4 MOV R160, 0x10 ;  /* 0x0000001000a04802 */ /* 0x001fca0000000f00 */
[C---:B------:R-:W-:Y:S01]  /*3ef0*/  @P4 IMAD.WIDE.U32 R160, R0.reuse, R160, c[0x0][0x248] ;  /* 0x0000920000a04625 */ /* 0x040fe200078e00a0 */
[----:B------:R-:W-:-:S04]  /*3f00*/  IADD3 R0, R0, 0x20, RZ ;  /* 0x0000002000007810 */ /* 0x000fc80007ffe0ff */
[----:B------:R0:W-:Y:S03]  /*3f10*/  @P4 STG.E.128 [R160.64], R156 ;  /* 0x0000009ca0004986 */ /* 0x0001e6000c101d04 */
.L_x_12729:
[----:B------:R-:W-:Y:S05]  /*3f20*/  BSYNC B1 ;  /* 0x0000000000017941 */ /* 0x000fea0003800000 */
.L_x_12728:
[----:B------:R-:W-:Y:S01]  /*3f30*/  ISETP.GE.U32.AND P5, PT, R12, 0x40, PT ;  /* 0x000000400c00780c */ /* 0x000fe20003fa6070 */
[----:B------:R-:W-:-:S12]  /*3f40*/  BSSY B1, `(.L_x_12738) ;  /* 0x0000055000017945 */ /* 0x000fd80003800000 */
[----:B------:R-:W-:Y:S05]  /*3f50*/  @!P5 BRA `(.L_x_12739) ;  /* 0x000005300000d947 */ /* 0x000fea0003800000 */
[----:B0-----:R-:W0:Y:S01]  /*3f60*/  LDC.U8 R160, c[0x0][0x1f0] ;  /* 0x00007c00ffa07b82 */ /* 0x001e220000000000 */
[----:B------:R-:W-:Y:S01]  /*3f70*/  BSSY B2, `(.L_x_12740) ;  /* 0x000000d000027945 */ /* 0x000fe20003800000 */
[----:B0-----:R-:W-:-:S04]  /*3f80*/  ISETP.NE.AND P5, PT, R160, RZ, PT ;  /* 0x000000ffa000720c */ /* 0x001fc80003fa5270 */
[----:B------:R-:W-:Y:S02]  /*3f90*/  FSEL R160, R13, RZ, !P5 ;  /* 0x000000ff0da07208 */ /* 0x000fe40006800000 */
[----:B------:R-:W-:-:S04]  /*3fa0*/  @!P3 ISETP.NE.U32.AND P5, PT, RZ, c[0x0][0x218], PT ;  /* 0x00008600ff00ba0c */ /* 0x000fc80003fa5070 */
        /* <DEDUP_REMOVED lines=9> */
.L_x_12741:
[----:B------:R-:W-:Y:S05]  /*4040*/  BSYNC B2 ;  /* 0x0000000000027941 */ /* 0x000fea0003800000 */
.L_x_12740:
        /* <DEDUP_REMOVED lines=18> */
.L_x_12743:
[----:B------:R-:W-:Y:S05]  /*4170*/  BSYNC B2 ;  /* 0x0000000000027941 */ /* 0x000fea0003800000 */
.L_x_12742:
        /* <DEDUP_REMOVED lines=16> */
.L_x_12745:
[----:B------:R-:W-:Y:S05]  /*4280*/  BSYNC B2 ;  /* 0x0000000000027941 */ /* 0x000fea0003800000 */
.L_x_12744:
        /* <DEDUP_REMOVED lines=16> */
.L_x_12747:
[----:B------:R-:W-:Y:S05]  /*4390*/  BSYNC B2 ;  /* 0x0000000000027941 */ /* 0x000fea0003800000 */
.L_x_12746:
[C---:B------:R-:W-:Y:S01]  /*43a0*/  SEL R155, R161.reuse, R155, P5 ;  /* 0x0000009ba19b7207 */ /* 0x040fe20002800000 */
[----:B------:R-:W-:Y:S01]  /*43b0*/  @P4 FMUL.FTZ R161, R161, c[0x0][0x1ec] ;  /* 0x00007b00a1a14a20 */ /* 0x000fe20000410000 */
[----:B------:R-:W-:-:S03]  /*43c0*/  @P4 LOP3.LUT P5, RZ, R10, 0xff000000, RZ, 0xc0, !PT ;  /* 0xff0000000aff4812 */ /* 0x000fc600078ac0ff */
[----:B------:R-:W-:-:S05]  /*43d0*/  @P4 FMUL.FTZ R161, R161, c[0x0][0x1e8] ;  /* 0x00007a00a1a14a20 */ /* 0x000fca0000410000 */
[----:B------:R-:W-:Y:S02]  /*43e0*/  @P4 SEL R159, R161, RZ, P5 ;  /* 0x000000ffa19f4207 */ /* 0x000fe40002800000 */
[----:B------:R-:W-:-:S04]  /*43f0*/  ISETP.NE.U32.AND P5, PT, RZ, c[0x0][0x258], PT ;  /* 0x00009600ff007a0c */ /* 0x000fc80003fa5070 */
[----:B------:R-:W-:-:S13]  /*4400*/  ISETP.NE.AND.EX P5, PT, RZ, c[0x0][0x25c], PT, P5 ;  /* 0x00009700ff007a0c */ /* 0x000fda0003fa5350 */
        /* <DEDUP_REMOVED lines=8> */
.L_x_12739:
[----:B------:R-:W-:Y:S05]  /*4490*/  BSYNC B1 ;  /* 0x0000000000017941 */ /* 0x000fea0003800000 */
.L_x_12738:
        /* <DEDUP_REMOVED lines=17> */
.L_x_12751:
[----:B------:R-:W-:Y:S05]  /*45b0*/  BSYNC B2 ;  /* 0x0000000000027941 */ /* 0x000fea0003800000 */
.L_x_12750:
        /* <DEDUP_REMOVED lines=18> */
.L_x_12753:
[----:B------:R-:W-:Y:S05]  /*46e0*/  BSYNC B2 ;  /* 0x0000000000027941 */ /* 0x000fea0003800000 */
.L_x_12752:
        /* <DEDUP_REMOVED lines=16> */
.L_x_12755:
[----:B------:R-:W-:Y:S05]  /*47f0*/  BSYNC B2 ;  /* 0x0000000000027941 */ /* 0x000fea0003800000 */
.L_x_12754:
        /* <DEDUP_REMOVED lines=16> */
.L_x_12757:
[----:B------:R-:W-:Y:S05]  /*4900*/  BSYNC B2 ;  /* 0x0000000000027941 */ /* 0x000fea0003800000 */
.L_x_12756:
        /* <DEDUP_REMOVED lines=15> */
.L_x_12749:
[----:B------:R-:W-:Y:S05]  /*4a00*/  BSYNC B1 ;  /* 0x0000000000017941 */ /* 0x000fea0003800000 */
.L_x_12748:
        /* <DEDUP_REMOVED lines=17> */
.L_x_12761:
[----:B------:R-:W-:Y:S05]  /*4b20*/  BSYNC B2 ;  /* 0x0000000000027941 */ /* 0x000fea0003800000 */
.L_x_12760:
        /* <DEDUP_REMOVED lines=18> */
.L_x_12763:
[----:B------:R-:W-:Y:S05]  /*4c50*/  BSYNC B2 ;  /* 0x0000000000027941 */ /* 0x000fea0003800000 */
.L_x_12762:
        /* <DEDUP_REMOVED lines=16> */
.L_x_12765:
[----:B------:R-:W-:Y:S05]  /*4d60*/  BSYNC B2 ;  /* 0x0000000000027941 */ /* 0x000fea0003800000 */
.L_x_12764:
        /* <DEDUP_REMOVED lines=16> */
.L_x_12767:
[----:B------:R-:W-:Y:S05]  /*4e70*/  BSYNC B2 ;  /* 0x0000000000027941 */ /* 0x000fea0003800000 */
.L_x_12766:
        /* <DEDUP_REMOVED lines=15> */
.L_x_12759:
[----:B------:R-:W-:Y:S05]  /*4f70*/  BSYNC B1 ;  /* 0x0000000000017941 */ /* 0x000fea0003800000 */
.L_x_12758:
        /* <DEDUP_REMOVED lines=17> */
.L_x_12771:
[----:B------:R-:W-:Y:S05]  /*5090*/  BSYNC B2 ;  /* 0x0000000000027941 */ /* 0x000fea0003800000 */
.L_x_12770:
        /* <DEDUP_REMOVED lines=18> */
.L_x_12773:
[----:B------:R-:W-:Y:S05]  /*51c0*/  BSYNC B2 ;  /* 0x0000000000027941 */ /* 0x000fea0003800000 */
.L_x_12772:
        /* <DEDUP_REMOVED lines=16> */
.L_x_12775:
[----:B------:R-:W-:Y:S05]  /*52d0*/  BSYNC B2 ;  /* 0x0000000000027941 */ /* 0x000fea0003800000 */
.L_x_12774:
        /* <DEDUP_REMOVED lines=16> */
.L_x_12777:
[----:B------:R-:W-:Y:S05]  /*53e0*/  BSYNC B2 ;  /* 0x0000000000027941 */ /* 0x000fea0003800000 */
.L_x_12776:
        /* <DEDUP_REMOVED lines=15> */
.L_x_12769:
[----:B------:R-:W-:Y:S05]  /*54e0*/  BSYNC B1 ;  /* 0x0000000000017941 */ /* 0x000fea0003800000 */
.L_x_12768:
        /* <DEDUP_REMOVED lines=17> */
.L_x_12781:
[----:B------:R-:W-:Y:S05]  /*5600*/  BSYNC B2 ;  /* 0x0000000000027941 */ /* 0x000fea0003800000 */
.L_x_12780:
        /* <DEDUP_REMOVED lines=18> */
.L_x_12783:
[----:B------:R-:W-:Y:S05]  /*5730*/  BSYNC B2 ;  /* 0x0000000000027941 */ /* 0x000fea0003800000 */
.L_x_12782:
        /* <DEDUP_REMOVED lines=16> */
.L_x_12785:
[----:B------:R-:W-:Y:S05]  /*5840*/  BSYNC B2 ;  /* 0x0000000000027941 */ /* 0x000fea0003800000 */
.L_x_12784:
        /* <DEDUP_REMOVED lines=16> */
.L_x_12787:
[----:B------:R-:W-:Y:S05]  /*5950*/  BSYNC B2 ;  /* 0x0000000000027941 */ /* 0x000fea0003800000 */
.L_x_12786:
        /* <DEDUP_REMOVED lines=15> */
.L_x_12779:
[----:B------:R-:W-:Y:S05]  /*5a50*/  BSYNC B1 ;  /* 0x0000000000017941 */ /* 0x000fea0003800000 */
.L_x_12778:
[----:B------:R-:W-:Y:S01]  /*5a60*/  BSSY B1, `(.L_x_12788) ;  /* 0x0000055000017945 */ /* 0x000fe20003800000 */
        /* <DEDUP_REMOVED lines=15> */
.L_x_12791:
[----:B------:R-:W-:Y:S05]  /*5b60*/  BSYNC B2 ;  /* 0x0000000000027941 */ /* 0x000fea0003800000 */
.L_x_12790:
        /* <DEDUP_REMOVED lines=18> */
.L_x_12793:
[----:B------:R-:W-:Y:S05]  /*5c90*/  BSYNC B2 ;  /* 0x0000000000027941 */ /* 0x000fea0003800000 */
.L_x_12792:
        /* <DEDUP_REMOVED lines=16> */
.L_x_12795:
[----:B------:R-:W-:Y:S05]  /*5da0*/  BSYNC B2 ;  /* 0x0000000000027941 */ /* 0x000fea0003800000 */
.L_x_12794:
        /* <DEDUP_REMOVED lines=16> */
.L_x_12797:
[----:B------:R-:W-:Y:S05]  /*5eb0*/  BSYNC B2 ;  /* 0x0000000000027941 */ /* 0x000fea0003800000 */
.L_x_12796:
        /* <DEDUP_REMOVED lines=15> */
.L_x_12789:
[----:B------:R-:W-:Y:S05]  /*5fb0*/  BSYNC B1 ;  /* 0x0000000000017941 */ /* 0x000fea0003800000 */
.L_x_12788:
        /* <DEDUP_REMOVED lines=16> */
.L_x_12801:
[----:B------:R-:W-:Y:S05]  /*60c0*/  BSYNC B2 ;  /* 0x0000000000027941 */ /* 0x000fea0003800000 */
.L_x_12800:
        /* <DEDUP_REMOVED lines=18> */
.L_x_12803:
[----:B------:R-:W-:Y:S05]  /*61f0*/  BSYNC B2 ;  /* 0x0000000000027941 */ /* 0x000fea0003800000 */
.L_x_12802:
        /* <DEDUP_REMOVED lines=16> */
.L_x_12805:
[----:B------:R-:W-:Y:S05]  /*6300*/  BSYNC B2 ;  /* 0x0000000000027941 */ /* 0x000fea0003800000 */
.L_x_12804:
        /* <DEDUP_REMOVED lines=16> */
.L_x_12807:
[----:B------:R-:W-:Y:S05]  /*6410*/  BSYNC B2 ;  /* 0x0000000000027941 */ /* 0x000fea0003800000 */
.L_x_12806:
        /* <DEDUP_REMOVED lines=15> */
.L_x_12799:
[----:B------:R-:W-:Y:S05]  /*6510*/  BSYNC B1 ;  /* 0x0000000000017941 */ /* 0x000fea0003800000 */
.L_x_12798:
        /* <DEDUP_REMOVED lines=16> */
.L_x_12811:
[----:B------:R-:W-:Y:S05]  /*6620*/  BSYNC B2 ;  /* 0x0000000000027941 */ /* 0x000fea0003800000 */
.L_x_12810:
        /* <DEDUP_REMOVED lines=18> */
.L_x_12813:
[----:B------:R-:W-:Y:S05]  /*6750*/  BSYNC B2 ;  /* 0x0000000000027941 */ /* 0x000fea0003800000 */
.L_x_12812:
        /* <DEDUP_REMOVED lines=16> */
.L_x_12815:
[----:B------:R-:W-:Y:S05]  /*6860*/  BSYNC B2 ;  /* 0x0000000000027941 */ /* 0x000fea0003800000 */
.L_x_12814:
        /* <DEDUP_REMOVED lines=16> */
.L_x_12817:
[----:B------:R-:W-:Y:S05]  /*6970*/  BSYNC B2 ;  /* 0x0000000000027941 */ /* 0x000fea0003800000 */
.L_x_12816:
        /* <DEDUP_REMOVED lines=15> */
.L_x_12809:
[----:B------:R-:W-:Y:S05]  /*6a70*/  BSYNC B1 ;  /* 0x0000000000017941 */ /* 0x000fea0003800000 */
.L_x_12808:
        /* <DEDUP_REMOVED lines=17> */
.L_x_12821:
[----:B------:R-:W-:Y:S05]  /*6b90*/  BSYNC B2 ;  /* 0x0000000000027941 */ /* 0x000fea0003800000 */
.L_x_12820:
        /* <DEDUP_REMOVED lines=18> */
.L_x_12823:
[----:B------:R-:W-:Y:S05]  /*6cc0*/  BSYNC B2 ;  /* 0x0000000000027941 */ /* 0x000fea0003800000 */
.L_x_12822:
        /* <DEDUP_REMOVED lines=16> */
.L_x_12825:
[----:B------:R-:W-:Y:S05]  /*6dd0*/  BSYNC B2 ;  /* 0x0000000000027941 */ /* 0x000fea0003800000 */
.L_x_12824:
        /* <DEDUP_REMOVED lines=16> */
.L_x_12827:
[----:B------:R-:W-:Y:S05]  /*6ee0*/  BSYNC B2 ;  /* 0x0000000000027941 */ /* 0x000fea0003800000 */
.L_x_12826:
        /* <DEDUP_REMOVED lines=8> */
[----:B------:R-:W-:-:S05]  /*6f70*/  @P3 IMAD.WIDE.U32 R160, R16, R160, c[0x0][0x258] ;  /* 0x0000960010a03625 */ /* 0x000fca00078e00a0 */
[----:B------:R0:W-:Y:S02]  /*6f80*/  @P3 STG.E.128 [R160.64], R152 ;  /* 0x00000098a0003986 */ /* 0x0001e4000c101d04 */
[----:B0-----:R-:W-:-:S05]  /*6f90*/  @P4 MOV R160, 0x10 ;  /* 0x0000001000a04802 */ /* 0x001fca0000000f00 */
[----:B------:R-:W-:-:S05]  /*6fa0*/  @P4 IMAD.WIDE.U32 R160, R0, R160, c[0x0][0x248] ;  /* 0x0000920000a04625 */ /* 0x000fca00078e00a0 */
[----:B------:R0:W-:Y:S02]  /*6fb0*/  @P4 STG.E.128 [R160.64], R156 ;  /* 0x0000009ca0004986 */ /* 0x0001e4000c101d04 */
.L_x_12819:
[----:B------:R-:W-:Y:S05]  /*6fc0*/  BSYNC B1 ;  /* 0x0000000000017941 */ /* 0x000fea0003800000 */
.L_x_12818:
[----:B------:R-:W-:-:S05]  /*6fd0*/  IMAD.MOV.U32 R0, RZ, RZ, c[0x0][0x160] ;  /* 0x00005800ff007624 */ /* 0x000fca00078e00ff */
[----:B------:R-:W-:-:S04]  /*6fe0*/  LEA R15, R0, R15, 0x2 ;  /* 0x0000000f000f7211 */ /* 0x000fc800078e10ff */
[----:B------:R-:W-:-:S13]  /*6ff0*/  ISETP.GE.AND P3, PT, R15, c[0x0][0x164], PT ;  /* 0x000059000f007a0c */ /* 0x000fda0003f66270 */
[----:B0----5:R-:W-:Y:S01]  /*7000*/  @P3 CALL.REL.NOINC `(.L_x_12686) ;  /* 0x0000001000003944 */ /* 0x021fe20003c00000 */
[----:B------:R-:W-:Y:S05]  /*7010*/  BRA `(.L_x_12828) ;  /* 0xffff9db000007947 */ /* 0x000fea000383ffff */
.L_x_12686:
[----:B-1----:R-:W-:Y:S05]  /*7020*/  BSYNC B0 ;  /* 0x0000000000007941 */ /* 0x002fea0003800000 */
.L_x_12685:
        /* <DEDUP_REMOVED lines=92> */
[----:B------:R-:W-:Y:S01]  /*75f0*/  STS.128 [R0.X16], R32 ;  /* 0x0000002000007388 */ /* 0x000fe2000000cc00 */
[----:B---3--:R-:W-:-:S03]  /*7600*/  FADD.FTZ R9, R9, R70 ;  /* 0x0000004609097221 */ /* 0x008fc60000010000 */
[----:B------:R0:W-:Y:S01]  /*7610*/  STS.128 [R0.X16+0x200], R36 ;  /* 0x0002002400007388 */ /* 0x0001e2000000cc00 */
[----:B----4-:R-:W-:-:S03]  /*7620*/  FADD.FTZ R79, R10, R79 ;  /* 0x0000004f0a4f7221 */ /* 0x010fc60000010000 */
[----:B------:R1:W-:Y:S01]  /*7630*/  STS.128 [R0.X16+0x400], R40 ;  /* 0x0004002800007388 */ /* 0x0003e2000000cc00 */
        /* <DEDUP_REMOVED lines=21> */
[----:B------:R-:W-:Y:S01]  /*7790*/  LOP3.LUT P0, RZ, R38, 0xffffff80, RZ, 0xc0, !PT ;  /* 0xffffff8026ff7812 */ /* 0x000fe2000780c0ff */
[C---:B------:R-:W-:Y:S01]  /*77a0*/  IMAD.SHL.U32 R22, R40.reuse, 0x4, RZ ;  /* 0x0000000428167824 */ /* 0x040fe200078e00ff */
[----:B------:R-:W-:Y:S01]  /*77b0*/  SHF.L.U64.HI R42, R40, 0x2, R13 ;  /* 0x00000002282a7819 */ /* 0x000fe2000001020d */
[----:B------:R-:W4:Y:S01]  /*77c0*/  LDS R36, [R160.X4+0x1600] ;  /* 0x00160000a0247984 */ /* 0x000f220000004800 */
[----:B------:R-:W-:Y:S01]  /*77d0*/  FADD.FTZ R13, R3, R30 ;  /* 0x0000001e030d7221 */ /* 0x000fe20000010000 */
[----:B------:R-:W-:-:S02]  /*77e0*/  ISETP.GE.U32.AND P5, PT, R38, 0x180, PT ;  /* 0x000001802600780c */ /* 0x000fc40003fa6070 */
[----:B------:R-:W4:Y:S01]  /*77f0*/  LDS R34, [R160.X4+0x400] ;  /* 0x00040000a0227984 */ /* 0x000f220000004800 */
[----:B------:R-:W-:Y:S02]  /*7800*/  IADD3 R40, P1, R22, c[0x0][0x228], RZ ;  /* 0x00008a0016287a10 */ /* 0x000fe40007f3e0ff */
[----:B------:R-:W-:Y:S01]  /*7810*/  ISETP.GE.U32.AND P4, PT, R38, 0x280, PT ;  /* 0x000002802600780c */ /* 0x000fe20003f86070 */
[----:B------:R-:W4:Y:S01]  /*7820*/  LDS R0, [R160.X4+0x2a00] ;  /* 0x002a0000a0007984 */ /* 0x000f220000004800 */
[----:B------:R-:W-:Y:S02]  /*7830*/  IADD3.X R43, R42, c[0x0][0x22c], RZ, P1, !PT ;  /* 0x00008b002a2b7a10 */ /* 0x000fe40000ffe4ff */
[----:B------:R-:W-:Y:S01]  /*7840*/  ISETP.GE.U32.AND P1, PT, R38, 0x100, PT ;  /* 0x000001002600780c */ /* 0x000fe20003f26070 */
[----:B------:R-:W4:Y:S01]  /*7850*/  LDS R5, [R160.X4+0x1800] ;  /* 0x00180000a0057984 */ /* 0x000f220000004800 */
[----:B------:R-:W-:Y:S02]  /*7860*/  @P0 MOV R2, R40 ;  /* 0x0000002800020202 */ /* 0x000fe40000000f00 */
[----:B------:R-:W-:Y:S01]  /*7870*/  @P0 MOV R3, R43 ;  /* 0x0000002b00030202 */ /* 0x000fe20000000f00 */
[----:B------:R-:W4:Y:S04]  /*7880*/  LDS R41, [R160.X4+0x3e00] ;  /* 0x003e0000a0297984 */ /* 0x000f280000004800 */
[----:B------:R-:W4:Y:S01]  /*7890*/  LDS R14, [R160.X4+0x2c00] ;  /* 0x002c0000a00e7984 */ /* 0x000f220000004800 */
[----:B0-----:R-:W-:-:S03]  /*78a0*/  FADD.FTZ R32, RZ, R32 ;  /* 0x00000020ff207221 */ /* 0x001fc60000010000 */
[----:B------:R-:W0:Y:S01]  /*78b0*/  LDS R23, [R160.X4+0x4000] ;  /* 0x00400000a0177984 */ /* 0x000e220000004800 */
[----:B--2---:R-:W-:-:S03]  /*78c0*/  FADD.FTZ R32, R32, R35 ;  /* 0x0000002320207221 */ /* 0x004fc60000010000 */
[----:B------:R-:W-:Y:S01]  /*78d0*/  LDS R25, [R160.X4+0x2e00] ;  /* 0x002e0000a0197984 */ /* 0x000fe20000004800 */
[----:B-1----:R-:W-:Y:S01]  /*78e0*/  FADD.FTZ R32, R32, R37 ;  /* 0x0000002520207221 */ /* 0x002fe20000010000 */
[----:B------:R-:W-:Y:S02]  /*78f0*/  IADD3 R37, P2, R22, c[0x0][0x220], RZ ;  /* 0x0000880016257a10 */ /* 0x000fe40007f5e0ff */
[----:B------:R-:W-:Y:S01]  /*7900*/  LDS R22, [R160.X4+0x1c00] ;  /* 0x001c0000a0167984 */ /* 0x000fe20000004800 */
[----:B---3--:R-:W-:Y:S01]  /*7910*/  FADD.FTZ R39, R32, R39 ;  /* 0x0000002720277221 */ /* 0x008fe20000010000 */
[----:B------:R-:W-:Y:S01]  /*7920*/  IADD3.X R32, R42, c[0x0][0x224], RZ, P2, !PT ;  /* 0x000089002a207a10 */ /* 0x000fe200017fe4ff */
[----:B----4-:R-:W-:Y:S01]  /*7930*/  FADD.FTZ R33, RZ, R33 ;  /* 0x00000021ff217221 */ /* 0x010fe20000010000 */
[----:B------:R-:W-:Y:S02]  /*7940*/  @P0 IADD3 R40, P2, R40, 0x200, RZ ;  /* 0x0000020028280810 */ /* 0x000fe40007f5e0ff */
[----:B------:R1:W-:Y:S01]  /*7950*/  @P0 STG.E [R2.64], R39 ;  /* 0x0000002702000986 */ /* 0x0003e2000c101904 */
[----:B------:R-:W-:Y:S01]  /*7960*/  FADD.FTZ R33, R33, R36 ;  /* 0x0000002421217221 */ /* 0x000fe20000010000 */
[----:B------:R-:W-:-:S02]  /*7970*/  @P0 IADD3.X R43, RZ, R43, RZ, P2, !PT ;  /* 0x0000002bff2b0210 */ /* 0x000fc400017fe4ff */
[----:B------:R-:W-:Y:S01]  /*7980*/  LDS R30, [R160.X4+0x3000] ;  /* 0x00300000a01e7984 */ /* 0x000fe20000004800 */
[----:B------:R-:W-:-:S03]  /*7990*/  FADD.FTZ R34, RZ, R34 ;  /* 0x00000022ff227221 */ /* 0x000fc60000010000 */
[----:B------:R-:W-:Y:S01]  /*79a0*/  LDS R17, [R160.X4+0x1e00] ;  /* 0x001e0000a0117984 */ /* 0x000fe20000004800 */
[----:B------:R-:W-:Y:S02]  /*79b0*/  FADD.FTZ R0, R33, R0 ;  /* 0x0000000021007221 */ /* 0x000fe40000010000 */
[----:B-1----:R-:W-:Y:S01]  /*79c0*/  @P0 IMAD.MOV.U32 R2, RZ, RZ, R37 ;  /* 0x000000ffff020224 */ /* 0x002fe200078e0025 */
        /* <DEDUP_REMOVED lines=8> */
[----:B------:R-:W-:Y:S01]  /*7a50*/  FADD.FTZ R14, R5, R14 ;  /* 0x0000000e050e7221 */ /* 0x000fe20000010000 */
[----:B------:R-:W2:Y:S01]  /*7a60*/  LDS R0, [R160.X4+0x600] ;  /* 0x00060000a0007984 */ /* 0x000ea20000004800 */
[----:B------:R-:W-:Y:S01]  /*7a70*/  @P1 IMAD.MOV.U32 R4, RZ, RZ, R37 ;  /* 0x000000ffff041224 */ /* 0x000fe200078e0025 */
[----:B------:R-:W-:Y:S01]  /*7a80*/  @P1 MOV R5, R32 ;  /* 0x0000002000051202 */ /* 0x000fe20000000f00 */
[----:B0-----:R-:W-:Y:S01]  /*7a90*/  FADD.FTZ R23, R14, R23 ;  /* 0x000000170e177221 */ /* 0x001fe20000010000 */
[----:B------:R-:W-:Y:S01]  /*7aa0*/  LDS R35, [R160.X4+0x4400] ;  /* 0x00440000a0237984 */ /* 0x000fe20000004800 */
[----:B------:R-:W-:Y:S02]  /*7ab0*/  @P1 IADD3 R37, P2, R37, 0x200, RZ ;  /* 0x0000020025251810 */ /* 0x000fe40007f5e0ff */
[----:B-1----:R-:W-:Y:S01]  /*7ac0*/  @P1 MOV R2, R40 ;  /* 0x0000002800021202 */ /* 0x002fe20000000f00 */
[----:B------:R-:W0:Y:S01]  /*7ad0*/  LDS R14, [R160.X4+0xa00] ;  /* 0x000a0000a00e7984 */ /* 0x000e220000004800 */
[----:B------:R-:W-:Y:S01]  /*7ae0*/  @P1 IADD3 R40, P0, R40, 0x200, RZ ;  /* 0x0000020028281810 */ /* 0x000fe20007f1e0ff */
[----:B------:R-:W-:Y:S01]  /*7af0*/  @P1 IMAD.X R32, RZ, RZ, R32, P2 ;  /* 0x000000ffff201224 */ /* 0x000fe200010e0620 */
[-C--:B------:R-:W-:Y:S01]  /*7b00*/  @P1 MOV R3, R43.reuse ;  /* 0x0000002b00031202 */ /* 0x080fe20000000f00 */
[----:B------:R-:W1:Y:S01]  /*7b10*/  LDS R19, [R160.X4+0x3200] ;  /* 0x00320000a0137984 */ /* 0x000e620000004800 */
[----:B------:R-:W-:-:S02]  /*7b20*/  @P1 IADD3.X R43, RZ, R43, RZ, P0, !PT ;  /* 0x0000002bff2b1210 */ /* 0x000fc400007fe4ff */
[C---:B------:R-:W-:Y:S01]  /*7b30*/  ISETP.GE.U32.AND P0, PT, R38.reuse, 0x200, PT ;  /* 0x000002002600780c */ /* 0x040fe20003f06070 */
[----:B------:R3:W-:Y:S01]  /*7b40*/  @P1 STG.E [R2.64], R41 ;  /* 0x0000002902001986 */ /* 0x0007e2000c101904 */
[----:B------:R-:W-:-:S03]  /*7b50*/  ISETP.GE.U32.AND P2, PT, R38, 0x380, PT ;  /* 0x000003802600780c */ /* 0x000fc60003f46070 */
        /* <DEDUP_REMOVED lines=10> */
[----:B--2---:R-:W-:-:S02]  /*7c00*/  FADD.FTZ R0, RZ, R0 ;  /* 0x00000000ff007221 */ /* 0x004fc40000010000 */
[----:B------:R-:W2:Y:S04]  /*7c10*/  LDS R23, [R160.X4+0x1a00] ;  /* 0x001a0000a0177984 */ /* 0x000ea80000004800 */
[----:B------:R-:W2:Y:S01]  /*7c20*/  LDS R16, [R160.X4+0x2000] ;  /* 0x00200000a0107984 */ /* 0x000ea20000004800 */
[----:B0-----:R-:W-:-:S03]  /*7c30*/  FADD.FTZ R14, RZ, R14 ;  /* 0x0000000eff0e7221 */ /* 0x001fc60000010000 */
[----:B------:R-:W0:Y:S01]  /*7c40*/  LDS R18, [R160.X4+0x3400] ;  /* 0x00340000a0127984 */ /* 0x000e220000004800 */
[----:B------:R-:W-:Y:S01]  /*7c50*/  @P5 IMAD.MOV.U32 R2, RZ, RZ, R37 ;  /* 0x000000ffff025224 */ /* 0x000fe200078e0025 */
[----:B------:R-:W-:Y:S01]  /*7c60*/  @P5 MOV R3, R32 ;  /* 0x0000002000035202 */ /* 0x000fe20000000f00 */
[----:B------:R-:W-:Y:S01]  /*7c70*/  FADD.FTZ R14, R14, R17 ;  /* 0x000000110e0e7221 */ /* 0x000fe20000010000 */
[----:B------:R-:W0:Y:S01]  /*7c80*/  LDS R10, [R160.X4+0x4800] ;  /* 0x00480000a00a7984 */ /* 0x000e220000004800 */
[----:B------:R-:W-:Y:S02]  /*7c90*/  @P5 IADD3 R37, P6, R37, 0x200, RZ ;  /* 0x0000020025255810 */ /* 0x000fe40007fde0ff */
[----:B-1----:R-:W-:Y:S01]  /*7ca0*/  FADD.FTZ R14, R14, R19 ;  /* 0x000000130e0e7221 */ /* 0x002fe20000010000 */
[----:B------:R1:W-:Y:S02]  /*7cb0*/  @P5 STG.E [R2.64], R73 ;  /* 0x0000004902005986 */ /* 0x0003e4000c101904 */
[----:B------:R-:W-:Y:S01]  /*7cc0*/  @P5 IMAD.X R32, RZ, RZ, R32, P6 ;  /* 0x000000ffff205224 */ /* 0x000fe200030e0620 */
[----:B------:R-:W-:Y:S01]  /*7cd0*/  ISETP.GE.U32.AND P5, PT, R38, 0x480, PT ;  /* 0x000004802600780c */ /* 0x000fe20003fa6070 */
[----:B------:R-:W0:Y:S01]  /*7ce0*/  LDS R6, [R160.X4+0x1000] ;  /* 0x00100000a0067984 */ /* 0x000e220000004800 */
[----:B------:R-:W-:-:S02]  /*7cf0*/  @P0 IMAD.MOV.U32 R4, RZ, RZ, R37 ;  /* 0x000000ffff040224 */ /* 0x000fc400078e0025 */
[----:B----4-:R-:W-:Y:S01]  /*7d00*/  FADD.FTZ R13, RZ, R13 ;  /* 0x0000000dff0d7221 */ /* 0x010fe20000010000 */
[----:B------:R-:W4:Y:S01]  /*7d10*/  LDS R17, [R160.X4+0x2400] ;  /* 0x00240000a0117984 */ /* 0x000f220000004800 */
[----:B------:R-:W-:Y:S02]  /*7d20*/  @P0 MOV R5, R32 ;  /* 0x0000002000050202 */ /* 0x000fe40000000f00 */
        /* <DEDUP_REMOVED lines=11> */
[----:B---3--:R-:W-:-:S02]  /*7de0*/  FADD.FTZ R27, R14, R27 ;  /* 0x0000001b0e1b7221 */ /* 0x008fc40000010000 */
[----:B--2---:R-:W-:Y:S01]  /*7df0*/  FADD.FTZ R0, R0, R23 ;  /* 0x0000001700007221 */ /* 0x004fe20000010000 */
[----:B------:R-:W1:Y:S01]  /*7e00*/  LDS R8, [R160.X4+0x1200] ;  /* 0x00120000a0087984 */ /* 0x000e620000004800 */
[----:B------:R-:W-:Y:S01]  /*7e10*/  @P0 IMAD.X R32, RZ, RZ, R32, P6 ;  /* 0x000000ffff200224 */ /* 0x000fe200030e0620 */
[----:B------:R-:W-:Y:S01]  /*7e20*/  ISETP.GE.U32.AND P6, PT, R38, 0x500, PT ;  /* 0x000005002600780c */ /* 0x000fe20003fc6070 */
[----:B------:R-:W-:Y:S01]  /*7e30*/  FADD.FTZ R0, R0, R25 ;  /* 0x0000001900007221 */ /* 0x000fe20000010000 */
[----:B------:R-:W2:Y:S01]  /*7e40*/  LDS R23, [R160.X4+0x3800] ;  /* 0x00380000a0177984 */ /* 0x000ea20000004800 */
[----:B------:R-:W-:Y:S02]  /*7e50*/  FADD.FTZ R15, RZ, R15 ;  /* 0x0000000fff0f7221 */ /* 0x000fe40000010000 */
[----:B------:R-:W-:Y:S01]  /*7e60*/  FADD.FTZ R33, R0, R33 ;  /* 0x0000002100217221 */ /* 0x000fe20000010000 */
[----:B------:R-:W3:Y:S01]  /*7e70*/  LDS R31, [R160.X4+0x4c00] ;  /* 0x004c0000a01f7984 */ /* 0x000ee20000004800 */
[----:B------:R-:W-:-:S03]  /*7e80*/  FADD.FTZ R15, R15, R16 ;  /* 0x000000100f0f7221 */ /* 0x000fc60000010000 */
[----:B------:R-:W3:Y:S01]  /*7e90*/  LDS R0, [R160.X4+0xe00] ;  /* 0x000e0000a0007984 */ /* 0x000ee20000004800 */
[----:B0-----:R-:W-:-:S03]  /*7ea0*/  FADD.FTZ R15, R15, R18 ;  /* 0x000000120f0f7221 */ /* 0x001fc60000010000 */
[----:B------:R0:W-:Y:S01]  /*7eb0*/  @P0 STG.E [R2.64], R33 ;  /* 0x0000002102000986 */ /* 0x0001e2000c101904 */
[----:B------:R-:W-:Y:S02]  /*7ec0*/  FADD.FTZ R15, R15, R10 ;  /* 0x0000000a0f0f7221 */ /* 0x000fe40000010000 */
[----:B------:R-:W-:Y:S01]  /*7ed0*/  FADD.FTZ R6, RZ, R6 ;  /* 0x00000006ff067221 */ /* 0x000fe20000010000 */
[----:B------:R-:W-:Y:S03]  /*7ee0*/  @P0 STG.E [R4.64], R75 ;  /* 0x0000004b04000986 */ /* 0x000fe6000c101904 */
[----:B----4-:R-:W-:Y:S01]  /*7ef0*/  FADD.FTZ R6, R6, R17 ;  /* 0x0000001106067221 */ /* 0x010fe20000010000 */
[----:B------:R-:W4:Y:S01]  /*7f00*/  LDS R19, [R160.X4+0x2600] ;  /* 0x00260000a0137984 */ /* 0x000f220000004800 */
[----:B0-----:R-:W-:-:S03]  /*7f10*/  @P4 MOV R2, R40 ;  /* 0x0000002800024202 */ /* 0x001fc60000000f00 */
[----:B------:R-:W0:Y:S01]  /*7f20*/  LDS R25, [R160.X4+0x3a00] ;  /* 0x003a0000a0197984 */ /* 0x000e220000004800 */
[-C--:B------:R-:W-:Y:S02]  /*7f30*/  @P4 MOV R3, R43.reuse ;  /* 0x0000002b00034202 */ /* 0x080fe40000000f00 */
[----:B------:R-:W-:Y:S01]  /*7f40*/  @P4 IADD3 R40, P0, R40, 0x200, RZ ;  /* 0x0000020028284810 */ /* 0x000fe20007f1e0ff */
[----:B------:R-:W0:Y:S03]  /*7f50*/  LDS R33, [R160.X4+0x4e00] ;  /* 0x004e0000a0217984 */ /* 0x000e260000004800 */
[----:B------:R-:W-:Y:S01]  /*7f60*/  @P4 IADD3.X R43, RZ, R43, RZ, P0, !PT ;  /* 0x0000002bff2b4210 */ /* 0x000fe200007fe4ff */
[----:B------:R3:W-:Y:S01]  /*7f70*/  @P4 STG.E [R2.64], R35 ;  /* 0x0000002302004986 */ /* 0x0007e2000c101904 */
[----:B-1----:R-:W-:Y:S02]  /*7f80*/  FADD.FTZ R8, RZ, R8 ;  /* 0x00000008ff087221 */ /* 0x002fe40000010000 */
[----:B--2---:R-:W-:-:S04]  /*7f90*/  FADD.FTZ R6, R6, R23 ;  /* 0x0000001706067221 */ /* 0x004fc80000010000 */
[----:B---3--:R-:W-:Y:S01]  /*7fa0*/  FADD.FTZ R31, R6, R31 ;  /* 0x0000001f061f7221 */ /* 0x008fe20000010000 */
[----:B------:R-:W-:Y:S01]  /*7fb0*/  @P4 MOV R3, R32 ;  /* 0x0000002000034202 */ /* 0x000fe20000000f00 */
[----:B------:R-:W-:Y:S01]  /*7fc0*/  @P4 IMAD.MOV.U32 R2, RZ, RZ, R37 ;  /* 0x000000ffff024224 */ /* 0x000fe200078e0025 */
[----:B------:R-:W-:Y:S01]  /*7fd0*/  @P4 IADD3 R37, P0, R37, 0x200, RZ ;  /* 0x0000020025254810 */ /* 0x000fe20007f1e0ff */
[----:B------:R-:W-:-:S03]  /*7fe0*/  FADD.FTZ R0, RZ, R0 ;  /* 0x00000000ff007221 */ /* 0x000fc60000010000 */
[----:B------:R1:W-:Y:S01]  /*7ff0*/  @P4 STG.E [R2.64], R7 ;  /* 0x0000000702004986 */ /* 0x0003e2000c101904 */
[----:B------:R-:W-:Y:S01]  /*8000*/  @P4 IADD3.X R32, RZ, R32, RZ, P0, !PT ;  /* 0x00000020ff204210 */ /* 0x000fe200007fe4ff */
[----:B------:R-:W-:-:S04]  /*8010*/  FADD.FTZ R0, R0, R13 ;  /* 0x0000000d00007221 */ /* 0x000fc80000010000 */
[----:B------:R-:W-:Y:S02]  /*8020*/  FADD.FTZ R0, R0, R21 ;  /* 0x0000001500007221 */ /* 0x000fe40000010000 */
[----:B----4-:R-:W-:Y:S02]  /*8030*/  FADD.FTZ R8, R8, R19 ;  /* 0x0000001308087221 */ /* 0x010fe40000010000 */
[----:B------:R-:W-:Y:S01]  /*8040*/  FADD.FTZ R29, R0, R29 ;  /* 0x0000001d001d7221 */ /* 0x000fe20000010000 */
[----:B-1----:R-:W-:Y:S01]  /*8050*/  @P3 MOV R3, R43 ;  /* 0x0000002b00033202 */ /* 0x002fe20000000f00 */
[----:B------:R-:W-:Y:S01]  /*8060*/  @P3 IMAD.MOV.U32 R2, RZ, RZ, R40 ;  /* 0x000000ffff023224 */ /* 0x000fe200078e0028 */
[----:B------:R-:W-:Y:S01]  /*8070*/  @P3 IADD3 R40, P0, R40, 0x200, RZ ;  /* 0x0000020028283810 */ /* 0x000fe20007f1e0ff */
[----:B0-----:R-:W-:-:S03]  /*8080*/  FADD.FTZ R8, R8, R25 ;  /* 0x0000001908087221 */ /* 0x001fc60000010000 */
[----:B------:R0:W-:Y:S01]  /*8090*/  @P3 STG.E [R2.64], R27 ;  /* 0x0000001b02003986 */ /* 0x0001e2000c101904 */
[----:B------:R-:W-:Y:S01]  /*80a0*/  @P3 IADD3.X R43, RZ, R43, RZ, P0, !PT ;  /* 0x0000002bff2b3210 */ /* 0x000fe200007fe4ff */
[----:B------:R-:W-:Y:S02]  /*80b0*/  FADD.FTZ R33, R8, R33 ;  /* 0x0000002108217221 */ /* 0x000fe40000010000 */
        /* <DEDUP_REMOVED lines=30> */
[-C--:B------:R-:W-:Y:S02]  /*82a0*/  @P5 MOV R3, R43.reuse ;  /* 0x0000002b00035202 */ /* 0x080fe40000000f00 */
        /* <DEDUP_REMOVED lines=12> */
.L_x_12726:
[----:B------:R-:W-:Y:S01]  /*8370*/  HFMA2.MMA R164, -RZ, RZ, 0, 1.847743988037109375e-06 ;  /* 0x0000001fffa47435 */ /* 0x000fe200000001ff */
[----:B0-----:R-:W-:Y:S01]  /*8380*/  MOV R161, R183 ;  /* 0x000000b700a17202 */ /* 0x001fe20000000f00 */
[----:B------:R-:W-:Y:S01]  /*8390*/  IMAD.MOV.U32 R0, RZ, RZ, 0x1 ;  /* 0x00000001ff007424 */ /* 0x000fe200078e00ff */
[----:B------:R-:W-:-:S02]  /*83a0*/  MOV R163, 0xffffffff ;  /* 0xffffffff00a37802 */ /* 0x000fc40000000f00 */
[----:B------:R-:W-:Y:S02]  /*83b0*/  MOV R160, 0x83d0 ;  /* 0x000083d000a07802 */ /* 0x000fe40000000f00 */
[----:B-----5:R-:W-:Y:S05]  /*83c0*/  CALL.REL.NOINC `($__internal_171_$__cuda_sm70_shflsync_bfly_p) ;  /* 0x0000045000007944 */ /* 0x020fea0003c00000 */
[----:B-1----:R-:W-:Y:S01]  /*83d0*/  IMAD.MOV.U32 R162, RZ, RZ, R0 ;  /* 0x000000ffffa27224 */ /* 0x002fe200078e0000 */
[----:B------:R-:W-:Y:S05]  /*83e0*/  BRA `(.L_x_12829) ;  /* 0xffffb38000007947 */ /* 0x000fea000383ffff */
.L_x_12727:
[----:B------:R-:W-:Y:S01]  /*83f0*/  HFMA2.MMA R0, -RZ, RZ, 0, 5.9604644775390625e-08 ;  /* 0x00000001ff007435 */ /* 0x000fe200000001ff */
[----:B0-----:R-:W-:Y:S01]  /*8400*/  MOV R161, R182 ;  /* 0x000000b600a17202 */ /* 0x001fe20000000f00 */
[----:B------:R-:W-:Y:S01]  /*8410*/  IMAD.MOV.U32 R164, RZ, RZ, 0x1f ;  /* 0x0000001fffa47424 */ /* 0x000fe200078e00ff */
[----:B------:R-:W-:Y:S02]  /*8420*/  MOV R163, 0xffffffff ;  /* 0xffffffff00a37802 */ /* 0x000fe40000000f00 */
[----:B------:R-:W-:Y:S02]  /*8430*/  MOV R160, 0x8450 ;  /* 0x0000845000a07802 */ /* 0x000fe40000000f00 */
[----:B-12--5:R-:W-:Y:S05]  /*8440*/  CALL.REL.NOINC `($__internal_171_$__cuda_sm70_shflsync_bfly_p) ;  /* 0x000003d000007944 */ /* 0x026fea0003c00000 */
[----:B------:R-:W-:Y:S01]  /*8450*/  FADD.FTZ R183, R162, R183 ;  /* 0x000000b7a2b77221 */ /* 0x000fe20000010000 */
[----:B------:R-:W-:Y:S01]  /*8460*/  MOV R163, 0xffffffff ;  /* 0xffffffff00a37802 */ /* 0x000fe20000000f00 */
[----:B-1----:R-:W-:Y:S01]  /*8470*/  FADD.FTZ R182, R182, R0 ;  /* 0x00000000b6b67221 */ /* 0x002fe20000010000 */
[----:B------:R-:W-:Y:S01]  /*8480*/  HFMA2.MMA R0, -RZ, RZ, 0, 1.1920928955078125e-07 ;  /* 0x00000002ff007435 */ /* 0x000fe200000001ff */
[----:B------:R-:W-:Y:S01]  /*8490*/  IMAD.MOV.U32 R164, RZ, RZ, 0x1f ;  /* 0x0000001fffa47424 */ /* 0x000fe200078e00ff */
[----:B------:R-:W-:-:S02]  /*84a0*/  MOV R161, R183 ;  /* 0x000000b700a17202 */ /* 0x000fc40000000f00 */
[----:B------:R-:W-:Y:S02]  /*84b0*/  MOV R160, 0x84d0 ;  /* 0x000084d000a07802 */ /* 0x000fe40000000f00 */
[----:B------:R-:W-:Y:S05]  /*84c0*/  CALL.REL.NOINC `($__internal_171_$__cuda_sm70_shflsync_bfly_p) ;  /* 0x0000035000007944 */ /* 0x000fea0003c00000 */
[----:B-1----:R-:W-:Y:S01]  /*84d0*/  IMAD.MOV.U32 R162, RZ, RZ, R0 ;  /* 0x000000ffffa27224 */ /* 0x002fe200078e0000 */
[----:B------:R-:W-:Y:S01]  /*84e0*/  HFMA2.MMA R0, -RZ, RZ, 0, 1.1920928955078125e-07 ;  /* 0x00000002ff007435 */ /* 0x000fe200000001ff */
[----:B------:R-:W-:Y:S01]  /*84f0*/  MOV R161, R182 ;  /* 0x000000b600a17202 */ /* 0x000fe20000000f00 */
[----:B------:R-:W-:Y:S01]  /*8500*/  IMAD.MOV.U32 R164, RZ, RZ, 0x1f ;  /* 0x0000001fffa47424 */ /* 0x000fe200078e00ff */
[----:B------:R-:W-:Y:S02]  /*8510*/  MOV R163, 0xffffffff ;  /* 0xffffffff00a37802 */ /* 0x000fe40000000f00 */
[----:B------:R-:W-:Y:S02]  /*8520*/  MOV R160, 0x8540 ;  /* 0x0000854000a07802 */ /* 0x000fe40000000f00 */
[----:B------:R-:W-:Y:S05]  /*8530*/  CALL.REL.NOINC `($__internal_171_$__cuda_sm70_shflsync_bfly_p) ;  /* 0x000002e000007944 */ /* 0x000fea0003c00000 */
[----:B------:R-:W-:Y:S01]  /*8540*/  FADD.FTZ R183, R162, R183 ;  /* 0x000000b7a2b77221 */ /* 0x000fe20000010000 */
[----:B------:R-:W-:Y:S01]  /*8550*/  MOV R163, 0xffffffff ;  /* 0xffffffff00a37802 */ /* 0x000fe20000000f00 */
[----:B-1----:R-:W-:Y:S01]  /*8560*/  FADD.FTZ R182, R182, R0 ;  /* 0x00000000b6b67221 */ /* 0x002fe20000010000 */
[----:B------:R-:W-:Y:S01]  /*8570*/  HFMA2.MMA R0, -RZ, RZ, 0, 2.384185791015625e-07 ;  /* 0x00000004ff007435 */ /* 0x000fe200000001ff */
[----:B------:R-:W-:Y:S01]  /*8580*/  IMAD.MOV.U32 R164, RZ, RZ, 0x1f ;  /* 0x0000001fffa47424 */ /* 0x000fe200078e00ff */
[----:B------:R-:W-:-:S02]  /*8590*/  MOV R161, R183 ;  /* 0x000000b700a17202 */ /* 0x000fc40000000f00 */
[----:B------:R-:W-:Y:S02]  /*85a0*/  MOV R160, 0x85c0 ;  /* 0x000085c000a07802 */ /* 0x000fe40000000f00 */
[----:B------:R-:W-:Y:S05]  /*85b0*/  CALL.REL.NOINC `($__internal_171_$__cuda_sm70_shflsync_bfly_p) ;  /* 0x0000026000007944 */ /* 0x000fea0003c00000 */
[----:B-1----:R-:W-:Y:S01]  /*85c0*/  IMAD.MOV.U32 R162, RZ, RZ, R0 ;  /* 0x000000ffffa27224 */ /* 0x002fe200078e0000 */
[----:B------:R-:W-:Y:S01]  /*85d0*/  HFMA2.MMA R0, -RZ, RZ, 0, 2.384185791015625e-07 ;  /* 0x00000004ff007435 */ /* 0x000fe200000001ff */
        /* <DEDUP_REMOVED lines=8> */
[----:B------:R-:W-:Y:S01]  /*8660*/  HFMA2.MMA R0, -RZ, RZ, 0, 4.76837158203125e-07 ;  /* 0x00000008ff007435 */ /* 0x000fe200000001ff */
[----:B------:R-:W-:Y:S01]  /*8670*/  IMAD.MOV.U32 R164, RZ, RZ, 0x1f ;  /* 0x0000001fffa47424 */ /* 0x000fe200078e00ff */
[----:B------:R-:W-:-:S02]  /*8680*/  MOV R161, R183 ;  /* 0x000000b700a17202 */ /* 0x000fc40000000f00 */
[----:B------:R-:W-:Y:S02]  /*8690*/  MOV R160, 0x86b0 ;  /* 0x000086b000a07802 */ /* 0x000fe40000000f00 */
[----:B------:R-:W-:Y:S05]  /*86a0*/  CALL.REL.NOINC `($__internal_171_$__cuda_sm70_shflsync_bfly_p) ;  /* 0x0000017000007944 */ /* 0x000fea0003c00000 */
[----:B-1----:R-:W-:Y:S01]  /*86b0*/  IMAD.MOV.U32 R162, RZ, RZ, R0 ;  /* 0x000000ffffa27224 */ /* 0x002fe200078e0000 */
[----:B------:R-:W-:Y:S01]  /*86c0*/  HFMA2.MMA R0, -RZ, RZ, 0, 4.76837158203125e-07 ;  /* 0x00000008ff007435 */ /* 0x000fe200000001ff */
        /* <DEDUP_REMOVED lines=8> */
[----:B------:R-:W-:Y:S01]  /*8750*/  HFMA2.MMA R0, -RZ, RZ, 0, 9.5367431640625e-07 ;  /* 0x00000010ff007435 */ /* 0x000fe200000001ff */
[----:B------:R-:W-:Y:S01]  /*8760*/  IMAD.MOV.U32 R163, RZ, RZ, -0x1 ;  /* 0xffffffffffa37424 */ /* 0x000fe200078e00ff */
[----:B------:R-:W-:-:S02]  /*8770*/  MOV R161, R183 ;  /* 0x000000b700a17202 */ /* 0x000fc40000000f00 */
[----:B------:R-:W-:Y:S02]  /*8780*/  MOV R160, 0x87a0 ;  /* 0x000087a000a07802 */ /* 0x000fe40000000f00 */
[----:B------:R-:W-:Y:S05]  /*8790*/  CALL.REL.NOINC `($__internal_171_$__cuda_sm70_shflsync_bfly_p) ;  /* 0x0000008000007944 */ /* 0x000fea0003c00000 */
[----:B------:R-:W-:Y:S01]  /*87a0*/  HFMA2.MMA R164, -RZ, RZ, 0, 1.847743988037109375e-06 ;  /* 0x0000001fffa47435 */ /* 0x000fe200000001ff */
[----:B-1----:R-:W-:Y:S01]  /*87b0*/  MOV R162, R0 ;  /* 0x0000000000a27202 */ /* 0x002fe20000000f00 */
[----:B------:R-:W-:Y:S01]  /*87c0*/  IMAD.MOV.U32 R0, RZ, RZ, 0x10 ;  /* 0x00000010ff007424 */ /* 0x000fe200078e00ff */
[----:B------:R-:W-:Y:S02]  /*87d0*/  MOV R161, R182 ;  /* 0x000000b600a17202 */ /* 0x000fe40000000f00 */
[----:B------:R-:W-:Y:S02]  /*87e0*/  MOV R163, 0xffffffff ;  /* 0xffffffff00a37802 */ /* 0x000fe40000000f00 */
[----:B------:R-:W-:Y:S02]  /*87f0*/  MOV R160, 0x8810 ;  /* 0x0000881000a07802 */ /* 0x000fe40000000f00 */
[----:B------:R-:W-:Y:S05]  /*8800*/  CALL.REL.NOINC `($__internal_171_$__cuda_sm70_shflsync_bfly_p) ;  /* 0x0000001000007944 */ /* 0x000fea0003c00000 */
[----:B-1----:R-:W-:Y:S05]  /*8810*/  BRA `(.L_x_12830) ;  /* 0xffffb07000007947 */ /* 0x002fea000383ffff */
        .weak           $__internal_171_$__cuda_sm70_shflsync_bfly_p
        .type           $__internal_171_$__cuda_sm70_shflsync_bfly_p,@function
        .size           $__internal_171_$__cuda_sm70_shflsync_bfly_p,(.L_x_15053 - $__internal_171_$__cuda_sm70_shflsync_bfly_p)
$__internal_171_$__cuda_sm70_shflsync_bfly_p:
[----:B------:R-:W-:Y:S04]  /*8820*/  WARPSYNC R163 ;  /* 0x000000a300007348 */ /* 0x000fe80003800000 */
[----:B------:R0:W1:Y:S02]  /*8830*/  SHFL.BFLY PT, R0, R161, R0, R164 ;  /* 0x0c000000a1007389 */ /* 0x00006400000e00a4 */
[----:B0-----:R-:W-:-:S06]  /*8840*/  HFMA2.MMA R161, -RZ, RZ, 0, 0 ;  /* 0x00000000ffa17435 */ /* 0x001fcc00000001ff */
[----:B------:R-:W-:Y:S05]  /*8850*/  RET.REL.NODEC R160 `(_ZN10layer_norm13ln_bwd_kernelINS_13Kernel_traitsI6__halfffffjLj1280ELj1ELj4ELj1ELj16ENS_18Kernel_traits_baseILj1280ES2_ffffjLj128EEEEELb1ELb0ELb1ELb0EEEvNS_9BwdParamsE) ;  /* 0xffff77a0a0007950 */ /* 0x000fea0003c3ffff */
.L_x_12831:
        /* <DEDUP_REMOVED lines=10> */
.L_x_15053:


//--------------------- .text._ZN10layer_norm22ln_bwd_finalize_kernelINS_22Kernel_traits_finalizeILj1280E6__halfffffjLb0ELj1024ELj4ENS_18Kernel_traits_baseILj1280ES2_ffffjLj1024EEEEELb0ELb1EEEvNS_9BwdParamsE --------------------------
	.section	.text._ZN10layer_norm22ln_bwd_finalize_kernelINS_22Kernel_traits_finalizeILj1280E6__halfffffjLb0ELj1024ELj4ENS_18Kernel_traits_baseILj1280ES2_ffffjLj1024EEEEELb0ELb1EEEvNS_9BwdParamsE,"ax",@progbits
	.sectioninfo	@"SHI_REGISTERS=32"
	.align	128
        .global         _ZN10layer_norm22ln_bwd_finalize_kernelINS_22Kernel_traits_finalizeILj1280E6__halfffffjLb0ELj1024ELj4ENS_18Kernel_traits_baseILj1280ES2_ffffjLj1024EEEEELb0ELb1EEEvNS_9BwdParamsE
        .type           _ZN10layer_norm22ln_bwd_finalize_kernelINS_22Kernel_traits_finalizeILj1280E6__halfffffjLb0ELj1024ELj4ENS_18Kernel_traits_baseILj1280ES2_ffffjLj1024EEEEELb0ELb1EEEvNS_9BwdParamsE,@function
        .size           _ZN10layer_norm22ln_bwd_finalize_kernelINS_22Kernel_traits_finalizeILj1280E6__halfffffjLb0ELj1024ELj4ENS_18Kernel_traits_baseILj1280ES2_ffffjLj1024EEEEELb0ELb1EEEvNS_9BwdParamsE,(.L_x_15054 - _ZN10layer_norm22ln_bwd_finalize_kernelINS_22Kernel_traits_finalizeILj1280E6__halfffffjLb0ELj1024ELj4ENS_18Kernel_traits_baseILj1280ES2_ffffjLj1024EEEEELb0ELb1EEEvNS_9BwdParamsE)
        .other          _ZN10layer_norm22ln_bwd_finalize_kernelINS_22Kernel_traits_finalizeILj1280E6__halfffffjLb0ELj1024ELj4ENS_18Kernel_traits_baseILj1280ES2_ffffjLj1024EEEEELb0ELb1EEEvNS_9BwdParamsE,@"STO_CUDA_ENTRY STV_DEFAULT"
_ZN10layer_norm22ln_bwd_finalize_kernelINS_22Kernel_traits_finalizeILj1280E6__halfffffjLb0ELj1024ELj4ENS_18Kernel_traits_baseILj1280ES2_ffffjLj1024EEEEELb0ELb1EEEvNS_9BwdParamsE:
.text._ZN10layer_norm22ln_bwd_finalize_kernelINS_22Kernel_traits_finalizeILj1280E6__halfffffjLb0ELj1024ELj4ENS_18Kernel_traits_baseILj1280ES2_ffffjLj1024EEEEELb0ELb1EEEvNS_9BwdParamsE:
        /* <DEDUP_REMOVED lines=19> */
.L_x_12844:
        /* <DEDUP_REMOVED lines=27> */
.L_x_12836:
        /* <DEDUP_REMOVED lines=35> */
.L_x_12835:
[----:B------:R-:W-:Y:S05]  /*0510*/  BSYNC B1 ;  /* 0x0000000000017941 */ /* 0x000fea0003800000 */
.L_x_12834:
        /* <DEDUP_REMOVED lines=23> */
.L_x_12838:
[----:B------:R-:W-:Y:S05]  /*0690*/  BSYNC B1 ;  /* 0x0000000000017941 */ /* 0x000fea0003800000 */
.L_x_12837:
        /* <DEDUP_REMOVED lines=10> */
.L_x_12833:
[----:B------:R-:W-:Y:S05]  /*0740*/  BSYNC B0 ;  /* 0x0000000000007941 */ /* 0x000fea0003800000 */
.L_x_12832:
        /* <DEDUP_REMOVED lines=11> */
.L_x_12845:
        /* <DEDUP_REMOVED lines=18> */
.L_x_12846:
[----:B------:R-:W-:Y:S01]  /*0920*/  @!P1 SHF.R.U32.HI R2, RZ, 0x3, R0 ;  /* 0x00000003ff029819 */ /* 0x000fe20000011600 */
[----:B---3--:R-:W-:Y:S02]  /*0930*/  FADD.FTZ R5, R5, R10 ;  /* 0x0000000a05057221 */ /* 0x008fe40000010000 */
[----:B--2---:R-:W-:Y:S01]  /*0940*/  FADD.FTZ R7, R7, R4 ;  /* 0x0000000407077221 */ /* 0x004fe20000010000 */
[----:B------:R-:W-:-:S05]  /*0950*/  @!P1 LOP3.LUT R2, R2, 0x1ffffffc, RZ, 0xc0, !PT ;  /* 0x1ffffffc02029812 */ /* 0x000fca00078ec0ff */
[----:B------:R2:W-:Y:S04]  /*0960*/  @!P1 STS [R2+0x2000], R5 ;  /* 0x0020000502009388 */ /* 0x0005e80000000800 */
[----:B------:R2:W-:Y:S02]  /*0970*/  @!P1 STS [R2+0x2080], R7 ;  /* 0x0020800702009388 */ /* 0x0005e40000000800 */
.L_x_12839:
        /* <DEDUP_REMOVED lines=13> */
.L_x_12843:
[----:B------:R-:W-:Y:S05]  /*0a50*/  BSYNC B0 ;  /* 0x0000000000007941 */ /* 0x000fea0003800000 */
.L_x_12842:
[C---:B------:R-:W-:Y:S02]  /*0a60*/  ISETP.GT.U32.AND P1, PT, R18.reuse, -0x501, PT ;  /* 0xfffffaff1200780c */ /* 0x040fe40003f24070 */
[----:B------:R-:W-:Y:S02]  /*0a70*/  IADD3 R18, R18, 0x500, RZ ;  /* 0x0000050012127810 */ /* 0x000fe40007ffe0ff */
[----:B------:R-:W-:-:S09]  /*0a80*/  IADD3 R19, R19, 0x280, RZ ;  /* 0x0000028013137810 */ /* 0x000fd20007ffe0ff */
[----:B012---:R-:W-:Y:S05]  /*0a90*/  @P1 BRA `(.L_x_12844) ;  /* 0xfffff69000001947 */ /* 0x007fea000383ffff */
[----:B------:R-:W-:Y:S05]  /*0aa0*/  EXIT ;  /* 0x000000000000794d */ /* 0x000fea0003800000 */
.L_x_12840:
[----:B--2---:R-:W-:Y:S01]  /*0ab0*/  IMAD.MOV.U32 R10, RZ, RZ, R4 ;  /* 0x000000ffff0a7224 */ /* 0x004fe200078e0004 */
[----:B------:R-:W-:Y:S01]  /*0ac0*/  MOV R9, 0x1 ;  /* 0x0000000100097802 */ /* 0x000fe20000000f00 */
[----:B------:R-:W-:Y:S01]  /*0ad0*/  IMAD.MOV.U32 R6, RZ, RZ, 0x1f ;  /* 0x0000001fff067424 */ /* 0x000fe200078e00ff */
[----:B------:R-:W-:Y:S02]  /*0ae0*/  MOV R11, 0xffffffff ;  /* 0xffffffff000b7802 */ /* 0x000fe40000000f00 */
[----:B------:R-:W-:Y:S02]  /*0af0*/  MOV R2, 0xb10 ;  /* 0x00000b1000027802 */ /* 0x000fe40000000f00 */
[----:B01----:R-:W-:Y:S05]  /*0b00*/  CALL.REL.NOINC `($__internal_172_$__cuda_sm70_shflsync_bfly_p) ;  /* 0x000003c000007944 */ /* 0x003fea0003c00000 */
[----:B-1----:R-:W-:Y:S01]  /*0b10*/  IMAD.MOV.U32 R3, RZ, RZ, R6 ;  /* 0x000000ffff037224 */ /* 0x002fe200078e0006 */
[----:B0-----:R-:W-:Y:S05]  /*0b20*/  BRA `(.L_x_12845) ;  /* 0xfffffcd000007947 */ /* 0x001fea000383ffff */
.L_x_12841:
[----:B------:R-:W-:Y:S01]  /*0b30*/  HFMA2.MMA R6, -RZ, RZ, 0, 1.847743988037109375e-06 ;  /* 0x0000001fff067435 */ /* 0x000fe200000001ff */
[----:B------:R-:W-:Y:S01]  /*0b40*/  MOV R10, R13 ;  /* 0x0000000d000a7202 */ /* 0x000fe20000000f00 */
[----:B------:R-:W-:Y:S01]  /*0b50*/  IMAD.MOV.U32 R9, RZ, RZ, 0x2 ;  /* 0x00000002ff097424 */ /* 0x000fe200078e00ff */
[----:B------:R-:W-:Y:S01]  /*0b60*/  MOV R2, 0xb90 ;  /* 0x00000b9000027802 */ /* 0x000fe20000000f00 */
[----:B------:R-:W-:-:S02]  /*0b70*/  IMAD.MOV.U32 R11, RZ, RZ, -0x1 ;  /* 0xffffffffff0b7424 */ /* 0x000fc400078e00ff */
[----:B012---:R-:W-:Y:S05]  /*0b80*/  CALL.REL.NOINC `($__internal_172_$__cuda_sm70_shflsync_bfly_p) ;  /* 0x0000034000007944 */ /* 0x007fea0003c00000 */
[----:B01----:R-:W-:Y:S01]  /*0b90*/  FADD.FTZ R10, R13, R6 ;  /* 0x000000060d0a7221 */ /* 0x003fe20000010000 */
[----:B------:R-:W-:Y:S01]  /*0ba0*/  HFMA2.MMA R6, -RZ, RZ, 0, 1.847743988037109375e-06 ;  /* 0x0000001fff067435 */ /* 0x000fe200000001ff */
[----:B------:R-:W-:Y:S01]  /*0bb0*/  MOV R9, 0x4 ;  /* 0x0000000400097802 */ /* 0x000fe20000000f00 */
[----:B------:R-:W-:Y:S01]  /*0bc0*/  IMAD.MOV.U32 R11, RZ, RZ, -0x1 ;  /* 0xffffffffff0b7424 */ /* 0x000fe200078e00ff */
[----:B------:R-:W-:-:S03]  /*0bd0*/  MOV R2, 0xbf0 ;  /* 0x00000bf000027802 */ /* 0x000fc60000000f00 */
[----:B------:R-:W-:Y:S05]  /*0be0*/  CALL.REL.NOINC `($__internal_172_$__cuda_sm70_shflsync_bfly_p) ;  /* 0x000002e000007944 */ /* 0x000fea0003c00000 */
[----:B01----:R-:W-:Y:S01]  /*0bf0*/  FADD.FTZ R10, R10, R6 ;  /* 0x000000060a0a7221 */ /* 0x003fe20000010000 */
[----:B------:R-:W-:Y:S01]  /*0c00*/  HFMA2.MMA R6, -RZ, RZ, 0, 1.847743988037109375e-06 ;  /* 0x0000001fff067435 */ /* 0x000fe200000001ff */
[----:B------:R-:W-:Y:S01]  /*0c10*/  MOV R9, 0x8 ;  /* 0x0000000800097802 */ /* 0x000fe20000000f00 */
[----:B------:R-:W-:Y:S01]  /*0c20*/  IMAD.MOV.U32 R11, RZ, RZ, -0x1 ;  /* 0xffffffffff0b7424 */ /* 0x000fe200078e00ff */
[----:B------:R-:W-:-:S03]  /*0c30*/  MOV R2, 0xc50 ;  /* 0x00000c5000027802 */ /* 0x000fc60000000f00 */
[----:B------:R-:W-:Y:S05]  /*0c40*/  CALL.REL.NOINC `($__internal_172_$__cuda_sm70_shflsync_bfly_p) ;  /* 0x0000028000007944 */ /* 0x000fea0003c00000 */
[----:B-1----:R-:W-:Y:S01]  /*0c50*/  FADD.FTZ R4, R10, R6 ;  /* 0x000000060a047221 */ /* 0x002fe20000010000 */
[----:B------:R-:W-:Y:S01]  /*0c60*/  HFMA2.MMA R6, -RZ, RZ, 0, 1.847743988037109375e-06 ;  /* 0x0000001fff067435 */ /* 0x000fe200000001ff */
[----:B0-----:R-:W-:Y:S01]  /*0c70*/  MOV R9, 0x10 ;  /* 0x0000001000097802 */ /* 0x001fe20000000f00 */
[----:B------:R-:W-:Y:S01]  /*0c80*/  IMAD.MOV.U32 R11, RZ, RZ, -0x1 ;  /* 0xffffffffff0b7424 */ /* 0x000fe200078e00ff */
[----:B------:R-:W-:-:S02]  /*0c90*/  MOV R2, 0xcc0 ;  /* 0x00000cc000027802 */ /* 0x000fc40000000f00 */
[----:B------:R-:W-:Y:S02]  /*0ca0*/  MOV R10, R4 ;  /* 0x00000004000a7202 */ /* 0x000fe40000000f00 */
[----:B------:R-:W-:Y:S05]  /*0cb0*/  CALL.REL.NOINC `($__internal_172_$__cuda_sm70_shflsync_bfly_p) ;  /* 0x0000021000007944 */ /* 0x000fea0003c00000 */
[----:B0-----:R-:W-:Y:S01]  /*0cc0*/  HFMA2.MMA R9, -RZ, RZ, 0, 5.9604644775390625e-08 ;  /* 0x00000001ff097435 */ /* 0x001fe200000001ff */
[----:B-1----:R-:W-:Y:S01]  /*0cd0*/  MOV R7, R6 ;  /* 0x0000000600077202 */ /* 0x002fe20000000f00 */
[----:B------:R-:W-:Y:S01]  /*0ce0*/  IMAD.MOV.U32 R10, RZ, RZ, R5 ;  /* 0x000000ffff0a7224 */ /* 0x000fe200078e0005 */
[----:B------:R-:W-:Y:S01]  /*0cf0*/  MOV R6, 0x1f ;  /* 0x0000001f00067802 */ /* 0x000fe20000000f00 */
[----:B------:R-:W-:Y:S01]  /*0d00*/  IMAD.MOV.U32 R11, RZ, RZ, -0x1 ;  /* 0xffffffffff0b7424 */ /* 0x000fe200078e00ff */
[----:B------:R-:W-:Y:S02]  /*0d10*/  MOV R2, 0xd30 ;  /* 0x00000d3000027802 */ /* 0x000fe40000000f00 */
[----:B------:R-:W-:Y:S05]  /*0d20*/  CALL.REL.NOINC `($__internal_172_$__cuda_sm70_shflsync_bfly_p) ;  /* 0x000001a000007944 */ /* 0x000fea0003c00000 */
[----:B0-----:R-:W-:Y:S01]  /*0d30*/  HFMA2.MMA R9, -RZ, RZ, 0, 1.1920928955078125e-07 ;  /* 0x00000002ff097435 */ /* 0x001fe200000001ff */
[----:B-1----:R-:W-:Y:S01]  /*0d40*/  FADD.FTZ R10, R5, R6 ;  /* 0x00000006050a7221 */ /* 0x002fe20000010000 */
[----:B------:R-:W-:Y:S01]  /*0d50*/  MOV R6, 0x1f ;  /* 0x0000001f00067802 */ /* 0x000fe20000000f00 */
[----:B------:R-:W-:Y:S01]  /*0d60*/  IMAD.MOV.U32 R11, RZ, RZ, -0x1 ;  /* 0xffffffffff0b7424 */ /* 0x000fe200078e00ff */
[----:B------:R-:W-:Y:S02]  /*0d70*/  MOV R2, 0xd90 ;  /* 0x00000d9000027802 */ /* 0x000fe40000000f00 */
[----:B------:R-:W-:Y:S05]  /*0d80*/  CALL.REL.NOINC `($__internal_172_$__cuda_sm70_shflsync_bfly_p) ;  /* 0x0000014000007944 */ /* 0x000fea0003c00000 */
[----:B0-----:R-:W-:Y:S01]  /*0d90*/  HFMA2.MMA R9, -RZ, RZ, 0, 2.384185791015625e-07 ;  /* 0x00000004ff097435 */ /* 0x001fe200000001ff */
[----:B-1----:R-:W-:Y:S01]  /*0da0*/  FADD.FTZ R10, R10, R6 ;  /* 0x000000060a0a7221 */ /* 0x002fe20000010000 */
[----:B------:R-:W-:Y:S01]  /*0db0*/  MOV R6, 0x1f ;  /* 0x0000001f00067802 */ /* 0x000fe20000000f00 */
[----:B------:R-:W-:Y:S01]  /*0dc0*/  IMAD.MOV.U32 R11, RZ, RZ, -0x1 ;  /* 0xffffffffff0b7424 */ /* 0x000fe200078e00ff */
[----:B------:R-:W-:-:S02]  /*0dd0*/  MOV R2, 0xdf0 ;  /* 0x00000df000027802 */ /* 0x000fc40000000f00 */
[----:B------:R-:W-:Y:S05]  /*0de0*/  CALL.REL.NOINC `($__internal_172_$__cuda_sm70_shflsync_bfly_p) ;  /* 0x000000e000007944 */ /* 0x000fea0003c00000 */
[----:B0-----:R-:W-:Y:S01]  /*0df0*/  HFMA2.MMA R9, -RZ, RZ, 0, 4.76837158203125e-07 ;  /* 0x00000008ff097435 */ /* 0x001fe200000001ff */
[----:B-1----:R-:W-:Y:S01]  /*0e00*/  FADD.FTZ R10, R10, R6 ;  /* 0x000000060a0a7221 */ /* 0x002fe20000010000 */
[----:B------:R-:W-:Y:S01]  /*0e10*/  MOV R6, 0x1f ;  /* 0x0000001f00067802 */ /* 0x000fe20000000f00 */
[----:B------:R-:W-:Y:S01]  /*0e20*/  IMAD.MOV.U32 R11, RZ, RZ, -0x1 ;  /* 0xffffffffff0b7424 */ /* 0x000fe200078e00ff */
[----:B------:R-:W-:-:S02]  /*0e30*/  MOV R2, 0xe50 ;  /* 0x00000e5000027802 */ /* 0x000fc40000000f00 */
[----:B------:R-:W-:Y:S05]  /*0e40*/  CALL.REL.NOINC `($__internal_172_$__cuda_sm70_shflsync_bfly_p) ;  /* 0x0000008000007944 */ /* 0x000fea0003c00000 */
[----:B0-----:R-:W-:Y:S01]  /*0e50*/  HFMA2.MMA R9, -RZ, RZ, 0, 9.5367431640625e-07 ;  /* 0x00000010ff097435 */ /* 0x001fe200000001ff */
[----:B-1----:R-:W-:Y:S01]  /*0e60*/  FADD.FTZ R10, R10, R6 ;  /* 0x000000060a0a7221 */ /* 0x002fe20000010000 */
[----:B------:R-:W-:Y:S01]  /*0e70*/  MOV R6, 0x1f ;  /* 0x0000001f00067802 */ /* 0x000fe20000000f00 */
[----:B------:R-:W-:Y:S01]  /*0e80*/  IMAD.MOV.U32 R11, RZ, RZ, -0x1 ;  /* 0xffffffffff0b7424 */ /* 0x000fe200078e00ff */
[----:B------:R-:W-:-:S02]  /*0e90*/  MOV R2, 0xeb0 ;  /* 0x00000eb000027802 */ /* 0x000fc40000000f00 */
[----:B------:R-:W-:Y:S05]  /*0ea0*/  CALL.REL.NOINC `($__internal_172_$__cuda_sm70_shflsync_bfly_p) ;  /* 0x0000002000007944 */ /* 0x000fea0003c00000 */
[----:B-1----:R-:W-:Y:S01]  /*0eb0*/  MOV R5, R6 ;  /* 0x0000000600057202 */ /* 0x002fe20000000f00 */
[----:B0-----:R-:W-:Y:S05]  /*0ec0*/  BRA `(.L_x_12846) ;  /* 0xfffffa5000007947 */ /* 0x001fea000383ffff */
        .weak           $__internal_172_$__cuda_sm70_shflsync_bfly_p
        .type           $__internal_172_$__cuda_sm70_shflsync_bfly_p,@function
        .size           $__internal_172_$__cuda_sm70_shflsync_bfly_p,(.L_x_15054 - $__internal_172_$__cuda_sm70_shflsync_bfly_p)
$__internal_172_$__cuda_sm70_shflsync_bfly_p:
[----:B------:R-:W-:Y:S01]  /*0ed0*/  HFMA2.MMA R3, -RZ, RZ, 0, 0 ;  /* 0x00000000ff037435 */ /* 0x000fe200000001ff */
[----:B------:R-:W-:Y:S04]  /*0ee0*/  WARPSYNC R11 ;  /* 0x0000000b00007348 */ /* 0x000fe80003800000 */
[----:B------:R0:W1:Y:S01]  /*0ef0*/  SHFL.BFLY PT, R6, R10, R9, R6 ;  /* 0x0c0000090a067389 */ /* 0x00006200000e0006 */
[----:B------:R-:W-:Y:S05]  /*0f00*/  RET.REL.NODEC R2 `(_ZN10layer_norm22ln_bwd_finalize_kernelINS_22Kernel_traits_finalizeILj1280E6__halfffffjLb0ELj1024ELj4ENS_18Kernel_traits_baseILj1280ES2_ffffjLj1024EEEEELb0ELb1EEEvNS_9BwdParamsE) ;  /* 0xfffff0f002007950 */ /* 0x000fea0003c3ffff */
.L_x_12847:
        /* <DEDUP_REMOVED lines=15> */
.L_x_15054:


//--------------------- .text._ZN10layer_norm13ln_bwd_kernelINS_13Kernel_traitsI6__halfffffjLj1280ELj1ELj4ELj1ELj16ENS_18Kernel_traits_baseILj1280ES2_ffffjLj128EEEEELb1ELb0ELb1ELb1EEEvNS_9BwdParamsE --------------------------
	.section	.text._ZN10layer_norm13ln_bwd_kernelINS_13Kernel_traitsI6__halfffffjLj1280ELj1ELj4ELj1ELj16ENS_18Kernel_traits_baseILj1280ES2_ffffjLj128EEEEELb1ELb0ELb1ELb1EEEvNS_9BwdParamsE,"ax",@progbits
	.sectioninfo	@"SHI_REGISTERS=255"
	.align	128
        .global         _ZN10layer_norm13ln_bwd_kernelINS_13Kernel_traitsI6__halfffffjLj1280ELj1ELj4ELj1ELj16ENS_18Kernel_traits_baseILj1280ES2_ffffjLj128EEEEELb1ELb0ELb1ELb1EEEvNS_9BwdParamsE
        .type           _ZN10layer_norm13ln_bwd_kernelINS_13Kernel_traitsI6__halfffffjLj1280ELj1ELj4ELj1ELj16ENS_18Kernel_traits_baseILj1280ES2_ffffjLj128EEEEELb1ELb0ELb1ELb1EEEvNS_9BwdParamsE,@function
        .size           _ZN10layer_norm13ln_bwd_kernelINS_13Kernel_traitsI6__halfffffjLj1280ELj1ELj4ELj1ELj16ENS_18Kernel_traits_baseILj1280ES2_ffffjLj128EEEEELb1ELb0ELb1ELb1EEEvNS_9BwdParamsE,(.L_x_15055 - _ZN10layer_norm13ln_bwd_kernelINS_13Kernel_traitsI6__halfffffjLj1280ELj1ELj4ELj1ELj16ENS_18Kernel_traits_baseILj1280ES2_ffffjLj128EEEEELb1ELb0ELb1ELb1EEEvNS_9BwdParamsE)
        .other          _ZN10layer_norm13ln_bwd_kernelINS_13Kernel_traitsI6__halfffffjLj1280ELj1ELj4ELj1ELj16ENS_18Kernel_traits_baseILj1280ES2_ffffjLj128EEEEELb1ELb0ELb1ELb1EEEvNS_9BwdParamsE,@"STO_CUDA_ENTRY STV_DEFAULT"
_ZN10layer_norm13ln_bwd_kernelINS_13Kernel_traitsI6__halfffffjLj1280ELj1ELj4ELj1ELj16ENS_18Kernel_traits_baseILj1280ES2_ffffjLj128EEEEELb1ELb0ELb1ELb1EEEvNS_9BwdParamsE:
.text._ZN10layer_norm13ln_bwd_kernelINS_13Kernel_traitsI6__halfffffjLj1280ELj1ELj4ELj1ELj16ENS_18Kernel_traits_baseILj1280ES2_ffffjLj128EEEEELb1ELb0ELb1ELb1EEEvNS_9BwdParamsE:
        /* <DEDUP_REMOVED lines=51> */
.L_x_12849:
[----:B------:R-:W-:-:S04]  /*0330*/  SHF.L.U32 R0, R2, 0x3, RZ ;  /* 0x0000000302007819 */ /* 0x000fc800000006ff */
[----:B------:R-:W-:-:S04]  /*0340*/  LOP3.LUT R0, R0, 0xf8, RZ, 0xc0, !PT ;  /* 0x000000f800007812 */ /* 0x000fc800078ec0ff */
[----:B------:R-:W-:-:S04]  /*0350*/  IADD3 R4, P0, R0, c[0x0][0x1b0], RZ ;  /* 0x00006c0000047a10 */ /* 0x000fc80007f1e0ff */
[----:B------:R-:W-:-:S05]  /*0360*/  IADD3.X R5, RZ, c[0x0][0x1b4], RZ, P0, !PT ;  /* 0x00006d00ff057a10 */ /* 0x000fca00007fe4ff */
[----:B------:R-:W2:Y:S04]  /*0370*/  LDG.E.64 R6, [R4.64] ;  /* 0x0000000404067981 */ /* 0x000ea8000c1e1b00 */
[----:B------:R-:W3:Y:S04]  /*0380*/  LDG.E.64 R8, [R4.64+0x100] ;  /* 0x0001000404087981 */ /* 0x000ee8000c1e1b00 */
[----:B------:R-:W4:Y:S04]  /*0390*/  LDG.E.64 R16, [R4.64+0x200] ;  /* 0x0002000404107981 */ /* 0x000f28000c1e1b00 */
[----:B------:R-:W5:Y:S04]  /*03a0*/  LDG.E.64 R18, [R4.64+0x300] ;  /* 0x0003000404127981 */ /* 0x000f68000c1e1b00 */
[----:B------:R-:W5:Y:S04]  /*03b0*/  LDG.E.64 R20, [R4.64+0x400] ;  /* 0x0004000404147981 */ /* 0x000f68000c1e1b00 */
        /* <DEDUP_REMOVED lines=50> */
[----:B---3--:R-:W-:Y:S01]  /*06e0*/  SHF.R.U64 R12, R8, 0x10, R9 ;  /* 0x00000010080c7819 */ /* 0x008fe20000001209 */
[----:B------:R-:W-:Y:S01]  /*06f0*/  HADD2.F32 R14, -RZ, R14.H0_H0 ;  /* 0x2000000eff0e7230 */ /* 0x000fe20000004100 */
[----:B----4-:R-:W-:Y:S01]  /*0700*/  SHF.R.U64 R10, R16, 0x10, R17 ;  /* 0x00000010100a7819 */ /* 0x010fe20000001211 */
[----:B------:R2:W-:Y:S01]  /*0710*/  STL [R1+0x5c], R2 ;  /* 0x00005c0201007387 */ /* 0x0005e20000100800 */
[----:B------:R-:W-:Y:S01]  /*0720*/  SHF.R.U32.HI R11, RZ, 0x10, R9 ;  /* 0x00000010ff0b7819 */ /* 0x000fe20000011609 */
[----:B------:R-:W-:Y:S01]  /*0730*/  HADD2.F32 R13, -RZ, R13.H0_H0 ;  /* 0x2000000dff0d7230 */ /* 0x000fe20000004100 */
[--C-:B-----5:R-:W-:Y:S01]  /*0740*/  SHF.R.U32.HI R7, RZ, 0x10, R19.reuse ;  /* 0x00000010ff077819 */ /* 0x120fe20000011613 */
[----:B------:R-:W-:Y:S02]  /*0750*/  HADD2.F32 R12, -RZ, R12.H0_H0 ;  /* 0x2000000cff0c7230 */ /* 0x000fe40000004100 */
[----:B-1----:R-:W-:Y:S01]  /*0760*/  HADD2.F32 R0, -RZ, R8.H0_H0 ;  /* 0x20000008ff007230 */ /* 0x002fe20000004100 */
[----:B------:R-:W-:Y:S01]  /*0770*/  SHF.R.U64 R8, R18, 0x10, R19 ;  /* 0x0000001012087819 */ /* 0x000fe20000001213 */
[----:B------:R-:W-:Y:S01]  /*0780*/  HADD2.F32 R11, -RZ, R11.H0_H0 ;  /* 0x2000000bff0b7230 */ /* 0x000fe20000004100 */
[----:B------:R-:W-:Y:S01]  /*0790*/  SHF.R.U64 R6, R20, 0x10, R21 ;  /* 0x0000001014067819 */ /* 0x000fe20000001215 */
[----:B--2---:R-:W-:Y:S01]  /*07a0*/  HADD2.F32 R2, -RZ, R9.H0_H0 ;  /* 0x20000009ff027230 */ /* 0x004fe20000004100 */
[----:B------:R1:W-:Y:S01]  /*07b0*/  STL [R1+0x54], R0 ;  /* 0x0000540001007387 */ /* 0x0003e20000100800 */
[----:B------:R-:W-:Y:S01]  /*07c0*/  SHF.R.U32.HI R9, RZ, 0x10, R17 ;  /* 0x00000010ff097819 */ /* 0x000fe20000011611 */
[----:B------:R-:W-:Y:S01]  /*07d0*/  HADD2.F32 R10, -RZ, R10.H0_H0 ;  /* 0x2000000aff0a7230 */ /* 0x000fe20000004100 */
[----:B0-----:R-:W-:Y:S01]  /*07e0*/  SHF.R.U32.HI R5, RZ, 0x10, R21 ;  /* 0x00000010ff057819 */ /* 0x001fe20000011615 */
[----:B------:R0:W-:Y:S01]  /*07f0*/  STL [R1+0x4c], R2 ;  /* 0x00004c0201007387 */ /* 0x0001e20000100800 */
[----:B------:R-:W-:Y:S01]  /*0800*/  HADD2.F32 R15, -RZ, R24.H0_H0 ;  /* 0x20000018ff0f7230 */ /* 0x000fe20000004100 */
[----:B------:R-:W-:Y:S01]  /*0810*/  SHF.R.U64 R4, R22, 0x10, R23 ;  /* 0x0000001016047819 */ /* 0x000fe20000001217 */
[----:B------:R-:W-:Y:S01]  /*0820*/  HADD2.F32 R9, -RZ, R9.H0_H0 ;  /* 0x20000009ff097230 */ /* 0x000fe20000004100 */
[----:B------:R-:W-:Y:S01]  /*0830*/  SHF.R.U32.HI R251, RZ, 0x10, R25 ;  /* 0x00000010fffb7819 */ /* 0x000fe20000011619 */
[----:B------:R-:W-:Y:S01]  /*0840*/  HADD2.F32 R8, -RZ, R8.H0_H0 ;  /* 0x20000008ff087230 */ /* 0x000fe20000004100 */
[--C-:B------:R-:W-:Y:S01]  /*0850*/  SHF.R.U64 R249, R26, 0x10, R27.reuse ;  /* 0x000000101af97819 */ /* 0x100fe2000000121b */
[----:B-1----:R-:W-:Y:S01]  /*0860*/  HADD2.F32 R0, -RZ, R16.H0_H0 ;  /* 0x20000010ff007230 */ /* 0x002fe20000004100 */
[----:B------:R-:W-:Y:S01]  /*0870*/  SHF.R.U32.HI R247, RZ, 0x10, R27 ;  /* 0x00000010fff77819 */ /* 0x000fe2000001161b */
[----:B------:R-:W-:Y:S01]  /*0880*/  HADD2.F32 R16, -RZ, R23.H0_H0 ;  /* 0x20000017ff107230 */ /* 0x000fe20000004100 */
[--C-:B------:R-:W-:Y:S01]  /*0890*/  SHF.R.U64 R245, R28, 0x10, R29.reuse ;  /* 0x000000101cf57819 */ /* 0x100fe2000000121d */
[----:B0-----:R-:W-:Y:S01]  /*08a0*/  HADD2.F32 R2, -RZ, R17.H0_H0 ;  /* 0x20000011ff027230 */ /* 0x001fe20000004100 */
[----:B------:R0:W-:Y:S01]  /*08b0*/  STL [R1+0x44], R0 ;  /* 0x0000440001007387 */ /* 0x0001e20000100800 */
[----:B------:R-:W-:Y:S01]  /*08c0*/  HADD2.F32 R7, -RZ, R7.H0_H0 ;  /* 0x20000007ff077230 */ /* 0x000fe20000004100 */
[----:B------:R-:W-:Y:S01]  /*08d0*/  SHF.R.U32.HI R243, RZ, 0x10, R29 ;  /* 0x00000010fff37819 */ /* 0x000fe2000001161d */
[----:B------:R-:W-:Y:S01]  /*08e0*/  HADD2.F32 R6, -RZ, R6.H0_H0 ;  /* 0x20000006ff067230 */ /* 0x000fe20000004100 */
[----:B------:R1:W-:Y:S01]  /*08f0*/  STL [R1+0x3c], R2 ;  /* 0x00003c0201007387 */ /* 0x0003e20000100800 */
[----:B------:R-:W-:Y:S01]  /*0900*/  HADD2.F32 R5, -RZ, R5.H0_H0 ;  /* 0x20000005ff057230 */ /* 0x000fe20000004100 */
[--C-:B------:R-:W-:Y:S01]  /*0910*/  SHF.R.U64 R241, R30, 0x10, R31.reuse ;  /* 0x000000101ef17819 */ /* 0x100fe2000000121f */
[----:B------:R-:W-:Y:S01]  /*0920*/  HADD2.F32 R4, -RZ, R4.H0_H0 ;  /* 0x20000004ff047230 */ /* 0x000fe20000004100 */
[----:B------:R-:W-:Y:S01]  /*0930*/  SHF.R.U32.HI R239, RZ, 0x10, R31 ;  /* 0x00000010ffef7819 */ /* 0x000fe2000001161f */
[----:B------:R-:W-:-:S02]  /*0940*/  HADD2.F32 R252, -RZ, R25.H0_H0 ;  /* 0x20000019fffc7230 */ /* 0x000fc40000004100 */
        /* <DEDUP_REMOVED lines=14> */
[----:B------:R-:W-:-:S02]  /*0a30*/  HADD2.F32 R249, -RZ, R249.H0_H0 ;  /* 0x200000f9fff97230 */ /* 0x000fc40000004100 */
[----:B------:R-:W-:Y:S01]  /*0a40*/  HADD2.F32 R247, -RZ, R247.H0_H0 ;  /* 0x200000f7fff77230 */ /* 0x000fe20000004100 */
[----:B------:R1:W-:Y:S01]  /*0a50*/  STL [R1+0x1c], R2 ;  /* 0x00001c0201007387 */ /* 0x0003e20000100800 */
[----:B------:R-:W-:Y:S02]  /*0a60*/  HADD2.F32 R245, -RZ, R245.H0_H0 ;  /* 0x200000f5fff57230 */ /* 0x000fe40000004100 */
[----:B------:R-:W-:Y:S02]  /*0a70*/  HADD2.F32 R243, -RZ, R243.H0_H0 ;  /* 0x200000f3fff37230 */ /* 0x000fe40000004100 */
[----:B------:R-:W-:Y:S02]  /*0a80*/  HADD2.F32 R241, -RZ, R241.H0_H0 ;  /* 0x200000f1fff17230 */ /* 0x000fe40000004100 */
[----:B0-----:R-:W-:Y:S02]  /*0a90*/  HADD2.F32 R0, -RZ, R22.H0_H0 ;  /* 0x20000016ff007230 */ /* 0x001fe40000004100 */
[----:B------:R-:W-:Y:S01]  /*0aa0*/  HADD2.F32 R239, -RZ, R239.H0_H0 ;  /* 0x200000efffef7230 */ /* 0x000fe20000004100 */
[----:B-1----:R-:W-:-:S02]  /*0ab0*/  SHF.R.U32.HI R2, RZ, 0x10, R23 ;  /* 0x00000010ff027819 */ /* 0x002fc40000011617 */
[----:B------:R0:W-:Y:S03]  /*0ac0*/  STL [R1+0x14], R0 ;  /* 0x0000140001007387 */ /* 0x0001e60000100800 */
[----:B------:R-:W-:Y:S01]  /*0ad0*/  HADD2.F32 R2, -RZ, R2.H0_H0 ;  /* 0x20000002ff027230 */ /* 0x000fe20000004100 */
[----:B------:R1:W-:Y:S04]  /*0ae0*/  STL [R1+0xc], R16 ;  /* 0x00000c1001007387 */ /* 0x0003e80000100800 */
[----:B------:R1:W-:Y:S01]  /*0af0*/  STL [R1+0x4], R15 ;  /* 0x0000040f01007387 */ /* 0x0003e20000100800 */
[----:B0-----:R-:W-:-:S03]  /*0b00*/  SHF.R.U64 R0, R24, 0x10, R25 ;  /* 0x0000001018007819 */ /* 0x001fc60000001219 */
[----:B------:R1:W-:Y:S02]  /*0b10*/  STL [R1+0x60], R14 ;  /* 0x0000600e01007387 */ /* 0x0003e40000100800 */
[----:B------:R-:W-:Y:S02]  /*0b20*/  HADD2.F32 R0, -RZ, R0.H0_H0 ;  /* 0x20000000ff007230 */ /* 0x000fe40000004100 */
        /* <DEDUP_REMOVED lines=11> */
[----:B------:R1:W-:Y:S02]  /*0be0*/  STL [R1], R0 ;  /* 0x0000000001007387 */ /* 0x0003e40000100800 */
.L_x_12936:
[----:B------:R-:W-:-:S10]  /*0bf0*/  HFMA2.MMA R233, -RZ, RZ, 0, 2.384185791015625e-07 ;  /* 0x00000004ffe97435 */ /* 0x000fd400000001ff */
[----:B-1----:R-:W-:-:S05]  /*0c00*/  IMAD.WIDE R4, R3, R233, c[0x0][0x1d8] ;  /* 0x0000760003047625 */ /* 0x002fca00078e02e9 */
[----:B------:R0:W2:Y:S04]  /*0c10*/  LDG.E R170, [R4.64] ;  /* 0x0000000404aa7981 */ /* 0x0000a8000c1e1900 */
[----:B------:R-:W1:Y:S01]  /*0c20*/  S2R R6, SR_TID.X ;  /* 0x0000000000067919 */ /* 0x000e620000002100 */
[C---:B------:R-:W-:Y:S02]  /*0c30*/  IMAD R0, R3.reuse, c[0x0][0x168], RZ ;  /* 0x00005a0003007a24 */ /* 0x040fe400078e02ff */
[----:B------:R-:W-:-:S04]  /*0c40*/  IMAD.WIDE R220, R3, R233, c[0x0][0x1d0] ;  /* 0x0000740003dc7625 */ /* 0x000fc800078e02e9 */
[----:B0-----:R-:W-:Y:S02]  /*0c50*/  IMAD.WIDE R4, R3, R233, c[0x0][0x1a8] ;  /* 0x00006a0003047625 */ /* 0x001fe400078e02e9 */
[----:B------:R1:W5:Y:S04]  /*0c60*/  LDG.E R220, [R220.64] ;  /* 0x00000004dcdc7981 */ /* 0x000368000c1e1900 */
[----:B------:R0:W5:Y:S02]  /*0c70*/  LDG.E R2, [R4.64] ;  /* 0x0000000404027981 */ /* 0x000164000c1e1900 */
[----:B0-----:R-:W-:Y:S02]  /*0c80*/  SHF.R.S32.HI R4, RZ, 0x1f, R0 ;  /* 0x0000001fff047819 */ /* 0x001fe40000011400 */
[----:B-1----:R-:W-:-:S02]  /*0c90*/  LOP3.LUT R221, R6, 0x1f, RZ, 0xc0, !PT ;  /* 0x0000001f06dd7812 */ /* 0x002fc400078ec0ff */
[----:B------:R-:W-:-:S04]  /*0ca0*/  LEA.HI R0, R4, R0, RZ, 0x2 ;  /* 0x0000000004007211 */ /* 0x000fc800078f10ff */
[----:B------:R-:W-:Y:S02]  /*0cb0*/  LEA.HI.SX32 R0, R0, R221, 0x1e ;  /* 0x000000dd00007211 */ /* 0x000fe400078ff2ff */
[----:B------:R-:W-:Y:S02]  /*0cc0*/  MOV R223, 0x10 ;  /* 0x0000001000df7802 */ /* 0x000fe40000000f00 */
[C---:B------:R-:W-:Y:S02]  /*0cd0*/  IADD3 R171, R0.reuse, 0x20, RZ ;  /* 0x0000002000ab7810 */ /* 0x040fe40007ffe0ff */
[C---:B------:R-:W-:Y:S02]  /*0ce0*/  IADD3 R155, R0.reuse, 0x40, RZ ;  /* 0x00000040009b7810 */ /* 0x040fe40007ffe0ff */
[----:B------:R-:W-:Y:S01]  /*0cf0*/  IADD3 R154, R0, 0x60, RZ ;  /* 0x00000060009a7810 */ /* 0x000fe20007ffe0ff */
[----:B------:R-:W-:Y:S01]  /*0d00*/  BSSY B1, `(.L_x_12851) ;  /* 0x00001ef000017945 */ /* 0x000fe20003800000 */
[----:B------:R-:W-:-:S04]  /*0d10*/  IMAD.WIDE R152, R3, R233, c[0x0][0x1a0] ;  /* 0x0000680003987625 */ /* 0x000fc800078e02e9 */
[----:B------:R-:W-:-:S04]  /*0d20*/  IMAD.WIDE.U32 R10, R0, R223, c[0x0][0x218] ;  /* 0x00008600000a7625 */ /* 0x000fc800078e00df */
        /* <DEDUP_REMOVED lines=11> */
[----:B0-----:R-:W-:-:S03]  /*0de0*/  @P0 IADD3 R4, R0, 0x80, RZ ;  /* 0x0000008000040810 */ /* 0x001fc60007ffe0ff */
[----:B------:R0:W5:Y:S02]  /*0df0*/  @P0 LDG.E.128 R40, [R6.64] ;  /* 0x0000000406280981 */ /* 0x000164000c1e1d00 */
[----:B------:R-:W-:-:S05]  /*0e00*/  @P0 IMAD.WIDE.U32 R4, R4, R223, c[0x0][0x218] ;  /* 0x0000860004040625 */ /* 0x000fca00078e00df */
[----:B------:R3:W5:Y:S02]  /*0e10*/  @P0 LDG.E.128 R32, [R4.64] ;  /* 0x0000000404200981 */ /* 0x000764000c1e1d00 */
[----:B---3--:R-:W-:-:S05]  /*0e20*/  @P0 IADD3 R4, R0, 0xa0, RZ ;  /* 0x000000a000040810 */ /* 0x008fca0007ffe0ff */
[----:B------:R-:W-:-:S05]  /*0e30*/  @P0 IMAD.WIDE.U32 R4, R4, R223, c[0x0][0x218] ;  /* 0x0000860004040625 */ /* 0x000fca00078e00df */
[----:B------:R3:W5:Y:S02]  /*0e40*/  @P0 LDG.E.128 R28, [R4.64] ;  /* 0x00000004041c0981 */ /* 0x000764000c1e1d00 */
[----:B---3--:R-:W-:-:S05]  /*0e50*/  @P0 IADD3 R4, R0, 0xc0, RZ ;  /* 0x000000c000040810 */ /* 0x008fca0007ffe0ff */
[----:B------:R-:W-:-:S05]  /*0e60*/  @P0 IMAD.WIDE.U32 R4, R4, R223, c[0x0][0x218] ;  /* 0x0000860004040625 */ /* 0x000fca00078e00df */
[----:B------:R3:W5:Y:S02]  /*0e70*/  @P0 LDG.E.128 R24, [R4.64] ;  /* 0x0000000404180981 */ /* 0x000764000c1e1d00 */
[----:B---3--:R-:W-:-:S05]  /*0e80*/  @P0 IADD3 R4, R0, 0xe0, RZ ;  /* 0x000000e000040810 */ /* 0x008fca0007ffe0ff */
[----:B------:R-:W-:Y:S01]  /*0e90*/  @P0 IMAD.WIDE.U32 R4, R4, R223, c[0x0][0x218] ;  /* 0x0000860004040625 */ /* 0x000fe200078e00df */
[----:B-1----:R-:W-:-:S04]  /*0ea0*/  @P1 IADD3 R8, R220, -0x1, RZ ;  /* 0xffffffffdc081810 */ /* 0x002fc80007ffe0ff */
[----:B------:R1:W5:Y:S01]  /*0eb0*/  @P0 LDG.E.128 R20, [R4.64] ;  /* 0x0000000404140981 */ /* 0x000362000c1e1d00 */
[----:B------:R-:W-:Y:S01]  /*0ec0*/  @P1 IMAD R8, R8, c[0x0][0x168], RZ ;  /* 0x00005a0008081a24 */ /* 0x000fe200078e02ff */
[----:B-1----:R-:W-:-:S05]  /*0ed0*/  @P0 IADD3 R4, R0, 0x100, RZ ;  /* 0x0000010000040810 */ /* 0x002fca0007ffe0ff */
[----:B------:R-:W-:Y:S01]  /*0ee0*/  @P0 IMAD.WIDE.U32 R4, R4, R223, c[0x0][0x218] ;  /* 0x0000860004040625 */ /* 0x000fe200078e00df */
[----:B------:R-:W-:-:S04]  /*0ef0*/  @P1 SHF.R.S32.HI R9, RZ, 0x1f, R8 ;  /* 0x0000001fff091819 */ /* 0x000fc80000011408 */
[----:B------:R1:W5:Y:S01]  /*0f00*/  @P0 LDG.E.128 R16, [R4.64] ;  /* 0x0000000404100981 */ /* 0x000362000c1e1d00 */
[----:B------:R-:W-:Y:S02]  /*0f10*/  @P1 LEA.HI R9, R9, R8, RZ, 0x2 ;  /* 0x0000000809091211 */ /* 0x000fe400078f10ff */
[----:B--2---:R-:W-:Y:S02]  /*0f20*/  MOV R10, RZ ;  /* 0x000000ff000a7202 */ /* 0x004fe40000000f00 */
[----:B-1----:R-:W-:Y:S02]  /*0f30*/  @P0 IADD3 R4, R0, 0x120, RZ ;  /* 0x0000012000040810 */ /* 0x002fe40007ffe0ff */
[----:B------:R-:W-:-:S03]  /*0f40*/  @P1 LEA.HI.SX32 R10, R9, R221, 0x1e ;  /* 0x000000dd090a1211 */ /* 0x000fc600078ff2ff */
[----:B------:R-:W-:-:S05]  /*0f50*/  @P0 IMAD.WIDE.U32 R4, R4, R223, c[0x0][0x218] ;  /* 0x0000860004040625 */ /* 0x000fca00078e00df */
[----:B------:R1:W5:Y:S01]  /*0f60*/  @P0 LDG.E.128 R12, [R4.64] ;  /* 0x00000004040c0981 */ /* 0x000362000c1e1d00 */
[C---:B0-----:R-:W-:Y:S02]  /*0f70*/  IADD3 R6, R10.reuse, 0x40, RZ ;  /* 0x000000400a067810 */ /* 0x041fe40007ffe0ff */
[----:B-1----:R-:W-:-:S05]  /*0f80*/  IADD3 R4, R10, 0x20, RZ ;  /* 0x000000200a047810 */ /* 0x002fca0007ffe0ff */
[----:B------:R-:W-:-:S05]  /*0f90*/  IMAD.WIDE.U32 R4, R4, R233, c[0x0][0x190] ;  /* 0x0000640004047625 */ /* 0x000fca00078e00e9 */
[----:B------:R0:W5:Y:S02]  /*0fa0*/  LDG.E R221, [R4.64] ;  /* 0x0000000404dd7981 */ /* 0x000164000c1e1900 */
[----:B0-----:R-:W-:Y:S01]  /*0fb0*/  IMAD.WIDE.U32 R4, R6, R233, c[0x0][0x190] ;  /* 0x0000640006047625 */ /* 0x001fe200078e00e9 */
[----:B------:R-:W-:-:S04]  /*0fc0*/  IADD3 R6, R10, 0x60, RZ ;  /* 0x000000600a067810 */ /* 0x000fc80007ffe0ff */
[----:B------:R0:W5:Y:S01]  /*0fd0*/  LDG.E R11, [R4.64] ;  /* 0x00000004040b7981 */ /* 0x000162000c1e1900 */
[----:B------:R-:W-:Y:S01]  /*0fe0*/  IADD3 R8, R10, 0xa0, RZ ;  /* 0x000000a00a087810 */ /* 0x000fe20007ffe0ff */
[----:B0-----:R-:W-:Y:S01]  /*0ff0*/  IMAD.WIDE.U32 R4, R6, R233, c[0x0][0x190] ;  /* 0x0000640006047625 */ /* 0x001fe200078e00e9 */
[----:B------:R-:W-:-:S05]  /*1000*/  IADD3 R6, R10, 0x80, RZ ;  /* 0x000000800a067810 */ /* 0x000fca0007ffe0ff */
[----:B------:R-:W-:Y:S01]  /*1010*/  IMAD.WIDE.U32 R6, R6, R233, c[0x0][0x190] ;  /* 0x0000640006067625 */ /* 0x000fe200078e00e9 */
[----:B------:R0:W5:Y:S01]  /*1020*/  LDG.E R4, [R4.64] ;  /* 0x0000000404047981 */ /* 0x000162000c1e1900 */
[----:B------:R-:W-:-:S03]  /*1030*/  IADD3 R153, R10, 0xe0, RZ ;  /* 0x000000e00a997810 */ /* 0x000fc60007ffe0ff */
[----:B0-----:R0:W5:Y:S01]  /*1040*/  LDG.E R5, [R6.64] ;  /* 0x0000000406057981 */ /* 0x001162000c1e1900 */
[----:B------:R-:W-:Y:S01]  /*1050*/  IADD3 R152, R10, 0x100, RZ ;  /* 0x000001000a987810 */ /* 0x000fe20007ffe0ff */
[----:B0-----:R-:W-:Y:S01]  /*1060*/  IMAD.WIDE.U32 R6, R8, R233, c[0x0][0x190] ;  /* 0x0000640008067625 */ /* 0x001fe200078e00e9 */
[----:B------:R-:W-:-:S05]  /*1070*/  IADD3 R8, R10, 0xc0, RZ ;  /* 0x000000c00a087810 */ /* 0x000fca0007ffe0ff */
[-C--:B------:R-:W-:Y:S01]  /*1080*/  IMAD.WIDE.U32 R8, R8, R233.reuse, c[0x0][0x190] ;  /* 0x0000640008087625 */ /* 0x080fe200078e00e9 */
[----:B------:R0:W5:Y:S03]  /*1090*/  LDG.E R6, [R6.64] ;  /* 0x0000000406067981 */ /* 0x000166000c1e1900 */
[----:B------:R-:W-:-:S06]  /*10a0*/  IMAD.WIDE.U32 R222, R10, R233, c[0x0][0x190] ;  /* 0x000064000ade7625 */ /* 0x000fcc00078e00e9 */
[----:B------:R1:W5:Y:S04]  /*10b0*/  LDG.E R222, [R222.64] ;  /* 0x00000004dede7981 */ /* 0x000368000c1e1900 */
[----:B0-----:R0:W5:Y:S02]  /*10c0*/  LDG.E R7, [R8.64] ;  /* 0x0000000408077981 */ /* 0x001164000c1e1900 */
[----:B0-----:R-:W-:-:S04]  /*10d0*/  IMAD.WIDE.U32 R8, R153, R233, c[0x0][0x190] ;  /* 0x0000640099087625 */ /* 0x001fc800078e00e9 */
[----:B------:R-:W-:Y:S02]  /*10e0*/  IMAD.WIDE.U32 R152, R152, R233, c[0x0][0x190] ;  /* 0x0000640098987625 */ /* 0x000fe400078e00e9 */
[----:B------:R0:W5:Y:S04]  /*10f0*/  LDG.E R8, [R8.64] ;  /* 0x0000000408087981 */ /* 0x000168000c1e1900 */
[----:B0-----:R1:W5:Y:S01]  /*1100*/  LDG.E R9, [R152.64] ;  /* 0x0000000498097981 */ /* 0x001362000c1e1900 */
[----:B------:R-:W-:-:S05]  /*1110*/  IADD3 R154, R10, 0x120, RZ ;  /* 0x000001200a9a7810 */ /* 0x000fca0007ffe0ff */
[----:B------:R-:W-:Y:S01]  /*1120*/  IMAD.WIDE.U32 R154, R154, R233, c[0x0][0x190] ;  /* 0x000064009a9a7625 */ /* 0x000fe200078e00e9 */
[----:B------:R-:W-:-:S04]  /*1130*/  MOV R170, RZ ;  /* 0x000000ff00aa7202 */ /* 0x000fc80000000f00 */
[----:B------:R0:W5:Y:S02]  /*1140*/  LDG.E R10, [R154.64] ;  /* 0x000000049a0a7981 */ /* 0x000164000c1e1900 */
[----:B0-----:R-:W-:Y:S01]  /*1150*/  MOV R155, RZ ;  /* 0x000000ff009b7202 */ /* 0x001fe20000000f00 */
[----:B------:R-:W-:Y:S05]  /*1160*/  BRA `(.L_x_12853) ;  /* 0x00001a8000007947 */ /* 0x000fea0003800000 */
.L_x_12852:
[C---:B------:R-:W-:Y:S01]  /*1170*/  IADD3 R217, R0.reuse, 0xa0, RZ ;  /* 0x000000a000d97810 */ /* 0x040fe20007ffe0ff */
[----:B------:R0:W2:Y:S01]  /*1180*/  LDG.E R228, [R152.64] ;  /* 0x0000000498e47981 */ /* 0x0000a2000c1e1900 */
[----:B------:R-:W-:Y:S01]  /*1190*/  IADD3 R213, R0, 0xe0, RZ ;  /* 0x000000e000d57810 */ /* 0x000fe20007ffe0ff */
[----:B------:R-:W-:Y:S01]  /*11a0*/  IMAD.WIDE.U32 R144, R171, R223, c[0x0][0x188] ;  /* 0x00006200ab907625 */ /* 0x000fe200078e00df */
[----:B------:R-:W-:-:S03]  /*11b0*/  IADD3 R170, R170, -0x1, RZ ;  /* 0xffffffffaaaa7810 */ /* 0x000fc60007ffe0ff */
[----:B------:R-:W-:-:S04]  /*11c0*/  IMAD.WIDE.U32 R140, R0, R223, c[0x0][0x188] ;  /* 0x00006200008c7625 */ /* 0x000fc800078e00df */
[-C--:B------:R-:W-:Y:S01]  /*11d0*/  IMAD.WIDE.U32 R148, R155, R223.reuse, c[0x0][0x188] ;  /* 0x000062009b947625 */ /* 0x080fe200078e00df */
[----:B------:R-:W3:Y:S03]  /*11e0*/  LDG.E.128 R144, [R144.64] ;  /* 0x0000000490907981 */ /* 0x000ee6000c1e1d00 */
[-C--:B------:R-:W-:Y:S01]  /*11f0*/  IMAD.WIDE.U32 R160, R217, R223.reuse, c[0x0][0x188] ;  /* 0x00006200d9a07625 */ /* 0x080fe200078e00df */
[----:B------:R-:W3:Y:S03]  /*1200*/  LDG.E.128 R140, [R140.64] ;  /* 0x000000048c8c7981 */ /* 0x000ee6000c1e1d00 */
[----:B------:R-:W-:Y:S01]  /*1210*/  IMAD.WIDE.U32 R168, R213, R223, c[0x0][0x188] ;  /* 0x00006200d5a87625 */ /* 0x000fe200078e00df */
[----:B------:R-:W-:Y:S01]  /*1220*/  ISETP.NE.U32.AND P0, PT, RZ, c[0x0][0x218], PT ;  /* 0x00008600ff007a0c */ /* 0x000fe20003f05070 */
[----:B------:R-:W3:Y:S02]  /*1230*/  LDG.E.128 R160, [R160.64] ;  /* 0x00000004a0a07981 */ /* 0x000ee4000c1e1d00 */
[----:B------:R-:W-:-:S02]  /*1240*/  IMAD R174, R170, c[0x0][0x168], RZ ;  /* 0x00005a00aaae7a24 */ /* 0x000fc400078e02ff */
[----:B------:R-:W3:Y:S01]  /*1250*/  LDG.E.128 R168, [R168.64] ;  /* 0x00000004a8a87981 */ /* 0x000ee2000c1e1d00 */
[----:B------:R-:W-:Y:S01]  /*1260*/  IMAD.WIDE.U32 R154, R154, R223, c[0x0][0x188] ;  /* 0x000062009a9a7625 */ /* 0x000fe200078e00df */
[----:B------:R-:W-:Y:S02]  /*1270*/  IADD3 R210, R0, 0x80, RZ ;  /* 0x0000008000d27810 */ /* 0x000fe40007ffe0ff */
[----:B-----5:R-:W-:Y:S02]  /*1280*/  ISETP.GE.AND P1, PT, R220, 0x1, PT ;  /* 0x00000001dc00780c */ /* 0x020fe40003f26270 */
[C---:B------:R-:W-:Y:S01]  /*1290*/  IADD3 R215, R0.reuse, 0xc0, RZ ;  /* 0x000000c000d77810 */ /* 0x040fe20007ffe0ff */
[----:B0-----:R-:W3:Y:S01]  /*12a0*/  LDG.E.128 R152, [R154.64] ;  /* 0x000000049a987981 */ /* 0x001ee2000c1e1d00 */
[----:B------:R-:W-:Y:S02]  /*12b0*/  ISETP.NE.AND.EX P0, PT, RZ, c[0x0][0x21c], PT, P0 ;  /* 0x00008700ff007a0c */ /* 0x000fe40003f05300 */
[----:B------:R-:W-:-:S02]  /*12c0*/  IADD3 R212, R0, 0x100, RZ ;  /* 0x0000010000d47810 */ /* 0x000fc40007ffe0ff */
[----:B------:R-:W-:Y:S02]  /*12d0*/  IADD3 R214, R0, 0x120, RZ ;  /* 0x0000012000d67810 */ /* 0x000fe40007ffe0ff */
[----:B------:R-:W-:Y:S01]  /*12e0*/  MOV R224, RZ ;  /* 0x000000ff00e07202 */ /* 0x000fe20000000f00 */
[----:B------:R-:W0:Y:S01]  /*12f0*/  LDC.U8 R234, c[0x0][0x1f0] ;  /* 0x00007c00ffea7b82 */ /* 0x000e220000000000 */
[----:B------:R-:W3:Y:S04]  /*1300*/  LDG.E.128 R148, [R148.64] ;  /* 0x0000000494947981 */ /* 0x000ee8000c1e1d00 */
[----:B------:R-:W3:Y:S04]  /*1310*/  LDL R230, [R1+0x58] ;  /* 0x0000580001e67983 */ /* 0x000ee80000100800 */
[----:B------:R1:W5:Y:S01]  /*1320*/  @P0 LDG.E.128 R36, [R4.64] ;  /* 0x0000000404240981 */ /* 0x000362000c1e1d00 */
[----:B------:R-:W-:-:S02]  /*1330*/  @P1 IADD3 R208, R220, -0x1, RZ ;  /* 0xffffffffdcd01810 */ /* 0x000fc40007ffe0ff */
[----:B------:R-:W-:Y:S01]  /*1340*/  SHF.R.S32.HI R175, RZ, 0x1f, R174 ;  /* 0x0000001fffaf7819 */ /* 0x000fe200000114ae */
[----:B------:R0:W5:Y:S04]  /*1350*/  @P0 LDG.E.128 R40, [R6.64] ;  /* 0x0000000406280981 */ /* 0x000168000c1e1d00 */
[----:B------:R0:W5:Y:S01]  /*1360*/  @P0 LDG.E.128 R48, [R10.64] ;  /* 0x000000040a300981 */ /* 0x000162000c1e1d00 */
[----:B-1----:R-:W-:-:S03]  /*1370*/  @P0 IMAD.WIDE.U32 R4, R210, R223, c[0x0][0x218] ;  /* 0x00008600d2040625 */ /* 0x002fc600078e00df */
[----:B------:R1:W5:Y:S04]  /*1380*/  @P0 LDG.E.128 R44, [R8.64] ;  /* 0x00000004082c0981 */ /* 0x000368000c1e1d00 */
[----:B------:R0:W5:Y:S04]  /*1390*/  @P0 LDG.E.128 R32, [R4.64] ;  /* 0x0000000404200981 */ /* 0x000168000c1e1d00 */
[----:B------:R-:W3:Y:S04]  /*13a0*/  LDL R231, [R1+0x5c] ;  /* 0x00005c0001e77983 */ /* 0x000ee80000100800 */
[----:B------:R-:W3:Y:S01]  /*13b0*/  LDL R232, [R1+0x60] ;  /* 0x0000600001e87983 */ /* 0x000ee20000100800 */
[----:B0-----:R-:W-:-:S05]  /*13c0*/  @P0 IMAD.WIDE.U32 R4, R217, R223, c[0x0][0x218] ;  /* 0x00008600d9040625 */ /* 0x001fca00078e00df */
[----:B------:R0:W5:Y:S01]  /*13d0*/  @P0 LDG.E.128 R28, [R4.64] ;  /* 0x00000004041c0981 */ /* 0x000162000c1e1d00 */
[----:B------:R-:W-:Y:S02]  /*13e0*/  @P1 IMAD R208, R208, c[0x0][0x168], RZ ;  /* 0x00005a00d0d01a24 */ /* 0x000fe400078e02ff */
[----:B0-----:R-:W-:-:S05]  /*13f0*/  @P0 IMAD.WIDE.U32 R4, R215, R223, c[0x0][0x218] ;  /* 0x00008600d7040625 */ /* 0x001fca00078e00df */
[----:B------:R0:W5:Y:S01]  /*1400*/  @P0 LDG.E.128 R24, [R4.64] ;  /* 0x0000000404180981 */ /* 0x000162000c1e1d00 */
[----:B------:R-:W-:Y:S01]  /*1410*/  @P1 SHF.R.S32.HI R209, RZ, 0x1f, R208 ;  /* 0x0000001fffd11819 */ /* 0x000fe200000114d0 */
[----:B0-----:R-:W-:-:S05]  /*1420*/  @P0 IMAD.WIDE.U32 R4, R213, R223, c[0x0][0x218] ;  /* 0x00008600d5040625 */ /* 0x001fca00078e00df */
[----:B------:R0:W5:Y:S01]  /*1430*/  @P0 LDG.E.128 R20, [R4.64] ;  /* 0x0000000404140981 */ /* 0x000162000c1e1d00 */
[----:B------:R-:W-:Y:S01]  /*1440*/  @P1 LEA.HI R209, R209, R208, RZ, 0x2 ;  /* 0x000000d0d1d11211 */ /* 0x000fe200078f10ff */
[----:B0-----:R-:W-:-:S03]  /*1450*/  @P0 IMAD.WIDE.U32 R4, R212, R223, c[0x0][0x218] ;  /* 0x00008600d4040625 */ /* 0x001fc600078e00df */
[----:B------:R-:W-:Y:S02]  /*1460*/  @P1 LEA.HI.SX32 R224, R209, R221, 0x1e ;  /* 0x000000ddd1e01211 */ /* 0x000fe400078ff2ff */
[----:B------:R0:W5:Y:S02]  /*1470*/  @P0 LDG.E.128 R16, [R4.64] ;  /* 0x0000000404100981 */ /* 0x000164000c1e1d00 */
[----:B0-----:R-:W-:-:S05]  /*1480*/  @P0 IMAD.WIDE.U32 R4, R214, R223, c[0x0][0x218] ;  /* 0x00008600d6040625 */ /* 0x001fca00078e00df */
[----:B------:R0:W5:Y:S01]  /*1490*/  @P0 LDG.E.128 R12, [R4.64] ;  /* 0x00000004040c0981 */ /* 0x000162000c1e1d00 */
[----:B------:R-:W-:Y:S02]  /*14a0*/  LEA.HI R216, R175, R174, RZ, 0x2 ;  /* 0x000000aeafd87211 */ /* 0x000fe400078f10ff */
[----:B0-----:R-:W-:-:S05]  /*14b0*/  IADD3 R4, R224, 0x20, RZ ;  /* 0x00000020e0047810 */ /* 0x001fca0007ffe0ff */
[----:B------:R-:W-:Y:S01]  /*14c0*/  IMAD.WIDE.U32 R4, R4, R233, c[0x0][0x190] ;  /* 0x0000640004047625 */ /* 0x000fe200078e00e9 */
[----:B------:R-:W-:-:S04]  /*14d0*/  LEA.HI.SX32 R216, R216, R221, 0x1e ;  /* 0x000000ddd8d87211 */ /* 0x000fc800078ff2ff */
[----:B------:R0:W5:Y:S01]  /*14e0*/  LDG.E R221, [R4.64] ;  /* 0x0000000404dd7981 */ /* 0x000162000c1e1900 */
[----:B------:R-:W-:-:S05]  /*14f0*/  IMAD.WIDE.U32 R6, R224, R233, c[0x0][0x190] ;  /* 0x00006400e0067625 */ /* 0x000fca00078e00e9 */
[----:B------:R1:W5:Y:S01]  /*1500*/  LDG.E R222, [R6.64] ;  /* 0x0000000406de7981 */ /* 0x000362000c1e1900 */
[----:B0-----:R-:W-:-:S05]  /*1510*/  IADD3 R4, R224, 0x40, RZ ;  /* 0x00000040e0047810 */ /* 0x001fca0007ffe0ff */
[----:B------:R-:W-:Y:S01]  /*1520*/  IMAD.WIDE.U32 R4, R4, R233, c[0x0][0x190] ;  /* 0x0000640004047625 */ /* 0x000fe200078e00e9 */
[----:B-1----:R-:W-:-:S04]  /*1530*/  IADD3 R6, R224, 0x80, RZ ;  /* 0x00000080e0067810 */ /* 0x002fc80007ffe0ff */
[----:B------:R0:W5:Y:S01]  /*1540*/  LDG.E R11, [R4.64] ;  /* 0x00000004040b7981 */ /* 0x000162000c1e1900 */
[----:B------:R-:W-:Y:S01]  /*1550*/  IMAD.WIDE.U32 R6, R6, R233, c[0x0][0x190] ;  /* 0x0000640006067625 */ /* 0x000fe200078e00e9 */
[C---:B------:R-:W-:Y:S02]  /*1560*/  IADD3 R8, R224.reuse, 0xa0, RZ ;  /* 0x000000a0e0087810 */ /* 0x040fe40007ffe0ff */
[----:B0-----:R-:W-:-:S05]  /*1570*/  IADD3 R4, R224, 0x60, RZ ;  /* 0x00000060e0047810 */ /* 0x001fca0007ffe0ff */
[----:B------:R-:W-:Y:S01]  /*1580*/  IMAD.WIDE.U32 R4, R4, R233, c[0x0][0x190] ;  /* 0x0000640004047625 */ /* 0x000fe200078e00e9 */
[----:B------:R-:W-:-:S05]  /*1590*/  IADD3 R10, R224, 0xe0, RZ ;  /* 0x000000e0e00a7810 */ /* 0x000fca0007ffe0ff */
[----:B------:R0:W5:Y:S01]  /*15a0*/  LDG.E R4, [R4.64] ;  /* 0x0000000404047981 */ /* 0x000162000c1e1900 */
[----:B------:R-:W-:-:S03]  /*15b0*/  IADD3 R226, R224, 0x100, RZ ;  /* 0x00000100e0e27810 */ /* 0x000fc60007ffe0ff */
[----:B0-----:R0:W5:Y:S02]  /*15c0*/  LDG.E R5, [R6.64] ;  /* 0x0000000406057981 */ /* 0x001164000c1e1900 */
[----:B0-----:R-:W-:Y:S01]  /*15d0*/  IMAD.WIDE.U32 R6, R8, R233, c[0x0][0x190] ;  /* 0x0000640008067625 */ /* 0x001fe200078e00e9 */
[C---:B------:R-:W-:Y:S02]  /*15e0*/  IADD3 R8, R224.reuse, 0xc0, RZ ;  /* 0x000000c0e0087810 */ /* 0x040fe40007ffe0ff */
[----:B------:R-:W-:-:S03]  /*15f0*/  IADD3 R224, R224, 0x120, RZ ;  /* 0x00000120e0e07810 */ /* 0x000fc60007ffe0ff */
[-C--:B------:R-:W-:Y:S01]  /*1600*/  IMAD.WIDE.U32 R8, R8, R233.reuse, c[0x0][0x190] ;  /* 0x0000640008087625 */ /* 0x080fe200078e00e9 */
[----:B------:R0:W5:Y:S01]  /*1610*/  LDG.E R6, [R6.64] ;  /* 0x0000000406067981 */ /* 0x000162000c1e1900 */
[----:B------:R-:W-:Y:S02]  /*1620*/  ISETP.NE.AND P0, PT, R234, RZ, PT ;  /* 0x000000ffea00720c */ /* 0x000fe40003f05270 */
[----:B------:R-:W-:Y:S01]  /*1630*/  IMAD.WIDE.U32 R224, R224, R233, c[0x0][0x190] ;  /* 0x00006400e0e07625 */ /* 0x000fe200078e00e9 */
[----:B------:R-:W-:-:S03]  /*1640*/  IADD3 R184, R216, 0x20, RZ ;  /* 0x00000020d8b87810 */ /* 0x000fc60007ffe0ff */
[-C--:B------:R-:W-:Y:S01]  /*1650*/  IMAD.WIDE.U32 R172, R212, R223.reuse, c[0x0][0x188] ;  /* 0x00006200d4ac7625 */ /* 0x080fe200078e00df */
[----:B0-----:R0:W5:Y:S03]  /*1660*/  LDG.E R7, [R8.64] ;  /* 0x0000000408077981 */ /* 0x001166000c1e1900 */
[-C--:B------:R-:W-:Y:S02]  /*1670*/  IMAD.WIDE.U32 R156, R210, R223.reuse, c[0x0][0x188] ;  /* 0x00006200d29c7625 */ /* 0x080fe400078e00df */
[----:B------:R-:W4:Y:S02]  /*1680*/  LDG.E.128 R172, [R172.64] ;  /* 0x00000004acac7981 */ /* 0x000f24000c1e1d00 */
[----:B------:R-:W-:Y:S02]  /*1690*/  IMAD.WIDE.U32 R164, R215, R223, c[0x0][0x188] ;  /* 0x00006200d7a47625 */ /* 0x000fe400078e00df */
[----:B------:R-:W4:Y:S02]  /*16a0*/  LDG.E.128 R156, [R156.64] ;  /* 0x000000049c9c7981 */ /* 0x000f24000c1e1d00 */
[----:B0-----:R-:W-:-:S02]  /*16b0*/  IMAD.WIDE.U32 R8, R10, R233, c[0x0][0x190] ;  /* 0x000064000a087625 */ /* 0x001fc400078e00e9 */
[----:B------:R2:W5:Y:S02]  /*16c0*/  LDG.E R10, [R224.64] ;  /* 0x00000004e00a7981 */ /* 0x000564000c1e1900 */
[-C--:B------:R-:W-:Y:S02]  /*16d0*/  IMAD.WIDE.U32 R180, R216, R223.reuse, c[0x0][0x208] ;  /* 0x00008200d8b47625 */ /* 0x080fe400078e00df */
[----:B------:R-:W4:Y:S02]  /*16e0*/  LDG.E.128 R164, [R164.64] ;  /* 0x00000004a4a47981 */ /* 0x000f24000c1e1d00 */
[-C--:B------:R-:W-:Y:S02]  /*16f0*/  IMAD.WIDE.U32 R176, R214, R223.reuse, c[0x0][0x188] ;  /* 0x00006200d6b07625 */ /* 0x080fe400078e00df */
[----:B------:R-:W4:Y:S02]  /*1700*/  LDG.E.128 R180, [R180.64] ;  /* 0x00000004b4b47981 */ /* 0x000f24000c1e1d00 */
[----:B------:R-:W-:-:S02]  /*1710*/  IMAD.WIDE.U32 R184, R184, R223, c[0x0][0x208] ;  /* 0x00008200b8b87625 */ /* 0x000fc400078e00df */
[----:B------:R-:W4:Y:S04]  /*1720*/  LDG.E.128 R176, [R176.64] ;  /* 0x00000004b0b07981 */ /* 0x000f28000c1e1d00 */
[----:B------:R-:W4:Y:S01]  /*1730*/  LDG.E.128 R184, [R184.64] ;  /* 0x00000004b8b87981 */ /* 0x000f22000c1e1d00 */
[----:B------:R-:W-:Y:S01]  /*1740*/  IMAD.WIDE.U32 R226, R226, R233, c[0x0][0x190] ;  /* 0x00006400e2e27625 */ /* 0x000fe200078e00e9 */
[C---:B------:R-:W-:Y:S02]  /*1750*/  IADD3 R188, R216.reuse, 0x40, RZ ;  /* 0x00000040d8bc7810 */ /* 0x040fe40007ffe0ff */
[----:B------:R-:W-:Y:S01]  /*1760*/  IADD3 R192, R216, 0x60, RZ ;  /* 0x00000060d8c07810 */ /* 0x000fe20007ffe0ff */
[----:B------:R0:W5:Y:S01]  /*1770*/  LDG.E R8, [R8.64] ;  /* 0x0000000408087981 */ /* 0x000162000c1e1900 */
[----:B--2---:R-:W-:-:S03]  /*1780*/  FSEL R224, R228, RZ, !P0 ;  /* 0x000000ffe4e07208 */ /* 0x004fc60004000000 */
[----:B0-----:R0:W5:Y:S02]  /*1790*/  LDG.E R9, [R226.64] ;  /* 0x00000004e2097981 */ /* 0x001164000c1e1900 */
[C---:B---3--:R-:W-:Y:S02]  /*17a0*/  FADD.FTZ R238, -R224.reuse, R147 ;  /* 0x00000093e0ee7221 */ /* 0x048fe40000010100 */
[C---:B------:R-:W-:Y:S02]  /*17b0*/  FADD.FTZ R237, -R224.reuse, R146 ;  /* 0x00000092e0ed7221 */ /* 0x040fe40000010100 */
[C---:B------:R-:W-:Y:S02]  /*17c0*/  FADD.FTZ R147, -R224.reuse, R161 ;  /* 0x000000a1e0937221 */ /* 0x040fe40000010100 */
[C---:B------:R-:W-:Y:S02]  /*17d0*/  FADD.FTZ R161, -R224.reuse, R171 ;  /* 0x000000abe0a17221 */ /* 0x040fe40000010100 */
[----:B------:R-:W2:Y:S01]  /*17e0*/  LDL R171, [R1+0x64] ;  /* 0x0000640001ab7983 */ /* 0x000ea20000100800 */
[----:B------:R-:W-:-:S02]  /*17f0*/  FADD.FTZ R146, -R224, R160 ;  /* 0x000000a0e0927221 */ /* 0x000fc40000010100 */
[C---:B------:R-:W-:Y:S02]  /*1800*/  FADD.FTZ R160, -R224.reuse, R170 ;  /* 0x000000aae0a07221 */ /* 0x040fe40000010100 */
[----:B------:R-:W3:Y:S01]  /*1810*/  LDL R170, [R1+0x50] ;  /* 0x0000500001aa7983 */ /* 0x000ee20000100800 */
[C---:B------:R-:W-:Y:S02]  /*1820*/  FADD.FTZ R225, -R224.reuse, R140 ;  /* 0x0000008ce0e17221 */ /* 0x040fe40000010100 */
[C---:B------:R-:W-:Y:S02]  /*1830*/  FADD.FTZ R140, -R224.reuse, R155 ;  /* 0x0000009be08c7221 */ /* 0x040fe40000010100 */
[----:B------:R-:W3:Y:S01]  /*1840*/  LDL R155, [R1+0x4c] ;  /* 0x00004c00019b7983 */ /* 0x000ee20000100800 */
[C---:B------:R-:W-:Y:S02]  /*1850*/  FADD.FTZ R229, -R224.reuse, R141 ;  /* 0x0000008de0e57221 */ /* 0x040fe40000010100 */
[----:B------:R-:W-:-:S02]  /*1860*/  FADD.FTZ R141, -R224, R154 ;  /* 0x0000009ae08d7221 */ /* 0x000fc40000010100 */
[----:B------:R-:W3:Y:S01]  /*1870*/  LDL R154, [R1+0x48] ;  /* 0x00004800019a7983 */ /* 0x000ee20000100800 */
[C---:B------:R-:W-:Y:S02]  /*1880*/  IADD3 R196, R216.reuse, 0x80, RZ ;  /* 0x00000080d8c47810 */ /* 0x040fe40007ffe0ff */
[C---:B------:R-:W-:Y:S02]  /*1890*/  IADD3 R200, R216.reuse, 0xa0, RZ ;  /* 0x000000a0d8c87810 */ /* 0x040fe40007ffe0ff */
[C---:B------:R-:W-:Y:S02]  /*18a0*/  IADD3 R204, R216.reuse, 0xc0, RZ ;  /* 0x000000c0d8cc7810 */ /* 0x040fe40007ffe0ff */
[C---:B------:R-:W-:Y:S02]  /*18b0*/  IADD3 R208, R216.reuse, 0xe0, RZ ;  /* 0x000000e0d8d07810 */ /* 0x040fe40007ffe0ff */
[C---:B------:R-:W-:Y:S02]  /*18c0*/  IADD3 R213, R216.reuse, 0x100, RZ ;  /* 0x00000100d8d57810 */ /* 0x040fe40007ffe0ff */
[----:B------:R-:W-:Y:S01]  /*18d0*/  IADD3 R216, R216, 0x120, RZ ;  /* 0x00000120d8d87810 */ /* 0x000fe20007ffe0ff */
[----:B------:R-:W-:-:S04]  /*18e0*/  IMAD.WIDE.U32 R188, R188, R223, c[0x0][0x208] ;  /* 0x00008200bcbc7625 */ /* 0x000fc800078e00df */
[----:B0-----:R-:W-:Y:S02]  /*18f0*/  FADD.FTZ R227, -R224, R143 ;  /* 0x0000008fe0e37221 */ /* 0x001fe40000010100 */
[-C--:B------:R-:W-:Y:S01]  /*1900*/  IMAD.WIDE.U32 R192, R192, R223.reuse, c[0x0][0x208] ;  /* 0x00008200c0c07625 */ /* 0x080fe200078e00df */
[----:B------:R-:W3:Y:S03]  /*1910*/  LDG.E.128 R188, [R188.64] ;  /* 0x00000004bcbc7981 */ /* 0x000ee6000c1e1d00 */
[-C--:B------:R-:W-:Y:S02]  /*1920*/  IMAD.WIDE.U32 R196, R196, R223.reuse, c[0x0][0x208] ;  /* 0x00008200c4c47625 */ /* 0x080fe400078e00df */
        /* <DEDUP_REMOVED lines=8> */
[----:B------:R-:W3:Y:S02]  /*19b0*/  LDG.E.128 R208, [R208.64] ;  /* 0x00000004d0d07981 */ /* 0x000ee4000c1e1d00 */
[----:B------:R-:W-:Y:S02]  /*19c0*/  IMAD.WIDE.U32 R216, R216, R223, c[0x0][0x208] ;  /* 0x00008200d8d87625 */ /* 0x000fe400078e00df */
[----:B------:R-:W3:Y:S02]  /*19d0*/  LDG.E.128 R212, [R212.64] ;  /* 0x00000004d4d47981 */ /* 0x000ee4000c1e1d00 */
[C---:B------:R-:W-:Y:S02]  /*19e0*/  FADD.FTZ R228, -R224.reuse, R142 ;  /* 0x0000008ee0e47221 */ /* 0x040fe40000010100 */
[----:B------:R-:W-:Y:S01]  /*19f0*/  FADD.FTZ R223, -R224, R148 ;  /* 0x00000094e0df7221 */ /* 0x000fe20000010100 */
[----:B------:R-:W3:Y:S01]  /*1a00*/  LDG.E.128 R216, [R216.64] ;  /* 0x00000004d8d87981 */ /* 0x000ee2000c1e1d00 */
[----:B------:R-:W-:-:S02]  /*1a10*/  FMUL.FTZ R227, R2, R227 ;  /* 0x000000e302e37220 */ /* 0x000fc40000410000 */
[C---:B------:R-:W-:Y:S02]  /*1a20*/  FADD.FTZ R236, -R224.reuse, R145 ;  /* 0x00000091e0ec7221 */ /* 0x040fe40000010100 */
[C---:B------:R-:W-:Y:S02]  /*1a30*/  FADD.FTZ R148, -R224.reuse, R162 ;  /* 0x000000a2e0947221 */ /* 0x040fe40000010100 */
[C---:B------:R-:W-:Y:S02]  /*1a40*/  FADD.FTZ R226, -R224.reuse, R144 ;  /* 0x00000090e0e27221 */ /* 0x040fe40000010100 */
[C---:B------:R-:W-:Y:S02]  /*1a50*/  FADD.FTZ R233, -R224.reuse, R149 ;  /* 0x00000095e0e97221 */ /* 0x040fe40000010100 */
[C---:B------:R-:W-:Y:S02]  /*1a60*/  FADD.FTZ R234, -R224.reuse, R150 ;  /* 0x00000096e0ea7221 */ /* 0x040fe40000010100 */
[----:B------:R-:W-:-:S02]  /*1a70*/  FADD.FTZ R235, -R224, R151 ;  /* 0x00000097e0eb7221 */ /* 0x000fc40000010100 */
[----:B------:R-:W-:Y:S02]  /*1a80*/  FADD.FTZ R149, -R224, R163 ;  /* 0x000000a3e0957221 */ /* 0x000fe40000010100 */
[----:B------:R-:W-:Y:S02]  /*1a90*/  FMUL.FTZ R228, R2, R228 ;  /* 0x000000e402e47220 */ /* 0x000fe40000410000 */
[C---:B------:R-:W-:Y:S02]  /*1aa0*/  FADD.FTZ R152, -R224.reuse, R152 ;  /* 0x00000098e0987221 */ /* 0x040fe40000010100 */
[C---:B------:R-:W-:Y:S02]  /*1ab0*/  FADD.FTZ R153, -R224.reuse, R153 ;  /* 0x00000099e0997221 */ /* 0x040fe40000010100 */
[C---:B----4-:R-:W-:Y:S02]  /*1ac0*/  FADD.FTZ R162, -R224.reuse, R172 ;  /* 0x000000ace0a27221 */ /* 0x050fe40000010100 */
        /* <DEDUP_REMOVED lines=11> */
[----:B------:R-:W-:Y:S02]  /*1b80*/  FFMA.FTZ R55, R183, R227, R55 ;  /* 0x000000e3b7377223 */ /* 0x000fe40000010037 */
[----:B------:R-:W-:Y:S02]  /*1b90*/  FADD.FTZ R119, R119, R183 ;  /* 0x000000b777777221 */ /* 0x000fe40000010000 */
[----:B------:R-:W-:-:S02]  /*1ba0*/  FMUL.FTZ R230, R230, R183 ;  /* 0x000000b7e6e67220 */ /* 0x000fc40000410000 */
[C---:B------:R-:W-:Y:S02]  /*1bb0*/  FADD.FTZ R163, -R224.reuse, R173 ;  /* 0x000000ade0a37221 */ /* 0x040fe40000010100 */
[C---:B------:R-:W-:Y:S01]  /*1bc0*/  FADD.FTZ R164, -R224.reuse, R174 ;  /* 0x000000aee0a47221 */ /* 0x040fe20000010100 */
[----:B------:R-:W4:Y:S01]  /*1bd0*/  LDL R173, [R1+0x44] ;  /* 0x0000440001ad7983 */ /* 0x000f220000100800 */
[C---:B------:R-:W-:Y:S02]  /*1be0*/  FADD.FTZ R165, -R224.reuse, R175 ;  /* 0x000000afe0a57221 */ /* 0x040fe40000010100 */
[C---:B------:R-:W-:Y:S01]  /*1bf0*/  FADD.FTZ R166, -R224.reuse, R176 ;  /* 0x000000b0e0a67221 */ /* 0x040fe20000010100 */
[----:B------:R-:W4:Y:S01]  /*1c00*/  LDL R174, [R1+0x54] ;  /* 0x0000540001ae7983 */ /* 0x000f220000100800 */
[C---:B------:R-:W-:Y:S02]  /*1c10*/  FADD.FTZ R167, -R224.reuse, R177 ;  /* 0x000000b1e0a77221 */ /* 0x040fe40000010100 */
[----:B------:R-:W-:-:S02]  /*1c20*/  FADD.FTZ R168, -R224, R178 ;  /* 0x000000b2e0a87221 */ /* 0x000fc40000010100 */
[----:B------:R-:W-:Y:S02]  /*1c30*/  FADD.FTZ R169, -R224, R179 ;  /* 0x000000b3e0a97221 */ /* 0x000fe40000010100 */
[----:B------:R-:W-:Y:S02]  /*1c40*/  FMUL.FTZ R183, R2, R236 ;  /* 0x000000ec02b77220 */ /* 0x000fe40000410000 */
[----:B------:R-:W-:Y:S01]  /*1c50*/  FFMA.FTZ R54, R182, R228, R54 ;  /* 0x000000e4b6367223 */ /* 0x000fe20000010036 */
[----:B------:R-:W4:Y:S01]  /*1c60*/  LDL R236, [R1+0x34] ;  /* 0x0000340001ec7983 */ /* 0x000f220000100800 */
[----:B------:R-:W-:Y:S02]  /*1c70*/  FADD.FTZ R118, R118, R182 ;  /* 0x000000b676767221 */ /* 0x000fe40000010000 */
[----:B------:R-:W-:Y:S02]  /*1c80*/  FMUL.FTZ R231, R231, R182 ;  /* 0x000000b6e7e77220 */ /* 0x000fe40000410000 */
[----:B------:R-:W-:-:S02]  /*1c90*/  FMUL.FTZ R182, R2, R237 ;  /* 0x000000ed02b67220 */ /* 0x000fc40000410000 */
[----:B------:R-:W-:Y:S02]  /*1ca0*/  FFMA.FTZ R57, R185, R183, R57 ;  /* 0x000000b7b9397223 */ /* 0x000fe40000010039 */
[----:B------:R-:W-:Y:S02]  /*1cb0*/  FADD.FTZ R113, R113, R185 ;  /* 0x000000b971717221 */ /* 0x000fe40000010000 */
[----:B------:R-:W-:Y:S02]  /*1cc0*/  FFMA.FTZ R58, R186, R182, R58 ;  /* 0x000000b6ba3a7223 */ /* 0x000fe4000001003a */
[----:B------:R-:W-:Y:S02]  /*1cd0*/  FADD.FTZ R114, R114, R186 ;  /* 0x000000ba72727221 */ /* 0x000fe40000010000 */
[----:B--2---:R-:W-:Y:S02]  /*1ce0*/  FMUL.FTZ R224, R171, R180 ;  /* 0x000000b4abe07220 */ /* 0x004fe40000410000 */
[----:B------:R-:W2:Y:S01]  /*1cf0*/  LDL R171, [R1+0x3c] ;  /* 0x00003c0001ab7983 */ /* 0x000ea20000100800 */
[----:B---3--:R-:W-:-:S03]  /*1d00*/  FMUL.FTZ R185, R170, R185 ;  /* 0x000000b9aab97220 */ /* 0x008fc60000410000 */
[----:B------:R-:W3:Y:S01]  /*1d10*/  LDL R170, [R1+0x38] ;  /* 0x0000380001aa7983 */ /* 0x000ee20000100800 */
[----:B------:R-:W-:-:S03]  /*1d20*/  FMUL.FTZ R186, R155, R186 ;  /* 0x000000ba9bba7220 */ /* 0x000fc60000410000 */
[----:B------:R-:W3:Y:S01]  /*1d30*/  LDL R155, [R1+0x2c] ;  /* 0x00002c00019b7983 */ /* 0x000ee20000100800 */
        /* <DEDUP_REMOVED lines=8> */
[----:B------:R-:W3:Y:S01]  /*1dc0*/  LDL R154, [R1+0x28] ;  /* 0x00002800019a7983 */ /* 0x000ee20000100800 */
[C---:B------:R-:W-:Y:S02]  /*1dd0*/  FMUL.FTZ R179, R2.reuse, R233 ;  /* 0x000000e902b37220 */ /* 0x040fe40000410000 */
[----:B------:R-:W-:Y:S02]  /*1de0*/  FMUL.FTZ R178, R2, R234 ;  /* 0x000000ea02b27220 */ /* 0x000fe40000410000 */
[----:B------:R-:W-:Y:S02]  /*1df0*/  FFMA.FTZ R61, R189, R179, R61 ;  /* 0x000000b3bd3d7223 */ /* 0x000fe4000001003d */
[----:B------:R-:W-:-:S02]  /*1e00*/  FADD.FTZ R109, R109, R189 ;  /* 0x000000bd6d6d7221 */ /* 0x000fc40000010000 */
[----:B------:R-:W-:Y:S02]  /*1e10*/  FMUL.FTZ R177, R2, R235 ;  /* 0x000000eb02b17220 */ /* 0x000fe40000410000 */
[----:B------:R-:W-:Y:S02]  /*1e20*/  FFMA.FTZ R62, R190, R178, R62 ;  /* 0x000000b2be3e7223 */ /* 0x000fe4000001003e */
[----:B------:R-:W-:Y:S02]  /*1e30*/  FADD.FTZ R110, R110, R190 ;  /* 0x000000be6e6e7221 */ /* 0x000fe40000010000 */
[----:B------:R-:W-:Y:S02]  /*1e40*/  FFMA.FTZ R63, R191, R177, R63 ;  /* 0x000000b1bf3f7223 */ /* 0x000fe4000001003f */
[----:B------:R-:W-:Y:S02]  /*1e50*/  FADD.FTZ R111, R111, R191 ;  /* 0x000000bf6f6f7221 */ /* 0x000fe40000010000 */
[----:B------:R-:W-:-:S02]  /*1e60*/  FMUL.FTZ R141, R2, R141 ;  /* 0x0000008d028d7220 */ /* 0x000fc40000410000 */
[----:B------:R-:W-:Y:S02]  /*1e70*/  FADD.FTZ R106, R106, R194 ;  /* 0x000000c26a6a7221 */ /* 0x000fe40000010000 */
[----:B------:R-:W-:Y:S02]  /*1e80*/  FFMA.FTZ R66, R194, R141, R66 ;  /* 0x0000008dc2427223 */ /* 0x000fe40000010042 */
[----:B----4-:R-:W-:Y:S02]  /*1e90*/  FMUL.FTZ R189, R172, R189 ;  /* 0x000000bdacbd7220 */ /* 0x010fe40000410000 */
[----:B------:R-:W4:Y:S01]  /*1ea0*/  LDL R172, [R1+0x20] ;  /* 0x0000200001ac7983 */ /* 0x000f220000100800 */
[----:B--2---:R-:W-:-:S03]  /*1eb0*/  FMUL.FTZ R190, R171, R190 ;  /* 0x000000beabbe7220 */ /* 0x004fc60000410000 */
        /* <DEDUP_REMOVED lines=9> */
[----:B------:R-:W3:Y:S01]  /*1f50*/  LDL R154, [R1+0x10] ;  /* 0x00001000019a7983 */ /* 0x000ee20000100800 */
[----:B------:R-:W-:-:S02]  /*1f60*/  FMUL.FTZ R226, R2, R226 ;  /* 0x000000e202e27220 */ /* 0x000fc40000410000 */
[----:B------:R-:W-:Y:S02]  /*1f70*/  FADD.FTZ R112, R112, R184 ;  /* 0x000000b870707221 */ /* 0x000fe40000010000 */
[----:B------:R-:W-:Y:S02]  /*1f80*/  FFMA.FTZ R56, R184, R226, R56 ;  /* 0x000000e2b8387223 */ /* 0x000fe40000010038 */
[----:B------:R-:W-:Y:S02]  /*1f90*/  FMUL.FTZ R184, R174, R184 ;  /* 0x000000b8aeb87220 */ /* 0x000fe40000410000 */
[----:B------:R-:W3:Y:S01]  /*1fa0*/  LDL R174, [R1+0x30] ;  /* 0x0000300001ae7983 */ /* 0x000ee20000100800 */
[----:B------:R-:W-:Y:S02]  /*1fb0*/  FMUL.FTZ R225, R2, R225 ;  /* 0x000000e102e17220 */ /* 0x000fe40000410000 */
[----:B------:R-:W-:Y:S02]  /*1fc0*/  FADD.FTZ R116, R116, R180 ;  /* 0x000000b474747221 */ /* 0x000fe40000010000 */
[----:B------:R-:W-:-:S02]  /*1fd0*/  FFMA.FTZ R52, R180, R225, R52 ;  /* 0x000000e1b4347223 */ /* 0x000fc40000010034 */
[----:B------:R-:W-:Y:S02]  /*1fe0*/  FMUL.FTZ R180, R2, R223 ;  /* 0x000000df02b47220 */ /* 0x000fe40000410000 */
[----:B------:R-:W-:Y:S02]  /*1ff0*/  FADD.FTZ R108, R108, R188 ;  /* 0x000000bc6c6c7221 */ /* 0x000fe40000010000 */
[----:B------:R-:W-:Y:S02]  /*2000*/  FFMA.FTZ R60, R188, R180, R60 ;  /* 0x000000b4bc3c7223 */ /* 0x000fe4000001003c */
[----:B------:R-:W-:Y:S02]  /*2010*/  FMUL.FTZ R188, R173, R188 ;  /* 0x000000bcadbc7220 */ /* 0x000fe40000410000 */
[----:B------:R-:W3:Y:S01]  /*2020*/  LDL R173, [R1+0x24] ;  /* 0x0000240001ad7983 */ /* 0x000ee20000100800 */
[C---:B------:R-:W-:Y:S02]  /*2030*/  FMUL.FTZ R144, R2.reuse, R144 ;  /* 0x0000009002907220 */ /* 0x040fe40000410000 */
[----:B------:R-:W-:-:S02]  /*2040*/  FMUL.FTZ R143, R2, R143 ;  /* 0x0000008f028f7220 */ /* 0x000fc40000410000 */
        /* <DEDUP_REMOVED lines=17> */
[----:B------:R-:W3:Y:S01]  /*2160*/  LDL R155, [R1] ;  /* 0x00000000019b7983 */ /* 0x000ee20000100800 */
[C---:B------:R-:W-:Y:S02]  /*2170*/  FMUL.FTZ R176, R2.reuse, R152 ;  /* 0x0000009802b07220 */ /* 0x040fe40000410000 */
[----:B------:R-:W-:Y:S02]  /*2180*/  FMUL.FTZ R175, R2, R153 ;  /* 0x0000009902af7220 */ /* 0x000fe40000410000 */
[----:B------:R-:W-:Y:S02]  /*2190*/  FADD.FTZ R152, RZ, R224 ;  /* 0x000000e0ff987221 */ /* 0x000fe40000010000 */
[----:B------:R-:W-:Y:S02]  /*21a0*/  FFMA.FTZ R153, R225, R224, RZ ;  /* 0x000000e0e1997223 */ /* 0x000fe400000100ff */
        /* <DEDUP_REMOVED lines=61> */
[----:B------:R-:W-:-:S02]  /*2580*/  FADD.FTZ R99, R99, R203 ;  /* 0x000000cb63637221 */ /* 0x000fc40000010000 */
[C---:B------:R-:W-:Y:S02]  /*2590*/  FMUL.FTZ R150, R2.reuse, R150 ;  /* 0x0000009602967220 */ /* 0x040fe40000410000 */
[----:B------:R-:W-:Y:S02]  /*25a0*/  FMUL.FTZ R151, R2, R151 ;  /* 0x0000009702977220 */ /* 0x000fe40000410000 */
[----:B------:R-:W-:Y:S02]  /*25b0*/  FFMA.FTZ R76, R204, R150, R76 ;  /* 0x00000096cc4c7223 */ /* 0x000fe4000001004c */
[----:B------:R-:W-:Y:S02]  /*25c0*/  FADD.FTZ R92, R92, R204 ;  /* 0x000000cc5c5c7221 */ /* 0x000fe40000010000 */
[----:B------:R-:W-:Y:S02]  /*25d0*/  FMUL.FTZ R156, R2, R156 ;  /* 0x0000009c029c7220 */ /* 0x000fe40000410000 */
[----:B------:R-:W-:-:S02]  /*25e0*/  FFMA.FTZ R77, R205, R151, R77 ;  /* 0x00000097cd4d7223 */ /* 0x000fc4000001004d */
[----:B------:R-:W-:Y:S02]  /*25f0*/  FADD.FTZ R93, R93, R205 ;  /* 0x000000cd5d5d7221 */ /* 0x000fe40000010000 */
[----:B------:R-:W-:Y:S02]  /*2600*/  FMUL.FTZ R157, R2, R157 ;  /* 0x0000009d029d7220 */ /* 0x000fe40000410000 */
[----:B------:R-:W-:Y:S02]  /*2610*/  FFMA.FTZ R78, R206, R156, R78 ;  /* 0x0000009cce4e7223 */ /* 0x000fe4000001004e */
[----:B------:R-:W-:Y:S02]  /*2620*/  FADD.FTZ R94, R94, R206 ;  /* 0x000000ce5e5e7221 */ /* 0x000fe40000010000 */
[----:B------:R-:W-:Y:S02]  /*2630*/  FMUL.FTZ R206, R252, R206 ;  /* 0x000000cefcce7220 */ /* 0x000fe40000410000 */
[----:B------:R-:W-:-:S02]  /*2640*/  FFMA.FTZ R79, R207, R157, R79 ;  /* 0x0000009dcf4f7223 */ /* 0x000fc4000001004f */
[----:B------:R-:W-:Y:S02]  /*2650*/  FADD.FTZ R95, R95, R207 ;  /* 0x000000cf5f5f7221 */ /* 0x000fe40000010000 */
[C---:B------:R-:W-:Y:S02]  /*2660*/  FMUL.FTZ R158, R2.reuse, R158 ;  /* 0x0000009e029e7220 */ /* 0x040fe40000410000 */
[----:B------:R-:W-:Y:S02]  /*2670*/  FMUL.FTZ R207, R251, R207 ;  /* 0x000000cffbcf7220 */ /* 0x000fe40000410000 */
[----:B------:R-:W-:Y:S02]  /*2680*/  FMUL.FTZ R159, R2, R159 ;  /* 0x0000009f029f7220 */ /* 0x000fe40000410000 */
[----:B------:R-:W-:Y:S02]  /*2690*/  FFMA.FTZ R128, R208, R158, R128 ;  /* 0x0000009ed0807223 */ /* 0x000fe40000010080 */
[----:B------:R-:W-:-:S02]  /*26a0*/  FADD.FTZ R88, R88, R208 ;  /* 0x000000d058587221 */ /* 0x000fc40000010000 */
[----:B------:R-:W-:Y:S02]  /*26b0*/  FMUL.FTZ R208, R250, R208 ;  /* 0x000000d0fad07220 */ /* 0x000fe40000410000 */
[----:B------:R-:W-:Y:S02]  /*26c0*/  FMUL.FTZ R160, R2, R160 ;  /* 0x000000a002a07220 */ /* 0x000fe40000410000 */
[----:B------:R-:W-:Y:S02]  /*26d0*/  FFMA.FTZ R129, R209, R159, R129 ;  /* 0x0000009fd1817223 */ /* 0x000fe40000010081 */
[----:B------:R-:W-:Y:S02]  /*26e0*/  FADD.FTZ R89, R89, R209 ;  /* 0x000000d159597221 */ /* 0x000fe40000010000 */
[----:B------:R-:W-:Y:S02]  /*26f0*/  FMUL.FTZ R209, R249, R209 ;  /* 0x000000d1f9d17220 */ /* 0x000fe40000410000 */
[----:B----4-:R-:W-:-:S04]  /*2700*/  FMUL.FTZ R202, R172, R202 ;  /* 0x000000caacca7220 */ /* 0x010fc80000410000 */
[----:B------:R-:W-:Y:S02]  /*2710*/  FADD.FTZ R153, R153, R202 ;  /* 0x000000ca99997221 */ /* 0x000fe40000010000 */
[----:B------:R-:W-:Y:S02]  /*2720*/  FFMA.FTZ R152, R148, R202, R152 ;  /* 0x000000ca94987223 */ /* 0x000fe40000010098 */
[----:B------:R-:W-:Y:S02]  /*2730*/  FMUL.FTZ R161, R2, R161 ;  /* 0x000000a102a17220 */ /* 0x000fe40000410000 */
[----:B------:R-:W-:Y:S02]  /*2740*/  FFMA.FTZ R130, R210, R160, R130 ;  /* 0x000000a0d2827223 */ /* 0x000fe40000010082 */
[----:B------:R-:W-:Y:S02]  /*2750*/  FADD.FTZ R90, R90, R210 ;  /* 0x000000d25a5a7221 */ /* 0x000fe40000010000 */
[----:B------:R-:W-:-:S02]  /*2760*/  FMUL.FTZ R210, R248, R210 ;  /* 0x000000d2f8d27220 */ /* 0x000fc40000410000 */
[----:B------:R-:W-:Y:S02]  /*2770*/  FFMA.FTZ R131, R211, R161, R131 ;  /* 0x000000a1d3837223 */ /* 0x000fe40000010083 */
[----:B------:R-:W-:Y:S02]  /*2780*/  FADD.FTZ R91, R91, R211 ;  /* 0x000000d35b5b7221 */ /* 0x000fe40000010000 */
[C---:B------:R-:W-:Y:S02]  /*2790*/  FMUL.FTZ R162, R2.reuse, R162 ;  /* 0x000000a202a27220 */ /* 0x040fe40000410000 */
[----:B------:R-:W-:Y:S02]  /*27a0*/  FMUL.FTZ R211, R247, R211 ;  /* 0x000000d3f7d37220 */ /* 0x000fe40000410000 */
[----:B------:R-:W-:Y:S02]  /*27b0*/  FMUL.FTZ R163, R2, R163 ;  /* 0x000000a302a37220 */ /* 0x000fe40000410000 */
[----:B------:R-:W-:-:S02]  /*27c0*/  FFMA.FTZ R124, R212, R162, R124 ;  /* 0x000000a2d47c7223 */ /* 0x000fc4000001007c */
[----:B------:R-:W-:Y:S02]  /*27d0*/  FADD.FTZ R84, R84, R212 ;  /* 0x000000d454547221 */ /* 0x000fe40000010000 */
[----:B------:R-:W-:Y:S02]  /*27e0*/  FMUL.FTZ R212, R246, R212 ;  /* 0x000000d4f6d47220 */ /* 0x000fe40000410000 */
[----:B------:R-:W-:Y:S02]  /*27f0*/  FMUL.FTZ R164, R2, R164 ;  /* 0x000000a402a47220 */ /* 0x000fe40000410000 */
[----:B------:R-:W-:Y:S02]  /*2800*/  FFMA.FTZ R125, R213, R163, R125 ;  /* 0x000000a3d57d7223 */ /* 0x000fe4000001007d */
[----:B------:R-:W-:Y:S02]  /*2810*/  FADD.FTZ R85, R85, R213 ;  /* 0x000000d555557221 */ /* 0x000fe40000010000 */
[----:B------:R-:W-:-:S02]  /*2820*/  FMUL.FTZ R213, R245, R213 ;  /* 0x000000d5f5d57220 */ /* 0x000fc40000410000 */
[----:B------:R-:W-:Y:S02]  /*2830*/  FMUL.FTZ R165, R2, R165 ;  /* 0x000000a502a57220 */ /* 0x000fe40000410000 */
[----:B------:R-:W-:Y:S02]  /*2840*/  FFMA.FTZ R126, R214, R164, R126 ;  /* 0x000000a4d67e7223 */ /* 0x000fe4000001007e */
[----:B--2---:R-:W-:-:S04]  /*2850*/  FMUL.FTZ R203, R171, R203 ;  /* 0x000000cbabcb7220 */ /* 0x004fc80000410000 */
        /* <DEDUP_REMOVED lines=29> */
[----:B------:R-:W-:-:S02]  /*2a30*/  FMUL.FTZ R215, R243, R215 ;  /* 0x000000d7f3d77220 */ /* 0x000fc40000410000 */
[----:B------:R-:W-:Y:S02]  /*2a40*/  FADD.FTZ R153, R153, R214 ;  /* 0x000000d699997221 */ /* 0x000fe40000010000 */
[----:B------:R-:W-:Y:S02]  /*2a50*/  FFMA.FTZ R152, R164, R214, R152 ;  /* 0x000000d6a4987223 */ /* 0x000fe40000010098 */
[----:B------:R-:W-:Y:S02]  /*2a60*/  FMUL.FTZ R167, R2, R167 ;  /* 0x000000a702a77220 */ /* 0x000fe40000410000 */
[----:B------:R-:W-:Y:S02]  /*2a70*/  FFMA.FTZ R120, R216, R166, R120 ;  /* 0x000000a6d8787223 */ /* 0x000fe40000010078 */
[----:B------:R-:W-:Y:S02]  /*2a80*/  FADD.FTZ R80, R80, R216 ;  /* 0x000000d850507221 */ /* 0x000fe40000010000 */
        /* <DEDUP_REMOVED lines=20> */
[----:B------:R-:W-:Y:S02]  /*2bd0*/  FADD.FTZ R170, R153, R219 ;  /* 0x000000db99aa7221 */ /* 0x000fe40000010000 */
[----:B------:R-:W-:Y:S02]  /*2be0*/  FFMA.FTZ R155, R169, R219, R152 ;  /* 0x000000dba99b7223 */ /* 0x000fe40000010098 */
.L_x_12853:
[----:B-1----:R-:W-:Y:S05]  /*2bf0*/  BSYNC B1 ;  /* 0x0000000000017941 */ /* 0x002fea0003800000 */
.L_x_12851:
[----:B------:R-:W-:Y:S05]  /*2c00*/  BRA.DIV ~URZ, `(.L_x_12854) ;  /* 0x00003fe27f007947 */ /* 0x000fea000b800000 */
[----:B------:R0:W1:Y:S02]  /*2c10*/  SHFL.BFLY PT, R171, R170, 0x1, 0x1f ;  /* 0x0c201f00aaab7f89 */ /* 0x00006400000e0000 */
.L_x_12937:
        /* <DEDUP_REMOVED lines=18> */
.L_x_12938:
[----:B--2---:R-:W-:Y:S01]  /*2d40*/  ISETP.GE.AND P5, PT, R220, 0x1, PT ;  /* 0x00000001dc00780c */ /* 0x004fe20003fa6270 */
[----:B------:R-:W2:Y:S01]  /*2d50*/  S2R R173, SR_TID.X ;  /* 0x0000000000ad7919 */ /* 0x000ea20000002100 */
[----:B------:R-:W-:Y:S01]  /*2d60*/  FADD.FTZ R171, R171, R170 ;  /* 0x000000aaabab7221 */ /* 0x000fe20000010000 */
[----:B------:R-:W-:Y:S01]  /*2d70*/  @!P4 ISETP.NE.U32.AND P0, PT, RZ, c[0x0][0x218], PT ;  /* 0x00008600ff00ca0c */ /* 0x000fe20003f05070 */
[----:B------:R-:W-:Y:S01]  /*2d80*/  HFMA2.MMA R172, -RZ, RZ, 0, 0 ;  /* 0x00000000ffac7435 */ /* 0x000fe200000001ff */
[----:B0-----:R-:W-:Y:S01]  /*2d90*/  FADD.FTZ R152, R152, R155 ;  /* 0x0000009b98987221 */ /* 0x001fe20000010000 */
[----:B------:R-:W-:Y:S01]  /*2da0*/  BSSY B1, `(.L_x_12856) ;  /* 0x0000015000017945 */ /* 0x000fe20003800000 */
[----:B------:R-:W-:Y:S01]  /*2db0*/  FMUL.FTZ R171, R171, c[0x0][0x1e0] ;  /* 0x00007800abab7a20 */ /* 0x000fe20000410000 */
[----:B------:R-:W-:-:S05]  /*2dc0*/  @!P4 ISETP.NE.AND.EX P0, PT, RZ, c[0x0][0x21c], PT, P0 ;  /* 0x00008700ff00ca0c */ /* 0x000fca0003f05300 */
[----:B------:R-:W-:-:S05]  /*2dd0*/  @P5 IADD3 R153, R220, -0x1, RZ ;  /* 0xffffffffdc995810 */ /* 0x000fca0007ffe0ff */
[----:B------:R-:W-:-:S05]  /*2de0*/  @P5 IMAD R153, R153, c[0x0][0x168], RZ ;  /* 0x00005a0099995a24 */ /* 0x000fca00078e02ff */
[----:B------:R-:W-:-:S04]  /*2df0*/  @P5 SHF.R.S32.HI R154, RZ, 0x1f, R153 ;  /* 0x0000001fff9a5819 */ /* 0x000fc80000011499 */
[----:B------:R-:W-:Y:S02]  /*2e00*/  @P5 LEA.HI R153, R154, R153, RZ, 0x2 ;  /* 0x000000999a995211 */ /* 0x000fe400078f10ff */
[----:B--2---:R-:W-:Y:S02]  /*2e10*/  @P5 LOP3.LUT R154, R173, 0x1f, RZ, 0xc0, !PT ;  /* 0x0000001fad9a5812 */ /* 0x004fe400078ec0ff */
[----:B------:R-:W0:Y:S02]  /*2e20*/  LDC.U8 R173, c[0x0][0x1f0] ;  /* 0x00007c00ffad7b82 */ /* 0x000e240000000000 */
[----:B------:R-:W-:Y:S02]  /*2e30*/  @P5 LEA.HI.SX32 R172, R153, R154, 0x1e ;  /* 0x0000009a99ac5211 */ /* 0x000fe400078ff2ff */
[----:B0-----:R-:W-:Y:S01]  /*2e40*/  ISETP.NE.AND P1, PT, R173, RZ, PT ;  /* 0x000000ffad00720c */ /* 0x001fe20003f25270 */
[----:B------:R-:W-:Y:S01]  /*2e50*/  FMUL.FTZ R173, R152, c[0x0][0x1e0] ;  /* 0x0000780098ad7a20 */ /* 0x000fe20000410000 */
[----:B-----5:R-:W-:-:S02]  /*2e60*/  @!P4 FSEL R152, R48, RZ, P0 ;  /* 0x000000ff3098c208 */ /* 0x020fc40000000000 */
        /* <DEDUP_REMOVED lines=8> */
.L_x_12857:
[----:B------:R-:W-:Y:S05]  /*2ef0*/  BSYNC B1 ;  /* 0x0000000000017941 */ /* 0x000fea0003800000 */
.L_x_12856:
[----:B------:R-:W-:Y:S01]  /*2f00*/  @P5 FMUL.FTZ R153, R152, c[0x0][0x1ec] ;  /* 0x00007b0098995a20 */ /* 0x000fe20000410000 */
[----:B------:R-:W-:Y:S01]  /*2f10*/  @!P4 ISETP.NE.U32.AND P0, PT, RZ, c[0x0][0x218], PT ;  /* 0x00008600ff00ca0c */ /* 0x000fe20003f05070 */
[----:B------:R-:W-:Y:S01]  /*2f20*/  BSSY B1, `(.L_x_12858) ;  /* 0x000000d000017945 */ /* 0x000fe20003800000 */
[----:B------:R-:W-:Y:S01]  /*2f30*/  @P5 LOP3.LUT P1, RZ, R222, 0xff, RZ, 0xc0, !PT ;  /* 0x000000ffdeff5812 */ /* 0x000fe2000782c0ff */
[----:B------:R-:W-:Y:S01]  /*2f40*/  @P5 FMUL.FTZ R153, R153, c[0x0][0x1e8] ;  /* 0x00007a0099995a20 */ /* 0x000fe20000410000 */
[----:B------:R-:W-:-:S04]  /*2f50*/  @!P4 ISETP.NE.AND.EX P0, PT, RZ, c[0x0][0x21c], PT, P0 ;  /* 0x00008700ff00ca0c */ /* 0x000fc80003f05300 */
[----:B------:R-:W-:Y:S02]  /*2f60*/  @P5 SEL R132, R153, RZ, P1 ;  /* 0x000000ff99845207 */ /* 0x000fe40000800000 */
        /* <DEDUP_REMOVED lines=8> */
.L_x_12859:
[----:B------:R-:W-:Y:S05]  /*2ff0*/  BSYNC B1 ;  /* 0x0000000000017941 */ /* 0x000fea0003800000 */
.L_x_12858:
        /* <DEDUP_REMOVED lines=15> */
.L_x_12861:
[----:B------:R-:W-:Y:S05]  /*30f0*/  BSYNC B1 ;  /* 0x0000000000017941 */ /* 0x000fea0003800000 */
.L_x_12860:
[----:B-1----:R-:W-:Y:S01]  /*3100*/  @P5 FMUL.FTZ R155, R154, c[0x0][0x1ec] ;  /* 0x00007b009a9b5a20 */ /* 0x002fe20000410000 */
[C---:B------:R-:W-:Y:S01]  /*3110*/  @P5 LOP3.LUT P0, RZ, R222.reuse, 0xff0000, RZ, 0xc0, !PT ;  /* 0x00ff0000deff5812 */ /* 0x040fe2000780c0ff */
[----:B------:R-:W-:Y:S01]  /*3120*/  BSSY B1, `(.L_x_12862) ;  /* 0x0000010000017945 */ /* 0x000fe20003800000 */
[----:B------:R-:W-:Y:S01]  /*3130*/  @!P4 ISETP.NE.U32.AND P1, PT, RZ, c[0x0][0x218], PT ;  /* 0x00008600ff00ca0c */ /* 0x000fe20003f25070 */
[----:B------:R-:W-:Y:S01]  /*3140*/  @P5 FMUL.FTZ R155, R155, c[0x0][0x1e8] ;  /* 0x00007a009b9b5a20 */ /* 0x000fe20000410000 */
[----:B------:R-:W-:Y:S02]  /*3150*/  @P5 LOP3.LUT P2, RZ, R222, 0xff000000, RZ, 0xc0, !PT ;  /* 0xff000000deff5812 */ /* 0x000fe4000784c0ff */
[----:B------:R-:W-:Y:S02]  /*3160*/  @!P4 ISETP.NE.AND.EX P1, PT, RZ, c[0x0][0x21c], PT, P1 ;  /* 0x00008700ff00ca0c */ /* 0x000fe40003f25310 */
[----:B------:R-:W-:Y:S02]  /*3170*/  @P5 SEL R134, R155, RZ, P0 ;  /* 0x000000ff9b865207 */ /* 0x000fe40000000000 */
[----:B------:R-:W-:-:S02]  /*3180*/  ISETP.NE.U32.AND P0, PT, RZ, c[0x0][0x258], PT ;  /* 0x00009600ff007a0c */ /* 0x000fc40003f05070 */
[----:B------:R-:W-:Y:S02]  /*3190*/  @!P4 FSEL R155, R51, RZ, P1 ;  /* 0x000000ff339bc208 */ /* 0x000fe40000800000 */
[----:B------:R-:W-:Y:S01]  /*31a0*/  ISETP.NE.AND.EX P0, PT, RZ, c[0x0][0x25c], PT, P0 ;  /* 0x00009700ff007a0c */ /* 0x000fe20003f05300 */
[----:B------:R-:W-:Y:S07]  /*31b0*/  @!P4 BRA `(.L_x_12863) ;  /* 0x000000600000c947 */ /* 0x000fee0003800000 */
[----:B------:R-:W-:Y:S01]  /*31c0*/  ISETP.NE.U32.AND P1, PT, RZ, c[0x0][0x218], PT ;  /* 0x00008600ff007a0c */ /* 0x000fe20003f25070 */
[----:B------:R-:W-:-:S03]  /*31d0*/  FFMA.FTZ R155, R227, R173, R174 ;  /* 0x000000ade39b7223 */ /* 0x000fc600000100ae */
[----:B------:R-:W-:Y:S01]  /*31e0*/  ISETP.NE.AND.EX P1, PT, RZ, c[0x0][0x21c], PT, P1 ;  /* 0x00008700ff007a0c */ /* 0x000fe20003f25310 */
[----:B------:R-:W-:-:S04]  /*31f0*/  FADD.FTZ R155, R230, -R155 ;  /* 0x8000009be69b7221 */ /* 0x000fc80000010000 */
[----:B------:R-:W-:-:S08]  /*3200*/  FMUL.FTZ R155, R2, R155 ;  /* 0x0000009b029b7220 */ /* 0x000fd00000410000 */
[----:B------:R-:W-:Y:S02]  /*3210*/  @P1 FADD.FTZ R155, R51, R155 ;  /* 0x0000009b339b1221 */ /* 0x000fe40000010000 */
.L_x_12863:
[----:B------:R-:W-:Y:S05]  /*3220*/  BSYNC B1 ;  /* 0x0000000000017941 */ /* 0x000fea0003800000 */
.L_x_12862:
[----:B------:R-:W-:Y:S01]  /*3230*/  @P5 FMUL.FTZ R170, R155, c[0x0][0x1ec] ;  /* 0x00007b009baa5a20 */ /* 0x000fe20000410000 */
[----:B------:R-:W-:Y:S01]  /*3240*/  ISETP.NE.U32.AND P1, PT, RZ, c[0x0][0x258], PT ;  /* 0x00009600ff007a0c */ /* 0x000fe20003f25070 */
[----:B------:R-:W-:Y:S02]  /*3250*/  BSSY B1, `(.L_x_12864) ;  /* 0x0000018000017945 */ /* 0x000fe40003800000 */
[----:B------:R-:W-:Y:S01]  /*3260*/  @P5 FMUL.FTZ R170, R170, c[0x0][0x1e8] ;  /* 0x00007a00aaaa5a20 */ /* 0x000fe20000410000 */
[----:B------:R-:W-:-:S04]  /*3270*/  ISETP.NE.AND.EX P1, PT, RZ, c[0x0][0x25c], PT, P1 ;  /* 0x00009700ff007a0c */ /* 0x000fc80003f25310 */
[----:B------:R-:W-:Y:S02]  /*3280*/  @P5 SEL R135, R170, RZ, P2 ;  /* 0x000000ffaa875207 */ /* 0x000fe40001000000 */
[----:B------:R-:W-:Y:S02]  /*3290*/  @P0 MOV R170, 0x10 ;  /* 0x0000001000aa0802 */ /* 0x000fe40000000f00 */
[----:B------:R-:W-:Y:S02]  /*32a0*/  SEL R152, R152, R136, P1 ;  /* 0x0000008898987207 */ /* 0x000fe40000800000 */
[----:B------:R-:W-:Y:S01]  /*32b0*/  SEL R153, R153, R137, P1 ;  /* 0x0000008999997207 */ /* 0x000fe20000800000 */
[----:B------:R-:W-:Y:S01]  /*32c0*/  @P0 IMAD.WIDE.U32 R170, R0, R170, c[0x0][0x258] ;  /* 0x0000960000aa0625 */ /* 0x000fe200078e00aa */
[----:B------:R-:W-:Y:S02]  /*32d0*/  SEL R154, R154, R138, P1 ;  /* 0x0000008a9a9a7207 */ /* 0x000fe40000800000 */
[----:B------:R-:W-:-:S02]  /*32e0*/  SEL R155, R155, R139, P1 ;  /* 0x0000008b9b9b7207 */ /* 0x000fc40000800000 */
[----:B------:R-:W-:-:S03]  /*32f0*/  @!P4 ISETP.NE.U32.AND P2, PT, RZ, c[0x0][0x218], PT ;  /* 0x00008600ff00ca0c */ /* 0x000fc60003f45070 */
[----:B------:R0:W-:Y:S01]  /*3300*/  @P0 STG.E.128 [R170.64], R152 ;  /* 0x00000098aa000986 */ /* 0x0001e2000c101d04 */
[----:B------:R-:W-:Y:S02]  /*3310*/  @!P4 ISETP.NE.AND.EX P2, PT, RZ, c[0x0][0x21c], PT, P2 ;  /* 0x00008700ff00ca0c */ /* 0x000fe40003f45320 */
[----:B0-----:R-:W-:-:S05]  /*3320*/  @P5 MOV R152, 0x10 ;  /* 0x0000001000985802 */ /* 0x001fca0000000f00 */
        /* <DEDUP_REMOVED lines=10> */
.L_x_12865:
[----:B------:R-:W-:Y:S05]  /*33d0*/  BSYNC B1 ;  /* 0x0000000000017941 */ /* 0x000fea0003800000 */
.L_x_12864:
        /* <DEDUP_REMOVED lines=15> */
.L_x_12867:
[----:B------:R-:W-:Y:S05]  /*34d0*/  BSYNC B1 ;  /* 0x0000000000017941 */ /* 0x000fea0003800000 */
.L_x_12866:
[----:B------:R-:W-:Y:S01]  /*34e0*/  @P5 FMUL.FTZ R154, R153, c[0x0][0x1ec] ;  /* 0x00007b00999a5a20 */ /* 0x000fe20000410000 */
[C---:B------:R-:W-:Y:S01]  /*34f0*/  @P5 LOP3.LUT P2, RZ, R221.reuse, 0xff00, RZ, 0xc0, !PT ;  /* 0x0000ff00ddff5812 */ /* 0x040fe2000784c0ff */
[----:B------:R-:W-:Y:S01]  /*3500*/  BSSY B1, `(.L_x_12868) ;  /* 0x000000f000017945 */ /* 0x000fe20003800000 */
[C---:B------:R-:W-:Y:S01]  /*3510*/  @P5 LOP3.LUT P3, RZ, R221.reuse, 0xff0000, RZ, 0xc0, !PT ;  /* 0x00ff0000ddff5812 */ /* 0x040fe2000786c0ff */
[----:B------:R-:W-:Y:S01]  /*3520*/  @P5 FMUL.FTZ R154, R154, c[0x0][0x1e8] ;  /* 0x00007a009a9a5a20 */ /* 0x000fe20000410000 */
[----:B------:R-:W-:-:S04]  /*3530*/  @P5 LOP3.LUT P6, RZ, R221, 0xff000000, RZ, 0xc0, !PT ;  /* 0xff000000ddff5812 */ /* 0x000fc800078cc0ff */
        /* <DEDUP_REMOVED lines=11> */
.L_x_12869:
[----:B------:R-:W-:Y:S05]  /*35f0*/  BSYNC B1 ;  /* 0x0000000000017941 */ /* 0x000fea0003800000 */
.L_x_12868:
[----:B------:R-:W-:Y:S01]  /*3600*/  @P5 FMUL.FTZ R155, R154, c[0x0][0x1ec] ;  /* 0x00007b009a9b5a20 */ /* 0x000fe20000410000 */
[----:B------:R-:W-:Y:S01]  /*3610*/  @!P4 ISETP.NE.U32.AND P2, PT, RZ, c[0x0][0x218], PT ;  /* 0x00008600ff00ca0c */ /* 0x000fe20003f45070 */
[----:B------:R-:W-:Y:S02]  /*3620*/  BSSY B1, `(.L_x_12870) ;  /* 0x000000c000017945 */ /* 0x000fe40003800000 */
        /* <DEDUP_REMOVED lines=11> */
.L_x_12871:
[----:B------:R-:W-:Y:S05]  /*36e0*/  BSYNC B1 ;  /* 0x0000000000017941 */ /* 0x000fea0003800000 */
.L_x_12870:
[----:B------:R-:W-:Y:S01]  /*36f0*/  @P5 FMUL.FTZ R170, R155, c[0x0][0x1ec] ;  /* 0x00007b009baa5a20 */ /* 0x000fe20000410000 */
[----:B------:R-:W-:Y:S01]  /*3700*/  @P0 MOV R171, 0x10 ;  /* 0x0000001000ab0802 */ /* 0x000fe20000000f00 */
[----:B------:R-:W-:Y:S01]  /*3710*/  BSSY B1, `(.L_x_12872) ;  /* 0x0000018000017945 */ /* 0x000fe20003800000 */
[----:B------:R-:W-:Y:S01]  /*3720*/  SEL R152, R152, R136, P1 ;  /* 0x0000008898987207 */ /* 0x000fe20000800000 */
[----:B------:R-:W-:Y:S01]  /*3730*/  @P5 FMUL.FTZ R170, R170, c[0x0][0x1e8] ;  /* 0x00007a00aaaa5a20 */ /* 0x000fe20000410000 */
[----:B------:R-:W-:Y:S02]  /*3740*/  SEL R153, R153, R137, P1 ;  /* 0x0000008999997207 */ /* 0x000fe40000800000 */
[----:B------:R-:W-:Y:S02]  /*3750*/  SEL R154, R154, R138, P1 ;  /* 0x0000008a9a9a7207 */ /* 0x000fe40000800000 */
[----:B------:R-:W-:Y:S02]  /*3760*/  @P5 SEL R135, R170, RZ, P6 ;  /* 0x000000ffaa875207 */ /* 0x000fe40003000000 */
[----:B------:R-:W-:-:S02]  /*3770*/  @P0 IADD3 R170, R0, 0x20, RZ ;  /* 0x0000002000aa0810 */ /* 0x000fc40007ffe0ff */
[----:B------:R-:W-:Y:S02]  /*3780*/  SEL R155, R155, R139, P1 ;  /* 0x0000008b9b9b7207 */ /* 0x000fe40000800000 */
[----:B------:R-:W-:Y:S01]  /*3790*/  @!P4 ISETP.NE.U32.AND P2, PT, RZ, c[0x0][0x218], PT ;  /* 0x00008600ff00ca0c */ /* 0x000fe20003f45070 */
[----:B------:R-:W-:-:S03]  /*37a0*/  @P0 IMAD.WIDE.U32 R170, R170, R171, c[0x0][0x258] ;  /* 0x00009600aaaa0625 */ /* 0x000fc600078e00ab */
[----:B------:R-:W-:Y:S02]  /*37b0*/  @!P4 ISETP.NE.AND.EX P2, PT, RZ, c[0x0][0x21c], PT, P2 ;  /* 0x00008700ff00ca0c */ /* 0x000fe40003f45320 */
[----:B------:R0:W-:Y:S02]  /*37c0*/  @P0 STG.E.128 [R170.64], R152 ;  /* 0x00000098aa000986 */ /* 0x0001e4000c101d04 */
[----:B0-----:R-:W-:Y:S02]  /*37d0*/  @P5 MOV R152, 0x10 ;  /* 0x0000001000985802 */ /* 0x001fe40000000f00 */
[----:B------:R-:W-:-:S05]  /*37e0*/  @P5 IADD3 R153, R172, 0x20, RZ ;  /* 0x00000020ac995810 */ /* 0x000fca0007ffe0ff */
        /* <DEDUP_REMOVED lines=10> */
.L_x_12873:
[----:B------:R-:W-:Y:S05]  /*3890*/  BSYNC B1 ;  /* 0x0000000000017941 */ /* 0x000fea0003800000 */
.L_x_12872:
        /* <DEDUP_REMOVED lines=15> */
.L_x_12875:
[----:B------:R-:W-:Y:S05]  /*3990*/  BSYNC B1 ;  /* 0x0000000000017941 */ /* 0x000fea0003800000 */
.L_x_12874:
        /* <DEDUP_REMOVED lines=17> */
.L_x_12877:
[----:B------:R-:W-:Y:S05]  /*3ab0*/  BSYNC B1 ;  /* 0x0000000000017941 */ /* 0x000fea0003800000 */
.L_x_12876:
        /* <DEDUP_REMOVED lines=14> */
.L_x_12879:
[----:B------:R-:W-:Y:S05]  /*3ba0*/  BSYNC B1 ;  /* 0x0000000000017941 */ /* 0x000fea0003800000 */
.L_x_12878:
[----:B------:R-:W-:Y:S01]  /*3bb0*/  @P0 IADD3 R170, R0, 0x40, RZ ;  /* 0x0000004000aa0810 */ /* 0x000fe20007ffe0ff */
[----:B------:R-:W-:Y:S01]  /*3bc0*/  @P5 FMUL.FTZ R11, R155, c[0x0][0x1ec] ;  /* 0x00007b009b0b5a20 */ /* 0x000fe20000410000 */
[----:B------:R-:W-:Y:S01]  /*3bd0*/  @P0 MOV R171, 0x10 ;  /* 0x0000001000ab0802 */ /* 0x000fe20000000f00 */
[----:B------:R-:W-:Y:S01]  /*3be0*/  BSSY B1, `(.L_x_12880) ;  /* 0x0000017000017945 */ /* 0x000fe20003800000 */
[----:B------:R-:W-:Y:S01]  /*3bf0*/  SEL R152, R152, R136, P1 ;  /* 0x0000008898987207 */ /* 0x000fe20000800000 */
[----:B------:R-:W-:Y:S01]  /*3c00*/  @P5 FMUL.FTZ R11, R11, c[0x0][0x1e8] ;  /* 0x00007a000b0b5a20 */ /* 0x000fe20000410000 */
[----:B------:R-:W-:Y:S01]  /*3c10*/  SEL R153, R153, R137, P1 ;  /* 0x0000008999997207 */ /* 0x000fe20000800000 */
[----:B------:R-:W-:Y:S01]  /*3c20*/  @P0 IMAD.WIDE.U32 R170, R170, R171, c[0x0][0x258] ;  /* 0x00009600aaaa0625 */ /* 0x000fe200078e00ab */
[----:B------:R-:W-:Y:S02]  /*3c30*/  SEL R154, R154, R138, P1 ;  /* 0x0000008a9a9a7207 */ /* 0x000fe40000800000 */
[----:B------:R-:W-:-:S02]  /*3c40*/  SEL R155, R155, R139, P1 ;  /* 0x0000008b9b9b7207 */ /* 0x000fc40000800000 */
[----:B------:R-:W-:Y:S02]  /*3c50*/  @!P4 ISETP.NE.U32.AND P2, PT, RZ, c[0x0][0x218], PT ;  /* 0x00008600ff00ca0c */ /* 0x000fe40003f45070 */
[----:B------:R-:W-:Y:S01]  /*3c60*/  @P5 SEL R135, R11, RZ, P6 ;  /* 0x000000ff0b875207 */ /* 0x000fe20003000000 */
[----:B------:R0:W-:Y:S01]  /*3c70*/  @P0 STG.E.128 [R170.64], R152 ;  /* 0x00000098aa000986 */ /* 0x0001e2000c101d04 */
[----:B------:R-:W-:Y:S02]  /*3c80*/  @!P4 ISETP.NE.AND.EX P2, PT, RZ, c[0x0][0x21c], PT, P2 ;  /* 0x00008700ff00ca0c */ /* 0x000fe40003f45320 */
        /* <DEDUP_REMOVED lines=12> */
.L_x_12881:
[----:B------:R-:W-:Y:S05]  /*3d50*/  BSYNC B1 ;  /* 0x0000000000017941 */ /* 0x000fea0003800000 */
.L_x_12880:
        /* <DEDUP_REMOVED lines=15> */
.L_x_12883:
[----:B------:R-:W-:Y:S05]  /*3e50*/  BSYNC B1 ;  /* 0x0000000000017941 */ /* 0x000fea0003800000 */
.L_x_12882:
        /* <DEDUP_REMOVED lines=17> */
.L_x_12885:
[----:B------:R-:W-:Y:S05]  /*3f70*/  BSYNC B1 ;  /* 0x0000000000017941 */ /* 0x000fea0003800000 */
.L_x_12884:
        /* <DEDUP_REMOVED lines=11> */
.L_x_12887:
[----:B------:R-:W-:Y:S05]  /*4030*/  BSYNC B1 ;  /* 0x0000000000017941 */ /* 0x000fea0003800000 */
.L_x_12886:
[----:B------:R-:W-:Y:S01]  /*4040*/  @P0 IADD3 R170, R0, 0x60, RZ ;  /* 0x0000006000aa0810 */ /* 0x000fe20007ffe0ff */
[----:B------:R-:W-:Y:S01]  /*4050*/  @P5 FMUL.FTZ R11, R154, c[0x0][0x1ec] ;  /* 0x00007b009a0b5a20 */ /* 0x000fe20000410000 */
[----:B------:R-:W-:Y:S01]  /*4060*/  @P0 MOV R171, 0x10 ;  /* 0x0000001000ab0802 */ /* 0x000fe20000000f00 */
[----:B------:R-:W-:Y:S01]  /*4070*/  @P5 FMUL.FTZ R4, R155, c[0x0][0x1ec] ;  /* 0x00007b009b045a20 */ /* 0x000fe20000410000 */
[----:B------:R-:W-:Y:S01]  /*4080*/  SEL R152, R152, R136, P1 ;  /* 0x0000008898987207 */ /* 0x000fe20000800000 */
[----:B------:R-:W-:Y:S01]  /*4090*/  @P5 FMUL.FTZ R11, R11, c[0x0][0x1e8] ;  /* 0x00007a000b0b5a20 */ /* 0x000fe20000410000 */
[----:B------:R-:W-:Y:S01]  /*40a0*/  SEL R153, R153, R137, P1 ;  /* 0x0000008999997207 */ /* 0x000fe20000800000 */
[----:B------:R-:W-:Y:S01]  /*40b0*/  @P0 IMAD.WIDE.U32 R170, R170, R171, c[0x0][0x258] ;  /* 0x00009600aaaa0625 */ /* 0x000fe200078e00ab */
[----:B------:R-:W-:Y:S01]  /*40c0*/  SEL R154, R154, R138, P1 ;  /* 0x0000008a9a9a7207 */ /* 0x000fe20000800000 */
[----:B------:R-:W-:Y:S01]  /*40d0*/  BSSY B1, `(.L_x_12888) ;  /* 0x0000015000017945 */ /* 0x000fe20003800000 */
[----:B------:R-:W-:Y:S01]  /*40e0*/  SEL R155, R155, R139, P1 ;  /* 0x0000008b9b9b7207 */ /* 0x000fe20000800000 */
[----:B------:R-:W-:Y:S01]  /*40f0*/  @P5 FMUL.FTZ R4, R4, c[0x0][0x1e8] ;  /* 0x00007a0004045a20 */ /* 0x000fe20000410000 */
[----:B------:R-:W-:-:S02]  /*4100*/  @P5 SEL R134, R11, RZ, P3 ;  /* 0x000000ff0b865207 */ /* 0x000fc40001800000 */
[----:B------:R-:W-:Y:S01]  /*4110*/  @!P4 ISETP.NE.U32.AND P3, PT, RZ, c[0x0][0x218], PT ;  /* 0x00008600ff00ca0c */ /* 0x000fe20003f65070 */
[----:B------:R0:W-:Y:S01]  /*4120*/  @P0 STG.E.128 [R170.64], R152 ;  /* 0x00000098aa000986 */ /* 0x0001e2000c101d04 */
[----:B------:R-:W-:Y:S02]  /*4130*/  @P5 SEL R135, R4, RZ, P6 ;  /* 0x000000ff04875207 */ /* 0x000fe40003000000 */
[----:B------:R-:W-:Y:S02]  /*4140*/  @!P4 ISETP.NE.AND.EX P3, PT, RZ, c[0x0][0x21c], PT, P3 ;  /* 0x00008700ff00ca0c */ /* 0x000fe40003f65330 */
[----:B------:R-:W-:Y:S02]  /*4150*/  @!P4 ISETP.NE.U32.AND P2, PT, RZ, c[0x0][0x218], PT ;  /* 0x00008600ff00ca0c */ /* 0x000fe40003f45070 */
        /* <DEDUP_REMOVED lines=12> */
.L_x_12889:
[----:B------:R-:W-:Y:S05]  /*4220*/  BSYNC B1 ;  /* 0x0000000000017941 */ /* 0x000fea0003800000 */
.L_x_12888:
[----:B------:R-:W-:Y:S01]  /*4230*/  @P5 FMUL.FTZ R4, R152, c[0x0][0x1ec] ;  /* 0x00007b0098045a20 */ /* 0x000fe20000410000 */
[----:B------:R-:W-:Y:S01]  /*4240*/  @!P4 ISETP.NE.U32.AND P3, PT, RZ, c[0x0][0x218], PT ;  /* 0x00008600ff00ca0c */ /* 0x000fe20003f65070 */
[----:B------:R-:W-:Y:S01]  /*4250*/  BSSY B1, `(.L_x_12890) ;  /* 0x000000e000017945 */ /* 0x000fe20003800000 */
[----:B------:R-:W-:Y:S01]  /*4260*/  @P5 LOP3.LUT P6, RZ, R5, 0xff, RZ, 0xc0, !PT ;  /* 0x000000ff05ff5812 */ /* 0x000fe200078cc0ff */
[----:B------:R-:W-:Y:S01]  /*4270*/  @P5 FMUL.FTZ R4, R4, c[0x0][0x1e8] ;  /* 0x00007a0004045a20 */ /* 0x000fe20000410000 */
[----:B------:R-:W-:Y:S02]  /*4280*/  @!P4 ISETP.NE.AND.EX P3, PT, RZ, c[0x0][0x21c], PT, P3 ;  /* 0x00008700ff00ca0c */ /* 0x000fe40003f65330 */
[----:B------:R-:W-:Y:S02]  /*4290*/  @!P4 ISETP.NE.AND.EX P2, PT, RZ, c[0x0][0x21c], PT, P2 ;  /* 0x00008700ff00ca0c */ /* 0x000fe40003f45320 */
        /* <DEDUP_REMOVED lines=9> */
.L_x_12891:
[----:B------:R-:W-:Y:S05]  /*4330*/  BSYNC B1 ;  /* 0x0000000000017941 */ /* 0x000fea0003800000 */
.L_x_12890:
        /* <DEDUP_REMOVED lines=9> */
.L_x_12893:
[----:B------:R-:W-:Y:S05]  /*43d0*/  BSYNC B1 ;  /* 0x0000000000017941 */ /* 0x000fea0003800000 */
.L_x_12892:
[----:B------:R-:W-:Y:S01]  /*43e0*/  @P5 FMUL.FTZ R11, R153, c[0x0][0x1ec] ;  /* 0x00007b00990b5a20 */ /* 0x000fe20000410000 */
[C---:B------:R-:W-:Y:S01]  /*43f0*/  @P5 LOP3.LUT P2, RZ, R5.reuse, 0xff00, RZ, 0xc0, !PT ;  /* 0x0000ff0005ff5812 */ /* 0x040fe2000784c0ff */
[----:B------:R-:W-:Y:S01]  /*4400*/  @P5 FMUL.FTZ R4, R154, c[0x0][0x1ec] ;  /* 0x00007b009a045a20 */ /* 0x000fe20000410000 */
[----:B------:R-:W-:Y:S01]  /*4410*/  @P5 LOP3.LUT P6, RZ, R5, 0xff0000, RZ, 0xc0, !PT ;  /* 0x00ff000005ff5812 */ /* 0x000fe200078cc0ff */
[----:B------:R-:W-:Y:S01]  /*4420*/  @P5 FMUL.FTZ R11, R11, c[0x0][0x1e8] ;  /* 0x00007a000b0b5a20 */ /* 0x000fe20000410000 */
[----:B------:R-:W-:Y:S01]  /*4430*/  @P5 LOP3.LUT P3, RZ, R5, 0xff000000, RZ, 0xc0, !PT ;  /* 0xff00000005ff5812 */ /* 0x000fe2000786c0ff */
[----:B------:R-:W-:Y:S01]  /*4440*/  @P5 FMUL.FTZ R4, R4, c[0x0][0x1e8] ;  /* 0x00007a0004045a20 */ /* 0x000fe20000410000 */
[----:B------:R-:W-:Y:S01]  /*4450*/  @P0 MOV R5, 0x10 ;  /* 0x0000001000050802 */ /* 0x000fe20000000f00 */
[----:B------:R-:W-:Y:S01]  /*4460*/  BSSY B1, `(.L_x_12894) ;  /* 0x0000012000017945 */ /* 0x000fe20003800000 */
[----:B------:R-:W-:Y:S02]  /*4470*/  @P5 SEL R133, R11, RZ, P2 ;  /* 0x000000ff0b855207 */ /* 0x000fe40001000000 */
[----:B------:R-:W-:-:S02]  /*4480*/  @!P4 ISETP.NE.U32.AND P2, PT, RZ, c[0x0][0x218], PT ;  /* 0x00008600ff00ca0c */ /* 0x000fc40003f45070 */
[----:B------:R-:W-:Y:S02]  /*4490*/  @P5 SEL R134, R4, RZ, P6 ;  /* 0x000000ff04865207 */ /* 0x000fe40003000000 */
[----:B------:R-:W-:Y:S02]  /*44a0*/  @P0 IADD3 R4, R0, 0x80, RZ ;  /* 0x0000008000040810 */ /* 0x000fe40007ffe0ff */
[----:B------:R-:W-:Y:S02]  /*44b0*/  @!P4 ISETP.NE.AND.EX P2, PT, RZ, c[0x0][0x21c], PT, P2 ;  /* 0x00008700ff00ca0c */ /* 0x000fe40003f45320 */
[----:B------:R-:W-:Y:S01]  /*44c0*/  SEL R152, R152, R136, P1 ;  /* 0x0000008898987207 */ /* 0x000fe20000800000 */
[----:B------:R-:W-:Y:S01]  /*44d0*/  @P0 IMAD.WIDE.U32 R4, R4, R5, c[0x0][0x258] ;  /* 0x0000960004040625 */ /* 0x000fe200078e0005 */
[----:B------:R-:W-:Y:S02]  /*44e0*/  SEL R153, R153, R137, P1 ;  /* 0x0000008999997207 */ /* 0x000fe40000800000 */
        /* <DEDUP_REMOVED lines=9> */
.L_x_12895:
[----:B------:R-:W-:Y:S05]  /*4580*/  BSYNC B1 ;  /* 0x0000000000017941 */ /* 0x000fea0003800000 */
.L_x_12894:
[C---:B------:R-:W-:Y:S01]  /*4590*/  SEL R155, R11.reuse, R139, P1 ;  /* 0x0000008b0b9b7207 */ /* 0x040fe20000800000 */
[----:B------:R-:W-:Y:S01]  /*45a0*/  @P5 FMUL.FTZ R11, R11, c[0x0][0x1ec] ;  /* 0x00007b000b0b5a20 */ /* 0x000fe20000410000 */
[----:B------:R-:W-:Y:S01]  /*45b0*/  @!P4 ISETP.NE.U32.AND P2, PT, RZ, c[0x0][0x218], PT ;  /* 0x00008600ff00ca0c */ /* 0x000fe20003f45070 */
[----:B------:R-:W-:Y:S02]  /*45c0*/  BSSY B1, `(.L_x_12896) ;  /* 0x0000011000017945 */ /* 0x000fe40003800000 */
[----:B------:R0:W-:Y:S01]  /*45d0*/  @P0 STG.E.128 [R4.64], R152 ;  /* 0x0000009804000986 */ /* 0x0001e2000c101d04 */
[----:B------:R-:W-:Y:S01]  /*45e0*/  @P5 FMUL.FTZ R11, R11, c[0x0][0x1e8] ;  /* 0x00007a000b0b5a20 */ /* 0x000fe20000410000 */
[----:B------:R-:W-:-:S04]  /*45f0*/  @!P4 ISETP.NE.AND.EX P2, PT, RZ, c[0x0][0x21c], PT, P2 ;  /* 0x00008700ff00ca0c */ /* 0x000fc80003f45320 */
[----:B------:R-:W-:Y:S02]  /*4600*/  @P5 SEL R135, R11, RZ, P3 ;  /* 0x000000ff0b875207 */ /* 0x000fe40001800000 */
[----:B0-----:R-:W-:Y:S02]  /*4610*/  @P5 MOV R4, 0x10 ;  /* 0x0000001000045802 */ /* 0x001fe40000000f00 */
[----:B------:R-:W-:Y:S02]  /*4620*/  @P5 IADD3 R5, R172, 0x80, RZ ;  /* 0x00000080ac055810 */ /* 0x000fe40007ffe0ff */
[----:B------:R-:W-:-:S03]  /*4630*/  @!P4 FSEL R152, R28, RZ, P2 ;  /* 0x000000ff1c98c208 */ /* 0x000fc60001000000 */
[----:B------:R-:W-:-:S05]  /*4640*/  @P5 IMAD.WIDE.U32 R4, R5, R4, c[0x0][0x248] ;  /* 0x0000920005045625 */ /* 0x000fca00078e0004 */
[----:B------:R0:W-:Y:S01]  /*4650*/  @P5 STG.E.128 [R4.64], R132 ;  /* 0x0000008404005986 */ /* 0x0001e2000c101d04 */
[----:B------:R-:W-:Y:S05]  /*4660*/  @!P4 BRA `(.L_x_12897) ;  /* 0x000000600000c947 */ /* 0x000fea0003800000 */
[----:B------:R-:W-:Y:S01]  /*4670*/  ISETP.NE.U32.AND P2, PT, RZ, c[0x0][0x218], PT ;  /* 0x00008600ff007a0c */ /* 0x000fe20003f45070 */
[----:B0-----:R-:W-:-:S03]  /*4680*/  FFMA.FTZ R4, R146, R173, R174 ;  /* 0x000000ad92047223 */ /* 0x001fc600000100ae */
[----:B------:R-:W-:Y:S01]  /*4690*/  ISETP.NE.AND.EX P2, PT, RZ, c[0x0][0x21c], PT, P2 ;  /* 0x00008700ff007a0c */ /* 0x000fe20003f45320 */
[----:B------:R-:W-:-:S04]  /*46a0*/  FADD.FTZ R4, R200, -R4 ;  /* 0x80000004c8047221 */ /* 0x000fc80000010000 */
[----:B------:R-:W-:-:S08]  /*46b0*/  FMUL.FTZ R152, R2, R4 ;  /* 0x0000000402987220 */ /* 0x000fd00000410000 */
[----:B------:R-:W-:Y:S02]  /*46c0*/  @P2 FADD.FTZ R152, R28, R152 ;  /* 0x000000981c982221 */ /* 0x000fe40000010000 */
.L_x_12897:
[----:B------:R-:W-:Y:S05]  /*46d0*/  BSYNC B1 ;  /* 0x0000000000017941 */ /* 0x000fea0003800000 */
.L_x_12896:
[----:B0-----:R-:W-:Y:S01]  /*46e0*/  @P5 FMUL.FTZ R4, R152, c[0x0][0x1ec] ;  /* 0x00007b0098045a20 */ /* 0x001fe20000410000 */
        /* <DEDUP_REMOVED lines=14> */
.L_x_12899:
[----:B------:R-:W-:Y:S05]  /*47d0*/  BSYNC B1 ;  /* 0x0000000000017941 */ /* 0x000fea0003800000 */
.L_x_12898:
[----:B------:R-:W-:Y:S01]  /*47e0*/  @P5 FMUL.FTZ R4, R153, c[0x0][0x1ec] ;  /* 0x00007b0099045a20 */ /* 0x000fe20000410000 */
[C---:B------:R-:W-:Y:S01]  /*47f0*/  @P5 LOP3.LUT P2, RZ, R6.reuse, 0xff00, RZ, 0xc0, !PT ;  /* 0x0000ff0006ff5812 */ /* 0x040fe2000784c0ff */
[----:B------:R-:W-:Y:S01]  /*4800*/  BSSY B1, `(.L_x_12900) ;  /* 0x000000f000017945 */ /* 0x000fe20003800000 */
[----:B------:R-:W-:Y:S01]  /*4810*/  @P5 LOP3.LUT P3, RZ, R6, 0xff0000, RZ, 0xc0, !PT ;  /* 0x00ff000006ff5812 */ /* 0x000fe2000786c0ff */
        /* <DEDUP_REMOVED lines=13> */
.L_x_12901:
[----:B------:R-:W-:Y:S05]  /*48f0*/  BSYNC B1 ;  /* 0x0000000000017941 */ /* 0x000fea0003800000 */
.L_x_12900:
[----:B------:R-:W-:Y:S01]  /*4900*/  @!P4 ISETP.NE.U32.AND P2, PT, RZ, c[0x0][0x218], PT ;  /* 0x00008600ff00ca0c */ /* 0x000fe20003f45070 */
[----:B------:R-:W-:Y:S01]  /*4910*/  BSSY B1, `(.L_x_12902) ;  /* 0x000000f000017945 */ /* 0x000fe20003800000 */
[----:B------:R-:W-:Y:S02]  /*4920*/  @P0 IADD3 R4, R0, 0xa0, RZ ;  /* 0x000000a000040810 */ /* 0x000fe40007ffe0ff */
[----:B------:R-:W-:Y:S02]  /*4930*/  @P0 MOV R5, 0x10 ;  /* 0x0000001000050802 */ /* 0x000fe40000000f00 */
[----:B------:R-:W-:Y:S02]  /*4940*/  @!P4 ISETP.NE.AND.EX P2, PT, RZ, c[0x0][0x21c], PT, P2 ;  /* 0x00008700ff00ca0c */ /* 0x000fe40003f45320 */
[----:B------:R-:W-:Y:S01]  /*4950*/  SEL R152, R152, R136, P1 ;  /* 0x0000008898987207 */ /* 0x000fe20000800000 */
[----:B------:R-:W-:Y:S01]  /*4960*/  @P0 IMAD.WIDE.U32 R4, R4, R5, c[0x0][0x258] ;  /* 0x0000960004040625 */ /* 0x000fe200078e0005 */
        /* <DEDUP_REMOVED lines=9> */
.L_x_12903:
[----:B------:R-:W-:Y:S05]  /*4a00*/  BSYNC B1 ;  /* 0x0000000000017941 */ /* 0x000fea0003800000 */
.L_x_12902:
[C---:B------:R-:W-:Y:S01]  /*4a10*/  SEL R154, R6.reuse, R138, P1 ;  /* 0x0000008a069a7207 */ /* 0x040fe20000800000 */
[----:B------:R-:W-:Y:S01]  /*4a20*/  @P5 FMUL.FTZ R6, R6, c[0x0][0x1ec] ;  /* 0x00007b0006065a20 */ /* 0x000fe20000410000 */
[C---:B------:R-:W-:Y:S01]  /*4a30*/  SEL R155, R11.reuse, R139, P1 ;  /* 0x0000008b0b9b7207 */ /* 0x040fe20000800000 */
[----:B------:R-:W-:Y:S01]  /*4a40*/  @P5 FMUL.FTZ R11, R11, c[0x0][0x1ec] ;  /* 0x00007b000b0b5a20 */ /* 0x000fe20000410000 */
[----:B------:R-:W-:Y:S01]  /*4a50*/  @!P4 ISETP.NE.U32.AND P2, PT, RZ, c[0x0][0x218], PT ;  /* 0x00008600ff00ca0c */ /* 0x000fe20003f45070 */
[----:B------:R-:W-:Y:S01]  /*4a60*/  @P5 FMUL.FTZ R6, R6, c[0x0][0x1e8] ;  /* 0x00007a0006065a20 */ /* 0x000fe20000410000 */
[----:B------:R-:W-:Y:S01]  /*4a70*/  BSSY B1, `(.L_x_12904) ;  /* 0x0000012000017945 */ /* 0x000fe20003800000 */
[----:B------:R0:W-:Y:S01]  /*4a80*/  @P0 STG.E.128 [R4.64], R152 ;  /* 0x0000009804000986 */ /* 0x0001e2000c101d04 */
[----:B------:R-:W-:Y:S01]  /*4a90*/  @P5 FMUL.FTZ R11, R11, c[0x0][0x1e8] ;  /* 0x00007a000b0b5a20 */ /* 0x000fe20000410000 */
[----:B------:R-:W-:Y:S02]  /*4aa0*/  @!P4 ISETP.NE.AND.EX P2, PT, RZ, c[0x0][0x21c], PT, P2 ;  /* 0x00008700ff00ca0c */ /* 0x000fe40003f45320 */
[----:B------:R-:W-:-:S02]  /*4ab0*/  @P5 SEL R134, R6, RZ, P3 ;  /* 0x000000ff06865207 */ /* 0x000fc40001800000 */
[----:B------:R-:W-:Y:S02]  /*4ac0*/  @P5 SEL R135, R11, RZ, P6 ;  /* 0x000000ff0b875207 */ /* 0x000fe40003000000 */
        /* <DEDUP_REMOVED lines=12> */
.L_x_12905:
[----:B------:R-:W-:Y:S05]  /*4b90*/  BSYNC B1 ;  /* 0x0000000000017941 */ /* 0x000fea0003800000 */
.L_x_12904:
[----:B------:R-:W-:Y:S01]  /*4ba0*/  @P5 FMUL.FTZ R5, R4, c[0x0][0x1ec] ;  /* 0x00007b0004055a20 */ /* 0x000fe20000410000 */
[----:B------:R-:W-:Y:S01]  /*4bb0*/  @!P4 ISETP.NE.U32.AND P6, PT, RZ, c[0x0][0x218], PT ;  /* 0x00008600ff00ca0c */ /* 0x000fe20003fc5070 */
[----:B------:R-:W-:Y:S01]  /*4bc0*/  BSSY B1, `(.L_x_12906) ;  /* 0x000000f000017945 */ /* 0x000fe20003800000 */
[----:B------:R-:W-:Y:S01]  /*4bd0*/  @P5 LOP3.LUT P2, RZ, R7, 0xff, RZ, 0xc0, !PT ;  /* 0x000000ff07ff5812 */ /* 0x000fe2000784c0ff */
[----:B------:R-:W-:Y:S01]  /*4be0*/  @P5 FMUL.FTZ R5, R5, c[0x0][0x1e8] ;  /* 0x00007a0005055a20 */ /* 0x000fe20000410000 */
[----:B------:R-:W-:Y:S02]  /*4bf0*/  @!P4 ISETP.NE.AND.EX P6, PT, RZ, c[0x0][0x21c], PT, P6 ;  /* 0x00008700ff00ca0c */ /* 0x000fe40003fc5360 */
[----:B------:R-:W-:Y:S02]  /*4c00*/  @!P4 ISETP.NE.U32.AND P3, PT, RZ, c[0x0][0x218], PT ;  /* 0x00008600ff00ca0c */ /* 0x000fe40003f65070 */
[----:B------:R-:W-:Y:S02]  /*4c10*/  @P5 SEL R132, R5, RZ, P2 ;  /* 0x000000ff05845207 */ /* 0x000fe40001000000 */
[----:B------:R-:W-:-:S02]  /*4c20*/  @!P4 ISETP.NE.U32.AND P2, PT, RZ, c[0x0][0x218], PT ;  /* 0x00008600ff00ca0c */ /* 0x000fc40003f45070 */
        /* <DEDUP_REMOVED lines=8> */
.L_x_12907:
[----:B------:R-:W-:Y:S05]  /*4cb0*/  BSYNC B1 ;  /* 0x0000000000017941 */ /* 0x000fea0003800000 */
.L_x_12906:
[----:B------:R-:W-:Y:S01]  /*4cc0*/  @!P4 ISETP.NE.AND.EX P2, PT, RZ, c[0x0][0x21c], PT, P2 ;  /* 0x00008700ff00ca0c */ /* 0x000fe20003f45320 */
[----:B------:R-:W-:Y:S01]  /*4cd0*/  BSSY B1, `(.L_x_12908) ;  /* 0x000000a000017945 */ /* 0x000fe20003800000 */
        /* <DEDUP_REMOVED lines=9> */
.L_x_12909:
[----:B------:R-:W-:Y:S05]  /*4d70*/  BSYNC B1 ;  /* 0x0000000000017941 */ /* 0x000fea0003800000 */
.L_x_12908:
        /* <DEDUP_REMOVED lines=11> */
.L_x_12911:
[----:B------:R-:W-:Y:S05]  /*4e30*/  BSYNC B1 ;  /* 0x0000000000017941 */ /* 0x000fea0003800000 */
.L_x_12910:
[----:B------:R-:W-:Y:S01]  /*4e40*/  @P0 IADD3 R152, R0, 0xc0, RZ ;  /* 0x000000c000980810 */ /* 0x000fe20007ffe0ff */
[----:B------:R-:W-:Y:S01]  /*4e50*/  BSSY B1, `(.L_x_12912) ;  /* 0x0000020000017945 */ /* 0x000fe20003800000 */
[----:B------:R-:W-:Y:S02]  /*4e60*/  @P0 MOV R153, 0x10 ;  /* 0x0000001000990802 */ /* 0x000fe40000000f00 */
[C---:B------:R-:W-:Y:S01]  /*4e70*/  SEL R6, R154.reuse, R138, P1 ;  /* 0x0000008a9a067207 */ /* 0x040fe20000800000 */
[----:B------:R-:W-:Y:S01]  /*4e80*/  @P5 FMUL.FTZ R154, R154, c[0x0][0x1ec] ;  /* 0x00007b009a9a5a20 */ /* 0x000fe20000410000 */
[----:B------:R-:W-:Y:S01]  /*4e90*/  @P5 LOP3.LUT P3, RZ, R7, 0xff000000, RZ, 0xc0, !PT ;  /* 0xff00000007ff5812 */ /* 0x000fe2000786c0ff */
[----:B------:R-:W-:Y:S01]  /*4ea0*/  @P0 IMAD.WIDE.U32 R152, R152, R153, c[0x0][0x258] ;  /* 0x0000960098980625 */ /* 0x000fe200078e0099 */
[----:B------:R-:W-:Y:S02]  /*4eb0*/  SEL R4, R4, R136, P1 ;  /* 0x0000008804047207 */ /* 0x000fe40000800000 */
[C---:B------:R-:W-:Y:S01]  /*4ec0*/  SEL R5, R11.reuse, R137, P1 ;  /* 0x000000890b057207 */ /* 0x040fe20000800000 */
[----:B------:R-:W-:Y:S01]  /*4ed0*/  @P5 FMUL.FTZ R11, R11, c[0x0][0x1ec] ;  /* 0x00007b000b0b5a20 */ /* 0x000fe20000410000 */
[C---:B------:R-:W-:Y:S01]  /*4ee0*/  SEL R7, R155.reuse, R139, P1 ;  /* 0x0000008b9b077207 */ /* 0x040fe20000800000 */
[----:B------:R-:W-:-:S02]  /*4ef0*/  @P5 FMUL.FTZ R155, R155, c[0x0][0x1ec] ;  /* 0x00007b009b9b5a20 */ /* 0x000fc40000410000 */
[----:B------:R-:W-:Y:S02]  /*4f00*/  @P5 FMUL.FTZ R154, R154, c[0x0][0x1e8] ;  /* 0x00007a009a9a5a20 */ /* 0x000fe40000410000 */
[----:B------:R0:W-:Y:S01]  /*4f10*/  @P0 STG.E.128 [R152.64], R4 ;  /* 0x0000000498000986 */ /* 0x0001e2000c101d04 */
[----:B------:R-:W-:Y:S02]  /*4f20*/  @P5 FMUL.FTZ R11, R11, c[0x0][0x1e8] ;  /* 0x00007a000b0b5a20 */ /* 0x000fe40000410000 */
[----:B------:R-:W-:Y:S01]  /*4f30*/  @P5 FMUL.FTZ R155, R155, c[0x0][0x1e8] ;  /* 0x00007a009b9b5a20 */ /* 0x000fe20000410000 */
[----:B------:R-:W-:Y:S02]  /*4f40*/  @P5 SEL R134, R154, RZ, P2 ;  /* 0x000000ff9a865207 */ /* 0x000fe40001000000 */
[----:B------:R-:W-:Y:S02]  /*4f50*/  @!P4 ISETP.NE.U32.AND P2, PT, RZ, c[0x0][0x218], PT ;  /* 0x00008600ff00ca0c */ /* 0x000fe40003f45070 */
[----:B------:R-:W-:-:S02]  /*4f60*/  @P5 SEL R133, R11, RZ, P6 ;  /* 0x000000ff0b855207 */ /* 0x000fc40003000000 */
[----:B------:R-:W-:Y:S02]  /*4f70*/  @P5 SEL R135, R155, RZ, P3 ;  /* 0x000000ff9b875207 */ /* 0x000fe40001800000 */
        /* <DEDUP_REMOVED lines=13> */
.L_x_12913:
[----:B------:R-:W-:Y:S05]  /*5050*/  BSYNC B1 ;  /* 0x0000000000017941 */ /* 0x000fea0003800000 */
.L_x_12912:
[----:B------:R-:W-:Y:S01]  /*5060*/  @P5 FMUL.FTZ R5, R4, c[0x0][0x1ec] ;  /* 0x00007b0004055a20 */ /* 0x000fe20000410000 */
[----:B------:R-:W-:Y:S01]  /*5070*/  @P5 LOP3.LUT P2, RZ, R8, 0xff, RZ, 0xc0, !PT ;  /* 0x000000ff08ff5812 */ /* 0x000fe2000784c0ff */
[----:B------:R-:W-:Y:S01]  /*5080*/  BSSY B1, `(.L_x_12914) ;  /* 0x0000015000017945 */ /* 0x000fe20003800000 */
[----:B------:R-:W-:Y:S01]  /*5090*/  @!P4 ISETP.NE.U32.AND P3, PT, RZ, c[0x0][0x218], PT ;  /* 0x00008600ff00ca0c */ /* 0x000fe20003f65070 */
[----:B------:R-:W-:Y:S01]  /*50a0*/  @P5 FMUL.FTZ R5, R5, c[0x0][0x1e8] ;  /* 0x00007a0005055a20 */ /* 0x000fe20000410000 */
[----:B------:R-:W-:Y:S02]  /*50b0*/  @P0 IADD3 R152, R0, 0xe0, RZ ;  /* 0x000000e000980810 */ /* 0x000fe40007ffe0ff */
[----:B------:R-:W-:Y:S02]  /*50c0*/  @P0 MOV R153, 0x10 ;  /* 0x0000001000990802 */ /* 0x000fe40000000f00 */
[----:B------:R-:W-:Y:S02]  /*50d0*/  @P5 SEL R132, R5, RZ, P2 ;  /* 0x000000ff05845207 */ /* 0x000fe40001000000 */
[----:B------:R-:W-:Y:S01]  /*50e0*/  @!P4 ISETP.NE.U32.AND P2, PT, RZ, c[0x0][0x218], PT ;  /* 0x00008600ff00ca0c */ /* 0x000fe20003f45070 */
[----:B------:R-:W-:Y:S01]  /*50f0*/  @P0 IMAD.WIDE.U32 R152, R152, R153, c[0x0][0x258] ;  /* 0x0000960098980625 */ /* 0x000fe200078e0099 */
[----:B------:R-:W-:-:S02]  /*5100*/  @!P4 ISETP.NE.U32.AND P6, PT, RZ, c[0x0][0x218], PT ;  /* 0x00008600ff00ca0c */ /* 0x000fc40003fc5070 */
[----:B------:R-:W-:Y:S02]  /*5110*/  @!P4 ISETP.NE.AND.EX P3, PT, RZ, c[0x0][0x21c], PT, P3 ;  /* 0x00008700ff00ca0c */ /* 0x000fe40003f65330 */
        /* <DEDUP_REMOVED lines=11> */
.L_x_12915:
[----:B------:R-:W-:Y:S05]  /*51d0*/  BSYNC B1 ;  /* 0x0000000000017941 */ /* 0x000fea0003800000 */
.L_x_12914:
        /* <DEDUP_REMOVED lines=9> */
.L_x_12917:
[----:B------:R-:W-:Y:S05]  /*5270*/  BSYNC B1 ;  /* 0x0000000000017941 */ /* 0x000fea0003800000 */
.L_x_12916:
        /* <DEDUP_REMOVED lines=9> */
.L_x_12919:
[----:B------:R-:W-:Y:S05]  /*5310*/  BSYNC B1 ;  /* 0x0000000000017941 */ /* 0x000fea0003800000 */
.L_x_12918:
[C---:B------:R-:W-:Y:S01]  /*5320*/  SEL R5, R11.reuse, R137, P1 ;  /* 0x000000890b057207 */ /* 0x040fe20000800000 */
[----:B------:R-:W-:Y:S01]  /*5330*/  @P5 FMUL.FTZ R11, R11, c[0x0][0x1ec] ;  /* 0x00007b000b0b5a20 */ /* 0x000fe20000410000 */
[C---:B------:R-:W-:Y:S01]  /*5340*/  SEL R6, R154.reuse, R138, P1 ;  /* 0x0000008a9a067207 */ /* 0x040fe20000800000 */
[----:B------:R-:W-:Y:S01]  /*5350*/  @P5 FMUL.FTZ R154, R154, c[0x0][0x1ec] ;  /* 0x00007b009a9a5a20 */ /* 0x000fe20000410000 */
[C---:B------:R-:W-:Y:S01]  /*5360*/  SEL R7, R155.reuse, R139, P1 ;  /* 0x0000008b9b077207 */ /* 0x040fe20000800000 */
[----:B------:R-:W-:Y:S01]  /*5370*/  @P5 FMUL.FTZ R155, R155, c[0x0][0x1ec] ;  /* 0x00007b009b9b5a20 */ /* 0x000fe20000410000 */
[C---:B------:R-:W-:Y:S01]  /*5380*/  @P5 LOP3.LUT P2, RZ, R8.reuse, 0xff00, RZ, 0xc0, !PT ;  /* 0x0000ff0008ff5812 */ /* 0x040fe2000784c0ff */
[----:B------:R-:W-:Y:S01]  /*5390*/  @P5 FMUL.FTZ R11, R11, c[0x0][0x1e8] ;  /* 0x00007a000b0b5a20 */ /* 0x000fe20000410000 */
[----:B------:R-:W-:Y:S01]  /*53a0*/  @P5 LOP3.LUT P3, RZ, R8, 0xff0000, RZ, 0xc0, !PT ;  /* 0x00ff000008ff5812 */ /* 0x000fe2000786c0ff */
[----:B------:R0:W-:Y:S01]  /*53b0*/  @P0 STG.E.128 [R152.64], R4 ;  /* 0x0000000498000986 */ /* 0x0001e2000c101d04 */
[----:B------:R-:W-:Y:S01]  /*53c0*/  @P5 FMUL.FTZ R154, R154, c[0x0][0x1e8] ;  /* 0x00007a009a9a5a20 */ /* 0x000fe20000410000 */
[----:B------:R-:W-:Y:S01]  /*53d0*/  @P5 LOP3.LUT P6, RZ, R8, 0xff000000, RZ, 0xc0, !PT ;  /* 0xff00000008ff5812 */ /* 0x000fe200078cc0ff */
[----:B------:R-:W-:Y:S01]  /*53e0*/  @P5 FMUL.FTZ R155, R155, c[0x0][0x1e8] ;  /* 0x00007a009b9b5a20 */ /* 0x000fe20000410000 */
[----:B------:R-:W-:Y:S01]  /*53f0*/  @P5 SEL R133, R11, RZ, P2 ;  /* 0x000000ff0b855207 */ /* 0x000fe20001000000 */
[----:B------:R-:W-:Y:S01]  /*5400*/  BSSY B1, `(.L_x_12920) ;  /* 0x0000013000017945 */ /* 0x000fe20003800000 */
[----:B------:R-:W-:-:S02]  /*5410*/  @P5 SEL R134, R154, RZ, P3 ;  /* 0x000000ff9a865207 */ /* 0x000fc40001800000 */
[----:B------:R-:W-:Y:S02]  /*5420*/  @P5 SEL R135, R155, RZ, P6 ;  /* 0x000000ff9b875207 */ /* 0x000fe40003000000 */
[----:B------:R-:W-:Y:S02]  /*5430*/  @!P4 ISETP.NE.U32.AND P3, PT, RZ, c[0x0][0x218], PT ;  /* 0x00008600ff00ca0c */ /* 0x000fe40003f65070 */
[----:B------:R-:W-:Y:S02]  /*5440*/  @!P4 ISETP.NE.U32.AND P6, PT, RZ, c[0x0][0x218], PT ;  /* 0x00008600ff00ca0c */ /* 0x000fe40003fc5070 */
[----:B------:R-:W-:Y:S02]  /*5450*/  @!P4 ISETP.NE.AND.EX P3, PT, RZ, c[0x0][0x21c], PT, P3 ;  /* 0x00008700ff00ca0c */ /* 0x000fe40003f65330 */
[----:B------:R-:W-:Y:S02]  /*5460*/  @!P4 ISETP.NE.U32.AND P2, PT, RZ, c[0x0][0x218], PT ;  /* 0x00008600ff00ca0c */ /* 0x000fe40003f45070 */
[----:B0-----:R-:W-:-:S02]  /*5470*/  @P5 MOV R4, 0x10 ;  /* 0x0000001000045802 */ /* 0x001fc40000000f00 */
        /* <DEDUP_REMOVED lines=11> */
.L_x_12921:
[----:B------:R-:W-:Y:S05]  /*5530*/  BSYNC B1 ;  /* 0x0000000000017941 */ /* 0x000fea0003800000 */
.L_x_12920:
        /* <DEDUP_REMOVED lines=16> */
.L_x_12923:
[----:B------:R-:W-:Y:S05]  /*5640*/  BSYNC B1 ;  /* 0x0000000000017941 */ /* 0x000fea0003800000 */
.L_x_12922:
        /* <DEDUP_REMOVED lines=9> */
.L_x_12925:
[----:B------:R-:W-:Y:S05]  /*56e0*/  BSYNC B1 ;  /* 0x0000000000017941 */ /* 0x000fea0003800000 */
.L_x_12924:
        /* <DEDUP_REMOVED lines=9> */
.L_x_12927:
[----:B------:R-:W-:Y:S05]  /*5780*/  BSYNC B1 ;  /* 0x0000000000017941 */ /* 0x000fea0003800000 */
.L_x_12926:
[C---:B0-----:R-:W-:Y:S01]  /*5790*/  SEL R4, R8.reuse, R136, P1 ;  /* 0x0000008808047207 */ /* 0x041fe20000800000 */
[----:B------:R-:W-:Y:S01]  /*57a0*/  @P5 FMUL.FTZ R8, R8, c[0x0][0x1ec] ;  /* 0x00007b0008085a20 */ /* 0x000fe20000410000 */
[C---:B------:R-:W-:Y:S01]  /*57b0*/  SEL R5, R11.reuse, R137, P1 ;  /* 0x000000890b057207 */ /* 0x040fe20000800000 */
[----:B------:R-:W-:Y:S01]  /*57c0*/  @P5 FMUL.FTZ R11, R11, c[0x0][0x1ec] ;  /* 0x00007b000b0b5a20 */ /* 0x000fe20000410000 */
[----:B------:R-:W-:Y:S01]  /*57d0*/  @P5 LOP3.LUT P2, RZ, R9, 0xff, RZ, 0xc0, !PT ;  /* 0x000000ff09ff5812 */ /* 0x000fe2000784c0ff */
[----:B------:R-:W-:Y:S01]  /*57e0*/  @P5 FMUL.FTZ R8, R8, c[0x0][0x1e8] ;  /* 0x00007a0008085a20 */ /* 0x000fe20000410000 */
[C---:B------:R-:W-:Y:S01]  /*57f0*/  SEL R6, R154.reuse, R138, P1 ;  /* 0x0000008a9a067207 */ /* 0x040fe20000800000 */
[----:B------:R-:W-:Y:S01]  /*5800*/  @P5 FMUL.FTZ R154, R154, c[0x0][0x1ec] ;  /* 0x00007b009a9a5a20 */ /* 0x000fe20000410000 */
[C---:B------:R-:W-:Y:S01]  /*5810*/  SEL R7, R155.reuse, R139, P1 ;  /* 0x0000008b9b077207 */ /* 0x040fe20000800000 */
[----:B------:R-:W-:Y:S01]  /*5820*/  @P5 FMUL.FTZ R155, R155, c[0x0][0x1ec] ;  /* 0x00007b009b9b5a20 */ /* 0x000fe20000410000 */
[----:B------:R-:W-:Y:S01]  /*5830*/  @P5 SEL R132, R8, RZ, P2 ;  /* 0x000000ff08845207 */ /* 0x000fe20001000000 */
[----:B------:R-:W-:Y:S01]  /*5840*/  @P5 FMUL.FTZ R11, R11, c[0x0][0x1e8] ;  /* 0x00007a000b0b5a20 */ /* 0x000fe20000410000 */
[C---:B------:R-:W-:Y:S01]  /*5850*/  @P5 LOP3.LUT P2, RZ, R9.reuse, 0xff00, RZ, 0xc0, !PT ;  /* 0x0000ff0009ff5812 */ /* 0x040fe2000784c0ff */
[----:B------:R0:W-:Y:S01]  /*5860*/  @P0 STG.E.128 [R152.64], R4 ;  /* 0x0000000498000986 */ /* 0x0001e2000c101d04 */
[----:B------:R-:W-:Y:S01]  /*5870*/  @P5 FMUL.FTZ R154, R154, c[0x0][0x1e8] ;  /* 0x00007a009a9a5a20 */ /* 0x000fe20000410000 */
[----:B------:R-:W-:Y:S01]  /*5880*/  @P5 LOP3.LUT P3, RZ, R9, 0xff0000, RZ, 0xc0, !PT ;  /* 0x00ff000009ff5812 */ /* 0x000fe2000786c0ff */
[----:B------:R-:W-:Y:S01]  /*5890*/  @P5 FMUL.FTZ R155, R155, c[0x0][0x1e8] ;  /* 0x00007a009b9b5a20 */ /* 0x000fe20000410000 */
[----:B------:R-:W-:Y:S01]  /*58a0*/  @P5 LOP3.LUT P6, RZ, R9, 0xff000000, RZ, 0xc0, !PT ;  /* 0xff00000009ff5812 */ /* 0x000fe200078cc0ff */
[----:B------:R-:W-:Y:S01]  /*58b0*/  BSSY B1, `(.L_x_12928) ;  /* 0x0000012000017945 */ /* 0x000fe20003800000 */
[----:B------:R-:W-:-:S02]  /*58c0*/  @P5 SEL R133, R11, RZ, P2 ;  /* 0x000000ff0b855207 */ /* 0x000fc40001000000 */
[----:B------:R-:W-:Y:S02]  /*58d0*/  @!P4 ISETP.NE.U32.AND P2, PT, RZ, c[0x0][0x218], PT ;  /* 0x00008600ff00ca0c */ /* 0x000fe40003f45070 */
[----:B------:R-:W-:Y:S02]  /*58e0*/  @P5 SEL R134, R154, RZ, P3 ;  /* 0x000000ff9a865207 */ /* 0x000fe40001800000 */
        /* <DEDUP_REMOVED lines=14> */
.L_x_12929:
[----:B------:R-:W-:Y:S05]  /*59d0*/  BSYNC B1 ;  /* 0x0000000000017941 */ /* 0x000fea0003800000 */
.L_x_12928:
        /* <DEDUP_REMOVED lines=18> */
.L_x_12931:
[----:B------:R-:W-:Y:S05]  /*5b00*/  BSYNC B1 ;  /* 0x0000000000017941 */ /* 0x000fea0003800000 */
.L_x_12930:
[----:B------:R-:W-:Y:S01]  /*5b10*/  @!P4 ISETP.NE.AND.EX P2, PT, RZ, c[0x0][0x21c], PT, P2 ;  /* 0x00008700ff00ca0c */ /* 0x000fe20003f45320 */
[----:B------:R-:W-:Y:S01]  /*5b20*/  BSSY B1, `(.L_x_12932) ;  /* 0x000000c000017945 */ /* 0x000fe20003800000 */
[C---:B------:R-:W-:Y:S01]  /*5b30*/  SEL R137, R6.reuse, R137, P1 ;  /* 0x0000008906897207 */ /* 0x040fe20000800000 */
        /* <DEDUP_REMOVED lines=10> */
.L_x_12933:
[----:B------:R-:W-:Y:S05]  /*5be0*/  BSYNC B1 ;  /* 0x0000000000017941 */ /* 0x000fea0003800000 */
.L_x_12932:
[----:B------:R-:W-:Y:S01]  /*5bf0*/  @P5 FMUL.FTZ R5, R4, c[0x0][0x1ec] ;  /* 0x00007b0004055a20 */ /* 0x000fe20000410000 */
[----:B------:R-:W-:Y:S01]  /*5c00*/  @P5 LOP3.LUT P2, RZ, R10, 0xff0000, RZ, 0xc0, !PT ;  /* 0x00ff00000aff5812 */ /* 0x000fe2000784c0ff */
[----:B------:R-:W-:Y:S01]  /*5c10*/  @P5 FMUL.FTZ R6, R6, c[0x0][0x1e8] ;  /* 0x00007a0006065a20 */ /* 0x000fe20000410000 */
[----:B------:R-:W-:Y:S01]  /*5c20*/  @!P4 ISETP.NE.AND.EX P3, PT, RZ, c[0x0][0x21c], PT, P3 ;  /* 0x00008700ff00ca0c */ /* 0x000fe20003f65330 */
[----:B------:R-:W-:Y:S01]  /*5c30*/  @P5 FMUL.FTZ R5, R5, c[0x0][0x1e8] ;  /* 0x00007a0005055a20 */ /* 0x000fe20000410000 */
[----:B------:R-:W-:Y:S01]  /*5c40*/  BSSY B1, `(.L_x_12934) ;  /* 0x000000c000017945 */ /* 0x000fe20003800000 */
[----:B------:R-:W-:Y:S02]  /*5c50*/  SEL R138, R4, R138, P1 ;  /* 0x0000008a048a7207 */ /* 0x000fe40000800000 */
[----:B------:R-:W-:Y:S02]  /*5c60*/  @P5 SEL R133, R6, RZ, P6 ;  /* 0x000000ff06855207 */ /* 0x000fe40003000000 */
[----:B------:R-:W-:-:S02]  /*5c70*/  @P5 SEL R134, R5, RZ, P2 ;  /* 0x000000ff05865207 */ /* 0x000fc40001000000 */
        /* <DEDUP_REMOVED lines=8> */
.L_x_12935:
[----:B------:R-:W-:Y:S05]  /*5d00*/  BSYNC B1 ;  /* 0x0000000000017941 */ /* 0x000fea0003800000 */
.L_x_12934:
[C---:B------:R-:W-:Y:S01]  /*5d10*/  SEL R139, R4.reuse, R139, P1 ;  /* 0x0000008b048b7207 */ /* 0x040fe20000800000 */
[----:B------:R-:W-:Y:S01]  /*5d20*/  @P5 FMUL.FTZ R4, R4, c[0x0][0x1ec] ;  /* 0x00007b0004045a20 */ /* 0x000fe20000410000 */
[----:B------:R-:W-:Y:S02]  /*5d30*/  @P5 LOP3.LUT P1, RZ, R10, 0xff000000, RZ, 0xc0, !PT ;  /* 0xff0000000aff5812 */ /* 0x000fe4000782c0ff */
[----:B------:R-:W-:Y:S01]  /*5d40*/  @P0 MOV R5, 0x10 ;  /* 0x0000001000050802 */ /* 0x000fe20000000f00 */
[----:B------:R-:W-:-:S05]  /*5d50*/  @P5 FMUL.FTZ R4, R4, c[0x0][0x1e8] ;  /* 0x00007a0004045a20 */ /* 0x000fca0000410000 */
[----:B------:R-:W-:Y:S02]  /*5d60*/  @P5 SEL R135, R4, RZ, P1 ;  /* 0x000000ff04875207 */ /* 0x000fe40000800000 */
[----:B------:R-:W-:Y:S02]  /*5d70*/  @P0 IADD3 R4, R0, 0x120, RZ ;  /* 0x0000012000040810 */ /* 0x000fe40007ffe0ff */
[----:B------:R-:W-:-:S03]  /*5d80*/  MOV R0, c[0x0][0x160] ;  /* 0x0000580000007a02 */ /* 0x000fc60000000f00 */
[----:B------:R-:W-:Y:S01]  /*5d90*/  @P0 IMAD.WIDE.U32 R4, R4, R5, c[0x0][0x258] ;  /* 0x0000960004040625 */ /* 0x000fe200078e0005 */
[----:B------:R-:W-:-:S04]  /*5da0*/  LEA R3, R0, R3, 0x2 ;  /* 0x0000000300037211 */ /* 0x000fc800078e10ff */
[----:B------:R0:W-:Y:S01]  /*5db0*/  @P0 STG.E.128 [R4.64], R136 ;  /* 0x0000008804000986 */ /* 0x0001e2000c101d04 */
[----:B------:R-:W-:Y:S02]  /*5dc0*/  ISETP.GE.AND P0, PT, R3, c[0x0][0x164], PT ;  /* 0x0000590003007a0c */ /* 0x000fe40003f06270 */
[----:B0-----:R-:W-:Y:S02]  /*5dd0*/  @P5 IADD3 R4, R172, 0x120, RZ ;  /* 0x00000120ac045810 */ /* 0x001fe40007ffe0ff */
[----:B------:R-:W-:-:S05]  /*5de0*/  @P5 MOV R5, 0x10 ;  /* 0x0000001000055802 */ /* 0x000fca0000000f00 */
[----:B------:R-:W-:-:S05]  /*5df0*/  @P5 IMAD.WIDE.U32 R4, R4, R5, c[0x0][0x248] ;  /* 0x0000920004045625 */ /* 0x000fca00078e0005 */
[----:B------:R0:W-:Y:S02]  /*5e00*/  @P5 STG.E.128 [R4.64], R132 ;  /* 0x0000008404005986 */ /* 0x0001e4000c101d04 */
[----:B0-----:R-:W-:Y:S01]  /*5e10*/  @P0 CALL.REL.NOINC `(.L_x_12850) ;  /* 0x0000001000000944 */ /* 0x001fe20003c00000 */
[----:B------:R-:W-:Y:S05]  /*5e20*/  BRA `(.L_x_12936) ;  /* 0xffffadc000007947 */ /* 0x000fea000383ffff */
.L_x_12850:
[----:B------:R-:W-:Y:S05]  /*5e30*/  BSYNC B0 ;  /* 0x0000000000007941 */ /* 0x000fea0003800000 */
.L_x_12848:
        /* <DEDUP_REMOVED lines=102> */
[----:B------:R-:W-:Y:S01]  /*64a0*/  STS.128 [R0.X16], R52 ;  /* 0x0000003400007388 */ /* 0x000fe2000000cc00 */
[----:B---3--:R-:W-:Y:S02]  /*64b0*/  FADD.FTZ R15, R5, R34 ;  /* 0x00000022050f7221 */ /* 0x008fe40000010000 */
[----:B------:R-:W-:Y:S01]  /*64c0*/  IADD3.X R5, R14, c[0x0][0x224], RZ, P0, !PT ;  /* 0x000089000e057a10 */ /* 0x000fe200007fe4ff */
[----:B------:R-:W-:Y:S01]  /*64d0*/  STS.128 [R0.X16+0x200], R56 ;  /* 0x0002003800007388 */ /* 0x000fe2000000cc00 */
[----:B-1----:R-:W-:-:S03]  /*64e0*/  FADD.FTZ R37, R6, R37 ;  /* 0x0000002506257221 */ /* 0x002fc60000010000 */
        /* <DEDUP_REMOVED lines=112> */
.L_x_12854:
[----:B------:R-:W-:Y:S01]  /*6bf0*/  HFMA2.MMA R154, -RZ, RZ, 0, 5.9604644775390625e-08 ;  /* 0x00000001ff9a7435 */ /* 0x000fe200000001ff */
[----:B------:R-:W-:-:S02]  /*6c00*/  MOV R153, R170 ;  /* 0x000000aa00997202 */ /* 0x000fc40000000f00 */
[----:B------:R-:W-:Y:S02]  /*6c10*/  MOV R173, 0x1f ;  /* 0x0000001f00ad7802 */ /* 0x000fe40000000f00 */
[----:B------:R-:W-:Y:S02]  /*6c20*/  MOV R172, 0xffffffff ;  /* 0xffffffff00ac7802 */ /* 0x000fe40000000f00 */
[----:B------:R-:W-:Y:S02]  /*6c30*/  MOV R152, 0x6c50 ;  /* 0x00006c5000987802 */ /* 0x000fe40000000f00 */
[----:B-----5:R-:W-:Y:S05]  /*6c40*/  CALL.REL.NOINC `($__internal_173_$__cuda_sm70_shflsync_bfly_p) ;  /* 0x0000046000007944 */ /* 0x020fea0003c00000 */
[----:B-1----:R-:W-:Y:S01]  /*6c50*/  MOV R171, R154 ;  /* 0x0000009a00ab7202 */ /* 0x002fe20000000f00 */
[----:B------:R-:W-:Y:S05]  /*6c60*/  BRA `(.L_x_12937) ;  /* 0xffffbfb000007947 */ /* 0x000fea000383ffff */
.L_x_12855:
[----:B------:R-:W-:Y:S01]  /*6c70*/  HFMA2.MMA R154, -RZ, RZ, 0, 5.9604644775390625e-08 ;  /* 0x00000001ff9a7435 */ /* 0x000fe200000001ff */
[----:B------:R-:W-:Y:S02]  /*6c80*/  MOV R153, R155 ;  /* 0x0000009b00997202 */ /* 0x000fe40000000f00 */
[----:B------:R-:W-:Y:S02]  /*6c90*/  MOV R173, 0x1f ;  /* 0x0000001f00ad7802 */ /* 0x000fe40000000f00 */
[----:B------:R-:W-:-:S02]  /*6ca0*/  MOV R172, 0xffffffff ;  /* 0xffffffff00ac7802 */ /* 0x000fc40000000f00 */
[----:B------:R-:W-:Y:S02]  /*6cb0*/  MOV R152, 0x6cd0 ;  /* 0x00006cd000987802 */ /* 0x000fe40000000f00 */
[----:B01---5:R-:W-:Y:S05]  /*6cc0*/  CALL.REL.NOINC `($__internal_173_$__cuda_sm70_shflsync_bfly_p) ;  /* 0x000003e000007944 */ /* 0x023fea0003c00000 */
[----:B------:R-:W-:Y:S01]  /*6cd0*/  FADD.FTZ R170, R171, R170 ;  /* 0x000000aaabaa7221 */ /* 0x000fe20000010000 */
[----:B------:R-:W-:Y:S01]  /*6ce0*/  MOV R173, 0x1f ;  /* 0x0000001f00ad7802 */ /* 0x000fe20000000f00 */
[----:B-1----:R-:W-:Y:S01]  /*6cf0*/  FADD.FTZ R155, R155, R154 ;  /* 0x0000009a9b9b7221 */ /* 0x002fe20000010000 */
[----:B------:R-:W-:Y:S01]  /*6d00*/  HFMA2.MMA R154, -RZ, RZ, 0, 1.1920928955078125e-07 ;  /* 0x00000002ff9a7435 */ /* 0x000fe200000001ff */
[----:B------:R-:W-:Y:S02]  /*6d10*/  MOV R172, 0xffffffff ;  /* 0xffffffff00ac7802 */ /* 0x000fe40000000f00 */
[----:B------:R-:W-:Y:S02]  /*6d20*/  MOV R153, R170 ;  /* 0x000000aa00997202 */ /* 0x000fe40000000f00 */
[----:B------:R-:W-:Y:S02]  /*6d30*/  MOV R152, 0x6d50 ;  /* 0x00006d5000987802 */ /* 0x000fe40000000f00 */
[----:B------:R-:W-:Y:S05]  /*6d40*/  CALL.REL.NOINC `($__internal_173_$__cuda_sm70_shflsync_bfly_p) ;  /* 0x0000036000007944 */ /* 0x000fea0003c00000 */
[----:B-1----:R-:W-:Y:S01]  /*6d50*/  MOV R171, R154 ;  /* 0x0000009a00ab7202 */ /* 0x002fe20000000f00 */
[----:B------:R-:W-:Y:S01]  /*6d60*/  HFMA2.MMA R154, -RZ, RZ, 0, 1.1920928955078125e-07 ;  /* 0x00000002ff9a7435 */ /* 0x000fe200000001ff */
[----:B------:R-:W-:-:S02]  /*6d70*/  MOV R153, R155 ;  /* 0x0000009b00997202 */ /* 0x000fc40000000f00 */
[----:B------:R-:W-:Y:S02]  /*6d80*/  MOV R173, 0x1f ;  /* 0x0000001f00ad7802 */ /* 0x000fe40000000f00 */
[----:B------:R-:W-:Y:S02]  /*6d90*/  MOV R172, 0xffffffff ;  /* 0xffffffff00ac7802 */ /* 0x000fe40000000f00 */
[----:B------:R-:W-:Y:S02]  /*6da0*/  MOV R152, 0x6dc0 ;  /* 0x00006dc000987802 */ /* 0x000fe40000000f00 */
[----:B------:R-:W-:Y:S05]  /*6db0*/  CALL.REL.NOINC `($__internal_173_$__cuda_sm70_shflsync_bfly_p) ;  /* 0x000002f000007944 */ /* 0x000fea0003c00000 */
[----:B------:R-:W-:Y:S01]  /*6dc0*/  FADD.FTZ R170, R171, R170 ;  /* 0x000000aaabaa7221 */ /* 0x000fe20000010000 */
[----:B------:R-:W-:Y:S01]  /*6dd0*/  MOV R173, 0x1f ;  /* 0x0000001f00ad7802 */ /* 0x000fe20000000f00 */
[----:B-1----:R-:W-:Y:S01]  /*6de0*/  FADD.FTZ R155, R155, R154 ;  /* 0x0000009a9b9b7221 */ /* 0x002fe20000010000 */
[----:B------:R-:W-:Y:S01]  /*6df0*/  HFMA2.MMA R154, -RZ, RZ, 0, 2.384185791015625e-07 ;  /* 0x00000004ff9a7435 */ /* 0x000fe200000001ff */
[----:B------:R-:W-:Y:S02]  /*6e00*/  MOV R172, 0xffffffff ;  /* 0xffffffff00ac7802 */ /* 0x000fe40000000f00 */
[----:B------:R-:W-:-:S02]  /*6e10*/  MOV R153, R170 ;  /* 0x000000aa00997202 */ /* 0x000fc40000000f00 */
[----:B------:R-:W-:Y:S02]  /*6e20*/  MOV R152, 0x6e40 ;  /* 0x00006e4000987802 */ /* 0x000fe40000000f00 */
[----:B------:R-:W-:Y:S05]  /*6e30*/  CALL.REL.NOINC `($__internal_173_$__cuda_sm70_shflsync_bfly_p) ;  /* 0x0000027000007944 */ /* 0x000fea0003c00000 */
[----:B-1----:R-:W-:Y:S01]  /*6e40*/  MOV R171, R154 ;  /* 0x0000009a00ab7202 */ /* 0x002fe20000000f00 */
[----:B------:R-:W-:Y:S01]  /*6e50*/  HFMA2.MMA R154, -RZ, RZ, 0, 2.384185791015625e-07 ;  /* 0x00000004ff9a7435 */ /* 0x000fe200000001ff */
[----:B------:R-:W-:Y:S02]  /*6e60*/  MOV R153, R155 ;  /* 0x0000009b00997202 */ /* 0x000fe40000000f00 */
[----:B------:R-:W-:Y:S02]  /*6e70*/  MOV R173, 0x1f ;  /* 0x0000001f00ad7802 */ /* 0x000fe40000000f00 */
[----:B------:R-:W-:Y:S02]  /*6e80*/  MOV R172, 0xffffffff ;  /* 0xffffffff00ac7802 */ /* 0x000fe40000000f00 */
[----:B------:R-:W-:Y:S02]  /*6e90*/  MOV R152, 0x6eb0 ;  /* 0x00006eb000987802 */ /* 0x000fe40000000f00 */
[----:B------:R-:W-:Y:S05]  /*6ea0*/  CALL.REL.NOINC `($__internal_173_$__cuda_sm70_shflsync_bfly_p) ;  /* 0x0000020000007944 */ /* 0x000fea0003c00000 */
[----:B------:R-:W-:Y:S01]  /*6eb0*/  FADD.FTZ R170, R171, R170 ;  /* 0x000000aaabaa7221 */ /* 0x000fe20000010000 */
[----:B------:R-:W-:Y:S01]  /*6ec0*/  MOV R173, 0x1f ;  /* 0x0000001f00ad7802 */ /* 0x000fe20000000f00 */
[----:B-1----:R-:W-:Y:S01]  /*6ed0*/  FADD.FTZ R155, R155, R154 ;  /* 0x0000009a9b9b7221 */ /* 0x002fe20000010000 */
[----:B------:R-:W-:Y:S01]  /*6ee0*/  HFMA2.MMA R154, -RZ, RZ, 0, 4.76837158203125e-07 ;  /* 0x00000008ff9a7435 */ /* 0x000fe200000001ff */
[----:B------:R-:W-:-:S02]  /*6ef0*/  MOV R172, 0xffffffff ;  /* 0xffffffff00ac7802 */ /* 0x000fc40000000f00 */
[----:B------:R-:W-:Y:S02]  /*6f00*/  MOV R153, R170 ;  /* 0x000000aa00997202 */ /* 0x000fe40000000f00 */
[----:B------:R-:W-:Y:S02]  /*6f10*/  MOV R152, 0x6f30 ;  /* 0x00006f3000987802 */ /* 0x000fe40000000f00 */
[----:B------:R-:W-:Y:S05]  /*6f20*/  CALL.REL.NOINC `($__internal_173_$__cuda_sm70_shflsync_bfly_p) ;  /* 0x0000018000007944 */ /* 0x000fea0003c00000 */
[----:B-1----:R-:W-:Y:S01]  /*6f30*/  MOV R171, R154 ;  /* 0x0000009a00ab7202 */ /* 0x002fe20000000f00 */
[----:B------:R-:W-:Y:S01]  /*6f40*/  HFMA2.MMA R154, -RZ, RZ, 0, 4.76837158203125e-07 ;  /* 0x00000008ff9a7435 */ /* 0x000fe200000001ff */
[----:B------:R-:W-:Y:S02]  /*6f50*/  MOV R153, R155 ;  /* 0x0000009b00997202 */ /* 0x000fe40000000f00 */
[----:B------:R-:W-:Y:S02]  /*6f60*/  MOV R173, 0x1f ;  /* 0x0000001f00ad7802 */ /* 0x000fe40000000f00 */
[----:B------:R-:W-:Y:S02]  /*6f70*/  MOV R172, 0xffffffff ;  /* 0xffffffff00ac7802 */ /* 0x000fe40000000f00 */
[----:B------:R-:W-:-:S02]  /*6f80*/  MOV R152, 0x6fa0 ;  /* 0x00006fa000987802 */ /* 0x000fc40000000f00 */
[----:B------:R-:W-:Y:S05]  /*6f90*/  CALL.REL.NOINC `($__internal_173_$__cuda_sm70_shflsync_bfly_p) ;  /* 0x0000011000007944 */ /* 0x000fea0003c00000 */
[----:B------:R-:W-:Y:S01]  /*6fa0*/  FADD.FTZ R170, R171, R170 ;  /* 0x000000aaabaa7221 */ /* 0x000fe20000010000 */
[----:B------:R-:W-:Y:S01]  /*6fb0*/  MOV R173, 0x1f ;  /* 0x0000001f00ad7802 */ /* 0x000fe20000000f00 */
[----:B-1----:R-:W-:Y:S01]  /*6fc0*/  FADD.FTZ R155, R155, R154 ;  /* 0x0000009a9b9b7221 */ /* 0x002fe20000010000 */
[----:B------:R-:W-:Y:S01]  /*6fd0*/  HFMA2.MMA R154, -RZ, RZ, 0, 9.5367431640625e-07 ;  /* 0x00000010ff9a7435 */ /* 0x000fe200000001ff */
[----:B------:R-:W-:-:S02]  /*6fe0*/  MOV R172, 0xffffffff ;  /* 0xffffffff00ac7802 */ /* 0x000fc40000000f00 */
[----:B------:R-:W-:Y:S02]  /*6ff0*/  MOV R153, R170 ;  /* 0x000000aa00997202 */ /* 0x000fe40000000f00 */
[----:B------:R-:W-:Y:S02]  /*7000*/  MOV R152, 0x7020 ;  /* 0x0000702000987802 */ /* 0x000fe40000000f00 */
[----:B------:R-:W-:Y:S05]  /*7010*/  CALL.REL.NOINC `($__internal_173_$__cuda_sm70_shflsync_bfly_p) ;  /* 0x0000009000007944 */ /* 0x000fea0003c00000 */
[----:B-1----:R-:W-:Y:S01]  /*7020*/  MOV R171, R154 ;  /* 0x0000009a00ab7202 */ /* 0x002fe20000000f00 */
[----:B------:R-:W-:Y:S01]  /*7030*/  HFMA2.MMA R154, -RZ, RZ, 0, 9.5367431640625e-07 ;  /* 0x00000010ff9a7435 */ /* 0x000fe200000001ff */
[----:B------:R-:W-:Y:S02]  /*7040*/  MOV R153, R155 ;  /* 0x0000009b00997202 */ /* 0x000fe40000000f00 */
[----:B------:R-:W-:Y:S02]  /*7050*/  MOV R173, 0x1f ;  /* 0x0000001f00ad7802 */ /* 0x000fe40000000f00 */
[----:B------:R-:W-:Y:S02]  /*7060*/  MOV R172, 0xffffffff ;  /* 0xffffffff00ac7802 */ /* 0x000fe40000000f00 */
[----:B------:R-:W-:-:S02]  /*7070*/  MOV R152, 0x7090 ;  /* 0x0000709000987802 */ /* 0x000fc40000000f00 */
[----:B------:R-:W-:Y:S05]  /*7080*/  CALL.REL.NOINC `($__internal_173_$__cuda_sm70_shflsync_bfly_p) ;  /* 0x0000002000007944 */ /* 0x000fea0003c00000 */
[----:B-1----:R-:W-:Y:S01]  /*7090*/  MOV R152, R154 ;  /* 0x0000009a00987202 */ /* 0x002fe20000000f00 */
[----:B------:R-:W-:Y:S05]  /*70a0*/  BRA `(.L_x_12938) ;  /* 0xffffbc9000007947 */ /* 0x000fea000383ffff */
        .weak           $__internal_173_$__cuda_sm70_shflsync_bfly_p
        .type           $__internal_173_$__cuda_sm70_shflsync_bfly_p,@function
        .size           $__internal_173_$__cuda_sm70_shflsync_bfly_p,(.L_x_15055 - $__internal_173_$__cuda_sm70_shflsync_bfly_p)
$__internal_173_$__cuda_sm70_shflsync_bfly_p:
[----:B------:R-:W-:Y:S04]  /*70b0*/  WARPSYNC R172 ;  /* 0x000000ac00007348 */ /* 0x000fe80003800000 */
[----:B------:R0:W1:Y:S02]  /*70c0*/  SHFL.BFLY PT, R154, R153, R154, R173 ;  /* 0x0c00009a999a7389 */ /* 0x00006400000e00ad */
[----:B0-----:R-:W-:-:S06]  /*70d0*/  HFMA2.MMA R153, -RZ, RZ, 0, 0 ;  /* 0x00000000ff997435 */ /* 0x001fcc00000001ff */
[----:B------:R-:W-:Y:S05]  /*70e0*/  RET.REL.NODEC R152 `(_ZN10layer_norm13ln_bwd_kernelINS_13Kernel_traitsI6__halfffffjLj1280ELj1ELj4ELj1ELj16ENS_18Kernel_traits_baseILj1280ES2_ffffjLj128EEEEELb1ELb0ELb1ELb1EEEvNS_9BwdParamsE) ;  /* 0xffff8f1098007950 */ /* 0x000fea0003c3ffff */
.L_x_12939:
        /* <DEDUP_REMOVED lines=9> */
.L_x_15055:


//--------------------- .text._ZN10layer_norm13ln_bwd_kernelINS_13Kernel_traitsI6__halfffffjLj1280ELj1ELj4ELj1ELj16ENS_18Kernel_traits_baseILj1280ES2_ffffjLj128EEEEELb1ELb1ELb0ELb0EEEvNS_9BwdParamsE --------------------------
	.section	.text._ZN10layer_norm13ln_bwd_kernelINS_13Kernel_traitsI6__halfffffjLj1280ELj1ELj4ELj1ELj16ENS_18Kernel_traits_baseILj1280ES2_ffffjLj128EEEEELb1ELb1ELb0ELb0EEEvNS_9BwdParamsE,"ax",@progbits
	.sectioninfo	@"SHI_REGISTERS=255"
	.align	128
        .global         _ZN10layer_norm13ln_bwd_kernelINS_13Kernel_traitsI6__halfffffjLj1280ELj1ELj4ELj1ELj16ENS_18Kernel_traits_baseILj1280ES2_ffffjLj128EEEEELb1ELb1ELb0ELb0EEEvNS_9BwdParamsE
        .type           _ZN10layer_norm13ln_bwd_kernelINS_13Kernel_traitsI6__halfffffjLj1280ELj1ELj4ELj1ELj16ENS_18Kernel_traits_baseILj1280ES2_ffffjLj128EEEEELb1ELb1ELb0ELb0EEEvNS_9BwdParamsE,@function
        .size           _ZN10layer_norm13ln_bwd_kernelINS_13Kernel_traitsI6__halfffffjLj1280ELj1ELj4ELj1ELj16ENS_18Kernel_traits_baseILj1280ES2_ffffjLj128EEEEELb1ELb1ELb0ELb0EEEvNS_9BwdParamsE,(.L_x_15056 - _ZN10layer_norm13ln_bwd_kernelINS_13Kernel_traitsI6__halfffffjLj1280ELj1ELj4ELj1ELj16ENS_18Kernel_traits_baseILj1280ES2_ffffjLj128EEEEELb1ELb1ELb0ELb0EEEvNS_9BwdParamsE)
        .other          _ZN10layer_norm13ln_bwd_kernelINS_13Kernel_traitsI6__halfffffjLj1280ELj1ELj4ELj1ELj16ENS_18Kernel_traits_baseILj1280ES2_ffffjLj128EEEEELb1ELb1ELb0ELb0EEEvNS_9BwdParamsE,@"STO_CUDA_ENTRY STV_DEFAULT"
_ZN10layer_norm13ln_bwd_kernelINS_13Kernel_traitsI6__halfffffjLj1280ELj1ELj4ELj1ELj16ENS_18Kernel_traits_baseILj1280ES2_ffffjLj128EEEEELb1ELb1ELb0ELb0EEEvNS_9BwdParamsE:
.text._ZN10layer_norm13ln_bwd_kernelINS_13Kernel_traitsI6__halfffffjLj1280ELj1ELj4ELj1ELj16ENS_18Kernel_traits_baseILj1280ES2_ffffjLj128EEEEELb1ELb1ELb0ELb0EEEvNS_9BwdParamsE:
        /* <DEDUP_REMOVED lines=30> */
[CC--:B------:R-:W-:Y:S01]  /*01e0*/  @P4 IMAD.WIDE.U32 R28, R0.reuse, R31.reuse, c[0x0][0x1b0] ;  /* 0x00006c00001c4625 */ /* 0x0c0fe200078e001f */
[C---:B------:R-:W-:Y:S01]  /*01f0*/  ISETP.GE.U32.AND P1, PT, R7.reuse, 0xe0, PT ;  /* 0x000000e00700780c */ /* 0x040fe20003f26070 */
        /* <DEDUP_REMOVED lines=16> */
[C---:B------:R-:W-:Y:S01]  /*0300*/  ISETP.GE.U32.AND P2, PT, R7.reuse, 0x100, PT ;  /* 0x000001000700780c */ /* 0x040fe20003f46070 */
[----:B0-----:R-:W-:Y:S01]  /*0310*/  @P0 IMAD.WIDE.U32 R20, R0, R41, c[0x0][0x1b0] ;  /* 0x00006c0000140625 */ /* 0x001fe200078e0029 */
[----:B------:R-:W-:-:S02]  /*0320*/  ISETP.GE.U32.AND P3, PT, R7, 0x120, PT ;  /* 0x000001200700780c */ /* 0x000fc40003f66070 */
[----:B------:R-:W-:Y:S01]  /*0330*/  @P1 MOV R43, 0x8 ;  /* 0x00000008002b1802 */ /* 0x000fe20000000f00 */
[C---:B-1----:R-:W-:Y:S01]  /*0340*/  @P0 IMAD.WIDE.U32 R22, R0.reuse, R41, c[0x0][0x1c8] ;  /* 0x0000720000160625 */ /* 0x042fe200078e0029 */
[----:B------:R-:W-:Y:S01]  /*0350*/  @P0 IADD3 R0, R0, 0x20, RZ ;  /* 0x0000002000000810 */ /* 0x000fe20007ffe0ff */
[----:B------:R0:W5:Y:S01]  /*0360*/  @P0 LDG.E.64 R152, [R20.64] ;  /* 0x0000000414980981 */ /* 0x000162000c1e1b00 */
[----:B------:R-:W-:-:S03]  /*0370*/  ISETP.GE.U32.AND P4, PT, R7, 0x140, PT ;  /* 0x000001400700780c */ /* 0x000fc60003f86070 */
[CC--:B--2---:R-:W-:Y:S01]  /*0380*/  @P1 IMAD.WIDE.U32 R24, R0.reuse, R43.reuse, c[0x0][0x1b0] ;  /* 0x00006c0000181625 */ /* 0x0c4fe200078e002b */
[----:B------:R1:W5:Y:S01]  /*0390*/  @P0 LDG.E.64 R12, [R22.64] ;  /* 0x00000004160c0981 */ /* 0x000362000c1e1b00 */
[----:B---3--:R-:W-:Y:S02]  /*03a0*/  @P2 MOV R27, 0x8 ;  /* 0x00000008001b2802 */ /* 0x008fe40000000f00 */
[C---:B------:R-:W-:Y:S01]  /*03b0*/  @P1 IMAD.WIDE.U32 R30, R0.reuse, R43, c[0x0][0x1c8] ;  /* 0x00007200001e1625 */ /* 0x040fe200078e002b */
[----:B------:R-:W-:Y:S01]  /*03c0*/  @P1 IADD3 R0, R0, 0x20, RZ ;  /* 0x0000002000001810 */ /* 0x000fe20007ffe0ff */
[----:B------:R-:W-:Y:S01]  /*03d0*/  BSSY B0, `(.L_x_12940) ;  /* 0x00006bf000007945 */ /* 0x000fe20003800000 */
[----:B------:R-:W-:Y:S01]  /*03e0*/  @P3 MOV R37, 0x8 ;  /* 0x0000000800253802 */ /* 0x000fe20000000f00 */
[----:B------:R2:W5:Y:S04]  /*03f0*/  @P1 LDG.E.64 R142, [R24.64] ;  /* 0x00000004188e1981 */ /* 0x000568000c1e1b00 */
[----:B-1----:R-:W1:Y:S01]  /*0400*/  S2R R23, SR_CTAID.X ;  /* 0x0000000000177919 */ /* 0x002e620000002500 */
[CC--:B0-----:R-:W-:Y:S01]  /*0410*/  @P2 IMAD.WIDE.U32 R20, R0.reuse, R27.reuse, c[0x0][0x1b0] ;  /* 0x00006c0000142625 */ /* 0x0c1fe200078e001b */
[----:B----4-:R-:W-:Y:S01]  /*0420*/  @P4 MOV R29, 0x8 ;  /* 0x00000008001d4802 */ /* 0x010fe20000000f00 */
[----:B------:R-:W-:Y:S01]  /*0430*/  CS2R R148, SRZ ;  /* 0x0000000000947805 */ /* 0x000fe2000001ff00 */
[----:B------:R0:W5:Y:S01]  /*0440*/  @P1 LDG.E.64 R10, [R30.64] ;  /* 0x000000041e0a1981 */ /* 0x000162000c1e1b00 */
[C---:B------:R-:W-:Y:S01]  /*0450*/  @P2 IMAD.WIDE.U32 R32, R0.reuse, R27, c[0x0][0x1c8] ;  /* 0x0000720000202625 */ /* 0x040fe200078e001b */
[----:B------:R-:W-:Y:S01]  /*0460*/  @P2 IADD3 R0, R0, 0x20, RZ ;  /* 0x0000002000002810 */ /* 0x000fe20007ffe0ff */
[----:B--2---:R-:W-:Y:S01]  /*0470*/  CS2R R24, SRZ ;  /* 0x0000000000187805 */ /* 0x004fe2000001ff00 */
[----:B------:R2:W5:Y:S03]  /*0480*/  @P2 LDG.E.64 R140, [R20.64] ;  /* 0x00000004148c2981 */ /* 0x000566000c1e1b00 */
[CC--:B------:R-:W-:Y:S01]  /*0490*/  @P3 IMAD.WIDE.U32 R34, R0.reuse, R37.reuse, c[0x0][0x1b0] ;  /* 0x00006c0000223625 */ /* 0x0c0fe200078e0025 */
[----:B------:R3:W5:Y:S03]  /*04a0*/  @P2 LDG.E.64 R8, [R32.64] ;  /* 0x0000000420082981 */ /* 0x000766000c1e1b00 */
[C---:B------:R-:W-:Y:S01]  /*04b0*/  @P3 IMAD.WIDE.U32 R36, R0.reuse, R37, c[0x0][0x1c8] ;  /* 0x0000720000243625 */ /* 0x040fe200078e0025 */
[----:B------:R-:W-:Y:S01]  /*04c0*/  @P3 IADD3 R0, R0, 0x20, RZ ;  /* 0x0000002000003810 */ /* 0x000fe20007ffe0ff */
[----:B------:R4:W5:Y:S04]  /*04d0*/  @P3 LDG.E.64 R138, [R34.64] ;  /* 0x00000004228a3981 */ /* 0x000968000c1e1b00 */
[CC--:B------:R-:W-:Y:S01]  /*04e0*/  @P4 IMAD.WIDE.U32 R26, R0.reuse, R29.reuse, c[0x0][0x1b0] ;  /* 0x00006c00001a4625 */ /* 0x0c0fe200078e001d */
[----:B------:R0:W5:Y:S03]  /*04f0*/  @P3 LDG.E.64 R4, [R36.64] ;  /* 0x0000000424043981 */ /* 0x000166000c1e1b00 */
[----:B------:R-:W-:Y:S01]  /*0500*/  @P4 IMAD.WIDE.U32 R28, R0, R29, c[0x0][0x1c8] ;  /* 0x00007200001c4625 */ /* 0x000fe200078e001d */
[----:B------:R-:W-:Y:S01]  /*0510*/  SHF.R.U32.HI R0, RZ, 0x5, R40 ;  /* 0x00000005ff007819 */ /* 0x000fe20000011628 */
[----:B------:R0:W5:Y:S03]  /*0520*/  @P4 LDG.E.64 R136, [R26.64] ;  /* 0x000000041a884981 */ /* 0x000166000c1e1b00 */
[----:B-1----:R-:W-:Y:S01]  /*0530*/  LEA R188, R23, R0, 0x2 ;  /* 0x0000000017bc7211 */ /* 0x002fe200078e10ff */
[----:B------:R1:W5:Y:S03]  /*0540*/  @P4 LDG.E.64 R2, [R28.64] ;  /* 0x000000041c024981 */ /* 0x000366000c1e1b00 */
[----:B------:R-:W-:Y:S01]  /*0550*/  ISETP.GE.AND P4, PT, R188, c[0x0][0x164], PT ;  /* 0x00005900bc007a0c */ /* 0x000fe20003f86270 */
[----:B--2---:R-:W-:Y:S01]  /*0560*/  CS2R R20, SRZ ;  /* 0x0000000000147805 */ /* 0x004fe2000001ff00 */
[----:B------:R-:W-:Y:S01]  /*0570*/  CS2R R22, SRZ ;  /* 0x0000000000167805 */ /* 0x000fe2000001ff00 */
[----:B0-----:R-:W-:Y:S01]  /*0580*/  CS2R R26, SRZ ;  /* 0x00000000001a7805 */ /* 0x001fe2000001ff00 */
[----:B------:R-:W-:Y:S01]  /*0590*/  CS2R R150, SRZ ;  /* 0x0000000000967805 */ /* 0x000fe2000001ff00 */
[----:B------:R-:W-:Y:S01]  /*05a0*/  CS2R R30, SRZ ;  /* 0x00000000001e7805 */ /* 0x000fe2000001ff00 */
[----:B---3--:R-:W-:Y:S01]  /*05b0*/  CS2R R32, SRZ ;  /* 0x0000000000207805 */ /* 0x008fe2000001ff00 */
[----:B-1----:R-:W-:Y:S01]  /*05c0*/  CS2R R28, SRZ ;  /* 0x00000000001c7805 */ /* 0x002fe2000001ff00 */
        /* <DEDUP_REMOVED lines=55> */
[----:B------:R-:W-:Y:S02]  /*0940*/  MOV R191, R160 ;  /* 0x000000a000bf7202 */ /* 0x000fe40000000f00 */
[--C-:B------:R-:W-:Y:S01]  /*0950*/  SHF.R.U64 R201, R160, 0x10, R161.reuse ;  /* 0x00000010a0c97819 */ /* 0x100fe200000012a1 */
[----:B------:R-:W-:Y:S01]  /*0960*/  HADD2.F32 R203, -RZ, R203.H0_H0 ;  /* 0x200000cbffcb7230 */ /* 0x000fe20000004100 */
[----:B------:R-:W-:Y:S02]  /*0970*/  MOV R192, R161 ;  /* 0x000000a100c07202 */ /* 0x000fe40000000f00 */
[----:B------:R-:W-:Y:S02]  /*0980*/  SHF.R.U32.HI R200, RZ, 0x10, R161 ;  /* 0x00000010ffc87819 */ /* 0x000fe400000116a1 */
[----:B------:R-:W-:Y:S02]  /*0990*/  MOV R193, R158 ;  /* 0x0000009e00c17202 */ /* 0x000fe40000000f00 */
[----:B------:R-:W-:-:S02]  /*09a0*/  SHF.R.U64 R199, R158, 0x10, R159 ;  /* 0x000000109ec77819 */ /* 0x000fc4000000129f */
[----:B------:R-:W-:Y:S02]  /*09b0*/  MOV R190, R163 ;  /* 0x000000a300be7202 */ /* 0x000fe40000000f00 */
[----:B------:R-:W-:Y:S02]  /*09c0*/  SHF.R.U32.HI R202, RZ, 0x10, R163 ;  /* 0x00000010ffca7819 */ /* 0x000fe400000116a3 */
[----:B------:R-:W-:Y:S02]  /*09d0*/  MOV R194, R159 ;  /* 0x0000009f00c27202 */ /* 0x000fe40000000f00 */
[----:B------:R-:W-:Y:S02]  /*09e0*/  SHF.R.U32.HI R198, RZ, 0x10, R159 ;  /* 0x00000010ffc67819 */ /* 0x000fe4000001169f */
[----:B------:R-:W-:Y:S02]  /*09f0*/  MOV R195, R156 ;  /* 0x0000009c00c37202 */ /* 0x000fe40000000f00 */
[----:B------:R-:W-:-:S02]  /*0a00*/  SHF.R.U64 R197, R156, 0x10, R157 ;  /* 0x000000109cc57819 */ /* 0x000fc4000000129d */
[----:B------:R-:W-:Y:S02]  /*0a10*/  MOV R187, R157 ;  /* 0x0000009d00bb7202 */ /* 0x000fe40000000f00 */
[----:B------:R-:W-:Y:S02]  /*0a20*/  SHF.R.U32.HI R196, RZ, 0x10, R157 ;  /* 0x00000010ffc47819 */ /* 0x000fe4000001169d */
[----:B------:R-:W-:Y:S02]  /*0a30*/  MOV R186, R154 ;  /* 0x0000009a00ba7202 */ /* 0x000fe40000000f00 */
[--C-:B------:R-:W-:Y:S02]  /*0a40*/  SHF.R.U64 R184, R154, 0x10, R155.reuse ;  /* 0x000000109ab87819 */ /* 0x100fe4000000129b */
[----:B------:R-:W-:Y:S02]  /*0a50*/  MOV R182, R155 ;  /* 0x0000009b00b67202 */ /* 0x000fe40000000f00 */
[----:B------:R-:W-:-:S02]  /*0a60*/  SHF.R.U32.HI R185, RZ, 0x10, R155 ;  /* 0x00000010ffb97819 */ /* 0x000fc4000001169b */
[----:B------:R-:W-:Y:S01]  /*0a70*/  MOV R183, R152 ;  /* 0x0000009800b77202 */ /* 0x000fe20000000f00 */
[----:B------:R-:W-:Y:S01]  /*0a80*/  HADD2.F32 R182, -RZ, R182.H0_H0 ;  /* 0x200000b6ffb67230 */ /* 0x000fe20000004100 */
[--C-:B------:R-:W-:Y:S02]  /*0a90*/  SHF.R.U64 R180, R152, 0x10, R153.reuse ;  /* 0x0000001098b47819 */ /* 0x100fe40000001299 */
[----:B------:R-:W-:Y:S01]  /*0aa0*/  MOV R178, R153 ;  /* 0x0000009900b27202 */ /* 0x000fe20000000f00 */
[----:B------:R-:W-:Y:S01]  /*0ab0*/  HADD2.F32 R183, -RZ, R183.H0_H0 ;  /* 0x200000b7ffb77230 */ /* 0x000fe20000004100 */
        /* <DEDUP_REMOVED lines=13> */
[--C-:B------:R-:W-:Y:S01]  /*0b90*/  SHF.R.U64 R168, R138, 0x10, R139.reuse ;  /* 0x000000108aa87819 */ /* 0x100fe2000000128b */
[----:B------:R-:W-:Y:S01]  /*0ba0*/  HADD2.F32 R170, -RZ, R170.H0_H0 ;  /* 0x200000aaffaa7230 */ /* 0x000fe20000004100 */
[----:B------:R-:W-:Y:S02]  /*0bb0*/  MOV R166, R139 ;  /* 0x0000008b00a67202 */ /* 0x000fe40000000f00 */
[----:B------:R-:W-:Y:S02]  /*0bc0*/  SHF.R.U32.HI R169, RZ, 0x10, R139 ;  /* 0x00000010ffa97819 */ /* 0x000fe4000001168b */
[----:B------:R-:W-:Y:S01]  /*0bd0*/  MOV R167, R136 ;  /* 0x0000008800a77202 */ /* 0x000fe20000000f00 */
[----:B------:R-:W-:Y:S01]  /*0be0*/  HADD2.F32 R166, -RZ, R166.H0_H0 ;  /* 0x200000a6ffa67230 */ /* 0x000fe20000004100 */
[--C-:B------:R-:W-:Y:S02]  /*0bf0*/  SHF.R.U64 R164, R136, 0x10, R137.reuse ;  /* 0x0000001088a47819 */ /* 0x100fe40000001289 */
[----:B------:R-:W-:Y:S01]  /*0c00*/  MOV R162, R137 ;  /* 0x0000008900a27202 */ /* 0x000fe20000000f00 */
[----:B------:R-:W-:Y:S01]  /*0c10*/  HADD2.F32 R167, -RZ, R167.H0_H0 ;  /* 0x200000a7ffa77230 */ /* 0x000fe20000004100 */
[----:B------:R-:W-:-:S02]  /*0c20*/  SHF.R.U32.HI R165, RZ, 0x10, R137 ;  /* 0x00000010ffa57819 */ /* 0x000fc40000011689 */
[--C-:B------:R-:W-:Y:S02]  /*0c30*/  SHF.R.U64 R160, R134, 0x10, R135.reuse ;  /* 0x0000001086a07819 */ /* 0x100fe40000001287 */
[----:B------:R-:W-:Y:S02]  /*0c40*/  MOV R158, R135 ;  /* 0x00000087009e7202 */ /* 0x000fe40000000f00 */
[----:B------:R-:W-:Y:S01]  /*0c50*/  SHF.R.U32.HI R161, RZ, 0x10, R135 ;  /* 0x00000010ffa17819 */ /* 0x000fe20000011687 */
[----:B------:R-:W-:Y:S01]  /*0c60*/  HADD2.F32 R160, -RZ, R160.H0_H0 ;  /* 0x200000a0ffa07230 */ /* 0x000fe20000004100 */
[----:B------:R-:W-:Y:S02]  /*0c70*/  MOV R171, R138 ;  /* 0x0000008a00ab7202 */ /* 0x000fe40000000f00 */
[----:B------:R-:W-:Y:S02]  /*0c80*/  MOV R163, R134 ;  /* 0x0000008600a37202 */ /* 0x000fe40000000f00 */
        /* <DEDUP_REMOVED lines=44> */
[----:B------:R-:W-:Y:S02]  /*0f50*/  MOV R5, R3 ;  /* 0x0000000300057202 */ /* 0x000fe40000000f00 */
[----:B------:R-:W-:Y:S02]  /*0f60*/  SHF.R.U32.HI R2, RZ, 0x10, R3 ;  /* 0x00000010ff027819 */ /* 0x000fe40000011603 */
[----:B------:R-:W-:Y:S01]  /*0f70*/  MOV R3, R188 ;  /* 0x000000bc00037202 */ /* 0x000fe20000000f00 */
[----:B------:R-:W-:Y:S02]  /*0f80*/  HADD2.F32 R188, -RZ, R189.H0_H0 ;  /* 0x200000bdffbc7230 */ /* 0x000fe40000004100 */
[----:B------:R-:W-:Y:S02]  /*0f90*/  HADD2.F32 R189, -RZ, R190.H0_H0 ;  /* 0x200000beffbd7230 */ /* 0x000fe40000004100 */
[----:B------:R-:W-:Y:S01]  /*0fa0*/  HADD2.F32 R190, -RZ, R191.H0_H0 ;  /* 0x200000bfffbe7230 */ /* 0x000fe20000004100 */
[----:B------:R0:W-:Y:S04]  /*0fb0*/  STL [R1+0x190], R188 ;  /* 0x000190bc01007387 */ /* 0x0001e80000100800 */
        /* <DEDUP_REMOVED lines=77> */
[----:B------:R-:W-:-:S02]  /*1490*/  HADD2.F32 R155, -RZ, R154.H0_H0 ;  /* 0x2000009aff9b7230 */ /* 0x000fc40000004100 */
[----:B------:R-:W-:Y:S01]  /*14a0*/  HADD2.F32 R154, -RZ, R152.H0_H0 ;  /* 0x20000098ff9a7230 */ /* 0x000fe20000004100 */
[----:B------:R-:W-:Y:S01]  /*14b0*/  STL [R1+0xd8], R158 ;  /* 0x0000d89e01007387 */ /* 0x000fe20000100800 */
[----:B------:R-:W-:Y:S02]  /*14c0*/  HADD2.F32 R152, -RZ, R143.H0_H0 ;  /* 0x2000008fff987230 */ /* 0x000fe40000004100 */
[----:B------:R-:W-:Y:S01]  /*14d0*/  HADD2.F32 R143, -RZ, R153.H0_H0 ;  /* 0x20000099ff8f7230 */ /* 0x000fe20000004100 */
        /* <DEDUP_REMOVED lines=39> */
[----:B------:R-:W-:-:S02]  /*1750*/  HADD2.F32 R9, -RZ, R8.H0_H0 ;  /* 0x20000008ff097230 */ /* 0x000fc40000004100 */
[----:B------:R-:W-:Y:S01]  /*1760*/  HADD2.F32 R8, -RZ, R4.H0_H0 ;  /* 0x20000004ff087230 */ /* 0x000fe20000004100 */
[----:B------:R-:W-:Y:S01]  /*1770*/  STL [R1+0x74], R12 ;  /* 0x0000740c01007387 */ /* 0x000fe20000100800 */
[----:B------:R-:W-:-:S03]  /*1780*/  HADD2.F32 R4, -RZ, R5.H0_H0 ;  /* 0x20000005ff047230 */ /* 0x000fc60000004100 */
[----:B------:R-:W-:Y:S04]  /*1790*/  STL [R1+0x70], R11 ;  /* 0x0000700b01007387 */ /* 0x000fe80000100800 */
[----:B------:R-:W-:Y:S04]  /*17a0*/  STL [R1+0x6c], R10 ;  /* 0x00006c0a01007387 */ /* 0x000fe80000100800 */
[----:B------:R0:W-:Y:S04]  /*17b0*/  STL [R1+0x68], R6 ;  /* 0x0000680601007387 */ /* 0x0001e80000100800 */
[----:B------:R1:W-:Y:S04]  /*17c0*/  STL [R1+0x64], R9 ;  /* 0x0000640901007387 */ /* 0x0003e80000100800 */
[----:B------:R1:W-:Y:S01]  /*17d0*/  STL [R1+0x60], R8 ;  /* 0x0000600801007387 */ /* 0x0003e20000100800 */
[----:B0-----:R-:W-:-:S02]  /*17e0*/  HADD2.F32 R6, -RZ, R0.H0_H0 ;  /* 0x20000000ff067230 */ /* 0x001fc40000004100 */
[----:B------:R-:W-:-:S03]  /*17f0*/  HADD2.F32 R0, -RZ, R2.H0_H0 ;  /* 0x20000002ff007230 */ /* 0x000fc60000004100 */
[----:B------:R1:W-:Y:S04]  /*1800*/  STL [R1+0x5c], R6 ;  /* 0x00005c0601007387 */ /* 0x0003e80000100800 */
[----:B------:R1:W-:Y:S04]  /*1810*/  STL [R1+0x54], R0 ;  /* 0x0000540001007387 */ /* 0x0003e80000100800 */
[----:B------:R1:W-:Y:S02]  /*1820*/  STL [R1+0x58], R4 ;  /* 0x0000580401007387 */ /* 0x0003e40000100800 */
.L_x_12984:
[----:B------:R-:W-:Y:S02]  /*1830*/  ISETP.NE.U32.AND P4, PT, RZ, c[0x0][0x1c0], PT ;  /* 0x00007000ff007a0c */ /* 0x000fe40003f85070 */
[----:B-1----:R-:W-:-:S02]  /*1840*/  SHF.R.S32.HI R4, RZ, 0x1f, R3 ;  /* 0x0000001fff047819 */ /* 0x002fc40000011403 */
[----:B------:R-:W-:-:S13]  /*1850*/  ISETP.NE.AND.EX P4, PT, RZ, c[0x0][0x1c4], PT, P4 ;  /* 0x00007100ff007a0c */ /* 0x000fda0003f85340 */
[----:B------:R-:W-:-:S04]  /*1860*/  @P4 LEA R184, P5, R3, c[0x0][0x1c0], 0x2 ;  /* 0x0000700003b84a11 */ /* 0x000fc800078a10ff */
[----:B------:R-:W-:Y:S02]  /*1870*/  @P4 LEA.HI.X R185, R3, c[0x0][0x1c4], R4, 0x2, P5 ;  /* 0x0000710003b94a11 */ /* 0x000fe400028f1404 */
[----:B------:R-:W-:-:S06]  /*1880*/  MOV R4, 0x3f800000 ;  /* 0x3f80000000047802 */ /* 0x000fcc0000000f00 */
[----:B------:R0:W5:Y:S02]  /*1890*/  @P4 LDG.E R4, [R184.64] ;  /* 0x00000004b8044981 */ /* 0x000164000c1e1900 */
[----:B0-----:R-:W-:-:S05]  /*18a0*/  MOV R184, 0x4 ;  /* 0x0000000400b87802 */ /* 0x001fca0000000f00 */
[----:B------:R-:W-:-:S04]  /*18b0*/  IMAD.WIDE R186, R3, R184, c[0x0][0x1a0] ;  /* 0x0000680003ba7625 */ /* 0x000fc800078e02b8 */
[C---:B------:R-:W-:Y:S01]  /*18c0*/  IMAD.WIDE R184, R3.reuse, R184, c[0x0][0x1a8] ;  /* 0x00006a0003b87625 */ /* 0x040fe200078e02b8 */
[----:B------:R0:W5:Y:S04]  /*18d0*/  LDG.E R194, [R186.64] ;  /* 0x00000004bac27981 */ /* 0x000168000c1e1900 */
[----:B------:R0:W5:Y:S01]  /*18e0*/  LDG.E R5, [R184.64] ;  /* 0x00000004b8057981 */ /* 0x000162000c1e1900 */
[----:B------:R-:W-:Y:S01]  /*18f0*/  IMAD R6, R3, c[0x0][0x168], RZ ;  /* 0x00005a0003067a24 */ /* 0x000fe200078e02ff */
[----:B------:R-:W-:Y:S01]  /*1900*/  LOP3.LUT P6, RZ, R7, 0xffffffe0, RZ, 0xc0, !PT ;  /* 0xffffffe007ff7812 */ /* 0x000fe200078cc0ff */
[----:B------:R-:W-:Y:S01]  /*1910*/  BSSY B1, `(.L_x_12942) ;  /* 0x000003f000017945 */ /* 0x000fe20003800000 */
[----:B------:R-:W1:Y:S01]  /*1920*/  S2R R188, SR_TID.X ;  /* 0x0000000000bc7919 */ /* 0x000e620000002100 */
[----:B------:R-:W-:-:S02]  /*1930*/  MOV R192, RZ ;  /* 0x000000ff00c07202 */ /* 0x000fc40000000f00 */
[----:B------:R-:W-:-:S04]  /*1940*/  SHF.R.S32.HI R19, RZ, 0x1f, R6 ;  /* 0x0000001fff137819 */ /* 0x000fc80000011406 */
[----:B------:R-:W-:Y:S02]  /*1950*/  LEA.HI R6, R19, R6, RZ, 0x2 ;  /* 0x0000000613067211 */ /* 0x000fe400078f10ff */
[----:B-1----:R-:W-:-:S04]  /*1960*/  LOP3.LUT R19, R188, 0x1f, RZ, 0xc0, !PT ;  /* 0x0000001fbc137812 */ /* 0x002fc800078ec0ff */
[----:B------:R-:W-:Y:S02]  /*1970*/  LEA.HI.SX32 R6, R6, R19, 0x1e ;  /* 0x0000001306067211 */ /* 0x000fe400078ff2ff */
[----:B------:R-:W-:Y:S02]  /*1980*/  MOV R19, RZ ;  /* 0x000000ff00137202 */ /* 0x000fe40000000f00 */
[----:B------:R-:W-:Y:S01]  /*1990*/  MOV R196, R6 ;  /* 0x0000000600c47202 */ /* 0x000fe20000000f00 */
[----:B------:R-:W-:Y:S05]  /*19a0*/  @!P6 BRA `(.L_x_12943) ;  /* 0x000003500000e947 */ /* 0x000fea0003800000 */
[----:B0-----:R-:W-:Y:S01]  /*19b0*/  ISETP.NE.U32.AND P4, PT, RZ, c[0x0][0x218], PT ;  /* 0x00008600ff007a0c */ /* 0x001fe20003f85070 */
        /* <DEDUP_REMOVED lines=9> */
[----:B------:R-:W-:Y:S01]  /*1a50*/  HFMA2.MMA R184, -RZ, RZ, 0, 9.5367431640625e-07 ;  /* 0x00000010ffb87435 */ /* 0x000fe200000001ff */
[----:B-1----:R-:W-:-:S04]  /*1a60*/  LEA R8, P4, R6, c[0x0][0x190], 0x2 ;  /* 0x0000640006087a11 */ /* 0x002fc800078810ff */
[C---:B------:R-:W-:Y:S02]  /*1a70*/  LEA.HI.X R9, R6.reuse, c[0x0][0x194], RZ, 0x2, P4 ;  /* 0x0000650006097a11 */ /* 0x040fe400020f14ff */
[----:B------:R-:W-:-:S03]  /*1a80*/  LEA R188, P4, R6, c[0x0][0x188], 0x4 ;  /* 0x0000620006bc7a11 */ /* 0x000fc600078820ff */
[C---:B------:R-:W-:Y:S01]  /*1a90*/  IMAD.WIDE.U32 R184, R6.reuse, R184, c[0x0][0x208] ;  /* 0x0000820006b87625 */ /* 0x040fe200078e00b8 */
[----:B------:R1:W5:Y:S01]  /*1aa0*/  LDG.E R8, [R8.64] ;  /* 0x0000000408087981 */ /* 0x000362000c1e1900 */
[----:B------:R-:W-:Y:S02]  /*1ab0*/  LEA.HI.X R189, R6, c[0x0][0x18c], RZ, 0x4, P4 ;  /* 0x0000630006bd7a11 */ /* 0x000fe400020f24ff */
[----:B0-----:R-:W-:Y:S02]  /*1ac0*/  ISETP.NE.AND P4, PT, R190, RZ, PT ;  /* 0x000000ffbe00720c */ /* 0x001fe40003f85270 */
[----:B------:R-:W2:Y:S04]  /*1ad0*/  LDG.E.128 R184, [R184.64] ;  /* 0x00000004b8b87981 */ /* 0x000ea8000c1e1d00 */
[----:B------:R-:W2:Y:S01]  /*1ae0*/  LDG.E.128 R188, [R188.64] ;  /* 0x00000004bcbc7981 */ /* 0x000ea2000c1e1d00 */
[----:B-----5:R-:W-:-:S02]  /*1af0*/  FSEL R10, R194, RZ, !P4 ;  /* 0x000000ffc20a7208 */ /* 0x020fc40006000000 */
[----:B------:R-:W-:-:S03]  /*1b00*/  IADD3 R196, R6, 0x20, RZ ;  /* 0x0000002006c47810 */ /* 0x000fc60007ffe0ff */
[C---:B--2---:R-:W-:Y:S02]  /*1b10*/  FADD.FTZ R189, -R10.reuse, R189 ;  /* 0x000000bd0abd7221 */ /* 0x044fe40000010100 */
[C---:B------:R-:W-:Y:S02]  /*1b20*/  FADD.FTZ R191, -R10.reuse, R191 ;  /* 0x000000bf0abf7221 */ /* 0x040fe40000010100 */
[----:B------:R-:W-:Y:S02]  /*1b30*/  FMUL.FTZ R221, R5, R189 ;  /* 0x000000bd05dd7220 */ /* 0x000fe40000410000 */
[----:B-1----:R-:W-:Y:S02]  /*1b40*/  FADD.FTZ R9, -R10, R188 ;  /* 0x000000bc0a097221 */ /* 0x002fe40000010100 */
[----:B------:R-:W-:Y:S02]  /*1b50*/  FMUL.FTZ R189, R215, R185 ;  /* 0x000000b9d7bd7220 */ /* 0x000fe40000410000 */
[----:B------:R-:W-:-:S02]  /*1b60*/  FADD.FTZ R57, R57, R185 ;  /* 0x000000b939397221 */ /* 0x000fc40000010000 */
[----:B------:R-:W-:Y:S02]  /*1b70*/  FFMA.FTZ R21, R185, R221, R21 ;  /* 0x000000ddb9157223 */ /* 0x000fe40000010015 */
[----:B---3--:R-:W-:Y:S02]  /*1b80*/  FMUL.FTZ R188, R214, R186 ;  /* 0x000000bad6bc7220 */ /* 0x008fe40000410000 */
[----:B------:R-:W-:Y:S01]  /*1b90*/  FMUL.FTZ R185, R5, R191 ;  /* 0x000000bf05b97220 */ /* 0x000fe20000410000 */
[----:B------:R0:W-:Y:S04]  /*1ba0*/  STL [R1+0x20], R189 ;  /* 0x000020bd01007387 */ /* 0x0001e80000100800 */
[----:B------:R0:W-:Y:S01]  /*1bb0*/  STL [R1+0x1c], R188 ;  /* 0x00001cbc01007387 */ /* 0x0001e20000100800 */
[----:B------:R-:W-:-:S03]  /*1bc0*/  FADD.FTZ R190, -R10, R190 ;  /* 0x000000be0abe7221 */ /* 0x000fc60000010100 */
[----:B------:R0:W-:Y:S01]  /*1bd0*/  STL [R1+0x18], R185 ;  /* 0x000018b901007387 */ /* 0x0001e20000100800 */
[----:B------:R-:W-:Y:S02]  /*1be0*/  FMUL.FTZ R9, R5, R9 ;  /* 0x0000000905097220 */ /* 0x000fe40000410000 */
[----:B----4-:R-:W-:Y:S02]  /*1bf0*/  FMUL.FTZ R10, R231, R184 ;  /* 0x000000b8e70a7220 */ /* 0x010fe40000410000 */
[----:B------:R-:W-:Y:S02]  /*1c00*/  FADD.FTZ R56, R56, R184 ;  /* 0x000000b838387221 */ /* 0x000fe40000010000 */
[----:B------:R-:W-:Y:S02]  /*1c10*/  FFMA.FTZ R20, R184, R9, R20 ;  /* 0x00000009b8147223 */ /* 0x000fe40000010014 */
[----:B------:R-:W-:Y:S02]  /*1c20*/  FADD.FTZ R184, RZ, R10 ;  /* 0x0000000affb87221 */ /* 0x000fe40000010000 */
[----:B------:R-:W-:-:S02]  /*1c30*/  FFMA.FTZ R19, R9, R10, RZ ;  /* 0x0000000a09137223 */ /* 0x000fc400000100ff */
        /* <DEDUP_REMOVED lines=12> */
.L_x_12943:
[----:B0-----:R-:W-:Y:S05]  /*1d00*/  BSYNC B1 ;  /* 0x0000000000017941 */ /* 0x001fea0003800000 */
.L_x_12942:
        /* <DEDUP_REMOVED lines=21> */
[----:B------:R-:W3:Y:S04]  /*1e60*/  LDG.E.128 R184, [R184.64] ;  /* 0x00000004b8b87981 */ /* 0x000ee8000c1e1d00 */
[----:B-1----:R-:W4:Y:S01]  /*1e70*/  LDL R215, [R1+0x17c] ;  /* 0x00017c0001d77983 */ /* 0x002f220000100800 */
[----:B-----5:R-:W-:-:S02]  /*1e80*/  FSEL R201, R194, RZ, !P4 ;  /* 0x000000ffc2c97208 */ /* 0x020fc40006000000 */
[----:B------:R-:W-:Y:S01]  /*1e90*/  IADD3 R196, R196, 0x20, RZ ;  /* 0x00000020c4c47810 */ /* 0x000fe20007ffe0ff */
[----:B--2---:R-:W-:Y:S02]  /*1ea0*/  FMUL.FTZ R248, R248, R188 ;  /* 0x000000bcf8f87220 */ /* 0x004fe40000410000 */
[----:B---3--:R-:W-:-:S04]  /*1eb0*/  FADD.FTZ R184, -R201, R184 ;  /* 0x000000b8c9b87221 */ /* 0x008fc80000010100 */
[----:B------:R-:W-:Y:S02]  /*1ec0*/  FMUL.FTZ R219, R5, R184 ;  /* 0x000000b805db7220 */ /* 0x000fe40000410000 */
[----:B----4-:R-:W-:Y:S01]  /*1ed0*/  FMUL.FTZ R184, R215, R189 ;  /* 0x000000bdd7b87220 */ /* 0x010fe20000410000 */
[----:B------:R0:W-:Y:S04]  /*1ee0*/  STL [R1+0x48], R248 ;  /* 0x000048f801007387 */ /* 0x0001e80000100800 */
[----:B------:R1:W-:Y:S01]  /*1ef0*/  STL [R1+0x10], R184 ;  /* 0x000010b801007387 */ /* 0x0003e20000100800 */
[C---:B------:R-:W-:Y:S02]  /*1f00*/  FADD.FTZ R185, -R201.reuse, R185 ;  /* 0x000000b9c9b97221 */ /* 0x040fe40000010100 */
[----:B------:R-:W-:-:S02]  /*1f10*/  FADD.FTZ R186, -R201, R186 ;  /* 0x000000bac9ba7221 */ /* 0x000fc40000010100 */
[----:B------:R-:W-:Y:S02]  /*1f20*/  FMUL.FTZ R213, R5, R185 ;  /* 0x000000b905d57220 */ /* 0x000fe40000410000 */
[----:B------:R-:W-:Y:S02]  /*1f30*/  FADD.FTZ R192, R192, R248 ;  /* 0x000000f8c0c07221 */ /* 0x000fe40000010000 */
[----:B------:R-:W-:Y:S02]  /*1f40*/  FFMA.FTZ R19, R219, R248, R19 ;  /* 0x000000f8db137223 */ /* 0x000fe40000010013 */
[----:B------:R-:W-:Y:S02]  /*1f50*/  FADD.FTZ R187, -R201, R187 ;  /* 0x000000bbc9bb7221 */ /* 0x000fe40000010100 */
[----:B------:R-:W-:Y:S02]  /*1f60*/  FMUL.FTZ R201, R5, R186 ;  /* 0x000000ba05c97220 */ /* 0x000fe40000410000 */
[----:B------:R-:W-:-:S02]  /*1f70*/  FMUL.FTZ R249, R249, R190 ;  /* 0x000000bef9f97220 */ /* 0x000fc40000410000 */
[----:B------:R-:W-:Y:S02]  /*1f80*/  FADD.FTZ R192, R192, R184 ;  /* 0x000000b8c0c07221 */ /* 0x000fe40000010000 */
[----:B------:R-:W-:Y:S02]  /*1f90*/  FFMA.FTZ R19, R213, R184, R19 ;  /* 0x000000b8d5137223 */ /* 0x000fe40000010013 */
[----:B0-----:R-:W-:Y:S02]  /*1fa0*/  FMUL.FTZ R248, R5, R187 ;  /* 0x000000bb05f87220 */ /* 0x001fe40000410000 */
        /* <DEDUP_REMOVED lines=13> */
.L_x_12945:
[----:B-1----:R-:W-:Y:S05]  /*2080*/  BSYNC B1 ;  /* 0x0000000000017941 */ /* 0x002fea0003800000 */
.L_x_12944:
        /* <DEDUP_REMOVED lines=33> */
[C---:B------:R-:W-:Y:S02]  /*22a0*/  FMUL.FTZ R212, R5.reuse, R185 ;  /* 0x000000b905d47220 */ /* 0x040fe40000410000 */
        /* <DEDUP_REMOVED lines=21> */
.L_x_12947:
[----:B-1----:R-:W-:Y:S05]  /*2400*/  BSYNC B1 ;  /* 0x0000000000017941 */ /* 0x002fea0003800000 */
.L_x_12946:
        /* <DEDUP_REMOVED lines=55> */
.L_x_12949:
[----:B-1----:R-:W-:Y:S05]  /*2780*/  BSYNC B1 ;  /* 0x0000000000017941 */ /* 0x002fea0003800000 */
.L_x_12948:
        /* <DEDUP_REMOVED lines=55> */
.L_x_12951:
[----:B-1----:R-:W-:Y:S05]  /*2b00*/  BSYNC B1 ;  /* 0x0000000000017941 */ /* 0x002fea0003800000 */
.L_x_12950:
[----:B------:R-:W-:Y:S01]  /*2b10*/  BSSY B1, `(.L_x_12952) ;  /* 0x0000036000017945 */ /* 0x000fe20003800000 */
[----:B------:R-:W-:Y:S05]  /*2b20*/  @!P0 BRA `(.L_x_12953) ;  /* 0x0000034000008947 */ /* 0x000fea0003800000 */
[----:B------:R-:W-:Y:S01]  /*2b30*/  ISETP.NE.U32.AND P4, PT, RZ, c[0x0][0x218], PT ;  /* 0x00008600ff007a0c */ /* 0x000fe20003f85070 */
[----:B------:R-:W0:Y:S01]  /*2b40*/  LDC.U8 R186, c[0x0][0x1f0] ;  /* 0x00007c00ffba7b82 */ /* 0x000e220000000000 */
[----:B------:R-:W2:Y:S02]  /*2b50*/  LDL R215, [R1+0x140] ;  /* 0x0001400001d77983 */ /* 0x000ea40000100800 */
[----:B------:R-:W-:-:S02]  /*2b60*/  ISETP.NE.AND.EX P4, PT, RZ, c[0x0][0x21c], PT, P4 ;  /* 0x00008700ff007a0c */ /* 0x000fc40003f85340 */
[----:B------:R-:W3:Y:S04]  /*2b70*/  LDL R240, [R1+0x13c] ;  /* 0x00013c0001f07983 */ /* 0x000ee80000100800 */
[----:B------:R-:W4:Y:S04]  /*2b80*/  LDL R226, [R1+0x138] ;  /* 0x0001380001e27983 */ /* 0x000f280000100800 */
[----:B------:R-:W2:Y:S03]  /*2b90*/  LDL R214, [R1+0x134] ;  /* 0x0001340001d67983 */ /* 0x000ea60000100800 */
        /* <DEDUP_REMOVED lines=12> */
[----:B------:R-:W3:Y:S01]  /*2c60*/  LDG.E.128 R184, [R184.64] ;  /* 0x00000004b8b87981 */ /* 0x000ee2000c1e1d00 */
[----:B-----5:R-:W-:-:S02]  /*2c70*/  FSEL R197, R194, RZ, !P4 ;  /* 0x000000ffc2c57208 */ /* 0x020fc40006000000 */
[----:B------:R-:W-:Y:S01]  /*2c80*/  IADD3 R196, R196, 0x20, RZ ;  /* 0x00000020c4c47810 */ /* 0x000fe20007ffe0ff */
[----:B--2---:R-:W-:Y:S02]  /*2c90*/  FMUL.FTZ R215, R215, R188 ;  /* 0x000000bcd7d77220 */ /* 0x004fe40000410000 */
[----:B---3--:R-:W-:-:S04]  /*2ca0*/  FADD.FTZ R184, -R197, R184 ;  /* 0x000000b8c5b87221 */ /* 0x008fc80000010100 */
[----:B-1----:R-:W-:Y:S02]  /*2cb0*/  FMUL.FTZ R209, R5, R184 ;  /* 0x000000b805d17220 */ /* 0x002fe40000410000 */
[----:B------:R-:W-:Y:S01]  /*2cc0*/  FMUL.FTZ R184, R240, R189 ;  /* 0x000000bdf0b87220 */ /* 0x000fe20000410000 */
[----:B------:R0:W-:Y:S04]  /*2cd0*/  STL [R1+0x38], R215 ;  /* 0x000038d701007387 */ /* 0x0001e80000100800 */
[----:B------:R0:W-:Y:S01]  /*2ce0*/  STL [R1], R184 ;  /* 0x000000b801007387 */ /* 0x0001e20000100800 */
[C---:B------:R-:W-:Y:S02]  /*2cf0*/  FADD.FTZ R185, -R197.reuse, R185 ;  /* 0x000000b9c5b97221 */ /* 0x040fe40000010100 */
[----:B------:R-:W-:-:S02]  /*2d00*/  FADD.FTZ R186, -R197, R186 ;  /* 0x000000bac5ba7221 */ /* 0x000fc40000010100 */
[----:B------:R-:W-:Y:S02]  /*2d10*/  FMUL.FTZ R208, R5, R185 ;  /* 0x000000b905d07220 */ /* 0x000fe40000410000 */
[----:B------:R-:W-:Y:S02]  /*2d20*/  FADD.FTZ R192, R192, R215 ;  /* 0x000000d7c0c07221 */ /* 0x000fe40000010000 */
[----:B------:R-:W-:Y:S02]  /*2d30*/  FFMA.FTZ R19, R209, R215, R19 ;  /* 0x000000d7d1137223 */ /* 0x000fe40000010013 */
[----:B------:R-:W-:Y:S02]  /*2d40*/  FADD.FTZ R187, -R197, R187 ;  /* 0x000000bbc5bb7221 */ /* 0x000fe40000010100 */
[----:B------:R-:W-:Y:S02]  /*2d50*/  FMUL.FTZ R197, R5, R186 ;  /* 0x000000ba05c57220 */ /* 0x000fe40000410000 */
[----:B----4-:R-:W-:-:S02]  /*2d60*/  FMUL.FTZ R241, R226, R190 ;  /* 0x000000bee2f17220 */ /* 0x010fc40000410000 */
        /* <DEDUP_REMOVED lines=16> */
.L_x_12953:
[----:B0-----:R-:W-:Y:S05]  /*2e70*/  BSYNC B1 ;  /* 0x0000000000017941 */ /* 0x001fea0003800000 */
.L_x_12952:
[----:B------:R-:W-:Y:S01]  /*2e80*/  BSSY B1, `(.L_x_12954) ;  /* 0x0000035000017945 */ /* 0x000fe20003800000 */
[----:B------:R-:W-:Y:S05]  /*2e90*/  @!P1 BRA `(.L_x_12955) ;  /* 0x0000033000009947 */ /* 0x000fea0003800000 */
[----:B------:R-:W-:Y:S01]  /*2ea0*/  ISETP.NE.U32.AND P4, PT, RZ, c[0x0][0x218], PT ;  /* 0x00008600ff007a0c */ /* 0x000fe20003f85070 */
        /* <DEDUP_REMOVED lines=10> */
[C---:B------:R-:W-:Y:S01]  /*2f50*/  LEA R206, P4, R196.reuse, c[0x0][0x190], 0x2 ;  /* 0x00006400c4ce7a11 */ /* 0x040fe200078810ff */
[----:B------:R-:W-:-:S03]  /*2f60*/  IMAD.WIDE.U32 R188, R196, R188, c[0x0][0x208] ;  /* 0x00008200c4bc7625 */ /* 0x000fc600078e00bc */
[----:B------:R-:W-:-:S03]  /*2f70*/  LEA.HI.X R207, R196, c[0x0][0x194], RZ, 0x2, P4 ;  /* 0x00006500c4cf7a11 */ /* 0x000fc600020f14ff */
[----:B------:R-:W2:Y:S01]  /*2f80*/  LDG.E.128 R188, [R188.64] ;  /* 0x00000004bcbc7981 */ /* 0x000ea2000c1e1d00 */
[----:B-1----:R-:W-:-:S03]  /*2f90*/  LEA R184, P4, R196, c[0x0][0x188], 0x4 ;  /* 0x00006200c4b87a11 */ /* 0x002fc600078820ff */
[----:B------:R1:W5:Y:S01]  /*2fa0*/  LDG.E R16, [R206.64] ;  /* 0x00000004ce107981 */ /* 0x000362000c1e1900 */
[----:B------:R-:W-:Y:S02]  /*2fb0*/  LEA.HI.X R185, R196, c[0x0][0x18c], RZ, 0x4, P4 ;  /* 0x00006300c4b97a11 */ /* 0x000fe400020f24ff */
[----:B0-----:R-:W-:-:S04]  /*2fc0*/  ISETP.NE.AND P4, PT, R186, RZ, PT ;  /* 0x000000ffba00720c */ /* 0x001fc80003f85270 */
[----:B------:R-:W3:Y:S01]  /*2fd0*/  LDG.E.128 R184, [R184.64] ;  /* 0x00000004b8b87981 */ /* 0x000ee2000c1e1d00 */
[----:B-----5:R-:W-:Y:S02]  /*2fe0*/  FSEL R195, R194, RZ, !P4 ;  /* 0x000000ffc2c37208 */ /* 0x020fe40006000000 */
[----:B------:R-:W-:Y:S01]  /*2ff0*/  IADD3 R196, R196, 0x20, RZ ;  /* 0x00000020c4c47810 */ /* 0x000fe20007ffe0ff */
[----:B--2---:R-:W-:-:S05]  /*3000*/  FMUL.FTZ R215, R215, R188 ;  /* 0x000000bcd7d77220 */ /* 0x004fca0000410000 */
[----:B------:R0:W-:Y:S01]  /*3010*/  STL [R1+0x34], R215 ;  /* 0x000034d701007387 */ /* 0x0001e20000100800 */
[C---:B---3--:R-:W-:Y:S02]  /*3020*/  FADD.FTZ R184, -R195.reuse, R184 ;  /* 0x000000b8c3b87221 */ /* 0x048fe40000010100 */
[----:B------:R-:W-:Y:S02]  /*3030*/  FADD.FTZ R185, -R195, R185 ;  /* 0x000000b9c3b97221 */ /* 0x000fe40000010100 */
[----:B-1----:R-:W-:Y:S02]  /*3040*/  FMUL.FTZ R207, R5, R184 ;  /* 0x000000b805cf7220 */ /* 0x002fe40000410000 */
[----:B------:R-:W-:Y:S02]  /*3050*/  FADD.FTZ R186, -R195, R186 ;  /* 0x000000bac3ba7221 */ /* 0x000fe40000010100 */
[----:B------:R-:W-:Y:S02]  /*3060*/  FMUL.FTZ R206, R5, R185 ;  /* 0x000000b905ce7220 */ /* 0x000fe40000410000 */
[----:B------:R-:W-:-:S02]  /*3070*/  FMUL.FTZ R252, R238, R189 ;  /* 0x000000bdeefc7220 */ /* 0x000fc40000410000 */
[----:B------:R-:W-:Y:S02]  /*3080*/  FADD.FTZ R192, R192, R215 ;  /* 0x000000d7c0c07221 */ /* 0x000fe40000010000 */
[----:B------:R-:W-:Y:S02]  /*3090*/  FFMA.FTZ R19, R207, R215, R19 ;  /* 0x000000d7cf137223 */ /* 0x000fe40000010013 */
[----:B------:R-:W-:Y:S02]  /*30a0*/  FADD.FTZ R187, -R195, R187 ;  /* 0x000000bbc3bb7221 */ /* 0x000fe40000010100 */
[----:B------:R-:W-:Y:S02]  /*30b0*/  FMUL.FTZ R195, R5, R186 ;  /* 0x000000ba05c37220 */ /* 0x000fe40000410000 */
[----:B----4-:R-:W-:Y:S02]  /*30c0*/  FMUL.FTZ R239, R225, R190 ;  /* 0x000000bee1ef7220 */ /* 0x010fe40000410000 */
        /* <DEDUP_REMOVED lines=16> */
.L_x_12955:
[----:B0-----:R-:W-:Y:S05]  /*31d0*/  BSYNC B1 ;  /* 0x0000000000017941 */ /* 0x001fea0003800000 */
.L_x_12954:
        /* <DEDUP_REMOVED lines=53> */
.L_x_12957:
[----:B0-----:R-:W-:Y:S05]  /*3530*/  BSYNC B1 ;  /* 0x0000000000017941 */ /* 0x001fea0003800000 */
.L_x_12956:
[----:B------:R-:W-:Y:S01]  /*3540*/  BSSY B1, `(.L_x_12958) ;  /* 0x0000035000017945 */ /* 0x000fe20003800000 */
        /* <DEDUP_REMOVED lines=21> */
[----:B-----5:R-:W-:Y:S02]  /*36a0*/  FSEL R0, R194, RZ, !P4 ;  /* 0x000000ffc2007208 */ /* 0x020fe40006000000 */
[----:B------:R-:W-:-:S03]  /*36b0*/  IADD3 R196, R196, 0x20, RZ ;  /* 0x00000020c4c47810 */ /* 0x000fc60007ffe0ff */
[----:B--2---:R-:W-:Y:S02]  /*36c0*/  FADD.FTZ R188, -R0, R188 ;  /* 0x000000bc00bc7221 */ /* 0x004fe40000010100 */
[----:B---3--:R-:W-:-:S05]  /*36d0*/  FMUL.FTZ R215, R215, R184 ;  /* 0x000000b8d7d77220 */ /* 0x008fca0000410000 */
[----:B------:R0:W-:Y:S01]  /*36e0*/  STL [R1+0x2c], R215 ;  /* 0x00002cd701007387 */ /* 0x0001e20000100800 */
[C---:B------:R-:W-:Y:S02]  /*36f0*/  FADD.FTZ R189, -R0.reuse, R189 ;  /* 0x000000bd00bd7221 */ /* 0x040fe40000010100 */
[C---:B-1----:R-:W-:Y:S02]  /*3700*/  FMUL.FTZ R203, R5.reuse, R188 ;  /* 0x000000bc05cb7220 */ /* 0x042fe40000410000 */
[----:B------:R-:W-:Y:S02]  /*3710*/  FADD.FTZ R190, -R0, R190 ;  /* 0x000000be00be7221 */ /* 0x000fe40000010100 */
[----:B------:R-:W-:Y:S02]  /*3720*/  FMUL.FTZ R202, R5, R189 ;  /* 0x000000bd05ca7220 */ /* 0x000fe40000410000 */
        /* <DEDUP_REMOVED lines=22> */
.L_x_12959:
[----:B0-----:R-:W-:Y:S05]  /*3890*/  BSYNC B1 ;  /* 0x0000000000017941 */ /* 0x001fea0003800000 */
.L_x_12958:
        /* <DEDUP_REMOVED lines=11> */
[----:B0-----:R-:W-:-:S04]  /*3950*/  ISETP.NE.AND P4, PT, R186, RZ, PT ;  /* 0x000000ffba00720c */ /* 0x001fc80003f85270 */
[----:B-----5:R-:W-:Y:S02]  /*3960*/  FSEL R194, R194, RZ, !P4 ;  /* 0x000000ffc2c27208 */ /* 0x020fe40006000000 */
[----:B------:R-:W-:Y:S01]  /*3970*/  LEA R214, P4, R196, c[0x0][0x190], 0x2 ;  /* 0x00006400c4d67a11 */ /* 0x000fe200078810ff */
[----:B------:R-:W-:-:S03]  /*3980*/  HFMA2.MMA R188, -RZ, RZ, 0, 9.5367431640625e-07 ;  /* 0x00000010ffbc7435 */ /* 0x000fc600000001ff */
[C---:B------:R-:W-:Y:S02]  /*3990*/  LEA.HI.X R215, R196.reuse, c[0x0][0x194], RZ, 0x2, P4 ;  /* 0x00006500c4d77a11 */ /* 0x040fe400020f14ff */
[----:B-1----:R-:W-:-:S03]  /*39a0*/  LEA R184, P4, R196, c[0x0][0x188], 0x4 ;  /* 0x00006200c4b87a11 */ /* 0x002fc600078820ff */
[----:B------:R0:W5:Y:S01]  /*39b0*/  LDG.E R18, [R214.64] ;  /* 0x00000004d6127981 */ /* 0x000162000c1e1900 */
[C---:B------:R-:W-:Y:S01]  /*39c0*/  LEA.HI.X R185, R196.reuse, c[0x0][0x18c], RZ, 0x4, P4 ;  /* 0x00006300c4b97a11 */ /* 0x040fe200020f24ff */
[----:B------:R-:W-:-:S05]  /*39d0*/  IMAD.WIDE.U32 R188, R196, R188, c[0x0][0x208] ;  /* 0x00008200c4bc7625 */ /* 0x000fca00078e00bc */
[----:B------:R-:W4:Y:S04]  /*39e0*/  LDG.E.128 R184, [R184.64] ;  /* 0x00000004b8b87981 */ /* 0x000f28000c1e1d00 */
[----:B------:R-:W2:Y:S04]  /*39f0*/  LDG.E.128 R188, [R188.64] ;  /* 0x00000004bcbc7981 */ /* 0x000ea8000c1e1d00 */
[----:B0-----:R-:W2:Y:S04]  /*3a00*/  LDL R215, [R1+0x100] ;  /* 0x0001000001d77983 */ /* 0x001ea80000100800 */
[----:B------:R-:W3:Y:S01]  /*3a10*/  LDL R214, [R1+0xfc] ;  /* 0x0000fc0001d67983 */ /* 0x000ee20000100800 */
[----:B----4-:R-:W-:-:S02]  /*3a20*/  FADD.FTZ R184, -R194, R184 ;  /* 0x000000b8c2b87221 */ /* 0x010fc40000010100 */
[C---:B------:R-:W-:Y:S02]  /*3a30*/  FADD.FTZ R185, -R194.reuse, R185 ;  /* 0x000000b9c2b97221 */ /* 0x040fe40000010100 */
[----:B------:R-:W-:Y:S02]  /*3a40*/  FADD.FTZ R186, -R194, R186 ;  /* 0x000000bac2ba7221 */ /* 0x000fe40000010100 */
[C---:B------:R-:W-:Y:S02]  /*3a50*/  FMUL.FTZ R232, R5.reuse, R184 ;  /* 0x000000b805e87220 */ /* 0x040fe40000410000 */
[----:B------:R-:W-:Y:S02]  /*3a60*/  FMUL.FTZ R196, R5, R185 ;  /* 0x000000b905c47220 */ /* 0x000fe40000410000 */
[----:B--2---:R-:W-:Y:S02]  /*3a70*/  FMUL.FTZ R215, R215, R188 ;  /* 0x000000bcd7d77220 */ /* 0x004fe40000410000 */
[----:B------:R-:W-:Y:S01]  /*3a80*/  FMUL.FTZ R184, R5, R186 ;  /* 0x000000ba05b87220 */ /* 0x000fe20000410000 */
[----:B------:R0:W-:Y:S01]  /*3a90*/  STL [R1+0x50], R232 ;  /* 0x000050e801007387 */ /* 0x0001e20000100800 */
[----:B---3--:R-:W-:-:S03]  /*3aa0*/  FMUL.FTZ R185, R214, R189 ;  /* 0x000000bdd6b97220 */ /* 0x008fc60000410000 */
[----:B------:R1:W-:Y:S04]  /*3ab0*/  STL [R1+0x4c], R196 ;  /* 0x00004cc401007387 */ /* 0x0003e80000100800 */
[----:B------:R1:W-:Y:S04]  /*3ac0*/  STL [R1+0x28], R215 ;  /* 0x000028d701007387 */ /* 0x0003e80000100800 */
[----:B------:R1:W-:Y:S04]  /*3ad0*/  STL [R1+0x24], R184 ;  /* 0x000024b801007387 */ /* 0x0003e80000100800 */
[----:B------:R1:W-:Y:S01]  /*3ae0*/  STL [R1+0x14], R185 ;  /* 0x000014b901007387 */ /* 0x0003e20000100800 */
[----:B------:R-:W-:-:S02]  /*3af0*/  FADD.FTZ R192, R192, R215 ;  /* 0x000000d7c0c07221 */ /* 0x000fc40000010000 */
[----:B------:R-:W-:Y:S02]  /*3b00*/  FFMA.FTZ R19, R232, R215, R19 ;  /* 0x000000d7e8137223 */ /* 0x000fe40000010013 */
[----:B------:R-:W-:Y:S02]  /*3b10*/  FADD.FTZ R187, -R194, R187 ;  /* 0x000000bbc2bb7221 */ /* 0x000fe40000010100 */
[----:B------:R-:W-:Y:S02]  /*3b20*/  FMUL.FTZ R233, R233, R190 ;  /* 0x000000bee9e97220 */ /* 0x000fe40000410000 */
[----:B------:R-:W-:Y:S02]  /*3b30*/  FADD.FTZ R192, R192, R185 ;  /* 0x000000b9c0c07221 */ /* 0x000fe40000010000 */
[----:B------:R-:W-:Y:S02]  /*3b40*/  FFMA.FTZ R19, R196, R185, R19 ;  /* 0x000000b9c4137223 */ /* 0x000fe40000010013 */
[----:B------:R-:W-:-:S02]  /*3b50*/  FFMA.FTZ R52, R188, R232, R52 ;  /* 0x000000e8bc347223 */ /* 0x000fc40000010034 */
[----:B0-----:R-:W-:Y:S02]  /*3b60*/  FMUL.FTZ R232, R5, R187 ;  /* 0x000000bb05e87220 */ /* 0x001fe40000410000 */
[----:B------:R-:W-:Y:S02]  /*3b70*/  FMUL.FTZ R222, R222, R191 ;  /* 0x000000bfdede7220 */ /* 0x000fe40000410000 */
        /* <DEDUP_REMOVED lines=11> */
.L_x_12961:
[----:B-1----:R-:W-:Y:S05]  /*3c30*/  BSYNC B1 ;  /* 0x0000000000017941 */ /* 0x002fea0003800000 */
.L_x_12960:
[----:B------:R-:W-:Y:S05]  /*3c40*/  BRA.DIV ~URZ, `(.L_x_12962) ;  /* 0x000051527f007947 */ /* 0x000fea000b800000 */
[----:B------:R0:W1:Y:S02]  /*3c50*/  SHFL.BFLY PT, R187, R192, 0x1, 0x1f ;  /* 0x0c201f00c0bb7f89 */ /* 0x00006400000e0000 */
.L_x_13003:
        /* <DEDUP_REMOVED lines=18> */
.L_x_13004:
[----:B--2--5:R-:W2:Y:S01]  /*3d80*/  LDC.U8 R194, c[0x0][0x1f0] ;  /* 0x00007c00ffc27b82 */ /* 0x024ea20000000000 */
        /* <DEDUP_REMOVED lines=8> */
[----:B------:R-:W3:Y:S04]  /*3e10*/  LDL R214, [R1+0xf0] ;  /* 0x0000f00001d67983 */ /* 0x000ee80000100800 */
[----:B------:R-:W4:Y:S04]  /*3e20*/  LDL R196, [R1+0x20] ;  /* 0x0000200001c47983 */ /* 0x000f280000100800 */
[----:B------:R-:W5:Y:S01]  /*3e30*/  LDL R187, [R1+0xec] ;  /* 0x0000ec0001bb7983 */ /* 0x000f620000100800 */
[----:B------:R-:W-:Y:S01]  /*3e40*/  IMAD.WIDE.U32 R188, R6, R192, c[0x0][0x170] ;  /* 0x00005c0006bc7625 */ /* 0x000fe200078e00c0 */
[----:B--2---:R-:W-:-:S02]  /*3e50*/  ISETP.NE.AND P4, PT, R194, RZ, PT ;  /* 0x000000ffc200720c */ /* 0x004fc40003f85270 */
[----:B------:R-:W-:Y:S01]  /*3e60*/  ISETP.NE.U32.AND P5, PT, RZ, c[0x0][0x218], PT ;  /* 0x00008600ff007a0c */ /* 0x000fe20003fa5070 */
[----:B------:R-:W2:Y:S01]  /*3e70*/  LDL R215, [R1+0x1c] ;  /* 0x00001c0001d77983 */ /* 0x000ea20000100800 */
[----:B------:R-:W-:-:S03]  /*3e80*/  FSEL R185, R19, RZ, !P4 ;  /* 0x000000ff13b97208 */ /* 0x000fc60006000000 */
[----:B------:R-:W2:Y:S01]  /*3e90*/  LDG.E.128 R188, [R188.64] ;  /* 0x00000004bcbc7981 */ /* 0x000ea2000c1e1d00 */
[----:B------:R-:W-:Y:S01]  /*3ea0*/  ISETP.NE.AND.EX P5, PT, RZ, c[0x0][0x21c], PT, P5 ;  /* 0x00008700ff007a0c */ /* 0x000fe20003fa5350 */
[----:B------:R-:W-:Y:S01]  /*3eb0*/  FFMA.FTZ R186, R9, R184, R185 ;  /* 0x000000b809ba7223 */ /* 0x000fe200000100b9 */
[----:B------:R-:W-:Y:S02]  /*3ec0*/  ISETP.NE.U32.AND P4, PT, RZ, c[0x0][0x258], PT ;  /* 0x00009600ff007a0c */ /* 0x000fe40003f85070 */
[----:B------:R-:W-:Y:S01]  /*3ed0*/  LOP3.LUT P6, RZ, R8, 0xff, RZ, 0xc0, !PT ;  /* 0x000000ff08ff7812 */ /* 0x000fe200078cc0ff */
[----:B------:R-:W-:Y:S01]  /*3ee0*/  FADD.FTZ R186, R10, -R186 ;  /* 0x800000ba0aba7221 */ /* 0x000fe20000010000 */
[----:B------:R-:W-:-:S03]  /*3ef0*/  ISETP.NE.AND.EX P4, PT, RZ, c[0x0][0x25c], PT, P4 ;  /* 0x00009700ff007a0c */ /* 0x000fc60003f85340 */
[----:B------:R-:W-:-:S04]  /*3f00*/  FMUL.FTZ R186, R5, R186 ;  /* 0x000000ba05ba7220 */ /* 0x000fc80000410000 */
[----:B------:R-:W-:-:S05]  /*3f10*/  @P5 FADD.FTZ R186, R132, R186 ;  /* 0x000000ba84ba5221 */ /* 0x000fca0000010000 */
[C---:B------:R-:W-:Y:S01]  /*3f20*/  SEL R180, R186.reuse, R180, P4 ;  /* 0x000000b4bab47207 */ /* 0x040fe20002000000 */
[----:B------:R-:W-:-:S04]  /*3f30*/  FMUL.FTZ R186, R186, R4 ;  /* 0x00000004baba7220 */ /* 0x000fc80000410000 */
[----:B------:R-:W-:-:S04]  /*3f40*/  FMUL.FTZ R186, R186, c[0x0][0x1e8] ;  /* 0x00007a00baba7a20 */ /* 0x000fc80000410000 */
[----:B--2---:R-:W-:-:S05]  /*3f50*/  FMUL.FTZ R188, R186, R188 ;  /* 0x000000bcbabc7220 */ /* 0x004fca0000410000 */
[----:B------:R-:W-:-:S05]  /*3f60*/  FSEL R188, R188, RZ, P6 ;  /* 0x000000ffbcbc7208 */ /* 0x000fca0003000000 */
[----:B------:R-:W-:Y:S01]  /*3f70*/  FADD.FTZ R92, R92, R188 ;  /* 0x000000bc5c5c7221 */ /* 0x000fe20000010000 */
[----:B------:R-:W-:Y:S01]  /*3f80*/  MOV R188, RZ ;  /* 0x000000ff00bc7202 */ /* 0x000fe20000000f00 */
[----:B---3--:R-:W-:Y:S02]  /*3f90*/  @P6 FMUL.FTZ R188, R214, R186 ;  /* 0x000000bad6bc6220 */ /* 0x008fe40000410000 */
[----:B------:R-:W-:Y:S01]  /*3fa0*/  FFMA.FTZ R186, R221, R184, R185 ;  /* 0x000000b8ddba7223 */ /* 0x000fe200000100b9 */
[----:B------:R-:W2:Y:S03]  /*3fb0*/  LDL R214, [R1+0xe8] ;  /* 0x0000e80001d67983 */ /* 0x000ea60000100800 */
[----:B----4-:R-:W-:Y:S02]  /*3fc0*/  FADD.FTZ R186, R196, -R186 ;  /* 0x800000bac4ba7221 */ /* 0x010fe40000010000 */
[----:B------:R-:W3:Y:S02]  /*3fd0*/  LDL R196, [R1+0x18] ;  /* 0x0000180001c47983 */ /* 0x000ee40000100800 */
[----:B------:R-:W-:-:S04]  /*3fe0*/  FMUL.FTZ R186, R5, R186 ;  /* 0x000000ba05ba7220 */ /* 0x000fc80000410000 */
[----:B------:R-:W-:-:S05]  /*3ff0*/  @P5 FADD.FTZ R186, R133, R186 ;  /* 0x000000ba85ba5221 */ /* 0x000fca0000010000 */
[C---:B------:R-:W-:Y:S01]  /*4000*/  SEL R181, R186.reuse, R181, P4 ;  /* 0x000000b5bab57207 */ /* 0x040fe20002000000 */
[----:B------:R-:W-:-:S04]  /*4010*/  FMUL.FTZ R186, R186, R4 ;  /* 0x00000004baba7220 */ /* 0x000fc80000410000 */
[----:B------:R-:W-:Y:S01]  /*4020*/  FMUL.FTZ R186, R186, c[0x0][0x1e8] ;  /* 0x00007a00baba7a20 */ /* 0x000fe20000410000 */
[----:B------:R-:W-:-:S03]  /*4030*/  LOP3.LUT P6, RZ, R8, 0xff00, RZ, 0xc0, !PT ;  /* 0x0000ff0008ff7812 */ /* 0x000fc600078cc0ff */
[----:B------:R-:W-:-:S05]  /*4040*/  FMUL.FTZ R189, R189, R186 ;  /* 0x000000babdbd7220 */ /* 0x000fca0000410000 */
[----:B------:R-:W-:-:S05]  /*4050*/  FSEL R189, R189, RZ, P6 ;  /* 0x000000ffbdbd7208 */ /* 0x000fca0003000000 */
[----:B------:R-:W-:Y:S01]  /*4060*/  FADD.FTZ R93, R93, R189 ;  /* 0x000000bd5d5d7221 */ /* 0x000fe20000010000 */
[----:B------:R-:W-:-:S06]  /*4070*/  HFMA2.MMA R189, -RZ, RZ, 0, 0 ;  /* 0x00000000ffbd7435 */ /* 0x000fcc00000001ff */
[----:B-----5:R-:W-:Y:S02]  /*4080*/  @P6 FMUL.FTZ R189, R187, R186 ;  /* 0x000000babbbd6220 */ /* 0x020fe40000410000 */
[----:B------:R-:W4:Y:S01]  /*4090*/  LDL R187, [R1+0xe4] ;  /* 0x0000e40001bb7983 */ /* 0x000f220000100800 */
[----:B------:R-:W-:-:S04]  /*40a0*/  FFMA.FTZ R186, R220, R184, R185 ;  /* 0x000000b8dcba7223 */ /* 0x000fc800000100b9 */
[----:B------:R-:W-:-:S04]  /*40b0*/  FADD.FTZ R186, R215, -R186 ;  /* 0x800000bad7ba7221 */ /* 0x000fc80000010000 */
[----:B------:R-:W-:-:S04]  /*40c0*/  FMUL.FTZ R186, R5, R186 ;  /* 0x000000ba05ba7220 */ /* 0x000fc80000410000 */
[----:B------:R-:W-:-:S05]  /*40d0*/  @P5 FADD.FTZ R186, R134, R186 ;  /* 0x000000ba86ba5221 */ /* 0x000fca0000010000 */
[C---:B------:R-:W-:Y:S01]  /*40e0*/  SEL R182, R186.reuse, R182, P4 ;  /* 0x000000b6bab67207 */ /* 0x040fe20002000000 */
[----:B------:R-:W-:Y:S01]  /*40f0*/  FMUL.FTZ R186, R186, R4 ;  /* 0x00000004baba7220 */ /* 0x000fe20000410000 */
[----:B------:R-:W-:-:S03]  /*4100*/  LOP3.LUT P6, RZ, R8, 0xff0000, RZ, 0xc0, !PT ;  /* 0x00ff000008ff7812 */ /* 0x000fc600078cc0ff */
[----:B------:R-:W-:-:S04]  /*4110*/  FMUL.FTZ R186, R186, c[0x0][0x1e8] ;  /* 0x00007a00baba7a20 */ /* 0x000fc80000410000 */
[----:B------:R-:W-:-:S05]  /*4120*/  FMUL.FTZ R190, R190, R186 ;  /* 0x000000babebe7220 */ /* 0x000fca0000410000 */
[----:B------:R-:W-:-:S05]  /*4130*/  FSEL R190, R190, RZ, P6 ;  /* 0x000000ffbebe7208 */ /* 0x000fca0003000000 */
[----:B------:R-:W-:Y:S01]  /*4140*/  FADD.FTZ R94, R94, R190 ;  /* 0x000000be5e5e7221 */ /* 0x000fe20000010000 */
[----:B------:R-:W-:Y:S01]  /*4150*/  MOV R190, RZ ;  /* 0x000000ff00be7202 */ /* 0x000fe20000000f00 */
[----:B---3--:R-:W-:-:S04]  /*4160*/  FFMA.FTZ R185, R196, R184, R185 ;  /* 0x000000b8c4b97223 */ /* 0x008fc800000100b9 */
[----:B------:R-:W-:-:S04]  /*4170*/  FADD.FTZ R185, R231, -R185 ;  /* 0x800000b9e7b97221 */ /* 0x000fc80000010000 */
        /* <DEDUP_REMOVED lines=10> */
[----:B----4-:R-:W-:Y:S01]  /*4220*/  @P4 FMUL.FTZ R191, R187, R185 ;  /* 0x000000b9bbbf4220 */ /* 0x010fe20000410000 */
[----:B------:R-:W-:-:S04]  /*4230*/  ISETP.NE.U32.AND P4, PT, RZ, c[0x0][0x258], PT ;  /* 0x00009600ff007a0c */ /* 0x000fc80003f85070 */
[----:B------:R-:W-:Y:S01]  /*4240*/  ISETP.NE.AND.EX P4, PT, RZ, c[0x0][0x25c], PT, P4 ;  /* 0x00009700ff007a0c */ /* 0x000fe20003f85340 */
[----:B--2---:R-:W-:-:S12]  /*4250*/  @P6 FMUL.FTZ R190, R214, R186 ;  /* 0x000000bad6be6220 */ /* 0x004fd80000410000 */
[----:B------:R-:W-:-:S05]  /*4260*/  @P4 IMAD.WIDE.U32 R186, R6, R192, c[0x0][0x258] ;  /* 0x0000960006ba4625 */ /* 0x000fca00078e00c0 */
[----:B------:R0:W-:Y:S02]  /*4270*/  @P4 STG.E.128 [R186.64], R180 ;  /* 0x000000b4ba004986 */ /* 0x0001e4000c101d04 */
[----:B0-----:R-:W-:-:S05]  /*4280*/  IMAD.WIDE.U32 R186, R6, R192, c[0x0][0x248] ;  /* 0x0000920006ba7625 */ /* 0x001fca00078e00c0 */
[----:B------:R0:W-:Y:S01]  /*4290*/  STG.E.128 [R186.64], R188 ;  /* 0x000000bcba007986 */ /* 0x0001e2000c101d04 */
[----:B------:R-:W-:-:S03]  /*42a0*/  IADD3 R6, R6, 0x20, RZ ;  /* 0x0000002006067810 */ /* 0x000fc60007ffe0ff */
.L_x_12965:
[----:B------:R-:W-:Y:S05]  /*42b0*/  BSYNC B1 ;  /* 0x0000000000017941 */ /* 0x000fea0003800000 */
.L_x_12964:
[----:B------:R-:W-:Y:S01]  /*42c0*/  ISETP.GE.U32.AND P4, PT, R7, 0x40, PT ;  /* 0x000000400700780c */ /* 0x000fe20003f86070 */
[----:B------:R-:W-:-:S12]  /*42d0*/  BSSY B1, `(.L_x_12966) ;  /* 0x000004e000017945 */ /* 0x000fd80003800000 */
[----:B------:R-:W-:Y:S05]  /*42e0*/  @!P4 BRA `(.L_x_12967) ;  /* 0x000004c00000c947 */ /* 0x000fea0003800000 */
[----:B------:R-:W3:Y:S01]  /*42f0*/  LDL R192, [R1+0x48] ;  /* 0x0000480001c07983 */ /* 0x000ee20000100800 */
[----:B0-----:R-:W-:-:S03]  /*4300*/  MOV R188, 0x10 ;  /* 0x0000001000bc7802 */ /* 0x001fc60000000f00 */
[----:B------:R-:W4:Y:S02]  /*4310*/  LDL R214, [R1+0xe0] ;  /* 0x0000e00001d67983 */ /* 0x000f240000100800 */
[----:B------:R-:W-:Y:S02]  /*4320*/  IMAD.WIDE.U32 R188, R6, R188, c[0x0][0x170] ;  /* 0x00005c0006bc7625 */ /* 0x000fe400078e00bc */
[----:B------:R-:W5:Y:S01]  /*4330*/  LDL R187, [R1+0x10] ;  /* 0x0000100001bb7983 */ /* 0x000f620000100800 */
[----:B--2---:R-:W-:-:S03]  /*4340*/  ISETP.NE.AND P4, PT, R194, RZ, PT ;  /* 0x000000ffc200720c */ /* 0x004fc60003f85270 */
[----:B------:R-:W2:Y:S01]  /*4350*/  LDG.E.128 R188, [R188.64] ;  /* 0x00000004bcbc7981 */ /* 0x000ea2000c1e1d00 */
[----:B------:R-:W-:Y:S02]  /*4360*/  FSEL R185, R19, RZ, !P4 ;  /* 0x000000ff13b97208 */ /* 0x000fe40006000000 */
[----:B------:R-:W-:Y:S01]  /*4370*/  ISETP.NE.U32.AND P5, PT, RZ, c[0x0][0x218], PT ;  /* 0x00008600ff007a0c */ /* 0x000fe20003fa5070 */
[----:B------:R-:W2:Y:S02]  /*4380*/  LDL R196, [R1+0xdc] ;  /* 0x0000dc0001c47983 */ /* 0x000ea40000100800 */
[----:B------:R-:W-:Y:S01]  /*4390*/  FFMA.FTZ R186, R219, R184, R185 ;  /* 0x000000b8dbba7223 */ /* 0x000fe200000100b9 */
[----:B------:R-:W-:Y:S02]  /*43a0*/  ISETP.NE.AND.EX P5, PT, RZ, c[0x0][0x21c], PT, P5 ;  /* 0x00008700ff007a0c */ /* 0x000fe40003fa5350 */
[----:B------:R-:W-:-:S04]  /*43b0*/  ISETP.NE.U32.AND P4, PT, RZ, c[0x0][0x258], PT ;  /* 0x00009600ff007a0c */ /* 0x000fc80003f85070 */
[----:B------:R-:W-:Y:S02]  /*43c0*/  ISETP.NE.AND.EX P4, PT, RZ, c[0x0][0x25c], PT, P4 ;  /* 0x00009700ff007a0c */ /* 0x000fe40003f85340 */
[----:B------:R-:W-:Y:S01]  /*43d0*/  LOP3.LUT P6, RZ, R11, 0xff, RZ, 0xc0, !PT ;  /* 0x000000ff0bff7812 */ /* 0x000fe200078cc0ff */
[----:B---3--:R-:W-:Y:S02]  /*43e0*/  FADD.FTZ R186, R192, -R186 ;  /* 0x800000bac0ba7221 */ /* 0x008fe40000010000 */
[----:B------:R-:W3:Y:S02]  /*43f0*/  LDL R192, [R1+0xd8] ;  /* 0x0000d80001c07983 */ /* 0x000ee40000100800 */
        /* <DEDUP_REMOVED lines=8> */
[----:B------:R-:W-:-:S06]  /*4480*/  HFMA2.MMA R188, -RZ, RZ, 0, 0 ;  /* 0x00000000ffbc7435 */ /* 0x000fcc00000001ff */
[----:B----4-:R-:W-:Y:S02]  /*4490*/  @P6 FMUL.FTZ R188, R214, R186 ;  /* 0x000000bad6bc6220 */ /* 0x010fe40000410000 */
[----:B------:R-:W-:-:S04]  /*44a0*/  FFMA.FTZ R186, R213, R184, R185 ;  /* 0x000000b8d5ba7223 */ /* 0x000fc800000100b9 */
[----:B-----5:R-:W-:Y:S02]  /*44b0*/  FADD.FTZ R186, R187, -R186 ;  /* 0x800000babbba7221 */ /* 0x020fe40000010000 */
[----:B------:R-:W2:Y:S02]  /*44c0*/  LDL R187, [R1+0xd4] ;  /* 0x0000d40001bb7983 */ /* 0x000ea40000100800 */
        /* <DEDUP_REMOVED lines=10> */
[----:B------:R-:W-:Y:S02]  /*4570*/  @P6 FMUL.FTZ R189, R196, R186 ;  /* 0x000000bac4bd6220 */ /* 0x000fe40000410000 */
[-CC-:B------:R-:W-:Y:S02]  /*4580*/  FFMA.FTZ R186, R201, R184.reuse, R185.reuse ;  /* 0x000000b8c9ba7223 */ /* 0x180fe400000100b9 */
[----:B------:R-:W-:-:S04]  /*4590*/  FFMA.FTZ R185, R248, R184, R185 ;  /* 0x000000b8f8b97223 */ /* 0x000fc800000100b9 */
[----:B------:R-:W-:-:S04]  /*45a0*/  FADD.FTZ R185, R230, -R185 ;  /* 0x800000b9e6b97221 */ /* 0x000fc80000010000 */
[----:B------:R-:W-:Y:S02]  /*45b0*/  FMUL.FTZ R185, R5, R185 ;  /* 0x000000b905b97220 */ /* 0x000fe40000410000 */
[----:B------:R-:W-:Y:S02]  /*45c0*/  FADD.FTZ R186, R249, -R186 ;  /* 0x800000baf9ba7221 */ /* 0x000fe40000010000 */
[----:B------:R-:W-:Y:S02]  /*45d0*/  @P5 FADD.FTZ R185, R139, R185 ;  /* 0x000000b98bb95221 */ /* 0x000fe40000010000 */
[----:B------:R-:W-:-:S03]  /*45e0*/  FMUL.FTZ R186, R5, R186 ;  /* 0x000000ba05ba7220 */ /* 0x000fc60000410000 */
[C---:B------:R-:W-:Y:S01]  /*45f0*/  SEL R183, R185.reuse, R183, P4 ;  /* 0x000000b7b9b77207 */ /* 0x040fe20002000000 */
[----:B------:R-:W-:Y:S02]  /*4600*/  FMUL.FTZ R185, R185, R4 ;  /* 0x00000004b9b97220 */ /* 0x000fe40000410000 */
[----:B------:R-:W-:Y:S02]  /*4610*/  @P5 FADD.FTZ R186, R138, R186 ;  /* 0x000000ba8aba5221 */ /* 0x000fe40000010000 */
[----:B------:R-:W-:-:S03]  /*4620*/  FMUL.FTZ R185, R185, c[0x0][0x1e8] ;  /* 0x00007a00b9b97a20 */ /* 0x000fc60000410000 */
[C---:B------:R-:W-:Y:S01]  /*4630*/  SEL R182, R186.reuse, R182, P4 ;  /* 0x000000b6bab67207 */ /* 0x040fe20002000000 */
[----:B------:R-:W-:Y:S01]  /*4640*/  FMUL.FTZ R191, R191, R185 ;  /* 0x000000b9bfbf7220 */ /* 0x000fe20000410000 */
[----:B------:R-:W-:Y:S01]  /*4650*/  LOP3.LUT P4, RZ, R11, 0xff000000, RZ, 0xc0, !PT ;  /* 0xff0000000bff7812 */ /* 0x000fe2000788c0ff */
[----:B------:R-:W-:-:S03]  /*4660*/  FMUL.FTZ R186, R186, R4 ;  /* 0x00000004baba7220 */ /* 0x000fc60000410000 */
[----:B------:R-:W-:Y:S01]  /*4670*/  FSEL R191, R191, RZ, P4 ;  /* 0x000000ffbfbf7208 */ /* 0x000fe20002000000 */
[----:B------:R-:W-:Y:S01]  /*4680*/  FMUL.FTZ R186, R186, c[0x0][0x1e8] ;  /* 0x00007a00baba7a20 */ /* 0x000fe20000410000 */
[----:B------:R-:W-:-:S03]  /*4690*/  LOP3.LUT P6, RZ, R11, 0xff0000, RZ, 0xc0, !PT ;  /* 0x00ff00000bff7812 */ /* 0x000fc600078cc0ff */
[----:B------:R-:W-:Y:S01]  /*46a0*/  FADD.FTZ R99, R99, R191 ;  /* 0x000000bf63637221 */ /* 0x000fe20000010000 */
[----:B------:R-:W-:Y:S01]  /*46b0*/  MOV R191, RZ ;  /* 0x000000ff00bf7202 */ /* 0x000fe20000000f00 */
[----:B------:R-:W-:-:S05]  /*46c0*/  FMUL.FTZ R190, R190, R186 ;  /* 0x000000babebe7220 */ /* 0x000fca0000410000 */
[----:B------:R-:W-:-:S05]  /*46d0*/  FSEL R190, R190, RZ, P6 ;  /* 0x000000ffbebe7208 */ /* 0x000fca0003000000 */
[----:B------:R-:W-:Y:S01]  /*46e0*/  FADD.FTZ R98, R98, R190 ;  /* 0x000000be62627221 */ /* 0x000fe20000010000 */
[----:B------:R-:W-:-:S06]  /*46f0*/  HFMA2.MMA R190, -RZ, RZ, 0, 0 ;  /* 0x00000000ffbe7435 */ /* 0x000fcc00000001ff */
[----:B---3--:R-:W-:Y:S02]  /*4700*/  @P6 FMUL.FTZ R190, R192, R186 ;  /* 0x000000bac0be6220 */ /* 0x008fe40000410000 */
[----:B--2---:R-:W-:Y:S01]  /*4710*/  @P4 FMUL.FTZ R191, R187, R185 ;  /* 0x000000b9bbbf4220 */ /* 0x004fe20000410000 */
[----:B------:R-:W-:-:S04]  /*4720*/  ISETP.NE.U32.AND P4, PT, RZ, c[0x0][0x258], PT ;  /* 0x00009600ff007a0c */ /* 0x000fc80003f85070 */
[----:B------:R-:W-:-:S13]  /*4730*/  ISETP.NE.AND.EX P4, PT, RZ, c[0x0][0x25c], PT, P4 ;  /* 0x00009700ff007a0c */ /* 0x000fda0003f85340 */
[----:B------:R-:W-:-:S04]  /*4740*/  @P4 LEA R186, P5, R6, c[0x0][0x258], 0x4 ;  /* 0x0000960006ba4a11 */ /* 0x000fc800078a20ff */
[----:B------:R-:W-:-:S05]  /*4750*/  @P4 LEA.HI.X R187, R6, c[0x0][0x25c], RZ, 0x4, P5 ;  /* 0x0000970006bb4a11 */ /* 0x000fca00028f24ff */
[----:B------:R0:W-:Y:S02]  /*4760*/  @P4 STG.E.128 [R186.64], R180 ;  /* 0x000000b4ba004986 */ /* 0x0001e4000c101d04 */
[----:B0-----:R-:W-:-:S04]  /*4770*/  LEA R186, P4, R6, c[0x0][0x248], 0x4 ;  /* 0x0000920006ba7a11 */ /* 0x001fc800078820ff */
[----:B------:R-:W-:-:S05]  /*4780*/  LEA.HI.X R187, R6, c[0x0][0x24c], RZ, 0x4, P4 ;  /* 0x0000930006bb7a11 */ /* 0x000fca00020f24ff */
[----:B------:R0:W-:Y:S01]  /*4790*/  STG.E.128 [R186.64], R188 ;  /* 0x000000bcba007986 */ /* 0x0001e2000c101d04 */
[----:B------:R-:W-:-:S03]  /*47a0*/  IADD3 R6, R6, 0x20, RZ ;  /* 0x0000002006067810 */ /* 0x000fc60007ffe0ff */
.L_x_12967:
[----:B------:R-:W-:Y:S05]  /*47b0*/  BSYNC B1 ;  /* 0x0000000000017941 */ /* 0x000fea0003800000 */
.L_x_12966:
[----:B------:R-:W-:Y:S01]  /*47c0*/  ISETP.GE.U32.AND P4, PT, R7, 0x60, PT ;  /* 0x000000600700780c */ /* 0x000fe20003f86070 */
[----:B------:R-:W-:-:S12]  /*47d0*/  BSSY B1, `(.L_x_12968) ;  /* 0x000004e000017945 */ /* 0x000fd80003800000 */
[----:B------:R-:W-:Y:S05]  /*47e0*/  @!P4 BRA `(.L_x_12969) ;  /* 0x000004c00000c947 */ /* 0x000fea0003800000 */
[----:B------:R-:W3:Y:S01]  /*47f0*/  LDL R192, [R1+0x44] ;  /* 0x0000440001c07983 */ /* 0x000ee20000100800 */
[----:B0-----:R-:W-:-:S03]  /*4800*/  HFMA2.MMA R188, -RZ, RZ, 0, 9.5367431640625e-07 ;  /* 0x00000010ffbc7435 */ /* 0x001fc600000001ff */
[----:B------:R-:W4:Y:S04]  /*4810*/  LDL R214, [R1+0xd0] ;  /* 0x0000d00001d67983 */ /* 0x000f280000100800 */
[----:B------:R-:W5:Y:S01]  /*4820*/  LDL R187, [R1+0xc] ;  /* 0x00000c0001bb7983 */ /* 0x000f620000100800 */
[----:B--2---:R-:W-:Y:S02]  /*4830*/  ISETP.NE.AND P4, PT, R194, RZ, PT ;  /* 0x000000ffc200720c */ /* 0x004fe40003f85270 */
[----:B------:R-:W-:Y:S01]  /*4840*/  IMAD.WIDE.U32 R188, R6, R188, c[0x0][0x170] ;  /* 0x00005c0006bc7625 */ /* 0x000fe200078e00bc */
[----:B------:R-:W-:Y:S01]  /*4850*/  ISETP.NE.U32.AND P5, PT, RZ, c[0x0][0x218], PT ;  /* 0x00008600ff007a0c */ /* 0x000fe20003fa5070 */
[----:B------:R-:W2:Y:S01]  /*4860*/  LDL R196, [R1+0xcc] ;  /* 0x0000cc0001c47983 */ /* 0x000ea20000100800 */
[----:B------:R-:W-:-:S03]  /*4870*/  FSEL R185, R19, RZ, !P4 ;  /* 0x000000ff13b97208 */ /* 0x000fc60006000000 */
[----:B------:R-:W2:Y:S01]  /*4880*/  LDG.E.128 R188, [R188.64] ;  /* 0x00000004bcbc7981 */ /* 0x000ea2000c1e1d00 */
[----:B------:R-:W-:Y:S01]  /*4890*/  ISETP.NE.AND.EX P5, PT, RZ, c[0x0][0x21c], PT, P5 ;  /* 0x00008700ff007a0c */ /* 0x000fe20003fa5350 */
[----:B------:R-:W-:Y:S01]  /*48a0*/  FFMA.FTZ R186, R218, R184, R185 ;  /* 0x000000b8daba7223 */ /* 0x000fe200000100b9 */
        /* <DEDUP_REMOVED lines=14> */
[----:B----4-:R-:W-:Y:S02]  /*4990*/  @P6 FMUL.FTZ R188, R214, R186 ;  /* 0x000000bad6bc6220 */ /* 0x010fe40000410000 */
[----:B------:R-:W-:-:S04]  /*49a0*/  FFMA.FTZ R186, R212, R184, R185 ;  /* 0x000000b8d4ba7223 */ /* 0x000fc800000100b9 */
[----:B-----5:R-:W-:Y:S02]  /*49b0*/  FADD.FTZ R186, R187, -R186 ;  /* 0x800000babbba7221 */ /* 0x020fe40000010000 */
[----:B------:R-:W2:Y:S02]  /*49c0*/  LDL R187, [R1+0xc4] ;  /* 0x0000c40001bb7983 */ /* 0x000ea40000100800 */
        /* <DEDUP_REMOVED lines=22> */
[----:B------:R-:W-:Y:S01]  /*4b30*/  SEL R182, R186, R182, P4 ;  /* 0x000000b6bab67207 */ /* 0x000fe20002000000 */
[----:B------:R-:W-:Y:S01]  /*4b40*/  FMUL.FTZ R191, R191, R185 ;  /* 0x000000b9bfbf7220 */ /* 0x000fe20000410000 */
[----:B------:R-:W-:-:S04]  /*4b50*/  LOP3.LUT P4, RZ, R12, 0xff000000, RZ, 0xc0, !PT ;  /* 0xff0000000cff7812 */ /* 0x000fc8000788c0ff */
[----:B------:R-:W-:Y:S01]  /*4b60*/  FSEL R191, R191, RZ, P4 ;  /* 0x000000ffbfbf7208 */ /* 0x000fe20002000000 */
[----:B------:R-:W-:-:S04]  /*4b70*/  FMUL.FTZ R186, R186, R4 ;  /* 0x00000004baba7220 */ /* 0x000fc80000410000 */
[----:B------:R-:W-:Y:S01]  /*4b80*/  FADD.FTZ R103, R103, R191 ;  /* 0x000000bf67677221 */ /* 0x000fe20000010000 */
[----:B------:R-:W-:Y:S01]  /*4b90*/  HFMA2.MMA R191, -RZ, RZ, 0, 0 ;  /* 0x00000000ffbf7435 */ /* 0x000fe200000001ff */
[----:B------:R-:W-:Y:S01]  /*4ba0*/  FMUL.FTZ R186, R186, c[0x0][0x1e8] ;  /* 0x00007a00baba7a20 */ /* 0x000fe20000410000 */
[----:B------:R-:W-:-:S03]  /*4bb0*/  LOP3.LUT P6, RZ, R12, 0xff0000, RZ, 0xc0, !PT ;  /* 0x00ff00000cff7812 */ /* 0x000fc600078cc0ff */
[----:B------:R-:W-:-:S05]  /*4bc0*/  FMUL.FTZ R190, R190, R186 ;  /* 0x000000babebe7220 */ /* 0x000fca0000410000 */
[----:B------:R-:W-:-:S05]  /*4bd0*/  FSEL R190, R190, RZ, P6 ;  /* 0x000000ffbebe7208 */ /* 0x000fca0003000000 */
[----:B------:R-:W-:Y:S01]  /*4be0*/  FADD.FTZ R102, R102, R190 ;  /* 0x000000be66667221 */ /* 0x000fe20000010000 */
[----:B------:R-:W-:Y:S01]  /*4bf0*/  MOV R190, RZ ;  /* 0x000000ff00be7202 */ /* 0x000fe20000000f00 */
        /* <DEDUP_REMOVED lines=11> */
.L_x_12969:
[----:B------:R-:W-:Y:S05]  /*4cb0*/  BSYNC B1 ;  /* 0x0000000000017941 */ /* 0x000fea0003800000 */
.L_x_12968:
        /* <DEDUP_REMOVED lines=79> */
.L_x_12971:
[----:B------:R-:W-:Y:S05]  /*51b0*/  BSYNC B1 ;  /* 0x0000000000017941 */ /* 0x000fea0003800000 */
.L_x_12970:
        /* <DEDUP_REMOVED lines=79> */
.L_x_12973:
[----:B------:R-:W-:Y:S05]  /*56b0*/  BSYNC B1 ;  /* 0x0000000000017941 */ /* 0x000fea0003800000 */
.L_x_12972:
[----:B------:R-:W-:Y:S01]  /*56c0*/  BSSY B1, `(.L_x_12974) ;  /* 0x000004e000017945 */ /* 0x000fe20003800000 */
[----:B------:R-:W-:Y:S05]  /*56d0*/  @!P0 BRA `(.L_x_12975) ;  /* 0x000004c000008947 */ /* 0x000fea0003800000 */
[----:B------:R-:W3:Y:S01]  /*56e0*/  LDL R192, [R1+0x38] ;  /* 0x0000380001c07983 */ /* 0x000ee20000100800 */
[----:B0-----:R-:W-:-:S03]  /*56f0*/  MOV R188, 0x10 ;  /* 0x0000001000bc7802 */ /* 0x001fc60000000f00 */
[----:B------:R-:W4:Y:S02]  /*5700*/  LDL R214, [R1+0xa0] ;  /* 0x0000a00001d67983 */ /* 0x000f240000100800 */
[----:B------:R-:W-:Y:S02]  /*5710*/  IMAD.WIDE.U32 R188, R6, R188, c[0x0][0x170] ;  /* 0x00005c0006bc7625 */ /* 0x000fe400078e00bc */
[----:B------:R-:W5:Y:S01]  /*5720*/  LDL R187, [R1] ;  /* 0x0000000001bb7983 */ /* 0x000f620000100800 */
        /* <DEDUP_REMOVED lines=71> */
.L_x_12975:
[----:B------:R-:W-:Y:S05]  /*5ba0*/  BSYNC B1 ;  /* 0x0000000000017941 */ /* 0x000fea0003800000 */
.L_x_12974:
[----:B------:R-:W-:Y:S01]  /*5bb0*/  BSSY B1, `(.L_x_12976) ;  /* 0x000004d000017945 */ /* 0x000fe20003800000 */
[----:B------:R-:W-:Y:S05]  /*5bc0*/  @!P1 BRA `(.L_x_12977) ;  /* 0x000004b000009947 */ /* 0x000fea0003800000 */
[----:B------:R-:W3:Y:S01]  /*5bd0*/  LDL R192, [R1+0x34] ;  /* 0x0000340001c07983 */ /* 0x000ee20000100800 */
[----:B0-----:R-:W-:-:S03]  /*5be0*/  HFMA2.MMA R188, -RZ, RZ, 0, 9.5367431640625e-07 ;  /* 0x00000010ffbc7435 */ /* 0x001fc600000001ff */
[----:B------:R-:W4:Y:S04]  /*5bf0*/  LDL R187, [R1+0x90] ;  /* 0x0000900001bb7983 */ /* 0x000f280000100800 */
[----:B------:R-:W5:Y:S01]  /*5c00*/  LDL R196, [R1+0x8c] ;  /* 0x00008c0001c47983 */ /* 0x000f620000100800 */
[----:B--2---:R-:W-:Y:S02]  /*5c10*/  ISETP.NE.AND P4, PT, R194, RZ, PT ;  /* 0x000000ffc200720c */ /* 0x004fe40003f85270 */
[----:B------:R-:W-:Y:S01]  /*5c20*/  IMAD.WIDE.U32 R188, R6, R188, c[0x0][0x170] ;  /* 0x00005c0006bc7625 */ /* 0x000fe200078e00bc */
[----:B------:R-:W-:Y:S02]  /*5c30*/  ISETP.NE.U32.AND P5, PT, RZ, c[0x0][0x218], PT ;  /* 0x00008600ff007a0c */ /* 0x000fe40003fa5070 */
        /* <DEDUP_REMOVED lines=19> */
[----:B------:R-:W2:Y:S01]  /*5d70*/  LDL R187, [R1+0x84] ;  /* 0x0000840001bb7983 */ /* 0x000ea20000100800 */
[----:B------:R-:W-:Y:S01]  /*5d80*/  FFMA.FTZ R186, R206, R184, R185 ;  /* 0x000000b8ceba7223 */ /* 0x000fe200000100b9 */
[----:B------:R-:W-:-:S03]  /*5d90*/  LOP3.LUT P6, RZ, R16, 0xff00, RZ, 0xc0, !PT ;  /* 0x0000ff0010ff7812 */ /* 0x000fc600078cc0ff */
[----:B------:R-:W-:-:S04]  /*5da0*/  FADD.FTZ R186, R252, -R186 ;  /* 0x800000bafcba7221 */ /* 0x000fc80000010000 */
[----:B------:R-:W-:-:S04]  /*5db0*/  FMUL.FTZ R186, R5, R186 ;  /* 0x000000ba05ba7220 */ /* 0x000fc80000410000 */
[----:B------:R-:W-:-:S05]  /*5dc0*/  @P5 FADD.FTZ R186, R165, R186 ;  /* 0x000000baa5ba5221 */ /* 0x000fca0000010000 */
[C---:B------:R-:W-:Y:S01]  /*5dd0*/  SEL R181, R186.reuse, R181, P4 ;  /* 0x000000b5bab57207 */ /* 0x040fe20002000000 */
[----:B------:R-:W-:-:S04]  /*5de0*/  FMUL.FTZ R186, R186, R4 ;  /* 0x00000004baba7220 */ /* 0x000fc80000410000 */
[----:B------:R-:W-:-:S04]  /*5df0*/  FMUL.FTZ R186, R186, c[0x0][0x1e8] ;  /* 0x00007a00baba7a20 */ /* 0x000fc80000410000 */
[----:B------:R-:W-:-:S05]  /*5e00*/  FMUL.FTZ R189, R189, R186 ;  /* 0x000000babdbd7220 */ /* 0x000fca0000410000 */
[----:B------:R-:W-:-:S05]  /*5e10*/  FSEL R189, R189, RZ, P6 ;  /* 0x000000ffbdbd7208 */ /* 0x000fca0003000000 */
[----:B------:R-:W-:Y:S01]  /*5e20*/  FADD.FTZ R117, R117, R189 ;  /* 0x000000bd75757221 */ /* 0x000fe20000010000 */
[----:B------:R-:W-:-:S06]  /*5e30*/  HFMA2.MMA R189, -RZ, RZ, 0, 0 ;  /* 0x00000000ffbd7435 */ /* 0x000fcc00000001ff */
[----:B-----5:R-:W-:Y:S01]  /*5e40*/  @P6 FMUL.FTZ R189, R196, R186 ;  /* 0x000000bac4bd6220 */ /* 0x020fe20000410000 */
[----:B------:R-:W-:Y:S01]  /*5e50*/  LOP3.LUT P6, RZ, R16, 0xff0000, RZ, 0xc0, !PT ;  /* 0x00ff000010ff7812 */ /* 0x000fe200078cc0ff */
[-CC-:B------:R-:W-:Y:S02]  /*5e60*/  FFMA.FTZ R186, R195, R184.reuse, R185.reuse ;  /* 0x000000b8c3ba7223 */ /* 0x180fe400000100b9 */
[----:B------:R-:W-:Y:S02]  /*5e70*/  FFMA.FTZ R185, R238, R184, R185 ;  /* 0x000000b8eeb97223 */ /* 0x000fe400000100b9 */
[----:B------:R-:W-:Y:S02]  /*5e80*/  FADD.FTZ R186, R239, -R186 ;  /* 0x800000baefba7221 */ /* 0x000fe40000010000 */
[----:B------:R-:W-:Y:S02]  /*5e90*/  FADD.FTZ R185, R225, -R185 ;  /* 0x800000b9e1b97221 */ /* 0x000fe40000010000 */
[----:B------:R-:W-:-:S02]  /*5ea0*/  FMUL.FTZ R186, R5, R186 ;  /* 0x000000ba05ba7220 */ /* 0x000fc40000410000 */
[----:B------:R-:W-:Y:S02]  /*5eb0*/  FMUL.FTZ R185, R5, R185 ;  /* 0x000000b905b97220 */ /* 0x000fe40000410000 */
[----:B------:R-:W-:Y:S02]  /*5ec0*/  @P5 FADD.FTZ R186, R166, R186 ;  /* 0x000000baa6ba5221 */ /* 0x000fe40000010000 */
[----:B------:R-:W-:-:S03]  /*5ed0*/  @P5 FADD.FTZ R185, R167, R185 ;  /* 0x000000b9a7b95221 */ /* 0x000fc60000010000 */
[C---:B------:R-:W-:Y:S01]  /*5ee0*/  SEL R182, R186.reuse, R182, P4 ;  /* 0x000000b6bab67207 */ /* 0x040fe20002000000 */
[-C--:B------:R-:W-:Y:S01]  /*5ef0*/  FMUL.FTZ R186, R186, R4.reuse ;  /* 0x00000004baba7220 */ /* 0x080fe20000410000 */
[C---:B------:R-:W-:Y:S01]  /*5f00*/  SEL R183, R185.reuse, R183, P4 ;  /* 0x000000b7b9b77207 */ /* 0x040fe20002000000 */
[----:B------:R-:W-:Y:S01]  /*5f10*/  FMUL.FTZ R185, R185, R4 ;  /* 0x00000004b9b97220 */ /* 0x000fe20000410000 */
[----:B------:R-:W-:Y:S01]  /*5f20*/  LOP3.LUT P4, RZ, R16, 0xff000000, RZ, 0xc0, !PT ;  /* 0xff00000010ff7812 */ /* 0x000fe2000788c0ff */
[----:B------:R-:W-:Y:S02]  /*5f30*/  FMUL.FTZ R186, R186, c[0x0][0x1e8] ;  /* 0x00007a00baba7a20 */ /* 0x000fe40000410000 */
[----:B------:R-:W-:Y:S02]  /*5f40*/  FMUL.FTZ R185, R185, c[0x0][0x1e8] ;  /* 0x00007a00b9b97a20 */ /* 0x000fe40000410000 */
[----:B------:R-:W-:Y:S02]  /*5f50*/  FMUL.FTZ R190, R190, R186 ;  /* 0x000000babebe7220 */ /* 0x000fe40000410000 */
[----:B------:R-:W-:-:S03]  /*5f60*/  FMUL.FTZ R191, R191, R185 ;  /* 0x000000b9bfbf7220 */ /* 0x000fc60000410000 */
[----:B------:R-:W-:Y:S02]  /*5f70*/  FSEL R190, R190, RZ, P6 ;  /* 0x000000ffbebe7208 */ /* 0x000fe40003000000 */
[----:B------:R-:W-:-:S03]  /*5f80*/  FSEL R191, R191, RZ, P4 ;  /* 0x000000ffbfbf7208 */ /* 0x000fc60002000000 */
[----:B------:R-:W-:Y:S01]  /*5f90*/  FADD.FTZ R118, R118, R190 ;  /* 0x000000be76767221 */ /* 0x000fe20000010000 */
[----:B------:R-:W-:Y:S01]  /*5fa0*/  MOV R190, RZ ;  /* 0x000000ff00be7202 */ /* 0x000fe20000000f00 */
[----:B------:R-:W-:Y:S01]  /*5fb0*/  FADD.FTZ R119, R119, R191 ;  /* 0x000000bf77777221 */ /* 0x000fe20000010000 */
[----:B------:R-:W-:Y:S01]  /*5fc0*/  HFMA2.MMA R191, -RZ, RZ, 0, 0 ;  /* 0x00000000ffbf7435 */ /* 0x000fe200000001ff */
[----:B---3--:R-:W-:-:S05]  /*5fd0*/  @P6 FMUL.FTZ R190, R192, R186 ;  /* 0x000000bac0be6220 */ /* 0x008fca0000410000 */
[----:B--2---:R-:W-:Y:S01]  /*5fe0*/  @P4 FMUL.FTZ R191, R187, R185 ;  /* 0x000000b9bbbf4220 */ /* 0x004fe20000410000 */
[----:B------:R-:W-:-:S04]  /*5ff0*/  ISETP.NE.U32.AND P4, PT, RZ, c[0x0][0x258], PT ;  /* 0x00009600ff007a0c */ /* 0x000fc80003f85070 */
[----:B------:R-:W-:-:S13]  /*6000*/  ISETP.NE.AND.EX P4, PT, RZ, c[0x0][0x25c], PT, P4 ;  /* 0x00009700ff007a0c */ /* 0x000fda0003f85340 */
[----:B------:R-:W-:-:S04]  /*6010*/  @P4 LEA R186, P5, R6, c[0x0][0x258], 0x4 ;  /* 0x0000960006ba4a11 */ /* 0x000fc800078a20ff */
[----:B------:R-:W-:-:S05]  /*6020*/  @P4 LEA.HI.X R187, R6, c[0x0][0x25c], RZ, 0x4, P5 ;  /* 0x0000970006bb4a11 */ /* 0x000fca00028f24ff */
[----:B------:R0:W-:Y:S02]  /*6030*/  @P4 STG.E.128 [R186.64], R180 ;  /* 0x000000b4ba004986 */ /* 0x0001e4000c101d04 */
[----:B0-----:R-:W-:-:S04]  /*6040*/  LEA R186, P4, R6, c[0x0][0x248], 0x4 ;  /* 0x0000920006ba7a11 */ /* 0x001fc800078820ff */
[C---:B------:R-:W-:Y:S02]  /*6050*/  LEA.HI.X R187, R6.reuse, c[0x0][0x24c], RZ, 0x4, P4 ;  /* 0x0000930006bb7a11 */ /* 0x040fe400020f24ff */
[----:B------:R-:W-:-:S03]  /*6060*/  IADD3 R6, R6, 0x20, RZ ;  /* 0x0000002006067810 */ /* 0x000fc60007ffe0ff */
[----:B------:R0:W-:Y:S04]  /*6070*/  STG.E.128 [R186.64], R188 ;  /* 0x000000bcba007986 */ /* 0x0001e8000c101d04 */
.L_x_12977:
[----:B------:R-:W-:Y:S05]  /*6080*/  BSYNC B1 ;  /* 0x0000000000017941 */ /* 0x000fea0003800000 */
.L_x_12976:
[----:B------:R-:W-:Y:S01]  /*6090*/  BSSY B1, `(.L_x_12978) ;  /* 0x000004d000017945 */ /* 0x000fe20003800000 */
        /* <DEDUP_REMOVED lines=9> */
[----:B------:R-:W-:-:S03]  /*6130*/  ISETP.NE.U32.AND P5, PT, RZ, c[0x0][0x218], PT ;  /* 0x00008600ff007a0c */ /* 0x000fc60003fa5070 */
        /* <DEDUP_REMOVED lines=17> */
[----:B------:R-:W2:Y:S01]  /*6250*/  LDL R187, [R1+0x74] ;  /* 0x0000740001bb7983 */ /* 0x000ea20000100800 */
        /* <DEDUP_REMOVED lines=12> */
[----:B-----5:R-:W-:Y:S02]  /*6320*/  @P6 FMUL.FTZ R189, R196, R186 ;  /* 0x000000bac4bd6220 */ /* 0x020fe40000410000 */
        /* <DEDUP_REMOVED lines=35> */
.L_x_12979:
[----:B------:R-:W-:Y:S05]  /*6560*/  BSYNC B1 ;  /* 0x0000000000017941 */ /* 0x000fea0003800000 */
.L_x_12978:
        /* <DEDUP_REMOVED lines=77> */
.L_x_12981:
[----:B------:R-:W-:Y:S05]  /*6a40*/  BSYNC B1 ;  /* 0x0000000000017941 */ /* 0x000fea0003800000 */
.L_x_12980:
[----:B------:R-:W-:Y:S01]  /*6a50*/  ISETP.GE.U32.AND P4, PT, R7, 0x140, PT ;  /* 0x000001400700780c */ /* 0x000fe20003f86070 */
[----:B------:R-:W-:-:S12]  /*6a60*/  BSSY B1, `(.L_x_12982) ;  /* 0x0000050000017945 */ /* 0x000fd80003800000 */
[----:B------:R-:W-:Y:S05]  /*6a70*/  @!P4 BRA `(.L_x_12983) ;  /* 0x000004e00000c947 */ /* 0x000fea0003800000 */
[----:B0-----:R-:W3:Y:S04]  /*6a80*/  LDL R189, [R1+0x50] ;  /* 0x0000500001bd7983 */ /* 0x001ee80000100800 */
[----:B------:R-:W4:Y:S04]  /*6a90*/  LDL R188, [R1+0x4c] ;  /* 0x00004c0001bc7983 */ /* 0x000f280000100800 */
[----:B------:R-:W5:Y:S04]  /*6aa0*/  LDL R191, [R1+0x24] ;  /* 0x0000240001bf7983 */ /* 0x000f680000100800 */
[----:B--2---:R-:W2:Y:S04]  /*6ab0*/  LDL R187, [R1+0x28] ;  /* 0x0000280001bb7983 */ /* 0x004ea80000100800 */
[----:B------:R-:W2:Y:S01]  /*6ac0*/  LDL R186, [R1+0x14] ;  /* 0x0000140001ba7983 */ /* 0x000ea20000100800 */
[----:B------:R-:W-:-:S03]  /*6ad0*/  ISETP.NE.AND P4, PT, R194, RZ, PT ;  /* 0x000000ffc200720c */ /* 0x000fc60003f85270 */
[----:B------:R-:W2:Y:S01]  /*6ae0*/  LDL R190, [R1+0x60] ;  /* 0x0000600001be7983 */ /* 0x000ea20000100800 */
[----:B------:R-:W-:-:S03]  /*6af0*/  FSEL R185, R19, RZ, !P4 ;  /* 0x000000ff13b97208 */ /* 0x000fc60006000000 */
[----:B------:R-:W2:Y:S02]  /*6b00*/  LDL R192, [R1+0x5c] ;  /* 0x00005c0001c07983 */ /* 0x000ea40000100800 */
[-CC-:B---3--:R-:W-:Y:S02]  /*6b10*/  FFMA.FTZ R189, R189, R184.reuse, R185.reuse ;  /* 0x000000b8bdbd7223 */ /* 0x188fe400000100b9 */
[-CC-:B----4-:R-:W-:Y:S02]  /*6b20*/  FFMA.FTZ R188, R188, R184.reuse, R185.reuse ;  /* 0x000000b8bcbc7223 */ /* 0x190fe400000100b9 */
[-CC-:B-----5:R-:W-:Y:S02]  /*6b30*/  FFMA.FTZ R19, R191, R184.reuse, R185.reuse ;  /* 0x000000b8bf137223 */ /* 0x1a0fe400000100b9 */
[----:B------:R-:W-:Y:S01]  /*6b40*/  FFMA.FTZ R184, R232, R184, R185 ;  /* 0x000000b8e8b87223 */ /* 0x000fe200000100b9 */
[----:B------:R-:W-:Y:S01]  /*6b50*/  ISETP.NE.U32.AND P4, PT, RZ, c[0x0][0x218], PT ;  /* 0x00008600ff007a0c */ /* 0x000fe20003f85070 */
[----:B--2---:R-:W-:Y:S01]  /*6b60*/  FADD.FTZ R189, R187, -R189 ;  /* 0x800000bdbbbd7221 */ /* 0x004fe20000010000 */
[----:B------:R-:W-:Y:S01]  /*6b70*/  ISETP.NE.U32.AND P5, PT, RZ, c[0x0][0x258], PT ;  /* 0x00009600ff007a0c */ /* 0x000fe20003fa5070 */
[----:B------:R-:W-:Y:S01]  /*6b80*/  FADD.FTZ R19, R233, -R19 ;  /* 0x80000013e9137221 */ /* 0x000fe20000010000 */
[----:B------:R-:W2:Y:S01]  /*6b90*/  LDL R191, [R1+0x58] ;  /* 0x0000580001bf7983 */ /* 0x000ea20000100800 */
[----:B------:R-:W-:-:S02]  /*6ba0*/  FADD.FTZ R188, R186, -R188 ;  /* 0x800000bcbabc7221 */ /* 0x000fc40000010000 */
[----:B------:R-:W-:Y:S02]  /*6bb0*/  FADD.FTZ R184, R222, -R184 ;  /* 0x800000b8deb87221 */ /* 0x000fe40000010000 */
[C---:B------:R-:W-:Y:S02]  /*6bc0*/  FMUL.FTZ R189, R5.reuse, R189 ;  /* 0x000000bd05bd7220 */ /* 0x040fe40000410000 */
[C---:B------:R-:W-:Y:S02]  /*6bd0*/  FMUL.FTZ R188, R5.reuse, R188 ;  /* 0x000000bc05bc7220 */ /* 0x040fe40000410000 */
[C---:B------:R-:W-:Y:S02]  /*6be0*/  FMUL.FTZ R19, R5.reuse, R19 ;  /* 0x0000001305137220 */ /* 0x040fe40000410000 */
[----:B------:R-:W-:Y:S01]  /*6bf0*/  FMUL.FTZ R5, R5, R184 ;  /* 0x000000b805057220 */ /* 0x000fe20000410000 */
[----:B------:R-:W-:-:S05]  /*6c00*/  MOV R184, 0x10 ;  /* 0x0000001000b87802 */ /* 0x000fca0000000f00 */
[----:B------:R-:W-:-:S06]  /*6c10*/  IMAD.WIDE.U32 R184, R6, R184, c[0x0][0x170] ;  /* 0x00005c0006b87625 */ /* 0x000fcc00078e00b8 */
[----:B------:R-:W3:Y:S01]  /*6c20*/  LDG.E.128 R184, [R184.64] ;  /* 0x00000004b8b87981 */ /* 0x000ee2000c1e1d00 */
[----:B------:R-:W-:Y:S02]  /*6c30*/  ISETP.NE.AND.EX P4, PT, RZ, c[0x0][0x21c], PT, P4 ;  /* 0x00008700ff007a0c */ /* 0x000fe40003f85340 */
[----:B------:R-:W-:-:S11]  /*6c40*/  ISETP.NE.AND.EX P5, PT, RZ, c[0x0][0x25c], PT, P5 ;  /* 0x00009700ff007a0c */ /* 0x000fd60003fa5350 */
[----:B------:R-:W-:-:S05]  /*6c50*/  @P4 FADD.FTZ R189, R176, R189 ;  /* 0x000000bdb0bd4221 */ /* 0x000fca0000010000 */
[C---:B------:R-:W-:Y:S01]  /*6c60*/  SEL R180, R189.reuse, R180, P5 ;  /* 0x000000b4bdb47207 */ /* 0x040fe20002800000 */
[----:B------:R-:W-:-:S04]  /*6c70*/  FMUL.FTZ R189, R189, R4 ;  /* 0x00000004bdbd7220 */ /* 0x000fc80000410000 */
[----:B------:R-:W-:Y:S01]  /*6c80*/  FMUL.FTZ R189, R189, c[0x0][0x1e8] ;  /* 0x00007a00bdbd7a20 */ /* 0x000fe20000410000 */
[----:B------:R-:W-:Y:S01]  /*6c90*/  LOP3.LUT P6, RZ, R18, 0xff, RZ, 0xc0, !PT ;  /* 0x000000ff12ff7812 */ /* 0x000fe200078cc0ff */
[----:B------:R-:W-:-:S05]  /*6ca0*/  @P4 FADD.FTZ R188, R177, R188 ;  /* 0x000000bcb1bc4221 */ /* 0x000fca0000010000 */
[C---:B------:R-:W-:Y:S01]  /*6cb0*/  SEL R181, R188.reuse, R181, P5 ;  /* 0x000000b5bcb57207 */ /* 0x040fe20002800000 */
[----:B------:R-:W-:-:S04]  /*6cc0*/  FMUL.FTZ R188, R188, R4 ;  /* 0x00000004bcbc7220 */ /* 0x000fc80000410000 */
[----:B------:R-:W-:Y:S02]  /*6cd0*/  FMUL.FTZ R188, R188, c[0x0][0x1e8] ;  /* 0x00007a00bcbc7a20 */ /* 0x000fe40000410000 */
[----:B---3--:R-:W-:-:S05]  /*6ce0*/  FMUL.FTZ R184, R189, R184 ;  /* 0x000000b8bdb87220 */ /* 0x008fca0000410000 */
[----:B------:R-:W-:-:S05]  /*6cf0*/  FSEL R184, R184, RZ, P6 ;  /* 0x000000ffb8b87208 */ /* 0x000fca0003000000 */
[----:B------:R-:W-:Y:S01]  /*6d00*/  FADD.FTZ R128, R128, R184 ;  /* 0x000000b880807221 */ /* 0x000fe20000010000 */
[----:B------:R-:W-:-:S06]  /*6d10*/  HFMA2.MMA R184, -RZ, RZ, 0, 0 ;  /* 0x00000000ffb87435 */ /* 0x000fcc00000001ff */
[----:B------:R-:W-:Y:S02]  /*6d20*/  @P6 FMUL.FTZ R184, R190, R189 ;  /* 0x000000bdbeb86220 */ /* 0x000fe40000410000 */
[----:B------:R-:W3:Y:S01]  /*6d30*/  LDL R190, [R1+0x54] ;  /* 0x0000540001be7983 */ /* 0x000ee20000100800 */
[----:B------:R-:W-:Y:S01]  /*6d40*/  LOP3.LUT P6, RZ, R18, 0xff00, RZ, 0xc0, !PT ;  /* 0x0000ff0012ff7812 */ /* 0x000fe200078cc0ff */
[----:B------:R-:W-:-:S05]  /*6d50*/  FMUL.FTZ R185, R185, R188 ;  /* 0x000000bcb9b97220 */ /* 0x000fca0000410000 */
[----:B------:R-:W-:Y:S01]  /*6d60*/  FSEL R185, R185, RZ, P6 ;  /* 0x000000ffb9b97208 */ /* 0x000fe20003000000 */
[----:B------:R-:W-:Y:S02]  /*6d70*/  @P4 FADD.FTZ R19, R178, R19 ;  /* 0x00000013b2134221 */ /* 0x000fe40000010000 */
[----:B------:R-:W-:Y:S02]  /*6d80*/  @P4 FADD.FTZ R5, R179, R5 ;  /* 0x00000005b3054221 */ /* 0x000fe40000010000 */
[----:B------:R-:W-:Y:S01]  /*6d90*/  FADD.FTZ R129, R129, R185 ;  /* 0x000000b981817221 */ /* 0x000fe20000010000 */
[----:B------:R-:W-:Y:S01]  /*6da0*/  MOV R185, RZ ;  /* 0x000000ff00b97202 */ /* 0x000fe20000000f00 */
[----:B------:R-:W-:Y:S01]  /*6db0*/  @P6 FMUL.FTZ R185, R192, R188 ;  /* 0x000000bcc0b96220 */ /* 0x000fe20000410000 */
[----:B------:R-:W-:Y:S01]  /*6dc0*/  ISETP.NE.U32.AND P4, PT, RZ, c[0x0][0x258], PT ;  /* 0x00009600ff007a0c */ /* 0x000fe20003f85070 */
[----:B------:R-:W-:Y:S01]  /*6dd0*/  FMUL.FTZ R188, R19, R4 ;  /* 0x0000000413bc7220 */ /* 0x000fe20000410000 */
[----:B------:R-:W-:-:S02]  /*6de0*/  LOP3.LUT P6, RZ, R18, 0xff0000, RZ, 0xc0, !PT ;  /* 0x00ff000012ff7812 */ /* 0x000fc400078cc0ff */
[----:B------:R-:W-:Y:S01]  /*6df0*/  ISETP.NE.AND.EX P4, PT, RZ, c[0x0][0x25c], PT, P4 ;  /* 0x00009700ff007a0c */ /* 0x000fe20003f85340 */
[----:B------:R-:W-:Y:S01]  /*6e00*/  FMUL.FTZ R188, R188, c[0x0][0x1e8] ;  /* 0x00007a00bcbc7a20 */ /* 0x000fe20000410000 */
[----:B------:R-:W-:-:S03]  /*6e10*/  SEL R182, R19, R182, P5 ;  /* 0x000000b613b67207 */ /* 0x000fc60002800000 */
[----:B------:R-:W-:Y:S01]  /*6e20*/  FMUL.FTZ R19, R186, R188 ;  /* 0x000000bcba137220 */ /* 0x000fe20000410000 */
[----:B------:R-:W-:Y:S01]  /*6e30*/  HFMA2.MMA R186, -RZ, RZ, 0, 0 ;  /* 0x00000000ffba7435 */ /* 0x000fe200000001ff */
[----:B------:R-:W-:-:S05]  /*6e40*/  SEL R183, R5, R183, P5 ;  /* 0x000000b705b77207 */ /* 0x000fca0002800000 */
[----:B--2---:R-:W-:Y:S01]  /*6e50*/  @P6 FMUL.FTZ R186, R191, R188 ;  /* 0x000000bcbfba6220 */ /* 0x004fe20000410000 */
[----:B------:R-:W-:-:S04]  /*6e60*/  @P4 LEA R188, P5, R6, c[0x0][0x258], 0x4 ;  /* 0x0000960006bc4a11 */ /* 0x000fc800078a20ff */
[----:B------:R-:W-:Y:S01]  /*6e70*/  @P4 LEA.HI.X R189, R6, c[0x0][0x25c], RZ, 0x4, P5 ;  /* 0x0000970006bd4a11 */ /* 0x000fe200028f24ff */
[----:B------:R-:W-:-:S04]  /*6e80*/  FMUL.FTZ R4, R5, R4 ;  /* 0x0000000405047220 */ /* 0x000fc80000410000 */
[----:B------:R0:W-:Y:S01]  /*6e90*/  @P4 STG.E.128 [R188.64], R180 ;  /* 0x000000b4bc004986 */ /* 0x0001e2000c101d04 */
[----:B------:R-:W-:Y:S01]  /*6ea0*/  LOP3.LUT P4, RZ, R18, 0xff000000, RZ, 0xc0, !PT ;  /* 0xff00000012ff7812 */ /* 0x000fe2000788c0ff */
[----:B------:R-:W-:-:S04]  /*6eb0*/  FMUL.FTZ R4, R4, c[0x0][0x1e8] ;  /* 0x00007a0004047a20 */ /* 0x000fc80000410000 */
[----:B0-----:R-:W-:Y:S01]  /*6ec0*/  FMUL.FTZ R188, R187, R4 ;  /* 0x00000004bbbc7220 */ /* 0x001fe20000410000 */
[----:B------:R-:W-:Y:S02]  /*6ed0*/  MOV R187, RZ ;  /* 0x000000ff00bb7202 */ /* 0x000fe40000000f00 */
[----:B------:R-:W-:Y:S02]  /*6ee0*/  FSEL R19, R19, RZ, P6 ;  /* 0x000000ff13137208 */ /* 0x000fe40003000000 */
[----:B------:R-:W-:-:S03]  /*6ef0*/  FSEL R188, R188, RZ, P4 ;  /* 0x000000ffbcbc7208 */ /* 0x000fc60002000000 */
[----:B------:R-:W-:Y:S02]  /*6f00*/  FADD.FTZ R130, R130, R19 ;  /* 0x0000001382827221 */ /* 0x000fe40000010000 */
[----:B------:R-:W-:Y:S02]  /*6f10*/  FADD.FTZ R131, R131, R188 ;  /* 0x000000bc83837221 */ /* 0x000fe40000010000 */
[----:B---3--:R-:W-:Y:S01]  /*6f20*/  @P4 FMUL.FTZ R187, R190, R4 ;  /* 0x00000004bebb4220 */ /* 0x008fe20000410000 */
[----:B------:R-:W-:-:S04]  /*6f30*/  LEA R4, P5, R6, c[0x0][0x248], 0x4 ;  /* 0x0000920006047a11 */ /* 0x000fc800078a20ff */
[----:B------:R-:W-:-:S05]  /*6f40*/  LEA.HI.X R5, R6, c[0x0][0x24c], RZ, 0x4, P5 ;  /* 0x0000930006057a11 */ /* 0x000fca00028f24ff */
[----:B------:R0:W-:Y:S04]  /*6f50*/  STG.E.128 [R4.64], R184 ;  /* 0x000000b804007986 */ /* 0x0001e8000c101d04 */
.L_x_12983:
[----:B------:R-:W-:Y:S05]  /*6f60*/  BSYNC B1 ;  /* 0x0000000000017941 */ /* 0x000fea0003800000 */
.L_x_12982:
[----:B0-----:R-:W-:-:S04]  /*6f70*/  MOV R4, c[0x0][0x160] ;  /* 0x0000580000047a02 */ /* 0x001fc80000000f00 */
[----:B------:R-:W-:-:S04]  /*6f80*/  LEA R3, R4, R3, 0x2 ;  /* 0x0000000304037211 */ /* 0x000fc800078e10ff */
[----:B------:R-:W-:-:S13]  /*6f90*/  ISETP.GE.AND P4, PT, R3, c[0x0][0x164], PT ;  /* 0x0000590003007a0c */ /* 0x000fda0003f86270 */
[----:B--2---:R-:W-:Y:S01]  /*6fa0*/  @P4 CALL.REL.NOINC `(.L_x_12941) ;  /* 0x0000001000004944 */ /* 0x004fe20003c00000 */
[----:B------:R-:W-:Y:S05]  /*6fb0*/  BRA `(.L_x_12984) ;  /* 0xffffa87000007947 */ /* 0x000fea000383ffff */
.L_x_12941:
[----:B------:R-:W-:Y:S05]  /*6fc0*/  BSYNC B0 ;  /* 0x0000000000007941 */ /* 0x000fea0003800000 */
.L_x_12940:
        /* <DEDUP_REMOVED lines=202> */
.L_x_12986:
[----:B------:R-:W-:Y:S05]  /*7c70*/  BSYNC B0 ;  /* 0x0000000000007941 */ /* 0x000fea0003800000 */
.L_x_12985:
        /* <DEDUP_REMOVED lines=18> */
.L_x_12988:
[----:B------:R-:W-:Y:S05]  /*7da0*/  BSYNC B0 ;  /* 0x0000000000007941 */ /* 0x000fea0003800000 */
.L_x_12987:
        /* <DEDUP_REMOVED lines=18> */
.L_x_12990:
[----:B------:R-:W-:Y:S05]  /*7ed0*/  BSYNC B0 ;  /* 0x0000000000007941 */ /* 0x000fea0003800000 */
.L_x_12989:
        /* <DEDUP_REMOVED lines=128> */
.L_x_12992:
[----:B0--3--:R-:W-:Y:S05]  /*86e0*/  BSYNC B0 ;  /* 0x0000000000007941 */ /* 0x009fea0003800000 */
.L_x_12991:
        /* <DEDUP_REMOVED lines=18> */
.L_x_12994:
[----:B------:R-:W-:Y:S05]  /*8810*/  BSYNC B0 ;  /* 0x0000000000007941 */ /* 0x000fea0003800000 */
.L_x_12993:
        /* <DEDUP_REMOVED lines=18> */
.L_x_12996:
[----:B------:R-:W-:Y:S05]  /*8940*/  BSYNC B0 ;  /* 0x0000000000007941 */ /* 0x000fea0003800000 */
.L_x_12995:
        /* <DEDUP_REMOVED lines=18> */
.L_x_12998:
[----:B------:R-:W-:Y:S05]  /*8a70*/  BSYNC B0 ;  /* 0x0000000000007941 */ /* 0x000fea0003800000 */
.L_x_12997:
        /* <DEDUP_REMOVED lines=18> */
.L_x_13000:
[----:B------:R-:W-:Y:S05]  /*8ba0*/  BSYNC B0 ;  /* 0x0000000000007941 */ /* 0x000fea0003800000 */
.L_x_12999:
        /* <DEDUP_REMOVED lines=18> */
.L_x_13002:
[----:B------:R-:W-:Y:S05]  /*8cd0*/  BSYNC B0 ;  /* 0x0000000000007941 */ /* 0x000fea0003800000 */
.L_x_13001:
        /* <DEDUP_REMOVED lines=12> */
.L_x_12962:
[----:B------:R-:W-:Y:S01]  /*8da0*/  HFMA2.MMA R186, -RZ, RZ, 0, 5.9604644775390625e-08 ;  /* 0x00000001ffba7435 */ /* 0x000fe200000001ff */
[----:B------:R-:W-:Y:S02]  /*8db0*/  MOV R185, R192 ;  /* 0x000000c000b97202 */ /* 0x000fe40000000f00 */
[----:B------:R-:W-:Y:S02]  /*8dc0*/  MOV R189, 0x1f ;  /* 0x0000001f00bd7802 */ /* 0x000fe40000000f00 */
[----:B------:R-:W-:-:S02]  /*8dd0*/  MOV R188, 0xffffffff ;  /* 0xffffffff00bc7802 */ /* 0x000fc40000000f00 */
[----:B------:R-:W-:Y:S02]  /*8de0*/  MOV R184, 0x8e00 ;  /* 0x00008e0000b87802 */ /* 0x000fe40000000f00 */
[----:B-----5:R-:W-:Y:S05]  /*8df0*/  CALL.REL.NOINC `($__internal_174_$__cuda_sm70_shflsync_bfly_p) ;  /* 0x0000046000007944 */ /* 0x020fea0003c00000 */
[----:B-1----:R-:W-:Y:S01]  /*8e00*/  MOV R187, R186 ;  /* 0x000000ba00bb7202 */ /* 0x002fe20000000f00 */
[----:B------:R-:W-:Y:S05]  /*8e10*/  BRA `(.L_x_13003) ;  /* 0xffffae4000007947 */ /* 0x000fea000383ffff */
.L_x_12963:
[----:B------:R-:W-:Y:S01]  /*8e20*/  HFMA2.MMA R186, -RZ, RZ, 0, 5.9604644775390625e-08 ;  /* 0x00000001ffba7435 */ /* 0x000fe200000001ff */
[----:B------:R-:W-:Y:S02]  /*8e30*/  MOV R185, R19 ;  /* 0x0000001300b97202 */ /* 0x000fe40000000f00 */
[----:B------:R-:W-:Y:S02]  /*8e40*/  MOV R189, 0x1f ;  /* 0x0000001f00bd7802 */ /* 0x000fe40000000f00 */
[----:B------:R-:W-:Y:S02]  /*8e50*/  MOV R188, 0xffffffff ;  /* 0xffffffff00bc7802 */ /* 0x000fe40000000f00 */
[----:B------:R-:W-:Y:S02]  /*8e60*/  MOV R184, 0x8e80 ;  /* 0x00008e8000b87802 */ /* 0x000fe40000000f00 */
[----:B01---5:R-:W-:Y:S05]  /*8e70*/  CALL.REL.NOINC `($__internal_174_$__cuda_sm70_shflsync_bfly_p) ;  /* 0x000003e000007944 */ /* 0x023fea0003c00000 */
[----:B------:R-:W-:Y:S01]  /*8e80*/  FADD.FTZ R192, R187, R192 ;  /* 0x000000c0bbc07221 */ /* 0x000fe20000010000 */
[----:B------:R-:W-:Y:S01]  /*8e90*/  MOV R189, 0x1f ;  /* 0x0000001f00bd7802 */ /* 0x000fe20000000f00 */
[----:B-1----:R-:W-:Y:S01]  /*8ea0*/  FADD.FTZ R19, R19, R186 ;  /* 0x000000ba13137221 */ /* 0x002fe20000010000 */
[----:B------:R-:W-:Y:S01]  /*8eb0*/  HFMA2.MMA R186, -RZ, RZ, 0, 1.1920928955078125e-07 ;  /* 0x00000002ffba7435 */ /* 0x000fe200000001ff */
[----:B------:R-:W-:-:S02]  /*8ec0*/  MOV R188, 0xffffffff ;  /* 0xffffffff00bc7802 */ /* 0x000fc40000000f00 */
[----:B------:R-:W-:Y:S02]  /*8ed0*/  MOV R185, R192 ;  /* 0x000000c000b97202 */ /* 0x000fe40000000f00 */
[----:B------:R-:W-:Y:S02]  /*8ee0*/  MOV R184, 0x8f00 ;  /* 0x00008f0000b87802 */ /* 0x000fe40000000f00 */
[----:B------:R-:W-:Y:S05]  /*8ef0*/  CALL.REL.NOINC `($__internal_174_$__cuda_sm70_shflsync_bfly_p) ;  /* 0x0000036000007944 */ /* 0x000fea0003c00000 */
[----:B-1----:R-:W-:Y:S01]  /*8f00*/  MOV R187, R186 ;  /* 0x000000ba00bb7202 */ /* 0x002fe20000000f00 */
[----:B------:R-:W-:Y:S01]  /*8f10*/  HFMA2.MMA R186, -RZ, RZ, 0, 1.1920928955078125e-07 ;  /* 0x00000002ffba7435 */ /* 0x000fe200000001ff */
[----:B------:R-:W-:Y:S02]  /*8f20*/  MOV R185, R19 ;  /* 0x0000001300b97202 */ /* 0x000fe40000000f00 */
[----:B------:R-:W-:Y:S02]  /*8f30*/  MOV R189, 0x1f ;  /* 0x0000001f00bd7802 */ /* 0x000fe40000000f00 */
[----:B------:R-:W-:Y:S02]  /*8f40*/  MOV R188, 0xffffffff ;  /* 0xffffffff00bc7802 */ /* 0x000fe40000000f00 */
[----:B------:R-:W-:-:S02]  /*8f50*/  MOV R184, 0x8f70 ;  /* 0x00008f7000b87802 */ /* 0x000fc40000000f00 */
[----:B------:R-:W-:Y:S05]  /*8f60*/  CALL.REL.NOINC `($__internal_174_$__cuda_sm70_shflsync_bfly_p) ;  /* 0x000002f000007944 */ /* 0x000fea0003c00000 */
[----:B------:R-:W-:Y:S01]  /*8f70*/  FADD.FTZ R192, R187, R192 ;  /* 0x000000c0bbc07221 */ /* 0x000fe20000010000 */
[----:B------:R-:W-:Y:S01]  /*8f80*/  MOV R189, 0x1f ;  /* 0x0000001f00bd7802 */ /* 0x000fe20000000f00 */
[----:B-1----:R-:W-:Y:S01]  /*8f90*/  FADD.FTZ R19, R19, R186 ;  /* 0x000000ba13137221 */ /* 0x002fe20000010000 */
[----:B------:R-:W-:Y:S01]  /*8fa0*/  HFMA2.MMA R186, -RZ, RZ, 0, 2.384185791015625e-07 ;  /* 0x00000004ffba7435 */ /* 0x000fe200000001ff */
[----:B------:R-:W-:-:S02]  /*8fb0*/  MOV R188, 0xffffffff ;  /* 0xffffffff00bc7802 */ /* 0x000fc40000000f00 */
[----:B------:R-:W-:Y:S02]  /*8fc0*/  MOV R185, R192 ;  /* 0x000000c000b97202 */ /* 0x000fe40000000f00 */
[----:B------:R-:W-:Y:S02]  /*8fd0*/  MOV R184, 0x8ff0 ;  /* 0x00008ff000b87802 */ /* 0x000fe40000000f00 */
[----:B------:R-:W-:Y:S05]  /*8fe0*/  CALL.REL.NOINC `($__internal_174_$__cuda_sm70_shflsync_bfly_p) ;  /* 0x0000027000007944 */ /* 0x000fea0003c00000 */
[----:B-1----:R-:W-:Y:S01]  /*8ff0*/  MOV R187, R186 ;  /* 0x000000ba00bb7202 */ /* 0x002fe20000000f00 */
[----:B------:R-:W-:Y:S01]  /*9000*/  HFMA2.MMA R186, -RZ, RZ, 0, 2.384185791015625e-07 ;  /* 0x00000004ffba7435 */ /* 0x000fe200000001ff */
        /* <DEDUP_REMOVED lines=8> */
[----:B------:R-:W-:Y:S01]  /*9090*/  HFMA2.MMA R186, -RZ, RZ, 0, 4.76837158203125e-07 ;  /* 0x00000008ffba7435 */ /* 0x000fe200000001ff */
[----:B------:R-:W-:-:S02]  /*90a0*/  MOV R188, 0xffffffff ;  /* 0xffffffff00bc7802 */ /* 0x000fc40000000f00 */
[----:B------:R-:W-:Y:S02]  /*90b0*/  MOV R185, R192 ;  /* 0x000000c000b97202 */ /* 0x000fe40000000f00 */
[----:B------:R-:W-:Y:S02]  /*90c0*/  MOV R184, 0x90e0 ;  /* 0x000090e000b87802 */ /* 0x000fe40000000f00 */
[----:B------:R-:W-:Y:S05]  /*90d0*/  CALL.REL.NOINC `($__internal_174_$__cuda_sm70_shflsync_bfly_p) ;  /* 0x0000018000007944 */ /* 0x000fea0003c00000 */
[----:B-1----:R-:W-:Y:S01]  /*90e0*/  MOV R187, R186 ;  /* 0x000000ba00bb7202 */ /* 0x002fe20000000f00 */
[----:B------:R-:W-:Y:S01]  /*90f0*/  HFMA2.MMA R186, -RZ, RZ, 0, 4.76837158203125e-07 ;  /* 0x00000008ffba7435 */ /* 0x000fe200000001ff */
        /* <DEDUP_REMOVED lines=8> */
[----:B------:R-:W-:Y:S01]  /*9180*/  HFMA2.MMA R186, -RZ, RZ, 0, 9.5367431640625e-07 ;  /* 0x00000010ffba7435 */ /* 0x000fe200000001ff */
[----:B------:R-:W-:-:S02]  /*9190*/  MOV R188, 0xffffffff ;  /* 0xffffffff00bc7802 */ /* 0x000fc40000000f00 */
[----:B------:R-:W-:Y:S02]  /*91a0*/  MOV R185, R192 ;  /* 0x000000c000b97202 */ /* 0x000fe40000000f00 */
[----:B------:R-:W-:Y:S02]  /*91b0*/  MOV R184, 0x91d0 ;  /* 0x000091d000b87802 */ /* 0x000fe40000000f00 */
[----:B------:R-:W-:Y:S05]  /*91c0*/  CALL.REL.NOINC `($__internal_174_$__cuda_sm70_shflsync_bfly_p) ;  /* 0x0000009000007944 */ /* 0x000fea0003c00000 */
[----:B-1----:R-:W-:Y:S01]  /*91d0*/  MOV R187, R186 ;  /* 0x000000ba00bb7202 */ /* 0x002fe20000000f00 */
[----:B------:R-:W-:Y:S01]  /*91e0*/  HFMA2.MMA R186, -RZ, RZ, 0, 9.5367431640625e-07 ;  /* 0x00000010ffba7435 */ /* 0x000fe200000001ff */
[----:B------:R-:W-:Y:S02]  /*91f0*/  MOV R185, R19 ;  /* 0x0000001300b97202 */ /* 0x000fe40000000f00 */
[----:B------:R-:W-:Y:S02]  /*9200*/  MOV R189, 0x1f ;  /* 0x0000001f00bd7802 */ /* 0x000fe40000000f00 */
[----:B------:R-:W-:Y:S02]  /*9210*/  MOV R188, 0xffffffff ;  /* 0xffffffff00bc7802 */ /* 0x000fe40000000f00 */
[----:B------:R-:W-:-:S02]  /*9220*/  MOV R184, 0x9240 ;  /* 0x0000924000b87802 */ /* 0x000fc40000000f00 */
[----:B------:R-:W-:Y:S05]  /*9230*/  CALL.REL.NOINC `($__internal_174_$__cuda_sm70_shflsync_bfly_p) ;  /* 0x0000002000007944 */ /* 0x000fea0003c00000 */
[----:B-1----:R-:W-:Y:S01]  /*9240*/  MOV R184, R186 ;  /* 0x000000ba00b87202 */ /* 0x002fe20000000f00 */
[----:B------:R-:W-:Y:S05]  /*9250*/  BRA `(.L_x_13004) ;  /* 0xffffab2000007947 */ /* 0x000fea000383ffff */
        .weak           $__internal_174_$__cuda_sm70_shflsync_bfly_p
        .type           $__internal_174_$__cuda_sm70_shflsync_bfly_p,@function
        .size           $__internal_174_$__cuda_sm70_shflsync_bfly_p,(.L_x_15056 - $__internal_174_$__cuda_sm70_shflsync_bfly_p)
$__internal_174_$__cuda_sm70_shflsync_bfly_p:
[----:B------:R-:W-:Y:S04]  /*9260*/  WARPSYNC R188 ;  /* 0x000000bc00007348 */ /* 0x000fe80003800000 */
[----:B------:R0:W1:Y:S02]  /*9270*/  SHFL.BFLY PT, R186, R185, R186, R189 ;  /* 0x0c0000bab9ba7389 */ /* 0x00006400000e00bd */
[----:B0-----:R-:W-:-:S06]  /*9280*/  HFMA2.MMA R185, -RZ, RZ, 0, 0 ;  /* 0x00000000ffb97435 */ /* 0x001fcc00000001ff */
[----:B------:R-:W-:Y:S05]  /*9290*/  RET.REL.NODEC R184 `(_ZN10layer_norm13ln_bwd_kernelINS_13Kernel_traitsI6__halfffffjLj1280ELj1ELj4ELj1ELj16ENS_18Kernel_traits_baseILj1280ES2_ffffjLj128EEEEELb1ELb1ELb0ELb0EEEvNS_9BwdParamsE) ;  /* 0xffff6d60b8007950 */ /* 0x000fea0003c3ffff */
.L_x_13005:
        /* <DEDUP_REMOVED lines=14> */
.L_x_15056:


//--------------------- .text._ZN10layer_norm13ln_bwd_kernelINS_13Kernel_traitsI6__halfffffjLj1280ELj1ELj4ELj1ELj16ENS_18Kernel_traits_baseILj1280ES2_ffffjLj128EEEEELb1ELb1ELb0ELb1EEEvNS_9BwdParamsE --------------------------
	.section	.text._ZN10layer_norm13ln_bwd_kernelINS_13Kernel_traitsI6__halfffffjLj1280ELj1ELj4ELj1ELj16ENS_18Kernel_traits_baseILj1280ES2_ffffjLj128EEEEELb1ELb1ELb0ELb1EEEvNS_9BwdParamsE,"ax",@progbits
	.sectioninfo	@"SHI_REGISTERS=255"
	.align	128
        .global         _ZN10layer_norm13ln_bwd_kernelINS_13Kernel_traitsI6__halfffffjLj1280ELj1ELj4ELj1ELj16ENS_18Kernel_traits_baseILj1280ES2_ffffjLj128EEEEELb1ELb1ELb0ELb1EEEvNS_9BwdParamsE
        .type           _ZN10layer_norm13ln_bwd_kernelINS_13Kernel_traitsI6__halfffffjLj1280ELj1ELj4ELj1ELj16ENS_18Kernel_traits_baseILj1280ES2_ffffjLj128EEEEELb1ELb1ELb0ELb1EEEvNS_9BwdParamsE,@function
        .size           _ZN10layer_norm13ln_bwd_kernelINS_13Kernel_traitsI6__halfffffjLj1280ELj1ELj4ELj1ELj16ENS_18Kernel_traits_baseILj1280ES2_ffffjLj128EEEEELb1ELb1ELb0ELb1EEEvNS_9BwdParamsE,(.L_x_15057 - _ZN10layer_norm13ln_bwd_kernelINS_13Kernel_traitsI6__halfffffjLj1280ELj1ELj4ELj1ELj16ENS_18Kernel_traits_baseILj1280ES2_ffffjLj128EEEEELb1ELb1ELb0ELb1EEEvNS_9BwdParamsE)
        .other          _ZN10layer_norm13ln_bwd_kernelINS_13Kernel_traitsI6__halfffffjLj1280ELj1ELj4ELj1ELj16ENS_18Kernel_traits_baseILj1280ES2_ffffjLj128EEEEELb1ELb1ELb0ELb1EEEvNS_9BwdParamsE,@"STO_CUDA_ENTRY STV_DEFAULT"
_ZN10layer_norm13ln_bwd_kernelINS_13Kernel_traitsI6__halfffffjLj1280ELj1ELj4ELj1ELj16ENS_18Kernel_traits_baseILj1280ES2_ffffjLj128EEEEELb1ELb1ELb0ELb1EEEvNS_9BwdParamsE:
.text._ZN10layer_norm13ln_bwd_kernelINS_13Kernel_traitsI6__halfffffjLj1280ELj1ELj4ELj1ELj16ENS_18Kernel_traits_baseILj1280ES2_ffffjLj128EEEEELb1ELb1ELb0ELb1EEEvNS_9BwdParamsE:
        /* <DEDUP_REMOVED lines=71> */
.L_x_13007:
        /* <DEDUP_REMOVED lines=115> */
[----:B------:R-:W-:Y:S01]  /*0ba0*/  CS2R R6, SRZ ;  /* 0x0000000000067805 */ /* 0x000fe2000001ff00 */
        /* <DEDUP_REMOVED lines=13> */
[----:B------:R-:W-:Y:S01]  /*0c80*/  SHF.R.U64 R27, R68, 0x10, R69 ;  /* 0x00000010441b7819 */ /* 0x000fe20000001245 */
[----:B------:R-:W-:-:S02]  /*0c90*/  HADD2.F32 R3, -RZ, R70.H0_H0 ;  /* 0x20000046ff037230 */ /* 0x000fc40000004100 */
[----:B0-----:R-:W-:Y:S01]  /*0ca0*/  HADD2.F32 R2, -RZ, R28.H0_H0 ;  /* 0x2000001cff027230 */ /* 0x001fe20000004100 */
[--C-:B------:R-:W-:Y:S01]  /*0cb0*/  SHF.R.U32.HI R28, RZ, 0x10, R67.reuse ;  /* 0x00000010ff1c7819 */ /* 0x100fe20000011643 */
[----:B------:R-:W-:Y:S02]  /*0cc0*/  HADD2.F32 R27, -RZ, R27.H0_H0 ;  /* 0x2000001bff1b7230 */ /* 0x000fe40000004100 */
[----:B-1----:R-:W-:Y:S01]  /*0cd0*/  HADD2.F32 R0, -RZ, R29.H0_H0 ;  /* 0x2000001dff007230 */ /* 0x002fe20000004100 */
[----:B------:R0:W-:Y:S01]  /*0ce0*/  STL [R1+0x1ac], R2 ;  /* 0x0001ac0201007387 */ /* 0x0001e20000100800 */
[----:B------:R-:W-:Y:S01]  /*0cf0*/  SHF.R.U64 R29, R66, 0x10, R67 ;  /* 0x00000010421d7819 */ /* 0x000fe20000001243 */
[----:B------:R-:W-:Y:S02]  /*0d00*/  HADD2.F32 R28, -RZ, R28.H0_H0 ;  /* 0x2000001cff1c7230 */ /* 0x000fe40000004100 */
[----:B------:R1:W-:Y:S02]  /*0d10*/  STL [R1+0x1a4], R0 ;  /* 0x0001a40001007387 */ /* 0x0003e40000100800 */
[----:B------:R-:W-:-:S02]  /*0d20*/  HADD2.F32 R29, -RZ, R29.H0_H0 ;  /* 0x2000001dff1d7230 */ /* 0x000fc40000004100 */
[----:B0-----:R-:W-:Y:S01]  /*0d30*/  HADD2.F32 R2, -RZ, R32.H0_H0 ;  /* 0x20000020ff027230 */ /* 0x001fe20000004100 */
[----:B------:R-:W-:Y:S01]  /*0d40*/  SHF.R.U32.HI R32, RZ, 0x10, R31 ;  /* 0x00000010ff207819 */ /* 0x000fe2000001161f */
[----:B-1----:R-:W-:-:S03]  /*0d50*/  HADD2.F32 R0, -RZ, R33.H0_H0 ;  /* 0x20000021ff007230 */ /* 0x002fc60000004100 */
[----:B------:R0:W-:Y:S01]  /*0d60*/  STL [R1+0x19c], R2 ;  /* 0x00019c0201007387 */ /* 0x0001e20000100800 */
[----:B------:R-:W-:Y:S01]  /*0d70*/  SHF.R.U64 R33, R30, 0x10, R31 ;  /* 0x000000101e217819 */ /* 0x000fe2000000121f */
[----:B------:R-:W-:Y:S02]  /*0d80*/  HADD2.F32 R32, -RZ, R32.H0_H0 ;  /* 0x20000020ff207230 */ /* 0x000fe40000004100 */
[----:B------:R1:W-:Y:S02]  /*0d90*/  STL [R1+0x194], R0 ;  /* 0x0001940001007387 */ /* 0x0003e40000100800 */
[----:B------:R-:W-:Y:S02]  /*0da0*/  HADD2.F32 R33, -RZ, R33.H0_H0 ;  /* 0x20000021ff217230 */ /* 0x000fe40000004100 */
        /* <DEDUP_REMOVED lines=166> */
.L_x_13013:
[----:B-1----:R-:W0:Y:S01]  /*1810*/  S2R R24, SR_TID.X ;  /* 0x0000000000187919 */ /* 0x002e220000002100 */
[----:B------:R-:W-:Y:S01]  /*1820*/  IMAD R0, R26, c[0x0][0x168], RZ ;  /* 0x00005a001a007a24 */ /* 0x000fe200078e02ff */
        /* <DEDUP_REMOVED lines=8> */
[----:B------:R-:W-:Y:S02]  /*18b0*/  IADD3 R168, R153, 0x20, RZ ;  /* 0x0000002099a87810 */ /* 0x000fe40007ffe0ff */
[----:B------:R-:W-:Y:S02]  /*18c0*/  SHF.R.U32.HI R180, RZ, 0x1c, R153 ;  /* 0x0000001cffb47819 */ /* 0x000fe40000011699 */
[----:B------:R-:W-:-:S02]  /*18d0*/  IADD3 R76, P0, R181, c[0x0][0x188], RZ ;  /* 0x00006200b54c7a10 */ /* 0x000fc40007f1e0ff */
[----:B------:R-:W-:Y:S02]  /*18e0*/  SHF.L.U32 R176, R168, 0x4, RZ ;  /* 0x00000004a8b07819 */ /* 0x000fe400000006ff */
[C---:B------:R-:W-:Y:S02]  /*18f0*/  IADD3 R154, R153.reuse, 0x60, RZ ;  /* 0x00000060999a7810 */ /* 0x040fe40007ffe0ff */
[----:B------:R-:W-:Y:S02]  /*1900*/  IADD3.X R77, R180, c[0x0][0x18c], RZ, P0, !PT ;  /* 0x00006300b44d7a10 */ /* 0x000fe400007fe4ff */
[----:B------:R-:W-:Y:S02]  /*1910*/  SHF.R.U32.HI R175, RZ, 0x1c, R168 ;  /* 0x0000001cffaf7819 */ /* 0x000fe400000116a8 */
[----:B------:R-:W-:Y:S02]  /*1920*/  IADD3 R80, P0, R176, c[0x0][0x188], RZ ;  /* 0x00006200b0507a10 */ /* 0x000fe40007f1e0ff */
[----:B------:R-:W-:Y:S01]  /*1930*/  SHF.L.U32 R170, R154, 0x4, RZ ;  /* 0x000000049aaa7819 */ /* 0x000fe200000006ff */
[----:B------:R-:W-:Y:S01]  /*1940*/  IMAD.WIDE R28, R26, R28, c[0x0][0x1a8] ;  /* 0x00006a001a1c7625 */ /* 0x000fe200078e021c */
[C---:B------:R-:W-:Y:S01]  /*1950*/  IADD3 R155, R153.reuse, 0x40, RZ ;  /* 0x00000040999b7810 */ /* 0x040fe20007ffe0ff */
[----:B------:R-:W3:Y:S01]  /*1960*/  LDG.E.128 R76, [R76.64] ;  /* 0x000000044c4c7981 */ /* 0x000ee2000c1e1d00 */
[----:B------:R-:W-:-:S02]  /*1970*/  IADD3 R165, R153, 0xa0, RZ ;  /* 0x000000a099a57810 */ /* 0x000fc40007ffe0ff */
[----:B------:R-:W-:Y:S01]  /*1980*/  IADD3.X R81, R175, c[0x0][0x18c], RZ, P0, !PT ;  /* 0x00006300af517a10 */ /* 0x000fe200007fe4ff */
[----:B------:R1:W3:Y:S01]  /*1990*/  LDG.E R158, [R28.64] ;  /* 0x000000041c9e7981 */ /* 0x0002e2000c1e1900 */
[----:B------:R-:W-:Y:S02]  /*19a0*/  SHF.R.U32.HI R169, RZ, 0x1c, R154 ;  /* 0x0000001cffa97819 */ /* 0x000fe4000001169a */
[----:B------:R-:W-:Y:S02]  /*19b0*/  IADD3 R88, P0, R170, c[0x0][0x188], RZ ;  /* 0x00006200aa587a10 */ /* 0x000fe40007f1e0ff */
[----:B------:R-:W-:Y:S02]  /*19c0*/  SHF.L.U32 R172, R155, 0x4, RZ ;  /* 0x000000049bac7819 */ /* 0x000fe400000006ff */
[----:B------:R-:W-:Y:S01]  /*19d0*/  MOV R188, 0x10 ;  /* 0x0000001000bc7802 */ /* 0x000fe20000000f00 */
[----:B------:R-:W0:Y:S01]  /*19e0*/  LDC.U8 R203, c[0x0][0x1f0] ;  /* 0x00007c00ffcb7b82 */ /* 0x000e220000000000 */
[----:B------:R-:W-:Y:S01]  /*19f0*/  SHF.L.U32 R164, R165, 0x4, RZ ;  /* 0x00000004a5a47819 */ /* 0x000fe200000006ff */
[----:B------:R-:W2:Y:S01]  /*1a00*/  LDG.E.128 R80, [R80.64] ;  /* 0x0000000450507981 */ /* 0x000ea2000c1e1d00 */
[----:B------:R-:W-:-:S02]  /*1a10*/  IADD3 R162, R153, 0x80, RZ ;  /* 0x0000008099a27810 */ /* 0x000fc40007ffe0ff */
[----:B------:R-:W-:Y:S02]  /*1a20*/  IADD3 R31, R153, 0xe0, RZ ;  /* 0x000000e0991f7810 */ /* 0x000fe40007ffe0ff */
[----:B------:R-:W-:Y:S02]  /*1a30*/  IADD3.X R89, R169, c[0x0][0x18c], RZ, P0, !PT ;  /* 0x00006300a9597a10 */ /* 0x000fe400007fe4ff */
[----:B------:R-:W-:Y:S02]  /*1a40*/  SHF.R.U32.HI R173, RZ, 0x1c, R155 ;  /* 0x0000001cffad7819 */ /* 0x000fe4000001169b */
[----:B------:R-:W-:Y:S02]  /*1a50*/  SHF.R.U32.HI R163, RZ, 0x1c, R165 ;  /* 0x0000001cffa37819 */ /* 0x000fe400000116a5 */
[----:B------:R-:W-:Y:S01]  /*1a60*/  IADD3 R84, P1, R172, c[0x0][0x188], RZ ;  /* 0x00006200ac547a10 */ /* 0x000fe20007f3e0ff */
[----:B------:R-:W2:Y:S01]  /*1a70*/  LDG.E.128 R88, [R88.64] ;  /* 0x0000000458587981 */ /* 0x000ea2000c1e1d00 */
[----:B------:R-:W-:-:S02]  /*1a80*/  IADD3 R96, P0, R164, c[0x0][0x188], RZ ;  /* 0x00006200a4607a10 */ /* 0x000fc40007f1e0ff */
[----:B------:R-:W-:Y:S02]  /*1a90*/  SHF.L.U32 R167, R162, 0x4, RZ ;  /* 0x00000004a2a77819 */ /* 0x000fe400000006ff */
[----:B------:R-:W-:Y:S02]  /*1aa0*/  SHF.L.U32 R30, R31, 0x4, RZ ;  /* 0x000000041f1e7819 */ /* 0x000fe400000006ff */
[----:B------:R-:W-:Y:S02]  /*1ab0*/  IADD3 R192, R153, 0xc0, RZ ;  /* 0x000000c099c07810 */ /* 0x000fe40007ffe0ff */
[----:B------:R-:W-:Y:S02]  /*1ac0*/  IADD3.X R85, R173, c[0x0][0x18c], RZ, P1, !PT ;  /* 0x00006300ad557a10 */ /* 0x000fe40000ffe4ff */
[----:B------:R-:W-:Y:S02]  /*1ad0*/  IADD3.X R97, R163, c[0x0][0x18c], RZ, P0, !PT ;  /* 0x00006300a3617a10 */ /* 0x000fe400007fe4ff */
[----:B------:R-:W-:-:S02]  /*1ae0*/  SHF.R.U32.HI R166, RZ, 0x1c, R162 ;  /* 0x0000001cffa67819 */ /* 0x000fc400000116a2 */
[----:B------:R-:W-:Y:S01]  /*1af0*/  SHF.R.U32.HI R160, RZ, 0x1c, R31 ;  /* 0x0000001cffa07819 */ /* 0x000fe2000001161f */
[----:B------:R-:W3:Y:S01]  /*1b00*/  LDG.E.128 R84, [R84.64] ;  /* 0x0000000454547981 */ /* 0x000ee2000c1e1d00 */
[----:B------:R-:W-:Y:S02]  /*1b10*/  IADD3 R92, P1, R167, c[0x0][0x188], RZ ;  /* 0x00006200a75c7a10 */ /* 0x000fe40007f3e0ff */
[----:B------:R-:W-:Y:S02]  /*1b20*/  IADD3 R104, P0, R30, c[0x0][0x188], RZ ;  /* 0x000062001e687a10 */ /* 0x000fe40007f1e0ff */
[C---:B------:R-:W-:Y:S02]  /*1b30*/  IADD3 R190, R153.reuse, 0x100, RZ ;  /* 0x0000010099be7810 */ /* 0x040fe40007ffe0ff */
[C---:B------:R-:W-:Y:S02]  /*1b40*/  IADD3 R157, R153.reuse, 0x120, RZ ;  /* 0x00000120999d7810 */ /* 0x040fe40007ffe0ff */
[----:B0-----:R-:W-:Y:S01]  /*1b50*/  SHF.R.S32.HI R25, RZ, 0x1f, R26 ;  /* 0x0000001fff197819 */ /* 0x001fe2000001141a */
[----:B------:R-:W-:Y:S01]  /*1b60*/  IMAD.WIDE.U32 R116, R153, R188, c[0x0][0x208] ;  /* 0x0000820099747625 */ /* 0x000fe200078e00bc */
[----:B------:R-:W-:Y:S01]  /*1b70*/  SHF.L.U32 R156, R192, 0x4, RZ ;  /* 0x00000004c09c7819 */ /* 0x000fe200000006ff */
[----:B------:R-:W3:Y:S01]  /*1b80*/  LDG.E.128 R96, [R96.64] ;  /* 0x0000000460607981 */ /* 0x000ee2000c1e1d00 */
[----:B------:R-:W-:-:S02]  /*1b90*/  IADD3.X R93, R166, c[0x0][0x18c], RZ, P1, !PT ;  /* 0x00006300a65d7a10 */ /* 0x000fc40000ffe4ff */
[----:B------:R-:W-:Y:S02]  /*1ba0*/  IADD3.X R105, R160, c[0x0][0x18c], RZ, P0, !PT ;  /* 0x00006300a0697a10 */ /* 0x000fe400007fe4ff */
[----:B------:R-:W-:Y:S01]  /*1bb0*/  SHF.R.U32.HI R161, RZ, 0x1c, R192 ;  /* 0x0000001cffa17819 */ /* 0x000fe200000116c0 */
[----:B------:R-:W-:Y:S01]  /*1bc0*/  IMAD.WIDE.U32 R120, R168, R188, c[0x0][0x208] ;  /* 0x00008200a8787625 */ /* 0x000fe200078e00bc */
[----:B------:R-:W-:Y:S01]  /*1bd0*/  IADD3 R100, P1, R156, c[0x0][0x188], RZ ;  /* 0x000062009c647a10 */ /* 0x000fe20007f3e0ff */
[----:B------:R-:W3:Y:S01]  /*1be0*/  LDG.E.128 R92, [R92.64] ;  /* 0x000000045c5c7981 */ /* 0x000ee2000c1e1d00 */
[----:B------:R-:W-:Y:S02]  /*1bf0*/  SHF.L.U32 R0, R190, 0x4, RZ ;  /* 0x00000004be007819 */ /* 0x000fe400000006ff */
[----:B------:R-:W-:Y:S01]  /*1c00*/  IADD3.X R101, R161, c[0x0][0x18c], RZ, P1, !PT ;  /* 0x00006300a1657a10 */ /* 0x000fe20000ffe4ff */
[----:B------:R-:W3:Y:S01]  /*1c10*/  LDG.E.128 R104, [R104.64] ;  /* 0x0000000468687981 */ /* 0x000ee2000c1e1d00 */
[----:B------:R-:W-:-:S02]  /*1c20*/  SHF.R.U32.HI R159, RZ, 0x1c, R190 ;  /* 0x0000001cff9f7819 */ /* 0x000fc400000116be */
[----:B------:R-:W-:Y:S01]  /*1c30*/  IADD3 R108, P1, R0, c[0x0][0x188], RZ ;  /* 0x00006200006c7a10 */ /* 0x000fe20007f3e0ff */
[-C--:B------:R-:W-:Y:S01]  /*1c40*/  IMAD.WIDE.U32 R124, R155, R188.reuse, c[0x0][0x208] ;  /* 0x000082009b7c7625 */ /* 0x080fe200078e00bc */
[----:B------:R-:W-:Y:S01]  /*1c50*/  SHF.L.U32 R24, R157, 0x4, RZ ;  /* 0x000000049d187819 */ /* 0x000fe200000006ff */
[----:B------:R-:W3:Y:S01]  /*1c60*/  LDG.E.128 R100, [R100.64] ;  /* 0x0000000464647981 */ /* 0x000ee2000c1e1d00 */
[----:B------:R-:W-:Y:S02]  /*1c70*/  IADD3.X R109, R159, c[0x0][0x18c], RZ, P1, !PT ;  /* 0x000063009f6d7a10 */ /* 0x000fe40000ffe4ff */
[----:B------:R-:W-:Y:S01]  /*1c80*/  SHF.R.U32.HI R27, RZ, 0x1c, R157 ;  /* 0x0000001cff1b7819 */ /* 0x000fe2000001169d */
[----:B------:R-:W-:Y:S01]  /*1c90*/  IMAD.WIDE.U32 R128, R154, R188, c[0x0][0x208] ;  /* 0x000082009a807625 */ /* 0x000fe200078e00bc */
[----:B------:R-:W3:Y:S04]  /*1ca0*/  LDG.E.128 R116, [R116.64] ;  /* 0x0000000474747981 */ /* 0x000ee8000c1e1d00 */
[----:B------:R-:W3:Y:S01]  /*1cb0*/  LDG.E.128 R108, [R108.64] ;  /* 0x000000046c6c7981 */ /* 0x000ee2000c1e1d00 */
[----:B------:R-:W-:-:S02]  /*1cc0*/  ISETP.NE.U32.AND P1, PT, RZ, c[0x0][0x1c0], PT ;  /* 0x00007000ff007a0c */ /* 0x000fc40003f25070 */
[----:B------:R-:W-:Y:S01]  /*1cd0*/  IADD3 R112, P0, R24, c[0x0][0x188], RZ ;  /* 0x0000620018707a10 */ /* 0x000fe20007f1e0ff */
[-C--:B------:R-:W-:Y:S01]  /*1ce0*/  IMAD.WIDE.U32 R134, R162, R188.reuse, c[0x0][0x208] ;  /* 0x00008200a2867625 */ /* 0x080fe200078e00bc */
[----:B------:R-:W-:Y:S01]  /*1cf0*/  ISETP.NE.AND.EX P1, PT, RZ, c[0x0][0x1c4], PT, P1 ;  /* 0x00007100ff007a0c */ /* 0x000fe20003f25310 */
[----:B------:R-:W3:Y:S01]  /*1d00*/  LDG.E.128 R120, [R120.64] ;  /* 0x0000000478787981 */ /* 0x000ee2000c1e1d00 */
[----:B------:R-:W-:Y:S02]  /*1d10*/  IADD3.X R113, R27, c[0x0][0x18c], RZ, P0, !PT ;  /* 0x000063001b717a10 */ /* 0x000fe400007fe4ff */
[----:B------:R-:W-:Y:S01]  /*1d20*/  ISETP.NE.U32.AND P0, PT, RZ, c[0x0][0x218], PT ;  /* 0x00008600ff007a0c */ /* 0x000fe20003f05070 */
[-C--:B------:R-:W-:Y:S01]  /*1d30*/  IMAD.WIDE.U32 R138, R165, R188.reuse, c[0x0][0x208] ;  /* 0x00008200a58a7625 */ /* 0x080fe200078e00bc */
[----:B------:R-:W3:Y:S02]  /*1d40*/  LDG.E.128 R124, [R124.64] ;  /* 0x000000047c7c7981 */ /* 0x000ee4000c1e1d00 */
[----:B------:R-:W-:Y:S01]  /*1d50*/  ISETP.NE.AND.EX P0, PT, RZ, c[0x0][0x21c], PT, P0 ;  /* 0x00008700ff007a0c */ /* 0x000fe20003f05300 */
[-C--:B------:R-:W-:Y:S01]  /*1d60*/  IMAD.WIDE.U32 R140, R192, R188.reuse, c[0x0][0x208] ;  /* 0x00008200c08c7625 */ /* 0x080fe200078e00bc */
[----:B------:R-:W3:Y:S03]  /*1d70*/  LDG.E.128 R128, [R128.64] ;  /* 0x0000000480807981 */ /* 0x000ee6000c1e1d00 */
[C---:B-1----:R-:W-:Y:S01]  /*1d80*/  @P1 LEA R28, P2, R26.reuse, c[0x0][0x1c0], 0x2 ;  /* 0x000070001a1c1a11 */ /* 0x042fe200078410ff */
[----:B------:R-:W-:Y:S01]  /*1d90*/  IMAD.WIDE.U32 R144, R31, R188, c[0x0][0x208] ;  /* 0x000082001f907625 */ /* 0x000fe200078e00bc */
[----:B------:R-:W3:Y:S02]  /*1da0*/  LDG.E.128 R112, [R112.64] ;  /* 0x0000000470707981 */ /* 0x000ee4000c1e1d00 */
[----:B------:R-:W-:-:S02]  /*1db0*/  @P1 LEA.HI.X R29, R26, c[0x0][0x1c4], R25, 0x2, P2 ;  /* 0x000071001a1d1a11 */ /* 0x000fc400010f1419 */
[----:B------:R-:W-:Y:S01]  /*1dc0*/  MOV R25, 0x3f800000 ;  /* 0x3f80000000197802 */ /* 0x000fe20000000f00 */
[----:B------:R-:W-:Y:S01]  /*1dd0*/  IMAD.WIDE.U32 R148, R190, R188, c[0x0][0x208] ;  /* 0x00008200be947625 */ /* 0x000fe200078e00bc */
[C---:B------:R-:W-:Y:S01]  /*1de0*/  @P0 LEA R132, P2, R153.reuse, c[0x0][0x218], 0x4 ;  /* 0x0000860099840a11 */ /* 0x040fe200078420ff */
[----:B------:R-:W3:Y:S04]  /*1df0*/  LDG.E.128 R140, [R140.64] ;  /* 0x000000048c8c7981 */ /* 0x000ee8000c1e1d00 */
[----:B------:R0:W5:Y:S01]  /*1e00*/  @P1 LDG.E R25, [R28.64] ;  /* 0x000000041c191981 */ /* 0x000162000c1e1900 */
[C---:B------:R-:W-:Y:S02]  /*1e10*/  @P0 LEA R136, P1, R168.reuse, c[0x0][0x218], 0x4 ;  /* 0x00008600a8880a11 */ /* 0x040fe400078220ff */
[----:B------:R-:W-:Y:S01]  /*1e20*/  @P0 LEA.HI.X R133, R153, c[0x0][0x21c], RZ, 0x4, P2 ;  /* 0x0000870099850a11 */ /* 0x000fe200010f24ff */
[----:B------:R-:W3:Y:S01]  /*1e30*/  LDG.E.128 R144, [R144.64] ;  /* 0x0000000490907981 */ /* 0x000ee2000c1e1d00 */
[----:B------:R-:W-:-:S03]  /*1e40*/  @P0 LEA.HI.X R137, R168, c[0x0][0x21c], RZ, 0x4, P1 ;  /* 0x00008700a8890a11 */ /* 0x000fc600008f24ff */
[----:B------:R1:W5:Y:S01]  /*1e50*/  @P0 LDG.E.128 R32, [R132.64] ;  /* 0x0000000484200981 */ /* 0x000362000c1e1d00 */
[----:B0-----:R-:W-:-:S03]  /*1e60*/  @P0 LEA R28, P2, R155, c[0x0][0x218], 0x4 ;  /* 0x000086009b1c0a11 */ /* 0x001fc600078420ff */
[----:B------:R0:W5:Y:S01]  /*1e70*/  @P0 LDG.E.128 R36, [R136.64] ;  /* 0x0000000488240981 */ /* 0x000162000c1e1d00 */
[----:B------:R-:W-:-:S03]  /*1e80*/  @P0 LEA.HI.X R29, R155, c[0x0][0x21c], RZ, 0x4, P2 ;  /* 0x000087009b1d0a11 */ /* 0x000fc600010f24ff */
[----:B------:R-:W3:Y:S04]  /*1e90*/  LDG.E.128 R148, [R148.64] ;  /* 0x0000000494947981 */ /* 0x000ee8000c1e1d00 */
[----:B------:R1:W5:Y:S01]  /*1ea0*/  @P0 LDG.E.128 R40, [R28.64] ;  /* 0x000000041c280981 */ /* 0x000362000c1e1d00 */
[----:B0-----:R-:W-:-:S03]  /*1eb0*/  @P0 LEA R136, P1, R154, c[0x0][0x218], 0x4 ;  /* 0x000086009a880a11 */ /* 0x001fc600078220ff */
[----:B-1----:R-:W3:Y:S01]  /*1ec0*/  LDG.E.128 R132, [R134.64] ;  /* 0x0000000486847981 */ /* 0x002ee2000c1e1d00 */
[----:B------:R-:W-:Y:S02]  /*1ed0*/  @P0 LEA.HI.X R137, R154, c[0x0][0x21c], RZ, 0x4, P1 ;  /* 0x000087009a890a11 */ /* 0x000fe400008f24ff */
[----:B------:R-:W-:-:S03]  /*1ee0*/  @P0 LEA R28, P1, R162, c[0x0][0x218], 0x4 ;  /* 0x00008600a21c0a11 */ /* 0x000fc600078220ff */
[----:B------:R0:W5:Y:S01]  /*1ef0*/  @P0 LDG.E.128 R44, [R136.64] ;  /* 0x00000004882c0981 */ /* 0x000162000c1e1d00 */
[----:B------:R-:W-:-:S05]  /*1f00*/  @P0 LEA.HI.X R29, R162, c[0x0][0x21c], RZ, 0x4, P1 ;  /* 0x00008700a21d0a11 */ /* 0x000fca00008f24ff */
[----:B------:R1:W5:Y:S04]  /*1f10*/  @P0 LDG.E.128 R48, [R28.64] ;  /* 0x000000041c300981 */ /* 0x000368000c1e1d00 */
[----:B0-----:R-:W3:Y:S01]  /*1f20*/  LDG.E.128 R136, [R138.64] ;  /* 0x000000048a887981 */ /* 0x001ee2000c1e1d00 */
[----:B-1----:R-:W-:-:S04]  /*1f30*/  @P0 LEA R28, P1, R165, c[0x0][0x218], 0x4 ;  /* 0x00008600a51c0a11 */ /* 0x002fc800078220ff */
[----:B------:R-:W-:-:S05]  /*1f40*/  @P0 LEA.HI.X R29, R165, c[0x0][0x21c], RZ, 0x4, P1 ;  /* 0x00008700a51d0a11 */ /* 0x000fca00008f24ff */
[----:B------:R0:W5:Y:S02]  /*1f50*/  @P0 LDG.E.128 R52, [R28.64] ;  /* 0x000000041c340981 */ /* 0x000164000c1e1d00 */
[----:B0-----:R-:W-:-:S04]  /*1f60*/  @P0 LEA R28, P1, R192, c[0x0][0x218], 0x4 ;  /* 0x00008600c01c0a11 */ /* 0x001fc800078220ff */
        /* <DEDUP_REMOVED lines=11> */
[----:B------:R-:W-:-:S04]  /*2020*/  LEA R152, P0, R153, c[0x0][0x190], 0x2 ;  /* 0x0000640099987a11 */ /* 0x000fc800078010ff */
[----:B------:R-:W-:Y:S02]  /*2030*/  LEA.HI.X R153, R153, c[0x0][0x194], RZ, 0x2, P0 ;  /* 0x0000650099997a11 */ /* 0x000fe400000f14ff */
[----:B0-----:R-:W-:-:S03]  /*2040*/  LEA R28, P1, R168, c[0x0][0x190], 0x2 ;  /* 0x00006400a81c7a11 */ /* 0x001fc600078210ff */
[----:B------:R0:W5:Y:S01]  /*2050*/  LDG.E R177, [R152.64] ;  /* 0x0000000498b17981 */ /* 0x000162000c1e1900 */
[----:B------:R-:W-:-:S05]  /*2060*/  LEA.HI.X R29, R168, c[0x0][0x194], RZ, 0x2, P1 ;  /* 0x00006500a81d7a11 */ /* 0x000fca00008f14ff */
[----:B------:R1:W5:Y:S01]  /*2070*/  LDG.E R174, [R28.64] ;  /* 0x000000041cae7981 */ /* 0x000362000c1e1900 */
[----:B0-----:R-:W-:-:S04]  /*2080*/  LEA R152, P0, R155, c[0x0][0x190], 0x2 ;  /* 0x000064009b987a11 */ /* 0x001fc800078010ff */
[----:B------:R-:W-:Y:S02]  /*2090*/  LEA.HI.X R153, R155, c[0x0][0x194], RZ, 0x2, P0 ;  /* 0x000065009b997a11 */ /* 0x000fe400000f14ff */
[----:B-1----:R-:W-:-:S03]  /*20a0*/  LEA R28, P1, R154, c[0x0][0x190], 0x2 ;  /* 0x000064009a1c7a11 */ /* 0x002fc600078210ff */
[----:B------:R0:W5:Y:S01]  /*20b0*/  LDG.E R171, [R152.64] ;  /* 0x0000000498ab7981 */ /* 0x000162000c1e1900 */
[----:B------:R-:W-:-:S05]  /*20c0*/  LEA.HI.X R29, R154, c[0x0][0x194], RZ, 0x2, P1 ;  /* 0x000065009a1d7a11 */ /* 0x000fca00008f14ff */
[----:B------:R1:W5:Y:S01]  /*20d0*/  LDG.E R168, [R28.64] ;  /* 0x000000041ca87981 */ /* 0x000362000c1e1900 */
[----:B0-----:R-:W-:Y:S01]  /*20e0*/  IMAD.WIDE.U32 R152, R157, R188, c[0x0][0x208] ;  /* 0x000082009d987625 */ /* 0x001fe200078e00bc */
[----:B------:R-:W-:-:S04]  /*20f0*/  LEA R188, P0, R162, c[0x0][0x190], 0x2 ;  /* 0x00006400a2bc7a11 */ /* 0x000fc800078010ff */
[----:B------:R-:W-:Y:S01]  /*2100*/  LEA.HI.X R189, R162, c[0x0][0x194], RZ, 0x2, P0 ;  /* 0x00006500a2bd7a11 */ /* 0x000fe200000f14ff */
[----:B------:R-:W4:Y:S01]  /*2110*/  LDG.E.128 R152, [R152.64] ;  /* 0x0000000498987981 */ /* 0x000f22000c1e1d00 */
[----:B-1----:R-:W-:-:S04]  /*2120*/  LEA R28, P1, R165, c[0x0][0x190], 0x2 ;  /* 0x00006400a51c7a11 */ /* 0x002fc800078210ff */
[----:B------:R-:W-:Y:S02]  /*2130*/  LEA.HI.X R29, R165, c[0x0][0x194], RZ, 0x2, P1 ;  /* 0x00006500a51d7a11 */ /* 0x000fe400008f14ff */
[----:B------:R0:W5:Y:S04]  /*2140*/  LDG.E R165, [R188.64] ;  /* 0x00000004bca57981 */ /* 0x000168000c1e1900 */
[----:B------:R1:W5:Y:S01]  /*2150*/  LDG.E R162, [R28.64] ;  /* 0x000000041ca27981 */ /* 0x000362000c1e1900 */
[----:B0-----:R-:W-:-:S04]  /*2160*/  LEA R188, P0, R192, c[0x0][0x190], 0x2 ;  /* 0x00006400c0bc7a11 */ /* 0x001fc800078010ff */
[----:B------:R-:W-:Y:S02]  /*2170*/  LEA.HI.X R189, R192, c[0x0][0x194], RZ, 0x2, P0 ;  /* 0x00006500c0bd7a11 */ /* 0x000fe400000f14ff */
[----:B------:R-:W-:-:S04]  /*2180*/  LEA R192, P0, R190, c[0x0][0x190], 0x2 ;  /* 0x00006400bec07a11 */ /* 0x000fc800078010ff */
[----:B------:R-:W-:Y:S02]  /*2190*/  LEA.HI.X R193, R190, c[0x0][0x194], RZ, 0x2, P0 ;  /* 0x00006500bec17a11 */ /* 0x000fe400000f14ff */
[----:B------:R-:W-:-:S04]  /*21a0*/  ISETP.NE.AND P0, PT, R203, RZ, PT ;  /* 0x000000ffcb00720c */ /* 0x000fc80003f05270 */
[----:B--2---:R-:W-:-:S05]  /*21b0*/  FSEL R233, R187, RZ, !P0 ;  /* 0x000000ffbbe97208 */ /* 0x004fca0004000000 */
[C---:B------:R-:W-:Y:S02]  /*21c0*/  FADD.FTZ R230, -R233.reuse, R88 ;  /* 0x00000058e9e67221 */ /* 0x040fe40000010100 */
        /* <DEDUP_REMOVED lines=8> */
[----:B------:R-:W-:-:S03]  /*2250*/  FADD.FTZ R92, -R233, R108 ;  /* 0x0000006ce95c7221 */ /* 0x000fc60000010100 */
[----:B------:R-:W4:Y:S01]  /*2260*/  LDL R108, [R1+0x1dc] ;  /* 0x0001dc00016c7983 */ /* 0x000f220000100800 */
[C---:B------:R-:W-:Y:S02]  /*2270*/  FADD.FTZ R234, -R233.reuse, R76 ;  /* 0x0000004ce9ea7221 */ /* 0x040fe40000010100 */
[C---:B------:R-:W-:Y:S02]  /*2280*/  FADD.FTZ R231, -R233.reuse, R87 ;  /* 0x00000057e9e77221 */ /* 0x040fe40000010100 */
[----:B------:R-:W4:Y:S01]  /*2290*/  LDL R87, [R1+0x1f0] ;  /* 0x0001f00001577983 */ /* 0x000f220000100800 */
[----:B------:R-:W-:-:S03]  /*22a0*/  FADD.FTZ R76, -R233, R103 ;  /* 0x00000067e94c7221 */ /* 0x000fc60000010100 */
[----:B------:R-:W4:Y:S01]  /*22b0*/  LDL R103, [R1+0x1ec] ;  /* 0x0001ec0001677983 */ /* 0x000f220000100800 */
[C---:B------:R-:W-:Y:S02]  /*22c0*/  FADD.FTZ R235, -R233.reuse, R77 ;  /* 0x0000004de9eb7221 */ /* 0x040fe40000010100 */
[----:B------:R-:W-:Y:S02]  /*22d0*/  FADD.FTZ R77, -R233, R102 ;  /* 0x00000066e94d7221 */ /* 0x000fe40000010100 */
[----:B------:R-:W4:Y:S01]  /*22e0*/  LDL R102, [R1+0x1e8] ;  /* 0x0001e80001667983 */ /* 0x000f220000100800 */
[----:B-1----:R-:W-:-:S04]  /*22f0*/  LEA R28, P1, R31, c[0x0][0x190], 0x2 ;  /* 0x000064001f1c7a11 */ /* 0x002fc800078210ff */
[----:B------:R-:W-:Y:S02]  /*2300*/  LEA.HI.X R29, R31, c[0x0][0x194], RZ, 0x2, P1 ;  /* 0x000065001f1d7a11 */ /* 0x000fe400008f14ff */
[----:B------:R0:W5:Y:S01]  /*2310*/  LDG.E R31, [R188.64] ;  /* 0x00000004bc1f7981 */ /* 0x000162000c1e1900 */
[C---:B------:R-:W-:Y:S02]  /*2320*/  FADD.FTZ R223, -R233.reuse, R95 ;  /* 0x0000005fe9df7221 */ /* 0x040fe40000010100 */
[C---:B------:R-:W-:Y:S01]  /*2330*/  FADD.FTZ R95, -R233.reuse, R111 ;  /* 0x0000006fe95f7221 */ /* 0x040fe20000010100 */
[----:B------:R1:W5:Y:S01]  /*2340*/  LDG.E R29, [R28.64] ;  /* 0x000000041c1d7981 */ /* 0x000362000c1e1900 */
[----:B------:R-:W-:-:S03]  /*2350*/  FADD.FTZ R204, -R233, R79 ;  /* 0x0000004fe9cc7221 */ /* 0x000fc60000010100 */
[----:B------:R-:W4:Y:S01]  /*2360*/  LDL R111, [R1+0x1e4] ;  /* 0x0001e400016f7983 */ /* 0x000f220000100800 */
[C---:B0-----:R-:W-:Y:S01]  /*2370*/  LEA R188, P1, R157.reuse, c[0x0][0x190], 0x2 ;  /* 0x000064009dbc7a11 */ /* 0x041fe200078210ff */
[----:B------:R-:W-:Y:S02]  /*2380*/  FMUL.FTZ R187, R158, R187 ;  /* 0x000000bb9ebb7220 */ /* 0x000fe40000410000 */
[----:B------:R-:W4:Y:S01]  /*2390*/  LDL R79, [R1+0x1fc] ;  /* 0x0001fc00014f7983 */ /* 0x000f220000100800 */
[----:B------:R-:W-:Y:S01]  /*23a0*/  LEA.HI.X R189, R157, c[0x0][0x194], RZ, 0x2, P1 ;  /* 0x000065009dbd7a11 */ /* 0x000fe200008f14ff */
[C---:B------:R-:W-:Y:S02]  /*23b0*/  FADD.FTZ R190, -R233.reuse, R86 ;  /* 0x00000056e9be7221 */ /* 0x040fe40000010100 */
[----:B-1----:R0:W5:Y:S04]  /*23c0*/  LDG.E R28, [R192.64] ;  /* 0x00000004c01c7981 */ /* 0x002168000c1e1900 */
[----:B------:R1:W5:Y:S01]  /*23d0*/  LDG.E R157, [R188.64] ;  /* 0x00000004bc9d7981 */ /* 0x000362000c1e1900 */
[----:B------:R-:W-:-:S02]  /*23e0*/  FADD.FTZ R224, -R233, R94 ;  /* 0x0000005ee9e07221 */ /* 0x000fc40000010100 */
[----:B------:R-:W-:Y:S01]  /*23f0*/  FADD.FTZ R215, R124, R215 ;  /* 0x000000d77cd77221 */ /* 0x000fe20000010000 */
[----:B------:R-:W4:Y:S01]  /*2400*/  LDL R86, [R1+0x1f4] ;  /* 0x0001f40001567983 */ /* 0x000f220000100800 */
[C---:B-1----:R-:W-:Y:S02]  /*2410*/  FADD.FTZ R188, -R233.reuse, R85 ;  /* 0x00000055e9bc7221 */ /* 0x042fe40000010100 */
[C---:B------:R-:W-:Y:S02]  /*2420*/  FADD.FTZ R189, -R233.reuse, R82 ;  /* 0x00000052e9bd7221 */ /* 0x040fe40000010100 */
[----:B------:R-:W-:Y:S02]  /*2430*/  FADD.FTZ R94, -R233, R110 ;  /* 0x0000006ee95e7221 */ /* 0x000fe40000010100 */
[----:B------:R-:W-:Y:S02]  /*2440*/  FMUL.FTZ R110, R158, R189 ;  /* 0x000000bd9e6e7220 */ /* 0x000fe40000410000 */
[----:B------:R-:W-:-:S02]  /*2450*/  FFMA.FTZ R14, R124, R187, R14 ;  /* 0x000000bb7c0e7223 */ /* 0x000fc4000001000e */
[----:B--2---:R-:W-:Y:S02]  /*2460*/  FMUL.FTZ R85, R84, R117 ;  /* 0x0000007554557220 */ /* 0x004fe40000410000 */
[----:B------:R-:W-:Y:S02]  /*2470*/  FMUL.FTZ R84, R158, R204 ;  /* 0x000000cc9e547220 */ /* 0x000fe40000410000 */
[----:B---3--:R-:W-:Y:S02]  /*2480*/  FMUL.FTZ R204, R104, R123 ;  /* 0x0000007b68cc7220 */ /* 0x008fe40000410000 */
[----:B------:R-:W2:Y:S01]  /*2490*/  LDL R104, [R1+0x1c4] ;  /* 0x0001c40001687983 */ /* 0x000ea20000100800 */
[----:B----4-:R-:W-:Y:S02]  /*24a0*/  FMUL.FTZ R189, R108, R124 ;  /* 0x0000007c6cbd7220 */ /* 0x010fe40000410000 */
[----:B------:R-:W-:Y:S01]  /*24b0*/  FMUL.FTZ R124, R158, R190 ;  /* 0x000000be9e7c7220 */ /* 0x000fe20000410000 */
[----:B------:R-:W3:Y:S01]  /*24c0*/  LDL R108, [R1+0x1b8] ;  /* 0x0001b800016c7983 */ /* 0x000ee20000100800 */
[----:B------:R-:W-:-:S03]  /*24d0*/  FMUL.FTZ R190, R105, R125 ;  /* 0x0000007d69be7220 */ /* 0x000fc60000410000 */
[----:B------:R-:W4:Y:S01]  /*24e0*/  LDL R105, [R1+0x1bc] ;  /* 0x0001bc0001697983 */ /* 0x000f220000100800 */
[C---:B------:R-:W-:Y:S02]  /*24f0*/  FADD.FTZ R228, -R233.reuse, R90 ;  /* 0x0000005ae9e47221 */ /* 0x040fe40000010100 */
[C---:B------:R-:W-:Y:S02]  /*2500*/  FADD.FTZ R90, -R233.reuse, R106 ;  /* 0x0000006ae95a7221 */ /* 0x040fe40000010100 */
[----:B0-----:R-:W-:Y:S01]  /*2510*/  FADD.FTZ R193, -R233, R81 ;  /* 0x00000051e9c17221 */ /* 0x001fe20000010100 */
[----:B------:R-:W3:Y:S01]  /*2520*/  LDL R106, [R1+0x1d4] ;  /* 0x0001d400016a7983 */ /* 0x000ee20000100800 */
[C---:B------:R-:W-:Y:S02]  /*2530*/  FADD.FTZ R208, R119.reuse, R208 ;  /* 0x000000d077d07221 */ /* 0x040fe40000010000 */
[----:B------:R-:W-:Y:S02]  /*2540*/  FFMA.FTZ R21, R119, R84, R21 ;  /* 0x0000005477157223 */ /* 0x000fe40000010015 */
[----:B------:R-:W-:-:S02]  /*2550*/  FMUL.FTZ R87, R87, R119 ;  /* 0x0000007757577220 */ /* 0x000fc40000410000 */
[----:B------:R-:W-:Y:S02]  /*2560*/  FMUL.FTZ R119, R103, R120 ;  /* 0x0000007867777220 */ /* 0x000fe40000410000 */
[C---:B------:R-:W-:Y:S01]  /*2570*/  FADD.FTZ R225, -R233.reuse, R93 ;  /* 0x0000005de9e17221 */ /* 0x040fe20000010100 */
[----:B------:R-:W3:Y:S01]  /*2580*/  LDL R103, [R1+0x1d0] ;  /* 0x0001d00001677983 */ /* 0x000ee20000100800 */
[C---:B------:R-:W-:Y:S02]  /*2590*/  FADD.FTZ R93, -R233.reuse, R109 ;  /* 0x0000006de95d7221 */ /* 0x040fe40000010100 */
[----:B------:R-:W-:Y:S02]  /*25a0*/  FMUL.FTZ R109, R158, R193 ;  /* 0x000000c19e6d7220 */ /* 0x000fe40000410000 */
[----:B------:R-:W-:Y:S02]  /*25b0*/  FMUL.FTZ R193, R102, R121 ;  /* 0x0000007966c17220 */ /* 0x000fe40000410000 */
[----:B------:R-:W3:Y:S01]  /*25c0*/  LDL R102, [R1+0x1cc] ;  /* 0x0001cc0001667983 */ /* 0x000ee20000100800 */
[----:B------:R-:W-:-:S02]  /*25d0*/  FADD.FTZ R203, -R233, R80 ;  /* 0x00000050e9cb7221 */ /* 0x000fc40000010100 */
[C---:B------:R-:W-:Y:S02]  /*25e0*/  FADD.FTZ R227, -R233.reuse, R91 ;  /* 0x0000005be9e37221 */ /* 0x040fe40000010100 */
[----:B------:R-:W-:Y:S02]  /*25f0*/  FADD.FTZ R91, -R233, R107 ;  /* 0x0000006be95b7221 */ /* 0x000fe40000010100 */
[----:B------:R-:W-:Y:S02]  /*2600*/  FMUL.FTZ R107, R158, R203 ;  /* 0x000000cb9e6b7220 */ /* 0x000fe40000410000 */
[C---:B------:R-:W-:Y:S02]  /*2610*/  FADD.FTZ R213, R122.reuse, R213 ;  /* 0x000000d57ad57221 */ /* 0x040fe40000010000 */
[----:B------:R-:W-:Y:S02]  /*2620*/  FFMA.FTZ R16, R122, R110, R16 ;  /* 0x0000006e7a107223 */ /* 0x000fe40000010010 */
[----:B------:R-:W-:-:S02]  /*2630*/  FMUL.FTZ R203, R111, R122 ;  /* 0x0000007a6fcb7220 */ /* 0x000fc40000410000 */
[----:B------:R-:W-:Y:S01]  /*2640*/  FMUL.FTZ R122, R158, R228 ;  /* 0x000000e49e7a7220 */ /* 0x000fe20000410000 */
[----:B------:R-:W3:Y:S01]  /*2650*/  LDL R111, [R1+0x1c0] ;  /* 0x0001c000016f7983 */ /* 0x000ee20000100800 */
[C---:B------:R-:W-:Y:S02]  /*2660*/  FADD.FTZ R236, R130.reuse, R236 ;  /* 0x000000ec82ec7221 */ /* 0x040fe40000010000 */
[----:B------:R-:W-:Y:S02]  /*2670*/  FFMA.FTZ R8, R130, R122, R8 ;  /* 0x0000007a82087223 */ /* 0x000fe40000010008 */
[C---:B------:R-:W-:Y:S02]  /*2680*/  FADD.FTZ R221, -R233.reuse, R97 ;  /* 0x00000061e9dd7221 */ /* 0x040fe40000010100 */
[----:B------:R-:W-:Y:S02]  /*2690*/  FADD.FTZ R97, -R233, R113 ;  /* 0x00000071e9617221 */ /* 0x000fe40000010100 */
[----:B------:R-:W-:-:S02]  /*26a0*/  FMUL.FTZ R113, R158, R226 ;  /* 0x000000e29e717220 */ /* 0x000fc40000410000 */
[C---:B------:R-:W-:Y:S02]  /*26b0*/  FADD.FTZ R238, R132.reuse, R238 ;  /* 0x000000ee84ee7221 */ /* 0x040fe40000010000 */
[----:B------:R-:W-:Y:S02]  /*26c0*/  FFMA.FTZ R6, R132, R113, R6 ;  /* 0x0000007184067223 */ /* 0x000fe40000010006 */
[----:B--2---:R-:W-:Y:S02]  /*26d0*/  FMUL.FTZ R130, R104, R130 ;  /* 0x0000008268827220 */ /* 0x004fe40000410000 */
[----:B------:R-:W2:Y:S01]  /*26e0*/  LDL R104, [R1+0x1a8] ;  /* 0x0001a80001687983 */ /* 0x000ea20000100800 */
[----:B----4-:R-:W-:-:S03]  /*26f0*/  FMUL.FTZ R132, R105, R132 ;  /* 0x0000008469847220 */ /* 0x010fc60000410000 */
[----:B------:R-:W4:Y:S01]  /*2700*/  LDL R105, [R1+0x1a4] ;  /* 0x0001a40001697983 */ /* 0x000f220000100800 */
[C---:B------:R-:W-:Y:S02]  /*2710*/  FMUL.FTZ R188, R158.reuse, R188 ;  /* 0x000000bc9ebc7220 */ /* 0x040fe40000410000 */
[C---:B------:R-:W-:Y:S02]  /*2720*/  FADD.FTZ R214, R125.reuse, R214 ;  /* 0x000000d67dd67221 */ /* 0x040fe40000010000 */
[----:B------:R-:W-:Y:S02]  /*2730*/  FFMA.FTZ R15, R125, R188, R15 ;  /* 0x000000bc7d0f7223 */ /* 0x000fe4000001000f */
[----:B------:R-:W-:Y:S02]  /*2740*/  FMUL.FTZ R125, R158, R231 ;  /* 0x000000e79e7d7220 */ /* 0x000fe40000410000 */
[C---:B------:R-:W-:Y:S02]  /*2750*/  FADD.FTZ R217, R126.reuse, R217 ;  /* 0x000000d97ed97221 */ /* 0x040fe40000010000 */
[----:B------:R-:W-:-:S02]  /*2760*/  FFMA.FTZ R12, R126, R124, R12 ;  /* 0x0000007c7e0c7223 */ /* 0x000fc4000001000c */
[C---:B------:R-:W-:Y:S02]  /*2770*/  FADD.FTZ R211, R120.reuse, R211 ;  /* 0x000000d378d37221 */ /* 0x040fe40000010000 */
[----:B------:R-:W-:Y:S02]  /*2780*/  FFMA.FTZ R18, R120, R107, R18 ;  /* 0x0000006b78127223 */ /* 0x000fe40000010012 */
[----:B---3--:R-:W-:Y:S02]  /*2790*/  FMUL.FTZ R126, R106, R126 ;  /* 0x0000007e6a7e7220 */ /* 0x008fe40000410000 */
[C---:B------:R-:W-:Y:S01]  /*27a0*/  FADD.FTZ R216, R127.reuse, R216 ;  /* 0x000000d87fd87221 */ /* 0x040fe20000010000 */
[----:B------:R-:W3:Y:S01]  /*27b0*/  LDL R106, [R1+0x1b4] ;  /* 0x0001b400016a7983 */ /* 0x000ee20000100800 */
[----:B------:R-:W-:Y:S02]  /*27c0*/  FMUL.FTZ R120, R158, R230 ;  /* 0x000000e69e787220 */ /* 0x000fe40000410000 */
[----:B------:R-:W-:-:S02]  /*27d0*/  FFMA.FTZ R13, R127, R125, R13 ;  /* 0x0000007d7f0d7223 */ /* 0x000fc4000001000d */
[----:B------:R-:W-:Y:S02]  /*27e0*/  FMUL.FTZ R127, R103, R127 ;  /* 0x0000007f677f7220 */ /* 0x000fe40000410000 */
[----:B------:R-:W3:Y:S01]  /*27f0*/  LDL R103, [R1+0x1b0] ;  /* 0x0001b00001677983 */ /* 0x000ee20000100800 */
[C---:B------:R-:W-:Y:S02]  /*2800*/  FADD.FTZ R219, R128.reuse, R219 ;  /* 0x000000db80db7221 */ /* 0x040fe40000010000 */
[----:B------:R-:W-:Y:S02]  /*2810*/  FFMA.FTZ R10, R128, R120, R10 ;  /* 0x00000078800a7223 */ /* 0x000fe4000001000a */
[----:B------:R-:W-:Y:S02]  /*2820*/  FMUL.FTZ R128, R102, R128 ;  /* 0x0000008066807220 */ /* 0x000fe40000410000 */
[----:B------:R-:W3:Y:S01]  /*2830*/  LDL R102, [R1+0x1ac] ;  /* 0x0001ac0001667983 */ /* 0x000ee20000100800 */
[----:B------:R-:W-:-:S02]  /*2840*/  FADD.FTZ R222, -R233, R96 ;  /* 0x00000060e9de7221 */ /* 0x000fc40000010100 */
[----:B------:R-:W-:Y:S02]  /*2850*/  FADD.FTZ R96, -R233, R112 ;  /* 0x00000070e9607221 */ /* 0x000fe40000010100 */
[----:B------:R-:W3:Y:S01]  /*2860*/  LDL R112, [R1+0x1c8] ;  /* 0x0001c80001707983 */ /* 0x000ee20000100800 */
[----:B------:R-:W-:Y:S02]  /*2870*/  FMUL.FTZ R80, R158, R234 ;  /* 0x000000ea9e507220 */ /* 0x000fe40000410000 */
[C---:B------:R-:W-:Y:S02]  /*2880*/  FADD.FTZ R207, R116.reuse, R207 ;  /* 0x000000cf74cf7221 */ /* 0x040fe40000010000 */
[----:B------:R-:W-:Y:S02]  /*2890*/  FFMA.FTZ R22, R116, R80, R22 ;  /* 0x0000005074167223 */ /* 0x000fe40000010016 */
[----:B------:R-:W-:Y:S02]  /*28a0*/  FMUL.FTZ R81, R79, R116 ;  /* 0x000000744f517220 */ /* 0x000fe40000410000 */
[----:B------:R-:W-:-:S02]  /*28b0*/  FMUL.FTZ R116, R158, R225 ;  /* 0x000000e19e747220 */ /* 0x000fc40000410000 */
[----:B------:R-:W-:Y:S02]  /*28c0*/  FADD.FTZ R192, -R233, R83 ;  /* 0x00000053e9c07221 */ /* 0x000fe40000010100 */
[C---:B------:R-:W-:Y:S02]  /*28d0*/  FADD.FTZ R237, R133.reuse, R237 ;  /* 0x000000ed85ed7221 */ /* 0x040fe40000010000 */
[----:B------:R-:W-:Y:S02]  /*28e0*/  FFMA.FTZ R7, R133, R116, R7 ;  /* 0x0000007485077223 */ /* 0x000fe40000010007 */
[----:B------:R-:W-:Y:S02]  /*28f0*/  FMUL.FTZ R133, R108, R133 ;  /* 0x000000856c857220 */ /* 0x000fe40000410000 */
[C---:B------:R-:W-:Y:S02]  /*2900*/  FMUL.FTZ R108, R158.reuse, R221 ;  /* 0x000000dd9e6c7220 */ /* 0x040fe40000410000 */
[----:B------:R-:W-:Y:S01]  /*2910*/  FMUL.FTZ R192, R158, R192 ;  /* 0x000000c09ec07220 */ /* 0x000fe20000410000 */
[----:B------:R-:W3:Y:S01]  /*2920*/  LDL R221, [R1+0x180] ;  /* 0x0001800001dd7983 */ /* 0x000ee20000100800 */
[----:B------:R-:W-:-:S02]  /*2930*/  FADD.FTZ R82, -R233, R99 ;  /* 0x00000063e9527221 */ /* 0x000fc40000010100 */
[C---:B------:R-:W-:Y:S02]  /*2940*/  FADD.FTZ R241, R137.reuse, R241 ;  /* 0x000000f189f17221 */ /* 0x040fe40000010000 */
[----:B------:R-:W-:Y:S02]  /*2950*/  FFMA.FTZ R3, R137, R108, R3 ;  /* 0x0000006c89037223 */ /* 0x000fe40000010003 */
[C---:B------:R-:W-:Y:S02]  /*2960*/  FADD.FTZ R83, -R233.reuse, R98 ;  /* 0x00000062e9537221 */ /* 0x040fe40000010100 */
[----:B------:R-:W-:Y:S02]  /*2970*/  FADD.FTZ R99, -R233, R115 ;  /* 0x00000073e9637221 */ /* 0x000fe40000010100 */
[C---:B------:R-:W-:Y:S01]  /*2980*/  FADD.FTZ R212, R123.reuse, R212 ;  /* 0x000000d47bd47221 */ /* 0x040fe20000010000 */
[----:B------:R-:W3:Y:S01]  /*2990*/  LDL R115, [R1+0x1a0] ;  /* 0x0001a00001737983 */ /* 0x000ee20000100800 */
[----:B------:R-:W-:-:S02]  /*29a0*/  FFMA.FTZ R17, R123, R192, R17 ;  /* 0x000000c07b117223 */ /* 0x000fc40000010011 */
[----:B------:R-:W-:Y:S02]  /*29b0*/  FADD.FTZ R98, -R233, R114 ;  /* 0x00000072e9627221 */ /* 0x000fe40000010100 */
[C---:B------:R-:W-:Y:S01]  /*29c0*/  FMUL.FTZ R123, R158.reuse, R227 ;  /* 0x000000e39e7b7220 */ /* 0x040fe20000410000 */
[----:B------:R-:W3:Y:S01]  /*29d0*/  LDL R114, [R1+0x19c] ;  /* 0x00019c0001727983 */ /* 0x000ee20000100800 */
[C---:B------:R-:W-:Y:S02]  /*29e0*/  FADD.FTZ R220, R131.reuse, R220 ;  /* 0x000000dc83dc7221 */ /* 0x040fe40000010000 */
[----:B------:R-:W-:Y:S02]  /*29f0*/  FFMA.FTZ R9, R131, R123, R9 ;  /* 0x0000007b83097223 */ /* 0x000fe40000010009 */
[----:B------:R-:W-:Y:S02]  /*2a00*/  FMUL.FTZ R131, R111, R131 ;  /* 0x000000836f837220 */ /* 0x000fe40000410000 */
[----:B------:R-:W-:-:S02]  /*2a10*/  FMUL.FTZ R111, R158, R83 ;  /* 0x000000539e6f7220 */ /* 0x000fc40000410000 */
[C---:B------:R-:W-:Y:S02]  /*2a20*/  FADD.FTZ R244, R138.reuse, R244 ;  /* 0x000000f48af47221 */ /* 0x040fe40000010000 */
[----:B------:R-:W-:Y:S02]  /*2a30*/  FFMA.FTZ R179, R138, R111, R179 ;  /* 0x0000006f8ab37223 */ /* 0x000fe400000100b3 */
[----:B--2---:R-:W-:Y:S02]  /*2a40*/  FMUL.FTZ R137, R104, R137 ;  /* 0x0000008968897220 */ /* 0x004fe40000410000 */
[----:B------:R-:W2:Y:S01]  /*2a50*/  LDL R104, [R1+0x198] ;  /* 0x0001980001687983 */ /* 0x000ea20000100800 */
[----:B----4-:R-:W-:-:S03]  /*2a60*/  FMUL.FTZ R138, R105, R138 ;  /* 0x0000008a698a7220 */ /* 0x010fc60000410000 */
[----:B------:R-:W4:Y:S01]  /*2a70*/  LDL R105, [R1+0x194] ;  /* 0x0001940001697983 */ /* 0x000f220000100800 */
[----:B------:R-:W-:Y:S02]  /*2a80*/  FADD.FTZ R232, -R233, R78 ;  /* 0x0000004ee9e87221 */ /* 0x000fe40000010100 */
[C---:B------:R-:W-:Y:S02]  /*2a90*/  FMUL.FTZ R78, R158.reuse, R235 ;  /* 0x000000eb9e4e7220 */ /* 0x040fe40000410000 */
[C---:B------:R-:W-:Y:S02]  /*2aa0*/  FMUL.FTZ R79, R158.reuse, R232 ;  /* 0x000000e89e4f7220 */ /* 0x040fe40000410000 */
[C---:B------:R-:W-:Y:S02]  /*2ab0*/  FADD.FTZ R206, R117.reuse, R206 ;  /* 0x000000ce75ce7221 */ /* 0x040fe40000010000 */
[----:B------:R-:W-:Y:S02]  /*2ac0*/  FFMA.FTZ R23, R117, R78, R23 ;  /* 0x0000004e75177223 */ /* 0x000fe40000010017 */
[----:B------:R-:W-:-:S02]  /*2ad0*/  FMUL.FTZ R117, R158, R224 ;  /* 0x000000e09e757220 */ /* 0x000fc40000410000 */
[C---:B------:R-:W-:Y:S02]  /*2ae0*/  FADD.FTZ R209, R118.reuse, R209 ;  /* 0x000000d176d17221 */ /* 0x040fe40000010000 */
[----:B------:R-:W-:Y:S02]  /*2af0*/  FFMA.FTZ R20, R118, R79, R20 ;  /* 0x0000004f76147223 */ /* 0x000fe40000010014 */
[----:B------:R-:W-:Y:S02]  /*2b00*/  FMUL.FTZ R86, R86, R118 ;  /* 0x0000007656567220 */ /* 0x000fe40000410000 */
[----:B------:R-:W-:Y:S02]  /*2b10*/  FMUL.FTZ R118, R158, R223 ;  /* 0x000000df9e767220 */ /* 0x000fe40000410000 */
[C---:B------:R-:W-:Y:S02]  /*2b20*/  FADD.FTZ R240, R134.reuse, R240 ;  /* 0x000000f086f07221 */ /* 0x040fe40000010000 */
[----:B------:R-:W-:-:S02]  /*2b30*/  FFMA.FTZ R4, R134, R117, R4 ;  /* 0x0000007586047223 */ /* 0x000fc40000010004 */
[----:B---3--:R-:W-:Y:S02]  /*2b40*/  FMUL.FTZ R134, R106, R134 ;  /* 0x000000866a867220 */ /* 0x008fe40000410000 */
[C---:B------:R-:W-:Y:S02]  /*2b50*/  FADD.FTZ R239, R135.reuse, R239 ;  /* 0x000000ef87ef7221 */ /* 0x040fe40000010000 */
[----:B------:R-:W-:Y:S02]  /*2b60*/  FMUL.FTZ R106, R158, R222 ;  /* 0x000000de9e6a7220 */ /* 0x000fe40000410000 */
[----:B------:R-:W-:Y:S02]  /*2b70*/  FFMA.FTZ R5, R135, R118, R5 ;  /* 0x0000007687057223 */ /* 0x000fe40000010005 */
[----:B------:R-:W-:Y:S02]  /*2b80*/  FMUL.FTZ R135, R103, R135 ;  /* 0x0000008767877220 */ /* 0x000fe40000410000 */
[----:B------:R-:W-:-:S02]  /*2b90*/  FADD.FTZ R103, RZ, R81 ;  /* 0x00000051ff677221 */ /* 0x000fc40000010000 */
[C---:B------:R-:W-:Y:S02]  /*2ba0*/  FADD.FTZ R242, R136.reuse, R242 ;  /* 0x000000f288f27221 */ /* 0x040fe40000010000 */
[----:B------:R-:W-:Y:S02]  /*2bb0*/  FFMA.FTZ R2, R136, R106, R2 ;  /* 0x0000006a88027223 */ /* 0x000fe40000010002 */
[----:B------:R-:W-:Y:S02]  /*2bc0*/  FMUL.FTZ R136, R102, R136 ;  /* 0x0000008866887220 */ /* 0x000fe40000410000 */
[----:B------:R-:W-:Y:S02]  /*2bd0*/  FFMA.FTZ R102, R80, R81, RZ ;  /* 0x0000005150667223 */ /* 0x000fe400000100ff */
[----:B------:R-:W-:Y:S02]  /*2be0*/  FADD.FTZ R103, R103, R85 ;  /* 0x0000005567677221 */ /* 0x000fe40000010000 */
[----:B------:R-:W-:-:S02]  /*2bf0*/  FFMA.FTZ R102, R78, R85, R102 ;  /* 0x000000554e667223 */ /* 0x000fc40000010066 */
[----:B------:R-:W-:Y:S02]  /*2c00*/  FADD.FTZ R103, R103, R86 ;  /* 0x0000005667677221 */ /* 0x000fe40000010000 */
[----:B------:R-:W-:Y:S02]  /*2c10*/  FFMA.FTZ R102, R79, R86, R102 ;  /* 0x000000564f667223 */ /* 0x000fe40000010066 */
[----:B------:R-:W-:Y:S02]  /*2c20*/  FADD.FTZ R83, R103, R87 ;  /* 0x0000005767537221 */ /* 0x000fe40000010000 */
[C---:B------:R-:W-:Y:S02]  /*2c30*/  FADD.FTZ R210, R121.reuse, R210 ;  /* 0x000000d279d27221 */ /* 0x040fe40000010000 */
[----:B------:R-:W-:Y:S02]  /*2c40*/  FFMA.FTZ R19, R121, R109, R19 ;  /* 0x0000006d79137223 */ /* 0x000fe40000010013 */
[----:B------:R-:W-:-:S02]  /*2c50*/  FFMA.FTZ R102, R84, R87, R102 ;  /* 0x0000005754667223 */ /* 0x000fc40000010066 */
[----:B------:R-:W-:Y:S02]  /*2c60*/  FADD.FTZ R83, R83, R119 ;  /* 0x0000007753537221 */ /* 0x000fe40000010000 */
[----:B------:R-:W-:Y:S02]  /*2c70*/  FMUL.FTZ R121, R158, R229 ;  /* 0x000000e59e797220 */ /* 0x000fe40000410000 */
[----:B------:R-:W-:Y:S02]  /*2c80*/  FFMA.FTZ R102, R107, R119, R102 ;  /* 0x000000776b667223 */ /* 0x000fe40000010066 */
[----:B------:R-:W-:Y:S02]  /*2c90*/  FADD.FTZ R83, R83, R193 ;  /* 0x000000c153537221 */ /* 0x000fe40000010000 */
[C---:B------:R-:W-:Y:S02]  /*2ca0*/  FADD.FTZ R218, R129.reuse, R218 ;  /* 0x000000da81da7221 */ /* 0x040fe40000010000 */
[----:B------:R-:W-:-:S02]  /*2cb0*/  FFMA.FTZ R11, R129, R121, R11 ;  /* 0x00000079810b7223 */ /* 0x000fc4000001000b */
[----:B------:R-:W-:Y:S02]  /*2cc0*/  FMUL.FTZ R129, R112, R129 ;  /* 0x0000008170817220 */ /* 0x000fe40000410000 */
[----:B------:R-:W-:Y:S02]  /*2cd0*/  FMUL.FTZ R112, R158, R82 ;  /* 0x000000529e707220 */ /* 0x000fe40000410000 */
[----:B------:R-:W-:Y:S02]  /*2ce0*/  FFMA.FTZ R82, R109, R193, R102 ;  /* 0x000000c16d527223 */ /* 0x000fe40000010066 */
[----:B------:R-:W-:Y:S02]  /*2cf0*/  FADD.FTZ R83, R83, R203 ;  /* 0x000000cb53537221 */ /* 0x000fe40000010000 */
[----:B------:R-:W-:Y:S02]  /*2d00*/  FFMA.FTZ R82, R110, R203, R82 ;  /* 0x000000cb6e527223 */ /* 0x000fe40000010052 */
[----:B------:R-:W-:-:S02]  /*2d10*/  FADD.FTZ R83, R83, R204 ;  /* 0x000000cc53537221 */ /* 0x000fc40000010000 */
[----:B------:R-:W-:Y:S02]  /*2d20*/  FFMA.FTZ R82, R192, R204, R82 ;  /* 0x000000ccc0527223 */ /* 0x000fe40000010052 */
[----:B------:R-:W-:Y:S02]  /*2d30*/  FADD.FTZ R83, R83, R189 ;  /* 0x000000bd53537221 */ /* 0x000fe40000010000 */
[C---:B------:R-:W-:Y:S02]  /*2d40*/  FADD.FTZ R101, -R233.reuse, R101 ;  /* 0x00000065e9657221 */ /* 0x040fe40000010100 */
[----:B------:R-:W-:Y:S02]  /*2d50*/  FADD.FTZ R100, -R233, R100 ;  /* 0x00000064e9647221 */ /* 0x000fe40000010100 */
[----:B------:R-:W-:Y:S02]  /*2d60*/  FFMA.FTZ R82, R187, R189, R82 ;  /* 0x000000bdbb527223 */ /* 0x000fe40000010052 */
[----:B------:R-:W-:-:S02]  /*2d70*/  FADD.FTZ R83, R83, R190 ;  /* 0x000000be53537221 */ /* 0x000fc40000010000 */
[C---:B------:R-:W-:Y:S02]  /*2d80*/  FMUL.FTZ R103, R158.reuse, R101 ;  /* 0x000000659e677220 */ /* 0x040fe40000410000 */
[----:B------:R-:W-:Y:S01]  /*2d90*/  FMUL.FTZ R102, R158, R100 ;  /* 0x000000649e667220 */ /* 0x000fe20000410000 */
[----:B------:R-:W3:Y:S01]  /*2da0*/  LDL R101, [R1+0x188] ;  /* 0x0001880001657983 */ /* 0x000ee20000100800 */
[----:B------:R-:W-:Y:S02]  /*2db0*/  FFMA.FTZ R82, R188, R190, R82 ;  /* 0x000000bebc527223 */ /* 0x000fe40000010052 */
[----:B------:R-:W-:Y:S01]  /*2dc0*/  FADD.FTZ R83, R83, R126 ;  /* 0x0000007e53537221 */ /* 0x000fe20000010000 */
[----:B------:R-:W3:Y:S01]  /*2dd0*/  LDL R100, [R1+0x184] ;  /* 0x0001840001647983 */ /* 0x000ee20000100800 */
[C---:B------:R-:W-:Y:S02]  /*2de0*/  FADD.FTZ R243, R139.reuse, R243 ;  /* 0x000000f38bf37221 */ /* 0x040fe40000010000 */
[----:B------:R-:W-:-:S02]  /*2df0*/  FFMA.FTZ R178, R139, R112, R178 ;  /* 0x000000708bb27223 */ /* 0x000fc400000100b2 */
[C---:B------:R-:W-:Y:S02]  /*2e00*/  FADD.FTZ R245, R141.reuse, R245 ;  /* 0x000000f58df57221 */ /* 0x040fe40000010000 */
[----:B------:R-:W-:Y:S02]  /*2e10*/  FFMA.FTZ R182, R141, R103, R182 ;  /* 0x000000678db67223 */ /* 0x000fe400000100b6 */
[----:B------:R-:W-:Y:S02]  /*2e20*/  FMUL.FTZ R139, R115, R139 ;  /* 0x0000008b738b7220 */ /* 0x000fe40000410000 */
[C---:B------:R-:W-:Y:S01]  /*2e30*/  FADD.FTZ R246, R140.reuse, R246 ;  /* 0x000000f68cf67221 */ /* 0x040fe20000010000 */
[----:B------:R-:W3:Y:S01]  /*2e40*/  LDL R115, [R1+0x190] ;  /* 0x0001900001737983 */ /* 0x000ee20000100800 */
[----:B------:R-:W-:Y:S02]  /*2e50*/  FFMA.FTZ R183, R140, R102, R183 ;  /* 0x000000668cb77223 */ /* 0x000fe400000100b7 */
[----:B------:R-:W-:-:S02]  /*2e60*/  FMUL.FTZ R140, R114, R140 ;  /* 0x0000008c728c7220 */ /* 0x000fc40000410000 */
[----:B------:R-:W-:Y:S01]  /*2e70*/  FFMA.FTZ R82, R124, R126, R82 ;  /* 0x0000007e7c527223 */ /* 0x000fe20000010052 */
[----:B------:R-:W3:Y:S03]  /*2e80*/  LDL R114, [R1+0x18c] ;  /* 0x00018c0001727983 */ /* 0x000ee60000100800 */
[----:B------:R-:W-:Y:S02]  /*2e90*/  FFMA.FTZ R82, R125, R127, R82 ;  /* 0x0000007f7d527223 */ /* 0x000fe40000010052 */
[----:B------:R-:W-:Y:S02]  /*2ea0*/  FADD.FTZ R248, R142, R248 ;  /* 0x000000f88ef87221 */ /* 0x000fe40000010000 */
[----:B------:R-:W-:Y:S02]  /*2eb0*/  FFMA.FTZ R82, R120, R128, R82 ;  /* 0x0000008078527223 */ /* 0x000fe40000010052 */
[----:B--2---:R-:W-:-:S02]  /*2ec0*/  FMUL.FTZ R141, R104, R141 ;  /* 0x0000008d688d7220 */ /* 0x004fc40000410000 */
[----:B------:R-:W-:Y:S02]  /*2ed0*/  FMUL.FTZ R104, R158, R77 ;  /* 0x0000004d9e687220 */ /* 0x000fe40000410000 */
[----:B------:R-:W-:Y:S02]  /*2ee0*/  FADD.FTZ R77, R83, R127 ;  /* 0x0000007f534d7221 */ /* 0x000fe40000010000 */
[----:B------:R-:W2:Y:S01]  /*2ef0*/  LDL.LU R83, [R1+0x4] ;  /* 0x0000040001537983 */ /* 0x000ea20000300800 */
[----:B------:R-:W-:Y:S02]  /*2f00*/  FFMA.FTZ R185, R142, R104, R185 ;  /* 0x000000688eb97223 */ /* 0x000fe400000100b9 */
[----:B----4-:R-:W-:Y:S02]  /*2f10*/  FMUL.FTZ R142, R105, R142 ;  /* 0x0000008e698e7220 */ /* 0x010fe40000410000 */
[----:B------:R-:W-:Y:S02]  /*2f20*/  FMUL.FTZ R105, R158, R76 ;  /* 0x0000004c9e697220 */ /* 0x000fe40000410000 */
[----:B------:R-:W-:-:S02]  /*2f30*/  FFMA.FTZ R76, R121, R129, R82 ;  /* 0x00000081794c7223 */ /* 0x000fc40000010052 */
[----:B------:R-:W4:Y:S01]  /*2f40*/  LDL R82, [R1+0x17c] ;  /* 0x00017c0001527983 */ /* 0x000f220000100800 */
[C---:B------:R-:W-:Y:S02]  /*2f50*/  FMUL.FTZ R88, R158.reuse, R88 ;  /* 0x000000589e587220 */ /* 0x040fe40000410000 */
[C---:B------:R-:W-:Y:S02]  /*2f60*/  FADD.FTZ R247, R143.reuse, R247 ;  /* 0x000000f78ff77221 */ /* 0x040fe40000010000 */
[----:B------:R-:W-:Y:S02]  /*2f70*/  FFMA.FTZ R184, R143, R105, R184 ;  /* 0x000000698fb87223 */ /* 0x000fe400000100b8 */
[C---:B------:R-:W-:Y:S02]  /*2f80*/  FMUL.FTZ R89, R158.reuse, R89 ;  /* 0x000000599e597220 */ /* 0x040fe40000410000 */
[----:B------:R-:W-:Y:S02]  /*2f90*/  FMUL.FTZ R90, R158, R90 ;  /* 0x0000005a9e5a7220 */ /* 0x000fe40000410000 */
[----:B------:R-:W-:-:S02]  /*2fa0*/  FADD.FTZ R250, R144, R250 ;  /* 0x000000fa90fa7221 */ /* 0x000fc40000010000 */
[----:B------:R-:W-:Y:S02]  /*2fb0*/  FFMA.FTZ R191, R144, R88, R191 ;  /* 0x0000005890bf7223 */ /* 0x000fe400000100bf */
[C---:B------:R-:W-:Y:S02]  /*2fc0*/  FADD.FTZ R249, R145.reuse, R249 ;  /* 0x000000f991f97221 */ /* 0x040fe40000010000 */
[----:B------:R-:W-:Y:S02]  /*2fd0*/  FFMA.FTZ R186, R145, R89, R186 ;  /* 0x0000005991ba7223 */ /* 0x000fe400000100ba */
[C---:B------:R-:W-:Y:S02]  /*2fe0*/  FADD.FTZ R252, R146.reuse, R252 ;  /* 0x000000fc92fc7221 */ /* 0x040fe40000010000 */
[----:B------:R-:W-:Y:S02]  /*2ff0*/  FFMA.FTZ R195, R146, R90, R195 ;  /* 0x0000005a92c37223 */ /* 0x000fe400000100c3 */
[----:B------:R-:W-:-:S04]  /*3000*/  FMUL.FTZ R92, R158, R92 ;  /* 0x0000005c9e5c7220 */ /* 0x000fc80000410000 */
[----:B------:R-:W-:Y:S02]  /*3010*/  FFMA.FTZ R197, R148, R92, R197 ;  /* 0x0000005c94c57223 */ /* 0x000fe400000100c5 */
[----:B---3--:R-:W-:Y:S02]  /*3020*/  FMUL.FTZ R145, R101, R145 ;  /* 0x0000009165917220 */ /* 0x008fe40000410000 */
[----:B------:R-:W-:Y:S02]  /*3030*/  FMUL.FTZ R146, R100, R146 ;  /* 0x0000009264927220 */ /* 0x000fe40000410000 */
[----:B------:R-:W-:Y:S02]  /*3040*/  FMUL.FTZ R143, R115, R143 ;  /* 0x0000008f738f7220 */ /* 0x000fe40000410000 */
[----:B------:R-:W3:Y:S01]  /*3050*/  LDL.LU R115, [R1] ;  /* 0x0000000001737983 */ /* 0x000ee20000300800 */
[----:B------:R-:W-:-:S03]  /*3060*/  FMUL.FTZ R144, R114, R144 ;  /* 0x0000009072907220 */ /* 0x000fc60000410000 */
[----:B------:R-:W3:Y:S04]  /*3070*/  LDL R114, [R1+0x178] ;  /* 0x0001780001727983 */ /* 0x000ee80000100800 */
[----:B------:R-:W3:Y:S04]  /*3080*/  LDL.LU R101, [R1+0xc] ;  /* 0x00000c0001657983 */ /* 0x000ee80000300800 */
[----:B------:R-:W3:Y:S01]  /*3090*/  LDL R100, [R1+0x174] ;  /* 0x0001740001647983 */ /* 0x000ee20000100800 */
[----:B--2---:R-:W-:-:S05]  /*30a0*/  FADD.FTZ R83, R148, R83 ;  /* 0x0000005394537221 */ /* 0x004fca0000010000 */
[----:B------:R0:W-:Y:S04]  /*30b0*/  STL [R1+0x4], R83 ;  /* 0x0000045301007387 */ /* 0x0001e80000100800 */
[----:B0-----:R-:W2:Y:S01]  /*30c0*/  LDL.LU R83, [R1+0x8] ;  /* 0x0000080001537983 */ /* 0x001ea20000300800 */
[----:B----4-:R-:W-:-:S03]  /*30d0*/  FMUL.FTZ R148, R82, R148 ;  /* 0x0000009452947220 */ /* 0x010fc60000410000 */
[----:B------:R-:W4:Y:S01]  /*30e0*/  LDL R82, [R1+0x170] ;  /* 0x0001700001527983 */ /* 0x000f220000100800 */
[C---:B------:R-:W-:Y:S02]  /*30f0*/  FMUL.FTZ R91, R158.reuse, R91 ;  /* 0x0000005b9e5b7220 */ /* 0x040fe40000410000 */
[C---:B------:R-:W-:Y:S01]  /*3100*/  FADD.FTZ R251, R147.reuse, R251 ;  /* 0x000000fb93fb7221 */ /* 0x040fe20000010000 */
[----:B------:R-:W4:Y:S01]  /*3110*/  LDL.LU R222, [R1+0x14] ;  /* 0x0000140001de7983 */ /* 0x000f220000300800 */
[----:B------:R-:W-:Y:S02]  /*3120*/  FFMA.FTZ R194, R147, R91, R194 ;  /* 0x0000005b93c27223 */ /* 0x000fe400000100c2 */
[----:B------:R-:W-:Y:S02]  /*3130*/  FMUL.FTZ R93, R158, R93 ;  /* 0x0000005d9e5d7220 */ /* 0x000fe40000410000 */
[----:B------:R-:W-:Y:S02]  /*3140*/  FMUL.FTZ R147, R221, R147 ;  /* 0x00000093dd937220 */ /* 0x000fe40000410000 */
[----:B------:R-:W4:Y:S01]  /*3150*/  LDL R221, [R1+0x16c] ;  /* 0x00016c0001dd7983 */ /* 0x000f220000100800 */
[----:B------:R-:W-:-:S02]  /*3160*/  FFMA.FTZ R196, R149, R93, R196 ;  /* 0x0000005d95c47223 */ /* 0x000fc400000100c4 */
[C---:B------:R-:W-:Y:S02]  /*3170*/  FMUL.FTZ R94, R158.reuse, R94 ;  /* 0x0000005e9e5e7220 */ /* 0x040fe40000410000 */
[----:B------:R-:W-:Y:S02]  /*3180*/  FMUL.FTZ R95, R158, R95 ;  /* 0x0000005f9e5f7220 */ /* 0x000fe40000410000 */
[----:B------:R-:W-:Y:S02]  /*3190*/  FFMA.FTZ R199, R150, R94, R199 ;  /* 0x0000005e96c77223 */ /* 0x000fe400000100c7 */
[----:B------:R-:W-:Y:S02]  /*31a0*/  FFMA.FTZ R198, R151, R95, R198 ;  /* 0x0000005f97c67223 */ /* 0x000fe400000100c6 */
[----:B---3--:R-:W-:-:S05]  /*31b0*/  FADD.FTZ R115, R149, R115 ;  /* 0x0000007395737221 */ /* 0x008fca0000010000 */
[----:B------:R0:W-:Y:S01]  /*31c0*/  STL [R1], R115 ;  /* 0x0000007301007387 */ /* 0x0001e20000100800 */
[----:B------:R-:W-:Y:S02]  /*31d0*/  FMUL.FTZ R149, R114, R149 ;  /* 0x0000009572957220 */ /* 0x000fe40000410000 */
[----:B------:R-:W-:Y:S01]  /*31e0*/  FADD.FTZ R101, R150, R101 ;  /* 0x0000006596657221 */ /* 0x000fe20000010000 */
[----:B0-----:R-:W3:Y:S01]  /*31f0*/  LDL.LU R115, [R1+0x10] ;  /* 0x0000100001737983 */ /* 0x001ee20000300800 */
[----:B------:R-:W-:-:S03]  /*3200*/  FMUL.FTZ R150, R100, R150 ;  /* 0x0000009664967220 */ /* 0x000fc60000410000 */
[----:B------:R-:W3:Y:S04]  /*3210*/  LDL R114, [R1+0x168] ;  /* 0x0001680001727983 */ /* 0x000ee80000100800 */
[----:B------:R0:W-:Y:S04]  /*3220*/  STL [R1+0xc], R101 ;  /* 0x00000c6501007387 */ /* 0x0001e80000100800 */
[----:B0-----:R-:W3:Y:S04]  /*3230*/  LDL.LU R101, [R1+0x1c] ;  /* 0x00001c0001657983 */ /* 0x001ee80000300800 */
[----:B------:R-:W3:Y:S01]  /*3240*/  LDL R100, [R1+0x164] ;  /* 0x0001640001647983 */ /* 0x000ee20000100800 */
[----:B--2---:R-:W-:-:S05]  /*3250*/  FADD.FTZ R83, R151, R83 ;  /* 0x0000005397537221 */ /* 0x004fca0000010000 */
[----:B------:R0:W-:Y:S01]  /*3260*/  STL [R1+0x8], R83 ;  /* 0x0000085301007387 */ /* 0x0001e20000100800 */
[----:B----4-:R-:W-:-:S03]  /*3270*/  FMUL.FTZ R151, R82, R151 ;  /* 0x0000009752977220 */ /* 0x010fc60000410000 */
[----:B0-----:R-:W2:Y:S04]  /*3280*/  LDL.LU R83, [R1+0x18] ;  /* 0x0000180001537983 */ /* 0x001ea80000300800 */
[----:B------:R-:W4:Y:S01]  /*3290*/  LDL R82, [R1+0x160] ;  /* 0x0001600001527983 */ /* 0x000f220000100800 */
        /* <DEDUP_REMOVED lines=51> */
[----:B------:R-:W-:Y:S02]  /*35d0*/  FFMA.FTZ R200, R153, R97, R200 ;  /* 0x0000006199c87223 */ /* 0x000fe400000100c8 */
[----:B------:R-:W-:Y:S02]  /*35e0*/  FMUL.FTZ R98, R158, R98 ;  /* 0x000000629e627220 */ /* 0x000fe40000410000 */
[----:B------:R-:W-:Y:S02]  /*35f0*/  FADD.FTZ R77, R77, R152 ;  /* 0x000000984d4d7221 */ /* 0x000fe40000010000 */
[----:B------:R-:W-:-:S02]  /*3600*/  FFMA.FTZ R76, R96, R152, R76 ;  /* 0x00000098604c7223 */ /* 0x000fc4000001004c */
[----:B---3--:R-:W-:Y:S02]  /*3610*/  FADD.FTZ R115, R153, R115 ;  /* 0x0000007399737221 */ /* 0x008fe40000010000 */
[----:B------:R-:W-:Y:S02]  /*3620*/  FMUL.FTZ R153, R114, R153 ;  /* 0x0000009972997220 */ /* 0x000fe40000410000 */
[----:B------:R-:W-:Y:S02]  /*3630*/  FFMA.FTZ R205, R154, R98, R205 ;  /* 0x000000629acd7223 */ /* 0x000fe400000100cd */
[----:B------:R-:W-:Y:S02]  /*3640*/  FMUL.FTZ R99, R158, R99 ;  /* 0x000000639e637220 */ /* 0x000fe40000410000 */
[----:B------:R-:W-:Y:S02]  /*3650*/  FADD.FTZ R77, R77, R153 ;  /* 0x000000994d4d7221 */ /* 0x000fe40000010000 */
[----:B------:R-:W-:Y:S01]  /*3660*/  FFMA.FTZ R76, R97, R153, R76 ;  /* 0x00000099614c7223 */ /* 0x000fe2000001004c */
[----:B------:R-:W-:Y:S01]  /*3670*/  STL [R1+0x14], R222 ;  /* 0x000014de01007387 */ /* 0x000fe20000100800 */
[----:B------:R-:W-:-:S02]  /*3680*/  FFMA.FTZ R202, R155, R99, R202 ;  /* 0x000000639bca7223 */ /* 0x000fc400000100ca */
[----:B------:R-:W-:Y:S02]  /*3690*/  FADD.FTZ R101, R154, R101 ;  /* 0x000000659a657221 */ /* 0x000fe40000010000 */
[----:B------:R-:W-:Y:S01]  /*36a0*/  FMUL.FTZ R154, R100, R154 ;  /* 0x0000009a649a7220 */ /* 0x000fe20000410000 */
[----:B------:R-:W-:Y:S03]  /*36b0*/  STL [R1+0x10], R115 ;  /* 0x0000107301007387 */ /* 0x000fe60000100800 */
[----:B------:R-:W-:Y:S02]  /*36c0*/  FADD.FTZ R77, R77, R154 ;  /* 0x0000009a4d4d7221 */ /* 0x000fe40000010000 */
[----:B------:R-:W-:Y:S01]  /*36d0*/  FFMA.FTZ R76, R98, R154, R76 ;  /* 0x0000009a624c7223 */ /* 0x000fe2000001004c */
[----:B------:R-:W-:Y:S01]  /*36e0*/  STL [R1+0x1c], R101 ;  /* 0x00001c6501007387 */ /* 0x000fe20000100800 */
[----:B--2---:R-:W-:-:S02]  /*36f0*/  FADD.FTZ R83, R155, R83 ;  /* 0x000000539b537221 */ /* 0x004fc40000010000 */
[----:B----4-:R-:W-:-:S03]  /*3700*/  FMUL.FTZ R155, R82, R155 ;  /* 0x0000009b529b7220 */ /* 0x010fc60000410000 */
[----:B------:R0:W-:Y:S01]  /*3710*/  STL [R1+0x18], R83 ;  /* 0x0000185301007387 */ /* 0x0001e20000100800 */
[----:B------:R-:W-:Y:S02]  /*3720*/  FADD.FTZ R100, R77, R155 ;  /* 0x0000009b4d647221 */ /* 0x000fe40000010000 */
[----:B0-----:R-:W-:Y:S01]  /*3730*/  FFMA.FTZ R83, R99, R155, R76 ;  /* 0x0000009b63537223 */ /* 0x001fe2000001004c */
[----:B------:R-:W-:Y:S05]  /*3740*/  BRA.DIV ~URZ, `(.L_x_13010) ;  /* 0x000049b27f007947 */ /* 0x000fea000b800000 */
[----:B------:R0:W1:Y:S02]  /*3750*/  SHFL.BFLY PT, R101, R100, 0x1, 0x1f ;  /* 0x0c201f0064657f89 */ /* 0x00006400000e0000 */
.L_x_13014:
        /* <DEDUP_REMOVED lines=18> */
.L_x_13015:
[----:B--2---:R-:W2:Y:S04]  /*3880*/  LDL R225, [R1+0x150] ;  /* 0x0001500001e17983 */ /* 0x004ea80000100800 */
[----:B------:R-:W3:Y:S04]  /*3890*/  LDL R228, [R1+0x15c] ;  /* 0x00015c0001e47983 */ /* 0x000ee80000100800 */
[----:B------:R-:W4:Y:S04]  /*38a0*/  LDL R227, [R1+0x158] ;  /* 0x0001580001e37983 */ /* 0x000f280000100800 */
[----:B------:R-:W4:Y:S01]  /*38b0*/  LDL R226, [R1+0x154] ;  /* 0x0001540001e27983 */ /* 0x000f220000100800 */
[----:B------:R-:W-:-:S02]  /*38c0*/  FADD.FTZ R101, R101, R100 ;  /* 0x0000006465657221 */ /* 0x000fc40000010000 */
[----:B0-----:R-:W-:Y:S02]  /*38d0*/  FADD.FTZ R76, R76, R83 ;  /* 0x000000534c4c7221 */ /* 0x001fe40000010000 */
[----:B-1----:R-:W-:Y:S02]  /*38e0*/  FMUL.FTZ R100, R101, c[0x0][0x1e0] ;  /* 0x0000780065647a20 */ /* 0x002fe40000410000 */
[----:B------:R-:W-:-:S03]  /*38f0*/  FMUL.FTZ R101, R76, c[0x0][0x1e0] ;  /* 0x000078004c657a20 */ /* 0x000fc60000410000 */
[----:B------:R-:W-:-:S05]  /*3900*/  FSEL R100, R100, RZ, !P0 ;  /* 0x000000ff64647208 */ /* 0x000fca0004000000 */
[----:B------:R-:W-:Y:S01]  /*3910*/  FFMA.FTZ R221, R80, R101, R100 ;  /* 0x0000006550dd7223 */ /* 0x000fe20000010064 */
[----:B------:R-:W-:-:S03]  /*3920*/  IADD3 R80, P0, R181, c[0x0][0x170], RZ ;  /* 0x00005c00b5507a10 */ /* 0x000fc60007f1e0ff */
[----:B------:R-:W-:Y:S01]  /*3930*/  FADD.FTZ R221, R81, -R221 ;  /* 0x800000dd51dd7221 */ /* 0x000fe20000010000 */
[----:B------:R-:W-:Y:S02]  /*3940*/  IADD3.X R81, R180, c[0x0][0x174], RZ, P0, !PT ;  /* 0x00005d00b4517a10 */ /* 0x000fe400007fe4ff */
[----:B------:R-:W-:Y:S02]  /*3950*/  ISETP.NE.U32.AND P0, PT, RZ, c[0x0][0x218], PT ;  /* 0x00008600ff007a0c */ /* 0x000fe40003f05070 */
[----:B------:R-:W-:Y:S01]  /*3960*/  ISETP.NE.U32.AND P1, PT, RZ, c[0x0][0x258], PT ;  /* 0x00009600ff007a0c */ /* 0x000fe20003f25070 */
[-CC-:B------:R-:W-:Y:S01]  /*3970*/  FFMA.FTZ R78, R78, R101.reuse, R100.reuse ;  /* 0x000000654e4e7223 */ /* 0x180fe20000010064 */
[----:B------:R-:W-:Y:S01]  /*3980*/  ISETP.NE.AND.EX P0, PT, RZ, c[0x0][0x21c], PT, P0 ;  /* 0x00008700ff007a0c */ /* 0x000fe20003f05300 */
[-CC-:B------:R-:W-:Y:S01]  /*3990*/  FFMA.FTZ R79, R79, R101.reuse, R100.reuse ;  /* 0x000000654f4f7223 */ /* 0x180fe20000010064 */
[----:B------:R-:W-:Y:S01]  /*39a0*/  ISETP.NE.AND.EX P1, PT, RZ, c[0x0][0x25c], PT, P1 ;  /* 0x00009700ff007a0c */ /* 0x000fe20003f25310 */
[----:B------:R-:W-:Y:S01]  /*39b0*/  FFMA.FTZ R84, R84, R101, R100 ;  /* 0x0000006554547223 */ /* 0x000fe20000010064 */
[----:B------:R-:W-:Y:S01]  /*39c0*/  ISETP.NE.U32.AND P2, PT, RZ, c[0x0][0x258], PT ;  /* 0x00009600ff007a0c */ /* 0x000fe20003f45070 */
[----:B------:R-:W-:Y:S01]  /*39d0*/  FADD.FTZ R78, R85, -R78 ;  /* 0x8000004e554e7221 */ /* 0x000fe20000010000 */
[----:B------:R-:W4:Y:S01]  /*39e0*/  LDG.E.128 R80, [R80.64] ;  /* 0x0000000450507981 */ /* 0x000f22000c1e1d00 */
[----:B------:R-:W-:-:S02]  /*39f0*/  FADD.FTZ R79, R86, -R79 ;  /* 0x8000004f564f7221 */ /* 0x000fc40000010000 */
[----:B------:R-:W-:Y:S02]  /*3a00*/  FADD.FTZ R87, R87, -R84 ;  /* 0x8000005457577221 */ /* 0x000fe40000010000 */
        /* <DEDUP_REMOVED lines=16> */
[----:B------:R-:W-:Y:S02]  /*3b10*/  IADD3 R86, P6, R176, c[0x0][0x170], RZ ;  /* 0x00005c00b0567a10 */ /* 0x000fe40007fde0ff */
[----:B------:R-:W-:Y:S02]  /*3b20*/  LOP3.LUT P5, RZ, R177, 0xff, RZ, 0xc0, !PT ;  /* 0x000000ffb1ff7812 */ /* 0x000fe400078ac0ff */
[----:B------:R-:W-:Y:S02]  /*3b30*/  IADD3.X R87, R175, c[0x0][0x174], RZ, P6, !PT ;  /* 0x00005d00af577a10 */ /* 0x000fe400037fe4ff */
[----:B0-----:R-:W-:-:S04]  /*3b40*/  IADD3 R84, P3, R181, c[0x0][0x248], RZ ;  /* 0x00009200b5547a10 */ /* 0x001fc80007f7e0ff */
[----:B------:R-:W-:Y:S02]  /*3b50*/  IADD3.X R85, R180, c[0x0][0x24c], RZ, P3, !PT ;  /* 0x00009300b4557a10 */ /* 0x000fe40001ffe4ff */
[----:B------:R-:W-:-:S04]  /*3b60*/  @P1 IADD3 R114, P3, R176, c[0x0][0x258], RZ ;  /* 0x00009600b0721a10 */ /* 0x000fc80007f7e0ff */
[----:B------:R-:W-:Y:S02]  /*3b70*/  @P1 IADD3.X R115, R175, c[0x0][0x25c], RZ, P3, !PT ;  /* 0x00009700af731a10 */ /* 0x000fe40001ffe4ff */
[C---:B------:R-:W-:Y:S02]  /*3b80*/  LOP3.LUT P3, RZ, R177.reuse, 0xff000000, RZ, 0xc0, !PT ;  /* 0xff000000b1ff7812 */ /* 0x040fe4000786c0ff */
[C---:B------:R-:W-:Y:S02]  /*3b90*/  LOP3.LUT P4, RZ, R177.reuse, 0xff00, RZ, 0xc0, !PT ;  /* 0x0000ff00b1ff7812 */ /* 0x040fe4000788c0ff */
[----:B------:R-:W-:Y:S01]  /*3ba0*/  LOP3.LUT P6, RZ, R177, 0xff0000, RZ, 0xc0, !PT ;  /* 0x00ff0000b1ff7812 */ /* 0x000fe200078cc0ff */
[-C--:B------:R-:W-:Y:S02]  /*3bb0*/  FMUL.FTZ R177, R221, R25.reuse ;  /* 0x00000019ddb17220 */ /* 0x080fe40000410000 */
[-C--:B------:R-:W-:Y:S01]  /*3bc0*/  FMUL.FTZ R221, R224, R25.reuse ;  /* 0x00000019e0dd7220 */ /* 0x080fe20000410000 */
[----:B------:R-:W-:Y:S01]  /*3bd0*/  CS2R R78, SRZ ;  /* 0x00000000004e7805 */ /* 0x000fe2000001ff00 */
[----:B------:R-:W-:Y:S01]  /*3be0*/  FMUL.FTZ R180, R222, R25 ;  /* 0x00000019deb47220 */ /* 0x000fe20000410000 */
[----:B------:R-:W4:Y:S01]  /*3bf0*/  LDL R224, [R1+0x148] ;  /* 0x0001480001e07983 */ /* 0x000f220000100800 */
[----:B------:R-:W-:-:S02]  /*3c00*/  FMUL.FTZ R221, R221, c[0x0][0x1e8] ;  /* 0x00007a00dddd7a20 */ /* 0x000fc40000410000 */
[----:B------:R-:W-:Y:S01]  /*3c10*/  FMUL.FTZ R181, R223, R25 ;  /* 0x00000019dfb57220 */ /* 0x000fe20000410000 */
[----:B------:R-:W4:Y:S04]  /*3c20*/  LDL R222, [R1+0x140] ;  /* 0x0001400001de7983 */ /* 0x000f280000100800 */
[----:B------:R-:W4:Y:S01]  /*3c30*/  LDL R223, [R1+0x144] ;  /* 0x0001440001df7983 */ /* 0x000f220000100800 */
[----:B------:R-:W-:Y:S02]  /*3c40*/  FMUL.FTZ R177, R177, c[0x0][0x1e8] ;  /* 0x00007a00b1b17a20 */ /* 0x000fe40000410000 */
[----:B------:R-:W-:Y:S02]  /*3c50*/  FMUL.FTZ R180, R180, c[0x0][0x1e8] ;  /* 0x00007a00b4b47a20 */ /* 0x000fe40000410000 */
[----:B------:R-:W-:Y:S01]  /*3c60*/  FMUL.FTZ R181, R181, c[0x0][0x1e8] ;  /* 0x00007a00b5b57a20 */ /* 0x000fe20000410000 */
[----:B------:R-:W-:Y:S01]  /*3c70*/  CS2R R76, SRZ ;  /* 0x00000000004c7805 */ /* 0x000fe2000001ff00 */
[----:B--2---:R-:W-:-:S02]  /*3c80*/  @P3 FMUL.FTZ R79, R225, R221 ;  /* 0x000000dde14f3220 */ /* 0x004fc40000410000 */
[----:B------:R-:W2:Y:S01]  /*3c90*/  LDL R225, [R1+0x14c] ;  /* 0x00014c0001e17983 */ /* 0x000ea20000100800 */
[----:B---3--:R-:W-:Y:S02]  /*3ca0*/  @P5 FMUL.FTZ R76, R228, R177 ;  /* 0x000000b1e44c5220 */ /* 0x008fe40000410000 */
[----:B----4-:R-:W-:Y:S02]  /*3cb0*/  @P4 FMUL.FTZ R77, R227, R180 ;  /* 0x000000b4e34d4220 */ /* 0x010fe40000410000 */
[----:B------:R-:W-:-:S05]  /*3cc0*/  @P6 FMUL.FTZ R78, R226, R181 ;  /* 0x000000b5e24e6220 */ /* 0x000fca0000410000 */
[----:B------:R0:W-:Y:S04]  /*3cd0*/  STG.E.128 [R84.64], R76 ;  /* 0x0000004c54007986 */ /* 0x0001e8000c101d04 */
[----:B0-----:R0:W3:Y:S01]  /*3ce0*/  LDG.E.128 R76, [R86.64] ;  /* 0x00000004564c7981 */ /* 0x0010e2000c1e1d00 */
[-CC-:B------:R-:W-:Y:S02]  /*3cf0*/  FFMA.FTZ R107, R107, R101.reuse, R100.reuse ;  /* 0x000000656b6b7223 */ /* 0x180fe40000010064 */
[-CC-:B------:R-:W-:Y:S02]  /*3d00*/  FFMA.FTZ R109, R109, R101.reuse, R100.reuse ;  /* 0x000000656d6d7223 */ /* 0x180fe40000010064 */
[-CC-:B------:R-:W-:Y:S02]  /*3d10*/  FFMA.FTZ R110, R110, R101.reuse, R100.reuse ;  /* 0x000000656e6e7223 */ /* 0x180fe40000010064 */
[----:B------:R-:W-:-:S02]  /*3d20*/  FFMA.FTZ R192, R192, R101, R100 ;  /* 0x00000065c0c07223 */ /* 0x000fc40000010064 */
[----:B------:R-:W-:Y:S02]  /*3d30*/  FADD.FTZ R107, R119, -R107 ;  /* 0x8000006b776b7221 */ /* 0x000fe40000010000 */
        /* <DEDUP_REMOVED lines=10> */
[----:B------:R-:W-:-:S02]  /*3de0*/  @P0 FADD.FTZ R204, R39, R204 ;  /* 0x000000cc27cc0221 */ /* 0x000fc40000010000 */
[----:B------:R-:W-:Y:S01]  /*3df0*/  FMUL.FTZ R80, R177, R80 ;  /* 0x00000050b1507220 */ /* 0x000fe20000410000 */
[----:B------:R-:W-:Y:S01]  /*3e00*/  SEL R84, R192, R72, P2 ;  /* 0x00000048c0547207 */ /* 0x000fe20001000000 */
[----:B------:R-:W-:Y:S01]  /*3e10*/  FMUL.FTZ R83, R83, R221 ;  /* 0x000000dd53537220 */ /* 0x000fe20000410000 */
[----:B------:R-:W-:Y:S02]  /*3e20*/  SEL R85, R193, R73, P2 ;  /* 0x00000049c1557207 */ /* 0x000fe40001000000 */
[----:B0-----:R-:W-:Y:S02]  /*3e30*/  SEL R86, R203, R74, P2 ;  /* 0x0000004acb567207 */ /* 0x001fe40001000000 */
[----:B------:R-:W-:Y:S02]  /*3e40*/  SEL R87, R204, R75, P2 ;  /* 0x0000004bcc577207 */ /* 0x000fe40001000000 */
[----:B------:R-:W-:Y:S02]  /*3e50*/  FSEL R107, R80, RZ, P5 ;  /* 0x000000ff506b7208 */ /* 0x000fe40002800000 */
[----:B------:R-:W-:Y:S01]  /*3e60*/  IADD3 R176, P5, R176, c[0x0][0x248], RZ ;  /* 0x00009200b0b07a10 */ /* 0x000fe20007fbe0ff */
[----:B------:R0:W-:Y:S01]  /*3e70*/  @P1 STG.E.128 [R114.64], R84 ;  /* 0x0000005472001986 */ /* 0x0001e2000c101d04 */
[----:B------:R-:W-:Y:S01]  /*3e80*/  FMUL.FTZ R81, R81, R180 ;  /* 0x000000b451517220 */ /* 0x000fe20000410000 */
[----:B------:R-:W-:Y:S01]  /*3e90*/  FSEL R119, R83, RZ, P3 ;  /* 0x000000ff53777208 */ /* 0x000fe20001800000 */
[----:B------:R-:W-:Y:S01]  /*3ea0*/  FMUL.FTZ R82, R82, R181 ;  /* 0x000000b552527220 */ /* 0x000fe20000410000 */
[----:B------:R-:W-:-:S02]  /*3eb0*/  IADD3.X R177, R175, c[0x0][0x24c], RZ, P5, !PT ;  /* 0x00009300afb17a10 */ /* 0x000fc40002ffe4ff */
[----:B------:R-:W-:Y:S02]  /*3ec0*/  FSEL R110, R81, RZ, P4 ;  /* 0x000000ff516e7208 */ /* 0x000fe40002000000 */
[----:B------:R-:W-:Y:S02]  /*3ed0*/  FSEL R109, R82, RZ, P6 ;  /* 0x000000ff526d7208 */ /* 0x000fe40003000000 */
[C---:B------:R-:W-:Y:S02]  /*3ee0*/  LOP3.LUT P4, RZ, R174.reuse, 0xff, RZ, 0xc0, !PT ;  /* 0x000000ffaeff7812 */ /* 0x040fe4000788c0ff */
[----:B------:R-:W-:Y:S02]  /*3ef0*/  LOP3.LUT P6, RZ, R174, 0xff00, RZ, 0xc0, !PT ;  /* 0x0000ff00aeff7812 */ /* 0x000fe400078cc0ff */
[C---:B0-----:R-:W-:Y:S02]  /*3f00*/  IADD3 R84, P3, R172.reuse, c[0x0][0x170], RZ ;  /* 0x00005c00ac547a10 */ /* 0x041fe40007f7e0ff */
[----:B------:R-:W-:-:S02]  /*3f10*/  @P1 IADD3 R114, P5, R172, c[0x0][0x258], RZ ;  /* 0x00009600ac721a10 */ /* 0x000fc40007fbe0ff */
[C---:B------:R-:W-:Y:S02]  /*3f20*/  IADD3.X R85, R173.reuse, c[0x0][0x174], RZ, P3, !PT ;  /* 0x00005d00ad557a10 */ /* 0x040fe40001ffe4ff */
[----:B------:R-:W-:Y:S02]  /*3f30*/  @P1 IADD3.X R115, R173, c[0x0][0x25c], RZ, P5, !PT ;  /* 0x00009700ad731a10 */ /* 0x000fe40002ffe4ff */
[C---:B------:R-:W-:Y:S02]  /*3f40*/  LOP3.LUT P3, RZ, R174.reuse, 0xff0000, RZ, 0xc0, !PT ;  /* 0x00ff0000aeff7812 */ /* 0x040fe4000786c0ff */
[----:B------:R-:W-:Y:S01]  /*3f50*/  LOP3.LUT P5, RZ, R174, 0xff000000, RZ, 0xc0, !PT ;  /* 0xff000000aeff7812 */ /* 0x000fe200078ac0ff */
[-C--:B------:R-:W-:Y:S02]  /*3f60*/  FMUL.FTZ R174, R192, R25.reuse ;  /* 0x00000019c0ae7220 */ /* 0x080fe40000410000 */
[-C--:B------:R-:W-:Y:S01]  /*3f70*/  FMUL.FTZ R175, R193, R25.reuse ;  /* 0x00000019c1af7220 */ /* 0x080fe20000410000 */
[----:B------:R-:W4:Y:S01]  /*3f80*/  LDL R192, [R1+0x130] ;  /* 0x0001300001c07983 */ /* 0x000f220000100800 */
[----:B------:R-:W-:-:S02]  /*3f90*/  FMUL.FTZ R180, R203, R25 ;  /* 0x00000019cbb47220 */ /* 0x000fc40000410000 */
[----:B------:R-:W-:Y:S01]  /*3fa0*/  FMUL.FTZ R181, R204, R25 ;  /* 0x00000019ccb57220 */ /* 0x000fe20000410000 */
[----:B------:R-:W4:Y:S01]  /*3fb0*/  LDL R203, [R1+0x138] ;  /* 0x0001380001cb7983 */ /* 0x000f220000100800 */
[----:B------:R-:W-:-:S03]  /*3fc0*/  FMUL.FTZ R174, R174, c[0x0][0x1e8] ;  /* 0x00007a00aeae7a20 */ /* 0x000fc60000410000 */
[----:B------:R-:W4:Y:S01]  /*3fd0*/  LDL R204, [R1+0x13c] ;  /* 0x00013c0001cc7983 */ /* 0x000f220000100800 */
[----:B------:R-:W-:-:S03]  /*3fe0*/  FMUL.FTZ R175, R175, c[0x0][0x1e8] ;  /* 0x00007a00afaf7a20 */ /* 0x000fc60000410000 */
[----:B------:R-:W4:Y:S01]  /*3ff0*/  LDL R193, [R1+0x134] ;  /* 0x0001340001c17983 */ /* 0x000f220000100800 */
[----:B------:R-:W-:Y:S02]  /*4000*/  FMUL.FTZ R180, R180, c[0x0][0x1e8] ;  /* 0x00007a00b4b47a20 */ /* 0x000fe40000410000 */
[----:B------:R-:W-:Y:S01]  /*4010*/  FMUL.FTZ R181, R181, c[0x0][0x1e8] ;  /* 0x00007a00b5b57a20 */ /* 0x000fe20000410000 */
[----:B------:R-:W-:Y:S01]  /*4020*/  CS2R R80, SRZ ;  /* 0x0000000000507805 */ /* 0x000fe2000001ff00 */
[----:B------:R-:W-:Y:S01]  /*4030*/  CS2R R82, SRZ ;  /* 0x0000000000527805 */ /* 0x000fe2000001ff00 */
[----:B------:R-:W-:Y:S02]  /*4040*/  @P6 FMUL.FTZ R81, R224, R175 ;  /* 0x000000afe0516220 */ /* 0x000fe40000410000 */
[----:B------:R-:W-:Y:S02]  /*4050*/  @P3 FMUL.FTZ R82, R223, R180 ;  /* 0x000000b4df523220 */ /* 0x000fe40000410000 */
[----:B------:R-:W-:-:S02]  /*4060*/  @P5 FMUL.FTZ R83, R222, R181 ;  /* 0x000000b5de535220 */ /* 0x000fc40000410000 */
        /* <DEDUP_REMOVED lines=8> */
[----:B--2---:R-:W-:-:S05]  /*40f0*/  @P4 FMUL.FTZ R80, R225, R174 ;  /* 0x000000aee1504220 */ /* 0x004fca0000410000 */
[----:B------:R0:W-:Y:S04]  /*4100*/  STG.E.128 [R176.64], R80 ;  /* 0x00000050b0007986 */ /* 0x0001e8000c101d04 */
[----:B0-----:R0:W2:Y:S01]  /*4110*/  LDG.E.128 R80, [R84.64] ;  /* 0x0000000454507981 */ /* 0x0010a2000c1e1d00 */
        /* <DEDUP_REMOVED lines=8> */
[----:B0-----:R-:W-:Y:S02]  /*41a0*/  SEL R84, R176, R72, P2 ;  /* 0x00000048b0547207 */ /* 0x001fe40001000000 */
[----:B------:R-:W-:Y:S02]  /*41b0*/  SEL R85, R177, R73, P2 ;  /* 0x00000049b1557207 */ /* 0x000fe40001000000 */
[----:B------:R-:W-:-:S02]  /*41c0*/  SEL R86, R187, R74, P2 ;  /* 0x0000004abb567207 */ /* 0x000fc40001000000 */
[----:B------:R-:W-:Y:S01]  /*41d0*/  SEL R87, R188, R75, P2 ;  /* 0x0000004bbc577207 */ /* 0x000fe20001000000 */
[----:B---3--:R-:W-:Y:S02]  /*41e0*/  FMUL.FTZ R76, R174, R76 ;  /* 0x0000004cae4c7220 */ /* 0x008fe40000410000 */
[----:B------:R-:W-:Y:S01]  /*41f0*/  FMUL.FTZ R77, R77, R175 ;  /* 0x000000af4d4d7220 */ /* 0x000fe20000410000 */
[----:B------:R-:W3:Y:S04]  /*4200*/  LDL R174, [R1+0x120] ;  /* 0x0001200001ae7983 */ /* 0x000ee80000100800 */
[----:B------:R0:W-:Y:S04]  /*4210*/  @P1 STG.E.128 [R114.64], R84 ;  /* 0x0000005472001986 */ /* 0x0001e8000c101d04 */
[----:B------:R-:W3:Y:S01]  /*4220*/  LDL R175, [R1+0x124] ;  /* 0x0001240001af7983 */ /* 0x000ee20000100800 */
[----:B0-----:R-:W-:-:S02]  /*4230*/  FMUL.FTZ R86, R176, R25 ;  /* 0x00000019b0567220 */ /* 0x001fc40000410000 */
[----:B------:R-:W-:Y:S01]  /*4240*/  FMUL.FTZ R87, R177, R25 ;  /* 0x00000019b1577220 */ /* 0x000fe20000410000 */
[----:B------:R-:W3:Y:S04]  /*4250*/  LDL R176, [R1+0x128] ;  /* 0x0001280001b07983 */ /* 0x000ee80000100800 */
[----:B------:R-:W3:Y:S01]  /*4260*/  LDL R177, [R1+0x12c] ;  /* 0x00012c0001b17983 */ /* 0x000ee20000100800 */
[----:B------:R-:W-:Y:S01]  /*4270*/  FMUL.FTZ R79, R79, R181 ;  /* 0x000000b54f4f7220 */ /* 0x000fe20000410000 */
[----:B------:R-:W-:Y:S01]  /*4280*/  FSEL R124, R77, RZ, P6 ;  /* 0x000000ff4d7c7208 */ /* 0x000fe20003000000 */
[----:B------:R-:W-:Y:S01]  /*4290*/  FMUL.FTZ R78, R78, R180 ;  /* 0x000000b44e4e7220 */ /* 0x000fe20000410000 */
[----:B------:R-:W-:Y:S02]  /*42a0*/  IADD3 R172, P6, R172, c[0x0][0x248], RZ ;  /* 0x00009200acac7a10 */ /* 0x000fe40007fde0ff */
[----:B------:R-:W-:Y:S01]  /*42b0*/  FSEL R125, R76, RZ, P4 ;  /* 0x000000ff4c7d7208 */ /* 0x000fe20002000000 */
[-C--:B------:R-:W-:Y:S01]  /*42c0*/  FMUL.FTZ R114, R187, R25.reuse ;  /* 0x00000019bb727220 */ /* 0x080fe20000410000 */
[----:B------:R-:W-:Y:S01]  /*42d0*/  FSEL R126, R79, RZ, P5 ;  /* 0x000000ff4f7e7208 */ /* 0x000fe20002800000 */
[----:B------:R-:W-:Y:S01]  /*42e0*/  FMUL.FTZ R115, R188, R25 ;  /* 0x00000019bc737220 */ /* 0x000fe20000410000 */
[----:B------:R-:W-:Y:S01]  /*42f0*/  IADD3 R84, P5, R170, c[0x0][0x170], RZ ;  /* 0x00005c00aa547a10 */ /* 0x000fe20007fbe0ff */
[----:B------:R-:W-:Y:S01]  /*4300*/  FMUL.FTZ R86, R86, c[0x0][0x1e8] ;  /* 0x00007a0056567a20 */ /* 0x000fe20000410000 */
[----:B------:R-:W-:Y:S01]  /*4310*/  FSEL R127, R78, RZ, P3 ;  /* 0x000000ff4e7f7208 */ /* 0x000fe20001800000 */
[----:B------:R-:W-:Y:S01]  /*4320*/  FMUL.FTZ R87, R87, c[0x0][0x1e8] ;  /* 0x00007a0057577a20 */ /* 0x000fe20000410000 */
[----:B------:R-:W-:Y:S01]  /*4330*/  IADD3.X R173, R173, c[0x0][0x24c], RZ, P6, !PT ;  /* 0x00009300adad7a10 */ /* 0x000fe200037fe4ff */
[-CC-:B------:R-:W-:Y:S01]  /*4340*/  FFMA.FTZ R123, R123, R101.reuse, R100.reuse ;  /* 0x000000657b7b7223 */ /* 0x180fe20000010064 */
[----:B------:R-:W-:Y:S01]  /*4350*/  IADD3.X R85, R169, c[0x0][0x174], RZ, P5, !PT ;  /* 0x00005d00a9557a10 */ /* 0x000fe20002ffe4ff */
[-CC-:B------:R-:W-:Y:S01]  /*4360*/  FFMA.FTZ R118, R118, R101.reuse, R100.reuse ;  /* 0x0000006576767223 */ /* 0x180fe20000010064 */
[C---:B------:R-:W-:Y:S01]  /*4370*/  LOP3.LUT P4, RZ, R171.reuse, 0xff, RZ, 0xc0, !PT ;  /* 0x000000ffabff7812 */ /* 0x040fe2000788c0ff */
[----:B------:R-:W-:Y:S01]  /*4380*/  CS2R R76, SRZ ;  /* 0x00000000004c7805 */ /* 0x000fe2000001ff00 */
[C---:B------:R-:W-:Y:S01]  /*4390*/  LOP3.LUT P3, RZ, R171.reuse, 0xff00, RZ, 0xc0, !PT ;  /* 0x0000ff00abff7812 */ /* 0x040fe2000786c0ff */
[-CC-:B------:R-:W-:Y:S01]  /*43a0*/  FFMA.FTZ R112, R112, R101.reuse, R100.reuse ;  /* 0x0000006570707223 */ /* 0x180fe20000010064 */
[----:B------:R-:W-:Y:S01]  /*43b0*/  LOP3.LUT P6, RZ, R171, 0xff0000, RZ, 0xc0, !PT ;  /* 0x00ff0000abff7812 */ /* 0x000fe200078cc0ff */
[-CC-:B------:R-:W-:Y:S01]  /*43c0*/  FFMA.FTZ R105, R105, R101.reuse, R100.reuse ;  /* 0x0000006569697223 */ /* 0x180fe20000010064 */
[----:B------:R-:W-:Y:S01]  /*43d0*/  LOP3.LUT P5, RZ, R171, 0xff000000, RZ, 0xc0, !PT ;  /* 0xff000000abff7812 */ /* 0x000fe200078ac0ff */
[----:B------:R-:W-:Y:S01]  /*43e0*/  FMUL.FTZ R114, R114, c[0x0][0x1e8] ;  /* 0x00007a0072727a20 */ /* 0x000fe20000410000 */
[----:B------:R-:W3:Y:S01]  /*43f0*/  LDL R187, [R1+0xcc] ;  /* 0x0000cc0001bb7983 */ /* 0x000ee20000100800 */
[----:B------:R-:W-:Y:S01]  /*4400*/  FMUL.FTZ R115, R115, c[0x0][0x1e8] ;  /* 0x00007a0073737a20 */ /* 0x000fe20000410000 */
[----:B------:R-:W-:Y:S01]  /*4410*/  CS2R R78, SRZ ;  /* 0x00000000004e7805 */ /* 0x000fe2000001ff00 */
[-CC-:B------:R-:W-:Y:S01]  /*4420*/  FFMA.FTZ R91, R91, R101.reuse, R100.reuse ;  /* 0x000000655b5b7223 */ /* 0x180fe20000010064 */
[----:B------:R-:W3:Y:S01]  /*4430*/  LDL R181, [R1+0xc8] ;  /* 0x0000c80001b57983 */ /* 0x000ee20000100800 */
[----:B------:R-:W-:-:S03]  /*4440*/  FFMA.FTZ R95, R95, R101, R100 ;  /* 0x000000655f5f7223 */ /* 0x000fc60000010064 */
[----:B------:R-:W3:Y:S01]  /*4450*/  LDL R180, [R1+0xc4] ;  /* 0x0000c40001b47983 */ /* 0x000ee20000100800 */
[----:B----4-:R-:W-:Y:S02]  /*4460*/  @P3 FMUL.FTZ R77, R203, R87 ;  /* 0x00000057cb4d3220 */ /* 0x010fe40000410000 */
[----:B------:R-:W-:Y:S02]  /*4470*/  @P5 FMUL.FTZ R79, R192, R115 ;  /* 0x00000073c04f5220 */ /* 0x000fe40000410000 */
[----:B------:R-:W-:Y:S02]  /*4480*/  @P4 FMUL.FTZ R76, R204, R86 ;  /* 0x00000056cc4c4220 */ /* 0x000fe40000410000 */
[----:B------:R-:W-:-:S05]  /*4490*/  @P6 FMUL.FTZ R78, R193, R114 ;  /* 0x00000072c14e6220 */ /* 0x000fca0000410000 */
[----:B------:R0:W-:Y:S04]  /*44a0*/  STG.E.128 [R172.64], R76 ;  /* 0x0000004cac007986 */ /* 0x0001e8000c101d04 */
[----:B0-----:R0:W4:Y:S04]  /*44b0*/  LDG.E.128 R76, [R84.64] ;  /* 0x00000004544c7981 */ /* 0x001128000c1e1d00 */
[----:B------:R-:W4:Y:S04]  /*44c0*/  LDL R173, [R1+0x114] ;  /* 0x0001140001ad7983 */ /* 0x000f280000100800 */
[----:B------:R-:W4:Y:S01]  /*44d0*/  LDL R172, [R1+0x110] ;  /* 0x0001100001ac7983 */ /* 0x000f220000100800 */
[----:B0-----:R-:W-:-:S02]  /*44e0*/  FFMA.FTZ R85, R120, R101, R100 ;  /* 0x0000006578557223 */ /* 0x001fc40000010064 */
[-CC-:B------:R-:W-:Y:S02]  /*44f0*/  FFMA.FTZ R120, R121, R101.reuse, R100.reuse ;  /* 0x0000006579787223 */ /* 0x180fe40000010064 */
[----:B------:R-:W-:Y:S02]  /*4500*/  FFMA.FTZ R121, R122, R101, R100 ;  /* 0x000000657a797223 */ /* 0x000fe40000010064 */
[----:B------:R-:W-:Y:S02]  /*4510*/  FADD.FTZ R85, R128, -R85 ;  /* 0x8000005580557221 */ /* 0x000fe40000010000 */
[----:B------:R-:W-:Y:S02]  /*4520*/  FADD.FTZ R120, R129, -R120 ;  /* 0x8000007881787221 */ /* 0x000fe40000010000 */
[----:B------:R-:W-:Y:S02]  /*4530*/  FADD.FTZ R121, R130, -R121 ;  /* 0x8000007982797221 */ /* 0x000fe40000010000 */
[----:B------:R-:W-:-:S02]  /*4540*/  FMUL.FTZ R120, R158, R120 ;  /* 0x000000789e787220 */ /* 0x000fc40000410000 */
[----:B------:R-:W-:Y:S02]  /*4550*/  FMUL.FTZ R121, R158, R121 ;  /* 0x000000799e797220 */ /* 0x000fe40000410000 */
[----:B------:R-:W-:Y:S02]  /*4560*/  @P0 FADD.FTZ R120, R45, R120 ;  /* 0x000000782d780221 */ /* 0x000fe40000010000 */
[----:B------:R-:W-:Y:S02]  /*4570*/  @P0 FADD.FTZ R121, R46, R121 ;  /* 0x000000792e790221 */ /* 0x000fe40000010000 */
[----:B--2---:R-:W-:Y:S02]  /*4580*/  FMUL.FTZ R128, R86, R80 ;  /* 0x0000005056807220 */ /* 0x004fe40000410000 */
[----:B------:R-:W-:Y:S02]  /*4590*/  FMUL.FTZ R81, R81, R87 ;  /* 0x0000005751517220 */ /* 0x000fe40000410000 */
[----:B------:R-:W-:-:S02]  /*45a0*/  FADD.FTZ R80, R131, -R123 ;  /* 0x8000007b83507221 */ /* 0x000fc40000010000 */
[----:B------:R-:W-:Y:S01]  /*45b0*/  FMUL.FTZ R82, R82, R114 ;  /* 0x0000007252527220 */ /* 0x000fe20000410000 */
[----:B------:R-:W-:Y:S01]  /*45c0*/  FSEL R129, R81, RZ, P3 ;  /* 0x000000ff51817208 */ /* 0x000fe20001800000 */
[----:B------:R-:W-:Y:S01]  /*45d0*/  FMUL.FTZ R83, R83, R115 ;  /* 0x0000007353537220 */ /* 0x000fe20000410000 */
[----:B------:R-:W-:Y:S01]  /*45e0*/  @P1 IADD3 R86, P3, R170, c[0x0][0x258], RZ ;  /* 0x00009600aa561a10 */ /* 0x000fe20007f7e0ff */
[C---:B------:R-:W-:Y:S02]  /*45f0*/  FMUL.FTZ R114, R158.reuse, R85 ;  /* 0x000000559e727220 */ /* 0x040fe40000410000 */
[----:B------:R-:W-:Y:S01]  /*4600*/  FMUL.FTZ R115, R158, R80 ;  /* 0x000000509e737220 */ /* 0x000fe20000410000 */
[----:B------:R-:W-:Y:S01]  /*4610*/  FSEL R131, R83, RZ, P5 ;  /* 0x000000ff53837208 */ /* 0x000fe20002800000 */
[----:B------:R-:W-:Y:S01]  /*4620*/  @P0 FADD.FTZ R114, R44, R114 ;  /* 0x000000722c720221 */ /* 0x000fe20000010000 */
[----:B------:R-:W-:Y:S01]  /*4630*/  @P1 IADD3.X R87, R169, c[0x0][0x25c], RZ, P3, !PT ;  /* 0x00009700a9571a10 */ /* 0x000fe20001ffe4ff */
[----:B------:R-:W-:Y:S01]  /*4640*/  @P0 FADD.FTZ R115, R47, R115 ;  /* 0x000000732f730221 */ /* 0x000fe20000010000 */
[----:B------:R-:W-:-:S02]  /*4650*/  IADD3 R170, P5, R170, c[0x0][0x248], RZ ;  /* 0x00009200aaaa7a10 */ /* 0x000fc40007fbe0ff */
[----:B------:R-:W-:Y:S02]  /*4660*/  IADD3 R84, P3, R167, c[0x0][0x170], RZ ;  /* 0x00005c00a7547a10 */ /* 0x000fe40007f7e0ff */
[----:B------:R-:W-:Y:S02]  /*4670*/  FSEL R130, R82, RZ, P6 ;  /* 0x000000ff52827208 */ /* 0x000fe40003000000 */
[----:B------:R-:W-:Y:S02]  /*4680*/  SEL R80, R114, R72, P2 ;  /* 0x0000004872507207 */ /* 0x000fe40001000000 */
[----:B------:R-:W-:Y:S02]  /*4690*/  SEL R81, R120, R73, P2 ;  /* 0x0000004978517207 */ /* 0x000fe40001000000 */
[----:B------:R-:W-:Y:S02]  /*46a0*/  SEL R82, R121, R74, P2 ;  /* 0x0000004a79527207 */ /* 0x000fe40001000000 */
[----:B------:R-:W-:-:S02]  /*46b0*/  SEL R83, R115, R75, P2 ;  /* 0x0000004b73537207 */ /* 0x000fc40001000000 */
[----:B------:R-:W-:Y:S02]  /*46c0*/  FSEL R128, R128, RZ, P4 ;  /* 0x000000ff80807208 */ /* 0x000fe40002000000 */
[----:B------:R-:W-:Y:S02]  /*46d0*/  IADD3.X R171, R169, c[0x0][0x24c], RZ, P5, !PT ;  /* 0x00009300a9ab7a10 */ /* 0x000fe40002ffe4ff */
[----:B------:R-:W-:Y:S02]  /*46e0*/  IADD3.X R85, R166, c[0x0][0x174], RZ, P3, !PT ;  /* 0x00005d00a6557a10 */ /* 0x000fe40001ffe4ff */
[C---:B------:R-:W-:Y:S02]  /*46f0*/  LOP3.LUT P4, RZ, R168.reuse, 0xff, RZ, 0xc0, !PT ;  /* 0x000000ffa8ff7812 */ /* 0x040fe4000788c0ff */
[C---:B------:R-:W-:Y:S02]  /*4700*/  LOP3.LUT P6, RZ, R168.reuse, 0xff00, RZ, 0xc0, !PT ;  /* 0x0000ff00a8ff7812 */ /* 0x040fe400078cc0ff */
[----:B------:R-:W-:-:S02]  /*4710*/  LOP3.LUT P5, RZ, R168, 0xff0000, RZ, 0xc0, !PT ;  /* 0x00ff0000a8ff7812 */ /* 0x000fc400078ac0ff */
[----:B------:R-:W-:Y:S01]  /*4720*/  LOP3.LUT P3, RZ, R168, 0xff000000, RZ, 0xc0, !PT ;  /* 0xff000000a8ff7812 */ /* 0x000fe2000786c0ff */
[----:B------:R0:W-:Y:S01]  /*4730*/  @P1 STG.E.128 [R86.64], R80 ;  /* 0x0000005056001986 */ /* 0x0001e2000c101d04 */
[----:B------:R-:W-:-:S04]  /*4740*/  FMUL.FTZ R115, R115, R25 ;  /* 0x0000001973737220 */ /* 0x000fc80000410000 */
[----:B------:R-:W-:Y:S02]  /*4750*/  FMUL.FTZ R115, R115, c[0x0][0x1e8] ;  /* 0x00007a0073737a20 */ /* 0x000fe40000410000 */
[-C--:B0-----:R-:W-:Y:S02]  /*4760*/  FMUL.FTZ R86, R114, R25.reuse ;  /* 0x0000001972567220 */ /* 0x081fe40000410000 */
[-C--:B------:R-:W-:Y:S02]  /*4770*/  FMUL.FTZ R87, R120, R25.reuse ;  /* 0x0000001978577220 */ /* 0x080fe40000410000 */
[----:B------:R-:W-:Y:S02]  /*4780*/  FMUL.FTZ R114, R121, R25 ;  /* 0x0000001979727220 */ /* 0x000fe40000410000 */
[----:B------:R-:W-:Y:S02]  /*4790*/  FMUL.FTZ R86, R86, c[0x0][0x1e8] ;  /* 0x00007a0056567a20 */ /* 0x000fe40000410000 */
[----:B------:R-:W-:-:S02]  /*47a0*/  FMUL.FTZ R87, R87, c[0x0][0x1e8] ;  /* 0x00007a0057577a20 */ /* 0x000fc40000410000 */
[----:B------:R-:W-:Y:S01]  /*47b0*/  FMUL.FTZ R114, R114, c[0x0][0x1e8] ;  /* 0x00007a0072727a20 */ /* 0x000fe20000410000 */
[----:B------:R-:W-:Y:S01]  /*47c0*/  CS2R R80, SRZ ;  /* 0x0000000000507805 */ /* 0x000fe2000001ff00 */
[----:B------:R-:W-:Y:S01]  /*47d0*/  CS2R R82, SRZ ;  /* 0x0000000000527805 */ /* 0x000fe2000001ff00 */
[----:B---3--:R-:W-:Y:S02]  /*47e0*/  @P4 FMUL.FTZ R80, R177, R86 ;  /* 0x00000056b1504220 */ /* 0x008fe40000410000 */
[----:B------:R-:W-:Y:S01]  /*47f0*/  @P6 FMUL.FTZ R81, R176, R87 ;  /* 0x00000057b0516220 */ /* 0x000fe20000410000 */
[----:B------:R-:W2:Y:S01]  /*4800*/  LDL R177, [R1+0xc0] ;  /* 0x0000c00001b17983 */ /* 0x000ea20000100800 */
[----:B------:R-:W-:Y:S02]  /*4810*/  @P5 FMUL.FTZ R82, R175, R114 ;  /* 0x00000072af525220 */ /* 0x000fe40000410000 */
[----:B------:R-:W-:Y:S01]  /*4820*/  @P3 FMUL.FTZ R83, R174, R115 ;  /* 0x00000073ae533220 */ /* 0x000fe20000410000 */
[----:B------:R-:W3:Y:S04]  /*4830*/  LDL R175, [R1+0x11c] ;  /* 0x00011c0001af7983 */ /* 0x000ee80000100800 */
[----:B------:R-:W2:Y:S04]  /*4840*/  LDL R174, [R1+0x118] ;  /* 0x0001180001ae7983 */ /* 0x000ea80000100800 */
[----:B------:R0:W-:Y:S04]  /*4850*/  STG.E.128 [R170.64], R80 ;  /* 0x00000050aa007986 */ /* 0x0001e8000c101d04 */
[----:B0-----:R0:W2:Y:S02]  /*4860*/  LDG.E.128 R80, [R84.64] ;  /* 0x0000000454507981 */ /* 0x0010a4000c1e1d00 */
[----:B0-----:R-:W-:-:S02]  /*4870*/  FFMA.FTZ R84, R113, R101, R100 ;  /* 0x0000006571547223 */ /* 0x001fc40000010064 */
[----:B------:R-:W-:Y:S02]  /*4880*/  FFMA.FTZ R85, R116, R101, R100 ;  /* 0x0000006574557223 */ /* 0x000fe40000010064 */
[----:B------:R-:W-:Y:S02]  /*4890*/  FADD.FTZ R84, R132, -R84 ;  /* 0x8000005484547221 */ /* 0x000fe40000010000 */
[----:B------:R-:W-:Y:S01]  /*48a0*/  FADD.FTZ R85, R133, -R85 ;  /* 0x8000005585557221 */ /* 0x000fe20000010000 */
[----:B------:R-:W2:Y:S04]  /*48b0*/  LDL R132, [R1+0x100] ;  /* 0x0001000001847983 */ /* 0x000ea80000100800 */
[----:B------:R-:W2:Y:S01]  /*48c0*/  LDL R133, [R1+0x104] ;  /* 0x0001040001857983 */ /* 0x000ea20000100800 */
[----:B----4-:R-:W-:-:S02]  /*48d0*/  FMUL.FTZ R77, R77, R87 ;  /* 0x000000574d4d7220 */ /* 0x010fc40000410000 */
[----:B------:R-:W-:Y:S02]  /*48e0*/  FMUL.FTZ R78, R78, R114 ;  /* 0x000000724e4e7220 */ /* 0x000fe40000410000 */
[----:B------:R-:W-:Y:S02]  /*48f0*/  FMUL.FTZ R76, R86, R76 ;  /* 0x0000004c564c7220 */ /* 0x000fe40000410000 */
[----:B------:R-:W-:Y:S02]  /*4900*/  FMUL.FTZ R79, R79, R115 ;  /* 0x000000734f4f7220 */ /* 0x000fe40000410000 */
[----:B------:R-:W-:Y:S01]  /*4910*/  FFMA.FTZ R86, R117, R101, R100 ;  /* 0x0000006575567223 */ /* 0x000fe20000010064 */
[----:B------:R-:W-:Y:S01]  /*4920*/  FSEL R169, R77, RZ, P6 ;  /* 0x000000ff4da97208 */ /* 0x000fe20003000000 */
[----:B------:R-:W-:Y:S01]  /*4930*/  FADD.FTZ R118, R135, -R118 ;  /* 0x8000007687767221 */ /* 0x000fe20000010000 */
[----:B------:R-:W-:Y:S01]  /*4940*/  FSEL R168, R78, RZ, P5 ;  /* 0x000000ff4ea87208 */ /* 0x000fe20002800000 */
[----:B------:R-:W-:Y:S01]  /*4950*/  FADD.FTZ R86, R134, -R86 ;  /* 0x8000005686567221 */ /* 0x000fe20000010000 */
[C---:B------:R-:W-:Y:S01]  /*4960*/  @P1 IADD3 R114, P6, R167.reuse, c[0x0][0x258], RZ ;  /* 0x00009600a7721a10 */ /* 0x040fe20007fde0ff */
[C---:B------:R-:W-:Y:S01]  /*4970*/  FMUL.FTZ R84, R158.reuse, R84 ;  /* 0x000000549e547220 */ /* 0x040fe20000410000 */
[----:B------:R-:W-:Y:S01]  /*4980*/  IADD3 R120, P5, R167, c[0x0][0x248], RZ ;  /* 0x00009200a7787a10 */ /* 0x000fe20007fbe0ff */
[C---:B------:R-:W-:Y:S01]  /*4990*/  FMUL.FTZ R85, R158.reuse, R85 ;  /* 0x000000559e557220 */ /* 0x040fe20000410000 */
[----:B------:R-:W-:Y:S01]  /*49a0*/  FSEL R167, R79, RZ, P3 ;  /* 0x000000ff4fa77208 */ /* 0x000fe20001800000 */
[----:B------:R-:W-:Y:S01]  /*49b0*/  FMUL.FTZ R87, R158, R118 ;  /* 0x000000769e577220 */ /* 0x000fe20000410000 */
[----:B------:R-:W-:Y:S01]  /*49c0*/  IADD3 R122, P3, R164, c[0x0][0x170], RZ ;  /* 0x00005c00a47a7a10 */ /* 0x000fe20007f7e0ff */
[----:B------:R-:W-:Y:S01]  /*49d0*/  FMUL.FTZ R86, R158, R86 ;  /* 0x000000569e567220 */ /* 0x000fe20000410000 */
[----:B------:R-:W-:Y:S01]  /*49e0*/  FSEL R170, R76, RZ, P4 ;  /* 0x000000ff4caa7208 */ /* 0x000fe20002000000 */
[----:B------:R-:W4:Y:S01]  /*49f0*/  LDL R135, [R1+0x10c] ;  /* 0x00010c0001877983 */ /* 0x000f220000100800 */
[----:B------:R-:W-:-:S02]  /*4a00*/  @P1 IADD3.X R115, R166, c[0x0][0x25c], RZ, P6, !PT ;  /* 0x00009700a6731a10 */ /* 0x000fc400037fe4ff */
[----:B------:R-:W-:Y:S01]  /*4a10*/  IADD3.X R121, R166, c[0x0][0x24c], RZ, P5, !PT ;  /* 0x00009300a6797a10 */ /* 0x000fe20002ffe4ff */
[----:B------:R-:W4:Y:S01]  /*4a20*/  LDL R134, [R1+0x108] ;  /* 0x0001080001867983 */ /* 0x000f220000100800 */
[----:B------:R-:W-:Y:S01]  /*4a30*/  IADD3.X R123, R163, c[0x0][0x174], RZ, P3, !PT ;  /* 0x00005d00a37b7a10 */ /* 0x000fe20001ffe4ff */
[----:B------:R-:W-:Y:S01]  /*4a40*/  @P0 FADD.FTZ R84, R48, R84 ;  /* 0x0000005430540221 */ /* 0x000fe20000010000 */
[----:B------:R-:W-:Y:S01]  /*4a50*/  LOP3.LUT P4, RZ, R165, 0xff, RZ, 0xc0, !PT ;  /* 0x000000ffa5ff7812 */ /* 0x000fe2000788c0ff */
[----:B------:R-:W-:Y:S01]  /*4a60*/  @P0 FADD.FTZ R85, R49, R85 ;  /* 0x0000005531550221 */ /* 0x000fe20000010000 */
[C---:B------:R-:W-:Y:S01]  /*4a70*/  LOP3.LUT P6, RZ, R165.reuse, 0xff00, RZ, 0xc0, !PT ;  /* 0x0000ff00a5ff7812 */ /* 0x040fe200078cc0ff */
[----:B------:R-:W-:Y:S01]  /*4a80*/  @P0 FADD.FTZ R86, R50, R86 ;  /* 0x0000005632560221 */ /* 0x000fe20000010000 */
[----:B------:R-:W-:Y:S01]  /*4a90*/  LOP3.LUT P5, RZ, R165, 0xff0000, RZ, 0xc0, !PT ;  /* 0x00ff0000a5ff7812 */ /* 0x000fe200078ac0ff */
[----:B------:R-:W-:Y:S01]  /*4aa0*/  @P0 FADD.FTZ R87, R51, R87 ;  /* 0x0000005733570221 */ /* 0x000fe20000010000 */
[----:B------:R-:W-:Y:S01]  /*4ab0*/  LOP3.LUT P3, RZ, R165, 0xff000000, RZ, 0xc0, !PT ;  /* 0xff000000a5ff7812 */ /* 0x000fe2000786c0ff */
[----:B------:R-:W-:-:S02]  /*4ac0*/  FMUL.FTZ R113, R84, R25 ;  /* 0x0000001954717220 */ /* 0x000fc40000410000 */
[-C--:B------:R-:W-:Y:S02]  /*4ad0*/  FMUL.FTZ R116, R85, R25.reuse ;  /* 0x0000001955747220 */ /* 0x080fe40000410000 */
[-C--:B------:R-:W-:Y:S02]  /*4ae0*/  FMUL.FTZ R117, R86, R25.reuse ;  /* 0x0000001956757220 */ /* 0x080fe40000410000 */
[----:B------:R-:W-:Y:S02]  /*4af0*/  FMUL.FTZ R118, R87, R25 ;  /* 0x0000001957767220 */ /* 0x000fe40000410000 */
[----:B------:R-:W-:Y:S02]  /*4b00*/  FMUL.FTZ R113, R113, c[0x0][0x1e8] ;  /* 0x00007a0071717a20 */ /* 0x000fe40000410000 */
[----:B------:R-:W-:Y:S02]  /*4b10*/  FMUL.FTZ R116, R116, c[0x0][0x1e8] ;  /* 0x00007a0074747a20 */ /* 0x000fe40000410000 */
[----:B------:R-:W-:-:S02]  /*4b20*/  FMUL.FTZ R117, R117, c[0x0][0x1e8] ;  /* 0x00007a0075757a20 */ /* 0x000fc40000410000 */
[----:B------:R-:W-:Y:S01]  /*4b30*/  FMUL.FTZ R118, R118, c[0x0][0x1e8] ;  /* 0x00007a0076767a20 */ /* 0x000fe20000410000 */
[----:B------:R-:W-:Y:S01]  /*4b40*/  CS2R R76, SRZ ;  /* 0x00000000004c7805 */ /* 0x000fe2000001ff00 */
[----:B------:R-:W-:Y:S01]  /*4b50*/  CS2R R78, SRZ ;  /* 0x00000000004e7805 */ /* 0x000fe2000001ff00 */
[----:B------:R-:W-:Y:S01]  /*4b60*/  SEL R84, R84, R72, P2 ;  /* 0x0000004854547207 */ /* 0x000fe20001000000 */
[----:B------:R-:W-:Y:S01]  /*4b70*/  @P5 FMUL.FTZ R78, R173, R117 ;  /* 0x00000075ad4e5220 */ /* 0x000fe20000410000 */
[----:B------:R-:W-:Y:S01]  /*4b80*/  SEL R85, R85, R73, P2 ;  /* 0x0000004955557207 */ /* 0x000fe20001000000 */
[----:B------:R-:W-:Y:S01]  /*4b90*/  @P3 FMUL.FTZ R79, R172, R118 ;  /* 0x00000076ac4f3220 */ /* 0x000fe20000410000 */
[----:B------:R-:W-:Y:S02]  /*4ba0*/  SEL R86, R86, R74, P2 ;  /* 0x0000004a56567207 */ /* 0x000fe40001000000 */
[----:B------:R-:W-:-:S05]  /*4bb0*/  SEL R87, R87, R75, P2 ;  /* 0x0000004b57577207 */ /* 0x000fca0001000000 */
[----:B------:R0:W-:Y:S01]  /*4bc0*/  @P1 STG.E.128 [R114.64], R84 ;  /* 0x0000005472001986 */ /* 0x0001e2000c101d04 */
[----:B------:R-:W-:Y:S02]  /*4bd0*/  FADD.FTZ R112, R139, -R112 ;  /* 0x800000708b707221 */ /* 0x000fe40000010000 */
[----:B0-----:R-:W-:-:S04]  /*4be0*/  FFMA.FTZ R86, R111, R101, R100 ;  /* 0x000000656f567223 */ /* 0x001fc80000010064 */
[----:B------:R-:W-:Y:S02]  /*4bf0*/  FADD.FTZ R86, R138, -R86 ;  /* 0x800000568a567221 */ /* 0x000fe40000010000 */
[C---:B------:R-:W-:Y:S02]  /*4c00*/  FMUL.FTZ R87, R158.reuse, R112 ;  /* 0x000000709e577220 */ /* 0x040fe40000410000 */
[----:B------:R-:W-:Y:S02]  /*4c10*/  FMUL.FTZ R86, R158, R86 ;  /* 0x000000569e567220 */ /* 0x000fe40000410000 */
[----:B------:R-:W-:Y:S02]  /*4c20*/  @P0 FADD.FTZ R87, R55, R87 ;  /* 0x0000005737570221 */ /* 0x000fe40000010000 */
[----:B------:R-:W-:Y:S02]  /*4c30*/  @P0 FADD.FTZ R86, R54, R86 ;  /* 0x0000005636560221 */ /* 0x000fe40000010000 */
[----:B------:R-:W-:-:S02]  /*4c40*/  FMUL.FTZ R112, R87, R25 ;  /* 0x0000001957707220 */ /* 0x000fc40000410000 */
[----:B------:R-:W-:Y:S02]  /*4c50*/  FMUL.FTZ R111, R86, R25 ;  /* 0x00000019566f7220 */ /* 0x000fe40000410000 */
[----:B------:R-:W-:Y:S02]  /*4c60*/  FMUL.FTZ R112, R112, c[0x0][0x1e8] ;  /* 0x00007a0070707a20 */ /* 0x000fe40000410000 */
[----:B------:R-:W-:Y:S02]  /*4c70*/  FMUL.FTZ R111, R111, c[0x0][0x1e8] ;  /* 0x00007a006f6f7a20 */ /* 0x000fe40000410000 */
[----:B---3--:R-:W-:Y:S02]  /*4c80*/  @P4 FMUL.FTZ R76, R175, R113 ;  /* 0x00000071af4c4220 */ /* 0x008fe40000410000 */
[----:B--2---:R-:W-:-:S05]  /*4c90*/  @P6 FMUL.FTZ R77, R174, R116 ;  /* 0x00000074ae4d6220 */ /* 0x004fca0000410000 */
[----:B------:R0:W-:Y:S01]  /*4ca0*/  STG.E.128 [R120.64], R76 ;  /* 0x0000004c78007986 */ /* 0x0001e2000c101d04 */
[----:B------:R-:W-:-:S03]  /*4cb0*/  FMUL.FTZ R81, R81, R116 ;  /* 0x0000007451517220 */ /* 0x000fc60000410000 */
[----:B0-----:R0:W2:Y:S01]  /*4cc0*/  LDG.E.128 R76, [R122.64] ;  /* 0x000000047a4c7981 */ /* 0x0010a2000c1e1d00 */
[----:B------:R-:W-:Y:S02]  /*4cd0*/  FMUL.FTZ R82, R82, R117 ;  /* 0x0000007552527220 */ /* 0x000fe40000410000 */
[----:B------:R-:W-:Y:S01]  /*4ce0*/  FMUL.FTZ R83, R83, R118 ;  /* 0x0000007653537220 */ /* 0x000fe20000410000 */
[----:B------:R-:W-:Y:S02]  /*4cf0*/  FSEL R120, R81, RZ, P6 ;  /* 0x000000ff51787208 */ /* 0x000fe40003000000 */
[----:B------:R-:W-:Y:S02]  /*4d00*/  @P1 IADD3 R114, P6, R164, c[0x0][0x258], RZ ;  /* 0x00009600a4721a10 */ /* 0x000fe40007fde0ff */
[----:B------:R-:W-:Y:S02]  /*4d10*/  FSEL R118, R82, RZ, P5 ;  /* 0x000000ff52767208 */ /* 0x000fe40002800000 */
[----:B0-----:R-:W-:-:S02]  /*4d20*/  FSEL R122, R83, RZ, P3 ;  /* 0x000000ff537a7208 */ /* 0x001fc40001800000 */
[----:B------:R-:W-:Y:S02]  /*4d30*/  IADD3 R164, P5, R164, c[0x0][0x248], RZ ;  /* 0x00009200a4a47a10 */ /* 0x000fe40007fbe0ff */
[----:B------:R-:W-:Y:S02]  /*4d40*/  IADD3 R116, P3, R156, c[0x0][0x170], RZ ;  /* 0x00005c009c747a10 */ /* 0x000fe40007f7e0ff */
[----:B------:R-:W-:Y:S02]  /*4d50*/  IADD3.X R165, R163, c[0x0][0x24c], RZ, P5, !PT ;  /* 0x00009300a3a57a10 */ /* 0x000fe40002ffe4ff */
[----:B------:R-:W-:Y:S02]  /*4d60*/  IADD3.X R117, R161, c[0x0][0x174], RZ, P3, !PT ;  /* 0x00005d00a1757a10 */ /* 0x000fe40001ffe4ff */
[C---:B------:R-:W-:Y:S02]  /*4d70*/  LOP3.LUT P5, RZ, R162.reuse, 0xff0000, RZ, 0xc0, !PT ;  /* 0x00ff0000a2ff7812 */ /* 0x040fe400078ac0ff */
[----:B------:R-:W-:Y:S01]  /*4d80*/  LOP3.LUT P3, RZ, R162, 0xff000000, RZ, 0xc0, !PT ;  /* 0xff000000a2ff7812 */ /* 0x000fe2000786c0ff */
[----:B------:R-:W-:-:S10]  /*4d90*/  CS2R R82, SRZ ;  /* 0x0000000000527805 */ /* 0x000fd4000001ff00 */
[----:B------:R-:W-:Y:S02]  /*4da0*/  @P5 FMUL.FTZ R82, R133, R111 ;  /* 0x0000006f85525220 */ /* 0x000fe40000410000 */
[----:B------:R-:W-:Y:S01]  /*4db0*/  @P3 FMUL.FTZ R83, R132, R112 ;  /* 0x0000007084533220 */ /* 0x000fe20000410000 */
[----:B------:R-:W3:Y:S04]  /*4dc0*/  LDL R133, [R1+0xf4] ;  /* 0x0000f40001857983 */ /* 0x000ee80000100800 */
[----:B------:R-:W3:Y:S01]  /*4dd0*/  LDL R132, [R1+0xf0] ;  /* 0x0000f00001847983 */ /* 0x000ee20000100800 */
[-CC-:B------:R-:W-:Y:S02]  /*4de0*/  FFMA.FTZ R84, R106, R101.reuse, R100.reuse ;  /* 0x000000656a547223 */ /* 0x180fe40000010064 */
[----:B------:R-:W-:-:S02]  /*4df0*/  FFMA.FTZ R85, R108, R101, R100 ;  /* 0x000000656c557223 */ /* 0x000fc40000010064 */
[----:B------:R-:W-:Y:S02]  /*4e00*/  FADD.FTZ R84, R136, -R84 ;  /* 0x8000005488547221 */ /* 0x000fe40000010000 */
[----:B------:R-:W-:Y:S02]  /*4e10*/  FADD.FTZ R85, R137, -R85 ;  /* 0x8000005589557221 */ /* 0x000fe40000010000 */
[----:B------:R-:W-:Y:S02]  /*4e20*/  FMUL.FTZ R80, R113, R80 ;  /* 0x0000005071507220 */ /* 0x000fe40000410000 */
[C---:B------:R-:W-:Y:S02]  /*4e30*/  FMUL.FTZ R84, R158.reuse, R84 ;  /* 0x000000549e547220 */ /* 0x040fe40000410000 */
[----:B------:R-:W-:Y:S01]  /*4e40*/  FMUL.FTZ R85, R158, R85 ;  /* 0x000000559e557220 */ /* 0x000fe20000410000 */
[----:B------:R-:W-:Y:S02]  /*4e50*/  FSEL R121, R80, RZ, P4 ;  /* 0x000000ff50797208 */ /* 0x000fe40002000000 */
[----:B------:R-:W-:Y:S01]  /*4e60*/  @P1 IADD3.X R115, R163, c[0x0][0x25c], RZ, P6, !PT ;  /* 0x00009700a3731a10 */ /* 0x000fe200037fe4ff */
[----:B------:R-:W-:Y:S01]  /*4e70*/  @P0 FADD.FTZ R84, R52, R84 ;  /* 0x0000005434540221 */ /* 0x000fe20000010000 */
[C---:B------:R-:W-:Y:S01]  /*4e80*/  LOP3.LUT P4, RZ, R162.reuse, 0xff, RZ, 0xc0, !PT ;  /* 0x000000ffa2ff7812 */ /* 0x040fe2000788c0ff */
[----:B------:R-:W-:Y:S01]  /*4e90*/  @P0 FADD.FTZ R85, R53, R85 ;  /* 0x0000005535550221 */ /* 0x000fe20000010000 */
[----:B------:R-:W-:Y:S01]  /*4ea0*/  LOP3.LUT P6, RZ, R162, 0xff00, RZ, 0xc0, !PT ;  /* 0x0000ff00a2ff7812 */ /* 0x000fe200078cc0ff */
[----:B------:R-:W-:-:S02]  /*4eb0*/  FMUL.FTZ R106, R84, R25 ;  /* 0x00000019546a7220 */ /* 0x000fc40000410000 */
[----:B------:R-:W-:Y:S02]  /*4ec0*/  FMUL.FTZ R108, R85, R25 ;  /* 0x00000019556c7220 */ /* 0x000fe40000410000 */
[----:B------:R-:W-:Y:S02]  /*4ed0*/  FMUL.FTZ R106, R106, c[0x0][0x1e8] ;  /* 0x00007a006a6a7a20 */ /* 0x000fe40000410000 */
[----:B------:R-:W-:Y:S01]  /*4ee0*/  FMUL.FTZ R108, R108, c[0x0][0x1e8] ;  /* 0x00007a006c6c7a20 */ /* 0x000fe20000410000 */
[----:B------:R-:W-:-:S03]  /*4ef0*/  CS2R R80, SRZ ;  /* 0x0000000000507805 */ /* 0x000fc6000001ff00 */
[----:B----4-:R-:W-:Y:S02]  /*4f00*/  @P4 FMUL.FTZ R80, R135, R106 ;  /* 0x0000006a87504220 */ /* 0x010fe40000410000 */
[----:B------:R-:W-:Y:S01]  /*4f10*/  @P6 FMUL.FTZ R81, R134, R108 ;  /* 0x0000006c86516220 */ /* 0x000fe20000410000 */
[----:B------:R-:W4:Y:S01]  /*4f20*/  LDL R135, [R1+0xfc] ;  /* 0x0000fc0001877983 */ /* 0x000f220000100800 */
[----:B------:R-:W-:-:S03]  /*4f30*/  SEL R84, R84, R72, P2 ;  /* 0x0000004854547207 */ /* 0x000fc60001000000 */
[----:B------:R-:W4:Y:S01]  /*4f40*/  LDL R134, [R1+0xf8] ;  /* 0x0000f80001867983 */ /* 0x000f220000100800 */
[----:B------:R-:W-:Y:S02]  /*4f50*/  SEL R85, R85, R73, P2 ;  /* 0x0000004955557207 */ /* 0x000fe40001000000 */
[----:B------:R-:W-:Y:S02]  /*4f60*/  SEL R86, R86, R74, P2 ;  /* 0x0000004a56567207 */ /* 0x000fe40001000000 */
[----:B------:R-:W-:-:S05]  /*4f70*/  SEL R87, R87, R75, P2 ;  /* 0x0000004b57577207 */ /* 0x000fca0001000000 */
[----:B------:R0:W-:Y:S04]  /*4f80*/  @P1 STG.E.128 [R114.64], R84 ;  /* 0x0000005472001986 */ /* 0x0001e8000c101d04 */
[----:B------:R1:W-:Y:S01]  /*4f90*/  STG.E.128 [R164.64], R80 ;  /* 0x00000050a4007986 */ /* 0x0003e2000c101d04 */
[----:B------:R-:W-:Y:S02]  /*4fa0*/  FADD.FTZ R105, R143, -R105 ;  /* 0x800000698f697221 */ /* 0x000fe40000010000 */
[----:B0-----:R-:W-:Y:S01]  /*4fb0*/  FFMA.FTZ R86, R104, R101, R100 ;  /* 0x0000006568567223 */ /* 0x001fe20000010064 */
[----:B-1----:R0:W4:Y:S03]  /*4fc0*/  LDG.E.128 R80, [R116.64] ;  /* 0x0000000474507981 */ /* 0x002126000c1e1d00 */
[----:B------:R-:W-:-:S02]  /*4fd0*/  FADD.FTZ R86, R142, -R86 ;  /* 0x800000568e567221 */ /* 0x000fc40000010000 */
[C---:B------:R-:W-:Y:S02]  /*4fe0*/  FMUL.FTZ R87, R158.reuse, R105 ;  /* 0x000000699e577220 */ /* 0x040fe40000410000 */
[----:B------:R-:W-:Y:S02]  /*4ff0*/  FMUL.FTZ R86, R158, R86 ;  /* 0x000000569e567220 */ /* 0x000fe40000410000 */
[----:B------:R-:W-:Y:S02]  /*5000*/  @P0 FADD.FTZ R87, R59, R87 ;  /* 0x000000573b570221 */ /* 0x000fe40000010000 */
[----:B------:R-:W-:Y:S02]  /*5010*/  @P0 FADD.FTZ R86, R58, R86 ;  /* 0x000000563a560221 */ /* 0x000fe40000010000 */
[----:B------:R-:W-:Y:S02]  /*5020*/  FFMA.FTZ R85, R103, R101, R100 ;  /* 0x0000006567557223 */ /* 0x000fe40000010064 */
[----:B------:R-:W-:-:S02]  /*5030*/  FMUL.FTZ R103, R86, R25 ;  /* 0x0000001956677220 */ /* 0x000fc40000410000 */
[----:B------:R-:W-:Y:S02]  /*5040*/  FMUL.FTZ R104, R87, R25 ;  /* 0x0000001957687220 */ /* 0x000fe40000410000 */
[----:B------:R-:W-:Y:S02]  /*5050*/  FMUL.FTZ R103, R103, c[0x0][0x1e8] ;  /* 0x00007a0067677a20 */ /* 0x000fe40000410000 */
[----:B------:R-:W-:Y:S02]  /*5060*/  FMUL.FTZ R104, R104, c[0x0][0x1e8] ;  /* 0x00007a0068687a20 */ /* 0x000fe40000410000 */
[----:B--2---:R-:W-:Y:S02]  /*5070*/  FMUL.FTZ R78, R78, R111 ;  /* 0x0000006f4e4e7220 */ /* 0x004fe40000410000 */
[----:B------:R-:W-:Y:S02]  /*5080*/  FMUL.FTZ R79, R79, R112 ;  /* 0x000000704f4f7220 */ /* 0x000fe40000410000 */
[----:B------:R-:W-:Y:S01]  /*5090*/  FMUL.FTZ R76, R106, R76 ;  /* 0x0000004c6a4c7220 */ /* 0x000fe20000410000 */
[----:B------:R-:W-:-:S02]  /*50a0*/  FSEL R106, R78, RZ, P5 ;  /* 0x000000ff4e6a7208 */ /* 0x000fc40002800000 */
[----:B------:R-:W-:Y:S02]  /*50b0*/  FSEL R123, R79, RZ, P3 ;  /* 0x000000ff4f7b7208 */ /* 0x000fe40001800000 */
[----:B------:R-:W-:Y:S02]  /*50c0*/  IADD3 R114, P5, R156, c[0x0][0x248], RZ ;  /* 0x000092009c727a10 */ /* 0x000fe40007fbe0ff */
[----:B0-----:R-:W-:Y:S02]  /*50d0*/  IADD3 R116, P3, R30, c[0x0][0x170], RZ ;  /* 0x00005c001e747a10 */ /* 0x001fe40007f7e0ff */
[----:B------:R-:W-:Y:S02]  /*50e0*/  IADD3.X R115, R161, c[0x0][0x24c], RZ, P5, !PT ;  /* 0x00009300a1737a10 */ /* 0x000fe40002ffe4ff */
[----:B------:R-:W-:Y:S02]  /*50f0*/  IADD3.X R117, R160, c[0x0][0x174], RZ, P3, !PT ;  /* 0x00005d00a0757a10 */ /* 0x000fe40001ffe4ff */
[----:B------:R-:W-:-:S02]  /*5100*/  LOP3.LUT P5, RZ, R31, 0xff0000, RZ, 0xc0, !PT ;  /* 0x00ff00001fff7812 */ /* 0x000fc400078ac0ff */
[----:B------:R-:W-:Y:S01]  /*5110*/  LOP3.LUT P3, RZ, R31, 0xff000000, RZ, 0xc0, !PT ;  /* 0xff0000001fff7812 */ /* 0x000fe2000786c0ff */
[----:B------:R-:W-:-:S10]  /*5120*/  CS2R R78, SRZ ;  /* 0x00000000004e7805 */ /* 0x000fd4000001ff00 */
[----:B---3--:R-:W-:Y:S02]  /*5130*/  @P5 FMUL.FTZ R78, R133, R103 ;  /* 0x00000067854e5220 */ /* 0x008fe40000410000 */
[----:B------:R-:W2:Y:S01]  /*5140*/  LDL R133, [R1+0xe4] ;  /* 0x0000e40001857983 */ /* 0x000ea20000100800 */
[----:B------:R-:W-:-:S03]  /*5150*/  @P3 FMUL.FTZ R79, R132, R104 ;  /* 0x00000068844f3220 */ /* 0x000fc60000410000 */
[----:B------:R-:W3:Y:S01]  /*5160*/  LDL R132, [R1+0xe0] ;  /* 0x0000e00001847983 */ /* 0x000ee20000100800 */
[----:B------:R-:W-:Y:S02]  /*5170*/  FMUL.FTZ R108, R77, R108 ;  /* 0x0000006c4d6c7220 */ /* 0x000fe40000410000 */
[----:B------:R-:W-:Y:S02]  /*5180*/  FFMA.FTZ R84, R102, R101, R100 ;  /* 0x0000006566547223 */ /* 0x000fe40000010064 */
[----:B------:R-:W-:Y:S01]  /*5190*/  FADD.FTZ R85, R141, -R85 ;  /* 0x800000558d557221 */ /* 0x000fe20000010000 */
[----:B------:R-:W-:Y:S01]  /*51a0*/  FSEL R108, R108, RZ, P6 ;  /* 0x000000ff6c6c7208 */ /* 0x000fe20003000000 */
[----:B------:R-:W-:Y:S01]  /*51b0*/  FADD.FTZ R84, R140, -R84 ;  /* 0x800000548c547221 */ /* 0x000fe20000010000 */
[----:B------:R-:W-:Y:S01]  /*51c0*/  @P1 IADD3 R112, P6, R156, c[0x0][0x258], RZ ;  /* 0x000096009c701a10 */ /* 0x000fe20007fde0ff */
[C---:B------:R-:W-:Y:S02]  /*51d0*/  FMUL.FTZ R85, R158.reuse, R85 ;  /* 0x000000559e557220 */ /* 0x040fe40000410000 */
[----:B------:R-:W-:Y:S01]  /*51e0*/  FMUL.FTZ R84, R158, R84 ;  /* 0x000000549e547220 */ /* 0x000fe20000410000 */
[----:B------:R-:W-:-:S02]  /*51f0*/  FSEL R111, R76, RZ, P4 ;  /* 0x000000ff4c6f7208 */ /* 0x000fc40002000000 */
[----:B------:R-:W-:Y:S01]  /*5200*/  @P1 IADD3.X R113, R161, c[0x0][0x25c], RZ, P6, !PT ;  /* 0x00009700a1711a10 */ /* 0x000fe200037fe4ff */
[----:B------:R-:W-:Y:S01]  /*5210*/  @P0 FADD.FTZ R84, R56, R84 ;  /* 0x0000005438540221 */ /* 0x000fe20000010000 */
[----:B------:R-:W-:Y:S01]  /*5220*/  LOP3.LUT P4, RZ, R31, 0xff, RZ, 0xc0, !PT ;  /* 0x000000ff1fff7812 */ /* 0x000fe2000788c0ff */
[----:B------:R-:W-:Y:S01]  /*5230*/  @P0 FADD.FTZ R85, R57, R85 ;  /* 0x0000005539550221 */ /* 0x000fe20000010000 */
[----:B------:R-:W-:Y:S01]  /*5240*/  LOP3.LUT P6, RZ, R31, 0xff00, RZ, 0xc0, !PT ;  /* 0x0000ff001fff7812 */ /* 0x000fe200078cc0ff */
[-C--:B------:R-:W-:Y:S02]  /*5250*/  FMUL.FTZ R31, R84, R25.reuse ;  /* 0x00000019541f7220 */ /* 0x080fe40000410000 */
[----:B------:R-:W-:Y:S02]  /*5260*/  FMUL.FTZ R102, R85, R25 ;  /* 0x0000001955667220 */ /* 0x000fe40000410000 */
[----:B------:R-:W-:Y:S02]  /*5270*/  FMUL.FTZ R31, R31, c[0x0][0x1e8] ;  /* 0x00007a001f1f7a20 */ /* 0x000fe40000410000 */
[----:B------:R-:W-:Y:S01]  /*5280*/  FMUL.FTZ R102, R102, c[0x0][0x1e8] ;  /* 0x00007a0066667a20 */ /* 0x000fe20000410000 */
[----:B------:R-:W-:Y:S01]  /*5290*/  CS2R R76, SRZ ;  /* 0x00000000004c7805 */ /* 0x000fe2000001ff00 */
[----:B------:R-:W-:-:S02]  /*52a0*/  SEL R84, R84, R72, P2 ;  /* 0x0000004854547207 */ /* 0x000fc40001000000 */
[----:B------:R-:W-:Y:S02]  /*52b0*/  SEL R85, R85, R73, P2 ;  /* 0x0000004955557207 */ /* 0x000fe40001000000 */
[----:B------:R-:W-:Y:S01]  /*52c0*/  SEL R86, R86, R74, P2 ;  /* 0x0000004a56567207 */ /* 0x000fe20001000000 */
[----:B----4-:R-:W-:Y:S01]  /*52d0*/  @P4 FMUL.FTZ R76, R135, R31 ;  /* 0x0000001f874c4220 */ /* 0x010fe20000410000 */
[----:B------:R-:W-:Y:S01]  /*52e0*/  SEL R87, R87, R75, P2 ;  /* 0x0000004b57577207 */ /* 0x000fe20001000000 */
[----:B------:R-:W-:Y:S01]  /*52f0*/  FADD.FTZ R91, R147, -R91 ;  /* 0x8000005b935b7221 */ /* 0x000fe20000010000 */
[----:B------:R-:W4:Y:S01]  /*5300*/  LDL R135, [R1+0xec] ;  /* 0x0000ec0001877983 */ /* 0x000f220000100800 */
[----:B------:R-:W-:-:S03]  /*5310*/  @P6 FMUL.FTZ R77, R134, R102 ;  /* 0x00000066864d6220 */ /* 0x000fc60000410000 */
[----:B------:R-:W-:Y:S04]  /*5320*/  @P1 STG.E.128 [R112.64], R84 ;  /* 0x0000005470001986 */ /* 0x000fe8000c101d04 */
[----:B------:R0:W-:Y:S04]  /*5330*/  STG.E.128 [R114.64], R76 ;  /* 0x0000004c72007986 */ /* 0x0001e8000c101d04 */
[----:B------:R-:W4:Y:S04]  /*5340*/  LDL R134, [R1+0xe8] ;  /* 0x0000e80001867983 */ /* 0x000f280000100800 */
[----:B0-----:R0:W4:Y:S01]  /*5350*/  LDG.E.128 R76, [R116.64] ;  /* 0x00000004744c7981 */ /* 0x001122000c1e1d00 */
[----:B------:R-:W-:-:S02]  /*5360*/  FFMA.FTZ R86, R90, R101, R100 ;  /* 0x000000655a567223 */ /* 0x000fc40000010064 */
[----:B------:R-:W-:Y:S02]  /*5370*/  FMUL.FTZ R81, R81, R102 ;  /* 0x0000006651517220 */ /* 0x000fe40000410000 */
[----:B------:R-:W-:Y:S01]  /*5380*/  FMUL.FTZ R82, R82, R103 ;  /* 0x0000006752527220 */ /* 0x000fe20000410000 */
[----:B0-----:R-:W4:Y:S01]  /*5390*/  LDL R117, [R1+0xd4] ;  /* 0x0000d40001757983 */ /* 0x001f220000100800 */
[----:B------:R-:W-:Y:S01]  /*53a0*/  FMUL.FTZ R83, R83, R104 ;  /* 0x0000006853537220 */ /* 0x000fe20000410000 */
[----:B------:R-:W-:Y:S01]  /*53b0*/  FSEL R113, R81, RZ, P6 ;  /* 0x000000ff51717208 */ /* 0x000fe20003000000 */
[----:B------:R-:W-:Y:S01]  /*53c0*/  FADD.FTZ R86, R146, -R86 ;  /* 0x8000005692567221 */ /* 0x000fe20000010000 */
[----:B------:R-:W-:Y:S01]  /*53d0*/  @P1 IADD3 R102, P6, R30, c[0x0][0x258], RZ ;  /* 0x000096001e661a10 */ /* 0x000fe20007fde0ff */
[----:B------:R-:W-:Y:S01]  /*53e0*/  FMUL.FTZ R87, R158, R91 ;  /* 0x0000005b9e577220 */ /* 0x000fe20000410000 */
[----:B------:R-:W-:Y:S01]  /*53f0*/  FSEL R112, R82, RZ, P5 ;  /* 0x000000ff52707208 */ /* 0x000fe20002800000 */
[----:B------:R-:W-:Y:S01]  /*5400*/  FMUL.FTZ R80, R31, R80 ;  /* 0x000000501f507220 */ /* 0x000fe20000410000 */
[----:B------:R-:W-:Y:S01]  /*5410*/  FSEL R115, R83, RZ, P3 ;  /* 0x000000ff53737208 */ /* 0x000fe20001800000 */
[----:B------:R-:W-:Y:S01]  /*5420*/  FFMA.FTZ R85, R89, R101, R100 ;  /* 0x0000006559557223 */ /* 0x000fe20000010064 */
[----:B------:R-:W-:Y:S01]  /*5430*/  IADD3 R30, P5, R30, c[0x0][0x248], RZ ;  /* 0x000092001e1e7a10 */ /* 0x000fe20007fbe0ff */
[----:B------:R-:W4:Y:S01]  /*5440*/  LDL R116, [R1+0xd0] ;  /* 0x0000d00001747983 */ /* 0x000f220000100800 */
[----:B------:R-:W-:Y:S01]  /*5450*/  IADD3 R104, P3, R0, c[0x0][0x170], RZ ;  /* 0x00005c0000687a10 */ /* 0x000fe20007f7e0ff */
[----:B------:R-:W-:Y:S01]  /*5460*/  FMUL.FTZ R86, R158, R86 ;  /* 0x000000569e567220 */ /* 0x000fe20000410000 */
[----:B------:R-:W-:-:S02]  /*5470*/  IADD3.X R31, R160, c[0x0][0x24c], RZ, P5, !PT ;  /* 0x00009300a01f7a10 */ /* 0x000fc40002ffe4ff */
[----:B------:R-:W-:Y:S01]  /*5480*/  IADD3.X R105, R159, c[0x0][0x174], RZ, P3, !PT ;  /* 0x00005d009f697a10 */ /* 0x000fe20001ffe4ff */
        /* <DEDUP_REMOVED lines=8> */
[----:B------:R-:W-:-:S03]  /*5510*/  CS2R R82, SRZ ;  /* 0x0000000000527805 */ /* 0x000fc6000001ff00 */
[----:B--2---:R-:W-:Y:S02]  /*5520*/  @P5 FMUL.FTZ R82, R133, R89 ;  /* 0x0000005985525220 */ /* 0x004fe40000410000 */
[----:B------:R-:W2:Y:S01]  /*5530*/  LDL R133, [R1+0xdc] ;  /* 0x0000dc0001857983 */ /* 0x000ea20000100800 */
[----:B---3--:R-:W-:-:S03]  /*5540*/  @P3 FMUL.FTZ R83, R132, R90 ;  /* 0x0000005a84533220 */ /* 0x008fc60000410000 */
[----:B------:R-:W3:Y:S01]  /*5550*/  LDL R132, [R1+0xd8] ;  /* 0x0000d80001847983 */ /* 0x000ee20000100800 */
[----:B------:R-:W-:Y:S02]  /*5560*/  FFMA.FTZ R84, R88, R101, R100 ;  /* 0x0000006558547223 */ /* 0x000fe40000010064 */
[----:B------:R-:W-:Y:S01]  /*5570*/  FADD.FTZ R85, R145, -R85 ;  /* 0x8000005591557221 */ /* 0x000fe20000010000 */
[----:B------:R-:W-:Y:S01]  /*5580*/  FSEL R114, R80, RZ, P4 ;  /* 0x000000ff50727208 */ /* 0x000fe20002000000 */
[----:B------:R-:W-:Y:S01]  /*5590*/  FADD.FTZ R84, R144, -R84 ;  /* 0x8000005490547221 */ /* 0x000fe20000010000 */
[----:B------:R-:W-:Y:S01]  /*55a0*/  @P1 IADD3.X R103, R160, c[0x0][0x25c], RZ, P6, !PT ;  /* 0x00009700a0671a10 */ /* 0x000fe200037fe4ff */
[----:B------:R-:W-:Y:S01]  /*55b0*/  FMUL.FTZ R85, R158, R85 ;  /* 0x000000559e557220 */ /* 0x000fe20000410000 */
[----:B------:R-:W-:Y:S01]  /*55c0*/  SEL R86, R86, R74, P2 ;  /* 0x0000004a56567207 */ /* 0x000fe20001000000 */
[----:B------:R-:W-:Y:S01]  /*55d0*/  FMUL.FTZ R84, R158, R84 ;  /* 0x000000549e547220 */ /* 0x000fe20000410000 */
[----:B------:R-:W-:Y:S01]  /*55e0*/  SEL R87, R87, R75, P2 ;  /* 0x0000004b57577207 */ /* 0x000fe20001000000 */
[----:B------:R-:W-:Y:S01]  /*55f0*/  @P0 FADD.FTZ R85, R61, R85 ;  /* 0x000000553d550221 */ /* 0x000fe20000010000 */
[----:B------:R-:W3:Y:S01]  /*5600*/  LDL.LU R176, [R1+0x24] ;  /* 0x0000240001b07983 */ /* 0x000ee20000300800 */
[----:B------:R-:W-:Y:S01]  /*5610*/  @P0 FADD.FTZ R84, R60, R84 ;  /* 0x000000543c540221 */ /* 0x000fe20000010000 */
[----:B------:R-:W-:Y:S01]  /*5620*/  LOP3.LUT P4, RZ, R29, 0xff, RZ, 0xc0, !PT ;  /* 0x000000ff1dff7812 */ /* 0x000fe2000788c0ff */
[-C--:B------:R-:W-:Y:S01]  /*5630*/  FMUL.FTZ R88, R85, R25.reuse ;  /* 0x0000001955587220 */ /* 0x080fe20000410000 */
[----:B------:R-:W-:Y:S01]  /*5640*/  LOP3.LUT P6, RZ, R29, 0xff00, RZ, 0xc0, !PT ;  /* 0x0000ff001dff7812 */ /* 0x000fe200078cc0ff */
[----:B------:R-:W-:Y:S01]  /*5650*/  FMUL.FTZ R29, R84, R25 ;  /* 0x00000019541d7220 */ /* 0x000fe20000410000 */
[----:B------:R-:W-:Y:S01]  /*5660*/  CS2R R80, SRZ ;  /* 0x0000000000507805 */ /* 0x000fe2000001ff00 */
[----:B------:R-:W-:Y:S01]  /*5670*/  FMUL.FTZ R88, R88, c[0x0][0x1e8] ;  /* 0x00007a0058587a20 */ /* 0x000fe20000410000 */
[----:B------:R-:W3:Y:S01]  /*5680*/  LDL.LU R175, [R1+0x20] ;  /* 0x0000200001af7983 */ /* 0x000ee20000300800 */
[----:B------:R-:W-:Y:S01]  /*5690*/  FMUL.FTZ R29, R29, c[0x0][0x1e8] ;  /* 0x00007a001d1d7a20 */ /* 0x000fe20000410000 */
[----:B------:R-:W-:-:S02]  /*56a0*/  SEL R84, R84, R72, P2 ;  /* 0x0000004854547207 */ /* 0x000fc40001000000 */
[----:B------:R-:W-:Y:S01]  /*56b0*/  SEL R85, R85, R73, P2 ;  /* 0x0000004955557207 */ /* 0x000fe20001000000 */
[----:B------:R-:W-:Y:S01]  /*56c0*/  FADD.FTZ R95, R151, -R95 ;  /* 0x8000005f975f7221 */ /* 0x000fe20000010000 */
[----:B------:R-:W3:Y:S04]  /*56d0*/  LDL.LU R174, [R1+0x2c] ;  /* 0x00002c0001ae7983 */ /* 0x000ee80000300800 */
[----:B------:R0:W-:Y:S04]  /*56e0*/  @P1 STG.E.128 [R102.64], R84 ;  /* 0x0000005466001986 */ /* 0x0001e8000c101d04 */
[----:B------:R-:W3:Y:S04]  /*56f0*/  LDL.LU R173, [R1+0x28] ;  /* 0x0000280001ad7983 */ /* 0x000ee80000300800 */
[----:B------:R-:W3:Y:S01]  /*5700*/  LDL.LU R172, [R1+0x34] ;  /* 0x0000340001ac7983 */ /* 0x000ee20000300800 */
[----:B----4-:R-:W-:-:S03]  /*5710*/  @P6 FMUL.FTZ R81, R134, R88 ;  /* 0x0000005886516220 */ /* 0x010fc60000410000 */
[----:B------:R-:W4:Y:S01]  /*5720*/  LDL.LU R171, [R1+0x30] ;  /* 0x0000300001ab7983 */ /* 0x000f220000300800 */
[----:B------:R-:W-:-:S03]  /*5730*/  FMUL.FTZ R76, R29, R76 ;  /* 0x0000004c1d4c7220 */ /* 0x000fc60000410000 */
[----:B------:R-:W4:Y:S01]  /*5740*/  LDL.LU R166, [R1+0x3c] ;  /* 0x00003c0001a67983 */ /* 0x000f220000300800 */
[----:B------:R-:W-:Y:S02]  /*5750*/  FMUL.FTZ R77, R77, R88 ;  /* 0x000000584d4d7220 */ /* 0x000fe40000410000 */
[----:B------:R-:W-:Y:S01]  /*5760*/  FMUL.FTZ R78, R78, R89 ;  /* 0x000000594e4e7220 */ /* 0x000fe20000410000 */
[----:B------:R-:W-:Y:S01]  /*5770*/  FSEL R91, R76, RZ, P4 ;  /* 0x000000ff4c5b7208 */ /* 0x000fe20002000000 */
[----:B------:R-:W-:Y:S01]  /*5780*/  FMUL.FTZ R79, R79, R90 ;  /* 0x0000005a4f4f7220 */ /* 0x000fe20000410000 */
[----:B0-----:R-:W-:Y:S01]  /*5790*/  FSEL R102, R77, RZ, P6 ;  /* 0x000000ff4d667208 */ /* 0x001fe20003000000 */
[-CC-:B------:R-:W-:Y:S01]  /*57a0*/  FFMA.FTZ R76, R92, R101.reuse, R100.reuse ;  /* 0x000000655c4c7223 */ /* 0x180fe20000010064 */
[----:B------:R-:W-:Y:S01]  /*57b0*/  FSEL R90, R78, RZ, P5 ;  /* 0x000000ff4e5a7208 */ /* 0x000fe20002800000 */
[-CC-:B------:R-:W-:Y:S01]  /*57c0*/  FFMA.FTZ R77, R93, R101.reuse, R100.reuse ;  /* 0x000000655d4d7223 */ /* 0x180fe20000010064 */
[----:B------:R-:W4:Y:S01]  /*57d0*/  LDL.LU R165, [R1+0x38] ;  /* 0x0000380001a57983 */ /* 0x000f220000300800 */
[----:B------:R-:W-:Y:S01]  /*57e0*/  FFMA.FTZ R78, R94, R101, R100 ;  /* 0x000000655e4e7223 */ /* 0x000fe20000010064 */
[----:B------:R-:W-:Y:S01]  /*57f0*/  @P1 IADD3 R84, P6, R0, c[0x0][0x258], RZ ;  /* 0x0000960000541a10 */ /* 0x000fe20007fde0ff */
[----:B------:R-:W-:Y:S01]  /*5800*/  FADD.FTZ R76, R148, -R76 ;  /* 0x8000004c944c7221 */ /* 0x000fe20000010000 */
[----:B------:R-:W-:Y:S01]  /*5810*/  IADD3 R86, P5, R0, c[0x0][0x248], RZ ;  /* 0x0000920000567a10 */ /* 0x000fe20007fbe0ff */
[----:B------:R-:W-:Y:S01]  /*5820*/  FADD.FTZ R77, R149, -R77 ;  /* 0x8000004d954d7221 */ /* 0x000fe20000010000 */
[----:B------:R-:W-:Y:S01]  /*5830*/  FSEL R0, R79, RZ, P3 ;  /* 0x000000ff4f007208 */ /* 0x000fe20001800000 */
[----:B------:R-:W-:Y:S01]  /*5840*/  FADD.FTZ R78, R150, -R78 ;  /* 0x8000004e964e7221 */ /* 0x000fe20000010000 */
[----:B------:R-:W-:Y:S01]  /*5850*/  IADD3 R88, P3, R24, c[0x0][0x170], RZ ;  /* 0x00005c0018587a10 */ /* 0x000fe20007f7e0ff */
[C---:B------:R-:W-:Y:S01]  /*5860*/  FMUL.FTZ R76, R158.reuse, R76 ;  /* 0x0000004c9e4c7220 */ /* 0x040fe20000410000 */
[----:B------:R-:W4:Y:S01]  /*5870*/  LDL.LU R164, [R1+0x44] ;  /* 0x0000440001a47983 */ /* 0x000f220000300800 */
[----:B------:R-:W-:-:S02]  /*5880*/  FMUL.FTZ R77, R158, R77 ;  /* 0x0000004d9e4d7220 */ /* 0x000fc40000410000 */
[C---:B------:R-:W-:Y:S02]  /*5890*/  FMUL.FTZ R78, R158.reuse, R78 ;  /* 0x0000004e9e4e7220 */ /* 0x040fe40000410000 */
[----:B------:R-:W-:Y:S01]  /*58a0*/  FMUL.FTZ R79, R158, R95 ;  /* 0x0000005f9e4f7220 */ /* 0x000fe20000410000 */
[----:B------:R-:W-:Y:S01]  /*58b0*/  @P1 IADD3.X R85, R159, c[0x0][0x25c], RZ, P6, !PT ;  /* 0x000097009f551a10 */ /* 0x000fe200037fe4ff */
[----:B------:R-:W-:Y:S01]  /*58c0*/  @P4 FMUL.FTZ R80, R135, R29 ;  /* 0x0000001d87504220 */ /* 0x000fe20000410000 */
[----:B------:R-:W-:Y:S01]  /*58d0*/  IADD3.X R87, R159, c[0x0][0x24c], RZ, P5, !PT ;  /* 0x000093009f577a10 */ /* 0x000fe20002ffe4ff */
[----:B------:R-:W4:Y:S01]  /*58e0*/  LDL.LU R163, [R1+0x40] ;  /* 0x0000400001a37983 */ /* 0x000f220000300800 */
[----:B------:R-:W-:Y:S01]  /*58f0*/  IADD3.X R89, R27, c[0x0][0x174], RZ, P3, !PT ;  /* 0x00005d001b597a10 */ /* 0x000fe20001ffe4ff */
[----:B------:R-:W-:Y:S01]  /*5900*/  @P0 FADD.FTZ R76, R64, R76 ;  /* 0x0000004c404c0221 */ /* 0x000fe20000010000 */
[C---:B------:R-:W-:Y:S01]  /*5910*/  LOP3.LUT P4, RZ, R28.reuse, 0xff, RZ, 0xc0, !PT ;  /* 0x000000ff1cff7812 */ /* 0x040fe2000788c0ff */
[----:B------:R-:W-:Y:S01]  /*5920*/  @P0 FADD.FTZ R77, R65, R77 ;  /* 0x0000004d414d0221 */ /* 0x000fe20000010000 */
[----:B------:R-:W-:Y:S01]  /*5930*/  LOP3.LUT P6, RZ, R28, 0xff00, RZ, 0xc0, !PT ;  /* 0x0000ff001cff7812 */ /* 0x000fe200078cc0ff */
[----:B------:R-:W-:Y:S01]  /*5940*/  @P0 FADD.FTZ R78, R66, R78 ;  /* 0x0000004e424e0221 */ /* 0x000fe20000010000 */
[C---:B------:R-:W-:Y:S01]  /*5950*/  LOP3.LUT P5, RZ, R28.reuse, 0xff0000, RZ, 0xc0, !PT ;  /* 0x00ff00001cff7812 */ /* 0x040fe200078ac0ff */
[----:B------:R-:W-:Y:S01]  /*5960*/  @P0 FADD.FTZ R79, R67, R79 ;  /* 0x0000004f434f0221 */ /* 0x000fe20000010000 */
[----:B------:R-:W-:Y:S01]  /*5970*/  LOP3.LUT P3, RZ, R28, 0xff000000, RZ, 0xc0, !PT ;  /* 0xff0000001cff7812 */ /* 0x000fe2000786c0ff */
[----:B------:R-:W4:Y:S01]  /*5980*/  LDL.LU R162, [R1+0x4c] ;  /* 0x00004c0001a27983 */ /* 0x000f220000300800 */
[----:B------:R-:W-:-:S03]  /*5990*/  FMUL.FTZ R93, R76, R25 ;  /* 0x000000194c5d7220 */ /* 0x000fc60000410000 */
[----:B------:R-:W4:Y:S01]  /*59a0*/  LDL.LU R161, [R1+0x48] ;  /* 0x0000480001a17983 */ /* 0x000f220000300800 */
[----:B------:R-:W-:-:S03]  /*59b0*/  FMUL.FTZ R94, R77, R25 ;  /* 0x000000194d5e7220 */ /* 0x000fc60000410000 */
[----:B------:R-:W4:Y:S01]  /*59c0*/  LDL.LU R160, [R1+0x54] ;  /* 0x0000540001a07983 */ /* 0x000f220000300800 */
[-C--:B------:R-:W-:Y:S02]  /*59d0*/  FMUL.FTZ R95, R78, R25.reuse ;  /* 0x000000194e5f7220 */ /* 0x080fe40000410000 */
[----:B------:R-:W-:Y:S01]  /*59e0*/  FMUL.FTZ R92, R79, R25 ;  /* 0x000000194f5c7220 */ /* 0x000fe20000410000 */
[----:B------:R-:W4:Y:S04]  /*59f0*/  LDL.LU R159, [R1+0x50] ;  /* 0x00005000019f7983 */ /* 0x000f280000300800 */
[----:B------:R-:W4:Y:S01]  /*5a00*/  LDL.LU R156, [R1+0x5c] ;  /* 0x00005c00019c7983 */ /* 0x000f220000300800 */
[----:B------:R-:W-:-:S03]  /*5a10*/  FMUL.FTZ R93, R93, c[0x0][0x1e8] ;  /* 0x00007a005d5d7a20 */ /* 0x000fc60000410000 */
[----:B------:R-:W4:Y:S01]  /*5a20*/  LDL.LU R151, [R1+0x58] ;  /* 0x0000580001977983 */ /* 0x000f220000300800 */
[----:B------:R-:W-:-:S03]  /*5a30*/  FMUL.FTZ R94, R94, c[0x0][0x1e8] ;  /* 0x00007a005e5e7a20 */ /* 0x000fc60000410000 */
[----:B------:R-:W4:Y:S01]  /*5a40*/  LDL.LU R150, [R1+0x64] ;  /* 0x0000640001967983 */ /* 0x000f220000300800 */
[----:B------:R-:W-:Y:S02]  /*5a50*/  FMUL.FTZ R95, R95, c[0x0][0x1e8] ;  /* 0x00007a005f5f7a20 */ /* 0x000fe40000410000 */
[----:B------:R-:W-:Y:S01]  /*5a60*/  FMUL.FTZ R92, R92, c[0x0][0x1e8] ;  /* 0x00007a005c5c7a20 */ /* 0x000fe20000410000 */
[----:B------:R-:W4:Y:S01]  /*5a70*/  LDL.LU R149, [R1+0x60] ;  /* 0x0000600001957983 */ /* 0x000f220000300800 */
[----:B------:R-:W-:-:S03]  /*5a80*/  CS2R R28, SRZ ;  /* 0x00000000001c7805 */ /* 0x000fc6000001ff00 */
[----:B------:R-:W4:Y:S01]  /*5a90*/  LDL.LU R148, [R1+0x6c] ;  /* 0x00006c0001947983 */ /* 0x000f220000300800 */
[----:B------:R-:W-:-:S03]  /*5aa0*/  SEL R76, R76, R72, P2 ;  /* 0x000000484c4c7207 */ /* 0x000fc60001000000 */
[----:B------:R0:W-:Y:S01]  /*5ab0*/  STG.E.128 [R30.64], R80 ;  /* 0x000000501e007986 */ /* 0x0001e2000c101d04 */
[----:B------:R-:W-:-:S03]  /*5ac0*/  SEL R77, R77, R73, P2 ;  /* 0x000000494d4d7207 */ /* 0x000fc60001000000 */
[----:B------:R-:W4:Y:S01]  /*5ad0*/  LDL.LU R147, [R1+0x68] ;  /* 0x0000680001937983 */ /* 0x000f220000300800 */
[----:B------:R-:W-:Y:S02]  /*5ae0*/  SEL R78, R78, R74, P2 ;  /* 0x0000004a4e4e7207 */ /* 0x000fe40001000000 */
[----:B------:R-:W-:Y:S01]  /*5af0*/  SEL R79, R79, R75, P2 ;  /* 0x0000004b4f4f7207 */ /* 0x000fe20001000000 */
[----:B------:R-:W4:Y:S04]  /*5b00*/  LDL.LU R146, [R1+0x74] ;  /* 0x0000740001927983 */ /* 0x000f280000300800 */
[----:B------:R-:W4:Y:S04]  /*5b10*/  LDL.LU R145, [R1+0x70] ;  /* 0x0000700001917983 */ /* 0x000f280000300800 */
[----:B------:R-:W4:Y:S01]  /*5b20*/  LDL.LU R144, [R1+0x7c] ;  /* 0x00007c0001907983 */ /* 0x000f220000300800 */
[----:B0-----:R-:W-:-:S03]  /*5b30*/  CS2R R30, SRZ ;  /* 0x00000000001e7805 */ /* 0x001fc6000001ff00 */
[----:B------:R0:W4:Y:S01]  /*5b40*/  LDG.E.128 R80, [R104.64] ;  /* 0x0000000468507981 */ /* 0x000122000c1e1d00 */
[----:B------:R-:W-:Y:S02]  /*5b50*/  @P5 FMUL.FTZ R30, R117, R95 ;  /* 0x0000005f751e5220 */ /* 0x000fe40000410000 */
[----:B------:R-:W-:Y:S01]  /*5b60*/  @P3 FMUL.FTZ R31, R116, R92 ;  /* 0x0000005c741f3220 */ /* 0x000fe20000410000 */
[----:B------:R-:W4:Y:S04]  /*5b70*/  LDL.LU R143, [R1+0x78] ;  /* 0x00007800018f7983 */ /* 0x000f280000300800 */
[----:B------:R-:W4:Y:S04]  /*5b80*/  LDL.LU R142, [R1+0x84] ;  /* 0x00008400018e7983 */ /* 0x000f280000300800 */
[----:B------:R-:W4:Y:S04]  /*5b90*/  LDL.LU R141, [R1+0x80] ;  /* 0x00008000018d7983 */ /* 0x000f280000300800 */
[----:B------:R-:W4:Y:S04]  /*5ba0*/  LDL.LU R140, [R1+0x8c] ;  /* 0x00008c00018c7983 */ /* 0x000f280000300800 */
[----:B------:R-:W-:Y:S04]  /*5bb0*/  @P1 STG.E.128 [R84.64], R76 ;  /* 0x0000004c54001986 */ /* 0x000fe8000c101d04 */
[----:B------:R-:W4:Y:S04]  /*5bc0*/  LDL.LU R139, [R1+0x88] ;  /* 0x00008800018b7983 */ /* 0x000f280000300800 */
[----:B------:R-:W4:Y:S04]  /*5bd0*/  LDL.LU R138, [R1+0x94] ;  /* 0x00009400018a7983 */ /* 0x000f280000300800 */
[----:B------:R-:W4:Y:S04]  /*5be0*/  LDL.LU R137, [R1+0x90] ;  /* 0x0000900001897983 */ /* 0x000f280000300800 */
[----:B------:R-:W4:Y:S04]  /*5bf0*/  LDL.LU R136, [R1+0x9c] ;  /* 0x00009c0001887983 */ /* 0x000f280000300800 */
[----:B------:R-:W4:Y:S04]  /*5c00*/  LDL.LU R135, [R1+0x98] ;  /* 0x0000980001877983 */ /* 0x000f280000300800 */
[----:B------:R-:W4:Y:S01]  /*5c10*/  LDL.LU R134, [R1+0xa4] ;  /* 0x0000a40001867983 */ /* 0x000f220000300800 */
[----:B--2---:R-:W-:-:S03]  /*5c20*/  @P4 FMUL.FTZ R28, R133, R93 ;  /* 0x0000005d851c4220 */ /* 0x004fc60000410000 */
[----:B------:R-:W2:Y:S01]  /*5c30*/  LDL.LU R133, [R1+0xa0] ;  /* 0x0000a00001857983 */ /* 0x000ea20000300800 */
[----:B---3--:R-:W-:-:S03]  /*5c40*/  @P6 FMUL.FTZ R29, R132, R94 ;  /* 0x0000005e841d6220 */ /* 0x008fc60000410000 */
[----:B------:R-:W3:Y:S04]  /*5c50*/  LDL.LU R132, [R1+0xac] ;  /* 0x0000ac0001847983 */ /* 0x000ee80000300800 */
[----:B------:R1:W-:Y:S04]  /*5c60*/  STG.E.128 [R86.64], R28 ;  /* 0x0000001c56007986 */ /* 0x0003e8000c101d04 */
[----:B------:R-:W3:Y:S04]  /*5c70*/  LDL.LU R103, [R1+0xa8] ;  /* 0x0000a80001677983 */ /* 0x000ee80000300800 */
[----:B0-----:R-:W3:Y:S04]  /*5c80*/  LDL.LU R104, [R1+0xb4] ;  /* 0x0000b40001687983 */ /* 0x001ee80000300800 */
[----:B------:R-:W3:Y:S04]  /*5c90*/  LDL.LU R105, [R1+0xb0] ;  /* 0x0000b00001697983 */ /* 0x000ee80000300800 */
[----:B------:R-:W3:Y:S04]  /*5ca0*/  LDL.LU R117, [R1+0xbc] ;  /* 0x0000bc0001757983 */ /* 0x000ee80000300800 */
[----:B-1----:R-:W3:Y:S04]  /*5cb0*/  LDG.E.128 R28, [R88.64] ;  /* 0x00000004581c7981 */ /* 0x002ee8000c1e1d00 */
[----:B------:R-:W3:Y:S01]  /*5cc0*/  LDL.LU R116, [R1+0xb8] ;  /* 0x0000b80001747983 */ /* 0x000ee20000300800 */
[----:B------:R-:W-:-:S02]  /*5cd0*/  FFMA.FTZ R96, R96, R101, R100 ;  /* 0x0000006560607223 */ /* 0x000fc40000010064 */
[----:B------:R-:W-:Y:S02]  /*5ce0*/  FADD.FTZ R176, R107, R176 ;  /* 0x000000b06bb07221 */ /* 0x000fe40000010000 */
[----:B------:R-:W-:Y:S02]  /*5cf0*/  FADD.FTZ R175, R110, R175 ;  /* 0x000000af6eaf7221 */ /* 0x000fe40000010000 */
[-C--:B------:R-:W-:Y:S02]  /*5d00*/  FFMA.FTZ R97, R97, R101.reuse, R100 ;  /* 0x0000006561617223 */ /* 0x080fe40000010064 */
[----:B------:R-:W-:Y:S02]  /*5d10*/  FADD.FTZ R174, R109, R174 ;  /* 0x000000ae6dae7221 */ /* 0x000fe40000010000 */
[-CC-:B------:R-:W-:Y:S02]  /*5d20*/  FFMA.FTZ R98, R98, R101.reuse, R100.reuse ;  /* 0x0000006562627223 */ /* 0x180fe40000010064 */
[----:B------:R-:W-:-:S02]  /*5d30*/  FFMA.FTZ R99, R99, R101, R100 ;  /* 0x0000006563637223 */ /* 0x000fc40000010064 */
[----:B------:R-:W-:Y:S01]  /*5d40*/  FADD.FTZ R173, R119, R173 ;  /* 0x000000ad77ad7221 */ /* 0x000fe20000010000 */
[----:B------:R0:W-:Y:S01]  /*5d50*/  STL [R1+0x24], R176 ;  /* 0x000024b001007387 */ /* 0x0001e20000100800 */
[----:B------:R-:W-:Y:S02]  /*5d60*/  FADD.FTZ R96, R152, -R96 ;  /* 0x8000006098607221 */ /* 0x000fe40000010000 */
[----:B------:R-:W-:Y:S01]  /*5d70*/  FADD.FTZ R172, R125, R172 ;  /* 0x000000ac7dac7221 */ /* 0x000fe20000010000 */
[----:B------:R0:W-:Y:S01]  /*5d80*/  STL [R1+0x20], R175 ;  /* 0x000020af01007387 */ /* 0x0001e20000100800 */
[----:B----4-:R-:W-:Y:S02]  /*5d90*/  FADD.FTZ R171, R124, R171 ;  /* 0x000000ab7cab7221 */ /* 0x010fe40000010000 */
[----:B------:R-:W-:Y:S01]  /*5da0*/  FADD.FTZ R97, R153, -R97 ;  /* 0x8000006199617221 */ /* 0x000fe20000010000 */
[----:B------:R0:W-:Y:S01]  /*5db0*/  STL [R1+0x2c], R174 ;  /* 0x00002cae01007387 */ /* 0x0001e20000100800 */
[----:B------:R-:W-:-:S02]  /*5dc0*/  FADD.FTZ R98, R154, -R98 ;  /* 0x800000629a627221 */ /* 0x000fc40000010000 */
[----:B------:R-:W-:Y:S01]  /*5dd0*/  FADD.FTZ R99, R155, -R99 ;  /* 0x800000639b637221 */ /* 0x000fe20000010000 */
[----:B------:R0:W-:Y:S01]  /*5de0*/  STL [R1+0x28], R173 ;  /* 0x000028ad01007387 */ /* 0x0001e20000100800 */
[----:B------:R-:W-:Y:S02]  /*5df0*/  FADD.FTZ R166, R127, R166 ;  /* 0x000000a67fa67221 */ /* 0x000fe40000010000 */
[C---:B------:R-:W-:Y:S01]  /*5e00*/  FMUL.FTZ R96, R158.reuse, R96 ;  /* 0x000000609e607220 */ /* 0x040fe20000410000 */
[----:B------:R0:W-:Y:S01]  /*5e10*/  STL [R1+0x34], R172 ;  /* 0x000034ac01007387 */ /* 0x0001e20000100800 */
[C---:B------:R-:W-:Y:S02]  /*5e20*/  FMUL.FTZ R97, R158.reuse, R97 ;  /* 0x000000619e617220 */ /* 0x040fe40000410000 */
[----:B------:R-:W-:Y:S01]  /*5e30*/  FMUL.FTZ R98, R158, R98 ;  /* 0x000000629e627220 */ /* 0x000fe20000410000 */
[----:B------:R0:W-:Y:S01]  /*5e40*/  STL [R1+0x30], R171 ;  /* 0x000030ab01007387 */ /* 0x0001e20000100800 */
[----:B------:R-:W-:-:S03]  /*5e50*/  FADD.FTZ R165, R126, R165 ;  /* 0x000000a57ea57221 */ /* 0x000fc60000010000 */
[----:B------:R0:W-:Y:S01]  /*5e60*/  STL [R1+0x3c], R166 ;  /* 0x00003ca601007387 */ /* 0x0001e20000100800 */
[----:B------:R-:W-:Y:S02]  /*5e70*/  FMUL.FTZ R99, R158, R99 ;  /* 0x000000639e637220 */ /* 0x000fe40000410000 */
[----:B------:R-:W-:Y:S01]  /*5e80*/  @P0 FADD.FTZ R96, R68, R96 ;  /* 0x0000006044600221 */ /* 0x000fe20000010000 */
[----:B------:R0:W-:Y:S01]  /*5e90*/  STL [R1+0x38], R165 ;  /* 0x000038a501007387 */ /* 0x0001e20000100800 */
[----:B------:R-:W-:Y:S02]  /*5ea0*/  FADD.FTZ R164, R128, R164 ;  /* 0x000000a480a47221 */ /* 0x000fe40000010000 */
[----:B------:R-:W-:-:S03]  /*5eb0*/  @P0 FADD.FTZ R97, R69, R97 ;  /* 0x0000006145610221 */ /* 0x000fc60000010000 */
[----:B------:R0:W-:Y:S01]  /*5ec0*/  STL [R1+0x44], R164 ;  /* 0x000044a401007387 */ /* 0x0001e20000100800 */
[----:B------:R-:W-:Y:S02]  /*5ed0*/  FADD.FTZ R163, R129, R163 ;  /* 0x000000a381a37221 */ /* 0x000fe40000010000 */
[----:B------:R-:W-:Y:S02]  /*5ee0*/  @P0 FADD.FTZ R98, R70, R98 ;  /* 0x0000006246620221 */ /* 0x000fe40000010000 */
[----:B------:R-:W-:Y:S01]  /*5ef0*/  @P0 FADD.FTZ R99, R71, R99 ;  /* 0x0000006347630221 */ /* 0x000fe20000010000 */
[----:B------:R0:W-:Y:S01]  /*5f00*/  STL [R1+0x40], R163 ;  /* 0x000040a301007387 */ /* 0x0001e20000100800 */
[----:B------:R-:W-:Y:S02]  /*5f10*/  FADD.FTZ R162, R130, R162 ;  /* 0x000000a282a27221 */ /* 0x000fe40000010000 */
[----:B------:R-:W-:-:S03]  /*5f20*/  FADD.FTZ R161, R131, R161 ;  /* 0x000000a183a17221 */ /* 0x000fc60000010000 */
[----:B------:R0:W-:Y:S01]  /*5f30*/  STL [R1+0x4c], R162 ;  /* 0x00004ca201007387 */ /* 0x0001e20000100800 */
[----:B------:R-:W-:-:S03]  /*5f40*/  FADD.FTZ R160, R170, R160 ;  /* 0x000000a0aaa07221 */ /* 0x000fc60000010000 */
[----:B------:R0:W-:Y:S01]  /*5f50*/  STL [R1+0x48], R161 ;  /* 0x000048a101007387 */ /* 0x0001e20000100800 */
[----:B------:R-:W-:-:S03]  /*5f60*/  FADD.FTZ R159, R169, R159 ;  /* 0x0000009fa99f7221 */ /* 0x000fc60000010000 */
[----:B------:R0:W-:Y:S01]  /*5f70*/  STL [R1+0x54], R160 ;  /* 0x000054a001007387 */ /* 0x0001e20000100800 */
[----:B------:R-:W-:Y:S01]  /*5f80*/  FADD.FTZ R156, R168, R156 ;  /* 0x0000009ca89c7221 */ /* 0x000fe20000010000 */
[C---:B------:R-:W-:Y:S01]  /*5f90*/  SEL R72, R96.reuse, R72, P2 ;  /* 0x0000004860487207 */ /* 0x040fe20001000000 */
[----:B------:R-:W-:Y:S01]  /*5fa0*/  FADD.FTZ R151, R167, R151 ;  /* 0x00000097a7977221 */ /* 0x000fe20000010000 */
[----:B------:R0:W-:Y:S01]  /*5fb0*/  STL [R1+0x50], R159 ;  /* 0x0000509f01007387 */ /* 0x0001e20000100800 */
[----:B------:R-:W-:Y:S02]  /*5fc0*/  FMUL.FTZ R96, R96, R25 ;  /* 0x0000001960607220 */ /* 0x000fe40000410000 */
[----:B------:R-:W-:Y:S01]  /*5fd0*/  FADD.FTZ R150, R121, R150 ;  /* 0x0000009679967221 */ /* 0x000fe20000010000 */
[----:B------:R0:W-:Y:S01]  /*5fe0*/  STL [R1+0x5c], R156 ;  /* 0x00005c9c01007387 */ /* 0x0001e20000100800 */
[----:B------:R-:W-:Y:S01]  /*5ff0*/  SEL R73, R97, R73, P2 ;  /* 0x0000004961497207 */ /* 0x000fe20001000000 */
[----:B------:R-:W-:-:S02]  /*6000*/  FADD.FTZ R149, R120, R149 ;  /* 0x0000009578957221 */ /* 0x000fc40000010000 */
[----:B------:R0:W-:Y:S01]  /*6010*/  STL [R1+0x58], R151 ;  /* 0x0000589701007387 */ /* 0x0001e20000100800 */
[-C--:B------:R-:W-:Y:S02]  /*6020*/  FMUL.FTZ R86, R99, R25.reuse ;  /* 0x0000001963567220 */ /* 0x080fe40000410000 */
[----:B------:R-:W-:Y:S01]  /*6030*/  FADD.FTZ R148, R118, R148 ;  /* 0x0000009476947221 */ /* 0x000fe20000010000 */
[C---:B------:R-:W-:Y:S01]  /*6040*/  SEL R74, R98.reuse, R74, P2 ;  /* 0x0000004a624a7207 */ /* 0x040fe20001000000 */
[-C--:B------:R-:W-:Y:S01]  /*6050*/  FMUL.FTZ R97, R97, R25.reuse ;  /* 0x0000001961617220 */ /* 0x080fe20000410000 */
[----:B------:R0:W-:Y:S01]  /*6060*/  STL [R1+0x64], R150 ;  /* 0x0000649601007387 */ /* 0x0001e20000100800 */
[----:B------:R-:W-:Y:S02]  /*6070*/  FMUL.FTZ R98, R98, R25 ;  /* 0x0000001962627220 */ /* 0x000fe40000410000 */
[----:B------:R-:W-:Y:S01]  /*6080*/  FADD.FTZ R147, R122, R147 ;  /* 0x000000937a937221 */ /* 0x000fe20000010000 */
[----:B------:R0:W-:Y:S01]  /*6090*/  STL [R1+0x60], R149 ;  /* 0x0000609501007387 */ /* 0x0001e20000100800 */
[----:B------:R-:W-:-:S02]  /*60a0*/  FMUL.FTZ R96, R96, c[0x0][0x1e8] ;  /* 0x00007a0060607a20 */ /* 0x000fc40000410000 */
[----:B------:R-:W-:Y:S01]  /*60b0*/  FADD.FTZ R146, R111, R146 ;  /* 0x000000926f927221 */ /* 0x000fe20000010000 */
[----:B------:R0:W-:Y:S01]  /*60c0*/  STL [R1+0x6c], R148 ;  /* 0x00006c9401007387 */ /* 0x0001e20000100800 */
[----:B------:R-:W-:Y:S02]  /*60d0*/  FMUL.FTZ R86, R86, c[0x0][0x1e8] ;  /* 0x00007a0056567a20 */ /* 0x000fe40000410000 */
[----:B------:R-:W-:Y:S01]  /*60e0*/  FADD.FTZ R145, R108, R145 ;  /* 0x000000916c917221 */ /* 0x000fe20000010000 */
[----:B------:R0:W-:Y:S01]  /*60f0*/  STL [R1+0x68], R147 ;  /* 0x0000689301007387 */ /* 0x0001e20000100800 */
[----:B------:R-:W-:Y:S02]  /*6100*/  FMUL.FTZ R97, R97, c[0x0][0x1e8] ;  /* 0x00007a0061617a20 */ /* 0x000fe40000410000 */
[----:B------:R-:W-:Y:S02]  /*6110*/  FADD.FTZ R144, R106, R144 ;  /* 0x000000906a907221 */ /* 0x000fe40000010000 */
[----:B------:R-:W-:-:S02]  /*6120*/  FMUL.FTZ R80, R93, R80 ;  /* 0x000000505d507220 */ /* 0x000fc40000410000 */
[----:B------:R-:W-:Y:S02]  /*6130*/  FMUL.FTZ R81, R81, R94 ;  /* 0x0000005e51517220 */ /* 0x000fe40000410000 */
[----:B------:R-:W-:Y:S02]  /*6140*/  FMUL.FTZ R85, R82, R95 ;  /* 0x0000005f52557220 */ /* 0x000fe40000410000 */
[----:B------:R-:W-:Y:S01]  /*6150*/  FADD.FTZ R143, R123, R143 ;  /* 0x0000008f7b8f7221 */ /* 0x000fe20000010000 */
[----:B------:R-:W-:Y:S01]  /*6160*/  FSEL R82, R80, RZ, P4 ;  /* 0x000000ff50527208 */ /* 0x000fe20002000000 */
[----:B------:R-:W-:Y:S01]  /*6170*/  FADD.FTZ R142, R114, R142 ;  /* 0x0000008e728e7221 */ /* 0x000fe20000010000 */
[----:B------:R-:W-:Y:S01]  /*6180*/  FSEL R84, R81, RZ, P6 ;  /* 0x000000ff51547208 */ /* 0x000fe20003000000 */
[----:B------:R0:W-:Y:S01]  /*6190*/  STL [R1+0x74], R146 ;  /* 0x0000749201007387 */ /* 0x0001e20000100800 */
[----:B------:R-:W-:Y:S01]  /*61a0*/  FSEL R85, R85, RZ, P5 ;  /* 0x000000ff55557208 */ /* 0x000fe20002800000 */
[----:B------:R-:W-:Y:S01]  /*61b0*/  FADD.FTZ R141, R113, R141 ;  /* 0x0000008d718d7221 */ /* 0x000fe20000010000 */
[----:B------:R-:W-:Y:S01]  /*61c0*/  LOP3.LUT P4, RZ, R157, 0xff, RZ, 0xc0, !PT ;  /* 0x000000ff9dff7812 */ /* 0x000fe2000788c0ff */
[----:B------:R-:W-:Y:S01]  /*61d0*/  FMUL.FTZ R83, R83, R92 ;  /* 0x0000005c53537220 */ /* 0x000fe20000410000 */
[C---:B------:R-:W-:Y:S01]  /*61e0*/  LOP3.LUT P6, RZ, R157.reuse, 0xff00, RZ, 0xc0, !PT ;  /* 0x0000ff009dff7812 */ /* 0x040fe200078cc0ff */
[----:B------:R-:W-:Y:S01]  /*61f0*/  FMUL.FTZ R98, R98, c[0x0][0x1e8] ;  /* 0x00007a0062627a20 */ /* 0x000fe20000410000 */
[C---:B------:R-:W-:Y:S01]  /*6200*/  LOP3.LUT P5, RZ, R157.reuse, 0xff0000, RZ, 0xc0, !PT ;  /* 0x00ff00009dff7812 */ /* 0x040fe200078ac0ff */
[----:B------:R0:W-:Y:S01]  /*6210*/  STL [R1+0x70], R145 ;  /* 0x0000709101007387 */ /* 0x0001e20000100800 */
[----:B------:R-:W-:Y:S01]  /*6220*/  LOP3.LUT P0, RZ, R157, 0xff000000, RZ, 0xc0, !PT ;  /* 0xff0000009dff7812 */ /* 0x000fe2000780c0ff */
[----:B------:R-:W-:-:S02]  /*6230*/  FADD.FTZ R140, R112, R140 ;  /* 0x0000008c708c7221 */ /* 0x000fc40000010000 */
[----:B------:R0:W-:Y:S01]  /*6240*/  STL [R1+0x7c], R144 ;  /* 0x00007c9001007387 */ /* 0x0001e20000100800 */
[----:B------:R-:W-:Y:S01]  /*6250*/  FADD.FTZ R139, R115, R139 ;  /* 0x0000008b738b7221 */ /* 0x000fe20000010000 */
[----:B------:R-:W-:Y:S02]  /*6260*/  SEL R75, R99, R75, P2 ;  /* 0x0000004b634b7207 */ /* 0x000fe40001000000 */
[----:B------:R0:W-:Y:S01]  /*6270*/  STL [R1+0x78], R143 ;  /* 0x0000788f01007387 */ /* 0x0001e20000100800 */
[----:B------:R-:W-:Y:S01]  /*6280*/  FADD.FTZ R138, R91, R138 ;  /* 0x0000008a5b8a7221 */ /* 0x000fe20000010000 */
[----:B------:R-:W-:Y:S02]  /*6290*/  @P1 IADD3 R80, P2, R24, c[0x0][0x258], RZ ;  /* 0x0000960018501a10 */ /* 0x000fe40007f5e0ff */
[----:B------:R0:W-:Y:S01]  /*62a0*/  STL [R1+0x84], R142 ;  /* 0x0000848e01007387 */ /* 0x0001e20000100800 */
[----:B------:R-:W-:Y:S01]  /*62b0*/  FSEL R83, R83, RZ, P3 ;  /* 0x000000ff53537208 */ /* 0x000fe20001800000 */
[----:B------:R-:W-:-:S02]  /*62c0*/  FADD.FTZ R137, R102, R137 ;  /* 0x0000008966897221 */ /* 0x000fc40000010000 */
[----:B------:R0:W-:Y:S01]  /*62d0*/  STL [R1+0x80], R141 ;  /* 0x0000808d01007387 */ /* 0x0001e20000100800 */
[----:B------:R-:W-:Y:S01]  /*62e0*/  FADD.FTZ R136, R90, R136 ;  /* 0x000000885a887221 */ /* 0x000fe20000010000 */
[----:B------:R-:W-:Y:S02]  /*62f0*/  MOV R76, c[0x0][0x160] ;  /* 0x00005800004c7a02 */ /* 0x000fe40000000f00 */
[----:B------:R0:W-:Y:S01]  /*6300*/  STL [R1+0x8c], R140 ;  /* 0x00008c8c01007387 */ /* 0x0001e20000100800 */
[----:B------:R-:W-:-:S03]  /*6310*/  FADD.FTZ R135, R0, R135 ;  /* 0x0000008700877221 */ /* 0x000fc60000010000 */
[----:B------:R0:W-:Y:S01]  /*6320*/  STL [R1+0x88], R139 ;  /* 0x0000888b01007387 */ /* 0x0001e20000100800 */
[----:B------:R-:W-:Y:S01]  /*6330*/  FADD.FTZ R134, R82, R134 ;  /* 0x0000008652867221 */ /* 0x000fe20000010000 */
[----:B------:R-:W-:Y:S02]  /*6340*/  @P1 IADD3.X R81, R27, c[0x0][0x25c], RZ, P2, !PT ;  /* 0x000097001b511a10 */ /* 0x000fe400017fe4ff */
[----:B------:R0:W-:Y:S01]  /*6350*/  STL [R1+0x94], R138 ;  /* 0x0000948a01007387 */ /* 0x0001e20000100800 */
[----:B------:R-:W-:-:S03]  /*6360*/  IADD3 R24, P2, R24, c[0x0][0x248], RZ ;  /* 0x0000920018187a10 */ /* 0x000fc60007f5e0ff */
[----:B------:R0:W-:Y:S01]  /*6370*/  STL [R1+0x90], R137 ;  /* 0x0000908901007387 */ /* 0x0001e20000100800 */
[----:B------:R-:W-:Y:S01]  /*6380*/  LEA R26, R76, R26, 0x2 ;  /* 0x0000001a4c1a7211 */ /* 0x000fe200078e10ff */
[----:B------:R-:W-:Y:S02]  /*6390*/  CS2R R78, SRZ ;  /* 0x00000000004e7805 */ /* 0x000fe4000001ff00 */
[----:B------:R0:W-:Y:S01]  /*63a0*/  STL [R1+0x9c], R136 ;  /* 0x00009c8801007387 */ /* 0x0001e20000100800 */
[----:B------:R-:W-:-:S03]  /*63b0*/  CS2R R76, SRZ ;  /* 0x00000000004c7805 */ /* 0x000fc6000001ff00 */
[----:B------:R0:W-:Y:S01]  /*63c0*/  STL [R1+0x98], R135 ;  /* 0x0000988701007387 */ /* 0x0001e20000100800 */
[----:B------:R-:W-:Y:S01]  /*63d0*/  IADD3.X R25, R27, c[0x0][0x24c], RZ, P2, !PT ;  /* 0x000093001b197a10 */ /* 0x000fe200017fe4ff */
[----:B------:R-:W-:Y:S02]  /*63e0*/  @P4 FMUL.FTZ R76, R187, R96 ;  /* 0x00000060bb4c4220 */ /* 0x000fe40000410000 */
[----:B------:R0:W-:Y:S01]  /*63f0*/  STL [R1+0xa4], R134 ;  /* 0x0000a48601007387 */ /* 0x0001e20000100800 */
[----:B------:R-:W-:Y:S02]  /*6400*/  @P6 FMUL.FTZ R77, R181, R97 ;  /* 0x00000061b54d6220 */ /* 0x000fe40000410000 */
[----:B------:R-:W-:Y:S02]  /*6410*/  @P5 FMUL.FTZ R78, R180, R98 ;  /* 0x00000062b44e5220 */ /* 0x000fe40000410000 */
[----:B------:R-:W-:Y:S01]  /*6420*/  @P0 FMUL.FTZ R79, R177, R86 ;  /* 0x00000056b14f0220 */ /* 0x000fe20000410000 */
[----:B------:R0:W-:Y:S04]  /*6430*/  @P1 STG.E.128 [R80.64], R72 ;  /* 0x0000004850001986 */ /* 0x0001e8000c101d04 */
[----:B------:R0:W-:Y:S01]  /*6440*/  STG.E.128 [R24.64], R76 ;  /* 0x0000004c18007986 */ /* 0x0001e2000c101d04 */
[----:B------:R-:W-:Y:S01]  /*6450*/  ISETP.GE.AND P1, PT, R26, c[0x0][0x164], PT ;  /* 0x000059001a007a0c */ /* 0x000fe20003f26270 */
[----:B--2---:R-:W-:-:S02]  /*6460*/  FADD.FTZ R133, R84, R133 ;  /* 0x0000008554857221 */ /* 0x004fc40000010000 */
[----:B---3--:R-:W-:-:S03]  /*6470*/  FADD.FTZ R132, R85, R132 ;  /* 0x0000008455847221 */ /* 0x008fc60000010000 */
[----:B------:R0:W-:Y:S01]  /*6480*/  STL [R1+0xa0], R133 ;  /* 0x0000a08501007387 */ /* 0x0001e20000100800 */
[----:B------:R-:W-:-:S03]  /*6490*/  FADD.FTZ R103, R83, R103 ;  /* 0x0000006753677221 */ /* 0x000fc60000010000 */
[----:B------:R0:W-:Y:S01]  /*64a0*/  STL [R1+0xac], R132 ;  /* 0x0000ac8401007387 */ /* 0x0001e20000100800 */
[----:B------:R-:W-:Y:S02]  /*64b0*/  FMUL.FTZ R28, R96, R28 ;  /* 0x0000001c601c7220 */ /* 0x000fe40000410000 */
[----:B------:R-:W-:Y:S02]  /*64c0*/  FMUL.FTZ R31, R31, R86 ;  /* 0x000000561f1f7220 */ /* 0x000fe40000410000 */
[----:B------:R-:W-:Y:S02]  /*64d0*/  FMUL.FTZ R29, R29, R97 ;  /* 0x000000611d1d7220 */ /* 0x000fe40000410000 */
[----:B------:R-:W-:Y:S01]  /*64e0*/  FMUL.FTZ R30, R30, R98 ;  /* 0x000000621e1e7220 */ /* 0x000fe20000410000 */
[----:B------:R-:W-:Y:S02]  /*64f0*/  FSEL R28, R28, RZ, P4 ;  /* 0x000000ff1c1c7208 */ /* 0x000fe40002000000 */
[----:B------:R-:W-:-:S02]  /*6500*/  FSEL R31, R31, RZ, P0 ;  /* 0x000000ff1f1f7208 */ /* 0x000fc40000000000 */
[----:B------:R-:W-:Y:S02]  /*6510*/  FSEL R29, R29, RZ, P6 ;  /* 0x000000ff1d1d7208 */ /* 0x000fe40003000000 */
[----:B------:R-:W-:Y:S01]  /*6520*/  FSEL R30, R30, RZ, P5 ;  /* 0x000000ff1e1e7208 */ /* 0x000fe20002800000 */
[----:B------:R-:W-:Y:S02]  /*6530*/  FADD.FTZ R104, R28, R104 ;  /* 0x000000681c687221 */ /* 0x000fe40000010000 */
[----:B------:R-:W-:Y:S02]  /*6540*/  FADD.FTZ R116, R31, R116 ;  /* 0x000000741f747221 */ /* 0x000fe40000010000 */
[----:B------:R-:W-:Y:S01]  /*6550*/  FADD.FTZ R105, R29, R105 ;  /* 0x000000691d697221 */ /* 0x000fe20000010000 */
[----:B------:R0:W-:Y:S01]  /*6560*/  STL [R1+0xa8], R103 ;  /* 0x0000a86701007387 */ /* 0x0001e20000100800 */
[----:B------:R-:W-:-:S03]  /*6570*/  FADD.FTZ R117, R30, R117 ;  /* 0x000000751e757221 */ /* 0x000fc60000010000 */
[----:B------:R0:W-:Y:S04]  /*6580*/  STL [R1+0xb4], R104 ;  /* 0x0000b46801007387 */ /* 0x0001e80000100800 */
[----:B------:R0:W-:Y:S04]  /*6590*/  STL [R1+0xb8], R116 ;  /* 0x0000b87401007387 */ /* 0x0001e80000100800 */
[----:B------:R0:W-:Y:S04]  /*65a0*/  STL [R1+0xb0], R105 ;  /* 0x0000b06901007387 */ /* 0x0001e80000100800 */
[----:B------:R0:W-:Y:S02]  /*65b0*/  STL [R1+0xbc], R117 ;  /* 0x0000bc7501007387 */ /* 0x0001e40000100800 */
[----:B0-----:R-:W-:Y:S01]  /*65c0*/  @P1 CALL.REL.NOINC `(.L_x_13012) ;  /* 0x0000001000001944 */ /* 0x001fe20003c00000 */
[----:B------:R-:W-:Y:S05]  /*65d0*/  BRA `(.L_x_13013) ;  /* 0xffffb23000007947 */ /* 0x000fea000383ffff */
.L_x_13012:
[----:B------:R-:W-:Y:S05]  /*65e0*/  BSYNC B1 ;  /* 0x0000000000017941 */ /* 0x000fea0003800000 */
.L_x_13009:
        /* <DEDUP_REMOVED lines=109> */
.L_x_13008:
[----:B0-----:R-:W-:Y:S05]  /*6cc0*/  BSYNC B0 ;  /* 0x0000000000007941 */ /* 0x001fea0003800000 */
.L_x_13006:
        /* <DEDUP_REMOVED lines=91> */
[----:B------:R-:W0:Y:S01]  /*7280*/  S2R R34, SR_CTAID.X ;  /* 0x0000000000227919 */ /* 0x000e220000002500 */
[----:B------:R-:W-:-:S02]  /*7290*/  FADD.FTZ R111, R30, R111 ;  /* 0x0000006f1e6f7221 */ /* 0x000fc40000010000 */
[----:B------:R-:W-:Y:S01]  /*72a0*/  FADD.FTZ R31, R31, R110 ;  /* 0x0000006e1f1f7221 */ /* 0x000fe20000010000 */
[----:B------:R-:W-:Y:S01]  /*72b0*/  STS.128 [R0.X16], R24 ;  /* 0x0000001800007388 */ /* 0x000fe2000000cc00 */
[----:B-1----:R-:W-:-:S03]  /*72c0*/  FADD.FTZ R113, R2, R113 ;  /* 0x0000007102717221 */ /* 0x002fc60000010000 */
[----:B------:R-:W-:Y:S04]  /*72d0*/  STS.128 [R0.X16+0x200], R20 ;  /* 0x0002001400007388 */ /* 0x000fe8000000cc00 */
[----:B------:R-:W-:Y:S01]  /*72e0*/  STS.128 [R0.X16+0x400], R16 ;  /* 0x0004001000007388 */ /* 0x000fe2000000cc00 */
[----:B--2---:R-:W-:-:S03]  /*72f0*/  FADD.FTZ R115, R28, R115 ;  /* 0x000000731c737221 */ /* 0x004fc60000010000 */
[----:B------:R-:W-:Y:S01]  /*7300*/  STS.128 [R0.X16+0x600], R12 ;  /* 0x0006000c00007388 */ /* 0x000fe2000000cc00 */
[----:B---3--:R-:W-:Y:S02]  /*7310*/  FADD.FTZ R29, R29, R114 ;  /* 0x000000721d1d7221 */ /* 0x008fe40000010000 */
[----:B0-----:R-:W-:Y:S01]  /*7320*/  IMAD R34, R34, c[0x0][0x168], RZ ;  /* 0x00005a0022227a24 */ /* 0x001fe200078e02ff */
[----:B------:R0:W-:Y:S04]  /*7330*/  STS.128 [R0.X16+0x800], R8 ;  /* 0x0008000800007388 */ /* 0x0001e8000000cc00 */
[----:B------:R-:W-:Y:S04]  /*7340*/  STS.128 [R0.X16+0xa00], R4 ;  /* 0x000a000400007388 */ /* 0x000fe8000000cc00 */
[----:B------:R-:W-:Y:S04]  /*7350*/  STS.128 [R0.X16+0xc00], R44 ;  /* 0x000c002c00007388 */ /* 0x000fe8000000cc00 */
[----:B------:R-:W-:Y:S04]  /*7360*/  STS.128 [R0.X16+0xe00], R48 ;  /* 0x000e003000007388 */ /* 0x000fe8000000cc00 */
[----:B------:R-:W-:Y:S01]  /*7370*/  STS.128 [R0.X16+0x1000], R52 ;  /* 0x0010003400007388 */ /* 0x000fe2000000cc00 */
[----:B0-----:R-:W-:-:S03]  /*7380*/  FADD.FTZ R9, R3, R112 ;  /* 0x0000007003097221 */ /* 0x001fc60000010000 */
        /* <DEDUP_REMOVED lines=33> */
[----:B------:R-:W-:Y:S01]  /*75a0*/  LDS R15, [R116.X4+0x2600] ;  /* 0x00260000740f7984 */ /* 0x000fe20000004800 */
        /* <DEDUP_REMOVED lines=18> */
[----:B------:R-:W4:Y:S04]  /*76d0*/  LDS R24, [R116.X4+0x3c00] ;  /* 0x003c000074187984 */ /* 0x000f280000004800 */
[----:B------:R-:W4:Y:S01]  /*76e0*/  LDS R37, [R116.X4+0x3e00] ;  /* 0x003e000074257984 */ /* 0x000f220000004800 */
[----:B0-----:R-:W-:-:S03]  /*76f0*/  FADD.FTZ R4, RZ, R4 ;  /* 0x00000004ff047221 */ /* 0x001fc60000010000 */
[----:B------:R-:W0:Y:S01]  /*7700*/  LDS R39, [R116.X4+0x4000] ;  /* 0x0040000074277984 */ /* 0x000e220000004800 */
[----:B------:R-:W-:Y:S02]  /*7710*/  FADD.FTZ R4, R4, R15 ;  /* 0x0000000f04047221 */ /* 0x000fe40000010000 */
[----:B-1----:R-:W-:Y:S01]  /*7720*/  FADD.FTZ R3, R3, R10 ;  /* 0x0000000a03037221 */ /* 0x002fe20000010000 */
        /* <DEDUP_REMOVED lines=19> */
[----:B-1----:R-:W-:Y:S02]  /*7860*/  FADD.FTZ R41, R16, R41 ;  /* 0x0000002910297221 */ /* 0x002fe40000010000 */
[----:B--2---:R-:W-:Y:S01]  /*7870*/  FADD.FTZ R13, R5, R26 ;  /* 0x0000001a050d7221 */ /* 0x004fe20000010000 */
[----:B------:R-:W-:Y:S01]  /*7880*/  IADD3.X R5, RZ, RZ, RZ, P0, !PT ;  /* 0x000000ffff057210 */ /* 0x000fe200007fe4ff */
[----:B------:R-:W-:Y:S01]  /*7890*/  FADD.FTZ R43, R6, R43 ;  /* 0x0000002b062b7221 */ /* 0x000fe20000010000 */
[C---:B------:R-:W-:Y:S01]  /*78a0*/  SHF.L.U32 R6, R8.reuse, 0x2, RZ ;  /* 0x0000000208067819 */ /* 0x040fe200000006ff */
[----:B------:R-:W-:Y:S01]  /*78b0*/  STS.128 [R0.X16], R68 ;  /* 0x0000004400007388 */ /* 0x000fe2000000cc00 */
[----:B---3--:R-:W-:Y:S01]  /*78c0*/  FADD.FTZ R15, R7, R28 ;  /* 0x0000001c070f7221 */ /* 0x008fe20000010000 */
[----:B------:R-:W-:-:S02]  /*78d0*/  SHF.L.U64.HI R7, R8, 0x2, R5 ;  /* 0x0000000208077819 */ /* 0x000fc40000010205 */
[----:B------:R-:W-:Y:S01]  /*78e0*/  STS.128 [R0.X16+0x200], R72 ;  /* 0x0002004800007388 */ /* 0x000fe2000000cc00 */
[----:B----4-:R-:W-:Y:S01]  /*78f0*/  FADD.FTZ R45, R2, R45 ;  /* 0x0000002d022d7221 */ /* 0x010fe20000010000 */
[----:B------:R-:W-:Y:S02]  /*7900*/  IADD3 R2, P0, R6, c[0x0][0x228], RZ ;  /* 0x00008a0006027a10 */ /* 0x000fe40007f1e0ff */
[----:B------:R-:W-:Y:S01]  /*7910*/  STS.128 [R0.X16+0x400], R76 ;  /* 0x0004004c00007388 */ /* 0x000fe2000000cc00 */
[----:B------:R-:W-:Y:S01]  /*7920*/  FADD.FTZ R17, R3, R30 ;  /* 0x0000001e03117221 */ /* 0x000fe20000010000 */
        /* <DEDUP_REMOVED lines=28> */
[----:B--2---:R-:W-:-:S03]  /*7af0*/  FADD.FTZ R32, R32, R51 ;  /* 0x0000003320207221 */ /* 0x004fc60000010000 */
[----:B------:R-:W1:Y:S01]  /*7b00*/  LDS R10, [R116.X4+0x600] ;  /* 0x00060000740a7984 */ /* 0x000e620000004800 */
[----:B---3--:R-:W-:-:S03]  /*7b10*/  FADD.FTZ R27, R32, R23 ;  /* 0x00000017201b7221 */ /* 0x008fc60000010000 */
[----:B------:R-:W-:Y:S01]  /*7b20*/  LDS R49, [R116.X4+0x2e00] ;  /* 0x002e000074317984 */ /* 0x000fe20000004800 */
[----:B----4-:R-:W-:-:S03]  /*7b30*/  FADD.FTZ R0, RZ, R0 ;  /* 0x00000000ff007221 */ /* 0x010fc60000010000 */
[----:B------:R-:W2:Y:S01]  /*7b40*/  LDS R23, [R116.X4+0x1a00] ;  /* 0x001a000074177984 */ /* 0x000ea20000004800 */
[----:B------:R-:W-:-:S03]  /*7b50*/  FADD.FTZ R19, R0, R19 ;  /* 0x0000001300137221 */ /* 0x000fc60000010000 */
[----:B------:R-:W3:Y:S01]  /*7b60*/  LDS R12, [R116.X4+0x800] ;  /* 0x00080000740c7984 */ /* 0x000ee20000004800 */
[----:B------:R-:W-:-:S03]  /*7b70*/  FADD.FTZ R8, RZ, R8 ;  /* 0x00000008ff087221 */ /* 0x000fc60000010000 */
[----:B------:R-:W4:Y:S01]  /*7b80*/  LDS R0, [R116.X4+0xa00] ;  /* 0x000a000074007984 */ /* 0x000f220000004800 */
[----:B------:R-:W-:-:S03]  /*7b90*/  FADD.FTZ R21, R8, R21 ;  /* 0x0000001508157221 */ /* 0x000fc60000010000 */
[----:B------:R-:W4:Y:S01]  /*7ba0*/  LDS R25, [R116.X4+0x1c00] ;  /* 0x001c000074197984 */ /* 0x000f220000004800 */
[----:B------:R-:W-:-:S03]  /*7bb0*/  FADD.FTZ R14, R19, R14 ;  /* 0x0000000e130e7221 */ /* 0x000fc60000010000 */
[----:B------:R-:W-:Y:S01]  /*7bc0*/  STG.E [R2.64], R11 ;  /* 0x0000000b02007986 */ /* 0x000fe2000c101904 */
[----:B------:R-:W-:-:S03]  /*7bd0*/  FADD.FTZ R16, R21, R16 ;  /* 0x0000001015107221 */ /* 0x000fc60000010000 */
[----:B------:R-:W4:Y:S04]  /*7be0*/  LDS R11, [R116.X4+0xc00] ;  /* 0x000c0000740b7984 */ /* 0x000f280000004800 */
[----:B------:R-:W4:Y:S04]  /*7bf0*/  LDS R19, [R116.X4+0x1e00] ;  /* 0x001e000074137984 */ /* 0x000f280000004800 */
[----:B------:R-:W4:Y:S01]  /*7c00*/  LDS R51, [R116.X4+0x3000] ;  /* 0x0030000074337984 */ /* 0x000f220000004800 */
[----:B0-----:R-:W-:-:S03]  /*7c10*/  FADD.FTZ R55, R16, R55 ;  /* 0x0000003710377221 */ /* 0x001fc60000010000 */
[----:B------:R0:W-:Y:S01]  /*7c20*/  STG.E [R4.64], R33 ;  /* 0x0000002104007986 */ /* 0x0001e2000c101904 */
[----:B-1----:R-:W-:-:S03]  /*7c30*/  FADD.FTZ R10, RZ, R10 ;  /* 0x0000000aff0a7221 */ /* 0x002fc60000010000 */
[----:B------:R-:W1:Y:S04]  /*7c40*/  LDS R57, [R116.X4+0x4200] ;  /* 0x0042000074397984 */ /* 0x000e680000004800 */
[----:B------:R-:W1:Y:S01]  /*7c50*/  LDS R8, [R116.X4+0xe00] ;  /* 0x000e000074087984 */ /* 0x000e620000004800 */
[----:B--2---:R-:W-:Y:S02]  /*7c60*/  FADD.FTZ R10, R10, R23 ;  /* 0x000000170a0a7221 */ /* 0x004fe40000010000 */
[----:B0-----:R-:W-:Y:S01]  /*7c70*/  FADD.FTZ R33, R14, R53 ;  /* 0x000000350e217221 */ /* 0x001fe20000010000 */
[----:B------:R-:W0:Y:S01]  /*7c80*/  LDS R18, [R116.X4+0x2000] ;  /* 0x0020000074127984 */ /* 0x000e220000004800 */
[----:B------:R-:W-:Y:S02]  /*7c90*/  FADD.FTZ R10, R10, R49 ;  /* 0x000000310a0a7221 */ /* 0x000fe40000010000 */
[----:B---3--:R-:W-:Y:S01]  /*7ca0*/  FADD.FTZ R12, RZ, R12 ;  /* 0x0000000cff0c7221 */ /* 0x008fe20000010000 */
[----:B------:R-:W2:Y:S01]  /*7cb0*/  LDS R53, [R116.X4+0x3200] ;  /* 0x0032000074357984 */ /* 0x000ea20000004800 */
[----:B----4-:R-:W-:-:S02]  /*7cc0*/  FADD.FTZ R0, RZ, R0 ;  /* 0x00000000ff007221 */ /* 0x010fc40000010000 */
[----:B------:R-:W-:Y:S01]  /*7cd0*/  FADD.FTZ R12, R12, R25 ;  /* 0x000000190c0c7221 */ /* 0x000fe20000010000 */
[----:B------:R-:W3:Y:S04]  /*7ce0*/  LDS R59, [R116.X4+0x4400] ;  /* 0x00440000743b7984 */ /* 0x000ee80000004800 */
[----:B------:R-:W4:Y:S01]  /*7cf0*/  LDS R14, [R116.X4+0x1000] ;  /* 0x00100000740e7984 */ /* 0x000f220000004800 */
[----:B------:R-:W-:-:S03]  /*7d00*/  FADD.FTZ R11, RZ, R11 ;  /* 0x0000000bff0b7221 */ /* 0x000fc60000010000 */
[----:B------:R-:W4:Y:S01]  /*7d10*/  LDS R21, [R116.X4+0x2200] ;  /* 0x0022000074157984 */ /* 0x000f220000004800 */
[----:B------:R-:W-:-:S03]  /*7d20*/  FADD.FTZ R0, R0, R19 ;  /* 0x0000001300007221 */ /* 0x000fc60000010000 */
[----:B------:R-:W-:Y:S01]  /*7d30*/  STG.E [R6.64], R27 ;  /* 0x0000001b06007986 */ /* 0x000fe2000c101904 */
[----:B------:R-:W-:-:S03]  /*7d40*/  FADD.FTZ R12, R12, R51 ;  /* 0x000000330c0c7221 */ /* 0x000fc60000010000 */
[----:B------:R-:W4:Y:S04]  /*7d50*/  LDS R20, [R116.X4+0x3400] ;  /* 0x0034000074147984 */ /* 0x000f280000004800 */
[----:B------:R-:W-:Y:S01]  /*7d60*/  STG.E [R2.64+0x200], R37 ;  /* 0x0002002502007986 */ /* 0x000fe2000c101904 */
[----:B-1----:R-:W-:-:S03]  /*7d70*/  FADD.FTZ R57, R10, R57 ;  /* 0x000000390a397221 */ /* 0x002fc60000010000 */
[----:B------:R-:W1:Y:S01]  /*7d80*/  LDS R61, [R116.X4+0x4600] ;  /* 0x00460000743d7984 */ /* 0x000e620000004800 */
[----:B------:R-:W-:-:S03]  /*7d90*/  FADD.FTZ R8, RZ, R8 ;  /* 0x00000008ff087221 */ /* 0x000fc60000010000 */
[----:B------:R-:W1:Y:S04]  /*7da0*/  LDS R16, [R116.X4+0x1200] ;  /* 0x0012000074107984 */ /* 0x000e680000004800 */
[----:B------:R-:W-:Y:S01]  /*7db0*/  STG.E [R4.64+0x200], R67 ;  /* 0x0002004304007986 */ /* 0x000fe2000c101904 */
[----:B0-----:R-:W-:-:S03]  /*7dc0*/  FADD.FTZ R11, R11, R18 ;  /* 0x000000120b0b7221 */ /* 0x001fc60000010000 */
[----:B------:R-:W0:Y:S01]  /*7dd0*/  LDS R27, [R116.X4+0x2400] ;  /* 0x00240000741b7984 */ /* 0x000e220000004800 */
[----:B--2---:R-:W-:-:S03]  /*7de0*/  FADD.FTZ R0, R0, R53 ;  /* 0x0000003500007221 */ /* 0x004fc60000010000 */
[----:B------:R-:W-:Y:S01]  /*7df0*/  STG.E [R6.64+0x200], R33 ;  /* 0x0002002106007986 */ /* 0x000fe2000c101904 */
[----:B---3--:R-:W-:-:S03]  /*7e00*/  FADD.FTZ R59, R12, R59 ;  /* 0x0000003b0c3b7221 */ /* 0x008fc60000010000 */
[----:B------:R-:W2:Y:S01]  /*7e10*/  LDS R37, [R116.X4+0x3600] ;  /* 0x0036000074257984 */ /* 0x000ea20000004800 */
[----:B----4-:R-:W-:-:S03]  /*7e20*/  FADD.FTZ R14, RZ, R14 ;  /* 0x0000000eff0e7221 */ /* 0x010fc60000010000 */
[----:B------:R-:W-:Y:S01]  /*7e30*/  STG.E [R2.64+0x400], R39 ;  /* 0x0004002702007986 */ /* 0x000fe2000c101904 */
[----:B------:R-:W-:-:S03]  /*7e40*/  FADD.FTZ R8, R8, R21 ;  /* 0x0000001508087221 */ /* 0x000fc60000010000 */
[----:B------:R-:W3:Y:S04]  /*7e50*/  LDS R22, [R116.X4+0x4800] ;  /* 0x0048000074167984 */ /* 0x000ee80000004800 */
[----:B------:R-:W-:Y:S01]  /*7e60*/  STG.E [R4.64+0x400], R35 ;  /* 0x0004002304007986 */ /* 0x000fe2000c101904 */
[----:B------:R-:W-:-:S03]  /*7e70*/  FADD.FTZ R11, R11, R20 ;  /* 0x000000140b0b7221 */ /* 0x000fc60000010000 */
[----:B------:R-:W4:Y:S04]  /*7e80*/  LDS R33, [R116.X4+0x2600] ;  /* 0x0026000074217984 */ /* 0x000f280000004800 */
[----:B------:R-:W4:Y:S01]  /*7e90*/  LDS R35, [R116.X4+0x3800] ;  /* 0x0038000074237984 */ /* 0x000f220000004800 */
[----:B-1----:R-:W-:-:S03]  /*7ea0*/  FADD.FTZ R61, R0, R61 ;  /* 0x0000003d003d7221 */ /* 0x002fc60000010000 */
[----:B------:R-:W1:Y:S01]  /*7eb0*/  LDS R39, [R116.X4+0x4a00] ;  /* 0x004a000074277984 */ /* 0x000e620000004800 */
[----:B------:R-:W-:-:S03]  /*7ec0*/  FADD.FTZ R16, RZ, R16 ;  /* 0x00000010ff107221 */ /* 0x000fc60000010000 */
[----:B------:R-:W1:Y:S04]  /*7ed0*/  LDS R23, [R116.X4+0x3a00] ;  /* 0x003a000074177984 */ /* 0x000e680000004800 */
[----:B------:R-:W1:Y:S01]  /*7ee0*/  LDS R63, [R116.X4+0x4c00] ;  /* 0x004c0000743f7984 */ /* 0x000e620000004800 */
[----:B0-----:R-:W-:-:S03]  /*7ef0*/  FADD.FTZ R14, R14, R27 ;  /* 0x0000001b0e0e7221 */ /* 0x001fc60000010000 */
[----:B------:R-:W0:Y:S04]  /*7f00*/  LDS R49, [R116.X4+0x4e00] ;  /* 0x004e000074317984 */ /* 0x000e280000004800 */
[----:B------:R-:W-:Y:S01]  /*7f10*/  STG.E [R6.64+0x400], R55 ;  /* 0x0004003706007986 */ /* 0x000fe2000c101904 */
        /* <DEDUP_REMOVED lines=10> */
[----:B-1----:R-:W-:-:S03]  /*7fc0*/  FADD.FTZ R39, R8, R39 ;  /* 0x0000002708277221 */ /* 0x002fc60000010000 */
[----:B------:R-:W-:Y:S01]  /*7fd0*/  STG.E [R2.64+0xa00], R43 ;  /* 0x000a002b02007986 */ /* 0x000fe2000c101904 */
[----:B------:R-:W-:-:S03]  /*7fe0*/  FADD.FTZ R16, R16, R23 ;  /* 0x0000001710107221 */ /* 0x000fc60000010000 */
[----:B------:R-:W-:Y:S01]  /*7ff0*/  STG.E [R4.64+0xa00], R31 ;  /* 0x000a001f04007986 */ /* 0x000fe2000c101904 */
[----:B------:R-:W-:-:S03]  /*8000*/  FADD.FTZ R63, R14, R63 ;  /* 0x0000003f0e3f7221 */ /* 0x000fc60000010000 */
[----:B------:R-:W-:Y:S01]  /*8010*/  STG.E [R6.64+0xa00], R61 ;  /* 0x000a003d06007986 */ /* 0x000fe2000c101904 */
[----:B0-----:R-:W-:-:S03]  /*8020*/  FADD.FTZ R49, R16, R49 ;  /* 0x0000003110317221 */ /* 0x001fc60000010000 */
        /* <DEDUP_REMOVED lines=13> */
.L_x_13010:
[----:B------:R-:W-:Y:S01]  /*8100*/  HFMA2.MMA R82, -RZ, RZ, 0, 5.9604644775390625e-08 ;  /* 0x00000001ff527435 */ /* 0x000fe200000001ff */
[----:B------:R-:W-:-:S02]  /*8110*/  MOV R77, R100 ;  /* 0x00000064004d7202 */ /* 0x000fc40000000f00 */
[----:B------:R-:W-:Y:S02]  /*8120*/  MOV R115, 0x1f ;  /* 0x0000001f00737802 */ /* 0x000fe40000000f00 */
[----:B------:R-:W-:Y:S02]  /*8130*/  MOV R114, 0xffffffff ;  /* 0xffffffff00727802 */ /* 0x000fe40000000f00 */
[----:B------:R-:W-:Y:S02]  /*8140*/  MOV R76, 0x8160 ;  /* 0x00008160004c7802 */ /* 0x000fe40000000f00 */
[----:B-----5:R-:W-:Y:S05]  /*8150*/  CALL.REL.NOINC `($__internal_175_$__cuda_sm70_shflsync_bfly_p) ;  /* 0x0000046000007944 */ /* 0x020fea0003c00000 */
[----:B-1----:R-:W-:Y:S01]  /*8160*/  MOV R101, R82 ;  /* 0x0000005200657202 */ /* 0x002fe20000000f00 */
[----:B------:R-:W-:Y:S05]  /*8170*/  BRA `(.L_x_13014) ;  /* 0xffffb5e000007947 */ /* 0x000fea000383ffff */
.L_x_13011:
[----:B------:R-:W-:Y:S01]  /*8180*/  HFMA2.MMA R82, -RZ, RZ, 0, 5.9604644775390625e-08 ;  /* 0x00000001ff527435 */ /* 0x000fe200000001ff */
[----:B------:R-:W-:Y:S02]  /*8190*/  MOV R77, R83 ;  /* 0x00000053004d7202 */ /* 0x000fe40000000f00 */
[----:B------:R-:W-:Y:S02]  /*81a0*/  MOV R115, 0x1f ;  /* 0x0000001f00737802 */ /* 0x000fe40000000f00 */
[----:B------:R-:W-:-:S02]  /*81b0*/  MOV R114, 0xffffffff ;  /* 0xffffffff00727802 */ /* 0x000fc40000000f00 */
[----:B------:R-:W-:Y:S02]  /*81c0*/  MOV R76, 0x81e0 ;  /* 0x000081e0004c7802 */ /* 0x000fe40000000f00 */
[----:B01---5:R-:W-:Y:S05]  /*81d0*/  CALL.REL.NOINC `($__internal_175_$__cuda_sm70_shflsync_bfly_p) ;  /* 0x000003e000007944 */ /* 0x023fea0003c00000 */
[----:B------:R-:W-:Y:S01]  /*81e0*/  FADD.FTZ R100, R100, R101 ;  /* 0x0000006564647221 */ /* 0x000fe20000010000 */
[----:B------:R-:W-:Y:S01]  /*81f0*/  MOV R115, 0x1f ;  /* 0x0000001f00737802 */ /* 0x000fe20000000f00 */
[----:B-1----:R-:W-:Y:S01]  /*8200*/  FADD.FTZ R83, R83, R82 ;  /* 0x0000005253537221 */ /* 0x002fe20000010000 */
[----:B------:R-:W-:Y:S01]  /*8210*/  HFMA2.MMA R82, -RZ, RZ, 0, 1.1920928955078125e-07 ;  /* 0x00000002ff527435 */ /* 0x000fe200000001ff */
[----:B------:R-:W-:Y:S02]  /*8220*/  MOV R114, 0xffffffff ;  /* 0xffffffff00727802 */ /* 0x000fe40000000f00 */
[----:B------:R-:W-:Y:S02]  /*8230*/  MOV R77, R100 ;  /* 0x00000064004d7202 */ /* 0x000fe40000000f00 */
[----:B------:R-:W-:Y:S02]  /*8240*/  MOV R76, 0x8260 ;  /* 0x00008260004c7802 */ /* 0x000fe40000000f00 */
[----:B------:R-:W-:Y:S05]  /*8250*/  CALL.REL.NOINC `($__internal_175_$__cuda_sm70_shflsync_bfly_p) ;  /* 0x0000036000007944 */ /* 0x000fea0003c00000 */
[----:B-1----:R-:W-:Y:S01]  /*8260*/  MOV R101, R82 ;  /* 0x0000005200657202 */ /* 0x002fe20000000f00 */
[----:B------:R-:W-:Y:S01]  /*8270*/  HFMA2.MMA R82, -RZ, RZ, 0, 1.1920928955078125e-07 ;  /* 0x00000002ff527435 */ /* 0x000fe200000001ff */
[----:B------:R-:W-:-:S02]  /*8280*/  MOV R77, R83 ;  /* 0x00000053004d7202 */ /* 0x000fc40000000f00 */
[----:B------:R-:W-:Y:S02]  /*8290*/  MOV R115, 0x1f ;  /* 0x0000001f00737802 */ /* 0x000fe40000000f00 */
[----:B------:R-:W-:Y:S02]  /*82a0*/  MOV R114, 0xffffffff ;  /* 0xffffffff00727802 */ /* 0x000fe40000000f00 */
[----:B------:R-:W-:Y:S02]  /*82b0*/  MOV R76, 0x82d0 ;  /* 0x000082d0004c7802 */ /* 0x000fe40000000f00 */
[----:B------:R-:W-:Y:S05]  /*82c0*/  CALL.REL.NOINC `($__internal_175_$__cuda_sm70_shflsync_bfly_p) ;  /* 0x000002f000007944 */ /* 0x000fea0003c00000 */
[----:B------:R-:W-:Y:S01]  /*82d0*/  FADD.FTZ R100, R101, R100 ;  /* 0x0000006465647221 */ /* 0x000fe20000010000 */
[----:B------:R-:W-:Y:S01]  /*82e0*/  MOV R115, 0x1f ;  /* 0x0000001f00737802 */ /* 0x000fe20000000f00 */
[----:B-1----:R-:W-:Y:S01]  /*82f0*/  FADD.FTZ R83, R83, R82 ;  /* 0x0000005253537221 */ /* 0x002fe20000010000 */
[----:B------:R-:W-:Y:S01]  /*8300*/  HFMA2.MMA R82, -RZ, RZ, 0, 2.384185791015625e-07 ;  /* 0x00000004ff527435 */ /* 0x000fe200000001ff */
[----:B------:R-:W-:Y:S02]  /*8310*/  MOV R114, 0xffffffff ;  /* 0xffffffff00727802 */ /* 0x000fe40000000f00 */
[----:B------:R-:W-:-:S02]  /*8320*/  MOV R77, R100 ;  /* 0x00000064004d7202 */ /* 0x000fc40000000f00 */
[----:B------:R-:W-:Y:S02]  /*8330*/  MOV R76, 0x8350 ;  /* 0x00008350004c7802 */ /* 0x000fe40000000f00 */
[----:B------:R-:W-:Y:S05]  /*8340*/  CALL.REL.NOINC `($__internal_175_$__cuda_sm70_shflsync_bfly_p) ;  /* 0x0000027000007944 */ /* 0x000fea0003c00000 */
[----:B-1----:R-:W-:Y:S01]  /*8350*/  MOV R101, R82 ;  /* 0x0000005200657202 */ /* 0x002fe20000000f00 */
[----:B------:R-:W-:Y:S01]  /*8360*/  HFMA2.MMA R82, -RZ, RZ, 0, 2.384185791015625e-07 ;  /* 0x00000004ff527435 */ /* 0x000fe200000001ff */
[----:B------:R-:W-:Y:S02]  /*8370*/  MOV R77, R83 ;  /* 0x00000053004d7202 */ /* 0x000fe40000000f00 */
[----:B------:R-:W-:Y:S02]  /*8380*/  MOV R115, 0x1f ;  /* 0x0000001f00737802 */ /* 0x000fe40000000f00 */
[----:B------:R-:W-:Y:S02]  /*8390*/  MOV R114, 0xffffffff ;  /* 0xffffffff00727802 */ /* 0x000fe40000000f00 */
[----:B------:R-:W-:Y:S02]  /*83a0*/  MOV R76, 0x83c0 ;  /* 0x000083c0004c7802 */ /* 0x000fe40000000f00 */
[----:B------:R-:W-:Y:S05]  /*83b0*/  CALL.REL.NOINC `($__internal_175_$__cuda_sm70_shflsync_bfly_p) ;  /* 0x0000020000007944 */ /* 0x000fea0003c00000 */
[----:B------:R-:W-:Y:S01]  /*83c0*/  FADD.FTZ R100, R101, R100 ;  /* 0x0000006465647221 */ /* 0x000fe20000010000 */
[----:B------:R-:W-:Y:S01]  /*83d0*/  MOV R115, 0x1f ;  /* 0x0000001f00737802 */ /* 0x000fe20000000f00 */
[----:B-1----:R-:W-:Y:S01]  /*83e0*/  FADD.FTZ R83, R83, R82 ;  /* 0x0000005253537221 */ /* 0x002fe20000010000 */
[----:B------:R-:W-:Y:S01]  /*83f0*/  HFMA2.MMA R82, -RZ, RZ, 0, 4.76837158203125e-07 ;  /* 0x00000008ff527435 */ /* 0x000fe200000001ff */
[----:B------:R-:W-:-:S02]  /*8400*/  MOV R114, 0xffffffff ;  /* 0xffffffff00727802 */ /* 0x000fc40000000f00 */
[----:B------:R-:W-:Y:S02]  /*8410*/  MOV R77, R100 ;  /* 0x00000064004d7202 */ /* 0x000fe40000000f00 */
[----:B------:R-:W-:Y:S02]  /*8420*/  MOV R76, 0x8440 ;  /* 0x00008440004c7802 */ /* 0x000fe40000000f00 */
[----:B------:R-:W-:Y:S05]  /*8430*/  CALL.REL.NOINC `($__internal_175_$__cuda_sm70_shflsync_bfly_p) ;  /* 0x0000018000007944 */ /* 0x000fea0003c00000 */
[----:B-1----:R-:W-:Y:S01]  /*8440*/  MOV R101, R82 ;  /* 0x0000005200657202 */ /* 0x002fe20000000f00 */
[----:B------:R-:W-:Y:S01]  /*8450*/  HFMA2.MMA R82, -RZ, RZ, 0, 4.76837158203125e-07 ;  /* 0x00000008ff527435 */ /* 0x000fe200000001ff */
[----:B------:R-:W-:Y:S02]  /*8460*/  MOV R77, R83 ;  /* 0x00000053004d7202 */ /* 0x000fe40000000f00 */
[----:B------:R-:W-:Y:S02]  /*8470*/  MOV R115, 0x1f ;  /* 0x0000001f00737802 */ /* 0x000fe40000000f00 */
[----:B------:R-:W-:Y:S02]  /*8480*/  MOV R114, 0xffffffff ;  /* 0xffffffff00727802 */ /* 0x000fe40000000f00 */
[----:B------:R-:W-:-:S02]  /*8490*/  MOV R76, 0x84b0 ;  /* 0x000084b0004c7802 */ /* 0x000fc40000000f00 */
[----:B------:R-:W-:Y:S05]  /*84a0*/  CALL.REL.NOINC `($__internal_175_$__cuda_sm70_shflsync_bfly_p) ;  /* 0x0000011000007944 */ /* 0x000fea0003c00000 */
[----:B------:R-:W-:Y:S01]  /*84b0*/  FADD.FTZ R100, R101, R100 ;  /* 0x0000006465647221 */ /* 0x000fe20000010000 */
[----:B------:R-:W-:Y:S01]  /*84c0*/  MOV R115, 0x1f ;  /* 0x0000001f00737802 */ /* 0x000fe20000000f00 */
[----:B-1----:R-:W-:Y:S01]  /*84d0*/  FADD.FTZ R83, R83, R82 ;  /* 0x0000005253537221 */ /* 0x002fe20000010000 */
[----:B------:R-:W-:Y:S01]  /*84e0*/  HFMA2.MMA R82, -RZ, RZ, 0, 9.5367431640625e-07 ;  /* 0x00000010ff527435 */ /* 0x000fe200000001ff */
[----:B------:R-:W-:-:S02]  /*84f0*/  MOV R114, 0xffffffff ;  /* 0xffffffff00727802 */ /* 0x000fc40000000f00 */
[----:B------:R-:W-:Y:S02]  /*8500*/  MOV R77, R100 ;  /* 0x00000064004d7202 */ /* 0x000fe40000000f00 */
[----:B------:R-:W-:Y:S02]  /*8510*/  MOV R76, 0x8530 ;  /* 0x00008530004c7802 */ /* 0x000fe40000000f00 */
[----:B------:R-:W-:Y:S05]  /*8520*/  CALL.REL.NOINC `($__internal_175_$__cuda_sm70_shflsync_bfly_p) ;  /* 0x0000009000007944 */ /* 0x000fea0003c00000 */
[----:B-1----:R-:W-:Y:S01]  /*8530*/  MOV R101, R82 ;  /* 0x0000005200657202 */ /* 0x002fe20000000f00 */
[----:B------:R-:W-:Y:S01]  /*8540*/  HFMA2.MMA R82, -RZ, RZ, 0, 9.5367431640625e-07 ;  /* 0x00000010ff527435 */ /* 0x000fe200000001ff */
[----:B------:R-:W-:Y:S02]  /*8550*/  MOV R77, R83 ;  /* 0x00000053004d7202 */ /* 0x000fe40000000f00 */
[----:B------:R-:W-:Y:S02]  /*8560*/  MOV R115, 0x1f ;  /* 0x0000001f00737802 */ /* 0x000fe40000000f00 */
[----:B------:R-:W-:Y:S02]  /*8570*/  MOV R114, 0xffffffff ;  /* 0xffffffff00727802 */ /* 0x000fe40000000f00 */
[----:B------:R-:W-:-:S02]  /*8580*/  MOV R76, 0x85a0 ;  /* 0x000085a0004c7802 */ /* 0x000fc40000000f00 */
[----:B------:R-:W-:Y:S05]  /*8590*/  CALL.REL.NOINC `($__internal_175_$__cuda_sm70_shflsync_bfly_p) ;  /* 0x0000002000007944 */ /* 0x000fea0003c00000 */
[----:B-1----:R-:W-:Y:S01]  /*85a0*/  MOV R76, R82 ;  /* 0x00000052004c7202 */ /* 0x002fe20000000f00 */
[----:B------:R-:W-:Y:S05]  /*85b0*/  BRA `(.L_x_13015) ;  /* 0xffffb2c000007947 */ /* 0x000fea000383ffff */
        .weak           $__internal_175_$__cuda_sm70_shflsync_bfly_p
        .type           $__internal_175_$__cuda_sm70_shflsync_bfly_p,@function
        .size           $__internal_175_$__cuda_sm70_shflsync_bfly_p,(.L_x_15057 - $__internal_175_$__cuda_sm70_shflsync_bfly_p)
$__internal_175_$__cuda_sm70_shflsync_bfly_p:
[----:B------:R-:W-:Y:S04]  /*85c0*/  WARPSYNC R114 ;  /* 0x0000007200007348 */ /* 0x000fe80003800000 */
[----:B------:R0:W1:Y:S02]  /*85d0*/  SHFL.BFLY PT, R82, R77, R82, R115 ;  /* 0x0c0000524d527389 */ /* 0x00006400000e0073 */
[----:B0-----:R-:W-:-:S06]  /*85e0*/  HFMA2.MMA R77, -RZ, RZ, 0, 0 ;  /* 0x00000000ff4d7435 */ /* 0x001fcc00000001ff */
[----:B------:R-:W-:Y:S05]  /*85f0*/  RET.REL.NODEC R76 `(_ZN10layer_norm13ln_bwd_kernelINS_13Kernel_traitsI6__halfffffjLj1280ELj1ELj4ELj1ELj16ENS_18Kernel_traits_baseILj1280ES2_ffffjLj128EEEEELb1ELb1ELb0ELb1EEEvNS_9BwdParamsE) ;  /* 0xffff7a004c007950 */ /* 0x000fea0003c3ffff */
.L_x_13016:
        /* <DEDUP_REMOVED lines=16> */
.L_x_15057:


//--------------------- .text._ZN10layer_norm22ln_bwd_finalize_kernelINS_22Kernel_traits_finalizeILj1280E6__halfffffjLb1ELj1024ELj4ENS_18Kernel_traits_baseILj1280ES2_ffffjLj1024EEEEELb1ELb0EEEvNS_9BwdParamsE --------------------------
	.section	.text._ZN10layer_norm22ln_bwd_finalize_kernelINS_22Kernel_traits_finalizeILj1280E6__halfffffjLb1ELj1024ELj4ENS_18Kernel_traits_baseILj1280ES2_ffffjLj1024EEEEELb1ELb0EEEvNS_9BwdParamsE,"ax",@progbits
	.sectioninfo	@"SHI_REGISTERS=32"
	.align	128
        .global         _ZN10layer_norm22ln_bwd_finalize_kernelINS_22Kernel_traits_finalizeILj1280E6__halfffffjLb1ELj1024ELj4ENS_18Kernel_traits_baseILj1280ES2_ffffjLj1024EEEEELb1ELb0EEEvNS_9BwdParamsE
        .type           _ZN10layer_norm22ln_bwd_finalize_kernelINS_22Kernel_traits_finalizeILj1280E6__halfffffjLb1ELj1024ELj4ENS_18Kernel_traits_baseILj1280ES2_ffffjLj1024EEEEELb1ELb0EEEvNS_9BwdParamsE,@function
        .size           _ZN10layer_norm22ln_bwd_finalize_kernelINS_22Kernel_traits_finalizeILj1280E6__halfffffjLb1ELj1024ELj4ENS_18Kernel_traits_baseILj1280ES2_ffffjLj1024EEEEELb1ELb0EEEvNS_9BwdParamsE,(.L_x_15058 - _ZN10layer_norm22ln_bwd_finalize_kernelINS_22Kernel_traits_finalizeILj1280E6__halfffffjLb1ELj1024ELj4ENS_18Kernel_traits_baseILj1280ES2_ffffjLj1024EEEEELb1ELb0EEEvNS_9BwdParamsE)
        .other          _ZN10layer_norm22ln_bwd_finalize_kernelINS_22Kernel_traits_finalizeILj1280E6__halfffffjLb1ELj1024ELj4ENS_18Kernel_traits_baseILj1280ES2_ffffjLj1024EEEEELb1ELb0EEEvNS_9BwdParamsE,@"STO_CUDA_ENTRY STV_DEFAULT"
_ZN10layer_norm22ln_bwd_finalize_kernelINS_22Kernel_traits_finalizeILj1280E6__halfffffjLb1ELj1024ELj4ENS_18Kernel_traits_baseILj1280ES2_ffffjLj1024EEEEELb1ELb0EEEvNS_9BwdParamsE:
.text._ZN10layer_norm22ln_bwd_finalize_kernelINS_22Kernel_traits_finalizeILj1280E6__halfffffjLb1ELj1024ELj4ENS_18Kernel_traits_baseILj1280ES2_ffffjLj1024EEEEELb1ELb0EEEvNS_9BwdParamsE:
        /* <DEDUP_REMOVED lines=19> */
.L_x_13030:
        /* <DEDUP_REMOVED lines=33> */
.L_x_13021:
        /* <DEDUP_REMOVED lines=47> */
.L_x_13020:
[----:B------:R-:W-:Y:S05]  /*0630*/  BSYNC B1 ;  /* 0x0000000000017941 */ /* 0x000fea0003800000 */
.L_x_13019:
        /* <DEDUP_REMOVED lines=29> */
.L_x_13023:
[----:B------:R-:W-:Y:S05]  /*0810*/  BSYNC B1 ;  /* 0x0000000000017941 */ /* 0x000fea0003800000 */
.L_x_13022:
        /* <DEDUP_REMOVED lines=14> */
.L_x_13024:
[----:B------:R-:W-:Y:S05]  /*0900*/  BSYNC B1 ;  /* 0x0000000000017941 */ /* 0x000fea0003800000 */
.L_x_13018:
[----:B------:R-:W-:Y:S05]  /*0910*/  BSYNC B0 ;  /* 0x0000000000007941 */ /* 0x000fea0003800000 */
.L_x_13017:
        /* <DEDUP_REMOVED lines=12> */
.L_x_13031:
        /* <DEDUP_REMOVED lines=27> */
.L_x_13032:
        /* <DEDUP_REMOVED lines=9> */
.L_x_13025:
        /* <DEDUP_REMOVED lines=21> */
.L_x_13029:
[----:B------:R-:W-:Y:S05]  /*0d70*/  BSYNC B0 ;  /* 0x0000000000007941 */ /* 0x000fea0003800000 */
.L_x_13028:
[C---:B------:R-:W-:Y:S02]  /*0d80*/  ISETP.GT.U32.AND P1, PT, R4.reuse, -0x501, PT ;  /* 0xfffffaff0400780c */ /* 0x040fe40003f24070 */
[----:B------:R-:W-:-:S02]  /*0d90*/  IADD3 R4, R4, 0x500, RZ ;  /* 0x0000050004047810 */ /* 0x000fc40007ffe0ff */
[----:B------:R-:W-:-:S09]  /*0da0*/  IADD3 R5, R5, 0x280, RZ ;  /* 0x0000028005057810 */ /* 0x000fd20007ffe0ff */
[----:B01----:R-:W-:Y:S05]  /*0db0*/  @P1 BRA `(.L_x_13030) ;  /* 0xfffff37000001947 */ /* 0x003fea000383ffff */
[----:B------:R-:W-:Y:S05]  /*0dc0*/  EXIT ;  /* 0x000000000000794d */ /* 0x000fea0003800000 */
.L_x_13026:
[----:B------:R-:W-:Y:S01]  /*0dd0*/  HFMA2.MMA R17, -RZ, RZ, 0, 5.9604644775390625e-08 ;  /* 0x00000001ff117435 */ /* 0x000fe200000001ff */
[----:B---3--:R-:W-:Y:S01]  /*0de0*/  MOV R18, R10 ;  /* 0x0000000a00127202 */ /* 0x008fe20000000f00 */
[----:B------:R-:W-:Y:S01]  /*0df0*/  IMAD.MOV.U32 R14, RZ, RZ, 0x1f ;  /* 0x0000001fff0e7424 */ /* 0x000fe200078e00ff */
[----:B------:R-:W-:Y:S02]  /*0e00*/  MOV R19, 0xffffffff ;  /* 0xffffffff00137802 */ /* 0x000fe40000000f00 */
[----:B------:R-:W-:Y:S02]  /*0e10*/  MOV R8, 0xe30 ;  /* 0x00000e3000087802 */ /* 0x000fe40000000f00 */
[----:B012---:R-:W-:Y:S05]  /*0e20*/  CALL.REL.NOINC `($__internal_176_$__cuda_sm70_shflsync_bfly_p) ;  /* 0x0000059000007944 */ /* 0x007fea0003c00000 */
[----:B01----:R-:W-:Y:S05]  /*0e30*/  BRA `(.L_x_13031) ;  /* 0xfffffba000007947 */ /* 0x003fea000383ffff */
.L_x_13027:
[----:B------:R-:W-:Y:S01]  /*0e40*/  HFMA2.MMA R17, -RZ, RZ, 0, 1.1920928955078125e-07 ;  /* 0x00000002ff117435 */ /* 0x000fe200000001ff */
[----:B------:R-:W-:Y:S01]  /*0e50*/  IMAD.MOV.U32 R14, RZ, RZ, 0x1f ;  /* 0x0000001fff0e7424 */ /* 0x000fe200078e00ff */
[----:B------:R-:W-:Y:S02]  /*0e60*/  MOV R19, 0xffffffff ;  /* 0xffffffff00137802 */ /* 0x000fe40000000f00 */
[----:B------:R-:W-:Y:S02]  /*0e70*/  MOV R8, 0xe90 ;  /* 0x00000e9000087802 */ /* 0x000fe40000000f00 */
[----:B0123--:R-:W-:Y:S05]  /*0e80*/  CALL.REL.NOINC `($__internal_176_$__cuda_sm70_shflsync_bfly_p) ;  /* 0x0000053000007944 */ /* 0x00ffea0003c00000 */
[----:B0-----:R-:W-:Y:S01]  /*0e90*/  HFMA2.MMA R17, -RZ, RZ, 0, 2.384185791015625e-07 ;  /* 0x00000004ff117435 */ /* 0x001fe200000001ff */
[----:B-1----:R-:W-:Y:S01]  /*0ea0*/  FADD.FTZ R18, R18, R14 ;  /* 0x0000000e12127221 */ /* 0x002fe20000010000 */
[----:B------:R-:W-:Y:S01]  /*0eb0*/  MOV R19, 0xffffffff ;  /* 0xffffffff00137802 */ /* 0x000fe20000000f00 */
[----:B------:R-:W-:Y:S01]  /*0ec0*/  IMAD.MOV.U32 R14, RZ, RZ, 0x1f ;  /* 0x0000001fff0e7424 */ /* 0x000fe200078e00ff */
[----:B------:R-:W-:-:S02]  /*0ed0*/  MOV R8, 0xef0 ;  /* 0x00000ef000087802 */ /* 0x000fc40000000f00 */
[----:B------:R-:W-:Y:S05]  /*0ee0*/  CALL.REL.NOINC `($__internal_176_$__cuda_sm70_shflsync_bfly_p) ;  /* 0x000004d000007944 */ /* 0x000fea0003c00000 */
[----:B0-----:R-:W-:Y:S01]  /*0ef0*/  HFMA2.MMA R17, -RZ, RZ, 0, 4.76837158203125e-07 ;  /* 0x00000008ff117435 */ /* 0x001fe200000001ff */
[----:B-1----:R-:W-:Y:S01]  /*0f00*/  FADD.FTZ R18, R18, R14 ;  /* 0x0000000e12127221 */ /* 0x002fe20000010000 */
[----:B------:R-:W-:Y:S01]  /*0f10*/  MOV R19, 0xffffffff ;  /* 0xffffffff00137802 */ /* 0x000fe20000000f00 */
[----:B------:R-:W-:Y:S01]  /*0f20*/  IMAD.MOV.U32 R14, RZ, RZ, 0x1f ;  /* 0x0000001fff0e7424 */ /* 0x000fe200078e00ff */
[----:B------:R-:W-:-:S02]  /*0f30*/  MOV R8, 0xf50 ;  /* 0x00000f5000087802 */ /* 0x000fc40000000f00 */
[----:B------:R-:W-:Y:S05]  /*0f40*/  CALL.REL.NOINC `($__internal_176_$__cuda_sm70_shflsync_bfly_p) ;  /* 0x0000047000007944 */ /* 0x000fea0003c00000 */
[----:B-1----:R-:W-:Y:S01]  /*0f50*/  FADD.FTZ R10, R18, R14 ;  /* 0x0000000e120a7221 */ /* 0x002fe20000010000 */
[----:B0-----:R-:W-:Y:S01]  /*0f60*/  HFMA2.MMA R17, -RZ, RZ, 0, 9.5367431640625e-07 ;  /* 0x00000010ff117435 */ /* 0x001fe200000001ff */
[----:B------:R-:W-:Y:S01]  /*0f70*/  IMAD.MOV.U32 R14, RZ, RZ, 0x1f ;  /* 0x0000001fff0e7424 */ /* 0x000fe200078e00ff */
[----:B------:R-:W-:-:S02]  /*0f80*/  MOV R19, 0xffffffff ;  /* 0xffffffff00137802 */ /* 0x000fc40000000f00 */
[----:B------:R-:W-:Y:S02]  /*0f90*/  MOV R18, R10 ;  /* 0x0000000a00127202 */ /* 0x000fe40000000f00 */
[----:B------:R-:W-:Y:S02]  /*0fa0*/  MOV R8, 0xfc0 ;  /* 0x00000fc000087802 */ /* 0x000fe40000000f00 */
[----:B------:R-:W-:Y:S05]  /*0fb0*/  CALL.REL.NOINC `($__internal_176_$__cuda_sm70_shflsync_bfly_p) ;  /* 0x0000040000007944 */ /* 0x000fea0003c00000 */
[----:B0-----:R-:W-:Y:S01]  /*0fc0*/  HFMA2.MMA R17, -RZ, RZ, 0, 5.9604644775390625e-08 ;  /* 0x00000001ff117435 */ /* 0x001fe200000001ff */
[----:B-1----:R-:W-:Y:S01]  /*0fd0*/  IMAD.MOV.U32 R13, RZ, RZ, R14 ;  /* 0x000000ffff0d7224 */ /* 0x002fe200078e000e */
[----:B------:R-:W-:Y:S01]  /*0fe0*/  MOV R18, R15 ;  /* 0x0000000f00127202 */ /* 0x000fe20000000f00 */
[----:B------:R-:W-:Y:S01]  /*0ff0*/  IMAD.MOV.U32 R14, RZ, RZ, 0x1f ;  /* 0x0000001fff0e7424 */ /* 0x000fe200078e00ff */
[----:B------:R-:W-:Y:S02]  /*1000*/  MOV R19, 0xffffffff ;  /* 0xffffffff00137802 */ /* 0x000fe40000000f00 */
[----:B------:R-:W-:Y:S02]  /*1010*/  MOV R8, 0x1030 ;  /* 0x0000103000087802 */ /* 0x000fe40000000f00 */
[----:B------:R-:W-:Y:S05]  /*1020*/  CALL.REL.NOINC `($__internal_176_$__cuda_sm70_shflsync_bfly_p) ;  /* 0x0000039000007944 */ /* 0x000fea0003c00000 */
[----:B0-----:R-:W-:Y:S01]  /*1030*/  HFMA2.MMA R17, -RZ, RZ, 0, 1.1920928955078125e-07 ;  /* 0x00000002ff117435 */ /* 0x001fe200000001ff */
[----:B-1----:R-:W-:Y:S01]  /*1040*/  FADD.FTZ R18, R15, R14 ;  /* 0x0000000e0f127221 */ /* 0x002fe20000010000 */
[----:B------:R-:W-:Y:S01]  /*1050*/  MOV R19, 0xffffffff ;  /* 0xffffffff00137802 */ /* 0x000fe20000000f00 */
[----:B------:R-:W-:Y:S01]  /*1060*/  IMAD.MOV.U32 R14, RZ, RZ, 0x1f ;  /* 0x0000001fff0e7424 */ /* 0x000fe200078e00ff */
[----:B------:R-:W-:-:S02]  /*1070*/  MOV R8, 0x1090 ;  /* 0x0000109000087802 */ /* 0x000fc40000000f00 */
[----:B------:R-:W-:Y:S05]  /*1080*/  CALL.REL.NOINC `($__internal_176_$__cuda_sm70_shflsync_bfly_p) ;  /* 0x0000033000007944 */ /* 0x000fea0003c00000 */
        /* <DEDUP_REMOVED lines=35> */
[----:B------:R-:W-:Y:S01]  /*12c0*/  IMAD.MOV.U32 R19, RZ, RZ, -0x1 ;  /* 0xffffffffff137424 */ /* 0x000fe200078e00ff */
[----:B------:R-:W-:-:S02]  /*12d0*/  MOV R8, 0x12f0 ;  /* 0x000012f000087802 */ /* 0x000fc40000000f00 */
[----:B------:R-:W-:Y:S05]  /*12e0*/  CALL.REL.NOINC `($__internal_176_$__cuda_sm70_shflsync_bfly_p) ;  /* 0x000000d000007944 */ /* 0x000fea0003c00000 */
[----:B0-----:R-:W-:Y:S01]  /*12f0*/  HFMA2.MMA R17, -RZ, RZ, 0, 4.76837158203125e-07 ;  /* 0x00000008ff117435 */ /* 0x001fe200000001ff */
[----:B-1----:R-:W-:Y:S01]  /*1300*/  FADD.FTZ R18, R18, R14 ;  /* 0x0000000e12127221 */ /* 0x002fe20000010000 */
[----:B------:R-:W-:-:S02]  /*1310*/  MOV R14, 0x1f ;  /* 0x0000001f000e7802 */ /* 0x000fc40000000f00 */
[----:B------:R-:W-:Y:S02]  /*1320*/  MOV R19, 0xffffffff ;  /* 0xffffffff00137802 */ /* 0x000fe40000000f00 */
[----:B------:R-:W-:Y:S02]  /*1330*/  MOV R8, 0x1350 ;  /* 0x0000135000087802 */ /* 0x000fe40000000f00 */
[----:B------:R-:W-:Y:S05]  /*1340*/  CALL.REL.NOINC `($__internal_176_$__cuda_sm70_shflsync_bfly_p) ;  /* 0x0000007000007944 */ /* 0x000fea0003c00000 */
[----:B01----:R-:W-:Y:S01]  /*1350*/  FADD.FTZ R18, R18, R14 ;  /* 0x0000000e12127221 */ /* 0x003fe20000010000 */
[----:B------:R-:W-:Y:S01]  /*1360*/  HFMA2.MMA R14, -RZ, RZ, 0, 1.847743988037109375e-06 ;  /* 0x0000001fff0e7435 */ /* 0x000fe200000001ff */
[----:B------:R-:W-:Y:S01]  /*1370*/  IMAD.MOV.U32 R17, RZ, RZ, 0x10 ;  /* 0x00000010ff117424 */ /* 0x000fe200078e00ff */
[----:B------:R-:W-:Y:S02]  /*1380*/  MOV R19, 0xffffffff ;  /* 0xffffffff00137802 */ /* 0x000fe40000000f00 */
[----:B------:R-:W-:Y:S02]  /*1390*/  MOV R8, 0x13b0 ;  /* 0x000013b000087802 */ /* 0x000fe40000000f00 */
[----:B------:R-:W-:Y:S05]  /*13a0*/  CALL.REL.NOINC `($__internal_176_$__cuda_sm70_shflsync_bfly_p) ;  /* 0x0000001000007944 */ /* 0x000fea0003c00000 */
[----:B01----:R-:W-:Y:S05]  /*13b0*/  BRA `(.L_x_13032) ;  /* 0xfffff7d000007947 */ /* 0x003fea000383ffff */
        .weak           $__internal_176_$__cuda_sm70_shflsync_bfly_p
        .type           $__internal_176_$__cuda_sm70_shflsync_bfly_p,@function
        .size           $__internal_176_$__cuda_sm70_shflsync_bfly_p,(.L_x_15058 - $__internal_176_$__cuda_sm70_shflsync_bfly_p)
$__internal_176_$__cuda_sm70_shflsync_bfly_p:
[----:B------:R-:W-:Y:S01]  /*13c0*/  HFMA2.MMA R9, -RZ, RZ, 0, 0 ;  /* 0x00000000ff097435 */ /* 0x000fe200000001ff */
[----:B------:R-:W-:Y:S04]  /*13d0*/  WARPSYNC R19 ;  /* 0x0000001300007348 */ /* 0x000fe80003800000 */
[----:B------:R0:W1:Y:S01]  /*13e0*/  SHFL.BFLY PT, R14, R18, R17, R14 ;  /* 0x0c000011120e7389 */ /* 0x00006200000e000e */
[----:B------:R-:W-:Y:S05]  /*13f0*/  RET.REL.NODEC R8 `(_ZN10layer_norm22ln_bwd_finalize_kernelINS_22Kernel_traits_finalizeILj1280E6__halfffffjLb1ELj1024ELj4ENS_18Kernel_traits_baseILj1280ES2_ffffjLj1024EEEEELb1ELb0EEEvNS_9BwdParamsE) ;  /* 0xffffec0008007950 */ /* 0x000fea0003c3ffff */
.L_x_13033:
        /* <DEDUP_REMOVED lines=16> */
.L_x_15058:


//--------------------- .text._ZN10layer_norm13ln_bwd_kernelINS_13Kernel_traitsI6__halfffffjLj1280ELj1ELj4ELj1ELj16ENS_18Kernel_traits_baseILj1280ES2_ffffjLj128EEEEELb1ELb1ELb1ELb0EEEvNS_9BwdParamsE --------------------------
	.section	.text._ZN10layer_norm13ln_bwd_kernelINS_13Kernel_traitsI6__halfffffjLj1280ELj1ELj4ELj1ELj16ENS_18Kernel_traits_baseILj1280ES2_ffffjLj128EEEEELb1ELb1ELb1ELb0EEEvNS_9BwdParamsE,"ax",@progbits
	.sectioninfo	@"SHI_REGISTERS=32"
	.align	128
        .global         _ZN10layer_norm13ln_bwd_kernelINS_13Kernel_traitsI6__halfffffjLj1280ELj1ELj4ELj1ELj16ENS_18Kernel_traits_baseILj1280ES2_ffffjLj128EEEEELb1ELb1ELb1ELb0EEEvNS_9BwdParamsE
        .type           _ZN10layer_norm13ln_bwd_kernelINS_13Kernel_traitsI6__halfffffjLj1280ELj1ELj4ELj1ELj16ENS_18Kernel_traits_baseILj1280ES2_ffffjLj128EEEEELb1ELb1ELb1ELb0EEEvNS_9BwdParamsE,@function
        .size           _ZN10layer_norm13ln_bwd_kernelINS_13Kernel_traitsI6__halfffffjLj1280ELj1ELj4ELj1ELj16ENS_18Kernel_traits_baseILj1280ES2_ffffjLj128EEEEELb1ELb1ELb1ELb0EEEvNS_9BwdParamsE,(.L_x_15059 - _ZN10layer_norm13ln_bwd_kernelINS_13Kernel_traitsI6__halfffffjLj1280ELj1ELj4ELj1ELj16ENS_18Kernel_traits_baseILj1280ES2_ffffjLj128EEEEELb1ELb1ELb1ELb0EEEvNS_9BwdParamsE)
        .other          _ZN10layer_norm13ln_bwd_kernelINS_13Kernel_traitsI6__halfffffjLj1280ELj1ELj4ELj1ELj16ENS_18Kernel_traits_baseILj1280ES2_ffffjLj128EEEEELb1ELb1ELb1ELb0EEEvNS_9BwdParamsE,@"STO_CUDA_ENTRY STV_DEFAULT"
_ZN10layer_norm13ln_bwd_kernelINS_13Kernel_traitsI6__halfffffjLj1280ELj1ELj4ELj1ELj16ENS_18Kernel_traits_baseILj1280ES2_ffffjLj128EEEEELb1ELb1ELb1ELb0EEEvNS_9BwdParamsE:
.text._ZN10layer_norm13ln_bwd_kernelINS_13Kernel_traitsI6__halfffffjLj1280ELj1ELj4ELj1ELj16ENS_18Kernel_traits_baseILj1280ES2_ffffjLj128EEEEELb1ELb1ELb1ELb0EEEvNS_9BwdParamsE:
[----:B------:R-:W-:-:S04]  /*0000*/  MOV R1, c[0x0][0x28] ;  /* 0x00000a0000017a02 */ /* 0x000fc80000000f00 */
[----:B------:R-:W-:Y:S01]  /*0010*/  IADD3 R1, R1, -0x668, RZ ;  /* 0xfffff99801017810 */ /* 0x000fe20007ffe0ff */
[----:B------:R-:W0:Y:S01]  /*0020*/  S2R R8, SR_TID.X ;  /* 0x0000000000087919 */ /* 0x000e220000002100 */
[----:B------:R-:W-:-:S03]  /*0030*/  MOV R28, c[0x0][0x168] ;  /* 0x00005a00001c7a02 */ /* 0x000fc60000000f00 */
[----:B------:R1:W-:Y:S01]  /*0040*/  STL.64 [R1+0x560], R26 ;  /* 0x0005601a01007387 */ /* 0x0003e20000100a00 */
[----:B------:R-:W-:-:S03]  /*0050*/  SHF.R.S32.HI R28, RZ, 0x1f, R28 ;  /* 0x0000001fff1c7819 */ /* 0x000fc6000001141c */
[----:B------:R-:W-:Y:S01]  /*0060*/  STL.64 [R1+0x558], R6 ;  /* 0x0005580601007387 */ /* 0x000fe20000100a00 */
[----:B------:R-:W-:-:S03]  /*0070*/  LEA.HI R28, R28, c[0x0][0x168], RZ, 0x2 ;  /* 0x00005a001c1c7a11 */ /* 0x000fc600078f10ff */
[----:B------:R-:W-:Y:S04]  /*0080*/  STL.64 [R1+0x550], R4 ;  /* 0x0005500401007387 */ /* 0x000fe80000100a00 */
[----:B------:R-:W-:Y:S04]  /*0090*/  STL.64 [R1+0x548], R2 ;  /* 0x0005480201007387 */ /* 0x000fe80000100a00 */
[----:B-1----:R-:W2:Y:S01]  /*00a0*/  LDL.64 R26, [R1+0x60] ;  /* 0x00006000011a7983 */ /* 0x002ea20000100a00 */
[----:B0-----:R-:W-:-:S04]  /*00b0*/  LOP3.LUT R0, R8, 0x1f, RZ, 0xc, !PT ;  /* 0x0000001f08007812 */ /* 0x001fc800078e0cff */
[----:B------:R-:W-:Y:S02]  /*00c0*/  LEA.HI.SX32 R28, R28, R0, 0x1e ;  /* 0x000000001c1c7211 */ /* 0x000fe400078ff2ff */
[----:B------:R-:W-:Y:S02]  /*00d0*/  LOP3.LUT R0, R8, 0x1f, RZ, 0xc0, !PT ;  /* 0x0000001f08007812 */ /* 0x000fe400078ec0ff */
[C---:B------:R-:W-:Y:S01]  /*00e0*/  LOP3.LUT P0, RZ, R28.reuse, 0xffffffe0, RZ, 0xc0, !PT ;  /* 0xffffffe01cff7812 */ /* 0x040fe2000780c0ff */
[----:B------:R-:W-:Y:S01]  /*00f0*/  ULDC.64 UR4, c[0x0][0x118] ;  /* 0x0000460000047ab9 */ /* 0x000fe20000000a00 */
[C---:B------:R-:W-:Y:S02]  /*0100*/  ISETP.GE.U32.AND P5, PT, R28.reuse, 0x40, PT ;  /* 0x000000401c00780c */ /* 0x040fe40003fa6070 */
[----:B------:R-:W-:Y:S01]  /*0110*/  ISETP.GE.U32.AND P3, PT, R28, 0x60, PT ;  /* 0x000000601c00780c */ /* 0x000fe20003f66070 */
[----:B--2---:R0:W-:Y:S04]  /*0120*/  STL.64 [R1+0x568], R26 ;  /* 0x0005681a01007387 */ /* 0x0041e80000100a00 */
[----:B0-----:R-:W2:Y:S04]  /*0130*/  LDL.64 R26, [R1+0x68] ;  /* 0x00006800011a7983 */ /* 0x001ea80000100a00 */
[----:B------:R-:W-:Y:S01]  /*0140*/  @P0 MOV R24, 0x8 ;  /* 0x0000000800180802 */ /* 0x000fe20000000f00 */
[----:B--2---:R0:W-:Y:S04]  /*0150*/  STL.64 [R1+0x570], R26 ;  /* 0x0005701a01007387 */ /* 0x0041e80000100a00 */
[CC--:B------:R-:W-:Y:S01]  /*0160*/  @P0 IMAD.WIDE.U32 R22, R0.reuse, R24.reuse, c[0x0][0x1b0] ;  /* 0x00006c0000160625 */ /* 0x0c0fe200078e0018 */
[----:B------:R1:W2:Y:S04]  /*0170*/  LDL.64 R6, [R1+0x58] ;  /* 0x0000580001067983 */ /* 0x0002a80000100a00 */
[----:B------:R1:W3:Y:S04]  /*0180*/  LDL.64 R4, [R1+0x30] ;  /* 0x0000300001047983 */ /* 0x0002e80000100a00 */
[----:B0-----:R1:W4:Y:S04]  /*0190*/  LDL.64 R26, [R1+0x78] ;  /* 0x00007800011a7983 */ /* 0x0013280000100a00 */
[----:B------:R1:W2:Y:S04]  /*01a0*/  LDL.64 R2, [R1+0x28] ;  /* 0x0000280001027983 */ /* 0x0002a80000100a00 */
[----:B------:R1:W2:Y:S04]  /*01b0*/  LDL.64 R8, [R1+0x70] ;  /* 0x0000700001087983 */ /* 0x0002a80000100a00 */
[----:B----4-:R-:W4:Y:S01]  /*01c0*/  @P0 LDG.E.64 R26, [R22.64] ;  /* 0x00000004161a0981 */ /* 0x010f22000c1e1b00 */
[----:B------:R-:W-:Y:S01]  /*01d0*/  @P0 IMAD.WIDE.U32 R24, R0, R24, c[0x0][0x1c8] ;  /* 0x0000720000180625 */ /* 0x000fe200078e0018 */
[----:B------:R-:W-:-:S02]  /*01e0*/  @P5 MOV R20, 0x8 ;  /* 0x0000000800145802 */ /* 0x000fc40000000f00 */
[----:B------:R-:W-:Y:S02]  /*01f0*/  @P0 LOP3.LUT R0, R0, 0x20, RZ, 0xfc, !PT ;  /* 0x0000002000000812 */ /* 0x000fe400078efcff */
[----:B--2---:R-:W2:Y:S04]  /*0200*/  @P0 LDG.E.64 R8, [R24.64] ;  /* 0x0000000418080981 */ /* 0x004ea8000c1e1b00 */
[----:B----4-:R0:W-:Y:S04]  /*0210*/  @P0 STL.64 [R1+0x78], R26 ;  /* 0x0000781a01000387 */ /* 0x0101e80000100a00 */
[----:B0-----:R1:W4:Y:S01]  /*0220*/  LDL.LU.64 R26, [R1+0x570] ;  /* 0x00057000011a7983 */ /* 0x0013220000300a00 */
[----:B------:R-:W-:-:S05]  /*0230*/  @P5 IMAD.WIDE.U32 R12, R0, R20, c[0x0][0x1b0] ;  /* 0x00006c00000c5625 */ /* 0x000fca00078e0014 */
[----:B----4-:R-:W4:Y:S04]  /*0240*/  @P5 LDG.E.64 R26, [R12.64] ;  /* 0x000000040c1a5981 */ /* 0x010f28000c1e1b00 */
[----:B--2---:R-:W-:Y:S01]  /*0250*/  @P0 STL.64 [R1+0x70], R8 ;  /* 0x0000700801000387 */ /* 0x004fe20000100a00 */
[C---:B------:R-:W-:Y:S01]  /*0260*/  @P5 IMAD.WIDE.U32 R20, R0.reuse, R20, c[0x0][0x1c8] ;  /* 0x0000720000145625 */ /* 0x040fe200078e0014 */
[----:B------:R-:W-:Y:S02]  /*0270*/  @P3 MOV R16, 0x8 ;  /* 0x0000000800103802 */ /* 0x000fe40000000f00 */
[----:B----4-:R0:W-:Y:S04]  /*0280*/  @P5 STL.64 [R1+0x68], R26 ;  /* 0x0000681a01005387 */ /* 0x0101e80000100a00 */
[----:B0-----:R1:W2:Y:S04]  /*0290*/  LDL.LU.64 R26, [R1+0x568] ;  /* 0x00056800011a7983 */ /* 0x0012a80000300a00 */
[----:B------:R1:W4:Y:S01]  /*02a0*/  LDL.64 R12, [R1+0x50] ;  /* 0x00005000010c7983 */ /* 0x0003220000100a00 */
[----:B------:R-:W-:-:S05]  /*02b0*/  @P5 IADD3 R0, R0, 0x20, RZ ;  /* 0x0000002000005810 */ /* 0x000fca0007ffe0ff */
[----:B------:R-:W-:-:S05]  /*02c0*/  @P3 IMAD.WIDE.U32 R18, R0, R16, c[0x0][0x1b0] ;  /* 0x00006c0000123625 */ /* 0x000fca00078e0010 */
[----:B------:R-:W3:Y:S01]  /*02d0*/  @P3 LDG.E.64 R6, [R18.64] ;  /* 0x0000000412063981 */ /* 0x000ee2000c1e1b00 */
[----:B------:R-:W-:Y:S01]  /*02e0*/  @P3 IMAD.WIDE.U32 R16, R0, R16, c[0x0][0x1c8] ;  /* 0x0000720000103625 */ /* 0x000fe200078e0010 */
[C---:B------:R-:W-:Y:S02]  /*02f0*/  ISETP.GE.U32.AND P2, PT, R28.reuse, 0x80, PT ;  /* 0x000000801c00780c */ /* 0x040fe40003f46070 */
[----:B--2---:R-:W2:Y:S04]  /*0300*/  @P5 LDG.E.64 R26, [R20.64] ;  /* 0x00000004141a5981 */ /* 0x004ea8000c1e1b00 */
[----:B----4-:R0:W4:Y:S01]  /*0310*/  @P3 LDG.E.64 R12, [R16.64] ;  /* 0x00000004100c3981 */ /* 0x010122000c1e1b00 */
[C---:B------:R-:W-:Y:S02]  /*0320*/  ISETP.GE.U32.AND P1, PT, R28.reuse, 0xa0, PT ;  /* 0x000000a01c00780c */ /* 0x040fe40003f26070 */
[----:B------:R-:W-:-:S04]  /*0330*/  ISETP.GE.U32.AND P4, PT, R28, 0xc0, PT ;  /* 0x000000c01c00780c */ /* 0x000fc80003f86070 */
[----:B------:R-:W-:Y:S02]  /*0340*/  @P2 MOV R14, 0x8 ;  /* 0x00000008000e2802 */ /* 0x000fe40000000f00 */
[----:B------:R-:W-:-:S05]  /*0350*/  @P3 IADD3 R0, R0, 0x20, RZ ;  /* 0x0000002000003810 */ /* 0x000fca0007ffe0ff */
[----:B------:R-:W-:Y:S01]  /*0360*/  @P2 IMAD.WIDE.U32 R10, R0, R14, c[0x0][0x1b0] ;  /* 0x00006c00000a2625 */ /* 0x000fe200078e000e */
[----:B------:R-:W-:-:S03]  /*0370*/  @P1 MOV R29, 0x8 ;  /* 0x00000008001d1802 */ /* 0x000fc60000000f00 */
[C---:B------:R-:W-:Y:S01]  /*0380*/  @P2 IMAD.WIDE.U32 R14, R0.reuse, R14, c[0x0][0x1c8] ;  /* 0x00007200000e2625 */ /* 0x040fe200078e000e */
[----:B------:R-:W-:Y:S02]  /*0390*/  @P2 IADD3 R0, R0, 0x20, RZ ;  /* 0x0000002000002810 */ /* 0x000fe40007ffe0ff */
[----:B------:R-:W-:-:S03]  /*03a0*/  @P4 MOV R9, 0x8 ;  /* 0x0000000800094802 */ /* 0x000fc60000000f00 */
[----:B------:R-:W-:-:S04]  /*03b0*/  @P1 IMAD.WIDE.U32 R22, R0, R29, c[0x0][0x1b0] ;  /* 0x00006c0000161625 */ /* 0x000fc800078e001d */
[C---:B------:R-:W-:Y:S01]  /*03c0*/  @P1 IMAD.WIDE.U32 R24, R0.reuse, R29, c[0x0][0x1c8] ;  /* 0x0000720000181625 */ /* 0x040fe200078e001d */
[----:B------:R-:W-:-:S04]  /*03d0*/  @P1 IADD3 R0, R0, 0x20, RZ ;  /* 0x0000002000001810 */ /* 0x000fc80007ffe0ff */
[----:B---3--:R-:W3:Y:S04]  /*03e0*/  @P1 LDG.E.64 R4, [R24.64] ;  /* 0x0000000418041981 */ /* 0x008ee8000c1e1b00 */
[----:B--2---:R2:W-:Y:S04]  /*03f0*/  @P5 STL.64 [R1+0x60], R26 ;  /* 0x0000601a01005387 */ /* 0x0045e80000100a00 */
[----:B--2---:R1:W2:Y:S04]  /*0400*/  LDL.LU.64 R26, [R1+0x560] ;  /* 0x00056000011a7983 */ /* 0x0042a80000300a00 */
[----:B------:R1:W2:Y:S04]  /*0410*/  LDL.64 R20, [R1+0x38] ;  /* 0x0000380001147983 */ /* 0x0002a80000100a00 */
[----:B------:R0:W-:Y:S04]  /*0420*/  @P3 STL.64 [R1+0x58], R6 ;  /* 0x0000580601003387 */ /* 0x0001e80000100a00 */
[----:B0-----:R1:W2:Y:S04]  /*0430*/  LDL.LU.64 R6, [R1+0x558] ;  /* 0x0005580001067983 */ /* 0x0012a80000300a00 */
[----:B------:R1:W2:Y:S04]  /*0440*/  LDL.64 R18, [R1+0x40] ;  /* 0x0000400001127983 */ /* 0x0002a80000100a00 */
[----:B------:R1:W2:Y:S04]  /*0450*/  LDL.64 R16, [R1+0x48] ;  /* 0x0000480001107983 */ /* 0x0002a80000100a00 */
[----:B----4-:R0:W-:Y:S02]  /*0460*/  @P3 STL.64 [R1+0x50], R12 ;  /* 0x0000500c01003387 */ /* 0x0101e40000100a00 */
[----:B0-----:R-:W-:-:S05]  /*0470*/  @P4 IMAD.WIDE.U32 R12, R0, R9, c[0x0][0x1b0] ;  /* 0x00006c00000c4625 */ /* 0x001fca00078e0009 */
[----:B------:R-:W4:Y:S04]  /*0480*/  @P4 LDG.E.64 R2, [R12.64] ;  /* 0x000000040c024981 */ /* 0x000f28000c1e1b00 */
[----:B---3--:R0:W-:Y:S04]  /*0490*/  @P1 STL.64 [R1+0x30], R4 ;  /* 0x0000300401001387 */ /* 0x0081e80000100a00 */
[----:B0-----:R1:W3:Y:S04]  /*04a0*/  LDL.64 R4, [R1+0x20] ;  /* 0x0000200001047983 */ /* 0x0012e80000100a00 */
[----:B--2---:R-:W2:Y:S04]  /*04b0*/  @P1 LDG.E.64 R20, [R22.64] ;  /* 0x0000000416141981 */ /* 0x004ea8000c1e1b00 */
[----:B------:R0:W2:Y:S04]  /*04c0*/  @P2 LDG.E.64 R18, [R14.64] ;  /* 0x000000040e122981 */ /* 0x0000a8000c1e1b00 */
[----:B------:R-:W3:Y:S04]  /*04d0*/  @P2 LDG.E.64 R16, [R10.64] ;  /* 0x000000040a102981 */ /* 0x000ee8000c1e1b00 */
[----:B----4-:R4:W-:Y:S01]  /*04e0*/  @P4 STL.64 [R1+0x28], R2 ;  /* 0x0000280201004387 */ /* 0x0109e20000100a00 */
[----:B------:R-:W-:-:S03]  /*04f0*/  ISETP.GE.U32.AND P0, PT, R28, 0xe0, PT ;  /* 0x000000e01c00780c */ /* 0x000fc60003f06070 */
[----:B------:R1:W3:Y:S04]  /*0500*/  LDL.64 R24, [R1] ;  /* 0x0000000001187983 */ /* 0x0002e80000100a00 */
[----:B----4-:R1:W4:Y:S06]  /*0510*/  LDL.64 R2, [R1+0x18] ;  /* 0x0000180001027983 */ /* 0x01032c0000100a00 */
[----:B0-----:R-:W-:Y:S01]  /*0520*/  @P0 MOV R14, 0x8 ;  /* 0x00000008000e0802 */ /* 0x001fe20000000f00 */
[----:B--2---:R0:W-:Y:S04]  /*0530*/  @P2 STL.64 [R1+0x40], R18 ;  /* 0x0000401201002387 */ /* 0x0041e80000100a00 */
[----:B------:R-:W-:Y:S01]  /*0540*/  @P1 STL.64 [R1+0x38], R20 ;  /* 0x0000381401001387 */ /* 0x000fe20000100a00 */
[C---:B0-----:R-:W-:Y:S01]  /*0550*/  @P4 IMAD.WIDE.U32 R18, R0.reuse, R9, c[0x0][0x1c8] ;  /* 0x0000720000124625 */ /* 0x041fe200078e0009 */
[----:B------:R-:W-:-:S02]  /*0560*/  @P4 IADD3 R0, R0, 0x20, RZ ;  /* 0x0000002000004810 */ /* 0x000fc40007ffe0ff */
[----:B---3--:R0:W-:Y:S04]  /*0570*/  @P2 STL.64 [R1+0x48], R16 ;  /* 0x0000481001002387 */ /* 0x0081e80000100a00 */
[----:B------:R-:W2:Y:S01]  /*0580*/  @P4 LDG.E.64 R4, [R18.64] ;  /* 0x0000000412044981 */ /* 0x000ea2000c1e1b00 */
[----:B0-----:R-:W-:-:S05]  /*0590*/  @P0 IMAD.WIDE.U32 R16, R0, R14, c[0x0][0x1b0] ;  /* 0x00006c0000100625 */ /* 0x001fca00078e000e */
[----:B----4-:R-:W3:Y:S04]  /*05a0*/  @P0 LDG.E.64 R2, [R16.64] ;  /* 0x0000000410020981 */ /* 0x010ee8000c1e1b00 */
[----:B--2---:R0:W-:Y:S04]  /*05b0*/  @P4 STL.64 [R1+0x20], R4 ;  /* 0x0000200401004387 */ /* 0x0041e80000100a00 */
[----:B0-----:R1:W2:Y:S04]  /*05c0*/  LDL.LU.64 R4, [R1+0x550] ;  /* 0x0005500001047983 */ /* 0x0012a80000300a00 */
[----:B------:R1:W4:Y:S04]  /*05d0*/  LDL.64 R18, [R1+0x8] ;  /* 0x0000080001127983 */ /* 0x0003280000100a00 */
[----:B---3--:R0:W-:Y:S04]  /*05e0*/  @P0 STL.64 [R1+0x18], R2 ;  /* 0x0000180201000387 */ /* 0x0081e80000100a00 */
[----:B0-----:R1:W3:Y:S04]  /*05f0*/  LDL.LU.64 R2, [R1+0x548] ;  /* 0x0005480001027983 */ /* 0x0012e80000300a00 */
[----:B------:R1:W2:Y:S01]  /*0600*/  LDL.64 R16, [R1+0x10] ;  /* 0x0000100001107983 */ /* 0x0002a20000100a00 */
[----:B------:R-:W-:Y:S01]  /*0610*/  ISETP.GE.U32.AND P1, PT, R28, 0x100, PT ;  /* 0x000001001c00780c */ /* 0x000fe20003f26070 */
[C---:B------:R-:W-:Y:S01]  /*0620*/  @P0 IMAD.WIDE.U32 R14, R0.reuse, R14, c[0x0][0x1c8] ;  /* 0x00007200000e0625 */ /* 0x040fe200078e000e */
[----:B------:R-:W-:-:S11]  /*0630*/  @P0 IADD3 R0, R0, 0x20, RZ ;  /* 0x0000002000000810 */ /* 0x000fd60007ffe0ff */
[----:B------:R-:W-:-:S05]  /*0640*/  @P1 MOV R10, 0x8 ;  /* 0x00000008000a1802 */ /* 0x000fca0000000f00 */
[----:B------:R-:W-:-:S04]  /*0650*/  @P1 IMAD.WIDE.U32 R12, R0, R10, c[0x0][0x1b0] ;  /* 0x00006c00000c1625 */ /* 0x000fc800078e000a */
[----:B------:R-:W-:-:S05]  /*0660*/  @P1 IMAD.WIDE.U32 R10, R0, R10, c[0x0][0x1c8] ;  /* 0x00007200000a1625 */ /* 0x000fca00078e000a */
[----:B------:R-:W3:Y:S01]  /*0670*/  @P1 LDG.E.64 R24, [R10.64] ;  /* 0x000000040a181981 */ /* 0x000ee2000c1e1b00 */
[----:B------:R-:W-:Y:S02]  /*0680*/  ISETP.GE.U32.AND P2, PT, R28, 0x120, PT ;  /* 0x000001201c00780c */ /* 0x000fe40003f46070 */
[----:B------:R-:W-:-:S11]  /*0690*/  @P1 IADD3 R0, R0, 0x20, RZ ;  /* 0x0000002000001810 */ /* 0x000fd60007ffe0ff */
[----:B------:R-:W-:-:S05]  /*06a0*/  @P2 MOV R20, 0x8 ;  /* 0x0000000800142802 */ /* 0x000fca0000000f00 */
[----:B------:R-:W-:-:S04]  /*06b0*/  @P2 IMAD.WIDE.U32 R8, R0, R20, c[0x0][0x1b0] ;  /* 0x00006c0000082625 */ /* 0x000fc800078e0014 */
[----:B------:R-:W-:Y:S01]  /*06c0*/  @P2 IMAD.WIDE.U32 R20, R0, R20, c[0x0][0x1c8] ;  /* 0x0000720000142625 */ /* 0x000fe200078e0014 */
[----:B------:R1:W-:Y:S04]  /*06d0*/  STL [R1+0xe4], RZ ;  /* 0x0000e4ff01007387 */ /* 0x0003e80000100800 */
[----:B------:R1:W5:Y:S04]  /*06e0*/  @P2 LDG.E.64 R6, [R20.64] ;  /* 0x0000000414062981 */ /* 0x000368000c1e1b00 */
[----:B----4-:R0:W4:Y:S04]  /*06f0*/  @P1 LDG.E.64 R18, [R12.64] ;  /* 0x000000040c121981 */ /* 0x010128000c1e1b00 */
[----:B--2---:R-:W2:Y:S04]  /*0700*/  @P0 LDG.E.64 R16, [R14.64] ;  /* 0x000000040e100981 */ /* 0x004ea8000c1e1b00 */
        /* <DEDUP_REMOVED lines=8> */
[----:B------:R-:W1:Y:S01]  /*0790*/  S2R R29, SR_TID.X ;  /* 0x00000000001d7919 */ /* 0x000e620000002100 */
[----:B------:R-:W-:-:S03]  /*07a0*/  ISETP.GE.U32.AND P3, PT, R28, 0x140, PT ;  /* 0x000001401c00780c */ /* 0x000fc60003f66070 */
[----:B------:R0:W5:Y:S04]  /*07b0*/  @P2 LDG.E.64 R26, [R8.64] ;  /* 0x00000004081a2981 */ /* 0x000168000c1e1b00 */
[----:B0-----:R-:W0:Y:S06]  /*07c0*/  S2R R8, SR_CTAID.X ;  /* 0x0000000000087919 */ /* 0x001e2c0000002500 */
[----:B------:R-:W-:-:S02]  /*07d0*/  @P3 MOV R22, 0x8 ;  /* 0x0000000800163802 */ /* 0x000fc40000000f00 */
[----:B------:R-:W-:-:S05]  /*07e0*/  @P2 IADD3 R0, R0, 0x20, RZ ;  /* 0x0000002000002810 */ /* 0x000fca0007ffe0ff */
[----:B------:R-:W-:-:S04]  /*07f0*/  @P3 IMAD.WIDE.U32 R12, R0, R22, c[0x0][0x1b0] ;  /* 0x00006c00000c3625 */ /* 0x000fc800078e0016 */
[----:B------:R-:W-:Y:S01]  /*0800*/  @P3 IMAD.WIDE.U32 R22, R0, R22, c[0x0][0x1c8] ;  /* 0x0000720000163625 */ /* 0x000fe200078e0016 */
[----:B-1----:R-:W-:Y:S01]  /*0810*/  SHF.R.U32.HI R0, RZ, 0x5, R29 ;  /* 0x00000005ff007819 */ /* 0x002fe2000001161d */
[----:B------:R1:W5:Y:S04]  /*0820*/  @P3 LDG.E.64 R4, [R12.64] ;  /* 0x000000040c043981 */ /* 0x000368000c1e1b00 */
[----:B---3--:R1:W5:Y:S01]  /*0830*/  @P3 LDG.E.64 R2, [R22.64] ;  /* 0x0000000416023981 */ /* 0x008362000c1e1b00 */
[----:B0-----:R-:W-:-:S04]  /*0840*/  LEA R0, R8, R0, 0x2 ;  /* 0x0000000008007211 */ /* 0x001fc800078e10ff */
[----:B------:R-:W-:Y:S01]  /*0850*/  ISETP.GE.AND P3, PT, R0, c[0x0][0x164], PT ;  /* 0x0000590000007a0c */ /* 0x000fe20003f66270 */
[----:B------:R-:W-:Y:S01]  /*0860*/  BSSY B0, `(.L_x_13034) ;  /* 0x0000c3b000007945 */ /* 0x000fe20003800000 */
[----:B--2---:R1:W-:Y:S04]  /*0870*/  @P0 STL.64 [R1+0x10], R16 ;  /* 0x0000101001000387 */ /* 0x0043e80000100a00 */
[----:B------:R1:W-:Y:S04]  /*0880*/  STL [R1+0x2a0], RZ ;  /* 0x0002a0ff01007387 */ /* 0x0003e80000100800 */
[----:B----4-:R1:W-:Y:S04]  /*0890*/  @P1 STL.64 [R1+0x8], R18 ;  /* 0x0000081201001387 */ /* 0x0103e80000100a00 */
[----:B------:R1:W-:Y:S04]  /*08a0*/  STL [R1+0x2ac], RZ ;  /* 0x0002acff01007387 */ /* 0x0003e80000100800 */
[----:B------:R1:W-:Y:S04]  /*08b0*/  @P1 STL.64 [R1], R24 ;  /* 0x0000001801001387 */ /* 0x0003e80000100a00 */
        /* <DEDUP_REMOVED lines=109> */
[----:B------:R-:W-:Y:S05]  /*0f90*/  @P3 BRA `(.L_x_13035) ;  /* 0x0000bc7000003947 */ /* 0x000fea0003800000 */
[----:B-1----:R-:W2:Y:S04]  /*0fa0*/  LDL.LU.64 R12, [R1+0x78] ;  /* 0x00007800010c7983 */ /* 0x002ea80000300a00 */
[----:B------:R-:W3:Y:S04]  /*0fb0*/  LDL.LU.64 R10, [R1+0x68] ;  /* 0x00006800010a7983 */ /* 0x000ee80000300a00 */
[----:B------:R-:W4:Y:S04]  /*0fc0*/  LDL.LU.64 R20, [R1+0x58] ;  /* 0x0000580001147983 */ /* 0x000f280000300a00 */
[----:B------:R-:W4:Y:S04]  /*0fd0*/  LDL.LU.64 R14, [R1+0x48] ;  /* 0x00004800010e7983 */ /* 0x000f280000300a00 */
[----:B------:R-:W4:Y:S04]  /*0fe0*/  LDL.LU.64 R16, [R1+0x38] ;  /* 0x0000380001107983 */ /* 0x000f280000300a00 */
[----:B-----5:R0:W-:Y:S04]  /*0ff0*/  STL.64 [R1+0x560], R6 ;  /* 0x0005600601007387 */ /* 0x0201e80000100a00 */
[----:B0-----:R-:W4:Y:S04]  /*1000*/  LDL.LU.64 R6, [R1+0x18] ;  /* 0x0000180001067983 */ /* 0x001f280000300a00 */
[----:B------:R-:W-:Y:S04]  /*1010*/  STL.64 [R1+0x558], R2 ;  /* 0x0005580201007387 */ /* 0x000fe80000100a00 */
[----:B------:R0:W-:Y:S04]  /*1020*/  STL [R1+0x544], R28 ;  /* 0x0005441c01007387 */ /* 0x0001e80000100800 */
[----:B0-----:R-:W4:Y:S04]  /*1030*/  LDL.LU.64 R28, [R1+0x28] ;  /* 0x00002800011c7983 */ /* 0x001f280000300a00 */
[----:B------:R-:W4:Y:S01]  /*1040*/  LDL.LU.64 R2, [R1+0x8] ;  /* 0x0000080001027983 */ /* 0x000f220000300a00 */
[----:B--2---:R-:W-:Y:S01]  /*1050*/  IMAD.MOV.U32 R22, RZ, RZ, R12 ;  /* 0x000000ffff167224 */ /* 0x004fe200078e000c */
[----:B------:R-:W-:-:S02]  /*1060*/  SHF.R.U32.HI R23, RZ, 0x10, R13 ;  /* 0x00000010ff177819 */ /* 0x000fc4000001160d */
[----:B------:R-:W-:Y:S02]  /*1070*/  MOV R25, R13 ;  /* 0x0000000d00197202 */ /* 0x000fe40000000f00 */
[----:B---3--:R-:W-:Y:S02]  /*1080*/  MOV R24, R10 ;  /* 0x0000000a00187202 */ /* 0x008fe40000000f00 */
[--C-:B------:R-:W-:Y:S02]  /*1090*/  SHF.R.U64 R19, R10, 0x10, R11.reuse ;  /* 0x000000100a137819 */ /* 0x100fe4000000120b */
[----:B------:R-:W-:Y:S01]  /*10a0*/  SHF.R.U32.HI R10, RZ, 0x10, R11 ;  /* 0x00000010ff0a7819 */ /* 0x000fe2000001160b */
[----:B------:R-:W-:Y:S01]  /*10b0*/  STL.64 [R1+0x568], R22 ;  /* 0x0005681601007387 */ /* 0x000fe20000100a00 */
[----:B------:R-:W-:Y:S02]  /*10c0*/  SHF.R.U64 R18, R12, 0x10, R13 ;  /* 0x000000100c127819 */ /* 0x000fe4000000120d */
[----:B----4-:R-:W-:Y:S01]  /*10d0*/  SHF.R.U32.HI R12, RZ, 0x10, R15 ;  /* 0x00000010ff0c7819 */ /* 0x010fe2000001160f */
[----:B------:R-:W-:Y:S04]  /*10e0*/  STL.64 [R1+0x570], R24 ;  /* 0x0005701801007387 */ /* 0x000fe80000100a00 */
[----:B------:R0:W-:Y:S04]  /*10f0*/  STL [R1+0x78], R11 ;  /* 0x0000780b01007387 */ /* 0x0001e80000100800 */
[----:B------:R1:W-:Y:S04]  /*1100*/  STL [R1+0x68], R10 ;  /* 0x0000680a01007387 */ /* 0x0003e80000100800 */
[----:B------:R-:W-:Y:S04]  /*1110*/  STL [R1+0x58], R14 ;  /* 0x0000580e01007387 */ /* 0x000fe80000100800 */
[----:B------:R-:W-:Y:S01]  /*1120*/  STL [R1+0x5c], R15 ;  /* 0x00005c0f01007387 */ /* 0x000fe20000100800 */
[----:B------:R-:W-:-:S03]  /*1130*/  SHF.R.U64 R9, R20, 0x10, R21 ;  /* 0x0000001014097819 */ /* 0x000fc60000001215 */
[----:B------:R-:W-:Y:S01]  /*1140*/  STL [R1+0x4c], R16 ;  /* 0x00004c1001007387 */ /* 0x000fe20000100800 */
[----:B0-----:R-:W-:-:S03]  /*1150*/  MOV R11, R21 ;  /* 0x00000015000b7202 */ /* 0x001fc60000000f00 */
[----:B------:R0:W-:Y:S01]  /*1160*/  STL [R1+0x48], R12 ;  /* 0x0000480c01007387 */ /* 0x0001e20000100800 */
[----:B-1----:R-:W-:Y:S02]  /*1170*/  SHF.R.U32.HI R10, RZ, 0x10, R21 ;  /* 0x00000010ff0a7819 */ /* 0x002fe40000011615 */
[--C-:B------:R-:W-:Y:S01]  /*1180*/  SHF.R.U64 R21, R16, 0x10, R17.reuse ;  /* 0x0000001010157819 */ /* 0x100fe20000001211 */
[----:B------:R1:W-:Y:S01]  /*1190*/  STL [R1+0x6c], R17 ;  /* 0x00006c1101007387 */ /* 0x0003e20000100800 */
[----:B0-----:R-:W-:-:S03]  /*11a0*/  SHF.R.U32.HI R12, RZ, 0x10, R17 ;  /* 0x00000010ff0c7819 */ /* 0x001fc60000011611 */
[----:B-1----:R-:W2:Y:S01]  /*11b0*/  LDL.LU.64 R16, [R1+0x60] ;  /* 0x0000600001107983 */ /* 0x002ea20000300a00 */
[----:B------:R-:W-:-:S03]  /*11c0*/  SHF.R.U64 R13, R28, 0x10, R29 ;  /* 0x000000101c0d7819 */ /* 0x000fc6000000121d */
[----:B------:R-:W3:Y:S04]  /*11d0*/  LDL.LU.64 R24, [R1+0x50] ;  /* 0x0000500001187983 */ /* 0x000ee80000300a00 */
[----:B------:R0:W-:Y:S01]  /*11e0*/  STL [R1+0x38], R12 ;  /* 0x0000380c01007387 */ /* 0x0001e20000100800 */
[----:B------:R-:W-:Y:S02]  /*11f0*/  MOV R8, R20 ;  /* 0x0000001400087202 */ /* 0x000fe40000000f00 */
[----:B------:R-:W-:Y:S02]  /*1200*/  SHF.R.U64 R20, R14, 0x10, R15 ;  /* 0x000000100e147819 */ /* 0x000fe4000000120f */
[----:B0-----:R-:W-:Y:S02]  /*1210*/  MOV R12, R28 ;  /* 0x0000001c000c7202 */ /* 0x001fe40000000f00 */
[----:B------:R-:W-:-:S02]  /*1220*/  MOV R15, R29 ;  /* 0x0000001d000f7202 */ /* 0x000fc40000000f00 */
[----:B------:R-:W-:Y:S01]  /*1230*/  SHF.R.U32.HI R14, RZ, 0x10, R29 ;  /* 0x00000010ff0e7819 */ /* 0x000fe2000001161d */
[----:B------:R-:W-:Y:S01]  /*1240*/  STL [R1+0x550], R12 ;  /* 0x0005500c01007387 */ /* 0x000fe20000100800 */
[----:B------:R-:W-:-:S03]  /*1250*/  SHF.R.U64 R29, R6, 0x10, R7 ;  /* 0x00000010061d7819 */ /* 0x000fc60000001207 */
[----:B------:R-:W-:Y:S04]  /*1260*/  STL [R1+0x554], R13 ;  /* 0x0005540d01007387 */ /* 0x000fe80000100800 */
[----:B------:R0:W-:Y:S04]  /*1270*/  STL [R1+0x28], R6 ;  /* 0x0000280601007387 */ /* 0x0001e80000100800 */
[----:B------:R-:W-:Y:S04]  /*1280*/  STL [R1+0x3c], R7 ;  /* 0x00003c0701007387 */ /* 0x000fe80000100800 */
[----:B------:R-:W4:Y:S01]  /*1290*/  LDL.LU.64 R22, [R1+0x40] ;  /* 0x0000400001167983 */ /* 0x000f220000300a00 */
[----:B0-----:R-:W-:-:S05]  /*12a0*/  SHF.R.U32.HI R6, RZ, 0x10, R7 ;  /* 0x00000010ff067819 */ /* 0x001fca0000011607 */
[----:B------:R0:W-:Y:S04]  /*12b0*/  STL [R1+0x1c], R6 ;  /* 0x00001c0601007387 */ /* 0x0001e80000100800 */
[----:B------:R1:W-:Y:S01]  /*12c0*/  STL [R1+0x2c], R2 ;  /* 0x00002c0201007387 */ /* 0x0003e20000100800 */
[----:B0-----:R-:W-:-:S03]  /*12d0*/  SHF.R.U64 R6, R2, 0x10, R3 ;  /* 0x0000001002067819 */ /* 0x001fc60000001203 */
[----:B------:R-:W-:Y:S01]  /*12e0*/  STL [R1+0x84], R3 ;  /* 0x0000840301007387 */ /* 0x000fe20000100800 */
[----:B-1----:R-:W-:-:S03]  /*12f0*/  SHF.R.U32.HI R2, RZ, 0x10, R3 ;  /* 0x00000010ff027819 */ /* 0x002fc60000011603 */
[----:B------:R0:W-:Y:S04]  /*1300*/  STL [R1+0x8], R6 ;  /* 0x0000080601007387 */ /* 0x0001e80000100800 */
[----:B0-----:R-:W2:Y:S04]  /*1310*/  LDL.LU.64 R6, [R1+0x30] ;  /* 0x0000300001067983 */ /* 0x001ea80000300a00 */
[----:B------:R-:W-:Y:S04]  /*1320*/  STL [R1+0x80], R26 ;  /* 0x0000801a01007387 */ /* 0x000fe80000100800 */
[----:B------:R0:W-:Y:S04]  /*1330*/  STL [R1+0x7c], R2 ;  /* 0x00007c0201007387 */ /* 0x0001e80000100800 */
[----:B------:R1:W-:Y:S01]  /*1340*/  STL [R1+0x90], R27 ;  /* 0x0000901b01007387 */ /* 0x0003e20000100800 */
[----:B0-----:R-:W-:-:S03]  /*1350*/  SHF.R.U32.HI R2, RZ, 0x10, R27 ;  /* 0x00000010ff027819 */ /* 0x001fc6000001161b */
[----:B------:R-:W-:Y:S01]  /*1360*/  STL [R1+0x8c], R4 ;  /* 0x00008c0401007387 */ /* 0x000fe20000100800 */
[----:B------:R-:W-:-:S03]  /*1370*/  SHF.R.U64 R26, R26, 0x10, R27 ;  /* 0x000000101a1a7819 */ /* 0x000fc6000000121b */
[----:B------:R0:W-:Y:S01]  /*1380*/  STL [R1+0x88], R2 ;  /* 0x0000880201007387 */ /* 0x0001e20000100800 */
[--C-:B-1----:R-:W-:Y:S02]  /*1390*/  SHF.R.U64 R27, R4, 0x10, R5.reuse ;  /* 0x00000010041b7819 */ /* 0x102fe40000001205 */
[----:B------:R-:W-:Y:S01]  /*13a0*/  SHF.R.U32.HI R12, RZ, 0x10, R5 ;  /* 0x00000010ff0c7819 */ /* 0x000fe20000011605 */
[----:B0-----:R-:W2:Y:S04]  /*13b0*/  LDL.LU.64 R2, [R1+0x10] ;  /* 0x0000100001027983 */ /* 0x001ea80000300a00 */
[----:B------:R0:W-:Y:S04]  /*13c0*/  STL [R1+0x98], R5 ;  /* 0x0000980501007387 */ /* 0x0001e80000100800 */
[----:B0-----:R-:W2:Y:S04]  /*13d0*/  LDL.LU.64 R4, [R1+0x70] ;  /* 0x0000700001047983 */ /* 0x001ea80000300a00 */
[----:B------:R0:W-:Y:S01]  /*13e0*/  STL [R1+0x94], R12 ;  /* 0x0000940c01007387 */ /* 0x0001e20000100800 */
[----:B--2---:R-:W-:-:S03]  /*13f0*/  SHF.R.U64 R28, R4, 0x10, R5 ;  /* 0x00000010041c7819 */ /* 0x004fc60000001205 */
[----:B------:R1:W-:Y:S04]  /*1400*/  STL [R1+0x9c], R4 ;  /* 0x00009c0401007387 */ /* 0x0003e80000100800 */
[----:B0-----:R-:W2:Y:S04]  /*1410*/  LDL.LU.64 R12, [R1] ;  /* 0x00000000010c7983 */ /* 0x001ea80000300a00 */
[----:B------:R0:W-:Y:S01]  /*1420*/  STL [R1+0xa0], R5 ;  /* 0x0000a00501007387 */ /* 0x0001e20000100800 */
[----:B-1----:R-:W-:-:S03]  /*1430*/  SHF.R.U32.HI R4, RZ, 0x10, R5 ;  /* 0x00000010ff047819 */ /* 0x002fc60000011605 */
[----:B------:R-:W-:Y:S04]  /*1440*/  STL [R1+0xc], R28 ;  /* 0x00000c1c01007387 */ /* 0x000fe80000100800 */
[----:B------:R-:W-:Y:S04]  /*1450*/  STL [R1+0x74], R16 ;  /* 0x0000741001007387 */ /* 0x000fe80000100800 */
[----:B------:R1:W-:Y:S01]  /*1460*/  STL [R1+0x70], R4 ;  /* 0x0000700401007387 */ /* 0x0003e20000100800 */
[----:B0-----:R-:W-:-:S03]  /*1470*/  SHF.R.U32.HI R5, RZ, 0x10, R17 ;  /* 0x00000010ff057819 */ /* 0x001fc60000011611 */
[----:B------:R-:W-:Y:S01]  /*1480*/  STL [R1+0xa4], R17 ;  /* 0x0000a41101007387 */ /* 0x000fe20000100800 */
[----:B-1----:R-:W-:-:S05]  /*1490*/  SHF.R.U64 R4, R16, 0x10, R17 ;  /* 0x0000001010047819 */ /* 0x002fca0000001211 */
[----:B------:R3:W-:Y:S02]  /*14a0*/  STL [R1+0x18], R4 ;  /* 0x0000180401007387 */ /* 0x0007e40000100800 */
[----:B---3--:R-:W-:-:S05]  /*14b0*/  MOV R4, R24 ;  /* 0x0000001800047202 */ /* 0x008fca0000000f00 */
[----:B------:R-:W-:Y:S04]  /*14c0*/  STL [R1+0x548], R4 ;  /* 0x0005480401007387 */ /* 0x000fe80000100800 */
[----:B------:R0:W-:Y:S02]  /*14d0*/  STL [R1+0x60], R5 ;  /* 0x0000600501007387 */ /* 0x0001e40000100800 */
[----:B0-----:R-:W-:-:S05]  /*14e0*/  SHF.R.U64 R5, R24, 0x10, R25 ;  /* 0x0000001018057819 */ /* 0x001fca0000001219 */
[----:B------:R0:W-:Y:S04]  /*14f0*/  STL [R1+0x54c], R5 ;  /* 0x00054c0501007387 */ /* 0x0001e80000100800 */
[----:B0-----:R-:W3:Y:S01]  /*1500*/  LDL.LU.64 R4, [R1+0x20] ;  /* 0x0000200001047983 */ /* 0x001ee20000300a00 */
[----:B----4-:R-:W-:Y:S02]  /*1510*/  SHF.R.U64 R28, R22, 0x10, R23 ;  /* 0x00000010161c7819 */ /* 0x010fe40000001217 */
[----:B------:R-:W-:Y:S02]  /*1520*/  MOV R17, R25 ;  /* 0x0000001900117202 */ /* 0x000fe40000000f00 */
[----:B------:R-:W-:Y:S02]  /*1530*/  SHF.R.U32.HI R16, RZ, 0x10, R25 ;  /* 0x00000010ff107819 */ /* 0x000fe40000011619 */
[----:B------:R-:W4:Y:S04]  /*1540*/  LDL.LU.64 R24, [R1+0x570] ;  /* 0x0005700001187983 */ /* 0x000f280000300a00 */
[----:B------:R-:W-:Y:S04]  /*1550*/  STL [R1+0x50], R22 ;  /* 0x0000501601007387 */ /* 0x000fe80000100800 */
[----:B------:R-:W-:Y:S04]  /*1560*/  STL [R1+0x54], R23 ;  /* 0x0000541701007387 */ /* 0x000fe80000100800 */
[----:B------:R0:W-:Y:S02]  /*1570*/  STL [R1+0x40], R28 ;  /* 0x0000401c01007387 */ /* 0x0001e40000100800 */
[----:B0-----:R-:W-:-:S02]  /*1580*/  SHF.R.U32.HI R28, RZ, 0x10, R23 ;  /* 0x00000010ff1c7819 */ /* 0x001fc40000011617 */
[----:B------:R-:W2:Y:S04]  /*1590*/  LDL.LU.64 R22, [R1+0x568] ;  /* 0x0005680001167983 */ /* 0x000ea80000300a00 */
[----:B------:R-:W-:Y:S04]  /*15a0*/  STL [R1+0x64], R6 ;  /* 0x0000640601007387 */ /* 0x000fe80000100800 */
[----:B------:R0:W-:Y:S04]  /*15b0*/  STL [R1+0x44], R28 ;  /* 0x0000441c01007387 */ /* 0x0001e80000100800 */
[----:B------:R-:W-:Y:S01]  /*15c0*/  STL [R1+0xa8], R7 ;  /* 0x0000a80701007387 */ /* 0x000fe20000100800 */
[----:B0-----:R-:W-:-:S05]  /*15d0*/  SHF.R.U64 R28, R6, 0x10, R7 ;  /* 0x00000010061c7819 */ /* 0x001fca0000001207 */
[----:B------:R0:W-:Y:S02]  /*15e0*/  STL [R1+0x30], R28 ;  /* 0x0000301c01007387 */ /* 0x0001e40000100800 */
[----:B0-----:R-:W-:Y:S02]  /*15f0*/  SHF.R.U32.HI R28, RZ, 0x10, R7 ;  /* 0x00000010ff1c7819 */ /* 0x001fe40000011607 */
[----:B------:R-:W4:Y:S04]  /*1600*/  LDL.LU.64 R6, [R1+0x560] ;  /* 0x0005600001067983 */ /* 0x000f280000300a00 */
[----:B---3--:R-:W-:Y:S04]  /*1610*/  STL [R1+0xac], R4 ;  /* 0x0000ac0401007387 */ /* 0x008fe80000100800 */
[----:B------:R0:W-:Y:S04]  /*1620*/  STL [R1+0x34], R28 ;  /* 0x0000341c01007387 */ /* 0x0001e80000100800 */
[----:B------:R1:W-:Y:S01]  /*1630*/  STL [R1+0xb4], R5 ;  /* 0x0000b40501007387 */ /* 0x0003e20000100800 */
[----:B0-----:R-:W-:-:S02]  /*1640*/  SHF.R.U64 R28, R4, 0x10, R5 ;  /* 0x00000010041c7819 */ /* 0x001fc40000001205 */
[----:B------:R-:W-:-:S03]  /*1650*/  SHF.R.U32.HI R4, RZ, 0x10, R5 ;  /* 0x00000010ff047819 */ /* 0x000fc60000011605 */
[----:B------:R-:W-:Y:S04]  /*1660*/  STL [R1+0x20], R28 ;  /* 0x0000201c01007387 */ /* 0x000fe80000100800 */
[----:B------:R-:W-:Y:S04]  /*1670*/  STL [R1+0xb8], R2 ;  /* 0x0000b80201007387 */ /* 0x000fe80000100800 */
[----:B------:R0:W-:Y:S04]  /*1680*/  STL [R1+0x24], R4 ;  /* 0x0000240401007387 */ /* 0x0001e80000100800 */
[----:B-1----:R-:W3:Y:S01]  /*1690*/  LDL.LU R5, [R1+0x68] ;  /* 0x0000680001057983 */ /* 0x002ee20000300800 */
[----:B0-----:R-:W-:-:S05]  /*16a0*/  SHF.R.U64 R4, R2, 0x10, R3 ;  /* 0x0000001002047819 */ /* 0x001fca0000001203 */
[----:B------:R0:W-:Y:S04]  /*16b0*/  STL [R1+0x10], R4 ;  /* 0x0000100401007387 */ /* 0x0001e80000100800 */
[----:B------:R1:W-:Y:S01]  /*16c0*/  STL [R1+0xbc], R3 ;  /* 0x0000bc0301007387 */ /* 0x0003e20000100800 */
[----:B0-----:R-:W-:-:S03]  /*16d0*/  SHF.R.U32.HI R4, RZ, 0x10, R3 ;  /* 0x00000010ff047819 */ /* 0x001fc60000011603 */
[----:B-1----:R-:W3:Y:S04]  /*16e0*/  LDL.LU.64 R2, [R1+0x558] ;  /* 0x0005580001027983 */ /* 0x002ee80000300a00 */
[----:B--2---:R-:W-:Y:S04]  /*16f0*/  STL [R1+0xc0], R12 ;  /* 0x0000c00c01007387 */ /* 0x004fe80000100800 */
[----:B------:R0:W-:Y:S04]  /*1700*/  STL [R1+0x14], R4 ;  /* 0x0000140401007387 */ /* 0x0001e80000100800 */
[----:B------:R-:W-:Y:S01]  /*1710*/  STL [R1+0xc4], R13 ;  /* 0x0000c40d01007387 */ /* 0x000fe20000100800 */
[----:B0-----:R-:W-:-:S05]  /*1720*/  SHF.R.U64 R4, R12, 0x10, R13 ;  /* 0x000000100c047819 */ /* 0x001fca000000120d */
[----:B------:R0:W-:Y:S04]  /*1730*/  STL [R1], R4 ;  /* 0x0000000401007387 */ /* 0x0001e80000100800 */
[----:B----4-:R-:W-:Y:S01]  /*1740*/  STL [R1+0xc8], R6 ;  /* 0x0000c80601007387 */ /* 0x010fe20000100800 */
[----:B0-----:R-:W-:-:S05]  /*1750*/  SHF.R.U32.HI R4, RZ, 0x10, R13 ;  /* 0x00000010ff047819 */ /* 0x001fca000001160d */
[----:B------:R0:W-:Y:S04]  /*1760*/  STL [R1+0x4], R4 ;  /* 0x0000040401007387 */ /* 0x0001e80000100800 */
[----:B------:R-:W-:Y:S04]  /*1770*/  STL [R1+0xcc], R7 ;  /* 0x0000cc0701007387 */ /* 0x000fe80000100800 */
[----:B0-----:R-:W2:Y:S01]  /*1780*/  LDL.LU R4, [R1+0x58] ;  /* 0x0000580001047983 */ /* 0x001ea20000300800 */
[----:B------:R-:W-:Y:S02]  /*1790*/  HADD2.F32 R13, -RZ, R22.H0_H0 ;  /* 0x20000016ff0d7230 */ /* 0x000fe40000004100 */
[----:B------:R-:W-:Y:S01]  /*17a0*/  HADD2.F32 R12, -RZ, R18.H0_H0 ;  /* 0x20000012ff0c7230 */ /* 0x000fe20000004100 */
[----:B---3--:R-:W-:Y:S04]  /*17b0*/  STL [R1+0xd0], R2 ;  /* 0x0000d00201007387 */ /* 0x008fe80000100800 */
[----:B------:R0:W-:Y:S04]  /*17c0*/  STL [R1+0xb0], R0 ;  /* 0x0000b00001007387 */ /* 0x0001e80000100800 */
[----:B0-----:R-:W3:Y:S04]  /*17d0*/  LDL.LU R0, [R1+0x78] ;  /* 0x0000780001007983 */ /* 0x001ee80000300800 */
[----:B------:R-:W-:Y:S04]  /*17e0*/  STL [R1+0xe4], RZ ;  /* 0x0000e4ff01007387 */ /* 0x000fe80000100800 */
[----:B------:R-:W4:Y:S04]  /*17f0*/  LDL.LU R18, [R1+0x4c] ;  /* 0x00004c0001127983 */ /* 0x000f280000300800 */
[----:B------:R0:W-:Y:S04]  /*1800*/  STL [R1+0x540], R13 ;  /* 0x0005400d01007387 */ /* 0x0001e80000100800 */
[----:B------:R1:W-:Y:S01]  /*1810*/  STL [R1+0x53c], R12 ;  /* 0x00053c0c01007387 */ /* 0x0003e20000100800 */
[----:B0-----:R-:W-:-:S03]  /*1820*/  HADD2.F32 R13, -RZ, R25.H0_H0 ;  /* 0x20000019ff0d7230 */ /* 0x001fc60000004100 */
[----:B------:R-:W4:Y:S01]  /*1830*/  LDL.LU R25, [R1+0x48] ;  /* 0x0000480001197983 */ /* 0x000f220000300800 */
[----:B-1----:R-:W-:-:S03]  /*1840*/  HADD2.F32 R12, -RZ, R23.H0_H0 ;  /* 0x20000017ff0c7230 */ /* 0x002fc60000004100 */
[----:B------:R0:W-:Y:S04]  /*1850*/  STL [R1+0x538], R13 ;  /* 0x0005380d01007387 */ /* 0x0001e80000100800 */
[----:B------:R-:W4:Y:S04]  /*1860*/  LDL.LU R23, [R1+0x5c] ;  /* 0x00005c0001177983 */ /* 0x000f280000300800 */
[----:B0-----:R-:W4:Y:S04]  /*1870*/  LDL.LU R13, [R1+0x6c] ;  /* 0x00006c00010d7983 */ /* 0x001f280000300800 */
[----:B------:R0:W-:Y:S04]  /*1880*/  STL [R1+0x534], R12 ;  /* 0x0005340c01007387 */ /* 0x0001e80000100800 */
[----:B0-----:R-:W4:Y:S01]  /*1890*/  LDL.LU R12, [R1+0x38] ;  /* 0x00003800010c7983 */ /* 0x001f220000300800 */
[----:B------:R-:W-:-:S02]  /*18a0*/  HADD2.F32 R24, -RZ, R24.H0_H0 ;  /* 0x20000018ff187230 */ /* 0x000fc40000004100 */
[----:B------:R-:W-:Y:S02]  /*18b0*/  HADD2.F32 R22, -RZ, R19.H0_H0 ;  /* 0x20000013ff167230 */ /* 0x000fe40000004100 */
[----:B------:R-:W-:Y:S01]  /*18c0*/  HADD2.F32 R8, -RZ, R8.H0_H0 ;  /* 0x20000008ff087230 */ /* 0x000fe20000004100 */
[----:B------:R-:W-:Y:S04]  /*18d0*/  STL [R1+0x530], R24 ;  /* 0x0005301801007387 */ /* 0x000fe80000100800 */
[----:B------:R-:W-:Y:S01]  /*18e0*/  STL [R1+0x52c], R22 ;  /* 0x00052c1601007387 */ /* 0x000fe20000100800 */
[----:B--2---:R-:W-:Y:S02]  /*18f0*/  HADD2.F32 R4, -RZ, R4.H0_H0 ;  /* 0x20000004ff047230 */ /* 0x004fe40000004100 */
[----:B------:R-:W-:-:S02]  /*1900*/  HADD2.F32 R21, -RZ, R21.H0_H0 ;  /* 0x20000015ff157230 */ /* 0x000fc40000004100 */
[----:B---3--:R-:W-:Y:S02]  /*1910*/  HADD2.F32 R19, -RZ, R0.H0_H0 ;  /* 0x20000000ff137230 */ /* 0x008fe40000004100 */
[----:B------:R-:W-:Y:S02]  /*1920*/  HADD2.F32 R0, -RZ, R5.H0_H0 ;  /* 0x20000005ff007230 */ /* 0x000fe40000004100 */
[----:B------:R-:W-:Y:S01]  /*1930*/  HADD2.F32 R5, -RZ, R9.H0_H0 ;  /* 0x20000009ff057230 */ /* 0x000fe20000004100 */
[----:B------:R-:W-:Y:S04]  /*1940*/  STL [R1+0x528], R19 ;  /* 0x0005281301007387 */ /* 0x000fe80000100800 */
[----:B------:R0:W-:Y:S04]  /*1950*/  STL [R1+0x524], R0 ;  /* 0x0005240001007387 */ /* 0x0001e80000100800 */
[----:B------:R-:W-:Y:S01]  /*1960*/  STL [R1+0x520], R8 ;  /* 0x0005200801007387 */ /* 0x000fe20000100800 */
[----:B0-----:R-:W-:-:S03]  /*1970*/  HADD2.F32 R0, -RZ, R11.H0_H0 ;  /* 0x2000000bff007230 */ /* 0x001fc60000004100 */
[----:B------:R-:W2:Y:S04]  /*1980*/  LDL.LU R11, [R1+0x84] ;  /* 0x00008400010b7983 */ /* 0x000ea80000300800 */
[----:B------:R0:W-:Y:S04]  /*1990*/  STL [R1+0x51c], R5 ;  /* 0x00051c0501007387 */ /* 0x0001e80000100800 */
[----:B------:R-:W3:Y:S04]  /*19a0*/  LDL.LU R9, [R1+0x7c] ;  /* 0x00007c0001097983 */ /* 0x000ee80000300800 */
[----:B------:R1:W-:Y:S01]  /*19b0*/  STL [R1+0x518], R0 ;  /* 0x0005180001007387 */ /* 0x0003e20000100800 */
[----:B0-----:R-:W-:-:S03]  /*19c0*/  HADD2.F32 R5, -RZ, R10.H0_H0 ;  /* 0x2000000aff057230 */ /* 0x001fc60000004100 */
[----:B------:R-:W2:Y:S01]  /*19d0*/  LDL.LU R22, [R1+0x80] ;  /* 0x0000800001167983 */ /* 0x000ea20000300800 */
[----:B------:R-:W-:-:S03]  /*19e0*/  HADD2.F32 R8, -RZ, R20.H0_H0 ;  /* 0x20000014ff087230 */ /* 0x000fc60000004100 */
[----:B------:R-:W2:Y:S04]  /*19f0*/  LDL.LU R10, [R1+0x8] ;  /* 0x00000800010a7983 */ /* 0x000ea80000300800 */
[----:B-1----:R-:W2:Y:S04]  /*1a00*/  LDL.LU R0, [R1+0x90] ;  /* 0x0000900001007983 */ /* 0x002ea80000300800 */
[----:B------:R0:W-:Y:S01]  /*1a10*/  STL [R1+0x514], R5 ;  /* 0x0005140501007387 */ /* 0x0001e20000100800 */
[----:B----4-:R-:W-:-:S03]  /*1a20*/  HADD2.F32 R19, -RZ, R25.H0_H0 ;  /* 0x20000019ff137230 */ /* 0x010fc60000004100 */
[----:B0-----:R-:W4:Y:S04]  /*1a30*/  LDL.LU R5, [R1+0x88] ;  /* 0x0000880001057983 */ /* 0x001f280000300800 */
[----:B------:R0:W-:Y:S04]  /*1a40*/  STL [R1+0x510], R4 ;  /* 0x0005100401007387 */ /* 0x0001e80000100800 */
[----:B------:R-:W2:Y:S04]  /*1a50*/  LDL.LU R20, [R1+0x2c] ;  /* 0x00002c0001147983 */ /* 0x000ea80000300800 */
[----:B0-----:R-:W2:Y:S04]  /*1a60*/  LDL.LU R4, [R1+0x8c] ;  /* 0x00008c0001047983 */ /* 0x001ea80000300800 */
[----:B------:R0:W-:Y:S01]  /*1a70*/  STL [R1+0x50c], R8 ;  /* 0x00050c0801007387 */ /* 0x0001e20000100800 */
[----:B------:R-:W-:-:S02]  /*1a80*/  HADD2.F32 R18, -RZ, R18.H0_H0 ;  /* 0x20000012ff127230 */ /* 0x000fc40000004100 */
[----:B0-----:R-:W-:-:S05]  /*1a90*/  HADD2.F32 R8, -RZ, R23.H0_H0 ;  /* 0x20000017ff087230 */ /* 0x001fca0000004100 */
[----:B------:R0:W-:Y:S01]  /*1aa0*/  STL [R1+0x508], R8 ;  /* 0x0005080801007387 */ /* 0x0001e20000100800 */
[----:B------:R-:W-:Y:S02]  /*1ab0*/  HADD2.F32 R13, -RZ, R13.H0_H0 ;  /* 0x2000000dff0d7230 */ /* 0x000fe40000004100 */
[----:B------:R-:W-:Y:S01]  /*1ac0*/  HADD2.F32 R12, -RZ, R12.H0_H0 ;  /* 0x2000000cff0c7230 */ /* 0x000fe20000004100 */
[----:B0-----:R-:W2:Y:S04]  /*1ad0*/  LDL.LU R8, [R1+0x98] ;  /* 0x0000980001087983 */ /* 0x001ea80000300800 */
[----:B------:R0:W-:Y:S04]  /*1ae0*/  STL [R1+0x504], R19 ;  /* 0x0005041301007387 */ /* 0x0001e80000100800 */
[----:B0-----:R-:W2:Y:S04]  /*1af0*/  LDL.LU R19, [R1+0x94] ;  /* 0x0000940001137983 */ /* 0x001ea80000300800 */
[----:B------:R0:W-:Y:S04]  /*1b00*/  STL [R1+0x500], R18 ;  /* 0x0005001201007387 */ /* 0x0001e80000100800 */
[----:B------:R-:W2:Y:S04]  /*1b10*/  LDL.LU R24, [R1+0x9c] ;  /* 0x00009c0001187983 */ /* 0x000ea80000300800 */
[----:B------:R-:W2:Y:S04]  /*1b20*/  LDL.LU R23, [R1+0xc] ;  /* 0x00000c0001177983 */ /* 0x000ea80000300800 */
[----:B------:R-:W2:Y:S04]  /*1b30*/  LDL.LU R25, [R1+0xa0] ;  /* 0x0000a00001197983 */ /* 0x000ea80000300800 */
[----:B0-----:R-:W2:Y:S04]  /*1b40*/  LDL.LU R18, [R1+0x70] ;  /* 0x0000700001127983 */ /* 0x001ea80000300800 */
[----:B------:R0:W-:Y:S04]  /*1b50*/  STL [R1+0x4fc], R21 ;  /* 0x0004fc1501007387 */ /* 0x0001e80000100800 */
[----:B0-----:R-:W2:Y:S04]  /*1b60*/  LDL.LU R21, [R1+0x1c] ;  /* 0x00001c0001157983 */ /* 0x001ea80000300800 */
[----:B------:R0:W-:Y:S04]  /*1b70*/  STL [R1+0x4f8], R13 ;  /* 0x0004f80d01007387 */ /* 0x0001e80000100800 */
[----:B0-----:R-:W2:Y:S04]  /*1b80*/  LDL.LU R13, [R1+0x554] ;  /* 0x00055400010d7983 */ /* 0x001ea80000300800 */
[----:B------:R0:W-:Y:S04]  /*1b90*/  STL [R1+0x4f4], R12 ;  /* 0x0004f40c01007387 */ /* 0x0001e80000100800 */
[----:B0-----:R-:W3:Y:S01]  /*1ba0*/  LDL.LU R12, [R1+0x550] ;  /* 0x00055000010c7983 */ /* 0x001ee20000300800 */
[----:B--2---:R-:W-:-:S02]  /*1bb0*/  HADD2.F32 R13, -RZ, R13.H0_H0 ;  /* 0x2000000dff0d7230 */ /* 0x004fc40000004100 */
[----:B---3--:R-:W-:-:S05]  /*1bc0*/  HADD2.F32 R12, -RZ, R12.H0_H0 ;  /* 0x2000000cff0c7230 */ /* 0x008fca0000004100 */
[----:B------:R0:W-:Y:S04]  /*1bd0*/  STL [R1+0x4f0], R12 ;  /* 0x0004f00c01007387 */ /* 0x0001e80000100800 */
[----:B0-----:R-:W2:Y:S04]  /*1be0*/  LDL.LU R12, [R1+0x3c] ;  /* 0x00003c00010c7983 */ /* 0x001ea80000300800 */
[----:B------:R0:W-:Y:S04]  /*1bf0*/  STL [R1+0x4ec], R13 ;  /* 0x0004ec0d01007387 */ /* 0x0001e80000100800 */
[----:B0-----:R-:W3:Y:S01]  /*1c00*/  LDL.LU R13, [R1+0x28] ;  /* 0x00002800010d7983 */ /* 0x001ee20000300800 */
[----:B------:R-:W-:-:S02]  /*1c10*/  HADD2.F32 R15, -RZ, R15.H0_H0 ;  /* 0x2000000fff0f7230 */ /* 0x000fc40000004100 */
[----:B------:R-:W-:-:S03]  /*1c20*/  HADD2.F32 R14, -RZ, R14.H0_H0 ;  /* 0x2000000eff0e7230 */ /* 0x000fc60000004100 */
[----:B------:R-:W-:Y:S04]  /*1c30*/  STL [R1+0x4e8], R15 ;  /* 0x0004e80f01007387 */ /* 0x000fe80000100800 */
[----:B------:R2:W-:Y:S01]  /*1c40*/  STL [R1+0x4e4], R14 ;  /* 0x0004e40e01007387 */ /* 0x0005e20000100800 */
[----:B------:R-:W-:Y:S02]  /*1c50*/  HADD2.F32 R10, -RZ, R10.H0_H0 ;  /* 0x2000000aff0a7230 */ /* 0x000fe40000004100 */
[----:B------:R-:W-:Y:S02]  /*1c60*/  HADD2.F32 R0, -RZ, R0.H0_H0 ;  /* 0x20000000ff007230 */ /* 0x000fe40000004100 */
[----:B----4-:R-:W-:Y:S02]  /*1c70*/  HADD2.F32 R5, -RZ, R5.H0_H0 ;  /* 0x20000005ff057230 */ /* 0x010fe40000004100 */
[----:B--2---:R-:W-:-:S02]  /*1c80*/  HADD2.F32 R14, -RZ, R12.H0_H0 ;  /* 0x2000000cff0e7230 */ /* 0x004fc40000004100 */
[----:B------:R-:W-:Y:S02]  /*1c90*/  HADD2.F32 R12, -RZ, R21.H0_H0 ;  /* 0x20000015ff0c7230 */ /* 0x000fe40000004100 */
[----:B---3--:R-:W-:Y:S02]  /*1ca0*/  HADD2.F32 R15, -RZ, R13.H0_H0 ;  /* 0x2000000dff0f7230 */ /* 0x008fe40000004100 */
[----:B------:R-:W-:-:S03]  /*1cb0*/  HADD2.F32 R13, -RZ, R29.H0_H0 ;  /* 0x2000001dff0d7230 */ /* 0x000fc60000004100 */
[----:B------:R-:W-:Y:S04]  /*1cc0*/  STL [R1+0x4e0], R15 ;  /* 0x0004e00f01007387 */ /* 0x000fe80000100800 */
[----:B------:R0:W-:Y:S04]  /*1cd0*/  STL [R1+0x4dc], R13 ;  /* 0x0004dc0d01007387 */ /* 0x0001e80000100800 */
[----:B------:R-:W-:Y:S01]  /*1ce0*/  STL [R1+0x4d8], R14 ;  /* 0x0004d80e01007387 */ /* 0x000fe20000100800 */
[----:B0-----:R-:W-:-:S03]  /*1cf0*/  HADD2.F32 R13, -RZ, R20.H0_H0 ;  /* 0x20000014ff0d7230 */ /* 0x001fc60000004100 */
[----:B------:R0:W-:Y:S04]  /*1d00*/  STL [R1+0x4d4], R12 ;  /* 0x0004d40c01007387 */ /* 0x0001e80000100800 */
[----:B------:R-:W-:Y:S04]  /*1d10*/  STL [R1+0x4d0], R13 ;  /* 0x0004d00d01007387 */ /* 0x000fe80000100800 */
[----:B------:R1:W-:Y:S01]  /*1d20*/  STL [R1+0x4cc], R10 ;  /* 0x0004cc0a01007387 */ /* 0x0003e20000100800 */
[----:B0-----:R-:W-:Y:S02]  /*1d30*/  HADD2.F32 R12, -RZ, R11.H0_H0 ;  /* 0x2000000bff0c7230 */ /* 0x001fe40000004100 */
[----:B------:R-:W-:-:S02]  /*1d40*/  HADD2.F32 R11, -RZ, R9.H0_H0 ;  /* 0x20000009ff0b7230 */ /* 0x000fc40000004100 */
[----:B------:R-:W-:Y:S01]  /*1d50*/  HADD2.F32 R9, -RZ, R26.H0_H0 ;  /* 0x2000001aff097230 */ /* 0x000fe20000004100 */
[----:B------:R-:W-:Y:S01]  /*1d60*/  STL [R1+0x4c8], R12 ;  /* 0x0004c80c01007387 */ /* 0x000fe20000100800 */
[----:B-1----:R-:W-:-:S03]  /*1d70*/  HADD2.F32 R10, -RZ, R22.H0_H0 ;  /* 0x20000016ff0a7230 */ /* 0x002fc60000004100 */
[----:B------:R-:W-:Y:S04]  /*1d80*/  STL [R1+0x4c4], R11 ;  /* 0x0004c40b01007387 */ /* 0x000fe80000100800 */
[----:B------:R-:W-:Y:S04]  /*1d90*/  STL [R1+0x4c0], R10 ;  /* 0x0004c00a01007387 */ /* 0x000fe80000100800 */
[----:B------:R-:W2:Y:S04]  /*1da0*/  LDL.LU R22, [R1+0x74] ;  /* 0x0000740001167983 */ /* 0x000ea80000300800 */
[----:B------:R0:W-:Y:S04]  /*1db0*/  STL [R1+0x4bc], R9 ;  /* 0x0004bc0901007387 */ /* 0x0001e80000100800 */
[----:B------:R1:W-:Y:S01]  /*1dc0*/  STL [R1+0x4b8], R0 ;  /* 0x0004b80001007387 */ /* 0x0003e20000100800 */
[----:B0-----:R-:W-:-:S03]  /*1dd0*/  HADD2.F32 R9, -RZ, R4.H0_H0 ;  /* 0x20000004ff097230 */ /* 0x001fc60000004100 */
[----:B-1----:R-:W3:Y:S04]  /*1de0*/  LDL.LU R0, [R1+0x18] ;  /* 0x0000180001007983 */ /* 0x002ee80000300800 */
[----:B------:R0:W-:Y:S04]  /*1df0*/  STL [R1+0x4b4], R5 ;  /* 0x0004b40501007387 */ /* 0x0001e80000100800 */
[----:B0-----:R-:W4:Y:S04]  /*1e00*/  LDL.LU R5, [R1+0xa4] ;  /* 0x0000a40001057983 */ /* 0x001f280000300800 */
[----:B------:R-:W4:Y:S01]  /*1e10*/  LDL.LU R4, [R1+0x60] ;  /* 0x0000600001047983 */ /* 0x000f220000300800 */
[----:B------:R-:W-:-:S02]  /*1e20*/  HADD2.F32 R11, -RZ, R27.H0_H0 ;  /* 0x2000001bff0b7230 */ /* 0x000fc40000004100 */
[----:B------:R-:W-:Y:S01]  /*1e30*/  HADD2.F32 R10, -RZ, R8.H0_H0 ;  /* 0x20000008ff0a7230 */ /* 0x000fe20000004100 */
[----:B------:R0:W-:Y:S01]  /*1e40*/  STL [R1+0x4b0], R9 ;  /* 0x0004b00901007387 */ /* 0x0001e20000100800 */
[----:B------:R-:W-:-:S03]  /*1e50*/  HADD2.F32 R8, -RZ, R24.H0_H0 ;  /* 0x20000018ff087230 */ /* 0x000fc60000004100 */
[----:B------:R-:W-:Y:S01]  /*1e60*/  STL [R1+0x4ac], R11 ;  /* 0x0004ac0b01007387 */ /* 0x000fe20000100800 */
[----:B0-----:R-:W-:-:S03]  /*1e70*/  HADD2.F32 R9, -RZ, R19.H0_H0 ;  /* 0x20000013ff097230 */ /* 0x001fc60000004100 */
[----:B------:R0:W-:Y:S04]  /*1e80*/  STL [R1+0x4a8], R10 ;  /* 0x0004a80a01007387 */ /* 0x0001e80000100800 */
[----:B------:R1:W-:Y:S01]  /*1e90*/  STL [R1+0x4a4], R9 ;  /* 0x0004a40901007387 */ /* 0x0003e20000100800 */
[----:B0-----:R-:W-:-:S03]  /*1ea0*/  HADD2.F32 R10, -RZ, R23.H0_H0 ;  /* 0x20000017ff0a7230 */ /* 0x001fc60000004100 */
[----:B------:R0:W-:Y:S01]  /*1eb0*/  STL [R1+0x4a0], R8 ;  /* 0x0004a00801007387 */ /* 0x0001e20000100800 */
[----:B-1----:R-:W-:-:S03]  /*1ec0*/  HADD2.F32 R9, -RZ, R25.H0_H0 ;  /* 0x20000019ff097230 */ /* 0x002fc60000004100 */
[----:B------:R1:W-:Y:S04]  /*1ed0*/  STL [R1+0x49c], R10 ;  /* 0x00049c0a01007387 */ /* 0x0003e80000100800 */
[----:B------:R-:W4:Y:S01]  /*1ee0*/  LDL.LU R27, [R1+0x44] ;  /* 0x00004400011b7983 */ /* 0x000f220000300800 */
[----:B0-----:R-:W-:-:S03]  /*1ef0*/  HADD2.F32 R8, -RZ, R18.H0_H0 ;  /* 0x20000012ff087230 */ /* 0x001fc60000004100 */
[----:B------:R0:W-:Y:S04]  /*1f00*/  STL [R1+0x498], R9 ;  /* 0x0004980901007387 */ /* 0x0001e80000100800 */
[----:B------:R-:W4:Y:S04]  /*1f10*/  LDL.LU R26, [R1+0x64] ;  /* 0x00006400011a7983 */ /* 0x000f280000300800 */
[----:B------:R0:W-:Y:S04]  /*1f20*/  STL [R1+0x494], R8 ;  /* 0x0004940801007387 */ /* 0x0001e80000100800 */
[----:B------:R-:W4:Y:S04]  /*1f30*/  LDL.LU R29, [R1+0x30] ;  /* 0x00003000011d7983 */ /* 0x000f280000300800 */
[----:B------:R-:W4:Y:S04]  /*1f40*/  LDL.LU R14, [R1+0xa8] ;  /* 0x0000a800010e7983 */ /* 0x000f280000300800 */
[----:B------:R-:W4:Y:S04]  /*1f50*/  LDL.LU R15, [R1+0x34] ;  /* 0x00003400010f7983 */ /* 0x000f280000300800 */
[----:B------:R-:W4:Y:S04]  /*1f60*/  LDL.LU R13, [R1+0xac] ;  /* 0x0000ac00010d7983 */ /* 0x000f280000300800 */
[----:B------:R-:W4:Y:S04]  /*1f70*/  LDL.LU R12, [R1+0x20] ;  /* 0x00002000010c7983 */ /* 0x000f280000300800 */
[----:B------:R-:W4:Y:S04]  /*1f80*/  LDL.LU R21, [R1+0xb4] ;  /* 0x0000b40001157983 */ /* 0x000f280000300800 */
[----:B------:R-:W4:Y:S04]  /*1f90*/  LDL.LU R20, [R1+0x24] ;  /* 0x0000240001147983 */ /* 0x000f280000300800 */
[----:B-1----:R-:W4:Y:S04]  /*1fa0*/  LDL.LU R10, [R1+0xb8] ;  /* 0x0000b800010a7983 */ /* 0x002f280000300800 */
[----:B------:R-:W4:Y:S04]  /*1fb0*/  LDL.LU R11, [R1+0x10] ;  /* 0x00001000010b7983 */ /* 0x000f280000300800 */
[----:B0-----:R-:W4:Y:S04]  /*1fc0*/  LDL.LU R9, [R1+0xbc] ;  /* 0x0000bc0001097983 */ /* 0x001f280000300800 */
[----:B------:R-:W4:Y:S04]  /*1fd0*/  LDL.LU R8, [R1+0x14] ;  /* 0x0000140001087983 */ /* 0x000f280000300800 */
[----:B------:R-:W4:Y:S04]  /*1fe0*/  LDL.LU R19, [R1+0xc0] ;  /* 0x0000c00001137983 */ /* 0x000f280000300800 */
[----:B------:R-:W4:Y:S04]  /*1ff0*/  LDL.LU R24, [R1] ;  /* 0x0000000001187983 */ /* 0x000f280000300800 */
[----:B------:R-:W4:Y:S04]  /*2000*/  LDL.LU R23, [R1+0xc4] ;  /* 0x0000c40001177983 */ /* 0x000f280000300800 */
[----:B------:R-:W4:Y:S04]  /*2010*/  LDL.LU R25, [R1+0x4] ;  /* 0x0000040001197983 */ /* 0x000f280000300800 */
[----:B------:R-:W4:Y:S01]  /*2020*/  LDL.LU R18, [R1+0xc8] ;  /* 0x0000c80001127983 */ /* 0x000f220000300800 */
[----:B--2---:R-:W-:-:S05]  /*2030*/  HADD2.F32 R22, -RZ, R22.H0_H0 ;  /* 0x20000016ff167230 */ /* 0x004fca0000004100 */
[----:B------:R0:W-:Y:S04]  /*2040*/  STL [R1+0x490], R22 ;  /* 0x0004901601007387 */ /* 0x0001e80000100800 */
[----:B0-----:R-:W2:Y:S01]  /*2050*/  LDL.LU R22, [R1+0xcc] ;  /* 0x0000cc0001167983 */ /* 0x001ea20000300800 */
[----:B---3--:R-:W-:-:S05]  /*2060*/  HADD2.F32 R0, -RZ, R0.H0_H0 ;  /* 0x20000000ff007230 */ /* 0x008fca0000004100 */
[----:B------:R0:W-:Y:S01]  /*2070*/  STL [R1+0x48c], R0 ;  /* 0x00048c0001007387 */ /* 0x0001e20000100800 */
[----:B----4-:R-:W-:-:S03]  /*2080*/  HADD2.F32 R5, -RZ, R5.H0_H0 ;  /* 0x20000005ff057230 */ /* 0x010fc60000004100 */
[----:B0-----:R-:W3:Y:S01]  /*2090*/  LDL.LU R0, [R1+0xd0] ;  /* 0x0000d00001007983 */ /* 0x001ee20000300800 */
[----:B------:R-:W-:-:S03]  /*20a0*/  HADD2.F32 R4, -RZ, R4.H0_H0 ;  /* 0x20000004ff047230 */ /* 0x000fc60000004100 */
[----:B------:R0:W-:Y:S04]  /*20b0*/  STL [R1+0x488], R5 ;  /* 0x0004880501007387 */ /* 0x0001e80000100800 */
[----:B0-----:R-:W4:Y:S04]  /*20c0*/  LDL.LU R5, [R1+0x54c] ;  /* 0x00054c0001057983 */ /* 0x001f280000300800 */
[----:B------:R0:W-:Y:S04]  /*20d0*/  STL [R1+0x484], R4 ;  /* 0x0004840401007387 */ /* 0x0001e80000100800 */
[----:B0-----:R-:W2:Y:S01]  /*20e0*/  LDL.LU R4, [R1+0x548] ;  /* 0x0005480001047983 */ /* 0x001ea20000300800 */
[----:B------:R-:W-:-:S02]  /*20f0*/  HADD2.F32 R17, -RZ, R17.H0_H0 ;  /* 0x20000011ff117230 */ /* 0x000fc40000004100 */
[----:B----4-:R-:W-:Y:S02]  /*2100*/  HADD2.F32 R5, -RZ, R5.H0_H0 ;  /* 0x20000005ff057230 */ /* 0x010fe40000004100 */
[----:B--2---:R-:W-:-:S05]  /*2110*/  HADD2.F32 R4, -RZ, R4.H0_H0 ;  /* 0x20000004ff047230 */ /* 0x004fca0000004100 */
[----:B------:R0:W-:Y:S04]  /*2120*/  STL [R1+0x480], R4 ;  /* 0x0004800401007387 */ /* 0x0001e80000100800 */
[----:B0-----:R-:W2:Y:S04]  /*2130*/  LDL.LU R4, [R1+0x54] ;  /* 0x0000540001047983 */ /* 0x001ea80000300800 */
[----:B------:R0:W-:Y:S04]  /*2140*/  STL [R1+0x47c], R5 ;  /* 0x00047c0501007387 */ /* 0x0001e80000100800 */
[----:B0-----:R-:W4:Y:S04]  /*2150*/  LDL.LU R5, [R1+0x40] ;  /* 0x0000400001057983 */ /* 0x001f280000300800 */
[----:B------:R0:W-:Y:S04]  /*2160*/  STL [R1+0x478], R17 ;  /* 0x0004781101007387 */ /* 0x0001e80000100800 */
[----:B0-----:R-:W3:Y:S01]  /*2170*/  LDL.LU R17, [R1+0x50] ;  /* 0x0000500001117983 */ /* 0x001ee20000300800 */
[----:B------:R-:W-:-:S05]  /*2180*/  HADD2.F32 R16, -RZ, R16.H0_H0 ;  /* 0x20000010ff107230 */ /* 0x000fca0000004100 */
[----:B------:R4:W-:Y:S01]  /*2190*/  STL [R1+0x474], R16 ;  /* 0x0004741001007387 */ /* 0x0009e20000100800 */
[--C-:B------:R-:W-:Y:S02]  /*21a0*/  SHF.R.U64 R6, R6, 0x10, R7.reuse ;  /* 0x0000001006067819 */ /* 0x100fe40000001207 */
[----:B------:R-:W-:Y:S02]  /*21b0*/  SHF.R.U32.HI R7, RZ, 0x10, R7 ;  /* 0x00000010ff077819 */ /* 0x000fe40000011607 */
[--C-:B------:R-:W-:Y:S02]  /*21c0*/  SHF.R.U64 R2, R2, 0x10, R3.reuse ;  /* 0x0000001002027819 */ /* 0x100fe40000001203 */
[----:B------:R-:W-:Y:S02]  /*21d0*/  MOV R28, R3 ;  /* 0x00000003001c7202 */ /* 0x000fe40000000f00 */
[----:B------:R-:W-:Y:S01]  /*21e0*/  SHF.R.U32.HI R3, RZ, 0x10, R3 ;  /* 0x00000010ff037819 */ /* 0x000fe20000011603 */
[----:B----4-:R-:W-:-:S02]  /*21f0*/  HADD2.F32 R16, -RZ, R5.H0_H0 ;  /* 0x20000005ff107230 */ /* 0x010fc40000004100 */
[----:B--2---:R-:W-:Y:S02]  /*2200*/  HADD2.F32 R5, -RZ, R4.H0_H0 ;  /* 0x20000004ff057230 */ /* 0x004fe40000004100 */
[----:B------:R-:W-:Y:S02]  /*2210*/  HADD2.F32 R4, -RZ, R27.H0_H0 ;  /* 0x2000001bff047230 */ /* 0x000fe40000004100 */
[----:B---3--:R-:W-:-:S05]  /*2220*/  HADD2.F32 R17, -RZ, R17.H0_H0 ;  /* 0x20000011ff117230 */ /* 0x008fca0000004100 */
[----:B------:R-:W-:Y:S04]  /*2230*/  STL [R1+0x470], R17 ;  /* 0x0004701101007387 */ /* 0x000fe80000100800 */
[----:B------:R0:W-:Y:S04]  /*2240*/  STL [R1+0x46c], R16 ;  /* 0x00046c1001007387 */ /* 0x0001e80000100800 */
[----:B------:R1:W-:Y:S04]  /*2250*/  STL [R1+0x468], R5 ;  /* 0x0004680501007387 */ /* 0x0003e80000100800 */
[----:B------:R2:W-:Y:S01]  /*2260*/  STL [R1+0x464], R4 ;  /* 0x0004640401007387 */ /* 0x0005e20000100800 */
[----:B0-----:R-:W-:-:S02]  /*2270*/  HADD2.F32 R16, -RZ, R26.H0_H0 ;  /* 0x2000001aff107230 */ /* 0x001fc40000004100 */
[----:B-1----:R-:W-:-:S03]  /*2280*/  HADD2.F32 R5, -RZ, R29.H0_H0 ;  /* 0x2000001dff057230 */ /* 0x002fc60000004100 */
[----:B------:R-:W-:Y:S01]  /*2290*/  STL [R1+0x460], R16 ;  /* 0x0004601001007387 */ /* 0x000fe20000100800 */
[----:B--2---:R-:W-:-:S03]  /*22a0*/  HADD2.F32 R4, -RZ, R14.H0_H0 ;  /* 0x2000000eff047230 */ /* 0x004fc60000004100 */
[----:B------:R0:W-:Y:S01]  /*22b0*/  STL [R1+0x45c], R5 ;  /* 0x00045c0501007387 */ /* 0x0001e20000100800 */
[----:B------:R-:W-:-:S03]  /*22c0*/  HADD2.F32 R14, -RZ, R15.H0_H0 ;  /* 0x2000000fff0e7230 */ /* 0x000fc60000004100 */
[----:B------:R1:W-:Y:S01]  /*22d0*/  STL [R1+0x458], R4 ;  /* 0x0004580401007387 */ /* 0x0003e20000100800 */
[----:B0-----:R-:W-:-:S03]  /*22e0*/  HADD2.F32 R5, -RZ, R13.H0_H0 ;  /* 0x2000000dff057230 */ /* 0x001fc60000004100 */
[----:B------:R-:W-:Y:S01]  /*22f0*/  STL [R1+0x454], R14 ;  /* 0x0004540e01007387 */ /* 0x000fe20000100800 */
[----:B-1----:R-:W-:-:S03]  /*2300*/  HADD2.F32 R4, -RZ, R12.H0_H0 ;  /* 0x2000000cff047230 */ /* 0x002fc60000004100 */
        /* <DEDUP_REMOVED lines=16> */
[----:B------:R0:W-:Y:S01]  /*2410*/  STL [R1+0x430], R8 ;  /* 0x0004300801007387 */ /* 0x0001e20000100800 */
[----:B-1----:R-:W-:-:S03]  /*2420*/  HADD2.F32 R4, -RZ, R23.H0_H0 ;  /* 0x20000017ff047230 */ /* 0x002fc60000004100 */
[----:B------:R1:W-:Y:S04]  /*2430*/  STL [R1+0x42c], R5 ;  /* 0x00042c0501007387 */ /* 0x0003e80000100800 */
[----:B------:R2:W-:Y:S01]  /*2440*/  STL [R1+0x428], R4 ;  /* 0x0004280401007387 */ /* 0x0005e20000100800 */
[----:B0-----:R-:W-:Y:S02]  /*2450*/  HADD2.F32 R8, -RZ, R25.H0_H0 ;  /* 0x20000019ff087230 */ /* 0x001fe40000004100 */
        /* <DEDUP_REMOVED lines=8> */
[----:B-1----:R-:W-:Y:S02]  /*24e0*/  HADD2.F32 R4, -RZ, R0.H0_H0 ;  /* 0x20000000ff047230 */ /* 0x002fe40000004100 */
[----:B------:R-:W-:Y:S01]  /*24f0*/  HADD2.F32 R0, -RZ, R2.H0_H0 ;  /* 0x20000002ff007230 */ /* 0x000fe20000004100 */
[----:B------:R-:W-:Y:S01]  /*2500*/  STL [R1+0x414], R5 ;  /* 0x0004140501007387 */ /* 0x000fe20000100800 */
[----:B------:R-:W-:-:S03]  /*2510*/  HADD2.F32 R2, -RZ, R28.H0_H0 ;  /* 0x2000001cff027230 */ /* 0x000fc60000004100 */
[----:B------:R-:W-:Y:S04]  /*2520*/  STL [R1+0x410], R4 ;  /* 0x0004100401007387 */ /* 0x000fe80000100800 */
[----:B------:R0:W5:Y:S04]  /*2530*/  LDL.LU R28, [R1+0x544] ;  /* 0x00054400011c7983 */ /* 0x0001680000300800 */
[----:B------:R1:W-:Y:S02]  /*2540*/  STL [R1+0x40c], R0 ;  /* 0x00040c0001007387 */ /* 0x0003e40000100800 */
[----:B-1----:R-:W-:-:S05]  /*2550*/  HADD2.F32 R0, -RZ, R3.H0_H0 ;  /* 0x20000003ff007230 */ /* 0x002fca0000004100 */
[----:B------:R0:W-:Y:S04]  /*2560*/  STL [R1+0x404], R0 ;  /* 0x0004040001007387 */ /* 0x0001e80000100800 */
[----:B------:R0:W-:Y:S02]  /*2570*/  STL [R1+0x408], R2 ;  /* 0x0004080201007387 */ /* 0x0001e40000100800 */
.L_x_13259:
[----:B------:R-:W2:Y:S01]  /*2580*/  LDL R17, [R1+0xb0] ;  /* 0x0000b00001117983 */ /* 0x000ea20000100800 */
[----:B------:R-:W-:-:S10]  /*2590*/  HFMA2.MMA R19, -RZ, RZ, 0, 2.384185791015625e-07 ;  /* 0x00000004ff137435 */ /* 0x000fd400000001ff */
[----:B0-2---:R-:W-:-:S05]  /*25a0*/  IMAD.WIDE R2, R17, R19, c[0x0][0x1d8] ;  /* 0x0000760011027625 */ /* 0x005fca00078e0213 */
[----:B------:R0:W2:Y:S02]  /*25b0*/  LDG.E R18, [R2.64] ;  /* 0x0000000402127981 */ /* 0x0000a4000c1e1900 */
[----:B0-----:R-:W-:-:S05]  /*25c0*/  IMAD.WIDE R2, R17, R19, c[0x0][0x1a0] ;  /* 0x0000680011027625 */ /* 0x001fca00078e0213 */
[----:B------:R0:W3:Y:S02]  /*25d0*/  LDG.E R29, [R2.64] ;  /* 0x00000004021d7981 */ /* 0x0000e4000c1e1900 */
[----:B0-----:R-:W-:-:S05]  /*25e0*/  IMAD.WIDE R2, R17, R19, c[0x0][0x1a8] ;  /* 0x00006a0011027625 */ /* 0x001fca00078e0213 */
[----:B-----5:R0:W5:Y:S02]  /*25f0*/  LDG.E R0, [R2.64] ;  /* 0x0000000402007981 */ /* 0x020164000c1e1900 */
[----:B0-----:R-:W-:-:S05]  /*2600*/  IMAD.WIDE R2, R17, R19, c[0x0][0x1d0] ;  /* 0x0000740011027625 */ /* 0x001fca00078e0213 */
[----:B------:R0:W4:Y:S01]  /*2610*/  LDG.E R21, [R2.64] ;  /* 0x0000000402157981 */ /* 0x000122000c1e1900 */
[----:B------:R-:W-:Y:S01]  /*2620*/  MOV R20, 0x10 ;  /* 0x0000001000147802 */ /* 0x000fe20000000f00 */
[----:B------:R-:W-:Y:S02]  /*2630*/  BSSY B1, `(.L_x_13036) ;  /* 0x0000479000017945 */ /* 0x000fe40003800000 */
[----:B------:R-:W1:Y:S01]  /*2640*/  S2R R16, SR_TID.X ;  /* 0x0000000000107919 */ /* 0x000e620000002100 */
[----:B0-----:R-:W-:-:S05]  /*2650*/  IMAD R2, R17, c[0x0][0x168], RZ ;  /* 0x00005a0011027a24 */ /* 0x001fca00078e02ff */
[----:B------:R-:W-:-:S04]  /*2660*/  SHF.R.S32.HI R3, RZ, 0x1f, R2 ;  /* 0x0000001fff037819 */ /* 0x000fc80000011402 */
[----:B------:R-:W-:Y:S02]  /*2670*/  LEA.HI R3, R3, R2, RZ, 0x2 ;  /* 0x0000000203037211 */ /* 0x000fe400078f10ff */
[----:B-1----:R-:W-:-:S04]  /*2680*/  LOP3.LUT R24, R16, 0x1f, RZ, 0xc0, !PT ;  /* 0x0000001f10187812 */ /* 0x002fc800078ec0ff */
[----:B------:R-:W-:-:S05]  /*2690*/  LEA.HI.SX32 R3, R3, R24, 0x1e ;  /* 0x0000001803037211 */ /* 0x000fca00078ff2ff */
[----:B------:R-:W-:Y:S01]  /*26a0*/  IMAD.WIDE.U32 R16, R3, R20, c[0x0][0x218] ;  /* 0x0000860003107625 */ /* 0x000fe200078e0014 */
[----:B--2---:R-:W-:Y:S01]  /*26b0*/  ISETP.GT.AND P3, PT, R18, RZ, PT ;  /* 0x000000ff1200720c */ /* 0x004fe20003f64270 */
[----:B---3--:R0:W-:Y:S04]  /*26c0*/  STL [R1+0x8], R29 ;  /* 0x0000081d01007387 */ /* 0x0081e80000100800 */
[----:B----4-:R0:W-:Y:S08]  /*26d0*/  STL [R1+0xc], R21 ;  /* 0x00000c1501007387 */ /* 0x0101f00000100800 */
[----:B------:R-:W-:Y:S05]  /*26e0*/  @P3 BRA `(.L_x_13037) ;  /* 0x00000ad000003947 */ /* 0x000fea0003800000 */
[----:B------:R-:W-:Y:S01]  /*26f0*/  ISETP.GE.AND P4, PT, R21, 0x1, PT ;  /* 0x000000011500780c */ /* 0x000fe20003f86270 */
        /* <DEDUP_REMOVED lines=10> */
[----:B------:R1:W2:Y:S04]  /*27a0*/  LDL.64 R24, [R1+0xa0] ;  /* 0x0000a00001187983 */ /* 0x0002a80000100a00 */
[----:B------:R1:W2:Y:S01]  /*27b0*/  LDL.64 R26, [R1+0xa8] ;  /* 0x0000a800011a7983 */ /* 0x0002a20000100a00 */
[----:B------:R-:W-:-:S04]  /*27c0*/  ISETP.NE.U32.AND P4, PT, RZ, c[0x0][0x218], PT ;  /* 0x00008600ff007a0c */ /* 0x000fc80003f85070 */
[----:B------:R-:W-:-:S13]  /*27d0*/  ISETP.NE.AND.EX P4, PT, RZ, c[0x0][0x21c], PT, P4 ;  /* 0x00008700ff007a0c */ /* 0x000fda0003f85340 */
[----:B--2---:R2:W3:Y:S02]  /*27e0*/  @P4 LDG.E.128 R24, [R16.64] ;  /* 0x0000000410184981 */ /* 0x0044e4000c1e1d00 */
[----:B--2---:R-:W-:-:S06]  /*27f0*/  IMAD.WIDE.U32 R16, R18, R19, c[0x0][0x190] ;  /* 0x0000640012107625 */ /* 0x004fcc00078e0013 */
[----:B------:R-:W2:Y:S01]  /*2800*/  LDG.E R16, [R16.64] ;  /* 0x0000000410107981 */ /* 0x000ea2000c1e1900 */
[----:B------:R-:W-:Y:S02]  /*2810*/  IADD3 R18, R18, 0x20, RZ ;  /* 0x0000002012127810 */ /* 0x000fe40007ffe0ff */
[----:B------:R-:W-:Y:S01]  /*2820*/  IADD3 R2, R3, 0x20, RZ ;  /* 0x0000002003027810 */ /* 0x000fe20007ffe0ff */
[----:B--2---:R1:W-:Y:S04]  /*2830*/  STL [R1+0xd8], R16 ;  /* 0x0000d81001007387 */ /* 0x0043e80000100800 */
[----:B---3--:R1:W-:Y:S04]  /*2840*/  @P4 STL.64 [R1+0xa0], R24 ;  /* 0x0000a01801004387 */ /* 0x0083e80000100a00 */
[----:B------:R1:W-:Y:S02]  /*2850*/  @P4 STL.64 [R1+0xa8], R26 ;  /* 0x0000a81a01004387 */ /* 0x0003e40000100a00 */
.L_x_13039:
[----:B------:R-:W-:Y:S05]  /*2860*/  BSYNC B2 ;  /* 0x0000000000027941 */ /* 0x000fea0003800000 */
.L_x_13038:
[----:B------:R-:W-:Y:S01]  /*2870*/  ISETP.GE.U32.AND P4, PT, R28, 0x40, PT ;  /* 0x000000401c00780c */ /* 0x000fe20003f86070 */
[----:B------:R-:W-:-:S12]  /*2880*/  BSSY B2, `(.L_x_13040) ;  /* 0x000000f000027945 */ /* 0x000fd80003800000 */
[----:B------:R-:W-:Y:S05]  /*2890*/  @!P4 BRA `(.L_x_13041) ;  /* 0x000000d00000c947 */ /* 0x000fea0003800000 */
[----:B-1----:R1:W2:Y:S04]  /*28a0*/  LDL.64 R24, [R1+0x90] ;  /* 0x0000900001187983 */ /* 0x0022a80000100a00 */
[----:B------:R1:W2:Y:S01]  /*28b0*/  LDL.64 R26, [R1+0x98] ;  /* 0x00009800011a7983 */ /* 0x0002a20000100a00 */
[----:B------:R-:W-:-:S04]  /*28c0*/  ISETP.NE.U32.AND P4, PT, RZ, c[0x0][0x218], PT ;  /* 0x00008600ff007a0c */ /* 0x000fc80003f85070 */
[----:B------:R-:W-:-:S13]  /*28d0*/  ISETP.NE.AND.EX P4, PT, RZ, c[0x0][0x21c], PT, P4 ;  /* 0x00008700ff007a0c */ /* 0x000fda0003f85340 */
[----:B------:R-:W-:-:S05]  /*28e0*/  @P4 IMAD.WIDE.U32 R16, R2, R20, c[0x0][0x218] ;  /* 0x0000860002104625 */ /* 0x000fca00078e0014 */
        /* <DEDUP_REMOVED lines=8> */
.L_x_13041:
[----:B------:R-:W-:Y:S05]  /*2970*/  BSYNC B2 ;  /* 0x0000000000027941 */ /* 0x000fea0003800000 */
.L_x_13040:
        /* <DEDUP_REMOVED lines=16> */
.L_x_13043:
[----:B------:R-:W-:Y:S05]  /*2a80*/  BSYNC B2 ;  /* 0x0000000000027941 */ /* 0x000fea0003800000 */
.L_x_13042:
        /* <DEDUP_REMOVED lines=16> */
.L_x_13045:
[----:B------:R-:W-:Y:S05]  /*2b90*/  BSYNC B2 ;  /* 0x0000000000027941 */ /* 0x000fea0003800000 */
.L_x_13044:
        /* <DEDUP_REMOVED lines=16> */
.L_x_13047:
[----:B------:R-:W-:Y:S05]  /*2ca0*/  BSYNC B2 ;  /* 0x0000000000027941 */ /* 0x000fea0003800000 */
.L_x_13046:
        /* <DEDUP_REMOVED lines=16> */
.L_x_13049:
[----:B------:R-:W-:Y:S05]  /*2db0*/  BSYNC B2 ;  /* 0x0000000000027941 */ /* 0x000fea0003800000 */
.L_x_13048:
[----:B------:R-:W-:Y:S01]  /*2dc0*/  BSSY B2, `(.L_x_13050) ;  /* 0x000000f000027945 */ /* 0x000fe20003800000 */
        /* <DEDUP_REMOVED lines=14> */
.L_x_13051:
[----:B------:R-:W-:Y:S05]  /*2eb0*/  BSYNC B2 ;  /* 0x0000000000027941 */ /* 0x000fea0003800000 */
.L_x_13050:
        /* <DEDUP_REMOVED lines=15> */
.L_x_13053:
[----:B------:R-:W-:Y:S05]  /*2fb0*/  BSYNC B2 ;  /* 0x0000000000027941 */ /* 0x000fea0003800000 */
.L_x_13052:
        /* <DEDUP_REMOVED lines=15> */
.L_x_13055:
[----:B------:R-:W-:Y:S05]  /*30b0*/  BSYNC B2 ;  /* 0x0000000000027941 */ /* 0x000fea0003800000 */
.L_x_13054:
[----:B------:R-:W-:Y:S01]  /*30c0*/  ISETP.GE.U32.AND P4, PT, R28, 0x140, PT ;  /* 0x000001401c00780c */ /* 0x000fe20003f86070 */
[----:B-1----:R-:W-:-:S12]  /*30d0*/  CS2R R26, SRZ ;  /* 0x00000000001a7805 */ /* 0x002fd8000001ff00 */
[----:B------:R-:W-:Y:S05]  /*30e0*/  @!P4 BRA `(.L_x_13056) ;  /* 0x00003cd00000c947 */ /* 0x000fea0003800000 */
[----:B------:R-:W-:Y:S01]  /*30f0*/  ISETP.NE.U32.AND P4, PT, RZ, c[0x0][0x218], PT ;  /* 0x00008600ff007a0c */ /* 0x000fe20003f85070 */
[----:B------:R1:W2:Y:S03]  /*3100*/  LDL.64 R22, [R1+0x18] ;  /* 0x0000180001167983 */ /* 0x0002a60000100a00 */
[----:B------:R-:W-:-:S13]  /*3110*/  ISETP.NE.AND.EX P4, PT, RZ, c[0x0][0x21c], PT, P4 ;  /* 0x00008700ff007a0c */ /* 0x000fda0003f85340 */
[----:B------:R-:W-:Y:S02]  /*3120*/  @P4 IMAD.WIDE.U32 R16, R2, R20, c[0x0][0x218] ;  /* 0x0000860002104625 */ /* 0x000fe400078e0014 */
[----:B0-----:R1:W2:Y:S02]  /*3130*/  LDL.64 R20, [R1+0x10] ;  /* 0x0000100001147983 */ /* 0x0012a40000100a00 */
[----:B------:R-:W-:-:S05]  /*3140*/  IMAD.WIDE.U32 R18, R18, R19, c[0x0][0x190] ;  /* 0x0000640012127625 */ /* 0x000fca00078e0013 */
[----:B------:R-:W3:Y:S04]  /*3150*/  LDG.E R2, [R18.64] ;  /* 0x0000000412027981 */ /* 0x000ee8000c1e1900 */
[----:B--2---:R-:W2:Y:S04]  /*3160*/  @P4 LDG.E.128 R20, [R16.64] ;  /* 0x0000000410144981 */ /* 0x004ea8000c1e1d00 */
[----:B---3--:R1:W-:Y:S01]  /*3170*/  STL [R1+0xb4], R2 ;  /* 0x0000b40201007387 */ /* 0x0083e20000100800 */
[----:B------:R-:W-:-:S03]  /*3180*/  HFMA2.MMA R26, -RZ, RZ, 0, 0 ;  /* 0x00000000ff1a7435 */ /* 0x000fc600000001ff */
[----:B--2---:R1:W-:Y:S04]  /*3190*/  @P4 STL.64 [R1+0x10], R20 ;  /* 0x0000101401004387 */ /* 0x0043e80000100a00 */
[----:B------:R1:W-:Y:S01]  /*31a0*/  @P4 STL.64 [R1+0x18], R22 ;  /* 0x0000181601004387 */ /* 0x0003e20000100a00 */
[----:B------:R-:W-:Y:S05]  /*31b0*/  BRA `(.L_x_13056) ;  /* 0x00003c0000007947 */ /* 0x000fea0003800000 */
.L_x_13037:
[----:B------:R-:W-:Y:S01]  /*31c0*/  IADD3 R2, R18, -0x1, RZ ;  /* 0xffffffff12027810 */ /* 0x000fe20007ffe0ff */
[----:B------:R-:W-:Y:S01]  /*31d0*/  BSSY B2, `(.L_x_13057) ;  /* 0x0000067000027945 */ /* 0x000fe20003800000 */
[----:B------:R-:W-:Y:S01]  /*31e0*/  ISETP.GE.AND P4, PT, R21, 0x1, PT ;  /* 0x000000011500780c */ /* 0x000fe20003f86270 */
[----:B------:R-:W-:Y:S01]  /*31f0*/  CS2R R26, SRZ ;  /* 0x00000000001a7805 */ /* 0x000fe2000001ff00 */
[----:B------:R-:W-:Y:S01]  /*3200*/  LOP3.LUT P5, RZ, R28, 0xffffffe0, RZ, 0xc0, !PT ;  /* 0xffffffe01cff7812 */ /* 0x000fe200078ac0ff */
[----:B------:R-:W-:Y:S01]  /*3210*/  IMAD R2, R2, c[0x0][0x168], RZ ;  /* 0x00005a0002027a24 */ /* 0x000fe200078e02ff */
[----:B------:R-:W-:-:S04]  /*3220*/  MOV R25, RZ ;  /* 0x000000ff00197202 */ /* 0x000fc80000000f00 */
[----:B------:R-:W-:-:S04]  /*3230*/  SHF.R.S32.HI R18, RZ, 0x1f, R2 ;  /* 0x0000001fff127819 */ /* 0x000fc80000011402 */
[----:B------:R-:W-:Y:S02]  /*3240*/  LEA.HI R2, R18, R2, RZ, 0x2 ;  /* 0x0000000212027211 */ /* 0x000fe400078f10ff */
[----:B------:R-:W-:-:S05]  /*3250*/  @P4 IADD3 R18, R21, -0x1, RZ ;  /* 0xffffffff15124810 */ /* 0x000fca0007ffe0ff */
[----:B------:R-:W-:-:S05]  /*3260*/  @P4 IMAD R18, R18, c[0x0][0x168], RZ ;  /* 0x00005a0012124a24 */ /* 0x000fca00078e02ff */
[----:B------:R-:W-:-:S04]  /*3270*/  @P4 SHF.R.S32.HI R19, RZ, 0x1f, R18 ;  /* 0x0000001fff134819 */ /* 0x000fc80000011412 */
[----:B------:R-:W-:-:S04]  /*3280*/  @P4 LEA.HI R19, R19, R18, RZ, 0x2 ;  /* 0x0000001213134211 */ /* 0x000fc800078f10ff */
[-C--:B------:R-:W-:Y:S02]  /*3290*/  @P4 LEA.HI.SX32 R25, R19, R24.reuse, 0x1e ;  /* 0x0000001813194211 */ /* 0x080fe400078ff2ff */
[----:B------:R-:W-:Y:S02]  /*32a0*/  LEA.HI.SX32 R24, R2, R24, 0x1e ;  /* 0x0000001802187211 */ /* 0x000fe400078ff2ff */
[----:B------:R-:W-:Y:S01]  /*32b0*/  MOV R2, R3 ;  /* 0x0000000300027202 */ /* 0x000fe20000000f00 */
[----:B------:R-:W-:Y:S05]  /*32c0*/  @!P5 BRA `(.L_x_13058) ;  /* 0x000005700000d947 */ /* 0x000fea0003800000 */
[----:B------:R-:W-:Y:S04]  /*32d0*/  STL [R1+0x550], R7 ;  /* 0x0005500701007387 */ /* 0x000fe80000100800 */
[----:B------:R1:W-:Y:S04]  /*32e0*/  STL [R1+0x54c], R6 ;  /* 0x00054c0601007387 */ /* 0x0003e80000100800 */
[----:B------:R2:W-:Y:S04]  /*32f0*/  STL [R1+0x548], R5 ;  /* 0x0005480501007387 */ /* 0x0005e80000100800 */
[----:B------:R3:W-:Y:S04]  /*3300*/  STL [R1+0x544], R4 ;  /* 0x0005440401007387 */ /* 0x0007e80000100800 */
[----:B-1----:R1:W4:Y:S04]  /*3310*/  LDL R6, [R1+0xa8] ;  /* 0x0000a80001067983 */ /* 0x0023280000100800 */
[----:B--2---:R1:W4:Y:S04]  /*3320*/  LDL R5, [R1+0xa4] ;  /* 0x0000a40001057983 */ /* 0x0043280000100800 */
[----:B---3--:R1:W4:Y:S04]  /*3330*/  LDL R4, [R1+0xa0] ;  /* 0x0000a00001047983 */ /* 0x0083280000100800 */
[----:B------:R1:W4:Y:S01]  /*3340*/  LDL R7, [R1+0xac] ;  /* 0x0000ac0001077983 */ /* 0x0003220000100800 */
[----:B------:R-:W-:-:S04]  /*3350*/  ISETP.NE.U32.AND P4, PT, RZ, c[0x0][0x218], PT ;  /* 0x00008600ff007a0c */ /* 0x000fc80003f85070 */
[----:B------:R-:W-:Y:S01]  /*3360*/  ISETP.NE.AND.EX P4, PT, RZ, c[0x0][0x21c], PT, P4 ;  /* 0x00008700ff007a0c */ /* 0x000fe20003f85340 */
[----:B0-----:R-:W0:-:S12]  /*3370*/  LDC.U8 R21, c[0x0][0x1f0] ;  /* 0x00007c00ff157b82 */ /* 0x001e180000000000 */
[----:B----4-:R2:W3:Y:S02]  /*3380*/  @P4 LDG.E.128 R4, [R16.64] ;  /* 0x0000000410044981 */ /* 0x0104e4000c1e1d00 */
[----:B--2---:R-:W-:-:S06]  /*3390*/  IMAD.WIDE.U32 R16, R3, R20, c[0x0][0x188] ;  /* 0x0000620003107625 */ /* 0x004fcc00078e0014 */
[----:B------:R-:W2:Y:S01]  /*33a0*/  LDG.E.128 R16, [R16.64] ;  /* 0x0000000410107981 */ /* 0x000ea2000c1e1d00 */
[----:B------:R-:W-:-:S10]  /*33b0*/  HFMA2.MMA R26, -RZ, RZ, 0, 2.384185791015625e-07 ;  /* 0x00000004ff1a7435 */ /* 0x000fd400000001ff */
[----:B------:R-:W-:-:S06]  /*33c0*/  IMAD.WIDE.U32 R26, R25, R26, c[0x0][0x190] ;  /* 0x00006400191a7625 */ /* 0x000fcc00078e001a */
[----:B------:R4:W2:Y:S04]  /*33d0*/  LDG.E R26, [R26.64] ;  /* 0x000000041a1a7981 */ /* 0x0008a8000c1e1900 */
[----:B---3--:R3:W-:Y:S04]  /*33e0*/  @P4 STL.64 [R1+0xa0], R4 ;  /* 0x0000a00401004387 */ /* 0x0087e80000100a00 */
[----:B------:R1:W-:Y:S01]  /*33f0*/  @P4 STL.64 [R1+0xa8], R6 ;  /* 0x0000a80601004387 */ /* 0x0003e20000100a00 */
[----:B0-----:R-:W-:Y:S01]  /*3400*/  ISETP.NE.AND P4, PT, R21, RZ, PT ;  /* 0x000000ff1500720c */ /* 0x001fe20003f85270 */
[----:B------:R-:W-:-:S02]  /*3410*/  IMAD.WIDE.U32 R20, R24, R20, c[0x0][0x208] ;  /* 0x0000820018147625 */ /* 0x000fc400078e0014 */
[----:B---3--:R-:W3:Y:S04]  /*3420*/  LDL.LU R4, [R1+0x220] ;  /* 0x0002200001047983 */ /* 0x008ee80000300800 */
[----:B------:R-:W3:Y:S01]  /*3430*/  LDG.E.128 R20, [R20.64] ;  /* 0x0000000414147981 */ /* 0x000ee2000c1e1d00 */
[----:B------:R-:W-:-:S03]  /*3440*/  FSEL R2, R29, RZ, !P4 ;  /* 0x000000ff1d027208 */ /* 0x000fc60006000000 */
[----:B------:R-:W3:Y:S04]  /*3450*/  LDL R5, [R1+0x540] ;  /* 0x0005400001057983 */ /* 0x000ee80000100800 */
[----:B----4-:R-:W4:Y:S01]  /*3460*/  LDL.LU R27, [R1+0xe0] ;  /* 0x0000e000011b7983 */ /* 0x010f220000300800 */
[C---:B--2---:R-:W-:Y:S02]  /*3470*/  FADD.FTZ R16, -R2.reuse, R16 ;  /* 0x0000001002107221 */ /* 0x044fe40000010100 */
[C---:B------:R-:W-:Y:S01]  /*3480*/  FADD.FTZ R17, -R2.reuse, R17 ;  /* 0x0000001102117221 */ /* 0x040fe20000010100 */
[----:B-1----:R-:W2:Y:S01]  /*3490*/  LDL.LU R7, [R1+0xe4] ;  /* 0x0000e40001077983 */ /* 0x002ea20000300800 */
[C---:B------:R-:W-:Y:S02]  /*34a0*/  FADD.FTZ R18, -R2.reuse, R18 ;  /* 0x0000001202127221 */ /* 0x040fe40000010100 */
[----:B------:R-:W-:Y:S01]  /*34b0*/  FADD.FTZ R2, -R2, R19 ;  /* 0x0000001302027221 */ /* 0x000fe20000010100 */
[----:B------:R-:W2:Y:S04]  /*34c0*/  LDL.LU R6, [R1+0x228] ;  /* 0x0002280001067983 */ /* 0x000ea80000300800 */
[----:B------:R-:W2:Y:S01]  /*34d0*/  LDL.LU R19, [R1+0x224] ;  /* 0x0002240001137983 */ /* 0x000ea20000300800 */
[----:B-----5:R-:W-:-:S02]  /*34e0*/  FMUL.FTZ R16, R0, R16 ;  /* 0x0000001000107220 */ /* 0x020fc40000410000 */
[----:B---3--:R-:W-:-:S05]  /*34f0*/  FADD.FTZ R4, R4, R20 ;  /* 0x0000001404047221 */ /* 0x008fca0000010000 */
[----:B------:R0:W-:Y:S01]  /*3500*/  STL [R1+0x220], R4 ;  /* 0x0002200401007387 */ /* 0x0001e20000100800 */
[----:B----4-:R-:W-:Y:S02]  /*3510*/  FFMA.FTZ R27, R20, R16, R27 ;  /* 0x00000010141b7223 */ /* 0x010fe4000001001b */
[----:B------:R-:W-:Y:S02]  /*3520*/  FMUL.FTZ R5, R5, R20 ;  /* 0x0000001405057220 */ /* 0x000fe40000410000 */
[----:B0-----:R-:W-:Y:S02]  /*3530*/  FMUL.FTZ R4, R0, R17 ;  /* 0x0000001100047220 */ /* 0x001fe40000410000 */
[----:B------:R-:W3:Y:S04]  /*3540*/  LDL R17, [R1+0x538] ;  /* 0x0005380001117983 */ /* 0x000ee80000100800 */
[----:B------:R-:W-:Y:S01]  /*3550*/  STL [R1+0x32c], R16 ;  /* 0x00032c1001007387 */ /* 0x000fe20000100800 */
[----:B--2---:R-:W-:-:S03]  /*3560*/  FADD.FTZ R19, R19, R21 ;  /* 0x0000001513137221 */ /* 0x004fc60000010000 */
[----:B------:R-:W2:Y:S04]  /*3570*/  LDL.LU R20, [R1+0xe8] ;  /* 0x0000e80001147983 */ /* 0x000ea80000300800 */
[----:B------:R0:W-:Y:S04]  /*3580*/  STL [R1+0xe0], R27 ;  /* 0x0000e01b01007387 */ /* 0x0001e80000100800 */
[----:B0-----:R-:W4:Y:S04]  /*3590*/  LDL.LU R27, [R1+0xec] ;  /* 0x0000ec00011b7983 */ /* 0x001f280000300800 */
[----:B------:R-:W-:Y:S04]  /*35a0*/  STL [R1+0x3f8], R4 ;  /* 0x0003f80401007387 */ /* 0x000fe80000100800 */
[----:B------:R0:W-:Y:S04]  /*35b0*/  STL [R1+0xd8], R26 ;  /* 0x0000d81a01007387 */ /* 0x0001e80000100800 */
[----:B0-----:R-:W2:Y:S04]  /*35c0*/  LDL R26, [R1+0x534] ;  /* 0x00053400011a7983 */ /* 0x001ea80000100800 */
[----:B------:R-:W-:Y:S04]  /*35d0*/  STL [R1+0xdc], R5 ;  /* 0x0000dc0501007387 */ /* 0x000fe80000100800 */
[----:B------:R0:W-:Y:S02]  /*35e0*/  STL [R1+0x224], R19 ;  /* 0x0002241301007387 */ /* 0x0001e40000100800 */
[----:B0-----:R-:W-:-:S02]  /*35f0*/  FMUL.FTZ R19, R0, R18 ;  /* 0x0000001200137220 */ /* 0x001fc40000410000 */
[----:B------:R-:W2:Y:S01]  /*3600*/  LDL R18, [R1+0x53c] ;  /* 0x00053c0001127983 */ /* 0x000ea20000100800 */
[----:B------:R-:W-:-:S05]  /*3610*/  FFMA.FTZ R7, R21, R4, R7 ;  /* 0x0000000415077223 */ /* 0x000fca0000010007 */
[----:B------:R0:W-:Y:S04]  /*3620*/  STL [R1+0xe4], R7 ;  /* 0x0000e40701007387 */ /* 0x0001e80000100800 */
[----:B0-----:R0:W5:Y:S01]  /*3630*/  LDL.LU R7, [R1+0x550] ;  /* 0x0005500001077983 */ /* 0x0011620000300800 */
[----:B--2---:R-:W-:-:S03]  /*3640*/  FMUL.FTZ R18, R18, R21 ;  /* 0x0000001512127220 */ /* 0x004fc60000410000 */
[----:B------:R-:W2:Y:S01]  /*3650*/  LDL.LU R21, [R1+0x22c] ;  /* 0x00022c0001157983 */ /* 0x000ea20000300800 */
[----:B------:R-:W-:Y:S02]  /*3660*/  FADD.FTZ R6, R6, R22 ;  /* 0x0000001606067221 */ /* 0x000fe40000010000 */
[----:B------:R-:W-:-:S03]  /*3670*/  FFMA.FTZ R20, R22, R19, R20 ;  /* 0x0000001316147223 */ /* 0x000fc60000010014 */
[----:B------:R1:W-:Y:S01]  /*3680*/  STL [R1+0x228], R6 ;  /* 0x0002280601007387 */ /* 0x0003e20000100800 */
[----:B------:R-:W-:-:S03]  /*3690*/  FFMA.FTZ R16, R16, R5, RZ ;  /* 0x0000000510107223 */ /* 0x000fc600000100ff */
[----:B-1----:R0:W5:Y:S04]  /*36a0*/  LDL.LU R6, [R1+0x54c] ;  /* 0x00054c0001067983 */ /* 0x0021680000300800 */
[----:B------:R-:W-:Y:S04]  /*36b0*/  STL [R1+0x3f4], R19 ;  /* 0x0003f41301007387 */ /* 0x000fe80000100800 */
[----:B------:R-:W-:Y:S04]  /*36c0*/  STL [R1+0x3f0], R18 ;  /* 0x0003f01201007387 */ /* 0x000fe80000100800 */
[----:B------:R3:W-:Y:S01]  /*36d0*/  STL [R1+0xe8], R20 ;  /* 0x0000e81401007387 */ /* 0x0007e20000100800 */
[----:B------:R-:W-:-:S02]  /*36e0*/  FFMA.FTZ R16, R4, R18, R16 ;  /* 0x0000001204107223 */ /* 0x000fc40000010010 */
[----:B---3--:R-:W-:Y:S02]  /*36f0*/  FMUL.FTZ R20, R17, R22 ;  /* 0x0000001611147220 */ /* 0x008fe40000410000 */
[----:B------:R-:W-:Y:S02]  /*3700*/  FMUL.FTZ R17, R0, R2 ;  /* 0x0000000200117220 */ /* 0x000fe40000410000 */
[----:B------:R-:W-:Y:S02]  /*3710*/  FADD.FTZ R2, RZ, R5 ;  /* 0x00000005ff027221 */ /* 0x000fe40000010000 */
[----:B------:R0:W5:Y:S01]  /*3720*/  LDL.LU R5, [R1+0x548] ;  /* 0x0005480001057983 */ /* 0x0001620000300800 */
[----:B----4-:R-:W-:Y:S02]  /*3730*/  FFMA.FTZ R27, R23, R17, R27 ;  /* 0x00000011171b7223 */ /* 0x010fe4000001001b */
[----:B------:R-:W-:Y:S01]  /*3740*/  FADD.FTZ R2, R2, R18 ;  /* 0x0000001202027221 */ /* 0x000fe20000010000 */
[----:B------:R-:W-:Y:S01]  /*3750*/  STL [R1+0x3c8], R20 ;  /* 0x0003c81401007387 */ /* 0x000fe20000100800 */
[----:B------:R-:W-:-:S03]  /*3760*/  FMUL.FTZ R18, R26, R23 ;  /* 0x000000171a127220 */ /* 0x000fc60000410000 */
[----:B------:R-:W-:Y:S01]  /*3770*/  STL [R1+0x3c4], R17 ;  /* 0x0003c41101007387 */ /* 0x000fe20000100800 */
[----:B------:R-:W-:Y:S02]  /*3780*/  FADD.FTZ R2, R2, R20 ;  /* 0x0000001402027221 */ /* 0x000fe40000010000 */
[----:B------:R-:W-:Y:S01]  /*3790*/  FFMA.FTZ R16, R19, R20, R16 ;  /* 0x0000001413107223 */ /* 0x000fe20000010010 */
[----:B------:R-:W-:Y:S02]  /*37a0*/  IADD3 R25, R25, 0x20, RZ ;  /* 0x0000002019197810 */ /* 0x000fe40007ffe0ff */
[----:B------:R-:W-:Y:S01]  /*37b0*/  IADD3 R24, R24, 0x20, RZ ;  /* 0x0000002018187810 */ /* 0x000fe20007ffe0ff */
[----:B------:R-:W-:Y:S02]  /*37c0*/  FFMA.FTZ R26, R17, R18, R16 ;  /* 0x00000012111a7223 */ /* 0x000fe40000010010 */
[----:B--2---:R-:W-:-:S05]  /*37d0*/  FADD.FTZ R21, R21, R23 ;  /* 0x0000001715157221 */ /* 0x004fca0000010000 */
[----:B------:R-:W-:Y:S04]  /*37e0*/  STL [R1+0x22c], R21 ;  /* 0x00022c1501007387 */ /* 0x000fe80000100800 */
[----:B------:R0:W5:Y:S04]  /*37f0*/  LDL.LU R4, [R1+0x544] ;  /* 0x0005440001047983 */ /* 0x0001680000300800 */
[----:B------:R1:W-:Y:S04]  /*3800*/  STL [R1+0xec], R27 ;  /* 0x0000ec1b01007387 */ /* 0x0003e80000100800 */
[----:B------:R0:W-:Y:S01]  /*3810*/  STL [R1+0x354], R18 ;  /* 0x0003541201007387 */ /* 0x0001e20000100800 */
[----:B-1----:R-:W-:Y:S01]  /*3820*/  FADD.FTZ R27, R2, R18 ;  /* 0x00000012021b7221 */ /* 0x002fe20000010000 */
[----:B------:R-:W-:-:S02]  /*3830*/  IADD3 R2, R3, 0x20, RZ ;  /* 0x0000002003027810 */ /* 0x000fc40007ffe0ff */
.L_x_13058:
[----:B------:R-:W-:Y:S05]  /*3840*/  BSYNC B2 ;  /* 0x0000000000027941 */ /* 0x000fea0003800000 */
.L_x_13057:
[----:B------:R-:W-:Y:S01]  /*3850*/  ISETP.GE.U32.AND P4, PT, R28, 0x40, PT ;  /* 0x000000401c00780c */ /* 0x000fe20003f86070 */
[----:B------:R-:W-:-:S12]  /*3860*/  BSSY B2, `(.L_x_13059) ;  /* 0x000005d000027945 */ /* 0x000fd80003800000 */
[----:B------:R-:W-:Y:S05]  /*3870*/  @!P4 BRA `(.L_x_13060) ;  /* 0x000005b00000c947 */ /* 0x000fea0003800000 */
[----:B-----5:R-:W-:Y:S04]  /*3880*/  STL [R1+0x554], R7 ;  /* 0x0005540701007387 */ /* 0x020fe80000100800 */
        /* <DEDUP_REMOVED lines=8> */
[----:B------:R-:W-:Y:S02]  /*3910*/  ISETP.NE.AND.EX P4, PT, RZ, c[0x0][0x21c], PT, P4 ;  /* 0x00008700ff007a0c */ /* 0x000fe40003f85340 */
[----:B------:R-:W-:-:S11]  /*3920*/  MOV R20, 0x10 ;  /* 0x0000001000147802 */ /* 0x000fd60000000f00 */
[----:B------:R-:W-:-:S05]  /*3930*/  @P4 IMAD.WIDE.U32 R16, R2, R20, c[0x0][0x218] ;  /* 0x0000860002104625 */ /* 0x000fca00078e0014 */
[----:B----4-:R2:W3:Y:S01]  /*3940*/  @P4 LDG.E.128 R4, [R16.64] ;  /* 0x0000000410044981 */ /* 0x0104e2000c1e1d00 */
[----:B0-----:R-:W0:Y:S03]  /*3950*/  LDC.U8 R18, c[0x0][0x1f0] ;  /* 0x00007c00ff127b82 */ /* 0x001e260000000000 */
[----:B------:R4:W-:Y:S01]  /*3960*/  STL [R1+0x544], R3 ;  /* 0x0005440301007387 */ /* 0x0009e20000100800 */
[----:B--2---:R-:W-:-:S04]  /*3970*/  IMAD.WIDE.U32 R16, R2, R20, c[0x0][0x188] ;  /* 0x0000620002107625 */ /* 0x004fc800078e0014 */
[----:B------:R-:W-:-:S06]  /*3980*/  IMAD.WIDE.U32 R20, R24, R20, c[0x0][0x208] ;  /* 0x0000820018147625 */ /* 0x000fcc00078e0014 */
[----:B------:R-:W2:Y:S04]  /*3990*/  LDG.E.128 R20, [R20.64] ;  /* 0x0000000414147981 */ /* 0x000ea8000c1e1d00 */
[----:B---3--:R-:W-:Y:S04]  /*39a0*/  @P4 STL.64 [R1+0x90], R4 ;  /* 0x0000900401004387 */ /* 0x008fe80000100a00 */
[----:B------:R3:W-:Y:S01]  /*39b0*/  @P4 STL.64 [R1+0x98], R6 ;  /* 0x0000980601004387 */ /* 0x0007e20000100a00 */
[----:B0-----:R-:W-:-:S03]  /*39c0*/  ISETP.NE.AND P4, PT, R18, RZ, PT ;  /* 0x000000ff1200720c */ /* 0x001fc60003f85270 */
[----:B------:R-:W2:Y:S04]  /*39d0*/  LDG.E.128 R16, [R16.64] ;  /* 0x0000000410107981 */ /* 0x000ea8000c1e1d00 */
[----:B----4-:R-:W4:Y:S01]  /*39e0*/  LDL.LU R3, [R1+0x210] ;  /* 0x0002100001037983 */ /* 0x010f220000300800 */
[----:B---3--:R-:W-:Y:S01]  /*39f0*/  HFMA2.MMA R6, -RZ, RZ, 0, 2.384185791015625e-07 ;  /* 0x00000004ff067435 */ /* 0x008fe200000001ff */
[----:B------:R-:W-:Y:S02]  /*3a00*/  FSEL R29, R29, RZ, !P4 ;  /* 0x000000ff1d1d7208 */ /* 0x000fe40006000000 */
[----:B------:R-:W3:Y:S07]  /*3a10*/  LDL.LU R7, [R1+0x2b0] ;  /* 0x0002b00001077983 */ /* 0x000eee0000300800 */
[----:B------:R-:W-:-:S02]  /*3a20*/  IMAD.WIDE.U32 R4, R25, R6, c[0x0][0x190] ;  /* 0x0000640019047625 */ /* 0x000fc400078e0006 */
[----:B------:R-:W3:Y:S04]  /*3a30*/  LDL.LU R6, [R1+0x2b4] ;  /* 0x0002b40001067983 */ /* 0x000ee80000300800 */
[----:B------:R0:W3:Y:S04]  /*3a40*/  LDG.E R5, [R4.64] ;  /* 0x0000000404057981 */ /* 0x0000e8000c1e1900 */
[----:B0-----:R-:W3:Y:S01]  /*3a50*/  LDL R4, [R1+0x52c] ;  /* 0x00052c0001047983 */ /* 0x001ee20000100800 */
[C---:B--2---:R-:W-:Y:S02]  /*3a60*/  FADD.FTZ R16, -R29.reuse, R16 ;  /* 0x000000101d107221 */ /* 0x044fe40000010100 */
[----:B------:R-:W-:-:S02]  /*3a70*/  FADD.FTZ R17, -R29, R17 ;  /* 0x000000111d117221 */ /* 0x000fc40000010100 */
[C---:B------:R-:W-:Y:S02]  /*3a80*/  FADD.FTZ R18, -R29.reuse, R18 ;  /* 0x000000121d127221 */ /* 0x040fe40000010100 */
[----:B------:R-:W-:Y:S02]  /*3a90*/  FADD.FTZ R19, -R29, R19 ;  /* 0x000000131d137221 */ /* 0x000fe40000010100 */
[----:B----4-:R-:W-:Y:S01]  /*3aa0*/  FADD.FTZ R3, R3, R20 ;  /* 0x0000001403037221 */ /* 0x010fe20000010000 */
[----:B------:R-:W2:Y:S04]  /*3ab0*/  LDL.LU R29, [R1+0x214] ;  /* 0x00021400011d7983 */ /* 0x000ea80000300800 */
[----:B---3--:R0:W-:Y:S02]  /*3ac0*/  STL [R1+0xd4], R5 ;  /* 0x0000d40501007387 */ /* 0x0081e40000100800 */
[----:B0-----:R-:W-:-:S02]  /*3ad0*/  FMUL.FTZ R5, R0, R16 ;  /* 0x0000001000057220 */ /* 0x001fc40000410000 */
[----:B------:R-:W3:Y:S04]  /*3ae0*/  LDL R16, [R1+0x528] ;  /* 0x0005280001107983 */ /* 0x000ee80000100800 */
[----:B------:R0:W-:Y:S02]  /*3af0*/  STL [R1+0x210], R3 ;  /* 0x0002100301007387 */ /* 0x0001e40000100800 */
[----:B0-----:R-:W-:Y:S02]  /*3b00*/  FMUL.FTZ R3, R0, R17 ;  /* 0x0000001100037220 */ /* 0x001fe40000410000 */
[----:B------:R-:W4:Y:S01]  /*3b10*/  LDL R17, [R1+0x530] ;  /* 0x0005300001117983 */ /* 0x000f220000100800 */
[----:B------:R-:W-:-:S03]  /*3b20*/  FFMA.FTZ R7, R20, R5, R7 ;  /* 0x0000000514077223 */ /* 0x000fc60000010007 */
[----:B------:R-:W-:Y:S04]  /*3b30*/  STL [R1+0x328], R5 ;  /* 0x0003280501007387 */ /* 0x000fe80000100800 */
[----:B------:R0:W-:Y:S04]  /*3b40*/  STL [R1+0x2b0], R7 ;  /* 0x0002b00701007387 */ /* 0x0001e80000100800 */
[----:B0-----:R1:W5:Y:S01]  /*3b50*/  LDL.LU R7, [R1+0x554] ;  /* 0x0005540001077983 */ /* 0x0013620000300800 */
[----:B--2---:R-:W-:Y:S02]  /*3b60*/  FADD.FTZ R29, R29, R21 ;  /* 0x000000151d1d7221 */ /* 0x004fe40000010000 */
[----:B----4-:R-:W-:-:S02]  /*3b70*/  FMUL.FTZ R17, R17, R20 ;  /* 0x0000001411117220 */ /* 0x010fc40000410000 */
[----:B------:R-:W2:Y:S04]  /*3b80*/  LDL.LU R20, [R1+0x2b8] ;  /* 0x0002b80001147983 */ /* 0x000ea80000300800 */
[----:B------:R-:W-:Y:S04]  /*3b90*/  STL [R1+0x304], R3 ;  /* 0x0003040301007387 */ /* 0x000fe80000100800 */
[----:B------:R0:W-:Y:S02]  /*3ba0*/  STL [R1+0x214], R29 ;  /* 0x0002141d01007387 */ /* 0x0001e40000100800 */
[----:B0-----:R-:W-:-:S02]  /*3bb0*/  FMUL.FTZ R29, R0, R18 ;  /* 0x00000012001d7220 */ /* 0x001fc40000410000 */
[----:B------:R-:W4:Y:S01]  /*3bc0*/  LDL.LU R18, [R1+0x218] ;  /* 0x0002180001127983 */ /* 0x000f220000300800 */
[----:B------:R-:W-:Y:S02]  /*3bd0*/  FFMA.FTZ R6, R21, R3, R6 ;  /* 0x0000000315067223 */ /* 0x000fe40000010006 */
[----:B------:R-:W-:Y:S01]  /*3be0*/  FMUL.FTZ R4, R4, R21 ;  /* 0x0000001504047220 */ /* 0x000fe20000410000 */
[----:B------:R-:W-:Y:S04]  /*3bf0*/  STL [R1+0x3ec], R17 ;  /* 0x0003ec1101007387 */ /* 0x000fe80000100800 */
[----:B------:R0:W-:Y:S04]  /*3c00*/  STL [R1+0x2b4], R6 ;  /* 0x0002b40601007387 */ /* 0x0001e80000100800 */
[----:B0-----:R1:W5:Y:S04]  /*3c10*/  LDL.LU R6, [R1+0x550] ;  /* 0x0005500001067983 */ /* 0x0013680000300800 */
[----:B------:R-:W3:Y:S04]  /*3c20*/  LDL R21, [R1+0x524] ;  /* 0x0005240001157983 */ /* 0x000ee80000100800 */
[----:B------:R-:W-:Y:S04]  /*3c30*/  STL [R1+0x2e0], R29 ;  /* 0x0002e01d01007387 */ /* 0x000fe80000100800 */
[----:B------:R-:W-:Y:S01]  /*3c40*/  STL [R1+0x3c0], R4 ;  /* 0x0003c00401007387 */ /* 0x000fe20000100800 */
[----:B--2---:R-:W-:-:S02]  /*3c50*/  FFMA.FTZ R20, R22, R29, R20 ;  /* 0x0000001d16147223 */ /* 0x004fc40000010014 */
[----:B----4-:R-:W-:-:S05]  /*3c60*/  FADD.FTZ R18, R18, R22 ;  /* 0x0000001612127221 */ /* 0x010fca0000010000 */
[----:B------:R-:W-:Y:S04]  /*3c70*/  STL [R1+0x218], R18 ;  /* 0x0002181201007387 */ /* 0x000fe80000100800 */
[----:B------:R3:W-:Y:S02]  /*3c80*/  STL [R1+0x2b8], R20 ;  /* 0x0002b81401007387 */ /* 0x0007e40000100800 */
[----:B---3--:R-:W-:Y:S02]  /*3c90*/  FMUL.FTZ R20, R16, R22 ;  /* 0x0000001610147220 */ /* 0x008fe40000410000 */
[----:B------:R-:W2:Y:S01]  /*3ca0*/  LDL.LU R22, [R1+0x2bc] ;  /* 0x0002bc0001167983 */ /* 0x000ea20000300800 */
[----:B------:R-:W-:-:S03]  /*3cb0*/  FADD.FTZ R16, R27, R17 ;  /* 0x000000111b107221 */ /* 0x000fc60000010000 */
[----:B------:R-:W3:Y:S01]  /*3cc0*/  LDL.LU R27, [R1+0x21c] ;  /* 0x00021c00011b7983 */ /* 0x000ee20000300800 */
[----:B------:R-:W-:Y:S02]  /*3cd0*/  FMUL.FTZ R18, R0, R19 ;  /* 0x0000001300127220 */ /* 0x000fe40000410000 */
[----:B------:R-:W-:Y:S02]  /*3ce0*/  FFMA.FTZ R17, R5, R17, R26 ;  /* 0x0000001105117223 */ /* 0x000fe4000001001a */
[----:B------:R1:W5:Y:S01]  /*3cf0*/  LDL.LU R5, [R1+0x54c] ;  /* 0x00054c0001057983 */ /* 0x0003620000300800 */
[----:B------:R-:W-:-:S03]  /*3d00*/  FMUL.FTZ R19, R21, R23 ;  /* 0x0000001715137220 */ /* 0x000fc60000410000 */
[----:B------:R-:W-:Y:S01]  /*3d10*/  STL [R1+0x39c], R20 ;  /* 0x00039c1401007387 */ /* 0x000fe20000100800 */
[----:B------:R-:W-:Y:S02]  /*3d20*/  FADD.FTZ R16, R16, R4 ;  /* 0x0000000410107221 */ /* 0x000fe40000010000 */
[----:B------:R-:W-:Y:S01]  /*3d30*/  FFMA.FTZ R17, R3, R4, R17 ;  /* 0x0000000403117223 */ /* 0x000fe20000010011 */
[----:B------:R-:W-:Y:S01]  /*3d40*/  STL [R1+0x378], R18 ;  /* 0x0003781201007387 */ /* 0x000fe20000100800 */
[----:B------:R-:W-:Y:S02]  /*3d50*/  FADD.FTZ R16, R16, R20 ;  /* 0x0000001410107221 */ /* 0x000fe40000010000 */
[----:B------:R-:W-:Y:S01]  /*3d60*/  FFMA.FTZ R17, R29, R20, R17 ;  /* 0x000000141d117223 */ /* 0x000fe20000010011 */
[----:B------:R-:W-:Y:S02]  /*3d70*/  IADD3 R25, R25, 0x20, RZ ;  /* 0x0000002019197810 */ /* 0x000fe40007ffe0ff */
[----:B------:R-:W-:Y:S01]  /*3d80*/  IADD3 R24, R24, 0x20, RZ ;  /* 0x0000002018187810 */ /* 0x000fe20007ffe0ff */
[----:B------:R-:W-:Y:S01]  /*3d90*/  FFMA.FTZ R26, R18, R19, R17 ;  /* 0x00000013121a7223 */ /* 0x000fe20000010011 */
[----:B------:R-:W-:Y:S01]  /*3da0*/  IADD3 R2, R2, 0x20, RZ ;  /* 0x0000002002027810 */ /* 0x000fe20007ffe0ff */
[----:B--2---:R-:W-:-:S02]  /*3db0*/  FFMA.FTZ R22, R23, R18, R22 ;  /* 0x0000001217167223 */ /* 0x004fc40000010016 */
[----:B---3--:R-:W-:-:S05]  /*3dc0*/  FADD.FTZ R27, R27, R23 ;  /* 0x000000171b1b7221 */ /* 0x008fca0000010000 */
[----:B------:R0:W-:Y:S04]  /*3dd0*/  STL [R1+0x21c], R27 ;  /* 0x00021c1b01007387 */ /* 0x0001e80000100800 */
[----:B------:R1:W5:Y:S04]  /*3de0*/  LDL.LU R4, [R1+0x548] ;  /* 0x0005480001047983 */ /* 0x0003680000300800 */
[----:B------:R1:W5:Y:S04]  /*3df0*/  LDL.LU R3, [R1+0x544] ;  /* 0x0005440001037983 */ /* 0x0003680000300800 */
[----:B------:R1:W-:Y:S04]  /*3e00*/  STL [R1+0x2bc], R22 ;  /* 0x0002bc1601007387 */ /* 0x0003e80000100800 */
[----:B------:R1:W-:Y:S01]  /*3e10*/  STL [R1+0x350], R19 ;  /* 0x0003501301007387 */ /* 0x0003e20000100800 */
[----:B0-----:R-:W-:-:S03]  /*3e20*/  FADD.FTZ R27, R16, R19 ;  /* 0x00000013101b7221 */ /* 0x001fc60000010000 */
.L_x_13060:
[----:B------:R-:W-:Y:S05]  /*3e30*/  BSYNC B2 ;  /* 0x0000000000027941 */ /* 0x000fea0003800000 */
.L_x_13059:
[----:B------:R-:W-:Y:S01]  /*3e40*/  ISETP.GE.U32.AND P4, PT, R28, 0x60, PT ;  /* 0x000000601c00780c */ /* 0x000fe20003f86070 */
[----:B------:R-:W-:-:S12]  /*3e50*/  BSSY B2, `(.L_x_13061) ;  /* 0x000005e000027945 */ /* 0x000fd80003800000 */
[----:B------:R-:W-:Y:S05]  /*3e60*/  @!P4 BRA `(.L_x_13062) ;  /* 0x000005c00000c947 */ /* 0x000fea0003800000 */
[----:B0-----:R-:W2:Y:S04]  /*3e70*/  LDL R18, [R1+0x8] ;  /* 0x0000080001127983 */ /* 0x001ea80000100800 */
[----:B-----5:R-:W-:Y:S04]  /*3e80*/  STL [R1+0x554], R7 ;  /* 0x0005540701007387 */ /* 0x020fe80000100800 */
[----:B------:R0:W-:Y:S04]  /*3e90*/  STL [R1+0x550], R6 ;  /* 0x0005500601007387 */ /* 0x0001e80000100800 */
[----:B------:R3:W-:Y:S04]  /*3ea0*/  STL [R1+0x54c], R5 ;  /* 0x00054c0501007387 */ /* 0x0007e80000100800 */
[----:B------:R4:W-:Y:S04]  /*3eb0*/  STL [R1+0x548], R4 ;  /* 0x0005480401007387 */ /* 0x0009e80000100800 */
[----:B0-----:R0:W2:Y:S04]  /*3ec0*/  LDL R6, [R1+0x88] ;  /* 0x0000880001067983 */ /* 0x0010a80000100800 */
[----:B---3--:R0:W2:Y:S04]  /*3ed0*/  LDL R5, [R1+0x84] ;  /* 0x0000840001057983 */ /* 0x0080a80000100800 */
[----:B----4-:R0:W2:Y:S04]  /*3ee0*/  LDL R4, [R1+0x80] ;  /* 0x0000800001047983 */ /* 0x0100a80000100800 */
[----:B------:R0:W2:Y:S01]  /*3ef0*/  LDL R7, [R1+0x8c] ;  /* 0x00008c0001077983 */ /* 0x0000a20000100800 */
[----:B------:R-:W-:-:S04]  /*3f00*/  ISETP.NE.U32.AND P4, PT, RZ, c[0x0][0x218], PT ;  /* 0x00008600ff007a0c */ /* 0x000fc80003f85070 */
[----:B------:R-:W-:Y:S02]  /*3f10*/  ISETP.NE.AND.EX P4, PT, RZ, c[0x0][0x21c], PT, P4 ;  /* 0x00008700ff007a0c */ /* 0x000fe40003f85340 */
[----:B------:R-:W-:-:S11]  /*3f20*/  MOV R20, 0x10 ;  /* 0x0000001000147802 */ /* 0x000fd60000000f00 */
[----:B------:R-:W-:-:S05]  /*3f30*/  @P4 IMAD.WIDE.U32 R16, R2, R20, c[0x0][0x218] ;  /* 0x0000860002104625 */ /* 0x000fca00078e0014 */
[----:B--2---:R2:W3:Y:S01]  /*3f40*/  @P4 LDG.E.128 R4, [R16.64] ;  /* 0x0000000410044981 */ /* 0x0044e2000c1e1d00 */
[----:B-1----:R-:W1:Y:S03]  /*3f50*/  LDC.U8 R19, c[0x0][0x1f0] ;  /* 0x00007c00ff137b82 */ /* 0x002e660000000000 */
[----:B------:R4:W-:Y:S01]  /*3f60*/  STL [R1+0x544], R3 ;  /* 0x0005440301007387 */ /* 0x0009e20000100800 */
[----:B--2---:R-:W-:-:S04]  /*3f70*/  IMAD.WIDE.U32 R16, R2, R20, c[0x0][0x188] ;  /* 0x0000620002107625 */ /* 0x004fc800078e0014 */
[----:B------:R-:W-:-:S06]  /*3f80*/  IMAD.WIDE.U32 R20, R24, R20, c[0x0][0x208] ;  /* 0x0000820018147625 */ /* 0x000fcc00078e0014 */
[----:B------:R-:W2:Y:S04]  /*3f90*/  LDG.E.128 R20, [R20.64] ;  /* 0x0000000414147981 */ /* 0x000ea8000c1e1d00 */
[----:B---3--:R-:W-:Y:S04]  /*3fa0*/  @P4 STL.64 [R1+0x80], R4 ;  /* 0x0000800401004387 */ /* 0x008fe80000100a00 */
[----:B------:R3:W-:Y:S01]  /*3fb0*/  @P4 STL.64 [R1+0x88], R6 ;  /* 0x0000880601004387 */ /* 0x0007e20000100a00 */
[----:B-1----:R-:W-:-:S03]  /*3fc0*/  ISETP.NE.AND P4, PT, R19, RZ, PT ;  /* 0x000000ff1300720c */ /* 0x002fc60003f85270 */
[----:B----4-:R-:W2:Y:S01]  /*3fd0*/  LDL.LU R3, [R1+0x200] ;  /* 0x0002000001037983 */ /* 0x010ea20000300800 */
[----:B---3--:R-:W-:Y:S01]  /*3fe0*/  HFMA2.MMA R6, -RZ, RZ, 0, 2.384185791015625e-07 ;  /* 0x00000004ff067435 */ /* 0x008fe200000001ff */
[----:B------:R-:W-:Y:S02]  /*3ff0*/  FSEL R29, R18, RZ, !P4 ;  /* 0x000000ff121d7208 */ /* 0x000fe40006000000 */
[----:B------:R-:W3:Y:S04]  /*4000*/  LDL.LU R7, [R1+0x2a0] ;  /* 0x0002a00001077983 */ /* 0x000ee80000300800 */
[----:B------:R-:W4:Y:S03]  /*4010*/  LDG.E.128 R16, [R16.64] ;  /* 0x0000000410107981 */ /* 0x000f26000c1e1d00 */
[----:B------:R-:W-:-:S02]  /*4020*/  IMAD.WIDE.U32 R4, R25, R6, c[0x0][0x190] ;  /* 0x0000640019047625 */ /* 0x000fc400078e0006 */
[----:B------:R-:W3:Y:S04]  /*4030*/  LDL.LU R6, [R1+0x2a4] ;  /* 0x0002a40001067983 */ /* 0x000ee80000300800 */
[----:B------:R1:W3:Y:S04]  /*4040*/  LDG.E R5, [R4.64] ;  /* 0x0000000404057981 */ /* 0x0002e8000c1e1900 */
[----:B-1----:R-:W3:Y:S01]  /*4050*/  LDL R4, [R1+0x51c] ;  /* 0x00051c0001047983 */ /* 0x002ee20000100800 */
[----:B--2---:R-:W-:Y:S02]  /*4060*/  FADD.FTZ R3, R3, R20 ;  /* 0x0000001403037221 */ /* 0x004fe40000010000 */
[----:B----4-:R-:W-:-:S02]  /*4070*/  FADD.FTZ R16, -R29, R16 ;  /* 0x000000101d107221 */ /* 0x010fc40000010100 */
[C---:B------:R-:W-:Y:S02]  /*4080*/  FADD.FTZ R17, -R29.reuse, R17 ;  /* 0x000000111d117221 */ /* 0x040fe40000010100 */
[C---:B------:R-:W-:Y:S02]  /*4090*/  FADD.FTZ R18, -R29.reuse, R18 ;  /* 0x000000121d127221 */ /* 0x040fe40000010100 */
[----:B------:R-:W-:Y:S02]  /*40a0*/  FADD.FTZ R19, -R29, R19 ;  /* 0x000000131d137221 */ /* 0x000fe40000010100 */
[----:B------:R-:W2:Y:S04]  /*40b0*/  LDL.LU R29, [R1+0x204] ;  /* 0x00020400011d7983 */ /* 0x000ea80000300800 */
[----:B---3--:R1:W-:Y:S02]  /*40c0*/  STL [R1+0xd0], R5 ;  /* 0x0000d00501007387 */ /* 0x0083e40000100800 */
[----:B-1----:R-:W-:-:S02]  /*40d0*/  FMUL.FTZ R5, R0, R16 ;  /* 0x0000001000057220 */ /* 0x002fc40000410000 */
[----:B------:R-:W3:Y:S04]  /*40e0*/  LDL R16, [R1+0x518] ;  /* 0x0005180001107983 */ /* 0x000ee80000100800 */
[----:B------:R1:W-:Y:S02]  /*40f0*/  STL [R1+0x200], R3 ;  /* 0x0002000301007387 */ /* 0x0003e40000100800 */
[----:B-1----:R-:W-:Y:S02]  /*4100*/  FMUL.FTZ R3, R0, R17 ;  /* 0x0000001100037220 */ /* 0x002fe40000410000 */
[----:B------:R-:W4:Y:S01]  /*4110*/  LDL R17, [R1+0x520] ;  /* 0x0005200001117983 */ /* 0x000f220000100800 */
[----:B------:R-:W-:-:S03]  /*4120*/  FFMA.FTZ R7, R20, R5, R7 ;  /* 0x0000000514077223 */ /* 0x000fc60000010007 */
[----:B------:R-:W-:Y:S04]  /*4130*/  STL [R1+0x320], R5 ;  /* 0x0003200501007387 */ /* 0x000fe80000100800 */
[----:B------:R1:W-:Y:S04]  /*4140*/  STL [R1+0x2a0], R7 ;  /* 0x0002a00701007387 */ /* 0x0003e80000100800 */
[----:B-1----:R0:W5:Y:S01]  /*4150*/  LDL.LU R7, [R1+0x554] ;  /* 0x0005540001077983 */ /* 0x0021620000300800 */
[----:B--2---:R-:W-:Y:S02]  /*4160*/  FADD.FTZ R29, R29, R21 ;  /* 0x000000151d1d7221 */ /* 0x004fe40000010000 */
[----:B----4-:R-:W-:-:S02]  /*4170*/  FMUL.FTZ R17, R17, R20 ;  /* 0x0000001411117220 */ /* 0x010fc40000410000 */
[----:B------:R-:W2:Y:S04]  /*4180*/  LDL.LU R20, [R1+0x2a8] ;  /* 0x0002a80001147983 */ /* 0x000ea80000300800 */
[----:B------:R-:W-:Y:S04]  /*4190*/  STL [R1+0x2fc], R3 ;  /* 0x0002fc0301007387 */ /* 0x000fe80000100800 */
[----:B------:R1:W-:Y:S02]  /*41a0*/  STL [R1+0x204], R29 ;  /* 0x0002041d01007387 */ /* 0x0003e40000100800 */
[----:B-1----:R-:W-:-:S02]  /*41b0*/  FMUL.FTZ R29, R0, R18 ;  /* 0x00000012001d7220 */ /* 0x002fc40000410000 */
[----:B------:R-:W4:Y:S01]  /*41c0*/  LDL.LU R18, [R1+0x208] ;  /* 0x0002080001127983 */ /* 0x000f220000300800 */
[----:B------:R-:W-:Y:S02]  /*41d0*/  FFMA.FTZ R6, R21, R3, R6 ;  /* 0x0000000315067223 */ /* 0x000fe40000010006 */
[----:B------:R-:W-:Y:S01]  /*41e0*/  FMUL.FTZ R4, R4, R21 ;  /* 0x0000001504047220 */ /* 0x000fe20000410000 */
[----:B------:R-:W-:Y:S04]  /*41f0*/  STL [R1+0x3e8], R17 ;  /* 0x0003e81101007387 */ /* 0x000fe80000100800 */
[----:B------:R1:W-:Y:S04]  /*4200*/  STL [R1+0x2a4], R6 ;  /* 0x0002a40601007387 */ /* 0x0003e80000100800 */
[----:B-1----:R0:W5:Y:S04]  /*4210*/  LDL.LU R6, [R1+0x550] ;  /* 0x0005500001067983 */ /* 0x0021680000300800 */
        /* <DEDUP_REMOVED lines=32> */
[----:B-1----:R-:W-:-:S03]  /*4420*/  FADD.FTZ R27, R16, R19 ;  /* 0x00000013101b7221 */ /* 0x002fc60000010000 */
.L_x_13062:
[----:B------:R-:W-:Y:S05]  /*4430*/  BSYNC B2 ;  /* 0x0000000000027941 */ /* 0x000fea0003800000 */
.L_x_13061:
        /* <DEDUP_REMOVED lines=95> */
.L_x_13064:
[----:B------:R-:W-:Y:S05]  /*4a30*/  BSYNC B2 ;  /* 0x0000000000027941 */ /* 0x000fea0003800000 */
.L_x_13063:
        /* <DEDUP_REMOVED lines=95> */
.L_x_13066:
[----:B------:R-:W-:Y:S05]  /*5030*/  BSYNC B2 ;  /* 0x0000000000027941 */ /* 0x000fea0003800000 */
.L_x_13065:
        /* <DEDUP_REMOVED lines=13> */
[----:B------:R-:W-:Y:S01]  /*5110*/  ISETP.NE.AND.EX P4, PT, RZ, c[0x0][0x21c], PT, P4 ;  /* 0x00008700ff007a0c */ /* 0x000fe20003f85340 */
[----:B------:R-:W-:-:S12]  /*5120*/  IMAD.MOV.U32 R20, RZ, RZ, 0x10 ;  /* 0x00000010ff147424 */ /* 0x000fd800078e00ff */
        /* <DEDUP_REMOVED lines=80> */
.L_x_13068:
[----:B------:R-:W-:Y:S05]  /*5630*/  BSYNC B2 ;  /* 0x0000000000027941 */ /* 0x000fea0003800000 */
.L_x_13067:
[----:B------:R-:W-:Y:S01]  /*5640*/  BSSY B2, `(.L_x_13069) ;  /* 0x000005e000027945 */ /* 0x000fe20003800000 */
        /* <DEDUP_REMOVED lines=93> */
.L_x_13070:
[----:B------:R-:W-:Y:S05]  /*5c20*/  BSYNC B2 ;  /* 0x0000000000027941 */ /* 0x000fea0003800000 */
.L_x_13069:
        /* <DEDUP_REMOVED lines=94> */
.L_x_13072:
[----:B------:R-:W-:Y:S05]  /*6210*/  BSYNC B2 ;  /* 0x0000000000027941 */ /* 0x000fea0003800000 */
.L_x_13071:
        /* <DEDUP_REMOVED lines=94> */
.L_x_13074:
[----:B------:R-:W-:Y:S05]  /*6800*/  BSYNC B2 ;  /* 0x0000000000027941 */ /* 0x000fea0003800000 */
.L_x_13073:
[----:B------:R-:W-:-:S13]  /*6810*/  ISETP.GE.U32.AND P4, PT, R28, 0x140, PT ;  /* 0x000001401c00780c */ /* 0x000fda0003f86070 */
[----:B------:R-:W-:Y:S05]  /*6820*/  @!P4 BRA `(.L_x_13056) ;  /* 0x000005900000c947 */ /* 0x000fea0003800000 */
[----:B------:R2:W-:Y:S04]  /*6830*/  STL.64 [R1+0x558], R10 ;  /* 0x0005580a01007387 */ /* 0x0005e80000100a00 */
[----:B------:R3:W-:Y:S04]  /*6840*/  STL.64 [R1+0x550], R8 ;  /* 0x0005500801007387 */ /* 0x0007e80000100a00 */
[----:B--2---:R2:W4:Y:S04]  /*6850*/  LDL R10, [R1+0x18] ;  /* 0x00001800010a7983 */ /* 0x0045280000100800 */
[----:B---3--:R2:W4:Y:S04]  /*6860*/  LDL R8, [R1+0x10] ;  /* 0x0000100001087983 */ /* 0x0085280000100800 */
[----:B------:R2:W4:Y:S04]  /*6870*/  LDL R9, [R1+0x14] ;  /* 0x0000140001097983 */ /* 0x0005280000100800 */
[----:B------:R2:W4:Y:S01]  /*6880*/  LDL R11, [R1+0x1c] ;  /* 0x00001c00010b7983 */ /* 0x0005220000100800 */
[----:B------:R-:W-:-:S02]  /*6890*/  ISETP.NE.U32.AND P4, PT, RZ, c[0x0][0x218], PT ;  /* 0x00008600ff007a0c */ /* 0x000fc40003f85070 */
[----:B0-----:R-:W-:Y:S01]  /*68a0*/  MOV R18, 0x10 ;  /* 0x0000001000127802 */ /* 0x001fe20000000f00 */
[----:B-1----:R-:W3:Y:S01]  /*68b0*/  LDL.LU R19, [R1+0x8] ;  /* 0x0000080001137983 */ /* 0x002ee20000300800 */
[----:B------:R-:W-:-:S13]  /*68c0*/  ISETP.NE.AND.EX P4, PT, RZ, c[0x0][0x21c], PT, P4 ;  /* 0x00008700ff007a0c */ /* 0x000fda0003f85340 */
[----:B------:R-:W-:Y:S01]  /*68d0*/  @P4 IMAD.WIDE.U32 R16, R2, R18, c[0x0][0x218] ;  /* 0x0000860002104625 */ /* 0x000fe200078e0012 */
[----:B------:R-:W0:Y:S04]  /*68e0*/  LDC.U8 R20, c[0x0][0x1f0] ;  /* 0x00007c00ff147b82 */ /* 0x000e280000000000 */
[----:B----4-:R1:W4:Y:S04]  /*68f0*/  @P4 LDG.E.128 R8, [R16.64] ;  /* 0x0000000410084981 */ /* 0x010328000c1e1d00 */
[----:B-----5:R0:W-:Y:S04]  /*6900*/  STL [R1+0x54c], R5 ;  /* 0x00054c0501007387 */ /* 0x0201e80000100800 */
[----:B------:R-:W-:Y:S01]  /*6910*/  STL [R1+0x548], R4 ;  /* 0x0005480401007387 */ /* 0x000fe20000100800 */
[----:B0-----:R-:W-:-:S03]  /*6920*/  HFMA2.MMA R5, -RZ, RZ, 0, 2.384185791015625e-07 ;  /* 0x00000004ff057435 */ /* 0x001fc600000001ff */
[----:B------:R-:W-:Y:S01]  /*6930*/  STL [R1+0x544], R3 ;  /* 0x0005440301007387 */ /* 0x000fe20000100800 */
[----:B-1----:R-:W-:-:S03]  /*6940*/  IMAD.WIDE.U32 R16, R2, R18, c[0x0][0x188] ;  /* 0x0000620002107625 */ /* 0x002fc600078e0012 */
[----:B----4-:R-:W-:Y:S04]  /*6950*/  @P4 STL.64 [R1+0x10], R8 ;  /* 0x0000100801004387 */ /* 0x010fe80000100a00 */
[----:B------:R0:W-:Y:S01]  /*6960*/  @P4 STL.64 [R1+0x18], R10 ;  /* 0x0000180a01004387 */ /* 0x0001e20000100a00 */
[----:B------:R-:W-:Y:S01]  /*6970*/  ISETP.NE.AND P4, PT, R20, RZ, PT ;  /* 0x000000ff1400720c */ /* 0x000fe20003f85270 */
[----:B------:R-:W-:-:S04]  /*6980*/  IMAD.WIDE.U32 R20, R24, R18, c[0x0][0x208] ;  /* 0x0000820018147625 */ /* 0x000fc800078e0012 */
[----:B------:R-:W-:Y:S01]  /*6990*/  IMAD.WIDE.U32 R24, R25, R5, c[0x0][0x190] ;  /* 0x0000640019187625 */ /* 0x000fe200078e0005 */
[----:B---3--:R-:W-:Y:S01]  /*69a0*/  FSEL R29, R19, RZ, !P4 ;  /* 0x000000ff131d7208 */ /* 0x008fe20006000000 */
[----:B------:R-:W3:Y:S04]  /*69b0*/  LDG.E.128 R20, [R20.64] ;  /* 0x0000000414147981 */ /* 0x000ee8000c1e1d00 */
[----:B------:R1:W4:Y:S04]  /*69c0*/  LDG.E R2, [R24.64] ;  /* 0x0000000418027981 */ /* 0x000328000c1e1900 */
[----:B------:R-:W2:Y:S04]  /*69d0*/  LDG.E.128 R16, [R16.64] ;  /* 0x0000000410107981 */ /* 0x000ea8000c1e1d00 */
[----:B0-----:R0:W5:Y:S04]  /*69e0*/  LDL.LU.64 R10, [R1+0x558] ;  /* 0x00055800010a7983 */ /* 0x0011680000300a00 */
[----:B------:R0:W5:Y:S04]  /*69f0*/  LDL.LU.64 R8, [R1+0x550] ;  /* 0x0005500001087983 */ /* 0x0001680000300a00 */
[----:B------:R-:W3:Y:S04]  /*6a00*/  LDL.LU R3, [R1+0x190] ;  /* 0x0001900001037983 */ /* 0x000ee80000300800 */
[----:B-1----:R-:W3:Y:S04]  /*6a10*/  LDL R25, [R1+0x4b0] ;  /* 0x0004b00001197983 */ /* 0x002ee80000100800 */
[----:B------:R-:W3:Y:S04]  /*6a20*/  LDL.LU R24, [R1+0x194] ;  /* 0x0001940001187983 */ /* 0x000ee80000300800 */
[----:B------:R-:W3:Y:S04]  /*6a30*/  LDL.LU R5, [R1+0x234] ;  /* 0x0002340001057983 */ /* 0x000ee80000300800 */
[----:B------:R-:W3:Y:S04]  /*6a40*/  LDL.LU R4, [R1+0x198] ;  /* 0x0001980001047983 */ /* 0x000ee80000300800 */
[----:B----4-:R2:W-:Y:S02]  /*6a50*/  STL [R1+0xb4], R2 ;  /* 0x0000b40201007387 */ /* 0x0105e40000100800 */
[----:B--2---:R-:W-:-:S02]  /*6a60*/  FADD.FTZ R2, -R29, R17 ;  /* 0x000000111d027221 */ /* 0x004fc40000010100 */
[----:B------:R-:W2:Y:S01]  /*6a70*/  LDL.LU R17, [R1+0x230] ;  /* 0x0002300001117983 */ /* 0x000ea20000300800 */
[----:B------:R-:W-:Y:S02]  /*6a80*/  FADD.FTZ R16, -R29, R16 ;  /* 0x000000101d107221 */ /* 0x000fe40000010100 */
[----:B---3--:R-:W-:Y:S02]  /*6a90*/  FADD.FTZ R3, R3, R20 ;  /* 0x0000001403037221 */ /* 0x008fe40000010000 */
[----:B------:R-:W-:-:S03]  /*6aa0*/  FMUL.FTZ R16, R0, R16 ;  /* 0x0000001000107220 */ /* 0x000fc60000410000 */
[----:B------:R1:W-:Y:S01]  /*6ab0*/  STL [R1+0x190], R3 ;  /* 0x0001900301007387 */ /* 0x0003e20000100800 */
[C---:B------:R-:W-:Y:S02]  /*6ac0*/  FADD.FTZ R18, -R29.reuse, R18 ;  /* 0x000000121d127221 */ /* 0x040fe40000010100 */
[----:B------:R-:W-:Y:S02]  /*6ad0*/  FADD.FTZ R19, -R29, R19 ;  /* 0x000000131d137221 */ /* 0x000fe40000010100 */
[----:B------:R-:W-:Y:S02]  /*6ae0*/  FADD.FTZ R24, R24, R21 ;  /* 0x0000001518187221 */ /* 0x000fe40000010000 */
[----:B-1----:R-:W-:Y:S02]  /*6af0*/  FMUL.FTZ R3, R0, R2 ;  /* 0x0000000200037220 */ /* 0x002fe40000410000 */
[----:B------:R-:W3:Y:S04]  /*6b00*/  LDL R2, [R1+0x4a8] ;  /* 0x0004a80001027983 */ /* 0x000ee80000100800 */
[----:B------:R-:W-:Y:S01]  /*6b10*/  STL [R1+0x324], R16 ;  /* 0x0003241001007387 */ /* 0x000fe20000100800 */
[----:B--2---:R-:W-:-:S05]  /*6b20*/  FFMA.FTZ R17, R20, R16, R17 ;  /* 0x0000001014117223 */ /* 0x004fca0000010011 */
[----:B------:R1:W-:Y:S02]  /*6b30*/  STL [R1+0x230], R17 ;  /* 0x0002301101007387 */ /* 0x0003e40000100800 */
[----:B-1----:R-:W-:Y:S02]  /*6b40*/  FMUL.FTZ R17, R25, R20 ;  /* 0x0000001419117220 */ /* 0x002fe40000410000 */
[----:B------:R-:W2:Y:S04]  /*6b50*/  LDL.LU R20, [R1+0x238] ;  /* 0x0002380001147983 */ /* 0x000ea80000300800 */
[----:B------:R-:W4:Y:S04]  /*6b60*/  LDL.LU R29, [R1+0x23c] ;  /* 0x00023c00011d7983 */ /* 0x000f280000300800 */
[----:B------:R-:W-:Y:S04]  /*6b70*/  STL [R1+0x300], R3 ;  /* 0x0003000301007387 */ /* 0x000fe80000100800 */
[----:B------:R-:W2:Y:S04]  /*6b80*/  LDL R25, [R1+0x4a4] ;  /* 0x0004a40001197983 */ /* 0x000ea80000100800 */
[----:B------:R-:W-:Y:S04]  /*6b90*/  STL [R1+0x3cc], R17 ;  /* 0x0003cc1101007387 */ /* 0x000fe80000100800 */
[----:B------:R1:W-:Y:S02]  /*6ba0*/  STL [R1+0x194], R24 ;  /* 0x0001941801007387 */ /* 0x0003e40000100800 */
[----:B-1----:R-:W-:-:S02]  /*6bb0*/  FMUL.FTZ R24, R0, R18 ;  /* 0x0000001200187220 */ /* 0x002fc40000410000 */
[----:B------:R-:W2:Y:S01]  /*6bc0*/  LDL R18, [R1+0x4ac] ;  /* 0x0004ac0001127983 */ /* 0x000ea20000100800 */
[----:B------:R-:W-:-:S05]  /*6bd0*/  FFMA.FTZ R5, R21, R3, R5 ;  /* 0x0000000315057223 */ /* 0x000fca0000010005 */
[----:B------:R1:W-:Y:S04]  /*6be0*/  STL [R1+0x234], R5 ;  /* 0x0002340501007387 */ /* 0x0003e80000100800 */
[----:B-1----:R0:W5:Y:S01]  /*6bf0*/  LDL.LU R5, [R1+0x54c] ;  /* 0x00054c0001057983 */ /* 0x0021620000300800 */
[----:B--2---:R-:W-:-:S03]  /*6c00*/  FMUL.FTZ R18, R18, R21 ;  /* 0x0000001512127220 */ /* 0x004fc60000410000 */
[----:B------:R-:W2:Y:S01]  /*6c10*/  LDL.LU R21, [R1+0x19c] ;  /* 0x00019c0001157983 */ /* 0x000ea20000300800 */
[----:B------:R-:W-:Y:S02]  /*6c20*/  FADD.FTZ R4, R4, R22 ;  /* 0x0000001604047221 */ /* 0x000fe40000010000 */
[----:B------:R-:W-:-:S03]  /*6c30*/  FFMA.FTZ R20, R22, R24, R20 ;  /* 0x0000001816147223 */ /* 0x000fc60000010014 */
[----:B------:R1:W-:Y:S01]  /*6c40*/  STL [R1+0x198], R4 ;  /* 0x0001980401007387 */ /* 0x0003e20000100800 */
[----:B------:R-:W-:-:S03]  /*6c50*/  FFMA.FTZ R16, R16, R17, R26 ;  /* 0x0000001110107223 */ /* 0x000fc6000001001a */
[----:B-1----:R0:W5:Y:S04]  /*6c60*/  LDL.LU R4, [R1+0x548] ;  /* 0x0005480001047983 */ /* 0x0021680000300800 */
[----:B------:R-:W-:Y:S04]  /*6c70*/  STL [R1+0x2dc], R24 ;  /* 0x0002dc1801007387 */ /* 0x000fe80000100800 */
[----:B------:R-:W-:Y:S04]  /*6c80*/  STL [R1+0x3a0], R18 ;  /* 0x0003a01201007387 */ /* 0x000fe80000100800 */
[----:B------:R3:W-:Y:S01]  /*6c90*/  STL [R1+0x238], R20 ;  /* 0x0002381401007387 */ /* 0x0007e20000100800 */
[----:B------:R-:W-:-:S02]  /*6ca0*/  FFMA.FTZ R16, R3, R18, R16 ;  /* 0x0000001203107223 */ /* 0x000fc40000010010 */
[----:B---3--:R-:W-:Y:S02]  /*6cb0*/  FMUL.FTZ R20, R2, R22 ;  /* 0x0000001602147220 */ /* 0x008fe40000410000 */
[----:B------:R-:W-:Y:S02]  /*6cc0*/  FADD.FTZ R2, R27, R17 ;  /* 0x000000111b027221 */ /* 0x000fe40000010000 */
[----:B------:R-:W-:Y:S01]  /*6cd0*/  FMUL.FTZ R17, R0, R19 ;  /* 0x0000001300117220 */ /* 0x000fe20000410000 */
[----:B------:R0:W-:Y:S01]  /*6ce0*/  STL [R1+0x37c], R20 ;  /* 0x00037c1401007387 */ /* 0x0001e20000100800 */
[----:B------:R-:W-:Y:S02]  /*6cf0*/  FADD.FTZ R2, R2, R18 ;  /* 0x0000001202027221 */ /* 0x000fe40000010000 */
[----:B----4-:R-:W-:Y:S01]  /*6d00*/  FFMA.FTZ R29, R23, R17, R29 ;  /* 0x00000011171d7223 */ /* 0x010fe2000001001d */
[----:B------:R0:W5:Y:S01]  /*6d10*/  LDL.LU R3, [R1+0x544] ;  /* 0x0005440001037983 */ /* 0x0001620000300800 */
[----:B------:R-:W-:-:S02]  /*6d20*/  FMUL.FTZ R18, R25, R23 ;  /* 0x0000001719127220 */ /* 0x000fc40000410000 */
[----:B------:R-:W-:Y:S02]  /*6d30*/  FADD.FTZ R2, R2, R20 ;  /* 0x0000001402027221 */ /* 0x000fe40000010000 */
[----:B------:R-:W-:Y:S02]  /*6d40*/  FFMA.FTZ R16, R24, R20, R16 ;  /* 0x0000001418107223 */ /* 0x000fe40000010010 */
[----:B------:R-:W-:Y:S02]  /*6d50*/  FADD.FTZ R27, R2, R18 ;  /* 0x00000012021b7221 */ /* 0x000fe40000010000 */
[----:B------:R-:W-:Y:S02]  /*6d60*/  FFMA.FTZ R26, R17, R18, R16 ;  /* 0x00000012111a7223 */ /* 0x000fe40000010010 */
[----:B--2---:R-:W-:-:S05]  /*6d70*/  FADD.FTZ R21, R21, R23 ;  /* 0x0000001715157221 */ /* 0x004fca0000010000 */
[----:B------:R0:W-:Y:S04]  /*6d80*/  STL [R1+0x19c], R21 ;  /* 0x00019c1501007387 */ /* 0x0001e80000100800 */
[----:B------:R0:W-:Y:S04]  /*6d90*/  STL [R1+0x374], R17 ;  /* 0x0003741101007387 */ /* 0x0001e80000100800 */
[----:B------:R0:W-:Y:S04]  /*6da0*/  STL [R1+0x23c], R29 ;  /* 0x00023c1d01007387 */ /* 0x0001e80000100800 */
[----:B------:R0:W-:Y:S02]  /*6db0*/  STL [R1+0x330], R18 ;  /* 0x0003301201007387 */ /* 0x0001e40000100800 */
.L_x_13056:
[----:B------:R-:W-:Y:S05]  /*6dc0*/  BSYNC B1 ;  /* 0x0000000000017941 */ /* 0x000fea0003800000 */
.L_x_13036:
[----:B------:R-:W-:Y:S05]  /*6dd0*/  BRA.DIV ~URZ, `(.L_x_13075) ;  /* 0x000092327f007947 */ /* 0x000fea000b800000 */
[----:B------:R2:W3:Y:S02]  /*6de0*/  SHFL.BFLY PT, R16, R27, 0x1, 0x1f ;  /* 0x0c201f001b107f89 */ /* 0x0004e400000e0000 */
.L_x_13278:
[----:B------:R-:W-:Y:S05]  /*6df0*/  BRA.DIV ~URZ, `(.L_x_13076) ;  /* 0x000092927f007947 */ /* 0x000fea000b800000 */
[----:B-1-3--:R-:W-:Y:S02]  /*6e00*/  FADD.FTZ R2, R16, R27 ;  /* 0x0000001b10027221 */ /* 0x00afe40000010000 */
[----:B------:R-:W1:Y:S04]  /*6e10*/  SHFL.BFLY PT, R16, R26, 0x1, 0x1f ;  /* 0x0c201f001a107f89 */ /* 0x000e6800000e0000 */
[----:B0-----:R-:W0:Y:S01]  /*6e20*/  SHFL.BFLY PT, R17, R2, 0x2, 0x1f ;  /* 0x0c401f0002117f89 */ /* 0x001e2200000e0000 */
[----:B-1----:R-:W-:-:S02]  /*6e30*/  FADD.FTZ R16, R16, R26 ;  /* 0x0000001a10107221 */ /* 0x002fc40000010000 */
        /* <DEDUP_REMOVED lines=13> */
.L_x_13279:
[----:B---3--:R-:W3:Y:S01]  /*6f10*/  LDL.LU R18, [R1+0xc] ;  /* 0x00000c0001127983 */ /* 0x008ee20000300800 */
[----:B01----:R-:W-:Y:S01]  /*6f20*/  FADD.FTZ R17, R2, R17 ;  /* 0x0000001102117221 */ /* 0x003fe20000010000 */
[----:B------:R-:W-:Y:S01]  /*6f30*/  LOP3.LUT P5, RZ, R28, 0xffffffe0, RZ, 0xc0, !PT ;  /* 0xffffffe01cff7812 */ /* 0x000fe200078ac0ff */
[----:B------:R-:W-:Y:S01]  /*6f40*/  FADD.FTZ R16, R20, R16 ;  /* 0x0000001014107221 */ /* 0x000fe20000010000 */
[----:B------:R-:W0:Y:S01]  /*6f50*/  S2R R19, SR_TID.X ;  /* 0x0000000000137919 */ /* 0x000e220000002100 */
[----:B------:R-:W-:Y:S01]  /*6f60*/  BSSY B1, `(.L_x_13077) ;  /* 0x00000a6000017945 */ /* 0x000fe20003800000 */
[----:B------:R-:W-:Y:S02]  /*6f70*/  FMUL.FTZ R17, R17, c[0x0][0x1e0] ;  /* 0x0000780011117a20 */ /* 0x000fe40000410000 */
[----:B------:R-:W-:Y:S01]  /*6f80*/  FMUL.FTZ R16, R16, c[0x0][0x1e0] ;  /* 0x0000780010107a20 */ /* 0x000fe20000410000 */
[----:B---3--:R-:W-:-:S13]  /*6f90*/  ISETP.GE.AND P4, PT, R18, 0x1, PT ;  /* 0x000000011200780c */ /* 0x008fda0003f86270 */
[----:B------:R-:W-:Y:S02]  /*6fa0*/  @P4 IADD3 R2, R18, -0x1, RZ ;  /* 0xffffffff12024810 */ /* 0x000fe40007ffe0ff */
[----:B0-----:R-:W-:-:S03]  /*6fb0*/  @P4 LOP3.LUT R19, R19, 0x1f, RZ, 0xc0, !PT ;  /* 0x0000001f13134812 */ /* 0x001fc600078ec0ff */
[----:B------:R-:W-:-:S05]  /*6fc0*/  @P4 IMAD R2, R2, c[0x0][0x168], RZ ;  /* 0x00005a0002024a24 */ /* 0x000fca00078e02ff */
[----:B------:R-:W-:-:S04]  /*6fd0*/  @P4 SHF.R.S32.HI R18, RZ, 0x1f, R2 ;  /* 0x0000001fff124819 */ /* 0x000fc80000011402 */
[----:B------:R-:W-:Y:S02]  /*6fe0*/  @P4 LEA.HI R18, R18, R2, RZ, 0x2 ;  /* 0x0000000212124211 */ /* 0x000fe400078f10ff */
[----:B------:R-:W-:Y:S02]  /*6ff0*/  MOV R2, RZ ;  /* 0x000000ff00027202 */ /* 0x000fe40000000f00 */
[----:B------:R-:W-:Y:S01]  /*7000*/  @P4 LEA.HI.SX32 R2, R18, R19, 0x1e ;  /* 0x0000001312024211 */ /* 0x000fe200078ff2ff */
[----:B------:R-:W-:Y:S05]  /*7010*/  @!P5 BRA `(.L_x_13078) ;  /* 0x000009a00000d947 */ /* 0x000fea0003800000 */
[----:B------:R-:W-:Y:S01]  /*7020*/  BSSY B2, `(.L_x_13079) ;  /* 0x0000005000027945 */ /* 0x000fe20003800000 */
[----:B------:R-:W-:Y:S05]  /*7030*/  @!P4 BRA `(.L_x_13080) ;  /* 0x000000300000c947 */ /* 0x000fea0003800000 */
[----:B-----5:R-:W-:-:S10]  /*7040*/  HFMA2.MMA R4, -RZ, RZ, 0, 9.5367431640625e-07 ;  /* 0x00000010ff047435 */ /* 0x020fd400000001ff */
[----:B------:R-:W-:-:S06]  /*7050*/  IMAD.WIDE.U32 R4, R2, R4, c[0x0][0x170] ;  /* 0x00005c0002047625 */ /* 0x000fcc00078e0004 */
[----:B------:R-:W5:Y:S02]  /*7060*/  LDG.E.128 R4, [R4.64] ;  /* 0x0000000404047981 */ /* 0x000f64000c1e1d00 */
.L_x_13080:
[----:B------:R-:W-:Y:S05]  /*7070*/  BSYNC B2 ;  /* 0x0000000000027941 */ /* 0x000fea0003800000 */
.L_x_13079:
[----:B------:R-:W3:Y:S01]  /*7080*/  LDL R19, [R1+0xa0] ;  /* 0x0000a00001137983 */ /* 0x000ee20000100800 */
[----:B------:R-:W-:Y:S01]  /*7090*/  @!P3 ISETP.NE.U32.AND P5, PT, RZ, c[0x0][0x218], PT ;  /* 0x00008600ff00ba0c */ /* 0x000fe20003fa5070 */
[----:B------:R-:W-:Y:S03]  /*70a0*/  BSSY B2, `(.L_x_13081) ;  /* 0x000000f000027945 */ /* 0x000fe60003800000 */
[----:B------:R-:W-:-:S04]  /*70b0*/  @!P3 ISETP.NE.AND.EX P5, PT, RZ, c[0x0][0x21c], PT, P5 ;  /* 0x00008700ff00ba0c */ /* 0x000fc80003fa5350 */
[----:B---3--:R-:W-:Y:S01]  /*70c0*/  @!P3 FSEL R18, R19, RZ, P5 ;  /* 0x000000ff1312b208 */ /* 0x008fe20002800000 */
[----:B------:R-:W-:Y:S05]  /*70d0*/  @!P3 BRA `(.L_x_13082) ;  /* 0x000000b00000b947 */ /* 0x000fea0003800000 */
[----:B------:R-:W3:Y:S01]  /*70e0*/  LDL R21, [R1+0x32c] ;  /* 0x00032c0001157983 */ /* 0x000ee20000100800 */
[----:B------:R-:W0:Y:S03]  /*70f0*/  LDC.U8 R22, c[0x0][0x1f0] ;  /* 0x00007c00ff167b82 */ /* 0x000e260000000000 */
[----:B------:R-:W4:Y:S01]  /*7100*/  LDL R20, [R1+0xdc] ;  /* 0x0000dc0001147983 */ /* 0x000f220000100800 */
[----:B0-----:R-:W-:-:S04]  /*7110*/  ISETP.NE.AND P5, PT, R22, RZ, PT ;  /* 0x000000ff1600720c */ /* 0x001fc80003fa5270 */
[----:B------:R-:W-:Y:S02]  /*7120*/  FSEL R18, R16, RZ, !P5 ;  /* 0x000000ff10127208 */ /* 0x000fe40006800000 */
[----:B------:R-:W-:-:S04]  /*7130*/  ISETP.NE.U32.AND P5, PT, RZ, c[0x0][0x218], PT ;  /* 0x00008600ff007a0c */ /* 0x000fc80003fa5070 */
[----:B------:R-:W-:Y:S01]  /*7140*/  ISETP.NE.AND.EX P5, PT, RZ, c[0x0][0x21c], PT, P5 ;  /* 0x00008700ff007a0c */ /* 0x000fe20003fa5350 */
[----:B---3--:R-:W-:-:S04]  /*7150*/  FFMA.FTZ R18, R21, R17, R18 ;  /* 0x0000001115127223 */ /* 0x008fc80000010012 */
[----:B----4-:R-:W-:-:S04]  /*7160*/  FADD.FTZ R18, R20, -R18 ;  /* 0x8000001214127221 */ /* 0x010fc80000010000 */
[----:B-----5:R-:W-:-:S04]  /*7170*/  FMUL.FTZ R18, R0, R18 ;  /* 0x0000001200127220 */ /* 0x020fc80000410000 */
[----:B------:R-:W-:Y:S02]  /*7180*/  @P5 FADD.FTZ R18, R19, R18 ;  /* 0x0000001213125221 */ /* 0x000fe40000010000 */
.L_x_13082:
[----:B------:R-:W-:Y:S05]  /*7190*/  BSYNC B2 ;  /* 0x0000000000027941 */ /* 0x000fea0003800000 */
.L_x_13081:
[----:B------:R-:W-:Y:S01]  /*71a0*/  ISETP.NE.U32.AND P5, PT, RZ, c[0x0][0x258], PT ;  /* 0x00009600ff007a0c */ /* 0x000fe20003fa5070 */
[----:B------:R-:W-:Y:S03]  /*71b0*/  BSSY B2, `(.L_x_13083) ;  /* 0x0000010000027945 */ /* 0x000fe60003800000 */
[----:B------:R-:W-:-:S04]  /*71c0*/  ISETP.NE.AND.EX P5, PT, RZ, c[0x0][0x25c], PT, P5 ;  /* 0x00009700ff007a0c */ /* 0x000fc80003fa5350 */
[----:B-----5:R-:W-:Y:S01]  /*71d0*/  SEL R8, R18, R8, P5 ;  /* 0x0000000812087207 */ /* 0x020fe20002800000 */
[----:B------:R-:W-:Y:S05]  /*71e0*/  @!P4 BRA `(.L_x_13084) ;  /* 0x000000c00000c947 */ /* 0x000fea0003800000 */
[----:B------:R-:W3:Y:S04]  /*71f0*/  LDL R21, [R1+0xd8] ;  /* 0x0000d80001157983 */ /* 0x000ee80000100800 */
[----:B------:R-:W4:Y:S04]  /*7200*/  LDL.LU R20, [R1+0x180] ;  /* 0x0001800001147983 */ /* 0x000f280000300800 */
[----:B------:R-:W5:Y:S01]  /*7210*/  LDL R19, [R1+0x4a0] ;  /* 0x0004a00001137983 */ /* 0x000f620000100800 */
[----:B------:R-:W-:-:S04]  /*7220*/  FMUL.FTZ R12, R18, c[0x0][0x1ec] ;  /* 0x00007b00120c7a20 */ /* 0x000fc80000410000 */
[----:B------:R-:W-:-:S04]  /*7230*/  FMUL.FTZ R18, R12, c[0x0][0x1e8] ;  /* 0x00007a000c127a20 */ /* 0x000fc80000410000 */
[----:B------:R-:W-:Y:S01]  /*7240*/  FMUL.FTZ R12, R4, R18 ;  /* 0x00000012040c7220 */ /* 0x000fe20000410000 */
[----:B---3--:R-:W-:-:S04]  /*7250*/  LOP3.LUT P6, RZ, R21, 0xff, RZ, 0xc0, !PT ;  /* 0x000000ff15ff7812 */ /* 0x008fc800078cc0ff */
[----:B------:R-:W-:-:S05]  /*7260*/  FSEL R12, R12, RZ, P6 ;  /* 0x000000ff0c0c7208 */ /* 0x000fca0003000000 */
[----:B----4-:R-:W-:Y:S01]  /*7270*/  FADD.FTZ R20, R20, R12 ;  /* 0x0000000c14147221 */ /* 0x010fe20000010000 */
[----:B------:R-:W-:-:S04]  /*7280*/  HFMA2.MMA R12, -RZ, RZ, 0, 0 ;  /* 0x00000000ff0c7435 */ /* 0x000fc800000001ff */
[----:B------:R0:W-:Y:S02]  /*7290*/  STL [R1+0x180], R20 ;  /* 0x0001801401007387 */ /* 0x0001e40000100800 */
[----:B-----5:R-:W-:Y:S02]  /*72a0*/  @P6 FMUL.FTZ R12, R19, R18 ;  /* 0x00000012130c6220 */ /* 0x020fe40000410000 */
.L_x_13084:
[----:B------:R-:W-:Y:S05]  /*72b0*/  BSYNC B2 ;  /* 0x0000000000027941 */ /* 0x000fea0003800000 */
.L_x_13083:
[----:B------:R-:W3:Y:S01]  /*72c0*/  LDL R19, [R1+0xa4] ;  /* 0x0000a40001137983 */ /* 0x000ee20000100800 */
[----:B------:R-:W-:Y:S01]  /*72d0*/  @!P3 ISETP.NE.U32.AND P6, PT, RZ, c[0x0][0x218], PT ;  /* 0x00008600ff00ba0c */ /* 0x000fe20003fc5070 */
[----:B------:R-:W-:Y:S03]  /*72e0*/  BSSY B2, `(.L_x_13085) ;  /* 0x000000f000027945 */ /* 0x000fe60003800000 */
[----:B------:R-:W-:-:S04]  /*72f0*/  @!P3 ISETP.NE.AND.EX P6, PT, RZ, c[0x0][0x21c], PT, P6 ;  /* 0x00008700ff00ba0c */ /* 0x000fc80003fc5360 */
[----:B---3--:R-:W-:Y:S01]  /*7300*/  @!P3 FSEL R18, R19, RZ, P6 ;  /* 0x000000ff1312b208 */ /* 0x008fe20003000000 */
[----:B------:R-:W-:Y:S05]  /*7310*/  @!P3 BRA `(.L_x_13086) ;  /* 0x000000b00000b947 */ /* 0x000fea0003800000 */
[----:B------:R-:W3:Y:S01]  /*7320*/  LDL R21, [R1+0x3f8] ;  /* 0x0003f80001157983 */ /* 0x000ee20000100800 */
[----:B------:R-:W1:Y:S03]  /*7330*/  LDC.U8 R22, c[0x0][0x1f0] ;  /* 0x00007c00ff167b82 */ /* 0x000e660000000000 */
[----:B0-----:R-:W4:Y:S01]  /*7340*/  LDL R20, [R1+0x3f0] ;  /* 0x0003f00001147983 */ /* 0x001f220000100800 */
        /* <DEDUP_REMOVED lines=8> */
.L_x_13086:
[----:B------:R-:W-:Y:S05]  /*73d0*/  BSYNC B2 ;  /* 0x0000000000027941 */ /* 0x000fea0003800000 */
.L_x_13085:
[----:B------:R-:W-:Y:S01]  /*73e0*/  BSSY B2, `(.L_x_13087) ;  /* 0x000000f000027945 */ /* 0x000fe20003800000 */
[----:B------:R-:W-:Y:S01]  /*73f0*/  SEL R9, R18, R9, P5 ;  /* 0x0000000912097207 */ /* 0x000fe20002800000 */
[----:B------:R-:W-:Y:S05]  /*7400*/  @!P4 BRA `(.L_x_13088) ;  /* 0x000000c00000c947 */ /* 0x000fea0003800000 */
[----:B------:R-:W3:Y:S04]  /*7410*/  LDL R21, [R1+0xd8] ;  /* 0x0000d80001157983 */ /* 0x000ee80000100800 */
[----:B0-----:R-:W4:Y:S04]  /*7420*/  LDL.LU R20, [R1+0x184] ;  /* 0x0001840001147983 */ /* 0x001f280000300800 */
[----:B------:R-:W5:Y:S01]  /*7430*/  LDL R19, [R1+0x49c] ;  /* 0x00049c0001137983 */ /* 0x000f620000100800 */
[----:B------:R-:W-:-:S04]  /*7440*/  FMUL.FTZ R13, R18, c[0x0][0x1ec] ;  /* 0x00007b00120d7a20 */ /* 0x000fc80000410000 */
[----:B------:R-:W-:-:S04]  /*7450*/  FMUL.FTZ R18, R13, c[0x0][0x1e8] ;  /* 0x00007a000d127a20 */ /* 0x000fc80000410000 */
[----:B------:R-:W-:Y:S01]  /*7460*/  FMUL.FTZ R13, R5, R18 ;  /* 0x00000012050d7220 */ /* 0x000fe20000410000 */
[----:B---3--:R-:W-:-:S04]  /*7470*/  LOP3.LUT P6, RZ, R21, 0xff00, RZ, 0xc0, !PT ;  /* 0x0000ff0015ff7812 */ /* 0x008fc800078cc0ff */
[----:B------:R-:W-:-:S05]  /*7480*/  FSEL R13, R13, RZ, P6 ;  /* 0x000000ff0d0d7208 */ /* 0x000fca0003000000 */
[----:B----4-:R-:W-:Y:S02]  /*7490*/  FADD.FTZ R20, R20, R13 ;  /* 0x0000000d14147221 */ /* 0x010fe40000010000 */
[----:B------:R-:W-:Y:S02]  /*74a0*/  IMAD.MOV.U32 R13, RZ, RZ, RZ ;  /* 0x000000ffff0d7224 */ /* 0x000fe400078e00ff */
[----:B-----5:R-:W-:Y:S01]  /*74b0*/  @P6 FMUL.FTZ R13, R19, R18 ;  /* 0x00000012130d6220 */ /* 0x020fe20000410000 */
[----:B------:R0:W-:Y:S04]  /*74c0*/  STL [R1+0x184], R20 ;  /* 0x0001841401007387 */ /* 0x0001e80000100800 */
.L_x_13088:
[----:B------:R-:W-:Y:S05]  /*74d0*/  BSYNC B2 ;  /* 0x0000000000027941 */ /* 0x000fea0003800000 */
.L_x_13087:
        /* <DEDUP_REMOVED lines=17> */
.L_x_13090:
[----:B------:R-:W-:Y:S05]  /*75f0*/  BSYNC B2 ;  /* 0x0000000000027941 */ /* 0x000fea0003800000 */
.L_x_13089:
        /* <DEDUP_REMOVED lines=15> */
.L_x_13092:
[----:B------:R-:W-:Y:S05]  /*76f0*/  BSYNC B2 ;  /* 0x0000000000027941 */ /* 0x000fea0003800000 */
.L_x_13091:
        /* <DEDUP_REMOVED lines=17> */
.L_x_13094:
[----:B------:R-:W-:Y:S05]  /*7810*/  BSYNC B2 ;  /* 0x0000000000027941 */ /* 0x000fea0003800000 */
.L_x_13093:
        /* <DEDUP_REMOVED lines=15> */
.L_x_13096:
[----:B------:R-:W-:Y:S05]  /*7910*/  BSYNC B2 ;  /* 0x0000000000027941 */ /* 0x000fea0003800000 */
.L_x_13095:
[----:B------:R-:W-:-:S04]  /*7920*/  ISETP.NE.U32.AND P5, PT, RZ, c[0x0][0x258], PT ;  /* 0x00009600ff007a0c */ /* 0x000fc80003fa5070 */
[----:B------:R-:W-:-:S13]  /*7930*/  ISETP.NE.AND.EX P5, PT, RZ, c[0x0][0x25c], PT, P5 ;  /* 0x00009700ff007a0c */ /* 0x000fda0003fa5350 */
        /* <DEDUP_REMOVED lines=8> */
.L_x_13078:
[----:B------:R-:W-:Y:S05]  /*79c0*/  BSYNC B1 ;  /* 0x0000000000017941 */ /* 0x000fea0003800000 */
.L_x_13077:
[----:B------:R-:W-:Y:S01]  /*79d0*/  ISETP.GE.U32.AND P5, PT, R28, 0x40, PT ;  /* 0x000000401c00780c */ /* 0x000fe20003fa6070 */
[----:B------:R-:W-:-:S12]  /*79e0*/  BSSY B1, `(.L_x_13097) ;  /* 0x0000090000017945 */ /* 0x000fd80003800000 */
[----:B------:R-:W-:Y:S05]  /*79f0*/  @!P5 BRA `(.L_x_13098) ;  /* 0x000008e00000d947 */ /* 0x000fea0003800000 */
[----:B0-----:R-:W3:Y:S01]  /*7a00*/  LDL R20, [R1+0x90] ;  /* 0x0000900001147983 */ /* 0x001ee20000100800 */
[----:B------:R-:W0:Y:S01]  /*7a10*/  LDC.U8 R21, c[0x0][0x1f0] ;  /* 0x00007c00ff157b82 */ /* 0x000e220000000000 */
[----:B-1----:R-:W-:-:S05]  /*7a20*/  @P4 MOV R18, 0x10 ;  /* 0x0000001000124802 */ /* 0x002fca0000000f00 */
[----:B------:R-:W-:-:S05]  /*7a30*/  @P4 IMAD.WIDE.U32 R18, R2, R18, c[0x0][0x170] ;  /* 0x00005c0002124625 */ /* 0x000fca00078e0012 */
[----:B-----5:R1:W5:Y:S01]  /*7a40*/  @P4 LDG.E.128 R4, [R18.64] ;  /* 0x0000000412044981 */ /* 0x020362000c1e1d00 */
[----:B------:R-:W-:Y:S01]  /*7a50*/  BSSY B2, `(.L_x_13099) ;  /* 0x000000f000027945 */ /* 0x000fe20003800000 */
[----:B0-----:R-:W-:-:S04]  /*7a60*/  ISETP.NE.AND P5, PT, R21, RZ, PT ;  /* 0x000000ff1500720c */ /* 0x001fc80003fa5270 */
[----:B-1----:R-:W-:Y:S02]  /*7a70*/  FSEL R18, R16, RZ, !P5 ;  /* 0x000000ff10127208 */ /* 0x002fe40006800000 */
[----:B------:R-:W-:-:S04]  /*7a80*/  @!P3 ISETP.NE.U32.AND P5, PT, RZ, c[0x0][0x218], PT ;  /* 0x00008600ff00ba0c */ /* 0x000fc80003fa5070 */
[----:B------:R-:W-:-:S04]  /*7a90*/  @!P3 ISETP.NE.AND.EX P5, PT, RZ, c[0x0][0x21c], PT, P5 ;  /* 0x00008700ff00ba0c */ /* 0x000fc80003fa5350 */
[----:B---3--:R-:W-:Y:S01]  /*7aa0*/  @!P3 FSEL R19, R20, RZ, P5 ;  /* 0x000000ff1413b208 */ /* 0x008fe20002800000 */
[----:B------:R-:W-:Y:S05]  /*7ab0*/  @!P3 BRA `(.L_x_13100) ;  /* 0x000000800000b947 */ /* 0x000fea0003800000 */
[----:B------:R-:W3:Y:S04]  /*7ac0*/  LDL R22, [R1+0x328] ;  /* 0x0003280001167983 */ /* 0x000ee80000100800 */
[----:B------:R-:W4:Y:S01]  /*7ad0*/  LDL R21, [R1+0x3ec] ;  /* 0x0003ec0001157983 */ /* 0x000f220000100800 */
[----:B------:R-:W-:-:S04]  /*7ae0*/  ISETP.NE.U32.AND P5, PT, RZ, c[0x0][0x218], PT ;  /* 0x00008600ff007a0c */ /* 0x000fc80003fa5070 */
[----:B------:R-:W-:Y:S01]  /*7af0*/  ISETP.NE.AND.EX P5, PT, RZ, c[0x0][0x21c], PT, P5 ;  /* 0x00008700ff007a0c */ /* 0x000fe20003fa5350 */
[----:B---3--:R-:W-:-:S04]  /*7b00*/  FFMA.FTZ R19, R22, R17, R18 ;  /* 0x0000001116137223 */ /* 0x008fc80000010012 */
[----:B----4-:R-:W-:-:S04]  /*7b10*/  FADD.FTZ R19, R21, -R19 ;  /* 0x8000001315137221 */ /* 0x010fc80000010000 */
[----:B------:R-:W-:-:S04]  /*7b20*/  FMUL.FTZ R19, R0, R19 ;  /* 0x0000001300137220 */ /* 0x000fc80000410000 */
[----:B------:R-:W-:Y:S02]  /*7b30*/  @P5 FADD.FTZ R19, R20, R19 ;  /* 0x0000001314135221 */ /* 0x000fe40000010000 */
.L_x_13100:
[----:B------:R-:W-:Y:S05]  /*7b40*/  BSYNC B2 ;  /* 0x0000000000027941 */ /* 0x000fea0003800000 */
.L_x_13099:
[----:B------:R-:W-:Y:S01]  /*7b50*/  ISETP.NE.U32.AND P5, PT, RZ, c[0x0][0x258], PT ;  /* 0x00009600ff007a0c */ /* 0x000fe20003fa5070 */
[----:B------:R-:W-:Y:S03]  /*7b60*/  BSSY B2, `(.L_x_13101) ;  /* 0x0000010000027945 */ /* 0x000fe60003800000 */
[----:B------:R-:W-:-:S04]  /*7b70*/  ISETP.NE.AND.EX P5, PT, RZ, c[0x0][0x25c], PT, P5 ;  /* 0x00009700ff007a0c */ /* 0x000fc80003fa5350 */
[----:B------:R-:W-:Y:S01]  /*7b80*/  SEL R8, R19, R8, P5 ;  /* 0x0000000813087207 */ /* 0x000fe20002800000 */
[----:B------:R-:W-:Y:S05]  /*7b90*/  @!P4 BRA `(.L_x_13102) ;  /* 0x000000c00000c947 */ /* 0x000fea0003800000 */
[----:B------:R-:W3:Y:S04]  /*7ba0*/  LDL R22, [R1+0xd4] ;  /* 0x0000d40001167983 */ /* 0x000ee80000100800 */
[----:B------:R-:W4:Y:S04]  /*7bb0*/  LDL.LU R21, [R1+0x170] ;  /* 0x0001700001157983 */ /* 0x000f280000300800 */
[----:B--2---:R-:W2:Y:S01]  /*7bc0*/  LDL R20, [R1+0x490] ;  /* 0x0004900001147983 */ /* 0x004ea20000100800 */
[----:B------:R-:W-:-:S04]  /*7bd0*/  FMUL.FTZ R12, R19, c[0x0][0x1ec] ;  /* 0x00007b00130c7a20 */ /* 0x000fc80000410000 */
[----:B------:R-:W-:-:S04]  /*7be0*/  FMUL.FTZ R19, R12, c[0x0][0x1e8] ;  /* 0x00007a000c137a20 */ /* 0x000fc80000410000 */
[----:B-----5:R-:W-:Y:S01]  /*7bf0*/  FMUL.FTZ R12, R4, R19 ;  /* 0x00000013040c7220 */ /* 0x020fe20000410000 */
[----:B---3--:R-:W-:-:S04]  /*7c00*/  LOP3.LUT P6, RZ, R22, 0xff, RZ, 0xc0, !PT ;  /* 0x000000ff16ff7812 */ /* 0x008fc800078cc0ff */
[----:B------:R-:W-:-:S05]  /*7c10*/  FSEL R12, R12, RZ, P6 ;  /* 0x000000ff0c0c7208 */ /* 0x000fca0003000000 */
[----:B----4-:R-:W-:Y:S01]  /*7c20*/  FADD.FTZ R21, R21, R12 ;  /* 0x0000000c15157221 */ /* 0x010fe20000010000 */
[----:B------:R-:W-:-:S04]  /*7c30*/  HFMA2.MMA R12, -RZ, RZ, 0, 0 ;  /* 0x00000000ff0c7435 */ /* 0x000fc800000001ff */
[----:B------:R0:W-:Y:S02]  /*7c40*/  STL [R1+0x170], R21 ;  /* 0x0001701501007387 */ /* 0x0001e40000100800 */
[----:B--2---:R-:W-:Y:S02]  /*7c50*/  @P6 FMUL.FTZ R12, R20, R19 ;  /* 0x00000013140c6220 */ /* 0x004fe40000410000 */
.L_x_13102:
[----:B------:R-:W-:Y:S05]  /*7c60*/  BSYNC B2 ;  /* 0x0000000000027941 */ /* 0x000fea0003800000 */
.L_x_13101:
[----:B------:R-:W3:Y:S01]  /*7c70*/  LDL R20, [R1+0x94] ;  /* 0x0000940001147983 */ /* 0x000ee20000100800 */
[----:B------:R-:W-:Y:S01]  /*7c80*/  @!P3 ISETP.NE.U32.AND P6, PT, RZ, c[0x0][0x218], PT ;  /* 0x00008600ff00ba0c */ /* 0x000fe20003fc5070 */
[----:B------:R-:W-:Y:S03]  /*7c90*/  BSSY B2, `(.L_x_13103) ;  /* 0x000000c000027945 */ /* 0x000fe60003800000 */
[----:B------:R-:W-:-:S04]  /*7ca0*/  @!P3 ISETP.NE.AND.EX P6, PT, RZ, c[0x0][0x21c], PT, P6 ;  /* 0x00008700ff00ba0c */ /* 0x000fc80003fc5360 */
[----:B---3--:R-:W-:Y:S01]  /*7cb0*/  @!P3 FSEL R19, R20, RZ, P6 ;  /* 0x000000ff1413b208 */ /* 0x008fe20003000000 */
[----:B------:R-:W-:Y:S05]  /*7cc0*/  @!P3 BRA `(.L_x_13104) ;  /* 0x000000800000b947 */ /* 0x000fea0003800000 */
[----:B------:R-:W3:Y:S04]  /*7cd0*/  LDL R22, [R1+0x304] ;  /* 0x0003040001167983 */ /* 0x000ee80000100800 */
[----:B0-----:R-:W4:Y:S01]  /*7ce0*/  LDL R21, [R1+0x3c0] ;  /* 0x0003c00001157983 */ /* 0x001f220000100800 */
[----:B------:R-:W-:-:S04]  /*7cf0*/  ISETP.NE.U32.AND P6, PT, RZ, c[0x0][0x218], PT ;  /* 0x00008600ff007a0c */ /* 0x000fc80003fc5070 */
[----:B------:R-:W-:Y:S01]  /*7d00*/  ISETP.NE.AND.EX P6, PT, RZ, c[0x0][0x21c], PT, P6 ;  /* 0x00008700ff007a0c */ /* 0x000fe20003fc5360 */
[----:B---3--:R-:W-:-:S04]  /*7d10*/  FFMA.FTZ R19, R22, R17, R18 ;  /* 0x0000001116137223 */ /* 0x008fc80000010012 */
[----:B----4-:R-:W-:-:S04]  /*7d20*/  FADD.FTZ R19, R21, -R19 ;  /* 0x8000001315137221 */ /* 0x010fc80000010000 */
[----:B------:R-:W-:-:S04]  /*7d30*/  FMUL.FTZ R19, R0, R19 ;  /* 0x0000001300137220 */ /* 0x000fc80000410000 */
[----:B------:R-:W-:Y:S02]  /*7d40*/  @P6 FADD.FTZ R19, R20, R19 ;  /* 0x0000001314136221 */ /* 0x000fe40000010000 */
.L_x_13104:
[----:B------:R-:W-:Y:S05]  /*7d50*/  BSYNC B2 ;  /* 0x0000000000027941 */ /* 0x000fea0003800000 */
.L_x_13103:
[----:B------:R-:W-:Y:S01]  /*7d60*/  BSSY B2, `(.L_x_13105) ;  /* 0x000000f000027945 */ /* 0x000fe20003800000 */
[----:B------:R-:W-:Y:S01]  /*7d70*/  SEL R9, R19, R9, P5 ;  /* 0x0000000913097207 */ /* 0x000fe20002800000 */
[----:B------:R-:W-:Y:S05]  /*7d80*/  @!P4 BRA `(.L_x_13106) ;  /* 0x000000c00000c947 */ /* 0x000fea0003800000 */
[----:B------:R-:W3:Y:S04]  /*7d90*/  LDL R22, [R1+0xd4] ;  /* 0x0000d40001167983 */ /* 0x000ee80000100800 */
[----:B0-----:R-:W4:Y:S04]  /*7da0*/  LDL.LU R21, [R1+0x174] ;  /* 0x0001740001157983 */ /* 0x001f280000300800 */
[----:B--2---:R-:W2:Y:S01]  /*7db0*/  LDL R20, [R1+0x48c] ;  /* 0x00048c0001147983 */ /* 0x004ea20000100800 */
[----:B------:R-:W-:-:S04]  /*7dc0*/  FMUL.FTZ R13, R19, c[0x0][0x1ec] ;  /* 0x00007b00130d7a20 */ /* 0x000fc80000410000 */
[----:B------:R-:W-:-:S04]  /*7dd0*/  FMUL.FTZ R19, R13, c[0x0][0x1e8] ;  /* 0x00007a000d137a20 */ /* 0x000fc80000410000 */
[----:B-----5:R-:W-:Y:S01]  /*7de0*/  FMUL.FTZ R13, R5, R19 ;  /* 0x00000013050d7220 */ /* 0x020fe20000410000 */
[----:B---3--:R-:W-:-:S04]  /*7df0*/  LOP3.LUT P6, RZ, R22, 0xff00, RZ, 0xc0, !PT ;  /* 0x0000ff0016ff7812 */ /* 0x008fc800078cc0ff */
[----:B------:R-:W-:-:S05]  /*7e00*/  FSEL R13, R13, RZ, P6 ;  /* 0x000000ff0d0d7208 */ /* 0x000fca0003000000 */
[----:B----4-:R-:W-:Y:S01]  /*7e10*/  FADD.FTZ R21, R21, R13 ;  /* 0x0000000d15157221 */ /* 0x010fe20000010000 */
[----:B------:R-:W-:-:S03]  /*7e20*/  MOV R13, RZ ;  /* 0x000000ff000d7202 */ /* 0x000fc60000000f00 */
[----:B--2---:R-:W-:Y:S01]  /*7e30*/  @P6 FMUL.FTZ R13, R20, R19 ;  /* 0x00000013140d6220 */ /* 0x004fe20000410000 */
[----:B------:R0:W-:Y:S04]  /*7e40*/  STL [R1+0x174], R21 ;  /* 0x0001741501007387 */ /* 0x0001e80000100800 */
.L_x_13106:
[----:B------:R-:W-:Y:S05]  /*7e50*/  BSYNC B2 ;  /* 0x0000000000027941 */ /* 0x000fea0003800000 */
.L_x_13105:
        /* <DEDUP_REMOVED lines=14> */
.L_x_13108:
[----:B------:R-:W-:Y:S05]  /*7f40*/  BSYNC B2 ;  /* 0x0000000000027941 */ /* 0x000fea0003800000 */
.L_x_13107:
        /* <DEDUP_REMOVED lines=15> */
.L_x_13110:
[----:B------:R-:W-:Y:S05]  /*8040*/  BSYNC B2 ;  /* 0x0000000000027941 */ /* 0x000fea0003800000 */
.L_x_13109:
        /* <DEDUP_REMOVED lines=14> */
.L_x_13112:
[----:B------:R-:W-:Y:S05]  /*8130*/  BSYNC B2 ;  /* 0x0000000000027941 */ /* 0x000fea0003800000 */
.L_x_13111:
        /* <DEDUP_REMOVED lines=15> */
.L_x_13114:
[----:B------:R-:W-:Y:S05]  /*8230*/  BSYNC B2 ;  /* 0x0000000000027941 */ /* 0x000fea0003800000 */
.L_x_13113:
        /* <DEDUP_REMOVED lines=10> */
.L_x_13098:
[----:B------:R-:W-:Y:S05]  /*82e0*/  BSYNC B1 ;  /* 0x0000000000017941 */ /* 0x000fea0003800000 */
.L_x_13097:
        /* <DEDUP_REMOVED lines=23> */
.L_x_13118:
[----:B------:R-:W-:Y:S05]  /*8460*/  BSYNC B2 ;  /* 0x0000000000027941 */ /* 0x000fea0003800000 */
.L_x_13117:
        /* <DEDUP_REMOVED lines=13> */
[----:B----4-:R-:W-:Y:S02]  /*8540*/  FADD.FTZ R21, R21, R12 ;  /* 0x0000000c15157221 */ /* 0x010fe40000010000 */
[----:B------:R-:W-:Y:S02]  /*8550*/  IMAD.MOV.U32 R12, RZ, RZ, RZ ;  /* 0x000000ffff0c7224 */ /* 0x000fe400078e00ff */
[----:B--2---:R-:W-:Y:S01]  /*8560*/  @P6 FMUL.FTZ R12, R20, R19 ;  /* 0x00000013140c6220 */ /* 0x004fe20000410000 */
[----:B------:R0:W-:Y:S04]  /*8570*/  STL [R1+0x160], R21 ;  /* 0x0001601501007387 */ /* 0x0001e80000100800 */
.L_x_13120:
[----:B------:R-:W-:Y:S05]  /*8580*/  BSYNC B2 ;  /* 0x0000000000027941 */ /* 0x000fea0003800000 */
.L_x_13119:
        /* <DEDUP_REMOVED lines=14> */
.L_x_13122:
[----:B------:R-:W-:Y:S05]  /*8670*/  BSYNC B2 ;  /* 0x0000000000027941 */ /* 0x000fea0003800000 */
.L_x_13121:
        /* <DEDUP_REMOVED lines=15> */
.L_x_13124:
[----:B------:R-:W-:Y:S05]  /*8770*/  BSYNC B2 ;  /* 0x0000000000027941 */ /* 0x000fea0003800000 */
.L_x_13123:
        /* <DEDUP_REMOVED lines=14> */
.L_x_13126:
[----:B------:R-:W-:Y:S05]  /*8860*/  BSYNC B2 ;  /* 0x0000000000027941 */ /* 0x000fea0003800000 */
.L_x_13125:
        /* <DEDUP_REMOVED lines=15> */
.L_x_13128:
[----:B------:R-:W-:Y:S05]  /*8960*/  BSYNC B2 ;  /* 0x0000000000027941 */ /* 0x000fea0003800000 */
.L_x_13127:
        /* <DEDUP_REMOVED lines=14> */
.L_x_13130:
[----:B------:R-:W-:Y:S05]  /*8a50*/  BSYNC B2 ;  /* 0x0000000000027941 */ /* 0x000fea0003800000 */
.L_x_13129:
        /* <DEDUP_REMOVED lines=15> */
.L_x_13132:
[----:B------:R-:W-:Y:S05]  /*8b50*/  BSYNC B2 ;  /* 0x0000000000027941 */ /* 0x000fea0003800000 */
.L_x_13131:
        /* <DEDUP_REMOVED lines=10> */
.L_x_13116:
[----:B------:R-:W-:Y:S05]  /*8c00*/  BSYNC B1 ;  /* 0x0000000000017941 */ /* 0x000fea0003800000 */
.L_x_13115:
        /* <DEDUP_REMOVED lines=23> */
.L_x_13136:
[----:B------:R-:W-:Y:S05]  /*8d80*/  BSYNC B2 ;  /* 0x0000000000027941 */ /* 0x000fea0003800000 */
.L_x_13135:
        /* <DEDUP_REMOVED lines=17> */
.L_x_13138:
[----:B------:R-:W-:Y:S05]  /*8ea0*/  BSYNC B2 ;  /* 0x0000000000027941 */ /* 0x000fea0003800000 */
.L_x_13137:
        /* <DEDUP_REMOVED lines=14> */
.L_x_13140:
[----:B------:R-:W-:Y:S05]  /*8f90*/  BSYNC B2 ;  /* 0x0000000000027941 */ /* 0x000fea0003800000 */
.L_x_13139:
        /* <DEDUP_REMOVED lines=15> */
.L_x_13142:
[----:B------:R-:W-:Y:S05]  /*9090*/  BSYNC B2 ;  /* 0x0000000000027941 */ /* 0x000fea0003800000 */
.L_x_13141:
        /* <DEDUP_REMOVED lines=14> */
.L_x_13144:
[----:B------:R-:W-:Y:S05]  /*9180*/  BSYNC B2 ;  /* 0x0000000000027941 */ /* 0x000fea0003800000 */
.L_x_13143:
        /* <DEDUP_REMOVED lines=15> */
.L_x_13146:
[----:B------:R-:W-:Y:S05]  /*9280*/  BSYNC B2 ;  /* 0x0000000000027941 */ /* 0x000fea0003800000 */
.L_x_13145:
        /* <DEDUP_REMOVED lines=14> */
.L_x_13148:
[----:B------:R-:W-:Y:S05]  /*9370*/  BSYNC B2 ;  /* 0x0000000000027941 */ /* 0x000fea0003800000 */
.L_x_13147:
        /* <DEDUP_REMOVED lines=15> */
.L_x_13150:
[----:B------:R-:W-:Y:S05]  /*9470*/  BSYNC B2 ;  /* 0x0000000000027941 */ /* 0x000fea0003800000 */
.L_x_13149:
        /* <DEDUP_REMOVED lines=10> */
.L_x_13134:
[----:B------:R-:W-:Y:S05]  /*9520*/  BSYNC B1 ;  /* 0x0000000000017941 */ /* 0x000fea0003800000 */
.L_x_13133:
[----:B------:R-:W-:Y:S01]  /*9530*/  ISETP.GE.U32.AND P5, PT, R28, 0xa0, PT ;  /* 0x000000a01c00780c */ /* 0x000fe20003fa6070 */
[----:B------:R-:W-:-:S12]  /*9540*/  BSSY B1, `(.L_x_13151) ;  /* 0x0000090000017945 */ /* 0x000fd80003800000 */
[----:B------:R-:W-:Y:S05]  /*9550*/  @!P5 BRA `(.L_x_13152) ;  /* 0x000008e00000d947 */ /* 0x000fea0003800000 */
[----:B0-----:R-:W3:Y:S01]  /*9560*/  LDL R20, [R1+0x60] ;  /* 0x0000600001147983 */ /* 0x001ee20000100800 */
[----:B------:R-:W0:Y:S01]  /*9570*/  LDC.U8 R21, c[0x0][0x1f0] ;  /* 0x00007c00ff157b82 */ /* 0x000e220000000000 */
[----:B-1----:R-:W-:-:S04]  /*9580*/  @P4 IMAD.MOV.U32 R18, RZ, RZ, 0x10 ;  /* 0x00000010ff124424 */ /* 0x002fc800078e00ff */
        /* <DEDUP_REMOVED lines=17> */
.L_x_13154:
[----:B------:R-:W-:Y:S05]  /*96a0*/  BSYNC B2 ;  /* 0x0000000000027941 */ /* 0x000fea0003800000 */
.L_x_13153:
        /* <DEDUP_REMOVED lines=17> */
.L_x_13156:
[----:B------:R-:W-:Y:S05]  /*97c0*/  BSYNC B2 ;  /* 0x0000000000027941 */ /* 0x000fea0003800000 */
.L_x_13155:
        /* <DEDUP_REMOVED lines=14> */
.L_x_13158:
[----:B------:R-:W-:Y:S05]  /*98b0*/  BSYNC B2 ;  /* 0x0000000000027941 */ /* 0x000fea0003800000 */
.L_x_13157:
        /* <DEDUP_REMOVED lines=15> */
.L_x_13160:
[----:B------:R-:W-:Y:S05]  /*99b0*/  BSYNC B2 ;  /* 0x0000000000027941 */ /* 0x000fea0003800000 */
.L_x_13159:
        /* <DEDUP_REMOVED lines=14> */
.L_x_13162:
[----:B------:R-:W-:Y:S05]  /*9aa0*/  BSYNC B2 ;  /* 0x0000000000027941 */ /* 0x000fea0003800000 */
.L_x_13161:
        /* <DEDUP_REMOVED lines=15> */
.L_x_13164:
[----:B------:R-:W-:Y:S05]  /*9ba0*/  BSYNC B2 ;  /* 0x0000000000027941 */ /* 0x000fea0003800000 */
.L_x_13163:
        /* <DEDUP_REMOVED lines=14> */
.L_x_13166:
[----:B------:R-:W-:Y:S05]  /*9c90*/  BSYNC B2 ;  /* 0x0000000000027941 */ /* 0x000fea0003800000 */
.L_x_13165:
        /* <DEDUP_REMOVED lines=15> */
.L_x_13168:
[----:B------:R-:W-:Y:S05]  /*9d90*/  BSYNC B2 ;  /* 0x0000000000027941 */ /* 0x000fea0003800000 */
.L_x_13167:
        /* <DEDUP_REMOVED lines=10> */
.L_x_13152:
[----:B------:R-:W-:Y:S05]  /*9e40*/  BSYNC B1 ;  /* 0x0000000000017941 */ /* 0x000fea0003800000 */
.L_x_13151:
        /* <DEDUP_REMOVED lines=23> */
.L_x_13172:
[----:B------:R-:W-:Y:S05]  /*9fc0*/  BSYNC B2 ;  /* 0x0000000000027941 */ /* 0x000fea0003800000 */
.L_x_13171:
        /* <DEDUP_REMOVED lines=17> */
.L_x_13174:
[----:B------:R-:W-:Y:S05]  /*a0e0*/  BSYNC B2 ;  /* 0x0000000000027941 */ /* 0x000fea0003800000 */
.L_x_13173:
        /* <DEDUP_REMOVED lines=14> */
.L_x_13176:
[----:B------:R-:W-:Y:S05]  /*a1d0*/  BSYNC B2 ;  /* 0x0000000000027941 */ /* 0x000fea0003800000 */
.L_x_13175:
        /* <DEDUP_REMOVED lines=15> */
.L_x_13178:
[----:B------:R-:W-:Y:S05]  /*a2d0*/  BSYNC B2 ;  /* 0x0000000000027941 */ /* 0x000fea0003800000 */
.L_x_13177:
        /* <DEDUP_REMOVED lines=14> */
.L_x_13180:
[----:B------:R-:W-:Y:S05]  /*a3c0*/  BSYNC B2 ;  /* 0x0000000000027941 */ /* 0x000fea0003800000 */
.L_x_13179:
        /* <DEDUP_REMOVED lines=15> */
.L_x_13182:
[----:B------:R-:W-:Y:S05]  /*a4c0*/  BSYNC B2 ;  /* 0x0000000000027941 */ /* 0x000fea0003800000 */
.L_x_13181:
        /* <DEDUP_REMOVED lines=14> */
.L_x_13184:
[----:B------:R-:W-:Y:S05]  /*a5b0*/  BSYNC B2 ;  /* 0x0000000000027941 */ /* 0x000fea0003800000 */
.L_x_13183:
        /* <DEDUP_REMOVED lines=15> */
.L_x_13186:
[----:B------:R-:W-:Y:S05]  /*a6b0*/  BSYNC B2 ;  /* 0x0000000000027941 */ /* 0x000fea0003800000 */
.L_x_13185:
[----:B------:R-:W-:-:S04]  /*a6c0*/  ISETP.NE.U32.AND P5, PT, RZ, c[0x0][0x258], PT ;  /* 0x00009600ff007a0c */ /* 0x000fc80003fa5070 */
[----:B------:R-:W-:-:S13]  /*a6d0*/  ISETP.NE.AND.EX P5, PT, RZ, c[0x0][0x25c], PT, P5 ;  /* 0x00009700ff007a0c */ /* 0x000fda0003fa5350 */
        /* <DEDUP_REMOVED lines=8> */
.L_x_13170:
[----:B------:R-:W-:Y:S05]  /*a760*/  BSYNC B1 ;  /* 0x0000000000017941 */ /* 0x000fea0003800000 */
.L_x_13169:
[----:B------:R-:W-:Y:S01]  /*a770*/  BSSY B1, `(.L_x_13187) ;  /* 0x0000090000017945 */ /* 0x000fe20003800000 */
        /* <DEDUP_REMOVED lines=21> */
.L_x_13190:
[----:B------:R-:W-:Y:S05]  /*a8d0*/  BSYNC B2 ;  /* 0x0000000000027941 */ /* 0x000fea0003800000 */
.L_x_13189:
        /* <DEDUP_REMOVED lines=17> */
.L_x_13192:
[----:B------:R-:W-:Y:S05]  /*a9f0*/  BSYNC B2 ;  /* 0x0000000000027941 */ /* 0x000fea0003800000 */
.L_x_13191:
        /* <DEDUP_REMOVED lines=14> */
.L_x_13194:
[----:B------:R-:W-:Y:S05]  /*aae0*/  BSYNC B2 ;  /* 0x0000000000027941 */ /* 0x000fea0003800000 */
.L_x_13193:
        /* <DEDUP_REMOVED lines=15> */
.L_x_13196:
[----:B------:R-:W-:Y:S05]  /*abe0*/  BSYNC B2 ;  /* 0x0000000000027941 */ /* 0x000fea0003800000 */
.L_x_13195:
        /* <DEDUP_REMOVED lines=14> */
.L_x_13198:
[----:B------:R-:W-:Y:S05]  /*acd0*/  BSYNC B2 ;  /* 0x0000000000027941 */ /* 0x000fea0003800000 */
.L_x_13197:
        /* <DEDUP_REMOVED lines=15> */
.L_x_13200:
[----:B------:R-:W-:Y:S05]  /*add0*/  BSYNC B2 ;  /* 0x0000000000027941 */ /* 0x000fea0003800000 */
.L_x_13199:
        /* <DEDUP_REMOVED lines=14> */
.L_x_13202:
[----:B------:R-:W-:Y:S05]  /*aec0*/  BSYNC B2 ;  /* 0x0000000000027941 */ /* 0x000fea0003800000 */
.L_x_13201:
        /* <DEDUP_REMOVED lines=15> */
.L_x_13204:
[----:B------:R-:W-:Y:S05]  /*afc0*/  BSYNC B2 ;  /* 0x0000000000027941 */ /* 0x000fea0003800000 */
.L_x_13203:
        /* <DEDUP_REMOVED lines=10> */
.L_x_13188:
[----:B------:R-:W-:Y:S05]  /*b070*/  BSYNC B1 ;  /* 0x0000000000017941 */ /* 0x000fea0003800000 */
.L_x_13187:
        /* <DEDUP_REMOVED lines=22> */
.L_x_13208:
[----:B------:R-:W-:Y:S05]  /*b1e0*/  BSYNC B2 ;  /* 0x0000000000027941 */ /* 0x000fea0003800000 */
.L_x_13207:
        /* <DEDUP_REMOVED lines=17> */
.L_x_13210:
[----:B------:R-:W-:Y:S05]  /*b300*/  BSYNC B2 ;  /* 0x0000000000027941 */ /* 0x000fea0003800000 */
.L_x_13209:
        /* <DEDUP_REMOVED lines=14> */
.L_x_13212:
[----:B------:R-:W-:Y:S05]  /*b3f0*/  BSYNC B2 ;  /* 0x0000000000027941 */ /* 0x000fea0003800000 */
.L_x_13211:
        /* <DEDUP_REMOVED lines=15> */
.L_x_13214:
[----:B------:R-:W-:Y:S05]  /*b4f0*/  BSYNC B2 ;  /* 0x0000000000027941 */ /* 0x000fea0003800000 */
.L_x_13213:
        /* <DEDUP_REMOVED lines=14> */
.L_x_13216:
[----:B------:R-:W-:Y:S05]  /*b5e0*/  BSYNC B2 ;  /* 0x0000000000027941 */ /* 0x000fea0003800000 */
.L_x_13215:
        /* <DEDUP_REMOVED lines=15> */
.L_x_13218:
[----:B------:R-:W-:Y:S05]  /*b6e0*/  BSYNC B2 ;  /* 0x0000000000027941 */ /* 0x000fea0003800000 */
.L_x_13217:
        /* <DEDUP_REMOVED lines=14> */
.L_x_13220:
[----:B------:R-:W-:Y:S05]  /*b7d0*/  BSYNC B2 ;  /* 0x0000000000027941 */ /* 0x000fea0003800000 */
.L_x_13219:
        /* <DEDUP_REMOVED lines=15> */
.L_x_13222:
[----:B------:R-:W-:Y:S05]  /*b8d0*/  BSYNC B2 ;  /* 0x0000000000027941 */ /* 0x000fea0003800000 */
.L_x_13221:
[----:B------:R-:W-:-:S04]  /*b8e0*/  ISETP.NE.U32.AND P5, PT, RZ, c[0x0][0x258], PT ;  /* 0x00009600ff007a0c */ /* 0x000fc80003fa5070 */
[----:B------:R-:W-:-:S13]  /*b8f0*/  ISETP.NE.AND.EX P5, PT, RZ, c[0x0][0x25c], PT, P5 ;  /* 0x00009700ff007a0c */ /* 0x000fda0003fa5350 */
        /* <DEDUP_REMOVED lines=8> */
.L_x_13206:
[----:B------:R-:W-:Y:S05]  /*b980*/  BSYNC B1 ;  /* 0x0000000000017941 */ /* 0x000fea0003800000 */
.L_x_13205:
        /* <DEDUP_REMOVED lines=22> */
.L_x_13226:
[----:B------:R-:W-:Y:S05]  /*baf0*/  BSYNC B2 ;  /* 0x0000000000027941 */ /* 0x000fea0003800000 */
.L_x_13225:
        /* <DEDUP_REMOVED lines=17> */
.L_x_13228:
[----:B------:R-:W-:Y:S05]  /*bc10*/  BSYNC B2 ;  /* 0x0000000000027941 */ /* 0x000fea0003800000 */
.L_x_13227:
        /* <DEDUP_REMOVED lines=14> */
.L_x_13230:
[----:B------:R-:W-:Y:S05]  /*bd00*/  BSYNC B2 ;  /* 0x0000000000027941 */ /* 0x000fea0003800000 */
.L_x_13229:
        /* <DEDUP_REMOVED lines=15> */
.L_x_13232:
[----:B------:R-:W-:Y:S05]  /*be00*/  BSYNC B2 ;  /* 0x0000000000027941 */ /* 0x000fea0003800000 */
.L_x_13231:
        /* <DEDUP_REMOVED lines=14> */
.L_x_13234:
[----:B------:R-:W-:Y:S05]  /*bef0*/  BSYNC B2 ;  /* 0x0000000000027941 */ /* 0x000fea0003800000 */
.L_x_13233:
        /* <DEDUP_REMOVED lines=15> */
.L_x_13236:
[----:B------:R-:W-:Y:S05]  /*bff0*/  BSYNC B2 ;  /* 0x0000000000027941 */ /* 0x000fea0003800000 */
.L_x_13235:
        /* <DEDUP_REMOVED lines=14> */
.L_x_13238:
[----:B------:R-:W-:Y:S05]  /*c0e0*/  BSYNC B2 ;  /* 0x0000000000027941 */ /* 0x000fea0003800000 */
.L_x_13237:
        /* <DEDUP_REMOVED lines=15> */
.L_x_13240:
[----:B------:R-:W-:Y:S05]  /*c1e0*/  BSYNC B2 ;  /* 0x0000000000027941 */ /* 0x000fea0003800000 */
.L_x_13239:
        /* <DEDUP_REMOVED lines=10> */
.L_x_13224:
[----:B------:R-:W-:Y:S05]  /*c290*/  BSYNC B1 ;  /* 0x0000000000017941 */ /* 0x000fea0003800000 */
.L_x_13223:
[----:B------:R-:W-:Y:S01]  /*c2a0*/  ISETP.GE.U32.AND P5, PT, R28, 0x140, PT ;  /* 0x000001401c00780c */ /* 0x000fe20003fa6070 */
[----:B------:R-:W-:-:S12]  /*c2b0*/  BSSY B1, `(.L_x_13241) ;  /* 0x000008e000017945 */ /* 0x000fd80003800000 */
[----:B------:R-:W-:Y:S05]  /*c2c0*/  @!P5 BRA `(.L_x_13242) ;  /* 0x000008c00000d947 */ /* 0x000fea0003800000 */
[----:B0-----:R-:W3:Y:S01]  /*c2d0*/  LDL R20, [R1+0x10] ;  /* 0x0000100001147983 */ /* 0x001ee20000100800 */
[----:B-1----:R-:W0:Y:S01]  /*c2e0*/  LDC.U8 R18, c[0x0][0x1f0] ;  /* 0x00007c00ff127b82 */ /* 0x002e220000000000 */
[----:B------:R-:W-:Y:S01]  /*c2f0*/  BSSY B2, `(.L_x_13243) ;  /* 0x0000012000027945 */ /* 0x000fe20003800000 */
[----:B0-----:R-:W-:Y:S02]  /*c300*/  ISETP.NE.AND P5, PT, R18, RZ, PT ;  /* 0x000000ff1200720c */ /* 0x001fe40003fa5270 */
[----:B------:R-:W-:Y:S02]  /*c310*/  @P4 MOV R18, 0x10 ;  /* 0x0000001000124802 */ /* 0x000fe40000000f00 */
[----:B------:R-:W-:Y:S02]  /*c320*/  FSEL R16, R16, RZ, !P5 ;  /* 0x000000ff10107208 */ /* 0x000fe40006800000 */
[----:B------:R-:W-:Y:S01]  /*c330*/  @!P3 ISETP.NE.U32.AND P5, PT, RZ, c[0x0][0x218], PT ;  /* 0x00008600ff00ba0c */ /* 0x000fe20003fa5070 */
[----:B------:R-:W-:-:S03]  /*c340*/  @P4 IMAD.WIDE.U32 R18, R2, R18, c[0x0][0x170] ;  /* 0x00005c0002124625 */ /* 0x000fc600078e0012 */
[----:B------:R-:W-:Y:S02]  /*c350*/  @!P3 ISETP.NE.AND.EX P5, PT, RZ, c[0x0][0x21c], PT, P5 ;  /* 0x00008700ff00ba0c */ /* 0x000fe40003fa5350 */
[----:B-----5:R3:W5:Y:S02]  /*c360*/  @P4 LDG.E.128 R4, [R18.64] ;  /* 0x0000000412044981 */ /* 0x020764000c1e1d00 */
        /* <DEDUP_REMOVED lines=10> */
.L_x_13244:
[----:B------:R-:W-:Y:S05]  /*c410*/  BSYNC B2 ;  /* 0x0000000000027941 */ /* 0x000fea0003800000 */
.L_x_13243:
        /* <DEDUP_REMOVED lines=17> */
.L_x_13246:
[----:B------:R-:W-:Y:S05]  /*c530*/  BSYNC B2 ;  /* 0x0000000000027941 */ /* 0x000fea0003800000 */
.L_x_13245:
        /* <DEDUP_REMOVED lines=14> */
.L_x_13248:
[----:B------:R-:W-:Y:S05]  /*c620*/  BSYNC B2 ;  /* 0x0000000000027941 */ /* 0x000fea0003800000 */
.L_x_13247:
        /* <DEDUP_REMOVED lines=15> */
.L_x_13250:
[----:B------:R-:W-:Y:S05]  /*c720*/  BSYNC B2 ;  /* 0x0000000000027941 */ /* 0x000fea0003800000 */
.L_x_13249:
        /* <DEDUP_REMOVED lines=14> */
.L_x_13252:
[----:B------:R-:W-:Y:S05]  /*c810*/  BSYNC B2 ;  /* 0x0000000000027941 */ /* 0x000fea0003800000 */
.L_x_13251:
        /* <DEDUP_REMOVED lines=15> */
.L_x_13254:
[----:B------:R-:W-:Y:S05]  /*c910*/  BSYNC B2 ;  /* 0x0000000000027941 */ /* 0x000fea0003800000 */
.L_x_13253:
        /* <DEDUP_REMOVED lines=14> */
.L_x_13256:
[----:B------:R-:W-:Y:S05]  /*ca00*/  BSYNC B2 ;  /* 0x0000000000027941 */ /* 0x000fea0003800000 */
.L_x_13255:
[----:B------:R-:W-:Y:S01]  /*ca10*/  ISETP.NE.U32.AND P3, PT, RZ, c[0x0][0x258], PT ;  /* 0x00009600ff007a0c */ /* 0x000fe20003f65070 */
[----:B------:R-:W-:Y:S01]  /*ca20*/  BSSY B2, `(.L_x_13257) ;  /* 0x0000015000027945 */ /* 0x000fe20003800000 */
[----:B------:R-:W-:Y:S02]  /*ca30*/  SEL R11, R18, R11, P5 ;  /* 0x0000000b120b7207 */ /* 0x000fe40002800000 */
[----:B------:R-:W-:-:S13]  /*ca40*/  ISETP.NE.AND.EX P3, PT, RZ, c[0x0][0x25c], PT, P3 ;  /* 0x00009700ff007a0c */ /* 0x000fda0003f65330 */
[----:B------:R-:W-:-:S04]  /*ca50*/  @P3 IMAD.MOV.U32 R16, RZ, RZ, 0x10 ;  /* 0x00000010ff103424 */ /* 0x000fc800078e00ff */
[----:B------:R-:W-:Y:S01]  /*ca60*/  @P3 IMAD.WIDE.U32 R16, R3, R16, c[0x0][0x258] ;  /* 0x0000960003103625 */ /* 0x000fe200078e0010 */
[----:B------:R-:W-:-:S04]  /*ca70*/  @P4 MOV R3, 0x10 ;  /* 0x0000001000034802 */ /* 0x000fc80000000f00 */
[----:B------:R1:W-:Y:S01]  /*ca80*/  @P3 STG.E.128 [R16.64], R8 ;  /* 0x0000000810003986 */ /* 0x0003e2000c101d04 */
[----:B------:R-:W-:Y:S01]  /*ca90*/  @P4 IMAD.WIDE.U32 R2, R2, R3, c[0x0][0x248] ;  /* 0x0000920002024625 */ /* 0x000fe200078e0003 */
        /* <DEDUP_REMOVED lines=13> */
.L_x_13258:
[----:B------:R-:W-:Y:S05]  /*cb70*/  BSYNC B2 ;  /* 0x0000000000027941 */ /* 0x000fea0003800000 */
.L_x_13257:
[----:B------:R3:W-:Y:S02]  /*cb80*/  @P4 STG.E.128 [R2.64], R12 ;  /* 0x0000000c02004986 */ /* 0x0007e4000c101d04 */
.L_x_13242:
[----:B------:R-:W-:Y:S05]  /*cb90*/  BSYNC B1 ;  /* 0x0000000000017941 */ /* 0x000fea0003800000 */
.L_x_13241:
[----:B---3--:R-:W3:Y:S01]  /*cba0*/  LDL.LU R2, [R1+0xb0] ;  /* 0x0000b00001027983 */ /* 0x008ee20000300800 */
[----:B-----5:R-:W-:-:S04]  /*cbb0*/  MOV R0, c[0x0][0x160] ;  /* 0x0000580000007a02 */ /* 0x020fc80000000f00 */
[----:B---3--:R-:W-:-:S04]  /*cbc0*/  LEA R2, R0, R2, 0x2 ;  /* 0x0000000200027211 */ /* 0x008fc800078e10ff */
[----:B------:R-:W-:Y:S01]  /*cbd0*/  ISETP.GE.AND P3, PT, R2, c[0x0][0x164], PT ;  /* 0x0000590002007a0c */ /* 0x000fe20003f66270 */
[----:B------:R3:W-:-:S12]  /*cbe0*/  STL [R1+0xb0], R2 ;  /* 0x0000b00201007387 */ /* 0x0007d80000100800 */
[----:B0123--:R-:W-:Y:S01]  /*cbf0*/  @P3 CALL.REL.NOINC `(.L_x_13035) ;  /* 0x0000001000003944 */ /* 0x00ffe20003c00000 */
[----:B------:R-:W-:Y:S05]  /*cc00*/  BRA `(.L_x_13259) ;  /* 0xffff597000007947 */ /* 0x000fea000383ffff */
.L_x_13035:
[----:B------:R-:W-:Y:S05]  /*cc10*/  BSYNC B0 ;  /* 0x0000000000007941 */ /* 0x000fea0003800000 */
.L_x_13034:
        /* <DEDUP_REMOVED lines=17> */
[----:B--2---:R-:W2:Y:S04]  /*cd30*/  LDL.LU.64 R4, [R1+0x220] ;  /* 0x0002200001047983 */ /* 0x004ea80000300a00 */
[----:B------:R-:W2:Y:S01]  /*cd40*/  LDL.LU.64 R6, [R1+0x228] ;  /* 0x0002280001067983 */ /* 0x000ea20000300a00 */
[----:B0-----:R-:W-:-:S02]  /*cd50*/  SHF.R.U32.HI R2, RZ, 0x5, R3 ;  /* 0x00000005ff027819 */ /* 0x001fc40000011603 */
[----:B------:R-:W-:Y:S01]  /*cd60*/  LOP3.LUT R0, R3, 0x1f, RZ, 0xc0, !PT ;  /* 0x0000001f03007812 */ /* 0x000fe200078ec0ff */
[----:B------:R-:W3:Y:S04]  /*cd70*/  LDL.LU.64 R8, [R1+0x1d0] ;  /* 0x0001d00001087983 */ /* 0x000ee80000300a00 */
[----:B------:R-:W3:Y:S01]  /*cd80*/  LDL.LU.64 R10, [R1+0x1d8] ;  /* 0x0001d800010a7983 */ /* 0x000ee20000300a00 */
[----:B------:R-:W-:-:S03]  /*cd90*/  IMAD R0, R2, 0x140, R0 ;  /* 0x0000014002007824 */ /* 0x000fc600078e0200 */
[----:B-1----:R-:W4:Y:S04]  /*cda0*/  LDL.LU.64 R12, [R1+0x1c0] ;  /* 0x0001c000010c7983 */ /* 0x002f280000300a00 */
[----:B------:R-:W4:Y:S04]  /*cdb0*/  LDL.LU.64 R14, [R1+0x1c8] ;  /* 0x0001c800010e7983 */ /* 0x000f280000300a00 */
[----:B------:R-:W3:Y:S04]  /*cdc0*/  LDL.LU.64 R24, [R1+0x1b0] ;  /* 0x0001b00001187983 */ /* 0x000ee80000300a00 */
[----:B------:R-:W3:Y:S04]  /*cdd0*/  LDL.LU.64 R26, [R1+0x1b8] ;  /* 0x0001b800011a7983 */ /* 0x000ee80000300a00 */
[----:B------:R-:W3:Y:S04]  /*cde0*/  LDL.LU.64 R20, [R1+0x1a0] ;  /* 0x0001a00001147983 */ /* 0x000ee80000300a00 */
[----:B------:R-:W3:Y:S04]  /*cdf0*/  LDL.LU.64 R22, [R1+0x1a8] ;  /* 0x0001a80001167983 */ /* 0x000ee80000300a00 */
[----:B------:R-:W3:Y:S04]  /*ce00*/  LDL.LU.64 R16, [R1+0x190] ;  /* 0x0001900001107983 */ /* 0x000ee80000300a00 */
[----:B------:R-:W3:Y:S04]  /*ce10*/  LDL.LU.64 R18, [R1+0x198] ;  /* 0x0001980001127983 */ /* 0x000ee80000300a00 */
[----:B--2---:R0:W-:Y:S04]  /*ce20*/  STS.128 [R0.X16], R4 ;  /* 0x0000000400007388 */ /* 0x0041e8000000cc00 */
[----:B0-----:R-:W2:Y:S04]  /*ce30*/  LDL.LU.64 R6, [R1+0x660] ;  /* 0x0006600001067983 */ /* 0x001ea80000300a00 */
[----:B------:R-:W2:Y:S04]  /*ce40*/  LDL.LU.64 R4, [R1+0x658] ;  /* 0x0006580001047983 */ /* 0x000ea80000300a00 */
[----:B--2---:R0:W-:Y:S04]  /*ce50*/  STS.128 [R0.X16+0x200], R4 ;  /* 0x0002000400007388 */ /* 0x0041e8000000cc00 */
[----:B0-----:R-:W2:Y:S04]  /*ce60*/  LDL.LU.64 R6, [R1+0x650] ;  /* 0x0006500001067983 */ /* 0x001ea80000300a00 */
[----:B------:R-:W2:Y:S04]  /*ce70*/  LDL.LU.64 R4, [R1+0x648] ;  /* 0x0006480001047983 */ /* 0x000ea80000300a00 */
[----:B--2---:R0:W-:Y:S04]  /*ce80*/  STS.128 [R0.X16+0x400], R4 ;  /* 0x0004000400007388 */ /* 0x0041e8000000cc00 */
[----:B0-----:R-:W2:Y:S04]  /*ce90*/  LDL.LU.64 R6, [R1+0x640] ;  /* 0x0006400001067983 */ /* 0x001ea80000300a00 */
[----:B------:R-:W2:Y:S04]  /*cea0*/  LDL.LU.64 R4, [R1+0x638] ;  /* 0x0006380001047983 */ /* 0x000ea80000300a00 */
[----:B--2---:R0:W-:Y:S04]  /*ceb0*/  STS.128 [R0.X16+0x600], R4 ;  /* 0x0006000400007388 */ /* 0x0041e8000000cc00 */
[----:B0-----:R-:W2:Y:S04]  /*cec0*/  LDL.LU.64 R6, [R1+0x630] ;  /* 0x0006300001067983 */ /* 0x001ea80000300a00 */
[----:B------:R-:W2:Y:S01]  /*ced0*/  LDL.LU.64 R4, [R1+0x628] ;  /* 0x0006280001047983 */ /* 0x000ea20000300a00 */
[----:B------:R-:W-:Y:S03]  /*cee0*/  WARPSYNC 0xffffffff ;  /* 0xffffffff00007948 */ /* 0x000fe60003800000 */
[----:B---3--:R-:W-:Y:S04]  /*cef0*/  STS.128 [R0.X16+0xa00], R8 ;  /* 0x000a000800007388 */ /* 0x008fe8000000cc00 */
[----:B----4-:R-:W-:Y:S04]  /*cf00*/  STS.128 [R0.X16+0xc00], R12 ;  /* 0x000c000c00007388 */ /* 0x010fe8000000cc00 */
[----:B------:R-:W-:Y:S04]  /*cf10*/  STS.128 [R0.X16+0xe00], R24 ;  /* 0x000e001800007388 */ /* 0x000fe8000000cc00 */
[----:B------:R-:W-:Y:S04]  /*cf20*/  STS.128 [R0.X16+0x1000], R20 ;  /* 0x0010001400007388 */ /* 0x000fe8000000cc00 */
[----:B------:R-:W-:Y:S04]  /*cf30*/  STS.128 [R0.X16+0x1200], R16 ;  /* 0x0012001000007388 */ /* 0x000fe8000000cc00 */
[----:B--2---:R-:W-:Y:S04]  /*cf40*/  STS.128 [R0.X16+0x800], R4 ;  /* 0x0008000400007388 */ /* 0x004fe8000000cc00 */
        /* <DEDUP_REMOVED lines=120> */
[----:B---3--:R-:W-:Y:S04]  /*d6d0*/  STS.128 [R0.X16+0xa00], R12 ;  /* 0x000a000c00007388 */ /* 0x008fe8000000cc00 */
[----:B----4-:R-:W-:Y:S04]  /*d6e0*/  STS.128 [R0.X16+0xc00], R20 ;  /* 0x000c001400007388 */ /* 0x010fe8000000cc00 */
[----:B------:R-:W-:Y:S04]  /*d6f0*/  STS.128 [R0.X16+0xe00], R16 ;  /* 0x000e001000007388 */ /* 0x000fe8000000cc00 */
[----:B------:R-:W-:Y:S04]  /*d700*/  STS.128 [R0.X16+0x1000], R8 ;  /* 0x0010000800007388 */ /* 0x000fe8000000cc00 */
[----:B------:R-:W-:Y:S04]  /*d710*/  STS.128 [R0.X16+0x1200], R4 ;  /* 0x0012000400007388 */ /* 0x000fe8000000cc00 */
[----:B--2---:R0:W-:Y:S04]  /*d720*/  STS.128 [R0.X16+0x800], R24 ;  /* 0x0008001800007388 */ /* 0x0041e8000000cc00 */
        /* <DEDUP_REMOVED lines=133> */
[----:B----4-:R0:W-:Y:S04]  /*df80*/  STS.128 [R0.X16], R16 ;  /* 0x0000001000007388 */ /* 0x0101e8000000cc00 */
[----:B---3--:R1:W-:Y:S04]  /*df90*/  STS.128 [R0.X16+0x200], R24 ;  /* 0x0002001800007388 */ /* 0x0083e8000000cc00 */
[----:B--2---:R2:W-:Y:S04]  /*dfa0*/  STS.128 [R0.X16+0x400], R8 ;  /* 0x0004000800007388 */ /* 0x0045e8000000cc00 */
[----:B0-----:R-:W3:Y:S04]  /*dfb0*/  LDL.LU.64 R18, [R1+0x5c8] ;  /* 0x0005c80001127983 */ /* 0x001ee80000300a00 */
[----:B------:R-:W3:Y:S04]  /*dfc0*/  LDL.LU.64 R16, [R1+0x5c0] ;  /* 0x0005c00001107983 */ /* 0x000ee80000300a00 */
[----:B-1----:R-:W4:Y:S04]  /*dfd0*/  LDL.LU.64 R26, [R1+0x5b8] ;  /* 0x0005b800011a7983 */ /* 0x002f280000300a00 */
[----:B------:R-:W4:Y:S04]  /*dfe0*/  LDL.LU.64 R24, [R1+0x5b0] ;  /* 0x0005b00001187983 */ /* 0x000f280000300a00 */
[----:B--2---:R-:W2:Y:S04]  /*dff0*/  LDL.LU.64 R10, [R1+0x5a8] ;  /* 0x0005a800010a7983 */ /* 0x004ea80000300a00 */
[----:B------:R-:W2:Y:S04]  /*e000*/  LDL.LU.64 R8, [R1+0x5a0] ;  /* 0x0005a00001087983 */ /* 0x000ea80000300a00 */
[----:B------:R0:W-:Y:S04]  /*e010*/  STS.128 [R0.X16+0x600], R20 ;  /* 0x0006001400007388 */ /* 0x0001e8000000cc00 */
[----:B------:R-:W-:Y:S04]  /*e020*/  STS.128 [R0.X16+0xe00], R12 ;  /* 0x000e000c00007388 */ /* 0x000fe8000000cc00 */
[----:B0-----:R-:W2:Y:S04]  /*e030*/  LDL.LU.64 R22, [R1+0x598] ;  /* 0x0005980001167983 */ /* 0x001ea80000300a00 */
[----:B------:R-:W2:Y:S04]  /*e040*/  LDL.LU.64 R20, [R1+0x590] ;  /* 0x0005900001147983 */ /* 0x000ea80000300a00 */
[----:B---3--:R0:W-:Y:S04]  /*e050*/  STS.128 [R0.X16+0x800], R16 ;  /* 0x0008001000007388 */ /* 0x0081e8000000cc00 */
[----:B----4-:R1:W-:Y:S04]  /*e060*/  STS.128 [R0.X16+0xa00], R24 ;  /* 0x000a001800007388 */ /* 0x0103e8000000cc00 */
[----:B0-----:R-:W3:Y:S04]  /*e070*/  LDL.LU.64 R18, [R1+0x588] ;  /* 0x0005880001127983 */ /* 0x001ee80000300a00 */
[----:B------:R-:W3:Y:S04]  /*e080*/  LDL.LU.64 R16, [R1+0x580] ;  /* 0x0005800001107983 */ /* 0x000ee80000300a00 */
[----:B-1----:R-:W4:Y:S04]  /*e090*/  LDL.LU.64 R26, [R1+0x578] ;  /* 0x00057800011a7983 */ /* 0x002f280000300a00 */
[----:B------:R0:W5:Y:S04]  /*e0a0*/  LDL.LU.64 R24, [R1+0x570] ;  /* 0x0005700001187983 */ /* 0x0001680000300a00 */
[----:B--2---:R1:W-:Y:S04]  /*e0b0*/  STS.128 [R0.X16+0xc00], R8 ;  /* 0x000c000800007388 */ /* 0x0043e8000000cc00 */
[----:B-1----:R-:W2:Y:S04]  /*e0c0*/  LDL.LU.64 R10, [R1+0x568] ;  /* 0x00056800010a7983 */ /* 0x002ea80000300a00 */
[----:B------:R-:W2:Y:S04]  /*e0d0*/  LDL.LU.64 R8, [R1+0x560] ;  /* 0x0005600001087983 */ /* 0x000ea80000300a00 */
[----:B------:R-:W2:Y:S04]  /*e0e0*/  LDL.LU.64 R14, [R1+0x558] ;  /* 0x00055800010e7983 */ /* 0x000ea80000300a00 */
[----:B------:R-:W3:Y:S04]  /*e0f0*/  LDL.LU.64 R12, [R1+0x550] ;  /* 0x00055000010c7983 */ /* 0x000ee80000300a00 */
[----:B------:R1:W-:Y:S04]  /*e100*/  STS.128 [R0.X16+0x1000], R20 ;  /* 0x0010001400007388 */ /* 0x0003e8000000cc00 */
        /* <DEDUP_REMOVED lines=11> */
[----:B---3--:R1:W-:Y:S04]  /*e1c0*/  STS.128 [R0.X16+0x1200], R16 ;  /* 0x0012001000007388 */ /* 0x0083e8000000cc00 */
        /* <DEDUP_REMOVED lines=28> */
[----:B------:R-:W-:Y:S01]  /*e390*/  FADD.FTZ R5, R11, R5 ;  /* 0x000000050b057221 */ /* 0x000fe20000010000 */
[----:B------:R-:W-:Y:S01]  /*e3a0*/  IADD3 R11, -R28, 0x7f, RZ ;  /* 0x0000007f1c0b7810 */ /* 0x000fe20007ffe1ff */
[----:B------:R-:W-:Y:S02]  /*e3b0*/  FADD.FTZ R21, R21, R4 ;  /* 0x0000000415157221 */ /* 0x000fe40000010000 */
[----:B-1----:R-:W-:Y:S01]  /*e3c0*/  IMAD R4, R29, c[0x0][0x168], RZ ;  /* 0x00005a001d047a24 */ /* 0x002fe200078e02ff */
[----:B------:R-:W-:Y:S01]  /*e3d0*/  IADD3 R11, R11, c[0x0][0x168], RZ ;  /* 0x00005a000b0b7a10 */ /* 0x000fe20007ffe0ff */
[----:B------:R-:W-:Y:S02]  /*e3e0*/  FADD.FTZ R9, R9, R3 ;  /* 0x0000000309097221 */ /* 0x000fe40000010000 */
[----:B------:R-:W-:Y:S02]  /*e3f0*/  FADD.FTZ R3, RZ, R20 ;  /* 0x00000014ff037221 */ /* 0x000fe40000010000 */
[----:B------:R-:W-:Y:S01]  /*e400*/  FADD.FTZ R20, R5, R2 ;  /* 0x0000000205147221 */ /* 0x000fe20000010000 */
[----:B------:R-:W-:Y:S01]  /*e410*/  IADD3 R2, P0, R4, R28, RZ ;  /* 0x0000001c04027210 */ /* 0x000fe20007f1e0ff */
[----:B---3--:R-:W-:Y:S01]  /*e420*/  FADD.FTZ R16, RZ, R16 ;  /* 0x00000010ff107221 */ /* 0x008fe20000010000 */
[----:B------:R-:W-:Y:S01]  /*e430*/  LOP3.LUT P4, RZ, R11, 0xffffff80, RZ, 0xc0, !PT ;  /* 0xffffff800bff7812 */ /* 0x000fe2000788c0ff */
[----:B------:R-:W-:Y:S01]  /*e440*/  FADD.FTZ R3, R3, R17 ;  /* 0x0000001103037221 */ /* 0x000fe20000010000 */
[----:B------:R-:W-:Y:S01]  /*e450*/  IADD3.X R6, RZ, RZ, RZ, P0, !PT ;  /* 0x000000ffff067210 */ /* 0x000fe200007fe4ff */
[----:B------:R-:W-:Y:S01]  /*e460*/  FADD.FTZ R16, R16, R19 ;  /* 0x0000001310107221 */ /* 0x000fe20000010000 */
[C---:B------:R-:W-:Y:S01]  /*e470*/  SHF.L.U32 R4, R2.reuse, 0x2, RZ ;  /* 0x0000000202047819 */ /* 0x040fe200000006ff */
[----:B------:R-:W-:Y:S01]  /*e480*/  FADD.FTZ R18, RZ, R18 ;  /* 0x00000012ff127221 */ /* 0x000fe20000010000 */
[----:B------:R-:W-:-:S02]  /*e490*/  SHF.L.U64.HI R6, R2, 0x2, R6 ;  /* 0x0000000202067819 */ /* 0x000fc40000010206 */
[----:B------:R-:W-:Y:S01]  /*e4a0*/  IADD3 R2, P5, R4, c[0x0][0x220], RZ ;  /* 0x0000880004027a10 */ /* 0x000fe20007fbe0ff */
[----:B------:R-:W-:Y:S01]  /*e4b0*/  FADD.FTZ R22, R18, R22 ;  /* 0x0000001612167221 */ /* 0x000fe20000010000 */
[----:B------:R-:W-:Y:S01]  /*e4c0*/  BSSY B0, `(.L_x_13260) ;  /* 0x0000021000007945 */ /* 0x000fe20003800000 */
[C---:B------:R-:W-:Y:S02]  /*e4d0*/  ISETP.GE.U32.AND P2, PT, R11.reuse, 0x100, PT ;  /* 0x000001000b00780c */ /* 0x040fe40003f46070 */
[----:B------:R-:W-:Y:S02]  /*e4e0*/  IADD3.X R5, R6, c[0x0][0x224], RZ, P5, !PT ;  /* 0x0000890006057a10 */ /* 0x000fe40002ffe4ff */
[C---:B------:R-:W-:Y:S01]  /*e4f0*/  ISETP.GE.U32.AND P3, PT, R11.reuse, 0x180, PT ;  /* 0x000001800b00780c */ /* 0x040fe20003f66070 */
[----:B0-----:R-:W-:Y:S01]  /*e500*/  FADD.FTZ R22, R22, R12 ;  /* 0x0000000c16167221 */ /* 0x001fe20000010000 */
[C---:B------:R-:W-:Y:S02]  /*e510*/  ISETP.GE.U32.AND P0, PT, R11.reuse, 0x200, PT ;  /* 0x000002000b00780c */ /* 0x040fe40003f06070 */
[----:B------:R-:W-:Y:S01]  /*e520*/  ISETP.GE.U32.AND P1, PT, R11, 0x280, PT ;  /* 0x000002800b00780c */ /* 0x000fe20003f26070 */
[----:B--2---:R-:W-:-:S02]  /*e530*/  FADD.FTZ R10, R15, R10 ;  /* 0x0000000a0f0a7221 */ /* 0x004fc40000010000 */
        /* <DEDUP_REMOVED lines=10> */
[----:B0-----:R-:W-:Y:S02]  /*e5e0*/  MOV R12, R0 ;  /* 0x00000000000c7202 */ /* 0x001fe40000000f00 */
        /* <DEDUP_REMOVED lines=10> */
[----:B------:R-:W-:Y:S01]  /*e690*/  IADD3 R4, P6, R4, 0x200, RZ ;  /* 0x0000020004047810 */ /* 0x000fe20007fde0ff */
[----:B------:R-:W-:Y:S01]  /*e6a0*/  IMAD.X R3, RZ, RZ, R3, P4 ;  /* 0x000000ffff037224 */ /* 0x000fe200020e0603 */
[----:B------:R-:W-:Y:S02]  /*e6b0*/  IADD3.X R5, RZ, R5, RZ, P5, !PT ;  /* 0x00000005ff057210 */ /* 0x000fe40002ffe4ff */
[----:B------:R-:W-:-:S04]  /*e6c0*/  IADD3.X R6, RZ, R6, RZ, P6, !PT ;  /* 0x00000006ff067210 */ /* 0x000fc800037fe4ff */
.L_x_13261:
[----:B0-----:R-:W-:Y:S05]  /*e6d0*/  BSYNC B0 ;  /* 0x0000000000007941 */ /* 0x001fea0003800000 */
.L_x_13260:
[----:B------:R-:W-:Y:S01]  /*e6e0*/  BSSY B0, `(.L_x_13262) ;  /* 0x0000012000007945 */ /* 0x000fe20003800000 */
[----:B-1----:R-:W-:Y:S01]  /*e6f0*/  FADD.FTZ R23, R23, R15 ;  /* 0x0000000f17177221 */ /* 0x002fe20000010000 */
        /* <DEDUP_REMOVED lines=16> */
.L_x_13263:
[----:B------:R-:W-:Y:S05]  /*e800*/  BSYNC B0 ;  /* 0x0000000000007941 */ /* 0x000fea0003800000 */
.L_x_13262:
[----:B------:R-:W-:Y:S01]  /*e810*/  BSSY B0, `(.L_x_13264) ;  /* 0x0000012000007945 */ /* 0x000fe20003800000 */
[----:B------:R-:W-:Y:S01]  /*e820*/  FADD.FTZ R7, R22, R7 ;  /* 0x0000000716077221 */ /* 0x000fe20000010000 */
[----:B------:R-:W-:Y:S05]  /*e830*/  @!P3 BRA `(.L_x_13265) ;  /* 0x000000f00000b947 */ /* 0x000fea0003800000 */
[----:B0-----:R-:W-:Y:S01]  /*e840*/  MOV R12, R0 ;  /* 0x00000000000c7202 */ /* 0x001fe20000000f00 */
        /* <DEDUP_REMOVED lines=14> */
.L_x_13265:
[----:B------:R-:W-:Y:S05]  /*e930*/  BSYNC B0 ;  /* 0x0000000000007941 */ /* 0x000fea0003800000 */
.L_x_13264:
        /* <DEDUP_REMOVED lines=244> */
.L_x_13267:
[----:B0-----:R-:W-:Y:S05]  /*f880*/  BSYNC B0 ;  /* 0x0000000000007941 */ /* 0x001fea0003800000 */
.L_x_13266:
[----:B------:R-:W2:Y:S01]  /*f890*/  LDL.LU R8, [R1+0x18] ;  /* 0x0000180001087983 */ /* 0x000ea20000300800 */
[----:B------:R-:W-:Y:S01]  /*f8a0*/  BSSY B0, `(.L_x_13268) ;  /* 0x0000013000007945 */ /* 0x000fe20003800000 */
[----:B--2---:R-:W-:Y:S01]  /*f8b0*/  FADD.FTZ R8, R11, R8 ;  /* 0x000000080b087221 */ /* 0x004fe20000010000 */
[----:B------:R-:W-:Y:S05]  /*f8c0*/  @!P1 BRA `(.L_x_13269) ;  /* 0x0000010000009947 */ /* 0x000fea0003800000 */
[----:B------:R-:W2:Y:S01]  /*f8d0*/  LDL.LU R18, [R1+0x28] ;  /* 0x0000280001127983 */ /* 0x000ea20000300800 */
[----:B-----5:R-:W-:Y:S02]  /*f8e0*/  MOV R10, R0 ;  /* 0x00000000000a7202 */ /* 0x020fe40000000f00 */
[----:B------:R-:W-:-:S02]  /*f8f0*/  MOV R11, R3 ;  /* 0x00000003000b7202 */ /* 0x000fc40000000f00 */
[----:B------:R-:W-:Y:S02]  /*f900*/  MOV R14, R2 ;  /* 0x00000002000e7202 */ /* 0x000fe40000000f00 */
[----:B------:R-:W-:Y:S01]  /*f910*/  MOV R15, R5 ;  /* 0x00000005000f7202 */ /* 0x000fe20000000f00 */
[----:B------:R0:W-:Y:S01]  /*f920*/  STG.E [R10.64], R9 ;  /* 0x000000090a007986 */ /* 0x0001e2000c101904 */
[----:B------:R-:W-:Y:S02]  /*f930*/  MOV R16, R4 ;  /* 0x0000000400107202 */ /* 0x000fe40000000f00 */
[----:B------:R-:W-:Y:S02]  /*f940*/  MOV R17, R6 ;  /* 0x0000000600117202 */ /* 0x000fe40000000f00 */
[----:B------:R-:W-:Y:S02]  /*f950*/  IADD3 R0, P1, R0, 0x200, RZ ;  /* 0x0000020000007810 */ /* 0x000fe40007f3e0ff */
[----:B------:R-:W-:-:S02]  /*f960*/  IADD3 R2, P0, R2, 0x200, RZ ;  /* 0x0000020002027810 */ /* 0x000fc40007f1e0ff */
[----:B------:R-:W-:Y:S02]  /*f970*/  IADD3.X R3, RZ, R3, RZ, P1, !PT ;  /* 0x00000003ff037210 */ /* 0x000fe40000ffe4ff */
[----:B------:R-:W-:Y:S02]  /*f980*/  IADD3 R4, P1, R4, 0x200, RZ ;  /* 0x0000020004047810 */ /* 0x000fe40007f3e0ff */
[----:B------:R-:W-:Y:S02]  /*f990*/  IADD3.X R5, RZ, R5, RZ, P0, !PT ;  /* 0x00000005ff057210 */ /* 0x000fe400007fe4ff */
[----:B------:R-:W-:Y:S01]  /*f9a0*/  IADD3.X R6, RZ, R6, RZ, P1, !PT ;  /* 0x00000006ff067210 */ /* 0x000fe20000ffe4ff */
[----:B--2---:R0:W-:Y:S04]  /*f9b0*/  STG.E [R14.64], R18 ;  /* 0x000000120e007986 */ /* 0x0041e8000c101904 */
[----:B------:R0:W-:Y:S04]  /*f9c0*/  STG.E [R16.64], R8 ;  /* 0x0000000810007986 */ /* 0x0001e8000c101904 */
.L_x_13269:
[----:B------:R-:W-:Y:S05]  /*f9d0*/  BSYNC B0 ;  /* 0x0000000000007941 */ /* 0x000fea0003800000 */
.L_x_13268:
        /* <DEDUP_REMOVED lines=21> */
.L_x_13271:
[----:B------:R-:W-:Y:S05]  /*fb30*/  BSYNC B0 ;  /* 0x0000000000007941 */ /* 0x000fea0003800000 */
.L_x_13270:
[----:B0-----:R-:W2:Y:S01]  /*fb40*/  LDL.LU R8, [R1+0x34] ;  /* 0x0000340001087983 */ /* 0x001ea20000300800 */
[----:B------:R-:W-:Y:S01]  /*fb50*/  BSSY B0, `(.L_x_13272) ;  /* 0x0000014000007945 */ /* 0x000fe20003800000 */
[----:B--2---:R-:W-:Y:S01]  /*fb60*/  FADD.FTZ R21, R21, R8 ;  /* 0x0000000815157221 */ /* 0x004fe20000010000 */
[----:B------:R-:W-:Y:S05]  /*fb70*/  @!P3 BRA `(.L_x_13273) ;  /* 0x000001100000b947 */ /* 0x000fea0003800000 */
[----:B------:R-:W2:Y:S04]  /*fb80*/  LDL.LU R16, [R1+0x30] ;  /* 0x0000300001107983 */ /* 0x000ea80000300800 */
[----:B------:R-:W3:Y:S01]  /*fb90*/  LDL.LU R12, [R1+0x40] ;  /* 0x00004000010c7983 */ /* 0x000ee20000300800 */
[----:B-----5:R-:W-:-:S02]  /*fba0*/  MOV R8, R0 ;  /* 0x0000000000087202 */ /* 0x020fc40000000f00 */
[----:B------:R-:W-:Y:S02]  /*fbb0*/  MOV R9, R3 ;  /* 0x0000000300097202 */ /* 0x000fe40000000f00 */
[----:B------:R-:W-:Y:S02]  /*fbc0*/  MOV R10, R2 ;  /* 0x00000002000a7202 */ /* 0x000fe40000000f00 */
[----:B------:R-:W-:Y:S02]  /*fbd0*/  MOV R11, R5 ;  /* 0x00000005000b7202 */ /* 0x000fe40000000f00 */
[----:B------:R-:W-:Y:S02]  /*fbe0*/  MOV R14, R4 ;  /* 0x00000004000e7202 */ /* 0x000fe40000000f00 */
[----:B------:R-:W-:Y:S02]  /*fbf0*/  MOV R15, R6 ;  /* 0x00000006000f7202 */ /* 0x000fe40000000f00 */
[----:B------:R-:W-:-:S02]  /*fc00*/  IADD3 R2, P1, R2, 0x200, RZ ;  /* 0x0000020002027810 */ /* 0x000fc40007f3e0ff */
        /* <DEDUP_REMOVED lines=8> */
.L_x_13273:
[----:B------:R-:W-:Y:S05]  /*fc90*/  BSYNC B0 ;  /* 0x0000000000007941 */ /* 0x000fea0003800000 */
.L_x_13272:
        /* <DEDUP_REMOVED lines=14> */
[----:B------:R-:W-:Y:S02]  /*fd80*/  IADD3 R4, P2, R4, 0x200, RZ ;  /* 0x0000020004047810 */ /* 0x000fe40007f5e0ff */
[----:B------:R-:W-:Y:S02]  /*fd90*/  IADD3.X R3, RZ, R3, RZ, P0, !PT ;  /* 0x00000003ff037210 */ /* 0x000fe400007fe4ff */
[----:B------:R-:W-:Y:S02]  /*fda0*/  IADD3.X R5, RZ, R5, RZ, P1, !PT ;  /* 0x00000005ff057210 */ /* 0x000fe40000ffe4ff */
[----:B------:R-:W-:Y:S01]  /*fdb0*/  IADD3.X R6, RZ, R6, RZ, P2, !PT ;  /* 0x00000006ff067210 */ /* 0x000fe200017fe4ff */
[----:B--2---:R0:W-:Y:S04]  /*fdc0*/  STG.E [R8.64], R16 ;  /* 0x0000001008007986 */ /* 0x0041e8000c101904 */
[----:B---3--:R0:W-:Y:S04]  /*fdd0*/  STG.E [R10.64], R12 ;  /* 0x0000000c0a007986 */ /* 0x0081e8000c101904 */
[----:B------:R0:W-:Y:S02]  /*fde0*/  STG.E [R14.64], R17 ;  /* 0x000000110e007986 */ /* 0x0001e4000c101904 */
.L_x_13275:
[----:B------:R-:W-:Y:S05]  /*fdf0*/  BSYNC B0 ;  /* 0x0000000000007941 */ /* 0x000fea0003800000 */
.L_x_13274:
        /* <DEDUP_REMOVED lines=20> */
.L_x_13277:
[----:B------:R-:W-:Y:S05]  /*ff40*/  BSYNC B0 ;  /* 0x0000000000007941 */ /* 0x000fea0003800000 */
.L_x_13276:
[----:B0-----:R-:W2:Y:S01]  /*ff50*/  LDL.LU R8, [R1+0x44] ;  /* 0x0000440001087983 */ /* 0x001ea20000300800 */
[----:B-----5:R-:W-:Y:S01]  /*ff60*/  MOV R9, R3 ;  /* 0x0000000300097202 */ /* 0x020fe20000000f00 */
[----:B--2---:R-:W-:Y:S01]  /*ff70*/  FADD.FTZ R13, R13, R8 ;  /* 0x000000080d0d7221 */ /* 0x004fe20000010000 */
[----:B------:R-:W-:Y:S01]  /*ff80*/  MOV R8, R0 ;  /* 0x0000000000087202 */ /* 0x000fe20000000f00 */
[----:B------:R-:W-:Y:S06]  /*ff90*/  @!P6 EXIT ;  /* 0x000000000000e94d */ /* 0x000fec0003800000 */
[----:B------:R-:W2:Y:S01]  /*ffa0*/  LDL.LU R10, [R1+0x4c] ;  /* 0x00004c00010a7983 */ /* 0x000ea20000300800 */
[----:B------:R-:W-:-:S02]  /*ffb0*/  MOV R3, R5 ;  /* 0x0000000500037202 */ /* 0x000fc40000000f00 */
[----:B------:R-:W-:Y:S01]  /*ffc0*/  MOV R5, R6 ;  /* 0x0000000600057202 */ /* 0x000fe20000000f00 */
[----:B------:R-:W-:Y:S04]  /*ffd0*/  STG.E [R8.64], R7 ;  /* 0x0000000708007986 */ /* 0x000fe8000c101904 */
[----:B--2---:R-:W-:Y:S04]  /*ffe0*/  STG.E [R2.64], R10 ;  /* 0x0000000a02007986 */ /* 0x004fe8000c101904 */
[----:B------:R-:W-:Y:S01]  /*fff0*/  STG.E [R4.64], R13 ;  /* 0x0000000d04007986 */ /* 0x000fe2000c101904 */
[----:B------:R-:W-:Y:S05]  /*10000*/  EXIT ;  /* 0x000000000000794d */ /* 0x000fea0003800000 */
.L_x_13075:
[----:B-1----:R-:W-:Y:S01]  /*10010*/  HFMA2.MMA R2, -RZ, RZ, 0, 5.9604644775390625e-08 ;  /* 0x00000001ff027435 */ /* 0x002fe200000001ff */
[----:B0-----:R-:W-:-:S02]  /*10020*/  MOV R19, R27 ;  /* 0x0000001b00137202 */ /* 0x001fc40000000f00 */
[----:B------:R-:W-:Y:S02]  /*10030*/  MOV R22, 0x1f ;  /* 0x0000001f00167802 */ /* 0x000fe40000000f00 */
[----:B------:R-:W-:Y:S02]  /*10040*/  MOV R21, 0xffffffff ;  /* 0xffffffff00157802 */ /* 0x000fe40000000f00 */
[----:B------:R-:W-:Y:S02]  /*10050*/  MOV R18, 0x10070 ;  /* 0x0001007000127802 */ /* 0x000fe40000000f00 */
[----:B-----5:R-:W-:Y:S05]  /*10060*/  CALL.REL.NOINC `($__internal_177_$__cuda_sm70_shflsync_bfly_p) ;  /* 0x0000045000007944 */ /* 0x020fea0003c00000 */
[----:B-1----:R-:W-:Y:S01]  /*10070*/  IMAD.MOV.U32 R16, RZ, RZ, R2 ;  /* 0x000000ffff107224 */ /* 0x002fe200078e0002 */
[----:B------:R-:W-:Y:S05]  /*10080*/  BRA `(.L_x_13278) ;  /* 0xffff6d6000007947 */ /* 0x000fea000383ffff */
.L_x_13076:
[----:B-1----:R-:W-:Y:S01]  /*10090*/  HFMA2.MMA R2, -RZ, RZ, 0, 5.9604644775390625e-08 ;  /* 0x00000001ff027435 */ /* 0x002fe200000001ff */
[----:B0-----:R-:W-:Y:S02]  /*100a0*/  MOV R19, R26 ;  /* 0x0000001a00137202 */ /* 0x001fe40000000f00 */
[----:B------:R-:W-:Y:S02]  /*100b0*/  MOV R22, 0x1f ;  /* 0x0000001f00167802 */ /* 0x000fe40000000f00 */
[----:B------:R-:W-:-:S02]  /*100c0*/  MOV R21, 0xffffffff ;  /* 0xffffffff00157802 */ /* 0x000fc40000000f00 */
[----:B------:R-:W-:Y:S02]  /*100d0*/  MOV R18, 0x100f0 ;  /* 0x000100f000127802 */ /* 0x000fe40000000f00 */
[----:B--23-5:R-:W-:Y:S05]  /*100e0*/  CALL.REL.NOINC `($__internal_177_$__cuda_sm70_shflsync_bfly_p) ;  /* 0x000003d000007944 */ /* 0x02cfea0003c00000 */
[----:B------:R-:W-:Y:S01]  /*100f0*/  FADD.FTZ R16, R16, R27 ;  /* 0x0000001b10107221 */ /* 0x000fe20000010000 */
[----:B------:R-:W-:Y:S01]  /*10100*/  MOV R22, 0x1f ;  /* 0x0000001f00167802 */ /* 0x000fe20000000f00 */
[----:B-1----:R-:W-:Y:S01]  /*10110*/  FADD.FTZ R17, R26, R2 ;  /* 0x000000021a117221 */ /* 0x002fe20000010000 */
[----:B------:R-:W-:Y:S01]  /*10120*/  HFMA2.MMA R2, -RZ, RZ, 0, 1.1920928955078125e-07 ;  /* 0x00000002ff027435 */ /* 0x000fe200000001ff */
[----:B------:R-:W-:Y:S02]  /*10130*/  MOV R21, 0xffffffff ;  /* 0xffffffff00157802 */ /* 0x000fe40000000f00 */
[----:B------:R-:W-:Y:S02]  /*10140*/  MOV R19, R16 ;  /* 0x0000001000137202 */ /* 0x000fe40000000f00 */
[----:B------:R-:W-:Y:S02]  /*10150*/  MOV R18, 0x10170 ;  /* 0x0001017000127802 */ /* 0x000fe40000000f00 */
[----:B------:R-:W-:Y:S05]  /*10160*/  CALL.REL.NOINC `($__internal_177_$__cuda_sm70_shflsync_bfly_p) ;  /* 0x0000035000007944 */ /* 0x000fea0003c00000 */
[----:B-1----:R-:W-:Y:S01]  /*10170*/  MOV R20, R2 ;  /* 0x0000000200147202 */ /* 0x002fe20000000f00 */
[----:B------:R-:W-:Y:S01]  /*10180*/  HFMA2.MMA R2, -RZ, RZ, 0, 1.1920928955078125e-07 ;  /* 0x00000002ff027435 */ /* 0x000fe200000001ff */
[----:B------:R-:W-:-:S02]  /*10190*/  MOV R19, R17 ;  /* 0x0000001100137202 */ /* 0x000fc40000000f00 */
[----:B------:R-:W-:Y:S02]  /*101a0*/  MOV R22, 0x1f ;  /* 0x0000001f00167802 */ /* 0x000fe40000000f00 */
[----:B------:R-:W-:Y:S02]  /*101b0*/  MOV R21, 0xffffffff ;  /* 0xffffffff00157802 */ /* 0x000fe40000000f00 */
[----:B------:R-:W-:Y:S02]  /*101c0*/  MOV R18, 0x101e0 ;  /* 0x000101e000127802 */ /* 0x000fe40000000f00 */
[----:B------:R-:W-:Y:S05]  /*101d0*/  CALL.REL.NOINC `($__internal_177_$__cuda_sm70_shflsync_bfly_p) ;  /* 0x000002e000007944 */ /* 0x000fea0003c00000 */
[----:B------:R-:W-:Y:S01]  /*101e0*/  FADD.FTZ R16, R20, R16 ;  /* 0x0000001014107221 */ /* 0x000fe20000010000 */
[----:B------:R-:W-:Y:S01]  /*101f0*/  HFMA2.MMA R22, -RZ, RZ, 0, 1.847743988037109375e-06 ;  /* 0x0000001fff167435 */ /* 0x000fe200000001ff */
[----:B-1----:R-:W-:Y:S01]  /*10200*/  FADD.FTZ R17, R17, R2 ;  /* 0x0000000211117221 */ /* 0x002fe20000010000 */
[----:B------:R-:W-:Y:S01]  /*10210*/  MOV R21, 0xffffffff ;  /* 0xffffffff00157802 */ /* 0x000fe20000000f00 */
[----:B------:R-:W-:Y:S01]  /*10220*/  IMAD.MOV.U32 R2, RZ, RZ, 0x4 ;  /* 0x00000004ff027424 */ /* 0x000fe200078e00ff */
[----:B------:R-:W-:Y:S02]  /*10230*/  MOV R19, R16 ;  /* 0x0000001000137202 */ /* 0x000fe40000000f00 */
[----:B------:R-:W-:-:S02]  /*10240*/  MOV R18, 0x10260 ;  /* 0x0001026000127802 */ /* 0x000fc40000000f00 */
[----:B------:R-:W-:Y:S05]  /*10250*/  CALL.REL.NOINC `($__internal_177_$__cuda_sm70_shflsync_bfly_p) ;  /* 0x0000026000007944 */ /* 0x000fea0003c00000 */
[----:B-1----:R-:W-:Y:S01]  /*10260*/  MOV R20, R2 ;  /* 0x0000000200147202 */ /* 0x002fe20000000f00 */
[----:B------:R-:W-:Y:S01]  /*10270*/  HFMA2.MMA R2, -RZ, RZ, 0, 2.384185791015625e-07 ;  /* 0x00000004ff027435 */ /* 0x000fe200000001ff */
[----:B------:R-:W-:-:S02]  /*10280*/  MOV R19, R17 ;  /* 0x0000001100137202 */ /* 0x000fc40000000f00 */
[----:B------:R-:W-:Y:S02]  /*10290*/  MOV R22, 0x1f ;  /* 0x0000001f00167802 */ /* 0x000fe40000000f00 */
[----:B------:R-:W-:Y:S02]  /*102a0*/  MOV R21, 0xffffffff ;  /* 0xffffffff00157802 */ /* 0x000fe40000000f00 */
[----:B------:R-:W-:Y:S02]  /*102b0*/  MOV R18, 0x102d0 ;  /* 0x000102d000127802 */ /* 0x000fe40000000f00 */
[----:B------:R-:W-:Y:S05]  /*102c0*/  CALL.REL.NOINC `($__internal_177_$__cuda_sm70_shflsync_bfly_p) ;  /* 0x000001f000007944 */ /* 0x000fea0003c00000 */
[----:B------:R-:W-:Y:S01]  /*102d0*/  FADD.FTZ R16, R20, R16 ;  /* 0x0000001014107221 */ /* 0x000fe20000010000 */
[----:B------:R-:W-:Y:S01]  /*102e0*/  MOV R22, 0x1f ;  /* 0x0000001f00167802 */ /* 0x000fe20000000f00 */
[----:B-1----:R-:W-:Y:S01]  /*102f0*/  FADD.FTZ R17, R17, R2 ;  /* 0x0000000211117221 */ /* 0x002fe20000010000 */
[----:B------:R-:W-:Y:S01]  /*10300*/  HFMA2.MMA R2, -RZ, RZ, 0, 4.76837158203125e-07 ;  /* 0x00000008ff027435 */ /* 0x000fe200000001ff */
[----:B------:R-:W-:Y:S02]  /*10310*/  MOV R21, 0xffffffff ;  /* 0xffffffff00157802 */ /* 0x000fe40000000f00 */
[----:B------:R-:W-:-:S02]  /*10320*/  MOV R19, R16 ;  /* 0x0000001000137202 */ /* 0x000fc40000000f00 */
[----:B------:R-:W-:Y:S02]  /*10330*/  MOV R18, 0x10350 ;  /* 0x0001035000127802 */ /* 0x000fe40000000f00 */
[----:B------:R-:W-:Y:S05]  /*10340*/  CALL.REL.NOINC `($__internal_177_$__cuda_sm70_shflsync_bfly_p) ;  /* 0x0000017000007944 */ /* 0x000fea0003c00000 */
[----:B-1----:R-:W-:Y:S01]  /*10350*/  MOV R20, R2 ;  /* 0x0000000200147202 */ /* 0x002fe20000000f00 */
[----:B------:R-:W-:Y:S01]  /*10360*/  HFMA2.MMA R2, -RZ, RZ, 0, 4.76837158203125e-07 ;  /* 0x00000008ff027435 */ /* 0x000fe200000001ff */
[----:B------:R-:W-:Y:S01]  /*10370*/  IMAD.MOV.U32 R19, RZ, RZ, R17 ;  /* 0x000000ffff137224 */ /* 0x000fe200078e0011 */
[----:B------:R-:W-:Y:S02]  /*10380*/  MOV R22, 0x1f ;  /* 0x0000001f00167802 */ /* 0x000fe40000000f00 */
[----:B------:R-:W-:Y:S02]  /*10390*/  MOV R21, 0xffffffff ;  /* 0xffffffff00157802 */ /* 0x000fe40000000f00 */
[----:B------:R-:W-:Y:S02]  /*103a0*/  MOV R18, 0x103c0 ;  /* 0x000103c000127802 */ /* 0x000fe40000000f00 */
[----:B------:R-:W-:Y:S05]  /*103b0*/  CALL.REL.NOINC `($__internal_177_$__cuda_sm70_shflsync_bfly_p) ;  /* 0x0000010000007944 */ /* 0x000fea0003c00000 */
[----:B------:R-:W-:Y:S01]  /*103c0*/  FADD.FTZ R16, R20, R16 ;  /* 0x0000001014107221 */ /* 0x000fe20000010000 */
[----:B------:R-:W-:Y:S01]  /*103d0*/  MOV R22, 0x1f ;  /* 0x0000001f00167802 */ /* 0x000fe20000000f00 */
[----:B-1----:R-:W-:Y:S01]  /*103e0*/  FADD.FTZ R17, R17, R2 ;  /* 0x0000000211117221 */ /* 0x002fe20000010000 */
[----:B------:R-:W-:Y:S01]  /*103f0*/  HFMA2.MMA R2, -RZ, RZ, 0, 9.5367431640625e-07 ;  /* 0x00000010ff027435 */ /* 0x000fe200000001ff */
[----:B------:R-:W-:-:S02]  /*10400*/  MOV R21, 0xffffffff ;  /* 0xffffffff00157802 */ /* 0x000fc40000000f00 */
[----:B------:R-:W-:Y:S02]  /*10410*/  MOV R19, R16 ;  /* 0x0000001000137202 */ /* 0x000fe40000000f00 */
[----:B------:R-:W-:Y:S02]  /*10420*/  MOV R18, 0x10440 ;  /* 0x0001044000127802 */ /* 0x000fe40000000f00 */
[----:B------:R-:W-:Y:S05]  /*10430*/  CALL.REL.NOINC `($__internal_177_$__cuda_sm70_shflsync_bfly_p) ;  /* 0x0000008000007944 */ /* 0x000fea0003c00000 */
[----:B-1----:R-:W-:Y:S01]  /*10440*/  MOV R20, R2 ;  /* 0x0000000200147202 */ /* 0x002fe20000000f00 */
[----:B------:R-:W-:Y:S01]  /*10450*/  HFMA2.MMA R2, -RZ, RZ, 0, 9.5367431640625e-07 ;  /* 0x00000010ff027435 */ /* 0x000fe200000001ff */
[----:B------:R-:W-:Y:S02]  /*10460*/  MOV R19, R17 ;  /* 0x0000001100137202 */ /* 0x000fe40000000f00 */
[----:B------:R-:W-:Y:S02]  /*10470*/  MOV R22, 0x1f ;  /* 0x0000001f00167802 */ /* 0x000fe40000000f00 */
[----:B------:R-:W-:Y:S02]  /*10480*/  MOV R21, 0xffffffff ;  /* 0xffffffff00157802 */ /* 0x000fe40000000f00 */
[----:B------:R-:W-:-:S02]  /*10490*/  MOV R18, 0x104b0 ;  /* 0x000104b000127802 */ /* 0x000fc40000000f00 */
[----:B------:R-:W-:Y:S05]  /*104a0*/  CALL.REL.NOINC `($__internal_177_$__cuda_sm70_shflsync_bfly_p) ;  /* 0x0000001000007944 */ /* 0x000fea0003c00000 */
[----:B-1----:R-:W-:Y:S05]  /*104b0*/  BRA `(.L_x_13279) ;  /* 0xffff6a5000007947 */ /* 0x002fea000383ffff */
        .weak           $__internal_177_$__cuda_sm70_shflsync_bfly_p
        .type           $__internal_177_$__cuda_sm70_shflsync_bfly_p,@function
        .size           $__internal_177_$__cuda_sm70_shflsync_bfly_p,(.L_x_15059 - $__internal_177_$__cuda_sm70_shflsync_bfly_p)
$__internal_177_$__cuda_sm70_shflsync_bfly_p:
[----:B------:R-:W-:Y:S04]  /*104c0*/  WARPSYNC R21 ;  /* 0x0000001500007348 */ /* 0x000fe80003800000 */
[----:B------:R0:W1:Y:S02]  /*104d0*/  SHFL.BFLY PT, R2, R19, R2, R22 ;  /* 0x0c00000213027389 */ /* 0x00006400000e0016 */
[----:B0-----:R-:W-:-:S06]  /*104e0*/  HFMA2.MMA R19, -RZ, RZ, 0, 0 ;  /* 0x00000000ff137435 */ /* 0x001fcc00000001ff */
[----:B------:R-:W-:Y:S05]  /*104f0*/  RET.REL.NODEC R18 `(_ZN10layer_norm13ln_bwd_kernelINS_13Kernel_traitsI6__halfffffjLj1280ELj1ELj4ELj1ELj16ENS_18Kernel_traits_baseILj1280ES2_ffffjLj128EEEEELb1ELb1ELb1ELb0EEEvNS_9BwdParamsE) ;  /* 0xfffefb0012007950 */ /* 0x000fea0003c3ffff */
.L_x_13280:
        /* <DEDUP_REMOVED lines=16> */
.L_x_15059:


//--------------------- .text._ZN10layer_norm22ln_bwd_finalize_kernelINS_22Kernel_traits_finalizeILj1280E6__halfffffjLb1ELj1024ELj4ENS_18Kernel_traits_baseILj1280ES2_ffffjLj1024EEEEELb1ELb1EEEvNS_9BwdParamsE --------------------------
	.section	.text._ZN10layer_norm22ln_bwd_finalize_kernelINS_22Kernel_traits_finalizeILj1280E6__halfffffjLb1ELj1024ELj4ENS_18Kernel_traits_baseILj1280ES2_ffffjLj1024EEEEELb1ELb1EEEvNS_9BwdParamsE,"ax",@progbits
	.sectioninfo	@"SHI_REGISTERS=32"
	.align	128
        .global         _ZN10layer_norm22ln_bwd_finalize_kernelINS_22Kernel_traits_finalizeILj1280E6__halfffffjLb1ELj1024ELj4ENS_18Kernel_traits_baseILj1280ES2_ffffjLj1024EEEEELb1ELb1EEEvNS_9BwdParamsE
        .type           _ZN10layer_norm22ln_bwd_finalize_kernelINS_22Kernel_traits_finalizeILj1280E6__halfffffjLb1ELj1024ELj4ENS_18Kernel_traits_baseILj1280ES2_ffffjLj1024EEEEELb1ELb1EEEvNS_9BwdParamsE,@function
        .size           _ZN10layer_norm22ln_bwd_finalize_kernelINS_22Kernel_traits_finalizeILj1280E6__halfffffjLb1ELj1024ELj4ENS_18Kernel_traits_baseILj1280ES2_ffffjLj1024EEEEELb1ELb1EEEvNS_9BwdParamsE,(.L_x_15060 - _ZN10layer_norm22ln_bwd_finalize_kernelINS_22Kernel_traits_finalizeILj1280E6__halfffffjLb1ELj1024ELj4ENS_18Kernel_traits_baseILj1280ES2_ffffjLj1024EEEEELb1ELb1EEEvNS_9BwdParamsE)
        .other          _ZN10layer_norm22ln_bwd_finalize_kernelINS_22Kernel_traits_finalizeILj1280E6__halfffffjLb1ELj1024ELj4ENS_18Kernel_traits_baseILj1280ES2_ffffjLj1024EEEEELb1ELb1EEEvNS_9BwdParamsE,@"STO_CUDA_ENTRY STV_DEFAULT"
_ZN10layer_norm22ln_bwd_finalize_kernelINS_22Kernel_traits_finalizeILj1280E6__halfffffjLb1ELj1024ELj4ENS_18Kernel_traits_baseILj1280ES2_ffffjLj1024EEEEELb1ELb1EEEvNS_9BwdParamsE:
.text._ZN10layer_norm22ln_bwd_finalize_kernelINS_22Kernel_traits_finalizeILj1280E6__halfffffjLb1ELj1024ELj4ENS_18Kernel_traits_baseILj1280ES2_ffffjLj1024EEEEELb1ELb1EEEvNS_9BwdParamsE:
        /* <DEDUP_REMOVED lines=19> */
.L_x_13293:
        /* <DEDUP_REMOVED lines=32> */
.L_x_13285:
        /* <DEDUP_REMOVED lines=47> */
.L_x_13284:
[----:B------:R-:W-:Y:S05]  /*0620*/  BSYNC B1 ;  /* 0x0000000000017941 */ /* 0x000fea0003800000 */
.L_x_13283:
        /* <DEDUP_REMOVED lines=29> */
.L_x_13287:
[----:B------:R-:W-:Y:S05]  /*0800*/  BSYNC B1 ;  /* 0x0000000000017941 */ /* 0x000fea0003800000 */
.L_x_13286:
        /* <DEDUP_REMOVED lines=13> */
.L_x_13282:
[----:B------:R-:W-:Y:S05]  /*08e0*/  BSYNC B0 ;  /* 0x0000000000007941 */ /* 0x000fea0003800000 */
.L_x_13281:
        /* <DEDUP_REMOVED lines=12> */
.L_x_13294:
        /* <DEDUP_REMOVED lines=27> */
.L_x_13295:
        /* <DEDUP_REMOVED lines=9> */
.L_x_13288:
        /* <DEDUP_REMOVED lines=19> */
.L_x_13292:
[----:B------:R-:W-:Y:S05]  /*0d20*/  BSYNC B0 ;  /* 0x0000000000007941 */ /* 0x000fea0003800000 */
.L_x_13291:
[C---:B------:R-:W-:Y:S02]  /*0d30*/  ISETP.GT.U32.AND P1, PT, R4.reuse, -0x501, PT ;  /* 0xfffffaff0400780c */ /* 0x040fe40003f24070 */
[----:B------:R-:W-:-:S02]  /*0d40*/  IADD3 R4, R4, 0x500, RZ ;  /* 0x0000050004047810 */ /* 0x000fc40007ffe0ff */
[----:B------:R-:W-:-:S09]  /*0d50*/  IADD3 R5, R5, 0x280, RZ ;  /* 0x0000028005057810 */ /* 0x000fd20007ffe0ff */
[----:B012---:R-:W-:Y:S05]  /*0d60*/  @P1 BRA `(.L_x_13293) ;  /* 0xfffff3c000001947 */ /* 0x007fea000383ffff */
[----:B------:R-:W-:Y:S05]  /*0d70*/  EXIT ;  /* 0x000000000000794d */ /* 0x000fea0003800000 */
.L_x_13289:
[----:B------:R-:W-:Y:S01]  /*0d80*/  HFMA2.MMA R14, -RZ, RZ, 0, 1.847743988037109375e-06 ;  /* 0x0000001fff0e7435 */ /* 0x000fe200000001ff */
[----:B---3--:R-:W-:Y:S01]  /*0d90*/  IMAD.MOV.U32 R18, RZ, RZ, R10 ;  /* 0x000000ffff127224 */ /* 0x008fe200078e000a */
[----:B------:R-:W-:Y:S01]  /*0da0*/  MOV R17, 0x1 ;  /* 0x0000000100117802 */ /* 0x000fe20000000f00 */
[----:B------:R-:W-:Y:S01]  /*0db0*/  IMAD.MOV.U32 R19, RZ, RZ, -0x1 ;  /* 0xffffffffff137424 */ /* 0x000fe200078e00ff */
[----:B------:R-:W-:Y:S02]  /*0dc0*/  MOV R8, 0xde0 ;  /* 0x00000de000087802 */ /* 0x000fe40000000f00 */
[----:B012---:R-:W-:Y:S05]  /*0dd0*/  CALL.REL.NOINC `($__internal_178_$__cuda_sm70_shflsync_bfly_p) ;  /* 0x0000059000007944 */ /* 0x007fea0003c00000 */
[----:B01----:R-:W-:Y:S05]  /*0de0*/  BRA `(.L_x_13294) ;  /* 0xfffffbc000007947 */ /* 0x003fea000383ffff */
.L_x_13290:
[----:B------:R-:W-:Y:S01]  /*0df0*/  HFMA2.MMA R14, -RZ, RZ, 0, 1.847743988037109375e-06 ;  /* 0x0000001fff0e7435 */ /* 0x000fe200000001ff */
[----:B------:R-:W-:Y:S01]  /*0e00*/  MOV R17, 0x2 ;  /* 0x0000000200117802 */ /* 0x000fe20000000f00 */
[----:B------:R-:W-:Y:S01]  /*0e10*/  IMAD.MOV.U32 R19, RZ, RZ, -0x1 ;  /* 0xffffffffff137424 */ /* 0x000fe200078e00ff */
[----:B------:R-:W-:-:S03]  /*0e20*/  MOV R8, 0xe40 ;  /* 0x00000e4000087802 */ /* 0x000fc60000000f00 */
[----:B0123--:R-:W-:Y:S05]  /*0e30*/  CALL.REL.NOINC `($__internal_178_$__cuda_sm70_shflsync_bfly_p) ;  /* 0x0000053000007944 */ /* 0x00ffea0003c00000 */
[----:B01----:R-:W-:Y:S01]  /*0e40*/  FADD.FTZ R18, R18, R14 ;  /* 0x0000000e12127221 */ /* 0x003fe20000010000 */
[----:B------:R-:W-:Y:S01]  /*0e50*/  HFMA2.MMA R14, -RZ, RZ, 0, 1.847743988037109375e-06 ;  /* 0x0000001fff0e7435 */ /* 0x000fe200000001ff */
[----:B------:R-:W-:Y:S01]  /*0e60*/  MOV R17, 0x4 ;  /* 0x0000000400117802 */ /* 0x000fe20000000f00 */
[----:B------:R-:W-:Y:S01]  /*0e70*/  IMAD.MOV.U32 R19, RZ, RZ, -0x1 ;  /* 0xffffffffff137424 */ /* 0x000fe200078e00ff */
[----:B------:R-:W-:-:S03]  /*0e80*/  MOV R8, 0xea0 ;  /* 0x00000ea000087802 */ /* 0x000fc60000000f00 */
[----:B------:R-:W-:Y:S05]  /*0e90*/  CALL.REL.NOINC `($__internal_178_$__cuda_sm70_shflsync_bfly_p) ;  /* 0x000004d000007944 */ /* 0x000fea0003c00000 */
[----:B01----:R-:W-:Y:S01]  /*0ea0*/  FADD.FTZ R18, R18, R14 ;  /* 0x0000000e12127221 */ /* 0x003fe20000010000 */
[----:B------:R-:W-:Y:S01]  /*0eb0*/  HFMA2.MMA R14, -RZ, RZ, 0, 1.847743988037109375e-06 ;  /* 0x0000001fff0e7435 */ /* 0x000fe200000001ff */
[----:B------:R-:W-:Y:S01]  /*0ec0*/  MOV R17, 0x8 ;  /* 0x0000000800117802 */ /* 0x000fe20000000f00 */
[----:B------:R-:W-:Y:S01]  /*0ed0*/  IMAD.MOV.U32 R19, RZ, RZ, -0x1 ;  /* 0xffffffffff137424 */ /* 0x000fe200078e00ff */
[----:B------:R-:W-:-:S03]  /*0ee0*/  MOV R8, 0xf00 ;  /* 0x00000f0000087802 */ /* 0x000fc60000000f00 */
[----:B------:R-:W-:Y:S05]  /*0ef0*/  CALL.REL.NOINC `($__internal_178_$__cuda_sm70_shflsync_bfly_p) ;  /* 0x0000047000007944 */ /* 0x000fea0003c00000 */
[----:B-1----:R-:W-:Y:S01]  /*0f00*/  FADD.FTZ R10, R18, R14 ;  /* 0x0000000e120a7221 */ /* 0x002fe20000010000 */
[----:B------:R-:W-:Y:S01]  /*0f10*/  HFMA2.MMA R14, -RZ, RZ, 0, 1.847743988037109375e-06 ;  /* 0x0000001fff0e7435 */ /* 0x000fe200000001ff */
[----:B0-----:R-:W-:Y:S01]  /*0f20*/  MOV R17, 0x10 ;  /* 0x0000001000117802 */ /* 0x001fe20000000f00 */
[----:B------:R-:W-:Y:S01]  /*0f30*/  IMAD.MOV.U32 R19, RZ, RZ, -0x1 ;  /* 0xffffffffff137424 */ /* 0x000fe200078e00ff */
[----:B------:R-:W-:-:S02]  /*0f40*/  MOV R8, 0xf70 ;  /* 0x00000f7000087802 */ /* 0x000fc40000000f00 */
[----:B------:R-:W-:Y:S02]  /*0f50*/  MOV R18, R10 ;  /* 0x0000000a00127202 */ /* 0x000fe40000000f00 */
[----:B------:R-:W-:Y:S05]  /*0f60*/  CALL.REL.NOINC `($__internal_178_$__cuda_sm70_shflsync_bfly_p) ;  /* 0x0000040000007944 */ /* 0x000fea0003c00000 */
[----:B0-----:R-:W-:Y:S01]  /*0f70*/  HFMA2.MMA R17, -RZ, RZ, 0, 5.9604644775390625e-08 ;  /* 0x00000001ff117435 */ /* 0x001fe200000001ff */
[----:B-1----:R-:W-:Y:S01]  /*0f80*/  MOV R13, R14 ;  /* 0x0000000e000d7202 */ /* 0x002fe20000000f00 */
[----:B------:R-:W-:Y:S01]  /*0f90*/  IMAD.MOV.U32 R18, RZ, RZ, R15 ;  /* 0x000000ffff127224 */ /* 0x000fe200078e000f */
[----:B------:R-:W-:Y:S01]  /*0fa0*/  MOV R14, 0x1f ;  /* 0x0000001f000e7802 */ /* 0x000fe20000000f00 */
[----:B------:R-:W-:Y:S01]  /*0fb0*/  IMAD.MOV.U32 R19, RZ, RZ, -0x1 ;  /* 0xffffffffff137424 */ /* 0x000fe200078e00ff */
[----:B------:R-:W-:Y:S02]  /*0fc0*/  MOV R8, 0xfe0 ;  /* 0x00000fe000087802 */ /* 0x000fe40000000f00 */
[----:B------:R-:W-:Y:S05]  /*0fd0*/  CALL.REL.NOINC `($__internal_178_$__cuda_sm70_shflsync_bfly_p) ;  /* 0x0000039000007944 */ /* 0x000fea0003c00000 */
[----:B0-----:R-:W-:Y:S01]  /*0fe0*/  HFMA2.MMA R17, -RZ, RZ, 0, 1.1920928955078125e-07 ;  /* 0x00000002ff117435 */ /* 0x001fe200000001ff */
[----:B-1----:R-:W-:Y:S01]  /*0ff0*/  FADD.FTZ R18, R15, R14 ;  /* 0x0000000e0f127221 */ /* 0x002fe20000010000 */
[----:B------:R-:W-:Y:S01]  /*1000*/  MOV R14, 0x1f ;  /* 0x0000001f000e7802 */ /* 0x000fe20000000f00 */
[----:B------:R-:W-:Y:S01]  /*1010*/  IMAD.MOV.U32 R19, RZ, RZ, -0x1 ;  /* 0xffffffffff137424 */ /* 0x000fe200078e00ff */
[----:B------:R-:W-:Y:S02]  /*1020*/  MOV R8, 0x1040 ;  /* 0x0000104000087802 */ /* 0x000fe40000000f00 */
[----:B------:R-:W-:Y:S05]  /*1030*/  CALL.REL.NOINC `($__internal_178_$__cuda_sm70_shflsync_bfly_p) ;  /* 0x0000033000007944 */ /* 0x000fea0003c00000 */
[----:B0-----:R-:W-:Y:S01]  /*1040*/  HFMA2.MMA R17, -RZ, RZ, 0, 2.384185791015625e-07 ;  /* 0x00000004ff117435 */ /* 0x001fe200000001ff */
[----:B-1----:R-:W-:Y:S01]  /*1050*/  FADD.FTZ R18, R18, R14 ;  /* 0x0000000e12127221 */ /* 0x002fe20000010000 */
[----:B------:R-:W-:Y:S01]  /*1060*/  MOV R14, 0x1f ;  /* 0x0000001f000e7802 */ /* 0x000fe20000000f00 */
[----:B------:R-:W-:Y:S01]  /*1070*/  IMAD.MOV.U32 R19, RZ, RZ, -0x1 ;  /* 0xffffffffff137424 */ /* 0x000fe200078e00ff */
[----:B------:R-:W-:-:S02]  /*1080*/  MOV R8, 0x10a0 ;  /* 0x000010a000087802 */ /* 0x000fc40000000f00 */
[----:B------:R-:W-:Y:S05]  /*1090*/  CALL.REL.NOINC `($__internal_178_$__cuda_sm70_shflsync_bfly_p) ;  /* 0x000002d000007944 */ /* 0x000fea0003c00000 */
[----:B0-----:R-:W-:Y:S01]  /*10a0*/  HFMA2.MMA R17, -RZ, RZ, 0, 4.76837158203125e-07 ;  /* 0x00000008ff117435 */ /* 0x001fe200000001ff */
[----:B-1----:R-:W-:Y:S01]  /*10b0*/  FADD.FTZ R18, R18, R14 ;  /* 0x0000000e12127221 */ /* 0x002fe20000010000 */
[----:B------:R-:W-:Y:S01]  /*10c0*/  MOV R14, 0x1f ;  /* 0x0000001f000e7802 */ /* 0x000fe20000000f00 */
[----:B------:R-:W-:Y:S01]  /*10d0*/  IMAD.MOV.U32 R19, RZ, RZ, -0x1 ;  /* 0xffffffffff137424 */ /* 0x000fe200078e00ff */
[----:B------:R-:W-:-:S02]  /*10e0*/  MOV R8, 0x1100 ;  /* 0x0000110000087802 */ /* 0x000fc40000000f00 */
[----:B------:R-:W-:Y:S05]  /*10f0*/  CALL.REL.NOINC `($__internal_178_$__cuda_sm70_shflsync_bfly_p) ;  /* 0x0000027000007944 */ /* 0x000fea0003c00000 */
[----:B-1----:R-:W-:Y:S01]  /*1100*/  FADD.FTZ R12, R18, R14 ;  /* 0x0000000e120c7221 */ /* 0x002fe20000010000 */
[----:B0-----:R-:W-:Y:S01]  /*1110*/  HFMA2.MMA R17, -RZ, RZ, 0, 9.5367431640625e-07 ;  /* 0x00000010ff117435 */ /* 0x001fe200000001ff */
[----:B------:R-:W-:Y:S01]  /*1120*/  MOV R14, 0x1f ;  /* 0x0000001f000e7802 */ /* 0x000fe20000000f00 */
[----:B------:R-:W-:Y:S01]  /*1130*/  IMAD.MOV.U32 R19, RZ, RZ, -0x1 ;  /* 0xffffffffff137424 */ /* 0x000fe200078e00ff */
[----:B------:R-:W-:-:S02]  /*1140*/  MOV R8, 0x1170 ;  /* 0x0000117000087802 */ /* 0x000fc40000000f00 */
[----:B------:R-:W-:Y:S02]  /*1150*/  MOV R18, R12 ;  /* 0x0000000c00127202 */ /* 0x000fe40000000f00 */
[----:B------:R-:W-:Y:S05]  /*1160*/  CALL.REL.NOINC `($__internal_178_$__cuda_sm70_shflsync_bfly_p) ;  /* 0x0000020000007944 */ /* 0x000fea0003c00000 */
[----:B-1----:R-:W-:Y:S01]  /*1170*/  MOV R15, R14 ;  /* 0x0000000e000f7202 */ /* 0x002fe20000000f00 */
[----:B------:R-:W-:Y:S01]  /*1180*/  HFMA2.MMA R14, -RZ, RZ, 0, 1.847743988037109375e-06 ;  /* 0x0000001fff0e7435 */ /* 0x000fe200000001ff */
[----:B0-----:R-:W-:Y:S01]  /*1190*/  MOV R18, R11 ;  /* 0x0000000b00127202 */ /* 0x001fe20000000f00 */
[----:B------:R-:W-:Y:S01]  /*11a0*/  IMAD.MOV.U32 R17, RZ, RZ, 0x1 ;  /* 0x00000001ff117424 */ /* 0x000fe200078e00ff */
[----:B------:R-:W-:Y:S02]  /*11b0*/  MOV R19, 0xffffffff ;  /* 0xffffffff00137802 */ /* 0x000fe40000000f00 */
[----:B------:R-:W-:Y:S02]  /*11c0*/  MOV R8, 0x11e0 ;  /* 0x000011e000087802 */ /* 0x000fe40000000f00 */
[----:B------:R-:W-:Y:S05]  /*11d0*/  CALL.REL.NOINC `($__internal_178_$__cuda_sm70_shflsync_bfly_p) ;  /* 0x0000019000007944 */ /* 0x000fea0003c00000 */
[----:B0-----:R-:W-:Y:S01]  /*11e0*/  HFMA2.MMA R17, -RZ, RZ, 0, 1.1920928955078125e-07 ;  /* 0x00000002ff117435 */ /* 0x001fe200000001ff */
[----:B-1----:R-:W-:Y:S01]  /*11f0*/  FADD.FTZ R18, R11, R14 ;  /* 0x0000000e0b127221 */ /* 0x002fe20000010000 */
[----:B------:R-:W-:Y:S01]  /*1200*/  MOV R19, 0xffffffff ;  /* 0xffffffff00137802 */ /* 0x000fe20000000f00 */
[----:B------:R-:W-:Y:S01]  /*1210*/  IMAD.MOV.U32 R14, RZ, RZ, 0x1f ;  /* 0x0000001fff0e7424 */ /* 0x000fe200078e00ff */
[----:B------:R-:W-:-:S02]  /*1220*/  MOV R8, 0x1240 ;  /* 0x0000124000087802 */ /* 0x000fc40000000f00 */
        /* <DEDUP_REMOVED lines=9> */
[----:B------:R-:W-:-:S02]  /*12c0*/  MOV R14, 0x1f ;  /* 0x0000001f000e7802 */ /* 0x000fc40000000f00 */
[----:B------:R-:W-:Y:S02]  /*12d0*/  MOV R19, 0xffffffff ;  /* 0xffffffff00137802 */ /* 0x000fe40000000f00 */
[----:B------:R-:W-:Y:S02]  /*12e0*/  MOV R8, 0x1300 ;  /* 0x0000130000087802 */ /* 0x000fe40000000f00 */
[----:B------:R-:W-:Y:S05]  /*12f0*/  CALL.REL.NOINC `($__internal_178_$__cuda_sm70_shflsync_bfly_p) ;  /* 0x0000007000007944 */ /* 0x000fea0003c00000 */
[----:B01----:R-:W-:Y:S01]  /*1300*/  FADD.FTZ R18, R18, R14 ;  /* 0x0000000e12127221 */ /* 0x003fe20000010000 */
[----:B------:R-:W-:Y:S01]  /*1310*/  HFMA2.MMA R14, -RZ, RZ, 0, 1.847743988037109375e-06 ;  /* 0x0000001fff0e7435 */ /* 0x000fe200000001ff */
[----:B------:R-:W-:Y:S01]  /*1320*/  IMAD.MOV.U32 R17, RZ, RZ, 0x10 ;  /* 0x00000010ff117424 */ /* 0x000fe200078e00ff */
[----:B------:R-:W-:Y:S02]  /*1330*/  MOV R19, 0xffffffff ;  /* 0xffffffff00137802 */ /* 0x000fe40000000f00 */
[----:B------:R-:W-:Y:S02]  /*1340*/  MOV R8, 0x1360 ;  /* 0x0000136000087802 */ /* 0x000fe40000000f00 */
[----:B------:R-:W-:Y:S05]  /*1350*/  CALL.REL.NOINC `($__internal_178_$__cuda_sm70_shflsync_bfly_p) ;  /* 0x0000001000007944 */ /* 0x000fea0003c00000 */
[----:B01----:R-:W-:Y:S05]  /*1360*/  BRA `(.L_x_13295) ;  /* 0xfffff7f000007947 */ /* 0x003fea000383ffff */
        .weak           $__internal_178_$__cuda_sm70_shflsync_bfly_p
        .type           $__internal_178_$__cuda_sm70_shflsync_bfly_p,@function
        .size           $__internal_178_$__cuda_sm70_shflsync_bfly_p,(.L_x_15060 - $__internal_178_$__cuda_sm70_shflsync_bfly_p)
$__internal_178_$__cuda_sm70_shflsync_bfly_p:
[----:B------:R-:W-:Y:S01]  /*1370*/  HFMA2.MMA R9, -RZ, RZ, 0, 0 ;  /* 0x00000000ff097435 */ /* 0x000fe200000001ff */
[----:B------:R-:W-:Y:S04]  /*1380*/  WARPSYNC R19 ;  /* 0x0000001300007348 */ /* 0x000fe80003800000 */
[----:B------:R0:W1:Y:S01]  /*1390*/  SHFL.BFLY PT, R14, R18, R17, R14 ;  /* 0x0c000011120e7389 */ /* 0x00006200000e000e */
[----:B------:R-:W-:Y:S05]  /*13a0*/  RET.REL.NODEC R8 `(_ZN10layer_norm22ln_bwd_finalize_kernelINS_22Kernel_traits_finalizeILj1280E6__halfffffjLb1ELj1024ELj4ENS_18Kernel_traits_baseILj1280ES2_ffffjLj1024EEEEELb1ELb1EEEvNS_9BwdParamsE) ;  /* 0xffffec5008007950 */ /* 0x000fea0003c3ffff */
.L_x_13296:
        /* <DEDUP_REMOVED lines=13> */
.L_x_15060:


//--------------------- .text._ZN10layer_norm13ln_bwd_kernelINS_13Kernel_traitsI6__halfffffjLj1280ELj1ELj4ELj1ELj16ENS_18Kernel_traits_baseILj1280ES2_ffffjLj128EEEEELb1ELb1ELb1ELb1EEEvNS_9BwdParamsE --------------------------
	.section	.text._ZN10layer_norm13ln_bwd_kernelINS_13Kernel_traitsI6__halfffffjLj1280ELj1ELj4ELj1ELj16ENS_18Kernel_traits_baseILj1280ES2_ffffjLj128EEEEELb1ELb1ELb1ELb1EEEvNS_9BwdParamsE,"ax",@progbits
	.sectioninfo	@"SHI_REGISTERS=255"
	.align	128
        .global         _ZN10layer_norm13ln_bwd_kernelINS_13Kernel_traitsI6__halfffffjLj1280ELj1ELj4ELj1ELj16ENS_18Kernel_traits_baseILj1280ES2_ffffjLj128EEEEELb1ELb1ELb1ELb1EEEvNS_9BwdParamsE
        .type           _ZN10layer_norm13ln_bwd_kernelINS_13Kernel_traitsI6__halfffffjLj1280ELj1ELj4ELj1ELj16ENS_18Kernel_traits_baseILj1280ES2_ffffjLj128EEEEELb1ELb1ELb1ELb1EEEvNS_9BwdParamsE,@function
        .size           _ZN10layer_norm13ln_bwd_kernelINS_13Kernel_traitsI6__halfffffjLj1280ELj1ELj4ELj1ELj16ENS_18Kernel_traits_baseILj1280ES2_ffffjLj128EEEEELb1ELb1ELb1ELb1EEEvNS_9BwdParamsE,(.L_x_15061 - _ZN10layer_norm13ln_bwd_kernelINS_13Kernel_traitsI6__halfffffjLj1280ELj1ELj4ELj1ELj16ENS_18Kernel_traits_baseILj1280ES2_ffffjLj128EEEEELb1ELb1ELb1ELb1EEEvNS_9BwdParamsE)
        .other          _ZN10layer_norm13ln_bwd_kernelINS_13Kernel_traitsI6__halfffffjLj1280ELj1ELj4ELj1ELj16ENS_18Kernel_traits_baseILj1280ES2_ffffjLj128EEEEELb1ELb1ELb1ELb1EEEvNS_9BwdParamsE,@"STO_CUDA_ENTRY STV_DEFAULT"
_ZN10layer_norm13ln_bwd_kernelINS_13Kernel_traitsI6__halfffffjLj1280ELj1ELj4ELj1ELj16ENS_18Kernel_traits_baseILj1280ES2_ffffjLj128EEEEELb1ELb1ELb1ELb1EEEvNS_9BwdParamsE:
.text._ZN10layer_norm13ln_bwd_kernelINS_13Kernel_traitsI6__halfffffjLj1280ELj1ELj4ELj1ELj16ENS_18Kernel_traits_baseILj1280ES2_ffffjLj128EEEEELb1ELb1ELb1ELb1EEEvNS_9BwdParamsE:
        /* <DEDUP_REMOVED lines=71> */
.L_x_13298:
        /* <DEDUP_REMOVED lines=286> */
.L_x_13483:
        /* <DEDUP_REMOVED lines=26> */
[----:B------:R-:W-:Y:S02]  /*17f0*/  ISETP.GE.AND P1, PT, R196, 0x1, PT ;  /* 0x00000001c400780c */ /* 0x000fe40003f26270 */
[----:B------:R-:W-:-:S04]  /*1800*/  ISETP.NE.U32.AND P0, PT, RZ, c[0x0][0x218], PT ;  /* 0x00008600ff007a0c */ /* 0x000fc80003f05070 */
[----:B------:R-:W-:-:S07]  /*1810*/  ISETP.NE.AND.EX P0, PT, RZ, c[0x0][0x21c], PT, P0 ;  /* 0x00008700ff007a0c */ /* 0x000fce0003f05300 */
[----:B------:R-:W-:-:S05]  /*1820*/  @P1 IADD3 R184, R196, -0x1, RZ ;  /* 0xffffffffc4b81810 */ /* 0x000fca0007ffe0ff */
[----:B------:R-:W-:Y:S01]  /*1830*/  @P1 IMAD R184, R184, c[0x0][0x168], RZ ;  /* 0x00005a00b8b81a24 */ /* 0x000fe200078e02ff */
[----:B------:R-:W-:Y:S01]  /*1840*/  MOV R186, RZ ;  /* 0x000000ff00ba7202 */ /* 0x000fe20000000f00 */
[----:B------:R1:W5:Y:S03]  /*1850*/  @P0 LDG.E.128 R128, [R240.64] ;  /* 0x00000004f0800981 */ /* 0x000366000c1e1d00 */
[----:B------:R-:W-:Y:S01]  /*1860*/  @P1 SHF.R.S32.HI R185, RZ, 0x1f, R184 ;  /* 0x0000001fffb91819 */ /* 0x000fe200000114b8 */
[----:B------:R2:W5:Y:S03]  /*1870*/  @P0 LDG.E.128 R132, [R238.64] ;  /* 0x00000004ee840981 */ /* 0x000566000c1e1d00 */
[----:B------:R-:W-:Y:S01]  /*1880*/  @P1 LEA.HI R185, R185, R184, RZ, 0x2 ;  /* 0x000000b8b9b91211 */ /* 0x000fe200078f10ff */
[----:B------:R3:W5:Y:S01]  /*1890*/  @P0 LDG.E.128 R136, [R236.64] ;  /* 0x00000004ec880981 */ /* 0x000762000c1e1d00 */
[----:B------:R-:W-:-:S02]  /*18a0*/  @P0 IADD3 R184, R2, 0x80, RZ ;  /* 0x0000008002b80810 */ /* 0x000fc40007ffe0ff */
[----:B------:R-:W-:Y:S01]  /*18b0*/  @P1 LEA.HI.SX32 R186, R185, R220, 0x1e ;  /* 0x000000dcb9ba1211 */ /* 0x000fe200078ff2ff */
[----:B------:R4:W5:Y:S02]  /*18c0*/  @P0 LDG.E.128 R124, [R242.64] ;  /* 0x00000004f27c0981 */ /* 0x000964000c1e1d00 */
[----:B------:R-:W-:-:S05]  /*18d0*/  @P0 IMAD.WIDE.U32 R184, R184, R198, c[0x0][0x218] ;  /* 0x00008600b8b80625 */ /* 0x000fca00078e00c6 */
[----:B------:R0:W5:Y:S02]  /*18e0*/  @P0 LDG.E.128 R140, [R184.64] ;  /* 0x00000004b88c0981 */ /* 0x000164000c1e1d00 */
[----:B0-----:R-:W-:-:S05]  /*18f0*/  @P0 IADD3 R184, R2, 0xa0, RZ ;  /* 0x000000a002b80810 */ /* 0x001fca0007ffe0ff */
        /* <DEDUP_REMOVED lines=12> */
[----:B------:R-:W-:Y:S01]  /*19c0*/  @P0 IMAD.WIDE.U32 R184, R184, R198, c[0x0][0x218] ;  /* 0x00008600b8b80625 */ /* 0x000fe200078e00c6 */
[----:B------:R-:W-:-:S04]  /*19d0*/  IADD3 R187, R186, 0x20, RZ ;  /* 0x00000020babb7810 */ /* 0x000fc80007ffe0ff */
[----:B------:R0:W5:Y:S02]  /*19e0*/  @P0 LDG.E.128 R160, [R184.64] ;  /* 0x00000004b8a00981 */ /* 0x000164000c1e1d00 */
[----:B0-----:R-:W-:-:S05]  /*19f0*/  IMAD.WIDE.U32 R184, R186, R197, c[0x0][0x190] ;  /* 0x00006400bab87625 */ /* 0x001fca00078e00c5 */
[----:B-1----:R0:W4:Y:S02]  /*1a00*/  LDG.E R240, [R184.64] ;  /* 0x00000004b8f07981 */ /* 0x002124000c1e1900 */
[----:B0-----:R-:W-:Y:S01]  /*1a10*/  IMAD.WIDE.U32 R184, R187, R197, c[0x0][0x190] ;  /* 0x00006400bbb87625 */ /* 0x001fe200078e00c5 */
[----:B------:R-:W-:-:S04]  /*1a20*/  IADD3 R187, R186, 0x40, RZ ;  /* 0x00000040babb7810 */ /* 0x000fc80007ffe0ff */
[----:B--2---:R0:W2:Y:S02]  /*1a30*/  LDG.E R239, [R184.64] ;  /* 0x00000004b8ef7981 */ /* 0x0040a4000c1e1900 */
[----:B0-----:R-:W-:Y:S01]  /*1a40*/  IMAD.WIDE.U32 R184, R187, R197, c[0x0][0x190] ;  /* 0x00006400bbb87625 */ /* 0x001fe200078e00c5 */
[----:B------:R-:W-:-:S04]  /*1a50*/  IADD3 R187, R186, 0x60, RZ ;  /* 0x00000060babb7810 */ /* 0x000fc80007ffe0ff */
[----:B------:R0:W2:Y:S02]  /*1a60*/  LDG.E R238, [R184.64] ;  /* 0x00000004b8ee7981 */ /* 0x0000a4000c1e1900 */
[----:B0-----:R-:W-:Y:S01]  /*1a70*/  IMAD.WIDE.U32 R184, R187, R197, c[0x0][0x190] ;  /* 0x00006400bbb87625 */ /* 0x001fe200078e00c5 */
[----:B------:R-:W-:-:S04]  /*1a80*/  IADD3 R187, R186, 0x80, RZ ;  /* 0x00000080babb7810 */ /* 0x000fc80007ffe0ff */
[----:B---3--:R0:W3:Y:S02]  /*1a90*/  LDG.E R237, [R184.64] ;  /* 0x00000004b8ed7981 */ /* 0x0080e4000c1e1900 */
[----:B0-----:R-:W-:Y:S01]  /*1aa0*/  IMAD.WIDE.U32 R184, R187, R197, c[0x0][0x190] ;  /* 0x00006400bbb87625 */ /* 0x001fe200078e00c5 */
[----:B------:R-:W-:-:S04]  /*1ab0*/  IADD3 R187, R186, 0xa0, RZ ;  /* 0x000000a0babb7810 */ /* 0x000fc80007ffe0ff */
[----:B------:R0:W2:Y:S01]  /*1ac0*/  LDG.E R236, [R184.64] ;  /* 0x00000004b8ec7981 */ /* 0x0000a2000c1e1900 */
[C---:B------:R-:W-:Y:S01]  /*1ad0*/  IADD3 R195, R186.reuse, 0xe0, RZ ;  /* 0x000000e0bac37810 */ /* 0x040fe20007ffe0ff */
[----:B0-----:R-:W-:Y:S01]  /*1ae0*/  IMAD.WIDE.U32 R184, R187, R197, c[0x0][0x190] ;  /* 0x00006400bbb87625 */ /* 0x001fe200078e00c5 */
[----:B------:R-:W-:-:S04]  /*1af0*/  IADD3 R187, R186, 0xc0, RZ ;  /* 0x000000c0babb7810 */ /* 0x000fc80007ffe0ff */
[----:B------:R0:W2:Y:S01]  /*1b00*/  LDG.E R220, [R184.64] ;  /* 0x00000004b8dc7981 */ /* 0x0000a2000c1e1900 */
[C---:B------:R-:W-:Y:S01]  /*1b10*/  IADD3 R194, R186.reuse, 0x120, RZ ;  /* 0x00000120bac27810 */ /* 0x040fe20007ffe0ff */
[----:B0-----:R-:W-:Y:S01]  /*1b20*/  IMAD.WIDE.U32 R184, R187, R197, c[0x0][0x190] ;  /* 0x00006400bbb87625 */ /* 0x001fe200078e00c5 */
[----:B------:R-:W-:-:S04]  /*1b30*/  IADD3 R187, R186, 0x100, RZ ;  /* 0x00000100babb7810 */ /* 0x000fc80007ffe0ff */
[----:B------:R0:W2:Y:S01]  /*1b40*/  LDG.E R198, [R184.64] ;  /* 0x00000004b8c67981 */ /* 0x0000a2000c1e1900 */
[----:B------:R-:W-:-:S04]  /*1b50*/  IMAD.WIDE.U32 R186, R187, R197, c[0x0][0x190] ;  /* 0x00006400bbba7625 */ /* 0x000fc800078e00c5 */
[----:B0-----:R-:W-:-:S04]  /*1b60*/  IMAD.WIDE.U32 R184, R195, R197, c[0x0][0x190] ;  /* 0x00006400c3b87625 */ /* 0x001fc800078e00c5 */
[----:B------:R-:W-:Y:S01]  /*1b70*/  IMAD.WIDE.U32 R194, R194, R197, c[0x0][0x190] ;  /* 0x00006400c2c27625 */ /* 0x000fe200078e00c5 */
[----:B------:R0:W2:Y:S04]  /*1b80*/  LDG.E R196, [R184.64] ;  /* 0x00000004b8c47981 */ /* 0x0000a8000c1e1900 */
[----:B0-----:R0:W2:Y:S04]  /*1b90*/  LDG.E R184, [R194.64] ;  /* 0x00000004c2b87981 */ /* 0x0010a8000c1e1900 */
[----:B------:R1:W3:Y:S01]  /*1ba0*/  LDG.E R185, [R186.64] ;  /* 0x00000004bab97981 */ /* 0x0002e2000c1e1900 */
[----:B0-----:R-:W-:-:S02]  /*1bb0*/  MOV R194, RZ ;  /* 0x000000ff00c27202 */ /* 0x001fc40000000f00 */
[----:B-1----:R-:W-:Y:S01]  /*1bc0*/  MOV R186, RZ ;  /* 0x000000ff00ba7202 */ /* 0x002fe20000000f00 */
[----:B--2---:R0:W-:Y:S04]  /*1bd0*/  STL [R1+0x14], R184 ;  /* 0x000014b801007387 */ /* 0x0041e80000100800 */
[----:B---3--:R0:W-:Y:S04]  /*1be0*/  STL [R1+0x18], R185 ;  /* 0x000018b901007387 */ /* 0x0081e80000100800 */
[----:B----4-:R0:W-:Y:S04]  /*1bf0*/  STL [R1+0x38], R240 ;  /* 0x000038f001007387 */ /* 0x0101e80000100800 */
[----:B------:R0:W-:Y:S04]  /*1c00*/  STL [R1+0x1c], R196 ;  /* 0x00001cc401007387 */ /* 0x0001e80000100800 */
[----:B------:R0:W-:Y:S04]  /*1c10*/  STL [R1+0x20], R198 ;  /* 0x000020c601007387 */ /* 0x0001e80000100800 */
[----:B------:R0:W-:Y:S04]  /*1c20*/  STL [R1+0x24], R220 ;  /* 0x000024dc01007387 */ /* 0x0001e80000100800 */
[----:B------:R0:W-:Y:S04]  /*1c30*/  STL [R1+0x34], R239 ;  /* 0x000034ef01007387 */ /* 0x0001e80000100800 */
[----:B------:R0:W-:Y:S04]  /*1c40*/  STL [R1+0x28], R236 ;  /* 0x000028ec01007387 */ /* 0x0001e80000100800 */
[----:B------:R0:W-:Y:S04]  /*1c50*/  STL [R1+0x2c], R237 ;  /* 0x00002ced01007387 */ /* 0x0001e80000100800 */
[----:B------:R0:W-:Y:S01]  /*1c60*/  STL [R1+0x30], R238 ;  /* 0x000030ee01007387 */ /* 0x0001e20000100800 */
[----:B------:R-:W-:Y:S05]  /*1c70*/  BRA `(.L_x_13302) ;  /* 0x0000208000007947 */ /* 0x000fea0003800000 */
.L_x_13301:
[----:B------:R-:W-:Y:S04]  /*1c80*/  STL [R1+0x210], R72 ;  /* 0x0002104801007387 */ /* 0x000fe80000100800 */
[----:B------:R-:W-:Y:S04]  /*1c90*/  STL [R1+0x20c], R71 ;  /* 0x00020c4701007387 */ /* 0x000fe80000100800 */
[----:B------:R1:W-:Y:S01]  /*1ca0*/  STL [R1+0x208], R70 ;  /* 0x0002084601007387 */ /* 0x0003e20000100800 */
[----:B------:R-:W-:-:S02]  /*1cb0*/  MOV R251, R196 ;  /* 0x000000c400fb7202 */ /* 0x000fc40000000f00 */
[----:B------:R-:W-:Y:S01]  /*1cc0*/  IADD3 R248, R194, -0x1, RZ ;  /* 0xffffffffc2f87810 */ /* 0x000fe20007ffe0ff */
[----:B------:R-:W2:Y:S01]  /*1cd0*/  S2R R220, SR_TID.X ;  /* 0x0000000000dc7919 */ /* 0x000ea20000002100 */
[----:B------:R-:W-:Y:S02]  /*1ce0*/  ISETP.NE.U32.AND P0, PT, RZ, c[0x0][0x218], PT ;  /* 0x00008600ff007a0c */ /* 0x000fe40003f05070 */
[----:B------:R-:W-:Y:S01]  /*1cf0*/  IADD3 R244, R2, 0x80, RZ ;  /* 0x0000008002f47810 */ /* 0x000fe20007ffe0ff */
[----:B------:R-:W-:Y:S01]  /*1d00*/  STL [R1+0x204], R69 ;  /* 0x0002044501007387 */ /* 0x000fe20000100800 */
[----:B-1----:R-:W-:Y:S02]  /*1d10*/  MOV R70, 0x10 ;  /* 0x0000001000467802 */ /* 0x002fe40000000f00 */
[----:B------:R-:W-:Y:S01]  /*1d20*/  ISETP.GE.AND P1, PT, R251, 0x1, PT ;  /* 0x00000001fb00780c */ /* 0x000fe20003f26270 */
[----:B------:R-:W-:Y:S01]  /*1d30*/  IMAD R248, R248, c[0x0][0x168], RZ ;  /* 0x00005a00f8f87a24 */ /* 0x000fe200078e02ff */
[----:B------:R-:W-:Y:S01]  /*1d40*/  ISETP.NE.AND.EX P0, PT, RZ, c[0x0][0x21c], PT, P0 ;  /* 0x00008700ff007a0c */ /* 0x000fe20003f05300 */
[C---:B------:R-:W-:Y:S01]  /*1d50*/  IMAD.WIDE.U32 R178, R2.reuse, R70, c[0x0][0x188] ;  /* 0x0000620002b27625 */ /* 0x040fe200078e0046 */
[----:B------:R-:W-:Y:S01]  /*1d60*/  IADD3 R245, R2, 0xa0, RZ ;  /* 0x000000a002f57810 */ /* 0x000fe20007ffe0ff */
[----:B------:R-:W-:Y:S04]  /*1d70*/  STL [R1+0x200], R68 ;  /* 0x0002004401007387 */ /* 0x000fe80000100800 */
[----:B------:R-:W3:Y:S01]  /*1d80*/  LDG.E.128 R180, [R178.64] ;  /* 0x00000004b2b47981 */ /* 0x000ee2000c1e1d00 */
[----:B------:R-:W-:-:S02]  /*1d90*/  SHF.R.S32.HI R3, RZ, 0x1f, R248 ;  /* 0x0000001fff037819 */ /* 0x000fc400000114f8 */
[----:B------:R-:W-:Y:S01]  /*1da0*/  IADD3 R247, R2, 0xe0, RZ ;  /* 0x000000e002f77810 */ /* 0x000fe20007ffe0ff */
[----:B------:R1:W4:Y:S01]  /*1db0*/  LDG.E R72, [R184.64] ;  /* 0x00000004b8487981 */ /* 0x000322000c1e1900 */
[----:B------:R-:W-:Y:S02]  /*1dc0*/  LEA.HI R248, R3, R248, RZ, 0x2 ;  /* 0x000000f803f87211 */ /* 0x000fe400078f10ff */
[----:B------:R-:W-:Y:S01]  /*1dd0*/  @P1 IADD3 R3, R251, -0x1, RZ ;  /* 0xfffffffffb031810 */ /* 0x000fe20007ffe0ff */
[----:B------:R0:W5:Y:S04]  /*1de0*/  @P0 LDG.E.128 R128, [R240.64] ;  /* 0x00000004f0800981 */ /* 0x000168000c1e1d00 */
[----:B------:R-:W-:Y:S01]  /*1df0*/  @P1 IMAD R3, R3, c[0x0][0x168], RZ ;  /* 0x00005a0003031a24 */ /* 0x000fe200078e02ff */
[----:B--2---:R-:W-:Y:S01]  /*1e00*/  LOP3.LUT R71, R220, 0x1f, RZ, 0xc0, !PT ;  /* 0x0000001fdc477812 */ /* 0x004fe200078ec0ff */
[CC--:B------:R-:W-:Y:S01]  /*1e10*/  IMAD.WIDE.U32 R188, R244.reuse, R70.reuse, c[0x0][0x188] ;  /* 0x00006200f4bc7625 */ /* 0x0c0fe200078e0046 */
[----:B------:R-:W-:Y:S03]  /*1e20*/  STL [R1+0x1fc], R67 ;  /* 0x0001fc4301007387 */ /* 0x000fe60000100800 */
[-C--:B0-----:R-:W-:Y:S01]  /*1e30*/  @P0 IMAD.WIDE.U32 R240, R244, R70.reuse, c[0x0][0x218] ;  /* 0x00008600f4f00625 */ /* 0x081fe200078e0046 */
[----:B------:R-:W-:Y:S01]  /*1e40*/  @P1 SHF.R.S32.HI R251, RZ, 0x1f, R3 ;  /* 0x0000001ffffb1819 */ /* 0x000fe20000011403 */
[----:B------:R-:W-:Y:S02]  /*1e50*/  STL [R1+0x1f8], R66 ;  /* 0x0001f84201007387 */ /* 0x000fe40000100800 */
[----:B------:R-:W-:Y:S01]  /*1e60*/  IMAD.WIDE.U32 R192, R245, R70, c[0x0][0x188] ;  /* 0x00006200f5c07625 */ /* 0x000fe200078e0046 */
[----:B------:R-:W-:Y:S01]  /*1e70*/  @P1 LEA.HI R251, R251, R3, RZ, 0x2 ;  /* 0x00000003fbfb1211 */ /* 0x000fe200078f10ff */
[----:B------:R0:W5:Y:S01]  /*1e80*/  @P0 LDG.E.128 R140, [R240.64] ;  /* 0x00000004f08c0981 */ /* 0x000162000c1e1d00 */
[----:B------:R-:W-:-:S02]  /*1e90*/  IADD3 R249, R2, 0x100, RZ ;  /* 0x0000010002f97810 */ /* 0x000fc40007ffe0ff */
[----:B------:R-:W-:Y:S01]  /*1ea0*/  MOV R3, RZ ;  /* 0x000000ff00037202 */ /* 0x000fe20000000f00 */
[----:B------:R-:W-:Y:S01]  /*1eb0*/  STL [R1+0x1f4], R65 ;  /* 0x0001f44101007387 */ /* 0x000fe20000100800 */
[----:B------:R-:W-:-:S03]  /*1ec0*/  @P1 LEA.HI.SX32 R3, R251, R71, 0x1e ;  /* 0x00000047fb031211 */ /* 0x000fc600078ff2ff */
[----:B------:R-:W-:Y:S01]  /*1ed0*/  STL [R1+0x1f0], R64 ;  /* 0x0001f04001007387 */ /* 0x000fe20000100800 */
[----:B0-----:R-:W-:-:S03]  /*1ee0*/  @P0 IMAD.WIDE.U32 R240, R245, R70, c[0x0][0x218] ;  /* 0x00008600f5f00625 */ /* 0x001fc600078e0046 */
[----:B------:R-:W-:Y:S01]  /*1ef0*/  STL [R1+0x1ec], R63 ;  /* 0x0001ec3f01007387 */ /* 0x000fe20000100800 */
[-C--:B------:R-:W-:Y:S01]  /*1f00*/  @P0 IMAD.WIDE.U32 R244, R247, R70.reuse, c[0x0][0x218] ;  /* 0x00008600f7f40625 */ /* 0x080fe200078e0046 */
[----:B------:R-:W-:Y:S02]  /*1f10*/  LEA.HI.SX32 R248, R248, R71, 0x1e ;  /* 0x00000047f8f87211 */ /* 0x000fe400078ff2ff */
[----:B------:R-:W-:Y:S01]  /*1f20*/  STL [R1+0x1e8], R62 ;  /* 0x0001e83e01007387 */ /* 0x000fe20000100800 */
[----:B------:R-:W-:Y:S01]  /*1f30*/  MOV R71, 0x4 ;  /* 0x0000000400477802 */ /* 0x000fe20000000f00 */
[CC--:B------:R-:W-:Y:S02]  /*1f40*/  IMAD.WIDE.U32 R204, R249.reuse, R70.reuse, c[0x0][0x188] ;  /* 0x00006200f9cc7625 */ /* 0x0c0fe400078e0046 */
[----:B------:R0:W5:Y:S04]  /*1f50*/  @P0 LDG.E.128 R152, [R244.64] ;  /* 0x00000004f4980981 */ /* 0x000168000c1e1d00 */
[----:B------:R-:W-:Y:S04]  /*1f60*/  STL [R1+0x1e4], R61 ;  /* 0x0001e43d01007387 */ /* 0x000fe80000100800 */
[----:B------:R-:W-:Y:S01]  /*1f70*/  STL [R1+0x1e0], R60 ;  /* 0x0001e03c01007387 */ /* 0x000fe20000100800 */
[----:B0-----:R-:W-:Y:S01]  /*1f80*/  @P0 IMAD.WIDE.U32 R244, R249, R70, c[0x0][0x218] ;  /* 0x00008600f9f40625 */ /* 0x001fe200078e0046 */
[----:B------:R-:W-:-:S02]  /*1f90*/  IADD3 R249, R3, 0x20, RZ ;  /* 0x0000002003f97810 */ /* 0x000fc40007ffe0ff */
[----:B------:R-:W-:Y:S04]  /*1fa0*/  STL [R1+0x1dc], R59 ;  /* 0x0001dc3b01007387 */ /* 0x000fe80000100800 */
[----:B------:R-:W-:Y:S04]  /*1fb0*/  STL [R1+0x1d8], R58 ;  /* 0x0001d83a01007387 */ /* 0x000fe80000100800 */
[----:B------:R-:W-:Y:S01]  /*1fc0*/  STL [R1+0x1d4], R57 ;  /* 0x0001d43901007387 */ /* 0x000fe20000100800 */
[----:B------:R-:W-:-:S03]  /*1fd0*/  IADD3 R250, R2, 0x120, RZ ;  /* 0x0000012002fa7810 */ /* 0x000fc60007ffe0ff */
[----:B------:R0:W-:Y:S01]  /*1fe0*/  STL [R1+0x1d0], R56 ;  /* 0x0001d03801007387 */ /* 0x0001e20000100800 */
[----:B------:R-:W-:Y:S01]  /*1ff0*/  IADD3 R246, R2, 0xc0, RZ ;  /* 0x000000c002f67810 */ /* 0x000fe20007ffe0ff */
[----:B------:R-:W-:Y:S02]  /*2000*/  IMAD.WIDE.U32 R208, R250, R70, c[0x0][0x188] ;  /* 0x00006200fad07625 */ /* 0x000fe400078e0046 */
[----:B------:R2:W5:Y:S04]  /*2010*/  @P0 LDG.E.128 R156, [R244.64] ;  /* 0x00000004f49c0981 */ /* 0x000568000c1e1d00 */
[----:B------:R1:W5:Y:S01]  /*2020*/  @P0 LDG.E.128 R144, [R240.64] ;  /* 0x00000004f0900981 */ /* 0x000362000c1e1d00 */
[----:B0-----:R-:W-:Y:S01]  /*2030*/  IMAD.WIDE.U32 R56, R249, R71, c[0x0][0x190] ;  /* 0x00006400f9387625 */ /* 0x001fe200078e0047 */
[----:B------:R-:W-:-:S02]  /*2040*/  IADD3 R216, R248, 0x20, RZ ;  /* 0x00000020f8d87810 */ /* 0x000fc40007ffe0ff */
[----:B------:R0:W5:Y:S01]  /*2050*/  @P0 LDG.E.128 R132, [R238.64] ;  /* 0x00000004ee840981 */ /* 0x000162000c1e1d00 */
[----:B--2---:R-:W-:-:S03]  /*2060*/  @P0 IMAD.WIDE.U32 R244, R250, R70, c[0x0][0x218] ;  /* 0x00008600faf40625 */ /* 0x004fc600078e0046 */
[----:B------:R2:W4:Y:S01]  /*2070*/  LDG.E R67, [R56.64] ;  /* 0x0000000438437981 */ /* 0x000522000c1e1900 */
[-C--:B-1----:R-:W-:Y:S01]  /*2080*/  @P0 IMAD.WIDE.U32 R240, R246, R70.reuse, c[0x0][0x218] ;  /* 0x00008600f6f00625 */ /* 0x082fe200078e0046 */
[C---:B------:R-:W-:Y:S02]  /*2090*/  IADD3 R249, R3.reuse, 0x40, RZ ;  /* 0x0000004003f97810 */ /* 0x040fe40007ffe0ff */
[----:B------:R1:W5:Y:S01]  /*20a0*/  @P0 LDG.E.128 R160, [R244.64] ;  /* 0x00000004f4a00981 */ /* 0x000362000c1e1d00 */
[C---:B------:R-:W-:Y:S01]  /*20b0*/  IMAD.WIDE.U32 R250, R3.reuse, R71, c[0x0][0x190] ;  /* 0x0000640003fa7625 */ /* 0x040fe200078e0047 */
[C---:B------:R-:W-:Y:S02]  /*20c0*/  IADD3 R220, R248.reuse, 0x40, RZ ;  /* 0x00000040f8dc7810 */ /* 0x040fe40007ffe0ff */
[----:B------:R0:W5:Y:S01]  /*20d0*/  @P0 LDG.E.128 R148, [R240.64] ;  /* 0x00000004f0940981 */ /* 0x000162000c1e1d00 */
[----:B--2---:R-:W-:Y:S01]  /*20e0*/  IADD3 R56, R3, 0x60, RZ ;  /* 0x0000006003387810 */ /* 0x004fe20007ffe0ff */
[----:B------:R-:W-:-:S02]  /*20f0*/  IMAD.WIDE.U32 R212, R248, R70, c[0x0][0x208] ;  /* 0x00008200f8d47625 */ /* 0x000fc400078e0046 */
[----:B------:R2:W4:Y:S02]  /*2100*/  LDG.E R69, [R250.64] ;  /* 0x00000004fa457981 */ /* 0x000524000c1e1900 */
[----:B------:R-:W-:Y:S01]  /*2110*/  IMAD.WIDE.U32 R58, R56, R71, c[0x0][0x190] ;  /* 0x00006400383a7625 */ /* 0x000fe200078e0047 */
[----:B------:R-:W-:Y:S01]  /*2120*/  IADD3 R56, R3, 0x80, RZ ;  /* 0x0000008003387810 */ /* 0x000fe20007ffe0ff */
[----:B------:R3:W-:Y:S01]  /*2130*/  STL [R1+0x1cc], R55 ;  /* 0x0001cc3701007387 */ /* 0x0007e20000100800 */
[C---:B------:R-:W-:Y:S02]  /*2140*/  IADD3 R224, R248.reuse, 0x60, RZ ;  /* 0x00000060f8e07810 */ /* 0x040fe40007ffe0ff */
[C---:B------:R-:W-:Y:S01]  /*2150*/  IADD3 R228, R248.reuse, 0x80, RZ ;  /* 0x00000080f8e47810 */ /* 0x040fe20007ffe0ff */
[----:B------:R2:W4:Y:S01]  /*2160*/  LDG.E R64, [R58.64] ;  /* 0x000000043a407981 */ /* 0x000522000c1e1900 */
[C---:B------:R-:W-:Y:S02]  /*2170*/  IADD3 R232, R248.reuse, 0xa0, RZ ;  /* 0x000000a0f8e87810 */ /* 0x040fe40007ffe0ff */
[C---:B0-----:R-:W-:Y:S01]  /*2180*/  IADD3 R238, R248.reuse, 0xc0, RZ ;  /* 0x000000c0f8ee7810 */ /* 0x041fe20007ffe0ff */
[----:B------:R0:W-:Y:S01]  /*2190*/  STL [R1+0x1c8], R54 ;  /* 0x0001c83601007387 */ /* 0x0001e20000100800 */
[----:B------:R-:W-:-:S02]  /*21a0*/  IADD3 R240, R248, 0xe0, RZ ;  /* 0x000000e0f8f07810 */ /* 0x000fc40007ffe0ff */
[C---:B-1----:R-:W-:Y:S01]  /*21b0*/  IADD3 R244, R248.reuse, 0x100, RZ ;  /* 0x00000100f8f47810 */ /* 0x042fe20007ffe0ff */
[----:B------:R1:W5:Y:S01]  /*21c0*/  @P0 LDG.E.128 R136, [R236.64] ;  /* 0x00000004ec880981 */ /* 0x000362000c1e1d00 */
[----:B--2---:R-:W-:Y:S01]  /*21d0*/  IADD3 R250, R248, 0x120, RZ ;  /* 0x00000120f8fa7810 */ /* 0x004fe20007ffe0ff */
[-C--:B------:R-:W-:Y:S02]  /*21e0*/  IMAD.WIDE.U32 R248, R249, R71.reuse, c[0x0][0x190] ;  /* 0x00006400f9f87625 */ /* 0x080fe400078e0047 */
[----:B------:R-:W2:Y:S02]  /*21f0*/  LDG.E.128 R188, [R188.64] ;  /* 0x00000004bcbc7981 */ /* 0x000ea4000c1e1d00 */
[----:B------:R-:W-:Y:S02]  /*2200*/  IMAD.WIDE.U32 R58, R56, R71, c[0x0][0x190] ;  /* 0x00006400383a7625 */ /* 0x000fe400078e0047 */
[----:B------:R0:W2:Y:S02]  /*2210*/  LDG.E R65, [R248.64] ;  /* 0x00000004f8417981 */ /* 0x0000a4000c1e1900 */
[----:B------:R-:W-:-:S02]  /*2220*/  IMAD.WIDE.U32 R176, R195, R70, c[0x0][0x188] ;  /* 0x00006200c3b07625 */ /* 0x000fc400078e0046 */
[----:B------:R-:W2:Y:S02]  /*2230*/  LDG.E.128 R204, [R204.64] ;  /* 0x00000004cccc7981 */ /* 0x000ea4000c1e1d00 */
[-C--:B------:R-:W-:Y:S02]  /*2240*/  IMAD.WIDE.U32 R196, R246, R70.reuse, c[0x0][0x188] ;  /* 0x00006200f6c47625 */ /* 0x080fe400078e0046 */
[----:B------:R-:W2:Y:S02]  /*2250*/  LDG.E.128 R208, [R208.64] ;  /* 0x00000004d0d07981 */ /* 0x000ea4000c1e1d00 */
[-C--:B------:R-:W-:Y:S02]  /*2260*/  IMAD.WIDE.U32 R200, R247, R70.reuse, c[0x0][0x188] ;  /* 0x00006200f7c87625 */ /* 0x080fe400078e0046 */
[----:B------:R0:W5:Y:S02]  /*2270*/  @P0 LDG.E.128 R124, [R242.64] ;  /* 0x00000004f27c0981 */ /* 0x000164000c1e1d00 */
[-C--:B------:R-:W-:Y:S01]  /*2280*/  IMAD.WIDE.U32 R216, R216, R70.reuse, c[0x0][0x208] ;  /* 0x00008200d8d87625 */ /* 0x080fe200078e0046 */
[----:B------:R-:W-:Y:S01]  /*2290*/  IADD3 R57, R3, 0xe0, RZ ;  /* 0x000000e003397810 */ /* 0x000fe20007ffe0ff */
[----:B------:R0:W-:Y:S02]  /*22a0*/  STL [R1+0x1c4], R53 ;  /* 0x0001c43501007387 */ /* 0x0001e40000100800 */
[----:B------:R-:W-:-:S02]  /*22b0*/  IMAD.WIDE.U32 R220, R220, R70, c[0x0][0x208] ;  /* 0x00008200dcdc7625 */ /* 0x000fc400078e0046 */
[----:B------:R-:W2:Y:S02]  /*22c0*/  LDG.E.128 R212, [R212.64] ;  /* 0x00000004d4d47981 */ /* 0x000ea4000c1e1d00 */
[----:B------:R-:W-:-:S04]  /*22d0*/  IMAD.WIDE.U32 R224, R224, R70, c[0x0][0x208] ;  /* 0x00008200e0e07625 */ /* 0x000fc800078e0046 */
[----:B------:R-:W-:-:S04]  /*22e0*/  IMAD.WIDE.U32 R228, R228, R70, c[0x0][0x208] ;  /* 0x00008200e4e47625 */ /* 0x000fc800078e0046 */
[----:B------:R-:W-:-:S04]  /*22f0*/  IMAD.WIDE.U32 R232, R232, R70, c[0x0][0x208] ;  /* 0x00008200e8e87625 */ /* 0x000fc800078e0046 */
[----:B-1----:R-:W-:-:S04]  /*2300*/  IMAD.WIDE.U32 R236, R238, R70, c[0x0][0x208] ;  /* 0x00008200eeec7625 */ /* 0x002fc800078e0046 */
[----:B------:R-:W-:-:S04]  /*2310*/  IMAD.WIDE.U32 R240, R240, R70, c[0x0][0x208] ;  /* 0x00008200f0f07625 */ /* 0x000fc800078e0046 */
[----:B------:R-:W-:-:S04]  /*2320*/  IMAD.WIDE.U32 R244, R244, R70, c[0x0][0x208] ;  /* 0x00008200f4f47625 */ /* 0x000fc800078e0046 */
[----:B------:R-:W-:Y:S01]  /*2330*/  IMAD.WIDE.U32 R250, R250, R70, c[0x0][0x208] ;  /* 0x00008200fafa7625 */ /* 0x000fe200078e0046 */
[----:B---3--:R-:W-:Y:S02]  /*2340*/  MOV R55, R180 ;  /* 0x000000b400377202 */ /* 0x008fe40000000f00 */
[----:B0-----:R-:W-:Y:S01]  /*2350*/  MOV R54, R181 ;  /* 0x000000b500367202 */ /* 0x001fe20000000f00 */
[-C--:B------:R-:W-:Y:S01]  /*2360*/  IMAD.WIDE.U32 R180, R187, R70.reuse, c[0x0][0x188] ;  /* 0x00006200bbb47625 */ /* 0x080fe200078e0046 */
[----:B------:R-:W-:Y:S01]  /*2370*/  IADD3 R56, R3, 0xa0, RZ ;  /* 0x000000a003387810 */ /* 0x000fe20007ffe0ff */
[----:B------:R0:W-:Y:S02]  /*2380*/  STL [R1+0x1c0], R52 ;  /* 0x0001c03401007387 */ /* 0x0001e40000100800 */
[----:B------:R-:W-:Y:S02]  /*2390*/  IMAD.WIDE.U32 R186, R186, R70, c[0x0][0x188] ;  /* 0x00006200baba7625 */ /* 0x000fe400078e0046 */
[----:B------:R1:W3:Y:S02]  /*23a0*/  LDG.E R70, [R58.64] ;  /* 0x000000043a467981 */ /* 0x0002e4000c1e1900 */
[----:B------:R-:W-:-:S02]  /*23b0*/  IMAD.WIDE.U32 R62, R57, R71, c[0x0][0x190] ;  /* 0x00006400393e7625 */ /* 0x000fc400078e0047 */
[----:B------:R-:W3:Y:S04]  /*23c0*/  LDG.E.128 R200, [R200.64] ;  /* 0x00000004c8c87981 */ /* 0x000ee8000c1e1d00 */
[----:B------:R0:W3:Y:S01]  /*23d0*/  LDG.E R62, [R62.64] ;  /* 0x000000043e3e7981 */ /* 0x0000e2000c1e1900 */
[----:B-1----:R-:W-:Y:S01]  /*23e0*/  IMAD.WIDE.U32 R58, R56, R71, c[0x0][0x190] ;  /* 0x00006400383a7625 */ /* 0x002fe200078e0047 */
[----:B------:R-:W-:Y:S02]  /*23f0*/  IADD3 R56, R3, 0xc0, RZ ;  /* 0x000000c003387810 */ /* 0x000fe40007ffe0ff */
[----:B------:R-:W3:Y:S04]  /*2400*/  LDG.E.128 R176, [R176.64] ;  /* 0x00000004b0b07981 */ /* 0x000ee8000c1e1d00 */
[----:B------:R1:W3:Y:S01]  /*2410*/  LDG.E R68, [R58.64] ;  /* 0x000000043a447981 */ /* 0x0002e2000c1e1900 */
[----:B------:R-:W-:-:S02]  /*2420*/  MOV R53, R182 ;  /* 0x000000b600357202 */ /* 0x000fc40000000f00 */
[----:B0-----:R-:W-:Y:S01]  /*2430*/  MOV R52, R183 ;  /* 0x000000b700347202 */ /* 0x001fe20000000f00 */
[----:B------:R-:W3:Y:S04]  /*2440*/  LDG.E.128 R184, [R186.64] ;  /* 0x00000004bab87981 */ /* 0x000ee8000c1e1d00 */
[----:B------:R-:W3:Y:S01]  /*2450*/  LDG.E.128 R180, [R180.64] ;  /* 0x00000004b4b47981 */ /* 0x000ee2000c1e1d00 */
[----:B-1----:R-:W-:Y:S01]  /*2460*/  IMAD.WIDE.U32 R58, R56, R71, c[0x0][0x190] ;  /* 0x00006400383a7625 */ /* 0x002fe200078e0047 */
[C---:B------:R-:W-:Y:S02]  /*2470*/  IADD3 R56, R3.reuse, 0x100, RZ ;  /* 0x0000010003387810 */ /* 0x040fe40007ffe0ff */
[----:B------:R-:W3:Y:S01]  /*2480*/  LDG.E.128 R192, [R192.64] ;  /* 0x00000004c0c07981 */ /* 0x000ee2000c1e1d00 */
[----:B------:R-:W-:-:S02]  /*2490*/  IADD3 R3, R3, 0x120, RZ ;  /* 0x0000012003037810 */ /* 0x000fc40007ffe0ff */
[-C--:B------:R-:W-:Y:S01]  /*24a0*/  IMAD.WIDE.U32 R60, R56, R71.reuse, c[0x0][0x190] ;  /* 0x00006400383c7625 */ /* 0x080fe200078e0047 */
[----:B------:R0:W3:Y:S04]  /*24b0*/  LDG.E R66, [R58.64] ;  /* 0x000000043a427981 */ /* 0x0000e8000c1e1900 */
[----:B------:R-:W3:Y:S04]  /*24c0*/  LDG.E.128 R196, [R196.64] ;  /* 0x00000004c4c47981 */ /* 0x000ee8000c1e1d00 */
[----:B------:R-:W3:Y:S01]  /*24d0*/  LDG.E R60, [R60.64] ;  /* 0x000000043c3c7981 */ /* 0x000ee2000c1e1900 */
[----:B0-----:R-:W-:-:S03]  /*24e0*/  IMAD.WIDE.U32 R58, R3, R71, c[0x0][0x190] ;  /* 0x00006400033a7625 */ /* 0x001fc600078e0047 */
[----:B------:R-:W3:Y:S04]  /*24f0*/  LDG.E.128 R216, [R216.64] ;  /* 0x00000004d8d87981 */ /* 0x000ee8000c1e1d00 */
[----:B------:R-:W3:Y:S04]  /*2500*/  LDG.E R57, [R58.64] ;  /* 0x000000043a397981 */ /* 0x000ee8000c1e1900 */
[----:B------:R-:W3:Y:S04]  /*2510*/  LDG.E.128 R220, [R220.64] ;  /* 0x00000004dcdc7981 */ /* 0x000ee8000c1e1d00 */
[----:B------:R-:W3:Y:S04]  /*2520*/  LDG.E.128 R228, [R228.64] ;  /* 0x00000004e4e47981 */ /* 0x000ee8000c1e1d00 */
[----:B------:R-:W3:Y:S04]  /*2530*/  LDG.E.128 R224, [R224.64] ;  /* 0x00000004e0e07981 */ /* 0x000ee8000c1e1d00 */
[----:B------:R-:W3:Y:S04]  /*2540*/  LDG.E.128 R232, [R232.64] ;  /* 0x00000004e8e87981 */ /* 0x000ee8000c1e1d00 */
[----:B------:R-:W3:Y:S04]  /*2550*/  LDG.E.128 R236, [R236.64] ;  /* 0x00000004ecec7981 */ /* 0x000ee8000c1e1d00 */
[----:B------:R-:W3:Y:S04]  /*2560*/  LDG.E.128 R240, [R240.64] ;  /* 0x00000004f0f07981 */ /* 0x000ee8000c1e1d00 */
[----:B------:R-:W3:Y:S04]  /*2570*/  LDG.E.128 R244, [R244.64] ;  /* 0x00000004f4f47981 */ /* 0x000ee8000c1e1d00 */
[----:B------:R-:W3:Y:S04]  /*2580*/  LDG.E.128 R248, [R250.64] ;  /* 0x00000004faf87981 */ /* 0x000ee8000c1e1d00 */
[----:B----4-:R-:W-:Y:S04]  /*2590*/  STL [R1+0x38], R69 ;  /* 0x0000384501007387 */ /* 0x010fe80000100800 */
[----:B------:R-:W-:Y:S04]  /*25a0*/  STL [R1+0x34], R67 ;  /* 0x0000344301007387 */ /* 0x000fe80000100800 */
[----:B--2---:R-:W-:Y:S04]  /*25b0*/  STL [R1+0x30], R65 ;  /* 0x0000304101007387 */ /* 0x004fe80000100800 */
[----:B------:R-:W-:Y:S04]  /*25c0*/  STL [R1+0x2c], R64 ;  /* 0x00002c4001007387 */ /* 0x000fe80000100800 */
[----:B---3--:R0:W-:Y:S04]  /*25d0*/  STL [R1+0x28], R70 ;  /* 0x0000284601007387 */ /* 0x0081e80000100800 */
[----:B0-----:R-:W2:Y:S01]  /*25e0*/  LDL R70, [R1+0x1bc] ;  /* 0x0001bc0001467983 */ /* 0x001ea20000100800 */
[----:B------:R-:W0:Y:S03]  /*25f0*/  LDC.U8 R56, c[0x0][0x1f0] ;  /* 0x00007c00ff387b82 */ /* 0x000e260000000000 */
[----:B------:R1:W-:Y:S04]  /*2600*/  STL [R1+0x24], R68 ;  /* 0x0000244401007387 */ /* 0x0003e80000100800 */
[----:B-1----:R-:W3:Y:S01]  /*2610*/  LDL R68, [R1+0x1b8] ;  /* 0x0001b80001447983 */ /* 0x002ee20000100800 */
[----:B0-----:R-:W-:-:S04]  /*2620*/  ISETP.NE.AND P0, PT, R56, RZ, PT ;  /* 0x000000ff3800720c */ /* 0x001fc80003f05270 */
[----:B------:R-:W-:Y:S01]  /*2630*/  FSEL R3, R72, RZ, !P0 ;  /* 0x000000ff48037208 */ /* 0x000fe20004000000 */
[----:B------:R0:W-:Y:S04]  /*2640*/  STL [R1+0x20], R66 ;  /* 0x0000204201007387 */ /* 0x0001e80000100800 */
[C---:B------:R-:W-:Y:S01]  /*2650*/  FADD.FTZ R69, -R3.reuse, R55 ;  /* 0x0000003703457221 */ /* 0x040fe20000010100 */
[----:B------:R-:W4:Y:S01]  /*2660*/  LDL R63, [R1+0x1b0] ;  /* 0x0001b000013f7983 */ /* 0x000f220000100800 */
[C---:B------:R-:W-:Y:S02]  /*2670*/  FADD.FTZ R67, -R3.reuse, R54 ;  /* 0x0000003603437221 */ /* 0x040fe40000010100 */
[C---:B------:R-:W-:Y:S02]  /*2680*/  FADD.FTZ R65, -R3.reuse, R53 ;  /* 0x0000003503417221 */ /* 0x040fe40000010100 */
[----:B------:R-:W-:Y:S01]  /*2690*/  FADD.FTZ R64, -R3, R52 ;  /* 0x0000003403407221 */ /* 0x000fe20000010100 */
[----:B0-----:R-:W4:Y:S01]  /*26a0*/  LDL R66, [R1+0x1b4] ;  /* 0x0001b40001427983 */ /* 0x001f220000100800 */
[----:B-----5:R-:W-:-:S02]  /*26b0*/  FMUL.FTZ R71, R0, R69 ;  /* 0x0000004500477220 */ /* 0x020fc40000410000 */
[C---:B------:R-:W-:Y:S01]  /*26c0*/  FMUL.FTZ R69, R0.reuse, R67 ;  /* 0x0000004300457220 */ /* 0x040fe20000410000 */
[----:B------:R0:W-:Y:S01]  /*26d0*/  STL [R1+0x1c], R62 ;  /* 0x00001c3e01007387 */ /* 0x0001e20000100800 */
[C---:B------:R-:W-:Y:S02]  /*26e0*/  FMUL.FTZ R67, R0.reuse, R65 ;  /* 0x0000004100437220 */ /* 0x040fe40000410000 */
[----:B------:R-:W-:Y:S01]  /*26f0*/  FMUL.FTZ R65, R0, R64 ;  /* 0x0000004000417220 */ /* 0x000fe20000410000 */
[----:B------:R1:W-:Y:S04]  /*2700*/  STL [R1+0x18], R60 ;  /* 0x0000183c01007387 */ /* 0x0003e80000100800 */
[----:B------:R0:W-:Y:S01]  /*2710*/  STL [R1+0x14], R57 ;  /* 0x0000143901007387 */ /* 0x0001e20000100800 */
[----:B------:R-:W-:-:S03]  /*2720*/  FADD.FTZ R61, -R3, R201 ;  /* 0x000000c9033d7221 */ /* 0x000fc60000010100 */
[----:B------:R-:W4:Y:S04]  /*2730*/  LDL R64, [R1+0x1ac] ;  /* 0x0001ac0001407983 */ /* 0x000f280000100800 */
[----:B------:R-:W-:Y:S04]  /*2740*/  STL [R1+0x40], R71 ;  /* 0x0000404701007387 */ /* 0x000fe80000100800 */
[----:B------:R-:W-:Y:S01]  /*2750*/  STL [R1+0x60], R69 ;  /* 0x0000604501007387 */ /* 0x000fe20000100800 */
[----:B------:R-:W-:-:S03]  /*2760*/  FADD.FTZ R176, -R3, R176 ;  /* 0x000000b003b07221 */ /* 0x000fc60000010100 */
[----:B------:R-:W-:Y:S01]  /*2770*/  STL [R1+0x5c], R67 ;  /* 0x00005c4301007387 */ /* 0x000fe20000100800 */
[----:B------:R-:W-:-:S03]  /*2780*/  FADD.FTZ R177, -R3, R177 ;  /* 0x000000b103b17221 */ /* 0x000fc60000010100 */
[----:B------:R-:W4:Y:S01]  /*2790*/  LDL R201, [R1+0x1a8] ;  /* 0x0001a80001c97983 */ /* 0x000f220000100800 */
[C---:B------:R-:W-:Y:S02]  /*27a0*/  FADD.FTZ R178, -R3.reuse, R178 ;  /* 0x000000b203b27221 */ /* 0x040fe40000010100 */
[C---:B------:R-:W-:Y:S01]  /*27b0*/  FADD.FTZ R179, -R3.reuse, R179 ;  /* 0x000000b303b37221 */ /* 0x040fe20000010100 */
[----:B------:R-:W-:Y:S01]  /*27c0*/  STL [R1+0x58], R65 ;  /* 0x0000584101007387 */ /* 0x000fe20000100800 */
        /* <DEDUP_REMOVED lines=20> */
[C---:B0-----:R-:W-:Y:S02]  /*2910*/  FADD.FTZ R62, -R3.reuse, R200 ;  /* 0x000000c8033e7221 */ /* 0x041fe40000010100 */
[----:B-1----:R-:W-:-:S02]  /*2920*/  FADD.FTZ R60, -R3, R202 ;  /* 0x000000ca033c7221 */ /* 0x002fc40000010100 */
        /* <DEDUP_REMOVED lines=9> */
[----:B--2---:R-:W-:-:S05]  /*29c0*/  FMUL.FTZ R72, R70, R212 ;  /* 0x000000d446487220 */ /* 0x004fca0000410000 */
[----:B------:R0:W-:Y:S04]  /*29d0*/  STL [R1+0x3c], R72 ;  /* 0x00003c4801007387 */ /* 0x0001e80000100800 */
[----:B------:R-:W2:Y:S01]  /*29e0*/  LDL R3, [R1+0x1a4] ;  /* 0x0001a40001037983 */ /* 0x000ea20000100800 */
[----:B------:R-:W-:-:S03]  /*29f0*/  FMUL.FTZ R202, R0, R177 ;  /* 0x000000b100ca7220 */ /* 0x000fc60000410000 */
[----:B------:R-:W2:Y:S01]  /*2a00*/  LDL R204, [R1+0x1a0] ;  /* 0x0001a00001cc7983 */ /* 0x000ea20000100800 */
[----:B---3--:R-:W-:Y:S02]  /*2a10*/  FMUL.FTZ R70, R68, R213 ;  /* 0x000000d544467220 */ /* 0x008fe40000410000 */
[----:B------:R-:W-:-:S03]  /*2a20*/  FMUL.FTZ R178, R0, R178 ;  /* 0x000000b200b27220 */ /* 0x000fc60000410000 */
[----:B------:R1:W-:Y:S01]  /*2a30*/  STL [R1+0x7c], R70 ;  /* 0x00007c4601007387 */ /* 0x0003e20000100800 */
[----:B------:R-:W-:-:S03]  /*2a40*/  FMUL.FTZ R200, R0, R179 ;  /* 0x000000b300c87220 */ /* 0x000fc60000410000 */
[----:B------:R-:W3:Y:S01]  /*2a50*/  LDL R210, [R1+0x19c] ;  /* 0x00019c0001d27983 */ /* 0x000ee20000100800 */
[----:B----4-:R-:W-:Y:S02]  /*2a60*/  FMUL.FTZ R68, R66, R214 ;  /* 0x000000d642447220 */ /* 0x010fe40000410000 */
[----:B------:R-:W-:Y:S02]  /*2a70*/  FMUL.FTZ R66, R63, R215 ;  /* 0x000000d73f427220 */ /* 0x000fe40000410000 */
[----:B------:R-:W-:Y:S01]  /*2a80*/  FMUL.FTZ R63, R0, R176 ;  /* 0x000000b0003f7220 */ /* 0x000fe20000410000 */
[----:B------:R4:W-:Y:S04]  /*2a90*/  STL [R1+0x78], R68 ;  /* 0x0000784401007387 */ /* 0x0009e80000100800 */
[----:B------:R0:W-:Y:S04]  /*2aa0*/  STL [R1+0x74], R66 ;  /* 0x0000744201007387 */ /* 0x0001e80000100800 */
[----:B------:R-:W-:Y:S01]  /*2ab0*/  STL [R1+0x50], R63 ;  /* 0x0000503f01007387 */ /* 0x000fe20000100800 */
[----:B------:R-:W-:-:S03]  /*2ac0*/  FMUL.FTZ R64, R64, R216 ;  /* 0x000000d840407220 */ /* 0x000fc60000410000 */
[----:B------:R-:W-:Y:S04]  /*2ad0*/  STL [R1+0x4c], R202 ;  /* 0x00004cca01007387 */ /* 0x000fe80000100800 */
[----:B------:R-:W-:Y:S04]  /*2ae0*/  STL [R1+0x48], R178 ;  /* 0x000048b201007387 */ /* 0x000fe80000100800 */
[----:B------:R-:W4:Y:S04]  /*2af0*/  LDL R209, [R1+0x198] ;  /* 0x0001980001d17983 */ /* 0x000f280000100800 */
[----:B------:R-:W-:Y:S01]  /*2b00*/  STL [R1+0x44], R200 ;  /* 0x000044c801007387 */ /* 0x000fe20000100800 */
[----:B------:R-:W-:-:S03]  /*2b10*/  FMUL.FTZ R211, R201, R217 ;  /* 0x000000d9c9d37220 */ /* 0x000fc60000410000 */
[----:B------:R0:W-:Y:S04]  /*2b20*/  STL [R1+0x70], R64 ;  /* 0x0000704001007387 */ /* 0x0001e80000100800 */
[----:B------:R-:W4:Y:S01]  /*2b30*/  LDL R176, [R1+0x194] ;  /* 0x0001940001b07983 */ /* 0x000f220000100800 */
[----:B--2---:R-:W-:-:S03]  /*2b40*/  FMUL.FTZ R201, R3, R218 ;  /* 0x000000da03c97220 */ /* 0x004fc60000410000 */
[----:B------:R-:W2:Y:S01]  /*2b50*/  LDL R3, [R1+0x190] ;  /* 0x0001900001037983 */ /* 0x000ea20000100800 */
[----:B------:R-:W-:Y:S02]  /*2b60*/  FMUL.FTZ R205, R0, R180 ;  /* 0x000000b400cd7220 */ /* 0x000fe40000410000 */
[----:B------:R-:W-:Y:S01]  /*2b70*/  FMUL.FTZ R177, R204, R219 ;  /* 0x000000dbccb17220 */ /* 0x000fe20000410000 */
[----:B------:R-:W-:Y:S01]  /*2b80*/  STL [R1+0x6c], R211 ;  /* 0x00006cd301007387 */ /* 0x000fe20000100800 */
[C---:B------:R-:W-:Y:S02]  /*2b90*/  FMUL.FTZ R204, R0.reuse, R181 ;  /* 0x000000b500cc7220 */ /* 0x040fe40000410000 */
[C---:B------:R-:W-:Y:S01]  /*2ba0*/  FMUL.FTZ R182, R0.reuse, R182 ;  /* 0x000000b600b67220 */ /* 0x040fe20000410000 */
[----:B------:R-:W2:Y:S01]  /*2bb0*/  LDL R208, [R1+0x18c] ;  /* 0x00018c0001d07983 */ /* 0x000ea20000100800 */
[----:B------:R-:W-:-:S03]  /*2bc0*/  FMUL.FTZ R179, R0, R183 ;  /* 0x000000b700b37220 */ /* 0x000fc60000410000 */
[----:B------:R-:W2:Y:S04]  /*2bd0*/  LDL R207, [R1+0x188] ;  /* 0x0001880001cf7983 */ /* 0x000ea80000100800 */
[----:B------:R-:W2:Y:S01]  /*2be0*/  LDL R206, [R1+0x184] ;  /* 0x0001840001ce7983 */ /* 0x000ea20000100800 */
[----:B---3--:R-:W-:-:S03]  /*2bf0*/  FMUL.FTZ R210, R210, R220 ;  /* 0x000000dcd2d27220 */ /* 0x008fc60000410000 */
[----:B------:R-:W-:Y:S04]  /*2c00*/  STL [R1+0x68], R201 ;  /* 0x000068c901007387 */ /* 0x000fe80000100800 */
[----:B------:R3:W-:Y:S04]  /*2c10*/  STL [R1+0x64], R177 ;  /* 0x000064b101007387 */ /* 0x0007e80000100800 */
[----:B------:R-:W-:Y:S01]  /*2c20*/  STL [R1+0xc], R205 ;  /* 0x00000ccd01007387 */ /* 0x000fe20000100800 */
[----:B------:R-:W-:-:S03]  /*2c30*/  FFMA.FTZ R14, R222, R182, R14 ;  /* 0x000000b6de0e7223 */ /* 0x000fc6000001000e */
[----:B------:R-:W-:Y:S01]  /*2c40*/  STL [R1+0x8], R204 ;  /* 0x000008cc01007387 */ /* 0x000fe20000100800 */
[----:B------:R-:W-:-:S03]  /*2c50*/  FADD.FTZ R122, R122, R222 ;  /* 0x000000de7a7a7221 */ /* 0x000fc60000010000 */
[----:B------:R0:W-:Y:S01]  /*2c60*/  STL [R1+0x4], R182 ;  /* 0x000004b601007387 */ /* 0x0001e20000100800 */
[----:B------:R-:W-:Y:S02]  /*2c70*/  FFMA.FTZ R15, R223, R179, R15 ;  /* 0x000000b3df0f7223 */ /* 0x000fe4000001000f */
[----:B------:R-:W-:Y:S01]  /*2c80*/  FADD.FTZ R123, R123, R223 ;  /* 0x000000df7b7b7221 */ /* 0x000fe20000010000 */
[----:B------:R-:W3:Y:S04]  /*2c90*/  LDL R183, [R1+0x180] ;  /* 0x0001800001b77983 */ /* 0x000ee80000100800 */
[----:B------:R0:W-:Y:S04]  /*2ca0*/  STL [R1], R179 ;  /* 0x000000b301007387 */ /* 0x0001e80000100800 */
[----:B------:R0:W-:Y:S04]  /*2cb0*/  STL [R1+0x54], R210 ;  /* 0x000054d201007387 */ /* 0x0001e80000100800 */
[----:B------:R-:W3:Y:S04]  /*2cc0*/  LDL R181, [R1+0x17c] ;  /* 0x00017c0001b57983 */ /* 0x000ee80000100800 */
[----:B------:R-:W3:Y:S01]  /*2cd0*/  LDL R180, [R1+0x178] ;  /* 0x0001780001b47983 */ /* 0x000ee20000100800 */
[----:B----4-:R-:W-:-:S03]  /*2ce0*/  FMUL.FTZ R222, R176, R222 ;  /* 0x000000deb0de7220 */ /* 0x010fc60000410000 */
[----:B------:R-:W4:Y:S01]  /*2cf0*/  LDL R176, [R1+0x174] ;  /* 0x0001740001b07983 */ /* 0x000f220000100800 */
[----:B--2---:R-:W-:-:S03]  /*2d00*/  FMUL.FTZ R223, R3, R223 ;  /* 0x000000df03df7220 */ /* 0x004fc60000410000 */
[----:B------:R-:W2:Y:S01]  /*2d10*/  LDL R3, [R1+0x170] ;  /* 0x0001700001037983 */ /* 0x000ea20000100800 */
[----:B------:R-:W-:Y:S02]  /*2d20*/  FFMA.FTZ R4, R212, R71, R4 ;  /* 0x00000047d4047223 */ /* 0x000fe40000010004 */
[----:B------:R-:W-:Y:S02]  /*2d30*/  FADD.FTZ R44, R44, R212 ;  /* 0x000000d42c2c7221 */ /* 0x000fe40000010000 */
[----:B------:R-:W-:Y:S02]  /*2d40*/  FFMA.FTZ R5, R213, R69, R5 ;  /* 0x00000045d5057223 */ /* 0x000fe40000010005 */
[----:B------:R-:W-:Y:S02]  /*2d50*/  FADD.FTZ R45, R45, R213 ;  /* 0x000000d52d2d7221 */ /* 0x000fe40000010000 */
[----:B------:R-:W-:Y:S02]  /*2d60*/  FFMA.FTZ R7, R215, R65, R7 ;  /* 0x00000041d7077223 */ /* 0x000fe40000010007 */
[----:B------:R-:W-:-:S02]  /*2d70*/  FADD.FTZ R47, R47, R215 ;  /* 0x000000d72f2f7221 */ /* 0x000fc40000010000 */
[C---:B------:R-:W-:Y:S02]  /*2d80*/  FMUL.FTZ R215, R0.reuse, R188 ;  /* 0x000000bc00d77220 */ /* 0x040fe40000410000 */
[C---:B------:R-:W-:Y:S02]  /*2d90*/  FMUL.FTZ R213, R0.reuse, R190 ;  /* 0x000000be00d57220 */ /* 0x040fe40000410000 */
        /* <DEDUP_REMOVED lines=13> */
[----:B------:R-:W2:Y:S01]  /*2e70*/  LDL R184, [R1+0x16c] ;  /* 0x00016c0001b87983 */ /* 0x000ea20000100800 */
[----:B------:R-:W-:Y:S02]  /*2e80*/  FFMA.FTZ R21, R229, R214, R21 ;  /* 0x000000d6e5157223 */ /* 0x000fe40000010015 */
[----:B------:R-:W-:Y:S02]  /*2e90*/  FADD.FTZ R113, R113, R229 ;  /* 0x000000e571717221 */ /* 0x000fe40000010000 */
[----:B---3--:R-:W-:-:S02]  /*2ea0*/  FMUL.FTZ R228, R181, R228 ;  /* 0x000000e4b5e47220 */ /* 0x008fc40000410000 */
[----:B------:R-:W3:Y:S01]  /*2eb0*/  LDL R181, [R1+0x168] ;  /* 0x0001680001b57983 */ /* 0x000ee20000100800 */
[----:B------:R-:W-:Y:S02]  /*2ec0*/  FMUL.FTZ R229, R180, R229 ;  /* 0x000000e5b4e57220 */ /* 0x000fe40000410000 */
[----:B----4-:R-:W-:Y:S02]  /*2ed0*/  FMUL.FTZ R230, R176, R230 ;  /* 0x000000e6b0e67220 */ /* 0x010fe40000410000 */
[----:B------:R-:W-:Y:S02]  /*2ee0*/  FFMA.FTZ R176, R71, R72, RZ ;  /* 0x0000004847b07223 */ /* 0x000fe400000100ff */
[----:B------:R-:W-:Y:S02]  /*2ef0*/  FFMA.FTZ R8, R216, R63, R8 ;  /* 0x0000003fd8087223 */ /* 0x000fe40000010008 */
[----:B------:R-:W-:Y:S02]  /*2f00*/  FADD.FTZ R48, R48, R216 ;  /* 0x000000d830307221 */ /* 0x000fe40000010000 */
[----:B------:R-:W-:-:S02]  /*2f10*/  FMUL.FTZ R216, R0, R187 ;  /* 0x000000bb00d87220 */ /* 0x000fc40000410000 */
[----:B------:R-:W-:Y:S02]  /*2f20*/  FFMA.FTZ R176, R69, R70, R176 ;  /* 0x0000004645b07223 */ /* 0x000fe400000100b0 */
[----:B------:R-:W-:Y:S02]  /*2f30*/  FFMA.FTZ R19, R227, R216, R19 ;  /* 0x000000d8e3137223 */ /* 0x000fe40000010013 */
[----:B------:R-:W-:Y:S02]  /*2f40*/  FADD.FTZ R119, R119, R227 ;  /* 0x000000e377777221 */ /* 0x000fe40000010000 */
[----:B------:R-:W-:Y:S02]  /*2f50*/  FMUL.FTZ R227, R183, R227 ;  /* 0x000000e3b7e37220 */ /* 0x000fe40000410000 */
[----:B--2---:R-:W-:Y:S02]  /*2f60*/  FMUL.FTZ R231, R3, R231 ;  /* 0x000000e703e77220 */ /* 0x004fe40000410000 */
[----:B------:R-:W-:-:S02]  /*2f70*/  FADD.FTZ R3, RZ, R72 ;  /* 0x00000048ff037221 */ /* 0x000fc40000010000 */
[----:B0-----:R0:W5:Y:S04]  /*2f80*/  LDL.LU R72, [R1+0x210] ;  /* 0x0002100001487983 */ /* 0x0011680000300800 */
[----:B------:R0:W5:Y:S04]  /*2f90*/  LDL.LU R71, [R1+0x20c] ;  /* 0x00020c0001477983 */ /* 0x0001680000300800 */
[----:B------:R-:W2:Y:S01]  /*2fa0*/  LDL R180, [R1+0x164] ;  /* 0x0001640001b47983 */ /* 0x000ea20000100800 */
[----:B------:R-:W-:-:S03]  /*2fb0*/  FADD.FTZ R3, R3, R70 ;  /* 0x0000004603037221 */ /* 0x000fc60000010000 */
[----:B-1----:R0:W5:Y:S04]  /*2fc0*/  LDL.LU R70, [R1+0x208] ;  /* 0x0002080001467983 */ /* 0x0021680000300800 */
[----:B------:R0:W5:Y:S04]  /*2fd0*/  LDL.LU R69, [R1+0x204] ;  /* 0x0002040001457983 */ /* 0x0001680000300800 */
[----:B------:R-:W4:Y:S01]  /*2fe0*/  LDL R183, [R1+0x160] ;  /* 0x0001600001b77983 */ /* 0x000f220000100800 */
[----:B------:R-:W-:Y:S02]  /*2ff0*/  FADD.FTZ R3, R3, R68 ;  /* 0x0000004403037221 */ /* 0x000fe40000010000 */
[----:B------:R-:W-:-:S02]  /*3000*/  FFMA.FTZ R176, R67, R68, R176 ;  /* 0x0000004443b07223 */ /* 0x000fc400000100b0 */
[----:B------:R-:W-:Y:S01]  /*3010*/  FFMA.FTZ R10, R218, R178, R10 ;  /* 0x000000b2da0a7223 */ /* 0x000fe2000001000a */
[----:B------:R0:W5:Y:S01]  /*3020*/  LDL.LU R68, [R1+0x200] ;  /* 0x0002000001447983 */ /* 0x0001620000300800 */
[----:B------:R-:W-:Y:S02]  /*3030*/  FADD.FTZ R50, R50, R218 ;  /* 0x000000da32327221 */ /* 0x000fe40000010000 */
[----:B------:R-:W-:Y:S01]  /*3040*/  FADD.FTZ R3, R3, R66 ;  /* 0x0000004203037221 */ /* 0x000fe20000010000 */
[----:B------:R0:W5:Y:S01]  /*3050*/  LDL.LU R67, [R1+0x1fc] ;  /* 0x0001fc0001437983 */ /* 0x0001620000300800 */
        /* <DEDUP_REMOVED lines=9> */
[----:B------:R-:W-:Y:S02]  /*30f0*/  FMUL.FTZ R225, R207, R225 ;  /* 0x000000e1cfe17220 */ /* 0x000fe40000410000 */
[----:B------:R-:W-:Y:S01]  /*3100*/  FMUL.FTZ R207, R0, R194 ;  /* 0x000000c200cf7220 */ /* 0x000fe20000410000 */
[----:B------:R0:W5:Y:S01]  /*3110*/  LDL.LU R63, [R1+0x1ec] ;  /* 0x0001ec00013f7983 */ /* 0x0001620000300800 */
[----:B------:R-:W-:-:S02]  /*3120*/  FFMA.FTZ R16, R224, R219, R16 ;  /* 0x000000dbe0107223 */ /* 0x000fc40000010010 */
[----:B------:R-:W-:Y:S02]  /*3130*/  FADD.FTZ R116, R116, R224 ;  /* 0x000000e074747221 */ /* 0x000fe40000010000 */
[----:B------:R-:W-:Y:S02]  /*3140*/  FADD.FTZ R3, R3, R211 ;  /* 0x000000d303037221 */ /* 0x000fe40000010000 */
[----:B------:R-:W-:Y:S02]  /*3150*/  FFMA.FTZ R176, R202, R211, R176 ;  /* 0x000000d3cab07223 */ /* 0x000fe400000100b0 */
[----:B------:R-:W-:Y:S02]  /*3160*/  FMUL.FTZ R224, R208, R224 ;  /* 0x000000e0d0e07220 */ /* 0x000fe40000410000 */
[----:B------:R-:W-:Y:S02]  /*3170*/  FMUL.FTZ R208, R0, R193 ;  /* 0x000000c100d07220 */ /* 0x000fe40000410000 */
[----:B------:R-:W-:-:S02]  /*3180*/  FFMA.FTZ R26, R234, R207, R26 ;  /* 0x000000cfea1a7223 */ /* 0x000fc4000001001a */
[----:B------:R-:W-:Y:S02]  /*3190*/  FADD.FTZ R110, R110, R234 ;  /* 0x000000ea6e6e7221 */ /* 0x000fe40000010000 */
[----:B------:R-:W-:Y:S02]  /*31a0*/  FADD.FTZ R3, R3, R201 ;  /* 0x000000c903037221 */ /* 0x000fe40000010000 */
[----:B------:R-:W-:Y:S02]  /*31b0*/  FFMA.FTZ R176, R178, R201, R176 ;  /* 0x000000c9b2b07223 */ /* 0x000fe400000100b0 */
[----:B------:R-:W-:Y:S01]  /*31c0*/  FFMA.FTZ R25, R233, R208, R25 ;  /* 0x000000d0e9197223 */ /* 0x000fe20000010019 */
[----:B------:R-:W4:Y:S01]  /*31d0*/  LDL R178, [R1+0x154] ;  /* 0x0001540001b27983 */ /* 0x000f220000100800 */
[----:B------:R-:W-:Y:S02]  /*31e0*/  FADD.FTZ R109, R109, R233 ;  /* 0x000000e96d6d7221 */ /* 0x000fe40000010000 */
[----:B---3--:R-:W-:-:S02]  /*31f0*/  FMUL.FTZ R233, R181, R233 ;  /* 0x000000e9b5e97220 */ /* 0x008fc40000410000 */
[----:B------:R-:W-:Y:S01]  /*3200*/  FFMA.FTZ R9, R217, R202, R9 ;  /* 0x000000cad9097223 */ /* 0x000fe20000010009 */
[----:B------:R-:W3:Y:S01]  /*3210*/  LDL R181, [R1+0x15c] ;  /* 0x00015c0001b57983 */ /* 0x000ee20000100800 */
[----:B------:R-:W-:Y:S02]  /*3220*/  FADD.FTZ R49, R49, R217 ;  /* 0x000000d931317221 */ /* 0x000fe40000010000 */
[----:B------:R-:W-:Y:S02]  /*3230*/  FADD.FTZ R3, R3, R177 ;  /* 0x000000b103037221 */ /* 0x000fe40000010000 */
[----:B------:R-:W-:Y:S02]  /*3240*/  FFMA.FTZ R176, R200, R177, R176 ;  /* 0x000000b1c8b07223 */ /* 0x000fe400000100b0 */
[----:B------:R-:W-:Y:S01]  /*3250*/  FMUL.FTZ R217, R0, R186 ;  /* 0x000000ba00d97220 */ /* 0x000fe20000410000 */
[----:B------:R-:W3:Y:S01]  /*3260*/  LDL R177, [R1+0x150] ;  /* 0x0001500001b17983 */ /* 0x000ee20000100800 */
[----:B------:R-:W-:-:S02]  /*3270*/  FFMA.FTZ R13, R221, R204, R13 ;  /* 0x000000ccdd0d7223 */ /* 0x000fc4000001000d */
[----:B------:R-:W-:Y:S02]  /*3280*/  FADD.FTZ R121, R121, R221 ;  /* 0x000000dd79797221 */ /* 0x000fe40000010000 */
[----:B------:R-:W-:Y:S02]  /*3290*/  FMUL.FTZ R221, R209, R221 ;  /* 0x000000ddd1dd7220 */ /* 0x000fe40000410000 */
[----:B------:R-:W-:Y:S02]  /*32a0*/  FFMA.FTZ R18, R226, R217, R18 ;  /* 0x000000d9e2127223 */ /* 0x000fe40000010012 */
[----:B------:R-:W-:Y:S02]  /*32b0*/  FADD.FTZ R118, R118, R226 ;  /* 0x000000e276767221 */ /* 0x000fe40000010000 */
[----:B------:R-:W-:Y:S02]  /*32c0*/  FFMA.FTZ R176, R205, R210, R176 ;  /* 0x000000d2cdb07223 */ /* 0x000fe400000100b0 */
[----:B------:R-:W-:-:S02]  /*32d0*/  FMUL.FTZ R226, R206, R226 ;  /* 0x000000e2cee27220 */ /* 0x000fc40000410000 */
[C---:B------:R-:W-:Y:S02]  /*32e0*/  FMUL.FTZ R209, R0.reuse, R192 ;  /* 0x000000c000d17220 */ /* 0x040fe40000410000 */
[----:B------:R-:W-:Y:S02]  /*32f0*/  FMUL.FTZ R206, R0, R195 ;  /* 0x000000c300ce7220 */ /* 0x000fe40000410000 */
[----:B------:R-:W-:Y:S02]  /*3300*/  FFMA.FTZ R176, R204, R221, R176 ;  /* 0x000000ddccb07223 */ /* 0x000fe400000100b0 */
[----:B------:R-:W-:Y:S02]  /*3310*/  FFMA.FTZ R24, R232, R209, R24 ;  /* 0x000000d1e8187223 */ /* 0x000fe40000010018 */
[----:B------:R-:W-:Y:S02]  /*3320*/  FADD.FTZ R108, R108, R232 ;  /* 0x000000e86c6c7221 */ /* 0x000fe40000010000 */
[----:B------:R-:W-:-:S02]  /*3330*/  FMUL.FTZ R232, R184, R232 ;  /* 0x000000e8b8e87220 */ /* 0x000fc40000410000 */
[----:B------:R-:W-:Y:S01]  /*3340*/  FFMA.FTZ R27, R235, R206, R27 ;  /* 0x000000ceeb1b7223 */ /* 0x000fe2000001001b */
[----:B------:R-:W3:Y:S01]  /*3350*/  LDL R184, [R1+0x14c] ;  /* 0x00014c0001b87983 */ /* 0x000ee20000100800 */
[----:B------:R-:W-:Y:S02]  /*3360*/  FADD.FTZ R111, R111, R235 ;  /* 0x000000eb6f6f7221 */ /* 0x000fe40000010000 */
[----:B------:R-:W-:Y:S02]  /*3370*/  FFMA.FTZ R176, R182, R222, R176 ;  /* 0x000000deb6b07223 */ /* 0x000fe400000100b0 */
[----:B------:R-:W3:Y:S01]  /*3380*/  LDL R182, [R1+0x144] ;  /* 0x0001440001b67983 */ /* 0x000ee20000100800 */
[----:B--2---:R-:W-:-:S03]  /*3390*/  FMUL.FTZ R234, R180, R234 ;  /* 0x000000eab4ea7220 */ /* 0x004fc60000410000 */
[----:B------:R-:W2:Y:S01]  /*33a0*/  LDL R180, [R1+0x158] ;  /* 0x0001580001b47983 */ /* 0x000ea20000100800 */
[----:B----4-:R-:W-:-:S03]  /*33b0*/  FMUL.FTZ R235, R183, R235 ;  /* 0x000000ebb7eb7220 */ /* 0x010fc60000410000 */
[----:B------:R-:W4:Y:S01]  /*33c0*/  LDL R183, [R1+0x148] ;  /* 0x0001480001b77983 */ /* 0x000f220000100800 */
[----:B------:R-:W-:-:S04]  /*33d0*/  FADD.FTZ R3, R3, R210 ;  /* 0x000000d203037221 */ /* 0x000fc80000010000 */
[----:B------:R-:W-:-:S04]  /*33e0*/  FADD.FTZ R3, R3, R221 ;  /* 0x000000dd03037221 */ /* 0x000fc80000010000 */
[----:B------:R-:W-:-:S04]  /*33f0*/  FADD.FTZ R3, R3, R222 ;  /* 0x000000de03037221 */ /* 0x000fc80000010000 */
[----:B------:R-:W-:Y:S02]  /*3400*/  FADD.FTZ R3, R3, R223 ;  /* 0x000000df03037221 */ /* 0x000fe40000010000 */
[----:B------:R-:W-:Y:S02]  /*3410*/  FFMA.FTZ R176, R179, R223, R176 ;  /* 0x000000dfb3b07223 */ /* 0x000fe400000100b0 */
[----:B------:R-:W-:-:S04]  /*3420*/  FADD.FTZ R179, R3, R224 ;  /* 0x000000e003b37221 */ /* 0x000fc80000010000 */
[----:B------:R-:W-:-:S04]  /*3430*/  FADD.FTZ R179, R179, R225 ;  /* 0x000000e1b3b37221 */ /* 0x000fc80000010000 */
[----:B------:R-:W-:-:S04]  /*3440*/  FADD.FTZ R179, R179, R226 ;  /* 0x000000e2b3b37221 */ /* 0x000fc80000010000 */
[----:B------:R-:W-:Y:S02]  /*3450*/  FADD.FTZ R179, R179, R227 ;  /* 0x000000e3b3b37221 */ /* 0x000fe40000010000 */
[----:B------:R-:W-:Y:S02]  /*3460*/  FMUL.FTZ R3, R0, R62 ;  /* 0x0000003e00037220 */ /* 0x000fe40000410000 */
[----:B------:R-:W-:Y:S01]  /*3470*/  FADD.FTZ R179, R179, R228 ;  /* 0x000000e4b3b37221 */ /* 0x000fe20000010000 */
[----:B------:R0:W5:Y:S03]  /*3480*/  LDL.LU R62, [R1+0x1e8] ;  /* 0x0001e800013e7983 */ /* 0x0001660000300800 */
[----:B------:R-:W-:-:S04]  /*3490*/  FADD.FTZ R179, R179, R229 ;  /* 0x000000e5b3b37221 */ /* 0x000fc80000010000 */
[----:B------:R-:W-:Y:S02]  /*34a0*/  FADD.FTZ R179, R179, R230 ;  /* 0x000000e6b3b37221 */ /* 0x000fe40000010000 */
[----:B------:R-:W-:Y:S02]  /*34b0*/  FFMA.FTZ R12, R220, R205, R12 ;  /* 0x000000cddc0c7223 */ /* 0x000fe4000001000c */
[----:B---3--:R-:W-:Y:S02]  /*34c0*/  FMUL.FTZ R211, R181, R236 ;  /* 0x000000ecb5d37220 */ /* 0x008fe40000410000 */
[----:B------:R-:W-:Y:S02]  /*34d0*/  FMUL.FTZ R204, R177, R239 ;  /* 0x000000efb1cc7220 */ /* 0x000fe40000410000 */
[----:B------:R-:W-:Y:S02]  /*34e0*/  FMUL.FTZ R177, R0, R60 ;  /* 0x0000003c00b17220 */ /* 0x000fe40000410000 */
[----:B------:R-:W-:-:S02]  /*34f0*/  FADD.FTZ R179, R179, R231 ;  /* 0x000000e7b3b37221 */ /* 0x000fc40000010000 */
[----:B------:R-:W-:Y:S02]  /*3500*/  FMUL.FTZ R205, R178, R238 ;  /* 0x000000eeb2cd7220 */ /* 0x000fe40000410000 */
[----:B------:R-:W-:Y:S02]  /*3510*/  FMUL.FTZ R178, R0, R203 ;  /* 0x000000cb00b27220 */ /* 0x000fe40000410000 */
[----:B------:R-:W-:Y:S02]  /*3520*/  FMUL.FTZ R203, R184, R240 ;  /* 0x000000f0b8cb7220 */ /* 0x000fe40000410000 */
[----:B------:R-:W-:Y:S02]  /*3530*/  FADD.FTZ R184, R179, R232 ;  /* 0x000000e8b3b87221 */ /* 0x000fe40000010000 */
[----:B------:R-:W-:Y:S02]  /*3540*/  FMUL.FTZ R179, R182, R242 ;  /* 0x000000f2b6b37220 */ /* 0x000fe40000410000 */
[----:B------:R-:W-:-:S02]  /*3550*/  FMUL.FTZ R182, R0, R58 ;  /* 0x0000003a00b67220 */ /* 0x000fc40000410000 */
[----:B--2---:R-:W-:Y:S02]  /*3560*/  FMUL.FTZ R210, R180, R237 ;  /* 0x000000edb4d27220 */ /* 0x004fe40000410000 */
[----:B------:R-:W-:Y:S02]  /*3570*/  FFMA.FTZ R180, R219, R224, R176 ;  /* 0x000000e0dbb47223 */ /* 0x000fe400000100b0 */
[----:B------:R-:W-:Y:S02]  /*3580*/  FMUL.FTZ R176, R0, R61 ;  /* 0x0000003d00b07220 */ /* 0x000fe40000410000 */
[----:B------:R0:W5:Y:S04]  /*3590*/  LDL.LU R61, [R1+0x1e4] ;  /* 0x0001e400013d7983 */ /* 0x0001680000300800 */
[----:B------:R-:W2:Y:S04]  /*35a0*/  LDL R181, [R1+0x140] ;  /* 0x0001400001b57983 */ /* 0x000ea80000100800 */
[----:B------:R0:W5:Y:S04]  /*35b0*/  LDL.LU R60, [R1+0x1e0] ;  /* 0x0001e000013c7983 */ /* 0x0001680000300800 */
[----:B------:R-:W3:Y:S01]  /*35c0*/  LDL R186, [R1+0x138] ;  /* 0x0001380001ba7983 */ /* 0x000ee20000100800 */
[----:B----4-:R-:W-:-:S02]  /*35d0*/  FMUL.FTZ R193, R183, R241 ;  /* 0x000000f1b7c17220 */ /* 0x010fc40000410000 */
[----:B------:R-:W-:Y:S01]  /*35e0*/  FMUL.FTZ R183, R0, R59 ;  /* 0x0000003b00b77220 */ /* 0x000fe20000410000 */
[----:B------:R-:W4:Y:S04]  /*35f0*/  LDL R190, [R1+0x13c] ;  /* 0x00013c0001be7983 */ /* 0x000f280000100800 */
[----:B------:R-:W4:Y:S04]  /*3600*/  LDL R189, [R1+0x134] ;  /* 0x0001340001bd7983 */ /* 0x000f280000100800 */
[----:B------:R0:W5:Y:S04]  /*3610*/  LDL.LU R59, [R1+0x1dc] ;  /* 0x0001dc00013b7983 */ /* 0x0001680000300800 */
[----:B------:R0:W5:Y:S04]  /*3620*/  LDL.LU R58, [R1+0x1d8] ;  /* 0x0001d800013a7983 */ /* 0x0001680000300800 */
[----:B------:R-:W4:Y:S01]  /*3630*/  LDL R187, [R1+0x130] ;  /* 0x0001300001bb7983 */ /* 0x000f220000100800 */
[----:B------:R-:W-:-:S04]  /*3640*/  FFMA.FTZ R180, R218, R225, R180 ;  /* 0x000000e1dab47223 */ /* 0x000fc800000100b4 */
[----:B------:R-:W-:-:S04]  /*3650*/  FFMA.FTZ R180, R217, R226, R180 ;  /* 0x000000e2d9b47223 */ /* 0x000fc800000100b4 */
[----:B------:R-:W-:-:S04]  /*3660*/  FFMA.FTZ R180, R216, R227, R180 ;  /* 0x000000e3d8b47223 */ /* 0x000fc800000100b4 */
[----:B------:R-:W-:-:S04]  /*3670*/  FFMA.FTZ R180, R215, R228, R180 ;  /* 0x000000e4d7b47223 */ /* 0x000fc800000100b4 */
[----:B------:R-:W-:-:S04]  /*3680*/  FFMA.FTZ R180, R214, R229, R180 ;  /* 0x000000e5d6b47223 */ /* 0x000fc800000100b4 */
[----:B------:R-:W-:-:S04]  /*3690*/  FFMA.FTZ R180, R213, R230, R180 ;  /* 0x000000e6d5b47223 */ /* 0x000fc800000100b4 */
[----:B------:R-:W-:Y:S02]  /*36a0*/  FFMA.FTZ R180, R212, R231, R180 ;  /* 0x000000e7d4b47223 */ /* 0x000fe400000100b4 */
        /* <DEDUP_REMOVED lines=8> */
[----:B------:R-:W-:Y:S02]  /*3730*/  FMUL.FTZ R192, R0, R55 ;  /* 0x0000003700c07220 */ /* 0x000fe40000410000 */
[----:B------:R-:W-:Y:S02]  /*3740*/  FADD.FTZ R98, R98, R246 ;  /* 0x000000f662627221 */ /* 0x000fe40000010000 */
[----:B------:R-:W-:-:S02]  /*3750*/  FMUL.FTZ R191, R0, R54 ;  /* 0x0000003600bf7220 */ /* 0x000fc40000410000 */
[----:B--2---:R-:W-:Y:S02]  /*3760*/  FMUL.FTZ R188, R181, R243 ;  /* 0x000000f3b5bc7220 */ /* 0x004fe40000410000 */
[----:B------:R-:W-:Y:S02]  /*3770*/  FMUL.FTZ R181, R0, R57 ;  /* 0x0000003900b57220 */ /* 0x000fe40000410000 */
[----:B------:R0:W5:Y:S04]  /*3780*/  LDL.LU R57, [R1+0x1d4] ;  /* 0x0001d40001397983 */ /* 0x0001680000300800 */
[----:B------:R0:W5:Y:S01]  /*3790*/  LDL.LU R56, [R1+0x1d0] ;  /* 0x0001d00001387983 */ /* 0x0001620000300800 */
[----:B---3--:R-:W-:-:S03]  /*37a0*/  FMUL.FTZ R245, R186, R245 ;  /* 0x000000f5baf57220 */ /* 0x008fc60000410000 */
[----:B------:R-:W2:Y:S04]  /*37b0*/  LDL R195, [R1+0x12c] ;  /* 0x00012c0001c37983 */ /* 0x000ea80000100800 */
[----:B------:R-:W3:Y:S04]  /*37c0*/  LDL R186, [R1+0x128] ;  /* 0x0001280001ba7983 */ /* 0x000ee80000100800 */
[----:B------:R-:W3:Y:S01]  /*37d0*/  LDL R194, [R1+0x124] ;  /* 0x0001240001c27983 */ /* 0x000ee20000100800 */
[----:B----4-:R-:W-:Y:S02]  /*37e0*/  FMUL.FTZ R244, R190, R244 ;  /* 0x000000f4bef47220 */ /* 0x010fe40000410000 */
[----:B------:R-:W-:-:S02]  /*37f0*/  FMUL.FTZ R247, R187, R247 ;  /* 0x000000f7bbf77220 */ /* 0x000fc40000410000 */
[----:B------:R-:W4:Y:S01]  /*3800*/  LDL R187, [R1+0x120] ;  /* 0x0001200001bb7983 */ /* 0x000f220000100800 */
[----:B------:R-:W-:Y:S02]  /*3810*/  FFMA.FTZ R38, R246, R181, R38 ;  /* 0x000000b5f6267223 */ /* 0x000fe40000010026 */
[----:B------:R-:W-:Y:S01]  /*3820*/  FMUL.FTZ R246, R189, R246 ;  /* 0x000000f6bdf67220 */ /* 0x000fe20000410000 */
[----:B------:R0:W5:Y:S01]  /*3830*/  LDL.LU R55, [R1+0x1cc] ;  /* 0x0001cc0001377983 */ /* 0x0001620000300800 */
[C---:B------:R-:W-:Y:S02]  /*3840*/  FMUL.FTZ R190, R0.reuse, R53 ;  /* 0x0000003500be7220 */ /* 0x040fe40000410000 */
[----:B------:R-:W-:Y:S01]  /*3850*/  FMUL.FTZ R189, R0, R52 ;  /* 0x0000003400bd7220 */ /* 0x000fe20000410000 */
[----:B------:R0:W5:Y:S04]  /*3860*/  LDL.LU R54, [R1+0x1c8] ;  /* 0x0001c80001367983 */ /* 0x0001680000300800 */
[----:B------:R0:W5:Y:S04]  /*3870*/  LDL.LU R53, [R1+0x1c4] ;  /* 0x0001c40001357983 */ /* 0x0001680000300800 */
[----:B------:R0:W5:Y:S01]  /*3880*/  LDL.LU R52, [R1+0x1c0] ;  /* 0x0001c00001347983 */ /* 0x0001620000300800 */
        /* <DEDUP_REMOVED lines=58> */
[----:B--2---:R-:W-:Y:S02]  /*3c30*/  FMUL.FTZ R248, R195, R248 ;  /* 0x000000f8c3f87220 */ /* 0x004fe40000410000 */
[----:B---3--:R-:W-:Y:S02]  /*3c40*/  FMUL.FTZ R249, R186, R249 ;  /* 0x000000f9baf97220 */ /* 0x008fe40000410000 */
[----:B------:R-:W-:-:S02]  /*3c50*/  FFMA.FTZ R186, R180, R247, R185 ;  /* 0x000000f7b4ba7223 */ /* 0x000fc400000100b9 */
[----:B------:R-:W-:Y:S02]  /*3c60*/  FADD.FTZ R185, R184, R248 ;  /* 0x000000f8b8b97221 */ /* 0x000fe40000010000 */
[----:B------:R-:W-:Y:S02]  /*3c70*/  FFMA.FTZ R184, R192, R248, R186 ;  /* 0x000000f8c0b87223 */ /* 0x000fe400000100ba */
[----:B------:R-:W-:Y:S02]  /*3c80*/  FMUL.FTZ R250, R194, R250 ;  /* 0x000000fac2fa7220 */ /* 0x000fe40000410000 */
[----:B------:R-:W-:Y:S02]  /*3c90*/  FADD.FTZ R185, R185, R249 ;  /* 0x000000f9b9b97221 */ /* 0x000fe40000010000 */
[----:B------:R-:W-:Y:S02]  /*3ca0*/  FFMA.FTZ R184, R191, R249, R184 ;  /* 0x000000f9bfb87223 */ /* 0x000fe400000100b8 */
[----:B----4-:R-:W-:-:S02]  /*3cb0*/  FMUL.FTZ R251, R187, R251 ;  /* 0x000000fbbbfb7220 */ /* 0x010fc40000410000 */
[----:B------:R-:W-:Y:S02]  /*3cc0*/  FADD.FTZ R185, R185, R250 ;  /* 0x000000fab9b97221 */ /* 0x000fe40000010000 */
[----:B------:R-:W-:Y:S02]  /*3cd0*/  FFMA.FTZ R184, R190, R250, R184 ;  /* 0x000000fabeb87223 */ /* 0x000fe400000100b8 */
[----:B------:R-:W-:Y:S02]  /*3ce0*/  FADD.FTZ R194, R185, R251 ;  /* 0x000000fbb9c27221 */ /* 0x000fe40000010000 */
[----:B------:R-:W-:Y:S02]  /*3cf0*/  FFMA.FTZ R186, R189, R251, R184 ;  /* 0x000000fbbdba7223 */ /* 0x000fe400000100b8 */
.L_x_13302:
[----:B0-----:R-:W-:Y:S05]  /*3d00*/  BSYNC B1 ;  /* 0x0000000000017941 */ /* 0x001fea0003800000 */
.L_x_13300:
[----:B------:R-:W-:Y:S05]  /*3d10*/  BRA.DIV ~URZ, `(.L_x_13303) ;  /* 0x000061e27f007947 */ /* 0x000fea000b800000 */
[----:B------:R0:W1:Y:S02]  /*3d20*/  SHFL.BFLY PT, R195, R194, 0x1, 0x1f ;  /* 0x0c201f00c2c37f89 */ /* 0x00006400000e0000 */
.L_x_13484:
        /* <DEDUP_REMOVED lines=18> */
.L_x_13485:
[----:B--2---:R-:W2:Y:S01]  /*3e50*/  LDL.LU R184, [R1+0x10] ;  /* 0x0000100001b87983 */ /* 0x004ea20000300800 */
[----:B------:R-:W-:Y:S01]  /*3e60*/  FADD.FTZ R195, R195, R194 ;  /* 0x000000c2c3c37221 */ /* 0x000fe20000010000 */
[----:B-1----:R-:W-:Y:S02]  /*3e70*/  HFMA2.MMA R194, -RZ, RZ, 0, 0 ;  /* 0x00000000ffc27435 */ /* 0x002fe400000001ff */
[----:B------:R-:W1:Y:S01]  /*3e80*/  S2R R196, SR_TID.X ;  /* 0x0000000000c47919 */ /* 0x000e620000002100 */
[----:B------:R-:W-:Y:S01]  /*3e90*/  @!P6 ISETP.NE.U32.AND P2, PT, RZ, c[0x0][0x218], PT ;  /* 0x00008600ff00ea0c */ /* 0x000fe20003f45070 */
[----:B------:R-:W-:Y:S01]  /*3ea0*/  FMUL.FTZ R198, R195, c[0x0][0x1e0] ;  /* 0x00007800c3c67a20 */ /* 0x000fe20000410000 */
[----:B------:R-:W-:Y:S01]  /*3eb0*/  @!P6 ISETP.NE.U32.AND P0, PT, RZ, c[0x0][0x218], PT ;  /* 0x00008600ff00ea0c */ /* 0x000fe20003f05070 */
[----:B0-----:R-:W-:Y:S01]  /*3ec0*/  FADD.FTZ R187, R187, R186 ;  /* 0x000000babbbb7221 */ /* 0x001fe20000010000 */
[----:B------:R-:W-:Y:S01]  /*3ed0*/  @!P6 ISETP.NE.U32.AND P1, PT, RZ, c[0x0][0x218], PT ;  /* 0x00008600ff00ea0c */ /* 0x000fe20003f25070 */
[----:B------:R-:W-:Y:S01]  /*3ee0*/  BSSY B1, `(.L_x_13305) ;  /* 0x000001e000017945 */ /* 0x000fe20003800000 */
[----:B------:R-:W-:-:S02]  /*3ef0*/  @!P6 ISETP.NE.U32.AND P3, PT, RZ, c[0x0][0x218], PT ;  /* 0x00008600ff00ea0c */ /* 0x000fc40003f65070 */
[----:B------:R-:W-:Y:S01]  /*3f00*/  @!P6 ISETP.NE.AND.EX P2, PT, RZ, c[0x0][0x21c], PT, P2 ;  /* 0x00008700ff00ea0c */ /* 0x000fe20003f45320 */
[----:B------:R-:W-:Y:S01]  /*3f10*/  FMUL.FTZ R195, R187, c[0x0][0x1e0] ;  /* 0x00007800bbc37a20 */ /* 0x000fe20000410000 */
[----:B------:R-:W-:Y:S02]  /*3f20*/  @!P6 ISETP.NE.AND.EX P0, PT, RZ, c[0x0][0x21c], PT, P0 ;  /* 0x00008700ff00ea0c */ /* 0x000fe40003f05300 */
[----:B------:R-:W-:Y:S02]  /*3f30*/  @!P6 ISETP.NE.AND.EX P1, PT, RZ, c[0x0][0x21c], PT, P1 ;  /* 0x00008700ff00ea0c */ /* 0x000fe40003f25310 */
[----:B------:R-:W-:Y:S02]  /*3f40*/  @!P6 ISETP.NE.AND.EX P3, PT, RZ, c[0x0][0x21c], PT, P3 ;  /* 0x00008700ff00ea0c */ /* 0x000fe40003f65330 */
[----:B--2---:R-:W-:-:S13]  /*3f50*/  ISETP.GE.AND P5, PT, R184, 0x1, PT ;  /* 0x00000001b800780c */ /* 0x004fda0003fa6270 */
[----:B------:R-:W-:-:S05]  /*3f60*/  @P5 IADD3 R184, R184, -0x1, RZ ;  /* 0xffffffffb8b85810 */ /* 0x000fca0007ffe0ff */
[----:B------:R-:W-:-:S05]  /*3f70*/  @P5 IMAD R184, R184, c[0x0][0x168], RZ ;  /* 0x00005a00b8b85a24 */ /* 0x000fca00078e02ff */
[----:B------:R-:W-:-:S04]  /*3f80*/  @P5 SHF.R.S32.HI R185, RZ, 0x1f, R184 ;  /* 0x0000001fffb95819 */ /* 0x000fc800000114b8 */
[----:B------:R-:W-:Y:S02]  /*3f90*/  @P5 LEA.HI R184, R185, R184, RZ, 0x2 ;  /* 0x000000b8b9b85211 */ /* 0x000fe400078f10ff */
[----:B-1----:R-:W-:Y:S02]  /*3fa0*/  @P5 LOP3.LUT R185, R196, 0x1f, RZ, 0xc0, !PT ;  /* 0x0000001fc4b95812 */ /* 0x002fe400078ec0ff */
[----:B------:R-:W0:Y:S02]  /*3fb0*/  LDC.U8 R196, c[0x0][0x1f0] ;  /* 0x00007c00ffc47b82 */ /* 0x000e240000000000 */
[----:B------:R-:W-:Y:S02]  /*3fc0*/  @P5 LEA.HI.SX32 R194, R184, R185, 0x1e ;  /* 0x000000b9b8c25211 */ /* 0x000fe400078ff2ff */
[----:B------:R-:W-:-:S05]  /*3fd0*/  @P5 MOV R184, 0x10 ;  /* 0x0000001000b85802 */ /* 0x000fca0000000f00 */
[----:B------:R-:W-:-:S05]  /*3fe0*/  @P5 IMAD.WIDE.U32 R184, R194, R184, c[0x0][0x170] ;  /* 0x00005c00c2b85625 */ /* 0x000fca00078e00b8 */
[----:B------:R1:W5:Y:S01]  /*3ff0*/  @P5 LDG.E.128 R164, [R184.64] ;  /* 0x00000004b8a45981 */ /* 0x000362000c1e1d00 */
[----:B0-----:R-:W-:Y:S02]  /*4000*/  ISETP.NE.AND P4, PT, R196, RZ, PT ;  /* 0x000000ffc400720c */ /* 0x001fe40003f85270 */
[----:B-1---5:R-:W-:Y:S02]  /*4010*/  @!P6 FSEL R184, R124, RZ, P2 ;  /* 0x000000ff7cb8e208 */ /* 0x022fe40001000000 */
[----:B------:R-:W-:Y:S01]  /*4020*/  FSEL R198, R198, RZ, !P4 ;  /* 0x000000ffc6c67208 */ /* 0x000fe20006000000 */
        /* <DEDUP_REMOVED lines=9> */
.L_x_13306:
[----:B------:R-:W-:Y:S05]  /*40c0*/  BSYNC B1 ;  /* 0x0000000000017941 */ /* 0x000fea0003800000 */
.L_x_13305:
[----:B------:R-:W-:Y:S01]  /*40d0*/  BSSY B1, `(.L_x_13307) ;  /* 0x000000c000017945 */ /* 0x000fe20003800000 */
[----:B------:R-:W-:Y:S05]  /*40e0*/  @!P5 BRA `(.L_x_13308) ;  /* 0x000000a00000d947 */ /* 0x000fea0003800000 */
[----:B------:R-:W2:Y:S04]  /*40f0*/  LDL R187, [R1+0x38] ;  /* 0x0000380001bb7983 */ /* 0x000ea80000100800 */
[----:B------:R-:W3:Y:S01]  /*4100*/  LDL R186, [R1+0x11c] ;  /* 0x00011c0001ba7983 */ /* 0x000ee20000100800 */
[----:B------:R-:W-:-:S04]  /*4110*/  FMUL.FTZ R185, R184, c[0x0][0x1ec] ;  /* 0x00007b00b8b97a20 */ /* 0x000fc80000410000 */
[----:B------:R-:W-:-:S04]  /*4120*/  FMUL.FTZ R185, R185, c[0x0][0x1e8] ;  /* 0x00007a00b9b97a20 */ /* 0x000fc80000410000 */
[----:B------:R-:W-:Y:S01]  /*4130*/  FMUL.FTZ R168, R164, R185 ;  /* 0x000000b9a4a87220 */ /* 0x000fe20000410000 */
[----:B--2---:R-:W-:-:S04]  /*4140*/  LOP3.LUT P2, RZ, R187, 0xff, RZ, 0xc0, !PT ;  /* 0x000000ffbbff7812 */ /* 0x004fc8000784c0ff */
[----:B------:R-:W-:-:S05]  /*4150*/  FSEL R168, R168, RZ, P2 ;  /* 0x000000ffa8a87208 */ /* 0x000fca0001000000 */
[----:B------:R-:W-:Y:S01]  /*4160*/  FADD.FTZ R88, R88, R168 ;  /* 0x000000a858587221 */ /* 0x000fe20000010000 */
[----:B------:R-:W-:-:S06]  /*4170*/  HFMA2.MMA R168, -RZ, RZ, 0, 0 ;  /* 0x00000000ffa87435 */ /* 0x000fcc00000001ff */
[----:B---3--:R-:W-:Y:S02]  /*4180*/  @P2 FMUL.FTZ R168, R186, R185 ;  /* 0x000000b9baa82220 */ /* 0x008fe40000410000 */
.L_x_13308:
[----:B------:R-:W-:Y:S05]  /*4190*/  BSYNC B1 ;  /* 0x0000000000017941 */ /* 0x000fea0003800000 */
.L_x_13307:
        /* <DEDUP_REMOVED lines=11> */
.L_x_13310:
[----:B------:R-:W-:Y:S05]  /*4250*/  BSYNC B1 ;  /* 0x0000000000017941 */ /* 0x000fea0003800000 */
.L_x_13309:
        /* <DEDUP_REMOVED lines=10> */
[----:B------:R-:W-:-:S03]  /*4300*/  MOV R169, RZ ;  /* 0x000000ff00a97202 */ /* 0x000fc60000000f00 */
[----:B---3--:R-:W-:Y:S02]  /*4310*/  @P0 FMUL.FTZ R169, R187, R186 ;  /* 0x000000babba90220 */ /* 0x008fe40000410000 */
.L_x_13312:
[----:B------:R-:W-:Y:S05]  /*4320*/  BSYNC B1 ;  /* 0x0000000000017941 */ /* 0x000fea0003800000 */
.L_x_13311:
        /* <DEDUP_REMOVED lines=11> */
.L_x_13314:
[----:B------:R-:W-:Y:S05]  /*43e0*/  BSYNC B1 ;  /* 0x0000000000017941 */ /* 0x000fea0003800000 */
.L_x_13313:
        /* <DEDUP_REMOVED lines=12> */
.L_x_13316:
[----:B------:R-:W-:Y:S05]  /*44b0*/  BSYNC B1 ;  /* 0x0000000000017941 */ /* 0x000fea0003800000 */
.L_x_13315:
        /* <DEDUP_REMOVED lines=11> */
.L_x_13318:
[----:B------:R-:W-:Y:S05]  /*4570*/  BSYNC B1 ;  /* 0x0000000000017941 */ /* 0x000fea0003800000 */
.L_x_13317:
[----:B------:R-:W-:Y:S01]  /*4580*/  BSSY B1, `(.L_x_13319) ;  /* 0x000000c000017945 */ /* 0x000fe20003800000 */
[----:B------:R-:W-:Y:S05]  /*4590*/  @!P5 BRA `(.L_x_13320) ;  /* 0x000000a00000d947 */ /* 0x000fea0003800000 */
[----:B------:R-:W2:Y:S04]  /*45a0*/  LDL.LU R196, [R1+0x38] ;  /* 0x0000380001c47983 */ /* 0x000ea80000300800 */
[----:B------:R-:W3:Y:S01]  /*45b0*/  LDL R197, [R1+0x110] ;  /* 0x0001100001c57983 */ /* 0x000ee20000100800 */
[----:B--2---:R-:W-:Y:S01]  /*45c0*/  LOP3.LUT P0, RZ, R196, 0xff000000, RZ, 0xc0, !PT ;  /* 0xff000000c4ff7812 */ /* 0x004fe2000780c0ff */
[----:B------:R-:W-:-:S04]  /*45d0*/  FMUL.FTZ R196, R187, c[0x0][0x1ec] ;  /* 0x00007b00bbc47a20 */ /* 0x000fc80000410000 */
[----:B------:R-:W-:-:S04]  /*45e0*/  FMUL.FTZ R196, R196, c[0x0][0x1e8] ;  /* 0x00007a00c4c47a20 */ /* 0x000fc80000410000 */
[----:B------:R-:W-:-:S05]  /*45f0*/  FMUL.FTZ R171, R167, R196 ;  /* 0x000000c4a7ab7220 */ /* 0x000fca0000410000 */
[----:B------:R-:W-:-:S05]  /*4600*/  FSEL R171, R171, RZ, P0 ;  /* 0x000000ffabab7208 */ /* 0x000fca0000000000 */
[----:B------:R-:W-:Y:S01]  /*4610*/  FADD.FTZ R91, R91, R171 ;  /* 0x000000ab5b5b7221 */ /* 0x000fe20000010000 */
[----:B------:R-:W-:Y:S01]  /*4620*/  MOV R171, RZ ;  /* 0x000000ff00ab7202 */ /* 0x000fe20000000f00 */
[----:B---3--:R-:W-:Y:S02]  /*4630*/  @P0 FMUL.FTZ R171, R197, R196 ;  /* 0x000000c4c5ab0220 */ /* 0x008fe40000410000 */
.L_x_13320:
[----:B------:R-:W-:Y:S05]  /*4640*/  BSYNC B1 ;  /* 0x0000000000017941 */ /* 0x000fea0003800000 */
.L_x_13319:
[----:B------:R-:W-:Y:S01]  /*4650*/  ISETP.NE.U32.AND P1, PT, RZ, c[0x0][0x258], PT ;  /* 0x00009600ff007a0c */ /* 0x000fe20003f25070 */
[----:B------:R-:W-:Y:S01]  /*4660*/  BSSY B1, `(.L_x_13321) ;  /* 0x0000017000017945 */ /* 0x000fe20003800000 */
[----:B------:R-:W-:Y:S02]  /*4670*/  ISETP.NE.U32.AND P0, PT, RZ, c[0x0][0x258], PT ;  /* 0x00009600ff007a0c */ /* 0x000fe40003f05070 */
[----:B------:R-:W-:Y:S02]  /*4680*/  ISETP.NE.AND.EX P1, PT, RZ, c[0x0][0x25c], PT, P1 ;  /* 0x00009700ff007a0c */ /* 0x000fe40003f25310 */
[----:B------:R-:W-:Y:S02]  /*4690*/  ISETP.NE.AND.EX P0, PT, RZ, c[0x0][0x25c], PT, P0 ;  /* 0x00009700ff007a0c */ /* 0x000fe40003f05300 */
[----:B------:R-:W-:-:S02]  /*46a0*/  @!P6 ISETP.NE.U32.AND P3, PT, RZ, c[0x0][0x218], PT ;  /* 0x00008600ff00ea0c */ /* 0x000fc40003f65070 */
[----:B------:R-:W-:Y:S02]  /*46b0*/  SEL R184, R184, R172, P0 ;  /* 0x000000acb8b87207 */ /* 0x000fe40000000000 */
[----:B------:R-:W-:Y:S02]  /*46c0*/  SEL R185, R185, R173, P0 ;  /* 0x000000adb9b97207 */ /* 0x000fe40000000000 */
[----:B------:R-:W-:Y:S02]  /*46d0*/  SEL R186, R186, R174, P0 ;  /* 0x000000aebaba7207 */ /* 0x000fe40000000000 */
[----:B------:R-:W-:Y:S02]  /*46e0*/  SEL R187, R187, R175, P0 ;  /* 0x000000afbbbb7207 */ /* 0x000fe40000000000 */
[----:B------:R-:W-:Y:S02]  /*46f0*/  @P1 MOV R196, 0x10 ;  /* 0x0000001000c41802 */ /* 0x000fe40000000f00 */
[----:B------:R-:W-:-:S02]  /*4700*/  @!P6 ISETP.NE.U32.AND P4, PT, RZ, c[0x0][0x218], PT ;  /* 0x00008600ff00ea0c */ /* 0x000fc40003f85070 */
[----:B------:R-:W-:Y:S01]  /*4710*/  @!P6 ISETP.NE.U32.AND P2, PT, RZ, c[0x0][0x218], PT ;  /* 0x00008600ff00ea0c */ /* 0x000fe20003f45070 */
[----:B------:R-:W-:Y:S01]  /*4720*/  @P1 IMAD.WIDE.U32 R196, R2, R196, c[0x0][0x258] ;  /* 0x0000960002c41625 */ /* 0x000fe200078e00c4 */
[----:B------:R-:W-:-:S04]  /*4730*/  @!P6 ISETP.NE.AND.EX P3, PT, RZ, c[0x0][0x21c], PT, P3 ;  /* 0x00008700ff00ea0c */ /* 0x000fc80003f65330 */
[----:B------:R0:W-:Y:S02]  /*4740*/  @P1 STG.E.128 [R196.64], R184 ;  /* 0x000000b8c4001986 */ /* 0x0001e4000c101d04 */
[----:B0-----:R-:W-:-:S05]  /*4750*/  @P5 MOV R184, 0x10 ;  /* 0x0000001000b85802 */ /* 0x001fca0000000f00 */
[----:B------:R-:W-:-:S05]  /*4760*/  @P5 IMAD.WIDE.U32 R184, R194, R184, c[0x0][0x248] ;  /* 0x00009200c2b85625 */ /* 0x000fca00078e00b8 */
[----:B------:R0:W-:Y:S01]  /*4770*/  @P5 STG.E.128 [R184.64], R168 ;  /* 0x000000a8b8005986 */ /* 0x0001e2000c101d04 */
[----:B------:R-:W-:Y:S05]  /*4780*/  @!P5 BRA `(.L_x_13322) ;  /* 0x000000400000d947 */ /* 0x000fea0003800000 */
[----:B------:R-:W-:Y:S01]  /*4790*/  HFMA2.MMA R165, -RZ, RZ, 0, 9.5367431640625e-07 ;  /* 0x00000010ffa57435 */ /* 0x000fe200000001ff */
[----:B------:R-:W-:-:S09]  /*47a0*/  IADD3 R164, R194, 0x20, RZ ;  /* 0x00000020c2a47810 */ /* 0x000fd20007ffe0ff */
[----:B------:R-:W-:-:S06]  /*47b0*/  IMAD.WIDE.U32 R164, R164, R165, c[0x0][0x170] ;  /* 0x00005c00a4a47625 */ /* 0x000fcc00078e00a5 */
[----:B------:R-:W5:Y:S02]  /*47c0*/  LDG.E.128 R164, [R164.64] ;  /* 0x00000004a4a47981 */ /* 0x000f64000c1e1d00 */
.L_x_13322:
[----:B------:R-:W-:Y:S05]  /*47d0*/  BSYNC B1 ;  /* 0x0000000000017941 */ /* 0x000fea0003800000 */
.L_x_13321:
[----:B------:R-:W-:Y:S01]  /*47e0*/  BSSY B1, `(.L_x_13323) ;  /* 0x000000b000017945 */ /* 0x000fe20003800000 */
[----:B0-----:R-:W-:Y:S01]  /*47f0*/  @!P6 FSEL R184, R128, RZ, P3 ;  /* 0x000000ff80b8e208 */ /* 0x001fe20001800000 */
        /* <DEDUP_REMOVED lines=9> */
.L_x_13324:
[----:B------:R-:W-:Y:S05]  /*4890*/  BSYNC B1 ;  /* 0x0000000000017941 */ /* 0x000fea0003800000 */
.L_x_13323:
[----:B------:R-:W-:Y:S01]  /*48a0*/  BSSY B1, `(.L_x_13325) ;  /* 0x000000c000017945 */ /* 0x000fe20003800000 */
[----:B------:R-:W-:Y:S05]  /*48b0*/  @!P5 BRA `(.L_x_13326) ;  /* 0x000000a00000d947 */ /* 0x000fea0003800000 */
[----:B------:R-:W2:Y:S04]  /*48c0*/  LDL R187, [R1+0x34] ;  /* 0x0000340001bb7983 */ /* 0x000ea80000100800 */
[----:B------:R-:W3:Y:S01]  /*48d0*/  LDL R186, [R1+0x10c] ;  /* 0x00010c0001ba7983 */ /* 0x000ee20000100800 */
[----:B------:R-:W-:-:S04]  /*48e0*/  FMUL.FTZ R185, R184, c[0x0][0x1ec] ;  /* 0x00007b00b8b97a20 */ /* 0x000fc80000410000 */
[----:B------:R-:W-:-:S04]  /*48f0*/  FMUL.FTZ R185, R185, c[0x0][0x1e8] ;  /* 0x00007a00b9b97a20 */ /* 0x000fc80000410000 */
[----:B-----5:R-:W-:Y:S01]  /*4900*/  FMUL.FTZ R168, R164, R185 ;  /* 0x000000b9a4a87220 */ /* 0x020fe20000410000 */
[----:B--2---:R-:W-:-:S04]  /*4910*/  LOP3.LUT P3, RZ, R187, 0xff, RZ, 0xc0, !PT ;  /* 0x000000ffbbff7812 */ /* 0x004fc8000786c0ff */
[----:B------:R-:W-:-:S05]  /*4920*/  FSEL R168, R168, RZ, P3 ;  /* 0x000000ffa8a87208 */ /* 0x000fca0001800000 */
[----:B------:R-:W-:Y:S01]  /*4930*/  FADD.FTZ R84, R84, R168 ;  /* 0x000000a854547221 */ /* 0x000fe20000010000 */
[----:B------:R-:W-:-:S03]  /*4940*/  MOV R168, RZ ;  /* 0x000000ff00a87202 */ /* 0x000fc60000000f00 */
[----:B---3--:R-:W-:Y:S02]  /*4950*/  @P3 FMUL.FTZ R168, R186, R185 ;  /* 0x000000b9baa83220 */ /* 0x008fe40000410000 */
.L_x_13326:
[----:B------:R-:W-:Y:S05]  /*4960*/  BSYNC B1 ;  /* 0x0000000000017941 */ /* 0x000fea0003800000 */
.L_x_13325:
[----:B------:R-:W-:Y:S01]  /*4970*/  @!P6 ISETP.NE.U32.AND P3, PT, RZ, c[0x0][0x218], PT ;  /* 0x00008600ff00ea0c */ /* 0x000fe20003f65070 */
[----:B------:R-:W-:Y:S01]  /*4980*/  BSSY B1, `(.L_x_13327) ;  /* 0x000000e000017945 */ /* 0x000fe20003800000 */
[----:B------:R-:W-:Y:S02]  /*4990*/  @!P6 ISETP.NE.AND.EX P4, PT, RZ, c[0x0][0x21c], PT, P4 ;  /* 0x00008700ff00ea0c */ /* 0x000fe40003f85340 */
[----:B------:R-:W-:Y:S02]  /*49a0*/  @!P6 ISETP.NE.AND.EX P3, PT, RZ, c[0x0][0x21c], PT, P3 ;  /* 0x00008700ff00ea0c */ /* 0x000fe40003f65330 */
[----:B------:R-:W-:Y:S02]  /*49b0*/  @!P6 ISETP.NE.AND.EX P2, PT, RZ, c[0x0][0x21c], PT, P2 ;  /* 0x00008700ff00ea0c */ /* 0x000fe40003f45320 */
        /* <DEDUP_REMOVED lines=10> */
.L_x_13328:
[----:B------:R-:W-:Y:S05]  /*4a60*/  BSYNC B1 ;  /* 0x0000000000017941 */ /* 0x000fea0003800000 */
.L_x_13327:
        /* <DEDUP_REMOVED lines=10> */
[----:B------:R-:W-:-:S06]  /*4b10*/  HFMA2.MMA R169, -RZ, RZ, 0, 0 ;  /* 0x00000000ffa97435 */ /* 0x000fcc00000001ff */
[----:B---3--:R-:W-:Y:S02]  /*4b20*/  @P3 FMUL.FTZ R169, R187, R186 ;  /* 0x000000babba93220 */ /* 0x008fe40000410000 */
.L_x_13330:
[----:B------:R-:W-:Y:S05]  /*4b30*/  BSYNC B1 ;  /* 0x0000000000017941 */ /* 0x000fea0003800000 */
.L_x_13329:
        /* <DEDUP_REMOVED lines=11> */
.L_x_13332:
[----:B------:R-:W-:Y:S05]  /*4bf0*/  BSYNC B1 ;  /* 0x0000000000017941 */ /* 0x000fea0003800000 */
.L_x_13331:
        /* <DEDUP_REMOVED lines=12> */
.L_x_13334:
[----:B------:R-:W-:Y:S05]  /*4cc0*/  BSYNC B1 ;  /* 0x0000000000017941 */ /* 0x000fea0003800000 */
.L_x_13333:
        /* <DEDUP_REMOVED lines=11> */
.L_x_13336:
[----:B------:R-:W-:Y:S05]  /*4d80*/  BSYNC B1 ;  /* 0x0000000000017941 */ /* 0x000fea0003800000 */
.L_x_13335:
[----:B------:R-:W-:Y:S01]  /*4d90*/  BSSY B1, `(.L_x_13337) ;  /* 0x000000c000017945 */ /* 0x000fe20003800000 */
[----:B------:R-:W-:Y:S05]  /*4da0*/  @!P5 BRA `(.L_x_13338) ;  /* 0x000000a00000d947 */ /* 0x000fea0003800000 */
[----:B------:R-:W2:Y:S04]  /*4db0*/  LDL.LU R196, [R1+0x34] ;  /* 0x0000340001c47983 */ /* 0x000ea80000300800 */
[----:B------:R-:W3:Y:S01]  /*4dc0*/  LDL R197, [R1+0x100] ;  /* 0x0001000001c57983 */ /* 0x000ee20000100800 */
[----:B--2---:R-:W-:Y:S01]  /*4dd0*/  LOP3.LUT P2, RZ, R196, 0xff000000, RZ, 0xc0, !PT ;  /* 0xff000000c4ff7812 */ /* 0x004fe2000784c0ff */
[----:B------:R-:W-:-:S04]  /*4de0*/  FMUL.FTZ R196, R187, c[0x0][0x1ec] ;  /* 0x00007b00bbc47a20 */ /* 0x000fc80000410000 */
[----:B------:R-:W-:-:S04]  /*4df0*/  FMUL.FTZ R196, R196, c[0x0][0x1e8] ;  /* 0x00007a00c4c47a20 */ /* 0x000fc80000410000 */
[----:B-----5:R-:W-:-:S05]  /*4e00*/  FMUL.FTZ R171, R167, R196 ;  /* 0x000000c4a7ab7220 */ /* 0x020fca0000410000 */
[----:B------:R-:W-:-:S05]  /*4e10*/  FSEL R171, R171, RZ, P2 ;  /* 0x000000ffabab7208 */ /* 0x000fca0001000000 */
[----:B------:R-:W-:Y:S01]  /*4e20*/  FADD.FTZ R87, R87, R171 ;  /* 0x000000ab57577221 */ /* 0x000fe20000010000 */
[----:B------:R-:W-:-:S06]  /*4e30*/  HFMA2.MMA R171, -RZ, RZ, 0, 0 ;  /* 0x00000000ffab7435 */ /* 0x000fcc00000001ff */
[----:B---3--:R-:W-:Y:S02]  /*4e40*/  @P2 FMUL.FTZ R171, R197, R196 ;  /* 0x000000c4c5ab2220 */ /* 0x008fe40000410000 */
.L_x_13338:
[----:B------:R-:W-:Y:S05]  /*4e50*/  BSYNC B1 ;  /* 0x0000000000017941 */ /* 0x000fea0003800000 */
.L_x_13337:
[----:B------:R-:W-:Y:S01]  /*4e60*/  @P1 IADD3 R196, R2, 0x20, RZ ;  /* 0x0000002002c41810 */ /* 0x000fe20007ffe0ff */
[----:B------:R-:W-:Y:S01]  /*4e70*/  BSSY B1, `(.L_x_13339) ;  /* 0x0000015000017945 */ /* 0x000fe20003800000 */
[----:B------:R-:W-:Y:S02]  /*4e80*/  @P1 MOV R197, 0x10 ;  /* 0x0000001000c51802 */ /* 0x000fe40000000f00 */
[----:B------:R-:W-:Y:S02]  /*4e90*/  SEL R184, R184, R172, P0 ;  /* 0x000000acb8b87207 */ /* 0x000fe40000000000 */
[----:B------:R-:W-:Y:S01]  /*4ea0*/  SEL R185, R185, R173, P0 ;  /* 0x000000adb9b97207 */ /* 0x000fe20000000000 */
[----:B------:R-:W-:Y:S01]  /*4eb0*/  @P1 IMAD.WIDE.U32 R196, R196, R197, c[0x0][0x258] ;  /* 0x00009600c4c41625 */ /* 0x000fe200078e00c5 */
[----:B------:R-:W-:Y:S02]  /*4ec0*/  SEL R186, R186, R174, P0 ;  /* 0x000000aebaba7207 */ /* 0x000fe40000000000 */
[----:B------:R-:W-:-:S02]  /*4ed0*/  SEL R187, R187, R175, P0 ;  /* 0x000000afbbbb7207 */ /* 0x000fc40000000000 */
[----:B------:R-:W-:Y:S02]  /*4ee0*/  @!P6 ISETP.NE.U32.AND P3, PT, RZ, c[0x0][0x218], PT ;  /* 0x00008600ff00ea0c */ /* 0x000fe40003f65070 */
[----:B------:R-:W-:Y:S01]  /*4ef0*/  @!P6 ISETP.NE.U32.AND P4, PT, RZ, c[0x0][0x218], PT ;  /* 0x00008600ff00ea0c */ /* 0x000fe20003f85070 */
[----:B------:R0:W-:Y:S01]  /*4f00*/  @P1 STG.E.128 [R196.64], R184 ;  /* 0x000000b8c4001986 */ /* 0x0001e2000c101d04 */
[----:B------:R-:W-:Y:S02]  /*4f10*/  @!P6 ISETP.NE.U32.AND P2, PT, RZ, c[0x0][0x218], PT ;  /* 0x00008600ff00ea0c */ /* 0x000fe40003f45070 */
[----:B------:R-:W-:Y:S02]  /*4f20*/  @!P6 ISETP.NE.AND.EX P3, PT, RZ, c[0x0][0x21c], PT, P3 ;  /* 0x00008700ff00ea0c */ /* 0x000fe40003f65330 */
[----:B------:R-:W-:Y:S02]  /*4f30*/  IADD3 R220, R194, 0x40, RZ ;  /* 0x00000040c2dc7810 */ /* 0x000fe40007ffe0ff */
[----:B0-----:R-:W-:-:S02]  /*4f40*/  @P5 MOV R184, 0x10 ;  /* 0x0000001000b85802 */ /* 0x001fc40000000f00 */
[----:B------:R-:W-:-:S05]  /*4f50*/  @P5 IADD3 R185, R194, 0x20, RZ ;  /* 0x00000020c2b95810 */ /* 0x000fca0007ffe0ff */
[----:B------:R-:W-:-:S05]  /*4f60*/  @P5 IMAD.WIDE.U32 R184, R185, R184, c[0x0][0x248] ;  /* 0x00009200b9b85625 */ /* 0x000fca00078e00b8 */
[----:B------:R0:W-:Y:S01]  /*4f70*/  @P5 STG.E.128 [R184.64], R168 ;  /* 0x000000a8b8005986 */ /* 0x0001e2000c101d04 */
[----:B------:R-:W-:Y:S05]  /*4f80*/  @!P5 BRA `(.L_x_13340) ;  /* 0x000000300000d947 */ /* 0x000fea0003800000 */
[----:B-----5:R-:W-:-:S10]  /*4f90*/  HFMA2.MMA R164, -RZ, RZ, 0, 9.5367431640625e-07 ;  /* 0x00000010ffa47435 */ /* 0x020fd400000001ff */
[----:B------:R-:W-:-:S06]  /*4fa0*/  IMAD.WIDE.U32 R164, R220, R164, c[0x0][0x170] ;  /* 0x00005c00dca47625 */ /* 0x000fcc00078e00a4 */
[----:B------:R-:W5:Y:S02]  /*4fb0*/  LDG.E.128 R164, [R164.64] ;  /* 0x00000004a4a47981 */ /* 0x000f64000c1e1d00 */
.L_x_13340:
[----:B------:R-:W-:Y:S05]  /*4fc0*/  BSYNC B1 ;  /* 0x0000000000017941 */ /* 0x000fea0003800000 */
.L_x_13339:
        /* <DEDUP_REMOVED lines=11> */
.L_x_13342:
[----:B------:R-:W-:Y:S05]  /*5080*/  BSYNC B1 ;  /* 0x0000000000017941 */ /* 0x000fea0003800000 */
.L_x_13341:
        /* <DEDUP_REMOVED lines=12> */
.L_x_13344:
[----:B------:R-:W-:Y:S05]  /*5150*/  BSYNC B1 ;  /* 0x0000000000017941 */ /* 0x000fea0003800000 */
.L_x_13343:
[----:B------:R-:W-:Y:S01]  /*5160*/  @!P6 ISETP.NE.U32.AND P3, PT, RZ, c[0x0][0x218], PT ;  /* 0x00008600ff00ea0c */ /* 0x000fe20003f65070 */
[----:B------:R-:W-:Y:S01]  /*5170*/  BSSY B1, `(.L_x_13345) ;  /* 0x000000d000017945 */ /* 0x000fe20003800000 */
[----:B------:R-:W-:Y:S02]  /*5180*/  @!P6 ISETP.NE.AND.EX P4, PT, RZ, c[0x0][0x21c], PT, P4 ;  /* 0x00008700ff00ea0c */ /* 0x000fe40003f85340 */
[----:B------:R-:W-:Y:S02]  /*5190*/  @!P6 ISETP.NE.AND.EX P3, PT, RZ, c[0x0][0x21c], PT, P3 ;  /* 0x00008700ff00ea0c */ /* 0x000fe40003f65330 */
[----:B------:R-:W-:Y:S02]  /*51a0*/  @!P6 ISETP.NE.AND.EX P2, PT, RZ, c[0x0][0x21c], PT, P2 ;  /* 0x00008700ff00ea0c */ /* 0x000fe40003f45320 */
[----:B------:R-:W-:Y:S01]  /*51b0*/  @!P6 FSEL R185, R133, RZ, P3 ;  /* 0x000000ff85b9e208 */ /* 0x000fe20001800000 */
[----:B------:R-:W-:Y:S05]  /*51c0*/  @!P6 BRA `(.L_x_13346) ;  /* 0x000000700000e947 */ /* 0x000fea0003800000 */
[----:B------:R-:W2:Y:S01]  /*51d0*/  LDL R186, [R1+0x8] ;  /* 0x0000080001ba7983 */ /* 0x000ea20000100800 */
[----:B------:R-:W-:-:S04]  /*51e0*/  ISETP.NE.U32.AND P3, PT, RZ, c[0x0][0x218], PT ;  /* 0x00008600ff007a0c */ /* 0x000fc80003f65070 */
[----:B------:R-:W-:Y:S01]  /*51f0*/  ISETP.NE.AND.EX P3, PT, RZ, c[0x0][0x21c], PT, P3 ;  /* 0x00008700ff007a0c */ /* 0x000fe20003f65330 */
[----:B--2---:R-:W-:-:S04]  /*5200*/  FFMA.FTZ R185, R186, R195, R198 ;  /* 0x000000c3bab97223 */ /* 0x004fc800000100c6 */
[----:B------:R-:W-:-:S04]  /*5210*/  FADD.FTZ R185, R221, -R185 ;  /* 0x800000b9ddb97221 */ /* 0x000fc80000010000 */
[----:B------:R-:W-:-:S04]  /*5220*/  FMUL.FTZ R185, R0, R185 ;  /* 0x000000b900b97220 */ /* 0x000fc80000410000 */
[----:B------:R-:W-:Y:S02]  /*5230*/  @P3 FADD.FTZ R185, R133, R185 ;  /* 0x000000b985b93221 */ /* 0x000fe40000010000 */
.L_x_13346:
[----:B------:R-:W-:Y:S05]  /*5240*/  BSYNC B1 ;  /* 0x0000000000017941 */ /* 0x000fea0003800000 */
.L_x_13345:
        /* <DEDUP_REMOVED lines=12> */
.L_x_13348:
[----:B------:R-:W-:Y:S05]  /*5310*/  BSYNC B1 ;  /* 0x0000000000017941 */ /* 0x000fea0003800000 */
.L_x_13347:
[----:B------:R-:W-:Y:S01]  /*5320*/  BSSY B1, `(.L_x_13349) ;  /* 0x000000a000017945 */ /* 0x000fe20003800000 */
        /* <DEDUP_REMOVED lines=9> */
.L_x_13350:
[----:B------:R-:W-:Y:S05]  /*53c0*/  BSYNC B1 ;  /* 0x0000000000017941 */ /* 0x000fea0003800000 */
.L_x_13349:
        /* <DEDUP_REMOVED lines=12> */
.L_x_13352:
[----:B------:R-:W-:Y:S05]  /*5490*/  BSYNC B1 ;  /* 0x0000000000017941 */ /* 0x000fea0003800000 */
.L_x_13351:
[----:B------:R-:W-:Y:S01]  /*54a0*/  BSSY B1, `(.L_x_13353) ;  /* 0x000000a000017945 */ /* 0x000fe20003800000 */
[----:B------:R-:W-:Y:S01]  /*54b0*/  @!P6 FSEL R187, R135, RZ, P2 ;  /* 0x000000ff87bbe208 */ /* 0x000fe20001000000 */
[----:B------:R-:W-:Y:S05]  /*54c0*/  @!P6 BRA `(.L_x_13354) ;  /* 0x000000700000e947 */ /* 0x000fea0003800000 */
[----:B------:R-:W2:Y:S01]  /*54d0*/  LDL R196, [R1] ;  /* 0x0000000001c47983 */ /* 0x000ea20000100800 */
[----:B------:R-:W-:-:S04]  /*54e0*/  ISETP.NE.U32.AND P2, PT, RZ, c[0x0][0x218], PT ;  /* 0x00008600ff007a0c */ /* 0x000fc80003f45070 */
[----:B------:R-:W-:Y:S01]  /*54f0*/  ISETP.NE.AND.EX P2, PT, RZ, c[0x0][0x21c], PT, P2 ;  /* 0x00008700ff007a0c */ /* 0x000fe20003f45320 */
[----:B--2---:R-:W-:-:S04]  /*5500*/  FFMA.FTZ R187, R196, R195, R198 ;  /* 0x000000c3c4bb7223 */ /* 0x004fc800000100c6 */
[----:B------:R-:W-:-:S04]  /*5510*/  FADD.FTZ R187, R223, -R187 ;  /* 0x800000bbdfbb7221 */ /* 0x000fc80000010000 */
[----:B------:R-:W-:-:S04]  /*5520*/  FMUL.FTZ R187, R0, R187 ;  /* 0x000000bb00bb7220 */ /* 0x000fc80000410000 */
[----:B------:R-:W-:Y:S02]  /*5530*/  @P2 FADD.FTZ R187, R135, R187 ;  /* 0x000000bb87bb2221 */ /* 0x000fe40000010000 */
.L_x_13354:
[----:B------:R-:W-:Y:S05]  /*5540*/  BSYNC B1 ;  /* 0x0000000000017941 */ /* 0x000fea0003800000 */
.L_x_13353:
        /* <DEDUP_REMOVED lines=12> */
.L_x_13356:
[----:B------:R-:W-:Y:S05]  /*5610*/  BSYNC B1 ;  /* 0x0000000000017941 */ /* 0x000fea0003800000 */
.L_x_13355:
        /* <DEDUP_REMOVED lines=21> */
.L_x_13358:
[----:B------:R-:W-:Y:S05]  /*5770*/  BSYNC B1 ;  /* 0x0000000000017941 */ /* 0x000fea0003800000 */
.L_x_13357:
[----:B------:R-:W-:Y:S01]  /*5780*/  BSSY B1, `(.L_x_13359) ;  /* 0x0000009000017945 */ /* 0x000fe20003800000 */
        /* <DEDUP_REMOVED lines=8> */
.L_x_13360:
[----:B------:R-:W-:Y:S05]  /*5810*/  BSYNC B1 ;  /* 0x0000000000017941 */ /* 0x000fea0003800000 */
.L_x_13359:
        /* <DEDUP_REMOVED lines=12> */
.L_x_13362:
[----:B------:R-:W-:Y:S05]  /*58e0*/  BSYNC B1 ;  /* 0x0000000000017941 */ /* 0x000fea0003800000 */
.L_x_13361:
        /* <DEDUP_REMOVED lines=13> */
.L_x_13364:
[----:B------:R-:W-:Y:S05]  /*59c0*/  BSYNC B1 ;  /* 0x0000000000017941 */ /* 0x000fea0003800000 */
.L_x_13363:
        /* <DEDUP_REMOVED lines=12> */
.L_x_13366:
[----:B------:R-:W-:Y:S05]  /*5a90*/  BSYNC B1 ;  /* 0x0000000000017941 */ /* 0x000fea0003800000 */
.L_x_13365:
        /* <DEDUP_REMOVED lines=9> */
.L_x_13368:
[----:B------:R-:W-:Y:S05]  /*5b30*/  BSYNC B1 ;  /* 0x0000000000017941 */ /* 0x000fea0003800000 */
.L_x_13367:
        /* <DEDUP_REMOVED lines=12> */
.L_x_13370:
[----:B------:R-:W-:Y:S05]  /*5c00*/  BSYNC B1 ;  /* 0x0000000000017941 */ /* 0x000fea0003800000 */
.L_x_13369:
        /* <DEDUP_REMOVED lines=9> */
.L_x_13372:
[----:B------:R-:W-:Y:S05]  /*5ca0*/  BSYNC B1 ;  /* 0x0000000000017941 */ /* 0x000fea0003800000 */
.L_x_13371:
        /* <DEDUP_REMOVED lines=12> */
.L_x_13374:
[----:B------:R-:W-:Y:S05]  /*5d70*/  BSYNC B1 ;  /* 0x0000000000017941 */ /* 0x000fea0003800000 */
.L_x_13373:
        /* <DEDUP_REMOVED lines=21> */
.L_x_13376:
[----:B------:R-:W-:Y:S05]  /*5ed0*/  BSYNC B1 ;  /* 0x0000000000017941 */ /* 0x000fea0003800000 */
.L_x_13375:
        /* <DEDUP_REMOVED lines=9> */
.L_x_13378:
[----:B------:R-:W-:Y:S05]  /*5f70*/  BSYNC B1 ;  /* 0x0000000000017941 */ /* 0x000fea0003800000 */
.L_x_13377:
        /* <DEDUP_REMOVED lines=12> */
.L_x_13380:
[----:B------:R-:W-:Y:S05]  /*6040*/  BSYNC B1 ;  /* 0x0000000000017941 */ /* 0x000fea0003800000 */
.L_x_13379:
        /* <DEDUP_REMOVED lines=13> */
.L_x_13382:
[----:B------:R-:W-:Y:S05]  /*6120*/  BSYNC B1 ;  /* 0x0000000000017941 */ /* 0x000fea0003800000 */
.L_x_13381:
        /* <DEDUP_REMOVED lines=12> */
.L_x_13384:
[----:B------:R-:W-:Y:S05]  /*61f0*/  BSYNC B1 ;  /* 0x0000000000017941 */ /* 0x000fea0003800000 */
.L_x_13383:
        /* <DEDUP_REMOVED lines=9> */
.L_x_13386:
[----:B------:R-:W-:Y:S05]  /*6290*/  BSYNC B1 ;  /* 0x0000000000017941 */ /* 0x000fea0003800000 */
.L_x_13385:
        /* <DEDUP_REMOVED lines=12> */
.L_x_13388:
[----:B------:R-:W-:Y:S05]  /*6360*/  BSYNC B1 ;  /* 0x0000000000017941 */ /* 0x000fea0003800000 */
.L_x_13387:
        /* <DEDUP_REMOVED lines=9> */
.L_x_13390:
[----:B------:R-:W-:Y:S05]  /*6400*/  BSYNC B1 ;  /* 0x0000000000017941 */ /* 0x000fea0003800000 */
.L_x_13389:
        /* <DEDUP_REMOVED lines=12> */
.L_x_13392:
[----:B------:R-:W-:Y:S05]  /*64d0*/  BSYNC B1 ;  /* 0x0000000000017941 */ /* 0x000fea0003800000 */
.L_x_13391:
        /* <DEDUP_REMOVED lines=21> */
.L_x_13394:
[----:B------:R-:W-:Y:S05]  /*6630*/  BSYNC B1 ;  /* 0x0000000000017941 */ /* 0x000fea0003800000 */
.L_x_13393:
        /* <DEDUP_REMOVED lines=9> */
.L_x_13396:
[----:B------:R-:W-:Y:S05]  /*66d0*/  BSYNC B1 ;  /* 0x0000000000017941 */ /* 0x000fea0003800000 */
.L_x_13395:
        /* <DEDUP_REMOVED lines=12> */
.L_x_13398:
[----:B------:R-:W-:Y:S05]  /*67a0*/  BSYNC B1 ;  /* 0x0000000000017941 */ /* 0x000fea0003800000 */
.L_x_13397:
        /* <DEDUP_REMOVED lines=13> */
.L_x_13400:
[----:B------:R-:W-:Y:S05]  /*6880*/  BSYNC B1 ;  /* 0x0000000000017941 */ /* 0x000fea0003800000 */
.L_x_13399:
        /* <DEDUP_REMOVED lines=12> */
.L_x_13402:
[----:B------:R-:W-:Y:S05]  /*6950*/  BSYNC B1 ;  /* 0x0000000000017941 */ /* 0x000fea0003800000 */
.L_x_13401:
        /* <DEDUP_REMOVED lines=9> */
.L_x_13404:
[----:B------:R-:W-:Y:S05]  /*69f0*/  BSYNC B1 ;  /* 0x0000000000017941 */ /* 0x000fea0003800000 */
.L_x_13403:
        /* <DEDUP_REMOVED lines=12> */
.L_x_13406:
[----:B------:R-:W-:Y:S05]  /*6ac0*/  BSYNC B1 ;  /* 0x0000000000017941 */ /* 0x000fea0003800000 */
.L_x_13405:
        /* <DEDUP_REMOVED lines=9> */
.L_x_13408:
[----:B------:R-:W-:Y:S05]  /*6b60*/  BSYNC B1 ;  /* 0x0000000000017941 */ /* 0x000fea0003800000 */
.L_x_13407:
        /* <DEDUP_REMOVED lines=12> */
.L_x_13410:
[----:B------:R-:W-:Y:S05]  /*6c30*/  BSYNC B1 ;  /* 0x0000000000017941 */ /* 0x000fea0003800000 */
.L_x_13409:
        /* <DEDUP_REMOVED lines=21> */
.L_x_13412:
[----:B------:R-:W-:Y:S05]  /*6d90*/  BSYNC B1 ;  /* 0x0000000000017941 */ /* 0x000fea0003800000 */
.L_x_13411:
        /* <DEDUP_REMOVED lines=9> */
.L_x_13414:
[----:B------:R-:W-:Y:S05]  /*6e30*/  BSYNC B1 ;  /* 0x0000000000017941 */ /* 0x000fea0003800000 */
.L_x_13413:
        /* <DEDUP_REMOVED lines=12> */
.L_x_13416:
[----:B------:R-:W-:Y:S05]  /*6f00*/  BSYNC B1 ;  /* 0x0000000000017941 */ /* 0x000fea0003800000 */
.L_x_13415:
        /* <DEDUP_REMOVED lines=13> */
.L_x_13418:
[----:B------:R-:W-:Y:S05]  /*6fe0*/  BSYNC B1 ;  /* 0x0000000000017941 */ /* 0x000fea0003800000 */
.L_x_13417:
        /* <DEDUP_REMOVED lines=12> */
.L_x_13420:
[----:B------:R-:W-:Y:S05]  /*70b0*/  BSYNC B1 ;  /* 0x0000000000017941 */ /* 0x000fea0003800000 */
.L_x_13419:
        /* <DEDUP_REMOVED lines=9> */
.L_x_13422:
[----:B------:R-:W-:Y:S05]  /*7150*/  BSYNC B1 ;  /* 0x0000000000017941 */ /* 0x000fea0003800000 */
.L_x_13421:
        /* <DEDUP_REMOVED lines=12> */
.L_x_13424:
[----:B------:R-:W-:Y:S05]  /*7220*/  BSYNC B1 ;  /* 0x0000000000017941 */ /* 0x000fea0003800000 */
.L_x_13423:
        /* <DEDUP_REMOVED lines=9> */
.L_x_13426:
[----:B------:R-:W-:Y:S05]  /*72c0*/  BSYNC B1 ;  /* 0x0000000000017941 */ /* 0x000fea0003800000 */
.L_x_13425:
        /* <DEDUP_REMOVED lines=12> */
.L_x_13428:
[----:B------:R-:W-:Y:S05]  /*7390*/  BSYNC B1 ;  /* 0x0000000000017941 */ /* 0x000fea0003800000 */
.L_x_13427:
        /* <DEDUP_REMOVED lines=21> */
.L_x_13430:
[----:B------:R-:W-:Y:S05]  /*74f0*/  BSYNC B1 ;  /* 0x0000000000017941 */ /* 0x000fea0003800000 */
.L_x_13429:
        /* <DEDUP_REMOVED lines=9> */
.L_x_13432:
[----:B------:R-:W-:Y:S05]  /*7590*/  BSYNC B1 ;  /* 0x0000000000017941 */ /* 0x000fea0003800000 */
.L_x_13431:
        /* <DEDUP_REMOVED lines=12> */
.L_x_13434:
[----:B------:R-:W-:Y:S05]  /*7660*/  BSYNC B1 ;  /* 0x0000000000017941 */ /* 0x000fea0003800000 */
.L_x_13433:
        /* <DEDUP_REMOVED lines=13> */
.L_x_13436:
[----:B------:R-:W-:Y:S05]  /*7740*/  BSYNC B1 ;  /* 0x0000000000017941 */ /* 0x000fea0003800000 */
.L_x_13435:
        /* <DEDUP_REMOVED lines=12> */
.L_x_13438:
[----:B------:R-:W-:Y:S05]  /*7810*/  BSYNC B1 ;  /* 0x0000000000017941 */ /* 0x000fea0003800000 */
.L_x_13437:
        /* <DEDUP_REMOVED lines=9> */
.L_x_13440:
[----:B------:R-:W-:Y:S05]  /*78b0*/  BSYNC B1 ;  /* 0x0000000000017941 */ /* 0x000fea0003800000 */
.L_x_13439:
        /* <DEDUP_REMOVED lines=12> */
.L_x_13442:
[----:B------:R-:W-:Y:S05]  /*7980*/  BSYNC B1 ;  /* 0x0000000000017941 */ /* 0x000fea0003800000 */
.L_x_13441:
        /* <DEDUP_REMOVED lines=9> */
.L_x_13444:
[----:B------:R-:W-:Y:S05]  /*7a20*/  BSYNC B1 ;  /* 0x0000000000017941 */ /* 0x000fea0003800000 */
.L_x_13443:
        /* <DEDUP_REMOVED lines=12> */
.L_x_13446:
[----:B------:R-:W-:Y:S05]  /*7af0*/  BSYNC B1 ;  /* 0x0000000000017941 */ /* 0x000fea0003800000 */
.L_x_13445:
        /* <DEDUP_REMOVED lines=21> */
.L_x_13448:
[----:B------:R-:W-:Y:S05]  /*7c50*/  BSYNC B1 ;  /* 0x0000000000017941 */ /* 0x000fea0003800000 */
.L_x_13447:
        /* <DEDUP_REMOVED lines=9> */
.L_x_13450:
[----:B------:R-:W-:Y:S05]  /*7cf0*/  BSYNC B1 ;  /* 0x0000000000017941 */ /* 0x000fea0003800000 */
.L_x_13449:
        /* <DEDUP_REMOVED lines=12> */
.L_x_13452:
[----:B------:R-:W-:Y:S05]  /*7dc0*/  BSYNC B1 ;  /* 0x0000000000017941 */ /* 0x000fea0003800000 */
.L_x_13451:
        /* <DEDUP_REMOVED lines=13> */
.L_x_13454:
[----:B------:R-:W-:Y:S05]  /*7ea0*/  BSYNC B1 ;  /* 0x0000000000017941 */ /* 0x000fea0003800000 */
.L_x_13453:
        /* <DEDUP_REMOVED lines=12> */
.L_x_13456:
[----:B------:R-:W-:Y:S05]  /*7f70*/  BSYNC B1 ;  /* 0x0000000000017941 */ /* 0x000fea0003800000 */
.L_x_13455:
        /* <DEDUP_REMOVED lines=9> */
.L_x_13458:
[----:B------:R-:W-:Y:S05]  /*8010*/  BSYNC B1 ;  /* 0x0000000000017941 */ /* 0x000fea0003800000 */
.L_x_13457:
        /* <DEDUP_REMOVED lines=12> */
.L_x_13460:
[----:B------:R-:W-:Y:S05]  /*80e0*/  BSYNC B1 ;  /* 0x0000000000017941 */ /* 0x000fea0003800000 */
.L_x_13459:
        /* <DEDUP_REMOVED lines=9> */
.L_x_13462:
[----:B------:R-:W-:Y:S05]  /*8180*/  BSYNC B1 ;  /* 0x0000000000017941 */ /* 0x000fea0003800000 */
.L_x_13461:
        /* <DEDUP_REMOVED lines=12> */
.L_x_13464:
[----:B------:R-:W-:Y:S05]  /*8250*/  BSYNC B1 ;  /* 0x0000000000017941 */ /* 0x000fea0003800000 */
.L_x_13463:
        /* <DEDUP_REMOVED lines=14> */
[----:B0-----:R-:W-:-:S05]  /*8340*/  @P5 MOV R184, 0x10 ;  /* 0x0000001000b85802 */ /* 0x001fca0000000f00 */
[----:B------:R-:W-:-:S05]  /*8350*/  @P5 IMAD.WIDE.U32 R184, R220, R184, c[0x0][0x248] ;  /* 0x00009200dcb85625 */ /* 0x000fca00078e00b8 */
[----:B------:R0:W-:Y:S01]  /*8360*/  @P5 STG.E.128 [R184.64], R168 ;  /* 0x000000a8b8005986 */ /* 0x0001e2000c101d04 */
[----:B------:R-:W-:Y:S05]  /*8370*/  @!P5 BRA `(.L_x_13466) ;  /* 0x000000300000d947 */ /* 0x000fea0003800000 */
[----:B-----5:R-:W-:-:S10]  /*8380*/  HFMA2.MMA R164, -RZ, RZ, 0, 9.5367431640625e-07 ;  /* 0x00000010ffa47435 */ /* 0x020fd400000001ff */
[----:B------:R-:W-:-:S06]  /*8390*/  IMAD.WIDE.U32 R164, R194, R164, c[0x0][0x170] ;  /* 0x00005c00c2a47625 */ /* 0x000fcc00078e00a4 */
[----:B------:R-:W5:Y:S02]  /*83a0*/  LDG.E.128 R164, [R164.64] ;  /* 0x00000004a4a47981 */ /* 0x000f64000c1e1d00 */
.L_x_13466:
[----:B------:R-:W-:Y:S05]  /*83b0*/  BSYNC B1 ;  /* 0x0000000000017941 */ /* 0x000fea0003800000 */
.L_x_13465:
        /* <DEDUP_REMOVED lines=9> */
.L_x_13468:
[----:B------:R-:W-:Y:S05]  /*8450*/  BSYNC B1 ;  /* 0x0000000000017941 */ /* 0x000fea0003800000 */
.L_x_13467:
[----:B------:R-:W-:Y:S01]  /*8460*/  BSSY B1, `(.L_x_13469) ;  /* 0x000000c000017945 */ /* 0x000fe20003800000 */
[----:B------:R-:W-:Y:S05]  /*8470*/  @!P5 BRA `(.L_x_13470) ;  /* 0x000000a00000d947 */ /* 0x000fea0003800000 */
[----:B------:R-:W2:Y:S04]  /*8480*/  LDL R187, [R1+0x14] ;  /* 0x0000140001bb7983 */ /* 0x000ea80000100800 */
[----:B0-----:R-:W3:Y:S01]  /*8490*/  LDL R185, [R1+0x8c] ;  /* 0x00008c0001b97983 */ /* 0x001ee20000100800 */
        /* <DEDUP_REMOVED lines=8> */
.L_x_13470:
[----:B------:R-:W-:Y:S05]  /*8520*/  BSYNC B1 ;  /* 0x0000000000017941 */ /* 0x000fea0003800000 */
.L_x_13469:
[----:B------:R-:W-:Y:S01]  /*8530*/  @!P6 ISETP.NE.U32.AND P3, PT, RZ, c[0x0][0x218], PT ;  /* 0x00008600ff00ea0c */ /* 0x000fe20003f65070 */
[----:B------:R-:W-:Y:S01]  /*8540*/  BSSY B1, `(.L_x_13471) ;  /* 0x000000c000017945 */ /* 0x000fe20003800000 */
[----:B------:R-:W-:Y:S02]  /*8550*/  @!P6 ISETP.NE.AND.EX P4, PT, RZ, c[0x0][0x21c], PT, P4 ;  /* 0x00008700ff00ea0c */ /* 0x000fe40003f85340 */
[----:B------:R-:W-:Y:S02]  /*8560*/  @!P6 ISETP.NE.AND.EX P3, PT, RZ, c[0x0][0x21c], PT, P3 ;  /* 0x00008700ff00ea0c */ /* 0x000fe40003f65330 */
[----:B------:R-:W-:Y:S02]  /*8570*/  @!P6 ISETP.NE.AND.EX P2, PT, RZ, c[0x0][0x21c], PT, P2 ;  /* 0x00008700ff00ea0c */ /* 0x000fe40003f45320 */
        /* <DEDUP_REMOVED lines=8> */
.L_x_13472:
[----:B------:R-:W-:Y:S05]  /*8600*/  BSYNC B1 ;  /* 0x0000000000017941 */ /* 0x000fea0003800000 */
.L_x_13471:
        /* <DEDUP_REMOVED lines=12> */
.L_x_13474:
[----:B------:R-:W-:Y:S05]  /*86d0*/  BSYNC B1 ;  /* 0x0000000000017941 */ /* 0x000fea0003800000 */
.L_x_13473:
        /* <DEDUP_REMOVED lines=9> */
.L_x_13476:
[----:B------:R-:W-:Y:S05]  /*8770*/  BSYNC B1 ;  /* 0x0000000000017941 */ /* 0x000fea0003800000 */
.L_x_13475:
        /* <DEDUP_REMOVED lines=12> */
.L_x_13478:
[----:B------:R-:W-:Y:S05]  /*8840*/  BSYNC B1 ;  /* 0x0000000000017941 */ /* 0x000fea0003800000 */
.L_x_13477:
        /* <DEDUP_REMOVED lines=9> */
.L_x_13480:
[----:B------:R-:W-:Y:S05]  /*88e0*/  BSYNC B1 ;  /* 0x0000000000017941 */ /* 0x000fea0003800000 */
.L_x_13479:
[----:B------:R-:W-:Y:S01]  /*88f0*/  BSSY B1, `(.L_x_13481) ;  /* 0x0000010000017945 */ /* 0x000fe20003800000 */
[----:B------:R-:W-:Y:S02]  /*8900*/  SEL R172, R186, R172, P0 ;  /* 0x000000acbaac7207 */ /* 0x000fe40000000000 */
[----:B------:R-:W-:Y:S02]  /*8910*/  SEL R173, R185, R173, P0 ;  /* 0x000000adb9ad7207 */ /* 0x000fe40000000000 */
[----:B------:R-:W-:Y:S02]  /*8920*/  SEL R174, R184, R174, P0 ;  /* 0x000000aeb8ae7207 */ /* 0x000fe40000000000 */
[----:B------:R-:W-:Y:S01]  /*8930*/  SEL R175, R187, R175, P0 ;  /* 0x000000afbbaf7207 */ /* 0x000fe20000000000 */
[----:B------:R-:W-:Y:S05]  /*8940*/  @!P5 BRA `(.L_x_13482) ;  /* 0x000000a00000d947 */ /* 0x000fea0003800000 */
[----:B------:R-:W2:Y:S04]  /*8950*/  LDL.LU R196, [R1+0x14] ;  /* 0x0000140001c47983 */ /* 0x000ea80000300800 */
        /* <DEDUP_REMOVED lines=9> */
.L_x_13482:
[----:B------:R-:W-:Y:S05]  /*89f0*/  BSYNC B1 ;  /* 0x0000000000017941 */ /* 0x000fea0003800000 */
.L_x_13481:
        /* <DEDUP_REMOVED lines=10> */
[----:B0----5:R-:W-:Y:S01]  /*8aa0*/  @P0 CALL.REL.NOINC `(.L_x_13299) ;  /* 0x0000001000000944 */ /* 0x021fe20003c00000 */
[----:B------:R-:W-:Y:S05]  /*8ab0*/  BRA `(.L_x_13483) ;  /* 0xffff8b9000007947 */ /* 0x000fea000383ffff */
.L_x_13299:
[----:B------:R-:W-:Y:S05]  /*8ac0*/  BSYNC B0 ;  /* 0x0000000000007941 */ /* 0x000fea0003800000 */
.L_x_13297:
        /* <DEDUP_REMOVED lines=323> */
.L_x_13303:
[----:B------:R-:W-:Y:S01]  /*9f00*/  HFMA2.MMA R187, -RZ, RZ, 0, 5.9604644775390625e-08 ;  /* 0x00000001ffbb7435 */ /* 0x000fe200000001ff */
[----:B------:R-:W-:-:S02]  /*9f10*/  MOV R185, R194 ;  /* 0x000000c200b97202 */ /* 0x000fc40000000f00 */
[----:B------:R-:W-:Y:S02]  /*9f20*/  MOV R197, 0x1f ;  /* 0x0000001f00c57802 */ /* 0x000fe40000000f00 */
[----:B------:R-:W-:Y:S02]  /*9f30*/  MOV R196, 0xffffffff ;  /* 0xffffffff00c47802 */ /* 0x000fe40000000f00 */
[----:B------:R-:W-:Y:S02]  /*9f40*/  MOV R184, 0x9f60 ;  /* 0x00009f6000b87802 */ /* 0x000fe40000000f00 */
[----:B-----5:R-:W-:Y:S05]  /*9f50*/  CALL.REL.NOINC `($__internal_179_$__cuda_sm70_shflsync_bfly_p) ;  /* 0x0000045000007944 */ /* 0x020fea0003c00000 */
[----:B-1----:R-:W-:Y:S01]  /*9f60*/  MOV R195, R187 ;  /* 0x000000bb00c37202 */ /* 0x002fe20000000f00 */
[----:B------:R-:W-:Y:S05]  /*9f70*/  BRA `(.L_x_13484) ;  /* 0xffff9db000007947 */ /* 0x000fea000383ffff */
.L_x_13304:
[----:B------:R-:W-:Y:S01]  /*9f80*/  HFMA2.MMA R187, -RZ, RZ, 0, 5.9604644775390625e-08 ;  /* 0x00000001ffbb7435 */ /* 0x000fe200000001ff */
[----:B------:R-:W-:Y:S02]  /*9f90*/  MOV R185, R186 ;  /* 0x000000ba00b97202 */ /* 0x000fe40000000f00 */
[----:B------:R-:W-:Y:S02]  /*9fa0*/  MOV R197, 0x1f ;  /* 0x0000001f00c57802 */ /* 0x000fe40000000f00 */
[----:B------:R-:W-:-:S02]  /*9fb0*/  MOV R196, 0xffffffff ;  /* 0xffffffff00c47802 */ /* 0x000fc40000000f00 */
[----:B------:R-:W-:Y:S02]  /*9fc0*/  MOV R184, 0x9fe0 ;  /* 0x00009fe000b87802 */ /* 0x000fe40000000f00 */
[----:B01---5:R-:W-:Y:S05]  /*9fd0*/  CALL.REL.NOINC `($__internal_179_$__cuda_sm70_shflsync_bfly_p) ;  /* 0x000003d000007944 */ /* 0x023fea0003c00000 */
[----:B------:R-:W-:Y:S01]  /*9fe0*/  FADD.FTZ R194, R195, R194 ;  /* 0x000000c2c3c27221 */ /* 0x000fe20000010000 */
[----:B------:R-:W-:Y:S01]  /*9ff0*/  MOV R197, 0x1f ;  /* 0x0000001f00c57802 */ /* 0x000fe20000000f00 */
[----:B-1----:R-:W-:Y:S01]  /*a000*/  FADD.FTZ R186, R186, R187 ;  /* 0x000000bbbaba7221 */ /* 0x002fe20000010000 */
[----:B------:R-:W-:Y:S01]  /*a010*/  HFMA2.MMA R187, -RZ, RZ, 0, 1.1920928955078125e-07 ;  /* 0x00000002ffbb7435 */ /* 0x000fe200000001ff */
[----:B------:R-:W-:Y:S02]  /*a020*/  MOV R196, 0xffffffff ;  /* 0xffffffff00c47802 */ /* 0x000fe40000000f00 */
[----:B------:R-:W-:Y:S02]  /*a030*/  MOV R185, R194 ;  /* 0x000000c200b97202 */ /* 0x000fe40000000f00 */
[----:B------:R-:W-:Y:S02]  /*a040*/  MOV R184, 0xa060 ;  /* 0x0000a06000b87802 */ /* 0x000fe40000000f00 */
[----:B------:R-:W-:Y:S05]  /*a050*/  CALL.REL.NOINC `($__internal_179_$__cuda_sm70_shflsync_bfly_p) ;  /* 0x0000035000007944 */ /* 0x000fea0003c00000 */
[----:B-1----:R-:W-:Y:S01]  /*a060*/  MOV R195, R187 ;  /* 0x000000bb00c37202 */ /* 0x002fe20000000f00 */
[----:B------:R-:W-:Y:S01]  /*a070*/  HFMA2.MMA R187, -RZ, RZ, 0, 1.1920928955078125e-07 ;  /* 0x00000002ffbb7435 */ /* 0x000fe200000001ff */
[----:B------:R-:W-:-:S02]  /*a080*/  MOV R185, R186 ;  /* 0x000000ba00b97202 */ /* 0x000fc40000000f00 */
[----:B------:R-:W-:Y:S02]  /*a090*/  MOV R197, 0x1f ;  /* 0x0000001f00c57802 */ /* 0x000fe40000000f00 */
[----:B------:R-:W-:Y:S02]  /*a0a0*/  MOV R196, 0xffffffff ;  /* 0xffffffff00c47802 */ /* 0x000fe40000000f00 */
[----:B------:R-:W-:Y:S02]  /*a0b0*/  MOV R184, 0xa0d0 ;  /* 0x0000a0d000b87802 */ /* 0x000fe40000000f00 */
[----:B------:R-:W-:Y:S05]  /*a0c0*/  CALL.REL.NOINC `($__internal_179_$__cuda_sm70_shflsync_bfly_p) ;  /* 0x000002e000007944 */ /* 0x000fea0003c00000 */
[----:B------:R-:W-:Y:S01]  /*a0d0*/  FADD.FTZ R194, R195, R194 ;  /* 0x000000c2c3c27221 */ /* 0x000fe20000010000 */
[----:B------:R-:W-:Y:S01]  /*a0e0*/  MOV R197, 0x1f ;  /* 0x0000001f00c57802 */ /* 0x000fe20000000f00 */
[----:B-1----:R-:W-:Y:S01]  /*a0f0*/  FADD.FTZ R186, R186, R187 ;  /* 0x000000bbbaba7221 */ /* 0x002fe20000010000 */
[----:B------:R-:W-:Y:S01]  /*a100*/  HFMA2.MMA R187, -RZ, RZ, 0, 2.384185791015625e-07 ;  /* 0x00000004ffbb7435 */ /* 0x000fe200000001ff */
[----:B------:R-:W-:Y:S02]  /*a110*/  MOV R196, 0xffffffff ;  /* 0xffffffff00c47802 */ /* 0x000fe40000000f00 */
[----:B------:R-:W-:-:S02]  /*a120*/  MOV R185, R194 ;  /* 0x000000c200b97202 */ /* 0x000fc40000000f00 */
[----:B------:R-:W-:Y:S02]  /*a130*/  MOV R184, 0xa150 ;  /* 0x0000a15000b87802 */ /* 0x000fe40000000f00 */
[----:B------:R-:W-:Y:S05]  /*a140*/  CALL.REL.NOINC `($__internal_179_$__cuda_sm70_shflsync_bfly_p) ;  /* 0x0000026000007944 */ /* 0x000fea0003c00000 */
[----:B-1----:R-:W-:Y:S01]  /*a150*/  MOV R195, R187 ;  /* 0x000000bb00c37202 */ /* 0x002fe20000000f00 */
[----:B------:R-:W-:Y:S01]  /*a160*/  HFMA2.MMA R187, -RZ, RZ, 0, 2.384185791015625e-07 ;  /* 0x00000004ffbb7435 */ /* 0x000fe200000001ff */
[----:B------:R-:W-:Y:S02]  /*a170*/  MOV R185, R186 ;  /* 0x000000ba00b97202 */ /* 0x000fe40000000f00 */
[----:B------:R-:W-:Y:S02]  /*a180*/  MOV R197, 0x1f ;  /* 0x0000001f00c57802 */ /* 0x000fe40000000f00 */
[----:B------:R-:W-:Y:S02]  /*a190*/  MOV R196, 0xffffffff ;  /* 0xffffffff00c47802 */ /* 0x000fe40000000f00 */
[----:B------:R-:W-:Y:S02]  /*a1a0*/  MOV R184, 0xa1c0 ;  /* 0x0000a1c000b87802 */ /* 0x000fe40000000f00 */
[----:B------:R-:W-:Y:S05]  /*a1b0*/  CALL.REL.NOINC `($__internal_179_$__cuda_sm70_shflsync_bfly_p) ;  /* 0x000001f000007944 */ /* 0x000fea0003c00000 */
[----:B------:R-:W-:Y:S01]  /*a1c0*/  FADD.FTZ R194, R195, R194 ;  /* 0x000000c2c3c27221 */ /* 0x000fe20000010000 */
[----:B------:R-:W-:Y:S01]  /*a1d0*/  MOV R197, 0x1f ;  /* 0x0000001f00c57802 */ /* 0x000fe20000000f00 */
[----:B-1----:R-:W-:Y:S01]  /*a1e0*/  FADD.FTZ R186, R186, R187 ;  /* 0x000000bbbaba7221 */ /* 0x002fe20000010000 */
[----:B------:R-:W-:Y:S01]  /*a1f0*/  HFMA2.MMA R187, -RZ, RZ, 0, 4.76837158203125e-07 ;  /* 0x00000008ffbb7435 */ /* 0x000fe200000001ff */
[----:B------:R-:W-:-:S02]  /*a200*/  MOV R196, 0xffffffff ;  /* 0xffffffff00c47802 */ /* 0x000fc40000000f00 */
[----:B------:R-:W-:Y:S02]  /*a210*/  MOV R185, R194 ;  /* 0x000000c200b97202 */ /* 0x000fe40000000f00 */
[----:B------:R-:W-:Y:S02]  /*a220*/  MOV R184, 0xa240 ;  /* 0x0000a24000b87802 */ /* 0x000fe40000000f00 */
[----:B------:R-:W-:Y:S05]  /*a230*/  CALL.REL.NOINC `($__internal_179_$__cuda_sm70_shflsync_bfly_p) ;  /* 0x0000017000007944 */ /* 0x000fea0003c00000 */
[----:B-1----:R-:W-:Y:S01]  /*a240*/  MOV R195, R187 ;  /* 0x000000bb00c37202 */ /* 0x002fe20000000f00 */
[----:B------:R-:W-:Y:S01]  /*a250*/  HFMA2.MMA R187, -RZ, RZ, 0, 4.76837158203125e-07 ;  /* 0x00000008ffbb7435 */ /* 0x000fe200000001ff */
[----:B------:R-:W-:Y:S02]  /*a260*/  MOV R185, R186 ;  /* 0x000000ba00b97202 */ /* 0x000fe40000000f00 */
[----:B------:R-:W-:Y:S02]  /*a270*/  MOV R197, 0x1f ;  /* 0x0000001f00c57802 */ /* 0x000fe40000000f00 */
[----:B------:R-:W-:Y:S02]  /*a280*/  MOV R196, 0xffffffff ;  /* 0xffffffff00c47802 */ /* 0x000fe40000000f00 */
[----:B------:R-:W-:-:S02]  /*a290*/  MOV R184, 0xa2b0 ;  /* 0x0000a2b000b87802 */ /* 0x000fc40000000f00 */
[----:B------:R-:W-:Y:S05]  /*a2a0*/  CALL.REL.NOINC `($__internal_179_$__cuda_sm70_shflsync_bfly_p) ;  /* 0x0000010000007944 */ /* 0x000fea0003c00000 */
[----:B------:R-:W-:Y:S01]  /*a2b0*/  FADD.FTZ R194, R195, R194 ;  /* 0x000000c2c3c27221 */ /* 0x000fe20000010000 */
[----:B------:R-:W-:Y:S01]  /*a2c0*/  MOV R197, 0x1f ;  /* 0x0000001f00c57802 */ /* 0x000fe20000000f00 */
[----:B-1----:R-:W-:Y:S01]  /*a2d0*/  FADD.FTZ R186, R186, R187 ;  /* 0x000000bbbaba7221 */ /* 0x002fe20000010000 */
[----:B------:R-:W-:Y:S01]  /*a2e0*/  HFMA2.MMA R187, -RZ, RZ, 0, 9.5367431640625e-07 ;  /* 0x00000010ffbb7435 */ /* 0x000fe200000001ff */
[----:B------:R-:W-:-:S02]  /*a2f0*/  MOV R196, 0xffffffff ;  /* 0xffffffff00c47802 */ /* 0x000fc40000000f00 */
[----:B------:R-:W-:Y:S02]  /*a300*/  MOV R185, R194 ;  /* 0x000000c200b97202 */ /* 0x000fe40000000f00 */
[----:B------:R-:W-:Y:S02]  /*a310*/  MOV R184, 0xa330 ;  /* 0x0000a33000b87802 */ /* 0x000fe40000000f00 */
[----:B------:R-:W-:Y:S05]  /*a320*/  CALL.REL.NOINC `($__internal_179_$__cuda_sm70_shflsync_bfly_p) ;  /* 0x0000008000007944 */ /* 0x000fea0003c00000 */
[----:B-1----:R-:W-:Y:S01]  /*a330*/  MOV R195, R187 ;  /* 0x000000bb00c37202 */ /* 0x002fe20000000f00 */
[----:B------:R-:W-:Y:S01]  /*a340*/  HFMA2.MMA R187, -RZ, RZ, 0, 9.5367431640625e-07 ;  /* 0x00000010ffbb7435 */ /* 0x000fe200000001ff */
[----:B------:R-:W-:Y:S02]  /*a350*/  MOV R185, R186 ;  /* 0x000000ba00b97202 */ /* 0x000fe40000000f00 */
[----:B------:R-:W-:Y:S02]  /*a360*/  MOV R197, 0x1f ;  /* 0x0000001f00c57802 */ /* 0x000fe40000000f00 */
[----:B------:R-:W-:Y:S02]  /*a370*/  MOV R196, 0xffffffff ;  /* 0xffffffff00c47802 */ /* 0x000fe40000000f00 */
[----:B------:R-:W-:-:S02]  /*a380*/  MOV R184, 0xa3a0 ;  /* 0x0000a3a000b87802 */ /* 0x000fc40000000f00 */
[----:B------:R-:W-:Y:S05]  /*a390*/  CALL.REL.NOINC `($__internal_179_$__cuda_sm70_shflsync_bfly_p) ;  /* 0x0000001000007944 */ /* 0x000fea0003c00000 */
[----:B-1----:R-:W-:Y:S05]  /*a3a0*/  BRA `(.L_x_13485) ;  /* 0xffff9aa000007947 */ /* 0x002fea000383ffff */
        .weak           $__internal_179_$__cuda_sm70_shflsync_bfly_p
        .type           $__internal_179_$__cuda_sm70_shflsync_bfly_p,@function
        .size           $__internal_179_$__cuda_sm70_shflsync_bfly_p,(.L_x_15061 - $__internal_179_$__cuda_sm70_shflsync_bfly_p)
$__internal_179_$__cuda_sm70_shflsync_bfly_p:
[----:B------:R-:W-:Y:S04]  /*a3b0*/  WARPSYNC R196 ;  /* 0x000000c400007348 */ /* 0x000fe80003800000 */
[----:B------:R0:W1:Y:S02]  /*a3c0*/  SHFL.BFLY PT, R187, R185, R187, R197 ;  /* 0x0c0000bbb9bb7389 */ /* 0x00006400000e00c5 */
[----:B0-----:R-:W-:-:S06]  /*a3d0*/  HFMA2.MMA R185, -RZ, RZ, 0, 0 ;  /* 0x00000000ffb97435 */ /* 0x001fcc00000001ff */
[----:B------:R-:W-:Y:S05]  /*a3e0*/  RET.REL.NODEC R184 `(_ZN10layer_norm13ln_bwd_kernelINS_13Kernel_traitsI6__halfffffjLj1280ELj1ELj4ELj1ELj16ENS_18Kernel_traits_baseILj1280ES2_ffffjLj128EEEEELb1ELb1ELb1ELb1EEEvNS_9BwdParamsE) ;  /* 0xffff5c10b8007950 */ /* 0x000fea0003c3ffff */
.L_x_13486:
        /* <DEDUP_REMOVED lines=9> */
.L_x_15061:


//--------------------- .text._ZN10layer_norm13ln_bwd_kernelINS_13Kernel_traitsIfffffjLj1280ELj1ELj4ELj1ELj16ENS_18Kernel_traits_baseILj1280EfffffjLj128EEEEELb0ELb0ELb0ELb0EEEvNS_9BwdParamsE --------------------------
	.section	.text._ZN10layer_norm13ln_bwd_kernelINS_13Kernel_traitsIfffffjLj1280ELj1ELj4ELj1ELj16ENS_18Kernel_traits_baseILj1280EfffffjLj128EEEEELb0ELb0ELb0ELb0EEEvNS_9BwdParamsE,"ax",@progbits
	.sectioninfo	@"SHI_REGISTERS=255"
	.align	128
        .global         _ZN10layer_norm13ln_bwd_kernelINS_13Kernel_traitsIfffffjLj1280ELj1ELj4ELj1ELj16ENS_18Kernel_traits_baseILj1280EfffffjLj128EEEEELb0ELb0ELb0ELb0EEEvNS_9BwdParamsE
        .type           _ZN10layer_norm13ln_bwd_kernelINS_13Kernel_traitsIfffffjLj1280ELj1ELj4ELj1ELj16ENS_18Kernel_traits_baseILj1280EfffffjLj128EEEEELb0ELb0ELb0ELb0EEEvNS_9BwdParamsE,@function
        .size           _ZN10layer_norm13ln_bwd_kernelINS_13Kernel_traitsIfffffjLj1280ELj1ELj4ELj1ELj16ENS_18Kernel_traits_baseILj1280EfffffjLj128EEEEELb0ELb0ELb0ELb0EEEvNS_9BwdParamsE,(.L_x_15062 - _ZN10layer_norm13ln_bwd_kernelINS_13Kernel_traitsIfffffjLj1280ELj1ELj4ELj1ELj16ENS_18Kernel_traits_baseILj1280EfffffjLj128EEEEELb0ELb0ELb0ELb0EEEvNS_9BwdParamsE)
        .other          _ZN10layer_norm13ln_bwd_kernelINS_13Kernel_traitsIfffffjLj1280ELj1ELj4ELj1ELj16ENS_18Kernel_traits_baseILj1280EfffffjLj128EEEEELb0ELb0ELb0ELb0EEEvNS_9BwdParamsE,@"STO_CUDA_ENTRY STV_DEFAULT"
_ZN10layer_norm13ln_bwd_kernelINS_13Kernel_traitsIfffffjLj1280ELj1ELj4ELj1ELj16ENS_18Kernel_traits_baseILj1280EfffffjLj128EEEEELb0ELb0ELb0ELb0EEEvNS_9BwdParamsE:
.text._ZN10layer_norm13ln_bwd_kernelINS_13Kernel_traitsIfffffjLj1280ELj1ELj4ELj1ELj16ENS_18Kernel_traits_baseILj1280EfffffjLj128EEEEELb0ELb0ELb0ELb0EEEvNS_9BwdParamsE:
        /* <DEDUP_REMOVED lines=9> */
[----:B-1----:R-:W-:-:S04]  /*0090*/  LOP3.LUT R5, R24, 0x1f, RZ, 0xc, !PT ;  /* 0x0000001f18057812 */ /* 0x002fc800078e0cff */
        /* <DEDUP_REMOVED lines=17> */
[----:B------:R-:W-:Y:S02]  /*01b0*/  @P1 IADD3 R0, R0, 0x20, RZ ;  /* 0x0000002000001810 */ /* 0x000fe40007ffe0ff */
[----:B------:R-:W-:-:S03]  /*01c0*/  ISETP.GE.U32.AND P1, PT, R5, 0xc0, PT ;  /* 0x000000c00500780c */ /* 0x000fc60003f26070 */
[C---:B------:R-:W-:Y:S01]  /*01d0*/  @P2 IMAD.WIDE.U32 R8, R0.reuse, R9, c[0x0][0x1b0] ;  /* 0x00006c0000082625 */ /* 0x040fe200078e0009 */
[----:B------:R-:W-:Y:S02]  /*01e0*/  @P2 IADD3 R0, R0, 0x20, RZ ;  /* 0x0000002000002810 */ /* 0x000fe40007ffe0ff */
[----:B------:R-:W-:-:S03]  /*01f0*/  ISETP.GE.U32.AND P2, PT, R5, 0xe0, PT ;  /* 0x000000e00500780c */ /* 0x000fc60003f46070 */
[C---:B------:R-:W-:Y:S01]  /*0200*/  @P6 IMAD.WIDE.U32 R10, R0.reuse, R11, c[0x0][0x1b0] ;  /* 0x00006c00000a6625 */ /* 0x040fe200078e000b */
[----:B------:R-:W-:Y:S01]  /*0210*/  @P6 IADD3 R0, R0, 0x20, RZ ;  /* 0x0000002000006810 */ /* 0x000fe20007ffe0ff */
[----:B--2---:R-:W2:Y:S04]  /*0220*/  @P3 LDG.E.128 R16, [R2.64] ;  /* 0x0000000402103981 */ /* 0x004ea8000c1e1d00 */
[C---:B------:R-:W-:Y:S01]  /*0230*/  @P0 IMAD.WIDE.U32 R12, R0.reuse, R13, c[0x0][0x1b0] ;  /* 0x00006c00000c0625 */ /* 0x040fe200078e000d */
[----:B------:R-:W-:Y:S02]  /*0240*/  @P1 MOV R15, 0x10 ;  /* 0x00000010000f1802 */ /* 0x000fe40000000f00 */
[----:B------:R-:W-:Y:S02]  /*0250*/  @P0 IADD3 R0, R0, 0x20, RZ ;  /* 0x0000002000000810 */ /* 0x000fe40007ffe0ff */
[----:B------:R-:W-:-:S02]  /*0260*/  ISETP.GE.U32.AND P0, PT, R5, 0x40, PT ;  /* 0x000000400500780c */ /* 0x000fc40003f06070 */
[C---:B------:R-:W-:Y:S01]  /*0270*/  ISETP.GE.U32.AND P6, PT, R5.reuse, 0x60, PT ;  /* 0x000000600500780c */ /* 0x040fe20003fc6070 */
[C---:B------:R-:W-:Y:S01]  /*0280*/  @P1 IMAD.WIDE.U32 R14, R0.reuse, R15, c[0x0][0x1b0] ;  /* 0x00006c00000e1625 */ /* 0x040fe200078e000f */
[----:B------:R-:W-:Y:S02]  /*0290*/  ISETP.GE.U32.AND P4, PT, R5, 0x120, PT ;  /* 0x000001200500780c */ /* 0x000fe40003f86070 */
[----:B------:R-:W-:Y:S02]  /*02a0*/  @P1 IADD3 R0, R0, 0x20, RZ ;  /* 0x0000002000001810 */ /* 0x000fe40007ffe0ff */
[----:B------:R0:W5:Y:S05]  /*02b0*/  @P1 LDG.E.128 R156, [R14.64] ;  /* 0x000000040e9c1981 */ /* 0x00016a000c1e1d00 */
[----:B------:R0:W5:Y:S01]  /*02c0*/  @P0 LDG.E.128 R172, [R6.64] ;  /* 0x0000000406ac0981 */ /* 0x000162000c1e1d00 */
[----:B------:R-:W-:-:S03]  /*02d0*/  ISETP.NE.AND P0, PT, R4, RZ, PT ;  /* 0x000000ff0400720c */ /* 0x000fc60003f05270 */
[----:B------:R0:W5:Y:S01]  /*02e0*/  @P6 LDG.E.128 R168, [R8.64] ;  /* 0x0000000408a86981 */ /* 0x000162000c1e1d00 */
[----:B------:R-:W-:Y:S02]  /*02f0*/  ISETP.NE.AND P6, PT, R22, RZ, PT ;  /* 0x000000ff1600720c */ /* 0x000fe40003fc5270 */
[----:B------:R-:W-:-:S07]  /*0300*/  @P4 MOV R21, 0x10 ;  /* 0x0000001000154802 */ /* 0x000fce0000000f00 */
[----:B------:R0:W5:Y:S04]  /*0310*/  @P0 LDG.E.128 R160, [R12.64] ;  /* 0x000000040ca00981 */ /* 0x000168000c1e1d00 */
[----:B------:R0:W5:Y:S04]  /*0320*/  @P6 LDG.E.128 R164, [R10.64] ;  /* 0x000000040aa46981 */ /* 0x000168000c1e1d00 */
[----:B--2---:R1:W-:Y:S04]  /*0330*/  @P3 STL.64 [R1+0x18], R16 ;  /* 0x0000181001003387 */ /* 0x0043e80000100a00 */
[----:B------:R2:W-:Y:S01]  /*0340*/  @P3 STL.64 [R1+0x20], R18 ;  /* 0x0000201201003387 */ /* 0x0005e20000100a00 */
[----:B------:R-:W-:-:S02]  /*0350*/  ISETP.GE.U32.AND P3, PT, R5, 0x100, PT ;  /* 0x000001000500780c */ /* 0x000fc40003f66070 */
[----:B-1----:R-:W-:-:S05]  /*0360*/  @P2 MOV R17, 0x10 ;  /* 0x0000001000112802 */ /* 0x002fca0000000f00 */
[----:B------:R-:W-:-:S06]  /*0370*/  @P2 IMAD.WIDE.U32 R16, R0, R17, c[0x0][0x1b0] ;  /* 0x00006c0000102625 */ /* 0x000fcc00078e0011 */
[----:B--2---:R-:W-:Y:S02]  /*0380*/  @P3 MOV R19, 0x10 ;  /* 0x0000001000133802 */ /* 0x004fe40000000f00 */
[----:B------:R-:W-:Y:S01]  /*0390*/  @P2 IADD3 R0, R0, 0x20, RZ ;  /* 0x0000002000002810 */ /* 0x000fe20007ffe0ff */
[----:B------:R0:W5:Y:S04]  /*03a0*/  @P2 LDG.E.128 R152, [R16.64] ;  /* 0x0000000410982981 */ /* 0x000168000c1e1d00 */
[C---:B------:R-:W-:Y:S01]  /*03b0*/  @P3 IMAD.WIDE.U32 R18, R0.reuse, R19, c[0x0][0x1b0] ;  /* 0x00006c0000123625 */ /* 0x040fe200078e0013 */
[----:B------:R-:W-:-:S04]  /*03c0*/  @P3 IADD3 R0, R0, 0x20, RZ ;  /* 0x0000002000003810 */ /* 0x000fc80007ffe0ff */
[----:B------:R0:W5:Y:S01]  /*03d0*/  @P3 LDG.E.128 R148, [R18.64] ;  /* 0x0000000412943981 */ /* 0x000162000c1e1d00 */
[----:B------:R-:W-:-:S05]  /*03e0*/  @P4 IMAD.WIDE.U32 R20, R0, R21, c[0x0][0x1b0] ;  /* 0x00006c0000144625 */ /* 0x000fca00078e0015 */
[----:B------:R0:W5:Y:S01]  /*03f0*/  @P4 LDG.E.128 R144, [R20.64] ;  /* 0x0000000414904981 */ /* 0x000162000c1e1d00 */
[----:B------:R-:W-:-:S03]  /*0400*/  ISETP.GE.U32.AND P5, PT, R5, 0x140, PT ;  /* 0x000001400500780c */ /* 0x000fc60003fa6070 */
[----:B------:R-:W1:Y:S01]  /*0410*/  S2R R23, SR_CTAID.X ;  /* 0x0000000000177919 */ /* 0x000e620000002500 */
[----:B------:R-:W-:-:S09]  /*0420*/  @P4 IADD3 R0, R0, 0x20, RZ ;  /* 0x0000002000004810 */ /* 0x000fd20007ffe0ff */
[----:B------:R-:W-:-:S05]  /*0430*/  @P5 MOV R3, 0x10 ;  /* 0x0000001000035802 */ /* 0x000fca0000000f00 */
[----:B------:R-:W-:Y:S01]  /*0440*/  @P5 IMAD.WIDE.U32 R2, R0, R3, c[0x0][0x1b0] ;  /* 0x00006c0000025625 */ /* 0x000fe200078e0003 */
[----:B------:R-:W-:-:S04]  /*0450*/  SHF.R.U32.HI R0, RZ, 0x5, R24 ;  /* 0x00000005ff007819 */ /* 0x000fc80000011618 */
[----:B------:R0:W5:Y:S01]  /*0460*/  @P5 LDG.E.128 R140, [R2.64] ;  /* 0x00000004028c5981 */ /* 0x000162000c1e1d00 */
[----:B-1----:R-:W-:-:S04]  /*0470*/  LEA R0, R23, R0, 0x2 ;  /* 0x0000000017007211 */ /* 0x002fc800078e10ff */
        /* <DEDUP_REMOVED lines=43> */
[----:B0-----:R-:W-:Y:S02]  /*0730*/  HFMA2.MMA R137, -RZ, RZ, 0, 0 ;  /* 0x00000000ff897435 */ /* 0x001fe400000001ff */
.L_x_13531:
[----:B------:R-:W-:Y:S02]  /*0740*/  ISETP.NE.U32.AND P5, PT, RZ, c[0x0][0x1c0], PT ;  /* 0x00007000ff007a0c */ /* 0x000fe40003fa5070 */
[----:B------:R-:W-:-:S02]  /*0750*/  SHF.R.S32.HI R3, RZ, 0x1f, R0 ;  /* 0x0000001fff037819 */ /* 0x000fc40000011400 */
[----:B------:R-:W-:Y:S02]  /*0760*/  ISETP.NE.AND.EX P5, PT, RZ, c[0x0][0x1c4], PT, P5 ;  /* 0x00007100ff007a0c */ /* 0x000fe40003fa5350 */
[----:B------:R-:W-:-:S11]  /*0770*/  MOV R2, 0x3f800000 ;  /* 0x3f80000000027802 */ /* 0x000fd60000000f00 */
[----:B------:R-:W-:-:S04]  /*0780*/  @P5 LEA R8, P6, R0, c[0x0][0x1c0], 0x2 ;  /* 0x0000700000085a11 */ /* 0x000fc800078c10ff */
[C---:B------:R-:W-:Y:S02]  /*0790*/  @P5 LEA.HI.X R9, R0.reuse, c[0x0][0x1c4], R3, 0x2, P6 ;  /* 0x0000710000095a11 */ /* 0x040fe400030f1403 */
[----:B------:R-:W-:Y:S01]  /*07a0*/  MOV R3, 0x4 ;  /* 0x0000000400037802 */ /* 0x000fe20000000f00 */
[----:B------:R-:W0:Y:S04]  /*07b0*/  S2R R186, SR_TID.X ;  /* 0x0000000000ba7919 */ /* 0x000e280000002100 */
[CC--:B------:R-:W-:Y:S01]  /*07c0*/  IMAD.WIDE R184, R0.reuse, R3.reuse, c[0x0][0x1a0] ;  /* 0x0000680000b87625 */ /* 0x0c0fe200078e0203 */
[----:B-----5:R1:W5:Y:S04]  /*07d0*/  @P5 LDG.E R2, [R8.64] ;  /* 0x0000000408025981 */ /* 0x020368000c1e1900 */
[----:B------:R2:W5:Y:S01]  /*07e0*/  LDG.E R192, [R184.64] ;  /* 0x00000004b8c07981 */ /* 0x000562000c1e1900 */
[C---:B------:R-:W-:Y:S01]  /*07f0*/  IMAD R4, R0.reuse, c[0x0][0x168], RZ ;  /* 0x00005a0000047a24 */ /* 0x040fe200078e02ff */
[----:B------:R-:W-:Y:S01]  /*0800*/  LOP3.LUT P6, RZ, R5, 0xffffffe0, RZ, 0xc0, !PT ;  /* 0xffffffe005ff7812 */ /* 0x000fe200078cc0ff */
[----:B-1----:R-:W-:-:S05]  /*0810*/  IMAD.WIDE R8, R0, R3, c[0x0][0x1a8] ;  /* 0x00006a0000087625 */ /* 0x002fca00078e0203 */
[----:B------:R1:W5:Y:S02]  /*0820*/  LDG.E R3, [R8.64] ;  /* 0x0000000408037981 */ /* 0x000364000c1e1900 */
[----:B-1----:R-:W-:-:S04]  /*0830*/  SHF.R.S32.HI R8, RZ, 0x1f, R4 ;  /* 0x0000001fff087819 */ /* 0x002fc80000011404 */
[----:B------:R-:W-:Y:S02]  /*0840*/  LEA.HI R4, R8, R4, RZ, 0x2 ;  /* 0x0000000408047211 */ /* 0x000fe400078f10ff */
[----:B0-----:R-:W-:Y:S01]  /*0850*/  LOP3.LUT R8, R186, 0x1f, RZ, 0xc0, !PT ;  /* 0x0000001fba087812 */ /* 0x001fe200078ec0ff */
[----:B------:R-:W-:Y:S03]  /*0860*/  BSSY B1, `(.L_x_13489) ;  /* 0x0000035000017945 */ /* 0x000fe60003800000 */
[----:B------:R-:W-:Y:S02]  /*0870*/  LEA.HI.SX32 R4, R4, R8, 0x1e ;  /* 0x0000000804047211 */ /* 0x000fe400078ff2ff */
[----:B------:R-:W-:Y:S02]  /*0880*/  CS2R R8, SRZ ;  /* 0x0000000000087805 */ /* 0x000fe4000001ff00 */
[----:B------:R-:W-:Y:S01]  /*0890*/  MOV R196, R4 ;  /* 0x0000000400c47202 */ /* 0x000fe20000000f00 */
[----:B------:R-:W-:Y:S05]  /*08a0*/  @!P6 BRA `(.L_x_13490) ;  /* 0x000003000000e947 */ /* 0x000fea0003800000 */
[----:B--2---:R-:W-:Y:S01]  /*08b0*/  ISETP.NE.U32.AND P5, PT, RZ, c[0x0][0x218], PT ;  /* 0x00008600ff007a0c */ /* 0x004fe20003fa5070 */
[----:B------:R-:W0:Y:S01]  /*08c0*/  LDC.U8 R186, c[0x0][0x1f0] ;  /* 0x00007c00ffba7b82 */ /* 0x000e220000000000 */
[----:B------:R-:W2:Y:S02]  /*08d0*/  LDL R221, [R1+0x18] ;  /* 0x0000180001dd7983 */ /* 0x000ea40000100800 */
[----:B------:R-:W-:-:S02]  /*08e0*/  ISETP.NE.AND.EX P5, PT, RZ, c[0x0][0x21c], PT, P5 ;  /* 0x00008700ff007a0c */ /* 0x000fc40003fa5350 */
[----:B------:R-:W3:Y:S04]  /*08f0*/  LDL R220, [R1+0x1c] ;  /* 0x00001c0001dc7983 */ /* 0x000ee80000100800 */
[----:B------:R-:W4:Y:S04]  /*0900*/  LDL R219, [R1+0x20] ;  /* 0x0000200001db7983 */ /* 0x000f280000100800 */
[----:B------:R-:W2:Y:S03]  /*0910*/  LDL R196, [R1+0x24] ;  /* 0x0000240001c47983 */ /* 0x000ea60000100800 */
[----:B------:R-:W-:-:S04]  /*0920*/  @P5 LEA R6, P6, R4, c[0x0][0x218], 0x4 ;  /* 0x0000860004065a11 */ /* 0x000fc800078c20ff */
[----:B------:R-:W-:-:S05]  /*0930*/  @P5 LEA.HI.X R7, R4, c[0x0][0x21c], RZ, 0x4, P6 ;  /* 0x0000870004075a11 */ /* 0x000fca00030f24ff */
[----:B------:R1:W5:Y:S01]  /*0940*/  @P5 LDG.E.128 R56, [R6.64] ;  /* 0x0000000406385981 */ /* 0x000362000c1e1d00 */
[----:B------:R-:W-:Y:S01]  /*0950*/  LEA R8, P5, R4, c[0x0][0x188], 0x4 ;  /* 0x0000620004087a11 */ /* 0x000fe200078a20ff */
[----:B------:R-:W-:-:S03]  /*0960*/  HFMA2.MMA R185, -RZ, RZ, 0, 9.5367431640625e-07 ;  /* 0x00000010ffb97435 */ /* 0x000fc600000001ff */
[----:B------:R-:W-:Y:S02]  /*0970*/  LEA.HI.X R9, R4, c[0x0][0x18c], RZ, 0x4, P5 ;  /* 0x0000630004097a11 */ /* 0x000fe400028f24ff */
[----:B0-----:R-:W-:-:S03]  /*0980*/  ISETP.NE.AND P5, PT, R186, RZ, PT ;  /* 0x000000ffba00720c */ /* 0x001fc60003fa5270 */
[----:B------:R-:W2:Y:S02]  /*0990*/  LDG.E.128 R188, [R8.64] ;  /* 0x0000000408bc7981 */ /* 0x000ea4000c1e1d00 */
[----:B-1----:R-:W-:-:S05]  /*09a0*/  IMAD.WIDE.U32 R6, R4, R185, c[0x0][0x208] ;  /* 0x0000820004067625 */ /* 0x002fca00078e00b9 */
[----:B------:R2:W3:Y:S01]  /*09b0*/  LDG.E.128 R184, [R6.64] ;  /* 0x0000000406b87981 */ /* 0x0004e2000c1e1d00 */
[----:B-----5:R-:W-:-:S05]  /*09c0*/  FSEL R193, R192, RZ, !P5 ;  /* 0x000000ffc0c17208 */ /* 0x020fca0006800000 */
[C---:B--2---:R-:W-:Y:S02]  /*09d0*/  FADD.FTZ R7, -R193.reuse, R189 ;  /* 0x000000bdc1077221 */ /* 0x044fe40000010100 */
[----:B------:R-:W-:Y:S02]  /*09e0*/  FADD.FTZ R6, -R193, R188 ;  /* 0x000000bcc1067221 */ /* 0x000fe40000010100 */
[----:B------:R-:W-:Y:S02]  /*09f0*/  FMUL.FTZ R188, R3, R7 ;  /* 0x0000000703bc7220 */ /* 0x000fe40000410000 */
[----:B------:R-:W-:-:S03]  /*0a00*/  FADD.FTZ R9, -R193, R190 ;  /* 0x000000bec1097221 */ /* 0x000fc60000010100 */
[----:B------:R0:W-:Y:S01]  /*0a10*/  STL [R1+0x10], R188 ;  /* 0x000010bc01007387 */ /* 0x0001e20000100800 */
[----:B------:R-:W-:Y:S02]  /*0a20*/  FADD.FTZ R8, -R193, R191 ;  /* 0x000000bfc1087221 */ /* 0x000fe40000010100 */
[----:B------:R-:W-:Y:S02]  /*0a30*/  FMUL.FTZ R6, R3, R6 ;  /* 0x0000000603067220 */ /* 0x000fe40000410000 */
[----:B---3--:R-:W-:Y:S02]  /*0a40*/  FMUL.FTZ R7, R221, R184 ;  /* 0x000000b8dd077220 */ /* 0x008fe40000410000 */
[----:B------:R-:W-:Y:S02]  /*0a50*/  FMUL.FTZ R221, R220, R185 ;  /* 0x000000b9dcdd7220 */ /* 0x000fe40000410000 */
[----:B----4-:R-:W-:Y:S02]  /*0a60*/  FMUL.FTZ R220, R219, R186 ;  /* 0x000000badbdc7220 */ /* 0x010fe40000410000 */
[----:B------:R-:W-:-:S02]  /*0a70*/  FMUL.FTZ R238, R3, R9 ;  /* 0x0000000903ee7220 */ /* 0x000fc40000410000 */
[----:B------:R-:W-:Y:S02]  /*0a80*/  FMUL.FTZ R219, R3, R8 ;  /* 0x0000000803db7220 */ /* 0x000fe40000410000 */
[----:B------:R-:W-:Y:S02]  /*0a90*/  FADD.FTZ R9, RZ, R7 ;  /* 0x00000007ff097221 */ /* 0x000fe40000010000 */
[----:B------:R-:W-:Y:S02]  /*0aa0*/  FFMA.FTZ R8, R6, R7, RZ ;  /* 0x0000000706087223 */ /* 0x000fe400000100ff */
[----:B------:R-:W-:Y:S02]  /*0ab0*/  FADD.FTZ R9, R9, R221 ;  /* 0x000000dd09097221 */ /* 0x000fe40000010000 */
[----:B------:R-:W-:Y:S02]  /*0ac0*/  FFMA.FTZ R8, R188, R221, R8 ;  /* 0x000000ddbc087223 */ /* 0x000fe40000010008 */
        /* <DEDUP_REMOVED lines=14> */
.L_x_13490:
[----:B0-2---:R-:W-:Y:S05]  /*0bb0*/  BSYNC B1 ;  /* 0x0000000000017941 */ /* 0x005fea0003800000 */
.L_x_13489:
        /* <DEDUP_REMOVED lines=9> */
[----:B------:R-:W-:Y:S01]  /*0c50*/  HFMA2.MMA R189, -RZ, RZ, 0, 9.5367431640625e-07 ;  /* 0x00000010ffbd7435 */ /* 0x000fe200000001ff */
[----:B-1----:R-:W-:-:S09]  /*0c60*/  LEA R184, P5, R196, c[0x0][0x188], 0x4 ;  /* 0x00006200c4b87a11 */ /* 0x002fd200078a20ff */
[C---:B------:R-:W-:Y:S01]  /*0c70*/  IMAD.WIDE.U32 R188, R196.reuse, R189, c[0x0][0x208] ;  /* 0x00008200c4bc7625 */ /* 0x040fe200078e00bd */
[----:B------:R-:W-:Y:S02]  /*0c80*/  LEA.HI.X R185, R196, c[0x0][0x18c], RZ, 0x4, P5 ;  /* 0x00006300c4b97a11 */ /* 0x000fe400028f24ff */
[----:B0-----:R-:W-:-:S03]  /*0c90*/  ISETP.NE.AND P5, PT, R186, RZ, PT ;  /* 0x000000ffba00720c */ /* 0x001fc60003fa5270 */
[----:B------:R-:W2:Y:S01]  /*0ca0*/  LDG.E.128 R188, [R188.64] ;  /* 0x00000004bcbc7981 */ /* 0x000ea2000c1e1d00 */
[----:B-----5:R-:W-:-:S03]  /*0cb0*/  FSEL R15, R192, RZ, !P5 ;  /* 0x000000ffc00f7208 */ /* 0x020fc60006800000 */
[----:B------:R-:W3:Y:S01]  /*0cc0*/  LDG.E.128 R184, [R184.64] ;  /* 0x00000004b8b87981 */ /* 0x000ee2000c1e1d00 */
[----:B------:R-:W-:Y:S01]  /*0cd0*/  IADD3 R196, R196, 0x20, RZ ;  /* 0x00000020c4c47810 */ /* 0x000fe20007ffe0ff */
[C---:B---3--:R-:W-:Y:S02]  /*0ce0*/  FADD.FTZ R184, -R15.reuse, R184 ;  /* 0x000000b80fb87221 */ /* 0x048fe40000010100 */
[----:B------:R-:W-:Y:S02]  /*0cf0*/  FADD.FTZ R185, -R15, R185 ;  /* 0x000000b90fb97221 */ /* 0x000fe40000010100 */
[C---:B------:R-:W-:Y:S02]  /*0d00*/  FMUL.FTZ R205, R3.reuse, R184 ;  /* 0x000000b803cd7220 */ /* 0x040fe40000410000 */
[----:B------:R-:W-:-:S03]  /*0d10*/  FMUL.FTZ R185, R3, R185 ;  /* 0x000000b903b97220 */ /* 0x000fc60000410000 */
[----:B------:R0:W-:Y:S04]  /*0d20*/  STL [R1+0x8], R205 ;  /* 0x000008cd01007387 */ /* 0x0001e80000100800 */
[----:B------:R1:W-:Y:S01]  /*0d30*/  STL [R1+0x4], R185 ;  /* 0x000004b901007387 */ /* 0x0003e20000100800 */
[----:B--2---:R-:W-:Y:S02]  /*0d40*/  FMUL.FTZ R237, R172, R188 ;  /* 0x000000bcaced7220 */ /* 0x004fe40000410000 */
[----:B------:R-:W-:Y:S02]  /*0d50*/  FADD.FTZ R186, -R15, R186 ;  /* 0x000000ba0fba7221 */ /* 0x000fe40000010100 */
        /* <DEDUP_REMOVED lines=8> */
[----:B------:R-:W-:Y:S02]  /*0de0*/  FFMA.FTZ R132, R188, R205, R132 ;  /* 0x000000cdbc847223 */ /* 0x000fe40000010084 */
[----:B0-----:R-:W-:Y:S02]  /*0df0*/  FMUL.FTZ R205, R3, R15 ;  /* 0x0000000f03cd7220 */ /* 0x001fe40000410000 */
[----:B------:R-:W-:Y:S02]  /*0e00*/  FMUL.FTZ R15, R175, R191 ;  /* 0x000000bfaf0f7220 */ /* 0x000fe40000410000 */
        /* <DEDUP_REMOVED lines=11> */
.L_x_13492:
[----:B-1----:R-:W-:Y:S05]  /*0ec0*/  BSYNC B1 ;  /* 0x0000000000017941 */ /* 0x002fea0003800000 */
.L_x_13491:
        /* <DEDUP_REMOVED lines=10> */
[----:B------:R-:W-:-:S06]  /*0f70*/  IMAD.WIDE.U32 R188, R196, R189, c[0x0][0x208] ;  /* 0x00008200c4bc7625 */ /* 0x000fcc00078e00bd */
[----:B------:R-:W2:Y:S01]  /*0f80*/  LDG.E.128 R188, [R188.64] ;  /* 0x00000004bcbc7981 */ /* 0x000ea2000c1e1d00 */
[----:B-1----:R-:W-:-:S04]  /*0f90*/  LEA R184, P5, R196, c[0x0][0x188], 0x4 ;  /* 0x00006200c4b87a11 */ /* 0x002fc800078a20ff */
[----:B------:R-:W-:Y:S02]  /*0fa0*/  LEA.HI.X R185, R196, c[0x0][0x18c], RZ, 0x4, P5 ;  /* 0x00006300c4b97a11 */ /* 0x000fe400028f24ff */
[----:B0-----:R-:W-:-:S04]  /*0fb0*/  ISETP.NE.AND P5, PT, R186, RZ, PT ;  /* 0x000000ffba00720c */ /* 0x001fc80003fa5270 */
[----:B------:R-:W3:Y:S01]  /*0fc0*/  LDG.E.128 R184, [R184.64] ;  /* 0x00000004b8b87981 */ /* 0x000ee2000c1e1d00 */
[----:B-----5:R-:W-:Y:S02]  /*0fd0*/  FSEL R16, R192, RZ, !P5 ;  /* 0x000000ffc0107208 */ /* 0x020fe40006800000 */
[----:B------:R-:W-:Y:S01]  /*0fe0*/  IADD3 R196, R196, 0x20, RZ ;  /* 0x00000020c4c47810 */ /* 0x000fe20007ffe0ff */
[----:B--2---:R-:W-:Y:S02]  /*0ff0*/  FMUL.FTZ R235, R168, R188 ;  /* 0x000000bca8eb7220 */ /* 0x004fe40000410000 */
[----:B------:R-:W-:Y:S02]  /*1000*/  FMUL.FTZ R213, R169, R189 ;  /* 0x000000bda9d57220 */ /* 0x000fe40000410000 */
[----:B------:R-:W-:Y:S02]  /*1010*/  FADD.FTZ R9, R9, R235 ;  /* 0x000000eb09097221 */ /* 0x000fe40000010000 */
[----:B---3--:R-:W-:-:S02]  /*1020*/  FADD.FTZ R184, -R16, R184 ;  /* 0x000000b810b87221 */ /* 0x008fc40000010100 */
[C---:B------:R-:W-:Y:S02]  /*1030*/  FADD.FTZ R185, -R16.reuse, R185 ;  /* 0x000000b910b97221 */ /* 0x040fe40000010100 */
[C---:B------:R-:W-:Y:S02]  /*1040*/  FMUL.FTZ R203, R3.reuse, R184 ;  /* 0x000000b803cb7220 */ /* 0x040fe40000410000 */
[C---:B------:R-:W-:Y:S02]  /*1050*/  FADD.FTZ R186, -R16.reuse, R186 ;  /* 0x000000ba10ba7221 */ /* 0x040fe40000010100 */
[----:B------:R-:W-:Y:S02]  /*1060*/  FMUL.FTZ R252, R3, R185 ;  /* 0x000000b903fc7220 */ /* 0x000fe40000410000 */
[----:B------:R-:W-:Y:S02]  /*1070*/  FFMA.FTZ R8, R203, R235, R8 ;  /* 0x000000ebcb087223 */ /* 0x000fe40000010008 */
[----:B------:R-:W-:-:S02]  /*1080*/  FADD.FTZ R16, -R16, R187 ;  /* 0x000000bb10107221 */ /* 0x000fc40000010100 */
[----:B------:R-:W-:Y:S02]  /*1090*/  FMUL.FTZ R234, R3, R186 ;  /* 0x000000ba03ea7220 */ /* 0x000fe40000410000 */
[----:B------:R-:W-:Y:S02]  /*10a0*/  FMUL.FTZ R204, R170, R190 ;  /* 0x000000beaacc7220 */ /* 0x000fe40000410000 */
[----:B------:R-:W-:Y:S02]  /*10b0*/  FADD.FTZ R9, R9, R213 ;  /* 0x000000d509097221 */ /* 0x000fe40000010000 */
[----:B------:R-:W-:Y:S01]  /*10c0*/  FFMA.FTZ R8, R252, R213, R8 ;  /* 0x000000d5fc087223 */ /* 0x000fe20000010008 */
[----:B------:R0:W-:Y:S01]  /*10d0*/  STL [R1], R203 ;  /* 0x000000cb01007387 */ /* 0x0001e20000100800 */
[----:B------:R-:W-:Y:S02]  /*10e0*/  FFMA.FTZ R128, R188, R203, R128 ;  /* 0x000000cbbc807223 */ /* 0x000fe40000010080 */
[----:B------:R-:W-:-:S02]  /*10f0*/  FADD.FTZ R9, R9, R204 ;  /* 0x000000cc09097221 */ /* 0x000fc40000010000 */
[----:B------:R-:W-:Y:S02]  /*1100*/  FFMA.FTZ R8, R234, R204, R8 ;  /* 0x000000ccea087223 */ /* 0x000fe40000010008 */
[----:B0-----:R-:W-:Y:S02]  /*1110*/  FMUL.FTZ R203, R3, R16 ;  /* 0x0000001003cb7220 */ /* 0x001fe40000410000 */
[----:B------:R-:W-:Y:S02]  /*1120*/  FMUL.FTZ R16, R171, R191 ;  /* 0x000000bfab107220 */ /* 0x000fe40000410000 */
        /* <DEDUP_REMOVED lines=9> */
.L_x_13494:
[----:B------:R-:W-:Y:S05]  /*11c0*/  BSYNC B1 ;  /* 0x0000000000017941 */ /* 0x000fea0003800000 */
.L_x_13493:
        /* <DEDUP_REMOVED lines=22> */
[----:B------:R-:W-:Y:S02]  /*1330*/  FADD.FTZ R185, -R17, R185 ;  /* 0x000000b911b97221 */ /* 0x000fe40000010100 */
[----:B------:R-:W-:Y:S02]  /*1340*/  FMUL.FTZ R251, R3, R184 ;  /* 0x000000b803fb7220 */ /* 0x000fe40000410000 */
[----:B------:R-:W-:Y:S02]  /*1350*/  FADD.FTZ R186, -R17, R186 ;  /* 0x000000ba11ba7221 */ /* 0x000fe40000010100 */
[----:B------:R-:W-:Y:S02]  /*1360*/  FMUL.FTZ R250, R3, R185 ;  /* 0x000000b903fa7220 */ /* 0x000fe40000410000 */
[----:B------:R-:W-:Y:S02]  /*1370*/  FFMA.FTZ R8, R251, R233, R8 ;  /* 0x000000e9fb087223 */ /* 0x000fe40000010008 */
[----:B------:R-:W-:-:S02]  /*1380*/  FADD.FTZ R17, -R17, R187 ;  /* 0x000000bb11117221 */ /* 0x000fc40000010100 */
        /* <DEDUP_REMOVED lines=18> */
.L_x_13496:
[----:B------:R-:W-:Y:S05]  /*14b0*/  BSYNC B1 ;  /* 0x0000000000017941 */ /* 0x000fea0003800000 */
.L_x_13495:
        /* <DEDUP_REMOVED lines=45> */
.L_x_13498:
[----:B------:R-:W-:Y:S05]  /*1790*/  BSYNC B1 ;  /* 0x0000000000017941 */ /* 0x000fea0003800000 */
.L_x_13497:
        /* <DEDUP_REMOVED lines=45> */
.L_x_13500:
[----:B------:R-:W-:Y:S05]  /*1a70*/  BSYNC B1 ;  /* 0x0000000000017941 */ /* 0x000fea0003800000 */
.L_x_13499:
        /* <DEDUP_REMOVED lines=45> */
.L_x_13502:
[----:B------:R-:W-:Y:S05]  /*1d50*/  BSYNC B1 ;  /* 0x0000000000017941 */ /* 0x000fea0003800000 */
.L_x_13501:
        /* <DEDUP_REMOVED lines=12> */
[----:B-1----:R-:W-:Y:S02]  /*1e20*/  IMAD.WIDE.U32 R10, R196, R187, c[0x0][0x208] ;  /* 0x00008200c40a7625 */ /* 0x002fe400078e00bb */
[----:B------:R0:W2:Y:S01]  /*1e30*/  LDG.E.128 R188, [R184.64] ;  /* 0x00000004b8bc7981 */ /* 0x0000a2000c1e1d00 */
[----:B-----5:R-:W-:-:S03]  /*1e40*/  FSEL R20, R192, RZ, !P5 ;  /* 0x000000ffc0147208 */ /* 0x020fc60006800000 */
[----:B0-----:R0:W3:Y:S01]  /*1e50*/  LDG.E.128 R184, [R10.64] ;  /* 0x000000040ab87981 */ /* 0x0010e2000c1e1d00 */
[----:B------:R-:W-:Y:S01]  /*1e60*/  IADD3 R196, R196, 0x20, RZ ;  /* 0x00000020c4c47810 */ /* 0x000fe20007ffe0ff */
[C---:B--2---:R-:W-:Y:S02]  /*1e70*/  FADD.FTZ R188, -R20.reuse, R188 ;  /* 0x000000bc14bc7221 */ /* 0x044fe40000010100 */
[C---:B0-----:R-:W-:Y:S02]  /*1e80*/  FADD.FTZ R11, -R20.reuse, R189 ;  /* 0x000000bd140b7221 */ /* 0x041fe40000010100 */
[----:B------:R-:W-:Y:S02]  /*1e90*/  FMUL.FTZ R243, R3, R188 ;  /* 0x000000bc03f37220 */ /* 0x000fe40000410000 */
[----:B------:R-:W-:Y:S02]  /*1ea0*/  FADD.FTZ R10, -R20, R190 ;  /* 0x000000be140a7221 */ /* 0x000fe40000010100 */
[----:B---3--:R-:W-:-:S02]  /*1eb0*/  FMUL.FTZ R225, R148, R184 ;  /* 0x000000b894e17220 */ /* 0x008fc40000410000 */
        /* <DEDUP_REMOVED lines=23> */
.L_x_13504:
[----:B------:R-:W-:Y:S05]  /*2030*/  BSYNC B1 ;  /* 0x0000000000017941 */ /* 0x000fea0003800000 */
.L_x_13503:
        /* <DEDUP_REMOVED lines=18> */
[----:B0-----:R-:W-:Y:S02]  /*2160*/  FADD.FTZ R13, -R21, R189 ;  /* 0x000000bd150d7221 */ /* 0x001fe40000010100 */
        /* <DEDUP_REMOVED lines=26> */
.L_x_13506:
[----:B------:R-:W-:Y:S05]  /*2310*/  BSYNC B1 ;  /* 0x0000000000017941 */ /* 0x000fea0003800000 */
.L_x_13505:
        /* <DEDUP_REMOVED lines=12> */
[----:B------:R-:W-:-:S04]  /*23e0*/  LEA R186, P5, R196, c[0x0][0x188], 0x4 ;  /* 0x00006200c4ba7a11 */ /* 0x000fc800078a20ff */
[C---:B------:R-:W-:Y:S01]  /*23f0*/  LEA.HI.X R187, R196.reuse, c[0x0][0x18c], RZ, 0x4, P5 ;  /* 0x00006300c4bb7a11 */ /* 0x040fe200028f24ff */
[----:B-1----:R-:W-:-:S04]  /*2400*/  IMAD.WIDE.U32 R184, R196, R23, c[0x0][0x208] ;  /* 0x00008200c4b87625 */ /* 0x002fc800078e0017 */
[----:B------:R0:W2:Y:S04]  /*2410*/  LDG.E.128 R188, [R186.64] ;  /* 0x00000004babc7981 */ /* 0x0000a8000c1e1d00 */
[----:B0-----:R-:W3:Y:S01]  /*2420*/  LDG.E.128 R184, [R184.64] ;  /* 0x00000004b8b87981 */ /* 0x001ee2000c1e1d00 */
[C---:B--2---:R-:W-:Y:S02]  /*2430*/  FADD.FTZ R188, -R14.reuse, R188 ;  /* 0x000000bc0ebc7221 */ /* 0x044fe40000010100 */
[C---:B------:R-:W-:Y:S02]  /*2440*/  FADD.FTZ R189, -R14.reuse, R189 ;  /* 0x000000bd0ebd7221 */ /* 0x040fe40000010100 */
[----:B------:R-:W-:Y:S02]  /*2450*/  FMUL.FTZ R192, R3, R188 ;  /* 0x000000bc03c07220 */ /* 0x000fe40000410000 */
[----:B------:R-:W-:-:S02]  /*2460*/  FADD.FTZ R23, -R14, R190 ;  /* 0x000000be0e177221 */ /* 0x000fc40000010100 */
[----:B------:R-:W-:Y:S01]  /*2470*/  FMUL.FTZ R239, R3, R189 ;  /* 0x000000bd03ef7220 */ /* 0x000fe20000410000 */
[----:B------:R0:W-:Y:S01]  /*2480*/  STL [R1+0xc], R192 ;  /* 0x00000cc001007387 */ /* 0x0001e20000100800 */
[----:B---3--:R-:W-:Y:S02]  /*2490*/  FMUL.FTZ R218, R140, R184 ;  /* 0x000000b88cda7220 */ /* 0x008fe40000410000 */
[----:B------:R-:W-:Y:S02]  /*24a0*/  FMUL.FTZ R216, R141, R185 ;  /* 0x000000b98dd87220 */ /* 0x000fe40000410000 */
[----:B------:R-:W-:Y:S02]  /*24b0*/  FADD.FTZ R9, R9, R218 ;  /* 0x000000da09097221 */ /* 0x000fe40000010000 */
        /* <DEDUP_REMOVED lines=20> */
.L_x_13508:
[----:B0-----:R-:W-:Y:S05]  /*2600*/  BSYNC B1 ;  /* 0x0000000000017941 */ /* 0x001fea0003800000 */
.L_x_13507:
[----:B------:R-:W-:Y:S05]  /*2610*/  BRA.DIV ~URZ, `(.L_x_13509) ;  /* 0x00002e127f007947 */ /* 0x000fea000b800000 */
[----:B------:R0:W1:Y:S02]  /*2620*/  SHFL.BFLY PT, R187, R9, 0x1, 0x1f ;  /* 0x0c201f0009bb7f89 */ /* 0x00006400000e0000 */
.L_x_13532:
        /* <DEDUP_REMOVED lines=18> */
.L_x_13533:
[----:B--2---:R-:W2:Y:S01]  /*2750*/  LDC.U8 R191, c[0x0][0x1f0] ;  /* 0x00007c00ffbf7b82 */ /* 0x004ea20000000000 */
[----:B------:R-:W-:Y:S01]  /*2760*/  LOP3.LUT P5, RZ, R5, 0xffffffe0, RZ, 0xc0, !PT ;  /* 0xffffffe005ff7812 */ /* 0x000fe200078ac0ff */
[----:B------:R-:W-:Y:S01]  /*2770*/  FADD.FTZ R187, R187, R9 ;  /* 0x00000009bbbb7221 */ /* 0x000fe20000010000 */
[----:B------:R-:W-:Y:S01]  /*2780*/  BSSY B1, `(.L_x_13511) ;  /* 0x000002a000017945 */ /* 0x000fe20003800000 */
[----:B01----:R-:W-:Y:S02]  /*2790*/  FADD.FTZ R9, R184, R8 ;  /* 0x00000008b8097221 */ /* 0x003fe40000010000 */
[----:B------:R-:W-:Y:S02]  /*27a0*/  FMUL.FTZ R8, R187, c[0x0][0x1e0] ;  /* 0x00007800bb087a20 */ /* 0x000fe40000410000 */
[----:B------:R-:W-:-:S06]  /*27b0*/  FMUL.FTZ R9, R9, c[0x0][0x1e0] ;  /* 0x0000780009097a20 */ /* 0x000fcc0000410000 */
[----:B------:R-:W-:Y:S05]  /*27c0*/  @!P5 BRA `(.L_x_13512) ;  /* 0x000002500000d947 */ /* 0x000fea0003800000 */
[----:B------:R-:W3:Y:S01]  /*27d0*/  LDL R186, [R1+0x10] ;  /* 0x0000100001ba7983 */ /* 0x000ee20000100800 */
[----:B--2---:R-:W-:Y:S01]  /*27e0*/  ISETP.NE.AND P5, PT, R191, RZ, PT ;  /* 0x000000ffbf00720c */ /* 0x004fe20003fa5270 */
[----:B------:R-:W-:-:S03]  /*27f0*/  HFMA2.MMA R190, -RZ, RZ, 0, 9.5367431640625e-07 ;  /* 0x00000010ffbe7435 */ /* 0x000fc600000001ff */
[----:B------:R-:W-:Y:S02]  /*2800*/  FSEL R187, R8, RZ, !P5 ;  /* 0x000000ff08bb7208 */ /* 0x000fe40006800000 */
[----:B------:R-:W-:-:S03]  /*2810*/  ISETP.NE.U32.AND P5, PT, RZ, c[0x0][0x218], PT ;  /* 0x00008600ff007a0c */ /* 0x000fc60003fa5070 */
[----:B------:R-:W-:Y:S01]  /*2820*/  FFMA.FTZ R185, R6, R9, R187 ;  /* 0x0000000906b97223 */ /* 0x000fe200000100bb */
[----:B------:R-:W-:-:S03]  /*2830*/  ISETP.NE.AND.EX P5, PT, RZ, c[0x0][0x21c], PT, P5 ;  /* 0x00008700ff007a0c */ /* 0x000fc60003fa5350 */
[----:B------:R-:W-:-:S04]  /*2840*/  FADD.FTZ R185, R7, -R185 ;  /* 0x800000b907b97221 */ /* 0x000fc80000010000 */
[----:B-----5:R-:W-:-:S06]  /*2850*/  FMUL.FTZ R189, R3, R185 ;  /* 0x000000b903bd7220 */ /* 0x020fcc0000410000 */
[----:B------:R-:W-:Y:S02]  /*2860*/  @P5 FADD.FTZ R189, R56, R189 ;  /* 0x000000bd38bd5221 */ /* 0x000fe40000010000 */
[-CC-:B---3--:R-:W-:Y:S02]  /*2870*/  FFMA.FTZ R184, R186, R9.reuse, R187.reuse ;  /* 0x00000009bab87223 */ /* 0x188fe400000100bb */
        /* <DEDUP_REMOVED lines=26> */
.L_x_13512:
[----:B------:R-:W-:Y:S05]  /*2a20*/  BSYNC B1 ;  /* 0x0000000000017941 */ /* 0x000fea0003800000 */
.L_x_13511:
[----:B------:R-:W-:Y:S01]  /*2a30*/  ISETP.GE.U32.AND P5, PT, R5, 0x40, PT ;  /* 0x000000400500780c */ /* 0x000fe20003fa6070 */
[----:B------:R-:W-:-:S12]  /*2a40*/  BSSY B1, `(.L_x_13513) ;  /* 0x0000028000017945 */ /* 0x000fd80003800000 */
[----:B------:R-:W-:Y:S05]  /*2a50*/  @!P5 BRA `(.L_x_13514) ;  /* 0x000002600000d947 */ /* 0x000fea0003800000 */
[----:B0-----:R-:W3:Y:S04]  /*2a60*/  LDL R185, [R1+0x8] ;  /* 0x0000080001b97983 */ /* 0x001ee80000100800 */
[----:B------:R-:W4:Y:S01]  /*2a70*/  LDL R184, [R1+0x4] ;  /* 0x0000040001b87983 */ /* 0x000f220000100800 */
[----:B--2---:R-:W-:Y:S02]  /*2a80*/  ISETP.NE.AND P5, PT, R191, RZ, PT ;  /* 0x000000ffbf00720c */ /* 0x004fe40003fa5270 */
[----:B------:R-:W-:Y:S02]  /*2a90*/  MOV R190, 0x10 ;  /* 0x0000001000be7802 */ /* 0x000fe40000000f00 */
        /* <DEDUP_REMOVED lines=8> */
[-CC-:B----4-:R-:W-:Y:S02]  /*2b20*/  FFMA.FTZ R184, R184, R9.reuse, R187.reuse ;  /* 0x00000009b8b87223 */ /* 0x190fe400000100bb */
        /* <DEDUP_REMOVED lines=25> */
.L_x_13514:
[----:B------:R-:W-:Y:S05]  /*2cc0*/  BSYNC B1 ;  /* 0x0000000000017941 */ /* 0x000fea0003800000 */
.L_x_13513:
[----:B------:R-:W-:Y:S01]  /*2cd0*/  ISETP.GE.U32.AND P5, PT, R5, 0x60, PT ;  /* 0x000000600500780c */ /* 0x000fe20003fa6070 */
[----:B------:R-:W-:-:S12]  /*2ce0*/  BSSY B1, `(.L_x_13515) ;  /* 0x0000027000017945 */ /* 0x000fd80003800000 */
[----:B------:R-:W-:Y:S05]  /*2cf0*/  @!P5 BRA `(.L_x_13516) ;  /* 0x000002500000d947 */ /* 0x000fea0003800000 */
[----:B0-----:R-:W3:Y:S01]  /*2d00*/  LDL R184, [R1] ;  /* 0x0000000001b87983 */ /* 0x001ee20000100800 */
        /* <DEDUP_REMOVED lines=36> */
.L_x_13516:
[----:B------:R-:W-:Y:S05]  /*2f50*/  BSYNC B1 ;  /* 0x0000000000017941 */ /* 0x000fea0003800000 */
.L_x_13515:
[----:B------:R-:W-:Y:S01]  /*2f60*/  ISETP.GE.U32.AND P5, PT, R5, 0x80, PT ;  /* 0x000000800500780c */ /* 0x000fe20003fa6070 */
[----:B------:R-:W-:-:S12]  /*2f70*/  BSSY B1, `(.L_x_13517) ;  /* 0x0000026000017945 */ /* 0x000fd80003800000 */
[----:B------:R-:W-:Y:S05]  /*2f80*/  @!P5 BRA `(.L_x_13518) ;  /* 0x000002400000d947 */ /* 0x000fea0003800000 */
[----:B--2---:R-:W-:Y:S02]  /*2f90*/  ISETP.NE.AND P5, PT, R191, RZ, PT ;  /* 0x000000ffbf00720c */ /* 0x004fe40003fa5270 */
[----:B------:R-:W-:Y:S02]  /*2fa0*/  MOV R190, 0x10 ;  /* 0x0000001000be7802 */ /* 0x000fe40000000f00 */
        /* <DEDUP_REMOVED lines=11> */
[C---:B-----5:R-:W-:Y:S02]  /*3060*/  FMUL.FTZ R189, R3.reuse, R185 ;  /* 0x000000b903bd7220 */ /* 0x060fe40000410000 */
        /* <DEDUP_REMOVED lines=22> */
.L_x_13518:
[----:B------:R-:W-:Y:S05]  /*31d0*/  BSYNC B1 ;  /* 0x0000000000017941 */ /* 0x000fea0003800000 */
.L_x_13517:
[----:B------:R-:W-:Y:S01]  /*31e0*/  BSSY B1, `(.L_x_13519) ;  /* 0x0000026000017945 */ /* 0x000fe20003800000 */
[----:B------:R-:W-:Y:S05]  /*31f0*/  @!P0 BRA `(.L_x_13520) ;  /* 0x0000024000008947 */ /* 0x000fea0003800000 */
[----:B--2---:R-:W-:Y:S01]  /*3200*/  ISETP.NE.AND P5, PT, R191, RZ, PT ;  /* 0x000000ffbf00720c */ /* 0x004fe20003fa5270 */
[----:B------:R-:W-:-:S03]  /*3210*/  HFMA2.MMA R190, -RZ, RZ, 0, 9.5367431640625e-07 ;  /* 0x00000010ffbe7435 */ /* 0x000fc600000001ff */
        /* <DEDUP_REMOVED lines=34> */
.L_x_13520:
[----:B------:R-:W-:Y:S05]  /*3440*/  BSYNC B1 ;  /* 0x0000000000017941 */ /* 0x000fea0003800000 */
.L_x_13519:
[----:B------:R-:W-:Y:S01]  /*3450*/  BSSY B1, `(.L_x_13521) ;  /* 0x0000026000017945 */ /* 0x000fe20003800000 */
        /* <DEDUP_REMOVED lines=37> */
.L_x_13522:
[----:B------:R-:W-:Y:S05]  /*36b0*/  BSYNC B1 ;  /* 0x0000000000017941 */ /* 0x000fea0003800000 */
.L_x_13521:
        /* <DEDUP_REMOVED lines=38> */
.L_x_13524:
[----:B------:R-:W-:Y:S05]  /*3920*/  BSYNC B1 ;  /* 0x0000000000017941 */ /* 0x000fea0003800000 */
.L_x_13523:
        /* <DEDUP_REMOVED lines=38> */
.L_x_13526:
[----:B------:R-:W-:Y:S05]  /*3b90*/  BSYNC B1 ;  /* 0x0000000000017941 */ /* 0x000fea0003800000 */
.L_x_13525:
        /* <DEDUP_REMOVED lines=38> */
.L_x_13528:
[----:B------:R-:W-:Y:S05]  /*3e00*/  BSYNC B1 ;  /* 0x0000000000017941 */ /* 0x000fea0003800000 */
.L_x_13527:
[----:B------:R-:W-:Y:S01]  /*3e10*/  ISETP.GE.U32.AND P5, PT, R5, 0x140, PT ;  /* 0x000001400500780c */ /* 0x000fe20003fa6070 */
[----:B------:R-:W-:-:S12]  /*3e20*/  BSSY B1, `(.L_x_13529) ;  /* 0x0000026000017945 */ /* 0x000fd80003800000 */
[----:B------:R-:W-:Y:S05]  /*3e30*/  @!P5 BRA `(.L_x_13530) ;  /* 0x000002400000d947 */ /* 0x000fea0003800000 */
[----:B0-----:R-:W3:Y:S01]  /*3e40*/  LDL R184, [R1+0xc] ;  /* 0x00000c0001b87983 */ /* 0x001ee20000100800 */
[----:B--2---:R-:W-:-:S04]  /*3e50*/  ISETP.NE.AND P5, PT, R191, RZ, PT ;  /* 0x000000ffbf00720c */ /* 0x004fc80003fa5270 */
[----:B------:R-:W-:Y:S02]  /*3e60*/  FSEL R185, R8, RZ, !P5 ;  /* 0x000000ff08b97208 */ /* 0x000fe40006800000 */
[----:B------:R-:W-:-:S03]  /*3e70*/  ISETP.NE.U32.AND P5, PT, RZ, c[0x0][0x218], PT ;  /* 0x00008600ff007a0c */ /* 0x000fc60003fa5070 */
[-CC-:B------:R-:W-:Y:S01]  /*3e80*/  FFMA.FTZ R186, R239, R9.reuse, R185.reuse ;  /* 0x00000009efba7223 */ /* 0x180fe200000100b9 */
[----:B------:R-:W-:Y:S01]  /*3e90*/  ISETP.NE.AND.EX P5, PT, RZ, c[0x0][0x21c], PT, P5 ;  /* 0x00008700ff007a0c */ /* 0x000fe20003fa5350 */
[----:B------:R-:W-:-:S04]  /*3ea0*/  FFMA.FTZ R8, R217, R9, R185 ;  /* 0x00000009d9087223 */ /* 0x000fc800000100b9 */
[----:B------:R-:W-:-:S04]  /*3eb0*/  FADD.FTZ R8, R215, -R8 ;  /* 0x80000008d7087221 */ /* 0x000fc80000010000 */
[----:B-----5:R-:W-:-:S04]  /*3ec0*/  FMUL.FTZ R8, R3, R8 ;  /* 0x0000000803087220 */ /* 0x020fc80000410000 */
[----:B------:R-:W-:Y:S02]  /*3ed0*/  @P5 FADD.FTZ R8, R178, R8 ;  /* 0x00000008b2085221 */ /* 0x000fe40000010000 */
[-CC-:B---3--:R-:W-:Y:S02]  /*3ee0*/  FFMA.FTZ R184, R184, R9.reuse, R185.reuse ;  /* 0x00000009b8b87223 */ /* 0x188fe400000100b9 */
[----:B------:R-:W-:Y:S02]  /*3ef0*/  FFMA.FTZ R185, R14, R9, R185 ;  /* 0x000000090eb97223 */ /* 0x000fe400000100b9 */
[----:B------:R-:W-:Y:S02]  /*3f00*/  FADD.FTZ R184, R218, -R184 ;  /* 0x800000b8dab87221 */ /* 0x000fe40000010000 */
[----:B------:R-:W-:Y:S02]  /*3f10*/  FADD.FTZ R9, R216, -R186 ;  /* 0x800000bad8097221 */ /* 0x000fe40000010000 */
[----:B------:R-:W-:-:S02]  /*3f20*/  FADD.FTZ R185, R23, -R185 ;  /* 0x800000b917b97221 */ /* 0x000fc40000010000 */
[C---:B------:R-:W-:Y:S02]  /*3f30*/  FMUL.FTZ R184, R3.reuse, R184 ;  /* 0x000000b803b87220 */ /* 0x040fe40000410000 */
[C---:B------:R-:W-:Y:S02]  /*3f40*/  FMUL.FTZ R9, R3.reuse, R9 ;  /* 0x0000000903097220 */ /* 0x040fe40000410000 */
[----:B------:R-:W-:Y:S02]  /*3f50*/  FMUL.FTZ R3, R3, R185 ;  /* 0x000000b903037220 */ /* 0x000fe40000410000 */
[----:B------:R-:W-:Y:S02]  /*3f60*/  @P5 FADD.FTZ R184, R176, R184 ;  /* 0x000000b8b0b85221 */ /* 0x000fe40000010000 */
[----:B------:R-:W-:Y:S02]  /*3f70*/  @P5 FADD.FTZ R9, R177, R9 ;  /* 0x00000009b1095221 */ /* 0x000fe40000010000 */
[----:B------:R-:W-:Y:S01]  /*3f80*/  @P5 FADD.FTZ R3, R179, R3 ;  /* 0x00000003b3035221 */ /* 0x000fe20000010000 */
[----:B------:R-:W-:Y:S01]  /*3f90*/  ISETP.NE.U32.AND P5, PT, RZ, c[0x0][0x258], PT ;  /* 0x00009600ff007a0c */ /* 0x000fe20003fa5070 */
[----:B------:R-:W-:-:S02]  /*3fa0*/  FMUL.FTZ R186, R8, R2 ;  /* 0x0000000208ba7220 */ /* 0x000fc40000410000 */
[-C--:B------:R-:W-:Y:S01]  /*3fb0*/  FMUL.FTZ R185, R9, R2.reuse ;  /* 0x0000000209b97220 */ /* 0x080fe20000410000 */
[----:B------:R-:W-:Y:S01]  /*3fc0*/  ISETP.NE.AND.EX P5, PT, RZ, c[0x0][0x25c], PT, P5 ;  /* 0x00009700ff007a0c */ /* 0x000fe20003fa5350 */
[----:B------:R-:W-:-:S03]  /*3fd0*/  FMUL.FTZ R187, R3, R2 ;  /* 0x0000000203bb7220 */ /* 0x000fc60000410000 */
[----:B------:R-:W-:Y:S02]  /*3fe0*/  SEL R182, R8, R182, P5 ;  /* 0x000000b608b67207 */ /* 0x000fe40002800000 */
[----:B------:R-:W-:Y:S02]  /*3ff0*/  MOV R8, 0x10 ;  /* 0x0000001000087802 */ /* 0x000fe40000000f00 */
[C---:B------:R-:W-:Y:S01]  /*4000*/  SEL R180, R184.reuse, R180, P5 ;  /* 0x000000b4b8b47207 */ /* 0x040fe20002800000 */
[----:B------:R-:W-:Y:S01]  /*4010*/  FMUL.FTZ R184, R184, R2 ;  /* 0x00000002b8b87220 */ /* 0x000fe20000410000 */
[----:B------:R-:W-:Y:S02]  /*4020*/  SEL R183, R3, R183, P5 ;  /* 0x000000b703b77207 */ /* 0x000fe40002800000 */
[----:B------:R-:W-:Y:S01]  /*4030*/  SEL R181, R9, R181, P5 ;  /* 0x000000b509b57207 */ /* 0x000fe20002800000 */
[----:B------:R-:W-:-:S05]  /*4040*/  @P5 IMAD.WIDE.U32 R2, R4, R8, c[0x0][0x258] ;  /* 0x0000960004025625 */ /* 0x000fca00078e0008 */
[----:B------:R0:W-:Y:S02]  /*4050*/  @P5 STG.E.128 [R2.64], R180 ;  /* 0x000000b402005986 */ /* 0x0001e4000c101d04 */
[----:B0-----:R-:W-:-:S05]  /*4060*/  IMAD.WIDE.U32 R2, R4, R8, c[0x0][0x248] ;  /* 0x0000920004027625 */ /* 0x001fca00078e0008 */
[----:B------:R0:W-:Y:S02]  /*4070*/  STG.E.128 [R2.64], R184 ;  /* 0x000000b802007986 */ /* 0x0001e4000c101d04 */
.L_x_13530:
[----:B------:R-:W-:Y:S05]  /*4080*/  BSYNC B1 ;  /* 0x0000000000017941 */ /* 0x000fea0003800000 */
.L_x_13529:
[----:B0----5:R-:W-:-:S04]  /*4090*/  MOV R3, c[0x0][0x160] ;  /* 0x0000580000037a02 */ /* 0x021fc80000000f00 */
[----:B------:R-:W-:-:S04]  /*40a0*/  LEA R0, R3, R0, 0x2 ;  /* 0x0000000003007211 */ /* 0x000fc800078e10ff */
[----:B------:R-:W-:-:S13]  /*40b0*/  ISETP.GE.AND P5, PT, R0, c[0x0][0x164], PT ;  /* 0x0000590000007a0c */ /* 0x000fda0003fa6270 */
[----:B--2---:R-:W-:Y:S01]  /*40c0*/  @P5 CALL.REL.NOINC `(.L_x_13488) ;  /* 0x0000001000005944 */ /* 0x004fe20003c00000 */
[----:B------:R-:W-:Y:S05]  /*40d0*/  BRA `(.L_x_13531) ;  /* 0xffffc66000007947 */ /* 0x000fea000383ffff */
.L_x_13488:
[----:B0-----:R-:W-:Y:S05]  /*40e0*/  BSYNC B0 ;  /* 0x0000000000007941 */ /* 0x001fea0003800000 */
.L_x_13487:
        /* <DEDUP_REMOVED lines=308> */
.L_x_13509:
[----:B------:R-:W-:Y:S01]  /*5430*/  HFMA2.MMA R186, -RZ, RZ, 0, 5.9604644775390625e-08 ;  /* 0x00000001ffba7435 */ /* 0x000fe200000001ff */
[----:B------:R-:W-:-:S02]  /*5440*/  MOV R185, R9 ;  /* 0x0000000900b97202 */ /* 0x000fc40000000f00 */
[----:B------:R-:W-:Y:S02]  /*5450*/  MOV R189, 0x1f ;  /* 0x0000001f00bd7802 */ /* 0x000fe40000000f00 */
[----:B------:R-:W-:Y:S02]  /*5460*/  MOV R188, 0xffffffff ;  /* 0xffffffff00bc7802 */ /* 0x000fe40000000f00 */
[----:B------:R-:W-:Y:S02]  /*5470*/  MOV R184, 0x5490 ;  /* 0x0000549000b87802 */ /* 0x000fe40000000f00 */
[----:B-----5:R-:W-:Y:S05]  /*5480*/  CALL.REL.NOINC `($__internal_180_$__cuda_sm70_shflsync_bfly_p) ;  /* 0x0000046000007944 */ /* 0x020fea0003c00000 */
[----:B-1----:R-:W-:Y:S01]  /*5490*/  MOV R187, R186 ;  /* 0x000000ba00bb7202 */ /* 0x002fe20000000f00 */
[----:B------:R-:W-:Y:S05]  /*54a0*/  BRA `(.L_x_13532) ;  /* 0xffffd18000007947 */ /* 0x000fea000383ffff */
.L_x_13510:
[----:B------:R-:W-:Y:S01]  /*54b0*/  HFMA2.MMA R186, -RZ, RZ, 0, 5.9604644775390625e-08 ;  /* 0x00000001ffba7435 */ /* 0x000fe200000001ff */
[----:B------:R-:W-:Y:S02]  /*54c0*/  MOV R185, R8 ;  /* 0x0000000800b97202 */ /* 0x000fe40000000f00 */
[----:B------:R-:W-:Y:S02]  /*54d0*/  MOV R189, 0x1f ;  /* 0x0000001f00bd7802 */ /* 0x000fe40000000f00 */
[----:B------:R-:W-:-:S02]  /*54e0*/  MOV R188, 0xffffffff ;  /* 0xffffffff00bc7802 */ /* 0x000fc40000000f00 */
[----:B------:R-:W-:Y:S02]  /*54f0*/  MOV R184, 0x5510 ;  /* 0x0000551000b87802 */ /* 0x000fe40000000f00 */
[----:B01---5:R-:W-:Y:S05]  /*5500*/  CALL.REL.NOINC `($__internal_180_$__cuda_sm70_shflsync_bfly_p) ;  /* 0x000003e000007944 */ /* 0x023fea0003c00000 */
[----:B------:R-:W-:Y:S01]  /*5510*/  FADD.FTZ R9, R187, R9 ;  /* 0x00000009bb097221 */ /* 0x000fe20000010000 */
[----:B------:R-:W-:Y:S01]  /*5520*/  MOV R189, 0x1f ;  /* 0x0000001f00bd7802 */ /* 0x000fe20000000f00 */
[----:B-1----:R-:W-:Y:S01]  /*5530*/  FADD.FTZ R8, R8, R186 ;  /* 0x000000ba08087221 */ /* 0x002fe20000010000 */
[----:B------:R-:W-:Y:S01]  /*5540*/  HFMA2.MMA R186, -RZ, RZ, 0, 1.1920928955078125e-07 ;  /* 0x00000002ffba7435 */ /* 0x000fe200000001ff */
[----:B------:R-:W-:Y:S02]  /*5550*/  MOV R188, 0xffffffff ;  /* 0xffffffff00bc7802 */ /* 0x000fe40000000f00 */
[----:B------:R-:W-:Y:S02]  /*5560*/  MOV R185, R9 ;  /* 0x0000000900b97202 */ /* 0x000fe40000000f00 */
[----:B------:R-:W-:Y:S02]  /*5570*/  MOV R184, 0x5590 ;  /* 0x0000559000b87802 */ /* 0x000fe40000000f00 */
[----:B------:R-:W-:Y:S05]  /*5580*/  CALL.REL.NOINC `($__internal_180_$__cuda_sm70_shflsync_bfly_p) ;  /* 0x0000036000007944 */ /* 0x000fea0003c00000 */
[----:B-1----:R-:W-:Y:S01]  /*5590*/  MOV R187, R186 ;  /* 0x000000ba00bb7202 */ /* 0x002fe20000000f00 */
[----:B------:R-:W-:Y:S01]  /*55a0*/  HFMA2.MMA R186, -RZ, RZ, 0, 1.1920928955078125e-07 ;  /* 0x00000002ffba7435 */ /* 0x000fe200000001ff */
[----:B------:R-:W-:-:S02]  /*55b0*/  MOV R185, R8 ;  /* 0x0000000800b97202 */ /* 0x000fc40000000f00 */
[----:B------:R-:W-:Y:S02]  /*55c0*/  MOV R189, 0x1f ;  /* 0x0000001f00bd7802 */ /* 0x000fe40000000f00 */
[----:B------:R-:W-:Y:S02]  /*55d0*/  MOV R188, 0xffffffff ;  /* 0xffffffff00bc7802 */ /* 0x000fe40000000f00 */
[----:B------:R-:W-:Y:S02]  /*55e0*/  MOV R184, 0x5600 ;  /* 0x0000560000b87802 */ /* 0x000fe40000000f00 */
[----:B------:R-:W-:Y:S05]  /*55f0*/  CALL.REL.NOINC `($__internal_180_$__cuda_sm70_shflsync_bfly_p) ;  /* 0x000002f000007944 */ /* 0x000fea0003c00000 */
[----:B------:R-:W-:Y:S01]  /*5600*/  FADD.FTZ R9, R187, R9 ;  /* 0x00000009bb097221 */ /* 0x000fe20000010000 */
[----:B------:R-:W-:Y:S01]  /*5610*/  MOV R189, 0x1f ;  /* 0x0000001f00bd7802 */ /* 0x000fe20000000f00 */
[----:B-1----:R-:W-:Y:S01]  /*5620*/  FADD.FTZ R8, R8, R186 ;  /* 0x000000ba08087221 */ /* 0x002fe20000010000 */
[----:B------:R-:W-:Y:S01]  /*5630*/  HFMA2.MMA R186, -RZ, RZ, 0, 2.384185791015625e-07 ;  /* 0x00000004ffba7435 */ /* 0x000fe200000001ff */
[----:B------:R-:W-:Y:S02]  /*5640*/  MOV R188, 0xffffffff ;  /* 0xffffffff00bc7802 */ /* 0x000fe40000000f00 */
[----:B------:R-:W-:-:S02]  /*5650*/  MOV R185, R9 ;  /* 0x0000000900b97202 */ /* 0x000fc40000000f00 */
[----:B------:R-:W-:Y:S02]  /*5660*/  MOV R184, 0x5680 ;  /* 0x0000568000b87802 */ /* 0x000fe40000000f00 */
[----:B------:R-:W-:Y:S05]  /*5670*/  CALL.REL.NOINC `($__internal_180_$__cuda_sm70_shflsync_bfly_p) ;  /* 0x0000027000007944 */ /* 0x000fea0003c00000 */
[----:B-1----:R-:W-:Y:S01]  /*5680*/  MOV R187, R186 ;  /* 0x000000ba00bb7202 */ /* 0x002fe20000000f00 */
[----:B------:R-:W-:Y:S01]  /*5690*/  HFMA2.MMA R186, -RZ, RZ, 0, 2.384185791015625e-07 ;  /* 0x00000004ffba7435 */ /* 0x000fe200000001ff */
[----:B------:R-:W-:Y:S02]  /*56a0*/  MOV R185, R8 ;  /* 0x0000000800b97202 */ /* 0x000fe40000000f00 */
[----:B------:R-:W-:Y:S02]  /*56b0*/  MOV R189, 0x1f ;  /* 0x0000001f00bd7802 */ /* 0x000fe40000000f00 */
[----:B------:R-:W-:Y:S02]  /*56c0*/  MOV R188, 0xffffffff ;  /* 0xffffffff00bc7802 */ /* 0x000fe40000000f00 */
[----:B------:R-:W-:Y:S02]  /*56d0*/  MOV R184, 0x56f0 ;  /* 0x000056f000b87802 */ /* 0x000fe40000000f00 */
[----:B------:R-:W-:Y:S05]  /*56e0*/  CALL.REL.NOINC `($__internal_180_$__cuda_sm70_shflsync_bfly_p) ;  /* 0x0000020000007944 */ /* 0x000fea0003c00000 */
[----:B------:R-:W-:Y:S01]  /*56f0*/  FADD.FTZ R9, R187, R9 ;  /* 0x00000009bb097221 */ /* 0x000fe20000010000 */
[----:B------:R-:W-:Y:S01]  /*5700*/  MOV R189, 0x1f ;  /* 0x0000001f00bd7802 */ /* 0x000fe20000000f00 */
[----:B-1----:R-:W-:Y:S01]  /*5710*/  FADD.FTZ R8, R8, R186 ;  /* 0x000000ba08087221 */ /* 0x002fe20000010000 */
[----:B------:R-:W-:Y:S01]  /*5720*/  HFMA2.MMA R186, -RZ, RZ, 0, 4.76837158203125e-07 ;  /* 0x00000008ffba7435 */ /* 0x000fe200000001ff */
[----:B------:R-:W-:-:S02]  /*5730*/  MOV R188, 0xffffffff ;  /* 0xffffffff00bc7802 */ /* 0x000fc40000000f00 */
[----:B------:R-:W-:Y:S02]  /*5740*/  MOV R185, R9 ;  /* 0x0000000900b97202 */ /* 0x000fe40000000f00 */
[----:B------:R-:W-:Y:S02]  /*5750*/  MOV R184, 0x5770 ;  /* 0x0000577000b87802 */ /* 0x000fe40000000f00 */
[----:B------:R-:W-:Y:S05]  /*5760*/  CALL.REL.NOINC `($__internal_180_$__cuda_sm70_shflsync_bfly_p) ;  /* 0x0000018000007944 */ /* 0x000fea0003c00000 */
[----:B-1----:R-:W-:Y:S01]  /*5770*/  MOV R187, R186 ;  /* 0x000000ba00bb7202 */ /* 0x002fe20000000f00 */
[----:B------:R-:W-:Y:S01]  /*5780*/  HFMA2.MMA R186, -RZ, RZ, 0, 4.76837158203125e-07 ;  /* 0x00000008ffba7435 */ /* 0x000fe200000001ff */
[----:B------:R-:W-:Y:S02]  /*5790*/  MOV R185, R8 ;  /* 0x0000000800b97202 */ /* 0x000fe40000000f00 */
[----:B------:R-:W-:Y:S02]  /*57a0*/  MOV R189, 0x1f ;  /* 0x0000001f00bd7802 */ /* 0x000fe40000000f00 */
[----:B------:R-:W-:Y:S02]  /*57b0*/  MOV R188, 0xffffffff ;  /* 0xffffffff00bc7802 */ /* 0x000fe40000000f00 */
[----:B------:R-:W-:-:S02]  /*57c0*/  MOV R184, 0x57e0 ;  /* 0x000057e000b87802 */ /* 0x000fc40000000f00 */
[----:B------:R-:W-:Y:S05]  /*57d0*/  CALL.REL.NOINC `($__internal_180_$__cuda_sm70_shflsync_bfly_p) ;  /* 0x0000011000007944 */ /* 0x000fea0003c00000 */
[----:B------:R-:W-:Y:S01]  /*57e0*/  FADD.FTZ R9, R187, R9 ;  /* 0x00000009bb097221 */ /* 0x000fe20000010000 */
[----:B------:R-:W-:Y:S01]  /*57f0*/  MOV R189, 0x1f ;  /* 0x0000001f00bd7802 */ /* 0x000fe20000000f00 */
[----:B-1----:R-:W-:Y:S01]  /*5800*/  FADD.FTZ R8, R8, R186 ;  /* 0x000000ba08087221 */ /* 0x002fe20000010000 */
[----:B------:R-:W-:Y:S01]  /*5810*/  HFMA2.MMA R186, -RZ, RZ, 0, 9.5367431640625e-07 ;  /* 0x00000010ffba7435 */ /* 0x000fe200000001ff */
[----:B------:R-:W-:-:S02]  /*5820*/  MOV R188, 0xffffffff ;  /* 0xffffffff00bc7802 */ /* 0x000fc40000000f00 */
[----:B------:R-:W-:Y:S02]  /*5830*/  MOV R185, R9 ;  /* 0x0000000900b97202 */ /* 0x000fe40000000f00 */
[----:B------:R-:W-:Y:S02]  /*5840*/  MOV R184, 0x5860 ;  /* 0x0000586000b87802 */ /* 0x000fe40000000f00 */
[----:B------:R-:W-:Y:S05]  /*5850*/  CALL.REL.NOINC `($__internal_180_$__cuda_sm70_shflsync_bfly_p) ;  /* 0x0000009000007944 */ /* 0x000fea0003c00000 */
[----:B-1----:R-:W-:Y:S01]  /*5860*/  MOV R187, R186 ;  /* 0x000000ba00bb7202 */ /* 0x002fe20000000f00 */
[----:B------:R-:W-:Y:S01]  /*5870*/  HFMA2.MMA R186, -RZ, RZ, 0, 9.5367431640625e-07 ;  /* 0x00000010ffba7435 */ /* 0x000fe200000001ff */
[----:B------:R-:W-:Y:S02]  /*5880*/  MOV R185, R8 ;  /* 0x0000000800b97202 */ /* 0x000fe40000000f00 */
[----:B------:R-:W-:Y:S02]  /*5890*/  MOV R189, 0x1f ;  /* 0x0000001f00bd7802 */ /* 0x000fe40000000f00 */
[----:B------:R-:W-:Y:S02]  /*58a0*/  MOV R188, 0xffffffff ;  /* 0xffffffff00bc7802 */ /* 0x000fe40000000f00 */
[----:B------:R-:W-:-:S02]  /*58b0*/  MOV R184, 0x58d0 ;  /* 0x000058d000b87802 */ /* 0x000fc40000000f00 */
[----:B------:R-:W-:Y:S05]  /*58c0*/  CALL.REL.NOINC `($__internal_180_$__cuda_sm70_shflsync_bfly_p) ;  /* 0x0000002000007944 */ /* 0x000fea0003c00000 */
[----:B-1----:R-:W-:Y:S01]  /*58d0*/  MOV R184, R186 ;  /* 0x000000ba00b87202 */ /* 0x002fe20000000f00 */
[----:B------:R-:W-:Y:S05]  /*58e0*/  BRA `(.L_x_13533) ;  /* 0xffffce6000007947 */ /* 0x000fea000383ffff */
        .weak           $__internal_180_$__cuda_sm70_shflsync_bfly_p
        .type           $__internal_180_$__cuda_sm70_shflsync_bfly_p,@function
        .size           $__internal_180_$__cuda_sm70_shflsync_bfly_p,(.L_x_15062 - $__internal_180_$__cuda_sm70_shflsync_bfly_p)
$__internal_180_$__cuda_sm70_shflsync_bfly_p:
[----:B------:R-:W-:Y:S04]  /*58f0*/  WARPSYNC R188 ;  /* 0x000000bc00007348 */ /* 0x000fe80003800000 */
[----:B------:R0:W1:Y:S02]  /*5900*/  SHFL.BFLY PT, R186, R185, R186, R189 ;  /* 0x0c0000bab9ba7389 */ /* 0x00006400000e00bd */
[----:B0-----:R-:W-:-:S06]  /*5910*/  HFMA2.MMA R185, -RZ, RZ, 0, 0 ;  /* 0x00000000ffb97435 */ /* 0x001fcc00000001ff */
[----:B------:R-:W-:Y:S05]  /*5920*/  RET.REL.NODEC R184 `(_ZN10layer_norm13ln_bwd_kernelINS_13Kernel_traitsIfffffjLj1280ELj1ELj4ELj1ELj16ENS_18Kernel_traits_baseILj1280EfffffjLj128EEEEELb0ELb0ELb0ELb0EEEvNS_9BwdParamsE) ;  /* 0xffffa6d0b8007950 */ /* 0x000fea0003c3ffff */
.L_x_13534:
        /* <DEDUP_REMOVED lines=13> */
.L_x_15062:


//--------------------- .text._ZN10layer_norm13ln_bwd_kernelINS_13Kernel_traitsIfffffjLj1280ELj1ELj4ELj1ELj16ENS_18Kernel_traits_baseILj1280EfffffjLj128EEEEELb0ELb0ELb0ELb1EEEvNS_9BwdParamsE --------------------------
	.section	.text._ZN10layer_norm13ln_bwd_kernelINS_13Kernel_traitsIfffffjLj1280ELj1ELj4ELj1ELj16ENS_18Kernel_traits_baseILj1280EfffffjLj128EEEEELb0ELb0ELb0ELb1EEEvNS_9BwdParamsE,"ax",@progbits
	.sectioninfo	@"SHI_REGISTERS=255"
	.align	128
        .global         _ZN10layer_norm13ln_bwd_kernelINS_13Kernel_traitsIfffffjLj1280ELj1ELj4ELj1ELj16ENS_18Kernel_traits_baseILj1280EfffffjLj128EEEEELb0ELb0ELb0ELb1EEEvNS_9BwdParamsE
        .type           _ZN10layer_norm13ln_bwd_kernelINS_13Kernel_traitsIfffffjLj1280ELj1ELj4ELj1ELj16ENS_18Kernel_traits_baseILj1280EfffffjLj128EEEEELb0ELb0ELb0ELb1EEEvNS_9BwdParamsE,@function
        .size           _ZN10layer_norm13ln_bwd_kernelINS_13Kernel_traitsIfffffjLj1280ELj1ELj4ELj1ELj16ENS_18Kernel_traits_baseILj1280EfffffjLj128EEEEELb0ELb0ELb0ELb1EEEvNS_9BwdParamsE,(.L_x_15063 - _ZN10layer_norm13ln_bwd_kernelINS_13Kernel_traitsIfffffjLj1280ELj1ELj4ELj1ELj16ENS_18Kernel_traits_baseILj1280EfffffjLj128EEEEELb0ELb0ELb0ELb1EEEvNS_9BwdParamsE)
        .other          _ZN10layer_norm13ln_bwd_kernelINS_13Kernel_traitsIfffffjLj1280ELj1ELj4ELj1ELj16ENS_18Kernel_traits_baseILj1280EfffffjLj128EEEEELb0ELb0ELb0ELb1EEEvNS_9BwdParamsE,@"STO_CUDA_ENTRY STV_DEFAULT"
_ZN10layer_norm13ln_bwd_kernelINS_13Kernel_traitsIfffffjLj1280ELj1ELj4ELj1ELj16ENS_18Kernel_traits_baseILj1280EfffffjLj128EEEEELb0ELb0ELb0ELb1EEEvNS_9BwdParamsE:
.text._ZN10layer_norm13ln_bwd_kernelINS_13Kernel_traitsIfffffjLj1280ELj1ELj4ELj1ELj16ENS_18Kernel_traits_baseILj1280EfffffjLj128EEEEELb0ELb0ELb0ELb1EEEvNS_9BwdParamsE:
        /* <DEDUP_REMOVED lines=51> */
.L_x_13536:
        /* <DEDUP_REMOVED lines=69> */
[----:B------:R1:W5:Y:S02]  /*0780*/  LDG.E.128 R24, [R2.64+0x1200] ;  /* 0x0012000402187981 */ /* 0x000364000c1e1d00 */
[----:B01----:R-:W-:Y:S02]  /*0790*/  CS2R R2, SRZ ;  /* 0x0000000000027805 */ /* 0x003fe4000001ff00 */
.L_x_13551:
[----:B------:R-:W0:Y:S01]  /*07a0*/  S2R R110, SR_TID.X ;  /* 0x00000000006e7919 */ /* 0x000e220000002100 */
[C---:B------:R-:W-:Y:S01]  /*07b0*/  IMAD R108, R194.reuse, c[0x0][0x168], RZ ;  /* 0x00005a00c26c7a24 */ /* 0x040fe200078e02ff */
[----:B------:R-:W-:Y:S02]  /*07c0*/  MOV R150, 0x4 ;  /* 0x0000000400967802 */ /* 0x000fe40000000f00 */
[----:B------:R-:W-:Y:S02]  /*07d0*/  SHF.R.S32.HI R173, RZ, 0x1f, R194 ;  /* 0x0000001fffad7819 */ /* 0x000fe400000114c2 */
[----:B------:R-:W-:Y:S02]  /*07e0*/  MOV R204, 0x3f800000 ;  /* 0x3f80000000cc7802 */ /* 0x000fe40000000f00 */
[----:B------:R-:W-:Y:S01]  /*07f0*/  MOV R187, 0x10 ;  /* 0x0000001000bb7802 */ /* 0x000fe20000000f00 */
[----:B------:R-:W1:Y:S01]  /*0800*/  LDC.U8 R229, c[0x0][0x1f0] ;  /* 0x00007c00ffe57b82 */ /* 0x000e620000000000 */
[----:B------:R-:W-:Y:S01]  /*0810*/  SHF.R.S32.HI R109, RZ, 0x1f, R108 ;  /* 0x0000001fff6d7819 */ /* 0x000fe2000001146c */
[----:B------:R-:W2:Y:S03]  /*0820*/  LDL.LU R231, [R1] ;  /* 0x0000000001e77983 */ /* 0x000ea60000300800 */
[----:B------:R-:W-:Y:S01]  /*0830*/  LEA.HI R174, R109, R108, RZ, 0x2 ;  /* 0x0000006c6dae7211 */ /* 0x000fe200078f10ff */
[-C--:B------:R-:W-:Y:S01]  /*0840*/  IMAD.WIDE R108, R194, R150.reuse, c[0x0][0x1a0] ;  /* 0x00006800c26c7625 */ /* 0x080fe200078e0296 */
[----:B------:R-:W3:Y:S04]  /*0850*/  LDL.LU R233, [R1+0x8] ;  /* 0x0000080001e97983 */ /* 0x000ee80000300800 */
[----:B------:R4:W2:Y:S01]  /*0860*/  LDG.E R219, [R108.64] ;  /* 0x000000046cdb7981 */ /* 0x0008a2000c1e1900 */
[----:B0-----:R-:W-:Y:S01]  /*0870*/  LOP3.LUT R111, R110, 0x1f, RZ, 0xc0, !PT ;  /* 0x0000001f6e6f7812 */ /* 0x001fe200078ec0ff */
[----:B------:R-:W-:-:S02]  /*0880*/  IMAD.WIDE R150, R194, R150, c[0x0][0x1a8] ;  /* 0x00006a00c2967625 */ /* 0x000fc400078e0296 */
[----:B------:R-:W3:Y:S01]  /*0890*/  LDL.LU R235, [R1+0x10] ;  /* 0x0000100001eb7983 */ /* 0x000ee20000300800 */
[----:B------:R-:W-:-:S03]  /*08a0*/  LEA.HI.SX32 R174, R174, R111, 0x1e ;  /* 0x0000006faeae7211 */ /* 0x000fc600078ff2ff */
[----:B------:R-:W3:Y:S01]  /*08b0*/  LDG.E R203, [R150.64] ;  /* 0x0000000496cb7981 */ /* 0x000ee2000c1e1900 */
[C---:B------:R-:W-:Y:S02]  /*08c0*/  SHF.L.U32 R220, R174.reuse, 0x4, RZ ;  /* 0x00000004aedc7819 */ /* 0x040fe400000006ff */
[----:B------:R-:W-:Y:S01]  /*08d0*/  IADD3 R177, R174, 0x20, RZ ;  /* 0x00000020aeb17810 */ /* 0x000fe20007ffe0ff */
[----:B------:R-:W3:Y:S01]  /*08e0*/  LDL.LU R234, [R1+0xc] ;  /* 0x00000c0001ea7983 */ /* 0x000ee20000300800 */
[----:B------:R-:W-:Y:S02]  /*08f0*/  SHF.R.U32.HI R221, RZ, 0x1c, R174 ;  /* 0x0000001cffdd7819 */ /* 0x000fe400000116ae */
[----:B----4-:R-:W-:Y:S02]  /*0900*/  IADD3 R108, P0, R220, c[0x0][0x188], RZ ;  /* 0x00006200dc6c7a10 */ /* 0x010fe40007f1e0ff */
        /* <DEDUP_REMOVED lines=9> */
[C---:B------:R-:W-:Y:S02]  /*09a0*/  IADD3 R182, R174.reuse, 0x80, RZ ;  /* 0x00000080aeb67810 */ /* 0x040fe40007ffe0ff */
[----:B------:R-:W-:Y:S02]  /*09b0*/  IADD3 R185, R174, 0xa0, RZ ;  /* 0x000000a0aeb97810 */ /* 0x000fe40007ffe0ff */
[----:B------:R-:W-:Y:S02]  /*09c0*/  IADD3.X R113, R215, c[0x0][0x18c], RZ, P0, !PT ;  /* 0x00006300d7717a10 */ /* 0x000fe400007fe4ff */
[----:B------:R-:W-:Y:S02]  /*09d0*/  SHF.R.U32.HI R213, RZ, 0x1c, R178 ;  /* 0x0000001cffd57819 */ /* 0x000fe400000116b2 */
[----:B------:R-:W-:Y:S02]  /*09e0*/  SHF.R.U32.HI R211, RZ, 0x1c, R181 ;  /* 0x0000001cffd37819 */ /* 0x000fe400000116b5 */
[----:B------:R-:W-:Y:S01]  /*09f0*/  IADD3 R116, P1, R214, c[0x0][0x188], RZ ;  /* 0x00006200d6747a10 */ /* 0x000fe20007f3e0ff */
[----:B------:R-:W3:Y:S01]  /*0a00*/  LDG.E.128 R112, [R112.64] ;  /* 0x0000000470707981 */ /* 0x000ee2000c1e1d00 */
[----:B------:R-:W-:-:S02]  /*0a10*/  IADD3 R120, P0, R212, c[0x0][0x188], RZ ;  /* 0x00006200d4787a10 */ /* 0x000fc40007f1e0ff */
[----:B------:R-:W-:Y:S02]  /*0a20*/  SHF.L.U32 R210, R182, 0x4, RZ ;  /* 0x00000004b6d27819 */ /* 0x000fe400000006ff */
[----:B------:R-:W-:Y:S02]  /*0a30*/  SHF.L.U32 R206, R185, 0x4, RZ ;  /* 0x00000004b9ce7819 */ /* 0x000fe400000006ff */
[C---:B------:R-:W-:Y:S02]  /*0a40*/  IADD3 R186, R174.reuse, 0xc0, RZ ;  /* 0x000000c0aeba7810 */ /* 0x040fe40007ffe0ff */
[----:B------:R-:W-:Y:S02]  /*0a50*/  IADD3 R209, R174, 0xe0, RZ ;  /* 0x000000e0aed17810 */ /* 0x000fe40007ffe0ff */
[----:B------:R-:W-:Y:S02]  /*0a60*/  IADD3.X R117, R213, c[0x0][0x18c], RZ, P1, !PT ;  /* 0x00006300d5757a10 */ /* 0x000fe40000ffe4ff */
[----:B------:R-:W-:-:S02]  /*0a70*/  IADD3.X R121, R211, c[0x0][0x18c], RZ, P0, !PT ;  /* 0x00006300d3797a10 */ /* 0x000fc400007fe4ff */
[----:B------:R-:W-:Y:S02]  /*0a80*/  SHF.R.U32.HI R207, RZ, 0x1c, R182 ;  /* 0x0000001cffcf7819 */ /* 0x000fe400000116b6 */
[----:B------:R-:W-:Y:S01]  /*0a90*/  SHF.R.U32.HI R205, RZ, 0x1c, R185 ;  /* 0x0000001cffcd7819 */ /* 0x000fe200000116b9 */
[----:B------:R-:W3:Y:S01]  /*0aa0*/  LDG.E.128 R116, [R116.64] ;  /* 0x0000000474747981 */ /* 0x000ee2000c1e1d00 */
[----:B------:R-:W-:Y:S02]  /*0ab0*/  IADD3 R124, P1, R210, c[0x0][0x188], RZ ;  /* 0x00006200d27c7a10 */ /* 0x000fe40007f3e0ff */
[----:B------:R-:W-:Y:S01]  /*0ac0*/  IADD3 R128, P0, R206, c[0x0][0x188], RZ ;  /* 0x00006200ce807a10 */ /* 0x000fe20007f1e0ff */
[----:B------:R-:W3:Y:S01]  /*0ad0*/  LDG.E.128 R120, [R120.64] ;  /* 0x0000000478787981 */ /* 0x000ee2000c1e1d00 */
[----:B------:R-:W-:Y:S02]  /*0ae0*/  SHF.L.U32 R195, R186, 0x4, RZ ;  /* 0x00000004bac37819 */ /* 0x000fe400000006ff */
[----:B------:R-:W-:-:S02]  /*0af0*/  SHF.L.U32 R197, R209, 0x4, RZ ;  /* 0x00000004d1c57819 */ /* 0x000fc400000006ff */
[C---:B------:R-:W-:Y:S02]  /*0b00*/  IADD3 R222, R174.reuse, 0x100, RZ ;  /* 0x00000100aede7810 */ /* 0x040fe40007ffe0ff */
[----:B------:R-:W-:Y:S02]  /*0b10*/  IADD3 R218, R174, 0x120, RZ ;  /* 0x00000120aeda7810 */ /* 0x000fe40007ffe0ff */
[----:B------:R-:W-:Y:S02]  /*0b20*/  IADD3.X R125, R207, c[0x0][0x18c], RZ, P1, !PT ;  /* 0x00006300cf7d7a10 */ /* 0x000fe40000ffe4ff */
[----:B------:R-:W-:Y:S02]  /*0b30*/  IADD3.X R129, R205, c[0x0][0x18c], RZ, P0, !PT ;  /* 0x00006300cd817a10 */ /* 0x000fe400007fe4ff */
[----:B------:R-:W-:Y:S02]  /*0b40*/  SHF.R.U32.HI R196, RZ, 0x1c, R186 ;  /* 0x0000001cffc47819 */ /* 0x000fe400000116ba */
[----:B------:R-:W-:Y:S01]  /*0b50*/  SHF.R.U32.HI R198, RZ, 0x1c, R209 ;  /* 0x0000001cffc67819 */ /* 0x000fe200000116d1 */
[----:B------:R-:W3:Y:S01]  /*0b60*/  LDG.E.128 R124, [R124.64] ;  /* 0x000000047c7c7981 */ /* 0x000ee2000c1e1d00 */
[----:B------:R-:W-:-:S02]  /*0b70*/  IADD3 R132, P1, R195, c[0x0][0x188], RZ ;  /* 0x00006200c3847a10 */ /* 0x000fc40007f3e0ff */
[----:B------:R-:W-:Y:S01]  /*0b80*/  IADD3 R136, P0, R197, c[0x0][0x188], RZ ;  /* 0x00006200c5887a10 */ /* 0x000fe20007f1e0ff */
[----:B------:R-:W3:Y:S01]  /*0b90*/  LDG.E.128 R128, [R128.64] ;  /* 0x0000000480807981 */ /* 0x000ee2000c1e1d00 */
[----:B------:R-:W-:Y:S02]  /*0ba0*/  SHF.L.U32 R199, R222, 0x4, RZ ;  /* 0x00000004dec77819 */ /* 0x000fe400000006ff */
[----:B------:R-:W-:Y:S02]  /*0bb0*/  SHF.L.U32 R201, R218, 0x4, RZ ;  /* 0x00000004dac97819 */ /* 0x000fe400000006ff */
[----:B------:R-:W-:Y:S02]  /*0bc0*/  IADD3.X R133, R196, c[0x0][0x18c], RZ, P1, !PT ;  /* 0x00006300c4857a10 */ /* 0x000fe40000ffe4ff */
[----:B------:R-:W-:Y:S02]  /*0bd0*/  IADD3.X R137, R198, c[0x0][0x18c], RZ, P0, !PT ;  /* 0x00006300c6897a10 */ /* 0x000fe400007fe4ff */
[----:B------:R-:W-:-:S02]  /*0be0*/  SHF.R.U32.HI R200, RZ, 0x1c, R222 ;  /* 0x0000001cffc87819 */ /* 0x000fc400000116de */
[----:B------:R-:W-:Y:S01]  /*0bf0*/  SHF.R.U32.HI R202, RZ, 0x1c, R218 ;  /* 0x0000001cffca7819 */ /* 0x000fe200000116da */
[----:B------:R-:W3:Y:S01]  /*0c00*/  LDG.E.128 R132, [R132.64] ;  /* 0x0000000484847981 */ /* 0x000ee2000c1e1d00 */
[----:B------:R-:W-:Y:S02]  /*0c10*/  IADD3 R140, P1, R199, c[0x0][0x188], RZ ;  /* 0x00006200c78c7a10 */ /* 0x000fe40007f3e0ff */
[----:B------:R-:W-:Y:S01]  /*0c20*/  IADD3 R144, P0, R201, c[0x0][0x188], RZ ;  /* 0x00006200c9907a10 */ /* 0x000fe20007f1e0ff */
[----:B------:R-:W3:Y:S01]  /*0c30*/  LDG.E.128 R136, [R136.64] ;  /* 0x0000000488887981 */ /* 0x000ee2000c1e1d00 */
[----:B------:R-:W-:Y:S02]  /*0c40*/  IADD3.X R141, R200, c[0x0][0x18c], RZ, P1, !PT ;  /* 0x00006300c88d7a10 */ /* 0x000fe40000ffe4ff */
[----:B------:R-:W-:-:S04]  /*0c50*/  IADD3.X R145, R202, c[0x0][0x18c], RZ, P0, !PT ;  /* 0x00006300ca917a10 */ /* 0x000fc800007fe4ff */
[----:B------:R-:W3:Y:S04]  /*0c60*/  LDG.E.128 R140, [R140.64] ;  /* 0x000000048c8c7981 */ /* 0x000ee8000c1e1d00 */
[----:B------:R-:W3:Y:S01]  /*0c70*/  LDG.E.128 R144, [R144.64] ;  /* 0x0000000490907981 */ /* 0x000ee2000c1e1d00 */
[----:B------:R-:W-:-:S04]  /*0c80*/  ISETP.NE.U32.AND P1, PT, RZ, c[0x0][0x1c0], PT ;  /* 0x00007000ff007a0c */ /* 0x000fc80003f25070 */
[----:B------:R-:W-:Y:S02]  /*0c90*/  ISETP.NE.AND.EX P1, PT, RZ, c[0x0][0x1c4], PT, P1 ;  /* 0x00007100ff007a0c */ /* 0x000fe40003f25310 */
[----:B------:R-:W-:-:S04]  /*0ca0*/  ISETP.NE.U32.AND P0, PT, RZ, c[0x0][0x218], PT ;  /* 0x00008600ff007a0c */ /* 0x000fc80003f05070 */
[----:B------:R-:W-:-:S07]  /*0cb0*/  ISETP.NE.AND.EX P0, PT, RZ, c[0x0][0x21c], PT, P0 ;  /* 0x00008700ff007a0c */ /* 0x000fce0003f05300 */
[----:B------:R-:W-:-:S04]  /*0cc0*/  @P1 LEA R172, P2, R194, c[0x0][0x1c0], 0x2 ;  /* 0x00007000c2ac1a11 */ /* 0x000fc800078410ff */
[----:B------:R-:W-:-:S05]  /*0cd0*/  @P1 LEA.HI.X R173, R194, c[0x0][0x1c4], R173, 0x2, P2 ;  /* 0x00007100c2ad1a11 */ /* 0x000fca00010f14ad */
[----:B-----5:R0:W5:Y:S01]  /*0ce0*/  @P1 LDG.E R204, [R172.64] ;  /* 0x00000004accc1981 */ /* 0x020162000c1e1900 */
[----:B------:R-:W-:-:S04]  /*0cf0*/  IMAD.WIDE.U32 R152, R177, R187, c[0x0][0x208] ;  /* 0x00008200b1987625 */ /* 0x000fc800078e00bb */
[-C--:B------:R-:W-:Y:S02]  /*0d00*/  IMAD.WIDE.U32 R160, R181, R187.reuse, c[0x0][0x208] ;  /* 0x00008200b5a07625 */ /* 0x080fe400078e00bb */
[----:B------:R-:W3:Y:S01]  /*0d10*/  LDG.E.128 R152, [R152.64] ;  /* 0x0000000498987981 */ /* 0x000ee2000c1e1d00 */
[C---:B0-----:R-:W-:Y:S01]  /*0d20*/  @P0 LEA R172, P1, R174.reuse, c[0x0][0x218], 0x4 ;  /* 0x00008600aeac0a11 */ /* 0x041fe200078220ff */
[-C--:B------:R-:W-:Y:S02]  /*0d30*/  IMAD.WIDE.U32 R168, R185, R187.reuse, c[0x0][0x208] ;  /* 0x00008200b9a87625 */ /* 0x080fe400078e00bb */
[----:B------:R-:W3:Y:S01]  /*0d40*/  LDG.E.128 R160, [R160.64] ;  /* 0x00000004a0a07981 */ /* 0x000ee2000c1e1d00 */
[----:B------:R-:W-:Y:S02]  /*0d50*/  @P0 LEA.HI.X R173, R174, c[0x0][0x21c], RZ, 0x4, P1 ;  /* 0x00008700aead0a11 */ /* 0x000fe400008f24ff */
[C---:B------:R-:W-:Y:S01]  /*0d60*/  @P0 LEA R176, P1, R177.reuse, c[0x0][0x218], 0x4 ;  /* 0x00008600b1b00a11 */ /* 0x040fe200078220ff */
[----:B------:R-:W-:Y:S01]  /*0d70*/  IMAD.WIDE.U32 R164, R182, R187, c[0x0][0x208] ;  /* 0x00008200b6a47625 */ /* 0x000fe200078e00bb */
[----:B------:R-:W3:Y:S02]  /*0d80*/  LDG.E.128 R168, [R168.64] ;  /* 0x00000004a8a87981 */ /* 0x000ee4000c1e1d00 */
[----:B------:R-:W-:-:S02]  /*0d90*/  @P0 LEA.HI.X R177, R177, c[0x0][0x21c], RZ, 0x4, P1 ;  /* 0x00008700b1b10a11 */ /* 0x000fc400008f24ff */
[----:B------:R0:W5:Y:S04]  /*0da0*/  @P0 LDG.E.128 R64, [R172.64] ;  /* 0x00000004ac400981 */ /* 0x000168000c1e1d00 */
[----:B------:R0:W5:Y:S04]  /*0db0*/  @P0 LDG.E.128 R68, [R176.64] ;  /* 0x00000004b0440981 */ /* 0x000168000c1e1d00 */
        /* <DEDUP_REMOVED lines=26> */
[----:B-1----:R-:W-:-:S04]  /*0f60*/  ISETP.NE.AND P0, PT, R229, RZ, PT ;  /* 0x000000ffe500720c */ /* 0x002fc80003f05270 */
[----:B--2---:R-:W-:-:S05]  /*0f70*/  FSEL R219, R219, RZ, !P0 ;  /* 0x000000ffdbdb7208 */ /* 0x004fca0004000000 */
[C---:B----4-:R-:W-:Y:S02]  /*0f80*/  FADD.FTZ R108, -R219.reuse, R108 ;  /* 0x0000006cdb6c7221 */ /* 0x050fe40000010100 */
[C---:B------:R-:W-:Y:S02]  /*0f90*/  FADD.FTZ R109, -R219.reuse, R109 ;  /* 0x0000006ddb6d7221 */ /* 0x040fe40000010100 */
[C---:B------:R-:W-:Y:S02]  /*0fa0*/  FADD.FTZ R110, -R219.reuse, R110 ;  /* 0x0000006edb6e7221 */ /* 0x040fe40000010100 */
[C---:B------:R-:W-:Y:S02]  /*0fb0*/  FADD.FTZ R111, -R219.reuse, R111 ;  /* 0x0000006fdb6f7221 */ /* 0x040fe40000010100 */
[C---:B---3--:R-:W-:Y:S02]  /*0fc0*/  FADD.FTZ R112, -R219.reuse, R112 ;  /* 0x00000070db707221 */ /* 0x048fe40000010100 */
        /* <DEDUP_REMOVED lines=21> */
[C---:B0-----:R-:W-:Y:S02]  /*1120*/  FADD.FTZ R208, -R219.reuse, R134 ;  /* 0x00000086dbd07221 */ /* 0x041fe40000010100 */
        /* <DEDUP_REMOVED lines=14> */
[----:B------:R-:W2:Y:S01]  /*1210*/  LDL.LU R117, [R1+0x4] ;  /* 0x0000040001757983 */ /* 0x000ea20000300800 */
[----:B------:R-:W-:-:S04]  /*1220*/  IMAD.WIDE.U32 R184, R218, R187, c[0x0][0x208] ;  /* 0x00008200dab87625 */ /* 0x000fc800078e00bb */
[C---:B------:R-:W-:Y:S02]  /*1230*/  FMUL.FTZ R218, R203.reuse, R116 ;  /* 0x00000074cbda7220 */ /* 0x040fe40000410000 */
[----:B------:R-:W3:Y:S01]  /*1240*/  LDL.LU R116, [R1+0x18] ;  /* 0x0000180001747983 */ /* 0x000ee20000300800 */
[C---:B------:R-:W-:Y:S02]  /*1250*/  FMUL.FTZ R136, R203.reuse, R113 ;  /* 0x00000071cb887220 */ /* 0x040fe40000410000 */
[C---:B------:R-:W-:Y:S01]  /*1260*/  FMUL.FTZ R134, R203.reuse, R112 ;  /* 0x00000070cb867220 */ /* 0x040fe20000410000 */
[----:B------:R-:W4:Y:S01]  /*1270*/  LDL.LU R113, [R1+0x14] ;  /* 0x0000140001717983 */ /* 0x000f220000300800 */
[----:B------:R-:W-:-:S03]  /*1280*/  FMUL.FTZ R229, R203, R119 ;  /* 0x00000077cbe57220 */ /* 0x000fc60000410000 */
[----:B------:R-:W4:Y:S01]  /*1290*/  LDL.LU R112, [R1+0x20] ;  /* 0x0000200001707983 */ /* 0x000f220000300800 */
[----:B------:R-:W-:Y:S02]  /*12a0*/  FADD.FTZ R231, R160, R231 ;  /* 0x000000e7a0e77221 */ /* 0x000fe40000010000 */
[----:B------:R-:W-:-:S03]  /*12b0*/  FADD.FTZ R233, R162, R233 ;  /* 0x000000e9a2e97221 */ /* 0x000fc60000010000 */
[----:B------:R-:W-:Y:S04]  /*12c0*/  STL [R1], R231 ;  /* 0x000000e701007387 */ /* 0x000fe80000100800 */
[----:B------:R-:W-:Y:S01]  /*12d0*/  STL [R1+0x8], R233 ;  /* 0x000008e901007387 */ /* 0x000fe20000100800 */
[----:B--2---:R-:W-:-:S05]  /*12e0*/  FADD.FTZ R117, R163, R117 ;  /* 0x00000075a3757221 */ /* 0x004fca0000010000 */
[----:B------:R0:W-:Y:S04]  /*12f0*/  STL [R1+0x4], R117 ;  /* 0x0000047501007387 */ /* 0x0001e80000100800 */
[----:B------:R-:W2:Y:S01]  /*1300*/  LDL.LU R119, [R1+0x1c] ;  /* 0x00001c0001777983 */ /* 0x000ea20000300800 */
[----:B------:R-:W-:Y:S02]  /*1310*/  FADD.FTZ R235, R164, R235 ;  /* 0x000000eba4eb7221 */ /* 0x000fe40000010000 */
[----:B------:R-:W-:Y:S02]  /*1320*/  FADD.FTZ R234, R165, R234 ;  /* 0x000000eaa5ea7221 */ /* 0x000fe40000010000 */
[----:B---3--:R-:W-:Y:S01]  /*1330*/  FADD.FTZ R116, R166, R116 ;  /* 0x00000074a6747221 */ /* 0x008fe20000010000 */
[----:B------:R-:W-:Y:S01]  /*1340*/  STL [R1+0x10], R235 ;  /* 0x000010eb01007387 */ /* 0x000fe20000100800 */
[----:B------:R-:W-:-:S03]  /*1350*/  IMAD.WIDE.U32 R172, R186, R187, c[0x0][0x208] ;  /* 0x00008200baac7625 */ /* 0x000fc600078e00bb */
[----:B0-----:R-:W3:Y:S01]  /*1360*/  LDL.LU R117, [R1+0x28] ;  /* 0x0000280001757983 */ /* 0x001ee20000300800 */
[----:B----4-:R-:W-:-:S03]  /*1370*/  FADD.FTZ R113, R167, R113 ;  /* 0x00000071a7717221 */ /* 0x010fc60000010000 */
[----:B------:R-:W-:Y:S01]  /*1380*/  STL [R1+0xc], R234 ;  /* 0x00000cea01007387 */ /* 0x000fe20000100800 */
[----:B------:R-:W-:-:S03]  /*1390*/  FADD.FTZ R112, R168, R112 ;  /* 0x00000070a8707221 */ /* 0x000fc60000010000 */
[----:B------:R0:W-:Y:S01]  /*13a0*/  STL [R1+0x18], R116 ;  /* 0x0000187401007387 */ /* 0x0001e20000100800 */
[----:B------:R-:W-:-:S04]  /*13b0*/  IMAD.WIDE.U32 R180, R222, R187, c[0x0][0x208] ;  /* 0x00008200deb47625 */ /* 0x000fc800078e00bb */
[-C--:B------:R-:W-:Y:S02]  /*13c0*/  IMAD.WIDE.U32 R148, R174, R187.reuse, c[0x0][0x208] ;  /* 0x00008200ae947625 */ /* 0x080fe400078e00bb */
[----:B------:R-:W4:Y:S02]  /*13d0*/  LDG.E.128 R172, [R172.64] ;  /* 0x00000004acac7981 */ /* 0x000f24000c1e1d00 */
[----:B------:R-:W-:Y:S02]  /*13e0*/  FMUL.FTZ R222, R203, R118 ;  /* 0x00000076cbde7220 */ /* 0x000fe40000410000 */
[----:B0-----:R-:W4:Y:S04]  /*13f0*/  LDL.LU R116, [R1+0x24] ;  /* 0x0000240001747983 */ /* 0x001f280000300800 */
[----:B------:R-:W-:Y:S04]  /*1400*/  STL [R1+0x14], R113 ;  /* 0x0000147101007387 */ /* 0x000fe80000100800 */
[----:B------:R-:W4:Y:S04]  /*1410*/  LDL.LU R118, [R1+0x30] ;  /* 0x0000300001767983 */ /* 0x000f280000300800 */
[----:B------:R-:W-:Y:S01]  /*1420*/  STL [R1+0x20], R112 ;  /* 0x0000207001007387 */ /* 0x000fe20000100800 */
[----:B------:R-:W-:-:S03]  /*1430*/  IMAD.WIDE.U32 R156, R178, R187, c[0x0][0x208] ;  /* 0x00008200b29c7625 */ /* 0x000fc600078e00bb */
[----:B------:R-:W4:Y:S01]  /*1440*/  LDG.E.128 R176, [R176.64] ;  /* 0x00000004b0b07981 */ /* 0x000f22000c1e1d00 */
[----:B------:R-:W-:-:S03]  /*1450*/  FMUL.FTZ R230, R203, R120 ;  /* 0x00000078cbe67220 */ /* 0x000fc60000410000 */
[----:B------:R-:W4:Y:S01]  /*1460*/  LDG.E.128 R180, [R180.64] ;  /* 0x00000004b4b47981 */ /* 0x000f22000c1e1d00 */
[----:B------:R-:W-:-:S03]  /*1470*/  FMUL.FTZ R232, R203, R122 ;  /* 0x0000007acbe87220 */ /* 0x000fc60000410000 */
[----:B------:R-:W4:Y:S04]  /*1480*/  LDG.E.128 R148, [R148.64] ;  /* 0x0000000494947981 */ /* 0x000f28000c1e1d00 */
[----:B------:R-:W4:Y:S01]  /*1490*/  LDG.E.128 R156, [R156.64] ;  /* 0x000000049c9c7981 */ /* 0x000f22000c1e1d00 */
[----:B--2---:R-:W-:-:S03]  /*14a0*/  FADD.FTZ R119, R169, R119 ;  /* 0x00000077a9777221 */ /* 0x004fc60000010000 */
[----:B------:R-:W2:Y:S04]  /*14b0*/  LDG.E.128 R184, [R184.64] ;  /* 0x00000004b8b87981 */ /* 0x000ea8000c1e1d00 */
[----:B------:R0:W-:Y:S04]  /*14c0*/  STL [R1+0x1c], R119 ;  /* 0x00001c7701007387 */ /* 0x0001e80000100800 */
[----:B0-----:R-:W2:Y:S01]  /*14d0*/  LDL.LU R119, [R1+0x2c] ;  /* 0x00002c0001777983 */ /* 0x001ea20000300800 */
[----:B---3--:R-:W-:-:S05]  /*14e0*/  FADD.FTZ R117, R170, R117 ;  /* 0x00000075aa757221 */ /* 0x008fca0000010000 */
[----:B------:R0:W-:Y:S01]  /*14f0*/  STL [R1+0x28], R117 ;  /* 0x0000287501007387 */ /* 0x0001e20000100800 */
[----:B----4-:R-:W-:-:S03]  /*1500*/  FADD.FTZ R116, R171, R116 ;  /* 0x00000074ab747221 */ /* 0x010fc60000010000 */
[----:B0-----:R-:W3:Y:S04]  /*1510*/  LDL.LU R117, [R1+0x38] ;  /* 0x0000380001757983 */ /* 0x001ee80000300800 */
[----:B------:R0:W-:Y:S01]  /*1520*/  STL [R1+0x24], R116 ;  /* 0x0000247401007387 */ /* 0x0001e20000100800 */
[----:B------:R-:W-:-:S03]  /*1530*/  FADD.FTZ R118, R172, R118 ;  /* 0x00000076ac767221 */ /* 0x000fc60000010000 */
[----:B0-----:R-:W4:Y:S04]  /*1540*/  LDL.LU R116, [R1+0x34] ;  /* 0x0000340001747983 */ /* 0x001f280000300800 */
[----:B------:R0:W-:Y:S04]  /*1550*/  STL [R1+0x30], R118 ;  /* 0x0000307601007387 */ /* 0x0001e80000100800 */
[----:B0-----:R-:W4:Y:S01]  /*1560*/  LDL.LU R118, [R1+0x40] ;  /* 0x0000400001767983 */ /* 0x001f220000300800 */
[----:B--2---:R-:W-:-:S05]  /*1570*/  FADD.FTZ R119, R173, R119 ;  /* 0x00000077ad777221 */ /* 0x004fca0000010000 */
        /* <DEDUP_REMOVED lines=10> */
[----:B0-----:R-:W4:Y:S04]  /*1620*/  LDL.LU R118, [R1+0x50] ;  /* 0x0000500001767983 */ /* 0x001f280000300800 */
[----:B------:R-:W4:Y:S01]  /*1630*/  LDL.LU R120, [R1+0x4c] ;  /* 0x00004c0001787983 */ /* 0x000f220000300800 */
[----:B--2---:R-:W-:-:S05]  /*1640*/  FADD.FTZ R119, R177, R119 ;  /* 0x00000077b1777221 */ /* 0x004fca0000010000 */
[----:B------:R-:W-:Y:S04]  /*1650*/  STL [R1+0x3c], R119 ;  /* 0x00003c7701007387 */ /* 0x000fe80000100800 */
[----:B------:R-:W2:Y:S01]  /*1660*/  LDL.LU R122, [R1+0x58] ;  /* 0x00005800017a7983 */ /* 0x000ea20000300800 */
[----:B---3--:R-:W-:-:S05]  /*1670*/  FADD.FTZ R117, R178, R117 ;  /* 0x00000075b2757221 */ /* 0x008fca0000010000 */
[----:B------:R-:W-:Y:S01]  /*1680*/  STL [R1+0x48], R117 ;  /* 0x0000487501007387 */ /* 0x000fe20000100800 */
[----:B------:R-:W-:Y:S02]  /*1690*/  FMUL.FTZ R231, R203, R121 ;  /* 0x00000079cbe77220 */ /* 0x000fe40000410000 */
[----:B----4-:R-:W-:-:S05]  /*16a0*/  FADD.FTZ R116, R179, R116 ;  /* 0x00000074b3747221 */ /* 0x010fca0000010000 */
[----:B------:R0:W-:Y:S01]  /*16b0*/  STL [R1+0x44], R116 ;  /* 0x0000447401007387 */ /* 0x0001e20000100800 */
[----:B------:R-:W-:Y:S02]  /*16c0*/  FMUL.FTZ R233, R203, R123 ;  /* 0x0000007bcbe97220 */ /* 0x000fe40000410000 */
[----:B------:R-:W-:Y:S01]  /*16d0*/  FADD.FTZ R118, R180, R118 ;  /* 0x00000076b4767221 */ /* 0x000fe20000010000 */
[----:B0-----:R-:W3:Y:S01]  /*16e0*/  LDL.LU R116, [R1+0x54] ;  /* 0x0000540001747983 */ /* 0x001ee20000300800 */
[----:B------:R-:W-:-:S03]  /*16f0*/  FADD.FTZ R120, R181, R120 ;  /* 0x00000078b5787221 */ /* 0x000fc60000010000 */
[----:B------:R-:W4:Y:S04]  /*1700*/  LDL.LU R119, [R1+0x60] ;  /* 0x0000600001777983 */ /* 0x000f280000300800 */
[----:B------:R0:W-:Y:S01]  /*1710*/  STL [R1+0x50], R118 ;  /* 0x0000507601007387 */ /* 0x0001e20000100800 */
[----:B------:R-:W-:-:S03]  /*1720*/  FMUL.FTZ R234, R203, R128 ;  /* 0x00000080cbea7220 */ /* 0x000fc60000410000 */
[----:B------:R-:W3:Y:S04]  /*1730*/  LDL.LU R121, [R1+0x5c] ;  /* 0x00005c0001797983 */ /* 0x000ee80000300800 */
[----:B------:R1:W-:Y:S04]  /*1740*/  STL [R1+0x4c], R120 ;  /* 0x00004c7801007387 */ /* 0x0003e80000100800 */
[----:B------:R-:W3:Y:S01]  /*1750*/  LDL.LU R123, [R1+0x68] ;  /* 0x00006800017b7983 */ /* 0x000ee20000300800 */
[----:B------:R-:W-:Y:S02]  /*1760*/  FMUL.FTZ R108, R203, R108 ;  /* 0x0000006ccb6c7220 */ /* 0x000fe40000410000 */
[----:B------:R-:W-:-:S02]  /*1770*/  FADD.FTZ R241, R148, R241 ;  /* 0x000000f194f17221 */ /* 0x000fc40000010000 */
[----:B------:R-:W-:Y:S02]  /*1780*/  FMUL.FTZ R109, R203, R109 ;  /* 0x0000006dcb6d7220 */ /* 0x000fe40000410000 */
[----:B------:R-:W-:Y:S02]  /*1790*/  FFMA.FTZ R2, R148, R108, R2 ;  /* 0x0000006c94027223 */ /* 0x000fe40000010002 */
[----:B------:R-:W-:Y:S02]  /*17a0*/  FMUL.FTZ R148, R60, R148 ;  /* 0x000000943c947220 */ /* 0x000fe40000410000 */
[----:B------:R-:W-:Y:S02]  /*17b0*/  FADD.FTZ R240, R149, R240 ;  /* 0x000000f095f07221 */ /* 0x000fe40000010000 */
[----:B------:R-:W-:Y:S02]  /*17c0*/  FMUL.FTZ R110, R203, R110 ;  /* 0x0000006ecb6e7220 */ /* 0x000fe40000410000 */
[----:B------:R-:W-:-:S02]  /*17d0*/  FFMA.FTZ R0, R149, R109, R0 ;  /* 0x0000006d95007223 */ /* 0x000fc40000010000 */
[----:B------:R-:W-:Y:S02]  /*17e0*/  FMUL.FTZ R149, R61, R149 ;  /* 0x000000953d957220 */ /* 0x000fe40000410000 */
[----:B------:R-:W-:Y:S02]  /*17f0*/  FADD.FTZ R113, RZ, R148 ;  /* 0x00000094ff717221 */ /* 0x000fe40000010000 */
[----:B------:R-:W-:Y:S02]  /*1800*/  FFMA.FTZ R112, R108, R148, RZ ;  /* 0x000000946c707223 */ /* 0x000fe400000100ff */
[C---:B------:R-:W-:Y:S02]  /*1810*/  FADD.FTZ R243, R150.reuse, R243 ;  /* 0x000000f396f37221 */ /* 0x040fe40000010000 */
[----:B------:R-:W-:Y:S02]  /*1820*/  FMUL.FTZ R111, R203, R111 ;  /* 0x0000006fcb6f7220 */ /* 0x000fe40000410000 */
[----:B------:R-:W-:-:S02]  /*1830*/  FFMA.FTZ R4, R150, R110, R4 ;  /* 0x0000006e96047223 */ /* 0x000fc40000010004 */
[----:B------:R-:W-:Y:S02]  /*1840*/  FMUL.FTZ R150, R62, R150 ;  /* 0x000000963e967220 */ /* 0x000fe40000410000 */
[----:B------:R-:W-:Y:S02]  /*1850*/  FADD.FTZ R113, R113, R149 ;  /* 0x0000009571717221 */ /* 0x000fe40000010000 */
[----:B------:R-:W-:Y:S02]  /*1860*/  FFMA.FTZ R112, R109, R149, R112 ;  /* 0x000000956d707223 */ /* 0x000fe40000010070 */
[C---:B------:R-:W-:Y:S02]  /*1870*/  FADD.FTZ R242, R151.reuse, R242 ;  /* 0x000000f297f27221 */ /* 0x040fe40000010000 */
[----:B------:R-:W-:Y:S02]  /*1880*/  FFMA.FTZ R3, R151, R111, R3 ;  /* 0x0000006f97037223 */ /* 0x000fe40000010003 */
[----:B------:R-:W-:-:S02]  /*1890*/  FMUL.FTZ R151, R63, R151 ;  /* 0x000000973f977220 */ /* 0x000fc40000410000 */
[----:B------:R-:W-:Y:S02]  /*18a0*/  FADD.FTZ R113, R113, R150 ;  /* 0x0000009671717221 */ /* 0x000fe40000010000 */
[----:B------:R-:W-:Y:S02]  /*18b0*/  FFMA.FTZ R112, R110, R150, R112 ;  /* 0x000000966e707223 */ /* 0x000fe40000010070 */
[C---:B------:R-:W-:Y:S02]  /*18c0*/  FADD.FTZ R245, R152.reuse, R245 ;  /* 0x000000f598f57221 */ /* 0x040fe40000010000 */
[----:B------:R-:W-:Y:S02]  /*18d0*/  FFMA.FTZ R6, R152, R134, R6 ;  /* 0x0000008698067223 */ /* 0x000fe40000010006 */
[----:B------:R-:W-:Y:S02]  /*18e0*/  FMUL.FTZ R152, R56, R152 ;  /* 0x0000009838987220 */ /* 0x000fe40000410000 */
[----:B------:R-:W-:-:S02]  /*18f0*/  FADD.FTZ R113, R113, R151 ;  /* 0x0000009771717221 */ /* 0x000fc40000010000 */
[----:B------:R-:W-:Y:S02]  /*1900*/  FFMA.FTZ R112, R111, R151, R112 ;  /* 0x000000976f707223 */ /* 0x000fe40000010070 */
[----:B--2---:R-:W-:-:S05]  /*1910*/  FADD.FTZ R122, R182, R122 ;  /* 0x0000007ab67a7221 */ /* 0x004fca0000010000 */
[----:B------:R2:W-:Y:S04]  /*1920*/  STL [R1+0x58], R122 ;  /* 0x0000587a01007387 */ /* 0x0005e80000100800 */
[----:B------:R-:W2:Y:S01]  /*1930*/  LDL.LU R128, [R1+0x64] ;  /* 0x0000640001807983 */ /* 0x000ea20000300800 */
[----:B------:R-:W-:Y:S02]  /*1940*/  FADD.FTZ R244, R153, R244 ;  /* 0x000000f499f47221 */ /* 0x000fe40000010000 */
[----:B------:R-:W-:Y:S02]  /*1950*/  FMUL.FTZ R114, R203, R114 ;  /* 0x00000072cb727220 */ /* 0x000fe40000410000 */
[----:B------:R-:W-:Y:S02]  /*1960*/  FFMA.FTZ R5, R153, R136, R5 ;  /* 0x0000008899057223 */ /* 0x000fe40000010005 */
[----:B------:R-:W-:-:S02]  /*1970*/  FMUL.FTZ R153, R57, R153 ;  /* 0x0000009939997220 */ /* 0x000fc40000410000 */
[----:B------:R-:W-:Y:S02]  /*1980*/  FADD.FTZ R113, R113, R152 ;  /* 0x0000009871717221 */ /* 0x000fe40000010000 */
[----:B------:R-:W-:Y:S02]  /*1990*/  FFMA.FTZ R112, R134, R152, R112 ;  /* 0x0000009886707223 */ /* 0x000fe40000010070 */
[C---:B------:R-:W-:Y:S02]  /*19a0*/  FADD.FTZ R247, R154.reuse, R247 ;  /* 0x000000f79af77221 */ /* 0x040fe40000010000 */
[----:B------:R-:W-:Y:S02]  /*19b0*/  FMUL.FTZ R115, R203, R115 ;  /* 0x00000073cb737220 */ /* 0x000fe40000410000 */
        /* <DEDUP_REMOVED lines=12> */
[----:B------:R-:W-:Y:S02]  /*1a80*/  FADD.FTZ R113, R113, R155 ;  /* 0x0000009b71717221 */ /* 0x000fe40000010000 */
[----:B------:R-:W-:-:S02]  /*1a90*/  FFMA.FTZ R112, R115, R155, R112 ;  /* 0x0000009b73707223 */ /* 0x000fc40000010070 */
[C---:B------:R-:W-:Y:S02]  /*1aa0*/  FADD.FTZ R248, R157.reuse, R248 ;  /* 0x000000f89df87221 */ /* 0x040fe40000010000 */
[----:B------:R-:W-:Y:S02]  /*1ab0*/  FFMA.FTZ R9, R157, R219, R9 ;  /* 0x000000db9d097223 */ /* 0x000fe40000010009 */
        /* <DEDUP_REMOVED lines=11> */
[----:B------:R-:W-:Y:S02]  /*1b70*/  FADD.FTZ R113, R113, R158 ;  /* 0x0000009e71717221 */ /* 0x000fe40000010000 */
[----:B------:R-:W-:Y:S02]  /*1b80*/  FFMA.FTZ R112, R222, R158, R112 ;  /* 0x0000009ede707223 */ /* 0x000fe40000010070 */
        /* <DEDUP_REMOVED lines=9> */
[----:B------:R-:W-:Y:S02]  /*1c20*/  FFMA.FTZ R16, R162, R232, R16 ;  /* 0x000000e8a2107223 */ /* 0x000fe40000010010 */
[----:B------:R-:W-:Y:S02]  /*1c30*/  FMUL.FTZ R162, R50, R162 ;  /* 0x000000a232a27220 */ /* 0x000fe40000410000 */
[----:B------:R-:W-:Y:S02]  /*1c40*/  FADD.FTZ R113, R113, R161 ;  /* 0x000000a171717221 */ /* 0x000fe40000010000 */
[----:B------:R-:W-:Y:S02]  /*1c50*/  FFMA.FTZ R112, R231, R161, R112 ;  /* 0x000000a1e7707223 */ /* 0x000fe40000010070 */
[----:B------:R-:W-:Y:S02]  /*1c60*/  FMUL.FTZ R124, R203, R124 ;  /* 0x0000007ccb7c7220 */ /* 0x000fe40000410000 */
[----:B------:R-:W-:-:S02]  /*1c70*/  FFMA.FTZ R15, R163, R233, R15 ;  /* 0x000000e9a30f7223 */ /* 0x000fc4000001000f */
[----:B------:R-:W-:Y:S02]  /*1c80*/  FMUL.FTZ R163, R51, R163 ;  /* 0x000000a333a37220 */ /* 0x000fe40000410000 */
[----:B------:R-:W-:Y:S02]  /*1c90*/  FADD.FTZ R113, R113, R162 ;  /* 0x000000a271717221 */ /* 0x000fe40000010000 */
[----:B------:R-:W-:Y:S02]  /*1ca0*/  FFMA.FTZ R112, R232, R162, R112 ;  /* 0x000000a2e8707223 */ /* 0x000fe40000010070 */
[----:B------:R-:W-:Y:S02]  /*1cb0*/  FMUL.FTZ R125, R203, R125 ;  /* 0x0000007dcb7d7220 */ /* 0x000fe40000410000 */
[----:B------:R-:W-:Y:S02]  /*1cc0*/  FFMA.FTZ R18, R164, R124, R18 ;  /* 0x0000007ca4127223 */ /* 0x000fe40000010012 */
[----:B------:R-:W-:-:S02]  /*1cd0*/  FMUL.FTZ R164, R44, R164 ;  /* 0x000000a42ca47220 */ /* 0x000fc40000410000 */
[----:B------:R-:W-:Y:S02]  /*1ce0*/  FADD.FTZ R113, R113, R163 ;  /* 0x000000a371717221 */ /* 0x000fe40000010000 */
[----:B------:R-:W-:Y:S02]  /*1cf0*/  FFMA.FTZ R112, R233, R163, R112 ;  /* 0x000000a3e9707223 */ /* 0x000fe40000010070 */
[----:B------:R-:W-:Y:S02]  /*1d00*/  FMUL.FTZ R126, R203, R126 ;  /* 0x0000007ecb7e7220 */ /* 0x000fe40000410000 */
[----:B------:R-:W-:Y:S02]  /*1d10*/  FFMA.FTZ R17, R165, R125, R17 ;  /* 0x0000007da5117223 */ /* 0x000fe40000010011 */
[----:B------:R-:W-:Y:S02]  /*1d20*/  FMUL.FTZ R165, R45, R165 ;  /* 0x000000a52da57220 */ /* 0x000fe40000410000 */
[----:B------:R-:W-:-:S02]  /*1d30*/  FADD.FTZ R113, R113, R164 ;  /* 0x000000a471717221 */ /* 0x000fc40000010000 */
[----:B------:R-:W-:Y:S02]  /*1d40*/  FFMA.FTZ R112, R124, R164, R112 ;  /* 0x000000a47c707223 */ /* 0x000fe40000010070 */
[----:B------:R-:W-:Y:S02]  /*1d50*/  FMUL.FTZ R127, R203, R127 ;  /* 0x0000007fcb7f7220 */ /* 0x000fe40000410000 */
        /* <DEDUP_REMOVED lines=74> */
[----:B-1----:R-:W-:Y:S02]  /*2200*/  FMUL.FTZ R120, R203, R142 ;  /* 0x0000008ecb787220 */ /* 0x002fe40000410000 */
[----:B---3--:R-:W-:-:S02]  /*2210*/  FADD.FTZ R116, R183, R116 ;  /* 0x00000074b7747221 */ /* 0x008fc40000010000 */
[----:B------:R-:W-:Y:S02]  /*2220*/  FMUL.FTZ R181, R29, R181 ;  /* 0x000000b51db57220 */ /* 0x000fe40000410000 */
[----:B----4-:R-:W-:Y:S02]  /*2230*/  FADD.FTZ R119, R184, R119 ;  /* 0x00000077b8777221 */ /* 0x010fe40000010000 */
[----:B------:R-:W-:Y:S02]  /*2240*/  FADD.FTZ R113, R113, R180 ;  /* 0x000000b471717221 */ /* 0x000fe40000010000 */
[----:B------:R-:W-:Y:S02]  /*2250*/  FFMA.FTZ R112, R117, R180, R112 ;  /* 0x000000b475707223 */ /* 0x000fe40000010070 */
[----:B------:R-:W-:Y:S02]  /*2260*/  FADD.FTZ R121, R185, R121 ;  /* 0x00000079b9797221 */ /* 0x000fe40000010000 */
[----:B------:R-:W-:Y:S01]  /*2270*/  FADD.FTZ R123, R186, R123 ;  /* 0x0000007bba7b7221 */ /* 0x000fe20000010000 */
[----:B------:R0:W-:Y:S01]  /*2280*/  STL [R1+0x54], R116 ;  /* 0x0000547401007387 */ /* 0x0001e20000100800 */
[----:B------:R-:W-:-:S02]  /*2290*/  FFMA.FTZ R228, R182, R120, R228 ;  /* 0x00000078b6e47223 */ /* 0x000fc400000100e4 */
[----:B--2---:R-:W-:Y:S02]  /*22a0*/  FMUL.FTZ R122, R203, R143 ;  /* 0x0000008fcb7a7220 */ /* 0x004fe40000410000 */
[----:B------:R-:W-:Y:S01]  /*22b0*/  FADD.FTZ R128, R187, R128 ;  /* 0x00000080bb807221 */ /* 0x000fe20000010000 */
[----:B------:R1:W-:Y:S01]  /*22c0*/  STL [R1+0x60], R119 ;  /* 0x0000607701007387 */ /* 0x0003e20000100800 */
[----:B------:R-:W-:Y:S02]  /*22d0*/  FMUL.FTZ R182, R30, R182 ;  /* 0x000000b61eb67220 */ /* 0x000fe40000410000 */
[----:B------:R-:W-:Y:S02]  /*22e0*/  FADD.FTZ R113, R113, R181 ;  /* 0x000000b571717221 */ /* 0x000fe40000010000 */
[----:B------:R-:W-:Y:S01]  /*22f0*/  FFMA.FTZ R112, R118, R181, R112 ;  /* 0x000000b576707223 */ /* 0x000fe20000010070 */
[----:B------:R2:W-:Y:S01]  /*2300*/  STL [R1+0x5c], R121 ;  /* 0x00005c7901007387 */ /* 0x0005e20000100800 */
[----:B------:R-:W-:-:S02]  /*2310*/  FFMA.FTZ R227, R183, R122, R227 ;  /* 0x0000007ab7e37223 */ /* 0x000fc400000100e3 */
[----:B0-----:R-:W-:Y:S01]  /*2320*/  FMUL.FTZ R116, R203, R144 ;  /* 0x00000090cb747220 */ /* 0x001fe20000410000 */
[----:B------:R0:W-:Y:S01]  /*2330*/  STL [R1+0x68], R123 ;  /* 0x0000687b01007387 */ /* 0x0001e20000100800 */
[----:B------:R-:W-:Y:S02]  /*2340*/  FMUL.FTZ R183, R31, R183 ;  /* 0x000000b71fb77220 */ /* 0x000fe40000410000 */
[----:B------:R-:W-:Y:S01]  /*2350*/  FADD.FTZ R113, R113, R182 ;  /* 0x000000b671717221 */ /* 0x000fe20000010000 */
[----:B------:R3:W-:Y:S01]  /*2360*/  STL [R1+0x64], R128 ;  /* 0x0000648001007387 */ /* 0x0007e20000100800 */
[----:B------:R-:W-:Y:S02]  /*2370*/  FFMA.FTZ R112, R120, R182, R112 ;  /* 0x000000b678707223 */ /* 0x000fe40000010070 */
[----:B------:R-:W-:Y:S02]  /*2380*/  FFMA.FTZ R237, R184, R116, R237 ;  /* 0x00000074b8ed7223 */ /* 0x000fe400000100ed */
[----:B-1----:R-:W-:-:S02]  /*2390*/  FMUL.FTZ R119, R203, R145 ;  /* 0x00000091cb777220 */ /* 0x002fc40000410000 */
[----:B------:R-:W-:Y:S02]  /*23a0*/  FMUL.FTZ R184, R24, R184 ;  /* 0x000000b818b87220 */ /* 0x000fe40000410000 */
[----:B------:R-:W-:Y:S02]  /*23b0*/  FADD.FTZ R113, R113, R183 ;  /* 0x000000b771717221 */ /* 0x000fe40000010000 */
[----:B------:R-:W-:Y:S02]  /*23c0*/  FFMA.FTZ R112, R122, R183, R112 ;  /* 0x000000b77a707223 */ /* 0x000fe40000010070 */
[----:B------:R-:W-:Y:S02]  /*23d0*/  FFMA.FTZ R236, R185, R119, R236 ;  /* 0x00000077b9ec7223 */ /* 0x000fe400000100ec */
[----:B--2---:R-:W-:Y:S02]  /*23e0*/  FMUL.FTZ R121, R203, R146 ;  /* 0x00000092cb797220 */ /* 0x004fe40000410000 */
[----:B------:R-:W-:-:S02]  /*23f0*/  FMUL.FTZ R185, R25, R185 ;  /* 0x000000b919b97220 */ /* 0x000fc40000410000 */
[----:B------:R-:W-:Y:S02]  /*2400*/  FADD.FTZ R113, R113, R184 ;  /* 0x000000b871717221 */ /* 0x000fe40000010000 */
[----:B------:R-:W-:Y:S02]  /*2410*/  FFMA.FTZ R112, R116, R184, R112 ;  /* 0x000000b874707223 */ /* 0x000fe40000010070 */
[----:B------:R-:W-:Y:S02]  /*2420*/  FFMA.FTZ R239, R186, R121, R239 ;  /* 0x00000079baef7223 */ /* 0x000fe400000100ef */
[----:B0-----:R-:W-:Y:S02]  /*2430*/  FMUL.FTZ R123, R203, R147 ;  /* 0x00000093cb7b7220 */ /* 0x001fe40000410000 */
[----:B------:R-:W-:Y:S02]  /*2440*/  FMUL.FTZ R186, R26, R186 ;  /* 0x000000ba1aba7220 */ /* 0x000fe40000410000 */
[----:B------:R-:W-:-:S02]  /*2450*/  FADD.FTZ R113, R113, R185 ;  /* 0x000000b971717221 */ /* 0x000fc40000010000 */
[----:B------:R-:W-:Y:S02]  /*2460*/  FFMA.FTZ R112, R119, R185, R112 ;  /* 0x000000b977707223 */ /* 0x000fe40000010070 */
[----:B------:R-:W-:Y:S02]  /*2470*/  FFMA.FTZ R238, R187, R123, R238 ;  /* 0x0000007bbbee7223 */ /* 0x000fe400000100ee */
[----:B------:R-:W-:Y:S02]  /*2480*/  FMUL.FTZ R187, R27, R187 ;  /* 0x000000bb1bbb7220 */ /* 0x000fe40000410000 */
[----:B------:R-:W-:Y:S02]  /*2490*/  FADD.FTZ R113, R113, R186 ;  /* 0x000000ba71717221 */ /* 0x000fe40000010000 */
[----:B------:R-:W-:Y:S02]  /*24a0*/  FFMA.FTZ R112, R121, R186, R112 ;  /* 0x000000ba79707223 */ /* 0x000fe40000010070 */
[----:B------:R-:W-:-:S02]  /*24b0*/  FADD.FTZ R140, R113, R187 ;  /* 0x000000bb718c7221 */ /* 0x000fc40000010000 */
[----:B------:R-:W-:Y:S01]  /*24c0*/  FFMA.FTZ R129, R123, R187, R112 ;  /* 0x000000bb7b817223 */ /* 0x000fe20000010070 */
[----:B------:R-:W-:Y:S05]  /*24d0*/  BRA.DIV ~URZ, `(.L_x_13539) ;  /* 0x000027627f007947 */ /* 0x000fea000b800000 */
[----:B---3--:R0:W1:Y:S02]  /*24e0*/  SHFL.BFLY PT, R141, R140, 0x1, 0x1f ;  /* 0x0c201f008c8d7f89 */ /* 0x00806400000e0000 */
.L_x_13552:
        /* <DEDUP_REMOVED lines=18> */
.L_x_13553:
        /* <DEDUP_REMOVED lines=18> */
[-CC-:B------:R-:W-:Y:S02]  /*2730*/  FFMA.FTZ R114, R114, R129.reuse, R128.reuse ;  /* 0x0000008172727223 */ /* 0x180fe40000010080 */
[-CC-:B------:R-:W-:Y:S02]  /*2740*/  FFMA.FTZ R126, R126, R129.reuse, R128.reuse ;  /* 0x000000817e7e7223 */ /* 0x180fe40000010080 */
[-CC-:B------:R-:W-:Y:S02]  /*2750*/  FFMA.FTZ R131, R131, R129.reuse, R128.reuse ;  /* 0x0000008183837223 */ /* 0x180fe40000010080 */
[-CC-:B------:R-:W-:Y:S02]  /*2760*/  FFMA.FTZ R108, R133, R129.reuse, R128.reuse ;  /* 0x00000081856c7223 */ /* 0x180fe40000010080 */
[----:B------:R-:W-:-:S02]  /*2770*/  FFMA.FTZ R109, R208, R129, R128 ;  /* 0x00000081d06d7223 */ /* 0x000fc40000010080 */
[-C--:B------:R-:W-:Y:S02]  /*2780*/  FFMA.FTZ R110, R135, R129.reuse, R128 ;  /* 0x00000081876e7223 */ /* 0x080fe40000010080 */
[----:B------:R-:W-:Y:S02]  /*2790*/  FADD.FTZ R151, R151, -R111 ;  /* 0x8000006f97977221 */ /* 0x000fe40000010000 */
[----:B------:R-:W-:Y:S02]  /*27a0*/  FADD.FTZ R154, R154, -R114 ;  /* 0x800000729a9a7221 */ /* 0x000fe40000010000 */
[-C--:B------:R-:W-:Y:S02]  /*27b0*/  FFMA.FTZ R124, R124, R129.reuse, R128 ;  /* 0x000000817c7c7223 */ /* 0x080fe40000010080 */
[----:B------:R-:W-:Y:S01]  /*27c0*/  FADD.FTZ R166, R166, -R126 ;  /* 0x8000007ea6a67221 */ /* 0x000fe20000010000 */
[----:B------:R-:W-:Y:S01]  /*27d0*/  IADD3 R126, P4, R220, c[0x0][0x248], RZ ;  /* 0x00009200dc7e7a10 */ /* 0x000fe20007f9e0ff */
[----:B------:R-:W-:-:S02]  /*27e0*/  FFMA.FTZ R127, R127, R129, R128 ;  /* 0x000000817f7f7223 */ /* 0x000fc40000010080 */
[----:B------:R-:W-:Y:S02]  /*27f0*/  FADD.FTZ R171, R171, -R131 ;  /* 0x80000083abab7221 */ /* 0x000fe40000010000 */
[----:B------:R-:W-:Y:S02]  /*2800*/  FADD.FTZ R173, R173, -R108 ;  /* 0x8000006cadad7221 */ /* 0x000fe40000010000 */
[----:B------:R-:W-:Y:S02]  /*2810*/  FADD.FTZ R174, R174, -R109 ;  /* 0x8000006daeae7221 */ /* 0x000fe40000010000 */
[----:B------:R-:W-:Y:S02]  /*2820*/  FADD.FTZ R175, R175, -R110 ;  /* 0x8000006eafaf7221 */ /* 0x000fe40000010000 */
        /* <DEDUP_REMOVED lines=20> */
[C---:B------:R-:W-:Y:S02]  /*2970*/  FMUL.FTZ R131, R203.reuse, R148 ;  /* 0x00000094cb837220 */ /* 0x040fe40000410000 */
        /* <DEDUP_REMOVED lines=39> */
.L_x_13541:
        /* <DEDUP_REMOVED lines=26> */
.L_x_13542:
[----:B01----:R-:W-:Y:S01]  /*2d90*/  IADD3 R126, P3, R214, c[0x0][0x248], RZ ;  /* 0x00009200d67e7a10 */ /* 0x003fe20007f7e0ff */
[C---:B------:R-:W-:Y:S01]  /*2da0*/  FMUL.FTZ R131, R203.reuse, R156 ;  /* 0x0000009ccb837220 */ /* 0x040fe20000410000 */
[----:B------:R0:W-:Y:S01]  /*2db0*/  STG.E.128 [R124.64], R108 ;  /* 0x0000006c7c007986 */ /* 0x0001e2000c101d04 */
[----:B------:R-:W-:Y:S01]  /*2dc0*/  FMUL.FTZ R112, R203, R157 ;  /* 0x0000009dcb707220 */ /* 0x000fe20000410000 */
        /* <DEDUP_REMOVED lines=16> */
.L_x_13543:
        /* <DEDUP_REMOVED lines=26> */
.L_x_13544:
[----:B-1----:R-:W-:Y:S01]  /*3070*/  IADD3 R126, P3, R210, c[0x0][0x248], RZ ;  /* 0x00009200d27e7a10 */ /* 0x002fe20007f7e0ff */
[C---:B------:R-:W-:Y:S01]  /*3080*/  FMUL.FTZ R131, R203.reuse, R164 ;  /* 0x000000a4cb837220 */ /* 0x040fe20000410000 */
[----:B------:R1:W-:Y:S01]  /*3090*/  STG.E.128 [R124.64], R108 ;  /* 0x0000006c7c007986 */ /* 0x0003e2000c101d04 */
[----:B0-----:R-:W-:Y:S01]  /*30a0*/  FMUL.FTZ R112, R203, R165 ;  /* 0x000000a5cb707220 */ /* 0x001fe20000410000 */
        /* <DEDUP_REMOVED lines=16> */
.L_x_13545:
        /* <DEDUP_REMOVED lines=26> */
.L_x_13546:
[----:B-1----:R-:W-:Y:S01]  /*3350*/  IADD3 R126, P3, R195, c[0x0][0x248], RZ ;  /* 0x00009200c37e7a10 */ /* 0x002fe20007f7e0ff */
[C---:B------:R-:W-:Y:S01]  /*3360*/  FMUL.FTZ R131, R203.reuse, R172 ;  /* 0x000000accb837220 */ /* 0x040fe20000410000 */
[----:B------:R1:W-:Y:S01]  /*3370*/  STG.E.128 [R124.64], R108 ;  /* 0x0000006c7c007986 */ /* 0x0003e2000c101d04 */
[C---:B------:R-:W-:Y:S01]  /*3380*/  FMUL.FTZ R130, R203.reuse, R173 ;  /* 0x000000adcb827220 */ /* 0x040fe20000410000 */
[----:B------:R-:W-:Y:S01]  /*3390*/  IADD3.X R127, R196, c[0x0][0x24c], RZ, P3, !PT ;  /* 0x00009300c47f7a10 */ /* 0x000fe20001ffe4ff */
[C---:B------:R-:W-:Y:S02]  /*33a0*/  FMUL.FTZ R133, R203.reuse, R174 ;  /* 0x000000aecb857220 */ /* 0x040fe40000410000 */
[----:B0-----:R-:W-:Y:S02]  /*33b0*/  FMUL.FTZ R114, R203, R175 ;  /* 0x000000afcb727220 */ /* 0x001fe40000410000 */
        /* <DEDUP_REMOVED lines=13> */
.L_x_13547:
        /* <DEDUP_REMOVED lines=26> */
.L_x_13548:
[----:B0-----:R0:W-:Y:S01]  /*3630*/  STG.E.128 [R124.64], R108 ;  /* 0x0000006c7c007986 */ /* 0x0011e2000c101d04 */
        /* <DEDUP_REMOVED lines=24> */
.L_x_13549:
[-CC-:B0-----:R-:W-:Y:S01]  /*37c0*/  FFMA.FTZ R109, R116, R129.reuse, R128.reuse ;  /* 0x00000081746d7223 */ /* 0x181fe20000010080 */
        /* <DEDUP_REMOVED lines=8> */
[----:B------:R-:W-:Y:S01]  /*3850*/  MOV R123, c[0x0][0x160] ;  /* 0x00005800007b7a02 */ /* 0x000fe20000000f00 */
[----:B------:R-:W-:-:S02]  /*3860*/  FADD.FTZ R108, R185, -R108 ;  /* 0x8000006cb96c7221 */ /* 0x000fc40000010000 */
[----:B------:R-:W-:Y:S01]  /*3870*/  FADD.FTZ R186, R186, -R121 ;  /* 0x80000079baba7221 */ /* 0x000fe20000010000 */
[----:B------:R-:W-:Y:S01]  /*3880*/  LEA R194, R123, R194, 0x2 ;  /* 0x000000c27bc27211 */ /* 0x000fe200078e10ff */
[----:B------:R-:W-:Y:S02]  /*3890*/  FADD.FTZ R128, R187, -R128 ;  /* 0x80000080bb807221 */ /* 0x000fe40000010000 */
[C---:B------:R-:W-:Y:S02]  /*38a0*/  FMUL.FTZ R113, R203.reuse, R184 ;  /* 0x000000b8cb717220 */ /* 0x040fe40000410000 */
        /* <DEDUP_REMOVED lines=9> */
[----:B------:R-:W-:Y:S01]  /*3940*/  FMUL.FTZ R111, R122, R204 ;  /* 0x000000cc7a6f7220 */ /* 0x000fe20000410000 */
[----:B------:R-:W-:Y:S01]  /*3950*/  SEL R106, R121, R106, P1 ;  /* 0x0000006a796a7207 */ /* 0x000fe20000800000 */
[-C--:B------:R-:W-:Y:S01]  /*3960*/  FMUL.FTZ R110, R117, R204.reuse ;  /* 0x000000cc756e7220 */ /* 0x080fe20000410000 */
[----:B------:R-:W-:Y:S01]  /*3970*/  @P2 IADD3.X R117, R202, c[0x0][0x25c], RZ, P4, !PT ;  /* 0x00009700ca752a10 */ /* 0x000fe200027fe4ff */
[-C--:B------:R-:W-:Y:S01]  /*3980*/  FMUL.FTZ R109, R114, R204.reuse ;  /* 0x000000cc726d7220 */ /* 0x080fe20000410000 */
[----:B------:R-:W-:Y:S01]  /*3990*/  SEL R107, R128, R107, P1 ;  /* 0x0000006b806b7207 */ /* 0x000fe20000800000 */
[-C--:B------:R-:W-:Y:S01]  /*39a0*/  FMUL.FTZ R108, R115, R204.reuse ;  /* 0x000000cc736c7220 */ /* 0x080fe20000410000 */
[----:B------:R-:W-:Y:S01]  /*39b0*/  ISETP.GE.AND P0, PT, R194, c[0x0][0x164], PT ;  /* 0x00005900c2007a0c */ /* 0x000fe20003f06270 */
[----:B------:R-:W-:-:S02]  /*39c0*/  FMUL.FTZ R112, R113, R204 ;  /* 0x000000cc71707220 */ /* 0x000fc40000410000 */
[-C--:B------:R-:W-:Y:S01]  /*39d0*/  FMUL.FTZ R114, R121, R204.reuse ;  /* 0x000000cc79727220 */ /* 0x080fe20000410000 */
[----:B------:R-:W-:Y:S01]  /*39e0*/  IADD3.X R121, R202, c[0x0][0x24c], RZ, P5, !PT ;  /* 0x00009300ca797a10 */ /* 0x000fe20002ffe4ff */
[-C--:B------:R-:W-:Y:S01]  /*39f0*/  FMUL.FTZ R113, R124, R204.reuse ;  /* 0x000000cc7c717220 */ /* 0x080fe20000410000 */
[----:B------:R0:W-:Y:S01]  /*3a00*/  STG.E.128 [R118.64], R108 ;  /* 0x0000006c76007986 */ /* 0x0001e2000c101d04 */
[----:B------:R-:W-:-:S03]  /*3a10*/  FMUL.FTZ R115, R128, R204 ;  /* 0x000000cc80737220 */ /* 0x000fc60000410000 */
[----:B------:R0:W-:Y:S04]  /*3a20*/  @P2 STG.E.128 [R116.64], R104 ;  /* 0x0000006874002986 */ /* 0x0001e8000c101d04 */
[----:B------:R0:W-:Y:S02]  /*3a30*/  STG.E.128 [R120.64], R112 ;  /* 0x0000007078007986 */ /* 0x0001e4000c101d04 */
[----:B0-----:R-:W-:Y:S01]  /*3a40*/  @P0 CALL.REL.NOINC `(.L_x_13550) ;  /* 0x0000001000000944 */ /* 0x001fe20003c00000 */
[----:B------:R-:W-:Y:S05]  /*3a50*/  BRA `(.L_x_13551) ;  /* 0xffffcd4000007947 */ /* 0x000fea000383ffff */
.L_x_13550:
[----:B------:R-:W-:Y:S05]  /*3a60*/  BSYNC B1 ;  /* 0x0000000000017941 */ /* 0x000fea0003800000 */
.L_x_13538:
[----:B------:R0:W5:Y:S01]  /*3a70*/  LDL.LU R40, [R1] ;  /* 0x0000000001287983 */ /* 0x0001620000300800 */
        /* <DEDUP_REMOVED lines=64> */
.L_x_13537:
[----:B0-----:R-:W-:Y:S05]  /*3e80*/  BSYNC B0 ;  /* 0x0000000000007941 */ /* 0x001fea0003800000 */
.L_x_13535:
        /* <DEDUP_REMOVED lines=8> */
[----:B-----5:R-:W-:Y:S04]  /*3f10*/  STS.128 [R0.X16+0x600], R40 ;  /* 0x0006002800007388 */ /* 0x020fe8000000cc00 */
        /* <DEDUP_REMOVED lines=26> */
[----:B0-----:R-:W-:-:S03]  /*40c0*/  FADD.FTZ R34, R3, R30 ;  /* 0x0000001e03227221 */ /* 0x001fc60000010000 */
[----:B------:R-:W0:Y:S01]  /*40d0*/  LDS R2, [R72.X4+0x600] ;  /* 0x0006000048027984 */ /* 0x000e220000004800 */
        /* <DEDUP_REMOVED lines=37> */
[----:B-1----:R-:W-:-:S03]  /*4330*/  FADD.FTZ R2, R2, R47 ;  /* 0x0000002f02027221 */ /* 0x002fc60000010000 */
[----:B------:R-:W-:Y:S01]  /*4340*/  LDS R60, [R72.X4+0x4400] ;  /* 0x00440000483c7984 */ /* 0x000fe20000004800 */
[----:B--2---:R-:W-:-:S03]  /*4350*/  FADD.FTZ R3, R3, R46 ;  /* 0x0000002e03037221 */ /* 0x004fc60000010000 */
[----:B------:R-:W1:Y:S01]  /*4360*/  LDS R63, [R72.X4+0x4600] ;  /* 0x00460000483f7984 */ /* 0x000e620000004800 */
[----:B0-----:R-:W-:-:S03]  /*4370*/  FADD.FTZ R28, R28, R53 ;  /* 0x000000351c1c7221 */ /* 0x001fc60000010000 */
[----:B------:R-:W0:Y:S01]  /*4380*/  LDS R62, [R72.X4+0x4800] ;  /* 0x00480000483e7984 */ /* 0x000e220000004800 */
        /* <DEDUP_REMOVED lines=13> */
[----:B------:R-:W-:Y:S01]  /*4460*/  STS.128 [R0.X16], R24 ;  /* 0x0000001800007388 */ /* 0x000fe2000000cc00 */
[----:B0-----:R-:W-:-:S03]  /*4470*/  FADD.FTZ R29, R29, R62 ;  /* 0x0000003e1d1d7221 */ /* 0x001fc60000010000 */
        /* <DEDUP_REMOVED lines=124> */
.L_x_13539:
[----:B---3--:R-:W-:Y:S01]  /*4c40*/  HFMA2.MMA R128, -RZ, RZ, 0, 5.9604644775390625e-08 ;  /* 0x00000001ff807435 */ /* 0x008fe200000001ff */
[----:B------:R-:W-:-:S02]  /*4c50*/  MOV R113, R140 ;  /* 0x0000008c00717202 */ /* 0x000fc40000000f00 */
[----:B------:R-:W-:Y:S02]  /*4c60*/  MOV R143, 0x1f ;  /* 0x0000001f008f7802 */ /* 0x000fe40000000f00 */
[----:B------:R-:W-:Y:S02]  /*4c70*/  MOV R142, 0xffffffff ;  /* 0xffffffff008e7802 */ /* 0x000fe40000000f00 */
[----:B------:R-:W-:Y:S02]  /*4c80*/  MOV R112, 0x4ca0 ;  /* 0x00004ca000707802 */ /* 0x000fe40000000f00 */
[----:B-----5:R-:W-:Y:S05]  /*4c90*/  CALL.REL.NOINC `($__internal_181_$__cuda_sm70_shflsync_bfly_p) ;  /* 0x0000046000007944 */ /* 0x020fea0003c00000 */
[----:B-1----:R-:W-:Y:S01]  /*4ca0*/  MOV R141, R128 ;  /* 0x00000080008d7202 */ /* 0x002fe20000000f00 */
[----:B------:R-:W-:Y:S05]  /*4cb0*/  BRA `(.L_x_13552) ;  /* 0xffffd83000007947 */ /* 0x000fea000383ffff */
.L_x_13540:
[----:B------:R-:W-:Y:S01]  /*4cc0*/  HFMA2.MMA R128, -RZ, RZ, 0, 5.9604644775390625e-08 ;  /* 0x00000001ff807435 */ /* 0x000fe200000001ff */
[----:B------:R-:W-:Y:S02]  /*4cd0*/  MOV R113, R129 ;  /* 0x0000008100717202 */ /* 0x000fe40000000f00 */
[----:B------:R-:W-:Y:S02]  /*4ce0*/  MOV R143, 0x1f ;  /* 0x0000001f008f7802 */ /* 0x000fe40000000f00 */
[----:B------:R-:W-:-:S02]  /*4cf0*/  MOV R142, 0xffffffff ;  /* 0xffffffff008e7802 */ /* 0x000fc40000000f00 */
[----:B------:R-:W-:Y:S02]  /*4d00*/  MOV R112, 0x4d20 ;  /* 0x00004d2000707802 */ /* 0x000fe40000000f00 */
[----:B01---5:R-:W-:Y:S05]  /*4d10*/  CALL.REL.NOINC `($__internal_181_$__cuda_sm70_shflsync_bfly_p) ;  /* 0x000003e000007944 */ /* 0x023fea0003c00000 */
[----:B------:R-:W-:Y:S01]  /*4d20*/  FADD.FTZ R140, R140, R141 ;  /* 0x0000008d8c8c7221 */ /* 0x000fe20000010000 */
[----:B------:R-:W-:Y:S01]  /*4d30*/  MOV R143, 0x1f ;  /* 0x0000001f008f7802 */ /* 0x000fe20000000f00 */
[----:B-1----:R-:W-:Y:S01]  /*4d40*/  FADD.FTZ R129, R129, R128 ;  /* 0x0000008081817221 */ /* 0x002fe20000010000 */
[----:B------:R-:W-:Y:S01]  /*4d50*/  HFMA2.MMA R128, -RZ, RZ, 0, 1.1920928955078125e-07 ;  /* 0x00000002ff807435 */ /* 0x000fe200000001ff */
[----:B------:R-:W-:Y:S02]  /*4d60*/  MOV R142, 0xffffffff ;  /* 0xffffffff008e7802 */ /* 0x000fe40000000f00 */
[----:B------:R-:W-:Y:S02]  /*4d70*/  MOV R113, R140 ;  /* 0x0000008c00717202 */ /* 0x000fe40000000f00 */
[----:B------:R-:W-:Y:S02]  /*4d80*/  MOV R112, 0x4da0 ;  /* 0x00004da000707802 */ /* 0x000fe40000000f00 */
[----:B------:R-:W-:Y:S05]  /*4d90*/  CALL.REL.NOINC `($__internal_181_$__cuda_sm70_shflsync_bfly_p) ;  /* 0x0000036000007944 */ /* 0x000fea0003c00000 */
[----:B-1----:R-:W-:Y:S01]  /*4da0*/  MOV R141, R128 ;  /* 0x00000080008d7202 */ /* 0x002fe20000000f00 */
[----:B------:R-:W-:Y:S01]  /*4db0*/  HFMA2.MMA R128, -RZ, RZ, 0, 1.1920928955078125e-07 ;  /* 0x00000002ff807435 */ /* 0x000fe200000001ff */
[----:B------:R-:W-:-:S02]  /*4dc0*/  MOV R113, R129 ;  /* 0x0000008100717202 */ /* 0x000fc40000000f00 */
[----:B------:R-:W-:Y:S02]  /*4dd0*/  MOV R143, 0x1f ;  /* 0x0000001f008f7802 */ /* 0x000fe40000000f00 */
[----:B------:R-:W-:Y:S02]  /*4de0*/  MOV R142, 0xffffffff ;  /* 0xffffffff008e7802 */ /* 0x000fe40000000f00 */
[----:B------:R-:W-:Y:S02]  /*4df0*/  MOV R112, 0x4e10 ;  /* 0x00004e1000707802 */ /* 0x000fe40000000f00 */
[----:B------:R-:W-:Y:S05]  /*4e00*/  CALL.REL.NOINC `($__internal_181_$__cuda_sm70_shflsync_bfly_p) ;  /* 0x000002f000007944 */ /* 0x000fea0003c00000 */
[----:B------:R-:W-:Y:S01]  /*4e10*/  FADD.FTZ R140, R141, R140 ;  /* 0x0000008c8d8c7221 */ /* 0x000fe20000010000 */
[----:B------:R-:W-:Y:S01]  /*4e20*/  MOV R143, 0x1f ;  /* 0x0000001f008f7802 */ /* 0x000fe20000000f00 */
[----:B-1----:R-:W-:Y:S01]  /*4e30*/  FADD.FTZ R129, R129, R128 ;  /* 0x0000008081817221 */ /* 0x002fe20000010000 */
[----:B------:R-:W-:Y:S01]  /*4e40*/  HFMA2.MMA R128, -RZ, RZ, 0, 2.384185791015625e-07 ;  /* 0x00000004ff807435 */ /* 0x000fe200000001ff */
[----:B------:R-:W-:Y:S02]  /*4e50*/  MOV R142, 0xffffffff ;  /* 0xffffffff008e7802 */ /* 0x000fe40000000f00 */
[----:B------:R-:W-:-:S02]  /*4e60*/  MOV R113, R140 ;  /* 0x0000008c00717202 */ /* 0x000fc40000000f00 */
[----:B------:R-:W-:Y:S02]  /*4e70*/  MOV R112, 0x4e90 ;  /* 0x00004e9000707802 */ /* 0x000fe40000000f00 */
[----:B------:R-:W-:Y:S05]  /*4e80*/  CALL.REL.NOINC `($__internal_181_$__cuda_sm70_shflsync_bfly_p) ;  /* 0x0000027000007944 */ /* 0x000fea0003c00000 */
[----:B-1----:R-:W-:Y:S01]  /*4e90*/  MOV R141, R128 ;  /* 0x00000080008d7202 */ /* 0x002fe20000000f00 */
[----:B------:R-:W-:Y:S01]  /*4ea0*/  HFMA2.MMA R128, -RZ, RZ, 0, 2.384185791015625e-07 ;  /* 0x00000004ff807435 */ /* 0x000fe200000001ff */
[----:B------:R-:W-:Y:S02]  /*4eb0*/  MOV R113, R129 ;  /* 0x0000008100717202 */ /* 0x000fe40000000f00 */
[----:B------:R-:W-:Y:S02]  /*4ec0*/  MOV R143, 0x1f ;  /* 0x0000001f008f7802 */ /* 0x000fe40000000f00 */
[----:B------:R-:W-:Y:S02]  /*4ed0*/  MOV R142, 0xffffffff ;  /* 0xffffffff008e7802 */ /* 0x000fe40000000f00 */
[----:B------:R-:W-:Y:S02]  /*4ee0*/  MOV R112, 0x4f00 ;  /* 0x00004f0000707802 */ /* 0x000fe40000000f00 */
[----:B------:R-:W-:Y:S05]  /*4ef0*/  CALL.REL.NOINC `($__internal_181_$__cuda_sm70_shflsync_bfly_p) ;  /* 0x0000020000007944 */ /* 0x000fea0003c00000 */
[----:B------:R-:W-:Y:S01]  /*4f00*/  FADD.FTZ R140, R141, R140 ;  /* 0x0000008c8d8c7221 */ /* 0x000fe20000010000 */
[----:B------:R-:W-:Y:S01]  /*4f10*/  MOV R143, 0x1f ;  /* 0x0000001f008f7802 */ /* 0x000fe20000000f00 */
[----:B-1----:R-:W-:Y:S01]  /*4f20*/  FADD.FTZ R129, R129, R128 ;  /* 0x0000008081817221 */ /* 0x002fe20000010000 */
[----:B------:R-:W-:Y:S01]  /*4f30*/  HFMA2.MMA R128, -RZ, RZ, 0, 4.76837158203125e-07 ;  /* 0x00000008ff807435 */ /* 0x000fe200000001ff */
[----:B------:R-:W-:-:S02]  /*4f40*/  MOV R142, 0xffffffff ;  /* 0xffffffff008e7802 */ /* 0x000fc40000000f00 */
[----:B------:R-:W-:Y:S02]  /*4f50*/  MOV R113, R140 ;  /* 0x0000008c00717202 */ /* 0x000fe40000000f00 */
[----:B------:R-:W-:Y:S02]  /*4f60*/  MOV R112, 0x4f80 ;  /* 0x00004f8000707802 */ /* 0x000fe40000000f00 */
[----:B------:R-:W-:Y:S05]  /*4f70*/  CALL.REL.NOINC `($__internal_181_$__cuda_sm70_shflsync_bfly_p) ;  /* 0x0000018000007944 */ /* 0x000fea0003c00000 */
[----:B-1----:R-:W-:Y:S01]  /*4f80*/  MOV R141, R128 ;  /* 0x00000080008d7202 */ /* 0x002fe20000000f00 */
[----:B------:R-:W-:Y:S01]  /*4f90*/  HFMA2.MMA R128, -RZ, RZ, 0, 4.76837158203125e-07 ;  /* 0x00000008ff807435 */ /* 0x000fe200000001ff */
[----:B------:R-:W-:Y:S02]  /*4fa0*/  MOV R113, R129 ;  /* 0x0000008100717202 */ /* 0x000fe40000000f00 */
[----:B------:R-:W-:Y:S02]  /*4fb0*/  MOV R143, 0x1f ;  /* 0x0000001f008f7802 */ /* 0x000fe40000000f00 */
[----:B------:R-:W-:Y:S02]  /*4fc0*/  MOV R142, 0xffffffff ;  /* 0xffffffff008e7802 */ /* 0x000fe40000000f00 */
[----:B------:R-:W-:-:S02]  /*4fd0*/  MOV R112, 0x4ff0 ;  /* 0x00004ff000707802 */ /* 0x000fc40000000f00 */
[----:B------:R-:W-:Y:S05]  /*4fe0*/  CALL.REL.NOINC `($__internal_181_$__cuda_sm70_shflsync_bfly_p) ;  /* 0x0000011000007944 */ /* 0x000fea0003c00000 */
[----:B------:R-:W-:Y:S01]  /*4ff0*/  FADD.FTZ R140, R141, R140 ;  /* 0x0000008c8d8c7221 */ /* 0x000fe20000010000 */
[----:B------:R-:W-:Y:S01]  /*5000*/  MOV R143, 0x1f ;  /* 0x0000001f008f7802 */ /* 0x000fe20000000f00 */
[----:B-1----:R-:W-:Y:S01]  /*5010*/  FADD.FTZ R129, R129, R128 ;  /* 0x0000008081817221 */ /* 0x002fe20000010000 */
[----:B------:R-:W-:Y:S01]  /*5020*/  HFMA2.MMA R128, -RZ, RZ, 0, 9.5367431640625e-07 ;  /* 0x00000010ff807435 */ /* 0x000fe200000001ff */
[----:B------:R-:W-:-:S02]  /*5030*/  MOV R142, 0xffffffff ;  /* 0xffffffff008e7802 */ /* 0x000fc40000000f00 */
[----:B------:R-:W-:Y:S02]  /*5040*/  MOV R113, R140 ;  /* 0x0000008c00717202 */ /* 0x000fe40000000f00 */
[----:B------:R-:W-:Y:S02]  /*5050*/  MOV R112, 0x5070 ;  /* 0x0000507000707802 */ /* 0x000fe40000000f00 */
[----:B------:R-:W-:Y:S05]  /*5060*/  CALL.REL.NOINC `($__internal_181_$__cuda_sm70_shflsync_bfly_p) ;  /* 0x0000009000007944 */ /* 0x000fea0003c00000 */
[----:B-1----:R-:W-:Y:S01]  /*5070*/  MOV R141, R128 ;  /* 0x00000080008d7202 */ /* 0x002fe20000000f00 */
[----:B------:R-:W-:Y:S01]  /*5080*/  HFMA2.MMA R128, -RZ, RZ, 0, 9.5367431640625e-07 ;  /* 0x00000010ff807435 */ /* 0x000fe200000001ff */
[----:B------:R-:W-:Y:S02]  /*5090*/  MOV R113, R129 ;  /* 0x0000008100717202 */ /* 0x000fe40000000f00 */
[----:B------:R-:W-:Y:S02]  /*50a0*/  MOV R143, 0x1f ;  /* 0x0000001f008f7802 */ /* 0x000fe40000000f00 */
[----:B------:R-:W-:Y:S02]  /*50b0*/  MOV R142, 0xffffffff ;  /* 0xffffffff008e7802 */ /* 0x000fe40000000f00 */
[----:B------:R-:W-:-:S02]  /*50c0*/  MOV R112, 0x50e0 ;  /* 0x000050e000707802 */ /* 0x000fc40000000f00 */
[----:B------:R-:W-:Y:S05]  /*50d0*/  CALL.REL.NOINC `($__internal_181_$__cuda_sm70_shflsync_bfly_p) ;  /* 0x0000002000007944 */ /* 0x000fea0003c00000 */
[----:B-1----:R-:W-:Y:S01]  /*50e0*/  MOV R112, R128 ;  /* 0x0000008000707202 */ /* 0x002fe20000000f00 */
[----:B------:R-:W-:Y:S05]  /*50f0*/  BRA `(.L_x_13553) ;  /* 0xffffd51000007947 */ /* 0x000fea000383ffff */
        .weak           $__internal_181_$__cuda_sm70_shflsync_bfly_p
        .type           $__internal_181_$__cuda_sm70_shflsync_bfly_p,@function
        .size           $__internal_181_$__cuda_sm70_shflsync_bfly_p,(.L_x_15063 - $__internal_181_$__cuda_sm70_shflsync_bfly_p)
$__internal_181_$__cuda_sm70_shflsync_bfly_p:
[----:B------:R-:W-:Y:S04]  /*5100*/  WARPSYNC R142 ;  /* 0x0000008e00007348 */ /* 0x000fe80003800000 */
[----:B------:R0:W1:Y:S02]  /*5110*/  SHFL.BFLY PT, R128, R113, R128, R143 ;  /* 0x0c00008071807389 */ /* 0x00006400000e008f */
[----:B0-----:R-:W-:-:S06]  /*5120*/  HFMA2.MMA R113, -RZ, RZ, 0, 0 ;  /* 0x00000000ff717435 */ /* 0x001fcc00000001ff */
[----:B------:R-:W-:Y:S05]  /*5130*/  RET.REL.NODEC R112 `(_ZN10layer_norm13ln_bwd_kernelINS_13Kernel_traitsIfffffjLj1280ELj1ELj4ELj1ELj16ENS_18Kernel_traits_baseILj1280EfffffjLj128EEEEELb0ELb0ELb0ELb1EEEvNS_9BwdParamsE) ;  /* 0xffffaec070007950 */ /* 0x000fea0003c3ffff */
.L_x_13554:
        /* <DEDUP_REMOVED lines=12> */
.L_x_15063:


//--------------------- .text._ZN10layer_norm13ln_bwd_kernelINS_13Kernel_traitsIfffffjLj1280ELj1ELj4ELj1ELj16ENS_18Kernel_traits_baseILj1280EfffffjLj128EEEEELb0ELb0ELb1ELb0EEEvNS_9BwdParamsE --------------------------
	.section	.text._ZN10layer_norm13ln_bwd_kernelINS_13Kernel_traitsIfffffjLj1280ELj1ELj4ELj1ELj16ENS_18Kernel_traits_baseILj1280EfffffjLj128EEEEELb0ELb0ELb1ELb0EEEvNS_9BwdParamsE,"ax",@progbits
	.sectioninfo	@"SHI_REGISTERS=255"
	.align	128
        .global         _ZN10layer_norm13ln_bwd_kernelINS_13Kernel_traitsIfffffjLj1280ELj1ELj4ELj1ELj16ENS_18Kernel_traits_baseILj1280EfffffjLj128EEEEELb0ELb0ELb1ELb0EEEvNS_9BwdParamsE
        .type           _ZN10layer_norm13ln_bwd_kernelINS_13Kernel_traitsIfffffjLj1280ELj1ELj4ELj1ELj16ENS_18Kernel_traits_baseILj1280EfffffjLj128EEEEELb0ELb0ELb1ELb0EEEvNS_9BwdParamsE,@function
        .size           _ZN10layer_norm13ln_bwd_kernelINS_13Kernel_traitsIfffffjLj1280ELj1ELj4ELj1ELj16ENS_18Kernel_traits_baseILj1280EfffffjLj128EEEEELb0ELb0ELb1ELb0EEEvNS_9BwdParamsE,(.L_x_15064 - _ZN10layer_norm13ln_bwd_kernelINS_13Kernel_traitsIfffffjLj1280ELj1ELj4ELj1ELj16ENS_18Kernel_traits_baseILj1280EfffffjLj128EEEEELb0ELb0ELb1ELb0EEEvNS_9BwdParamsE)
        .other          _ZN10layer_norm13ln_bwd_kernelINS_13Kernel_traitsIfffffjLj1280ELj1ELj4ELj1ELj16ENS_18Kernel_traits_baseILj1280EfffffjLj128EEEEELb0ELb0ELb1ELb0EEEvNS_9BwdParamsE,@"STO_CUDA_ENTRY STV_DEFAULT"
_ZN10layer_norm13ln_bwd_kernelINS_13Kernel_traitsIfffffjLj1280ELj1ELj4ELj1ELj16ENS_18Kernel_traits_baseILj1280EfffffjLj128EEEEELb0ELb0ELb1ELb0EEEvNS_9BwdParamsE:
.text._ZN10layer_norm13ln_bwd_kernelINS_13Kernel_traitsIfffffjLj1280ELj1ELj4ELj1ELj16ENS_18Kernel_traits_baseILj1280EfffffjLj128EEEEELb0ELb0ELb1ELb0EEEvNS_9BwdParamsE:
        /* <DEDUP_REMOVED lines=18> */
[C---:B------:R-:W-:Y:S02]  /*0120*/  ISETP.GE.U32.AND P5, PT, R0.reuse, 0xa0, PT ;  /* 0x000000a00000780c */ /* 0x040fe40003fa6070 */
[----:B------:R-:W-:-:S02]  /*0130*/  ISETP.GE.U32.AND P4, PT, R0, 0xc0, PT ;  /* 0x000000c00000780c */ /* 0x000fc40003f86070 */
[----:B------:R-:W-:Y:S01]  /*0140*/  P2R R21, PR, RZ, 0x20 ;  /* 0x00000020ff157803 */ /* 0x000fe20000000000 */
[----:B------:R-:W-:Y:S01]  /*0150*/  @P0 IMAD.MOV.U32 R3, RZ, RZ, 0x10 ;  /* 0x00000010ff030424 */ /* 0x000fe200078e00ff */
[----:B------:R-:W-:Y:S02]  /*0160*/  ISETP.GE.U32.AND P3, PT, R0, 0xe0, PT ;  /* 0x000000e00000780c */ /* 0x000fe40003f66070 */
[----:B------:R-:W-:Y:S01]  /*0170*/  @P2 MOV R5, 0x10 ;  /* 0x0000001000052802 */ /* 0x000fe20000000f00 */
[C---:B------:R-:W-:Y:S01]  /*0180*/  @P0 IMAD.WIDE.U32 R2, R20.reuse, R3, c[0x0][0x1b0] ;  /* 0x00006c0014020625 */ /* 0x040fe200078e0003 */
[----:B------:R-:W-:Y:S02]  /*0190*/  @P0 LOP3.LUT R20, R20, 0x20, RZ, 0xfc, !PT ;  /* 0x0000002014140812 */ /* 0x000fe400078efcff */
[----:B------:R-:W-:Y:S01]  /*01a0*/  @P1 MOV R7, 0x10 ;  /* 0x0000001000071802 */ /* 0x000fe20000000f00 */
[----:B------:R-:W-:Y:S01]  /*01b0*/  @P6 IMAD.MOV.U32 R9, RZ, RZ, 0x10 ;  /* 0x00000010ff096424 */ /* 0x000fe200078e00ff */
[----:B------:R-:W-:Y:S01]  /*01c0*/  @P5 MOV R11, 0x10 ;  /* 0x00000010000b5802 */ /* 0x000fe20000000f00 */
[C---:B------:R-:W-:Y:S01]  /*01d0*/  @P2 IMAD.WIDE.U32 R4, R20.reuse, R5, c[0x0][0x1b0] ;  /* 0x00006c0014042625 */ /* 0x040fe200078e0005 */
[----:B------:R-:W-:-:S02]  /*01e0*/  @P2 IADD3 R20, R20, 0x20, RZ ;  /* 0x0000002014142810 */ /* 0x000fc40007ffe0ff */
[----:B------:R-:W-:Y:S02]  /*01f0*/  P2R R22, PR, RZ, 0x40 ;  /* 0x00000040ff167803 */ /* 0x000fe40000000000 */
[----:B------:R-:W-:Y:S01]  /*0200*/  @P4 MOV R13, 0x10 ;  /* 0x00000010000d4802 */ /* 0x000fe20000000f00 */
[C---:B------:R-:W-:Y:S01]  /*0210*/  @P1 IMAD.WIDE.U32 R6, R20.reuse, R7, c[0x0][0x1b0] ;  /* 0x00006c0014061625 */ /* 0x040fe200078e0007 */
[----:B------:R-:W-:-:S05]  /*0220*/  @P1 IADD3 R20, R20, 0x20, RZ ;  /* 0x0000002014141810 */ /* 0x000fca0007ffe0ff */
[C---:B------:R-:W-:Y:S01]  /*0230*/  @P6 IMAD.WIDE.U32 R8, R20.reuse, R9, c[0x0][0x1b0] ;  /* 0x00006c0014086625 */ /* 0x040fe200078e0009 */
[----:B------:R-:W-:-:S05]  /*0240*/  @P6 IADD3 R20, R20, 0x20, RZ ;  /* 0x0000002014146810 */ /* 0x000fca0007ffe0ff */
[C---:B------:R-:W-:Y:S01]  /*0250*/  @P5 IMAD.WIDE.U32 R10, R20.reuse, R11, c[0x0][0x1b0] ;  /* 0x00006c00140a5625 */ /* 0x040fe200078e000b */
[----:B------:R-:W-:Y:S02]  /*0260*/  @P5 IADD3 R20, R20, 0x20, RZ ;  /* 0x0000002014145810 */ /* 0x000fe40007ffe0ff */
[C---:B------:R-:W-:Y:S01]  /*0270*/  ISETP.GE.U32.AND P5, PT, R0.reuse, 0x40, PT ;  /* 0x000000400000780c */ /* 0x040fe20003fa6070 */
[----:B--2---:R1:W2:Y:S01]  /*0280*/  @P0 LDG.E.128 R28, [R2.64] ;  /* 0x00000004021c0981 */ /* 0x0042a2000c1e1d00 */
[----:B------:R-:W-:Y:S01]  /*0290*/  ISETP.GE.U32.AND P6, PT, R0, 0x60, PT ;  /* 0x000000600000780c */ /* 0x000fe20003fc6070 */
[----:B------:R-:W-:Y:S01]  /*02a0*/  @P4 IMAD.WIDE.U32 R12, R20, R13, c[0x0][0x1b0] ;  /* 0x00006c00140c4625 */ /* 0x000fe200078e000d */
[----:B------:R-:W-:Y:S02]  /*02b0*/  ISETP.GE.U32.AND P1, PT, R0, 0x120, PT ;  /* 0x000001200000780c */ /* 0x000fe40003f26070 */
[----:B------:R-:W-:Y:S01]  /*02c0*/  @P4 IADD3 R20, R20, 0x20, RZ ;  /* 0x0000002014144810 */ /* 0x000fe20007ffe0ff */
[----:B------:R-:W-:Y:S01]  /*02d0*/  @P3 IMAD.MOV.U32 R15, RZ, RZ, 0x10 ;  /* 0x00000010ff0f3424 */ /* 0x000fe200078e00ff */
[----:B------:R0:W5:Y:S01]  /*02e0*/  @P4 LDG.E.128 R120, [R12.64] ;  /* 0x000000040c784981 */ /* 0x000162000c1e1d00 */
[----:B------:R-:W-:-:S02]  /*02f0*/  ISETP.GE.U32.AND P2, PT, R0, 0x140, PT ;  /* 0x000001400000780c */ /* 0x000fc40003f46070 */
[C---:B------:R-:W-:Y:S02]  /*0300*/  @P3 IMAD.WIDE.U32 R14, R20.reuse, R15, c[0x0][0x1b0] ;  /* 0x00006c00140e3625 */ /* 0x040fe400078e000f */
[----:B---3--:R-:W3:Y:S01]  /*0310*/  @P5 LDG.E.128 R24, [R4.64] ;  /* 0x0000000404185981 */ /* 0x008ee2000c1e1d00 */
[----:B------:R-:W-:-:S03]  /*0320*/  @P3 IADD3 R20, R20, 0x20, RZ ;  /* 0x0000002014143810 */ /* 0x000fc60007ffe0ff */
[----:B------:R0:W5:Y:S01]  /*0330*/  @P6 LDG.E.128 R132, [R6.64] ;  /* 0x0000000406846981 */ /* 0x000162000c1e1d00 */
[----:B------:R-:W-:Y:S02]  /*0340*/  ISETP.NE.AND P6, PT, R22, RZ, PT ;  /* 0x000000ff1600720c */ /* 0x000fe40003fc5270 */
[----:B------:R-:W-:Y:S01]  /*0350*/  @P1 MOV R19, 0x10 ;  /* 0x0000001000131802 */ /* 0x000fe20000000f00 */
[----:B------:R0:W5:Y:S01]  /*0360*/  @P3 LDG.E.128 R116, [R14.64] ;  /* 0x000000040e743981 */ /* 0x000162000c1e1d00 */
[----:B-1----:R-:W-:-:S09]  /*0370*/  @P2 IMAD.MOV.U32 R3, RZ, RZ, 0x10 ;  /* 0x00000010ff032424 */ /* 0x002fd200078e00ff */
[----:B------:R0:W5:Y:S04]  /*0380*/  @P6 LDG.E.128 R128, [R8.64] ;  /* 0x0000000408806981 */ /* 0x000168000c1e1d00 */
[----:B--2---:R1:W-:Y:S04]  /*0390*/  @P0 STL.64 [R1+0x28], R28 ;  /* 0x0000281c01000387 */ /* 0x0043e80000100a00 */
[----:B------:R2:W-:Y:S01]  /*03a0*/  @P0 STL.64 [R1+0x30], R30 ;  /* 0x0000301e01000387 */ /* 0x0005e20000100a00 */
[----:B------:R-:W-:-:S03]  /*03b0*/  ISETP.GE.U32.AND P0, PT, R0, 0x100, PT ;  /* 0x000001000000780c */ /* 0x000fc60003f06070 */
[----:B---3--:R3:W-:Y:S04]  /*03c0*/  @P5 STL.64 [R1+0x18], R24 ;  /* 0x0000181801005387 */ /* 0x0087e80000100a00 */
[----:B------:R4:W-:Y:S06]  /*03d0*/  @P5 STL.64 [R1+0x20], R26 ;  /* 0x0000201a01005387 */ /* 0x0009ec0000100a00 */
[----:B------:R-:W-:-:S02]  /*03e0*/  @P0 MOV R17, 0x10 ;  /* 0x0000001000110802 */ /* 0x000fc40000000f00 */
[----:B------:R-:W-:-:S03]  /*03f0*/  ISETP.NE.AND P5, PT, R21, RZ, PT ;  /* 0x000000ff1500720c */ /* 0x000fc60003fa5270 */
[C---:B------:R-:W-:Y:S01]  /*0400*/  @P0 IMAD.WIDE.U32 R16, R20.reuse, R17, c[0x0][0x1b0] ;  /* 0x00006c0014100625 */ /* 0x040fe200078e0011 */
[----:B------:R-:W-:-:S04]  /*0410*/  @P0 IADD3 R20, R20, 0x20, RZ ;  /* 0x0000002014140810 */ /* 0x000fc80007ffe0ff */
[----:B------:R0:W5:Y:S01]  /*0420*/  @P0 LDG.E.128 R112, [R16.64] ;  /* 0x0000000410700981 */ /* 0x000162000c1e1d00 */
[C---:B------:R-:W-:Y:S01]  /*0430*/  @P1 IMAD.WIDE.U32 R18, R20.reuse, R19, c[0x0][0x1b0] ;  /* 0x00006c0014121625 */ /* 0x040fe200078e0013 */
[----:B------:R-:W-:-:S03]  /*0440*/  @P1 IADD3 R20, R20, 0x20, RZ ;  /* 0x0000002014141810 */ /* 0x000fc60007ffe0ff */
[----:B------:R0:W5:Y:S04]  /*0450*/  @P5 LDG.E.128 R124, [R10.64] ;  /* 0x000000040a7c5981 */ /* 0x000168000c1e1d00 */
[----:B------:R0:W5:Y:S04]  /*0460*/  @P1 LDG.E.128 R108, [R18.64] ;  /* 0x00000004126c1981 */ /* 0x000168000c1e1d00 */
[----:B------:R-:W0:Y:S01]  /*0470*/  S2R R21, SR_CTAID.X ;  /* 0x0000000000157919 */ /* 0x000e220000002500 */
[----:B------:R-:W-:Y:S01]  /*0480*/  SHF.R.U32.HI R4, RZ, 0x5, R23 ;  /* 0x00000005ff047819 */ /* 0x000fe20000011617 */
[----:B------:R-:W-:-:S05]  /*0490*/  @P2 IMAD.WIDE.U32 R2, R20, R3, c[0x0][0x1b0] ;  /* 0x00006c0014022625 */ /* 0x000fca00078e0003 */
[----:B------:R0:W5:Y:S01]  /*04a0*/  @P2 LDG.E.128 R104, [R2.64] ;  /* 0x0000000402682981 */ /* 0x000162000c1e1d00 */
[----:B------:R-:W-:Y:S01]  /*04b0*/  BSSY B0, `(.L_x_13555) ;  /* 0x00005cc000007945 */ /* 0x000fe20003800000 */
[----:B0-----:R-:W-:-:S04]  /*04c0*/  LEA R4, R21, R4, 0x2 ;  /* 0x0000000415047211 */ /* 0x001fc800078e10ff */
        /* <DEDUP_REMOVED lines=38> */
[----:B--2---:R-:W-:Y:S01]  /*0730*/  CS2R R30, SRZ ;  /* 0x00000000001e7805 */ /* 0x004fe2000001ff00 */
[----:B---3--:R-:W-:Y:S01]  /*0740*/  CS2R R24, SRZ ;  /* 0x0000000000187805 */ /* 0x008fe2000001ff00 */
[----:B----4-:R-:W-:Y:S01]  /*0750*/  CS2R R26, SRZ ;  /* 0x00000000001a7805 */ /* 0x010fe2000001ff00 */
[----:B------:R-:W-:Y:S05]  /*0760*/  @P2 BRA `(.L_x_13556) ;  /* 0x00005a0000002947 */ /* 0x000fea0003800000 */
[----:B------:R-:W-:Y:S01]  /*0770*/  MOV R2, R4 ;  /* 0x0000000400027202 */ /* 0x000fe20000000f00 */
[----:B------:R-:W-:-:S02]  /*0780*/  IMAD.MOV.U32 R101, RZ, RZ, RZ ;  /* 0x000000ffff657224 */ /* 0x000fc400078e00ff */
.L_x_13707:
[----:B------:R-:W-:-:S10]  /*0790*/  HFMA2.MMA R184, -RZ, RZ, 0, 2.384185791015625e-07 ;  /* 0x00000004ffb87435 */ /* 0x000fd400000001ff */
[----:B------:R-:W-:-:S05]  /*07a0*/  IMAD.WIDE R10, R2, R184, c[0x0][0x1d8] ;  /* 0x00007600020a7625 */ /* 0x000fca00078e02b8 */
[----:B------:R0:W2:Y:S04]  /*07b0*/  LDG.E R19, [R10.64] ;  /* 0x000000040a137981 */ /* 0x0000a8000c1e1900 */
[----:B------:R-:W1:Y:S01]  /*07c0*/  S2R R20, SR_TID.X ;  /* 0x0000000000147919 */ /* 0x000e620000002100 */
[C---:B------:R-:W-:Y:S02]  /*07d0*/  IMAD R7, R2.reuse, c[0x0][0x168], RZ ;  /* 0x00005a0002077a24 */ /* 0x040fe400078e02ff */
[----:B0-----:R-:W-:-:S06]  /*07e0*/  IMAD.WIDE R10, R2, R184, c[0x0][0x1a0] ;  /* 0x00006800020a7625 */ /* 0x001fcc00078e02b8 */
[----:B-----5:R0:W5:Y:S01]  /*07f0*/  LDG.E R10, [R10.64] ;  /* 0x000000040a0a7981 */ /* 0x020162000c1e1900 */
[CC--:B------:R-:W-:Y:S01]  /*0800*/  IMAD.WIDE R186, R2.reuse, R184.reuse, c[0x0][0x1a8] ;  /* 0x00006a0002ba7625 */ /* 0x0c0fe200078e02b8 */
[----:B------:R-:W-:Y:S03]  /*0810*/  BSSY B1, `(.L_x_13557) ;  /* 0x0000247000017945 */ /* 0x000fe60003800000 */
[----:B------:R-:W-:Y:S01]  /*0820*/  IMAD.WIDE R184, R2, R184, c[0x0][0x1d0] ;  /* 0x0000740002b87625 */ /* 0x000fe200078e02b8 */
[----:B------:R3:W5:Y:S01]  /*0830*/  LDG.E R3, [R186.64] ;  /* 0x00000004ba037981 */ /* 0x000762000c1e1900 */
[----:B0-----:R-:W-:-:S03]  /*0840*/  SHF.R.S32.HI R11, RZ, 0x1f, R7 ;  /* 0x0000001fff0b7819 */ /* 0x001fc60000011407 */
[----:B------:R0:W5:Y:S01]  /*0850*/  LDG.E R4, [R184.64] ;  /* 0x00000004b8047981 */ /* 0x000162000c1e1900 */
[----:B-1----:R-:W-:Y:S02]  /*0860*/  LOP3.LUT R20, R20, 0x1f, RZ, 0xc0, !PT ;  /* 0x0000001f14147812 */ /* 0x002fe400078ec0ff */
[----:B------:R-:W-:Y:S02]  /*0870*/  LEA.HI R7, R11, R7, RZ, 0x2 ;  /* 0x000000070b077211 */ /* 0x000fe400078f10ff */
[----:B---3--:R-:W-:Y:S02]  /*0880*/  MOV R187, 0x10 ;  /* 0x0000001000bb7802 */ /* 0x008fe40000000f00 */
[----:B------:R-:W-:-:S05]  /*0890*/  LEA.HI.SX32 R7, R7, R20, 0x1e ;  /* 0x0000001407077211 */ /* 0x000fca00078ff2ff */
[----:B0-----:R-:W-:Y:S01]  /*08a0*/  IMAD.WIDE.U32 R184, R7, R187, c[0x0][0x218] ;  /* 0x0000860007b87625 */ /* 0x001fe200078e00bb */
[----:B--2---:R-:W-:-:S13]  /*08b0*/  ISETP.GT.AND P2, PT, R19, RZ, PT ;  /* 0x000000ff1300720c */ /* 0x004fda0003f44270 */
[----:B------:R-:W-:Y:S05]  /*08c0*/  @P2 BRA `(.L_x_13558) ;  /* 0x0000061000002947 */ /* 0x000fea0003800000 */
[----:B------:R-:W-:Y:S01]  /*08d0*/  LOP3.LUT P3, RZ, R0, 0xffffffe0, RZ, 0xc0, !PT ;  /* 0xffffffe000ff7812 */ /* 0x000fe2000786c0ff */
[----:B------:R-:W-:Y:S01]  /*08e0*/  BSSY B2, `(.L_x_13559) ;  /* 0x0000008000027945 */ /* 0x000fe20003800000 */
[----:B------:R-:W-:-:S11]  /*08f0*/  IMAD.MOV.U32 R186, RZ, RZ, R7 ;  /* 0x000000ffffba7224 */ /* 0x000fd600078e0007 */
[----:B------:R-:W-:Y:S05]  /*0900*/  @!P3 BRA `(.L_x_13560) ;  /* 0x000000500000b947 */ /* 0x000fea0003800000 */
[----:B------:R-:W-:-:S04]  /*0910*/  ISETP.NE.U32.AND P3, PT, RZ, c[0x0][0x218], PT ;  /* 0x00008600ff007a0c */ /* 0x000fc80003f65070 */
[----:B------:R-:W-:-:S13]  /*0920*/  ISETP.NE.AND.EX P3, PT, RZ, c[0x0][0x21c], PT, P3 ;  /* 0x00008700ff007a0c */ /* 0x000fda0003f65330 */
[----:B------:R-:W-:Y:S05]  /*0930*/  @!P3 BRA `(.L_x_13561) ;  /* 0x000000100000b947 */ /* 0x000fea0003800000 */
[----:B------:R0:W5:Y:S02]  /*0940*/  LDG.E.128 R136, [R184.64] ;  /* 0x00000004b8887981 */ /* 0x000164000c1e1d00 */
.L_x_13561:
[----:B------:R-:W-:Y:S02]  /*0950*/  IADD3 R186, R7, 0x20, RZ ;  /* 0x0000002007ba7810 */ /* 0x000fe40007ffe0ff */
.L_x_13560:
[----:B------:R-:W-:Y:S05]  /*0960*/  BSYNC B2 ;  /* 0x0000000000027941 */ /* 0x000fea0003800000 */
.L_x_13559:
[----:B------:R-:W-:Y:S01]  /*0970*/  ISETP.GE.U32.AND P3, PT, R0, 0x40, PT ;  /* 0x000000400000780c */ /* 0x000fe20003f66070 */
[----:B------:R-:W-:-:S12]  /*0980*/  BSSY B2, `(.L_x_13562) ;  /* 0x0000008000027945 */ /* 0x000fd80003800000 */
[----:B------:R-:W-:Y:S05]  /*0990*/  @!P3 BRA `(.L_x_13563) ;  /* 0x000000600000b947 */ /* 0x000fea0003800000 */
[----:B------:R-:W-:-:S04]  /*09a0*/  ISETP.NE.U32.AND P3, PT, RZ, c[0x0][0x218], PT ;  /* 0x00008600ff007a0c */ /* 0x000fc80003f65070 */
[----:B------:R-:W-:-:S13]  /*09b0*/  ISETP.NE.AND.EX P3, PT, RZ, c[0x0][0x21c], PT, P3 ;  /* 0x00008700ff007a0c */ /* 0x000fda0003f65330 */
[----:B------:R-:W-:Y:S05]  /*09c0*/  @!P3 BRA `(.L_x_13564) ;  /* 0x000000200000b947 */ /* 0x000fea0003800000 */
[----:B-----5:R-:W-:-:S05]  /*09d0*/  IMAD.WIDE.U32 R10, R186, R187, c[0x0][0x218] ;  /* 0x00008600ba0a7625 */ /* 0x020fca00078e00bb */
[----:B------:R1:W5:Y:S02]  /*09e0*/  LDG.E.128 R140, [R10.64] ;  /* 0x000000040a8c7981 */ /* 0x000364000c1e1d00 */
.L_x_13564:
[----:B------:R-:W-:Y:S02]  /*09f0*/  IADD3 R186, R186, 0x20, RZ ;  /* 0x00000020baba7810 */ /* 0x000fe40007ffe0ff */
.L_x_13563:
[----:B------:R-:W-:Y:S05]  /*0a00*/  BSYNC B2 ;  /* 0x0000000000027941 */ /* 0x000fea0003800000 */
.L_x_13562:
[----:B------:R-:W-:Y:S01]  /*0a10*/  ISETP.GE.U32.AND P3, PT, R0, 0x60, PT ;  /* 0x000000600000780c */ /* 0x000fe20003f66070 */
[----:B------:R-:W-:-:S12]  /*0a20*/  BSSY B2, `(.L_x_13565) ;  /* 0x0000008000027945 */ /* 0x000fd80003800000 */
[----:B------:R-:W-:Y:S05]  /*0a30*/  @!P3 BRA `(.L_x_13566) ;  /* 0x000000600000b947 */ /* 0x000fea0003800000 */
[----:B------:R-:W-:-:S04]  /*0a40*/  ISETP.NE.U32.AND P3, PT, RZ, c[0x0][0x218], PT ;  /* 0x00008600ff007a0c */ /* 0x000fc80003f65070 */
[----:B------:R-:W-:-:S13]  /*0a50*/  ISETP.NE.AND.EX P3, PT, RZ, c[0x0][0x21c], PT, P3 ;  /* 0x00008700ff007a0c */ /* 0x000fda0003f65330 */
[----:B------:R-:W-:Y:S05]  /*0a60*/  @!P3 BRA `(.L_x_13567) ;  /* 0x000000200000b947 */ /* 0x000fea0003800000 */
[----:B-1---5:R-:W-:-:S05]  /*0a70*/  IMAD.WIDE.U32 R10, R186, R187, c[0x0][0x218] ;  /* 0x00008600ba0a7625 */ /* 0x022fca00078e00bb */
[----:B------:R1:W5:Y:S02]  /*0a80*/  LDG.E.128 R144, [R10.64] ;  /* 0x000000040a907981 */ /* 0x000364000c1e1d00 */
.L_x_13567:
[----:B------:R-:W-:Y:S02]  /*0a90*/  IADD3 R186, R186, 0x20, RZ ;  /* 0x00000020baba7810 */ /* 0x000fe40007ffe0ff */
.L_x_13566:
[----:B------:R-:W-:Y:S05]  /*0aa0*/  BSYNC B2 ;  /* 0x0000000000027941 */ /* 0x000fea0003800000 */
.L_x_13565:
        /* <DEDUP_REMOVED lines=8> */
.L_x_13570:
[----:B------:R-:W-:Y:S02]  /*0b30*/  IADD3 R186, R186, 0x20, RZ ;  /* 0x00000020baba7810 */ /* 0x000fe40007ffe0ff */
.L_x_13569:
[----:B------:R-:W-:Y:S05]  /*0b40*/  BSYNC B2 ;  /* 0x0000000000027941 */ /* 0x000fea0003800000 */
.L_x_13568:
        /* <DEDUP_REMOVED lines=8> */
.L_x_13573:
[----:B------:R-:W-:Y:S02]  /*0bd0*/  IADD3 R186, R186, 0x20, RZ ;  /* 0x00000020baba7810 */ /* 0x000fe40007ffe0ff */
.L_x_13572:
[----:B------:R-:W-:Y:S05]  /*0be0*/  BSYNC B2 ;  /* 0x0000000000027941 */ /* 0x000fea0003800000 */
.L_x_13571:
        /* <DEDUP_REMOVED lines=8> */
.L_x_13576:
[----:B------:R-:W-:Y:S02]  /*0c70*/  IADD3 R186, R186, 0x20, RZ ;  /* 0x00000020baba7810 */ /* 0x000fe40007ffe0ff */
.L_x_13575:
[----:B------:R-:W-:Y:S05]  /*0c80*/  BSYNC B2 ;  /* 0x0000000000027941 */ /* 0x000fea0003800000 */
.L_x_13574:
        /* <DEDUP_REMOVED lines=8> */
.L_x_13579:
[----:B------:R-:W-:Y:S02]  /*0d10*/  IADD3 R186, R186, 0x20, RZ ;  /* 0x00000020baba7810 */ /* 0x000fe40007ffe0ff */
.L_x_13578:
[----:B------:R-:W-:Y:S05]  /*0d20*/  BSYNC B2 ;  /* 0x0000000000027941 */ /* 0x000fea0003800000 */
.L_x_13577:
[----:B------:R-:W-:Y:S01]  /*0d30*/  BSSY B2, `(.L_x_13580) ;  /* 0x0000008000027945 */ /* 0x000fe20003800000 */
[----:B------:R-:W-:Y:S05]  /*0d40*/  @!P0 BRA `(.L_x_13581) ;  /* 0x0000006000008947 */ /* 0x000fea0003800000 */
[----:B------:R-:W-:-:S04]  /*0d50*/  ISETP.NE.U32.AND P3, PT, RZ, c[0x0][0x218], PT ;  /* 0x00008600ff007a0c */ /* 0x000fc80003f65070 */
[----:B------:R-:W-:-:S13]  /*0d60*/  ISETP.NE.AND.EX P3, PT, RZ, c[0x0][0x21c], PT, P3 ;  /* 0x00008700ff007a0c */ /* 0x000fda0003f65330 */
[----:B------:R-:W-:Y:S05]  /*0d70*/  @!P3 BRA `(.L_x_13582) ;  /* 0x000000200000b947 */ /* 0x000fea0003800000 */
[----:B-1---5:R-:W-:-:S05]  /*0d80*/  IMAD.WIDE.U32 R10, R186, R187, c[0x0][0x218] ;  /* 0x00008600ba0a7625 */ /* 0x022fca00078e00bb */
[----:B------:R1:W5:Y:S02]  /*0d90*/  LDG.E.128 R164, [R10.64] ;  /* 0x000000040aa47981 */ /* 0x000364000c1e1d00 */
.L_x_13582:
[----:B------:R-:W-:Y:S02]  /*0da0*/  IADD3 R186, R186, 0x20, RZ ;  /* 0x00000020baba7810 */ /* 0x000fe40007ffe0ff */
.L_x_13581:
[----:B------:R-:W-:Y:S05]  /*0db0*/  BSYNC B2 ;  /* 0x0000000000027941 */ /* 0x000fea0003800000 */
.L_x_13580:
[----:B------:R-:W-:Y:S01]  /*0dc0*/  BSSY B2, `(.L_x_13583) ;  /* 0x0000008000027945 */ /* 0x000fe20003800000 */
[----:B------:R-:W-:Y:S05]  /*0dd0*/  @!P1 BRA `(.L_x_13584) ;  /* 0x0000006000009947 */ /* 0x000fea0003800000 */
[----:B------:R-:W-:-:S04]  /*0de0*/  ISETP.NE.U32.AND P3, PT, RZ, c[0x0][0x218], PT ;  /* 0x00008600ff007a0c */ /* 0x000fc80003f65070 */
[----:B------:R-:W-:-:S13]  /*0df0*/  ISETP.NE.AND.EX P3, PT, RZ, c[0x0][0x21c], PT, P3 ;  /* 0x00008700ff007a0c */ /* 0x000fda0003f65330 */
[----:B------:R-:W-:Y:S05]  /*0e00*/  @!P3 BRA `(.L_x_13585) ;  /* 0x000000200000b947 */ /* 0x000fea0003800000 */
[----:B-1---5:R-:W-:-:S05]  /*0e10*/  IMAD.WIDE.U32 R10, R186, R187, c[0x0][0x218] ;  /* 0x00008600ba0a7625 */ /* 0x022fca00078e00bb */
[----:B------:R1:W5:Y:S02]  /*0e20*/  LDG.E.128 R168, [R10.64] ;  /* 0x000000040aa87981 */ /* 0x000364000c1e1d00 */
.L_x_13585:
[----:B------:R-:W-:Y:S02]  /*0e30*/  IADD3 R186, R186, 0x20, RZ ;  /* 0x00000020baba7810 */ /* 0x000fe40007ffe0ff */
.L_x_13584:
[----:B------:R-:W-:Y:S05]  /*0e40*/  BSYNC B2 ;  /* 0x0000000000027941 */ /* 0x000fea0003800000 */
.L_x_13583:
[----:B------:R-:W-:Y:S01]  /*0e50*/  ISETP.NE.U32.AND P3, PT, RZ, c[0x0][0x218], PT ;  /* 0x00008600ff007a0c */ /* 0x000fe20003f65070 */
[----:B------:R-:W-:Y:S01]  /*0e60*/  HFMA2.MMA R20, -RZ, RZ, 0, 0 ;  /* 0x00000000ff147435 */ /* 0x000fe200000001ff */
[----:B------:R-:W-:Y:S02]  /*0e70*/  MOV R19, RZ ;  /* 0x000000ff00137202 */ /* 0x000fe40000000f00 */
[----:B------:R-:W-:-:S04]  /*0e80*/  ISETP.NE.AND.EX P3, PT, RZ, c[0x0][0x21c], PT, P3 ;  /* 0x00008700ff007a0c */ /* 0x000fc80003f65330 */
[----:B------:R-:W-:-:S13]  /*0e90*/  ISETP.LT.U32.OR P3, PT, R0, 0x140, !P3 ;  /* 0x000001400000780c */ /* 0x000fda0005f61470 */
[----:B------:R-:W-:Y:S05]  /*0ea0*/  @P3 BRA `(.L_x_13586) ;  /* 0x00001dd000003947 */ /* 0x000fea0003800000 */
[----:B-1---5:R-:W-:-:S05]  /*0eb0*/  IMAD.WIDE.U32 R10, R186, R187, c[0x0][0x218] ;  /* 0x00008600ba0a7625 */ /* 0x022fca00078e00bb */
[----:B------:R1:W5:Y:S01]  /*0ec0*/  LDG.E.128 R172, [R10.64] ;  /* 0x000000040aac7981 */ /* 0x000362000c1e1d00 */
[----:B------:R-:W-:Y:S05]  /*0ed0*/  BRA `(.L_x_13586) ;  /* 0x00001da000007947 */ /* 0x000fea0003800000 */
.L_x_13558:
        /* <DEDUP_REMOVED lines=9> */
[----:B------:R-:W-:Y:S01]  /*0f70*/  IMAD.MOV.U32 R20, RZ, RZ, RZ ;  /* 0x000000ffff147224 */ /* 0x000fe200078e00ff */
[----:B------:R-:W-:Y:S05]  /*0f80*/  @!P3 BRA `(.L_x_13588) ;  /* 0x000003100000b947 */ /* 0x000fea0003800000 */
[----:B------:R-:W-:Y:S01]  /*0f90*/  ISETP.NE.U32.AND P3, PT, RZ, c[0x0][0x218], PT ;  /* 0x00008600ff007a0c */ /* 0x000fe20003f65070 */
[----:B------:R-:W0:Y:S01]  /*0fa0*/  LDC.U8 R186, c[0x0][0x1f0] ;  /* 0x00007c00ffba7b82 */ /* 0x000e220000000000 */
[----:B------:R-:W2:Y:S02]  /*0fb0*/  LDL R195, [R1+0x30] ;  /* 0x0000300001c37983 */ /* 0x000ea40000100800 */
[----:B------:R-:W-:-:S02]  /*0fc0*/  ISETP.NE.AND.EX P3, PT, RZ, c[0x0][0x21c], PT, P3 ;  /* 0x00008700ff007a0c */ /* 0x000fc40003f65330 */
[----:B------:R-:W3:Y:S11]  /*0fd0*/  LDL R244, [R1+0x34] ;  /* 0x0000340001f47983 */ /* 0x000ef60000100800 */
[----:B------:R1:W5:Y:S01]  /*0fe0*/  @P3 LDG.E.128 R136, [R184.64] ;  /* 0x00000004b8883981 */ /* 0x000362000c1e1d00 */
[----:B0-----:R-:W-:Y:S01]  /*0ff0*/  ISETP.NE.AND P3, PT, R186, RZ, PT ;  /* 0x000000ffba00720c */ /* 0x001fe20003f65270 */
[----:B-1----:R-:W-:-:S03]  /*1000*/  IMAD.WIDE.U32 R184, R7, R187, c[0x0][0x188] ;  /* 0x0000620007b87625 */ /* 0x002fc600078e00bb */
[----:B-----5:R-:W-:Y:S02]  /*1010*/  FSEL R13, R10, RZ, !P3 ;  /* 0x000000ff0a0d7208 */ /* 0x020fe40005800000 */
[----:B------:R0:W4:Y:S02]  /*1020*/  LDG.E.128 R188, [R184.64] ;  /* 0x00000004b8bc7981 */ /* 0x000124000c1e1d00 */
[----:B0-----:R-:W-:-:S06]  /*1030*/  IMAD.WIDE.U32 R184, R11, R187, c[0x0][0x208] ;  /* 0x000082000bb87625 */ /* 0x001fcc00078e00bb */
[----:B------:R-:W2:Y:S01]  /*1040*/  LDG.E.128 R184, [R184.64] ;  /* 0x00000004b8b87981 */ /* 0x000ea2000c1e1d00 */
[----:B----4-:R-:W-:-:S03]  /*1050*/  FADD.FTZ R20, -R13, R190 ;  /* 0x000000be0d147221 */ /* 0x010fc60000010100 */
[----:B------:R-:W4:Y:S01]  /*1060*/  LDL R190, [R1+0x28] ;  /* 0x0000280001be7983 */ /* 0x000f220000100800 */
[----:B------:R-:W-:-:S03]  /*1070*/  FADD.FTZ R19, -R13, R191 ;  /* 0x000000bf0d137221 */ /* 0x000fc60000010100 */
[----:B------:R-:W4:Y:S01]  /*1080*/  LDL R191, [R1+0x2c] ;  /* 0x00002c0001bf7983 */ /* 0x000f220000100800 */
[C---:B------:R-:W-:Y:S02]  /*1090*/  FADD.FTZ R188, -R13.reuse, R188 ;  /* 0x000000bc0dbc7221 */ /* 0x040fe40000010100 */
[----:B------:R-:W-:Y:S02]  /*10a0*/  FADD.FTZ R189, -R13, R189 ;  /* 0x000000bd0dbd7221 */ /* 0x000fe40000010100 */
[C---:B------:R-:W-:Y:S02]  /*10b0*/  FMUL.FTZ R214, R3.reuse, R188 ;  /* 0x000000bc03d67220 */ /* 0x040fe40000410000 */
[----:B------:R-:W-:Y:S02]  /*10c0*/  FMUL.FTZ R189, R3, R189 ;  /* 0x000000bd03bd7220 */ /* 0x000fe40000410000 */
[----:B--2---:R-:W-:Y:S02]  /*10d0*/  FADD.FTZ R60, R60, R184 ;  /* 0x000000b83c3c7221 */ /* 0x004fe40000010000 */
[----:B------:R-:W-:Y:S01]  /*10e0*/  FFMA.FTZ R100, R184, R214, R100 ;  /* 0x000000d6b8647223 */ /* 0x000fe20000010064 */
[----:B------:R-:W-:Y:S01]  /*10f0*/  STL [R1+0x14], R189 ;  /* 0x000014bd01007387 */ /* 0x000fe20000100800 */
[----:B---3--:R-:W-:Y:S01]  /*1100*/  FMUL.FTZ R244, R244, R187 ;  /* 0x000000bbf4f47220 */ /* 0x008fe20000410000 */
[----:B------:R-:W-:Y:S01]  /*1110*/  IADD3 R11, R11, 0x20, RZ ;  /* 0x000000200b0b7810 */ /* 0x000fe20007ffe0ff */
[----:B------:R-:W-:-:S02]  /*1120*/  FADD.FTZ R61, R61, R185 ;  /* 0x000000b93d3d7221 */ /* 0x000fc40000010000 */
[----:B------:R-:W-:Y:S02]  /*1130*/  FFMA.FTZ R101, R185, R189, R101 ;  /* 0x000000bdb9657223 */ /* 0x000fe40000010065 */
[----:B------:R-:W-:Y:S02]  /*1140*/  FADD.FTZ R62, R62, R186 ;  /* 0x000000ba3e3e7221 */ /* 0x000fe40000010000 */
[----:B------:R-:W-:Y:S02]  /*1150*/  FADD.FTZ R63, R63, R187 ;  /* 0x000000bb3f3f7221 */ /* 0x000fe40000010000 */
[----:B----4-:R-:W-:Y:S02]  /*1160*/  FMUL.FTZ R13, R190, R184 ;  /* 0x000000b8be0d7220 */ /* 0x010fe40000410000 */
[----:B------:R-:W-:Y:S02]  /*1170*/  FMUL.FTZ R188, R191, R185 ;  /* 0x000000b9bfbc7220 */ /* 0x000fe40000410000 */
[----:B------:R-:W-:-:S02]  /*1180*/  FMUL.FTZ R191, R195, R186 ;  /* 0x000000bac3bf7220 */ /* 0x000fc40000410000 */
[C---:B------:R-:W-:Y:S02]  /*1190*/  FMUL.FTZ R195, R3.reuse, R19 ;  /* 0x0000001303c37220 */ /* 0x040fe40000410000 */
[----:B------:R-:W-:Y:S02]  /*11a0*/  FMUL.FTZ R190, R3, R20 ;  /* 0x0000001403be7220 */ /* 0x000fe40000410000 */
[----:B------:R-:W-:Y:S02]  /*11b0*/  FADD.FTZ R19, RZ, R13 ;  /* 0x0000000dff137221 */ /* 0x000fe40000010000 */
[----:B------:R-:W-:Y:S02]  /*11c0*/  FFMA.FTZ R20, R214, R13, RZ ;  /* 0x0000000dd6147223 */ /* 0x000fe400000100ff */
[----:B------:R-:W-:Y:S02]  /*11d0*/  FADD.FTZ R19, R19, R188 ;  /* 0x000000bc13137221 */ /* 0x000fe40000010000 */
[----:B------:R-:W-:-:S02]  /*11e0*/  FFMA.FTZ R20, R189, R188, R20 ;  /* 0x000000bcbd147223 */ /* 0x000fc40000010014 */
[----:B------:R-:W-:Y:S01]  /*11f0*/  FADD.FTZ R19, R19, R191 ;  /* 0x000000bf13137221 */ /* 0x000fe20000010000 */
[----:B------:R-:W-:Y:S01]  /*1200*/  STL [R1+0x10], R190 ;  /* 0x000010be01007387 */ /* 0x000fe20000100800 */
[----:B------:R-:W-:Y:S02]  /*1210*/  FFMA.FTZ R184, R190, R191, R20 ;  /* 0x000000bfbeb87223 */ /* 0x000fe40000010014 */
[----:B------:R-:W-:Y:S01]  /*1220*/  FADD.FTZ R20, R19, R244 ;  /* 0x000000f413147221 */ /* 0x000fe20000010000 */
[----:B------:R-:W-:Y:S01]  /*1230*/  STL [R1+0xc], R188 ;  /* 0x00000cbc01007387 */ /* 0x000fe20000100800 */
[----:B------:R-:W-:Y:S02]  /*1240*/  FFMA.FTZ R103, R187, R195, R103 ;  /* 0x000000c3bb677223 */ /* 0x000fe40000010067 */
[----:B------:R-:W-:Y:S01]  /*1250*/  FFMA.FTZ R19, R195, R244, R184 ;  /* 0x000000f4c3137223 */ /* 0x000fe200000100b8 */
[----:B------:R-:W-:Y:S01]  /*1260*/  STL [R1+0x4], R191 ;  /* 0x000004bf01007387 */ /* 0x000fe20000100800 */
[----:B------:R-:W-:-:S03]  /*1270*/  FFMA.FTZ R102, R186, R190, R102 ;  /* 0x000000beba667223 */ /* 0x000fc60000010066 */
[----:B------:R0:W-:Y:S02]  /*1280*/  STL [R1], R195 ;  /* 0x000000c301007387 */ /* 0x0001e40000100800 */
[----:B0-----:R-:W-:Y:S02]  /*1290*/  IADD3 R195, R7, 0x20, RZ ;  /* 0x0000002007c37810 */ /* 0x001fe40007ffe0ff */
.L_x_13588:
[----:B------:R-:W-:Y:S05]  /*12a0*/  BSYNC B2 ;  /* 0x0000000000027941 */ /* 0x000fea0003800000 */
.L_x_13587:
[----:B------:R-:W-:Y:S01]  /*12b0*/  ISETP.GE.U32.AND P3, PT, R0, 0x40, PT ;  /* 0x000000400000780c */ /* 0x000fe20003f66070 */
[----:B------:R-:W-:-:S12]  /*12c0*/  BSSY B2, `(.L_x_13589) ;  /* 0x0000030000027945 */ /* 0x000fd80003800000 */
[----:B------:R-:W-:Y:S05]  /*12d0*/  @!P3 BRA `(.L_x_13590) ;  /* 0x000002e00000b947 */ /* 0x000fea0003800000 */
[----:B------:R-:W-:Y:S01]  /*12e0*/  ISETP.NE.U32.AND P3, PT, RZ, c[0x0][0x218], PT ;  /* 0x00008600ff007a0c */ /* 0x000fe20003f65070 */
[----:B------:R-:W0:Y:S01]  /*12f0*/  LDC.U8 R187, c[0x0][0x1f0] ;  /* 0x00007c00ffbb7b82 */ /* 0x000e220000000000 */
[----:B------:R-:W-:Y:S01]  /*1300*/  IMAD.MOV.U32 R186, RZ, RZ, 0x10 ;  /* 0x00000010ffba7424 */ /* 0x000fe200078e00ff */
        /* <DEDUP_REMOVED lines=8> */
[----:B-1----:R-:W-:-:S05]  /*1390*/  IMAD.WIDE.U32 R184, R195, R186, c[0x0][0x188] ;  /* 0x00006200c3b87625 */ /* 0x002fca00078e00ba */
[----:B------:R0:W2:Y:S02]  /*13a0*/  LDG.E.128 R188, [R184.64] ;  /* 0x00000004b8bc7981 */ /* 0x0000a4000c1e1d00 */
[----:B0-----:R-:W-:-:S06]  /*13b0*/  IMAD.WIDE.U32 R184, R11, R186, c[0x0][0x208] ;  /* 0x000082000bb87625 */ /* 0x001fcc00078e00ba */
[----:B------:R-:W3:Y:S01]  /*13c0*/  LDG.E.128 R184, [R184.64] ;  /* 0x00000004b8b87981 */ /* 0x000ee2000c1e1d00 */
[----:B-----5:R-:W-:Y:S02]  /*13d0*/  FSEL R14, R10, RZ, !P3 ;  /* 0x000000ff0a0e7208 */ /* 0x020fe40005800000 */
[----:B------:R-:W-:Y:S02]  /*13e0*/  IADD3 R11, R11, 0x20, RZ ;  /* 0x000000200b0b7810 */ /* 0x000fe40007ffe0ff */
[----:B------:R-:W-:Y:S01]  /*13f0*/  IADD3 R195, R195, 0x20, RZ ;  /* 0x00000020c3c37810 */ /* 0x000fe20007ffe0ff */
[C---:B--2---:R-:W-:Y:S02]  /*1400*/  FADD.FTZ R188, -R14.reuse, R188 ;  /* 0x000000bc0ebc7221 */ /* 0x044fe40000010100 */
[----:B------:R-:W-:Y:S02]  /*1410*/  FADD.FTZ R189, -R14, R189 ;  /* 0x000000bd0ebd7221 */ /* 0x000fe40000010100 */
[----:B------:R-:W-:-:S02]  /*1420*/  FMUL.FTZ R206, R3, R188 ;  /* 0x000000bc03ce7220 */ /* 0x000fc40000410000 */
[----:B------:R-:W-:Y:S02]  /*1430*/  FADD.FTZ R190, -R14, R190 ;  /* 0x000000be0ebe7221 */ /* 0x000fe40000010100 */
[----:B------:R-:W-:Y:S02]  /*1440*/  FMUL.FTZ R205, R3, R189 ;  /* 0x000000bd03cd7220 */ /* 0x000fe40000410000 */
[----:B---3--:R-:W-:Y:S02]  /*1450*/  FMUL.FTZ R252, R243, R184 ;  /* 0x000000b8f3fc7220 */ /* 0x008fe40000410000 */
[----:B------:R-:W-:Y:S02]  /*1460*/  FMUL.FTZ R243, R234, R185 ;  /* 0x000000b9eaf37220 */ /* 0x000fe40000410000 */
[----:B------:R-:W-:Y:S02]  /*1470*/  FADD.FTZ R20, R20, R252 ;  /* 0x000000fc14147221 */ /* 0x000fe40000010000 */
[----:B------:R-:W-:-:S02]  /*1480*/  FFMA.FTZ R19, R206, R252, R19 ;  /* 0x000000fcce137223 */ /* 0x000fc40000010013 */
[----:B------:R-:W-:Y:S02]  /*1490*/  FADD.FTZ R191, -R14, R191 ;  /* 0x000000bf0ebf7221 */ /* 0x000fe40000010100 */
        /* <DEDUP_REMOVED lines=18> */
.L_x_13590:
[----:B------:R-:W-:Y:S05]  /*15c0*/  BSYNC B2 ;  /* 0x0000000000027941 */ /* 0x000fea0003800000 */
.L_x_13589:
[----:B------:R-:W-:Y:S01]  /*15d0*/  ISETP.GE.U32.AND P3, PT, R0, 0x60, PT ;  /* 0x000000600000780c */ /* 0x000fe20003f66070 */
[----:B------:R-:W-:-:S12]  /*15e0*/  BSSY B2, `(.L_x_13591) ;  /* 0x000002c000027945 */ /* 0x000fd80003800000 */
[----:B------:R-:W-:Y:S05]  /*15f0*/  @!P3 BRA `(.L_x_13592) ;  /* 0x000002a00000b947 */ /* 0x000fea0003800000 */
[----:B------:R-:W-:Y:S01]  /*1600*/  ISETP.NE.U32.AND P3, PT, RZ, c[0x0][0x218], PT ;  /* 0x00008600ff007a0c */ /* 0x000fe20003f65070 */
[----:B------:R-:W-:Y:S01]  /*1610*/  HFMA2.MMA R186, -RZ, RZ, 0, 9.5367431640625e-07 ;  /* 0x00000010ffba7435 */ /* 0x000fe200000001ff */
[----:B------:R-:W0:Y:S02]  /*1620*/  LDC.U8 R187, c[0x0][0x1f0] ;  /* 0x00007c00ffbb7b82 */ /* 0x000e240000000000 */
[----:B------:R-:W-:-:S13]  /*1630*/  ISETP.NE.AND.EX P3, PT, RZ, c[0x0][0x21c], PT, P3 ;  /* 0x00008700ff007a0c */ /* 0x000fda0003f65330 */
[----:B------:R-:W-:-:S05]  /*1640*/  @P3 IMAD.WIDE.U32 R184, R195, R186, c[0x0][0x218] ;  /* 0x00008600c3b83625 */ /* 0x000fca00078e00ba */
[----:B------:R1:W5:Y:S01]  /*1650*/  @P3 LDG.E.128 R144, [R184.64] ;  /* 0x00000004b8903981 */ /* 0x000362000c1e1d00 */
[----:B0-----:R-:W-:-:S04]  /*1660*/  ISETP.NE.AND P3, PT, R187, RZ, PT ;  /* 0x000000ffbb00720c */ /* 0x001fc80003f65270 */
[----:B-----5:R-:W-:Y:S01]  /*1670*/  FSEL R15, R10, RZ, !P3 ;  /* 0x000000ff0a0f7208 */ /* 0x020fe20005800000 */
[----:B-1----:R-:W-:-:S05]  /*1680*/  IMAD.WIDE.U32 R184, R195, R186, c[0x0][0x188] ;  /* 0x00006200c3b87625 */ /* 0x002fca00078e00ba */
[----:B------:R0:W2:Y:S02]  /*1690*/  LDG.E.128 R188, [R184.64] ;  /* 0x00000004b8bc7981 */ /* 0x0000a4000c1e1d00 */
[----:B0-----:R-:W-:-:S06]  /*16a0*/  IMAD.WIDE.U32 R184, R11, R186, c[0x0][0x208] ;  /* 0x000082000bb87625 */ /* 0x001fcc00078e00ba */
[----:B------:R-:W3:Y:S01]  /*16b0*/  LDG.E.128 R184, [R184.64] ;  /* 0x00000004b8b87981 */ /* 0x000ee2000c1e1d00 */
[----:B------:R-:W-:Y:S02]  /*16c0*/  IADD3 R11, R11, 0x20, RZ ;  /* 0x000000200b0b7810 */ /* 0x000fe40007ffe0ff */
[----:B------:R-:W-:Y:S01]  /*16d0*/  IADD3 R195, R195, 0x20, RZ ;  /* 0x00000020c3c37810 */ /* 0x000fe20007ffe0ff */
[C---:B--2---:R-:W-:Y:S02]  /*16e0*/  FADD.FTZ R188, -R15.reuse, R188 ;  /* 0x000000bc0fbc7221 */ /* 0x044fe40000010100 */
[----:B------:R-:W-:Y:S02]  /*16f0*/  FADD.FTZ R189, -R15, R189 ;  /* 0x000000bd0fbd7221 */ /* 0x000fe40000010100 */
[----:B------:R-:W-:Y:S02]  /*1700*/  FMUL.FTZ R202, R3, R188 ;  /* 0x000000bc03ca7220 */ /* 0x000fe40000410000 */
[----:B------:R-:W-:-:S02]  /*1710*/  FADD.FTZ R190, -R15, R190 ;  /* 0x000000be0fbe7221 */ /* 0x000fc40000010100 */
[----:B------:R-:W-:Y:S02]  /*1720*/  FMUL.FTZ R201, R3, R189 ;  /* 0x000000bd03c97220 */ /* 0x000fe40000410000 */
[----:B------:R-:W-:Y:S02]  /*1730*/  FADD.FTZ R191, -R15, R191 ;  /* 0x000000bf0fbf7221 */ /* 0x000fe40000010100 */
        /* <DEDUP_REMOVED lines=22> */
.L_x_13592:
[----:B------:R-:W-:Y:S05]  /*18a0*/  BSYNC B2 ;  /* 0x0000000000027941 */ /* 0x000fea0003800000 */
.L_x_13591:
        /* <DEDUP_REMOVED lines=18> */
[C---:B------:R-:W-:Y:S02]  /*19d0*/  FADD.FTZ R189, -R16.reuse, R189 ;  /* 0x000000bd10bd7221 */ /* 0x040fe40000010100 */
[----:B------:R-:W-:Y:S02]  /*19e0*/  FMUL.FTZ R200, R3, R188 ;  /* 0x000000bc03c87220 */ /* 0x000fe40000410000 */
[----:B------:R-:W-:-:S02]  /*19f0*/  FADD.FTZ R190, -R16, R190 ;  /* 0x000000be10be7221 */ /* 0x000fc40000010100 */
[C---:B------:R-:W-:Y:S02]  /*1a00*/  FMUL.FTZ R199, R3.reuse, R189 ;  /* 0x000000bd03c77220 */ /* 0x040fe40000410000 */
        /* <DEDUP_REMOVED lines=23> */
.L_x_13594:
[----:B------:R-:W-:Y:S05]  /*1b80*/  BSYNC B2 ;  /* 0x0000000000027941 */ /* 0x000fea0003800000 */
.L_x_13593:
[----:B------:R-:W-:Y:S01]  /*1b90*/  ISETP.GE.U32.AND P3, PT, R0, 0xa0, PT ;  /* 0x000000a00000780c */ /* 0x000fe20003f66070 */
[----:B------:R-:W-:-:S12]  /*1ba0*/  BSSY B2, `(.L_x_13595) ;  /* 0x000002c000027945 */ /* 0x000fd80003800000 */
[----:B------:R-:W-:Y:S05]  /*1bb0*/  @!P3 BRA `(.L_x_13596) ;  /* 0x000002a00000b947 */ /* 0x000fea0003800000 */
[----:B------:R-:W-:Y:S01]  /*1bc0*/  ISETP.NE.U32.AND P3, PT, RZ, c[0x0][0x218], PT ;  /* 0x00008600ff007a0c */ /* 0x000fe20003f65070 */
[----:B------:R-:W0:Y:S01]  /*1bd0*/  LDC.U8 R187, c[0x0][0x1f0] ;  /* 0x00007c00ffbb7b82 */ /* 0x000e220000000000 */
[----:B------:R-:W-:Y:S02]  /*1be0*/  IMAD.MOV.U32 R186, RZ, RZ, 0x10 ;  /* 0x00000010ffba7424 */ /* 0x000fe400078e00ff */
        /* <DEDUP_REMOVED lines=39> */
.L_x_13596:
[----:B------:R-:W-:Y:S05]  /*1e60*/  BSYNC B2 ;  /* 0x0000000000027941 */ /* 0x000fea0003800000 */
.L_x_13595:
        /* <DEDUP_REMOVED lines=45> */
.L_x_13598:
[----:B------:R-:W-:Y:S05]  /*2140*/  BSYNC B2 ;  /* 0x0000000000027941 */ /* 0x000fea0003800000 */
.L_x_13597:
[----:B------:R-:W-:Y:S01]  /*2150*/  ISETP.GE.U32.AND P3, PT, R0, 0xe0, PT ;  /* 0x000000e00000780c */ /* 0x000fe20003f66070 */
[----:B------:R-:W-:-:S12]  /*2160*/  BSSY B2, `(.L_x_13599) ;  /* 0x000002c000027945 */ /* 0x000fd80003800000 */
[----:B------:R-:W-:Y:S05]  /*2170*/  @!P3 BRA `(.L_x_13600) ;  /* 0x000002a00000b947 */ /* 0x000fea0003800000 */
[----:B------:R-:W-:Y:S01]  /*2180*/  ISETP.NE.U32.AND P3, PT, RZ, c[0x0][0x218], PT ;  /* 0x00008600ff007a0c */ /* 0x000fe20003f65070 */
[----:B------:R-:W0:Y:S01]  /*2190*/  LDC.U8 R186, c[0x0][0x1f0] ;  /* 0x00007c00ffba7b82 */ /* 0x000e220000000000 */
[----:B------:R-:W-:Y:S02]  /*21a0*/  HFMA2.MMA R188, -RZ, RZ, 0, 9.5367431640625e-07 ;  /* 0x00000010ffbc7435 */ /* 0x000fe400000001ff */
[----:B------:R-:W-:-:S13]  /*21b0*/  ISETP.NE.AND.EX P3, PT, RZ, c[0x0][0x21c], PT, P3 ;  /* 0x00008700ff007a0c */ /* 0x000fda0003f65330 */
[----:B------:R-:W-:-:S05]  /*21c0*/  @P3 IMAD.WIDE.U32 R184, R195, R188, c[0x0][0x218] ;  /* 0x00008600c3b83625 */ /* 0x000fca00078e00bc */
[----:B------:R1:W5:Y:S01]  /*21d0*/  @P3 LDG.E.128 R160, [R184.64] ;  /* 0x00000004b8a03981 */ /* 0x000362000c1e1d00 */
[----:B0-----:R-:W-:-:S04]  /*21e0*/  ISETP.NE.AND P3, PT, R186, RZ, PT ;  /* 0x000000ffba00720c */ /* 0x001fc80003f65270 */
[----:B-----5:R-:W-:Y:S01]  /*21f0*/  FSEL R21, R10, RZ, !P3 ;  /* 0x000000ff0a157208 */ /* 0x020fe20005800000 */
[----:B-1----:R-:W-:-:S04]  /*2200*/  IMAD.WIDE.U32 R184, R195, R188, c[0x0][0x188] ;  /* 0x00006200c3b87625 */ /* 0x002fc800078e00bc */
[C---:B------:R-:W-:Y:S02]  /*2210*/  IMAD.WIDE.U32 R188, R11.reuse, R188, c[0x0][0x208] ;  /* 0x000082000bbc7625 */ /* 0x040fe400078e00bc */
[----:B------:R-:W2:Y:S04]  /*2220*/  LDG.E.128 R184, [R184.64] ;  /* 0x00000004b8b87981 */ /* 0x000ea8000c1e1d00 */
[----:B------:R-:W3:Y:S01]  /*2230*/  LDG.E.128 R188, [R188.64] ;  /* 0x00000004bcbc7981 */ /* 0x000ee2000c1e1d00 */
[----:B------:R-:W-:Y:S02]  /*2240*/  IADD3 R11, R11, 0x20, RZ ;  /* 0x000000200b0b7810 */ /* 0x000fe40007ffe0ff */
[----:B------:R-:W-:Y:S01]  /*2250*/  IADD3 R195, R195, 0x20, RZ ;  /* 0x00000020c3c37810 */ /* 0x000fe20007ffe0ff */
[----:B--2---:R-:W-:-:S02]  /*2260*/  FADD.FTZ R184, -R21, R184 ;  /* 0x000000b815b87221 */ /* 0x004fc40000010100 */
[----:B------:R-:W-:Y:S02]  /*2270*/  FADD.FTZ R185, -R21, R185 ;  /* 0x000000b915b97221 */ /* 0x000fe40000010100 */
[----:B------:R-:W-:Y:S02]  /*2280*/  FMUL.FTZ R193, R3, R184 ;  /* 0x000000b803c17220 */ /* 0x000fe40000410000 */
[----:B---3--:R-:W-:Y:S02]  /*2290*/  FMUL.FTZ R247, R116, R188 ;  /* 0x000000bc74f77220 */ /* 0x008fe40000410000 */
[----:B------:R-:W-:Y:S02]  /*22a0*/  FADD.FTZ R186, -R21, R186 ;  /* 0x000000ba15ba7221 */ /* 0x000fe40000010100 */
        /* <DEDUP_REMOVED lines=23> */
.L_x_13600:
[----:B------:R-:W-:Y:S05]  /*2420*/  BSYNC B2 ;  /* 0x0000000000027941 */ /* 0x000fea0003800000 */
.L_x_13599:
[----:B------:R-:W-:Y:S01]  /*2430*/  BSSY B2, `(.L_x_13601) ;  /* 0x000002c000027945 */ /* 0x000fe20003800000 */
        /* <DEDUP_REMOVED lines=11> */
[----:B0-----:R-:W-:-:S05]  /*24f0*/  IMAD.WIDE.U32 R22, R11, R184, c[0x0][0x208] ;  /* 0x000082000b167625 */ /* 0x001fca00078e00b8 */
[----:B------:R2:W3:Y:S01]  /*2500*/  LDG.E.128 R184, [R22.64] ;  /* 0x0000000416b87981 */ /* 0x0004e2000c1e1d00 */
[----:B------:R-:W-:Y:S02]  /*2510*/  IADD3 R11, R11, 0x20, RZ ;  /* 0x000000200b0b7810 */ /* 0x000fe40007ffe0ff */
[----:B------:R-:W-:Y:S01]  /*2520*/  IADD3 R195, R195, 0x20, RZ ;  /* 0x00000020c3c37810 */ /* 0x000fe20007ffe0ff */
[C---:B--2---:R-:W-:Y:S02]  /*2530*/  FADD.FTZ R23, -R12.reuse, R188 ;  /* 0x000000bc0c177221 */ /* 0x044fe40000010100 */
[C---:B------:R-:W-:Y:S02]  /*2540*/  FADD.FTZ R22, -R12.reuse, R189 ;  /* 0x000000bd0c167221 */ /* 0x040fe40000010100 */
[----:B------:R-:W-:Y:S02]  /*2550*/  FMUL.FTZ R23, R3, R23 ;  /* 0x0000001703177220 */ /* 0x000fe40000410000 */
[----:B------:R-:W-:-:S02]  /*2560*/  FADD.FTZ R190, -R12, R190 ;  /* 0x000000be0cbe7221 */ /* 0x000fc40000010100 */
[----:B------:R-:W-:Y:S02]  /*2570*/  FADD.FTZ R191, -R12, R191 ;  /* 0x000000bf0cbf7221 */ /* 0x000fe40000010100 */
        /* <DEDUP_REMOVED lines=23> */
.L_x_13602:
[----:B------:R-:W-:Y:S05]  /*26f0*/  BSYNC B2 ;  /* 0x0000000000027941 */ /* 0x000fea0003800000 */
.L_x_13601:
[----:B------:R-:W-:Y:S01]  /*2700*/  BSSY B2, `(.L_x_13603) ;  /* 0x000002c000027945 */ /* 0x000fe20003800000 */
        /* <DEDUP_REMOVED lines=43> */
.L_x_13604:
[----:B------:R-:W-:Y:S05]  /*29c0*/  BSYNC B2 ;  /* 0x0000000000027941 */ /* 0x000fea0003800000 */
.L_x_13603:
[----:B------:R-:W-:-:S13]  /*29d0*/  ISETP.GE.U32.AND P3, PT, R0, 0x140, PT ;  /* 0x000001400000780c */ /* 0x000fda0003f66070 */
[----:B------:R-:W-:Y:S05]  /*29e0*/  @!P3 BRA `(.L_x_13586) ;  /* 0x000002900000b947 */ /* 0x000fea0003800000 */
[----:B------:R-:W0:Y:S01]  /*29f0*/  LDC.U8 R187, c[0x0][0x1f0] ;  /* 0x00007c00ffbb7b82 */ /* 0x000e220000000000 */
[----:B------:R-:W-:Y:S01]  /*2a00*/  ISETP.NE.U32.AND P3, PT, RZ, c[0x0][0x218], PT ;  /* 0x00008600ff007a0c */ /* 0x000fe20003f65070 */
[----:B------:R-:W-:-:S03]  /*2a10*/  HFMA2.MMA R186, -RZ, RZ, 0, 9.5367431640625e-07 ;  /* 0x00000010ffba7435 */ /* 0x000fc600000001ff */
[----:B------:R-:W-:-:S13]  /*2a20*/  ISETP.NE.AND.EX P3, PT, RZ, c[0x0][0x21c], PT, P3 ;  /* 0x00008700ff007a0c */ /* 0x000fda0003f65330 */
[----:B------:R-:W-:-:S05]  /*2a30*/  @P3 IMAD.WIDE.U32 R184, R195, R186, c[0x0][0x218] ;  /* 0x00008600c3b83625 */ /* 0x000fca00078e00ba */
[----:B------:R1:W5:Y:S01]  /*2a40*/  @P3 LDG.E.128 R172, [R184.64] ;  /* 0x00000004b8ac3981 */ /* 0x000362000c1e1d00 */
[----:B0-----:R-:W-:-:S04]  /*2a50*/  ISETP.NE.AND P3, PT, R187, RZ, PT ;  /* 0x000000ffbb00720c */ /* 0x001fc80003f65270 */
[----:B-----5:R-:W-:Y:S01]  /*2a60*/  FSEL R9, R10, RZ, !P3 ;  /* 0x000000ff0a097208 */ /* 0x020fe20005800000 */
[----:B------:R-:W-:-:S04]  /*2a70*/  IMAD.WIDE.U32 R10, R11, R186, c[0x0][0x208] ;  /* 0x000082000b0a7625 */ /* 0x000fc800078e00ba */
[----:B-1----:R-:W-:-:S05]  /*2a80*/  IMAD.WIDE.U32 R184, R195, R186, c[0x0][0x188] ;  /* 0x00006200c3b87625 */ /* 0x002fca00078e00ba */
[----:B------:R0:W2:Y:S04]  /*2a90*/  LDG.E.128 R188, [R184.64] ;  /* 0x00000004b8bc7981 */ /* 0x0000a8000c1e1d00 */
[----:B0-----:R0:W3:Y:S01]  /*2aa0*/  LDG.E.128 R184, [R10.64] ;  /* 0x000000040ab87981 */ /* 0x0010e2000c1e1d00 */
[C---:B--2---:R-:W-:Y:S02]  /*2ab0*/  FADD.FTZ R188, -R9.reuse, R188 ;  /* 0x000000bc09bc7221 */ /* 0x044fe40000010100 */
[C---:B0-----:R-:W-:Y:S02]  /*2ac0*/  FADD.FTZ R11, -R9.reuse, R190 ;  /* 0x000000be090b7221 */ /* 0x041fe40000010100 */
[----:B------:R-:W-:Y:S02]  /*2ad0*/  FADD.FTZ R189, -R9, R189 ;  /* 0x000000bd09bd7221 */ /* 0x000fe40000010100 */
[----:B------:R-:W-:-:S02]  /*2ae0*/  FMUL.FTZ R204, R3, R188 ;  /* 0x000000bc03cc7220 */ /* 0x000fc40000410000 */
[----:B------:R-:W-:Y:S02]  /*2af0*/  FADD.FTZ R10, -R9, R191 ;  /* 0x000000bf090a7221 */ /* 0x000fe40000010100 */
[----:B---3--:R-:W-:Y:S02]  /*2b00*/  FMUL.FTZ R195, R104, R184 ;  /* 0x000000b868c37220 */ /* 0x008fe40000410000 */
[C---:B------:R-:W-:Y:S02]  /*2b10*/  FMUL.FTZ R9, R3.reuse, R11 ;  /* 0x0000000b03097220 */ /* 0x040fe40000410000 */
[----:B------:R-:W-:Y:S01]  /*2b20*/  FMUL.FTZ R203, R3, R189 ;  /* 0x000000bd03cb7220 */ /* 0x000fe20000410000 */
[----:B------:R0:W-:Y:S01]  /*2b30*/  STL [R1+0x8], R195 ;  /* 0x000008c301007387 */ /* 0x0001e20000100800 */
        /* <DEDUP_REMOVED lines=20> */
.L_x_13586:
[----:B0-----:R-:W-:Y:S05]  /*2c80*/  BSYNC B1 ;  /* 0x0000000000017941 */ /* 0x001fea0003800000 */
.L_x_13557:
[----:B------:R-:W-:Y:S05]  /*2c90*/  BRA.DIV ~URZ, `(.L_x_13605) ;  /* 0x000048227f007947 */ /* 0x000fea000b800000 */
[----:B------:R0:W2:Y:S02]  /*2ca0*/  SHFL.BFLY PT, R185, R20, 0x1, 0x1f ;  /* 0x0c201f0014b97f89 */ /* 0x0000a400000e0000 */
.L_x_13708:
[----:B------:R-:W-:Y:S05]  /*2cb0*/  BRA.DIV ~URZ, `(.L_x_13606) ;  /* 0x000048827f007947 */ /* 0x000fea000b800000 */
[----:B-1----:R-:W1:Y:S01]  /*2cc0*/  SHFL.BFLY PT, R11, R19, 0x1, 0x1f ;  /* 0x0c201f00130b7f89 */ /* 0x002e6200000e0000 */
[----:B--2--5:R-:W-:-:S02]  /*2cd0*/  FADD.FTZ R10, R185, R20 ;  /* 0x00000014b90a7221 */ /* 0x024fc40000010000 */
[----:B-1----:R-:W-:-:S03]  /*2ce0*/  FADD.FTZ R11, R11, R19 ;  /* 0x000000130b0b7221 */ /* 0x002fc60000010000 */
        /* <DEDUP_REMOVED lines=14> */
.L_x_13709:
[----:B--2---:R-:W-:Y:S01]  /*2dd0*/  ISETP.GE.AND P3, PT, R4, 0x1, PT ;  /* 0x000000010400780c */ /* 0x004fe20003f66270 */
[----:B------:R-:W2:Y:S01]  /*2de0*/  S2R R184, SR_TID.X ;  /* 0x0000000000b87919 */ /* 0x000ea20000002100 */
[----:B0-----:R-:W-:Y:S01]  /*2df0*/  FADD.FTZ R10, R10, R19 ;  /* 0x000000130a0a7221 */ /* 0x001fe20000010000 */
[----:B------:R-:W-:Y:S01]  /*2e00*/  LOP3.LUT P4, RZ, R0, 0xffffffe0, RZ, 0xc0, !PT ;  /* 0xffffffe000ff7812 */ /* 0x000fe2000788c0ff */
[----:B------:R-:W-:Y:S01]  /*2e10*/  FADD.FTZ R11, R185, R20 ;  /* 0x00000014b90b7221 */ /* 0x000fe20000010000 */
[----:B------:R-:W-:Y:S08]  /*2e20*/  BSSY B1, `(.L_x_13607) ;  /* 0x0000062000017945 */ /* 0x000ff00003800000 */
[----:B-1----:R-:W-:-:S05]  /*2e30*/  @P3 IADD3 R19, R4, -0x1, RZ ;  /* 0xffffffff04133810 */ /* 0x002fca0007ffe0ff */
[----:B------:R-:W-:-:S05]  /*2e40*/  @P3 IMAD R19, R19, c[0x0][0x168], RZ ;  /* 0x00005a0013133a24 */ /* 0x000fca00078e02ff */
[----:B------:R-:W-:Y:S02]  /*2e50*/  @P3 SHF.R.S32.HI R20, RZ, 0x1f, R19 ;  /* 0x0000001fff143819 */ /* 0x000fe40000011413 */
[----:B--2---:R-:W-:Y:S02]  /*2e60*/  @P3 LOP3.LUT R184, R184, 0x1f, RZ, 0xc0, !PT ;  /* 0x0000001fb8b83812 */ /* 0x004fe400078ec0ff */
        /* <DEDUP_REMOVED lines=20> */
.L_x_13610:
[----:B------:R-:W-:Y:S05]  /*2fb0*/  BSYNC B2 ;  /* 0x0000000000027941 */ /* 0x000fea0003800000 */
.L_x_13609:
        /* <DEDUP_REMOVED lines=21> */
.L_x_13612:
[----:B------:R-:W-:Y:S05]  /*3110*/  BSYNC B2 ;  /* 0x0000000000027941 */ /* 0x000fea0003800000 */
.L_x_13611:
        /* <DEDUP_REMOVED lines=18> */
.L_x_13614:
[----:B------:R-:W-:Y:S05]  /*3240*/  BSYNC B2 ;  /* 0x0000000000027941 */ /* 0x000fea0003800000 */
.L_x_13613:
        /* <DEDUP_REMOVED lines=8> */
[----:B------:R-:W2:Y:S01]  /*32d0*/  LDL R11, [R1] ;  /* 0x00000000010b7983 */ /* 0x000ea20000100800 */
[----:B0-----:R-:W-:-:S04]  /*32e0*/  ISETP.NE.AND P6, PT, R186, RZ, PT ;  /* 0x000000ffba00720c */ /* 0x001fc80003fc5270 */
[----:B------:R-:W-:Y:S02]  /*32f0*/  FSEL R10, R20, RZ, !P6 ;  /* 0x000000ff140a7208 */ /* 0x000fe40007000000 */
[----:B------:R-:W-:-:S04]  /*3300*/  ISETP.NE.U32.AND P6, PT, RZ, c[0x0][0x218], PT ;  /* 0x00008600ff007a0c */ /* 0x000fc80003fc5070 */
[----:B------:R-:W-:Y:S01]  /*3310*/  ISETP.NE.AND.EX P6, PT, RZ, c[0x0][0x21c], PT, P6 ;  /* 0x00008700ff007a0c */ /* 0x000fe20003fc5360 */
[----:B--2---:R-:W-:-:S04]  /*3320*/  FFMA.FTZ R10, R11, R184, R10 ;  /* 0x000000b80b0a7223 */ /* 0x004fc8000001000a */
[----:B------:R-:W-:-:S04]  /*3330*/  FADD.FTZ R10, R244, -R10 ;  /* 0x8000000af40a7221 */ /* 0x000fc80000010000 */
[----:B------:R-:W-:-:S04]  /*3340*/  FMUL.FTZ R10, R3, R10 ;  /* 0x0000000a030a7220 */ /* 0x000fc80000410000 */
[----:B------:R-:W-:Y:S02]  /*3350*/  @P6 FADD.FTZ R10, R139, R10 ;  /* 0x0000000a8b0a6221 */ /* 0x000fe40000010000 */
.L_x_13616:
[----:B------:R-:W-:Y:S05]  /*3360*/  BSYNC B2 ;  /* 0x0000000000027941 */ /* 0x000fea0003800000 */
.L_x_13615:
        /* <DEDUP_REMOVED lines=13> */
.L_x_13608:
[----:B------:R-:W-:Y:S05]  /*3440*/  BSYNC B1 ;  /* 0x0000000000017941 */ /* 0x000fea0003800000 */
.L_x_13607:
[----:B------:R-:W-:Y:S01]  /*3450*/  ISETP.GE.U32.AND P4, PT, R0, 0x40, PT ;  /* 0x000000400000780c */ /* 0x000fe20003f86070 */
[----:B------:R-:W-:-:S12]  /*3460*/  BSSY B1, `(.L_x_13617) ;  /* 0x000004e000017945 */ /* 0x000fd80003800000 */
[----:B------:R-:W-:Y:S05]  /*3470*/  @!P4 BRA `(.L_x_13618) ;  /* 0x000004c00000c947 */ /* 0x000fea0003800000 */
[----:B-1----:R-:W1:Y:S01]  /*3480*/  LDC.U8 R10, c[0x0][0x1f0] ;  /* 0x00007c00ff0a7b82 */ /* 0x002e620000000000 */
[----:B------:R-:W-:Y:S01]  /*3490*/  BSSY B2, `(.L_x_13619) ;  /* 0x000000d000027945 */ /* 0x000fe20003800000 */
[----:B-1----:R-:W-:-:S04]  /*34a0*/  ISETP.NE.AND P4, PT, R10, RZ, PT ;  /* 0x000000ff0a00720c */ /* 0x002fc80003f85270 */
        /* <DEDUP_REMOVED lines=11> */
.L_x_13620:
[----:B------:R-:W-:Y:S05]  /*3560*/  BSYNC B2 ;  /* 0x0000000000027941 */ /* 0x000fea0003800000 */
.L_x_13619:
        /* <DEDUP_REMOVED lines=17> */
.L_x_13622:
[----:B------:R-:W-:Y:S05]  /*3680*/  BSYNC B2 ;  /* 0x0000000000027941 */ /* 0x000fea0003800000 */
.L_x_13621:
        /* <DEDUP_REMOVED lines=14> */
.L_x_13624:
[----:B------:R-:W-:Y:S05]  /*3770*/  BSYNC B2 ;  /* 0x0000000000027941 */ /* 0x000fea0003800000 */
.L_x_13623:
        /* <DEDUP_REMOVED lines=14> */
.L_x_13626:
[----:B------:R-:W-:Y:S05]  /*3860*/  BSYNC B2 ;  /* 0x0000000000027941 */ /* 0x000fea0003800000 */
.L_x_13625:
        /* <DEDUP_REMOVED lines=13> */
.L_x_13618:
[----:B------:R-:W-:Y:S05]  /*3940*/  BSYNC B1 ;  /* 0x0000000000017941 */ /* 0x000fea0003800000 */
.L_x_13617:
        /* <DEDUP_REMOVED lines=17> */
.L_x_13630:
[----:B------:R-:W-:Y:S05]  /*3a60*/  BSYNC B2 ;  /* 0x0000000000027941 */ /* 0x000fea0003800000 */
.L_x_13629:
        /* <DEDUP_REMOVED lines=17> */
.L_x_13632:
[----:B------:R-:W-:Y:S05]  /*3b80*/  BSYNC B2 ;  /* 0x0000000000027941 */ /* 0x000fea0003800000 */
.L_x_13631:
        /* <DEDUP_REMOVED lines=14> */
.L_x_13634:
[----:B------:R-:W-:Y:S05]  /*3c70*/  BSYNC B2 ;  /* 0x0000000000027941 */ /* 0x000fea0003800000 */
.L_x_13633:
        /* <DEDUP_REMOVED lines=14> */
.L_x_13636:
[----:B------:R-:W-:Y:S05]  /*3d60*/  BSYNC B2 ;  /* 0x0000000000027941 */ /* 0x000fea0003800000 */
.L_x_13635:
        /* <DEDUP_REMOVED lines=13> */
.L_x_13628:
[----:B------:R-:W-:Y:S05]  /*3e40*/  BSYNC B1 ;  /* 0x0000000000017941 */ /* 0x000fea0003800000 */
.L_x_13627:
        /* <DEDUP_REMOVED lines=17> */
.L_x_13640:
[----:B------:R-:W-:Y:S05]  /*3f60*/  BSYNC B2 ;  /* 0x0000000000027941 */ /* 0x000fea0003800000 */
.L_x_13639:
        /* <DEDUP_REMOVED lines=17> */
.L_x_13642:
[----:B------:R-:W-:Y:S05]  /*4080*/  BSYNC B2 ;  /* 0x0000000000027941 */ /* 0x000fea0003800000 */
.L_x_13641:
        /* <DEDUP_REMOVED lines=14> */
.L_x_13644:
[----:B------:R-:W-:Y:S05]  /*4170*/  BSYNC B2 ;  /* 0x0000000000027941 */ /* 0x000fea0003800000 */
.L_x_13643:
        /* <DEDUP_REMOVED lines=14> */
.L_x_13646:
[----:B------:R-:W-:Y:S05]  /*4260*/  BSYNC B2 ;  /* 0x0000000000027941 */ /* 0x000fea0003800000 */
.L_x_13645:
        /* <DEDUP_REMOVED lines=13> */
.L_x_13638:
[----:B------:R-:W-:Y:S05]  /*4340*/  BSYNC B1 ;  /* 0x0000000000017941 */ /* 0x000fea0003800000 */
.L_x_13637:
        /* <DEDUP_REMOVED lines=17> */
.L_x_13650:
[----:B------:R-:W-:Y:S05]  /*4460*/  BSYNC B2 ;  /* 0x0000000000027941 */ /* 0x000fea0003800000 */
.L_x_13649:
        /* <DEDUP_REMOVED lines=17> */
.L_x_13652:
[----:B------:R-:W-:Y:S05]  /*4580*/  BSYNC B2 ;  /* 0x0000000000027941 */ /* 0x000fea0003800000 */
.L_x_13651:
        /* <DEDUP_REMOVED lines=14> */
.L_x_13654:
[----:B------:R-:W-:Y:S05]  /*4670*/  BSYNC B2 ;  /* 0x0000000000027941 */ /* 0x000fea0003800000 */
.L_x_13653:
        /* <DEDUP_REMOVED lines=14> */
.L_x_13656:
[----:B------:R-:W-:Y:S05]  /*4760*/  BSYNC B2 ;  /* 0x0000000000027941 */ /* 0x000fea0003800000 */
.L_x_13655:
        /* <DEDUP_REMOVED lines=13> */
.L_x_13648:
[----:B------:R-:W-:Y:S05]  /*4840*/  BSYNC B1 ;  /* 0x0000000000017941 */ /* 0x000fea0003800000 */
.L_x_13647:
        /* <DEDUP_REMOVED lines=17> */
.L_x_13660:
[----:B------:R-:W-:Y:S05]  /*4960*/  BSYNC B2 ;  /* 0x0000000000027941 */ /* 0x000fea0003800000 */
.L_x_13659:
        /* <DEDUP_REMOVED lines=17> */
.L_x_13662:
[----:B------:R-:W-:Y:S05]  /*4a80*/  BSYNC B2 ;  /* 0x0000000000027941 */ /* 0x000fea0003800000 */
.L_x_13661:
        /* <DEDUP_REMOVED lines=14> */
.L_x_13664:
[----:B------:R-:W-:Y:S05]  /*4b70*/  BSYNC B2 ;  /* 0x0000000000027941 */ /* 0x000fea0003800000 */
.L_x_13663:
        /* <DEDUP_REMOVED lines=14> */
.L_x_13666:
[----:B------:R-:W-:Y:S05]  /*4c60*/  BSYNC B2 ;  /* 0x0000000000027941 */ /* 0x000fea0003800000 */
.L_x_13665:
        /* <DEDUP_REMOVED lines=13> */
.L_x_13658:
[----:B------:R-:W-:Y:S05]  /*4d40*/  BSYNC B1 ;  /* 0x0000000000017941 */ /* 0x000fea0003800000 */
.L_x_13657:
        /* <DEDUP_REMOVED lines=17> */
.L_x_13670:
[----:B------:R-:W-:Y:S05]  /*4e60*/  BSYNC B2 ;  /* 0x0000000000027941 */ /* 0x000fea0003800000 */
.L_x_13669:
        /* <DEDUP_REMOVED lines=17> */
.L_x_13672:
[----:B------:R-:W-:Y:S05]  /*4f80*/  BSYNC B2 ;  /* 0x0000000000027941 */ /* 0x000fea0003800000 */
.L_x_13671:
        /* <DEDUP_REMOVED lines=14> */
.L_x_13674:
[----:B------:R-:W-:Y:S05]  /*5070*/  BSYNC B2 ;  /* 0x0000000000027941 */ /* 0x000fea0003800000 */
.L_x_13673:
        /* <DEDUP_REMOVED lines=14> */
.L_x_13676:
[----:B------:R-:W-:Y:S05]  /*5160*/  BSYNC B2 ;  /* 0x0000000000027941 */ /* 0x000fea0003800000 */
.L_x_13675:
        /* <DEDUP_REMOVED lines=13> */
.L_x_13668:
[----:B------:R-:W-:Y:S05]  /*5240*/  BSYNC B1 ;  /* 0x0000000000017941 */ /* 0x000fea0003800000 */
.L_x_13667:
[----:B------:R-:W-:Y:S01]  /*5250*/  BSSY B1, `(.L_x_13677) ;  /* 0x000004e000017945 */ /* 0x000fe20003800000 */
        /* <DEDUP_REMOVED lines=15> */
.L_x_13680:
[----:B------:R-:W-:Y:S05]  /*5350*/  BSYNC B2 ;  /* 0x0000000000027941 */ /* 0x000fea0003800000 */
.L_x_13679:
        /* <DEDUP_REMOVED lines=17> */
.L_x_13682:
[----:B------:R-:W-:Y:S05]  /*5470*/  BSYNC B2 ;  /* 0x0000000000027941 */ /* 0x000fea0003800000 */
.L_x_13681:
        /* <DEDUP_REMOVED lines=14> */
.L_x_13684:
[----:B------:R-:W-:Y:S05]  /*5560*/  BSYNC B2 ;  /* 0x0000000000027941 */ /* 0x000fea0003800000 */
.L_x_13683:
        /* <DEDUP_REMOVED lines=14> */
.L_x_13686:
[----:B------:R-:W-:Y:S05]  /*5650*/  BSYNC B2 ;  /* 0x0000000000027941 */ /* 0x000fea0003800000 */
.L_x_13685:
        /* <DEDUP_REMOVED lines=13> */
.L_x_13678:
[----:B------:R-:W-:Y:S05]  /*5730*/  BSYNC B1 ;  /* 0x0000000000017941 */ /* 0x000fea0003800000 */
.L_x_13677:
        /* <DEDUP_REMOVED lines=16> */
.L_x_13690:
[----:B------:R-:W-:Y:S05]  /*5840*/  BSYNC B2 ;  /* 0x0000000000027941 */ /* 0x000fea0003800000 */
.L_x_13689:
        /* <DEDUP_REMOVED lines=17> */
.L_x_13692:
[----:B------:R-:W-:Y:S05]  /*5960*/  BSYNC B2 ;  /* 0x0000000000027941 */ /* 0x000fea0003800000 */
.L_x_13691:
        /* <DEDUP_REMOVED lines=14> */
.L_x_13694:
[----:B------:R-:W-:Y:S05]  /*5a50*/  BSYNC B2 ;  /* 0x0000000000027941 */ /* 0x000fea0003800000 */
.L_x_13693:
        /* <DEDUP_REMOVED lines=14> */
.L_x_13696:
[----:B------:R-:W-:Y:S05]  /*5b40*/  BSYNC B2 ;  /* 0x0000000000027941 */ /* 0x000fea0003800000 */
.L_x_13695:
        /* <DEDUP_REMOVED lines=13> */
.L_x_13688:
[----:B------:R-:W-:Y:S05]  /*5c20*/  BSYNC B1 ;  /* 0x0000000000017941 */ /* 0x000fea0003800000 */
.L_x_13687:
        /* <DEDUP_REMOVED lines=18> */
.L_x_13700:
[----:B------:R-:W-:Y:S05]  /*5d50*/  BSYNC B2 ;  /* 0x0000000000027941 */ /* 0x000fea0003800000 */
.L_x_13699:
        /* <DEDUP_REMOVED lines=17> */
.L_x_13702:
[----:B------:R-:W-:Y:S05]  /*5e70*/  BSYNC B2 ;  /* 0x0000000000027941 */ /* 0x000fea0003800000 */
.L_x_13701:
        /* <DEDUP_REMOVED lines=14> */
.L_x_13704:
[----:B------:R-:W-:Y:S05]  /*5f60*/  BSYNC B2 ;  /* 0x0000000000027941 */ /* 0x000fea0003800000 */
.L_x_13703:
        /* <DEDUP_REMOVED lines=14> */
.L_x_13706:
[----:B------:R-:W-:Y:S05]  /*6050*/  BSYNC B2 ;  /* 0x0000000000027941 */ /* 0x000fea0003800000 */
.L_x_13705:
[----:B------:R-:W-:Y:S02]  /*6060*/  ISETP.NE.U32.AND P2, PT, RZ, c[0x0][0x258], PT ;  /* 0x00009600ff007a0c */ /* 0x000fe40003f45070 */
[C---:B------:R-:W-:Y:S01]  /*6070*/  SEL R179, R4.reuse, R179, P4 ;  /* 0x000000b304b37207 */ /* 0x040fe20002000000 */
[----:B------:R-:W-:Y:S01]  /*6080*/  FMUL.FTZ R4, R4, c[0x0][0x1ec] ;  /* 0x00007b0004047a20 */ /* 0x000fe20000410000 */
[----:B------:R-:W-:-:S04]  /*6090*/  ISETP.NE.AND.EX P2, PT, RZ, c[0x0][0x25c], PT, P2 ;  /* 0x00009700ff007a0c */ /* 0x000fc80003f45320 */
[----:B------:R-:W-:-:S09]  /*60a0*/  SEL R183, R4, R183, P5 ;  /* 0x000000b704b77207 */ /* 0x000fd20002800000 */
[----:B------:R-:W-:-:S05]  /*60b0*/  @P2 MOV R3, 0x10 ;  /* 0x0000001000032802 */ /* 0x000fca0000000f00 */
[----:B------:R-:W-:-:S05]  /*60c0*/  @P2 IMAD.WIDE.U32 R10, R7, R3, c[0x0][0x258] ;  /* 0x00009600070a2625 */ /* 0x000fca00078e0003 */
[----:B------:R1:W-:Y:S02]  /*60d0*/  @P2 STG.E.128 [R10.64], R176 ;  /* 0x000000b00a002986 */ /* 0x0003e4000c101d04 */
[----:B-1----:R-:W-:-:S05]  /*60e0*/  @P3 MOV R10, 0x10 ;  /* 0x00000010000a3802 */ /* 0x002fca0000000f00 */
[----:B------:R-:W-:-:S05]  /*60f0*/  @P3 IMAD.WIDE.U32 R10, R19, R10, c[0x0][0x248] ;  /* 0x00009200130a3625 */ /* 0x000fca00078e000a */
[----:B------:R1:W-:Y:S02]  /*6100*/  @P3 STG.E.128 [R10.64], R180 ;  /* 0x000000b40a003986 */ /* 0x0003e4000c101d04 */
.L_x_13698:
[----:B------:R-:W-:Y:S05]  /*6110*/  BSYNC B1 ;  /* 0x0000000000017941 */ /* 0x000fea0003800000 */
.L_x_13697:
[----:B------:R-:W-:-:S05]  /*6120*/  MOV R3, c[0x0][0x160] ;  /* 0x0000580000037a02 */ /* 0x000fca0000000f00 */
[----:B------:R-:W-:-:S05]  /*6130*/  IMAD R2, R3, 0x4, R2 ;  /* 0x0000000403027824 */ /* 0x000fca00078e0202 */
[----:B------:R-:W-:-:S13]  /*6140*/  ISETP.GE.AND P2, PT, R2, c[0x0][0x164], PT ;  /* 0x0000590002007a0c */ /* 0x000fda0003f46270 */
[----:B01----:R-:W-:Y:S01]  /*6150*/  @P2 CALL.REL.NOINC `(.L_x_13556) ;  /* 0x0000001000002944 */ /* 0x003fe20003c00000 */
[----:B------:R-:W-:Y:S05]  /*6160*/  BRA `(.L_x_13707) ;  /* 0xffffa62000007947 */ /* 0x000fea000383ffff */
.L_x_13556:
[----:B------:R-:W-:Y:S05]  /*6170*/  BSYNC B0 ;  /* 0x0000000000007941 */ /* 0x000fea0003800000 */
.L_x_13555:
        /* <DEDUP_REMOVED lines=9> */
[----:B------:R0:W-:Y:S04]  /*6210*/  STS.128 [R0.X16+0x800], R44 ;  /* 0x0008002c00007388 */ /* 0x0001e8000000cc00 */
[----:B------:R-:W-:Y:S04]  /*6220*/  STS.128 [R0.X16+0xa00], R40 ;  /* 0x000a002800007388 */ /* 0x000fe8000000cc00 */
[----:B------:R-:W-:Y:S04]  /*6230*/  STS.128 [R0.X16+0xc00], R36 ;  /* 0x000c002400007388 */ /* 0x000fe8000000cc00 */
        /* <DEDUP_REMOVED lines=130> */
[----:B---3--:R-:W-:Y:S02]  /*6a60*/  FADD.FTZ R55, R38, R55 ;  /* 0x0000003726377221 */ /* 0x008fe40000010000 */
[----:B------:R-:W-:Y:S01]  /*6a70*/  @P0 IMAD.MOV.U32 R3, RZ, RZ, R51 ;  /* 0x000000ffff030224 */ /* 0x000fe200078e0033 */
[----:B------:R-:W-:Y:S01]  /*6a80*/  @P0 IADD3.X R51, RZ, R51, RZ, P2, !PT ;  /* 0x00000033ff330210 */ /* 0x000fe200017fe4ff */
[----:B----4-:R-:W-:Y:S01]  /*6a90*/  FADD.FTZ R40, RZ, R40 ;  /* 0x00000028ff287221 */ /* 0x010fe20000010000 */
[----:B------:R-:W-:Y:S03]  /*6aa0*/  LDS R22, [R184.X4+0x1c00] ;  /* 0x001c0000b8167984 */ /* 0x000fe60000004800 */
[----:B------:R-:W-:Y:S01]  /*6ab0*/  FADD.FTZ R40, R40, R49 ;  /* 0x0000003128287221 */ /* 0x000fe20000010000 */
[----:B------:R1:W-:Y:S01]  /*6ac0*/  @P0 STG.E [R2.64], R55 ;  /* 0x0000003702000986 */ /* 0x0003e2000c101904 */
[----:B------:R-:W-:-:S03]  /*6ad0*/  FADD.FTZ R42, RZ, R42 ;  /* 0x0000002aff2a7221 */ /* 0x000fc60000010000 */
[----:B------:R-:W-:Y:S01]  /*6ae0*/  LDS R30, [R184.X4+0x3000] ;  /* 0x00300000b81e7984 */ /* 0x000fe20000004800 */
[----:B------:R-:W-:-:S03]  /*6af0*/  FADD.FTZ R40, R40, R53 ;  /* 0x0000003528287221 */ /* 0x000fc60000010000 */
[----:B------:R-:W-:Y:S01]  /*6b00*/  LDS R17, [R184.X4+0x1e00] ;  /* 0x001e0000b8117984 */ /* 0x000fe20000004800 */
[----:B------:R-:W-:Y:S01]  /*6b10*/  FADD.FTZ R5, R42, R5 ;  /* 0x000000052a057221 */ /* 0x000fe20000010000 */
[----:B-1----:R-:W-:Y:S02]  /*6b20*/  @P0 MOV R2, R44 ;  /* 0x0000002c00020202 */ /* 0x002fe40000000f00 */
        /* <DEDUP_REMOVED lines=10> */
[----:B0-----:R-:W-:Y:S01]  /*6bd0*/  FADD.FTZ R23, R0, R23 ;  /* 0x0000001700177221 */ /* 0x001fe20000010000 */
[----:B------:R-:W-:Y:S01]  /*6be0*/  LDS R35, [R184.X4+0x4200] ;  /* 0x00420000b8237984 */ /* 0x000fe20000004800 */
[----:B------:R-:W-:Y:S01]  /*6bf0*/  @P1 IMAD.MOV.U32 R5, RZ, RZ, R47 ;  /* 0x000000ffff051224 */ /* 0x000fe200078e002f */
[----:B------:R-:W-:-:S02]  /*6c00*/  @P1 IADD3.X R47, RZ, R47, RZ, P2, !PT ;  /* 0x0000002fff2f1210 */ /* 0x000fc400017fe4ff */
[----:B------:R-:W0:Y:S01]  /*6c10*/  LDS R0, [R184.X4+0x600] ;  /* 0x00060000b8007984 */ /* 0x000e220000004800 */
[C---:B------:R-:W-:Y:S02]  /*6c20*/  ISETP.GE.U32.AND P3, PT, R14.reuse, 0x300, PT ;  /* 0x000003000e00780c */ /* 0x040fe40003f66070 */
[----:B------:R-:W-:Y:S01]  /*6c30*/  ISETP.GE.U32.AND P2, PT, R14, 0x380, PT ;  /* 0x000003800e00780c */ /* 0x000fe20003f46070 */
[----:B------:R-:W2:Y:S01]  /*6c40*/  LDS R15, [R184.X4+0xc00] ;  /* 0x000c0000b80f7984 */ /* 0x000ea20000004800 */
[----:B-1----:R-:W-:Y:S02]  /*6c50*/  @P1 MOV R2, R46 ;  /* 0x0000002e00021202 */ /* 0x002fe40000000f00 */
[----:B------:R-:W-:Y:S01]  /*6c60*/  @P1 IADD3 R46, P0, R46, 0x200, RZ ;  /* 0x000002002e2e1810 */ /* 0x000fe20007f1e0ff */
[----:B------:R-:W1:Y:S01]  /*6c70*/  LDS R16, [R184.X4+0x2000] ;  /* 0x00200000b8107984 */ /* 0x000e620000004800 */
        /* <DEDUP_REMOVED lines=15> */
[----:B0-----:R-:W-:-:S03]  /*6d70*/  FADD.FTZ R0, RZ, R0 ;  /* 0x00000000ff007221 */ /* 0x001fc60000010000 */
[----:B------:R-:W0:Y:S01]  /*6d80*/  LDS R6, [R184.X4+0x1000] ;  /* 0x00100000b8067984 */ /* 0x000e220000004800 */
[----:B--2---:R-:W-:Y:S01]  /*6d90*/  FADD.FTZ R15, RZ, R15 ;  /* 0x0000000fff0f7221 */ /* 0x004fe20000010000 */
[----:B-1----:R-:W-:Y:S02]  /*6da0*/  @P5 MOV R2, R44 ;  /* 0x0000002c00025202 */ /* 0x002fe40000000f00 */
        /* <DEDUP_REMOVED lines=14> */
[----:B-1----:R-:W-:Y:S02]  /*6e90*/  @P0 MOV R2, R46 ;  /* 0x0000002e00020202 */ /* 0x002fe40000000f00 */
        /* <DEDUP_REMOVED lines=14> */
[----:B------:R-:W1:Y:S01]  /*6f80*/  LDS R14, [R184.X4+0xa00] ;  /* 0x000a0000b80e7984 */ /* 0x000e620000004800 */
[----:B0-----:R-:W-:Y:S02]  /*6f90*/  FADD.FTZ R6, RZ, R6 ;  /* 0x00000006ff067221 */ /* 0x001fe40000010000 */
[----:B------:R-:W-:Y:S01]  /*6fa0*/  FADD.FTZ R35, R0, R35 ;  /* 0x0000002300237221 */ /* 0x000fe20000010000 */
[----:B------:R-:W-:Y:S04]  /*6fb0*/  LDS R25, [R184.X4+0x3a00] ;  /* 0x003a0000b8197984 */ /* 0x000fe80000004800 */
[----:B------:R-:W0:Y:S04]  /*6fc0*/  LDS R0, [R184.X4+0xe00] ;  /* 0x000e0000b8007984 */ /* 0x000e280000004800 */
        /* <DEDUP_REMOVED lines=10> */
[----:B-1----:R-:W-:Y:S01]  /*7070*/  FADD.FTZ R14, RZ, R14 ;  /* 0x0000000eff0e7221 */ /* 0x002fe20000010000 */
[----:B--2---:R-:W-:-:S03]  /*7080*/  @P4 MOV R2, R44 ;  /* 0x0000002c00024202 */ /* 0x004fc60000000f00 */
[----:B------:R-:W-:Y:S01]  /*7090*/  FADD.FTZ R14, R14, R17 ;  /* 0x000000110e0e7221 */ /* 0x000fe20000010000 */
[-C--:B------:R-:W-:Y:S01]  /*70a0*/  @P4 MOV R3, R47.reuse ;  /* 0x0000002f00034202 */ /* 0x080fe20000000f00 */
[----:B------:R-:W1:Y:S01]  /*70b0*/  LDS R17, [R184.X4+0x2400] ;  /* 0x00240000b8117984 */ /* 0x000e620000004800 */
[----:B------:R-:W-:Y:S01]  /*70c0*/  @P4 IADD3 R44, P0, R44, 0x200, RZ ;  /* 0x000002002c2c4810 */ /* 0x000fe20007f1e0ff */
[----:B------:R-:W-:Y:S02]  /*70d0*/  FADD.FTZ R14, R14, R19 ;  /* 0x000000130e0e7221 */ /* 0x000fe40000010000 */
[----:B------:R-:W2:Y:S01]  /*70e0*/  LDS R19, [R184.X4+0x2600] ;  /* 0x00260000b8137984 */ /* 0x000ea20000004800 */
[----:B------:R-:W-:Y:S01]  /*70f0*/  @P4 IADD3.X R47, RZ, R47, RZ, P0, !PT ;  /* 0x0000002fff2f4210 */ /* 0x000fe200007fe4ff */
[----:B------:R-:W-:Y:S02]  /*7100*/  FADD.FTZ R27, R14, R27 ;  /* 0x0000001b0e1b7221 */ /* 0x000fe40000010000 */
[----:B------:R3:W-:Y:S01]  /*7110*/  @P4 STG.E [R2.64], R7 ;  /* 0x0000000702004986 */ /* 0x0007e2000c101904 */
[----:B0-----:R-:W-:-:S04]  /*7120*/  FADD.FTZ R0, RZ, R0 ;  /* 0x00000000ff007221 */ /* 0x001fc80000010000 */
[----:B------:R-:W-:-:S04]  /*7130*/  FADD.FTZ R0, R0, R13 ;  /* 0x0000000d00007221 */ /* 0x000fc80000010000 */
[----:B------:R-:W-:Y:S02]  /*7140*/  FADD.FTZ R0, R0, R21 ;  /* 0x0000001500007221 */ /* 0x000fe40000010000 */
[----:B---3--:R-:W-:Y:S01]  /*7150*/  @P3 IMAD.MOV.U32 R2, RZ, RZ, R46 ;  /* 0x000000ffff023224 */ /* 0x008fe200078e002e */
[----:B------:R-:W-:Y:S01]  /*7160*/  @P3 MOV R3, R51 ;  /* 0x0000003300033202 */ /* 0x000fe20000000f00 */
[----:B------:R-:W-:Y:S01]  /*7170*/  FADD.FTZ R29, R0, R29 ;  /* 0x0000001d001d7221 */ /* 0x000fe20000010000 */
[----:B------:R-:W-:-:S03]  /*7180*/  @P3 IADD3 R46, P0, R46, 0x200, RZ ;  /* 0x000002002e2e3810 */ /* 0x000fc60007f1e0ff */
[----:B------:R0:W-:Y:S01]  /*7190*/  @P3 STG.E [R2.64], R27 ;  /* 0x0000001b02003986 */ /* 0x0001e2000c101904 */
[----:B------:R-:W-:Y:S02]  /*71a0*/  @P3 IADD3.X R51, RZ, R51, RZ, P0, !PT ;  /* 0x00000033ff333210 */ /* 0x000fe400007fe4ff */
[----:B0-----:R-:W-:Y:S01]  /*71b0*/  @P3 MOV R2, R44 ;  /* 0x0000002c00023202 */ /* 0x001fe20000000f00 */
[----:B------:R-:W-:Y:S01]  /*71c0*/  @P3 IMAD.MOV.U32 R3, RZ, RZ, R47 ;  /* 0x000000ffff033224 */ /* 0x000fe200078e002f */
[----:B------:R-:W-:Y:S01]  /*71d0*/  @P3 IADD3 R44, P4, R44, 0x200, RZ ;  /* 0x000002002c2c3810 */ /* 0x000fe20007f9e0ff */
[----:B-1----:R-:W-:-:S03]  /*71e0*/  FADD.FTZ R6, R6, R17 ;  /* 0x0000001106067221 */ /* 0x002fc60000010000 */
[----:B------:R0:W-:Y:S01]  /*71f0*/  @P3 STG.E [R2.64], R41 ;  /* 0x0000002902003986 */ /* 0x0001e2000c101904 */
[----:B------:R-:W-:Y:S01]  /*7200*/  @P3 IADD3.X R47, RZ, R47, RZ, P4, !PT ;  /* 0x0000002fff2f3210 */ /* 0x000fe200027fe4ff */
[----:B------:R-:W-:Y:S02]  /*7210*/  FADD.FTZ R6, R6, R23 ;  /* 0x0000001706067221 */ /* 0x000fe40000010000 */
[----:B--2---:R-:W-:Y:S02]  /*7220*/  FADD.FTZ R8, R8, R19 ;  /* 0x0000001308087221 */ /* 0x004fe40000010000 */
[----:B------:R-:W-:Y:S02]  /*7230*/  FADD.FTZ R31, R6, R31 ;  /* 0x0000001f061f7221 */ /* 0x000fe40000010000 */
[----:B------:R-:W-:Y:S01]  /*7240*/  FADD.FTZ R8, R8, R25 ;  /* 0x0000001908087221 */ /* 0x000fe20000010000 */
[----:B0-----:R-:W-:Y:S01]  /*7250*/  @P2 MOV R2, R46 ;  /* 0x0000002e00022202 */ /* 0x001fe20000000f00 */
[----:B------:R-:W-:Y:S01]  /*7260*/  @P2 IMAD.MOV.U32 R3, RZ, RZ, R51 ;  /* 0x000000ffff032224 */ /* 0x000fe200078e0033 */
[----:B------:R-:W-:Y:S01]  /*7270*/  @P2 IADD3 R46, P0, R46, 0x200, RZ ;  /* 0x000002002e2e2810 */ /* 0x000fe20007f1e0ff */
[----:B------:R-:W-:-:S03]  /*7280*/  FADD.FTZ R33, R8, R33 ;  /* 0x0000002108217221 */ /* 0x000fc60000010000 */
        /* <DEDUP_REMOVED lines=8> */
[----:B------:R-:W-:-:S03]  /*7310*/  @P1 IADD3 R44, P2, R44, 0x200, RZ ;  /* 0x000002002c2c1810 */ /* 0x000fc60007f5e0ff */
[----:B------:R-:W-:Y:S01]  /*7320*/  @P1 IMAD.MOV.U32 R5, RZ, RZ, R47 ;  /* 0x000000ffff051224 */ /* 0x000fe200078e002f */
[----:B------:R-:W-:Y:S02]  /*7330*/  @P1 IADD3.X R47, RZ, R47, RZ, P2, !PT ;  /* 0x0000002fff2f1210 */ /* 0x000fe400017fe4ff */
[----:B------:R-:W-:Y:S02]  /*7340*/  @P5 MOV R6, R44 ;  /* 0x0000002c00065202 */ /* 0x000fe40000000f00 */
[----:B------:R-:W-:Y:S02]  /*7350*/  @P5 IADD3 R44, P2, R44, 0x200, RZ ;  /* 0x000002002c2c5810 */ /* 0x000fe40007f5e0ff */
[----:B0-----:R-:W-:Y:S02]  /*7360*/  @P1 MOV R2, R46 ;  /* 0x0000002e00021202 */ /* 0x001fe40000000f00 */
[----:B------:R-:W-:Y:S02]  /*7370*/  @P1 IADD3 R46, P0, R46, 0x200, RZ ;  /* 0x000002002e2e1810 */ /* 0x000fe40007f1e0ff */
[----:B------:R-:W-:-:S02]  /*7380*/  @P1 MOV R3, R51 ;  /* 0x0000003300031202 */ /* 0x000fc40000000f00 */
[----:B------:R-:W-:Y:S02]  /*7390*/  @P1 IADD3.X R51, RZ, R51, RZ, P0, !PT ;  /* 0x00000033ff331210 */ /* 0x000fe400007fe4ff */
[----:B------:R-:W-:Y:S01]  /*73a0*/  @P5 MOV R7, R47 ;  /* 0x0000002f00075202 */ /* 0x000fe20000000f00 */
[----:B------:R0:W-:Y:S01]  /*73b0*/  @P1 STG.E [R2.64], R29 ;  /* 0x0000001d02001986 */ /* 0x0001e2000c101904 */
[----:B------:R-:W-:-:S03]  /*73c0*/  @P5 IMAD.X R47, RZ, RZ, R47, P2 ;  /* 0x000000ffff2f5224 */ /* 0x000fc600010e062f */
[----:B------:R1:W-:Y:S01]  /*73d0*/  @P1 STG.E [R4.64], R43 ;  /* 0x0000002b04001986 */ /* 0x0003e2000c101904 */
[----:B0-----:R-:W-:Y:S01]  /*73e0*/  @P5 MOV R2, R46 ;  /* 0x0000002e00025202 */ /* 0x001fe20000000f00 */
[----:B------:R-:W-:Y:S01]  /*73f0*/  @P5 IMAD.MOV.U32 R3, RZ, RZ, R51 ;  /* 0x000000ffff035224 */ /* 0x000fe200078e0033 */
[----:B------:R-:W-:Y:S02]  /*7400*/  @P5 IADD3 R46, P0, R46, 0x200, RZ ;  /* 0x000002002e2e5810 */ /* 0x000fe40007f1e0ff */
[----:B-1----:R-:W-:Y:S01]  /*7410*/  MOV R4, R44 ;  /* 0x0000002c00047202 */ /* 0x002fe20000000f00 */
[----:B------:R-:W-:Y:S01]  /*7420*/  IMAD.MOV.U32 R5, RZ, RZ, R47 ;  /* 0x000000ffff057224 */ /* 0x000fe200078e002f */
[----:B------:R-:W-:Y:S01]  /*7430*/  @P5 IADD3.X R51, RZ, R51, RZ, P0, !PT ;  /* 0x00000033ff335210 */ /* 0x000fe200007fe4ff */
        /* <DEDUP_REMOVED lines=8> */
.L_x_13605:
[----:B-1----:R-:W-:Y:S01]  /*74c0*/  HFMA2.MMA R11, -RZ, RZ, 0, 5.9604644775390625e-08 ;  /* 0x00000001ff0b7435 */ /* 0x002fe200000001ff */
[----:B------:R-:W-:Y:S01]  /*74d0*/  MOV R184, R20 ;  /* 0x0000001400b87202 */ /* 0x000fe20000000f00 */
[----:B------:R-:W-:Y:S01]  /*74e0*/  IMAD.MOV.U32 R186, RZ, RZ, -0x1 ;  /* 0xffffffffffba7424 */ /* 0x000fe200078e00ff */
[----:B------:R-:W-:Y:S02]  /*74f0*/  MOV R187, 0x1f ;  /* 0x0000001f00bb7802 */ /* 0x000fe40000000f00 */
[----:B-----5:R-:W-:-:S02]  /*7500*/  MOV R10, 0x7520 ;  /* 0x00007520000a7802 */ /* 0x020fc40000000f00 */
[----:B------:R-:W-:Y:S05]  /*7510*/  CALL.REL.NOINC `($__internal_182_$__cuda_sm70_shflsync_bfly_p) ;  /* 0x0000046000007944 */ /* 0x000fea0003c00000 */
[----:B-1----:R-:W-:Y:S01]  /*7520*/  MOV R185, R184 ;  /* 0x000000b800b97202 */ /* 0x002fe20000000f00 */
[----:B------:R-:W-:Y:S05]  /*7530*/  BRA `(.L_x_13708) ;  /* 0xffffb77000007947 */ /* 0x000fea000383ffff */
.L_x_13606:
[----:B-1----:R-:W-:Y:S01]  /*7540*/  HFMA2.MMA R11, -RZ, RZ, 0, 5.9604644775390625e-08 ;  /* 0x00000001ff0b7435 */ /* 0x002fe200000001ff */
[----:B------:R-:W-:Y:S01]  /*7550*/  MOV R184, R19 ;  /* 0x0000001300b87202 */ /* 0x000fe20000000f00 */
[----:B------:R-:W-:Y:S01]  /*7560*/  IMAD.MOV.U32 R187, RZ, RZ, 0x1f ;  /* 0x0000001fffbb7424 */ /* 0x000fe200078e00ff */
[----:B------:R-:W-:-:S02]  /*7570*/  MOV R186, 0xffffffff ;  /* 0xffffffff00ba7802 */ /* 0x000fc40000000f00 */
[----:B-----5:R-:W-:Y:S02]  /*7580*/  MOV R10, 0x75a0 ;  /* 0x000075a0000a7802 */ /* 0x020fe40000000f00 */
[----:B0-2---:R-:W-:Y:S05]  /*7590*/  CALL.REL.NOINC `($__internal_182_$__cuda_sm70_shflsync_bfly_p) ;  /* 0x000003e000007944 */ /* 0x005fea0003c00000 */
[----:B------:R-:W-:Y:S01]  /*75a0*/  FADD.FTZ R20, R185, R20 ;  /* 0x00000014b9147221 */ /* 0x000fe20000010000 */
[----:B------:R-:W-:Y:S01]  /*75b0*/  HFMA2.MMA R11, -RZ, RZ, 0, 1.1920928955078125e-07 ;  /* 0x00000002ff0b7435 */ /* 0x000fe200000001ff */
[----:B-1----:R-:W-:Y:S01]  /*75c0*/  FADD.FTZ R19, R19, R184 ;  /* 0x000000b813137221 */ /* 0x002fe20000010000 */
[----:B------:R-:W-:Y:S01]  /*75d0*/  MOV R187, 0x1f ;  /* 0x0000001f00bb7802 */ /* 0x000fe20000000f00 */
[----:B------:R-:W-:Y:S01]  /*75e0*/  IMAD.MOV.U32 R186, RZ, RZ, -0x1 ;  /* 0xffffffffffba7424 */ /* 0x000fe200078e00ff */
[----:B------:R-:W-:Y:S02]  /*75f0*/  MOV R184, R20 ;  /* 0x0000001400b87202 */ /* 0x000fe40000000f00 */
[----:B------:R-:W-:Y:S02]  /*7600*/  MOV R10, 0x7620 ;  /* 0x00007620000a7802 */ /* 0x000fe40000000f00 */
[----:B------:R-:W-:Y:S05]  /*7610*/  CALL.REL.NOINC `($__internal_182_$__cuda_sm70_shflsync_bfly_p) ;  /* 0x0000036000007944 */ /* 0x000fea0003c00000 */
[----:B------:R-:W-:Y:S01]  /*7620*/  HFMA2.MMA R187, -RZ, RZ, 0, 1.847743988037109375e-06 ;  /* 0x0000001fffbb7435 */ /* 0x000fe200000001ff */
[----:B-1----:R-:W-:Y:S01]  /*7630*/  MOV R185, R184 ;  /* 0x000000b800b97202 */ /* 0x002fe20000000f00 */
[----:B------:R-:W-:Y:S01]  /*7640*/  IMAD.MOV.U32 R11, RZ, RZ, 0x2 ;  /* 0x00000002ff0b7424 */ /* 0x000fe200078e00ff */
[----:B------:R-:W-:-:S02]  /*7650*/  MOV R184, R19 ;  /* 0x0000001300b87202 */ /* 0x000fc40000000f00 */
[----:B------:R-:W-:Y:S02]  /*7660*/  MOV R186, 0xffffffff ;  /* 0xffffffff00ba7802 */ /* 0x000fe40000000f00 */
[----:B------:R-:W-:Y:S02]  /*7670*/  MOV R10, 0x7690 ;  /* 0x00007690000a7802 */ /* 0x000fe40000000f00 */
[----:B------:R-:W-:Y:S05]  /*7680*/  CALL.REL.NOINC `($__internal_182_$__cuda_sm70_shflsync_bfly_p) ;  /* 0x000002f000007944 */ /* 0x000fea0003c00000 */
[----:B------:R-:W-:Y:S01]  /*7690*/  FADD.FTZ R20, R185, R20 ;  /* 0x00000014b9147221 */ /* 0x000fe20000010000 */
[----:B------:R-:W-:Y:S01]  /*76a0*/  HFMA2.MMA R11, -RZ, RZ, 0, 2.384185791015625e-07 ;  /* 0x00000004ff0b7435 */ /* 0x000fe200000001ff */
[----:B-1----:R-:W-:Y:S01]  /*76b0*/  FADD.FTZ R19, R19, R184 ;  /* 0x000000b813137221 */ /* 0x002fe20000010000 */
[----:B------:R-:W-:Y:S01]  /*76c0*/  MOV R186, 0xffffffff ;  /* 0xffffffff00ba7802 */ /* 0x000fe20000000f00 */
[----:B------:R-:W-:Y:S01]  /*76d0*/  IMAD.MOV.U32 R187, RZ, RZ, 0x1f ;  /* 0x0000001fffbb7424 */ /* 0x000fe200078e00ff */
[----:B------:R-:W-:Y:S02]  /*76e0*/  MOV R184, R20 ;  /* 0x0000001400b87202 */ /* 0x000fe40000000f00 */
[----:B------:R-:W-:Y:S02]  /*76f0*/  MOV R10, 0x7710 ;  /* 0x00007710000a7802 */ /* 0x000fe40000000f00 */
[----:B------:R-:W-:Y:S05]  /*7700*/  CALL.REL.NOINC `($__internal_182_$__cuda_sm70_shflsync_bfly_p) ;  /* 0x0000027000007944 */ /* 0x000fea0003c00000 */
[----:B------:R-:W-:Y:S01]  /*7710*/  HFMA2.MMA R11, -RZ, RZ, 0, 2.384185791015625e-07 ;  /* 0x00000004ff0b7435 */ /* 0x000fe200000001ff */
[----:B-1----:R-:W-:Y:S01]  /*7720*/  MOV R185, R184 ;  /* 0x000000b800b97202 */ /* 0x002fe20000000f00 */
[----:B------:R-:W-:Y:S01]  /*7730*/  IMAD.MOV.U32 R184, RZ, RZ, R19 ;  /* 0x000000ffffb87224 */ /* 0x000fe200078e0013 */
[----:B------:R-:W-:-:S02]  /*7740*/  MOV R187, 0x1f ;  /* 0x0000001f00bb7802 */ /* 0x000fc40000000f00 */
[----:B------:R-:W-:Y:S02]  /*7750*/  MOV R186, 0xffffffff ;  /* 0xffffffff00ba7802 */ /* 0x000fe40000000f00 */
[----:B------:R-:W-:Y:S02]  /*7760*/  MOV R10, 0x7780 ;  /* 0x00007780000a7802 */ /* 0x000fe40000000f00 */
[----:B------:R-:W-:Y:S05]  /*7770*/  CALL.REL.NOINC `($__internal_182_$__cuda_sm70_shflsync_bfly_p) ;  /* 0x0000020000007944 */ /* 0x000fea0003c00000 */
[----:B------:R-:W-:Y:S01]  /*7780*/  FADD.FTZ R20, R185, R20 ;  /* 0x00000014b9147221 */ /* 0x000fe20000010000 */
[----:B------:R-:W-:Y:S01]  /*7790*/  HFMA2.MMA R187, -RZ, RZ, 0, 1.847743988037109375e-06 ;  /* 0x0000001fffbb7435 */ /* 0x000fe200000001ff */
[----:B-1----:R-:W-:Y:S01]  /*77a0*/  FADD.FTZ R19, R19, R184 ;  /* 0x000000b813137221 */ /* 0x002fe20000010000 */
[----:B------:R-:W-:Y:S01]  /*77b0*/  MOV R186, 0xffffffff ;  /* 0xffffffff00ba7802 */ /* 0x000fe20000000f00 */
[----:B------:R-:W-:Y:S01]  /*77c0*/  IMAD.MOV.U32 R11, RZ, RZ, 0x8 ;  /* 0x00000008ff0b7424 */ /* 0x000fe200078e00ff */
[----:B------:R-:W-:Y:S02]  /*77d0*/  MOV R184, R20 ;  /* 0x0000001400b87202 */ /* 0x000fe40000000f00 */
[----:B------:R-:W-:Y:S02]  /*77e0*/  MOV R10, 0x7800 ;  /* 0x00007800000a7802 */ /* 0x000fe40000000f00 */
[----:B------:R-:W-:Y:S05]  /*77f0*/  CALL.REL.NOINC `($__internal_182_$__cuda_sm70_shflsync_bfly_p) ;  /* 0x0000018000007944 */ /* 0x000fea0003c00000 */
[----:B------:R-:W-:Y:S01]  /*7800*/  HFMA2.MMA R11, -RZ, RZ, 0, 4.76837158203125e-07 ;  /* 0x00000008ff0b7435 */ /* 0x000fe200000001ff */
[----:B-1----:R-:W-:Y:S01]  /*7810*/  IMAD.MOV.U32 R185, RZ, RZ, R184 ;  /* 0x000000ffffb97224 */ /* 0x002fe200078e00b8 */
[----:B------:R-:W-:Y:S01]  /*7820*/  MOV R184, R19 ;  /* 0x0000001300b87202 */ /* 0x000fe20000000f00 */
[----:B------:R-:W-:Y:S01]  /*7830*/  IMAD.MOV.U32 R186, RZ, RZ, -0x1 ;  /* 0xffffffffffba7424 */ /* 0x000fe200078e00ff */
[----:B------:R-:W-:-:S02]  /*7840*/  MOV R187, 0x1f ;  /* 0x0000001f00bb7802 */ /* 0x000fc40000000f00 */
[----:B------:R-:W-:Y:S02]  /*7850*/  MOV R10, 0x7870 ;  /* 0x00007870000a7802 */ /* 0x000fe40000000f00 */
[----:B------:R-:W-:Y:S05]  /*7860*/  CALL.REL.NOINC `($__internal_182_$__cuda_sm70_shflsync_bfly_p) ;  /* 0x0000011000007944 */ /* 0x000fea0003c00000 */
[----:B------:R-:W-:Y:S01]  /*7870*/  FADD.FTZ R20, R185, R20 ;  /* 0x00000014b9147221 */ /* 0x000fe20000010000 */
[----:B------:R-:W-:Y:S01]  /*7880*/  HFMA2.MMA R11, -RZ, RZ, 0, 9.5367431640625e-07 ;  /* 0x00000010ff0b7435 */ /* 0x000fe200000001ff */
[----:B-1----:R-:W-:Y:S01]  /*7890*/  FADD.FTZ R19, R19, R184 ;  /* 0x000000b813137221 */ /* 0x002fe20000010000 */
[----:B------:R-:W-:Y:S01]  /*78a0*/  MOV R187, 0x1f ;  /* 0x0000001f00bb7802 */ /* 0x000fe20000000f00 */
[----:B------:R-:W-:Y:S01]  /*78b0*/  IMAD.MOV.U32 R184, RZ, RZ, R20 ;  /* 0x000000ffffb87224 */ /* 0x000fe200078e0014 */
[----:B------:R-:W-:Y:S02]  /*78c0*/  MOV R186, 0xffffffff ;  /* 0xffffffff00ba7802 */ /* 0x000fe40000000f00 */
[----:B------:R-:W-:Y:S02]  /*78d0*/  MOV R10, 0x78f0 ;  /* 0x000078f0000a7802 */ /* 0x000fe40000000f00 */
[----:B------:R-:W-:Y:S05]  /*78e0*/  CALL.REL.NOINC `($__internal_182_$__cuda_sm70_shflsync_bfly_p) ;  /* 0x0000009000007944 */ /* 0x000fea0003c00000 */
[----:B------:R-:W-:Y:S01]  /*78f0*/  HFMA2.MMA R11, -RZ, RZ, 0, 9.5367431640625e-07 ;  /* 0x00000010ff0b7435 */ /* 0x000fe200000001ff */
[----:B-1----:R-:W-:Y:S01]  /*7900*/  MOV R185, R184 ;  /* 0x000000b800b97202 */ /* 0x002fe20000000f00 */
[----:B------:R-:W-:Y:S01]  /*7910*/  IMAD.MOV.U32 R187, RZ, RZ, 0x1f ;  /* 0x0000001fffbb7424 */ /* 0x000fe200078e00ff */
[----:B------:R-:W-:-:S02]  /*7920*/  MOV R184, R19 ;  /* 0x0000001300b87202 */ /* 0x000fc40000000f00 */
[----:B------:R-:W-:Y:S02]  /*7930*/  MOV R186, 0xffffffff ;  /* 0xffffffff00ba7802 */ /* 0x000fe40000000f00 */
[----:B------:R-:W-:Y:S02]  /*7940*/  MOV R10, 0x7960 ;  /* 0x00007960000a7802 */ /* 0x000fe40000000f00 */
[----:B------:R-:W-:Y:S05]  /*7950*/  CALL.REL.NOINC `($__internal_182_$__cuda_sm70_shflsync_bfly_p) ;  /* 0x0000002000007944 */ /* 0x000fea0003c00000 */
[----:B-1----:R-:W-:Y:S01]  /*7960*/  MOV R10, R184 ;  /* 0x000000b8000a7202 */ /* 0x002fe20000000f00 */
[----:B------:R-:W-:Y:S05]  /*7970*/  BRA `(.L_x_13709) ;  /* 0xffffb45000007947 */ /* 0x000fea000383ffff */
        .weak           $__internal_182_$__cuda_sm70_shflsync_bfly_p
        .type           $__internal_182_$__cuda_sm70_shflsync_bfly_p,@function
        .size           $__internal_182_$__cuda_sm70_shflsync_bfly_p,(.L_x_15064 - $__internal_182_$__cuda_sm70_shflsync_bfly_p)
$__internal_182_$__cuda_sm70_shflsync_bfly_p:
[----:B------:R-:W-:Y:S04]  /*7980*/  WARPSYNC R186 ;  /* 0x000000ba00007348 */ /* 0x000fe80003800000 */
[----:B------:R0:W1:Y:S02]  /*7990*/  SHFL.BFLY PT, R184, R184, R11, R187 ;  /* 0x0c00000bb8b87389 */ /* 0x00006400000e00bb */
[----:B0-----:R-:W-:-:S06]  /*79a0*/  HFMA2.MMA R11, -RZ, RZ, 0, 0 ;  /* 0x00000000ff0b7435 */ /* 0x001fcc00000001ff */
[----:B------:R-:W-:Y:S05]  /*79b0*/  RET.REL.NODEC R10 `(_ZN10layer_norm13ln_bwd_kernelINS_13Kernel_traitsIfffffjLj1280ELj1ELj4ELj1ELj16ENS_18Kernel_traits_baseILj1280EfffffjLj128EEEEELb0ELb0ELb1ELb0EEEvNS_9BwdParamsE) ;  /* 0xffff86400a007950 */ /* 0x000fea0003c3ffff */
.L_x_13710:
        /* <DEDUP_REMOVED lines=12> */
.L_x_15064:


//--------------------- .text._ZN10layer_norm13ln_bwd_kernelINS_13Kernel_traitsIfffffjLj1280ELj1ELj4ELj1ELj16ENS_18Kernel_traits_baseILj1280EfffffjLj128EEEEELb0ELb0ELb1ELb1EEEvNS_9BwdParamsE --------------------------
	.section	.text._ZN10layer_norm13ln_bwd_kernelINS_13Kernel_traitsIfffffjLj1280ELj1ELj4ELj1ELj16ENS_18Kernel_traits_baseILj1280EfffffjLj128EEEEELb0ELb0ELb1ELb1EEEvNS_9BwdParamsE,"ax",@progbits
	.sectioninfo	@"SHI_REGISTERS=255"
	.align	128
        .global         _ZN10layer_norm13ln_bwd_kernelINS_13Kernel_traitsIfffffjLj1280ELj1ELj4ELj1ELj16ENS_18Kernel_traits_baseILj1280EfffffjLj128EEEEELb0ELb0ELb1ELb1EEEvNS_9BwdParamsE
        .type           _ZN10layer_norm13ln_bwd_kernelINS_13Kernel_traitsIfffffjLj1280ELj1ELj4ELj1ELj16ENS_18Kernel_traits_baseILj1280EfffffjLj128EEEEELb0ELb0ELb1ELb1EEEvNS_9BwdParamsE,@function
        .size           _ZN10layer_norm13ln_bwd_kernelINS_13Kernel_traitsIfffffjLj1280ELj1ELj4ELj1ELj16ENS_18Kernel_traits_baseILj1280EfffffjLj128EEEEELb0ELb0ELb1ELb1EEEvNS_9BwdParamsE,(.L_x_15065 - _ZN10layer_norm13ln_bwd_kernelINS_13Kernel_traitsIfffffjLj1280ELj1ELj4ELj1ELj16ENS_18Kernel_traits_baseILj1280EfffffjLj128EEEEELb0ELb0ELb1ELb1EEEvNS_9BwdParamsE)
        .other          _ZN10layer_norm13ln_bwd_kernelINS_13Kernel_traitsIfffffjLj1280ELj1ELj4ELj1ELj16ENS_18Kernel_traits_baseILj1280EfffffjLj128EEEEELb0ELb0ELb1ELb1EEEvNS_9BwdParamsE,@"STO_CUDA_ENTRY STV_DEFAULT"
_ZN10layer_norm13ln_bwd_kernelINS_13Kernel_traitsIfffffjLj1280ELj1ELj4ELj1ELj16ENS_18Kernel_traits_baseILj1280EfffffjLj128EEEEELb0ELb0ELb1ELb1EEEvNS_9BwdParamsE:
.text._ZN10layer_norm13ln_bwd_kernelINS_13Kernel_traitsIfffffjLj1280ELj1ELj4ELj1ELj16ENS_18Kernel_traits_baseILj1280EfffffjLj128EEEEELb0ELb0ELb1ELb1EEEvNS_9BwdParamsE:
        /* <DEDUP_REMOVED lines=51> */
.L_x_13712:
        /* <DEDUP_REMOVED lines=60> */
[----:B-1----:R-:W-:Y:S01]  /*06f0*/  CS2R R12, SRZ ;  /* 0x00000000000c7805 */ /* 0x002fe2000001ff00 */
[----:B--2---:R-:W-:Y:S02]  /*0700*/  CS2R R14, SRZ ;  /* 0x00000000000e7805 */ /* 0x004fe4000001ff00 */
.L_x_13826:
[----:B------:R-:W-:-:S10]  /*0710*/  HFMA2.MMA R226, -RZ, RZ, 0, 2.384185791015625e-07 ;  /* 0x00000004ffe27435 */ /* 0x000fd400000001ff */
[----:B------:R-:W-:-:S05]  /*0720*/  IMAD.WIDE R2, R4, R226, c[0x0][0x1d8] ;  /* 0x0000760004027625 */ /* 0x000fca00078e02e2 */
[----:B------:R0:W2:Y:S04]  /*0730*/  LDG.E R204, [R2.64] ;  /* 0x0000000402cc7981 */ /* 0x0000a8000c1e1900 */
[----:B------:R-:W1:Y:S01]  /*0740*/  S2R R166, SR_TID.X ;  /* 0x0000000000a67919 */ /* 0x000e620000002100 */
[----:B------:R-:W-:-:S04]  /*0750*/  IMAD.WIDE R164, R4, R226, c[0x0][0x1d0] ;  /* 0x0000740004a47625 */ /* 0x000fc800078e02e2 */
[----:B0-----:R-:W-:-:S04]  /*0760*/  IMAD.WIDE R2, R4, R226, c[0x0][0x1a8] ;  /* 0x00006a0004027625 */ /* 0x001fc800078e02e2 */
[----:B------:R-:W-:Y:S02]  /*0770*/  IMAD R0, R4, c[0x0][0x168], RZ ;  /* 0x00005a0004007a24 */ /* 0x000fe400078e02ff */
[----:B-----5:R0:W5:Y:S04]  /*0780*/  LDG.E R3, [R2.64] ;  /* 0x0000000402037981 */ /* 0x020168000c1e1900 */
[----:B0-----:R0:W5:Y:S01]  /*0790*/  LDG.E R2, [R164.64] ;  /* 0x00000004a4027981 */ /* 0x001162000c1e1900 */
[----:B------:R-:W-:Y:S01]  /*07a0*/  MOV R228, 0x10 ;  /* 0x0000001000e47802 */ /* 0x000fe20000000f00 */
[----:B------:R-:W-:Y:S01]  /*07b0*/  BSSY B1, `(.L_x_13714) ;  /* 0x00001ca000017945 */ /* 0x000fe20003800000 */
[----:B-1----:R-:W-:Y:S02]  /*07c0*/  LOP3.LUT R227, R166, 0x1f, RZ, 0xc0, !PT ;  /* 0x0000001fa6e37812 */ /* 0x002fe400078ec0ff */
[----:B0-----:R-:W-:-:S04]  /*07d0*/  SHF.R.S32.HI R164, RZ, 0x1f, R0 ;  /* 0x0000001fffa47819 */ /* 0x001fc80000011400 */
        /* <DEDUP_REMOVED lines=32> */
[----:B------:R-:W-:Y:S01]  /*09e0*/  IMAD.WIDE.U32 R36, R36, R228, c[0x0][0x218] ;  /* 0x0000860024247625 */ /* 0x000fe200078e00e4 */
[----:B-1----:R2:W5:Y:S04]  /*09f0*/  LDG.E.128 R44, [R40.64] ;  /* 0x00000004282c7981 */ /* 0x002568000c1e1d00 */
[----:B------:R0:W5:Y:S04]  /*0a00*/  LDG.E.128 R60, [R170.64] ;  /* 0x00000004aa3c7981 */ /* 0x000168000c1e1d00 */
[----:B--2---:R1:W5:Y:S04]  /*0a10*/  LDG.E.128 R40, [R38.64] ;  /* 0x0000000426287981 */ /* 0x004368000c1e1d00 */
[----:B-1----:R-:W5:Y:S01]  /*0a20*/  LDG.E.128 R36, [R36.64] ;  /* 0x0000000424247981 */ /* 0x002f62000c1e1d00 */
[----:B------:R-:W-:Y:S01]  /*0a30*/  CS2R R204, SRZ ;  /* 0x0000000000cc7805 */ /* 0x000fe2000001ff00 */
[----:B------:R-:W-:Y:S05]  /*0a40*/  BRA `(.L_x_13716) ;  /* 0x00001a0000007947 */ /* 0x000fea0003800000 */
.L_x_13715:
[----:B------:R-:W-:Y:S01]  /*0a50*/  MOV R251, 0x10 ;  /* 0x0000001000fb7802 */ /* 0x000fe20000000f00 */
[----:B------:R-:W-:Y:S01]  /*0a60*/  IMAD.WIDE R244, R4, R226, c[0x0][0x1a0] ;  /* 0x0000680004f47625 */ /* 0x000fe200078e02e2 */
[----:B------:R-:W-:Y:S01]  /*0a70*/  IADD3 R240, R0, 0xe0, RZ ;  /* 0x000000e000f07810 */ /* 0x000fe20007ffe0ff */
[----:B------:R0:W-:Y:S01]  /*0a80*/  STL [R1+0x74], R146 ;  /* 0x0000749201007387 */ /* 0x0001e20000100800 */
[----:B------:R-:W-:Y:S01]  /*0a90*/  IADD3 R204, R204, -0x1, RZ ;  /* 0xffffffffcccc7810 */ /* 0x000fe20007ffe0ff */
[----:B------:R-:W-:-:S02]  /*0aa0*/  IMAD.WIDE.U32 R176, R225, R251, c[0x0][0x188] ;  /* 0x00006200e1b07625 */ /* 0x000fc400078e00fb */
[----:B------:R-:W2:Y:S02]  /*0ab0*/  LDG.E R244, [R244.64] ;  /* 0x00000004f4f47981 */ /* 0x000ea4000c1e1900 */
[-C--:B------:R-:W-:Y:S01]  /*0ac0*/  IMAD.WIDE.U32 R200, R240, R251.reuse, c[0x0][0x188] ;  /* 0x00006200f0c87625 */ /* 0x080fe200078e00fb */
[----:B------:R-:W-:Y:S02]  /*0ad0*/  ISETP.NE.U32.AND P0, PT, RZ, c[0x0][0x218], PT ;  /* 0x00008600ff007a0c */ /* 0x000fe40003f05070 */
[----:B------:R-:W-:Y:S01]  /*0ae0*/  IADD3 R242, R0, 0x80, RZ ;  /* 0x0000008000f27810 */ /* 0x000fe20007ffe0ff */
[----:B---3--:R-:W-:Y:S01]  /*0af0*/  IMAD R8, R204, c[0x0][0x168], RZ ;  /* 0x00005a00cc087a24 */ /* 0x008fe200078e02ff */
[----:B------:R-:W-:Y:S01]  /*0b00*/  IADD3 R5, R0, 0xa0, RZ ;  /* 0x000000a000057810 */ /* 0x000fe20007ffe0ff */
[----:B------:R-:W3:Y:S01]  /*0b10*/  LDG.E.128 R200, [R200.64] ;  /* 0x00000004c8c87981 */ /* 0x000ee2000c1e1d00 */
[----:B------:R-:W-:Y:S02]  /*0b20*/  IMAD.WIDE.U32 R180, R224, R251, c[0x0][0x188] ;  /* 0x00006200e0b47625 */ /* 0x000fe400078e00fb */
[----:B------:R-:W-:Y:S01]  /*0b30*/  SHF.R.S32.HI R9, RZ, 0x1f, R8 ;  /* 0x0000001fff097819 */ /* 0x000fe20000011408 */
[----:B------:R-:W1:Y:S01]  /*0b40*/  LDC.U8 R246, c[0x0][0x1f0] ;  /* 0x00007c00fff67b82 */ /* 0x000e620000000000 */
[----:B------:R-:W-:-:S02]  /*0b50*/  IADD3 R6, R0, 0xc0, RZ ;  /* 0x000000c000067810 */ /* 0x000fc40007ffe0ff */
[C---:B------:R-:W-:Y:S01]  /*0b60*/  IADD3 R7, R0.reuse, 0x100, RZ ;  /* 0x0000010000077810 */ /* 0x040fe20007ffe0ff */
[-C--:B------:R-:W-:Y:S01]  /*0b70*/  IMAD.WIDE.U32 R184, R205, R251.reuse, c[0x0][0x188] ;  /* 0x00006200cdb87625 */ /* 0x080fe200078e00fb */
[----:B------:R-:W-:Y:S01]  /*0b80*/  LEA.HI R8, R9, R8, RZ, 0x2 ;  /* 0x0000000809087211 */ /* 0x000fe200078f10ff */
[----:B------:R-:W4:Y:S01]  /*0b90*/  LDG.E.128 R176, [R176.64] ;  /* 0x00000004b0b07981 */ /* 0x000f22000c1e1d00 */
[C---:B------:R-:W-:Y:S01]  /*0ba0*/  IADD3 R241, R0.reuse, 0x120, RZ ;  /* 0x0000012000f17810 */ /* 0x040fe20007ffe0ff */
[----:B------:R-:W-:Y:S01]  /*0bb0*/  IMAD.WIDE.U32 R172, R0, R251, c[0x0][0x188] ;  /* 0x0000620000ac7625 */ /* 0x000fe200078e00fb */
[----:B------:R-:W-:Y:S01]  /*0bc0*/  LEA.HI.SX32 R243, R8, R227, 0x1e ;  /* 0x000000e308f37211 */ /* 0x000fe200078ff2ff */
[----:B------:R-:W4:Y:S03]  /*0bd0*/  LDG.E.128 R180, [R180.64] ;  /* 0x00000004b4b47981 */ /* 0x000f26000c1e1d00 */
[C---:B------:R-:W-:Y:S01]  /*0be0*/  IADD3 R8, R243.reuse, 0x60, RZ ;  /* 0x00000060f3087810 */ /* 0x040fe20007ffe0ff */
[----:B------:R0:W-:Y:S01]  /*0bf0*/  STL [R1+0x70], R145 ;  /* 0x0000709101007387 */ /* 0x0001e20000100800 */
[----:B------:R-:W-:-:S03]  /*0c00*/  IADD3 R10, R243, 0x80, RZ ;  /* 0x00000080f30a7810 */ /* 0x000fc60007ffe0ff */
[-C--:B------:R-:W-:Y:S01]  /*0c10*/  IMAD.WIDE.U32 R8, R8, R251.reuse, c[0x0][0x208] ;  /* 0x0000820008087625 */ /* 0x080fe200078e00fb */
[----:B------:R-:W-:Y:S01]  /*0c20*/  ISETP.NE.AND.EX P0, PT, RZ, c[0x0][0x21c], PT, P0 ;  /* 0x00008700ff007a0c */ /* 0x000fe20003f05300 */
[----:B------:R-:W4:Y:S04]  /*0c30*/  LDG.E.128 R172, [R172.64] ;  /* 0x00000004acac7981 */ /* 0x000f28000c1e1d00 */
[----:B------:R0:W4:Y:S01]  /*0c40*/  LDG.E.128 R224, [R8.64] ;  /* 0x0000000408e07981 */ /* 0x000122000c1e1d00 */
[-C--:B------:R-:W-:Y:S01]  /*0c50*/  IMAD.WIDE.U32 R188, R242, R251.reuse, c[0x0][0x188] ;  /* 0x00006200f2bc7625 */ /* 0x080fe200078e00fb */
[C---:B------:R-:W-:Y:S02]  /*0c60*/  IADD3 R216, R243.reuse, 0x20, RZ ;  /* 0x00000020f3d87810 */ /* 0x040fe40007ffe0ff */
[C---:B------:R-:W-:Y:S01]  /*0c70*/  IADD3 R220, R243.reuse, 0x40, RZ ;  /* 0x00000040f3dc7810 */ /* 0x040fe20007ffe0ff */
[CC--:B------:R-:W-:Y:S01]  /*0c80*/  IMAD.WIDE.U32 R212, R243.reuse, R251.reuse, c[0x0][0x208] ;  /* 0x00008200f3d47625 */ /* 0x0c0fe200078e00fb */
[----:B------:R-:W4:Y:S03]  /*0c90*/  LDG.E.128 R184, [R184.64] ;  /* 0x00000004b8b87981 */ /* 0x000f26000c1e1d00 */
[-C--:B0-----:R-:W-:Y:S01]  /*0ca0*/  IMAD.WIDE.U32 R8, R10, R251.reuse, c[0x0][0x208] ;  /* 0x000082000a087625 */ /* 0x081fe200078e00fb */
[----:B------:R-:W-:Y:S01]  /*0cb0*/  IADD3 R10, R243, 0xa0, RZ ;  /* 0x000000a0f30a7810 */ /* 0x000fe20007ffe0ff */
[----:B------:R0:W5:Y:S04]  /*0cc0*/  @P0 LDG.E.128 R64, [R168.64] ;  /* 0x00000004a8400981 */ /* 0x000168000c1e1d00 */
[----:B------:R0:W4:Y:S04]  /*0cd0*/  LDG.E.128 R228, [R8.64] ;  /* 0x0000000408e47981 */ /* 0x000128000c1e1d00 */
[----:B------:R1:W5:Y:S01]  /*0ce0*/  @P0 LDG.E.128 R68, [R164.64] ;  /* 0x00000004a4440981 */ /* 0x000362000c1e1d00 */
[----:B------:R-:W-:-:S03]  /*0cf0*/  IMAD.WIDE.U32 R196, R6, R251, c[0x0][0x188] ;  /* 0x0000620006c47625 */ /* 0x000fc600078e00fb */
[----:B------:R1:W5:Y:S01]  /*0d00*/  @P0 LDG.E.128 R72, [R166.64] ;  /* 0x00000004a6480981 */ /* 0x000362000c1e1d00 */
[----:B0-----:R-:W-:-:S03]  /*0d10*/  IMAD.WIDE.U32 R8, R10, R251, c[0x0][0x208] ;  /* 0x000082000a087625 */ /* 0x001fc600078e00fb */
[----:B------:R0:W5:Y:S04]  /*0d20*/  @P0 LDG.E.128 R60, [R170.64] ;  /* 0x00000004aa3c0981 */ /* 0x000168000c1e1d00 */
[----:B------:R0:W4:Y:S01]  /*0d30*/  LDG.E.128 R232, [R8.64] ;  /* 0x0000000408e87981 */ /* 0x000122000c1e1d00 */
[-C--:B------:R-:W-:Y:S01]  /*0d40*/  @P0 IMAD.WIDE.U32 R168, R242, R251.reuse, c[0x0][0x218] ;  /* 0x00008600f2a80625 */ /* 0x080fe200078e00fb */
[C---:B-1----:R-:W-:Y:S02]  /*0d50*/  IADD3 R164, R243.reuse, 0x100, RZ ;  /* 0x00000100f3a47810 */ /* 0x042fe40007ffe0ff */
[----:B------:R-:W4:Y:S04]  /*0d60*/  LDG.E.128 R188, [R188.64] ;  /* 0x00000004bcbc7981 */ /* 0x000f28000c1e1d00 */
[----:B------:R1:W5:Y:S01]  /*0d70*/  @P0 LDG.E.128 R56, [R168.64] ;  /* 0x00000004a8380981 */ /* 0x000362000c1e1d00 */
[----:B0-----:R-:W-:Y:S01]  /*0d80*/  IADD3 R8, R243, 0xc0, RZ ;  /* 0x000000c0f3087810 */ /* 0x001fe20007ffe0ff */
[----:B------:R-:W-:-:S02]  /*0d90*/  IMAD.WIDE.U32 R204, R7, R251, c[0x0][0x188] ;  /* 0x0000620007cc7625 */ /* 0x000fc400078e00fb */
[----:B------:R-:W4:Y:S02]  /*0da0*/  LDG.E.128 R196, [R196.64] ;  /* 0x00000004c4c47981 */ /* 0x000f24000c1e1d00 */
[----:B------:R-:W-:Y:S02]  /*0db0*/  IMAD.WIDE.U32 R8, R8, R251, c[0x0][0x208] ;  /* 0x0000820008087625 */ /* 0x000fe400078e00fb */
[----:B------:R0:W-:Y:S01]  /*0dc0*/  STL [R1+0x6c], R144 ;  /* 0x00006c9001007387 */ /* 0x0001e20000100800 */
[----:B-1----:R-:W-:-:S03]  /*0dd0*/  IADD3 R168, R243, 0x120, RZ ;  /* 0x00000120f3a87810 */ /* 0x002fc60007ffe0ff */
[----:B------:R1:W4:Y:S01]  /*0de0*/  LDG.E.128 R236, [R8.64] ;  /* 0x0000000408ec7981 */ /* 0x000322000c1e1d00 */
[----:B------:R-:W-:-:S03]  /*0df0*/  IMAD.WIDE.U32 R192, R5, R251, c[0x0][0x188] ;  /* 0x0000620005c07625 */ /* 0x000fc600078e00fb */
[----:B-----5:R0:W-:Y:S01]  /*0e00*/  STL [R1+0x68], R2 ;  /* 0x0000680201007387 */ /* 0x0201e20000100800 */
[----:B------:R-:W-:-:S03]  /*0e10*/  IMAD.WIDE.U32 R216, R216, R251, c[0x0][0x208] ;  /* 0x00008200d8d87625 */ /* 0x000fc600078e00fb */
[----:B------:R-:W4:Y:S01]  /*0e20*/  LDG.E.128 R192, [R192.64] ;  /* 0x00000004c0c07981 */ /* 0x000f22000c1e1d00 */
[----:B-1----:R-:W-:Y:S01]  /*0e30*/  IADD3 R8, R243, 0xe0, RZ ;  /* 0x000000e0f3087810 */ /* 0x002fe20007ffe0ff */
[-C--:B------:R-:W-:Y:S02]  /*0e40*/  @P0 IMAD.WIDE.U32 R242, R5, R251.reuse, c[0x0][0x218] ;  /* 0x0000860005f20625 */ /* 0x080fe400078e00fb */
[----:B------:R-:W4:Y:S04]  /*0e50*/  LDG.E.128 R204, [R204.64] ;  /* 0x00000004cccc7981 */ /* 0x000f28000c1e1d00 */
[----:B------:R1:W5:Y:S01]  /*0e60*/  @P0 LDG.E.128 R52, [R242.64] ;  /* 0x00000004f2340981 */ /* 0x000362000c1e1d00 */
[----:B------:R-:W-:-:S03]  /*0e70*/  IMAD.WIDE.U32 R208, R241, R251, c[0x0][0x188] ;  /* 0x00006200f1d07625 */ /* 0x000fc600078e00fb */
[----:B------:R-:W4:Y:S04]  /*0e80*/  LDG.E.128 R212, [R212.64] ;  /* 0x00000004d4d47981 */ /* 0x000f28000c1e1d00 */
[----:B------:R-:W4:Y:S01]  /*0e90*/  LDL R146, [R1+0x5c] ;  /* 0x00005c0001927983 */ /* 0x000f220000100800 */
[----:B-1----:R-:W-:-:S03]  /*0ea0*/  @P0 IMAD.WIDE.U32 R242, R6, R251, c[0x0][0x218] ;  /* 0x0000860006f20625 */ /* 0x002fc600078e00fb */
[----:B------:R-:W4:Y:S01]  /*0eb0*/  LDL R247, [R1+0x60] ;  /* 0x0000600001f77983 */ /* 0x000f220000100800 */
[----:B------:R-:W-:-:S03]  /*0ec0*/  @P0 IMAD.WIDE.U32 R6, R7, R251, c[0x0][0x218] ;  /* 0x0000860007060625 */ /* 0x000fc600078e00fb */
[----:B------:R1:W5:Y:S04]  /*0ed0*/  @P0 LDG.E.128 R48, [R242.64] ;  /* 0x00000004f2300981 */ /* 0x000368000c1e1d00 */
[----:B------:R0:W5:Y:S01]  /*0ee0*/  @P0 LDG.E.128 R40, [R6.64] ;  /* 0x0000000406280981 */ /* 0x000162000c1e1d00 */
[----:B------:R-:W-:-:S03]  /*0ef0*/  IMAD.WIDE.U32 R220, R220, R251, c[0x0][0x208] ;  /* 0x00008200dcdc7625 */ /* 0x000fc600078e00fb */
[----:B------:R-:W4:Y:S01]  /*0f00*/  LDG.E.128 R216, [R216.64] ;  /* 0x00000004d8d87981 */ /* 0x000f22000c1e1d00 */
[----:B-1----:R-:W-:-:S03]  /*0f10*/  @P0 IMAD.WIDE.U32 R242, R240, R251, c[0x0][0x218] ;  /* 0x00008600f0f20625 */ /* 0x002fc600078e00fb */
[----:B------:R-:W4:Y:S01]  /*0f20*/  LDL R252, [R1+0x4c] ;  /* 0x00004c0001fc7983 */ /* 0x000f220000100800 */
[----:B0-----:R-:W-:-:S03]  /*0f30*/  @P0 IMAD.WIDE.U32 R6, R241, R251, c[0x0][0x218] ;  /* 0x00008600f1060625 */ /* 0x001fc600078e00fb */
[----:B------:R0:W5:Y:S04]  /*0f40*/  @P0 LDG.E.128 R44, [R242.64] ;  /* 0x00000004f22c0981 */ /* 0x000168000c1e1d00 */
[----:B------:R4:W5:Y:S01]  /*0f50*/  @P0 LDG.E.128 R36, [R6.64] ;  /* 0x0000000406240981 */ /* 0x000962000c1e1d00 */
[----:B------:R-:W-:Y:S01]  /*0f60*/  ISETP.NE.AND P0, PT, R246, RZ, PT ;  /* 0x000000fff600720c */ /* 0x000fe20003f05270 */
[-C--:B------:R-:W-:Y:S02]  /*0f70*/  IMAD.WIDE.U32 R8, R8, R251.reuse, c[0x0][0x208] ;  /* 0x0000820008087625 */ /* 0x080fe400078e00fb */
[----:B------:R-:W4:Y:S02]  /*0f80*/  LDL R246, [R1+0x64] ;  /* 0x0000640001f67983 */ /* 0x000f240000100800 */
[----:B------:R-:W-:-:S02]  /*0f90*/  IMAD.WIDE.U32 R164, R164, R251, c[0x0][0x208] ;  /* 0x00008200a4a47625 */ /* 0x000fc400078e00fb */
[----:B------:R-:W4:Y:S02]  /*0fa0*/  LDG.E.128 R208, [R208.64] ;  /* 0x00000004d0d07981 */ /* 0x000f24000c1e1d00 */
[----:B------:R-:W-:Y:S02]  /*0fb0*/  IMAD.WIDE.U32 R168, R168, R251, c[0x0][0x208] ;  /* 0x00008200a8a87625 */ /* 0x000fe400078e00fb */
[----:B------:R-:W4:Y:S04]  /*0fc0*/  LDL R248, [R1+0x58] ;  /* 0x0000580001f87983 */ /* 0x000f280000100800 */
[----:B------:R-:W4:Y:S04]  /*0fd0*/  LDL R251, [R1+0x50] ;  /* 0x0000500001fb7983 */ /* 0x000f280000100800 */
[----:B0-----:R-:W4:Y:S04]  /*0fe0*/  LDL R243, [R1+0x54] ;  /* 0x0000540001f37983 */ /* 0x001f280000100800 */
[----:B------:R-:W4:Y:S04]  /*0ff0*/  LDG.E.128 R220, [R220.64] ;  /* 0x00000004dcdc7981 */ /* 0x000f28000c1e1d00 */
[----:B------:R-:W4:Y:S04]  /*1000*/  LDG.E.128 R8, [R8.64] ;  /* 0x0000000408087981 */ /* 0x000f28000c1e1d00 */
[----:B------:R-:W4:Y:S04]  /*1010*/  LDG.E.128 R164, [R164.64] ;  /* 0x00000004a4a47981 */ /* 0x000f28000c1e1d00 */
[----:B------:R-:W4:Y:S01]  /*1020*/  LDG.E.128 R168, [R168.64] ;  /* 0x00000004a8a87981 */ /* 0x000f22000c1e1d00 */
[----:B--2---:R-:W-:-:S05]  /*1030*/  FSEL R240, R244, RZ, !P0 ;  /* 0x000000fff4f07208 */ /* 0x004fca0004000000 */
[C---:B---3--:R-:W-:Y:S02]  /*1040*/  FADD.FTZ R242, -R240.reuse, R201 ;  /* 0x000000c9f0f27221 */ /* 0x048fe40000010100 */
[----:B------:R-:W2:Y:S01]  /*1050*/  LDL R201, [R1+0x48] ;  /* 0x0000480001c97983 */ /* 0x000ea20000100800 */
[C---:B----4-:R-:W-:Y:S02]  /*1060*/  FADD.FTZ R7, -R240.reuse, R178 ;  /* 0x000000b2f0077221 */ /* 0x050fe40000010100 */
        /* <DEDUP_REMOVED lines=8> */
[----:B------:R-:W-:Y:S02]  /*10f0*/  FMUL.FTZ R145, R3, R173 ;  /* 0x000000ad03917220 */ /* 0x000fe40000410000 */
[----:B------:R-:W-:-:S02]  /*1100*/  FADD.FTZ R181, -R240, R186 ;  /* 0x000000baf0b57221 */ /* 0x000fc40000010100 */
[C---:B------:R-:W-:Y:S02]  /*1110*/  FADD.FTZ R183, -R240.reuse, R184 ;  /* 0x000000b8f0b77221 */ /* 0x040fe40000010100 */
[C---:B------:R-:W-:Y:S02]  /*1120*/  FADD.FTZ R241, -R240.reuse, R172 ;  /* 0x000000acf0f17221 */ /* 0x040fe40000010100 */
[----:B------:R-:W-:Y:S02]  /*1130*/  FADD.FTZ R182, -R240, R185 ;  /* 0x000000b9f0b67221 */ /* 0x000fe40000010100 */
[C---:B------:R-:W-:Y:S01]  /*1140*/  FMUL.FTZ R175, R3.reuse, R175 ;  /* 0x000000af03af7220 */ /* 0x040fe20000410000 */
[----:B------:R-:W-:Y:S01]  /*1150*/  STL [R1+0xc], R145 ;  /* 0x00000c9101007387 */ /* 0x000fe20000100800 */
[----:B------:R-:W-:-:S03]  /*1160*/  FMUL.FTZ R245, R3, R241 ;  /* 0x000000f103f57220 */ /* 0x000fc60000410000 */
[----:B------:R-:W-:Y:S01]  /*1170*/  STL [R1+0x4], R175 ;  /* 0x000004af01007387 */ /* 0x000fe20000100800 */
        /* <DEDUP_REMOVED lines=12> */
[----:B------:R-:W-:Y:S02]  /*1240*/  FADD.FTZ R204, -R240, R207 ;  /* 0x000000cff0cc7221 */ /* 0x000fe40000010100 */
[----:B------:R-:W-:Y:S02]  /*1250*/  FMUL.FTZ R146, R146, R213 ;  /* 0x000000d592927220 */ /* 0x000fe40000410000 */
[C---:B------:R-:W-:Y:S02]  /*1260*/  FADD.FTZ R193, -R240.reuse, R199 ;  /* 0x000000c7f0c17221 */ /* 0x040fe40000010100 */
[----:B------:R-:W-:Y:S02]  /*1270*/  FMUL.FTZ R207, R247, R214 ;  /* 0x000000d6f7cf7220 */ /* 0x000fe40000410000 */
[C---:B------:R-:W-:Y:S01]  /*1280*/  FADD.FTZ R199, -R240.reuse, R200 ;  /* 0x000000c8f0c77221 */ /* 0x040fe20000010100 */
[----:B------:R-:W-:Y:S01]  /*1290*/  STL [R1+0x8], R203 ;  /* 0x000008cb01007387 */ /* 0x000fe20000100800 */
[----:B------:R-:W-:-:S02]  /*12a0*/  FADD.FTZ R200, -R240, R202 ;  /* 0x000000caf0c87221 */ /* 0x000fc40000010100 */
[----:B------:R-:W-:Y:S01]  /*12b0*/  FFMA.FTZ R32, R212, R245, R32 ;  /* 0x000000f5d4207223 */ /* 0x000fe20000010020 */
[----:B------:R-:W-:Y:S01]  /*12c0*/  STL [R1+0x24], R146 ;  /* 0x0000249201007387 */ /* 0x000fe20000100800 */
[----:B------:R-:W-:Y:S02]  /*12d0*/  FADD.FTZ R28, R28, R212 ;  /* 0x000000d41c1c7221 */ /* 0x000fe40000010000 */
[----:B------:R-:W-:Y:S01]  /*12e0*/  FFMA.FTZ R33, R213, R145, R33 ;  /* 0x00000091d5217223 */ /* 0x000fe20000010021 */
[----:B------:R-:W-:Y:S01]  /*12f0*/  STL [R1+0x20], R207 ;  /* 0x000020cf01007387 */ /* 0x000fe20000100800 */
[----:B------:R-:W-:Y:S02]  /*1300*/  FADD.FTZ R29, R29, R213 ;  /* 0x000000d51d1d7221 */ /* 0x000fe40000010000 */
[----:B------:R-:W-:Y:S01]  /*1310*/  FFMA.FTZ R34, R214, R203, R34 ;  /* 0x000000cbd6227223 */ /* 0x000fe20000010022 */
[----:B------:R-:W3:Y:S01]  /*1320*/  LDL R213, [R1+0x40] ;  /* 0x0000400001d57983 */ /* 0x000ee20000100800 */
[----:B------:R-:W-:-:S03]  /*1330*/  FADD.FTZ R30, R30, R214 ;  /* 0x000000d61e1e7221 */ /* 0x000fc60000010000 */
[----:B------:R-:W4:Y:S01]  /*1340*/  LDL R214, [R1+0x3c] ;  /* 0x00003c0001d67983 */ /* 0x000f220000100800 */
[----:B------:R-:W-:-:S03]  /*1350*/  FMUL.FTZ R173, R246, R215 ;  /* 0x000000d7f6ad7220 */ /* 0x000fc60000410000 */
[----:B------:R-:W3:Y:S01]  /*1360*/  LDL R246, [R1+0x38] ;  /* 0x0000380001f67983 */ /* 0x000ee20000100800 */
[C---:B------:R-:W-:Y:S02]  /*1370*/  FADD.FTZ R144, -R240.reuse, R210 ;  /* 0x000000d2f0907221 */ /* 0x040fe40000010100 */
[----:B------:R-:W-:Y:S01]  /*1380*/  FADD.FTZ R2, -R240, R211 ;  /* 0x000000d3f0027221 */ /* 0x000fe20000010100 */
[----:B------:R-:W3:Y:S01]  /*1390*/  LDL R210, [R1+0x2c] ;  /* 0x00002c0001d27983 */ /* 0x000ee20000100800 */
[----:B------:R-:W-:-:S03]  /*13a0*/  FMUL.FTZ R244, R248, R212 ;  /* 0x000000d4f8f47220 */ /* 0x000fc60000410000 */
[----:B------:R-:W3:Y:S01]  /*13b0*/  LDL R212, [R1+0x44] ;  /* 0x0000440001d47983 */ /* 0x000ee20000100800 */
[----:B------:R-:W-:-:S03]  /*13c0*/  FMUL.FTZ R174, R251, R218 ;  /* 0x000000dafbae7220 */ /* 0x000fc60000410000 */
[----:B------:R-:W3:Y:S04]  /*13d0*/  LDL R211, [R1+0x28] ;  /* 0x0000280001d37983 */ /* 0x000ee80000100800 */
[----:B------:R-:W-:Y:S01]  /*13e0*/  STL [R1+0x1c], R173 ;  /* 0x00001cad01007387 */ /* 0x000fe20000100800 */
[----:B------:R-:W-:Y:S02]  /*13f0*/  FMUL.FTZ R248, R3, R7 ;  /* 0x0000000703f87220 */ /* 0x000fe40000410000 */
[----:B--2---:R-:W-:Y:S02]  /*1400*/  FMUL.FTZ R202, R201, R216 ;  /* 0x000000d8c9ca7220 */ /* 0x004fe40000410000 */
[----:B------:R-:W-:-:S03]  /*1410*/  FMUL.FTZ R201, R252, R217 ;  /* 0x000000d9fcc97220 */ /* 0x000fc60000410000 */
[----:B------:R-:W-:Y:S04]  /*1420*/  STL [R1+0x18], R202 ;  /* 0x000018ca01007387 */ /* 0x000fe80000100800 */
[----:B------:R-:W-:Y:S04]  /*1430*/  STL [R1+0x14], R201 ;  /* 0x000014c901007387 */ /* 0x000fe80000100800 */
[----:B------:R-:W-:Y:S04]  /*1440*/  STL [R1+0x10], R174 ;  /* 0x000010ae01007387 */ /* 0x000fe80000100800 */
[----:B------:R-:W2:Y:S04]  /*1450*/  LDL R6, [R1+0x34] ;  /* 0x0000340001067983 */ /* 0x000ea80000100800 */
[----:B------:R-:W2:Y:S01]  /*1460*/  LDL R7, [R1+0x30] ;  /* 0x0000300001077983 */ /* 0x000ea20000100800 */
[----:B------:R-:W-:-:S02]  /*1470*/  FADD.FTZ R172, -R240, R179 ;  /* 0x000000b3f0ac7221 */ /* 0x000fc40000010100 */
[C---:B------:R-:W-:Y:S02]  /*1480*/  FADD.FTZ R179, -R240.reuse, R180 ;  /* 0x000000b4f0b37221 */ /* 0x040fe40000010100 */
[C---:B------:R-:W-:Y:S02]  /*1490*/  FADD.FTZ R180, -R240.reuse, R187 ;  /* 0x000000bbf0b47221 */ /* 0x040fe40000010100 */
[C---:B------:R-:W-:Y:S02]  /*14a0*/  FADD.FTZ R187, -R240.reuse, R188 ;  /* 0x000000bcf0bb7221 */ /* 0x040fe40000010100 */
[----:B------:R-:W-:Y:S02]  /*14b0*/  FMUL.FTZ R250, R3, R5 ;  /* 0x0000000503fa7220 */ /* 0x000fe40000410000 */
[----:B------:R-:W-:Y:S02]  /*14c0*/  FADD.FTZ R188, -R240, R195 ;  /* 0x000000c3f0bc7221 */ /* 0x000fe40000010100 */
[----:B------:R-:W-:-:S02]  /*14d0*/  FMUL.FTZ R5, R243, R219 ;  /* 0x000000dbf3057220 */ /* 0x000fc40000410000 */
[C---:B------:R-:W-:Y:S02]  /*14e0*/  FADD.FTZ R195, -R240.reuse, R197 ;  /* 0x000000c5f0c37221 */ /* 0x040fe40000010100 */
[C---:B------:R-:W-:Y:S02]  /*14f0*/  FMUL.FTZ R247, R3.reuse, R172 ;  /* 0x000000ac03f77220 */ /* 0x040fe40000410000 */
[C---:B------:R-:W-:Y:S02]  /*1500*/  FADD.FTZ R197, -R240.reuse, R205 ;  /* 0x000000cdf0c57221 */ /* 0x040fe40000010100 */
[C---:B------:R-:W-:Y:S02]  /*1510*/  FADD.FTZ R205, -R240.reuse, R206 ;  /* 0x000000cef0cd7221 */ /* 0x040fe40000010100 */
[C---:B------:R-:W-:Y:S02]  /*1520*/  FADD.FTZ R208, -R240.reuse, R208 ;  /* 0x000000d0f0d07221 */ /* 0x040fe40000010100 */
[----:B------:R-:W-:Y:S01]  /*1530*/  FADD.FTZ R209, -R240, R209 ;  /* 0x000000d1f0d17221 */ /* 0x000fe20000010100 */
[----:B------:R0:W-:Y:S01]  /*1540*/  STL [R1], R5 ;  /* 0x0000000501007387 */ /* 0x0001e20000100800 */
[----:B------:R-:W-:Y:S01]  /*1550*/  FMUL.FTZ R240, R3, R176 ;  /* 0x000000b003f07220 */ /* 0x000fe20000410000 */
[----:B------:R-:W-:Y:S01]  /*1560*/  MOV R176, R5 ;  /* 0x0000000500b07202 */ /* 0x000fe20000000f00 */
[----:B------:R-:W-:-:S02]  /*1570*/  FFMA.FTZ R27, R219, R247, R27 ;  /* 0x000000f7db1b7223 */ /* 0x000fc4000001001b */
[----:B------:R-:W-:Y:S02]  /*1580*/  FADD.FTZ R23, R23, R219 ;  /* 0x000000db17177221 */ /* 0x000fe40000010000 */
[----:B------:R-:W-:Y:S02]  /*1590*/  FMUL.FTZ R243, R3, R179 ;  /* 0x000000b303f37220 */ /* 0x000fe40000410000 */
[----:B0-----:R-:W-:Y:S02]  /*15a0*/  FADD.FTZ R5, RZ, R244 ;  /* 0x000000f4ff057221 */ /* 0x001fe40000010000 */
[----:B------:R-:W-:Y:S02]  /*15b0*/  FFMA.FTZ R35, R215, R175, R35 ;  /* 0x000000afd7237223 */ /* 0x000fe40000010023 */
[----:B------:R-:W-:Y:S02]  /*15c0*/  FADD.FTZ R5, R5, R146 ;  /* 0x0000009205057221 */ /* 0x000fe40000010000 */
[----:B------:R-:W-:-:S02]  /*15d0*/  FADD.FTZ R31, R31, R215 ;  /* 0x000000d71f1f7221 */ /* 0x000fc40000010000 */
[----:B------:R-:W-:Y:S02]  /*15e0*/  FFMA.FTZ R16, R220, R243, R16 ;  /* 0x000000f3dc107223 */ /* 0x000fe40000010010 */
[----:B------:R-:W-:Y:S02]  /*15f0*/  FADD.FTZ R12, R12, R220 ;  /* 0x000000dc0c0c7221 */ /* 0x000fe40000010000 */
[C---:B------:R-:W-:Y:S01]  /*1600*/  FMUL.FTZ R215, R3.reuse, R182 ;  /* 0x000000b603d77220 */ /* 0x040fe20000410000 */
[----:B------:R-:W-:Y:S01]  /*1610*/  MOV R182, R173 ;  /* 0x000000ad00b67202 */ /* 0x000fe20000000f00 */
[----:B------:R-:W-:Y:S02]  /*1620*/  FFMA.FTZ R24, R216, R250, R24 ;  /* 0x000000fad8187223 */ /* 0x000fe40000010018 */
[----:B------:R-:W-:Y:S02]  /*1630*/  FADD.FTZ R20, R20, R216 ;  /* 0x000000d814147221 */ /* 0x000fe40000010000 */
[----:B------:R-:W-:Y:S01]  /*1640*/  FMUL.FTZ R216, R3, R183 ;  /* 0x000000b703d87220 */ /* 0x000fe20000410000 */
[----:B------:R-:W-:-:S02]  /*1650*/  MOV R183, R174 ;  /* 0x000000ae00b77202 */ /* 0x000fc40000000f00 */
[----:B------:R-:W-:Y:S01]  /*1660*/  MOV R206, R242 ;  /* 0x000000f200ce7202 */ /* 0x000fe20000000f00 */
[C---:B------:R-:W-:Y:S02]  /*1670*/  FMUL.FTZ R242, R3.reuse, R178 ;  /* 0x000000b203f27220 */ /* 0x040fe40000410000 */
[----:B------:R-:W-:Y:S02]  /*1680*/  FMUL.FTZ R241, R3, R177 ;  /* 0x000000b103f17220 */ /* 0x000fe40000410000 */
[----:B------:R-:W-:Y:S02]  /*1690*/  FFMA.FTZ R19, R223, R240, R19 ;  /* 0x000000f0df137223 */ /* 0x000fe40000010013 */
[----:B------:R-:W-:Y:S02]  /*16a0*/  FADD.FTZ R15, R15, R223 ;  /* 0x000000df0f0f7221 */ /* 0x000fe40000010000 */
[----:B----4-:R-:W-:Y:S02]  /*16b0*/  FMUL.FTZ R251, R214, R221 ;  /* 0x000000ddd6fb7220 */ /* 0x010fe40000410000 */
[----:B------:R-:W-:Y:S01]  /*16c0*/  FMUL.FTZ R214, R3, R181 ;  /* 0x000000b503d67220 */ /* 0x000fe20000410000 */
[----:B------:R-:W-:Y:S01]  /*16d0*/  MOV R181, R207 ;  /* 0x000000cf00b57202 */ /* 0x000fe20000000f00 */
[----:B---3--:R-:W-:-:S04]  /*16e0*/  FMUL.FTZ R252, R246, R220 ;  /* 0x000000dcf6fc7220 */ /* 0x008fc80000410000 */
[----:B------:R-:W-:-:S04]  /*16f0*/  FADD.FTZ R5, R5, R181 ;  /* 0x000000b505057221 */ /* 0x000fc80000010000 */
[----:B------:R-:W-:Y:S02]  /*1700*/  FADD.FTZ R5, R5, R182 ;  /* 0x000000b605057221 */ /* 0x000fe40000010000 */
[----:B------:R-:W-:Y:S02]  /*1710*/  FMUL.FTZ R246, R213, R222 ;  /* 0x000000ded5f67220 */ /* 0x000fe40000410000 */
[----:B------:R-:W-:Y:S02]  /*1720*/  FMUL.FTZ R223, R212, R223 ;  /* 0x000000dfd4df7220 */ /* 0x000fe40000410000 */
[----:B------:R-:W-:Y:S02]  /*1730*/  FFMA.FTZ R18, R222, R241, R18 ;  /* 0x000000f1de127223 */ /* 0x000fe40000010012 */
[----:B------:R-:W-:Y:S02]  /*1740*/  FADD.FTZ R14, R14, R222 ;  /* 0x000000de0e0e7221 */ /* 0x000fe40000010000 */
[----:B------:R-:W-:-:S02]  /*1750*/  FMUL.FTZ R222, R211, R224 ;  /* 0x000000e0d3de7220 */ /* 0x000fc40000410000 */
[----:B------:R-:W-:Y:S02]  /*1760*/  FFMA.FTZ R17, R221, R242, R17 ;  /* 0x000000f2dd117223 */ /* 0x000fe40000010011 */
[----:B------:R-:W-:Y:S01]  /*1770*/  FADD.FTZ R13, R13, R221 ;  /* 0x000000dd0d0d7221 */ /* 0x000fe20000010000 */
[----:B------:R-:W-:Y:S01]  /*1780*/  MOV R172, R196 ;  /* 0x000000c400ac7202 */ /* 0x000fe20000000f00 */
[----:B------:R-:W-:Y:S01]  /*1790*/  FMUL.FTZ R221, R210, R225 ;  /* 0x000000e1d2dd7220 */ /* 0x000fe20000410000 */
[----:B------:R-:W-:Y:S02]  /*17a0*/  MOV R173, R199 ;  /* 0x000000c700ad7202 */ /* 0x000fe40000000f00 */
[----:B------:R-:W-:Y:S02]  /*17b0*/  MOV R210, R206 ;  /* 0x000000ce00d27202 */ /* 0x000fe40000000f00 */
[----:B------:R-:W-:Y:S02]  /*17c0*/  MOV R177, R172 ;  /* 0x000000ac00b17202 */ /* 0x000fe40000000f00 */
[----:B------:R-:W-:-:S02]  /*17d0*/  MOV R172, R173 ;  /* 0x000000ad00ac7202 */ /* 0x000fc40000000f00 */
[----:B------:R-:W-:Y:S01]  /*17e0*/  MOV R173, R210 ;  /* 0x000000d200ad7202 */ /* 0x000fe20000000f00 */
[C---:B------:R-:W-:Y:S01]  /*17f0*/  FMUL.FTZ R213, R3.reuse, R180 ;  /* 0x000000b403d57220 */ /* 0x040fe20000410000 */
[----:B------:R-:W-:Y:S01]  /*1800*/  MOV R174, R198 ;  /* 0x000000c600ae7202 */ /* 0x000fe20000000f00 */
[C---:B------:R-:W-:Y:S01]  /*1810*/  FMUL.FTZ R206, R3.reuse, R184 ;  /* 0x000000b803ce7220 */ /* 0x040fe20000410000 */
[----:B------:R-:W-:Y:S01]  /*1820*/  MOV R179, R209 ;  /* 0x000000d100b37202 */ /* 0x000fe20000000f00 */
[----:B------:R-:W-:Y:S02]  /*1830*/  FFMA.FTZ R26, R218, R248, R26 ;  /* 0x000000f8da1a7223 */ /* 0x000fe4000001001a */
[----:B------:R-:W-:Y:S02]  /*1840*/  FADD.FTZ R22, R22, R218 ;  /* 0x000000da16167221 */ /* 0x000fe40000010000 */
[----:B------:R-:W-:Y:S02]  /*1850*/  FMUL.FTZ R184, R3, R172 ;  /* 0x000000ac03b87220 */ /* 0x000fe40000410000 */
[----:B------:R-:W-:-:S02]  /*1860*/  FMUL.FTZ R218, R120, R228 ;  /* 0x000000e478da7220 */ /* 0x000fc40000410000 */
[----:B------:R-:W-:Y:S02]  /*1870*/  FMUL.FTZ R209, R3, R187 ;  /* 0x000000bb03d17220 */ /* 0x000fe40000410000 */
[----:B------:R-:W-:Y:S02]  /*1880*/  FFMA.FTZ R25, R217, R249, R25 ;  /* 0x000000f9d9197223 */ /* 0x000fe40000010019 */
[----:B------:R-:W-:Y:S02]  /*1890*/  FADD.FTZ R21, R21, R217 ;  /* 0x000000d915157221 */ /* 0x000fe40000010000 */
[----:B------:R-:W-:Y:S02]  /*18a0*/  FMUL.FTZ R217, R121, R229 ;  /* 0x000000e579d97220 */ /* 0x000fe40000410000 */
[----:B------:R-:W-:Y:S02]  /*18b0*/  FMUL.FTZ R207, R3, R185 ;  /* 0x000000b903cf7220 */ /* 0x000fe40000410000 */
[----:B------:R-:W-:-:S02]  /*18c0*/  FMUL.FTZ R212, R122, R230 ;  /* 0x000000e67ad47220 */ /* 0x000fc40000410000 */
[----:B------:R-:W-:Y:S02]  /*18d0*/  FMUL.FTZ R211, R123, R231 ;  /* 0x000000e77bd37220 */ /* 0x000fe40000410000 */
[----:B------:R-:W-:Y:S02]  /*18e0*/  FMUL.FTZ R196, R3, R188 ;  /* 0x000000bc03c47220 */ /* 0x000fe40000410000 */
[----:B------:R-:W-:Y:S02]  /*18f0*/  FFMA.FTZ R96, R8, R184, R96 ;  /* 0x000000b808607223 */ /* 0x000fe40000010060 */
[----:B------:R-:W-:Y:S02]  /*1900*/  FADD.FTZ R92, R92, R8 ;  /* 0x000000085c5c7221 */ /* 0x000fe40000010000 */
[----:B------:R-:W-:Y:S02]  /*1910*/  FMUL.FTZ R188, R132, R8 ;  /* 0x0000000884bc7220 */ /* 0x000fe40000410000 */
[----:B------:R-:W-:-:S02]  /*1920*/  FADD.FTZ R93, R93, R9 ;  /* 0x000000095d5d7221 */ /* 0x000fc40000010000 */
[----:B------:R-:W-:Y:S02]  /*1930*/  FMUL.FTZ R187, R133, R9 ;  /* 0x0000000985bb7220 */ /* 0x000fe40000410000 */
[C---:B------:R-:W-:Y:S02]  /*1940*/  FMUL.FTZ R199, R3.reuse, R191 ;  /* 0x000000bf03c77220 */ /* 0x040fe40000410000 */
[----:B------:R-:W-:Y:S01]  /*1950*/  FMUL.FTZ R210, R124, R232 ;  /* 0x000000e87cd27220 */ /* 0x000fe20000410000 */
[----:B------:R-:W-:Y:S01]  /*1960*/  MOV R178, R197 ;  /* 0x000000c500b27202 */ /* 0x000fe20000000f00 */
[----:B------:R-:W-:Y:S02]  /*1970*/  FMUL.FTZ R198, R3, R190 ;  /* 0x000000be03c67220 */ /* 0x000fe40000410000 */
[----:B------:R-:W-:Y:S02]  /*1980*/  FADD.FTZ R94, R94, R10 ;  /* 0x0000000a5e5e7221 */ /* 0x000fe40000010000 */
[----:B------:R-:W-:-:S02]  /*1990*/  FADD.FTZ R95, R95, R11 ;  /* 0x0000000b5f5f7221 */ /* 0x000fc40000010000 */
[----:B------:R-:W-:Y:S02]  /*19a0*/  FMUL.FTZ R185, R135, R11 ;  /* 0x0000000b87b97220 */ /* 0x000fe40000410000 */
[----:B--2---:R-:W-:Y:S02]  /*19b0*/  FMUL.FTZ R219, R6, R227 ;  /* 0x000000e306db7220 */ /* 0x004fe40000410000 */
[----:B------:R-:W-:Y:S02]  /*19c0*/  FFMA.FTZ R6, R245, R244, RZ ;  /* 0x000000f4f5067223 */ /* 0x000fe400000100ff */
[----:B------:R-:W-:Y:S02]  /*19d0*/  FMUL.FTZ R220, R7, R226 ;  /* 0x000000e207dc7220 */ /* 0x000fe40000410000 */
[----:B------:R-:W-:Y:S01]  /*19e0*/  FFMA.FTZ R6, R145, R146, R6 ;  /* 0x0000009291067223 */ /* 0x000fe20000010006 */
[----:B------:R-:W-:Y:S01]  /*19f0*/  MOV R7, R175 ;  /* 0x000000af00077202 */ /* 0x000fe20000000f00 */
[----:B------:R0:W5:Y:S02]  /*1a00*/  LDL.LU R146, [R1+0x74] ;  /* 0x0000740001927983 */ /* 0x0001640000300800 */
[----:B------:R-:W-:Y:S01]  /*1a10*/  FFMA.FTZ R6, R203, R181, R6 ;  /* 0x000000b5cb067223 */ /* 0x000fe20000010006 */
[----:B------:R-:W-:Y:S01]  /*1a20*/  MOV R175, R208 ;  /* 0x000000d000af7202 */ /* 0x000fe20000000f00 */
[----:B------:R0:W5:Y:S02]  /*1a30*/  LDL.LU R145, [R1+0x70] ;  /* 0x0000700001917983 */ /* 0x0001640000300800 */
        /* <DEDUP_REMOVED lines=27> */
[----:B------:R-:W-:Y:S02]  /*1bf0*/  FADD.FTZ R172, R172, R218 ;  /* 0x000000daacac7221 */ /* 0x000fe40000010000 */
[----:B------:R-:W-:Y:S02]  /*1c00*/  FMUL.FTZ R208, R3, R186 ;  /* 0x000000ba03d07220 */ /* 0x000fe40000410000 */
[----:B------:R-:W-:Y:S02]  /*1c10*/  FFMA.FTZ R174, R209, R218, R173 ;  /* 0x000000dad1ae7223 */ /* 0x000fe400000100ad */
[----:B------:R-:W-:-:S02]  /*1c20*/  FADD.FTZ R173, R172, R217 ;  /* 0x000000d9acad7221 */ /* 0x000fc40000010000 */
[----:B------:R-:W-:Y:S01]  /*1c30*/  FFMA.FTZ R172, R208, R217, R174 ;  /* 0x000000d9d0ac7223 */ /* 0x000fe200000100ae */
[----:B------:R-:W-:Y:S01]  /*1c40*/  MOV R176, R200 ;  /* 0x000000c800b07202 */ /* 0x000fe20000000f00 */
[----:B------:R-:W-:Y:S02]  /*1c50*/  FADD.FTZ R8, R173, R212 ;  /* 0x000000d4ad087221 */ /* 0x000fe40000010000 */
[----:B------:R-:W-:Y:S02]  /*1c60*/  FFMA.FTZ R172, R207, R212, R172 ;  /* 0x000000d4cfac7223 */ /* 0x000fe400000100ac */
[----:B------:R-:W-:Y:S02]  /*1c70*/  FFMA.FTZ R97, R9, R5, R97 ;  /* 0x0000000509617223 */ /* 0x000fe40000010061 */
[----:B------:R-:W-:Y:S02]  /*1c80*/  FFMA.FTZ R9, R206, R211, R172 ;  /* 0x000000d3ce097223 */ /* 0x000fe400000100ac */
[----:B------:R-:W-:-:S02]  /*1c90*/  FADD.FTZ R8, R8, R211 ;  /* 0x000000d308087221 */ /* 0x000fc40000010000 */
[----:B------:R-:W-:Y:S02]  /*1ca0*/  FMUL.FTZ R6, R3, R176 ;  /* 0x000000b003067220 */ /* 0x000fe40000410000 */
[----:B------:R-:W-:Y:S02]  /*1cb0*/  FMUL.FTZ R203, R125, R233 ;  /* 0x000000e97dcb7220 */ /* 0x000fe40000410000 */
[----:B------:R-:W-:Y:S02]  /*1cc0*/  FFMA.FTZ R9, R199, R210, R9 ;  /* 0x000000d2c7097223 */ /* 0x000fe40000010009 */
[----:B------:R-:W-:Y:S02]  /*1cd0*/  FADD.FTZ R8, R8, R210 ;  /* 0x000000d208087221 */ /* 0x000fe40000010000 */
[----:B------:R-:W-:Y:S02]  /*1ce0*/  FFMA.FTZ R98, R10, R6, R98 ;  /* 0x000000060a627223 */ /* 0x000fe40000010062 */
[----:B------:R-:W-:-:S02]  /*1cf0*/  FMUL.FTZ R186, R134, R10 ;  /* 0x0000000a86ba7220 */ /* 0x000fc40000410000 */
[----:B------:R-:W-:Y:S02]  /*1d00*/  FFMA.FTZ R10, R198, R203, R9 ;  /* 0x000000cbc60a7223 */ /* 0x000fe40000010009 */
[----:B------:R-:W-:Y:S01]  /*1d10*/  FMUL.FTZ R9, R3, R178 ;  /* 0x000000b203097220 */ /* 0x000fe20000410000 */
[----:B------:R-:W-:Y:S01]  /*1d20*/  MOV R178, R175 ;  /* 0x000000af00b27202 */ /* 0x000fe20000000f00 */
[----:B------:R-:W-:Y:S02]  /*1d30*/  FMUL.FTZ R202, R126, R234 ;  /* 0x000000ea7eca7220 */ /* 0x000fe40000410000 */
[----:B------:R-:W-:Y:S02]  /*1d40*/  FADD.FTZ R8, R8, R203 ;  /* 0x000000cb08087221 */ /* 0x000fe40000010000 */
[----:B------:R-:W-:Y:S02]  /*1d50*/  FFMA.FTZ R99, R11, R7, R99 ;  /* 0x000000070b637223 */ /* 0x000fe40000010063 */
[----:B------:R-:W-:-:S02]  /*1d60*/  FADD.FTZ R11, R8, R202 ;  /* 0x000000ca080b7221 */ /* 0x000fc40000010000 */
[C---:B------:R-:W-:Y:S02]  /*1d70*/  FMUL.FTZ R8, R3.reuse, R177 ;  /* 0x000000b103087220 */ /* 0x040fe40000410000 */
[C---:B------:R-:W-:Y:S02]  /*1d80*/  FMUL.FTZ R176, R3.reuse, R178 ;  /* 0x000000b203b07220 */ /* 0x040fe40000410000 */
[C---:B------:R-:W-:Y:S02]  /*1d90*/  FMUL.FTZ R177, R3.reuse, R179 ;  /* 0x000000b303b17220 */ /* 0x040fe40000410000 */
[C---:B------:R-:W-:Y:S02]  /*1da0*/  FMUL.FTZ R178, R3.reuse, R144 ;  /* 0x0000009003b27220 */ /* 0x040fe40000410000 */
[----:B------:R0:W5:Y:S01]  /*1db0*/  LDL.LU R144, [R1+0x6c] ;  /* 0x00006c0001907983 */ /* 0x0001620000300800 */
[----:B------:R-:W-:-:S03]  /*1dc0*/  FMUL.FTZ R179, R3, R2 ;  /* 0x0000000203b37220 */ /* 0x000fc60000410000 */
[----:B------:R0:W5:Y:S01]  /*1dd0*/  LDL.LU R2, [R1+0x68] ;  /* 0x0000680001027983 */ /* 0x0001620000300800 */
[----:B------:R-:W-:Y:S02]  /*1de0*/  FMUL.FTZ R197, R3, R189 ;  /* 0x000000bd03c57220 */ /* 0x000fe40000410000 */
[----:B------:R-:W-:Y:S02]  /*1df0*/  FMUL.FTZ R201, R127, R235 ;  /* 0x000000eb7fc97220 */ /* 0x000fe40000410000 */
[----:B------:R-:W-:Y:S02]  /*1e00*/  FFMA.FTZ R10, R197, R202, R10 ;  /* 0x000000cac50a7223 */ /* 0x000fe4000001000a */
[----:B------:R-:W-:Y:S02]  /*1e10*/  FMUL.FTZ R200, R128, R236 ;  /* 0x000000ec80c87220 */ /* 0x000fe40000410000 */
[----:B------:R-:W-:Y:S02]  /*1e20*/  FADD.FTZ R172, R11, R201 ;  /* 0x000000c90bac7221 */ /* 0x000fe40000010000 */
        /* <DEDUP_REMOVED lines=98> */
.L_x_13716:
[----:B0-----:R-:W-:Y:S05]  /*2450*/  BSYNC B1 ;  /* 0x0000000000017941 */ /* 0x001fea0003800000 */
.L_x_13714:
[----:B------:R-:W-:Y:S05]  /*2460*/  BRA.DIV ~URZ, `(.L_x_13717) ;  /* 0x00003e627f007947 */ /* 0x000fea000b800000 */
[----:B------:R0:W1:Y:S02]  /*2470*/  SHFL.BFLY PT, R167, R205, 0x1, 0x1f ;  /* 0x0c201f00cda77f89 */ /* 0x00006400000e0000 */
.L_x_13827:
        /* <DEDUP_REMOVED lines=15> */
[----:B------:R2:W4:Y:S01]  /*2570*/  SHFL.BFLY PT, R169, R167, 0x10, 0x1f ;  /* 0x0e001f00a7a97f89 */ /* 0x00052200000e0000 */
[----:B-1----:R-:W-:-:S05]  /*2580*/  FADD.FTZ R168, R164, R165 ;  /* 0x000000a5a4a87221 */ /* 0x002fca0000010000 */
[----:B------:R2:W1:Y:S02]  /*2590*/  SHFL.BFLY PT, R164, R168, 0x10, 0x1f ;  /* 0x0e001f00a8a47f89 */ /* 0x00046400000e0000 */
.L_x_13828:
[----:B----45:R-:W-:Y:S01]  /*25a0*/  ISETP.GE.AND P5, PT, R2, 0x1, PT ;  /* 0x000000010200780c */ /* 0x030fe20003fa6270 */
[----:B------:R-:W4:Y:S01]  /*25b0*/  LDC.U8 R170, c[0x0][0x1f0] ;  /* 0x00007c00ffaa7b82 */ /* 0x000f220000000000 */
[----:B------:R-:W0:Y:S01]  /*25c0*/  S2R R171, SR_TID.X ;  /* 0x0000000000ab7919 */ /* 0x000e220000002100 */
[----:B--2---:R-:W-:Y:S01]  /*25d0*/  FADD.FTZ R167, R169, R167 ;  /* 0x000000a7a9a77221 */ /* 0x004fe20000010000 */
[----:B------:R-:W-:Y:S01]  /*25e0*/  @!P6 ISETP.NE.U32.AND P3, PT, RZ, c[0x0][0x218], PT ;  /* 0x00008600ff00ea0c */ /* 0x000fe20003f65070 */
[----:B-1----:R-:W-:Y:S01]  /*25f0*/  FADD.FTZ R164, R164, R168 ;  /* 0x000000a8a4a47221 */ /* 0x002fe20000010000 */
        /* <DEDUP_REMOVED lines=9> */
[----:B------:R-:W-:Y:S02]  /*2690*/  @P5 SHF.R.S32.HI R166, RZ, 0x1f, R165 ;  /* 0x0000001fffa65819 */ /* 0x000fe400000114a5 */
[----:B----4-:R-:W-:Y:S01]  /*26a0*/  ISETP.NE.AND P4, PT, R170, RZ, PT ;  /* 0x000000ffaa00720c */ /* 0x010fe20003f85270 */
[----:B------:R-:W-:Y:S01]  /*26b0*/  FMUL.FTZ R170, R164, c[0x0][0x1e0] ;  /* 0x00007800a4aa7a20 */ /* 0x000fe20000410000 */
[----:B------:R-:W-:Y:S02]  /*26c0*/  @P5 LEA.HI R165, R166, R165, RZ, 0x2 ;  /* 0x000000a5a6a55211 */ /* 0x000fe400078f10ff */
[----:B0-----:R-:W-:Y:S02]  /*26d0*/  @P5 LOP3.LUT R166, R171, 0x1f, RZ, 0xc0, !PT ;  /* 0x0000001faba65812 */ /* 0x001fe400078ec0ff */
        /* <DEDUP_REMOVED lines=11> */
.L_x_13720:
[----:B------:R-:W-:Y:S05]  /*2790*/  BSYNC B1 ;  /* 0x0000000000017941 */ /* 0x000fea0003800000 */
.L_x_13719:
        /* <DEDUP_REMOVED lines=10> */
[----:B------:R-:W4:Y:S01]  /*2840*/  LDL R165, [R1+0x24] ;  /* 0x0000240001a57983 */ /* 0x000f220000100800 */
[----:B------:R-:W-:-:S04]  /*2850*/  ISETP.NE.U32.AND P0, PT, RZ, c[0x0][0x218], PT ;  /* 0x00008600ff007a0c */ /* 0x000fc80003f05070 */
[----:B------:R-:W-:Y:S01]  /*2860*/  ISETP.NE.AND.EX P0, PT, RZ, c[0x0][0x21c], PT, P0 ;  /* 0x00008700ff007a0c */ /* 0x000fe20003f05300 */
[----:B--2---:R-:W-:-:S04]  /*2870*/  FFMA.FTZ R164, R164, R170, R169 ;  /* 0x000000aaa4a47223 */ /* 0x004fc800000100a9 */
[----:B----4-:R-:W-:-:S04]  /*2880*/  FADD.FTZ R164, R165, -R164 ;  /* 0x800000a4a5a47221 */ /* 0x010fc80000010000 */
[----:B------:R-:W-:-:S04]  /*2890*/  FMUL.FTZ R224, R3, R164 ;  /* 0x000000a403e07220 */ /* 0x000fc80000410000 */
[----:B------:R-:W-:Y:S02]  /*28a0*/  @P0 FADD.FTZ R224, R73, R224 ;  /* 0x000000e049e00221 */ /* 0x000fe40000010000 */
.L_x_13722:
[----:B------:R-:W-:Y:S05]  /*28b0*/  BSYNC B1 ;  /* 0x0000000000017941 */ /* 0x000fea0003800000 */
.L_x_13721:
[----:B------:R-:W-:Y:S01]  /*28c0*/  BSSY B1, `(.L_x_13723) ;  /* 0x000000b000017945 */ /* 0x000fe20003800000 */
        /* <DEDUP_REMOVED lines=10> */
.L_x_13724:
[----:B------:R-:W-:Y:S05]  /*2970*/  BSYNC B1 ;  /* 0x0000000000017941 */ /* 0x000fea0003800000 */
.L_x_13723:
        /* <DEDUP_REMOVED lines=11> */
.L_x_13726:
[----:B------:R-:W-:Y:S05]  /*2a30*/  BSYNC B1 ;  /* 0x0000000000017941 */ /* 0x000fea0003800000 */
.L_x_13725:
        /* <DEDUP_REMOVED lines=8> */
.L_x_13727:
        /* <DEDUP_REMOVED lines=14> */
.L_x_13729:
[----:B------:R-:W-:Y:S05]  /*2ba0*/  BSYNC B1 ;  /* 0x0000000000017941 */ /* 0x000fea0003800000 */
.L_x_13728:
        /* <DEDUP_REMOVED lines=14> */
.L_x_13731:
[----:B------:R-:W-:Y:S05]  /*2c90*/  BSYNC B1 ;  /* 0x0000000000017941 */ /* 0x000fea0003800000 */
.L_x_13730:
[----:B------:R-:W-:Y:S01]  /*2ca0*/  @!P6 ISETP.NE.U32.AND P2, PT, RZ, c[0x0][0x218], PT ;  /* 0x00008600ff00ea0c */ /* 0x000fe20003f45070 */
[----:B------:R-:W-:Y:S01]  /*2cb0*/  BSSY B1, `(.L_x_13732) ;  /* 0x000000d000017945 */ /* 0x000fe20003800000 */
[----:B------:R-:W-:Y:S02]  /*2cc0*/  @!P6 ISETP.NE.AND.EX P4, PT, RZ, c[0x0][0x21c], PT, P4 ;  /* 0x00008700ff00ea0c */ /* 0x000fe40003f85340 */
[----:B------:R-:W-:Y:S02]  /*2cd0*/  @!P6 ISETP.NE.AND.EX P2, PT, RZ, c[0x0][0x21c], PT, P2 ;  /* 0x00008700ff00ea0c */ /* 0x000fe40003f45320 */
[----:B------:R-:W-:Y:S02]  /*2ce0*/  @!P6 ISETP.NE.AND.EX P0, PT, RZ, c[0x0][0x21c], PT, P0 ;  /* 0x00008700ff00ea0c */ /* 0x000fe40003f05300 */
        /* <DEDUP_REMOVED lines=9> */
.L_x_13733:
[----:B------:R-:W-:Y:S05]  /*2d80*/  BSYNC B1 ;  /* 0x0000000000017941 */ /* 0x000fea0003800000 */
.L_x_13732:
[----:B------:R-:W-:Y:S01]  /*2d90*/  BSSY B1, `(.L_x_13734) ;  /* 0x000000a000017945 */ /* 0x000fe20003800000 */
        /* <DEDUP_REMOVED lines=9> */
.L_x_13735:
[----:B------:R-:W-:Y:S05]  /*2e30*/  BSYNC B1 ;  /* 0x0000000000017941 */ /* 0x000fea0003800000 */
.L_x_13734:
[----:B------:R-:W-:Y:S01]  /*2e40*/  BSSY B1, `(.L_x_13736) ;  /* 0x000000a000017945 */ /* 0x000fe20003800000 */
[----:B------:R-:W-:Y:S01]  /*2e50*/  @!P6 FSEL R226, R71, RZ, P0 ;  /* 0x000000ff47e2e208 */ /* 0x000fe20000000000 */
[----:B------:R-:W-:Y:S05]  /*2e60*/  @!P6 BRA `(.L_x_13737) ;  /* 0x000000700000e947 */ /* 0x000fea0003800000 */
[----:B0-----:R-:W2:Y:S01]  /*2e70*/  LDL R165, [R1] ;  /* 0x0000000001a57983 */ /* 0x001ea20000100800 */
[----:B------:R-:W-:Y:S01]  /*2e80*/  ISETP.NE.U32.AND P0, PT, RZ, c[0x0][0x218], PT ;  /* 0x00008600ff007a0c */ /* 0x000fe20003f05070 */
[----:B------:R-:W-:-:S03]  /*2e90*/  FFMA.FTZ R164, R247, R170, R169 ;  /* 0x000000aaf7a47223 */ /* 0x000fc600000100a9 */
[----:B------:R-:W-:Y:S01]  /*2ea0*/  ISETP.NE.AND.EX P0, PT, RZ, c[0x0][0x21c], PT, P0 ;  /* 0x00008700ff007a0c */ /* 0x000fe20003f05300 */
[----:B--2---:R-:W-:-:S04]  /*2eb0*/  FADD.FTZ R164, R165, -R164 ;  /* 0x800000a4a5a47221 */ /* 0x004fc80000010000 */
[----:B------:R-:W-:-:S08]  /*2ec0*/  FMUL.FTZ R226, R3, R164 ;  /* 0x000000a403e27220 */ /* 0x000fd00000410000 */
[----:B------:R-:W-:Y:S02]  /*2ed0*/  @P0 FADD.FTZ R226, R71, R226 ;  /* 0x000000e247e20221 */ /* 0x000fe40000010000 */
.L_x_13737:
[----:B------:R-:W-:Y:S05]  /*2ee0*/  BSYNC B1 ;  /* 0x0000000000017941 */ /* 0x000fea0003800000 */
.L_x_13736:
        /* <DEDUP_REMOVED lines=9> */
.L_x_13738:
        /* <DEDUP_REMOVED lines=15> */
.L_x_13740:
[----:B------:R-:W-:Y:S05]  /*3070*/  BSYNC B1 ;  /* 0x0000000000017941 */ /* 0x000fea0003800000 */
.L_x_13739:
        /* <DEDUP_REMOVED lines=13> */
.L_x_13742:
[----:B------:R-:W-:Y:S05]  /*3150*/  BSYNC B1 ;  /* 0x0000000000017941 */ /* 0x000fea0003800000 */
.L_x_13741:
        /* <DEDUP_REMOVED lines=13> */
.L_x_13744:
[----:B------:R-:W-:Y:S05]  /*3230*/  BSYNC B1 ;  /* 0x0000000000017941 */ /* 0x000fea0003800000 */
.L_x_13743:
        /* <DEDUP_REMOVED lines=9> */
.L_x_13746:
[----:B------:R-:W-:Y:S05]  /*32d0*/  BSYNC B1 ;  /* 0x0000000000017941 */ /* 0x000fea0003800000 */
.L_x_13745:
        /* <DEDUP_REMOVED lines=9> */
.L_x_13748:
[----:B------:R-:W-:Y:S05]  /*3370*/  BSYNC B1 ;  /* 0x0000000000017941 */ /* 0x000fea0003800000 */
.L_x_13747:
        /* <DEDUP_REMOVED lines=9> */
.L_x_13749:
        /* <DEDUP_REMOVED lines=15> */
.L_x_13751:
[----:B------:R-:W-:Y:S05]  /*3500*/  BSYNC B1 ;  /* 0x0000000000017941 */ /* 0x000fea0003800000 */
.L_x_13750:
        /* <DEDUP_REMOVED lines=13> */
.L_x_13753:
[----:B------:R-:W-:Y:S05]  /*35e0*/  BSYNC B1 ;  /* 0x0000000000017941 */ /* 0x000fea0003800000 */
.L_x_13752:
        /* <DEDUP_REMOVED lines=13> */
.L_x_13755:
[----:B------:R-:W-:Y:S05]  /*36c0*/  BSYNC B1 ;  /* 0x0000000000017941 */ /* 0x000fea0003800000 */
.L_x_13754:
        /* <DEDUP_REMOVED lines=9> */
.L_x_13757:
[----:B------:R-:W-:Y:S05]  /*3760*/  BSYNC B1 ;  /* 0x0000000000017941 */ /* 0x000fea0003800000 */
.L_x_13756:
        /* <DEDUP_REMOVED lines=9> */
.L_x_13759:
[----:B------:R-:W-:Y:S05]  /*3800*/  BSYNC B1 ;  /* 0x0000000000017941 */ /* 0x000fea0003800000 */
.L_x_13758:
        /* <DEDUP_REMOVED lines=9> */
.L_x_13760:
        /* <DEDUP_REMOVED lines=15> */
.L_x_13762:
[----:B------:R-:W-:Y:S05]  /*3990*/  BSYNC B1 ;  /* 0x0000000000017941 */ /* 0x000fea0003800000 */
.L_x_13761:
        /* <DEDUP_REMOVED lines=13> */
.L_x_13764:
[----:B------:R-:W-:Y:S05]  /*3a70*/  BSYNC B1 ;  /* 0x0000000000017941 */ /* 0x000fea0003800000 */
.L_x_13763:
        /* <DEDUP_REMOVED lines=13> */
.L_x_13766:
[----:B------:R-:W-:Y:S05]  /*3b50*/  BSYNC B1 ;  /* 0x0000000000017941 */ /* 0x000fea0003800000 */
.L_x_13765:
        /* <DEDUP_REMOVED lines=9> */
.L_x_13768:
[----:B------:R-:W-:Y:S05]  /*3bf0*/  BSYNC B1 ;  /* 0x0000000000017941 */ /* 0x000fea0003800000 */
.L_x_13767:
        /* <DEDUP_REMOVED lines=9> */
.L_x_13770:
[----:B------:R-:W-:Y:S05]  /*3c90*/  BSYNC B1 ;  /* 0x0000000000017941 */ /* 0x000fea0003800000 */
.L_x_13769:
        /* <DEDUP_REMOVED lines=9> */
.L_x_13771:
        /* <DEDUP_REMOVED lines=15> */
.L_x_13773:
[----:B------:R-:W-:Y:S05]  /*3e20*/  BSYNC B1 ;  /* 0x0000000000017941 */ /* 0x000fea0003800000 */
.L_x_13772:
        /* <DEDUP_REMOVED lines=13> */
.L_x_13775:
[----:B------:R-:W-:Y:S05]  /*3f00*/  BSYNC B1 ;  /* 0x0000000000017941 */ /* 0x000fea0003800000 */
.L_x_13774:
        /* <DEDUP_REMOVED lines=13> */
.L_x_13777:
[----:B------:R-:W-:Y:S05]  /*3fe0*/  BSYNC B1 ;  /* 0x0000000000017941 */ /* 0x000fea0003800000 */
.L_x_13776:
        /* <DEDUP_REMOVED lines=9> */
.L_x_13779:
[----:B------:R-:W-:Y:S05]  /*4080*/  BSYNC B1 ;  /* 0x0000000000017941 */ /* 0x000fea0003800000 */
.L_x_13778:
        /* <DEDUP_REMOVED lines=9> */
.L_x_13781:
[----:B------:R-:W-:Y:S05]  /*4120*/  BSYNC B1 ;  /* 0x0000000000017941 */ /* 0x000fea0003800000 */
.L_x_13780:
        /* <DEDUP_REMOVED lines=9> */
.L_x_13782:
        /* <DEDUP_REMOVED lines=15> */
.L_x_13784:
[----:B------:R-:W-:Y:S05]  /*42b0*/  BSYNC B1 ;  /* 0x0000000000017941 */ /* 0x000fea0003800000 */
.L_x_13783:
        /* <DEDUP_REMOVED lines=13> */
.L_x_13786:
[----:B------:R-:W-:Y:S05]  /*4390*/  BSYNC B1 ;  /* 0x0000000000017941 */ /* 0x000fea0003800000 */
.L_x_13785:
        /* <DEDUP_REMOVED lines=13> */
.L_x_13788:
[----:B------:R-:W-:Y:S05]  /*4470*/  BSYNC B1 ;  /* 0x0000000000017941 */ /* 0x000fea0003800000 */
.L_x_13787:
        /* <DEDUP_REMOVED lines=9> */
.L_x_13790:
[----:B------:R-:W-:Y:S05]  /*4510*/  BSYNC B1 ;  /* 0x0000000000017941 */ /* 0x000fea0003800000 */
.L_x_13789:
        /* <DEDUP_REMOVED lines=9> */
.L_x_13792:
[----:B------:R-:W-:Y:S05]  /*45b0*/  BSYNC B1 ;  /* 0x0000000000017941 */ /* 0x000fea0003800000 */
.L_x_13791:
        /* <DEDUP_REMOVED lines=9> */
.L_x_13793:
        /* <DEDUP_REMOVED lines=15> */
.L_x_13795:
[----:B------:R-:W-:Y:S05]  /*4740*/  BSYNC B1 ;  /* 0x0000000000017941 */ /* 0x000fea0003800000 */
.L_x_13794:
        /* <DEDUP_REMOVED lines=13> */
.L_x_13797:
[----:B------:R-:W-:Y:S05]  /*4820*/  BSYNC B1 ;  /* 0x0000000000017941 */ /* 0x000fea0003800000 */
.L_x_13796:
        /* <DEDUP_REMOVED lines=13> */
.L_x_13799:
[----:B------:R-:W-:Y:S05]  /*4900*/  BSYNC B1 ;  /* 0x0000000000017941 */ /* 0x000fea0003800000 */
.L_x_13798:
        /* <DEDUP_REMOVED lines=9> */
.L_x_13801:
[----:B------:R-:W-:Y:S05]  /*49a0*/  BSYNC B1 ;  /* 0x0000000000017941 */ /* 0x000fea0003800000 */
.L_x_13800:
        /* <DEDUP_REMOVED lines=9> */
.L_x_13803:
[----:B------:R-:W-:Y:S05]  /*4a40*/  BSYNC B1 ;  /* 0x0000000000017941 */ /* 0x000fea0003800000 */
.L_x_13802:
        /* <DEDUP_REMOVED lines=9> */
.L_x_13804:
        /* <DEDUP_REMOVED lines=15> */
.L_x_13806:
[----:B------:R-:W-:Y:S05]  /*4bd0*/  BSYNC B1 ;  /* 0x0000000000017941 */ /* 0x000fea0003800000 */
.L_x_13805:
        /* <DEDUP_REMOVED lines=13> */
.L_x_13808:
[----:B------:R-:W-:Y:S05]  /*4cb0*/  BSYNC B1 ;  /* 0x0000000000017941 */ /* 0x000fea0003800000 */
.L_x_13807:
        /* <DEDUP_REMOVED lines=13> */
.L_x_13810:
[----:B------:R-:W-:Y:S05]  /*4d90*/  BSYNC B1 ;  /* 0x0000000000017941 */ /* 0x000fea0003800000 */
.L_x_13809:
        /* <DEDUP_REMOVED lines=9> */
.L_x_13812:
[----:B------:R-:W-:Y:S05]  /*4e30*/  BSYNC B1 ;  /* 0x0000000000017941 */ /* 0x000fea0003800000 */
.L_x_13811:
        /* <DEDUP_REMOVED lines=9> */
.L_x_13814:
[----:B------:R-:W-:Y:S05]  /*4ed0*/  BSYNC B1 ;  /* 0x0000000000017941 */ /* 0x000fea0003800000 */
.L_x_13813:
        /* <DEDUP_REMOVED lines=9> */
.L_x_13815:
        /* <DEDUP_REMOVED lines=15> */
.L_x_13817:
[----:B------:R-:W-:Y:S05]  /*5060*/  BSYNC B1 ;  /* 0x0000000000017941 */ /* 0x000fea0003800000 */
.L_x_13816:
        /* <DEDUP_REMOVED lines=13> */
.L_x_13819:
[----:B------:R-:W-:Y:S05]  /*5140*/  BSYNC B1 ;  /* 0x0000000000017941 */ /* 0x000fea0003800000 */
.L_x_13818:
        /* <DEDUP_REMOVED lines=14> */
.L_x_13821:
[----:B------:R-:W-:Y:S05]  /*5230*/  BSYNC B1 ;  /* 0x0000000000017941 */ /* 0x000fea0003800000 */
.L_x_13820:
        /* <DEDUP_REMOVED lines=15> */
.L_x_13823:
[----:B------:R-:W-:Y:S05]  /*5330*/  BSYNC B1 ;  /* 0x0000000000017941 */ /* 0x000fea0003800000 */
.L_x_13822:
        /* <DEDUP_REMOVED lines=12> */
.L_x_13825:
[----:B------:R-:W-:Y:S05]  /*5400*/  BSYNC B1 ;  /* 0x0000000000017941 */ /* 0x000fea0003800000 */
.L_x_13824:
[C---:B------:R-:W-:Y:S01]  /*5410*/  SEL R163, R2.reuse, R163, P1 ;  /* 0x000000a302a37207 */ /* 0x040fe20000800000 */
[----:B------:R-:W-:Y:S01]  /*5420*/  FMUL.FTZ R2, R2, c[0x0][0x1ec] ;  /* 0x00007b0002027a20 */ /* 0x000fe20000410000 */
[----:B------:R-:W-:Y:S02]  /*5430*/  @P3 MOV R3, 0x10 ;  /* 0x0000001000033802 */ /* 0x000fe40000000f00 */
[----:B------:R-:W-:Y:S02]  /*5440*/  MOV R165, c[0x0][0x160] ;  /* 0x0000580000a57a02 */ /* 0x000fe40000000f00 */
[----:B------:R-:W-:Y:S02]  /*5450*/  SEL R147, R2, R147, P4 ;  /* 0x0000009302937207 */ /* 0x000fe40002000000 */
[----:B------:R-:W-:Y:S02]  /*5460*/  @P3 IADD3 R2, R0, 0x120, RZ ;  /* 0x0000012000023810 */ /* 0x000fe40007ffe0ff */
        /* <DEDUP_REMOVED lines=8> */
[----:B0--3--:R-:W-:Y:S01]  /*54f0*/  @P0 CALL.REL.NOINC `(.L_x_13713) ;  /* 0x0000001000000944 */ /* 0x009fe20003c00000 */
[----:B------:R-:W-:Y:S05]  /*5500*/  BRA `(.L_x_13826) ;  /* 0xffffb20000007947 */ /* 0x000fea000383ffff */
.L_x_13713:
[----:B------:R-:W-:Y:S05]  /*5510*/  BSYNC B0 ;  /* 0x0000000000007941 */ /* 0x000fea0003800000 */
.L_x_13711:
        /* <DEDUP_REMOVED lines=39> */
[----:B------:R-:W-:Y:S04]  /*5790*/  LDS R4, [R164.X4+0xa00] ;  /* 0x000a0000a4047984 */ /* 0x000fe80000004800 */
[----:B------:R-:W4:Y:S04]  /*57a0*/  LDS R5, [R164.X4+0xc00] ;  /* 0x000c0000a4057984 */ /* 0x000f280000004800 */
[----:B------:R-:W5:Y:S04]  /*57b0*/  LDS R6, [R164.X4+0xe00] ;  /* 0x000e0000a4067984 */ /* 0x000f680000004800 */
[----:B------:R-:W-:Y:S04]  /*57c0*/  LDS R7, [R164.X4+0x1000] ;  /* 0x00100000a4077984 */ /* 0x000fe80000004800 */
        /* <DEDUP_REMOVED lines=16> */
[----:B------:R-:W-:Y:S01]  /*58d0*/  FADD.FTZ R4, RZ, R4 ;  /* 0x00000004ff047221 */ /* 0x000fe20000010000 */
[----:B------:R-:W4:Y:S01]  /*58e0*/  LDS R38, [R164.X4+0x3800] ;  /* 0x00380000a4267984 */ /* 0x000f220000004800 */
[----:B------:R-:W-:Y:S01]  /*58f0*/  FADD.FTZ R5, R5, R14 ;  /* 0x0000000e05057221 */ /* 0x000fe20000010000 */
[----:B------:R-:W-:Y:S01]  /*5900*/  IADD3 R12, P0, R12, R164, RZ ;  /* 0x000000a40c0c7210 */ /* 0x000fe20007f1e0ff */
[----:B-----5:R-:W-:Y:S01]  /*5910*/  FADD.FTZ R6, RZ, R6 ;  /* 0x00000006ff067221 */ /* 0x020fe20000010000 */
[----:B------:R-:W5:Y:S01]  /*5920*/  LDS R41, [R164.X4+0x3a00] ;  /* 0x003a0000a4297984 */ /* 0x000f620000004800 */
[----:B------:R-:W-:Y:S01]  /*5930*/  FADD.FTZ R4, R4, R15 ;  /* 0x0000000f04047221 */ /* 0x000fe20000010000 */
[----:B------:R-:W-:Y:S01]  /*5940*/  IADD3.X R15, RZ, RZ, RZ, P0, !PT ;  /* 0x000000ffff0f7210 */ /* 0x000fe200007fe4ff */
[----:B------:R-:W-:Y:S01]  /*5950*/  FADD.FTZ R6, R6, R21 ;  /* 0x0000001506067221 */ /* 0x000fe20000010000 */
[----:B------:R-:W5:Y:S01]  /*5960*/  LDS R40, [R164.X4+0x3c00] ;  /* 0x003c0000a4287984 */ /* 0x000f620000004800 */
[----:B------:R-:W-:-:S02]  /*5970*/  FADD.FTZ R9, R9, R22 ;  /* 0x0000001609097221 */ /* 0x000fc40000010000 */
[----:B------:R-:W-:Y:S01]  /*5980*/  FADD.FTZ R7, RZ, R7 ;  /* 0x00000007ff077221 */ /* 0x000fe20000010000 */
[----:B------:R-:W5:Y:S01]  /*5990*/  LDS R43, [R164.X4+0x3e00] ;  /* 0x003e0000a42b7984 */ /* 0x000f620000004800 */
[----:B------:R-:W-:Y:S02]  /*59a0*/  FADD.FTZ R10, R10, R29 ;  /* 0x0000001d0a0a7221 */ /* 0x000fe40000010000 */
        /* <DEDUP_REMOVED lines=9> */
[----:B------:R-:W-:Y:S01]  /*5a40*/  LDS R46, [R164.X4+0x4800] ;  /* 0x00480000a42e7984 */ /* 0x000fe20000004800 */
[----:B-1----:R-:W-:-:S03]  /*5a50*/  FADD.FTZ R5, R5, R36 ;  /* 0x0000002405057221 */ /* 0x002fc60000010000 */
[----:B------:R-:W1:Y:S01]  /*5a60*/  LDS R49, [R164.X4+0x4a00] ;  /* 0x004a0000a4317984 */ /* 0x000e620000004800 */
[----:B------:R-:W-:-:S03]  /*5a70*/  FADD.FTZ R6, R6, R39 ;  /* 0x0000002706067221 */ /* 0x000fc60000010000 */
[----:B------:R-:W3:Y:S01]  /*5a80*/  LDS R48, [R164.X4+0x4c00] ;  /* 0x004c0000a4307984 */ /* 0x000ee20000004800 */
[----:B----4-:R-:W-:-:S03]  /*5a90*/  FADD.FTZ R7, R7, R38 ;  /* 0x0000002607077221 */ /* 0x010fc60000010000 */
[----:B------:R-:W4:Y:S01]  /*5aa0*/  LDS R51, [R164.X4+0x4e00] ;  /* 0x004e0000a4337984 */ /* 0x000f220000004800 */
[----:B-----5:R-:W-:-:S03]  /*5ab0*/  FADD.FTZ R8, R8, R41 ;  /* 0x0000002908087221 */ /* 0x020fc60000010000 */
[----:B------:R-:W-:Y:S01]  /*5ac0*/  BAR.SYNC.DEFER_BLOCKING 0x0 ;  /* 0x0000000000007b1d */ /* 0x000fe20000010000 */
[----:B------:R-:W-:Y:S02]  /*5ad0*/  FADD.FTZ R9, R9, R40 ;  /* 0x0000002809097221 */ /* 0x000fe40000010000 */
[----:B------:R-:W-:Y:S02]  /*5ae0*/  FADD.FTZ R43, R10, R43 ;  /* 0x0000002b0a2b7221 */ /* 0x000fe40000010000 */
[----:B------:R-:W-:Y:S02]  /*5af0*/  FADD.FTZ R11, R11, R42 ;  /* 0x0000002a0b0b7221 */ /* 0x000fe40000010000 */
[----:B------:R-:W-:Y:S02]  /*5b00*/  FADD.FTZ R45, R2, R45 ;  /* 0x0000002d022d7221 */ /* 0x000fe40000010000 */
[----:B0-----:R-:W-:Y:S02]  /*5b10*/  FADD.FTZ R13, R3, R44 ;  /* 0x0000002c030d7221 */ /* 0x001fe40000010000 */
[----:B--2---:R-:W-:Y:S01]  /*5b20*/  FADD.FTZ R47, R4, R47 ;  /* 0x0000002f042f7221 */ /* 0x004fe20000010000 */
[----:B------:R-:W-:Y:S04]  /*5b30*/  STS.128 [R0.X16], R32 ;  /* 0x0000002000007388 */ /* 0x000fe8000000cc00 */
[----:B------:R-:W-:Y:S01]  /*5b40*/  STS.128 [R0.X16+0x200], R24 ;  /* 0x0002001800007388 */ /* 0x000fe2000000cc00 */
[----:B-1----:R-:W-:-:S03]  /*5b50*/  FADD.FTZ R49, R6, R49 ;  /* 0x0000003106317221 */ /* 0x002fc60000010000 */
[----:B------:R0:W-:Y:S01]  /*5b60*/  STS.128 [R0.X16+0x400], R16 ;  /* 0x0004001000007388 */ /* 0x0001e2000000cc00 */
[----:B---3--:R-:W-:-:S03]  /*5b70*/  FADD.FTZ R7, R7, R48 ;  /* 0x0000003007077221 */ /* 0x008fc60000010000 */
[----:B------:R-:W-:Y:S01]  /*5b80*/  STS.128 [R0.X16+0x600], R148 ;  /* 0x0006009400007388 */ /* 0x000fe2000000cc00 */
[----:B----4-:R-:W-:-:S03]  /*5b90*/  FADD.FTZ R51, R8, R51 ;  /* 0x0000003308337221 */ /* 0x010fc60000010000 */
[----:B------:R-:W-:Y:S04]  /*5ba0*/  STS.128 [R0.X16+0x800], R152 ;  /* 0x0008009800007388 */ /* 0x000fe8000000cc00 */
[----:B------:R-:W-:Y:S04]  /*5bb0*/  STS.128 [R0.X16+0xa00], R156 ;  /* 0x000a009c00007388 */ /* 0x000fe8000000cc00 */
[----:B------:R-:W-:Y:S01]  /*5bc0*/  STS.128 [R0.X16+0xc00], R104 ;  /* 0x000c006800007388 */ /* 0x000fe2000000cc00 */
[C---:B0-----:R-:W-:Y:S01]  /*5bd0*/  SHF.L.U64.HI R18, R12.reuse, 0x2, R15 ;  /* 0x000000020c127819 */ /* 0x041fe2000001020f */
[----:B------:R-:W-:Y:S01]  /*5be0*/  FADD.FTZ R15, R5, R46 ;  /* 0x0000002e050f7221 */ /* 0x000fe20000010000 */
[----:B------:R-:W-:Y:S01]  /*5bf0*/  SHF.L.U32 R12, R12, 0x2, RZ ;  /* 0x000000020c0c7819 */ /* 0x000fe200000006ff */
[----:B------:R-:W-:Y:S03]  /*5c00*/  STS.128 [R0.X16+0xe00], R96 ;  /* 0x000e006000007388 */ /* 0x000fe6000000cc00 */
[----:B------:R-:W-:Y:S01]  /*5c10*/  IADD3 R2, P0, R12, c[0x0][0x228], RZ ;  /* 0x00008a000c027a10 */ /* 0x000fe20007f1e0ff */
[----:B------:R-:W-:Y:S03]  /*5c20*/  STS.128 [R0.X16+0x1000], R88 ;  /* 0x0010005800007388 */ /* 0x000fe6000000cc00 */
[----:B------:R-:W-:Y:S01]  /*5c30*/  IADD3.X R3, R18, c[0x0][0x22c], RZ, P0, !PT ;  /* 0x00008b0012037a10 */ /* 0x000fe200007fe4ff */
[----:B------:R-:W-:Y:S04]  /*5c40*/  STS.128 [R0.X16+0x1200], R80 ;  /* 0x0012005000007388 */ /* 0x000fe8000000cc00 */
        /* <DEDUP_REMOVED lines=104> */
.L_x_13717:
[----:B------:R-:W-:Y:S01]  /*62d0*/  HFMA2.MMA R166, -RZ, RZ, 0, 5.9604644775390625e-08 ;  /* 0x00000001ffa67435 */ /* 0x000fe200000001ff */
[----:B------:R-:W-:-:S02]  /*62e0*/  MOV R165, R205 ;  /* 0x000000cd00a57202 */ /* 0x000fc40000000f00 */
[----:B------:R-:W-:Y:S02]  /*62f0*/  MOV R171, 0x1f ;  /* 0x0000001f00ab7802 */ /* 0x000fe40000000f00 */
[----:B------:R-:W-:Y:S02]  /*6300*/  MOV R170, 0xffffffff ;  /* 0xffffffff00aa7802 */ /* 0x000fe40000000f00 */
[----:B------:R-:W-:Y:S02]  /*6310*/  MOV R164, 0x6330 ;  /* 0x0000633000a47802 */ /* 0x000fe40000000f00 */
[----:B---3-5:R-:W-:Y:S05]  /*6320*/  CALL.REL.NOINC `($__internal_183_$__cuda_sm70_shflsync_bfly_p) ;  /* 0x0000046000007944 */ /* 0x028fea0003c00000 */
[----:B-1----:R-:W-:Y:S01]  /*6330*/  MOV R167, R166 ;  /* 0x000000a600a77202 */ /* 0x002fe20000000f00 */
[----:B------:R-:W-:Y:S05]  /*6340*/  BRA `(.L_x_13827) ;  /* 0xffffc13000007947 */ /* 0x000fea000383ffff */
.L_x_13718:
[----:B------:R-:W-:Y:S01]  /*6350*/  HFMA2.MMA R166, -RZ, RZ, 0, 5.9604644775390625e-08 ;  /* 0x00000001ffa67435 */ /* 0x000fe200000001ff */
[----:B------:R-:W-:Y:S02]  /*6360*/  MOV R165, R204 ;  /* 0x000000cc00a57202 */ /* 0x000fe40000000f00 */
[----:B------:R-:W-:Y:S02]  /*6370*/  MOV R171, 0x1f ;  /* 0x0000001f00ab7802 */ /* 0x000fe40000000f00 */
[----:B------:R-:W-:-:S02]  /*6380*/  MOV R170, 0xffffffff ;  /* 0xffffffff00aa7802 */ /* 0x000fc40000000f00 */
[----:B------:R-:W-:Y:S02]  /*6390*/  MOV R164, 0x63b0 ;  /* 0x000063b000a47802 */ /* 0x000fe40000000f00 */
[----:B01-3-5:R-:W-:Y:S05]  /*63a0*/  CALL.REL.NOINC `($__internal_183_$__cuda_sm70_shflsync_bfly_p) ;  /* 0x000003e000007944 */ /* 0x02bfea0003c00000 */
[----:B------:R-:W-:Y:S01]  /*63b0*/  FADD.FTZ R167, R167, R205 ;  /* 0x000000cda7a77221 */ /* 0x000fe20000010000 */
[----:B------:R-:W-:Y:S01]  /*63c0*/  MOV R171, 0x1f ;  /* 0x0000001f00ab7802 */ /* 0x000fe20000000f00 */
[----:B-1----:R-:W-:Y:S01]  /*63d0*/  FADD.FTZ R168, R204, R166 ;  /* 0x000000a6cca87221 */ /* 0x002fe20000010000 */
[----:B------:R-:W-:Y:S01]  /*63e0*/  HFMA2.MMA R166, -RZ, RZ, 0, 1.1920928955078125e-07 ;  /* 0x00000002ffa67435 */ /* 0x000fe200000001ff */
[----:B------:R-:W-:Y:S02]  /*63f0*/  MOV R170, 0xffffffff ;  /* 0xffffffff00aa7802 */ /* 0x000fe40000000f00 */
[----:B------:R-:W-:Y:S02]  /*6400*/  MOV R165, R167 ;  /* 0x000000a700a57202 */ /* 0x000fe40000000f00 */
[----:B------:R-:W-:Y:S02]  /*6410*/  MOV R164, 0x6430 ;  /* 0x0000643000a47802 */ /* 0x000fe40000000f00 */
[----:B------:R-:W-:Y:S05]  /*6420*/  CALL.REL.NOINC `($__internal_183_$__cuda_sm70_shflsync_bfly_p) ;  /* 0x0000036000007944 */ /* 0x000fea0003c00000 */
[----:B-1----:R-:W-:Y:S01]  /*6430*/  MOV R169, R166 ;  /* 0x000000a600a97202 */ /* 0x002fe20000000f00 */
[----:B------:R-:W-:Y:S01]  /*6440*/  HFMA2.MMA R166, -RZ, RZ, 0, 1.1920928955078125e-07 ;  /* 0x00000002ffa67435 */ /* 0x000fe200000001ff */
[----:B------:R-:W-:-:S02]  /*6450*/  MOV R165, R168 ;  /* 0x000000a800a57202 */ /* 0x000fc40000000f00 */
[----:B------:R-:W-:Y:S02]  /*6460*/  MOV R171, 0x1f ;  /* 0x0000001f00ab7802 */ /* 0x000fe40000000f00 */
[----:B------:R-:W-:Y:S02]  /*6470*/  MOV R170, 0xffffffff ;  /* 0xffffffff00aa7802 */ /* 0x000fe40000000f00 */
[----:B------:R-:W-:Y:S02]  /*6480*/  MOV R164, 0x64a0 ;  /* 0x000064a000a47802 */ /* 0x000fe40000000f00 */
[----:B------:R-:W-:Y:S05]  /*6490*/  CALL.REL.NOINC `($__internal_183_$__cuda_sm70_shflsync_bfly_p) ;  /* 0x000002f000007944 */ /* 0x000fea0003c00000 */
[----:B------:R-:W-:Y:S01]  /*64a0*/  FADD.FTZ R167, R169, R167 ;  /* 0x000000a7a9a77221 */ /* 0x000fe20000010000 */
[----:B------:R-:W-:Y:S01]  /*64b0*/  MOV R171, 0x1f ;  /* 0x0000001f00ab7802 */ /* 0x000fe20000000f00 */
[----:B-1----:R-:W-:Y:S01]  /*64c0*/  FADD.FTZ R168, R168, R166 ;  /* 0x000000a6a8a87221 */ /* 0x002fe20000010000 */
[----:B------:R-:W-:Y:S01]  /*64d0*/  HFMA2.MMA R166, -RZ, RZ, 0, 2.384185791015625e-07 ;  /* 0x00000004ffa67435 */ /* 0x000fe200000001ff */
[----:B------:R-:W-:Y:S02]  /*64e0*/  MOV R170, 0xffffffff ;  /* 0xffffffff00aa7802 */ /* 0x000fe40000000f00 */
[----:B------:R-:W-:-:S02]  /*64f0*/  MOV R165, R167 ;  /* 0x000000a700a57202 */ /* 0x000fc40000000f00 */
[----:B------:R-:W-:Y:S02]  /*6500*/  MOV R164, 0x6520 ;  /* 0x0000652000a47802 */ /* 0x000fe40000000f00 */
[----:B------:R-:W-:Y:S05]  /*6510*/  CALL.REL.NOINC `($__internal_183_$__cuda_sm70_shflsync_bfly_p) ;  /* 0x0000027000007944 */ /* 0x000fea0003c00000 */
[----:B-1----:R-:W-:Y:S01]  /*6520*/  MOV R169, R166 ;  /* 0x000000a600a97202 */ /* 0x002fe20000000f00 */
[----:B------:R-:W-:Y:S01]  /*6530*/  HFMA2.MMA R166, -RZ, RZ, 0, 2.384185791015625e-07 ;  /* 0x00000004ffa67435 */ /* 0x000fe200000001ff */
[----:B------:R-:W-:Y:S02]  /*6540*/  MOV R165, R168 ;  /* 0x000000a800a57202 */ /* 0x000fe40000000f00 */
[----:B------:R-:W-:Y:S02]  /*6550*/  MOV R171, 0x1f ;  /* 0x0000001f00ab7802 */ /* 0x000fe40000000f00 */
[----:B------:R-:W-:Y:S02]  /*6560*/  MOV R170, 0xffffffff ;  /* 0xffffffff00aa7802 */ /* 0x000fe40000000f00 */
[----:B------:R-:W-:Y:S02]  /*6570*/  MOV R164, 0x6590 ;  /* 0x0000659000a47802 */ /* 0x000fe40000000f00 */
[----:B------:R-:W-:Y:S05]  /*6580*/  CALL.REL.NOINC `($__internal_183_$__cuda_sm70_shflsync_bfly_p) ;  /* 0x0000020000007944 */ /* 0x000fea0003c00000 */
[----:B------:R-:W-:Y:S01]  /*6590*/  FADD.FTZ R167, R169, R167 ;  /* 0x000000a7a9a77221 */ /* 0x000fe20000010000 */
[----:B------:R-:W-:Y:S01]  /*65a0*/  MOV R171, 0x1f ;  /* 0x0000001f00ab7802 */ /* 0x000fe20000000f00 */
[----:B-1----:R-:W-:Y:S01]  /*65b0*/  FADD.FTZ R168, R168, R166 ;  /* 0x000000a6a8a87221 */ /* 0x002fe20000010000 */
[----:B------:R-:W-:Y:S01]  /*65c0*/  HFMA2.MMA R166, -RZ, RZ, 0, 4.76837158203125e-07 ;  /* 0x00000008ffa67435 */ /* 0x000fe200000001ff */
[----:B------:R-:W-:-:S02]  /*65d0*/  MOV R170, 0xffffffff ;  /* 0xffffffff00aa7802 */ /* 0x000fc40000000f00 */
[----:B------:R-:W-:Y:S02]  /*65e0*/  MOV R165, R167 ;  /* 0x000000a700a57202 */ /* 0x000fe40000000f00 */
[----:B------:R-:W-:Y:S02]  /*65f0*/  MOV R164, 0x6610 ;  /* 0x0000661000a47802 */ /* 0x000fe40000000f00 */
[----:B------:R-:W-:Y:S05]  /*6600*/  CALL.REL.NOINC `($__internal_183_$__cuda_sm70_shflsync_bfly_p) ;  /* 0x0000018000007944 */ /* 0x000fea0003c00000 */
[----:B-1----:R-:W-:Y:S01]  /*6610*/  MOV R169, R166 ;  /* 0x000000a600a97202 */ /* 0x002fe20000000f00 */
[----:B------:R-:W-:Y:S01]  /*6620*/  HFMA2.MMA R166, -RZ, RZ, 0, 4.76837158203125e-07 ;  /* 0x00000008ffa67435 */ /* 0x000fe200000001ff */
[----:B------:R-:W-:Y:S02]  /*6630*/  MOV R165, R168 ;  /* 0x000000a800a57202 */ /* 0x000fe40000000f00 */
[----:B------:R-:W-:Y:S02]  /*6640*/  MOV R171, 0x1f ;  /* 0x0000001f00ab7802 */ /* 0x000fe40000000f00 */
[----:B------:R-:W-:Y:S02]  /*6650*/  MOV R170, 0xffffffff ;  /* 0xffffffff00aa7802 */ /* 0x000fe40000000f00 */
[----:B------:R-:W-:-:S02]  /*6660*/  MOV R164, 0x6680 ;  /* 0x0000668000a47802 */ /* 0x000fc40000000f00 */
[----:B------:R-:W-:Y:S05]  /*6670*/  CALL.REL.NOINC `($__internal_183_$__cuda_sm70_shflsync_bfly_p) ;  /* 0x0000011000007944 */ /* 0x000fea0003c00000 */
[----:B------:R-:W-:Y:S01]  /*6680*/  FADD.FTZ R167, R169, R167 ;  /* 0x000000a7a9a77221 */ /* 0x000fe20000010000 */
[----:B------:R-:W-:Y:S01]  /*6690*/  MOV R171, 0x1f ;  /* 0x0000001f00ab7802 */ /* 0x000fe20000000f00 */
[----:B-1----:R-:W-:Y:S01]  /*66a0*/  FADD.FTZ R168, R168, R166 ;  /* 0x000000a6a8a87221 */ /* 0x002fe20000010000 */
[----:B------:R-:W-:Y:S01]  /*66b0*/  HFMA2.MMA R166, -RZ, RZ, 0, 9.5367431640625e-07 ;  /* 0x00000010ffa67435 */ /* 0x000fe200000001ff */
[----:B------:R-:W-:-:S02]  /*66c0*/  MOV R170, 0xffffffff ;  /* 0xffffffff00aa7802 */ /* 0x000fc40000000f00 */
[----:B------:R-:W-:Y:S02]  /*66d0*/  MOV R165, R167 ;  /* 0x000000a700a57202 */ /* 0x000fe40000000f00 */
[----:B------:R-:W-:Y:S02]  /*66e0*/  MOV R164, 0x6700 ;  /* 0x0000670000a47802 */ /* 0x000fe40000000f00 */
[----:B------:R-:W-:Y:S05]  /*66f0*/  CALL.REL.NOINC `($__internal_183_$__cuda_sm70_shflsync_bfly_p) ;  /* 0x0000009000007944 */ /* 0x000fea0003c00000 */
[----:B-1----:R-:W-:Y:S01]  /*6700*/  MOV R169, R166 ;  /* 0x000000a600a97202 */ /* 0x002fe20000000f00 */
[----:B------:R-:W-:Y:S01]  /*6710*/  HFMA2.MMA R166, -RZ, RZ, 0, 9.5367431640625e-07 ;  /* 0x00000010ffa67435 */ /* 0x000fe200000001ff */
[----:B------:R-:W-:Y:S02]  /*6720*/  MOV R165, R168 ;  /* 0x000000a800a57202 */ /* 0x000fe40000000f00 */
[----:B------:R-:W-:Y:S02]  /*6730*/  MOV R171, 0x1f ;  /* 0x0000001f00ab7802 */ /* 0x000fe40000000f00 */
[----:B------:R-:W-:Y:S02]  /*6740*/  MOV R170, 0xffffffff ;  /* 0xffffffff00aa7802 */ /* 0x000fe40000000f00 */
[----:B------:R-:W-:-:S02]  /*6750*/  MOV R164, 0x6770 ;  /* 0x0000677000a47802 */ /* 0x000fc40000000f00 */
[----:B------:R-:W-:Y:S05]  /*6760*/  CALL.REL.NOINC `($__internal_183_$__cuda_sm70_shflsync_bfly_p) ;  /* 0x0000002000007944 */ /* 0x000fea0003c00000 */
[----:B-1----:R-:W-:Y:S01]  /*6770*/  MOV R164, R166 ;  /* 0x000000a600a47202 */ /* 0x002fe20000000f00 */
[----:B------:R-:W-:Y:S05]  /*6780*/  BRA `(.L_x_13828) ;  /* 0xffffbe1000007947 */ /* 0x000fea000383ffff */
        .weak           $__internal_183_$__cuda_sm70_shflsync_bfly_p
        .type           $__internal_183_$__cuda_sm70_shflsync_bfly_p,@function
        .size           $__internal_183_$__cuda_sm70_shflsync_bfly_p,(.L_x_15065 - $__internal_183_$__cuda_sm70_shflsync_bfly_p)
$__internal_183_$__cuda_sm70_shflsync_bfly_p:
[----:B------:R-:W-:Y:S04]  /*6790*/  WARPSYNC R170 ;  /* 0x000000aa00007348 */ /* 0x000fe80003800000 */
[----:B------:R0:W1:Y:S02]  /*67a0*/  SHFL.BFLY PT, R166, R165, R166, R171 ;  /* 0x0c0000a6a5a67389 */ /* 0x00006400000e00ab */
[----:B0-----:R-:W-:-:S06]  /*67b0*/  HFMA2.MMA R165, -RZ, RZ, 0, 0 ;  /* 0x00000000ffa57435 */ /* 0x001fcc00000001ff */
[----:B------:R-:W-:Y:S05]  /*67c0*/  RET.REL.NODEC R164 `(_ZN10layer_norm13ln_bwd_kernelINS_13Kernel_traitsIfffffjLj1280ELj1ELj4ELj1ELj16ENS_18Kernel_traits_baseILj1280EfffffjLj128EEEEELb0ELb0ELb1ELb1EEEvNS_9BwdParamsE) ;  /* 0xffff9830a4007950 */ /* 0x000fea0003c3ffff */
.L_x_13829:
        /* <DEDUP_REMOVED lines=11> */
.L_x_15065:


//--------------------- .text._ZN10layer_norm13ln_bwd_kernelINS_13Kernel_traitsIfffffjLj1280ELj1ELj4ELj1ELj16ENS_18Kernel_traits_baseILj1280EfffffjLj128EEEEELb0ELb1ELb0ELb0EEEvNS_9BwdParamsE --------------------------
	.section	.text._ZN10layer_norm13ln_bwd_kernelINS_13Kernel_traitsIfffffjLj1280ELj1ELj4ELj1ELj16ENS_18Kernel_traits_baseILj1280EfffffjLj128EEEEELb0ELb1ELb0ELb0EEEvNS_9BwdParamsE,"ax",@progbits
	.sectioninfo	@"SHI_REGISTERS=255"
	.align	128
        .global         _ZN10layer_norm13ln_bwd_kernelINS_13Kernel_traitsIfffffjLj1280ELj1ELj4ELj1ELj16ENS_18Kernel_traits_baseILj1280EfffffjLj128EEEEELb0ELb1ELb0ELb0EEEvNS_9BwdParamsE
        .type           _ZN10layer_norm13ln_bwd_kernelINS_13Kernel_traitsIfffffjLj1280ELj1ELj4ELj1ELj16ENS_18Kernel_traits_baseILj1280EfffffjLj128EEEEELb0ELb1ELb0ELb0EEEvNS_9BwdParamsE,@function
        .size           _ZN10layer_norm13ln_bwd_kernelINS_13Kernel_traitsIfffffjLj1280ELj1ELj4ELj1ELj16ENS_18Kernel_traits_baseILj1280EfffffjLj128EEEEELb0ELb1ELb0ELb0EEEvNS_9BwdParamsE,(.L_x_15066 - _ZN10layer_norm13ln_bwd_kernelINS_13Kernel_traitsIfffffjLj1280ELj1ELj4ELj1ELj16ENS_18Kernel_traits_baseILj1280EfffffjLj128EEEEELb0ELb1ELb0ELb0EEEvNS_9BwdParamsE)
        .other          _ZN10layer_norm13ln_bwd_kernelINS_13Kernel_traitsIfffffjLj1280ELj1ELj4ELj1ELj16ENS_18Kernel_traits_baseILj1280EfffffjLj128EEEEELb0ELb1ELb0ELb0EEEvNS_9BwdParamsE,@"STO_CUDA_ENTRY STV_DEFAULT"
_ZN10layer_norm13ln_bwd_kernelINS_13Kernel_traitsIfffffjLj1280ELj1ELj4ELj1ELj16ENS_18Kernel_traits_baseILj1280EfffffjLj128EEEEELb0ELb1ELb0ELb0EEEvNS_9BwdParamsE:
.text._ZN10layer_norm13ln_bwd_kernelINS_13Kernel_traitsIfffffjLj1280ELj1ELj4ELj1ELj16ENS_18Kernel_traits_baseILj1280EfffffjLj128EEEEELb0ELb1ELb0ELb0EEEvNS_9BwdParamsE:
        /* <DEDUP_REMOVED lines=32> */
[----:B------:R-:W-:Y:S02]  /*0200*/  LOP3.LUT R0, R25, 0x1f, RZ, 0xc0, !PT ;  /* 0x0000001f19007812 */ /* 0x000fe400078ec0ff */
[----:B------:R-:W-:-:S07]  /*0210*/  ISETP.GE.U32.AND P4, PT, R4, 0x60, PT ;  /* 0x000000600400780c */ /* 0x000fce0003f86070 */
[----:B------:R-:W-:Y:S02]  /*0220*/  @P2 MOV R7, 0x10 ;  /* 0x0000001000072802 */ /* 0x000fe40000000f00 */
[----:B------:R-:W-:-:S03]  /*0230*/  @P5 MOV R11, 0x10 ;  /* 0x00000010000b5802 */ /* 0x000fc60000000f00 */
[----:B------:R-:W-:Y:S01]  /*0240*/  @P2 IMAD.WIDE.U32 R2, R0, R7, c[0x0][0x1b0] ;  /* 0x00006c0000022625 */ /* 0x000fe200078e0007 */
[----:B------:R-:W-:-:S03]  /*0250*/  ISETP.GE.U32.AND P3, PT, R4, 0x80, PT ;  /* 0x000000800400780c */ /* 0x000fc60003f66070 */
[C---:B------:R-:W-:Y:S01]  /*0260*/  @P2 IMAD.WIDE.U32 R6, R0.reuse, R7, c[0x0][0x1c8] ;  /* 0x0000720000062625 */ /* 0x040fe200078e0007 */
[----:B------:R-:W-:Y:S01]  /*0270*/  @P2 LOP3.LUT R0, R0, 0x20, RZ, 0xfc, !PT ;  /* 0x0000002000002812 */ /* 0x000fe200078efcff */
[----:B------:R-:W-:Y:S01]  /*0280*/  ULDC.64 UR4, c[0x0][0x118] ;  /* 0x0000460000047ab9 */ /* 0x000fe20000000a00 */
[----:B------:R-:W-:-:S03]  /*0290*/  @P4 MOV R15, 0x10 ;  /* 0x00000010000f4802 */ /* 0x000fc60000000f00 */
[----:B------:R-:W-:Y:S01]  /*02a0*/  @P5 IMAD.WIDE.U32 R8, R0, R11, c[0x0][0x1b0] ;  /* 0x00006c0000085625 */ /* 0x000fe200078e000b */
[----:B------:R-:W-:-:S03]  /*02b0*/  ISETP.GE.U32.AND P0, PT, R4, 0xa0, PT ;  /* 0x000000a00400780c */ /* 0x000fc60003f06070 */
[C---:B------:R-:W-:Y:S01]  /*02c0*/  @P5 IMAD.WIDE.U32 R10, R0.reuse, R11, c[0x0][0x1c8] ;  /* 0x00007200000a5625 */ /* 0x040fe200078e000b */
[----:B------:R-:W-:Y:S02]  /*02d0*/  @P5 IADD3 R0, R0, 0x20, RZ ;  /* 0x0000002000005810 */ /* 0x000fe40007ffe0ff */
[----:B------:R-:W-:-:S03]  /*02e0*/  @P3 MOV R19, 0x10 ;  /* 0x0000001000133802 */ /* 0x000fc60000000f00 */
[----:B------:R-:W-:Y:S01]  /*02f0*/  @P4 IMAD.WIDE.U32 R12, R0, R15, c[0x0][0x1b0] ;  /* 0x00006c00000c4625 */ /* 0x000fe200078e000f */
[----:B------:R-:W-:-:S03]  /*0300*/  ISETP.GE.U32.AND P1, PT, R4, 0xc0, PT ;  /* 0x000000c00400780c */ /* 0x000fc60003f26070 */
[C---:B------:R-:W-:Y:S01]  /*0310*/  @P4 IMAD.WIDE.U32 R14, R0.reuse, R15, c[0x0][0x1c8] ;  /* 0x00007200000e4625 */ /* 0x040fe200078e000f */
[----:B------:R-:W-:Y:S02]  /*0320*/  @P4 IADD3 R0, R0, 0x20, RZ ;  /* 0x0000002000004810 */ /* 0x000fe40007ffe0ff */
[----:B------:R-:W-:-:S03]  /*0330*/  @P0 MOV R23, 0x10 ;  /* 0x0000001000170802 */ /* 0x000fc60000000f00 */
[----:B------:R-:W-:-:S04]  /*0340*/  @P3 IMAD.WIDE.U32 R16, R0, R19, c[0x0][0x1b0] ;  /* 0x00006c0000103625 */ /* 0x000fc800078e0013 */
[C---:B------:R-:W-:Y:S01]  /*0350*/  @P3 IMAD.WIDE.U32 R18, R0.reuse, R19, c[0x0][0x1c8] ;  /* 0x0000720000123625 */ /* 0x040fe200078e0013 */
[----:B------:R-:W-:Y:S02]  /*0360*/  @P3 IADD3 R0, R0, 0x20, RZ ;  /* 0x0000002000003810 */ /* 0x000fe40007ffe0ff */
[----:B------:R-:W-:-:S03]  /*0370*/  @P1 MOV R5, 0x10 ;  /* 0x0000001000051802 */ /* 0x000fc60000000f00 */
[----:B------:R-:W-:-:S04]  /*0380*/  @P0 IMAD.WIDE.U32 R20, R0, R23, c[0x0][0x1b0] ;  /* 0x00006c0000140625 */ /* 0x000fc800078e0017 */
[C---:B------:R-:W-:Y:S01]  /*0390*/  @P0 IMAD.WIDE.U32 R22, R0.reuse, R23, c[0x0][0x1c8] ;  /* 0x0000720000160625 */ /* 0x040fe200078e0017 */
[----:B------:R-:W-:Y:S01]  /*03a0*/  @P0 IADD3 R0, R0, 0x20, RZ ;  /* 0x0000002000000810 */ /* 0x000fe20007ffe0ff */
[----:B--2---:R-:W2:Y:S04]  /*03b0*/  @P2 LDG.E.128 R64, [R6.64] ;  /* 0x0000000406402981 */ /* 0x004ea8000c1e1d00 */
[----:B---3--:R1:W3:Y:S04]  /*03c0*/  @P2 LDG.E.128 R68, [R2.64] ;  /* 0x0000000402442981 */ /* 0x0082e8000c1e1d00 */
[----:B----4-:R-:W4:Y:S04]  /*03d0*/  @P5 LDG.E.128 R60, [R8.64] ;  /* 0x00000004083c5981 */ /* 0x010f28000c1e1d00 */
[----:B-----5:R-:W5:Y:S04]  /*03e0*/  @P5 LDG.E.128 R56, [R10.64] ;  /* 0x000000040a385981 */ /* 0x020f68000c1e1d00 */
[----:B------:R-:W5:Y:S04]  /*03f0*/  @P4 LDG.E.128 R52, [R12.64] ;  /* 0x000000040c344981 */ /* 0x000f68000c1e1d00 */
[----:B------:R-:W5:Y:S01]  /*0400*/  @P4 LDG.E.128 R48, [R14.64] ;  /* 0x000000040e304981 */ /* 0x000f62000c1e1d00 */
[----:B-1----:R-:W-:-:S03]  /*0410*/  @P1 IMAD.WIDE.U32 R2, R0, R5, c[0x0][0x1b0] ;  /* 0x00006c0000021625 */ /* 0x002fc600078e0005 */
[----:B------:R-:W5:Y:S04]  /*0420*/  @P3 LDG.E.128 R44, [R16.64] ;  /* 0x00000004102c3981 */ /* 0x000f68000c1e1d00 */
[----:B------:R-:W5:Y:S04]  /*0430*/  @P3 LDG.E.128 R40, [R18.64] ;  /* 0x0000000412283981 */ /* 0x000f68000c1e1d00 */
[----:B------:R-:W5:Y:S04]  /*0440*/  @P0 LDG.E.128 R36, [R20.64] ;  /* 0x0000000414240981 */ /* 0x000f68000c1e1d00 */
[----:B------:R-:W5:Y:S04]  /*0450*/  @P0 LDG.E.128 R32, [R22.64] ;  /* 0x0000000416200981 */ /* 0x000f68000c1e1d00 */
[----:B------:R-:W5:Y:S04]  /*0460*/  @P1 LDG.E.128 R28, [R2.64] ;  /* 0x00000004021c1981 */ /* 0x000f68000c1e1d00 */
[----:B--2---:R-:W-:Y:S04]  /*0470*/  @P2 STL.64 [R1+0x148], R64 ;  /* 0x0001484001002387 */ /* 0x004fe80000100a00 */
[----:B------:R-:W-:Y:S04]  /*0480*/  @P2 STL.64 [R1+0x150], R66 ;  /* 0x0001504201002387 */ /* 0x000fe80000100a00 */
[----:B---3--:R-:W-:Y:S04]  /*0490*/  @P2 STL.64 [R1+0x158], R68 ;  /* 0x0001584401002387 */ /* 0x008fe80000100a00 */
[----:B------:R-:W-:Y:S04]  /*04a0*/  @P2 STL.64 [R1+0x160], R70 ;  /* 0x0001604601002387 */ /* 0x000fe80000100a00 */
[----:B----4-:R1:W-:Y:S04]  /*04b0*/  @P5 STL.64 [R1+0x128], R60 ;  /* 0x0001283c01005387 */ /* 0x0103e80000100a00 */
[----:B------:R2:W-:Y:S04]  /*04c0*/  @P5 STL.64 [R1+0x130], R62 ;  /* 0x0001303e01005387 */ /* 0x0005e80000100a00 */
[----:B-1----:R0:W3:Y:S04]  /*04d0*/  LDL.64 R60, [R1+0xb8] ;  /* 0x0000b800013c7983 */ /* 0x0020e80000100a00 */
[----:B--2---:R0:W3:Y:S04]  /*04e0*/  LDL.64 R62, [R1+0xc0] ;  /* 0x0000c000013e7983 */ /* 0x0040e80000100a00 */
[----:B-----5:R1:W-:Y:S04]  /*04f0*/  @P5 STL.64 [R1+0x138], R56 ;  /* 0x0001383801005387 */ /* 0x0203e80000100a00 */
[----:B------:R2:W-:Y:S04]  /*0500*/  @P5 STL.64 [R1+0x140], R58 ;  /* 0x0001403a01005387 */ /* 0x0005e80000100a00 */
[----:B-1----:R0:W4:Y:S04]  /*0510*/  LDL.64 R56, [R1+0x88] ;  /* 0x0000880001387983 */ /* 0x0021280000100a00 */
[----:B--2---:R0:W4:Y:S04]  /*0520*/  LDL.64 R58, [R1+0x90] ;  /* 0x00009000013a7983 */ /* 0x0041280000100a00 */
[----:B------:R1:W-:Y:S04]  /*0530*/  @P4 STL.64 [R1+0x108], R52 ;  /* 0x0001083401004387 */ /* 0x0003e80000100a00 */
[----:B------:R2:W-:Y:S04]  /*0540*/  @P4 STL.64 [R1+0x110], R54 ;  /* 0x0001103601004387 */ /* 0x0005e80000100a00 */
[----:B-1----:R0:W5:Y:S04]  /*0550*/  LDL.64 R52, [R1+0x98] ;  /* 0x0000980001347983 */ /* 0x0021680000100a00 */
[----:B--2---:R0:W5:Y:S04]  /*0560*/  LDL.64 R54, [R1+0xa0] ;  /* 0x0000a00001367983 */ /* 0x0041680000100a00 */
[----:B------:R1:W-:Y:S04]  /*0570*/  @P4 STL.64 [R1+0x118], R48 ;  /* 0x0001183001004387 */ /* 0x0003e80000100a00 */
[----:B------:R2:W-:Y:S04]  /*0580*/  @P4 STL.64 [R1+0x120], R50 ;  /* 0x0001203201004387 */ /* 0x0005e80000100a00 */
[----:B-1----:R0:W5:Y:S04]  /*0590*/  LDL.64 R48, [R1+0x68] ;  /* 0x0000680001307983 */ /* 0x0021680000100a00 */
[----:B--2---:R0:W2:Y:S04]  /*05a0*/  LDL.64 R50, [R1+0x70] ;  /* 0x0000700001327983 */ /* 0x0040a80000100a00 */
[----:B------:R1:W-:Y:S04]  /*05b0*/  @P3 STL.64 [R1+0xe8], R44 ;  /* 0x0000e82c01003387 */ /* 0x0003e80000100a00 */
[----:B------:R0:W-:Y:S04]  /*05c0*/  @P3 STL.64 [R1+0xf0], R46 ;  /* 0x0000f02e01003387 */ /* 0x0001e80000100a00 */
[----:B-1----:R1:W2:Y:S04]  /*05d0*/  LDL.64 R44, [R1+0x78] ;  /* 0x00007800012c7983 */ /* 0x0022a80000100a00 */
[----:B0-----:R1:W2:Y:S04]  /*05e0*/  LDL.64 R46, [R1+0x80] ;  /* 0x00008000012e7983 */ /* 0x0012a80000100a00 */
[----:B------:R0:W-:Y:S04]  /*05f0*/  @P3 STL.64 [R1+0xf8], R40 ;  /* 0x0000f82801003387 */ /* 0x0001e80000100a00 */
[----:B------:R1:W-:Y:S04]  /*0600*/  @P3 STL.64 [R1+0x100], R42 ;  /* 0x0001002a01003387 */ /* 0x0003e80000100a00 */
[----:B0-----:R0:W2:Y:S04]  /*0610*/  LDL.64 R40, [R1+0x48] ;  /* 0x0000480001287983 */ /* 0x0010a80000100a00 */
[----:B-1----:R0:W2:Y:S04]  /*0620*/  LDL.64 R42, [R1+0x50] ;  /* 0x00005000012a7983 */ /* 0x0020a80000100a00 */
        /* <DEDUP_REMOVED lines=11> */
[----:B0-----:R1:W2:Y:S01]  /*06e0*/  LDL.64 R30, [R1+0x30] ;  /* 0x00003000011e7983 */ /* 0x0012a20000100a00 */
[----:B------:R-:W-:-:S02]  /*06f0*/  ISETP.GE.U32.AND P2, PT, R4, 0xe0, PT ;  /* 0x000000e00400780c */ /* 0x000fc40003f46070 */
[----:B------:R-:W-:Y:S01]  /*0700*/  ISETP.GE.U32.AND P3, PT, R4, 0x100, PT ;  /* 0x000001000400780c */ /* 0x000fe20003f66070 */
[----:B------:R-:W-:Y:S01]  /*0710*/  @P1 IMAD.WIDE.U32 R8, R0, R5, c[0x0][0x1c8] ;  /* 0x0000720000081625 */ /* 0x000fe200078e0005 */
[----:B------:R-:W-:Y:S02]  /*0720*/  ISETP.GE.U32.AND P4, PT, R4, 0x120, PT ;  /* 0x000001200400780c */ /* 0x000fe40003f86070 */
[----:B------:R-:W-:-:S07]  /*0730*/  @P1 IADD3 R0, R0, 0x20, RZ ;  /* 0x0000002000001810 */ /* 0x000fce0007ffe0ff */
[----:B------:R-:W-:Y:S02]  /*0740*/  @P2 MOV R7, 0x10 ;  /* 0x0000001000072802 */ /* 0x000fe40000000f00 */
[----:B------:R-:W-:Y:S02]  /*0750*/  @P3 MOV R5, 0x10 ;  /* 0x0000001000053802 */ /* 0x000fe40000000f00 */
[----:B------:R-:W-:Y:S01]  /*0760*/  ISETP.GE.U32.AND P5, PT, R4, 0x140, PT ;  /* 0x000001400400780c */ /* 0x000fe20003fa6070 */
[----:B------:R-:W-:-:S04]  /*0770*/  @P2 IMAD.WIDE.U32 R10, R0, R7, c[0x0][0x1b0] ;  /* 0x00006c00000a2625 */ /* 0x000fc800078e0007 */
        /* <DEDUP_REMOVED lines=9> */
[----:B------:R-:W-:-:S05]  /*0810*/  @P4 IADD3 R0, R0, 0x20, RZ ;  /* 0x0000002000004810 */ /* 0x000fca0007ffe0ff */
[----:B------:R-:W-:-:S04]  /*0820*/  @P5 IMAD.WIDE.U32 R6, R0, R3, c[0x0][0x1c8] ;  /* 0x0000720000065625 */ /* 0x000fc800078e0003 */
[----:B------:R-:W-:Y:S01]  /*0830*/  @P5 IMAD.WIDE.U32 R2, R0, R3, c[0x0][0x1b0] ;  /* 0x00006c0000025625 */ /* 0x000fe200078e0003 */
[----:B---3--:R-:W3:Y:S04]  /*0840*/  @P1 LDG.E.128 R60, [R8.64] ;  /* 0x00000004083c1981 */ /* 0x008ee8000c1e1d00 */
[----:B----4-:R-:W4:Y:S04]  /*0850*/  @P2 LDG.E.128 R56, [R10.64] ;  /* 0x000000040a382981 */ /* 0x010f28000c1e1d00 */
[----:B-----5:R-:W5:Y:S04]  /*0860*/  @P2 LDG.E.128 R52, [R12.64] ;  /* 0x000000040c342981 */ /* 0x020f68000c1e1d00 */
[----:B--2---:R-:W2:Y:S04]  /*0870*/  @P3 LDG.E.128 R48, [R14.64] ;  /* 0x000000040e303981 */ /* 0x004ea8000c1e1d00 */
[----:B------:R-:W2:Y:S04]  /*0880*/  @P3 LDG.E.128 R44, [R16.64] ;  /* 0x00000004102c3981 */ /* 0x000ea8000c1e1d00 */
[----:B------:R-:W2:Y:S04]  /*0890*/  @P4 LDG.E.128 R40, [R18.64] ;  /* 0x0000000412284981 */ /* 0x000ea8000c1e1d00 */
[----:B------:R-:W2:Y:S04]  /*08a0*/  @P4 LDG.E.128 R36, [R20.64] ;  /* 0x0000000414244981 */ /* 0x000ea8000c1e1d00 */
[----:B------:R-:W2:Y:S04]  /*08b0*/  @P5 LDG.E.128 R32, [R6.64] ;  /* 0x0000000406205981 */ /* 0x000ea8000c1e1d00 */
[----:B------:R-:W2:Y:S04]  /*08c0*/  @P5 LDG.E.128 R28, [R2.64] ;  /* 0x00000004021c5981 */ /* 0x000ea8000c1e1d00 */
        /* <DEDUP_REMOVED lines=48> */
[----:B------:R0:W-:Y:S04]  /*0bd0*/  @P5 STL.64 [R1+0x38], R32 ;  /* 0x0000382001005387 */ /* 0x0001e80000100a00 */
[----:B------:R0:W-:Y:S01]  /*0be0*/  @P5 STL.64 [R1+0x40], R34 ;  /* 0x0000402201005387 */ /* 0x0001e20000100a00 */
[----:B------:R-:W-:-:S03]  /*0bf0*/  ISETP.GE.AND P5, PT, R0, c[0x0][0x164], PT ;  /* 0x0000590000007a0c */ /* 0x000fc60003fa6270 */
        /* <DEDUP_REMOVED lines=10> */
[----:B------:R3:W-:Y:S01]  /*0ca0*/  @P4 STL.64 [R1+0x48], R40 ;  /* 0x0000482801004387 */ /* 0x0007e20000100a00 */
[----:B0-----:R-:W-:-:S03]  /*0cb0*/  CS2R R28, SRZ ;  /* 0x00000000001c7805 */ /* 0x001fc6000001ff00 */
[----:B------:R0:W-:Y:S01]  /*0cc0*/  @P4 STL.64 [R1+0x50], R42 ;  /* 0x0000502a01004387 */ /* 0x0001e20000100a00 */
[----:B--2---:R-:W-:Y:S01]  /*0cd0*/  CS2R R30, SRZ ;  /* 0x00000000001e7805 */ /* 0x004fe2000001ff00 */
[----:B------:R-:W-:Y:S02]  /*0ce0*/  CS2R R32, SRZ ;  /* 0x0000000000207805 */ /* 0x000fe4000001ff00 */
[----:B------:R2:W-:Y:S01]  /*0cf0*/  @P3 STL.64 [R1+0x78], R44 ;  /* 0x0000782c01003387 */ /* 0x0005e20000100a00 */
[----:B------:R-:W-:Y:S01]  /*0d00*/  CS2R R34, SRZ ;  /* 0x0000000000227805 */ /* 0x000fe2000001ff00 */
[----:B------:R-:W-:Y:S01]  /*0d10*/  CS2R R36, SRZ ;  /* 0x0000000000247805 */ /* 0x000fe2000001ff00 */
[----:B------:R-:W-:Y:S01]  /*0d20*/  CS2R R38, SRZ ;  /* 0x0000000000267805 */ /* 0x000fe2000001ff00 */
[----:B------:R4:W-:Y:S01]  /*0d30*/  @P3 STL.64 [R1+0x80], R46 ;  /* 0x0000802e01003387 */ /* 0x0009e20000100a00 */
[----:B---3--:R-:W-:Y:S01]  /*0d40*/  CS2R R40, SRZ ;  /* 0x0000000000287805 */ /* 0x008fe2000001ff00 */
[----:B------:R-:W-:Y:S01]  /*0d50*/  CS2R R48, SRZ ;  /* 0x0000000000307805 */ /* 0x000fe2000001ff00 */
[----:B------:R-:W-:Y:S01]  /*0d60*/  CS2R R50, SRZ ;  /* 0x0000000000327805 */ /* 0x000fe2000001ff00 */
[----:B0-----:R-:W-:Y:S01]  /*0d70*/  CS2R R42, SRZ ;  /* 0x00000000002a7805 */ /* 0x001fe2000001ff00 */
[----:B------:R-:W-:Y:S01]  /*0d80*/  CS2R R52, SRZ ;  /* 0x0000000000347805 */ /* 0x000fe2000001ff00 */
[----:B------:R-:W-:Y:S01]  /*0d90*/  CS2R R54, SRZ ;  /* 0x0000000000367805 */ /* 0x000fe2000001ff00 */
[----:B------:R-:W-:Y:S01]  /*0da0*/  CS2R R56, SRZ ;  /* 0x0000000000387805 */ /* 0x000fe2000001ff00 */
[----:B--2---:R-:W-:Y:S01]  /*0db0*/  CS2R R44, SRZ ;  /* 0x00000000002c7805 */ /* 0x004fe2000001ff00 */
[----:B------:R-:W-:Y:S01]  /*0dc0*/  CS2R R58, SRZ ;  /* 0x00000000003a7805 */ /* 0x000fe2000001ff00 */
[----:B------:R-:W-:Y:S01]  /*0dd0*/  CS2R R60, SRZ ;  /* 0x00000000003c7805 */ /* 0x000fe2000001ff00 */
[----:B------:R-:W-:Y:S01]  /*0de0*/  CS2R R62, SRZ ;  /* 0x00000000003e7805 */ /* 0x000fe2000001ff00 */
[----:B----4-:R-:W-:Y:S01]  /*0df0*/  CS2R R46, SRZ ;  /* 0x00000000002e7805 */ /* 0x010fe2000001ff00 */
[----:B------:R-:W-:Y:S05]  /*0e00*/  @P5 BRA `(.L_x_13831) ;  /* 0x000047a000005947 */ /* 0x000fea0003800000 */
[----:B-1----:R-:W-:Y:S02]  /*0e10*/  HFMA2.MMA R25, -RZ, RZ, 0, 0 ;  /* 0x00000000ff197435 */ /* 0x002fe400000001ff */
.L_x_13874:
[----:B------:R-:W-:Y:S02]  /*0e20*/  ISETP.NE.U32.AND P5, PT, RZ, c[0x0][0x1c0], PT ;  /* 0x00007000ff007a0c */ /* 0x000fe40003fa5070 */
[----:B------:R-:W-:-:S02]  /*0e30*/  SHF.R.S32.HI R2, RZ, 0x1f, R0 ;  /* 0x0000001fff027819 */ /* 0x000fc40000011400 */
        /* <DEDUP_REMOVED lines=35> */
[----:B-1----:R-:W-:Y:S02]  /*1070*/  HFMA2.MMA R188, -RZ, RZ, 0, 9.5367431640625e-07 ;  /* 0x00000010ffbc7435 */ /* 0x002fe400000001ff */
[----:B------:R0:W2:Y:S08]  /*1080*/  LDG.E.128 R192, [R190.64] ;  /* 0x00000004bec07981 */ /* 0x0000b0000c1e1d00 */
[----:B------:R-:W-:-:S06]  /*1090*/  IMAD.WIDE.U32 R188, R20, R188, c[0x0][0x208] ;  /* 0x0000820014bc7625 */ /* 0x000fcc00078e00bc */
[----:B0-----:R-:W3:Y:S01]  /*10a0*/  LDG.E.128 R188, [R188.64] ;  /* 0x00000004bcbc7981 */ /* 0x001ee2000c1e1d00 */
        /* <DEDUP_REMOVED lines=9> */
[C---:B------:R-:W-:Y:S02]  /*1140*/  FMUL.FTZ R223, R3.reuse, R18 ;  /* 0x0000001203df7220 */ /* 0x040fe40000410000 */
[----:B------:R-:W-:Y:S02]  /*1150*/  FMUL.FTZ R219, R3, R193 ;  /* 0x000000c103db7220 */ /* 0x000fe40000410000 */
[----:B------:R-:W-:Y:S02]  /*1160*/  FADD.FTZ R22, RZ, R6 ;  /* 0x00000006ff167221 */ /* 0x000fe40000010000 */
[----:B------:R-:W-:-:S02]  /*1170*/  FFMA.FTZ R18, R5, R6, RZ ;  /* 0x0000000605127223 */ /* 0x000fc400000100ff */
[----:B----4-:R-:W-:Y:S02]  /*1180*/  FMUL.FTZ R224, R222, R190 ;  /* 0x000000bedee07220 */ /* 0x010fe40000410000 */
        /* <DEDUP_REMOVED lines=16> */
.L_x_13833:
[----:B-1----:R-:W-:Y:S05]  /*1290*/  BSYNC B1 ;  /* 0x0000000000017941 */ /* 0x002fea0003800000 */
.L_x_13832:
        /* <DEDUP_REMOVED lines=17> */
[----:B------:R-:W-:Y:S01]  /*13b0*/  IMAD.WIDE.U32 R192, R196, R192, c[0x0][0x208] ;  /* 0x00008200c4c07625 */ /* 0x000fe200078e00c0 */
[----:B-----5:R-:W-:-:S05]  /*13c0*/  FSEL R21, R19, RZ, !P5 ;  /* 0x000000ff13157208 */ /* 0x020fca0006800000 */
[----:B------:R-:W3:Y:S01]  /*13d0*/  LDG.E.128 R192, [R192.64] ;  /* 0x00000004c0c07981 */ /* 0x000ee2000c1e1d00 */
[C---:B--2---:R-:W-:Y:S02]  /*13e0*/  FADD.FTZ R188, -R21.reuse, R188 ;  /* 0x000000bc15bc7221 */ /* 0x044fe40000010100 */
[C---:B------:R-:W-:Y:S02]  /*13f0*/  FADD.FTZ R189, -R21.reuse, R189 ;  /* 0x000000bd15bd7221 */ /* 0x040fe40000010100 */
[C---:B------:R-:W-:Y:S02]  /*1400*/  FADD.FTZ R190, -R21.reuse, R190 ;  /* 0x000000be15be7221 */ /* 0x040fe40000010100 */
[----:B------:R-:W-:Y:S02]  /*1410*/  FADD.FTZ R21, -R21, R191 ;  /* 0x000000bf15157221 */ /* 0x000fe40000010100 */
[----:B------:R-:W2:Y:S01]  /*1420*/  LDL R191, [R1+0x134] ;  /* 0x0001340001bf7983 */ /* 0x000ea20000100800 */
[----:B------:R-:W-:-:S02]  /*1430*/  FMUL.FTZ R209, R3, R188 ;  /* 0x000000bc03d17220 */ /* 0x000fc40000410000 */
        /* <DEDUP_REMOVED lines=26> */
.L_x_13835:
[----:B-1----:R-:W-:Y:S05]  /*15e0*/  BSYNC B1 ;  /* 0x0000000000017941 */ /* 0x002fea0003800000 */
.L_x_13834:
        /* <DEDUP_REMOVED lines=52> */
.L_x_13837:
[----:B-1----:R-:W-:Y:S05]  /*1930*/  BSYNC B1 ;  /* 0x0000000000017941 */ /* 0x002fea0003800000 */
.L_x_13836:
        /* <DEDUP_REMOVED lines=52> */
.L_x_13839:
[----:B-1----:R-:W-:Y:S05]  /*1c80*/  BSYNC B1 ;  /* 0x0000000000017941 */ /* 0x002fea0003800000 */
.L_x_13838:
        /* <DEDUP_REMOVED lines=25> */
[----:B------:R-:W-:Y:S02]  /*1e20*/  FMUL.FTZ R252, R3, R189 ;  /* 0x000000bd03fc7220 */ /* 0x000fe40000410000 */
[----:B---3--:R-:W-:Y:S02]  /*1e30*/  FMUL.FTZ R237, R236, R192 ;  /* 0x000000c0eced7220 */ /* 0x008fe40000410000 */
[----:B------:R-:W-:Y:S02]  /*1e40*/  FMUL.FTZ R215, R215, R193 ;  /* 0x000000c1d7d77220 */ /* 0x000fe40000410000 */
[----:B------:R-:W-:Y:S02]  /*1e50*/  FADD.FTZ R22, R22, R237 ;  /* 0x000000ed16167221 */ /* 0x000fe40000010000 */
[----:B------:R-:W-:Y:S02]  /*1e60*/  FFMA.FTZ R18, R203, R237, R18 ;  /* 0x000000edcb127223 */ /* 0x000fe40000010012 */
[----:B------:R-:W-:-:S02]  /*1e70*/  FMUL.FTZ R236, R3, R190 ;  /* 0x000000be03ec7220 */ /* 0x000fc40000410000 */
[----:B----4-:R-:W-:Y:S02]  /*1e80*/  FMUL.FTZ R204, R204, R194 ;  /* 0x000000c2cccc7220 */ /* 0x010fe40000410000 */
[----:B------:R-:W-:Y:S02]  /*1e90*/  FADD.FTZ R22, R22, R215 ;  /* 0x000000d716167221 */ /* 0x000fe40000010000 */
[----:B------:R-:W-:Y:S01]  /*1ea0*/  FFMA.FTZ R18, R252, R215, R18 ;  /* 0x000000d7fc127223 */ /* 0x000fe20000010012 */
[----:B------:R0:W-:Y:S01]  /*1eb0*/  STL [R1+0x8], R203 ;  /* 0x000008cb01007387 */ /* 0x0001e20000100800 */
[----:B------:R-:W-:Y:S02]  /*1ec0*/  FFMA.FTZ R40, R192, R203, R40 ;  /* 0x000000cbc0287223 */ /* 0x000fe40000010028 */
[----:B------:R-:W-:Y:S02]  /*1ed0*/  FADD.FTZ R22, R22, R204 ;  /* 0x000000cc16167221 */ /* 0x000fe40000010000 */
[----:B------:R-:W-:-:S02]  /*1ee0*/  FFMA.FTZ R18, R236, R204, R18 ;  /* 0x000000ccec127223 */ /* 0x000fc40000010012 */
[----:B0-----:R-:W-:Y:S01]  /*1ef0*/  FMUL.FTZ R203, R3, R9 ;  /* 0x0000000903cb7220 */ /* 0x001fe20000410000 */
[----:B------:R-:W-:Y:S01]  /*1f00*/  IADD3 R196, R196, 0x20, RZ ;  /* 0x00000020c4c47810 */ /* 0x000fe20007ffe0ff */
[----:B------:R-:W-:Y:S02]  /*1f10*/  FADD.FTZ R80, R80, R192 ;  /* 0x000000c050507221 */ /* 0x000fe40000010000 */
        /* <DEDUP_REMOVED lines=9> */
.L_x_13841:
[----:B------:R-:W-:Y:S05]  /*1fb0*/  BSYNC B1 ;  /* 0x0000000000017941 */ /* 0x000fea0003800000 */
.L_x_13840:
        /* <DEDUP_REMOVED lines=49> */
.L_x_13843:
[----:B------:R-:W-:Y:S05]  /*22d0*/  BSYNC B1 ;  /* 0x0000000000017941 */ /* 0x000fea0003800000 */
.L_x_13842:
        /* <DEDUP_REMOVED lines=49> */
.L_x_13845:
[----:B------:R-:W-:Y:S05]  /*25f0*/  BSYNC B1 ;  /* 0x0000000000017941 */ /* 0x000fea0003800000 */
.L_x_13844:
        /* <DEDUP_REMOVED lines=22> */
[----:B------:R-:W-:Y:S02]  /*2760*/  FADD.FTZ R189, -R12, R189 ;  /* 0x000000bd0cbd7221 */ /* 0x000fe40000010100 */
[C---:B------:R-:W-:Y:S02]  /*2770*/  FMUL.FTZ R247, R3.reuse, R188 ;  /* 0x000000bc03f77220 */ /* 0x040fe40000410000 */
[----:B------:R-:W-:Y:S02]  /*2780*/  FMUL.FTZ R246, R3, R189 ;  /* 0x000000bd03f67220 */ /* 0x000fe40000410000 */
[----:B---3--:R-:W-:-:S02]  /*2790*/  FMUL.FTZ R231, R230, R192 ;  /* 0x000000c0e6e77220 */ /* 0x008fc40000410000 */
        /* <DEDUP_REMOVED lines=23> */
.L_x_13847:
[----:B------:R-:W-:Y:S05]  /*2910*/  BSYNC B1 ;  /* 0x0000000000017941 */ /* 0x000fea0003800000 */
.L_x_13846:
        /* <DEDUP_REMOVED lines=12> */
[----:B0-----:R-:W-:-:S03]  /*29e0*/  ISETP.NE.AND P5, PT, R190, RZ, PT ;  /* 0x000000ffbe00720c */ /* 0x001fc60003fa5270 */
[----:B------:R0:W4:Y:S01]  /*29f0*/  LDG.E.128 R192, [R188.64] ;  /* 0x00000004bcc07981 */ /* 0x000122000c1e1d00 */
[----:B-1----:R-:W-:Y:S01]  /*2a00*/  HFMA2.MMA R14, -RZ, RZ, 0, 9.5367431640625e-07 ;  /* 0x00000010ff0e7435 */ /* 0x002fe200000001ff */
[----:B-----5:R-:W-:-:S09]  /*2a10*/  FSEL R13, R19, RZ, !P5 ;  /* 0x000000ff130d7208 */ /* 0x020fd20006800000 */
[----:B------:R-:W-:-:S05]  /*2a20*/  IMAD.WIDE.U32 R14, R196, R14, c[0x0][0x208] ;  /* 0x00008200c40e7625 */ /* 0x000fca00078e000e */
[----:B0-----:R4:W2:Y:S02]  /*2a30*/  LDG.E.128 R188, [R14.64] ;  /* 0x000000040ebc7981 */ /* 0x0018a4000c1e1d00 */
[C---:B----4-:R-:W-:Y:S02]  /*2a40*/  FADD.FTZ R14, -R13.reuse, R195 ;  /* 0x000000c30d0e7221 */ /* 0x050fe40000010100 */
[----:B------:R-:W4:Y:S01]  /*2a50*/  LDL R195, [R1+0x50] ;  /* 0x0000500001c37983 */ /* 0x000f220000100800 */
[----:B------:R-:W-:-:S03]  /*2a60*/  FADD.FTZ R15, -R13, R194 ;  /* 0x000000c20d0f7221 */ /* 0x000fc60000010100 */
[----:B------:R-:W4:Y:S01]  /*2a70*/  LDL R194, [R1+0x54] ;  /* 0x0000540001c27983 */ /* 0x000f220000100800 */
[C---:B------:R-:W-:Y:S02]  /*2a80*/  FADD.FTZ R192, -R13.reuse, R192 ;  /* 0x000000c00dc07221 */ /* 0x040fe40000010100 */
[----:B------:R-:W-:Y:S02]  /*2a90*/  FADD.FTZ R193, -R13, R193 ;  /* 0x000000c10dc17221 */ /* 0x000fe40000010100 */
[C---:B------:R-:W-:Y:S02]  /*2aa0*/  FMUL.FTZ R245, R3.reuse, R192 ;  /* 0x000000c003f57220 */ /* 0x040fe40000410000 */
[----:B--2---:R-:W-:Y:S02]  /*2ab0*/  FMUL.FTZ R229, R228, R188 ;  /* 0x000000bce4e57220 */ /* 0x004fe40000410000 */
[C---:B------:R-:W-:Y:S02]  /*2ac0*/  FMUL.FTZ R228, R3.reuse, R15 ;  /* 0x0000000f03e47220 */ /* 0x040fe40000410000 */
[----:B------:R-:W-:-:S02]  /*2ad0*/  FMUL.FTZ R244, R3, R193 ;  /* 0x000000c103f47220 */ /* 0x000fc40000410000 */
[----:B---3--:R-:W-:Y:S02]  /*2ae0*/  FMUL.FTZ R211, R211, R189 ;  /* 0x000000bdd3d37220 */ /* 0x008fe40000410000 */
        /* <DEDUP_REMOVED lines=14> */
[----:B----4-:R-:W-:Y:S02]  /*2bd0*/  FMUL.FTZ R13, R195, R190 ;  /* 0x000000bec30d7220 */ /* 0x010fe40000410000 */
[----:B------:R-:W-:Y:S02]  /*2be0*/  FMUL.FTZ R15, R194, R191 ;  /* 0x000000bfc20f7220 */ /* 0x000fe40000410000 */
[----:B------:R-:W-:Y:S02]  /*2bf0*/  FADD.FTZ R22, R22, R13 ;  /* 0x0000000d16167221 */ /* 0x000fe40000010000 */
[----:B------:R-:W-:Y:S02]  /*2c00*/  FFMA.FTZ R18, R228, R13, R18 ;  /* 0x0000000de4127223 */ /* 0x000fe40000010012 */
[----:B------:R-:W-:-:S02]  /*2c10*/  FADD.FTZ R22, R22, R15 ;  /* 0x0000000f16167221 */ /* 0x000fc40000010000 */
[----:B------:R-:W-:Y:S02]  /*2c20*/  FFMA.FTZ R18, R14, R15, R18 ;  /* 0x0000000f0e127223 */ /* 0x000fe40000010012 */
.L_x_13849:
[----:B------:R-:W-:Y:S05]  /*2c30*/  BSYNC B1 ;  /* 0x0000000000017941 */ /* 0x000fea0003800000 */
.L_x_13848:
        /* <DEDUP_REMOVED lines=14> */
[----:B------:R-:W-:-:S04]  /*2d20*/  LEA R188, P5, R196, c[0x0][0x188], 0x4 ;  /* 0x00006200c4bc7a11 */ /* 0x000fc800078a20ff */
[----:B------:R-:W-:Y:S01]  /*2d30*/  LEA.HI.X R189, R196, c[0x0][0x18c], RZ, 0x4, P5 ;  /* 0x00006300c4bd7a11 */ /* 0x000fe200028f24ff */
[----:B-1----:R-:W-:-:S04]  /*2d40*/  HFMA2.MMA R16, -RZ, RZ, 0, 9.5367431640625e-07 ;  /* 0x00000010ff107435 */ /* 0x002fc800000001ff */
[----:B------:R0:W2:Y:S06]  /*2d50*/  LDG.E.128 R192, [R188.64] ;  /* 0x00000004bcc07981 */ /* 0x0000ac000c1e1d00 */
[----:B------:R-:W-:Y:S02]  /*2d60*/  IMAD.WIDE.U32 R16, R196, R16, c[0x0][0x208] ;  /* 0x00008200c4107625 */ /* 0x000fe400078e0010 */
[----:B------:R-:W3:Y:S04]  /*2d70*/  LDL R196, [R1+0x34] ;  /* 0x0000340001c47983 */ /* 0x000ee80000100800 */
[----:B0-----:R0:W3:Y:S01]  /*2d80*/  LDG.E.128 R188, [R16.64] ;  /* 0x0000000410bc7981 */ /* 0x0010e2000c1e1d00 */
[----:B--2---:R-:W-:-:S02]  /*2d90*/  FADD.FTZ R192, -R19, R192 ;  /* 0x000000c013c07221 */ /* 0x004fc40000010100 */
[----:B------:R-:W-:Y:S02]  /*2da0*/  FADD.FTZ R193, -R19, R193 ;  /* 0x000000c113c17221 */ /* 0x000fe40000010100 */
[C---:B------:R-:W-:Y:S02]  /*2db0*/  FMUL.FTZ R192, R3.reuse, R192 ;  /* 0x000000c003c07220 */ /* 0x040fe40000410000 */
[----:B------:R-:W-:-:S03]  /*2dc0*/  FMUL.FTZ R193, R3, R193 ;  /* 0x000000c103c17220 */ /* 0x000fc60000410000 */
[----:B------:R1:W-:Y:S01]  /*2dd0*/  STL [R1+0x14], R192 ;  /* 0x000014c001007387 */ /* 0x0003e20000100800 */
[----:B0-----:R-:W-:-:S03]  /*2de0*/  FADD.FTZ R17, -R19, R194 ;  /* 0x000000c213117221 */ /* 0x001fc60000010100 */
[----:B------:R1:W-:Y:S01]  /*2df0*/  STL [R1+0x10], R193 ;  /* 0x000010c101007387 */ /* 0x0003e20000100800 */
[----:B---3--:R-:W-:Y:S02]  /*2e00*/  FMUL.FTZ R227, R226, R188 ;  /* 0x000000bce2e37220 */ /* 0x008fe40000410000 */
[----:B------:R-:W-:Y:S02]  /*2e10*/  FMUL.FTZ R226, R3, R17 ;  /* 0x0000001103e27220 */ /* 0x000fe40000410000 */
[----:B------:R-:W-:Y:S02]  /*2e20*/  FMUL.FTZ R218, R218, R189 ;  /* 0x000000bddada7220 */ /* 0x000fe40000410000 */
[----:B------:R-:W-:Y:S02]  /*2e30*/  FADD.FTZ R17, R22, R227 ;  /* 0x000000e316117221 */ /* 0x000fe40000010000 */
[----:B------:R-:W-:Y:S02]  /*2e40*/  FFMA.FTZ R18, R192, R227, R18 ;  /* 0x000000e3c0127223 */ /* 0x000fe40000010012 */
[----:B------:R-:W-:-:S02]  /*2e50*/  FADD.FTZ R16, -R19, R195 ;  /* 0x000000c313107221 */ /* 0x000fc40000010100 */
[----:B----4-:R-:W-:Y:S02]  /*2e60*/  FMUL.FTZ R217, R217, R190 ;  /* 0x000000bed9d97220 */ /* 0x010fe40000410000 */
        /* <DEDUP_REMOVED lines=16> */
.L_x_13851:
[----:B-1----:R-:W-:Y:S05]  /*2f70*/  BSYNC B1 ;  /* 0x0000000000017941 */ /* 0x002fea0003800000 */
.L_x_13850:
[----:B------:R-:W-:Y:S05]  /*2f80*/  BRA.DIV ~URZ, `(.L_x_13852) ;  /* 0x000044027f007947 */ /* 0x000fea000b800000 */
[----:B------:R0:W1:Y:S02]  /*2f90*/  SHFL.BFLY PT, R190, R22, 0x1, 0x1f ;  /* 0x0c201f0016be7f89 */ /* 0x00006400000e0000 */
.L_x_13893:
[----:B------:R-:W-:Y:S05]  /*2fa0*/  BRA.DIV ~URZ, `(.L_x_13853) ;  /* 0x000044627f007947 */ /* 0x000fea000b800000 */
[----:B-1---5:R-:W-:Y:S02]  /*2fb0*/  FADD.FTZ R19, R190, R22 ;  /* 0x00000016be137221 */ /* 0x022fe40000010000 */
[----:B0-----:R-:W0:Y:S02]  /*2fc0*/  SHFL.BFLY PT, R22, R18, 0x1, 0x1f ;  /* 0x0c201f0012167f89 */ /* 0x001e2400000e0000 */
[----:B0-----:R-:W-:-:S02]  /*2fd0*/  FADD.FTZ R18, R22, R18 ;  /* 0x0000001216127221 */ /* 0x001fc40000010000 */
        /* <DEDUP_REMOVED lines=14> */
.L_x_13894:
[----:B--2---:R-:W2:Y:S01]  /*30c0*/  LDC.U8 R196, c[0x0][0x1f0] ;  /* 0x00007c00ffc47b82 */ /* 0x004ea20000000000 */
[----:B------:R-:W-:Y:S01]  /*30d0*/  LOP3.LUT P5, RZ, R4, 0xffffffe0, RZ, 0xc0, !PT ;  /* 0xffffffe004ff7812 */ /* 0x000fe200078ac0ff */
[----:B-1----:R-:W-:Y:S01]  /*30e0*/  FADD.FTZ R22, R190, R22 ;  /* 0x00000016be167221 */ /* 0x002fe20000010000 */
[----:B------:R-:W-:Y:S01]  /*30f0*/  BSSY B1, `(.L_x_13854) ;  /* 0x0000039000017945 */ /* 0x000fe20003800000 */
[----:B0-----:R-:W-:Y:S02]  /*3100*/  FADD.FTZ R19, R19, R18 ;  /* 0x0000001213137221 */ /* 0x001fe40000010000 */
[----:B------:R-:W-:Y:S02]  /*3110*/  FMUL.FTZ R18, R22, c[0x0][0x1e0] ;  /* 0x0000780016127a20 */ /* 0x000fe40000410000 */
        /* <DEDUP_REMOVED lines=14> */
[----:B------:R-:W-:-:S04]  /*3200*/  @P5 FADD.FTZ R22, R144, R22 ;  /* 0x0000001690165221 */ /* 0x000fc80000010000 */
[C---:B------:R-:W-:Y:S01]  /*3210*/  FMUL.FTZ R193, R22.reuse, R2 ;  /* 0x0000000216c17220 */ /* 0x040fe20000410000 */
[----:B------:R-:W-:Y:S01]  /*3220*/  SEL R184, R22, R184, P6 ;  /* 0x000000b816b87207 */ /* 0x000fe20003000000 */
[----:B------:R-:W-:-:S04]  /*3230*/  FFMA.FTZ R22, R219, R19, R192 ;  /* 0x00000013db167223 */ /* 0x000fc800000100c0 */
[----:B------:R-:W-:-:S04]  /*3240*/  FADD.FTZ R22, R225, -R22 ;  /* 0x80000016e1167221 */ /* 0x000fc80000010000 */
[----:B------:R-:W-:-:S04]  /*3250*/  FMUL.FTZ R22, R3, R22 ;  /* 0x0000001603167220 */ /* 0x000fc80000410000 */
[----:B------:R-:W-:-:S04]  /*3260*/  @P5 FADD.FTZ R22, R145, R22 ;  /* 0x0000001691165221 */ /* 0x000fc80000010000 */
[C---:B------:R-:W-:Y:S01]  /*3270*/  FMUL.FTZ R194, R22.reuse, R2 ;  /* 0x0000000216c27220 */ /* 0x040fe20000410000 */
[----:B------:R-:W-:Y:S01]  /*3280*/  SEL R185, R22, R185, P6 ;  /* 0x000000b916b97207 */ /* 0x000fe20003000000 */
[----:B------:R-:W-:-:S04]  /*3290*/  FFMA.FTZ R22, R197, R19, R192 ;  /* 0x00000013c5167223 */ /* 0x000fc800000100c0 */
[----:B------:R-:W-:-:S04]  /*32a0*/  FADD.FTZ R22, R224, -R22 ;  /* 0x80000016e0167221 */ /* 0x000fc80000010000 */
[----:B------:R-:W-:-:S04]  /*32b0*/  FMUL.FTZ R22, R3, R22 ;  /* 0x0000001603167220 */ /* 0x000fc80000410000 */
[----:B------:R-:W-:-:S05]  /*32c0*/  @P5 FADD.FTZ R22, R146, R22 ;  /* 0x0000001692165221 */ /* 0x000fca0000010000 */
[C---:B------:R-:W-:Y:S01]  /*32d0*/  SEL R186, R22.reuse, R186, P6 ;  /* 0x000000ba16ba7207 */ /* 0x040fe20003000000 */
[----:B------:R-:W-:Y:S02]  /*32e0*/  FMUL.FTZ R22, R22, R2 ;  /* 0x0000000216167220 */ /* 0x000fe40000410000 */
[----:B--2---:R-:W-:Y:S02]  /*32f0*/  FFMA.FTZ R104, R193, R188, R104 ;  /* 0x000000bcc1687223 */ /* 0x004fe40000010068 */
[----:B------:R-:W-:Y:S02]  /*3300*/  FFMA.FTZ R188, R223, R19, R192 ;  /* 0x00000013dfbc7223 */ /* 0x000fe400000100c0 */
[----:B------:R-:W-:Y:S01]  /*3310*/  FFMA.FTZ R106, R190, R22, R106 ;  /* 0x00000016be6a7223 */ /* 0x000fe2000001006a */
[----:B------:R-:W2:Y:S01]  /*3320*/  LDL R192, [R1+0x150] ;  /* 0x0001500001c07983 */ /* 0x000ea20000100800 */
[----:B------:R-:W-:Y:S02]  /*3330*/  FADD.FTZ R188, R222, -R188 ;  /* 0x800000bcdebc7221 */ /* 0x000fe40000010000 */
[----:B------:R-:W-:-:S02]  /*3340*/  FFMA.FTZ R105, R189, R194, R105 ;  /* 0x000000c2bd697223 */ /* 0x000fc40000010069 */
[----:B------:R-:W-:-:S04]  /*3350*/  FMUL.FTZ R190, R3, R188 ;  /* 0x000000bc03be7220 */ /* 0x000fc80000410000 */
[----:B------:R-:W-:Y:S01]  /*3360*/  @P5 FADD.FTZ R190, R147, R190 ;  /* 0x000000be93be5221 */ /* 0x000fe20000010000 */
[----:B------:R-:W-:-:S04]  /*3370*/  ISETP.NE.U32.AND P5, PT, RZ, c[0x0][0x258], PT ;  /* 0x00009600ff007a0c */ /* 0x000fc80003fa5070 */
[----:B------:R-:W-:Y:S02]  /*3380*/  ISETP.NE.AND.EX P5, PT, RZ, c[0x0][0x25c], PT, P5 ;  /* 0x00009700ff007a0c */ /* 0x000fe40003fa5350 */
[C---:B------:R-:W-:Y:S01]  /*3390*/  SEL R187, R190.reuse, R187, P6 ;  /* 0x000000bbbebb7207 */ /* 0x040fe20003000000 */
[----:B------:R-:W-:-:S04]  /*33a0*/  FMUL.FTZ R190, R190, R2 ;  /* 0x00000002bebe7220 */ /* 0x000fc80000410000 */
[----:B------:R-:W-:Y:S02]  /*33b0*/  FFMA.FTZ R107, R191, R190, R107 ;  /* 0x000000bebf6b7223 */ /* 0x000fe4000001006b */
[----:B------:R-:W3:Y:S04]  /*33c0*/  LDL R191, [R1+0x154] ;  /* 0x0001540001bf7983 */ /* 0x000ee80000100800 */
[----:B------:R-:W-:-:S05]  /*33d0*/  @P5 IMAD.WIDE.U32 R188, R20, R195, c[0x0][0x258] ;  /* 0x0000960014bc5625 */ /* 0x000fca00078e00c3 */
[----:B------:R0:W-:Y:S04]  /*33e0*/  @P5 STG.E.128 [R188.64], R184 ;  /* 0x000000b8bc005986 */ /* 0x0001e8000c101d04 */
[----:B0-----:R-:W4:Y:S04]  /*33f0*/  LDL R188, [R1+0x148] ;  /* 0x0001480001bc7983 */ /* 0x001f280000100800 */
[----:B------:R-:W5:Y:S01]  /*3400*/  LDL R189, [R1+0x14c] ;  /* 0x00014c0001bd7983 */ /* 0x000f620000100800 */
[----:B---3--:R-:W-:Y:S02]  /*3410*/  FMUL.FTZ R191, R191, R190 ;  /* 0x000000bebfbf7220 */ /* 0x008fe40000410000 */
[----:B--2---:R-:W-:-:S02]  /*3420*/  FMUL.FTZ R190, R192, R22 ;  /* 0x00000016c0be7220 */ /* 0x004fc40000410000 */
[----:B----4-:R-:W-:Y:S02]  /*3430*/  FMUL.FTZ R188, R188, R193 ;  /* 0x000000c1bcbc7220 */ /* 0x010fe40000410000 */
[----:B------:R-:W-:-:S04]  /*3440*/  IMAD.WIDE.U32 R192, R20, R195, c[0x0][0x248] ;  /* 0x0000920014c07625 */ /* 0x000fc800078e00c3 */
[----:B-----5:R-:W-:-:S05]  /*3450*/  FMUL.FTZ R189, R189, R194 ;  /* 0x000000c2bdbd7220 */ /* 0x020fca0000410000 */
[----:B------:R0:W-:Y:S01]  /*3460*/  STG.E.128 [R192.64], R188 ;  /* 0x000000bcc0007986 */ /* 0x0001e2000c101d04 */
[----:B------:R-:W-:-:S03]  /*3470*/  IADD3 R20, R20, 0x20, RZ ;  /* 0x0000002014147810 */ /* 0x000fc60007ffe0ff */
.L_x_13855:
[----:B------:R-:W-:Y:S05]  /*3480*/  BSYNC B1 ;  /* 0x0000000000017941 */ /* 0x000fea0003800000 */
.L_x_13854:
[----:B------:R-:W-:Y:S01]  /*3490*/  ISETP.GE.U32.AND P5, PT, R4, 0x40, PT ;  /* 0x000000400400780c */ /* 0x000fe20003fa6070 */
[----:B------:R-:W-:-:S12]  /*34a0*/  BSSY B1, `(.L_x_13856) ;  /* 0x000003a000017945 */ /* 0x000fd80003800000 */
[----:B------:R-:W-:Y:S05]  /*34b0*/  @!P5 BRA `(.L_x_13857) ;  /* 0x000003800000d947 */ /* 0x000fea0003800000 */
[----:B0-----:R-:W3:Y:S04]  /*34c0*/  LDL R189, [R1+0xc] ;  /* 0x00000c0001bd7983 */ /* 0x001ee80000100800 */
[----:B------:R-:W4:Y:S01]  /*34d0*/  LDL R22, [R1+0x20] ;  /* 0x0000200001167983 */ /* 0x000f220000100800 */
[----:B--2---:R-:W-:-:S04]  /*34e0*/  ISETP.NE.AND P5, PT, R196, RZ, PT ;  /* 0x000000ffc400720c */ /* 0x004fc80003fa5270 */
[----:B------:R-:W-:Y:S02]  /*34f0*/  FSEL R188, R18, RZ, !P5 ;  /* 0x000000ff12bc7208 */ /* 0x000fe40006800000 */
[----:B------:R-:W-:-:S04]  /*3500*/  ISETP.NE.U32.AND P5, PT, RZ, c[0x0][0x218], PT ;  /* 0x00008600ff007a0c */ /* 0x000fc80003fa5070 */
[----:B------:R-:W-:Y:S01]  /*3510*/  ISETP.NE.AND.EX P5, PT, RZ, c[0x0][0x21c], PT, P5 ;  /* 0x00008700ff007a0c */ /* 0x000fe20003fa5350 */
[-CC-:B---3--:R-:W-:Y:S02]  /*3520*/  FFMA.FTZ R190, R189, R19.reuse, R188.reuse ;  /* 0x00000013bdbe7223 */ /* 0x188fe400000100bc */
[-CC-:B------:R-:W-:Y:S02]  /*3530*/  FFMA.FTZ R189, R242, R19.reuse, R188.reuse ;  /* 0x00000013f2bd7223 */ /* 0x180fe400000100bc */
[-CC-:B----4-:R-:W-:Y:S02]  /*3540*/  FFMA.FTZ R22, R22, R19.reuse, R188.reuse ;  /* 0x0000001316167223 */ /* 0x190fe400000100bc */
[----:B------:R-:W-:-:S04]  /*3550*/  FFMA.FTZ R188, R209, R19, R188 ;  /* 0x00000013d1bc7223 */ /* 0x000fc800000100bc */
[----:B------:R-:W-:Y:S02]  /*3560*/  FADD.FTZ R188, R21, -R188 ;  /* 0x800000bc15bc7221 */ /* 0x000fe40000010000 */
[----:B------:R-:W-:Y:S02]  /*3570*/  FADD.FTZ R189, R210, -R189 ;  /* 0x800000bdd2bd7221 */ /* 0x000fe40000010000 */
[C---:B------:R-:W-:Y:S01]  /*3580*/  FMUL.FTZ R194, R3.reuse, R188 ;  /* 0x000000bc03c27220 */ /* 0x040fe20000410000 */
[----:B------:R-:W-:Y:S01]  /*3590*/  MOV R188, 0x10 ;  /* 0x0000001000bc7802 */ /* 0x000fe20000000f00 */
[----:B------:R-:W-:Y:S02]  /*35a0*/  FMUL.FTZ R192, R3, R189 ;  /* 0x000000bd03c07220 */ /* 0x000fe40000410000 */
[----:B------:R-:W-:Y:S02]  /*35b0*/  FADD.FTZ R190, R221, -R190 ;  /* 0x800000beddbe7221 */ /* 0x000fe40000010000 */
[----:B------:R-:W-:-:S04]  /*35c0*/  IMAD.WIDE.U32 R188, R20, R188, c[0x0][0x170] ;  /* 0x00005c0014bc7625 */ /* 0x000fc800078e00bc */
[----:B------:R-:W-:Y:S02]  /*35d0*/  FMUL.FTZ R195, R3, R190 ;  /* 0x000000be03c37220 */ /* 0x000fe40000410000 */
[----:B------:R-:W2:Y:S01]  /*35e0*/  LDG.E.128 R188, [R188.64] ;  /* 0x00000004bcbc7981 */ /* 0x000ea2000c1e1d00 */
[----:B------:R-:W-:-:S04]  /*35f0*/  FADD.FTZ R22, R243, -R22 ;  /* 0x80000016f3167221 */ /* 0x000fc80000010000 */
        /* <DEDUP_REMOVED lines=14> */
[----:B------:R-:W-:Y:S02]  /*36e0*/  FMUL.FTZ R195, R195, R2 ;  /* 0x00000002c3c37220 */ /* 0x000fe40000410000 */
[----:B--2---:R-:W-:-:S08]  /*36f0*/  FFMA.FTZ R108, R22, R188, R108 ;  /* 0x000000bc166c7223 */ /* 0x004fd0000001006c */
[----:B------:R-:W-:Y:S01]  /*3700*/  @P5 LEA R188, P6, R20, c[0x0][0x258], 0x4 ;  /* 0x0000960014bc5a11 */ /* 0x000fe200078c20ff */
[----:B------:R-:W-:-:S03]  /*3710*/  FFMA.FTZ R109, R189, R195, R109 ;  /* 0x000000c3bd6d7223 */ /* 0x000fc6000001006d */
[----:B------:R-:W-:-:S05]  /*3720*/  @P5 LEA.HI.X R189, R20, c[0x0][0x25c], RZ, 0x4, P6 ;  /* 0x0000970014bd5a11 */ /* 0x000fca00030f24ff */
[----:B------:R0:W-:Y:S02]  /*3730*/  @P5 STG.E.128 [R188.64], R184 ;  /* 0x000000b8bc005986 */ /* 0x0001e4000c101d04 */
[-C--:B0-----:R-:W-:Y:S02]  /*3740*/  FMUL.FTZ R189, R194, R2.reuse ;  /* 0x00000002c2bd7220 */ /* 0x081fe40000410000 */
[----:B------:R-:W-:Y:S01]  /*3750*/  FMUL.FTZ R188, R192, R2 ;  /* 0x00000002c0bc7220 */ /* 0x000fe20000410000 */
[----:B------:R-:W2:Y:S01]  /*3760*/  LDL R194, [R1+0x138] ;  /* 0x0001380001c27983 */ /* 0x000ea20000100800 */
[----:B------:R-:W-:-:S03]  /*3770*/  FFMA.FTZ R111, R191, R189, R111 ;  /* 0x000000bdbf6f7223 */ /* 0x000fc6000001006f */
[----:B------:R-:W3:Y:S01]  /*3780*/  LDL R191, [R1+0x144] ;  /* 0x0001440001bf7983 */ /* 0x000ee20000100800 */
[----:B------:R-:W-:-:S03]  /*3790*/  FFMA.FTZ R110, R190, R188, R110 ;  /* 0x000000bcbe6e7223 */ /* 0x000fc6000001006e */
[----:B------:R-:W4:Y:S01]  /*37a0*/  LDL R190, [R1+0x140] ;  /* 0x0001400001be7983 */ /* 0x000f220000100800 */
[----:B---3--:R-:W-:-:S03]  /*37b0*/  FMUL.FTZ R191, R191, R189 ;  /* 0x000000bdbfbf7220 */ /* 0x008fc60000410000 */
[----:B------:R-:W3:Y:S01]  /*37c0*/  LDL R189, [R1+0x13c] ;  /* 0x00013c0001bd7983 */ /* 0x000ee20000100800 */
[----:B------:R-:W-:Y:S01]  /*37d0*/  LEA R192, P5, R20, c[0x0][0x248], 0x4 ;  /* 0x0000920014c07a11 */ /* 0x000fe200078a20ff */
[----:B----4-:R-:W-:Y:S02]  /*37e0*/  FMUL.FTZ R190, R190, R188 ;  /* 0x000000bcbebe7220 */ /* 0x010fe40000410000 */
[----:B--2---:R-:W-:Y:S01]  /*37f0*/  FMUL.FTZ R188, R194, R22 ;  /* 0x00000016c2bc7220 */ /* 0x004fe20000410000 */
[C---:B------:R-:W-:Y:S02]  /*3800*/  LEA.HI.X R193, R20.reuse, c[0x0][0x24c], RZ, 0x4, P5 ;  /* 0x0000930014c17a11 */ /* 0x040fe400028f24ff */
[----:B------:R-:W-:Y:S01]  /*3810*/  IADD3 R20, R20, 0x20, RZ ;  /* 0x0000002014147810 */ /* 0x000fe20007ffe0ff */
[----:B---3--:R-:W-:-:S05]  /*3820*/  FMUL.FTZ R189, R189, R195 ;  /* 0x000000c3bdbd7220 */ /* 0x008fca0000410000 */
[----:B------:R0:W-:Y:S02]  /*3830*/  STG.E.128 [R192.64], R188 ;  /* 0x000000bcc0007986 */ /* 0x0001e4000c101d04 */
.L_x_13857:
[----:B------:R-:W-:Y:S05]  /*3840*/  BSYNC B1 ;  /* 0x0000000000017941 */ /* 0x000fea0003800000 */
.L_x_13856:
        /* <DEDUP_REMOVED lines=8> */
[-CC-:B---3--:R-:W-:Y:S02]  /*38d0*/  FFMA.FTZ R190, R189, R19.reuse, R188.reuse ;  /* 0x00000013bdbe7223 */ /* 0x188fe400000100bc */
[-CC-:B------:R-:W-:Y:S02]  /*38e0*/  FFMA.FTZ R189, R240, R19.reuse, R188.reuse ;  /* 0x00000013f0bd7223 */ /* 0x180fe400000100bc */
[-CC-:B----4-:R-:W-:Y:S02]  /*38f0*/  FFMA.FTZ R22, R22, R19.reuse, R188.reuse ;  /* 0x0000001316167223 */ /* 0x190fe400000100bc */
[----:B------:R-:W-:-:S04]  /*3900*/  FFMA.FTZ R188, R207, R19, R188 ;  /* 0x00000013cfbc7223 */ /* 0x000fc800000100bc */
[----:B------:R-:W-:-:S04]  /*3910*/  FADD.FTZ R188, R7, -R188 ;  /* 0x800000bc07bc7221 */ /* 0x000fc80000010000 */
[C---:B------:R-:W-:Y:S01]  /*3920*/  FMUL.FTZ R194, R3.reuse, R188 ;  /* 0x000000bc03c27220 */ /* 0x040fe20000410000 */
[----:B------:R-:W-:Y:S01]  /*3930*/  HFMA2.MMA R188, -RZ, RZ, 0, 9.5367431640625e-07 ;  /* 0x00000010ffbc7435 */ /* 0x000fe200000001ff */
[----:B------:R-:W-:Y:S02]  /*3940*/  FADD.FTZ R189, R208, -R189 ;  /* 0x800000bdd0bd7221 */ /* 0x000fe40000010000 */
[----:B------:R-:W-:Y:S02]  /*3950*/  FADD.FTZ R190, R220, -R190 ;  /* 0x800000bedcbe7221 */ /* 0x000fe40000010000 */
[----:B------:R-:W-:-:S05]  /*3960*/  FMUL.FTZ R192, R3, R189 ;  /* 0x000000bd03c07220 */ /* 0x000fca0000410000 */
[----:B------:R-:W-:-:S04]  /*3970*/  IMAD.WIDE.U32 R188, R20, R188, c[0x0][0x170] ;  /* 0x00005c0014bc7625 */ /* 0x000fc800078e00bc */
[----:B------:R-:W-:Y:S02]  /*3980*/  FMUL.FTZ R195, R3, R190 ;  /* 0x000000be03c37220 */ /* 0x000fe40000410000 */
[----:B------:R-:W2:Y:S01]  /*3990*/  LDG.E.128 R188, [R188.64] ;  /* 0x00000004bcbc7981 */ /* 0x000ea2000c1e1d00 */
[----:B------:R-:W-:Y:S01]  /*39a0*/  ISETP.NE.AND.EX P5, PT, RZ, c[0x0][0x21c], PT, P5 ;  /* 0x00008700ff007a0c */ /* 0x000fe20003fa5350 */
[----:B------:R-:W-:-:S04]  /*39b0*/  FADD.FTZ R22, R241, -R22 ;  /* 0x80000016f1167221 */ /* 0x000fc80000010000 */
[----:B------:R-:W-:-:S08]  /*39c0*/  FMUL.FTZ R22, R3, R22 ;  /* 0x0000001603167220 */ /* 0x000fd00000410000 */
        /* <DEDUP_REMOVED lines=35> */
.L_x_13859:
[----:B------:R-:W-:Y:S05]  /*3c00*/  BSYNC B1 ;  /* 0x0000000000017941 */ /* 0x000fea0003800000 */
.L_x_13858:
[----:B------:R-:W-:Y:S01]  /*3c10*/  ISETP.GE.U32.AND P5, PT, R4, 0x80, PT ;  /* 0x000000800400780c */ /* 0x000fe20003fa6070 */
[----:B------:R-:W-:-:S12]  /*3c20*/  BSSY B1, `(.L_x_13860) ;  /* 0x000003a000017945 */ /* 0x000fd80003800000 */
[----:B------:R-:W-:Y:S05]  /*3c30*/  @!P5 BRA `(.L_x_13861) ;  /* 0x000003800000d947 */ /* 0x000fea0003800000 */
[----:B0-----:R-:W3:Y:S04]  /*3c40*/  LDL R189, [R1] ;  /* 0x0000000001bd7983 */ /* 0x001ee80000100800 */
        /* <DEDUP_REMOVED lines=55> */
.L_x_13861:
[----:B------:R-:W-:Y:S05]  /*3fc0*/  BSYNC B1 ;  /* 0x0000000000017941 */ /* 0x000fea0003800000 */
.L_x_13860:
[----:B------:R-:W-:Y:S01]  /*3fd0*/  BSSY B1, `(.L_x_13862) ;  /* 0x0000039000017945 */ /* 0x000fe20003800000 */
[----:B------:R-:W-:Y:S05]  /*3fe0*/  @!P0 BRA `(.L_x_13863) ;  /* 0x0000037000008947 */ /* 0x000fea0003800000 */
[----:B------:R-:W3:Y:S01]  /*3ff0*/  LDL R22, [R1+0x8] ;  /* 0x0000080001167983 */ /* 0x000ee20000100800 */
[----:B--2---:R-:W-:-:S04]  /*4000*/  ISETP.NE.AND P5, PT, R196, RZ, PT ;  /* 0x000000ffc400720c */ /* 0x004fc80003fa5270 */
[----:B0-----:R-:W-:Y:S02]  /*4010*/  FSEL R188, R18, RZ, !P5 ;  /* 0x000000ff12bc7208 */ /* 0x001fe40006800000 */
[----:B------:R-:W-:-:S03]  /*4020*/  ISETP.NE.U32.AND P5, PT, RZ, c[0x0][0x218], PT ;  /* 0x00008600ff007a0c */ /* 0x000fc60003fa5070 */
[-CC-:B------:R-:W-:Y:S01]  /*4030*/  FFMA.FTZ R190, R252, R19.reuse, R188.reuse ;  /* 0x00000013fcbe7223 */ /* 0x180fe200000100bc */
[----:B------:R-:W-:Y:S01]  /*4040*/  ISETP.NE.AND.EX P5, PT, RZ, c[0x0][0x21c], PT, P5 ;  /* 0x00008700ff007a0c */ /* 0x000fe20003fa5350 */
[----:B------:R-:W-:Y:S02]  /*4050*/  FFMA.FTZ R189, R236, R19, R188 ;  /* 0x00000013ecbd7223 */ /* 0x000fe400000100bc */
[----:B------:R-:W-:Y:S02]  /*4060*/  FADD.FTZ R190, R215, -R190 ;  /* 0x800000bed7be7221 */ /* 0x000fe40000010000 */
[----:B------:R-:W-:Y:S02]  /*4070*/  FADD.FTZ R189, R204, -R189 ;  /* 0x800000bdccbd7221 */ /* 0x000fe40000010000 */
[C---:B------:R-:W-:Y:S02]  /*4080*/  FMUL.FTZ R195, R3.reuse, R190 ;  /* 0x000000be03c37220 */ /* 0x040fe40000410000 */
[----:B------:R-:W-:-:S04]  /*4090*/  FMUL.FTZ R192, R3, R189 ;  /* 0x000000bd03c07220 */ /* 0x000fc80000410000 */
[----:B------:R-:W-:Y:S02]  /*40a0*/  @P5 FADD.FTZ R195, R161, R195 ;  /* 0x000000c3a1c35221 */ /* 0x000fe40000010000 */
[----:B------:R-:W-:Y:S02]  /*40b0*/  @P5 FADD.FTZ R192, R162, R192 ;  /* 0x000000c0a2c05221 */ /* 0x000fe40000010000 */
[-CC-:B---3--:R-:W-:Y:S02]  /*40c0*/  FFMA.FTZ R22, R22, R19.reuse, R188.reuse ;  /* 0x0000001316167223 */ /* 0x188fe400000100bc */
[----:B------:R-:W-:Y:S02]  /*40d0*/  FFMA.FTZ R188, R203, R19, R188 ;  /* 0x00000013cbbc7223 */ /* 0x000fe400000100bc */
[----:B------:R-:W-:Y:S02]  /*40e0*/  FADD.FTZ R22, R237, -R22 ;  /* 0x80000016ed167221 */ /* 0x000fe40000010000 */
[----:B------:R-:W-:-:S02]  /*40f0*/  FADD.FTZ R188, R9, -R188 ;  /* 0x800000bc09bc7221 */ /* 0x000fc40000010000 */
[C---:B------:R-:W-:Y:S02]  /*4100*/  FMUL.FTZ R22, R3.reuse, R22 ;  /* 0x0000001603167220 */ /* 0x040fe40000410000 */
[----:B------:R-:W-:Y:S01]  /*4110*/  FMUL.FTZ R194, R3, R188 ;  /* 0x000000bc03c27220 */ /* 0x000fe20000410000 */
[----:B------:R-:W-:Y:S01]  /*4120*/  HFMA2.MMA R188, -RZ, RZ, 0, 9.5367431640625e-07 ;  /* 0x00000010ffbc7435 */ /* 0x000fe200000001ff */
[----:B------:R-:W-:Y:S02]  /*4130*/  @P5 FADD.FTZ R22, R160, R22 ;  /* 0x00000016a0165221 */ /* 0x000fe40000010000 */
[----:B------:R-:W-:Y:S01]  /*4140*/  @P5 FADD.FTZ R194, R163, R194 ;  /* 0x000000c2a3c25221 */ /* 0x000fe20000010000 */
[----:B------:R-:W-:-:S04]  /*4150*/  ISETP.NE.U32.AND P5, PT, RZ, c[0x0][0x258], PT ;  /* 0x00009600ff007a0c */ /* 0x000fc80003fa5070 */
[----:B------:R-:W-:Y:S02]  /*4160*/  ISETP.NE.AND.EX P5, PT, RZ, c[0x0][0x25c], PT, P5 ;  /* 0x00009700ff007a0c */ /* 0x000fe40003fa5350 */
[----:B------:R-:W-:Y:S02]  /*4170*/  IMAD.WIDE.U32 R188, R20, R188, c[0x0][0x170] ;  /* 0x00005c0014bc7625 */ /* 0x000fe400078e00bc */
[----:B------:R-:W-:Y:S02]  /*4180*/  SEL R184, R22, R184, P5 ;  /* 0x000000b816b87207 */ /* 0x000fe40002800000 */
[----:B------:R-:W-:Y:S02]  /*4190*/  SEL R185, R195, R185, P5 ;  /* 0x000000b9c3b97207 */ /* 0x000fe40002800000 */
[----:B------:R-:W2:Y:S01]  /*41a0*/  LDG.E.128 R188, [R188.64] ;  /* 0x00000004bcbc7981 */ /* 0x000ea2000c1e1d00 */
[----:B------:R-:W-:Y:S02]  /*41b0*/  SEL R186, R192, R186, P5 ;  /* 0x000000bac0ba7207 */ /* 0x000fe40002800000 */
[----:B------:R-:W-:-:S02]  /*41c0*/  SEL R187, R194, R187, P5 ;  /* 0x000000bbc2bb7207 */ /* 0x000fc40002800000 */
        /* <DEDUP_REMOVED lines=25> */
.L_x_13863:
[----:B------:R-:W-:Y:S05]  /*4360*/  BSYNC B1 ;  /* 0x0000000000017941 */ /* 0x000fea0003800000 */
.L_x_13862:
[----:B------:R-:W-:Y:S01]  /*4370*/  BSSY B1, `(.L_x_13864) ;  /* 0x0000038000017945 */ /* 0x000fe20003800000 */
        /* <DEDUP_REMOVED lines=11> */
[C---:B------:R-:W-:Y:S02]  /*4430*/  FMUL.FTZ R192, R3.reuse, R189 ;  /* 0x000000bd03c07220 */ /* 0x040fe40000410000 */
[----:B------:R-:W-:Y:S01]  /*4440*/  FMUL.FTZ R194, R3, R188 ;  /* 0x000000bc03c27220 */ /* 0x000fe20000410000 */
[----:B------:R-:W-:Y:S01]  /*4450*/  MOV R188, 0x10 ;  /* 0x0000001000bc7802 */ /* 0x000fe20000000f00 */
[----:B------:R-:W-:Y:S02]  /*4460*/  FADD.FTZ R190, R214, -R190 ;  /* 0x800000bed6be7221 */ /* 0x000fe40000010000 */
[----:B------:R-:W-:Y:S02]  /*4470*/  FADD.FTZ R22, R235, -R22 ;  /* 0x80000016eb167221 */ /* 0x000fe40000010000 */
[----:B------:R-:W-:-:S04]  /*4480*/  IMAD.WIDE.U32 R188, R20, R188, c[0x0][0x170] ;  /* 0x00005c0014bc7625 */ /* 0x000fc800078e00bc */
[C---:B------:R-:W-:Y:S02]  /*4490*/  FMUL.FTZ R195, R3.reuse, R190 ;  /* 0x000000be03c37220 */ /* 0x040fe40000410000 */
[----:B------:R-:W2:Y:S01]  /*44a0*/  LDG.E.128 R188, [R188.64] ;  /* 0x00000004bcbc7981 */ /* 0x000ea2000c1e1d00 */
        /* <DEDUP_REMOVED lines=36> */
.L_x_13865:
[----:B------:R-:W-:Y:S05]  /*46f0*/  BSYNC B1 ;  /* 0x0000000000017941 */ /* 0x000fea0003800000 */
.L_x_13864:
        /* <DEDUP_REMOVED lines=14> */
[----:B------:R-:W-:Y:S01]  /*47e0*/  HFMA2.MMA R188, -RZ, RZ, 0, 9.5367431640625e-07 ;  /* 0x00000010ffbc7435 */ /* 0x000fe200000001ff */
[----:B------:R-:W-:Y:S02]  /*47f0*/  FADD.FTZ R190, R213, -R190 ;  /* 0x800000bed5be7221 */ /* 0x000fe40000010000 */
[----:B------:R-:W-:Y:S02]  /*4800*/  FADD.FTZ R22, R233, -R22 ;  /* 0x80000016e9167221 */ /* 0x000fe40000010000 */
[C---:B------:R-:W-:Y:S02]  /*4810*/  FMUL.FTZ R195, R3.reuse, R190 ;  /* 0x000000be03c37220 */ /* 0x040fe40000410000 */
[----:B------:R-:W-:-:S02]  /*4820*/  FMUL.FTZ R22, R3, R22 ;  /* 0x0000001603167220 */ /* 0x000fc40000410000 */
[----:B------:R-:W-:Y:S02]  /*4830*/  @P5 FADD.FTZ R195, R169, R195 ;  /* 0x000000c3a9c35221 */ /* 0x000fe40000010000 */
[----:B------:R-:W-:-:S04]  /*4840*/  IMAD.WIDE.U32 R188, R20, R188, c[0x0][0x170] ;  /* 0x00005c0014bc7625 */ /* 0x000fc800078e00bc */
[----:B------:R-:W-:Y:S02]  /*4850*/  @P5 FADD.FTZ R22, R168, R22 ;  /* 0x00000016a8165221 */ /* 0x000fe40000010000 */
[----:B------:R-:W2:Y:S01]  /*4860*/  LDG.E.128 R188, [R188.64] ;  /* 0x00000004bcbc7981 */ /* 0x000ea2000c1e1d00 */
        /* <DEDUP_REMOVED lines=33> */
.L_x_13867:
[----:B------:R-:W-:Y:S05]  /*4a80*/  BSYNC B1 ;  /* 0x0000000000017941 */ /* 0x000fea0003800000 */
.L_x_13866:
        /* <DEDUP_REMOVED lines=56> */
.L_x_13869:
[----:B------:R-:W-:Y:S05]  /*4e10*/  BSYNC B1 ;  /* 0x0000000000017941 */ /* 0x000fea0003800000 */
.L_x_13868:
        /* <DEDUP_REMOVED lines=56> */
.L_x_13871:
[----:B------:R-:W-:Y:S05]  /*51a0*/  BSYNC B1 ;  /* 0x0000000000017941 */ /* 0x000fea0003800000 */
.L_x_13870:
[----:B------:R-:W-:Y:S01]  /*51b0*/  ISETP.GE.U32.AND P5, PT, R4, 0x140, PT ;  /* 0x000001400400780c */ /* 0x000fe20003fa6070 */
[----:B------:R-:W-:-:S12]  /*51c0*/  BSSY B1, `(.L_x_13872) ;  /* 0x0000039000017945 */ /* 0x000fd80003800000 */
[----:B------:R-:W-:Y:S05]  /*51d0*/  @!P5 BRA `(.L_x_13873) ;  /* 0x000003700000d947 */ /* 0x000fea0003800000 */
[----:B0-----:R-:W3:Y:S04]  /*51e0*/  LDL R189, [R1+0x14] ;  /* 0x0000140001bd7983 */ /* 0x001ee80000100800 */
[----:B------:R-:W4:Y:S01]  /*51f0*/  LDL R22, [R1+0x10] ;  /* 0x0000100001167983 */ /* 0x000f220000100800 */
[----:B--2---:R-:W-:-:S03]  /*5200*/  ISETP.NE.AND P5, PT, R196, RZ, PT ;  /* 0x000000ffc400720c */ /* 0x004fc60003fa5270 */
[----:B------:R-:W2:Y:S01]  /*5210*/  LDL R196, [R1+0x44] ;  /* 0x0000440001c47983 */ /* 0x000ea20000100800 */
[----:B------:R-:W-:Y:S02]  /*5220*/  FSEL R188, R18, RZ, !P5 ;  /* 0x000000ff12bc7208 */ /* 0x000fe40006800000 */
[----:B------:R-:W-:Y:S01]  /*5230*/  ISETP.NE.U32.AND P5, PT, RZ, c[0x0][0x218], PT ;  /* 0x00008600ff007a0c */ /* 0x000fe20003fa5070 */
[----:B------:R-:W5:Y:S03]  /*5240*/  LDL R195, [R1+0x40] ;  /* 0x0000400001c37983 */ /* 0x000f660000100800 */
[----:B------:R-:W-:Y:S01]  /*5250*/  ISETP.NE.AND.EX P5, PT, RZ, c[0x0][0x21c], PT, P5 ;  /* 0x00008700ff007a0c */ /* 0x000fe20003fa5350 */
[----:B------:R-:W2:Y:S04]  /*5260*/  LDL R194, [R1+0x3c] ;  /* 0x00003c0001c27983 */ /* 0x000ea80000100800 */
[----:B------:R-:W2:Y:S01]  /*5270*/  LDL R193, [R1+0x38] ;  /* 0x0000380001c17983 */ /* 0x000ea20000100800 */
[----:B---3--:R-:W-:-:S02]  /*5280*/  FFMA.FTZ R18, R189, R19, R188 ;  /* 0x00000013bd127223 */ /* 0x008fc400000100bc */
[-CC-:B----4-:R-:W-:Y:S02]  /*5290*/  FFMA.FTZ R189, R22, R19.reuse, R188.reuse ;  /* 0x0000001316bd7223 */ /* 0x190fe400000100bc */
[-CC-:B------:R-:W-:Y:S02]  /*52a0*/  FFMA.FTZ R22, R226, R19.reuse, R188.reuse ;  /* 0x00000013e2167223 */ /* 0x180fe400000100bc */
[----:B------:R-:W-:Y:S02]  /*52b0*/  FFMA.FTZ R188, R16, R19, R188 ;  /* 0x0000001310bc7223 */ /* 0x000fe400000100bc */
        /* <DEDUP_REMOVED lines=13> */
[----:B------:R-:W-:Y:S01]  /*5390*/  ISETP.NE.AND.EX P5, PT, RZ, c[0x0][0x25c], PT, P5 ;  /* 0x00009700ff007a0c */ /* 0x000fe20003fa5350 */
[----:B------:R-:W-:-:S03]  /*53a0*/  FMUL.FTZ R192, R3, R2 ;  /* 0x0000000203c07220 */ /* 0x000fc60000410000 */
        /* <DEDUP_REMOVED lines=8> */
[----:B------:R-:W-:-:S05]  /*5430*/  IMAD.WIDE.U32 R2, R20, R2, c[0x0][0x170] ;  /* 0x00005c0014027625 */ /* 0x000fca00078e0002 */
[----:B------:R0:W3:Y:S01]  /*5440*/  LDG.E.128 R188, [R2.64] ;  /* 0x0000000402bc7981 */ /* 0x0000e2000c1e1d00 */
[----:B------:R-:W-:-:S04]  /*5450*/  ISETP.NE.U32.AND P5, PT, RZ, c[0x0][0x258], PT ;  /* 0x00009600ff007a0c */ /* 0x000fc80003fa5070 */
[----:B------:R-:W-:-:S13]  /*5460*/  ISETP.NE.AND.EX P5, PT, RZ, c[0x0][0x25c], PT, P5 ;  /* 0x00009700ff007a0c */ /* 0x000fda0003fa5350 */
[----:B0-----:R-:W-:-:S04]  /*5470*/  @P5 LEA R2, P6, R20, c[0x0][0x258], 0x4 ;  /* 0x0000960014025a11 */ /* 0x001fc800078c20ff */
[----:B------:R-:W-:-:S05]  /*5480*/  @P5 LEA.HI.X R3, R20, c[0x0][0x25c], RZ, 0x4, P6 ;  /* 0x0000970014035a11 */ /* 0x000fca00030f24ff */
[----:B------:R0:W-:Y:S02]  /*5490*/  @P5 STG.E.128 [R2.64], R184 ;  /* 0x000000b802005986 */ /* 0x0001e4000c101d04 */
[----:B0-----:R-:W-:-:S04]  /*54a0*/  LEA R2, P5, R20, c[0x0][0x248], 0x4 ;  /* 0x0000920014027a11 */ /* 0x001fc800078a20ff */
[----:B------:R-:W-:Y:S01]  /*54b0*/  LEA.HI.X R3, R20, c[0x0][0x24c], RZ, 0x4, P5 ;  /* 0x0000930014037a11 */ /* 0x000fe200028f24ff */
[----:B---3--:R-:W-:Y:S02]  /*54c0*/  FFMA.FTZ R140, R18, R188, R140 ;  /* 0x000000bc128c7223 */ /* 0x008fe4000001008c */
[----:B------:R-:W-:Y:S02]  /*54d0*/  FFMA.FTZ R141, R189, R19, R141 ;  /* 0x00000013bd8d7223 */ /* 0x000fe4000001008d */
[----:B------:R-:W-:Y:S02]  /*54e0*/  FFMA.FTZ R142, R190, R22, R142 ;  /* 0x00000016be8e7223 */ /* 0x000fe4000001008e */
[-C--:B------:R-:W-:Y:S02]  /*54f0*/  FFMA.FTZ R143, R191, R192.reuse, R143 ;  /* 0x000000c0bf8f7223 */ /* 0x080fe4000001008f */
[----:B--2---:R-:W-:Y:S02]  /*5500*/  FMUL.FTZ R191, R196, R192 ;  /* 0x000000c0c4bf7220 */ /* 0x004fe40000410000 */
[----:B-----5:R-:W-:-:S02]  /*5510*/  FMUL.FTZ R190, R195, R22 ;  /* 0x00000016c3be7220 */ /* 0x020fc40000410000 */
[----:B------:R-:W-:Y:S02]  /*5520*/  FMUL.FTZ R189, R194, R19 ;  /* 0x00000013c2bd7220 */ /* 0x000fe40000410000 */
[----:B------:R-:W-:-:S05]  /*5530*/  FMUL.FTZ R188, R193, R18 ;  /* 0x00000012c1bc7220 */ /* 0x000fca0000410000 */
[----:B------:R0:W-:Y:S02]  /*5540*/  STG.E.128 [R2.64], R188 ;  /* 0x000000bc02007986 */ /* 0x0001e4000c101d04 */
.L_x_13873:
[----:B------:R-:W-:Y:S05]  /*5550*/  BSYNC B1 ;  /* 0x0000000000017941 */ /* 0x000fea0003800000 */
.L_x_13872:
[----:B0-----:R-:W-:-:S04]  /*5560*/  MOV R2, c[0x0][0x160] ;  /* 0x0000580000027a02 */ /* 0x001fc80000000f00 */
[----:B------:R-:W-:-:S04]  /*5570*/  LEA R0, R2, R0, 0x2 ;  /* 0x0000000002007211 */ /* 0x000fc800078e10ff */
[----:B------:R-:W-:-:S13]  /*5580*/  ISETP.GE.AND P5, PT, R0, c[0x0][0x164], PT ;  /* 0x0000590000007a0c */ /* 0x000fda0003fa6270 */
[----:B--2---:R-:W-:Y:S01]  /*5590*/  @P5 CALL.REL.NOINC `(.L_x_13831) ;  /* 0x0000001000005944 */ /* 0x004fe20003c00000 */
[----:B------:R-:W-:Y:S05]  /*55a0*/  BRA `(.L_x_13874) ;  /* 0xffffb87000007947 */ /* 0x000fea000383ffff */
.L_x_13831:
[----:B-1----:R-:W-:Y:S05]  /*55b0*/  BSYNC B0 ;  /* 0x0000000000007941 */ /* 0x002fea0003800000 */
.L_x_13830:
[----:B------:R-:W0:Y:S01]  /*55c0*/  S2R R188, SR_TID.X ;  /* 0x0000000000bc7919 */ /* 0x000e220000002100 */
[----:B------:R-:W-:Y:S01]  /*55d0*/  WARPSYNC 0xffffffff ;  /* 0xffffffff00007948 */ /* 0x000fe20003800000 */
[----:B------:R-:W-:Y:S01]  /*55e0*/  BSSY B0, `(.L_x_13875) ;  /* 0x00000c8000007945 */ /* 0x000fe20003800000 */
        /* <DEDUP_REMOVED lines=174> */
[----:B--2---:R-:W-:Y:S02]  /*60d0*/  FADD.FTZ R52, RZ, R52 ;  /* 0x00000034ff347221 */ /* 0x004fe40000010000 */
[----:B---3--:R-:W-:Y:S02]  /*60e0*/  FADD.FTZ R50, R50, R55 ;  /* 0x0000003732327221 */ /* 0x008fe40000010000 */
[----:B----4-:R-:W-:Y:S02]  /*60f0*/  FADD.FTZ R54, R54, R59 ;  /* 0x0000003b36367221 */ /* 0x010fe40000010000 */
[----:B-----5:R-:W-:Y:S02]  /*6100*/  FADD.FTZ R52, R52, R57 ;  /* 0x0000003934347221 */ /* 0x020fe40000010000 */
        /* <DEDUP_REMOVED lines=21> */
.L_x_13876:
[----:B------:R-:W-:Y:S05]  /*6260*/  BSYNC B0 ;  /* 0x0000000000007941 */ /* 0x000fea0003800000 */
.L_x_13875:
        /* <DEDUP_REMOVED lines=18> */
.L_x_13878:
[----:B------:R-:W-:Y:S05]  /*6390*/  BSYNC B0 ;  /* 0x0000000000007941 */ /* 0x000fea0003800000 */
.L_x_13877:
        /* <DEDUP_REMOVED lines=18> */
.L_x_13880:
[----:B------:R-:W-:Y:S05]  /*64c0*/  BSYNC B0 ;  /* 0x0000000000007941 */ /* 0x000fea0003800000 */
.L_x_13879:
        /* <DEDUP_REMOVED lines=128> */
.L_x_13882:
[----:B0-234-:R-:W-:Y:S05]  /*6cd0*/  BSYNC B0 ;  /* 0x0000000000007941 */ /* 0x01dfea0003800000 */
.L_x_13881:
        /* <DEDUP_REMOVED lines=18> */
.L_x_13884:
[----:B------:R-:W-:Y:S05]  /*6e00*/  BSYNC B0 ;  /* 0x0000000000007941 */ /* 0x000fea0003800000 */
.L_x_13883:
        /* <DEDUP_REMOVED lines=18> */
.L_x_13886:
[----:B------:R-:W-:Y:S05]  /*6f30*/  BSYNC B0 ;  /* 0x0000000000007941 */ /* 0x000fea0003800000 */
.L_x_13885:
        /* <DEDUP_REMOVED lines=18> */
.L_x_13888:
[----:B------:R-:W-:Y:S05]  /*7060*/  BSYNC B0 ;  /* 0x0000000000007941 */ /* 0x000fea0003800000 */
.L_x_13887:
        /* <DEDUP_REMOVED lines=18> */
.L_x_13890:
[----:B------:R-:W-:Y:S05]  /*7190*/  BSYNC B0 ;  /* 0x0000000000007941 */ /* 0x000fea0003800000 */
.L_x_13889:
        /* <DEDUP_REMOVED lines=18> */
.L_x_13892:
[----:B------:R-:W-:Y:S05]  /*72c0*/  BSYNC B0 ;  /* 0x0000000000007941 */ /* 0x000fea0003800000 */
.L_x_13891:
        /* <DEDUP_REMOVED lines=12> */
.L_x_13852:
[----:B-----5:R-:W-:Y:S01]  /*7390*/  HFMA2.MMA R19, -RZ, RZ, 0, 5.9604644775390625e-08 ;  /* 0x00000001ff137435 */ /* 0x020fe200000001ff */
[----:B------:R-:W-:Y:S02]  /*73a0*/  MOV R189, R22 ;  /* 0x0000001600bd7202 */ /* 0x000fe40000000f00 */
[----:B------:R-:W-:Y:S02]  /*73b0*/  MOV R192, 0x1f ;  /* 0x0000001f00c07802 */ /* 0x000fe40000000f00 */
[----:B------:R-:W-:-:S02]  /*73c0*/  MOV R191, 0xffffffff ;  /* 0xffffffff00bf7802 */ /* 0x000fc40000000f00 */
[----:B------:R-:W-:Y:S02]  /*73d0*/  MOV R188, 0x73f0 ;  /* 0x000073f000bc7802 */ /* 0x000fe40000000f00 */
[----:B------:R-:W-:Y:S05]  /*73e0*/  CALL.REL.NOINC `($__internal_184_$__cuda_sm70_shflsync_bfly_p) ;  /* 0x0000045000007944 */ /* 0x000fea0003c00000 */
[----:B-1----:R-:W-:Y:S01]  /*73f0*/  MOV R190, R19 ;  /* 0x0000001300be7202 */ /* 0x002fe20000000f00 */
[----:B------:R-:W-:Y:S05]  /*7400*/  BRA `(.L_x_13893) ;  /* 0xffffbb9000007947 */ /* 0x000fea000383ffff */
.L_x_13853:
[----:B-----5:R-:W-:Y:S01]  /*7410*/  HFMA2.MMA R19, -RZ, RZ, 0, 5.9604644775390625e-08 ;  /* 0x00000001ff137435 */ /* 0x020fe200000001ff */
[----:B------:R-:W-:Y:S02]  /*7420*/  MOV R189, R18 ;  /* 0x0000001200bd7202 */ /* 0x000fe40000000f00 */
[----:B------:R-:W-:Y:S02]  /*7430*/  MOV R192, 0x1f ;  /* 0x0000001f00c07802 */ /* 0x000fe40000000f00 */
[----:B------:R-:W-:Y:S02]  /*7440*/  MOV R191, 0xffffffff ;  /* 0xffffffff00bf7802 */ /* 0x000fe40000000f00 */
[----:B------:R-:W-:Y:S02]  /*7450*/  MOV R188, 0x7470 ;  /* 0x0000747000bc7802 */ /* 0x000fe40000000f00 */
[----:B01----:R-:W-:Y:S05]  /*7460*/  CALL.REL.NOINC `($__internal_184_$__cuda_sm70_shflsync_bfly_p) ;  /* 0x000003d000007944 */ /* 0x003fea0003c00000 */
[----:B------:R-:W-:Y:S01]  /*7470*/  FADD.FTZ R22, R190, R22 ;  /* 0x00000016be167221 */ /* 0x000fe20000010000 */
[----:B------:R-:W-:Y:S01]  /*7480*/  MOV R192, 0x1f ;  /* 0x0000001f00c07802 */ /* 0x000fe20000000f00 */
[----:B-1----:R-:W-:Y:S01]  /*7490*/  FADD.FTZ R18, R18, R19 ;  /* 0x0000001312127221 */ /* 0x002fe20000010000 */
[----:B------:R-:W-:Y:S01]  /*74a0*/  HFMA2.MMA R19, -RZ, RZ, 0, 1.1920928955078125e-07 ;  /* 0x00000002ff137435 */ /* 0x000fe200000001ff */
[----:B------:R-:W-:-:S02]  /*74b0*/  MOV R191, 0xffffffff ;  /* 0xffffffff00bf7802 */ /* 0x000fc40000000f00 */
[----:B------:R-:W-:Y:S02]  /*74c0*/  MOV R189, R22 ;  /* 0x0000001600bd7202 */ /* 0x000fe40000000f00 */
[----:B------:R-:W-:Y:S02]  /*74d0*/  MOV R188, 0x74f0 ;  /* 0x000074f000bc7802 */ /* 0x000fe40000000f00 */
[----:B------:R-:W-:Y:S05]  /*74e0*/  CALL.REL.NOINC `($__internal_184_$__cuda_sm70_shflsync_bfly_p) ;  /* 0x0000035000007944 */ /* 0x000fea0003c00000 */
[----:B-1----:R-:W-:Y:S01]  /*74f0*/  MOV R190, R19 ;  /* 0x0000001300be7202 */ /* 0x002fe20000000f00 */
[----:B------:R-:W-:Y:S01]  /*7500*/  HFMA2.MMA R19, -RZ, RZ, 0, 1.1920928955078125e-07 ;  /* 0x00000002ff137435 */ /* 0x000fe200000001ff */
[----:B------:R-:W-:Y:S02]  /*7510*/  MOV R189, R18 ;  /* 0x0000001200bd7202 */ /* 0x000fe40000000f00 */
[----:B------:R-:W-:Y:S02]  /*7520*/  MOV R192, 0x1f ;  /* 0x0000001f00c07802 */ /* 0x000fe40000000f00 */
[----:B------:R-:W-:Y:S02]  /*7530*/  MOV R191, 0xffffffff ;  /* 0xffffffff00bf7802 */ /* 0x000fe40000000f00 */
[----:B------:R-:W-:-:S02]  /*7540*/  MOV R188, 0x7560 ;  /* 0x0000756000bc7802 */ /* 0x000fc40000000f00 */
[----:B------:R-:W-:Y:S05]  /*7550*/  CALL.REL.NOINC `($__internal_184_$__cuda_sm70_shflsync_bfly_p) ;  /* 0x000002e000007944 */ /* 0x000fea0003c00000 */
[----:B------:R-:W-:Y:S01]  /*7560*/  FADD.FTZ R22, R190, R22 ;  /* 0x00000016be167221 */ /* 0x000fe20000010000 */
[----:B------:R-:W-:Y:S01]  /*7570*/  MOV R192, 0x1f ;  /* 0x0000001f00c07802 */ /* 0x000fe20000000f00 */
[----:B-1----:R-:W-:Y:S01]  /*7580*/  FADD.FTZ R18, R18, R19 ;  /* 0x0000001312127221 */ /* 0x002fe20000010000 */
[----:B------:R-:W-:Y:S01]  /*7590*/  HFMA2.MMA R19, -RZ, RZ, 0, 2.384185791015625e-07 ;  /* 0x00000004ff137435 */ /* 0x000fe200000001ff */
[----:B------:R-:W-:-:S02]  /*75a0*/  MOV R191, 0xffffffff ;  /* 0xffffffff00bf7802 */ /* 0x000fc40000000f00 */
[----:B------:R-:W-:Y:S02]  /*75b0*/  MOV R189, R22 ;  /* 0x0000001600bd7202 */ /* 0x000fe40000000f00 */
[----:B------:R-:W-:Y:S02]  /*75c0*/  MOV R188, 0x75e0 ;  /* 0x000075e000bc7802 */ /* 0x000fe40000000f00 */
[----:B------:R-:W-:Y:S05]  /*75d0*/  CALL.REL.NOINC `($__internal_184_$__cuda_sm70_shflsync_bfly_p) ;  /* 0x0000026000007944 */ /* 0x000fea0003c00000 */
[----:B-1----:R-:W-:Y:S01]  /*75e0*/  MOV R190, R19 ;  /* 0x0000001300be7202 */ /* 0x002fe20000000f00 */
[----:B------:R-:W-:Y:S01]  /*75f0*/  HFMA2.MMA R19, -RZ, RZ, 0, 2.384185791015625e-07 ;  /* 0x00000004ff137435 */ /* 0x000fe200000001ff */
        /* <DEDUP_REMOVED lines=8> */
[----:B------:R-:W-:Y:S01]  /*7680*/  HFMA2.MMA R19, -RZ, RZ, 0, 4.76837158203125e-07 ;  /* 0x00000008ff137435 */ /* 0x000fe200000001ff */
[----:B------:R-:W-:-:S02]  /*7690*/  MOV R191, 0xffffffff ;  /* 0xffffffff00bf7802 */ /* 0x000fc40000000f00 */
[----:B------:R-:W-:Y:S02]  /*76a0*/  MOV R189, R22 ;  /* 0x0000001600bd7202 */ /* 0x000fe40000000f00 */
[----:B------:R-:W-:Y:S02]  /*76b0*/  MOV R188, 0x76d0 ;  /* 0x000076d000bc7802 */ /* 0x000fe40000000f00 */
[----:B------:R-:W-:Y:S05]  /*76c0*/  CALL.REL.NOINC `($__internal_184_$__cuda_sm70_shflsync_bfly_p) ;  /* 0x0000017000007944 */ /* 0x000fea0003c00000 */
[----:B-1----:R-:W-:Y:S01]  /*76d0*/  MOV R190, R19 ;  /* 0x0000001300be7202 */ /* 0x002fe20000000f00 */
[----:B------:R-:W-:Y:S01]  /*76e0*/  HFMA2.MMA R19, -RZ, RZ, 0, 4.76837158203125e-07 ;  /* 0x00000008ff137435 */ /* 0x000fe200000001ff */
        /* <DEDUP_REMOVED lines=8> */
[----:B------:R-:W-:Y:S01]  /*7770*/  HFMA2.MMA R19, -RZ, RZ, 0, 9.5367431640625e-07 ;  /* 0x00000010ff137435 */ /* 0x000fe200000001ff */
[----:B------:R-:W-:-:S02]  /*7780*/  MOV R191, 0xffffffff ;  /* 0xffffffff00bf7802 */ /* 0x000fc40000000f00 */
[----:B------:R-:W-:Y:S02]  /*7790*/  MOV R189, R22 ;  /* 0x0000001600bd7202 */ /* 0x000fe40000000f00 */
[----:B------:R-:W-:Y:S02]  /*77a0*/  MOV R188, 0x77c0 ;  /* 0x000077c000bc7802 */ /* 0x000fe40000000f00 */
[----:B------:R-:W-:Y:S05]  /*77b0*/  CALL.REL.NOINC `($__internal_184_$__cuda_sm70_shflsync_bfly_p) ;  /* 0x0000008000007944 */ /* 0x000fea0003c00000 */
[----:B-1----:R-:W-:Y:S01]  /*77c0*/  MOV R190, R19 ;  /* 0x0000001300be7202 */ /* 0x002fe20000000f00 */
[----:B------:R-:W-:Y:S01]  /*77d0*/  HFMA2.MMA R19, -RZ, RZ, 0, 9.5367431640625e-07 ;  /* 0x00000010ff137435 */ /* 0x000fe200000001ff */
[----:B------:R-:W-:Y:S02]  /*77e0*/  MOV R189, R18 ;  /* 0x0000001200bd7202 */ /* 0x000fe40000000f00 */
[----:B------:R-:W-:Y:S02]  /*77f0*/  MOV R192, 0x1f ;  /* 0x0000001f00c07802 */ /* 0x000fe40000000f00 */
[----:B------:R-:W-:Y:S02]  /*7800*/  MOV R191, 0xffffffff ;  /* 0xffffffff00bf7802 */ /* 0x000fe40000000f00 */
[----:B------:R-:W-:-:S02]  /*7810*/  MOV R188, 0x7830 ;  /* 0x0000783000bc7802 */ /* 0x000fc40000000f00 */
[----:B------:R-:W-:Y:S05]  /*7820*/  CALL.REL.NOINC `($__internal_184_$__cuda_sm70_shflsync_bfly_p) ;  /* 0x0000001000007944 */ /* 0x000fea0003c00000 */
[----:B-1----:R-:W-:Y:S05]  /*7830*/  BRA `(.L_x_13894) ;  /* 0xffffb88000007947 */ /* 0x002fea000383ffff */
        .weak           $__internal_184_$__cuda_sm70_shflsync_bfly_p
        .type           $__internal_184_$__cuda_sm70_shflsync_bfly_p,@function
        .size           $__internal_184_$__cuda_sm70_shflsync_bfly_p,(.L_x_15066 - $__internal_184_$__cuda_sm70_shflsync_bfly_p)
$__internal_184_$__cuda_sm70_shflsync_bfly_p:
[----:B------:R-:W-:Y:S04]  /*7840*/  WARPSYNC R191 ;  /* 0x000000bf00007348 */ /* 0x000fe80003800000 */
[----:B------:R0:W1:Y:S02]  /*7850*/  SHFL.BFLY PT, R19, R189, R19, R192 ;  /* 0x0c000013bd137389 */ /* 0x00006400000e00c0 */
[----:B0-----:R-:W-:-:S06]  /*7860*/  HFMA2.MMA R189, -RZ, RZ, 0, 0 ;  /* 0x00000000ffbd7435 */ /* 0x001fcc00000001ff */
[----:B------:R-:W-:Y:S05]  /*7870*/  RET.REL.NODEC R188 `(_ZN10layer_norm13ln_bwd_kernelINS_13Kernel_traitsIfffffjLj1280ELj1ELj4ELj1ELj16ENS_18Kernel_traits_baseILj1280EfffffjLj128EEEEELb0ELb1ELb0ELb0EEEvNS_9BwdParamsE) ;  /* 0xffff8780bc007950 */ /* 0x000fea0003c3ffff */
.L_x_13895:
        /* <DEDUP_REMOVED lines=16> */
.L_x_15066:


//--------------------- .text._ZN10layer_norm13ln_bwd_kernelINS_13Kernel_traitsIfffffjLj1280ELj1ELj4ELj1ELj16ENS_18Kernel_traits_baseILj1280EfffffjLj128EEEEELb0ELb1ELb0ELb1EEEvNS_9BwdParamsE --------------------------
	.section	.text._ZN10layer_norm13ln_bwd_kernelINS_13Kernel_traitsIfffffjLj1280ELj1ELj4ELj1ELj16ENS_18Kernel_traits_baseILj1280EfffffjLj128EEEEELb0ELb1ELb0ELb1EEEvNS_9BwdParamsE,"ax",@progbits
	.sectioninfo	@"SHI_REGISTERS=168"
	.align	128
        .global         _ZN10layer_norm13ln_bwd_kernelINS_13Kernel_traitsIfffffjLj1280ELj1ELj4ELj1ELj16ENS_18Kernel_traits_baseILj1280EfffffjLj128EEEEELb0ELb1ELb0ELb1EEEvNS_9BwdParamsE
        .type           _ZN10layer_norm13ln_bwd_kernelINS_13Kernel_traitsIfffffjLj1280ELj1ELj4ELj1ELj16ENS_18Kernel_traits_baseILj1280EfffffjLj128EEEEELb0ELb1ELb0ELb1EEEvNS_9BwdParamsE,@function
        .size           _ZN10layer_norm13ln_bwd_kernelINS_13Kernel_traitsIfffffjLj1280ELj1ELj4ELj1ELj16ENS_18Kernel_traits_baseILj1280EfffffjLj128EEEEELb0ELb1ELb0ELb1EEEvNS_9BwdParamsE,(.L_x_15067 - _ZN10layer_norm13ln_bwd_kernelINS_13Kernel_traitsIfffffjLj1280ELj1ELj4ELj1ELj16ENS_18Kernel_traits_baseILj1280EfffffjLj128EEEEELb0ELb1ELb0ELb1EEEvNS_9BwdParamsE)
        .other          _ZN10layer_norm13ln_bwd_kernelINS_13Kernel_traitsIfffffjLj1280ELj1ELj4ELj1ELj16ENS_18Kernel_traits_baseILj1280EfffffjLj128EEEEELb0ELb1ELb0ELb1EEEvNS_9BwdParamsE,@"STO_CUDA_ENTRY STV_DEFAULT"
_ZN10layer_norm13ln_bwd_kernelINS_13Kernel_traitsIfffffjLj1280ELj1ELj4ELj1ELj16ENS_18Kernel_traits_baseILj1280EfffffjLj128EEEEELb0ELb1ELb0ELb1EEEvNS_9BwdParamsE:
.text._ZN10layer_norm13ln_bwd_kernelINS_13Kernel_traitsIfffffjLj1280ELj1ELj4ELj1ELj16ENS_18Kernel_traits_baseILj1280EfffffjLj128EEEEELb0ELb1ELb0ELb1EEEvNS_9BwdParamsE:
        /* <DEDUP_REMOVED lines=71> */
.L_x_13897:
        /* <DEDUP_REMOVED lines=10> */
[----:B------:R-:W3:Y:S04]  /*0510*/  LDG.E.128 R64, [R2.64+0x800] ;  /* 0x0008000402407981 */ /* 0x000ee8000c1e1d00 */
[----:B------:R-:W3:Y:S04]  /*0520*/  LDG.E.128 R60, [R2.64+0xa00] ;  /* 0x000a0004023c7981 */ /* 0x000ee8000c1e1d00 */
[----:B------:R-:W3:Y:S04]  /*0530*/  LDG.E.128 R56, [R2.64+0xc00] ;  /* 0x000c000402387981 */ /* 0x000ee8000c1e1d00 */
[----:B------:R-:W3:Y:S04]  /*0540*/  LDG.E.128 R52, [R2.64+0xe00] ;  /* 0x000e000402347981 */ /* 0x000ee8000c1e1d00 */
[----:B------:R-:W3:Y:S04]  /*0550*/  LDG.E.128 R48, [R2.64+0x1000] ;  /* 0x0010000402307981 */ /* 0x000ee8000c1e1d00 */
[----:B------:R-:W4:Y:S04]  /*0560*/  LDG.E.128 R44, [R2.64+0x1200] ;  /* 0x00120004022c7981 */ /* 0x000f28000c1e1d00 */
[----:B------:R0:W4:Y:S04]  /*0570*/  LDG.E.128 R40, [R4.64] ;  /* 0x0000000404287981 */ /* 0x000128000c1e1d00 */
        /* <DEDUP_REMOVED lines=9> */
[----:B------:R-:W-:Y:S03]  /*0610*/  BSSY B1, `(.L_x_13899) ;  /* 0x0000548000017945 */ /* 0x000fe60003800000 */
[----:B--2---:R0:W-:Y:S04]  /*0620*/  STL.64 [R1+0x138], R80 ;  /* 0x0001385001007387 */ /* 0x0041e80000100a00 */
[----:B------:R0:W-:Y:S04]  /*0630*/  STL.64 [R1+0x140], R82 ;  /* 0x0001405201007387 */ /* 0x0001e80000100a00 */
[----:B------:R0:W-:Y:S04]  /*0640*/  STL [R1+0x31c], RZ ;  /* 0x00031cff01007387 */ /* 0x0001e80000100800 */
[----:B------:R0:W-:Y:S04]  /*0650*/  STL [R1+0x318], RZ ;  /* 0x000318ff01007387 */ /* 0x0001e80000100800 */
[----:B------:R0:W-:Y:S04]  /*0660*/  STL [R1+0x314], RZ ;  /* 0x000314ff01007387 */ /* 0x0001e80000100800 */
[----:B------:R0:W-:Y:S04]  /*0670*/  STL [R1+0x310], RZ ;  /* 0x000310ff01007387 */ /* 0x0001e80000100800 */
[----:B------:R0:W-:Y:S04]  /*0680*/  STL [R1+0x30c], RZ ;  /* 0x00030cff01007387 */ /* 0x0001e80000100800 */
[----:B------:R0:W-:Y:S04]  /*0690*/  STL [R1+0x308], RZ ;  /* 0x000308ff01007387 */ /* 0x0001e80000100800 */
[----:B---3--:R0:W-:Y:S04]  /*06a0*/  STL.64 [R1+0x128], R76 ;  /* 0x0001284c01007387 */ /* 0x0081e80000100a00 */
[----:B------:R0:W-:Y:S04]  /*06b0*/  STL.64 [R1+0x130], R78 ;  /* 0x0001304e01007387 */ /* 0x0001e80000100a00 */
[----:B----4-:R0:W-:Y:S04]  /*06c0*/  STL.64 [R1+0x118], R72 ;  /* 0x0001184801007387 */ /* 0x0101e80000100a00 */
[----:B------:R0:W-:Y:S04]  /*06d0*/  STL.64 [R1+0x120], R74 ;  /* 0x0001204a01007387 */ /* 0x0001e80000100a00 */
[----:B------:R0:W-:Y:S04]  /*06e0*/  STL [R1+0x304], RZ ;  /* 0x000304ff01007387 */ /* 0x0001e80000100800 */
[----:B-----5:R0:W-:Y:S04]  /*06f0*/  STL.64 [R1+0x108], R68 ;  /* 0x0001084401007387 */ /* 0x0201e80000100a00 */
[----:B------:R0:W-:Y:S04]  /*0700*/  STL.64 [R1+0x110], R70 ;  /* 0x0001104601007387 */ /* 0x0001e80000100a00 */
[----:B------:R0:W-:Y:S04]  /*0710*/  STL.64 [R1+0xf8], R64 ;  /* 0x0000f84001007387 */ /* 0x0001e80000100a00 */
[----:B------:R0:W-:Y:S04]  /*0720*/  STL.64 [R1+0x100], R66 ;  /* 0x0001004201007387 */ /* 0x0001e80000100a00 */
[----:B------:R0:W-:Y:S04]  /*0730*/  STL [R1+0x300], RZ ;  /* 0x000300ff01007387 */ /* 0x0001e80000100800 */
[----:B------:R0:W-:Y:S04]  /*0740*/  STL.64 [R1+0xe8], R60 ;  /* 0x0000e83c01007387 */ /* 0x0001e80000100a00 */
        /* <DEDUP_REMOVED lines=34> */
[----:B------:R0:W-:Y:S04]  /*0970*/  STL.64 [R1], R4 ;  /* 0x0000000401007387 */ /* 0x0001e80000100a00 */
        /* <DEDUP_REMOVED lines=106> */
.L_x_13903:
[----:B------:R-:W1:Y:S01]  /*1020*/  S2R R3, SR_TID.X ;  /* 0x0000000000037919 */ /* 0x000e620000002100 */
[----:B------:R-:W-:Y:S01]  /*1030*/  IMAD R122, R0, c[0x0][0x168], RZ ;  /* 0x00005a00007a7a24 */ /* 0x000fe200078e02ff */
[----:B------:R-:W-:-:S02]  /*1040*/  HFMA2.MMA R98, -RZ, RZ, 0, 2.384185791015625e-07 ;  /* 0x00000004ff627435 */ /* 0x000fc400000001ff */
[----:B------:R-:W-:Y:S02]  /*1050*/  STL [R1+0x32c], R55 ;  /* 0x00032c3701007387 */ /* 0x000fe40000100800 */
[----:B------:R-:W-:Y:S02]  /*1060*/  SHF.R.S32.HI R2, RZ, 0x1f, R122 ;  /* 0x0000001fff027819 */ /* 0x000fe4000001147a */
[----:B------:R-:W-:Y:S01]  /*1070*/  MOV R135, 0x10 ;  /* 0x0000001000877802 */ /* 0x000fe20000000f00 */
[----:B------:R-:W-:Y:S01]  /*1080*/  STL [R1+0x328], R54 ;  /* 0x0003283601007387 */ /* 0x000fe20000100800 */
[----:B------:R-:W-:Y:S02]  /*1090*/  LEA.HI R122, R2, R122, RZ, 0x2 ;  /* 0x0000007a027a7211 */ /* 0x000fe400078f10ff */
[----:B------:R-:W-:Y:S01]  /*10a0*/  IMAD.WIDE R140, R0, R98, c[0x0][0x1a0] ;  /* 0x00006800008c7625 */ /* 0x000fe200078e0262 */
[----:B------:R-:W-:Y:S01]  /*10b0*/  STL [R1+0x324], R53 ;  /* 0x0003243501007387 */ /* 0x000fe20000100800 */
[----:B-1----:R-:W-:-:S04]  /*10c0*/  LOP3.LUT R3, R3, 0x1f, RZ, 0xc0, !PT ;  /* 0x0000001f03037812 */ /* 0x002fc800078ec0ff */
[----:B------:R-:W2:Y:S01]  /*10d0*/  LDG.E R140, [R140.64] ;  /* 0x000000048c8c7981 */ /* 0x000ea2000c1e1900 */
[----:B------:R-:W-:-:S03]  /*10e0*/  LEA.HI.SX32 R122, R122, R3, 0x1e ;  /* 0x000000037a7a7211 */ /* 0x000fc600078ff2ff */
[----:B------:R1:W-:Y:S01]  /*10f0*/  STL [R1+0x320], R52 ;  /* 0x0003203401007387 */ /* 0x0003e20000100800 */
[C---:B0-----:R-:W-:Y:S02]  /*1100*/  SHF.L.U32 R11, R122.reuse, 0x4, RZ ;  /* 0x000000047a0b7819 */ /* 0x041fe400000006ff */
[C---:B------:R-:W-:Y:S02]  /*1110*/  IADD3 R125, R122.reuse, 0x20, RZ ;  /* 0x000000207a7d7810 */ /* 0x040fe40007ffe0ff */
[----:B------:R-:W-:Y:S02]  /*1120*/  SHF.R.U32.HI R10, RZ, 0x1c, R122 ;  /* 0x0000001cff0a7819 */ /* 0x000fe4000001167a */
[----:B------:R-:W-:Y:S02]  /*1130*/  IADD3 R56, P0, R11, c[0x0][0x188], RZ ;  /* 0x000062000b387a10 */ /* 0x000fe40007f1e0ff */
[----:B------:R-:W-:Y:S02]  /*1140*/  IADD3 R126, R122, 0x40, RZ ;  /* 0x000000407a7e7810 */ /* 0x000fe40007ffe0ff */
[----:B------:R-:W-:-:S02]  /*1150*/  SHF.L.U32 R9, R125, 0x4, RZ ;  /* 0x000000047d097819 */ /* 0x000fc400000006ff */
[----:B------:R-:W-:Y:S02]  /*1160*/  IADD3 R129, R122, 0x60, RZ ;  /* 0x000000607a817810 */ /* 0x000fe40007ffe0ff */
[----:B------:R-:W-:Y:S02]  /*1170*/  IADD3.X R57, R10, c[0x0][0x18c], RZ, P0, !PT ;  /* 0x000063000a397a10 */ /* 0x000fe400007fe4ff */
[----:B------:R-:W-:Y:S02]  /*1180*/  SHF.R.U32.HI R7, RZ, 0x1c, R125 ;  /* 0x0000001cff077819 */ /* 0x000fe4000001167d */
[----:B------:R-:W-:Y:S02]  /*1190*/  SHF.L.U32 R5, R126, 0x4, RZ ;  /* 0x000000047e057819 */ /* 0x000fe400000006ff */
[----:B------:R-:W-:Y:S01]  /*11a0*/  IADD3 R60, P0, R9, c[0x0][0x188], RZ ;  /* 0x00006200093c7a10 */ /* 0x000fe20007f1e0ff */
[----:B------:R-:W3:Y:S01]  /*11b0*/  LDG.E.128 R56, [R56.64] ;  /* 0x0000000438387981 */ /* 0x000ee2000c1e1d00 */
[----:B------:R-:W-:-:S02]  /*11c0*/  IADD3 R130, R122, 0x80, RZ ;  /* 0x000000807a827810 */ /* 0x000fc40007ffe0ff */
[----:B------:R-:W-:Y:S02]  /*11d0*/  SHF.L.U32 R3, R129, 0x4, RZ ;  /* 0x0000000481037819 */ /* 0x000fe400000006ff */
[----:B------:R-:W-:Y:S02]  /*11e0*/  IADD3 R133, R122, 0xa0, RZ ;  /* 0x000000a07a857810 */ /* 0x000fe40007ffe0ff */
[----:B------:R-:W-:Y:S02]  /*11f0*/  SHF.R.U32.HI R6, RZ, 0x1c, R126 ;  /* 0x0000001cff067819 */ /* 0x000fe4000001167e */
[----:B------:R-:W-:Y:S02]  /*1200*/  IADD3 R64, P1, R5, c[0x0][0x188], RZ ;  /* 0x0000620005407a10 */ /* 0x000fe40007f3e0ff */
[----:B------:R-:W-:Y:S02]  /*1210*/  IADD3.X R61, R7, c[0x0][0x18c], RZ, P0, !PT ;  /* 0x00006300073d7a10 */ /* 0x000fe400007fe4ff */
[----:B------:R-:W-:-:S02]  /*1220*/  SHF.R.U32.HI R4, RZ, 0x1c, R129 ;  /* 0x0000001cff047819 */ /* 0x000fc40000011681 */
[----:B------:R-:W-:Y:S02]  /*1230*/  SHF.L.U32 R147, R130, 0x4, RZ ;  /* 0x0000000482937819 */ /* 0x000fe400000006ff */
[----:B------:R-:W-:Y:S01]  /*1240*/  IADD3 R68, P0, R3, c[0x0][0x188], RZ ;  /* 0x0000620003447a10 */ /* 0x000fe20007f1e0ff */
[----:B------:R-:W4:Y:S01]  /*1250*/  LDG.E.128 R60, [R60.64] ;  /* 0x000000043c3c7981 */ /* 0x000f22000c1e1d00 */
[----:B------:R-:W-:Y:S02]  /*1260*/  SHF.L.U32 R149, R133, 0x4, RZ ;  /* 0x0000000485957819 */ /* 0x000fe400000006ff */
[----:B------:R-:W-:Y:S02]  /*1270*/  IADD3.X R65, R6, c[0x0][0x18c], RZ, P1, !PT ;  /* 0x0000630006417a10 */ /* 0x000fe40000ffe4ff */
[----:B------:R-:W-:Y:S02]  /*1280*/  SHF.R.U32.HI R146, RZ, 0x1c, R130 ;  /* 0x0000001cff927819 */ /* 0x000fe40000011682 */
[----:B------:R-:W-:-:S02]  /*1290*/  IADD3 R72, P1, R147, c[0x0][0x188], RZ ;  /* 0x0000620093487a10 */ /* 0x000fc40007f3e0ff */
[----:B------:R-:W-:Y:S01]  /*12a0*/  IADD3.X R69, R4, c[0x0][0x18c], RZ, P0, !PT ;  /* 0x0000630004457a10 */ /* 0x000fe200007fe4ff */
[----:B------:R-:W2:Y:S01]  /*12b0*/  LDG.E.128 R64, [R64.64] ;  /* 0x0000000440407981 */ /* 0x000ea2000c1e1d00 */
[----:B------:R-:W-:Y:S02]  /*12c0*/  SHF.R.U32.HI R148, RZ, 0x1c, R133 ;  /* 0x0000001cff947819 */ /* 0x000fe40000011685 */
[----:B------:R-:W-:Y:S02]  /*12d0*/  IADD3 R76, P0, R149, c[0x0][0x188], RZ ;  /* 0x00006200954c7a10 */ /* 0x000fe40007f1e0ff */
[----:B------:R-:W-:Y:S01]  /*12e0*/  IADD3.X R73, R146, c[0x0][0x18c], RZ, P1, !PT ;  /* 0x0000630092497a10 */ /* 0x000fe20000ffe4ff */
[----:B------:R-:W2:Y:S01]  /*12f0*/  LDG.E.128 R68, [R68.64] ;  /* 0x0000000444447981 */ /* 0x000ea2000c1e1d00 */
[----:B------:R-:W-:-:S04]  /*1300*/  IADD3.X R77, R148, c[0x0][0x18c], RZ, P0, !PT ;  /* 0x00006300944d7a10 */ /* 0x000fc800007fe4ff */
[----:B------:R-:W2:Y:S04]  /*1310*/  LDG.E.128 R72, [R72.64] ;  /* 0x0000000448487981 */ /* 0x000ea8000c1e1d00 */
[----:B------:R-:W2:Y:S01]  /*1320*/  LDG.E.128 R76, [R76.64] ;  /* 0x000000044c4c7981 */ /* 0x000ea2000c1e1d00 */
[C---:B------:R-:W-:Y:S02]  /*1330*/  IADD3 R134, R122.reuse, 0xc0, RZ ;  /* 0x000000c07a867810 */ /* 0x040fe40007ffe0ff */
[----:B------:R-:W-:Y:S02]  /*1340*/  IADD3 R139, R122, 0x100, RZ ;  /* 0x000001007a8b7810 */ /* 0x000fe40007ffe0ff */
[----:B------:R-:W-:Y:S02]  /*1350*/  SHF.L.U32 R152, R134, 0x4, RZ ;  /* 0x0000000486987819 */ /* 0x000fe400000006ff */
[----:B------:R-:W-:-:S02]  /*1360*/  SHF.R.U32.HI R151, RZ, 0x1c, R134 ;  /* 0x0000001cff977819 */ /* 0x000fc40000011686 */
[----:B------:R-:W-:Y:S02]  /*1370*/  IADD3 R80, P1, R152, c[0x0][0x188], RZ ;  /* 0x0000620098507a10 */ /* 0x000fe40007f3e0ff */
[----:B------:R-:W-:Y:S02]  /*1380*/  SHF.L.U32 R158, R139, 0x4, RZ ;  /* 0x000000048b9e7819 */ /* 0x000fe400000006ff */
[----:B------:R-:W-:Y:S02]  /*1390*/  IADD3.X R81, R151, c[0x0][0x18c], RZ, P1, !PT ;  /* 0x0000630097517a10 */ /* 0x000fe40000ffe4ff */
[----:B------:R-:W-:Y:S02]  /*13a0*/  SHF.R.U32.HI R157, RZ, 0x1c, R139 ;  /* 0x0000001cff9d7819 */ /* 0x000fe4000001168b */
[----:B------:R-:W-:Y:S02]  /*13b0*/  IADD3 R88, P1, R158, c[0x0][0x188], RZ ;  /* 0x000062009e587a10 */ /* 0x000fe40007f3e0ff */
[----:B------:R-:W-:-:S02]  /*13c0*/  IADD3 R137, R122, 0xe0, RZ ;  /* 0x000000e07a897810 */ /* 0x000fc40007ffe0ff */
[----:B------:R-:W-:Y:S02]  /*13d0*/  IADD3 R138, R122, 0x120, RZ ;  /* 0x000001207a8a7810 */ /* 0x000fe40007ffe0ff */
[----:B------:R-:W-:Y:S01]  /*13e0*/  SHF.R.S32.HI R2, RZ, 0x1f, R0 ;  /* 0x0000001fff027819 */ /* 0x000fe20000011400 */
[-C--:B------:R-:W-:Y:S01]  /*13f0*/  IMAD.WIDE.U32 R100, R125, R135.reuse, c[0x0][0x208] ;  /* 0x000082007d647625 */ /* 0x080fe200078e0087 */
[----:B------:R-:W-:Y:S01]  /*1400*/  IADD3.X R89, R157, c[0x0][0x18c], RZ, P1, !PT ;  /* 0x000063009d597a10 */ /* 0x000fe20000ffe4ff */
[----:B-1----:R-:W0:Y:S01]  /*1410*/  LDC.U8 R52, c[0x0][0x1f0] ;  /* 0x00007c00ff347b82 */ /* 0x002e220000000000 */
[----:B------:R-:W-:Y:S01]  /*1420*/  ISETP.NE.U32.AND P1, PT, RZ, c[0x0][0x1c0], PT ;  /* 0x00007000ff007a0c */ /* 0x000fe20003f25070 */
[----:B------:R-:W-:Y:S01]  /*1430*/  IMAD.WIDE.U32 R108, R129, R135, c[0x0][0x208] ;  /* 0x00008200816c7625 */ /* 0x000fe200078e0087 */
[----:B------:R-:W-:Y:S01]  /*1440*/  SHF.L.U32 R155, R137, 0x4, RZ ;  /* 0x00000004899b7819 */ /* 0x000fe200000006ff */
[----:B------:R-:W-:Y:S01]  /*1450*/  STL [R1+0x330], R11 ;  /* 0x0003300b01007387 */ /* 0x000fe20000100800 */
[----:B------:R-:W-:-:S02]  /*1460*/  ISETP.NE.AND.EX P1, PT, RZ, c[0x0][0x1c4], PT, P1 ;  /* 0x00007100ff007a0c */ /* 0x000fc40003f25310 */
[----:B------:R-:W-:Y:S01]  /*1470*/  SHF.R.U32.HI R154, RZ, 0x1c, R137 ;  /* 0x0000001cff9a7819 */ /* 0x000fe20000011689 */
[----:B------:R-:W-:Y:S01]  /*1480*/  IMAD.WIDE.U32 R116, R133, R135, c[0x0][0x208] ;  /* 0x0000820085747625 */ /* 0x000fe200078e0087 */
[----:B------:R-:W-:Y:S01]  /*1490*/  IADD3 R84, P0, R155, c[0x0][0x188], RZ ;  /* 0x000062009b547a10 */ /* 0x000fe20007f1e0ff */
[----:B------:R-:W2:Y:S01]  /*14a0*/  LDG.E.128 R80, [R80.64] ;  /* 0x0000000450507981 */ /* 0x000ea2000c1e1d00 */
[----:B------:R-:W-:Y:S02]  /*14b0*/  SHF.L.U32 R160, R138, 0x4, RZ ;  /* 0x000000048aa07819 */ /* 0x000fe400000006ff */
[----:B------:R-:W-:Y:S02]  /*14c0*/  IADD3.X R85, R154, c[0x0][0x18c], RZ, P0, !PT ;  /* 0x000063009a557a10 */ /* 0x000fe400007fe4ff */
[----:B------:R-:W-:Y:S01]  /*14d0*/  SHF.R.U32.HI R159, RZ, 0x1c, R138 ;  /* 0x0000001cff9f7819 */ /* 0x000fe2000001168a */
[----:B------:R-:W-:Y:S01]  /*14e0*/  IMAD.WIDE R98, R0, R98, c[0x0][0x1a8] ;  /* 0x00006a0000627625 */ /* 0x000fe200078e0262 */
[----:B------:R-:W-:Y:S01]  /*14f0*/  IADD3 R92, P0, R160, c[0x0][0x188], RZ ;  /* 0x00006200a05c7a10 */ /* 0x000fe20007f1e0ff */
[----:B------:R1:W-:Y:S01]  /*1500*/  STL [R1+0x334], R10 ;  /* 0x0003340a01007387 */ /* 0x0003e20000100800 */
[----:B------:R-:W-:-:S02]  /*1510*/  @P1 LEA R120, P2, R0, c[0x0][0x1c0], 0x2 ;  /* 0x0000700000781a11 */ /* 0x000fc400078410ff */
[----:B------:R-:W-:Y:S01]  /*1520*/  IADD3.X R93, R159, c[0x0][0x18c], RZ, P0, !PT ;  /* 0x000063009f5d7a10 */ /* 0x000fe200007fe4ff */
[----:B------:R-:W-:Y:S01]  /*1530*/  IMAD.WIDE.U32 R96, R122, R135, c[0x0][0x208] ;  /* 0x000082007a607625 */ /* 0x000fe200078e0087 */
[----:B------:R-:W-:Y:S01]  /*1540*/  ISETP.NE.U32.AND P0, PT, RZ, c[0x0][0x218], PT ;  /* 0x00008600ff007a0c */ /* 0x000fe20003f05070 */
[----:B------:R-:W2:Y:S01]  /*1550*/  LDL R145, [R1+0x13c] ;  /* 0x00013c0001917983 */ /* 0x000ea20000100800 */
[----:B------:R-:W-:Y:S02]  /*1560*/  @P1 LEA.HI.X R121, R0, c[0x0][0x1c4], R2, 0x2, P2 ;  /* 0x0000710000791a11 */ /* 0x000fe400010f1402 */
[----:B------:R-:W-:Y:S01]  /*1570*/  ISETP.NE.AND.EX P0, PT, RZ, c[0x0][0x21c], PT, P0 ;  /* 0x00008700ff007a0c */ /* 0x000fe20003f05300 */
[----:B------:R-:W-:Y:S01]  /*1580*/  HFMA2.MMA R2, -RZ, RZ, 1.875, 0 ;  /* 0x3f800000ff027435 */ /* 0x000fe200000001ff */
[----:B------:R-:W2:Y:S04]  /*1590*/  LDL.LU R144, [R1+0x1dc] ;  /* 0x0001dc0001907983 */ /* 0x000ea80000300800 */
[----:B------:R-:W2:Y:S04]  /*15a0*/  LDL.LU R143, [R1+0x14c] ;  /* 0x00014c00018f7983 */ /* 0x000ea80000300800 */
[----:B------:R0:W2:Y:S04]  /*15b0*/  LDG.E R8, [R98.64] ;  /* 0x0000000462087981 */ /* 0x0000a8000c1e1900 */
[----:B------:R1:W5:Y:S04]  /*15c0*/  @P1 LDG.E R2, [R120.64] ;  /* 0x0000000478021981 */ /* 0x000368000c1e1900 */
[----:B------:R-:W2:Y:S04]  /*15d0*/  LDG.E.128 R84, [R84.64] ;  /* 0x0000000454547981 */ /* 0x000ea8000c1e1d00 */
[----:B0-----:R-:W2:Y:S01]  /*15e0*/  LDG.E.128 R96, [R96.64] ;  /* 0x0000000460607981 */ /* 0x001ea2000c1e1d00 */
[----:B-1----:R-:W-:-:S03]  /*15f0*/  @P0 LEA R120, P1, R122, c[0x0][0x218], 0x4 ;  /* 0x000086007a780a11 */ /* 0x002fc600078220ff */
[----:B------:R-:W3:Y:S01]  /*1600*/  LDG.E.128 R88, [R88.64] ;  /* 0x0000000458587981 */ /* 0x000ee2000c1e1d00 */
[----:B------:R-:W-:Y:S02]  /*1610*/  @P0 LEA.HI.X R121, R122, c[0x0][0x21c], RZ, 0x4, P1 ;  /* 0x000087007a790a11 */ /* 0x000fe400008f24ff */
[C---:B------:R-:W-:Y:S01]  /*1620*/  @P0 LEA R124, P1, R125.reuse, c[0x0][0x218], 0x4 ;  /* 0x000086007d7c0a11 */ /* 0x040fe200078220ff */
[----:B------:R-:W3:Y:S03]  /*1630*/  LDG.E.128 R92, [R92.64] ;  /* 0x000000045c5c7981 */ /* 0x000ee6000c1e1d00 */
[----:B------:R-:W-:Y:S01]  /*1640*/  @P0 LEA.HI.X R125, R125, c[0x0][0x21c], RZ, 0x4, P1 ;  /* 0x000087007d7d0a11 */ /* 0x000fe200008f24ff */
[----:B------:R0:W5:Y:S04]  /*1650*/  @P0 LDG.E.128 R12, [R120.64] ;  /* 0x00000004780c0981 */ /* 0x000168000c1e1d00 */
[----:B------:R1:W5:Y:S04]  /*1660*/  @P0 LDG.E.128 R16, [R124.64] ;  /* 0x000000047c100981 */ /* 0x000368000c1e1d00 */
[----:B------:R-:W3:Y:S01]  /*1670*/  LDG.E.128 R100, [R100.64] ;  /* 0x0000000464647981 */ /* 0x000ee2000c1e1d00 */
[----:B------:R-:W-:-:S03]  /*1680*/  IMAD.WIDE.U32 R104, R126, R135, c[0x0][0x208] ;  /* 0x000082007e687625 */ /* 0x000fc600078e0087 */
[----:B------:R-:W3:Y:S01]  /*1690*/  LDG.E.128 R108, [R108.64] ;  /* 0x000000046c6c7981 */ /* 0x000ee2000c1e1d00 */
[----:B-1----:R-:W-:-:S03]  /*16a0*/  @P0 LEA R124, P1, R126, c[0x0][0x218], 0x4 ;  /* 0x000086007e7c0a11 */ /* 0x002fc600078220ff */
[----:B------:R-:W3:Y:S01]  /*16b0*/  LDG.E.128 R104, [R104.64] ;  /* 0x0000000468687981 */ /* 0x000ee2000c1e1d00 */
[----:B------:R-:W-:Y:S02]  /*16c0*/  @P0 LEA.HI.X R125, R126, c[0x0][0x21c], RZ, 0x4, P1 ;  /* 0x000087007e7d0a11 */ /* 0x000fe400008f24ff */
[C---:B------:R-:W-:Y:S01]  /*16d0*/  @P0 LEA R128, P1, R129.reuse, c[0x0][0x218], 0x4 ;  /* 0x0000860081800a11 */ /* 0x040fe200078220ff */
[C---:B------:R-:W-:Y:S01]  /*16e0*/  IMAD.WIDE.U32 R112, R130.reuse, R135, c[0x0][0x208] ;  /* 0x0000820082707625 */ /* 0x040fe200078e0087 */
[----:B------:R-:W3:Y:S02]  /*16f0*/  LDG.E.128 R116, [R116.64] ;  /* 0x0000000474747981 */ /* 0x000ee4000c1e1d00 */
[----:B------:R-:W-:Y:S02]  /*1700*/  @P0 LEA.HI.X R129, R129, c[0x0][0x21c], RZ, 0x4, P1 ;  /* 0x0000870081810a11 */ /* 0x000fe400008f24ff */
[----:B------:R1:W5:Y:S04]  /*1710*/  @P0 LDG.E.128 R20, [R124.64] ;  /* 0x000000047c140981 */ /* 0x000368000c1e1d00 */
[----:B------:R0:W5:Y:S04]  /*1720*/  @P0 LDG.E.128 R24, [R128.64] ;  /* 0x0000000480180981 */ /* 0x000168000c1e1d00 */
[----:B------:R-:W3:Y:S01]  /*1730*/  LDG.E.128 R112, [R112.64] ;  /* 0x0000000470707981 */ /* 0x000ee2000c1e1d00 */
[----:B0-----:R-:W-:-:S04]  /*1740*/  @P0 LEA R128, P1, R130, c[0x0][0x218], 0x4 ;  /* 0x0000860082800a11 */ /* 0x001fc800078220ff */
[----:B------:R-:W-:Y:S02]  /*1750*/  @P0 LEA.HI.X R129, R130, c[0x0][0x21c], RZ, 0x4, P1 ;  /* 0x0000870082810a11 */ /* 0x000fe400008f24ff */
[----:B------:R-:W-:Y:S01]  /*1760*/  @P0 LEA R132, P1, R133, c[0x0][0x218], 0x4 ;  /* 0x0000860085840a11 */ /* 0x000fe200078220ff */
[----:B-1----:R-:W-:Y:S02]  /*1770*/  IMAD.WIDE.U32 R124, R137, R135, c[0x0][0x208] ;  /* 0x00008200897c7625 */ /* 0x002fe400078e0087 */
[----:B------:R0:W5:Y:S01]  /*1780*/  @P0 LDG.E.128 R28, [R128.64] ;  /* 0x00000004801c0981 */ /* 0x000162000c1e1d00 */
[----:B------:R-:W-:Y:S01]  /*1790*/  @P0 LEA.HI.X R133, R133, c[0x0][0x21c], RZ, 0x4, P1 ;  /* 0x0000870085850a11 */ /* 0x000fe200008f24ff */
[----:B--2---:R-:W-:-:S04]  /*17a0*/  FADD.FTZ R144, R98, R144 ;  /* 0x0000009062907221 */ /* 0x004fc80000010000 */
[----:B------:R1:W5:Y:S01]  /*17b0*/  @P0 LDG.E.128 R32, [R132.64] ;  /* 0x0000000484200981 */ /* 0x000362000c1e1d00 */
[----:B------:R-:W-:-:S03]  /*17c0*/  IMAD.WIDE.U32 R120, R134, R135, c[0x0][0x208] ;  /* 0x0000820086787625 */ /* 0x000fc600078e0087 */
[----:B------:R-:W2:Y:S01]  /*17d0*/  LDG.E.128 R124, [R124.64] ;  /* 0x000000047c7c7981 */ /* 0x000ea2000c1e1d00 */
[----:B0-----:R-:W-:-:S03]  /*17e0*/  IMAD.WIDE.U32 R128, R139, R135, c[0x0][0x208] ;  /* 0x000082008b807625 */ /* 0x001fc600078e0087 */
[----:B------:R-:W2:Y:S01]  /*17f0*/  LDG.E.128 R120, [R120.64] ;  /* 0x0000000478787981 */ /* 0x000ea2000c1e1d00 */
[----:B-1----:R-:W-:-:S03]  /*1800*/  @P0 LEA R132, P1, R134, c[0x0][0x218], 0x4 ;  /* 0x0000860086840a11 */ /* 0x002fc600078220ff */
[----:B------:R-:W2:Y:S01]  /*1810*/  LDG.E.128 R128, [R128.64] ;  /* 0x0000000480807981 */ /* 0x000ea2000c1e1d00 */
        /* <DEDUP_REMOVED lines=11> */
[----:B------:R-:W-:-:S04]  /*18d0*/  ISETP.NE.AND P0, PT, R52, RZ, PT ;  /* 0x000000ff3400720c */ /* 0x000fc80003f05270 */
[----:B------:R-:W-:Y:S01]  /*18e0*/  FSEL R139, R140, RZ, !P0 ;  /* 0x000000ff8c8b7208 */ /* 0x000fe20004000000 */
[----:B0-----:R-:W-:-:S04]  /*18f0*/  IMAD.WIDE.U32 R132, R138, R135, c[0x0][0x208] ;  /* 0x000082008a847625 */ /* 0x001fc800078e0087 */
[C---:B---3--:R-:W-:Y:S02]  /*1900*/  FADD.FTZ R142, -R139.reuse, R56 ;  /* 0x000000388b8e7221 */ /* 0x048fe40000010100 */
[C---:B----4-:R-:W-:Y:S01]  /*1910*/  FADD.FTZ R136, -R139.reuse, R61 ;  /* 0x0000003d8b887221 */ /* 0x050fe20000010100 */
        /* <DEDUP_REMOVED lines=9> */
[----:B------:R-:W4:Y:S01]  /*19b0*/  LDL.LU R74, [R1+0x1d4] ;  /* 0x0001d400014a7983 */ /* 0x000f220000300800 */
[C---:B------:R-:W-:Y:S02]  /*19c0*/  FADD.FTZ R59, -R139.reuse, R66 ;  /* 0x000000428b3b7221 */ /* 0x040fe40000010100 */
[----:B------:R-:W-:-:S02]  /*19d0*/  FADD.FTZ R65, -R139, R71 ;  /* 0x000000478b417221 */ /* 0x000fc40000010100 */
[C---:B------:R-:W-:Y:S02]  /*19e0*/  FADD.FTZ R70, -R139.reuse, R76 ;  /* 0x0000004c8b467221 */ /* 0x040fe40000010100 */
[C---:B------:R-:W-:Y:S01]  /*19f0*/  FADD.FTZ R58, -R139.reuse, R67 ;  /* 0x000000438b3a7221 */ /* 0x040fe20000010100 */
[----:B------:R-:W2:Y:S01]  /*1a00*/  LDL.LU R76, [R1+0x1d0] ;  /* 0x0001d000014c7983 */ /* 0x000ea20000300800 */
[C---:B------:R-:W-:Y:S02]  /*1a10*/  FADD.FTZ R66, -R139.reuse, R72 ;  /* 0x000000488b427221 */ /* 0x040fe40000010100 */
[C---:B------:R-:W-:Y:S02]  /*1a20*/  FADD.FTZ R71, -R139.reuse, R77 ;  /* 0x0000004d8b477221 */ /* 0x040fe40000010100 */
[C---:B------:R-:W-:Y:S01]  /*1a30*/  FADD.FTZ R67, -R139.reuse, R73 ;  /* 0x000000498b437221 */ /* 0x040fe20000010100 */
[----:B------:R-:W3:Y:S01]  /*1a40*/  LDL R77, [R1+0x138] ;  /* 0x00013800014d7983 */ /* 0x000ee20000100800 */
[----:B------:R-:W-:-:S02]  /*1a50*/  FADD.FTZ R72, -R139, R78 ;  /* 0x0000004e8b487221 */ /* 0x000fc40000010100 */
[C---:B------:R-:W-:Y:S01]  /*1a60*/  FADD.FTZ R73, -R139.reuse, R79 ;  /* 0x0000004f8b497221 */ /* 0x040fe20000010100 */
[----:B------:R-:W3:Y:S04]  /*1a70*/  LDL.LU R78, [R1+0x50] ;  /* 0x00005000014e7983 */ /* 0x000ee80000300800 */
[----:B------:R-:W3:Y:S01]  /*1a80*/  LDL.LU R79, [R1+0x54] ;  /* 0x00005400014f7983 */ /* 0x000ee20000300800 */
[C---:B------:R-:W-:Y:S02]  /*1a90*/  FADD.FTZ R141, -R139.reuse, R57 ;  /* 0x000000398b8d7221 */ /* 0x040fe40000010100 */
[C---:B------:R-:W-:Y:S02]  /*1aa0*/  FADD.FTZ R57, -R139.reuse, R69 ;  /* 0x000000458b397221 */ /* 0x040fe40000010100 */
[----:B------:R-:W-:-:S02]  /*1ab0*/  FADD.FTZ R69, -R139, R75 ;  /* 0x0000004b8b457221 */ /* 0x000fc40000010100 */
[----:B------:R-:W-:Y:S02]  /*1ac0*/  FMUL.FTZ R75, R8, R142 ;  /* 0x0000008e084b7220 */ /* 0x000fe40000410000 */
[C---:B------:R-:W-:Y:S02]  /*1ad0*/  FADD.FTZ R156, -R139.reuse, R84 ;  /* 0x000000548b9c7221 */ /* 0x040fe40000010100 */
[C---:B------:R-:W-:Y:S01]  /*1ae0*/  FADD.FTZ R163, -R139.reuse, R87 ;  /* 0x000000578ba37221 */ /* 0x040fe20000010100 */
[----:B------:R-:W3:Y:S01]  /*1af0*/  LDL R84, [R1+0x140] ;  /* 0x0001400001547983 */ /* 0x000ee20000100800 */
[----:B------:R-:W-:-:S03]  /*1b00*/  FADD.FTZ R162, -R139, R86 ;  /* 0x000000568ba27221 */ /* 0x000fc60000010100 */
[----:B------:R-:W3:Y:S01]  /*1b10*/  LDL.LU R87, [R1+0x1d8] ;  /* 0x0001d80001577983 */ /* 0x000ee20000300800 */
[----:B------:R-:W-:-:S03]  /*1b20*/  FADD.FTZ R161, -R139, R85 ;  /* 0x000000558ba17221 */ /* 0x000fc60000010100 */
[----:B------:R-:W3:Y:S01]  /*1b30*/  LDL.LU R86, [R1+0x148] ;  /* 0x0001480001567983 */ /* 0x000ee20000300800 */
        /* <DEDUP_REMOVED lines=14> */
[----:B----4-:R-:W-:-:S05]  /*1c20*/  FADD.FTZ R74, R96, R74 ;  /* 0x0000004a604a7221 */ /* 0x010fca0000010000 */
[----:B------:R0:W-:Y:S01]  /*1c30*/  STL [R1+0x1d4], R74 ;  /* 0x0001d44a01007387 */ /* 0x0001e20000100800 */
[----:B--2---:R-:W-:-:S03]  /*1c40*/  FADD.FTZ R76, R97, R76 ;  /* 0x0000004c614c7221 */ /* 0x004fc60000010000 */
[----:B------:R-:W2:Y:S01]  /*1c50*/  LDL R85, [R1+0x144] ;  /* 0x0001440001557983 */ /* 0x000ea20000100800 */
[----:B0-----:R-:W-:Y:S02]  /*1c60*/  FMUL.FTZ R74, R8, R141 ;  /* 0x0000008d084a7220 */ /* 0x001fe40000410000 */
[----:B---3--:R-:W-:-:S05]  /*1c70*/  FFMA.FTZ R79, R96, R75, R79 ;  /* 0x0000004b604f7223 */ /* 0x008fca000001004f */
[----:B------:R-:W-:Y:S01]  /*1c80*/  STL [R1+0x54], R79 ;  /* 0x0000544f01007387 */ /* 0x000fe20000100800 */
[----:B------:R-:W-:-:S03]  /*1c90*/  FFMA.FTZ R78, R97, R74, R78 ;  /* 0x0000004a614e7223 */ /* 0x000fc6000001004e */
[----:B------:R-:W3:Y:S01]  /*1ca0*/  LDL.LU R80, [R1+0x1ec] ;  /* 0x0001ec0001507983 */ /* 0x000ee20000300800 */
[----:B------:R-:W-:-:S03]  /*1cb0*/  FMUL.FTZ R77, R77, R96 ;  /* 0x000000604d4d7220 */ /* 0x000fc60000410000 */
[----:B------:R0:W-:Y:S04]  /*1cc0*/  STL [R1+0x1d0], R76 ;  /* 0x0001d04c01007387 */ /* 0x0001e80000100800 */
[----:B------:R-:W4:Y:S04]  /*1cd0*/  LDL.LU R139, [R1+0x154] ;  /* 0x00015400018b7983 */ /* 0x000f280000300800 */
[----:B------:R-:W2:Y:S04]  /*1ce0*/  LDL R96, [R1+0x128] ;  /* 0x0001280001607983 */ /* 0x000ea80000100800 */
[----:B------:R-:W2:Y:S04]  /*1cf0*/  LDL.LU R95, [R1+0x1e8] ;  /* 0x0001e800015f7983 */ /* 0x000ea80000300800 */
[----:B------:R1:W-:Y:S04]  /*1d00*/  STL [R1+0x50], R78 ;  /* 0x0000504e01007387 */ /* 0x0003e80000100800 */
[----:B------:R-:W2:Y:S04]  /*1d10*/  LDL.LU R94, [R1+0x150] ;  /* 0x00015000015e7983 */ /* 0x000ea80000300800 */
[----:B------:R-:W2:Y:S04]  /*1d20*/  LDL R93, [R1+0x12c] ;  /* 0x00012c00015d7983 */ /* 0x000ea80000100800 */
[----:B------:R-:W2:Y:S04]  /*1d30*/  LDL.LU R91, [R1+0x1f4] ;  /* 0x0001f400015b7983 */ /* 0x000ea80000300800 */
[----:B------:R-:W-:Y:S04]  /*1d40*/  STL [R1+0x1dc], R144 ;  /* 0x0001dc9001007387 */ /* 0x000fe80000100800 */
[----:B------:R-:W2:Y:S04]  /*1d50*/  LDL.LU R90, [R1+0x15c] ;  /* 0x00015c00015a7983 */ /* 0x000ea80000300800 */
[----:B------:R-:W2:Y:S04]  /*1d60*/  LDL R88, [R1+0x130] ;  /* 0x0001300001587983 */ /* 0x000ea80000100800 */
[----:B------:R-:W2:Y:S01]  /*1d70*/  LDL.LU R81, [R1+0x1f0] ;  /* 0x0001f00001517983 */ /* 0x000ea20000300800 */
[----:B0-----:R-:W-:-:S02]  /*1d80*/  FMUL.FTZ R76, R8, R140 ;  /* 0x0000008c084c7220 */ /* 0x001fc40000410000 */
[----:B-1----:R-:W-:Y:S02]  /*1d90*/  FMUL.FTZ R78, R8, R138 ;  /* 0x0000008a084e7220 */ /* 0x002fe40000410000 */
[----:B------:R-:W-:Y:S02]  /*1da0*/  FFMA.FTZ R143, R98, R76, R143 ;  /* 0x0000004c628f7223 */ /* 0x000fe4000001008f */
[C---:B------:R-:W-:Y:S02]  /*1db0*/  FADD.FTZ R87, R99.reuse, R87 ;  /* 0x0000005763577221 */ /* 0x040fe40000010000 */
[----:B------:R-:W-:Y:S01]  /*1dc0*/  FFMA.FTZ R86, R99, R78, R86 ;  /* 0x0000004e63567223 */ /* 0x000fe20000010056 */
[----:B------:R-:W-:Y:S04]  /*1dd0*/  STL [R1+0x14c], R143 ;  /* 0x00014c8f01007387 */ /* 0x000fe80000100800 */
[----:B------:R-:W2:Y:S04]  /*1de0*/  LDL.LU R92, [R1+0x158] ;  /* 0x00015800015c7983 */ /* 0x000ea80000300800 */
[----:B------:R-:W2:Y:S04]  /*1df0*/  LDL R89, [R1+0x134] ;  /* 0x0001340001597983 */ /* 0x000ea80000100800 */
[----:B------:R0:W-:Y:S04]  /*1e00*/  STL [R1+0x1d8], R87 ;  /* 0x0001d85701007387 */ /* 0x0001e80000100800 */
[----:B------:R1:W-:Y:S01]  /*1e10*/  STL [R1+0x148], R86 ;  /* 0x0001485601007387 */ /* 0x0003e20000100800 */
[----:B------:R-:W-:-:S02]  /*1e20*/  FMUL.FTZ R140, R8, R62 ;  /* 0x0000003e088c7220 */ /* 0x000fc40000410000 */
[C---:B0-----:R-:W-:Y:S02]  /*1e30*/  FMUL.FTZ R87, R8.reuse, R136 ;  /* 0x0000008808577220 */ /* 0x041fe40000410000 */
[----:B-1----:R-:W-:Y:S02]  /*1e40*/  FMUL.FTZ R86, R8, R137 ;  /* 0x0000008908567220 */ /* 0x002fe40000410000 */
[----:B---3--:R-:W-:-:S05]  /*1e50*/  FADD.FTZ R80, R100, R80 ;  /* 0x0000005064507221 */ /* 0x008fca0000010000 */
[----:B------:R0:W-:Y:S01]  /*1e60*/  STL [R1+0x1ec], R80 ;  /* 0x0001ec5001007387 */ /* 0x0001e20000100800 */
[----:B----4-:R-:W-:-:S03]  /*1e70*/  FFMA.FTZ R139, R100, R86, R139 ;  /* 0x00000056648b7223 */ /* 0x010fc6000001008b */
[----:B0-----:R-:W3:Y:S01]  /*1e80*/  LDL.LU R80, [R1+0x204] ;  /* 0x0002040001507983 */ /* 0x001ee20000300800 */
[----:B--2---:R-:W-:-:S03]  /*1e90*/  FADD.FTZ R95, R101, R95 ;  /* 0x0000005f655f7221 */ /* 0x004fc60000010000 */
[----:B------:R-:W-:Y:S01]  /*1ea0*/  STL [R1+0x154], R139 ;  /* 0x0001548b01007387 */ /* 0x000fe20000100800 */
[----:B------:R-:W-:-:S03]  /*1eb0*/  FFMA.FTZ R94, R101, R87, R94 ;  /* 0x00000057655e7223 */ /* 0x000fc6000001005e */
[----:B------:R-:W-:Y:S01]  /*1ec0*/  STL [R1+0x1e8], R95 ;  /* 0x0001e85f01007387 */ /* 0x000fe20000100800 */
[----:B------:R-:W-:-:S03]  /*1ed0*/  FMUL.FTZ R143, R93, R101 ;  /* 0x000000655d8f7220 */ /* 0x000fc60000410000 */
[----:B------:R-:W-:Y:S01]  /*1ee0*/  STL [R1+0x150], R94 ;  /* 0x0001505e01007387 */ /* 0x000fe20000100800 */
[----:B------:R-:W-:-:S03]  /*1ef0*/  FADD.FTZ R91, R102, R91 ;  /* 0x0000005b665b7221 */ /* 0x000fc60000010000 */
[----:B------:R-:W2:Y:S04]  /*1f00*/  LDL.LU R101, [R1+0x164] ;  /* 0x0001640001657983 */ /* 0x000ea80000300800 */
[----:B------:R0:W-:Y:S01]  /*1f10*/  STL [R1+0x1f4], R91 ;  /* 0x0001f45b01007387 */ /* 0x0001e20000100800 */
[----:B------:R-:W-:-:S03]  /*1f20*/  FFMA.FTZ R90, R102, R140, R90 ;  /* 0x0000008c665a7223 */ /* 0x000fc6000001005a */
[----:B0-----:R-:W4:Y:S01]  /*1f30*/  LDL R91, [R1+0x118] ;  /* 0x00011800015b7983 */ /* 0x001f220000100800 */
[----:B------:R-:W-:-:S03]  /*1f40*/  FADD.FTZ R81, R103, R81 ;  /* 0x0000005167517221 */ /* 0x000fc60000010000 */
[----:B------:R0:W-:Y:S04]  /*1f50*/  STL [R1+0x15c], R90 ;  /* 0x00015c5a01007387 */ /* 0x0001e80000100800 */
[----:B0-----:R-:W4:Y:S04]  /*1f60*/  LDL.LU R90, [R1+0x200] ;  /* 0x00020000015a7983 */ /* 0x001f280000300800 */
[----:B------:R0:W-:Y:S04]  /*1f70*/  STL [R1+0x1f0], R81 ;  /* 0x0001f05101007387 */ /* 0x0001e80000100800 */
[----:B0-----:R-:W4:Y:S01]  /*1f80*/  LDL.LU R81, [R1+0x160] ;  /* 0x0001600001517983 */ /* 0x001f220000300800 */
[----:B------:R-:W-:-:S02]  /*1f90*/  FMUL.FTZ R142, R8, R63 ;  /* 0x0000003f088e7220 */ /* 0x000fc40000410000 */
[----:B------:R-:W-:Y:S02]  /*1fa0*/  FMUL.FTZ R141, R96, R100 ;  /* 0x00000064608d7220 */ /* 0x000fe40000410000 */
[----:B------:R-:W-:Y:S01]  /*1fb0*/  FFMA.FTZ R92, R103, R142, R92 ;  /* 0x0000008e675c7223 */ /* 0x000fe2000001005c */
[----:B------:R-:W4:Y:S01]  /*1fc0*/  LDL R100, [R1+0x11c] ;  /* 0x00011c0001647983 */ /* 0x000f220000100800 */
[----:B------:R-:W-:Y:S02]  /*1fd0*/  FMUL.FTZ R85, R85, R99 ;  /* 0x0000006355557220 */ /* 0x000fe40000410000 */
[----:B------:R-:W-:Y:S01]  /*1fe0*/  FMUL.FTZ R84, R84, R98 ;  /* 0x0000006254547220 */ /* 0x000fe20000410000 */
[----:B------:R-:W4:Y:S01]  /*1ff0*/  LDL.LU R99, [R1+0x20c] ;  /* 0x00020c0001637983 */ /* 0x000f220000300800 */
[----:B------:R-:W-:-:S03]  /*2000*/  FMUL.FTZ R79, R145, R97 ;  /* 0x00000061914f7220 */ /* 0x000fc60000410000 */
[----:B------:R0:W-:Y:S04]  /*2010*/  STL [R1+0x158], R92 ;  /* 0x0001585c01007387 */ /* 0x0001e80000100800 */
[----:B------:R-:W4:Y:S04]  /*2020*/  LDL.LU R98, [R1+0x16c] ;  /* 0x00016c0001627983 */ /* 0x000f280000300800 */
[----:B------:R-:W4:Y:S04]  /*2030*/  LDL R97, [R1+0x120] ;  /* 0x0001200001617983 */ /* 0x000f280000100800 */
[----:B------:R-:W4:Y:S04]  /*2040*/  LDL.LU R96, [R1+0x208] ;  /* 0x0002080001607983 */ /* 0x000f280000300800 */
[----:B------:R-:W4:Y:S04]  /*2050*/  LDL.LU R63, [R1+0x168] ;  /* 0x00016800013f7983 */ /* 0x000f280000300800 */
[----:B------:R-:W4:Y:S04]  /*2060*/  LDL R62, [R1+0x124] ;  /* 0x00012400013e7983 */ /* 0x000f280000100800 */
[----:B------:R-:W4:Y:S04]  /*2070*/  LDL.LU R95, [R1+0x214] ;  /* 0x00021400015f7983 */ /* 0x000f280000300800 */
[----:B------:R-:W4:Y:S04]  /*2080*/  LDL.LU R94, [R1+0x174] ;  /* 0x00017400015e7983 */ /* 0x000f280000300800 */
[----:B------:R-:W4:Y:S01]  /*2090*/  LDL R93, [R1+0x108] ;  /* 0x00010800015d7983 */ /* 0x000f220000100800 */
[----:B------:R-:W-:-:S02]  /*20a0*/  FMUL.FTZ R144, R88, R102 ;  /* 0x0000006658907220 */ /* 0x000fc40000410000 */
[C---:B------:R-:W-:Y:S02]  /*20b0*/  FMUL.FTZ R88, R8.reuse, R61 ;  /* 0x0000003d08587220 */ /* 0x040fe40000410000 */
[----:B------:R-:W-:Y:S02]  /*20c0*/  FMUL.FTZ R145, R89, R103 ;  /* 0x0000006759917220 */ /* 0x000fe40000410000 */
[----:B------:R-:W-:Y:S02]  /*20d0*/  FMUL.FTZ R89, R8, R60 ;  /* 0x0000003c08597220 */ /* 0x000fe40000410000 */
[----:B---3--:R-:W-:-:S05]  /*20e0*/  FADD.FTZ R80, R104, R80 ;  /* 0x0000005068507221 */ /* 0x008fca0000010000 */
[----:B------:R1:W-:Y:S04]  /*20f0*/  STL [R1+0x204], R80 ;  /* 0x0002045001007387 */ /* 0x0003e80000100800 */
[----:B0-----:R-:W3:Y:S04]  /*2100*/  LDL.LU R92, [R1+0x210] ;  /* 0x00021000015c7983 */ /* 0x001ee80000300800 */
[----:B-1----:R-:W3:Y:S01]  /*2110*/  LDL.LU R80, [R1+0x170] ;  /* 0x0001700001507983 */ /* 0x002ee20000300800 */
[----:B--2---:R-:W-:-:S03]  /*2120*/  FFMA.FTZ R101, R104, R88, R101 ;  /* 0x0000005868657223 */ /* 0x004fc60000010065 */
[----:B------:R-:W2:Y:S04]  /*2130*/  LDL R60, [R1+0x10c] ;  /* 0x00010c00013c7983 */ /* 0x000ea80000100800 */
[----:B------:R-:W2:Y:S04]  /*2140*/  LDL.LU R61, [R1+0x21c] ;  /* 0x00021c00013d7983 */ /* 0x000ea80000300800 */
[----:B------:R-:W-:Y:S01]  /*2150*/  STL [R1+0x164], R101 ;  /* 0x0001646501007387 */ /* 0x000fe20000100800 */
[----:B----4-:R-:W-:-:S05]  /*2160*/  FADD.FTZ R90, R105, R90 ;  /* 0x0000005a695a7221 */ /* 0x010fca0000010000 */
[----:B------:R-:W-:Y:S01]  /*2170*/  STL [R1+0x200], R90 ;  /* 0x0002005a01007387 */ /* 0x000fe20000100800 */
[----:B------:R-:W-:-:S05]  /*2180*/  FFMA.FTZ R81, R105, R89, R81 ;  /* 0x0000005969517223 */ /* 0x000fca0000010051 */
[----:B------:R0:W-:Y:S04]  /*2190*/  STL [R1+0x160], R81 ;  /* 0x0001605101007387 */ /* 0x0001e80000100800 */
[----:B0-----:R-:W4:Y:S01]  /*21a0*/  LDL.LU R81, [R1+0x17c] ;  /* 0x00017c0001517983 */ /* 0x001f220000300800 */
[C---:B------:R-:W-:Y:S02]  /*21b0*/  FMUL.FTZ R90, R8.reuse, R59 ;  /* 0x0000003b085a7220 */ /* 0x040fe40000410000 */
[----:B------:R-:W-:Y:S02]  /*21c0*/  FMUL.FTZ R136, R8, R58 ;  /* 0x0000003a08887220 */ /* 0x000fe40000410000 */
[C---:B------:R-:W-:Y:S02]  /*21d0*/  FADD.FTZ R99, R106.reuse, R99 ;  /* 0x000000636a637221 */ /* 0x040fe40000010000 */
[----:B------:R-:W-:-:S02]  /*21e0*/  FFMA.FTZ R98, R106, R90, R98 ;  /* 0x0000005a6a627223 */ /* 0x000fc40000010062 */
[----:B------:R-:W-:Y:S02]  /*21f0*/  FMUL.FTZ R56, R8, R56 ;  /* 0x0000003808387220 */ /* 0x000fe40000410000 */
[C---:B------:R-:W-:Y:S01]  /*2200*/  FADD.FTZ R96, R107.reuse, R96 ;  /* 0x000000606b607221 */ /* 0x040fe20000010000 */
[----:B------:R-:W-:Y:S01]  /*2210*/  STL [R1+0x20c], R99 ;  /* 0x00020c6301007387 */ /* 0x000fe20000100800 */
[----:B------:R-:W-:-:S03]  /*2220*/  FFMA.FTZ R63, R107, R136, R63 ;  /* 0x000000886b3f7223 */ /* 0x000fc6000001003f */
[----:B------:R-:W-:Y:S01]  /*2230*/  STL [R1+0x16c], R98 ;  /* 0x00016c6201007387 */ /* 0x000fe20000100800 */
[----:B------:R-:W-:-:S03]  /*2240*/  FMUL.FTZ R57, R8, R57 ;  /* 0x0000003908397220 */ /* 0x000fc60000410000 */
[----:B------:R-:W-:Y:S01]  /*2250*/  STL [R1+0x208], R96 ;  /* 0x0002086001007387 */ /* 0x000fe20000100800 */
[----:B------:R-:W-:-:S03]  /*2260*/  FADD.FTZ R95, R108, R95 ;  /* 0x0000005f6c5f7221 */ /* 0x000fc60000010000 */
[----:B------:R0:W-:Y:S01]  /*2270*/  STL [R1+0x168], R63 ;  /* 0x0001683f01007387 */ /* 0x0001e20000100800 */
[----:B------:R-:W-:Y:S02]  /*2280*/  FMUL.FTZ R139, R62, R107 ;  /* 0x0000006b3e8b7220 */ /* 0x000fe40000410000 */
[----:B------:R-:W-:Y:S01]  /*2290*/  FFMA.FTZ R94, R108, R56, R94 ;  /* 0x000000386c5e7223 */ /* 0x000fe2000001005e */
[----:B0-----:R-:W4:Y:S04]  /*22a0*/  LDL R63, [R1+0x110] ;  /* 0x00011000013f7983 */ /* 0x001f280000100800 */
[----:B------:R-:W4:Y:S04]  /*22b0*/  LDL.LU R62, [R1+0x218] ;  /* 0x00021800013e7983 */ /* 0x000f280000300800 */
[----:B------:R-:W-:Y:S04]  /*22c0*/  STL [R1+0x214], R95 ;  /* 0x0002145f01007387 */ /* 0x000fe80000100800 */
[----:B------:R0:W-:Y:S01]  /*22d0*/  STL [R1+0x174], R94 ;  /* 0x0001745e01007387 */ /* 0x0001e20000100800 */
[----:B------:R-:W-:-:S03]  /*22e0*/  FMUL.FTZ R58, R8, R64 ;  /* 0x00000040083a7220 */ /* 0x000fc60000410000 */
[----:B0-----:R-:W4:Y:S01]  /*22f0*/  LDL.LU R94, [R1+0x178] ;  /* 0x00017800015e7983 */ /* 0x001f220000300800 */
[----:B------:R-:W-:Y:S02]  /*2300*/  FMUL.FTZ R59, R93, R108 ;  /* 0x0000006c5d3b7220 */ /* 0x000fe40000410000 */
[----:B------:R-:W-:Y:S02]  /*2310*/  FMUL.FTZ R91, R91, R104 ;  /* 0x000000685b5b7220 */ /* 0x000fe40000410000 */
[----:B------:R-:W-:Y:S02]  /*2320*/  FMUL.FTZ R138, R97, R106 ;  /* 0x0000006a618a7220 */ /* 0x000fe40000410000 */
[----:B------:R-:W-:Y:S02]  /*2330*/  FMUL.FTZ R137, R100, R105 ;  /* 0x0000006964897220 */ /* 0x000fe40000410000 */
[C---:B---3--:R-:W-:Y:S02]  /*2340*/  FADD.FTZ R92, R109.reuse, R92 ;  /* 0x0000005c6d5c7221 */ /* 0x048fe40000010000 */
[----:B------:R-:W-:-:S03]  /*2350*/  FFMA.FTZ R80, R109, R57, R80 ;  /* 0x000000396d507223 */ /* 0x000fc60000010050 */
[----:B------:R-:W-:Y:S04]  /*2360*/  STL [R1+0x210], R92 ;  /* 0x0002105c01007387 */ /* 0x000fe80000100800 */
[----:B------:R0:W-:Y:S01]  /*2370*/  STL [R1+0x170], R80 ;  /* 0x0001705001007387 */ /* 0x0001e20000100800 */
[----:B--2---:R-:W-:-:S03]  /*2380*/  FADD.FTZ R61, R110, R61 ;  /* 0x0000003d6e3d7221 */ /* 0x004fc60000010000 */
[----:B0-----:R-:W2:Y:S04]  /*2390*/  LDL R80, [R1+0x114] ;  /* 0x0001140001507983 */ /* 0x001ea80000100800 */
[----:B------:R-:W3:Y:S04]  /*23a0*/  LDL.LU R64, [R1+0x224] ;  /* 0x0002240001407983 */ /* 0x000ee80000300800 */
[----:B------:R-:W3:Y:S04]  /*23b0*/  LDL.LU R93, [R1+0x184] ;  /* 0x00018400015d7983 */ /* 0x000ee80000300800 */
[----:B------:R-:W3:Y:S04]  /*23c0*/  LDL R104, [R1+0xf8] ;  /* 0x0000f80001687983 */ /* 0x000ee80000100800 */
[----:B------:R-:W-:Y:S04]  /*23d0*/  STL [R1+0x21c], R61 ;  /* 0x00021c3d01007387 */ /* 0x000fe80000100800 */
[----:B------:R-:W3:Y:S04]  /*23e0*/  LDL.LU R103, [R1+0x220] ;  /* 0x0002200001677983 */ /* 0x000ee80000300800 */
[----:B------:R-:W3:Y:S04]  /*23f0*/  LDL.LU R99, [R1+0x180] ;  /* 0x0001800001637983 */ /* 0x000ee80000300800 */
[----:B------:R-:W3:Y:S01]  /*2400*/  LDL R102, [R1+0xfc] ;  /* 0x0000fc0001667983 */ /* 0x000ee20000100800 */
[----:B----4-:R-:W-:-:S05]  /*2410*/  FFMA.FTZ R81, R110, R58, R81 ;  /* 0x0000003a6e517223 */ /* 0x010fca0000010051 */
[----:B------:R0:W-:Y:S04]  /*2420*/  STL [R1+0x17c], R81 ;  /* 0x00017c5101007387 */ /* 0x0001e80000100800 */
[----:B------:R-:W4:Y:S04]  /*2430*/  LDL.LU R97, [R1+0x22c] ;  /* 0x00022c0001617983 */ /* 0x000f280000300800 */
[----:B------:R-:W4:Y:S04]  /*2440*/  LDL.LU R95, [R1+0x18c] ;  /* 0x00018c00015f7983 */ /* 0x000f280000300800 */
[----:B------:R-:W4:Y:S04]  /*2450*/  LDL.LU R100, [R1+0x228] ;  /* 0x0002280001647983 */ /* 0x000f280000300800 */
[----:B0-----:R-:W4:Y:S04]  /*2460*/  LDL.LU R81, [R1+0x188] ;  /* 0x0001880001517983 */ /* 0x001f280000300800 */
[----:B------:R-:W4:Y:S04]  /*2470*/  LDL R101, [R1+0x100] ;  /* 0x0001000001657983 */ /* 0x000f280000100800 */
[----:B------:R-:W4:Y:S01]  /*2480*/  LDL R96, [R1+0x104] ;  /* 0x0001040001607983 */ /* 0x000f220000100800 */
[----:B------:R-:W-:-:S03]  /*2490*/  FMUL.FTZ R61, R8, R65 ;  /* 0x00000041083d7220 */ /* 0x000fc60000410000 */
[----:B------:R-:W4:Y:S01]  /*24a0*/  LDL.LU R98, [R1+0x234] ;  /* 0x0002340001627983 */ /* 0x000f220000300800 */
[----:B------:R-:W-:-:S05]  /*24b0*/  FADD.FTZ R62, R111, R62 ;  /* 0x0000003e6f3e7221 */ /* 0x000fca0000010000 */
[----:B------:R0:W-:Y:S04]  /*24c0*/  STL [R1+0x218], R62 ;  /* 0x0002183e01007387 */ /* 0x0001e80000100800 */
[----:B------:R-:W4:Y:S01]  /*24d0*/  LDL.LU R92, [R1+0x194] ;  /* 0x00019400015c7983 */ /* 0x000f220000300800 */
[----:B------:R-:W-:Y:S02]  /*24e0*/  FFMA.FTZ R94, R111, R61, R94 ;  /* 0x0000003d6f5e7223 */ /* 0x000fe4000001005e */
[C---:B0-----:R-:W-:Y:S02]  /*24f0*/  FMUL.FTZ R62, R8.reuse, R66 ;  /* 0x00000042083e7220 */ /* 0x041fe40000410000 */
[C---:B------:R-:W-:Y:S02]  /*2500*/  FMUL.FTZ R66, R8.reuse, R68 ;  /* 0x0000004408427220 */ /* 0x040fe40000410000 */
[----:B------:R-:W-:-:S02]  /*2510*/  FMUL.FTZ R68, R8, R69 ;  /* 0x0000004508447220 */ /* 0x000fc40000410000 */
[----:B--2---:R-:W-:Y:S02]  /*2520*/  FMUL.FTZ R111, R80, R111 ;  /* 0x0000006f506f7220 */ /* 0x004fe40000410000 */
[----:B------:R-:W2:Y:S01]  /*2530*/  LDL R80, [R1+0xe8] ;  /* 0x0000e80001507983 */ /* 0x000ea20000100800 */
[----:B---3--:R-:W-:-:S03]  /*2540*/  FADD.FTZ R64, R112, R64 ;  /* 0x0000004070407221 */ /* 0x008fc60000010000 */
[----:B------:R0:W-:Y:S01]  /*2550*/  STL [R1+0x178], R94 ;  /* 0x0001785e01007387 */ /* 0x0001e20000100800 */
[----:B------:R-:W-:-:S03]  /*2560*/  FFMA.FTZ R93, R112, R62, R93 ;  /* 0x0000003e705d7223 */ /* 0x000fc6000001005d */
[----:B0-----:R-:W3:Y:S04]  /*2570*/  LDL.LU R94, [R1+0x230] ;  /* 0x00023000015e7983 */ /* 0x001ee80000300800 */
[----:B------:R0:W-:Y:S01]  /*2580*/  STL [R1+0x224], R64 ;  /* 0x0002244001007387 */ /* 0x0001e20000100800 */
[----:B------:R-:W-:-:S03]  /*2590*/  FADD.FTZ R103, R113, R103 ;  /* 0x0000006771677221 */ /* 0x000fc60000010000 */
[----:B------:R1:W-:Y:S01]  /*25a0*/  STL [R1+0x184], R93 ;  /* 0x0001845d01007387 */ /* 0x0003e20000100800 */
[----:B0-----:R-:W-:-:S04]  /*25b0*/  FMUL.FTZ R64, R8, R67 ;  /* 0x0000004308407220 */ /* 0x001fc80000410000 */
[----:B------:R-:W-:Y:S01]  /*25c0*/  FFMA.FTZ R99, R113, R64, R99 ;  /* 0x0000004071637223 */ /* 0x000fe20000010063 */
[----:B-1----:R-:W2:Y:S04]  /*25d0*/  LDL.LU R93, [R1+0x190] ;  /* 0x00019000015d7983 */ /* 0x002ea80000300800 */
[----:B------:R0:W-:Y:S04]  /*25e0*/  STL [R1+0x180], R99 ;  /* 0x0001806301007387 */ /* 0x0001e80000100800 */
[----:B------:R-:W-:Y:S04]  /*25f0*/  STL [R1+0x220], R103 ;  /* 0x0002206701007387 */ /* 0x000fe80000100800 */
[----:B0-----:R-:W2:Y:S01]  /*2600*/  LDL R99, [R1+0xec] ;  /* 0x0000ec0001637983 */ /* 0x001ea20000100800 */
[----:B----4-:R-:W-:-:S02]  /*2610*/  FADD.FTZ R97, R114, R97 ;  /* 0x0000006172617221 */ /* 0x010fc40000010000 */
[----:B------:R-:W-:-:S03]  /*2620*/  FFMA.FTZ R95, R114, R66, R95 ;  /* 0x00000042725f7223 */ /* 0x000fc6000001005f */
[----:B------:R0:W-:Y:S01]  /*2630*/  STL [R1+0x22c], R97 ;  /* 0x00022c6101007387 */ /* 0x0001e20000100800 */
[C---:B------:R-:W-:Y:S02]  /*2640*/  FADD.FTZ R100, R115.reuse, R100 ;  /* 0x0000006473647221 */ /* 0x040fe40000010000 */
[----:B------:R-:W-:Y:S01]  /*2650*/  FFMA.FTZ R81, R115, R68, R81 ;  /* 0x0000004473517223 */ /* 0x000fe20000010051 */
[----:B0-----:R-:W4:Y:S01]  /*2660*/  LDL.LU R97, [R1+0x23c] ;  /* 0x00023c0001617983 */ /* 0x001f220000300800 */
[----:B------:R-:W-:-:S03]  /*2670*/  FMUL.FTZ R69, R101, R114 ;  /* 0x0000007265457220 */ /* 0x000fc60000410000 */
[----:B------:R0:W-:Y:S01]  /*2680*/  STL [R1+0x18c], R95 ;  /* 0x00018c5f01007387 */ /* 0x0001e20000100800 */
[----:B------:R-:W-:Y:S02]  /*2690*/  FMUL.FTZ R114, R8, R70 ;  /* 0x0000004608727220 */ /* 0x000fe40000410000 */
[----:B------:R-:W-:Y:S01]  /*26a0*/  FMUL.FTZ R70, R96, R115 ;  /* 0x0000007360467220 */ /* 0x000fe20000410000 */
[----:B0-----:R-:W4:Y:S04]  /*26b0*/  LDL.LU R95, [R1+0x19c] ;  /* 0x00019c00015f7983 */ /* 0x001f280000300800 */
[----:B------:R0:W-:Y:S04]  /*26c0*/  STL [R1+0x188], R81 ;  /* 0x0001885101007387 */ /* 0x0001e80000100800 */
[----:B------:R-:W-:Y:S04]  /*26d0*/  STL [R1+0x228], R100 ;  /* 0x0002286401007387 */ /* 0x000fe80000100800 */
[----:B0-----:R-:W4:Y:S04]  /*26e0*/  LDL R81, [R1+0xf0] ;  /* 0x0000f00001517983 */ /* 0x001f280000100800 */
[----:B------:R-:W4:Y:S01]  /*26f0*/  LDL.LU R96, [R1+0x238] ;  /* 0x0002380001607983 */ /* 0x000f220000300800 */
[----:B------:R-:W-:-:S02]  /*2700*/  FADD.FTZ R98, R116, R98 ;  /* 0x0000006274627221 */ /* 0x000fc40000010000 */
[----:B------:R-:W-:-:S03]  /*2710*/  FFMA.FTZ R92, R116, R114, R92 ;  /* 0x00000072745c7223 */ /* 0x000fc6000001005c */
[----:B------:R0:W-:Y:S01]  /*2720*/  STL [R1+0x234], R98 ;  /* 0x0002346201007387 */ /* 0x0001e20000100800 */
[----:B------:R-:W-:Y:S02]  /*2730*/  FMUL.FTZ R65, R104, R112 ;  /* 0x0000007068417220 */ /* 0x000fe40000410000 */
[----:B------:R-:W-:Y:S01]  /*2740*/  FMUL.FTZ R112, R8, R71 ;  /* 0x0000004708707220 */ /* 0x000fe20000410000 */
[----:B0-----:R-:W4:Y:S04]  /*2750*/  LDL.LU R98, [R1+0x198] ;  /* 0x0001980001627983 */ /* 0x001f280000300800 */
[----:B------:R0:W-:Y:S04]  /*2760*/  STL [R1+0x194], R92 ;  /* 0x0001945c01007387 */ /* 0x0001e80000100800 */
[----:B0-----:R-:W4:Y:S01]  /*2770*/  LDL R92, [R1+0xf4] ;  /* 0x0000f400015c7983 */ /* 0x001f220000100800 */
[----:B------:R-:W-:-:S02]  /*2780*/  FMUL.FTZ R60, R60, R109 ;  /* 0x0000006d3c3c7220 */ /* 0x000fc40000410000 */
[----:B------:R-:W-:Y:S02]  /*2790*/  FMUL.FTZ R109, R8, R72 ;  /* 0x00000048086d7220 */ /* 0x000fe40000410000 */
[----:B------:R-:W-:Y:S02]  /*27a0*/  FMUL.FTZ R63, R63, R110 ;  /* 0x0000006e3f3f7220 */ /* 0x000fe40000410000 */
[----:B---3--:R-:W-:-:S05]  /*27b0*/  FADD.FTZ R94, R117, R94 ;  /* 0x0000005e755e7221 */ /* 0x008fca0000010000 */
[----:B------:R0:W-:Y:S04]  /*27c0*/  STL [R1+0x230], R94 ;  /* 0x0002305e01007387 */ /* 0x0001e80000100800 */
[----:B0-----:R-:W3:Y:S01]  /*27d0*/  LDL.LU R94, [R1+0x244] ;  /* 0x00024400015e7983 */ /* 0x001ee20000300800 */
[----:B--2---:R-:W-:-:S05]  /*27e0*/  FFMA.FTZ R93, R117, R112, R93 ;  /* 0x00000070755d7223 */ /* 0x004fca000001005d */
[----:B------:R0:W-:Y:S04]  /*27f0*/  STL [R1+0x190], R93 ;  /* 0x0001905d01007387 */ /* 0x0001e80000100800 */
[----:B0-----:R-:W2:Y:S01]  /*2800*/  LDL.LU R93, [R1+0x1a4] ;  /* 0x0001a400015d7983 */ /* 0x001ea20000300800 */
[----:B------:R-:W-:-:S03]  /*2810*/  FMUL.FTZ R110, R99, R117 ;  /* 0x00000075636e7220 */ /* 0x000fc60000410000 */
[----:B------:R-:W2:Y:S04]  /*2820*/  LDL R100, [R1+0xd8] ;  /* 0x0000d80001647983 */ /* 0x000ea80000100800 */
[----:B------:R-:W2:Y:S01]  /*2830*/  LDL.LU R99, [R1+0x240] ;  /* 0x0002400001637983 */ /* 0x000ea20000300800 */
[----:B----4-:R-:W-:-:S05]  /*2840*/  FADD.FTZ R97, R118, R97 ;  /* 0x0000006176617221 */ /* 0x010fca0000010000 */
[----:B------:R-:W-:Y:S01]  /*2850*/  STL [R1+0x23c], R97 ;  /* 0x00023c6101007387 */ /* 0x000fe20000100800 */
[----:B------:R-:W-:-:S05]  /*2860*/  FFMA.FTZ R95, R118, R109, R95 ;  /* 0x0000006d765f7223 */ /* 0x000fca000001005f */
[----:B------:R0:W-:Y:S04]  /*2870*/  STL [R1+0x19c], R95 ;  /* 0x00019c5f01007387 */ /* 0x0001e80000100800 */
[----:B0-----:R-:W4:Y:S01]  /*2880*/  LDL.LU R95, [R1+0x1a0] ;  /* 0x0001a000015f7983 */ /* 0x001f220000300800 */
[----:B------:R-:W-:-:S03]  /*2890*/  FADD.FTZ R96, R119, R96 ;  /* 0x0000006077607221 */ /* 0x000fc60000010000 */
[----:B------:R-:W4:Y:S04]  /*28a0*/  LDL R97, [R1+0xdc] ;  /* 0x0000dc0001617983 */ /* 0x000f280000100800 */
[----:B------:R0:W-:Y:S04]  /*28b0*/  STL [R1+0x238], R96 ;  /* 0x0002386001007387 */ /* 0x0001e80000100800 */
[----:B0-----:R-:W4:Y:S01]  /*28c0*/  LDL.LU R96, [R1+0x24c] ;  /* 0x00024c0001607983 */ /* 0x001f220000300800 */
[----:B------:R-:W-:Y:S02]  /*28d0*/  FMUL.FTZ R67, R102, R113 ;  /* 0x0000007166437220 */ /* 0x000fe40000410000 */
[----:B------:R-:W-:-:S02]  /*28e0*/  FMUL.FTZ R113, R80, R116 ;  /* 0x0000007450717220 */ /* 0x000fc40000410000 */
        /* <DEDUP_REMOVED lines=14> */
[----:B------:R-:W-:Y:S02]  /*29d0*/  FMUL.FTZ R81, R92, R119 ;  /* 0x000000775c517220 */ /* 0x000fe40000410000 */
[----:B------:R-:W4:Y:S04]  /*29e0*/  LDL.LU R92, [R1+0x1ac] ;  /* 0x0001ac00015c7983 */ /* 0x000f280000300800 */
[----:B------:R-:W4:Y:S04]  /*29f0*/  LDL R101, [R1+0xe0] ;  /* 0x0000e00001657983 */ /* 0x000f280000100800 */
[----:B------:R0:W-:Y:S01]  /*2a00*/  STL [R1+0x198], R98 ;  /* 0x0001986201007387 */ /* 0x0001e20000100800 */
[----:B------:R-:W-:-:S03]  /*2a10*/  FMUL.FTZ R150, R8, R150 ;  /* 0x0000009608967220 */ /* 0x000fc60000410000 */
[----:B0-----:R-:W4:Y:S01]  /*2a20*/  LDL.LU R98, [R1+0x248] ;  /* 0x0002480001627983 */ /* 0x001f220000300800 */
[----:B------:R-:W-:Y:S02]  /*2a30*/  FMUL.FTZ R119, R8, R153 ;  /* 0x0000009908777220 */ /* 0x000fe40000410000 */
[----:B---3--:R-:W-:-:S05]  /*2a40*/  FADD.FTZ R94, R120, R94 ;  /* 0x0000005e785e7221 */ /* 0x008fca0000010000 */
[----:B------:R0:W-:Y:S04]  /*2a50*/  STL [R1+0x244], R94 ;  /* 0x0002445e01007387 */ /* 0x0001e80000100800 */
[----:B0-----:R-:W3:Y:S01]  /*2a60*/  LDL.LU R94, [R1+0x1a8] ;  /* 0x0001a800015e7983 */ /* 0x001ee20000300800 */
[----:B--2---:R-:W-:-:S05]  /*2a70*/  FFMA.FTZ R93, R120, R150, R93 ;  /* 0x00000096785d7223 */ /* 0x004fca000001005d */
[----:B------:R0:W-:Y:S01]  /*2a80*/  STL [R1+0x1a4], R93 ;  /* 0x0001a45d01007387 */ /* 0x0001e20000100800 */
[----:B------:R-:W-:Y:S02]  /*2a90*/  FMUL.FTZ R120, R100, R120 ;  /* 0x0000007864787220 */ /* 0x000fe40000410000 */
[C---:B------:R-:W-:Y:S01]  /*2aa0*/  FADD.FTZ R99, R121.reuse, R99 ;  /* 0x0000006379637221 */ /* 0x040fe20000010000 */
[----:B0-----:R-:W2:Y:S04]  /*2ab0*/  LDL R93, [R1+0xe4] ;  /* 0x0000e400015d7983 */ /* 0x001ea80000100800 */
[----:B------:R-:W2:Y:S04]  /*2ac0*/  LDL.LU R100, [R1+0x254] ;  /* 0x0002540001647983 */ /* 0x000ea80000300800 */
[----:B------:R-:W-:Y:S01]  /*2ad0*/  STL [R1+0x240], R99 ;  /* 0x0002406301007387 */ /* 0x000fe20000100800 */
[----:B----4-:R-:W-:-:S05]  /*2ae0*/  FFMA.FTZ R95, R121, R119, R95 ;  /* 0x00000077795f7223 */ /* 0x010fca000001005f */
[----:B------:R0:W-:Y:S01]  /*2af0*/  STL [R1+0x1a0], R95 ;  /* 0x0001a05f01007387 */ /* 0x0001e20000100800 */
[----:B------:R-:W-:-:S03]  /*2b00*/  FMUL.FTZ R118, R97, R121 ;  /* 0x0000007961767220 */ /* 0x000fc60000410000 */
[----:B0-----:R-:W4:Y:S01]  /*2b10*/  LDL.LU R95, [R1+0x1b4] ;  /* 0x0001b400015f7983 */ /* 0x001f220000300800 */
[----:B------:R-:W-:-:S03]  /*2b20*/  FADD.FTZ R96, R122, R96 ;  /* 0x000000607a607221 */ /* 0x000fc60000010000 */
[----:B------:R-:W4:Y:S04]  /*2b30*/  LDL R99, [R1+0xc8] ;  /* 0x0000c80001637983 */ /* 0x000f280000100800 */
[----:B------:R-:W4:Y:S04]  /*2b40*/  LDL.LU R97, [R1+0x250] ;  /* 0x0002500001617983 */ /* 0x000f280000300800 */
[----:B------:R0:W-:Y:S04]  /*2b50*/  STL [R1+0x24c], R96 ;  /* 0x00024c6001007387 */ /* 0x0001e80000100800 */
[----:B0-----:R-:W4:Y:S01]  /*2b60*/  LDL.LU R96, [R1+0x1b0] ;  /* 0x0001b00001607983 */ /* 0x001f220000300800 */
[----:B------:R-:W-:-:S02]  /*2b70*/  FMUL.FTZ R117, R8, R82 ;  /* 0x0000005208757220 */ /* 0x000fc40000410000 */
[----:B------:R-:W-:Y:S02]  /*2b80*/  FMUL.FTZ R115, R8, R83 ;  /* 0x0000005308737220 */ /* 0x000fe40000410000 */
[----:B------:R-:W-:-:S05]  /*2b90*/  FFMA.FTZ R92, R122, R117, R92 ;  /* 0x000000757a5c7223 */ /* 0x000fca000001005c */
[----:B------:R0:W-:Y:S04]  /*2ba0*/  STL [R1+0x1ac], R92 ;  /* 0x0001ac5c01007387 */ /* 0x0001e80000100800 */
[----:B0-----:R-:W4:Y:S01]  /*2bb0*/  LDL R92, [R1+0xcc] ;  /* 0x0000cc00015c7983 */ /* 0x001f220000100800 */
[----:B------:R-:W-:-:S05]  /*2bc0*/  FADD.FTZ R98, R123, R98 ;  /* 0x000000627b627221 */ /* 0x000fca0000010000 */
[----:B------:R0:W-:Y:S01]  /*2bd0*/  STL [R1+0x248], R98 ;  /* 0x0002486201007387 */ /* 0x0001e20000100800 */
[----:B------:R-:W-:-:S03]  /*2be0*/  FMUL.FTZ R116, R101, R122 ;  /* 0x0000007a65747220 */ /* 0x000fc60000410000 */
[----:B0-----:R-:W4:Y:S01]  /*2bf0*/  LDL.LU R98, [R1+0x25c] ;  /* 0x00025c0001627983 */ /* 0x001f220000300800 */
[C---:B------:R-:W-:Y:S02]  /*2c00*/  FMUL.FTZ R153, R8.reuse, R156 ;  /* 0x0000009c08997220 */ /* 0x040fe40000410000 */
[----:B------:R-:W-:Y:S02]  /*2c10*/  FMUL.FTZ R121, R8, R161 ;  /* 0x000000a108797220 */ /* 0x000fe40000410000 */
[----:B---3--:R-:W-:-:S05]  /*2c20*/  FFMA.FTZ R94, R123, R115, R94 ;  /* 0x000000737b5e7223 */ /* 0x008fca000001005e */
[----:B------:R0:W-:Y:S04]  /*2c30*/  STL [R1+0x1a8], R94 ;  /* 0x0001a85e01007387 */ /* 0x0001e80000100800 */
[----:B0-----:R-:W3:Y:S01]  /*2c40*/  LDL.LU R94, [R1+0x1bc] ;  /* 0x0001bc00015e7983 */ /* 0x001ee20000300800 */
[----:B--2---:R-:W-:-:S03]  /*2c50*/  FMUL.FTZ R82, R93, R123 ;  /* 0x0000007b5d527220 */ /* 0x004fc60000410000 */
[----:B------:R-:W2:Y:S01]  /*2c60*/  LDL R93, [R1+0xd0] ;  /* 0x0000d000015d7983 */ /* 0x000ea20000100800 */
[----:B------:R-:W-:-:S03]  /*2c70*/  FADD.FTZ R100, R124, R100 ;  /* 0x000000647c647221 */ /* 0x000fc60000010000 */
[----:B------:R-:W2:Y:S04]  /*2c80*/  LDL.LU R101, [R1+0x258] ;  /* 0x0002580001657983 */ /* 0x000ea80000300800 */
[----:B------:R0:W-:Y:S04]  /*2c90*/  STL [R1+0x254], R100 ;  /* 0x0002546401007387 */ /* 0x0001e80000100800 */
[----:B0-----:R-:W2:Y:S01]  /*2ca0*/  LDL.LU R100, [R1+0x1b8] ;  /* 0x0001b80001647983 */ /* 0x001ea20000300800 */
[----:B----4-:R-:W-:-:S05]  /*2cb0*/  FFMA.FTZ R95, R124, R153, R95 ;  /* 0x000000997c5f7223 */ /* 0x010fca000001005f */
[----:B------:R0:W-:Y:S01]  /*2cc0*/  STL [R1+0x1b4], R95 ;  /* 0x0001b45f01007387 */ /* 0x0001e20000100800 */
[----:B------:R-:W-:-:S03]  /*2cd0*/  FADD.FTZ R97, R125, R97 ;  /* 0x000000617d617221 */ /* 0x000fc60000010000 */
[----:B0-----:R-:W4:Y:S04]  /*2ce0*/  LDL R95, [R1+0xd4] ;  /* 0x0000d400015f7983 */ /* 0x001f280000100800 */
[----:B------:R-:W4:Y:S01]  /*2cf0*/  LDL.LU R104, [R1+0x264] ;  /* 0x0002640001687983 */ /* 0x000f220000300800 */
[----:B------:R-:W-:-:S03]  /*2d00*/  FFMA.FTZ R96, R125, R121, R96 ;  /* 0x000000797d607223 */ /* 0x000fc60000010060 */
[----:B------:R0:W-:Y:S04]  /*2d10*/  STL [R1+0x250], R97 ;  /* 0x0002506101007387 */ /* 0x0001e80000100800 */
[----:B0-----:R-:W4:Y:S04]  /*2d20*/  LDL.LU R97, [R1+0x1c4] ;  /* 0x0001c40001617983 */ /* 0x001f280000300800 */
[----:B------:R0:W-:Y:S04]  /*2d30*/  STL [R1+0x1b0], R96 ;  /* 0x0001b06001007387 */ /* 0x0001e80000100800 */
[----:B0-----:R-:W4:Y:S04]  /*2d40*/  LDL R96, [R1+0xb8] ;  /* 0x0000b80001607983 */ /* 0x001f280000100800 */
[----:B------:R-:W4:Y:S01]  /*2d50*/  LDL.LU R102, [R1+0x260] ;  /* 0x0002600001667983 */ /* 0x000f220000300800 */
[----:B------:R-:W-:-:S02]  /*2d60*/  FMUL.FTZ R83, R92, R125 ;  /* 0x0000007d5c537220 */ /* 0x000fc40000410000 */
[----:B------:R-:W-:Y:S02]  /*2d70*/  FMUL.FTZ R92, R8, R162 ;  /* 0x000000a2085c7220 */ /* 0x000fe40000410000 */
[----:B------:R-:W-:Y:S02]  /*2d80*/  FMUL.FTZ R122, R99, R124 ;  /* 0x0000007c637a7220 */ /* 0x000fe40000410000 */
[----:B------:R-:W-:-:S05]  /*2d90*/  FADD.FTZ R98, R126, R98 ;  /* 0x000000627e627221 */ /* 0x000fca0000010000 */
[----:B------:R0:W-:Y:S04]  /*2da0*/  STL [R1+0x25c], R98 ;  /* 0x00025c6201007387 */ /* 0x0001e80000100800 */
[----:B------:R-:W4:Y:S04]  /*2db0*/  LDL.LU R99, [R1+0x1c0] ;  /* 0x0001c00001637983 */ /* 0x000f280000300800 */
[----:B0-----:R-:W4:Y:S04]  /*2dc0*/  LDL R98, [R1+0xbc] ;  /* 0x0000bc0001627983 */ /* 0x001f280000100800 */
[----:B------:R-:W4:Y:S01]  /*2dd0*/  LDL.LU R103, [R1+0x26c] ;  /* 0x00026c0001677983 */ /* 0x000f220000300800 */
[----:B------:R-:W-:-:S02]  /*2de0*/  FMUL.FTZ R156, R8, R164 ;  /* 0x000000a4089c7220 */ /* 0x000fc40000410000 */
[----:B---3--:R-:W-:-:S05]  /*2df0*/  FFMA.FTZ R94, R126, R92, R94 ;  /* 0x0000005c7e5e7223 */ /* 0x008fca000001005e */
[----:B------:R0:W-:Y:S01]  /*2e00*/  STL [R1+0x1bc], R94 ;  /* 0x0001bc5e01007387 */ /* 0x0001e20000100800 */
[----:B--2---:R-:W-:Y:S02]  /*2e10*/  FADD.FTZ R101, R127, R101 ;  /* 0x000000657f657221 */ /* 0x004fe40000010000 */
[----:B0-----:R-:W-:-:S03]  /*2e20*/  FMUL.FTZ R94, R8, R163 ;  /* 0x000000a3085e7220 */ /* 0x001fc60000410000 */
[----:B------:R0:W-:Y:S01]  /*2e30*/  STL [R1+0x258], R101 ;  /* 0x0002586501007387 */ /* 0x0001e20000100800 */
[----:B------:R-:W-:-:S03]  /*2e40*/  FFMA.FTZ R100, R127, R94, R100 ;  /* 0x0000005e7f647223 */ /* 0x000fc60000010064 */
[----:B0-----:R-:W2:Y:S04]  /*2e50*/  LDL.LU R101, [R1+0x1cc] ;  /* 0x0001cc0001657983 */ /* 0x001ea80000300800 */
[----:B------:R0:W-:Y:S04]  /*2e60*/  STL [R1+0x1b8], R100 ;  /* 0x0001b86401007387 */ /* 0x0001e80000100800 */
[----:B0-----:R-:W3:Y:S04]  /*2e70*/  LDL R100, [R1+0xc0] ;  /* 0x0000c00001647983 */ /* 0x001ee80000100800 */
[----:B------:R-:W3:Y:S01]  /*2e80*/  LDL.LU R105, [R1+0x268] ;  /* 0x0002680001697983 */ /* 0x000ee20000300800 */
[----:B----4-:R-:W-:-:S05]  /*2e90*/  FADD.FTZ R104, R128, R104 ;  /* 0x0000006880687221 */ /* 0x010fca0000010000 */
[----:B------:R0:W-:Y:S01]  /*2ea0*/  STL [R1+0x264], R104 ;  /* 0x0002646801007387 */ /* 0x0001e20000100800 */
[----:B------:R-:W-:-:S03]  /*2eb0*/  FFMA.FTZ R97, R128, R156, R97 ;  /* 0x0000009c80617223 */ /* 0x000fc60000010061 */
[----:B0-----:R-:W4:Y:S04]  /*2ec0*/  LDL.LU R104, [R1+0x1c8] ;  /* 0x0001c80001687983 */ /* 0x001f280000300800 */
[----:B------:R-:W-:Y:S01]  /*2ed0*/  STL [R1+0x1c4], R97 ;  /* 0x0001c46101007387 */ /* 0x000fe20000100800 */
[----:B------:R-:W-:-:S05]  /*2ee0*/  FADD.FTZ R102, R129, R102 ;  /* 0x0000006681667221 */ /* 0x000fca0000010000 */
[----:B------:R0:W-:Y:S04]  /*2ef0*/  STL [R1+0x260], R102 ;  /* 0x0002606601007387 */ /* 0x0001e80000100800 */
[----:B0-----:R-:W4:Y:S01]  /*2f00*/  LDL R102, [R1+0xc4] ;  /* 0x0000c40001667983 */ /* 0x001f220000100800 */
[----:B------:R-:W-:Y:S02]  /*2f10*/  FMUL.FTZ R97, R8, R165 ;  /* 0x000000a508617220 */ /* 0x000fe40000410000 */
[----:B------:R-:W-:Y:S02]  /*2f20*/  FMUL.FTZ R96, R96, R128 ;  /* 0x0000008060607220 */ /* 0x000fe40000410000 */
[----:B------:R-:W-:-:S05]  /*2f30*/  FFMA.FTZ R99, R129, R97, R99 ;  /* 0x0000006181637223 */ /* 0x000fca0000010063 */
[----:B------:R0:W-:Y:S01]  /*2f40*/  STL [R1+0x1c0], R99 ;  /* 0x0001c06301007387 */ /* 0x0001e20000100800 */
[----:B------:R-:W-:Y:S02]  /*2f50*/  FMUL.FTZ R95, R95, R127 ;  /* 0x0000007f5f5f7220 */ /* 0x000fe40000410000 */
[----:B------:R-:W-:Y:S02]  /*2f60*/  FADD.FTZ R103, R130, R103 ;  /* 0x0000006782677221 */ /* 0x000fe40000010000 */
[----:B0-----:R-:W-:Y:S02]  /*2f70*/  FMUL.FTZ R99, R8, R10 ;  /* 0x0000000a08637220 */ /* 0x001fe40000410000 */
[----:B------:R0:W5:Y:S01]  /*2f80*/  LDL.LU R10, [R1+0x334] ;  /* 0x00033400010a7983 */ /* 0x0001620000300800 */
[----:B------:R-:W-:-:S03]  /*2f90*/  FMUL.FTZ R93, R93, R126 ;  /* 0x0000007e5d5d7220 */ /* 0x000fc60000410000 */
[----:B------:R-:W4:Y:S04]  /*2fa0*/  LDL.LU R128, [R1+0x274] ;  /* 0x0002740001807983 */ /* 0x000f280000300800 */
[----:B------:R-:W4:Y:S04]  /*2fb0*/  LDL.LU R127, [R1+0x1e4] ;  /* 0x0001e400017f7983 */ /* 0x000f280000300800 */
[----:B------:R-:W4:Y:S04]  /*2fc0*/  LDL R126, [R1+0xa8] ;  /* 0x0000a800017e7983 */ /* 0x000f280000100800 */
[----:B------:R-:W-:Y:S01]  /*2fd0*/  STL [R1+0x26c], R103 ;  /* 0x00026c6701007387 */ /* 0x000fe20000100800 */
[----:B--2---:R-:W-:-:S05]  /*2fe0*/  FFMA.FTZ R101, R130, R99, R101 ;  /* 0x0000006382657223 */ /* 0x004fca0000010065 */
[----:B------:R3:W-:Y:S02]  /*2ff0*/  STL [R1+0x1cc], R101 ;  /* 0x0001cc6501007387 */ /* 0x0007e40000100800 */
[----:B---3--:R-:W-:Y:S02]  /*3000*/  FMUL.FTZ R101, R100, R130 ;  /* 0x0000008264657220 */ /* 0x008fe40000410000 */
[----:B------:R-:W-:Y:S02]  /*3010*/  FMUL.FTZ R100, R8, R11 ;  /* 0x0000000b08647220 */ /* 0x000fe40000410000 */
[----:B------:R0:W5:Y:S01]  /*3020*/  LDL.LU R11, [R1+0x330] ;  /* 0x00033000010b7983 */ /* 0x0001620000300800 */
[----:B------:R-:W-:-:S03]  /*3030*/  FADD.FTZ R105, R131, R105 ;  /* 0x0000006983697221 */ /* 0x000fc60000010000 */
[----:B------:R-:W2:Y:S04]  /*3040*/  LDL.LU R125, [R1+0x270] ;  /* 0x00027000017d7983 */ /* 0x000ea80000300800 */
[----:B------:R-:W3:Y:S04]  /*3050*/  LDL.LU R124, [R1+0x1e0] ;  /* 0x0001e000017c7983 */ /* 0x000ee80000300800 */
[----:B------:R-:W3:Y:S04]  /*3060*/  LDL R103, [R1+0xac] ;  /* 0x0000ac0001677983 */ /* 0x000ee80000100800 */
[----:B------:R1:W-:Y:S04]  /*3070*/  STL [R1+0x268], R105 ;  /* 0x0002686901007387 */ /* 0x0003e80000100800 */
[----:B------:R-:W3:Y:S04]  /*3080*/  LDL.LU R123, [R1+0x27c] ;  /* 0x00027c00017b7983 */ /* 0x000ee80000300800 */
[----:B-1----:R-:W3:Y:S01]  /*3090*/  LDL.LU R105, [R1+0x1fc] ;  /* 0x0001fc0001697983 */ /* 0x002ee20000300800 */
[----:B----4-:R-:W-:-:S05]  /*30a0*/  FFMA.FTZ R104, R131, R100, R104 ;  /* 0x0000006483687223 */ /* 0x010fca0000010068 */
[----:B------:R1:W-:Y:S04]  /*30b0*/  STL [R1+0x1c8], R104 ;  /* 0x0001c86801007387 */ /* 0x0003e80000100800 */
[----:B-1----:R-:W4:Y:S01]  /*30c0*/  LDL R104, [R1+0xb0] ;  /* 0x0000b00001687983 */ /* 0x002f220000100800 */
[----:B------:R-:W-:Y:S02]  /*30d0*/  FMUL.FTZ R102, R102, R131 ;  /* 0x0000008366667220 */ /* 0x000fe40000410000 */
[----:B------:R-:W-:Y:S02]  /*30e0*/  FMUL.FTZ R131, R8, R55 ;  /* 0x0000003708837220 */ /* 0x000fe40000410000 */
[----:B------:R0:W5:Y:S04]  /*30f0*/  LDL.LU R55, [R1+0x32c] ;  /* 0x00032c0001377983 */ /* 0x0001680000300800 */
[----:B------:R-:W4:Y:S04]  /*3100*/  LDL.LU R108, [R1+0x278] ;  /* 0x00027800016c7983 */ /* 0x000f280000300800 */
[----:B------:R-:W4:Y:S04]  /*3110*/  LDL.LU R107, [R1+0x1f8] ;  /* 0x0001f800016b7983 */ /* 0x000f280000300800 */
[----:B------:R-:W4:Y:S01]  /*3120*/  LDL R106, [R1+0xb4] ;  /* 0x0000b400016a7983 */ /* 0x000f220000100800 */
        /* <DEDUP_REMOVED lines=55> */
[----:B------:R-:W-:Y:S02]  /*34a0*/  FADD.FTZ R73, R73, R96 ;  /* 0x0000006049497221 */ /* 0x000fe40000010000 */
[----:B------:R-:W-:Y:S01]  /*34b0*/  FFMA.FTZ R72, R156, R96, R72 ;  /* 0x000000609c487223 */ /* 0x000fe20000010048 */
[----:B------:R1:W-:Y:S01]  /*34c0*/  STL [R1+0x274], R128 ;  /* 0x0002748001007387 */ /* 0x0003e20000100800 */
[----:B------:R-:W-:Y:S02]  /*34d0*/  FMUL.FTZ R129, R8, R54 ;  /* 0x0000003608817220 */ /* 0x000fe40000410000 */
[----:B------:R-:W-:Y:S02]  /*34e0*/  FADD.FTZ R73, R73, R98 ;  /* 0x0000006249497221 */ /* 0x000fe40000010000 */
[----:B------:R-:W-:Y:S02]  /*34f0*/  FFMA.FTZ R72, R97, R98, R72 ;  /* 0x0000006261487223 */ /* 0x000fe40000010048 */
[----:B------:R-:W-:-:S02]  /*3500*/  FFMA.FTZ R127, R132, R131, R127 ;  /* 0x00000083847f7223 */ /* 0x000fc4000001007f */
[----:B------:R-:W-:Y:S02]  /*3510*/  FADD.FTZ R73, R73, R101 ;  /* 0x0000006549497221 */ /* 0x000fe40000010000 */
[----:B------:R-:W-:Y:S01]  /*3520*/  FFMA.FTZ R72, R99, R101, R72 ;  /* 0x0000006563487223 */ /* 0x000fe20000010048 */
[----:B------:R-:W-:Y:S01]  /*3530*/  STL [R1+0x1e4], R127 ;  /* 0x0001e47f01007387 */ /* 0x000fe20000100800 */
[----:B------:R-:W-:Y:S02]  /*3540*/  FMUL.FTZ R130, R126, R132 ;  /* 0x000000847e827220 */ /* 0x000fe40000410000 */
[----:B------:R-:W-:Y:S01]  /*3550*/  FADD.FTZ R73, R73, R102 ;  /* 0x0000006649497221 */ /* 0x000fe20000010000 */
[----:B------:R0:W5:Y:S01]  /*3560*/  LDL.LU R54, [R1+0x328] ;  /* 0x0003280001367983 */ /* 0x0001620000300800 */
[----:B------:R-:W-:Y:S02]  /*3570*/  FFMA.FTZ R72, R100, R102, R72 ;  /* 0x0000006664487223 */ /* 0x000fe40000010048 */
[----:B------:R-:W-:-:S02]  /*3580*/  FADD.FTZ R73, R73, R130 ;  /* 0x0000008249497221 */ /* 0x000fc40000010000 */
[----:B------:R-:W-:Y:S02]  /*3590*/  FFMA.FTZ R72, R131, R130, R72 ;  /* 0x0000008283487223 */ /* 0x000fe40000010048 */
[C---:B--2---:R-:W-:Y:S02]  /*35a0*/  FADD.FTZ R125, R133.reuse, R125 ;  /* 0x0000007d857d7221 */ /* 0x044fe40000010000 */
[----:B---3--:R-:W-:Y:S02]  /*35b0*/  FFMA.FTZ R124, R133, R129, R124 ;  /* 0x00000081857c7223 */ /* 0x008fe4000001007c */
[----:B-1----:R-:W-:Y:S02]  /*35c0*/  FMUL.FTZ R128, R103, R133 ;  /* 0x0000008567807220 */ /* 0x002fe40000410000 */
[----:B------:R-:W-:Y:S01]  /*35d0*/  FMUL.FTZ R103, R8, R53 ;  /* 0x0000003508677220 */ /* 0x000fe20000410000 */
[----:B------:R-:W-:Y:S01]  /*35e0*/  STL [R1+0x270], R125 ;  /* 0x0002707d01007387 */ /* 0x000fe20000100800 */
[----:B------:R-:W-:-:S03]  /*35f0*/  FADD.FTZ R123, R134, R123 ;  /* 0x0000007b867b7221 */ /* 0x000fc60000010000 */
[----:B------:R-:W-:Y:S04]  /*3600*/  STL [R1+0x1e0], R124 ;  /* 0x0001e07c01007387 */ /* 0x000fe80000100800 */
[----:B------:R0:W5:Y:S01]  /*3610*/  LDL.LU R53, [R1+0x324] ;  /* 0x0003240001357983 */ /* 0x0001620000300800 */
[----:B------:R-:W-:-:S03]  /*3620*/  FFMA.FTZ R105, R134, R103, R105 ;  /* 0x0000006786697223 */ /* 0x000fc60000010069 */
[----:B------:R-:W-:Y:S04]  /*3630*/  STL [R1+0x27c], R123 ;  /* 0x00027c7b01007387 */ /* 0x000fe80000100800 */
[----:B------:R4:W-:Y:S01]  /*3640*/  STL [R1+0x1fc], R105 ;  /* 0x0001fc6901007387 */ /* 0x0009e20000100800 */
[----:B------:R-:W-:Y:S02]  /*3650*/  FADD.FTZ R73, R73, R128 ;  /* 0x0000008049497221 */ /* 0x000fe40000010000 */
[----:B------:R-:W-:Y:S02]  /*3660*/  FFMA.FTZ R72, R129, R128, R72 ;  /* 0x0000008081487223 */ /* 0x000fe40000010048 */
[----:B----4-:R-:W-:Y:S02]  /*3670*/  FMUL.FTZ R105, R104, R134 ;  /* 0x0000008668697220 */ /* 0x010fe40000410000 */
[----:B------:R-:W-:-:S02]  /*3680*/  FMUL.FTZ R104, R8, R52 ;  /* 0x0000003408687220 */ /* 0x000fc40000410000 */
[----:B------:R0:W5:Y:S01]  /*3690*/  LDL.LU R52, [R1+0x320] ;  /* 0x0003200001347983 */ /* 0x0001620000300800 */
[----:B------:R-:W-:Y:S02]  /*36a0*/  FADD.FTZ R73, R73, R105 ;  /* 0x0000006949497221 */ /* 0x000fe40000010000 */
[----:B------:R-:W-:Y:S02]  /*36b0*/  FFMA.FTZ R72, R103, R105, R72 ;  /* 0x0000006967487223 */ /* 0x000fe40000010048 */
[C---:B------:R-:W-:Y:S02]  /*36c0*/  FADD.FTZ R108, R135.reuse, R108 ;  /* 0x0000006c876c7221 */ /* 0x040fe40000010000 */
[----:B------:R-:W-:-:S03]  /*36d0*/  FFMA.FTZ R107, R135, R104, R107 ;  /* 0x00000068876b7223 */ /* 0x000fc6000001006b */
[----:B------:R1:W-:Y:S04]  /*36e0*/  STL [R1+0x278], R108 ;  /* 0x0002786c01007387 */ /* 0x0003e80000100800 */
[----:B------:R2:W-:Y:S01]  /*36f0*/  STL [R1+0x1f8], R107 ;  /* 0x0001f86b01007387 */ /* 0x0005e20000100800 */
[----:B-1----:R-:W-:-:S04]  /*3700*/  FMUL.FTZ R108, R106, R135 ;  /* 0x000000876a6c7220 */ /* 0x002fc80000410000 */
[----:B------:R-:W-:Y:S02]  /*3710*/  FADD.FTZ R123, R73, R108 ;  /* 0x0000006c497b7221 */ /* 0x000fe40000010000 */
[----:B--2---:R-:W-:Y:S01]  /*3720*/  FFMA.FTZ R107, R104, R108, R72 ;  /* 0x0000006c686b7223 */ /* 0x004fe20000010048 */
[----:B------:R-:W-:Y:S05]  /*3730*/  BRA.DIV ~URZ, `(.L_x_13900) ;  /* 0x00003e527f007947 */ /* 0x000fea000b800000 */
[----:B0-----:R0:W1:Y:S02]  /*3740*/  SHFL.BFLY PT, R124, R123, 0x1, 0x1f ;  /* 0x0c201f007b7c7f89 */ /* 0x00106400000e0000 */
.L_x_13904:
        /* <DEDUP_REMOVED lines=13> */
[----:B01----:R-:W-:Y:S02]  /*3820*/  FADD.FTZ R123, R72, R106 ;  /* 0x0000006a487b7221 */ /* 0x003fe40000010000 */
[----:B------:R-:W0:Y:S04]  /*3830*/  SHFL.BFLY PT, R72, R73, 0x8, 0x1f ;  /* 0x0d001f0049487f89 */ /* 0x000e2800000e0000 */
[----:B------:R1:W2:Y:S01]  /*3840*/  SHFL.BFLY PT, R124, R123, 0x10, 0x1f ;  /* 0x0e001f007b7c7f89 */ /* 0x0002a200000e0000 */
[----:B0-----:R-:W-:-:S05]  /*3850*/  FADD.FTZ R107, R73, R72 ;  /* 0x00000048496b7221 */ /* 0x001fca0000010000 */
[----:B------:R1:W0:Y:S02]  /*3860*/  SHFL.BFLY PT, R72, R107, 0x10, 0x1f ;  /* 0x0e001f006b487f89 */ /* 0x00022400000e0000 */
.L_x_13905:
[----:B--2---:R-:W2:Y:S01]  /*3870*/  LDL R127, [R1+0xa4] ;  /* 0x0000a400017f7983 */ /* 0x004ea20000100800 */
[----:B------:R-:W-:-:S03]  /*3880*/  FADD.FTZ R73, R124, R123 ;  /* 0x0000007b7c497221 */ /* 0x000fc60000010000 */
[----:B------:R-:W3:Y:S01]  /*3890*/  LDL R134, [R1+0x98] ;  /* 0x0000980001867983 */ /* 0x000ee20000100800 */
[----:B------:R-:W-:Y:S02]  /*38a0*/  FMUL.FTZ R73, R73, c[0x0][0x1e0] ;  /* 0x0000780049497a20 */ /* 0x000fe40000410000 */
[----:B0-----:R-:W-:Y:S01]  /*38b0*/  FADD.FTZ R72, R72, R107 ;  /* 0x0000006b48487221 */ /* 0x001fe20000010000 */
[----:B------:R-:W4:Y:S02]  /*38c0*/  LDL R133, [R1+0x9c] ;  /* 0x00009c0001857983 */ /* 0x000f240000100800 */
[----:B------:R-:W-:Y:S01]  /*38d0*/  FSEL R106, R73, RZ, !P0 ;  /* 0x000000ff496a7208 */ /* 0x000fe20004000000 */
[----:B-1----:R-:W-:Y:S01]  /*38e0*/  FMUL.FTZ R107, R72, c[0x0][0x1e0] ;  /* 0x00007800486b7a20 */ /* 0x002fe20000410000 */
[----:B------:R-:W4:Y:S01]  /*38f0*/  LDL R132, [R1+0xa0] ;  /* 0x0000a00001847983 */ /* 0x000f220000100800 */
[----:B------:R-:W-:Y:S02]  /*3900*/  ISETP.NE.U32.AND P0, PT, RZ, c[0x0][0x218], PT ;  /* 0x00008600ff007a0c */ /* 0x000fe40003f05070 */
[----:B------:R-:W-:Y:S01]  /*3910*/  ISETP.NE.U32.AND P1, PT, RZ, c[0x0][0x258], PT ;  /* 0x00009600ff007a0c */ /* 0x000fe20003f25070 */
[-CC-:B------:R-:W-:Y:S01]  /*3920*/  FFMA.FTZ R75, R75, R107.reuse, R106.reuse ;  /* 0x0000006b4b4b7223 */ /* 0x180fe2000001006a */
[----:B------:R-:W-:Y:S01]  /*3930*/  ISETP.NE.AND.EX P0, PT, RZ, c[0x0][0x21c], PT, P0 ;  /* 0x00008700ff007a0c */ /* 0x000fe20003f05300 */
[-CC-:B------:R-:W-:Y:S01]  /*3940*/  FFMA.FTZ R74, R74, R107.reuse, R106.reuse ;  /* 0x0000006b4a4a7223 */ /* 0x180fe2000001006a */
[----:B------:R-:W-:Y:S01]  /*3950*/  ISETP.NE.AND.EX P1, PT, RZ, c[0x0][0x25c], PT, P1 ;  /* 0x00009700ff007a0c */ /* 0x000fe20003f25310 */
[----:B------:R-:W-:-:S02]  /*3960*/  FFMA.FTZ R72, R76, R107, R106 ;  /* 0x0000006b4c487223 */ /* 0x000fc4000001006a */
[----:B------:R-:W-:Y:S02]  /*3970*/  FFMA.FTZ R73, R78, R107, R106 ;  /* 0x0000006b4e497223 */ /* 0x000fe4000001006a */
[----:B------:R-:W-:Y:S02]  /*3980*/  FADD.FTZ R75, R77, -R75 ;  /* 0x8000004b4d4b7221 */ /* 0x000fe40000010000 */
[----:B------:R-:W-:Y:S02]  /*3990*/  FADD.FTZ R74, R79, -R74 ;  /* 0x8000004a4f4a7221 */ /* 0x000fe40000010000 */
[----:B------:R-:W-:Y:S02]  /*39a0*/  FADD.FTZ R72, R84, -R72 ;  /* 0x8000004854487221 */ /* 0x000fe40000010000 */
[----:B------:R-:W-:Y:S01]  /*39b0*/  FADD.FTZ R73, R85, -R73 ;  /* 0x8000004955497221 */ /* 0x000fe20000010000 */
[----:B------:R-:W-:Y:S01]  /*39c0*/  ISETP.NE.U32.AND P2, PT, RZ, c[0x0][0x258], PT ;  /* 0x00009600ff007a0c */ /* 0x000fe20003f45070 */
[----:B------:R-:W-:-:S02]  /*39d0*/  FMUL.FTZ R126, R8, R75 ;  /* 0x0000004b087e7220 */ /* 0x000fc40000410000 */
[C---:B------:R-:W-:Y:S02]  /*39e0*/  FMUL.FTZ R125, R8.reuse, R74 ;  /* 0x0000004a087d7220 */ /* 0x040fe40000410000 */
[C---:B------:R-:W-:Y:S02]  /*39f0*/  FMUL.FTZ R124, R8.reuse, R72 ;  /* 0x00000048087c7220 */ /* 0x040fe40000410000 */
[----:B------:R-:W-:Y:S01]  /*3a00*/  FMUL.FTZ R123, R8, R73 ;  /* 0x00000049087b7220 */ /* 0x000fe20000410000 */
[----:B-----5:R-:W-:Y:S01]  /*3a10*/  IADD3 R76, P3, R11, c[0x0][0x170], RZ ;  /* 0x00005c000b4c7a10 */ /* 0x020fe20007f7e0ff */
[----:B------:R-:W-:Y:S01]  /*3a20*/  @P0 FADD.FTZ R126, R12, R126 ;  /* 0x0000007e0c7e0221 */ /* 0x000fe20000010000 */
[----:B------:R-:W-:Y:S01]  /*3a30*/  ISETP.NE.AND.EX P2, PT, RZ, c[0x0][0x25c], PT, P2 ;  /* 0x00009700ff007a0c */ /* 0x000fe20003f45320 */
[----:B------:R-:W-:Y:S01]  /*3a40*/  @P0 FADD.FTZ R125, R13, R125 ;  /* 0x0000007d0d7d0221 */ /* 0x000fe20000010000 */
[----:B------:R-:W-:Y:S01]  /*3a50*/  @P1 IADD3 R84, P4, R11, c[0x0][0x258], RZ ;  /* 0x000096000b541a10 */ /* 0x000fe20007f9e0ff */
[----:B------:R-:W-:-:S02]  /*3a60*/  @P0 FADD.FTZ R124, R14, R124 ;  /* 0x0000007c0e7c0221 */ /* 0x000fc40000010000 */
[----:B------:R-:W-:Y:S01]  /*3a70*/  @P0 FADD.FTZ R123, R15, R123 ;  /* 0x0000007b0f7b0221 */ /* 0x000fe20000010000 */
[C---:B------:R-:W-:Y:S02]  /*3a80*/  IADD3.X R77, R10.reuse, c[0x0][0x174], RZ, P3, !PT ;  /* 0x00005d000a4d7a10 */ /* 0x040fe40001ffe4ff */
[----:B------:R-:W-:Y:S02]  /*3a90*/  @P1 IADD3.X R85, R10, c[0x0][0x25c], RZ, P4, !PT ;  /* 0x000097000a551a10 */ /* 0x000fe400027fe4ff */
[----:B------:R-:W-:Y:S02]  /*3aa0*/  SEL R72, R126, R52, P2 ;  /* 0x000000347e487207 */ /* 0x000fe40001000000 */
[----:B------:R-:W-:Y:S02]  /*3ab0*/  SEL R73, R125, R53, P2 ;  /* 0x000000357d497207 */ /* 0x000fe40001000000 */
[----:B------:R-:W-:Y:S01]  /*3ac0*/  SEL R74, R124, R54, P2 ;  /* 0x000000367c4a7207 */ /* 0x000fe20001000000 */
[C---:B------:R-:W-:Y:S01]  /*3ad0*/  FMUL.FTZ R161, R123.reuse, R2 ;  /* 0x000000027ba17220 */ /* 0x040fe20000410000 */
[----:B------:R-:W-:Y:S01]  /*3ae0*/  SEL R75, R123, R55, P2 ;  /* 0x000000377b4b7207 */ /* 0x000fe20001000000 */
[----:B------:R-:W4:Y:S04]  /*3af0*/  LDG.E.128 R76, [R76.64] ;  /* 0x000000044c4c7981 */ /* 0x000f28000c1e1d00 */
[----:B------:R2:W-:Y:S02]  /*3b00*/  @P1 STG.E.128 [R84.64], R72 ;  /* 0x0000004854001986 */ /* 0x0005e4000c101d04 */
[----:B--2---:R-:W-:-:S02]  /*3b10*/  FMUL.FTZ R75, R127, R161 ;  /* 0x000000a17f4b7220 */ /* 0x004fc40000410000 */
[----:B------:R-:W2:Y:S01]  /*3b20*/  LDL R127, [R1+0x94] ;  /* 0x00009400017f7983 */ /* 0x000ea20000100800 */
[----:B------:R-:W-:Y:S01]  /*3b30*/  IADD3 R84, P3, R11, c[0x0][0x248], RZ ;  /* 0x000092000b547a10 */ /* 0x000fe20007f7e0ff */
[-C--:B------:R-:W-:Y:S02]  /*3b40*/  FMUL.FTZ R164, R126, R2.reuse ;  /* 0x000000027ea47220 */ /* 0x080fe40000410000 */
[-C--:B------:R-:W-:Y:S02]  /*3b50*/  FMUL.FTZ R163, R125, R2.reuse ;  /* 0x000000027da37220 */ /* 0x080fe40000410000 */
[----:B------:R-:W-:Y:S01]  /*3b60*/  FMUL.FTZ R162, R124, R2 ;  /* 0x000000027ca27220 */ /* 0x000fe20000410000 */
[----:B------:R-:W-:Y:S01]  /*3b70*/  IADD3.X R85, R10, c[0x0][0x24c], RZ, P3, !PT ;  /* 0x000093000a557a10 */ /* 0x000fe20001ffe4ff */
[----:B---3--:R-:W-:Y:S02]  /*3b80*/  FMUL.FTZ R72, R134, R164 ;  /* 0x000000a486487220 */ /* 0x008fe40000410000 */
[----:B----4-:R-:W-:Y:S01]  /*3b90*/  FMUL.FTZ R73, R133, R163 ;  /* 0x000000a385497220 */ /* 0x010fe20000410000 */
[----:B------:R-:W3:Y:S01]  /*3ba0*/  LDL R134, [R1+0x88] ;  /* 0x0000880001867983 */ /* 0x000ee20000100800 */
[----:B------:R-:W-:-:S03]  /*3bb0*/  FMUL.FTZ R74, R132, R162 ;  /* 0x000000a2844a7220 */ /* 0x000fc60000410000 */
[----:B------:R-:W4:Y:S04]  /*3bc0*/  LDL R133, [R1+0x8c] ;  /* 0x00008c0001857983 */ /* 0x000f280000100800 */
[----:B------:R-:W4:Y:S01]  /*3bd0*/  LDL R132, [R1+0x90] ;  /* 0x0000900001847983 */ /* 0x000f220000100800 */
[-CC-:B------:R-:W-:Y:S02]  /*3be0*/  FFMA.FTZ R10, R86, R107.reuse, R106.reuse ;  /* 0x0000006b560a7223 */ /* 0x180fe4000001006a */
[----:B------:R-:W-:Y:S01]  /*3bf0*/  FFMA.FTZ R11, R87, R107, R106 ;  /* 0x0000006b570b7223 */ /* 0x000fe2000001006a */
[----:B------:R0:W-:Y:S01]  /*3c00*/  STG.E.128 [R84.64], R72 ;  /* 0x0000004854007986 */ /* 0x0001e2000c101d04 */
[----:B------:R-:W-:Y:S02]  /*3c10*/  FADD.FTZ R10, R141, -R10 ;  /* 0x8000000a8d0a7221 */ /* 0x000fe40000010000 */
[----:B------:R-:W-:-:S02]  /*3c20*/  FADD.FTZ R11, R143, -R11 ;  /* 0x8000000b8f0b7221 */ /* 0x000fc40000010000 */
[C---:B------:R-:W-:Y:S02]  /*3c30*/  FMUL.FTZ R126, R8.reuse, R10 ;  /* 0x0000000a087e7220 */ /* 0x040fe40000410000 */
[----:B------:R-:W-:Y:S02]  /*3c40*/  FMUL.FTZ R125, R8, R11 ;  /* 0x0000000b087d7220 */ /* 0x000fe40000410000 */
[-CC-:B0-----:R-:W-:Y:S02]  /*3c50*/  FFMA.FTZ R72, R140, R107.reuse, R106.reuse ;  /* 0x0000006b8c487223 */ /* 0x181fe4000001006a */
[----:B------:R-:W-:Y:S02]  /*3c60*/  FFMA.FTZ R73, R142, R107, R106 ;  /* 0x0000006b8e497223 */ /* 0x000fe4000001006a */
[----:B------:R-:W-:Y:S02]  /*3c70*/  FADD.FTZ R72, R144, -R72 ;  /* 0x8000004890487221 */ /* 0x000fe40000010000 */
[----:B------:R-:W-:Y:S01]  /*3c80*/  FADD.FTZ R73, R145, -R73 ;  /* 0x8000004991497221 */ /* 0x000fe20000010000 */
[C---:B------:R-:W-:Y:S01]  /*3c90*/  IADD3 R84, P3, R9.reuse, c[0x0][0x170], RZ ;  /* 0x00005c0009547a10 */ /* 0x040fe20007f7e0ff */
[C---:B------:R-:W-:Y:S01]  /*3ca0*/  FMUL.FTZ R124, R8.reuse, R72 ;  /* 0x00000048087c7220 */ /* 0x040fe20000410000 */
[----:B------:R-:W-:Y:S01]  /*3cb0*/  @P1 IADD3 R10, P4, R9, c[0x0][0x258], RZ ;  /* 0x00009600090a1a10 */ /* 0x000fe20007f9e0ff */
[----:B------:R-:W-:Y:S01]  /*3cc0*/  FMUL.FTZ R123, R8, R73 ;  /* 0x00000049087b7220 */ /* 0x000fe20000410000 */
[----:B------:R-:W4:Y:S01]  /*3cd0*/  LDL R144, [R1+0x78] ;  /* 0x0000780001907983 */ /* 0x000f220000100800 */
[----:B------:R-:W-:-:S02]  /*3ce0*/  @P0 FADD.FTZ R126, R16, R126 ;  /* 0x0000007e107e0221 */ /* 0x000fc40000010000 */
[----:B------:R-:W-:Y:S02]  /*3cf0*/  @P0 FADD.FTZ R125, R17, R125 ;  /* 0x0000007d117d0221 */ /* 0x000fe40000010000 */
[----:B------:R-:W-:Y:S02]  /*3d00*/  @P0 FADD.FTZ R124, R18, R124 ;  /* 0x0000007c127c0221 */ /* 0x000fe40000010000 */
[----:B------:R-:W-:Y:S01]  /*3d10*/  @P0 FADD.FTZ R123, R19, R123 ;  /* 0x0000007b137b0221 */ /* 0x000fe20000010000 */
[C---:B------:R-:W-:Y:S02]  /*3d20*/  IADD3.X R85, R7.reuse, c[0x0][0x174], RZ, P3, !PT ;  /* 0x00005d0007557a10 */ /* 0x040fe40001ffe4ff */
[----:B------:R-:W-:Y:S02]  /*3d30*/  @P1 IADD3.X R11, R7, c[0x0][0x25c], RZ, P4, !PT ;  /* 0x00009700070b1a10 */ /* 0x000fe400027fe4ff */
[----:B------:R-:W-:Y:S02]  /*3d40*/  SEL R72, R126, R52, P2 ;  /* 0x000000347e487207 */ /* 0x000fe40001000000 */
[----:B------:R-:W-:-:S02]  /*3d50*/  SEL R73, R125, R53, P2 ;  /* 0x000000357d497207 */ /* 0x000fc40001000000 */
[----:B------:R-:W-:Y:S01]  /*3d60*/  SEL R74, R124, R54, P2 ;  /* 0x000000367c4a7207 */ /* 0x000fe20001000000 */
[CC--:B------:R-:W-:Y:S01]  /*3d70*/  FMUL.FTZ R140, R123.reuse, R2.reuse ;  /* 0x000000027b8c7220 */ /* 0x0c0fe20000410000 */
[----:B------:R-:W-:Y:S01]  /*3d80*/  SEL R75, R123, R55, P2 ;  /* 0x000000377b4b7207 */ /* 0x000fe20001000000 */
[----:B------:R-:W4:Y:S01]  /*3d90*/  LDG.E.128 R84, [R84.64] ;  /* 0x0000000454547981 */ /* 0x000f22000c1e1d00 */
[-C--:B------:R-:W-:Y:S02]  /*3da0*/  FMUL.FTZ R143, R126, R2.reuse ;  /* 0x000000027e8f7220 */ /* 0x080fe40000410000 */
[----:B------:R-:W-:Y:S01]  /*3db0*/  FMUL.FTZ R142, R125, R2 ;  /* 0x000000027d8e7220 */ /* 0x000fe20000410000 */
[----:B------:R2:W-:Y:S04]  /*3dc0*/  @P1 STG.E.128 [R10.64], R72 ;  /* 0x000000480a001986 */ /* 0x0005e8000c101d04 */
[----:B------:R-:W4:Y:S04]  /*3dd0*/  LDL R126, [R1+0x80] ;  /* 0x00008000017e7983 */ /* 0x000f280000100800 */
[----:B------:R-:W4:Y:S01]  /*3de0*/  LDL R125, [R1+0x84] ;  /* 0x00008400017d7983 */ /* 0x000f220000100800 */
[----:B--2---:R-:W-:-:S03]  /*3df0*/  FMUL.FTZ R75, R127, R140 ;  /* 0x0000008c7f4b7220 */ /* 0x004fc60000410000 */
[----:B------:R-:W2:Y:S01]  /*3e00*/  LDL R127, [R1+0x7c] ;  /* 0x00007c00017f7983 */ /* 0x000ea20000100800 */
[----:B------:R-:W-:Y:S01]  /*3e10*/  IADD3 R10, P3, R9, c[0x0][0x248], RZ ;  /* 0x00009200090a7a10 */ /* 0x000fe20007f7e0ff */
[----:B------:R-:W-:-:S03]  /*3e20*/  FMUL.FTZ R141, R124, R2 ;  /* 0x000000027c8d7220 */ /* 0x000fc60000410000 */
[----:B------:R-:W-:Y:S01]  /*3e30*/  IADD3.X R11, R7, c[0x0][0x24c], RZ, P3, !PT ;  /* 0x00009300070b7a10 */ /* 0x000fe20001ffe4ff */
[----:B---3--:R-:W-:Y:S02]  /*3e40*/  FMUL.FTZ R72, R134, R143 ;  /* 0x0000008f86487220 */ /* 0x008fe40000410000 */
[----:B----4-:R-:W-:Y:S02]  /*3e50*/  FMUL.FTZ R73, R133, R142 ;  /* 0x0000008e85497220 */ /* 0x010fe40000410000 */
[----:B------:R-:W-:Y:S02]  /*3e60*/  FMUL.FTZ R74, R132, R141 ;  /* 0x0000008d844a7220 */ /* 0x000fe40000410000 */
[-CC-:B------:R-:W-:Y:S02]  /*3e70*/  FFMA.FTZ R7, R88, R107.reuse, R106.reuse ;  /* 0x0000006b58077223 */ /* 0x180fe4000001006a */
[----:B------:R-:W-:Y:S01]  /*3e80*/  FFMA.FTZ R9, R89, R107, R106 ;  /* 0x0000006b59097223 */ /* 0x000fe2000001006a */
[----:B------:R0:W-:Y:S01]  /*3e90*/  STG.E.128 [R10.64], R72 ;  /* 0x000000480a007986 */ /* 0x0001e2000c101d04 */
[----:B------:R-:W-:-:S02]  /*3ea0*/  FADD.FTZ R7, R91, -R7 ;  /* 0x800000075b077221 */ /* 0x000fc40000010000 */
[----:B------:R-:W-:Y:S02]  /*3eb0*/  FADD.FTZ R9, R137, -R9 ;  /* 0x8000000989097221 */ /* 0x000fe40000010000 */
[C---:B------:R-:W-:Y:S01]  /*3ec0*/  FMUL.FTZ R124, R8.reuse, R7 ;  /* 0x00000007087c7220 */ /* 0x040fe20000410000 */
[----:B------:R-:W-:Y:S01]  /*3ed0*/  IADD3 R88, P3, R5, c[0x0][0x170], RZ ;  /* 0x00005c0005587a10 */ /* 0x000fe20007f7e0ff */
[----:B------:R-:W-:Y:S01]  /*3ee0*/  FMUL.FTZ R123, R8, R9 ;  /* 0x00000009087b7220 */ /* 0x000fe20000410000 */
[----:B------:R-:W3:Y:S01]  /*3ef0*/  LDL R137, [R1+0x60] ;  /* 0x0000600001897983 */ /* 0x000ee20000100800 */
[-CC-:B0-----:R-:W-:Y:S02]  /*3f00*/  FFMA.FTZ R10, R90, R107.reuse, R106.reuse ;  /* 0x0000006b5a0a7223 */ /* 0x181fe4000001006a */
[----:B------:R-:W-:Y:S02]  /*3f10*/  FFMA.FTZ R11, R136, R107, R106 ;  /* 0x0000006b880b7223 */ /* 0x000fe4000001006a */
[----:B------:R-:W-:-:S02]  /*3f20*/  FADD.FTZ R10, R138, -R10 ;  /* 0x8000000a8a0a7221 */ /* 0x000fc40000010000 */
[----:B------:R-:W-:Y:S01]  /*3f30*/  @P0 FADD.FTZ R124, R20, R124 ;  /* 0x0000007c147c0221 */ /* 0x000fe20000010000 */
[----:B------:R-:W-:Y:S01]  /*3f40*/  IADD3.X R89, R6, c[0x0][0x174], RZ, P3, !PT ;  /* 0x00005d0006597a10 */ /* 0x000fe20001ffe4ff */
[----:B------:R-:W-:Y:S01]  /*3f50*/  FADD.FTZ R11, R139, -R11 ;  /* 0x8000000b8b0b7221 */ /* 0x000fe20000010000 */
[----:B------:R-:W4:Y:S01]  /*3f60*/  LDL R136, [R1+0x64] ;  /* 0x0000640001887983 */ /* 0x000f220000100800 */
[C---:B------:R-:W-:Y:S02]  /*3f70*/  FMUL.FTZ R9, R8.reuse, R10 ;  /* 0x0000000a08097220 */ /* 0x040fe40000410000 */
[----:B------:R-:W-:Y:S01]  /*3f80*/  FMUL.FTZ R7, R8, R11 ;  /* 0x0000000b08077220 */ /* 0x000fe20000410000 */
[----:B------:R-:W-:Y:S01]  /*3f90*/  @P1 IADD3 R10, P4, R5, c[0x0][0x258], RZ ;  /* 0x00009600050a1a10 */ /* 0x000fe20007f9e0ff */
[----:B------:R-:W-:Y:S01]  /*3fa0*/  @P0 FADD.FTZ R123, R21, R123 ;  /* 0x0000007b157b0221 */ /* 0x000fe20000010000 */
[----:B------:R-:W-:Y:S01]  /*3fb0*/  SEL R72, R124, R52, P2 ;  /* 0x000000347c487207 */ /* 0x000fe20001000000 */
[----:B------:R-:W-:Y:S01]  /*3fc0*/  @P0 FADD.FTZ R9, R22, R9 ;  /* 0x0000000916090221 */ /* 0x000fe20000010000 */
[----:B------:R-:W3:Y:S01]  /*3fd0*/  LDG.E.128 R88, [R88.64] ;  /* 0x0000000458587981 */ /* 0x000ee2000c1e1d00 */
[----:B------:R-:W-:Y:S01]  /*3fe0*/  @P0 FADD.FTZ R7, R23, R7 ;  /* 0x0000000717070221 */ /* 0x000fe20000010000 */
[----:B------:R-:W-:-:S02]  /*3ff0*/  @P1 IADD3.X R11, R6, c[0x0][0x25c], RZ, P4, !PT ;  /* 0x00009700060b1a10 */ /* 0x000fc400027fe4ff */
[----:B------:R-:W-:Y:S01]  /*4000*/  SEL R73, R123, R53, P2 ;  /* 0x000000357b497207 */ /* 0x000fe20001000000 */
[----:B------:R-:W-:Y:S01]  /*4010*/  FMUL.FTZ R135, R124, R2 ;  /* 0x000000027c877220 */ /* 0x000fe20000410000 */
[----:B------:R-:W-:Y:S01]  /*4020*/  SEL R74, R9, R54, P2 ;  /* 0x00000036094a7207 */ /* 0x000fe20001000000 */
[-C--:B------:R-:W-:Y:S01]  /*4030*/  FMUL.FTZ R134, R123, R2.reuse ;  /* 0x000000027b867220 */ /* 0x080fe20000410000 */
[----:B------:R-:W-:Y:S01]  /*4040*/  SEL R75, R7, R55, P2 ;  /* 0x00000037074b7207 */ /* 0x000fe20001000000 */
[-C--:B------:R-:W-:Y:S01]  /*4050*/  FMUL.FTZ R133, R9, R2.reuse ;  /* 0x0000000209857220 */ /* 0x080fe20000410000 */
[----:B------:R-:W3:Y:S01]  /*4060*/  LDL R124, [R1+0x74] ;  /* 0x00007400017c7983 */ /* 0x000ee20000100800 */
[----:B------:R-:W-:-:S03]  /*4070*/  FMUL.FTZ R132, R7, R2 ;  /* 0x0000000207847220 */ /* 0x000fc60000410000 */
[----:B------:R0:W-:Y:S04]  /*4080*/  @P1 STG.E.128 [R10.64], R72 ;  /* 0x000000480a001986 */ /* 0x0001e8000c101d04 */
[----:B------:R-:W3:Y:S04]  /*4090*/  LDL R139, [R1+0x58] ;  /* 0x00005800018b7983 */ /* 0x000ee80000100800 */
[----:B------:R-:W3:Y:S01]  /*40a0*/  LDL R138, [R1+0x5c] ;  /* 0x00005c00018a7983 */ /* 0x000ee20000100800 */
[----:B0-----:R-:W-:Y:S02]  /*40b0*/  FMUL.FTZ R74, R126, R133 ;  /* 0x000000857e4a7220 */ /* 0x001fe40000410000 */
[----:B------:R-:W-:Y:S01]  /*40c0*/  FMUL.FTZ R75, R125, R132 ;  /* 0x000000847d4b7220 */ /* 0x000fe20000410000 */
[----:B------:R-:W4:Y:S04]  /*40d0*/  LDL R126, [R1+0x6c] ;  /* 0x00006c00017e7983 */ /* 0x000f280000100800 */
[----:B------:R-:W4:Y:S01]  /*40e0*/  LDL R125, [R1+0x70] ;  /* 0x00007000017d7983 */ /* 0x000f220000100800 */
[----:B--2---:R-:W-:-:S03]  /*40f0*/  FMUL.FTZ R73, R127, R134 ;  /* 0x000000867f497220 */ /* 0x004fc60000410000 */
[----:B------:R-:W2:Y:S01]  /*4100*/  LDL R127, [R1+0x68] ;  /* 0x00006800017f7983 */ /* 0x000ea20000100800 */
[----:B------:R-:W-:Y:S01]  /*4110*/  IADD3 R10, P3, R5, c[0x0][0x248], RZ ;  /* 0x00009200050a7a10 */ /* 0x000fe20007f7e0ff */
[----:B------:R-:W-:Y:S02]  /*4120*/  FMUL.FTZ R72, R144, R135 ;  /* 0x0000008790487220 */ /* 0x000fe40000410000 */
[-CC-:B------:R-:W-:Y:S01]  /*4130*/  FFMA.FTZ R5, R56, R107.reuse, R106.reuse ;  /* 0x0000006b38057223 */ /* 0x180fe2000001006a */
[----:B------:R-:W-:Y:S01]  /*4140*/  IADD3.X R11, R6, c[0x0][0x24c], RZ, P3, !PT ;  /* 0x00009300060b7a10 */ /* 0x000fe20001ffe4ff */
[-CC-:B------:R-:W-:Y:S02]  /*4150*/  FFMA.FTZ R9, R61, R107.reuse, R106.reuse ;  /* 0x0000006b3d097223 */ /* 0x180fe4000001006a */
[-CC-:B------:R-:W-:Y:S02]  /*4160*/  FFMA.FTZ R6, R57, R107.reuse, R106.reuse ;  /* 0x0000006b39067223 */ /* 0x180fe4000001006a */
[----:B------:R-:W-:Y:S01]  /*4170*/  FFMA.FTZ R7, R58, R107, R106 ;  /* 0x0000006b3a077223 */ /* 0x000fe2000001006a */
[----:B------:R0:W-:Y:S01]  /*4180*/  STG.E.128 [R10.64], R72 ;  /* 0x000000480a007986 */ /* 0x0001e2000c101d04 */
[----:B------:R-:W-:-:S02]  /*4190*/  FADD.FTZ R5, R59, -R5 ;  /* 0x800000053b057221 */ /* 0x000fc40000010000 */
[----:B------:R-:W-:Y:S02]  /*41a0*/  FADD.FTZ R6, R60, -R6 ;  /* 0x800000063c067221 */ /* 0x000fe40000010000 */
[----:B------:R-:W-:Y:S02]  /*41b0*/  FADD.FTZ R7, R63, -R7 ;  /* 0x800000073f077221 */ /* 0x000fe40000010000 */
[C---:B------:R-:W-:Y:S02]  /*41c0*/  FMUL.FTZ R61, R8.reuse, R5 ;  /* 0x00000005083d7220 */ /* 0x040fe40000410000 */
[C---:B------:R-:W-:Y:S02]  /*41d0*/  FMUL.FTZ R60, R8.reuse, R7 ;  /* 0x00000007083c7220 */ /* 0x040fe40000410000 */
[----:B0-----:R-:W-:Y:S02]  /*41e0*/  FADD.FTZ R10, R111, -R9 ;  /* 0x800000096f0a7221 */ /* 0x001fe40000010000 */
[----:B------:R-:W-:-:S02]  /*41f0*/  FMUL.FTZ R9, R8, R6 ;  /* 0x0000000608097220 */ /* 0x000fc40000410000 */
[----:B------:R-:W-:Y:S01]  /*4200*/  FMUL.FTZ R5, R8, R10 ;  /* 0x0000000a08057220 */ /* 0x000fe20000410000 */
[C---:B------:R-:W-:Y:S01]  /*4210*/  IADD3 R10, P3, R3.reuse, c[0x0][0x170], RZ ;  /* 0x00005c00030a7a10 */ /* 0x040fe20007f7e0ff */
[----:B------:R-:W-:Y:S01]  /*4220*/  @P0 FADD.FTZ R61, R24, R61 ;  /* 0x0000003d183d0221 */ /* 0x000fe20000010000 */
[----:B------:R-:W-:Y:S01]  /*4230*/  @P1 IADD3 R6, P4, R3, c[0x0][0x258], RZ ;  /* 0x0000960003061a10 */ /* 0x000fe20007f9e0ff */
[----:B------:R-:W-:Y:S01]  /*4240*/  @P0 FADD.FTZ R9, R25, R9 ;  /* 0x0000000919090221 */ /* 0x000fe20000010000 */
[----:B------:R-:W-:Y:S01]  /*4250*/  IADD3.X R11, R4, c[0x0][0x174], RZ, P3, !PT ;  /* 0x00005d00040b7a10 */ /* 0x000fe20001ffe4ff */
[----:B------:R-:W-:Y:S02]  /*4260*/  @P0 FADD.FTZ R60, R26, R60 ;  /* 0x0000003c1a3c0221 */ /* 0x000fe40000010000 */
[----:B------:R-:W-:Y:S01]  /*4270*/  @P0 FADD.FTZ R5, R27, R5 ;  /* 0x000000051b050221 */ /* 0x000fe20000010000 */
[----:B------:R-:W-:Y:S01]  /*4280*/  @P1 IADD3.X R7, R4, c[0x0][0x25c], RZ, P4, !PT ;  /* 0x0000970004071a10 */ /* 0x000fe200027fe4ff */
[----:B------:R0:W2:Y:S01]  /*4290*/  LDG.E.128 R72, [R10.64] ;  /* 0x000000040a487981 */ /* 0x0000a2000c1e1d00 */
[----:B------:R-:W-:-:S02]  /*42a0*/  SEL R56, R61, R52, P2 ;  /* 0x000000343d387207 */ /* 0x000fc40001000000 */
[----:B------:R-:W-:Y:S02]  /*42b0*/  SEL R57, R9, R53, P2 ;  /* 0x0000003509397207 */ /* 0x000fe40001000000 */
[C---:B------:R-:W-:Y:S02]  /*42c0*/  SEL R58, R60.reuse, R54, P2 ;  /* 0x000000363c3a7207 */ /* 0x040fe40001000000 */
[----:B------:R-:W-:Y:S01]  /*42d0*/  SEL R59, R5, R55, P2 ;  /* 0x00000037053b7207 */ /* 0x000fe20001000000 */
[-C--:B------:R-:W-:Y:S01]  /*42e0*/  FMUL.FTZ R9, R9, R2.reuse ;  /* 0x0000000209097220 */ /* 0x080fe20000410000 */
[----:B0-----:R-:W-:Y:S01]  /*42f0*/  IADD3 R10, P3, R3, c[0x0][0x248], RZ ;  /* 0x00009200030a7a10 */ /* 0x001fe20007f7e0ff */
[-C--:B------:R-:W-:Y:S02]  /*4300*/  FMUL.FTZ R3, R61, R2.reuse ;  /* 0x000000023d037220 */ /* 0x080fe40000410000 */
[-C--:B------:R-:W-:Y:S02]  /*4310*/  FMUL.FTZ R111, R60, R2.reuse ;  /* 0x000000023c6f7220 */ /* 0x080fe40000410000 */
[----:B------:R-:W-:Y:S01]  /*4320*/  FMUL.FTZ R123, R5, R2 ;  /* 0x00000002057b7220 */ /* 0x000fe20000410000 */
[----:B------:R3:W-:Y:S01]  /*4330*/  @P1 STG.E.128 [R6.64], R56 ;  /* 0x0000003806001986 */ /* 0x0007e2000c101d04 */
[----:B------:R-:W-:-:S02]  /*4340*/  IADD3.X R11, R4, c[0x0][0x24c], RZ, P3, !PT ;  /* 0x00009300040b7a10 */ /* 0x000fc40001ffe4ff */
[----:B---3--:R-:W-:Y:S02]  /*4350*/  FMUL.FTZ R7, R124, R123 ;  /* 0x0000007b7c077220 */ /* 0x008fe40000410000 */
[----:B----4-:R-:W-:Y:S02]  /*4360*/  FMUL.FTZ R5, R126, R9 ;  /* 0x000000097e057220 */ /* 0x010fe40000410000 */
[----:B------:R-:W-:Y:S02]  /*4370*/  FMUL.FTZ R6, R125, R111 ;  /* 0x0000006f7d067220 */ /* 0x000fe40000410000 */
[----:B--2---:R-:W-:-:S05]  /*4380*/  FMUL.FTZ R4, R127, R3 ;  /* 0x000000037f047220 */ /* 0x004fca0000410000 */
[----:B------:R0:W-:Y:S02]  /*4390*/  STG.E.128 [R10.64], R4 ;  /* 0x000000040a007986 */ /* 0x0001e4000c101d04 */
[-CC-:B0-----:R-:W-:Y:S02]  /*43a0*/  FFMA.FTZ R4, R62, R107.reuse, R106.reuse ;  /* 0x0000006b3e047223 */ /* 0x181fe4000001006a */
[-CC-:B------:R-:W-:Y:S02]  /*43b0*/  FFMA.FTZ R5, R64, R107.reuse, R106.reuse ;  /* 0x0000006b40057223 */ /* 0x180fe4000001006a */
[-CC-:B------:R-:W-:Y:S02]  /*43c0*/  FFMA.FTZ R6, R66, R107.reuse, R106.reuse ;  /* 0x0000006b42067223 */ /* 0x180fe4000001006a */
[----:B------:R-:W-:Y:S02]  /*43d0*/  FFMA.FTZ R7, R68, R107, R106 ;  /* 0x0000006b44077223 */ /* 0x000fe4000001006a */
[----:B------:R-:W-:Y:S01]  /*43e0*/  FADD.FTZ R4, R65, -R4 ;  /* 0x8000000441047221 */ /* 0x000fe20000010000 */
[----:B------:R-:W-:Y:S01]  /*43f0*/  @P1 IADD3 R10, P4, R147, c[0x0][0x258], RZ ;  /* 0x00009600930a1a10 */ /* 0x000fe20007f9e0ff */
[----:B------:R-:W-:Y:S01]  /*4400*/  FADD.FTZ R5, R67, -R5 ;  /* 0x8000000543057221 */ /* 0x000fe20000010000 */
[----:B------:R-:W2:Y:S01]  /*4410*/  LDL R68, [R1+0x4c] ;  /* 0x00004c0001447983 */ /* 0x000ea20000100800 */
[----:B------:R-:W-:-:S02]  /*4420*/  FADD.FTZ R6, R69, -R6 ;  /* 0x8000000645067221 */ /* 0x000fc40000010000 */
[----:B------:R-:W-:Y:S02]  /*4430*/  FADD.FTZ R7, R70, -R7 ;  /* 0x8000000746077221 */ /* 0x000fe40000010000 */
[----:B------:R-:W-:Y:S01]  /*4440*/  FMUL.FTZ R63, R8, R4 ;  /* 0x00000004083f7220 */ /* 0x000fe20000410000 */
[----:B------:R-:W-:Y:S01]  /*4450*/  @P1 IADD3.X R11, R146, c[0x0][0x25c], RZ, P4, !PT ;  /* 0x00009700920b1a10 */ /* 0x000fe200027fe4ff */
[C---:B------:R-:W-:Y:S01]  /*4460*/  FMUL.FTZ R62, R8.reuse, R5 ;  /* 0x00000005083e7220 */ /* 0x040fe20000410000 */
[----:B------:R-:W3:Y:S01]  /*4470*/  LDL R70, [R1+0x44] ;  /* 0x0000440001467983 */ /* 0x000ee20000100800 */
[C---:B------:R-:W-:Y:S02]  /*4480*/  FMUL.FTZ R61, R8.reuse, R6 ;  /* 0x00000006083d7220 */ /* 0x040fe40000410000 */
[----:B------:R-:W-:Y:S01]  /*4490*/  FMUL.FTZ R60, R8, R7 ;  /* 0x00000007083c7220 */ /* 0x000fe20000410000 */
[----:B------:R-:W-:Y:S01]  /*44a0*/  IADD3 R4, P3, R147, c[0x0][0x170], RZ ;  /* 0x00005c0093047a10 */ /* 0x000fe20007f7e0ff */
[----:B------:R-:W-:Y:S01]  /*44b0*/  @P0 FADD.FTZ R63, R28, R63 ;  /* 0x0000003f1c3f0221 */ /* 0x000fe20000010000 */
[----:B------:R-:W4:Y:S01]  /*44c0*/  LDL R69, [R1+0x48] ;  /* 0x0000480001457983 */ /* 0x000f220000100800 */
[----:B------:R-:W-:-:S02]  /*44d0*/  @P0 FADD.FTZ R62, R29, R62 ;  /* 0x0000003e1d3e0221 */ /* 0x000fc40000010000 */
[----:B------:R-:W-:Y:S02]  /*44e0*/  @P0 FADD.FTZ R61, R30, R61 ;  /* 0x0000003d1e3d0221 */ /* 0x000fe40000010000 */
[----:B------:R-:W-:Y:S01]  /*44f0*/  @P0 FADD.FTZ R60, R31, R60 ;  /* 0x0000003c1f3c0221 */ /* 0x000fe20000010000 */
[----:B------:R-:W-:Y:S02]  /*4500*/  IADD3.X R5, R146, c[0x0][0x174], RZ, P3, !PT ;  /* 0x00005d0092057a10 */ /* 0x000fe40001ffe4ff */
[----:B------:R-:W-:Y:S02]  /*4510*/  SEL R56, R63, R52, P2 ;  /* 0x000000343f387207 */ /* 0x000fe40001000000 */
[----:B------:R-:W-:Y:S02]  /*4520*/  SEL R57, R62, R53, P2 ;  /* 0x000000353e397207 */ /* 0x000fe40001000000 */
[----:B------:R-:W-:Y:S01]  /*4530*/  SEL R58, R61, R54, P2 ;  /* 0x000000363d3a7207 */ /* 0x000fe20001000000 */
[C---:B------:R-:W-:Y:S01]  /*4540*/  FMUL.FTZ R124, R60.reuse, R2 ;  /* 0x000000023c7c7220 */ /* 0x040fe20000410000 */
[----:B------:R-:W-:Y:S01]  /*4550*/  SEL R59, R60, R55, P2 ;  /* 0x000000373c3b7207 */ /* 0x000fe20001000000 */
[----:B------:R-:W2:Y:S04]  /*4560*/  LDG.E.128 R4, [R4.64] ;  /* 0x0000000404047981 */ /* 0x000ea8000c1e1d00 */
[----:B------:R0:W-:Y:S02]  /*4570*/  @P1 STG.E.128 [R10.64], R56 ;  /* 0x000000380a001986 */ /* 0x0001e4000c101d04 */
[----:B0-----:R-:W-:-:S02]  /*4580*/  FMUL.FTZ R59, R136, R124 ;  /* 0x0000007c883b7220 */ /* 0x001fc40000410000 */
[----:B------:R-:W2:Y:S01]  /*4590*/  LDL R136, [R1+0x40] ;  /* 0x0000400001887983 */ /* 0x000ea20000100800 */
[----:B------:R-:W-:Y:S01]  /*45a0*/  IADD3 R10, P3, R147, c[0x0][0x248], RZ ;  /* 0x00009200930a7a10 */ /* 0x000fe20007f7e0ff */
[-C--:B------:R-:W-:Y:S02]  /*45b0*/  FMUL.FTZ R127, R63, R2.reuse ;  /* 0x000000023f7f7220 */ /* 0x080fe40000410000 */
[-C--:B------:R-:W-:Y:S02]  /*45c0*/  FMUL.FTZ R126, R62, R2.reuse ;  /* 0x000000023e7e7220 */ /* 0x080fe40000410000 */
[----:B------:R-:W-:Y:S01]  /*45d0*/  FMUL.FTZ R125, R61, R2 ;  /* 0x000000023d7d7220 */ /* 0x000fe20000410000 */
[----:B------:R-:W-:Y:S01]  /*45e0*/  IADD3.X R11, R146, c[0x0][0x24c], RZ, P3, !PT ;  /* 0x00009300920b7a10 */ /* 0x000fe20001ffe4ff */
[----:B------:R-:W-:Y:S02]  /*45f0*/  FMUL.FTZ R56, R139, R127 ;  /* 0x0000007f8b387220 */ /* 0x000fe40000410000 */
[----:B------:R-:W-:-:S02]  /*4600*/  FMUL.FTZ R57, R138, R126 ;  /* 0x0000007e8a397220 */ /* 0x000fc40000410000 */
[----:B------:R-:W-:Y:S01]  /*4610*/  FMUL.FTZ R58, R137, R125 ;  /* 0x0000007d893a7220 */ /* 0x000fe20000410000 */
[----:B------:R-:W4:Y:S04]  /*4620*/  LDL R138, [R1+0x20] ;  /* 0x00002000018a7983 */ /* 0x000f280000100800 */
[----:B------:R0:W-:Y:S04]  /*4630*/  STG.E.128 [R10.64], R56 ;  /* 0x000000380a007986 */ /* 0x0001e8000c101d04 */
[----:B------:R-:W4:Y:S01]  /*4640*/  LDL R137, [R1+0x30] ;  /* 0x0000300001897983 */ /* 0x000f220000100800 */
[----:B0-----:R-:W-:-:S02]  /*4650*/  FFMA.FTZ R10, R114, R107, R106 ;  /* 0x0000006b720a7223 */ /* 0x001fc4000001006a */
[-CC-:B------:R-:W-:Y:S02]  /*4660*/  FFMA.FTZ R11, R112, R107.reuse, R106.reuse ;  /* 0x0000006b700b7223 */ /* 0x180fe4000001006a */
[-CC-:B------:R-:W-:Y:S02]  /*4670*/  FFMA.FTZ R56, R109, R107.reuse, R106.reuse ;  /* 0x0000006b6d387223 */ /* 0x180fe4000001006a */
[----:B------:R-:W-:Y:S02]  /*4680*/  FFMA.FTZ R57, R71, R107, R106 ;  /* 0x0000006b47397223 */ /* 0x000fe4000001006a */
[----:B------:R-:W-:Y:S02]  /*4690*/  FADD.FTZ R10, R113, -R10 ;  /* 0x8000000a710a7221 */ /* 0x000fe40000010000 */
[----:B------:R-:W-:Y:S02]  /*46a0*/  FADD.FTZ R11, R110, -R11 ;  /* 0x8000000b6e0b7221 */ /* 0x000fe40000010000 */
[----:B------:R-:W-:-:S02]  /*46b0*/  FADD.FTZ R56, R80, -R56 ;  /* 0x8000003850387221 */ /* 0x000fc40000010000 */
[----:B------:R-:W-:Y:S01]  /*46c0*/  FADD.FTZ R57, R81, -R57 ;  /* 0x8000003951397221 */ /* 0x000fe20000010000 */
[----:B------:R-:W4:Y:S01]  /*46d0*/  LDL R80, [R1+0x3c] ;  /* 0x00003c0001507983 */ /* 0x000f220000100800 */
[C---:B------:R-:W-:Y:S02]  /*46e0*/  FMUL.FTZ R67, R8.reuse, R10 ;  /* 0x0000000a08437220 */ /* 0x040fe40000410000 */
[C---:B------:R-:W-:Y:S01]  /*46f0*/  FMUL.FTZ R66, R8.reuse, R11 ;  /* 0x0000000b08427220 */ /* 0x040fe20000410000 */
[----:B------:R-:W4:Y:S01]  /*4700*/  LDL R81, [R1+0x38] ;  /* 0x0000380001517983 */ /* 0x000f220000100800 */
[C---:B------:R-:W-:Y:S02]  /*4710*/  FMUL.FTZ R65, R8.reuse, R56 ;  /* 0x0000003808417220 */ /* 0x040fe40000410000 */
[----:B------:R-:W-:Y:S01]  /*4720*/  FMUL.FTZ R64, R8, R57 ;  /* 0x0000003908407220 */ /* 0x000fe20000410000 */
[C---:B------:R-:W-:Y:S01]  /*4730*/  IADD3 R56, P3, R149.reuse, c[0x0][0x170], RZ ;  /* 0x00005c0095387a10 */ /* 0x040fe20007f7e0ff */
[----:B------:R-:W-:Y:S01]  /*4740*/  @P0 FADD.FTZ R67, R32, R67 ;  /* 0x0000004320430221 */ /* 0x000fe20000010000 */
[----:B------:R-:W-:Y:S01]  /*4750*/  @P1 IADD3 R10, P4, R149, c[0x0][0x258], RZ ;  /* 0x00009600950a1a10 */ /* 0x000fe20007f9e0ff */
[----:B------:R-:W-:-:S02]  /*4760*/  @P0 FADD.FTZ R66, R33, R66 ;  /* 0x0000004221420221 */ /* 0x000fc40000010000 */
[----:B------:R-:W-:Y:S02]  /*4770*/  @P0 FADD.FTZ R65, R34, R65 ;  /* 0x0000004122410221 */ /* 0x000fe40000010000 */
[----:B------:R-:W-:Y:S01]  /*4780*/  @P0 FADD.FTZ R64, R35, R64 ;  /* 0x0000004023400221 */ /* 0x000fe20000010000 */
[C---:B------:R-:W-:Y:S02]  /*4790*/  IADD3.X R57, R148.reuse, c[0x0][0x174], RZ, P3, !PT ;  /* 0x00005d0094397a10 */ /* 0x040fe40001ffe4ff */
[----:B------:R-:W-:Y:S02]  /*47a0*/  @P1 IADD3.X R11, R148, c[0x0][0x25c], RZ, P4, !PT ;  /* 0x00009700940b1a10 */ /* 0x000fe400027fe4ff */
[C---:B------:R-:W-:Y:S02]  /*47b0*/  SEL R60, R67.reuse, R52, P2 ;  /* 0x00000034433c7207 */ /* 0x040fe40001000000 */
[----:B------:R-:W-:Y:S01]  /*47c0*/  SEL R61, R66, R53, P2 ;  /* 0x00000035423d7207 */ /* 0x000fe20001000000 */
[----:B------:R-:W-:Y:S01]  /*47d0*/  FMUL.FTZ R113, R67, R2 ;  /* 0x0000000243717220 */ /* 0x000fe20000410000 */
[----:B------:R-:W-:Y:S01]  /*47e0*/  SEL R62, R65, R54, P2 ;  /* 0x00000036413e7207 */ /* 0x000fe20001000000 */
[----:B------:R-:W4:Y:S01]  /*47f0*/  LDG.E.128 R56, [R56.64] ;  /* 0x0000000438387981 */ /* 0x000f22000c1e1d00 */
[----:B------:R-:W-:-:S05]  /*4800*/  SEL R63, R64, R55, P2 ;  /* 0x00000037403f7207 */ /* 0x000fca0001000000 */
[----:B------:R2:W-:Y:S02]  /*4810*/  @P1 STG.E.128 [R10.64], R60 ;  /* 0x0000003c0a001986 */ /* 0x0005e4000c101d04 */
[----:B--2---:R-:W-:Y:S02]  /*4820*/  FMUL.FTZ R60, R136, R113 ;  /* 0x00000071883c7220 */ /* 0x004fe40000410000 */
[----:B------:R-:W2:Y:S01]  /*4830*/  LDL R136, [R1+0x34] ;  /* 0x0000340001887983 */ /* 0x000ea20000100800 */
[----:B------:R-:W-:Y:S01]  /*4840*/  IADD3 R10, P3, R149, c[0x0][0x248], RZ ;  /* 0x00009200950a7a10 */ /* 0x000fe20007f7e0ff */
[-C--:B------:R-:W-:Y:S02]  /*4850*/  FMUL.FTZ R112, R66, R2.reuse ;  /* 0x0000000242707220 */ /* 0x080fe40000410000 */
[-C--:B------:R-:W-:Y:S02]  /*4860*/  FMUL.FTZ R110, R65, R2.reuse ;  /* 0x00000002416e7220 */ /* 0x080fe40000410000 */
[----:B------:R-:W-:Y:S01]  /*4870*/  FMUL.FTZ R109, R64, R2 ;  /* 0x00000002406d7220 */ /* 0x000fe20000410000 */
[----:B------:R-:W-:Y:S01]  /*4880*/  IADD3.X R11, R148, c[0x0][0x24c], RZ, P3, !PT ;  /* 0x00009300940b7a10 */ /* 0x000fe20001ffe4ff */
[----:B---3--:R-:W-:-:S02]  /*4890*/  FMUL.FTZ R61, R70, R112 ;  /* 0x00000070463d7220 */ /* 0x008fc40000410000 */
[----:B----4-:R-:W-:Y:S02]  /*48a0*/  FMUL.FTZ R62, R69, R110 ;  /* 0x0000006e453e7220 */ /* 0x010fe40000410000 */
[----:B------:R-:W-:-:S05]  /*48b0*/  FMUL.FTZ R63, R68, R109 ;  /* 0x0000006d443f7220 */ /* 0x000fca0000410000 */
[----:B------:R0:W-:Y:S02]  /*48c0*/  STG.E.128 [R10.64], R60 ;  /* 0x0000003c0a007986 */ /* 0x0001e4000c101d04 */
[-CC-:B0-----:R-:W-:Y:S02]  /*48d0*/  FFMA.FTZ R11, R150, R107.reuse, R106.reuse ;  /* 0x0000006b960b7223 */ /* 0x181fe4000001006a */
[-CC-:B------:R-:W-:Y:S02]  /*48e0*/  FFMA.FTZ R10, R119, R107.reuse, R106.reuse ;  /* 0x0000006b770a7223 */ /* 0x180fe4000001006a */
[----:B------:R-:W-:Y:S02]  /*48f0*/  FADD.FTZ R11, R120, -R11 ;  /* 0x8000000b780b7221 */ /* 0x000fe40000010000 */
[-CC-:B------:R-:W-:Y:S01]  /*4900*/  FFMA.FTZ R62, R117, R107.reuse, R106.reuse ;  /* 0x0000006b753e7223 */ /* 0x180fe2000001006a */
[----:B------:R-:W3:Y:S01]  /*4910*/  LDL R120, [R1+0x2c] ;  /* 0x00002c0001787983 */ /* 0x000ee20000100800 */
[----:B------:R-:W-:-:S02]  /*4920*/  FFMA.FTZ R63, R115, R107, R106 ;  /* 0x0000006b733f7223 */ /* 0x000fc4000001006a */
[----:B------:R-:W-:Y:S02]  /*4930*/  FADD.FTZ R61, R118, -R10 ;  /* 0x8000000a763d7221 */ /* 0x000fe40000010000 */
[----:B------:R-:W-:Y:S02]  /*4940*/  FADD.FTZ R62, R116, -R62 ;  /* 0x8000003e743e7221 */ /* 0x000fe40000010000 */
[----:B------:R-:W-:Y:S02]  /*4950*/  FADD.FTZ R63, R82, -R63 ;  /* 0x8000003f523f7221 */ /* 0x000fe40000010000 */
[C---:B------:R-:W-:Y:S02]  /*4960*/  FMUL.FTZ R71, R8.reuse, R11 ;  /* 0x0000000b08477220 */ /* 0x040fe40000410000 */
[C---:B------:R-:W-:Y:S02]  /*4970*/  FMUL.FTZ R70, R8.reuse, R61 ;  /* 0x0000003d08467220 */ /* 0x040fe40000410000 */
[----:B------:R-:W-:-:S02]  /*4980*/  FMUL.FTZ R69, R8, R62 ;  /* 0x0000003e08457220 */ /* 0x000fc40000410000 */
[----:B------:R-:W-:Y:S01]  /*4990*/  FMUL.FTZ R68, R8, R63 ;  /* 0x0000003f08447220 */ /* 0x000fe20000410000 */
[----:B------:R-:W-:Y:S01]  /*49a0*/  IADD3 R60, P3, R152, c[0x0][0x170], RZ ;  /* 0x00005c00983c7a10 */ /* 0x000fe20007f7e0ff */
[----:B------:R-:W-:Y:S01]  /*49b0*/  @P0 FADD.FTZ R71, R36, R71 ;  /* 0x0000004724470221 */ /* 0x000fe20000010000 */
[----:B------:R-:W-:Y:S01]  /*49c0*/  @P1 IADD3 R10, P4, R152, c[0x0][0x258], RZ ;  /* 0x00009600980a1a10 */ /* 0x000fe20007f9e0ff */
[----:B------:R-:W-:Y:S02]  /*49d0*/  @P0 FADD.FTZ R70, R37, R70 ;  /* 0x0000004625460221 */ /* 0x000fe40000010000 */
[----:B------:R-:W-:Y:S02]  /*49e0*/  @P0 FADD.FTZ R69, R38, R69 ;  /* 0x0000004526450221 */ /* 0x000fe40000010000 */
[----:B------:R-:W-:Y:S01]  /*49f0*/  @P0 FADD.FTZ R68, R39, R68 ;  /* 0x0000004427440221 */ /* 0x000fe20000010000 */
[C---:B------:R-:W-:Y:S02]  /*4a00*/  IADD3.X R61, R151.reuse, c[0x0][0x174], RZ, P3, !PT ;  /* 0x00005d00973d7a10 */ /* 0x040fe40001ffe4ff */
[----:B------:R-:W-:-:S02]  /*4a10*/  @P1 IADD3.X R11, R151, c[0x0][0x25c], RZ, P4, !PT ;  /* 0x00009700970b1a10 */ /* 0x000fc400027fe4ff */
[----:B------:R-:W-:Y:S02]  /*4a20*/  SEL R64, R71, R52, P2 ;  /* 0x0000003447407207 */ /* 0x000fe40001000000 */
[C---:B------:R-:W-:Y:S01]  /*4a30*/  SEL R65, R70.reuse, R53, P2 ;  /* 0x0000003546417207 */ /* 0x040fe20001000000 */
[----:B------:R-:W-:Y:S01]  /*4a40*/  FMUL.FTZ R115, R70, R2 ;  /* 0x0000000246737220 */ /* 0x000fe20000410000 */
[----:B------:R-:W-:Y:S01]  /*4a50*/  SEL R66, R69, R54, P2 ;  /* 0x0000003645427207 */ /* 0x000fe20001000000 */
[----:B------:R-:W4:Y:S01]  /*4a60*/  LDG.E.128 R60, [R60.64] ;  /* 0x000000043c3c7981 */ /* 0x000f22000c1e1d00 */
[----:B------:R-:W-:-:S05]  /*4a70*/  SEL R67, R68, R55, P2 ;  /* 0x0000003744437207 */ /* 0x000fca0001000000 */
[----:B------:R2:W-:Y:S02]  /*4a80*/  @P1 STG.E.128 [R10.64], R64 ;  /* 0x000000400a001986 */ /* 0x0005e4000c101d04 */
[----:B--2---:R-:W-:Y:S02]  /*4a90*/  FMUL.FTZ R65, R136, R115 ;  /* 0x0000007388417220 */ /* 0x004fe40000410000 */
[----:B------:R-:W2:Y:S01]  /*4aa0*/  LDL R136, [R1+0x28] ;  /* 0x0000280001887983 */ /* 0x000ea20000100800 */
[-C--:B------:R-:W-:Y:S01]  /*4ab0*/  FMUL.FTZ R114, R71, R2.reuse ;  /* 0x0000000247727220 */ /* 0x080fe20000410000 */
[----:B------:R-:W-:Y:S01]  /*4ac0*/  IADD3 R10, P3, R152, c[0x0][0x248], RZ ;  /* 0x00009200980a7a10 */ /* 0x000fe20007f7e0ff */
[-C--:B------:R-:W-:Y:S02]  /*4ad0*/  FMUL.FTZ R116, R69, R2.reuse ;  /* 0x0000000245747220 */ /* 0x080fe40000410000 */
[----:B------:R-:W-:Y:S02]  /*4ae0*/  FMUL.FTZ R117, R68, R2 ;  /* 0x0000000244757220 */ /* 0x000fe40000410000 */
[----:B------:R-:W-:-:S02]  /*4af0*/  FMUL.FTZ R64, R137, R114 ;  /* 0x0000007289407220 */ /* 0x000fc40000410000 */
[----:B------:R-:W4:Y:S01]  /*4b00*/  LDL R137, [R1+0x24] ;  /* 0x0000240001897983 */ /* 0x000f220000100800 */
[----:B------:R-:W-:Y:S01]  /*4b10*/  IADD3.X R11, R151, c[0x0][0x24c], RZ, P3, !PT ;  /* 0x00009300970b7a10 */ /* 0x000fe20001ffe4ff */
[----:B------:R-:W-:Y:S02]  /*4b20*/  FMUL.FTZ R66, R81, R116 ;  /* 0x0000007451427220 */ /* 0x000fe40000410000 */
[----:B------:R-:W-:-:S05]  /*4b30*/  FMUL.FTZ R67, R80, R117 ;  /* 0x0000007550437220 */ /* 0x000fca0000410000 */
[----:B------:R0:W-:Y:S02]  /*4b40*/  STG.E.128 [R10.64], R64 ;  /* 0x000000400a007986 */ /* 0x0001e4000c101d04 */
[-CC-:B0-----:R-:W-:Y:S02]  /*4b50*/  FFMA.FTZ R10, R153, R107.reuse, R106.reuse ;  /* 0x0000006b990a7223 */ /* 0x181fe4000001006a */
[-CC-:B------:R-:W-:Y:S02]  /*4b60*/  FFMA.FTZ R11, R121, R107.reuse, R106.reuse ;  /* 0x0000006b790b7223 */ /* 0x180fe4000001006a */
[-CC-:B------:R-:W-:Y:S01]  /*4b70*/  FFMA.FTZ R66, R92, R107.reuse, R106.reuse ;  /* 0x0000006b5c427223 */ /* 0x180fe2000001006a */
[----:B------:R-:W4:Y:S01]  /*4b80*/  LDL R121, [R1+0x18] ;  /* 0x0000180001797983 */ /* 0x000f220000100800 */
[----:B------:R-:W-:Y:S02]  /*4b90*/  FFMA.FTZ R67, R94, R107, R106 ;  /* 0x0000006b5e437223 */ /* 0x000fe4000001006a */
[----:B------:R-:W-:-:S02]  /*4ba0*/  FADD.FTZ R64, R122, -R10 ;  /* 0x8000000a7a407221 */ /* 0x000fc40000010000 */
[----:B------:R-:W-:Y:S02]  /*4bb0*/  FADD.FTZ R65, R83, -R11 ;  /* 0x8000000b53417221 */ /* 0x000fe40000010000 */
[----:B------:R-:W-:Y:S02]  /*4bc0*/  FADD.FTZ R66, R93, -R66 ;  /* 0x800000425d427221 */ /* 0x000fe40000010000 */
[----:B------:R-:W-:Y:S01]  /*4bd0*/  FADD.FTZ R67, R95, -R67 ;  /* 0x800000435f437221 */ /* 0x000fe20000010000 */
[----:B------:R-:W-:Y:S01]  /*4be0*/  IADD3 R10, P3, R155, c[0x0][0x170], RZ ;  /* 0x00005c009b0a7a10 */ /* 0x000fe20007f7e0ff */
[C---:B------:R-:W-:Y:S01]  /*4bf0*/  FMUL.FTZ R94, R8.reuse, R64 ;  /* 0x00000040085e7220 */ /* 0x040fe20000410000 */
[----:B------:R-:W4:Y:S01]  /*4c00*/  LDL R122, [R1+0x14] ;  /* 0x00001400017a7983 */ /* 0x000f220000100800 */
[C---:B------:R-:W-:Y:S02]  /*4c10*/  FMUL.FTZ R95, R8.reuse, R65 ;  /* 0x00000041085f7220 */ /* 0x040fe40000410000 */
[----:B------:R-:W-:-:S02]  /*4c20*/  FMUL.FTZ R83, R8, R66 ;  /* 0x0000004208537220 */ /* 0x000fc40000410000 */
[----:B------:R-:W-:Y:S01]  /*4c30*/  FMUL.FTZ R82, R8, R67 ;  /* 0x0000004308527220 */ /* 0x000fe20000410000 */
[----:B------:R-:W-:Y:S01]  /*4c40*/  IADD3.X R11, R154, c[0x0][0x174], RZ, P3, !PT ;  /* 0x00005d009a0b7a10 */ /* 0x000fe20001ffe4ff */
[----:B------:R-:W-:Y:S01]  /*4c50*/  @P0 FADD.FTZ R94, R40, R94 ;  /* 0x0000005e285e0221 */ /* 0x000fe20000010000 */
[----:B------:R-:W-:Y:S01]  /*4c60*/  @P1 IADD3 R80, P3, R155, c[0x0][0x258], RZ ;  /* 0x000096009b501a10 */ /* 0x000fe20007f7e0ff */
[----:B------:R-:W-:Y:S02]  /*4c70*/  @P0 FADD.FTZ R95, R41, R95 ;  /* 0x0000005f295f0221 */ /* 0x000fe40000010000 */
[----:B------:R-:W-:Y:S02]  /*4c80*/  @P0 FADD.FTZ R83, R42, R83 ;  /* 0x000000532a530221 */ /* 0x000fe40000010000 */
[----:B------:R-:W-:Y:S01]  /*4c90*/  @P0 FADD.FTZ R82, R43, R82 ;  /* 0x000000522b520221 */ /* 0x000fe20000010000 */
[----:B------:R-:W-:Y:S01]  /*4ca0*/  @P1 IADD3.X R81, R154, c[0x0][0x25c], RZ, P3, !PT ;  /* 0x000097009a511a10 */ /* 0x000fe20001ffe4ff */
[----:B------:R0:W4:Y:S01]  /*4cb0*/  LDG.E.128 R68, [R10.64] ;  /* 0x000000040a447981 */ /* 0x000122000c1e1d00 */
[----:B------:R-:W-:-:S02]  /*4cc0*/  SEL R64, R94, R52, P2 ;  /* 0x000000345e407207 */ /* 0x000fc40001000000 */
[----:B------:R-:W-:Y:S02]  /*4cd0*/  SEL R65, R95, R53, P2 ;  /* 0x000000355f417207 */ /* 0x000fe40001000000 */
[----:B------:R-:W-:Y:S02]  /*4ce0*/  SEL R66, R83, R54, P2 ;  /* 0x0000003653427207 */ /* 0x000fe40001000000 */
[C---:B------:R-:W-:Y:S01]  /*4cf0*/  SEL R67, R82.reuse, R55, P2 ;  /* 0x0000003752437207 */ /* 0x040fe20001000000 */
[----:B------:R-:W-:-:S04]  /*4d00*/  FMUL.FTZ R119, R82, R2 ;  /* 0x0000000252777220 */ /* 0x000fc80000410000 */
[----:B------:R3:W-:Y:S02]  /*4d10*/  @P1 STG.E.128 [R80.64], R64 ;  /* 0x0000004050001986 */ /* 0x0007e4000c101d04 */
[----:B---3--:R-:W-:Y:S02]  /*4d20*/  FMUL.FTZ R67, R120, R119 ;  /* 0x0000007778437220 */ /* 0x008fe40000410000 */
[----:B------:R-:W3:Y:S01]  /*4d30*/  LDL R120, [R1+0x1c] ;  /* 0x00001c0001787983 */ /* 0x000ee20000100800 */
[----:B------:R-:W-:-:S04]  /*4d40*/  FMUL.FTZ R118, R83, R2 ;  /* 0x0000000253767220 */ /* 0x000fc80000410000 */
[----:B--2---:R-:W-:Y:S02]  /*4d50*/  FMUL.FTZ R66, R136, R118 ;  /* 0x0000007688427220 */ /* 0x004fe40000410000 */
[----:B------:R-:W2:Y:S01]  /*4d60*/  LDL R136, [R1+0x10] ;  /* 0x0000100001887983 */ /* 0x000ea20000100800 */
[----:B0-----:R-:W-:Y:S01]  /*4d70*/  IADD3 R10, P3, R155, c[0x0][0x248], RZ ;  /* 0x000092009b0a7a10 */ /* 0x001fe20007f7e0ff */
[-C--:B------:R-:W-:Y:S02]  /*4d80*/  FMUL.FTZ R94, R94, R2.reuse ;  /* 0x000000025e5e7220 */ /* 0x080fe40000410000 */
[----:B------:R-:W-:Y:S01]  /*4d90*/  FMUL.FTZ R95, R95, R2 ;  /* 0x000000025f5f7220 */ /* 0x000fe20000410000 */
[----:B------:R-:W-:Y:S01]  /*4da0*/  IADD3.X R11, R154, c[0x0][0x24c], RZ, P3, !PT ;  /* 0x000093009a0b7a10 */ /* 0x000fe20001ffe4ff */
[----:B------:R-:W-:Y:S02]  /*4db0*/  FMUL.FTZ R64, R138, R94 ;  /* 0x0000005e8a407220 */ /* 0x000fe40000410000 */
[----:B----4-:R-:W-:-:S05]  /*4dc0*/  FMUL.FTZ R65, R137, R95 ;  /* 0x0000005f89417220 */ /* 0x010fca0000410000 */
[----:B------:R0:W-:Y:S02]  /*4dd0*/  STG.E.128 [R10.64], R64 ;  /* 0x000000400a007986 */ /* 0x0001e4000c101d04 */
[-CC-:B0-----:R-:W-:Y:S02]  /*4de0*/  FFMA.FTZ R10, R156, R107.reuse, R106.reuse ;  /* 0x0000006b9c0a7223 */ /* 0x181fe4000001006a */
[-CC-:B------:R-:W-:Y:S02]  /*4df0*/  FFMA.FTZ R11, R97, R107.reuse, R106.reuse ;  /* 0x0000006b610b7223 */ /* 0x180fe4000001006a */
[-CC-:B------:R-:W-:Y:S02]  /*4e00*/  FFMA.FTZ R66, R99, R107.reuse, R106.reuse ;  /* 0x0000006b63427223 */ /* 0x180fe4000001006a */
[----:B------:R-:W-:Y:S02]  /*4e10*/  FFMA.FTZ R67, R100, R107, R106 ;  /* 0x0000006b64437223 */ /* 0x000fe4000001006a */
[----:B------:R-:W-:-:S02]  /*4e20*/  FADD.FTZ R64, R96, -R10 ;  /* 0x8000000a60407221 */ /* 0x000fc40000010000 */
[----:B------:R-:W-:Y:S02]  /*4e30*/  FADD.FTZ R65, R98, -R11 ;  /* 0x8000000b62417221 */ /* 0x000fe40000010000 */
[----:B------:R-:W-:Y:S02]  /*4e40*/  FADD.FTZ R66, R101, -R66 ;  /* 0x8000004265427221 */ /* 0x000fe40000010000 */
[----:B------:R-:W-:Y:S01]  /*4e50*/  FADD.FTZ R67, R102, -R67 ;  /* 0x8000004366437221 */ /* 0x000fe20000010000 */
[----:B------:R-:W-:Y:S01]  /*4e60*/  IADD3 R10, P3, R158, c[0x0][0x170], RZ ;  /* 0x00005c009e0a7a10 */ /* 0x000fe20007f7e0ff */
[C---:B------:R-:W-:Y:S02]  /*4e70*/  FMUL.FTZ R99, R8.reuse, R64 ;  /* 0x0000004008637220 */ /* 0x040fe40000410000 */
        /* <DEDUP_REMOVED lines=13> */
[C---:B------:R-:W-:Y:S02]  /*4f50*/  SEL R66, R97.reuse, R54, P2 ;  /* 0x0000003661427207 */ /* 0x040fe40001000000 */
[C---:B------:R-:W-:Y:S01]  /*4f60*/  SEL R67, R96.reuse, R55, P2 ;  /* 0x0000003760437207 */ /* 0x040fe20001000000 */
[-C--:B------:R-:W-:Y:S02]  /*4f70*/  FMUL.FTZ R97, R97, R2.reuse ;  /* 0x0000000261617220 */ /* 0x080fe40000410000 */
[----:B------:R-:W-:Y:S02]  /*4f80*/  FMUL.FTZ R96, R96, R2 ;  /* 0x0000000260607220 */ /* 0x000fe40000410000 */
[----:B------:R1:W-:Y:S01]  /*4f90*/  @P1 STG.E.128 [R92.64], R64 ;  /* 0x000000405c001986 */ /* 0x0003e2000c101d04 */
[----:B0-----:R-:W-:-:S04]  /*4fa0*/  IADD3 R10, P3, R158, c[0x0][0x248], RZ ;  /* 0x000092009e0a7a10 */ /* 0x001fc80007f7e0ff */
[----:B------:R-:W-:Y:S01]  /*4fb0*/  IADD3.X R11, R157, c[0x0][0x24c], RZ, P3, !PT ;  /* 0x000093009d0b7a10 */ /* 0x000fe20001ffe4ff */
[----:B-1----:R-:W-:Y:S02]  /*4fc0*/  FMUL.FTZ R93, R98, R2 ;  /* 0x00000002625d7220 */ /* 0x002fe40000410000 */
[----:B------:R-:W-:Y:S02]  /*4fd0*/  FMUL.FTZ R66, R121, R97 ;  /* 0x0000006179427220 */ /* 0x000fe40000410000 */
[----:B------:R-:W-:Y:S01]  /*4fe0*/  FMUL.FTZ R65, R122, R93 ;  /* 0x0000005d7a417220 */ /* 0x000fe20000410000 */
[----:B------:R-:W4:Y:S01]  /*4ff0*/  LDL R121, [R1+0x8] ;  /* 0x0000080001797983 */ /* 0x000f220000100800 */
[----:B---3--:R-:W-:-:S03]  /*5000*/  FMUL.FTZ R67, R120, R96 ;  /* 0x0000006078437220 */ /* 0x008fc60000410000 */
[----:B------:R-:W3:Y:S04]  /*5010*/  LDL R122, [R1+0x4] ;  /* 0x00000400017a7983 */ /* 0x000ee80000100800 */
[----:B------:R-:W3:Y:S04]  /*5020*/  LDL R120, [R1+0xc] ;  /* 0x00000c0001787983 */ /* 0x000ee80000100800 */
        /* <DEDUP_REMOVED lines=14> */
[----:B------:R-:W-:-:S03]  /*5110*/  FMUL.FTZ R92, R99, R2 ;  /* 0x00000002635c7220 */ /* 0x000fc60000410000 */
        /* <DEDUP_REMOVED lines=8> */
[----:B--2---:R-:W-:-:S03]  /*51a0*/  FMUL.FTZ R64, R136, R92 ;  /* 0x0000005c88407220 */ /* 0x004fc60000410000 */
[----:B------:R-:W2:Y:S04]  /*51b0*/  LDL.LU R136, [R1+0x2dc] ;  /* 0x0002dc0001887983 */ /* 0x000ea80000300800 */
[----:B------:R0:W-:Y:S02]  /*51c0*/  STG.E.128 [R10.64], R64 ;  /* 0x000000400a007986 */ /* 0x0001e4000c101d04 */
[----:B0-----:R-:W-:-:S04]  /*51d0*/  IADD3 R10, P3, R160, c[0x0][0x170], RZ ;  /* 0x00005c00a00a7a10 */ /* 0x001fc80007f7e0ff */
[----:B------:R-:W-:-:S05]  /*51e0*/  IADD3.X R11, R159, c[0x0][0x174], RZ, P3, !PT ;  /* 0x00005d009f0b7a10 */ /* 0x000fca0001ffe4ff */
[----:B------:R0:W2:Y:S02]  /*51f0*/  LDG.E.128 R64, [R10.64] ;  /* 0x000000040a407981 */ /* 0x0000a4000c1e1d00 */
[----:B0-----:R-:W-:-:S04]  /*5200*/  MOV R10, c[0x0][0x160] ;  /* 0x00005800000a7a02 */ /* 0x001fc80000000f00 */
[----:B------:R-:W-:Y:S01]  /*5210*/  LEA R0, R10, R0, 0x2 ;  /* 0x000000000a007211 */ /* 0x000fe200078e10ff */
[-CC-:B------:R-:W-:Y:S02]  /*5220*/  FFMA.FTZ R10, R131, R107.reuse, R106.reuse ;  /* 0x0000006b830a7223 */ /* 0x180fe4000001006a */
[----:B------:R-:W2:Y:S01]  /*5230*/  LDL R131, [R1] ;  /* 0x0000000001837983 */ /* 0x000ea20000100800 */
[-CC-:B------:R-:W-:Y:S02]  /*5240*/  FFMA.FTZ R11, R129, R107.reuse, R106.reuse ;  /* 0x0000006b810b7223 */ /* 0x180fe4000001006a */
[-CC-:B------:R-:W-:Y:S02]  /*5250*/  FFMA.FTZ R98, R103, R107.reuse, R106.reuse ;  /* 0x0000006b67627223 */ /* 0x180fe4000001006a */
[----:B------:R-:W-:Y:S02]  /*5260*/  FFMA.FTZ R99, R104, R107, R106 ;  /* 0x0000006b68637223 */ /* 0x000fe4000001006a */
[----:B------:R-:W-:-:S02]  /*5270*/  FADD.FTZ R11, R128, -R11 ;  /* 0x8000000b800b7221 */ /* 0x000fc40000010000 */
[----:B------:R-:W-:Y:S02]  /*5280*/  FADD.FTZ R10, R130, -R10 ;  /* 0x8000000a820a7221 */ /* 0x000fe40000010000 */
[----:B------:R-:W-:Y:S02]  /*5290*/  FADD.FTZ R98, R105, -R98 ;  /* 0x8000006269627221 */ /* 0x000fe40000010000 */
[----:B------:R-:W-:Y:S02]  /*52a0*/  FADD.FTZ R99, R108, -R99 ;  /* 0x800000636c637221 */ /* 0x000fe40000010000 */
[C---:B------:R-:W-:Y:S02]  /*52b0*/  FMUL.FTZ R11, R8.reuse, R11 ;  /* 0x0000000b080b7220 */ /* 0x040fe40000410000 */
[C---:B------:R-:W-:Y:S02]  /*52c0*/  FMUL.FTZ R10, R8.reuse, R10 ;  /* 0x0000000a080a7220 */ /* 0x040fe40000410000 */
[----:B------:R-:W-:-:S02]  /*52d0*/  FMUL.FTZ R98, R8, R98 ;  /* 0x0000006208627220 */ /* 0x000fc40000410000 */
[----:B------:R-:W-:Y:S02]  /*52e0*/  FMUL.FTZ R8, R8, R99 ;  /* 0x0000006308087220 */ /* 0x000fe40000410000 */
[----:B------:R-:W-:Y:S02]  /*52f0*/  @P0 FADD.FTZ R11, R49, R11 ;  /* 0x0000000b310b0221 */ /* 0x000fe40000010000 */
[----:B------:R-:W-:Y:S02]  /*5300*/  @P0 FADD.FTZ R10, R48, R10 ;  /* 0x0000000a300a0221 */ /* 0x000fe40000010000 */
[----:B------:R-:W-:Y:S02]  /*5310*/  @P0 FADD.FTZ R98, R50, R98 ;  /* 0x0000006232620221 */ /* 0x000fe40000010000 */
[----:B---3--:R-:W-:Y:S02]  /*5320*/  FFMA.FTZ R165, R164, R76, R165 ;  /* 0x0000004ca4a57223 */ /* 0x008fe400000100a5 */
        /* <DEDUP_REMOVED lines=41> */
[----:B------:R0:W-:Y:S04]  /*55c0*/  STL [R1+0x2d4], R138 ;  /* 0x0002d48a01007387 */ /* 0x0001e80000100800 */
[----:B------:R0:W-:Y:S01]  /*55d0*/  STL [R1+0x2d0], R137 ;  /* 0x0002d08901007387 */ /* 0x0001e20000100800 */
[----:B------:R-:W-:Y:S01]  /*55e0*/  @P0 FADD.FTZ R8, R51, R8 ;  /* 0x0000000833080221 */ /* 0x000fe20000010000 */
[C---:B------:R-:W-:Y:S01]  /*55f0*/  SEL R53, R11.reuse, R53, P2 ;  /* 0x000000350b357207 */ /* 0x040fe20001000000 */
[-C--:B------:R-:W-:Y:S02]  /*5600*/  FMUL.FTZ R3, R10, R2.reuse ;  /* 0x000000020a037220 */ /* 0x080fe40000410000 */
[-C--:B------:R-:W-:Y:S02]  /*5610*/  FMUL.FTZ R11, R11, R2.reuse ;  /* 0x000000020b0b7220 */ /* 0x080fe40000410000 */
[----:B------:R-:W-:-:S02]  /*5620*/  FMUL.FTZ R9, R98, R2 ;  /* 0x0000000262097220 */ /* 0x000fc40000410000 */
[----:B------:R-:W-:Y:S02]  /*5630*/  FMUL.FTZ R2, R8, R2 ;  /* 0x0000000208027220 */ /* 0x000fe40000410000 */
[----:B------:R-:W-:Y:S02]  /*5640*/  FMUL.FTZ R6, R121, R9 ;  /* 0x0000000979067220 */ /* 0x000fe40000410000 */
[----:B------:R-:W-:Y:S02]  /*5650*/  FMUL.FTZ R7, R120, R2 ;  /* 0x0000000278077220 */ /* 0x000fe40000410000 */
[----:B------:R-:W-:Y:S02]  /*5660*/  FMUL.FTZ R5, R122, R11 ;  /* 0x0000000b7a057220 */ /* 0x000fe40000410000 */
[----:B--2---:R-:W-:-:S05]  /*5670*/  FFMA.FTZ R136, R58, R110, R136 ;  /* 0x0000006e3a887223 */ /* 0x004fca0000010088 */
[----:B------:R0:W-:Y:S04]  /*5680*/  STL [R1+0x2dc], R136 ;  /* 0x0002dc8801007387 */ /* 0x0001e80000100800 */
[----:B------:R-:W2:Y:S04]  /*5690*/  LDL.LU R107, [R1+0x2d8] ;  /* 0x0002d800016b7983 */ /* 0x000ea80000300800 */
        /* <DEDUP_REMOVED lines=16> */
[----:B------:R-:W-:-:S02]  /*57a0*/  @P1 IADD3 R72, P3, R160, c[0x0][0x258], RZ ;  /* 0x00009600a0481a10 */ /* 0x000fc40007f7e0ff */
[----:B------:R-:W-:Y:S01]  /*57b0*/  IADD3 R56, P4, R160, c[0x0][0x248], RZ ;  /* 0x00009200a0387a10 */ /* 0x000fe20007f9e0ff */
[----:B------:R-:W-:Y:S01]  /*57c0*/  FMUL.FTZ R4, R131, R3 ;  /* 0x0000000383047220 */ /* 0x000fe20000410000 */
[----:B------:R-:W-:Y:S02]  /*57d0*/  SEL R52, R10, R52, P2 ;  /* 0x000000340a347207 */ /* 0x000fe40001000000 */
[----:B------:R-:W-:Y:S02]  /*57e0*/  SEL R54, R98, R54, P2 ;  /* 0x0000003662367207 */ /* 0x000fe40001000000 */
[----:B------:R-:W-:Y:S02]  /*57f0*/  SEL R55, R8, R55, P2 ;  /* 0x0000003708377207 */ /* 0x000fe40001000000 */
[C---:B------:R-:W-:Y:S02]  /*5800*/  @P1 IADD3.X R73, R159.reuse, c[0x0][0x25c], RZ, P3, !PT ;  /* 0x000097009f491a10 */ /* 0x040fe40001ffe4ff */
[----:B------:R-:W-:-:S03]  /*5810*/  IADD3.X R57, R159, c[0x0][0x24c], RZ, P4, !PT ;  /* 0x000093009f397a10 */ /* 0x000fc600027fe4ff */
[----:B------:R0:W-:Y:S04]  /*5820*/  @P1 STG.E.128 [R72.64], R52 ;  /* 0x0000003448001986 */ /* 0x0001e8000c101d04 */
[----:B------:R0:W-:Y:S01]  /*5830*/  STG.E.128 [R56.64], R4 ;  /* 0x0000000438007986 */ /* 0x0001e2000c101d04 */
[----:B------:R-:W-:Y:S01]  /*5840*/  ISETP.GE.AND P0, PT, R0, c[0x0][0x164], PT ;  /* 0x0000590000007a0c */ /* 0x000fe20003f06270 */
        /* <DEDUP_REMOVED lines=34> */
[----:B0-----:R-:W-:Y:S01]  /*5a70*/  @P0 CALL.REL.NOINC `(.L_x_13902) ;  /* 0x0000001000000944 */ /* 0x001fe20003c00000 */
[----:B------:R-:W-:Y:S05]  /*5a80*/  BRA `(.L_x_13903) ;  /* 0xffffb59000007947 */ /* 0x000fea000383ffff */
.L_x_13902:
[----:B------:R-:W-:Y:S05]  /*5a90*/  BSYNC B1 ;  /* 0x0000000000017941 */ /* 0x000fea0003800000 */
.L_x_13899:
        /* <DEDUP_REMOVED lines=107> */
.L_x_13898:
[----:B0-----:R-:W-:Y:S05]  /*6150*/  BSYNC B0 ;  /* 0x0000000000007941 */ /* 0x001fea0003800000 */
.L_x_13896:
[----:B------:R-:W0:Y:S01]  /*6160*/  S2R R124, SR_TID.X ;  /* 0x00000000007c7919 */ /* 0x000e220000002100 */
[----:B------:R-:W-:Y:S01]  /*6170*/  WARPSYNC 0xffffffff ;  /* 0xffffffff00007948 */ /* 0x000fe20003800000 */
[----:B0-----:R-:W-:Y:S02]  /*6180*/  SHF.R.U32.HI R0, RZ, 0x5, R124 ;  /* 0x00000005ff007819 */ /* 0x001fe4000001167c */
[----:B------:R-:W-:-:S05]  /*6190*/  LOP3.LUT R3, R124, 0x1f, RZ, 0xc0, !PT ;  /* 0x0000001f7c037812 */ /* 0x000fca00078ec0ff */
[----:B------:R-:W-:-:S05]  /*61a0*/  IMAD R0, R0, 0x140, R3 ;  /* 0x0000014000007824 */ /* 0x000fca00078e0203 */
[----:B-----5:R-:W-:Y:S04]  /*61b0*/  STS.128 [R0.X16], R8 ;  /* 0x0000000800007388 */ /* 0x020fe8000000cc00 */
        /* <DEDUP_REMOVED lines=33> */
[----:B------:R-:W-:Y:S01]  /*63d0*/  LDS R34, [R124.X4+0x2c00] ;  /* 0x002c00007c227984 */ /* 0x000fe20000004800 */
        /* <DEDUP_REMOVED lines=14> */
[----:B------:R-:W-:Y:S01]  /*64c0*/  LDS R40, [R124.X4+0x3200] ;  /* 0x003200007c287984 */ /* 0x000fe20000004800 */
[----:B--2---:R-:W-:-:S03]  /*64d0*/  FADD.FTZ R16, R16, R33 ;  /* 0x0000002110107221 */ /* 0x004fc60000010000 */
[----:B------:R-:W-:Y:S04]  /*64e0*/  LDS R43, [R124.X4+0x3400] ;  /* 0x003400007c2b7984 */ /* 0x000fe80000004800 */
[----:B------:R-:W-:Y:S01]  /*64f0*/  LDS R42, [R124.X4+0x3600] ;  /* 0x003600007c2a7984 */ /* 0x000fe20000004800 */
[----:B---3--:R-:W-:-:S03]  /*6500*/  FADD.FTZ R2, RZ, R2 ;  /* 0x00000002ff027221 */ /* 0x008fc60000010000 */
[----:B------:R-:W1:Y:S01]  /*6510*/  LDS R49, [R124.X4+0x3800] ;  /* 0x003800007c317984 */ /* 0x000e620000004800 */
[----:B----4-:R-:W-:-:S03]  /*6520*/  FADD.FTZ R3, RZ, R3 ;  /* 0x00000003ff037221 */ /* 0x010fc60000010000 */
[----:B------:R-:W2:Y:S01]  /*6530*/  LDS R48, [R124.X4+0x3a00] ;  /* 0x003a00007c307984 */ /* 0x000ea20000004800 */
[----:B------:R-:W-:-:S03]  /*6540*/  FADD.FTZ R8, RZ, R8 ;  /* 0x00000008ff087221 */ /* 0x000fc60000010000 */
[----:B------:R-:W-:Y:S01]  /*6550*/  LDS R50, [R124.X4+0x3c00] ;  /* 0x003c00007c327984 */ /* 0x000fe20000004800 */
[----:B------:R-:W-:Y:S02]  /*6560*/  FADD.FTZ R8, R8, R27 ;  /* 0x0000001b08087221 */ /* 0x000fe40000010000 */
[----:B------:R-:W-:Y:S01]  /*6570*/  FADD.FTZ R9, RZ, R9 ;  /* 0x00000009ff097221 */ /* 0x000fe20000010000 */
[----:B------:R-:W3:Y:S01]  /*6580*/  LDS R51, [R124.X4+0x3e00] ;  /* 0x003e00007c337984 */ /* 0x000ee20000004800 */
[----:B0-----:R-:W-:Y:S02]  /*6590*/  FADD.FTZ R2, R2, R25 ;  /* 0x0000001902027221 */ /* 0x001fe40000010000 */
[----:B------:R-:W-:Y:S01]  /*65a0*/  FADD.FTZ R9, R9, R26 ;  /* 0x0000001a09097221 */ /* 0x000fe20000010000 */
[----:B------:R-:W-:Y:S01]  /*65b0*/  LDS R56, [R124.X4+0x4000] ;  /* 0x004000007c387984 */ /* 0x000fe20000004800 */
[----:B------:R-:W-:-:S03]  /*65c0*/  FADD.FTZ R3, R3, R24 ;  /* 0x0000001803037221 */ /* 0x000fc60000010000 */
[----:B------:R-:W-:Y:S01]  /*65d0*/  LDS R57, [R124.X4+0x4200] ;  /* 0x004200007c397984 */ /* 0x000fe20000004800 */
[----:B------:R-:W-:-:S03]  /*65e0*/  FADD.FTZ R18, R18, R35 ;  /* 0x0000002312127221 */ /* 0x000fc60000010000 */
[----:B------:R-:W-:Y:S01]  /*65f0*/  LDS R59, [R124.X4+0x4400] ;  /* 0x004400007c3b7984 */ /* 0x000fe20000004800 */
[----:B------:R-:W-:-:S03]  /*6600*/  FADD.FTZ R10, R10, R41 ;  /* 0x000000290a0a7221 */ /* 0x000fc60000010000 */
[----:B------:R-:W-:Y:S04]  /*6610*/  LDS R65, [R124.X4+0x4600] ;  /* 0x004600007c417984 */ /* 0x000fe80000004800 */
[----:B------:R-:W-:Y:S04]  /*6620*/  LDS R67, [R124.X4+0x4800] ;  /* 0x004800007c437984 */ /* 0x000fe80000004800 */
[----:B------:R-:W-:Y:S04]  /*6630*/  LDS R58, [R124.X4+0x4a00] ;  /* 0x004a00007c3a7984 */ /* 0x000fe80000004800 */
[----:B------:R-:W0:Y:S01]  /*6640*/  LDS R64, [R124.X4+0x4c00] ;  /* 0x004c00007c407984 */ /* 0x000e220000004800 */
[----:B-1----:R-:W-:-:S03]  /*6650*/  FADD.FTZ R49, R8, R49 ;  /* 0x0000003108317221 */ /* 0x002fc60000010000 */
[----:B------:R-:W1:Y:S01]  /*6660*/  LDS R73, [R124.X4+0x4e00] ;  /* 0x004e00007c497984 */ /* 0x000e620000004800 */
[----:B--2---:R-:W-:-:S03]  /*6670*/  FADD.FTZ R48, R9, R48 ;  /* 0x0000003009307221 */ /* 0x004fc60000010000 */
[----:B------:R-:W-:Y:S01]  /*6680*/  BAR.SYNC.DEFER_BLOCKING 0x0 ;  /* 0x0000000000007b1d */ /* 0x000fe20000010000 */
[----:B---3--:R-:W-:-:S05]  /*6690*/  FADD.FTZ R8, R16, R51 ;  /* 0x0000003310087221 */ /* 0x008fca0000010000 */
[----:B------:R2:W-:Y:S04]  /*66a0*/  STS.128 [R0.X16], R4 ;  /* 0x0000000400007388 */ /* 0x0005e8000000cc00 */
[----:B------:R-:W-:Y:S04]  /*66b0*/  STS.128 [R0.X16+0x200], R12 ;  /* 0x0002000c00007388 */ /* 0x000fe8000000cc00 */
[----:B------:R-:W-:Y:S01]  /*66c0*/  STS.128 [R0.X16+0x400], R20 ;  /* 0x0004001400007388 */ /* 0x000fe2000000cc00 */
[----:B0-----:R-:W-:-:S03]  /*66d0*/  FADD.FTZ R9, R49, R64 ;  /* 0x0000004031097221 */ /* 0x001fc60000010000 */
[----:B------:R-:W-:Y:S04]  /*66e0*/  STS.128 [R0.X16+0x600], R28 ;  /* 0x0006001c00007388 */ /* 0x000fe8000000cc00 */
[----:B------:R-:W-:Y:S01]  /*66f0*/  STS.128 [R0.X16+0x800], R36 ;  /* 0x0008002400007388 */ /* 0x000fe2000000cc00 */
[----:B--2---:R-:W-:Y:S02]  /*6700*/  FADD.FTZ R6, R11, R40 ;  /* 0x000000280b067221 */ /* 0x004fe40000010000 */
[----:B------:R-:W-:Y:S01]  /*6710*/  FADD.FTZ R4, R2, R43 ;  /* 0x0000002b02047221 */ /* 0x000fe20000010000 */
[----:B------:R0:W-:Y:S01]  /*6720*/  STS.128 [R0.X16+0xa00], R44 ;  /* 0x000a002c00007388 */ /* 0x0001e2000000cc00 */
[----:B------:R-:W-:Y:S02]  /*6730*/  FADD.FTZ R5, R19, R34 ;  /* 0x0000002213057221 */ /* 0x000fe40000010000 */
[----:B------:R-:W-:Y:S01]  /*6740*/  FADD.FTZ R11, R17, R50 ;  /* 0x00000032110b7221 */ /* 0x000fe20000010000 */
[----:B------:R-:W-:Y:S01]  /*6750*/  STS.128 [R0.X16+0xc00], R52 ;  /* 0x000c003400007388 */ /* 0x000fe2000000cc00 */
[----:B------:R-:W-:-:S02]  /*6760*/  FADD.FTZ R2, R18, R57 ;  /* 0x0000003912027221 */ /* 0x000fc40000010000 */
[----:B------:R-:W-:Y:S01]  /*6770*/  FADD.FTZ R7, R3, R42 ;  /* 0x0000002a03077221 */ /* 0x000fe20000010000 */
[----:B------:R-:W-:Y:S01]  /*6780*/  STS.128 [R0.X16+0xe00], R60 ;  /* 0x000e003c00007388 */ /* 0x000fe2000000cc00 */
[----:B------:R-:W-:Y:S02]  /*6790*/  FADD.FTZ R5, R5, R56 ;  /* 0x0000003805057221 */ /* 0x000fe40000010000 */
[----:B------:R-:W-:Y:S01]  /*67a0*/  FADD.FTZ R3, R10, R59 ;  /* 0x0000003b0a037221 */ /* 0x000fe20000010000 */
[----:B------:R-:W-:Y:S01]  /*67b0*/  STS.128 [R0.X16+0x1000], R68 ;  /* 0x0010004400007388 */ /* 0x000fe2000000cc00 */
[----:B------:R-:W-:Y:S02]  /*67c0*/  FADD.FTZ R6, R6, R65 ;  /* 0x0000004106067221 */ /* 0x000fe40000010000 */
[----:B------:R-:W-:Y:S01]  /*67d0*/  FADD.FTZ R4, R4, R67 ;  /* 0x0000004304047221 */ /* 0x000fe20000010000 */
[----:B------:R-:W-:Y:S01]  /*67e0*/  STS.128 [R0.X16+0x1200], R76 ;  /* 0x0012004c00007388 */ /* 0x000fe2000000cc00 */
[----:B------:R-:W-:-:S02]  /*67f0*/  FADD.FTZ R7, R7, R58 ;  /* 0x0000003a07077221 */ /* 0x000fc40000010000 */
[----:B-1----:R-:W-:Y:S01]  /*6800*/  FADD.FTZ R10, R48, R73 ;  /* 0x00000049300a7221 */ /* 0x002fe20000010000 */
        /* <DEDUP_REMOVED lines=21> */
[----:B------:R-:W-:Y:S01]  /*6960*/  LDS R17, [R124.X4+0x2200] ;  /* 0x002200007c117984 */ /* 0x000fe20000004800 */
[----:B------:R-:W-:-:S03]  /*6970*/  FADD.FTZ R21, RZ, R21 ;  /* 0x00000015ff157221 */ /* 0x000fc60000010000 */
[----:B------:R-:W-:Y:S01]  /*6980*/  LDS R16, [R124.X4+0x2400] ;  /* 0x002400007c107984 */ /* 0x000fe20000004800 */
[----:B------:R-:W-:-:S03]  /*6990*/  FADD.FTZ R22, RZ, R22 ;  /* 0x00000016ff167221 */ /* 0x000fc60000010000 */
[----:B------:R-:W-:Y:S01]  /*69a0*/  LDS R19, [R124.X4+0x2600] ;  /* 0x002600007c137984 */ /* 0x000fe20000004800 */
[----:B------:R-:W-:-:S03]  /*69b0*/  FADD.FTZ R23, R12, R23 ;  /* 0x000000170c177221 */ /* 0x000fc60000010000 */
[----:B------:R-:W0:Y:S01]  /*69c0*/  LDS R18, [R124.X4+0x2800] ;  /* 0x002800007c127984 */ /* 0x000e220000004800 */
[----:B------:R-:W-:-:S03]  /*69d0*/  FADD.FTZ R28, R13, R28 ;  /* 0x0000001c0d1c7221 */ /* 0x000fc60000010000 */
        /* <DEDUP_REMOVED lines=9> */
[----:B---3--:R-:W-:-:S03]  /*6a70*/  FADD.FTZ R22, R22, R37 ;  /* 0x0000002516167221 */ /* 0x008fc60000010000 */
[----:B------:R-:W2:Y:S04]  /*6a80*/  LDS R26, [R124.X4+0x2e00] ;  /* 0x002e00007c1a7984 */ /* 0x000ea80000004800 */
[----:B------:R-:W3:Y:S04]  /*6a90*/  LDS R27, [R124.X4+0x3000] ;  /* 0x003000007c1b7984 */ /* 0x000ee80000004800 */
[----:B------:R-:W3:Y:S04]  /*6aa0*/  LDS R30, [R124.X4+0x3200] ;  /* 0x003200007c1e7984 */ /* 0x000ee80000004800 */
[----:B------:R-:W3:Y:S04]  /*6ab0*/  LDS R31, [R124.X4+0x3400] ;  /* 0x003400007c1f7984 */ /* 0x000ee80000004800 */
[----:B------:R-:W3:Y:S01]  /*6ac0*/  LDS R33, [R124.X4+0x3600] ;  /* 0x003600007c217984 */ /* 0x000ee20000004800 */
[----:B0-----:R-:W-:-:S03]  /*6ad0*/  FADD.FTZ R18, R23, R18 ;  /* 0x0000001217127221 */ /* 0x001fc60000010000 */
[----:B------:R-:W0:Y:S01]  /*6ae0*/  LDS R32, [R124.X4+0x3800] ;  /* 0x003800007c207984 */ /* 0x000e220000004800 */
[----:B----4-:R-:W-:-:S03]  /*6af0*/  FADD.FTZ R12, RZ, R12 ;  /* 0x0000000cff0c7221 */ /* 0x010fc60000010000 */
[----:B------:R-:W4:Y:S01]  /*6b00*/  LDS R35, [R124.X4+0x3a00] ;  /* 0x003a00007c237984 */ /* 0x000f220000004800 */
[----:B------:R-:W-:Y:S02]  /*6b10*/  FADD.FTZ R12, R12, R17 ;  /* 0x000000110c0c7221 */ /* 0x000fe40000010000 */
[----:B------:R-:W-:Y:S01]  /*6b20*/  FADD.FTZ R13, RZ, R13 ;  /* 0x0000000dff0d7221 */ /* 0x000fe20000010000 */
[----:B------:R-:W4:Y:S01]  /*6b30*/  LDS R37, [R124.X4+0x3c00] ;  /* 0x003c00007c257984 */ /* 0x000f220000004800 */
[----:B------:R-:W-:Y:S02]  /*6b40*/  FADD.FTZ R14, RZ, R14 ;  /* 0x0000000eff0e7221 */ /* 0x000fe40000010000 */
[----:B------:R-:W-:Y:S01]  /*6b50*/  FADD.FTZ R13, R13, R16 ;  /* 0x000000100d0d7221 */ /* 0x000fe20000010000 */
[----:B------:R-:W4:Y:S01]  /*6b60*/  LDS R34, [R124.X4+0x3e00] ;  /* 0x003e00007c227984 */ /* 0x000f220000004800 */
[----:B------:R-:W-:Y:S02]  /*6b70*/  IMAD R16, R44, c[0x0][0x168], RZ ;  /* 0x00005a002c107a24 */ /* 0x000fe400078e02ff */
[----:B------:R-:W-:Y:S01]  /*6b80*/  FADD.FTZ R14, R14, R19 ;  /* 0x000000130e0e7221 */ /* 0x000fe20000010000 */
[----:B------:R-:W4:Y:S01]  /*6b90*/  LDS R39, [R124.X4+0x4000] ;  /* 0x004000007c277984 */ /* 0x000f220000004800 */
[----:B-1----:R-:W-:Y:S01]  /*6ba0*/  FADD.FTZ R24, R29, R24 ;  /* 0x000000181d187221 */ /* 0x002fe20000010000 */
[----:B------:R-:W-:Y:S01]  /*6bb0*/  IADD3 R16, P0, R16, R124, RZ ;  /* 0x0000007c10107210 */ /* 0x000fe20007f1e0ff */
[----:B------:R-:W-:Y:S01]  /*6bc0*/  FADD.FTZ R25, R28, R25 ;  /* 0x000000191c197221 */ /* 0x000fe20000010000 */
[----:B------:R-:W1:Y:S01]  /*6bd0*/  LDS R36, [R124.X4+0x4200] ;  /* 0x004200007c247984 */ /* 0x000e620000004800 */
[----:B--2---:R-:W-:-:S03]  /*6be0*/  FADD.FTZ R15, R15, R26 ;  /* 0x0000001a0f0f7221 */ /* 0x004fc60000010000 */
[----:B------:R-:W2:Y:S01]  /*6bf0*/  LDS R41, [R124.X4+0x4400] ;  /* 0x004400007c297984 */ /* 0x000ea20000004800 */
[----:B---3--:R-:W-:-:S03]  /*6c00*/  FADD.FTZ R20, R20, R27 ;  /* 0x0000001b14147221 */ /* 0x008fc60000010000 */
        /* <DEDUP_REMOVED lines=9> */
[----:B----4-:R-:W-:-:S03]  /*6ca0*/  FADD.FTZ R14, R14, R35 ;  /* 0x000000230e0e7221 */ /* 0x010fc60000010000 */
[----:B------:R-:W-:Y:S01]  /*6cb0*/  BAR.SYNC.DEFER_BLOCKING 0x0 ;  /* 0x0000000000007b1d */ /* 0x000fe20000010000 */
[----:B------:R-:W-:Y:S02]  /*6cc0*/  FADD.FTZ R37, R18, R37 ;  /* 0x0000002512257221 */ /* 0x000fe40000010000 */
[----:B------:R-:W-:Y:S02]  /*6cd0*/  FADD.FTZ R25, R25, R34 ;  /* 0x0000002219197221 */ /* 0x000fe40000010000 */
[----:B------:R-:W-:Y:S02]  /*6ce0*/  FADD.FTZ R39, R24, R39 ;  /* 0x0000002718277221 */ /* 0x000fe40000010000 */
[----:B-1----:R-:W-:Y:S01]  /*6cf0*/  FADD.FTZ R19, R15, R36 ;  /* 0x000000240f137221 */ /* 0x002fe20000010000 */
[----:B------:R-:W-:Y:S01]  /*6d00*/  IADD3.X R15, RZ, RZ, RZ, P0, !PT ;  /* 0x000000ffff0f7210 */ /* 0x000fe200007fe4ff */
[----:B--2---:R-:W-:-:S03]  /*6d10*/  FADD.FTZ R41, R20, R41 ;  /* 0x0000002914297221 */ /* 0x004fc60000010000 */
[C---:B------:R-:W-:Y:S02]  /*6d20*/  SHF.L.U64.HI R20, R16.reuse, 0x2, R15 ;  /* 0x0000000210147819 */ /* 0x040fe4000001020f */
[----:B------:R-:W-:Y:S01]  /*6d30*/  SHF.L.U32 R16, R16, 0x2, RZ ;  /* 0x0000000210107819 */ /* 0x000fe200000006ff */
[----:B---3--:R-:W-:Y:S01]  /*6d40*/  FADD.FTZ R21, R21, R38 ;  /* 0x0000002615157221 */ /* 0x008fe20000010000 */
[----:B------:R-:W-:Y:S01]  /*6d50*/  STS.128 [R0.X16], R84 ;  /* 0x0000005400007388 */ /* 0x000fe2000000cc00 */
[----:B------:R-:W-:-:S03]  /*6d60*/  FADD.FTZ R43, R22, R43 ;  /* 0x0000002b162b7221 */ /* 0x000fc60000010000 */
[----:B------:R-:W-:Y:S01]  /*6d70*/  STS.128 [R0.X16+0x200], R88 ;  /* 0x0002005800007388 */ /* 0x000fe2000000cc00 */
[----:B------:R-:W-:Y:S01]  /*6d80*/  FADD.FTZ R45, R12, R45 ;  /* 0x0000002d0c2d7221 */ /* 0x000fe20000010000 */
[----:B------:R-:W-:Y:S02]  /*6d90*/  IADD3 R12, P0, R16, c[0x0][0x228], RZ ;  /* 0x00008a00100c7a10 */ /* 0x000fe40007f1e0ff */
[----:B------:R-:W-:Y:S01]  /*6da0*/  STS.128 [R0.X16+0x400], R92 ;  /* 0x0004005c00007388 */ /* 0x000fe2000000cc00 */
[----:B------:R-:W-:Y:S01]  /*6db0*/  FADD.FTZ R23, R13, R40 ;  /* 0x000000280d177221 */ /* 0x000fe20000010000 */
[----:B------:R-:W-:Y:S02]  /*6dc0*/  IADD3.X R13, R20, c[0x0][0x22c], RZ, P0, !PT ;  /* 0x00008b00140d7a10 */ /* 0x000fe400007fe4ff */
[----:B------:R-:W-:Y:S01]  /*6dd0*/  STS.128 [R0.X16+0x600], R96 ;  /* 0x0006006000007388 */ /* 0x000fe2000000cc00 */
[----:B0-----:R-:W-:Y:S01]  /*6de0*/  FADD.FTZ R47, R14, R47 ;  /* 0x0000002f0e2f7221 */ /* 0x001fe20000010000 */
[----:B------:R-:W-:-:S02]  /*6df0*/  IADD3 R14, P1, R16, c[0x0][0x220], RZ ;  /* 0x00008800100e7a10 */ /* 0x000fc40007f3e0ff */
[----:B------:R-:W-:Y:S01]  /*6e00*/  STS.128 [R0.X16+0x800], R100 ;  /* 0x0008006400007388 */ /* 0x000fe2000000cc00 */
[----:B------:R-:W-:Y:S02]  /*6e10*/  IADD3 R16, P0, R16, c[0x0][0x240], RZ ;  /* 0x0000900010107a10 */ /* 0x000fe40007f1e0ff */
[----:B------:R-:W-:Y:S01]  /*6e20*/  IADD3.X R15, R20, c[0x0][0x224], RZ, P1, !PT ;  /* 0x00008900140f7a10 */ /* 0x000fe20000ffe4ff */
        /* <DEDUP_REMOVED lines=30> */
[----:B------:R-:W-:Y:S01]  /*7010*/  STG.E [R12.64], R37 ;  /* 0x000000250c007986 */ /* 0x000fe2000c101904 */
[----:B------:R-:W-:-:S03]  /*7020*/  FADD.FTZ R24, R27, R24 ;  /* 0x000000181b187221 */ /* 0x000fc60000010000 */
[----:B------:R-:W4:Y:S01]  /*7030*/  LDS R33, [R124.X4+0x1c00] ;  /* 0x001c00007c217984 */ /* 0x000f220000004800 */
[----:B------:R-:W-:-:S03]  /*7040*/  FADD.FTZ R29, R18, R29 ;  /* 0x0000001d121d7221 */ /* 0x000fc60000010000 */
[----:B------:R-:W-:Y:S01]  /*7050*/  STG.E [R14.64], R11 ;  /* 0x0000000b0e007986 */ /* 0x000fe2000c101904 */
[----:B------:R-:W-:-:S03]  /*7060*/  FADD.FTZ R51, R24, R51 ;  /* 0x0000003318337221 */ /* 0x000fc60000010000 */
[----:B------:R-:W4:Y:S01]  /*7070*/  LDS R35, [R124.X4+0x2e00] ;  /* 0x002e00007c237984 */ /* 0x000f220000004800 */
[----:B0-----:R-:W-:-:S03]  /*7080*/  FADD.FTZ R28, R29, R28 ;  /* 0x0000001c1d1c7221 */ /* 0x001fc60000010000 */
[----:B------:R-:W0:Y:S01]  /*7090*/  LDS R11, [R124.X4+0xc00] ;  /* 0x000c00007c0b7984 */ /* 0x000e220000004800 */
[----:B-1----:R-:W-:-:S03]  /*70a0*/  FADD.FTZ R53, R28, R53 ;  /* 0x000000351c357221 */ /* 0x002fc60000010000 */
[----:B------:R-:W1:Y:S04]  /*70b0*/  LDS R27, [R124.X4+0x1e00] ;  /* 0x001e00007c1b7984 */ /* 0x000e680000004800 */
[----:B------:R-:W1:Y:S01]  /*70c0*/  LDS R37, [R124.X4+0x3000] ;  /* 0x003000007c257984 */ /* 0x000e620000004800 */
[----:B--2---:R-:W-:-:S03]  /*70d0*/  FADD.FTZ R22, RZ, R22 ;  /* 0x00000016ff167221 */ /* 0x004fc60000010000 */
[----:B------:R-:W-:Y:S01]  /*70e0*/  STG.E [R16.64], R49 ;  /* 0x0000003110007986 */ /* 0x000fe2000c101904 */
[----:B---3--:R-:W-:-:S03]  /*70f0*/  FADD.FTZ R20, RZ, R20 ;  /* 0x00000014ff147221 */ /* 0x008fc60000010000 */
[----:B------:R-:W2:Y:S01]  /*7100*/  LDS R55, [R124.X4+0x4200] ;  /* 0x004200007c377984 */ /* 0x000ea20000004800 */
[----:B----4-:R-:W-:-:S03]  /*7110*/  FADD.FTZ R20, R20, R31 ;  /* 0x0000001f14147221 */ /* 0x010fc60000010000 */
[----:B------:R-:W3:Y:S01]  /*7120*/  LDS R18, [R124.X4+0xe00] ;  /* 0x000e00007c127984 */ /* 0x000ee20000004800 */
[----:B------:R-:W-:-:S03]  /*7130*/  FADD.FTZ R0, RZ, R0 ;  /* 0x00000000ff007221 */ /* 0x000fc60000010000 */
[----:B------:R-:W-:Y:S04]  /*7140*/  STG.E [R12.64+0x200], R25 ;  /* 0x000200190c007986 */ /* 0x000fe8000c101904 */
[----:B------:R-:W4:Y:S01]  /*7150*/  LDS R26, [R124.X4+0x2000] ;  /* 0x002000007c1a7984 */ /* 0x000f220000004800 */
[----:B------:R-:W-:-:S03]  /*7160*/  FADD.FTZ R22, R22, R33 ;  /* 0x0000002116167221 */ /* 0x000fc60000010000 */
[----:B------:R-:W-:Y:S04]  /*7170*/  STG.E [R14.64+0x200], R8 ;  /* 0x000200080e007986 */ /* 0x000fe8000c101904 */
        /* <DEDUP_REMOVED lines=65> */
.L_x_13900:
[----:B0-----:R-:W-:Y:S02]  /*7590*/  MOV R106, R123 ;  /* 0x0000007b006a7202 */ /* 0x001fe40000000f00 */
[----:B------:R-:W-:-:S02]  /*75a0*/  MOV R73, 0x1 ;  /* 0x0000000100497802 */ /* 0x000fc40000000f00 */
[----:B------:R-:W-:Y:S02]  /*75b0*/  MOV R126, 0x1f ;  /* 0x0000001f007e7802 */ /* 0x000fe40000000f00 */
[----:B------:R-:W-:Y:S02]  /*75c0*/  MOV R125, 0xffffffff ;  /* 0xffffffff007d7802 */ /* 0x000fe40000000f00 */
[----:B------:R-:W-:Y:S02]  /*75d0*/  MOV R72, 0x75f0 ;  /* 0x000075f000487802 */ /* 0x000fe40000000f00 */
[----:B-----5:R-:W-:Y:S05]  /*75e0*/  CALL.REL.NOINC `($__internal_185_$__cuda_sm70_shflsync_bfly_p) ;  /* 0x0000046000007944 */ /* 0x020fea0003c00000 */
[----:B-1----:R-:W-:Y:S01]  /*75f0*/  MOV R124, R106 ;  /* 0x0000006a007c7202 */ /* 0x002fe20000000f00 */
[----:B------:R-:W-:Y:S05]  /*7600*/  BRA `(.L_x_13904) ;  /* 0xffffc14000007947 */ /* 0x000fea000383ffff */
.L_x_13901:
[----:B------:R-:W-:Y:S01]  /*7610*/  HFMA2.MMA R73, -RZ, RZ, 0, 5.9604644775390625e-08 ;  /* 0x00000001ff497435 */ /* 0x000fe200000001ff */
[----:B------:R-:W-:Y:S02]  /*7620*/  MOV R106, R107 ;  /* 0x0000006b006a7202 */ /* 0x000fe40000000f00 */
[----:B------:R-:W-:Y:S02]  /*7630*/  MOV R126, 0x1f ;  /* 0x0000001f007e7802 */ /* 0x000fe40000000f00 */
[----:B------:R-:W-:-:S02]  /*7640*/  MOV R125, 0xffffffff ;  /* 0xffffffff007d7802 */ /* 0x000fc40000000f00 */
[----:B------:R-:W-:Y:S02]  /*7650*/  MOV R72, 0x7670 ;  /* 0x0000767000487802 */ /* 0x000fe40000000f00 */
[----:B01---5:R-:W-:Y:S05]  /*7660*/  CALL.REL.NOINC `($__internal_185_$__cuda_sm70_shflsync_bfly_p) ;  /* 0x000003e000007944 */ /* 0x023fea0003c00000 */
[----:B------:R-:W-:Y:S01]  /*7670*/  FADD.FTZ R123, R123, R124 ;  /* 0x0000007c7b7b7221 */ /* 0x000fe20000010000 */
[----:B------:R-:W-:Y:S01]  /*7680*/  HFMA2.MMA R73, -RZ, RZ, 0, 1.1920928955078125e-07 ;  /* 0x00000002ff497435 */ /* 0x000fe200000001ff */
[----:B-1----:R-:W-:Y:S01]  /*7690*/  FADD.FTZ R107, R107, R106 ;  /* 0x0000006a6b6b7221 */ /* 0x002fe20000010000 */
[----:B------:R-:W-:Y:S02]  /*76a0*/  MOV R126, 0x1f ;  /* 0x0000001f007e7802 */ /* 0x000fe40000000f00 */
[----:B------:R-:W-:Y:S02]  /*76b0*/  MOV R125, 0xffffffff ;  /* 0xffffffff007d7802 */ /* 0x000fe40000000f00 */
[----:B------:R-:W-:Y:S02]  /*76c0*/  MOV R106, R123 ;  /* 0x0000007b006a7202 */ /* 0x000fe40000000f00 */
[----:B------:R-:W-:Y:S02]  /*76d0*/  MOV R72, 0x76f0 ;  /* 0x000076f000487802 */ /* 0x000fe40000000f00 */
[----:B------:R-:W-:Y:S05]  /*76e0*/  CALL.REL.NOINC `($__internal_185_$__cuda_sm70_shflsync_bfly_p) ;  /* 0x0000036000007944 */ /* 0x000fea0003c00000 */
[----:B------:R-:W-:Y:S01]  /*76f0*/  HFMA2.MMA R73, -RZ, RZ, 0, 1.1920928955078125e-07 ;  /* 0x00000002ff497435 */ /* 0x000fe200000001ff */
[----:B-1----:R-:W-:-:S02]  /*7700*/  MOV R124, R106 ;  /* 0x0000006a007c7202 */ /* 0x002fc40000000f00 */
[----:B------:R-:W-:Y:S02]  /*7710*/  MOV R106, R107 ;  /* 0x0000006b006a7202 */ /* 0x000fe40000000f00 */
[----:B------:R-:W-:Y:S02]  /*7720*/  MOV R126, 0x1f ;  /* 0x0000001f007e7802 */ /* 0x000fe40000000f00 */
[----:B------:R-:W-:Y:S02]  /*7730*/  MOV R125, 0xffffffff ;  /* 0xffffffff007d7802 */ /* 0x000fe40000000f00 */
[----:B------:R-:W-:Y:S02]  /*7740*/  MOV R72, 0x7760 ;  /* 0x0000776000487802 */ /* 0x000fe40000000f00 */
[----:B------:R-:W-:Y:S05]  /*7750*/  CALL.REL.NOINC `($__internal_185_$__cuda_sm70_shflsync_bfly_p) ;  /* 0x000002f000007944 */ /* 0x000fea0003c00000 */
[----:B------:R-:W-:Y:S01]  /*7760*/  FADD.FTZ R123, R124, R123 ;  /* 0x0000007b7c7b7221 */ /* 0x000fe20000010000 */
[----:B------:R-:W-:Y:S01]  /*7770*/  HFMA2.MMA R73, -RZ, RZ, 0, 2.384185791015625e-07 ;  /* 0x00000004ff497435 */ /* 0x000fe200000001ff */
[----:B-1----:R-:W-:Y:S01]  /*7780*/  FADD.FTZ R107, R107, R106 ;  /* 0x0000006a6b6b7221 */ /* 0x002fe20000010000 */
[----:B------:R-:W-:Y:S02]  /*7790*/  MOV R126, 0x1f ;  /* 0x0000001f007e7802 */ /* 0x000fe40000000f00 */
[----:B------:R-:W-:-:S02]  /*77a0*/  MOV R125, 0xffffffff ;  /* 0xffffffff007d7802 */ /* 0x000fc40000000f00 */
[----:B------:R-:W-:Y:S02]  /*77b0*/  MOV R106, R123 ;  /* 0x0000007b006a7202 */ /* 0x000fe40000000f00 */
[----:B------:R-:W-:Y:S02]  /*77c0*/  MOV R72, 0x77e0 ;  /* 0x000077e000487802 */ /* 0x000fe40000000f00 */
[----:B------:R-:W-:Y:S05]  /*77d0*/  CALL.REL.NOINC `($__internal_185_$__cuda_sm70_shflsync_bfly_p) ;  /* 0x0000027000007944 */ /* 0x000fea0003c00000 */
[----:B------:R-:W-:Y:S01]  /*77e0*/  HFMA2.MMA R73, -RZ, RZ, 0, 2.384185791015625e-07 ;  /* 0x00000004ff497435 */ /* 0x000fe200000001ff */
[----:B-1----:R-:W-:Y:S02]  /*77f0*/  MOV R124, R106 ;  /* 0x0000006a007c7202 */ /* 0x002fe40000000f00 */
[----:B------:R-:W-:Y:S02]  /*7800*/  MOV R106, R107 ;  /* 0x0000006b006a7202 */ /* 0x000fe40000000f00 */
[----:B------:R-:W-:Y:S02]  /*7810*/  MOV R126, 0x1f ;  /* 0x0000001f007e7802 */ /* 0x000fe40000000f00 */
[----:B------:R-:W-:Y:S02]  /*7820*/  MOV R125, 0xffffffff ;  /* 0xffffffff007d7802 */ /* 0x000fe40000000f00 */
[----:B------:R-:W-:-:S02]  /*7830*/  MOV R72, 0x7850 ;  /* 0x0000785000487802 */ /* 0x000fc40000000f00 */
[----:B------:R-:W-:Y:S05]  /*7840*/  CALL.REL.NOINC `($__internal_185_$__cuda_sm70_shflsync_bfly_p) ;  /* 0x0000020000007944 */ /* 0x000fea0003c00000 */
[----:B------:R-:W-:Y:S01]  /*7850*/  FADD.FTZ R123, R124, R123 ;  /* 0x0000007b7c7b7221 */ /* 0x000fe20000010000 */
[----:B------:R-:W-:Y:S01]  /*7860*/  HFMA2.MMA R73, -RZ, RZ, 0, 4.76837158203125e-07 ;  /* 0x00000008ff497435 */ /* 0x000fe200000001ff */
[----:B-1----:R-:W-:Y:S01]  /*7870*/  FADD.FTZ R107, R107, R106 ;  /* 0x0000006a6b6b7221 */ /* 0x002fe20000010000 */
[----:B------:R-:W-:-:S02]  /*7880*/  MOV R126, 0x1f ;  /* 0x0000001f007e7802 */ /* 0x000fc40000000f00 */
[----:B------:R-:W-:Y:S02]  /*7890*/  MOV R125, 0xffffffff ;  /* 0xffffffff007d7802 */ /* 0x000fe40000000f00 */
[----:B------:R-:W-:Y:S02]  /*78a0*/  MOV R106, R123 ;  /* 0x0000007b006a7202 */ /* 0x000fe40000000f00 */
[----:B------:R-:W-:Y:S02]  /*78b0*/  MOV R72, 0x78d0 ;  /* 0x000078d000487802 */ /* 0x000fe40000000f00 */
[----:B------:R-:W-:Y:S05]  /*78c0*/  CALL.REL.NOINC `($__internal_185_$__cuda_sm70_shflsync_bfly_p) ;  /* 0x0000018000007944 */ /* 0x000fea0003c00000 */
[----:B------:R-:W-:Y:S01]  /*78d0*/  HFMA2.MMA R73, -RZ, RZ, 0, 4.76837158203125e-07 ;  /* 0x00000008ff497435 */ /* 0x000fe200000001ff */
[----:B-1----:R-:W-:Y:S02]  /*78e0*/  MOV R124, R106 ;  /* 0x0000006a007c7202 */ /* 0x002fe40000000f00 */
[----:B------:R-:W-:Y:S02]  /*78f0*/  MOV R106, R107 ;  /* 0x0000006b006a7202 */ /* 0x000fe40000000f00 */
[----:B------:R-:W-:Y:S02]  /*7900*/  MOV R126, 0x1f ;  /* 0x0000001f007e7802 */ /* 0x000fe40000000f00 */
[----:B------:R-:W-:-:S02]  /*7910*/  MOV R125, 0xffffffff ;  /* 0xffffffff007d7802 */ /* 0x000fc40000000f00 */
[----:B------:R-:W-:Y:S02]  /*7920*/  MOV R72, 0x7940 ;  /* 0x0000794000487802 */ /* 0x000fe40000000f00 */
[----:B------:R-:W-:Y:S05]  /*7930*/  CALL.REL.NOINC `($__internal_185_$__cuda_sm70_shflsync_bfly_p) ;  /* 0x0000011000007944 */ /* 0x000fea0003c00000 */
[----:B------:R-:W-:Y:S01]  /*7940*/  FADD.FTZ R123, R124, R123 ;  /* 0x0000007b7c7b7221 */ /* 0x000fe20000010000 */
[----:B------:R-:W-:Y:S01]  /*7950*/  HFMA2.MMA R73, -RZ, RZ, 0, 9.5367431640625e-07 ;  /* 0x00000010ff497435 */ /* 0x000fe200000001ff */
[----:B-1----:R-:W-:Y:S01]  /*7960*/  FADD.FTZ R107, R107, R106 ;  /* 0x0000006a6b6b7221 */ /* 0x002fe20000010000 */
[----:B------:R-:W-:Y:S02]  /*7970*/  MOV R126, 0x1f ;  /* 0x0000001f007e7802 */ /* 0x000fe40000000f00 */
[----:B------:R-:W-:Y:S02]  /*7980*/  MOV R125, 0xffffffff ;  /* 0xffffffff007d7802 */ /* 0x000fe40000000f00 */
[----:B------:R-:W-:Y:S02]  /*7990*/  MOV R106, R123 ;  /* 0x0000007b006a7202 */ /* 0x000fe40000000f00 */
[----:B------:R-:W-:Y:S02]  /*79a0*/  MOV R72, 0x79c0 ;  /* 0x000079c000487802 */ /* 0x000fe40000000f00 */
[----:B------:R-:W-:Y:S05]  /*79b0*/  CALL.REL.NOINC `($__internal_185_$__cuda_sm70_shflsync_bfly_p) ;  /* 0x0000009000007944 */ /* 0x000fea0003c00000 */
[----:B------:R-:W-:Y:S01]  /*79c0*/  HFMA2.MMA R73, -RZ, RZ, 0, 9.5367431640625e-07 ;  /* 0x00000010ff497435 */ /* 0x000fe200000001ff */
[----:B-1----:R-:W-:-:S02]  /*79d0*/  MOV R124, R106 ;  /* 0x0000006a007c7202 */ /* 0x002fc40000000f00 */
[----:B------:R-:W-:Y:S02]  /*79e0*/  MOV R106, R107 ;  /* 0x0000006b006a7202 */ /* 0x000fe40000000f00 */
[----:B------:R-:W-:Y:S02]  /*79f0*/  MOV R126, 0x1f ;  /* 0x0000001f007e7802 */ /* 0x000fe40000000f00 */
[----:B------:R-:W-:Y:S02]  /*7a00*/  MOV R125, 0xffffffff ;  /* 0xffffffff007d7802 */ /* 0x000fe40000000f00 */
[----:B------:R-:W-:Y:S02]  /*7a10*/  MOV R72, 0x7a30 ;  /* 0x00007a3000487802 */ /* 0x000fe40000000f00 */
[----:B------:R-:W-:Y:S05]  /*7a20*/  CALL.REL.NOINC `($__internal_185_$__cuda_sm70_shflsync_bfly_p) ;  /* 0x0000002000007944 */ /* 0x000fea0003c00000 */
[----:B-1----:R-:W-:Y:S01]  /*7a30*/  MOV R72, R106 ;  /* 0x0000006a00487202 */ /* 0x002fe20000000f00 */
[----:B------:R-:W-:Y:S05]  /*7a40*/  BRA `(.L_x_13905) ;  /* 0xffffbe2000007947 */ /* 0x000fea000383ffff */
        .weak           $__internal_185_$__cuda_sm70_shflsync_bfly_p
        .type           $__internal_185_$__cuda_sm70_shflsync_bfly_p,@function
        .size           $__internal_185_$__cuda_sm70_shflsync_bfly_p,(.L_x_15067 - $__internal_185_$__cuda_sm70_shflsync_bfly_p)
$__internal_185_$__cuda_sm70_shflsync_bfly_p:
[----:B------:R-:W-:Y:S04]  /*7a50*/  WARPSYNC R125 ;  /* 0x0000007d00007348 */ /* 0x000fe80003800000 */
[----:B------:R0:W1:Y:S02]  /*7a60*/  SHFL.BFLY PT, R106, R106, R73, R126 ;  /* 0x0c0000496a6a7389 */ /* 0x00006400000e007e */
[----:B0-----:R-:W-:-:S06]  /*7a70*/  HFMA2.MMA R73, -RZ, RZ, 0, 0 ;  /* 0x00000000ff497435 */ /* 0x001fcc00000001ff */
[----:B------:R-:W-:Y:S05]  /*7a80*/  RET.REL.NODEC R72 `(_ZN10layer_norm13ln_bwd_kernelINS_13Kernel_traitsIfffffjLj1280ELj1ELj4ELj1ELj16ENS_18Kernel_traits_baseILj1280EfffffjLj128EEEEELb0ELb1ELb0ELb1EEEvNS_9BwdParamsE) ;  /* 0xffff857048007950 */ /* 0x000fea0003c3ffff */
.L_x_13906:
        /* <DEDUP_REMOVED lines=15> */
.L_x_15067:


//--------------------- .text._ZN10layer_norm13ln_bwd_kernelINS_13Kernel_traitsIfffffjLj1280ELj1ELj4ELj1ELj16ENS_18Kernel_traits_baseILj1280EfffffjLj128EEEEELb0ELb1ELb1ELb0EEEvNS_9BwdParamsE --------------------------
	.section	.text._ZN10layer_norm13ln_bwd_kernelINS_13Kernel_traitsIfffffjLj1280ELj1ELj4ELj1ELj16ENS_18Kernel_traits_baseILj1280EfffffjLj128EEEEELb0ELb1ELb1ELb0EEEvNS_9BwdParamsE,"ax",@progbits
	.sectioninfo	@"SHI_REGISTERS=255"
	.align	128
        .global         _ZN10layer_norm13ln_bwd_kernelINS_13Kernel_traitsIfffffjLj1280ELj1ELj4ELj1ELj16ENS_18Kernel_traits_baseILj1280EfffffjLj128EEEEELb0ELb1ELb1ELb0EEEvNS_9BwdParamsE
        .type           _ZN10layer_norm13ln_bwd_kernelINS_13Kernel_traitsIfffffjLj1280ELj1ELj4ELj1ELj16ENS_18Kernel_traits_baseILj1280EfffffjLj128EEEEELb0ELb1ELb1ELb0EEEvNS_9BwdParamsE,@function
        .size           _ZN10layer_norm13ln_bwd_kernelINS_13Kernel_traitsIfffffjLj1280ELj1ELj4ELj1ELj16ENS_18Kernel_traits_baseILj1280EfffffjLj128EEEEELb0ELb1ELb1ELb0EEEvNS_9BwdParamsE,(.L_x_15068 - _ZN10layer_norm13ln_bwd_kernelINS_13Kernel_traitsIfffffjLj1280ELj1ELj4ELj1ELj16ENS_18Kernel_traits_baseILj1280EfffffjLj128EEEEELb0ELb1ELb1ELb0EEEvNS_9BwdParamsE)
        .other          _ZN10layer_norm13ln_bwd_kernelINS_13Kernel_traitsIfffffjLj1280ELj1ELj4ELj1ELj16ENS_18Kernel_traits_baseILj1280EfffffjLj128EEEEELb0ELb1ELb1ELb0EEEvNS_9BwdParamsE,@"STO_CUDA_ENTRY STV_DEFAULT"
_ZN10layer_norm13ln_bwd_kernelINS_13Kernel_traitsIfffffjLj1280ELj1ELj4ELj1ELj16ENS_18Kernel_traits_baseILj1280EfffffjLj128EEEEELb0ELb1ELb1ELb0EEEvNS_9BwdParamsE:
.text._ZN10layer_norm13ln_bwd_kernelINS_13Kernel_traitsIfffffjLj1280ELj1ELj4ELj1ELj16ENS_18Kernel_traits_baseILj1280EfffffjLj128EEEEELb0ELb1ELb1ELb0EEEvNS_9BwdParamsE:
        /* <DEDUP_REMOVED lines=132> */
[----:B---3--:R0:W3:Y:S04]  /*0840*/  @P4 LDG.E.128 R60, [R6.64] ;  /* 0x00000004063c4981 */ /* 0x0080e8000c1e1d00 */
        /* <DEDUP_REMOVED lines=8> */
[----:B0-----:R-:W0:Y:S01]  /*08d0*/  S2R R7, SR_CTAID.X ;  /* 0x0000000000077919 */ /* 0x001e220000002500 */
        /* <DEDUP_REMOVED lines=50> */
[----:B---3--:R-:W-:Y:S04]  /*0c00*/  @P4 STL.64 [R1+0xd8], R60 ;  /* 0x0000d83c01004387 */ /* 0x008fe80000100a00 */
[----:B------:R-:W-:Y:S04]  /*0c10*/  @P4 STL.64 [R1+0xe0], R62 ;  /* 0x0000e03e01004387 */ /* 0x000fe80000100a00 */
[----:B----4-:R-:W-:Y:S04]  /*0c20*/  @P0 STL.64 [R1+0xa8], R56 ;  /* 0x0000a83801000387 */ /* 0x010fe80000100a00 */
[----:B------:R-:W-:Y:S04]  /*0c30*/  @P0 STL.64 [R1+0xb0], R58 ;  /* 0x0000b03a01000387 */ /* 0x000fe80000100a00 */
[----:B-----5:R-:W-:Y:S04]  /*0c40*/  @P0 STL.64 [R1+0xb8], R52 ;  /* 0x0000b83401000387 */ /* 0x020fe80000100a00 */
[----:B------:R-:W-:Y:S04]  /*0c50*/  @P0 STL.64 [R1+0xc0], R54 ;  /* 0x0000c03601000387 */ /* 0x000fe80000100a00 */
[----:B------:R3:W-:Y:S04]  /*0c60*/  @P2 STL.64 [R1+0x78], R36 ;  /* 0x0000782401002387 */ /* 0x0007e80000100a00 */
[----:B------:R-:W-:Y:S04]  /*0c70*/  @P1 STL.64 [R1+0x88], R48 ;  /* 0x0000883001001387 */ /* 0x000fe80000100a00 */
[----:B------:R-:W-:Y:S04]  /*0c80*/  @P1 STL.64 [R1+0x90], R50 ;  /* 0x0000903201001387 */ /* 0x000fe80000100a00 */
[----:B------:R4:W-:Y:S04]  /*0c90*/  @P2 STL.64 [R1+0x80], R38 ;  /* 0x0000802601002387 */ /* 0x0009e80000100a00 */
[----:B------:R5:W-:Y:S01]  /*0ca0*/  @P1 STL.64 [R1+0x98], R44 ;  /* 0x0000982c01001387 */ /* 0x000be20000100a00 */
[----:B0-----:R-:W-:-:S03]  /*0cb0*/  CS2R R28, SRZ ;  /* 0x00000000001c7805 */ /* 0x001fc6000001ff00 */
[----:B------:R0:W-:Y:S01]  /*0cc0*/  @P1 STL.64 [R1+0xa0], R46 ;  /* 0x0000a02e01001387 */ /* 0x0001e20000100a00 */
[----:B--2---:R-:W-:Y:S01]  /*0cd0*/  CS2R R30, SRZ ;  /* 0x00000000001e7805 */ /* 0x004fe2000001ff00 */
[----:B------:R-:W-:Y:S02]  /*0ce0*/  CS2R R32, SRZ ;  /* 0x0000000000207805 */ /* 0x000fe4000001ff00 */
[----:B------:R2:W-:Y:S01]  /*0cf0*/  @P2 STL.64 [R1+0x68], R40 ;  /* 0x0000682801002387 */ /* 0x0005e20000100a00 */
[----:B------:R-:W-:Y:S01]  /*0d00*/  CS2R R34, SRZ ;  /* 0x0000000000227805 */ /* 0x000fe2000001ff00 */
[----:B---3--:R-:W-:Y:S01]  /*0d10*/  CS2R R36, SRZ ;  /* 0x0000000000247805 */ /* 0x008fe2000001ff00 */
[----:B----4-:R-:W-:Y:S01]  /*0d20*/  CS2R R38, SRZ ;  /* 0x0000000000267805 */ /* 0x010fe2000001ff00 */
[----:B------:R3:W-:Y:S01]  /*0d30*/  @P2 STL.64 [R1+0x70], R42 ;  /* 0x0000702a01002387 */ /* 0x0007e20000100a00 */
[----:B-----5:R-:W-:Y:S01]  /*0d40*/  CS2R R44, SRZ ;  /* 0x00000000002c7805 */ /* 0x020fe2000001ff00 */
        /* <DEDUP_REMOVED lines=10> */
[----:B---3--:R-:W-:Y:S01]  /*0df0*/  CS2R R42, SRZ ;  /* 0x00000000002a7805 */ /* 0x008fe2000001ff00 */
[----:B------:R-:W-:Y:S05]  /*0e00*/  @P3 BRA `(.L_x_13908) ;  /* 0x000063c000003947 */ /* 0x000fea0003800000 */
[----:B-1----:R-:W-:Y:S01]  /*0e10*/  HFMA2.MMA R21, -RZ, RZ, 0, 0 ;  /* 0x00000000ff157435 */ /* 0x002fe200000001ff */
[----:B------:R-:W-:-:S02]  /*0e20*/  MOV R3, R6 ;  /* 0x0000000600037202 */ /* 0x000fc40000000f00 */
.L_x_14061:
[----:B------:R-:W-:-:S05]  /*0e30*/  MOV R6, 0x4 ;  /* 0x0000000400067802 */ /* 0x000fca0000000f00 */
        /* <DEDUP_REMOVED lines=28> */
.L_x_13913:
[----:B------:R-:W-:Y:S02]  /*1000*/  IADD3 R4, R11, 0x20, RZ ;  /* 0x000000200b047810 */ /* 0x000fe40007ffe0ff */
.L_x_13912:
[----:B------:R-:W-:Y:S05]  /*1010*/  BSYNC B2 ;  /* 0x0000000000027941 */ /* 0x000fea0003800000 */
.L_x_13911:
[----:B------:R-:W-:Y:S01]  /*1020*/  ISETP.GE.U32.AND P4, PT, R0, 0x40, PT ;  /* 0x000000400000780c */ /* 0x000fe20003f86070 */
[----:B------:R-:W-:-:S12]  /*1030*/  BSSY B2, `(.L_x_13914) ;  /* 0x0000008000027945 */ /* 0x000fd80003800000 */
[----:B------:R-:W-:Y:S05]  /*1040*/  @!P4 BRA `(.L_x_13915) ;  /* 0x000000600000c947 */ /* 0x000fea0003800000 */
[----:B------:R-:W-:-:S04]  /*1050*/  ISETP.NE.U32.AND P4, PT, RZ, c[0x0][0x218], PT ;  /* 0x00008600ff007a0c */ /* 0x000fc80003f85070 */
[----:B------:R-:W-:-:S13]  /*1060*/  ISETP.NE.AND.EX P4, PT, RZ, c[0x0][0x21c], PT, P4 ;  /* 0x00008700ff007a0c */ /* 0x000fda0003f85340 */
[----:B------:R-:W-:Y:S05]  /*1070*/  @!P4 BRA `(.L_x_13916) ;  /* 0x000000200000c947 */ /* 0x000fea0003800000 */
[----:B------:R-:W-:-:S05]  /*1080*/  IMAD.WIDE.U32 R6, R4, R194, c[0x0][0x218] ;  /* 0x0000860004067625 */ /* 0x000fca00078e00c2 */
[----:B------:R2:W5:Y:S02]  /*1090*/  LDG.E.128 R136, [R6.64] ;  /* 0x0000000406887981 */ /* 0x000564000c1e1d00 */
.L_x_13916:
[----:B------:R-:W-:Y:S02]  /*10a0*/  IADD3 R4, R4, 0x20, RZ ;  /* 0x0000002004047810 */ /* 0x000fe40007ffe0ff */
.L_x_13915:
[----:B------:R-:W-:Y:S05]  /*10b0*/  BSYNC B2 ;  /* 0x0000000000027941 */ /* 0x000fea0003800000 */
.L_x_13914:
[----:B------:R-:W-:Y:S01]  /*10c0*/  ISETP.GE.U32.AND P4, PT, R0, 0x60, PT ;  /* 0x000000600000780c */ /* 0x000fe20003f86070 */
[----:B------:R-:W-:-:S12]  /*10d0*/  BSSY B2, `(.L_x_13917) ;  /* 0x0000008000027945 */ /* 0x000fd80003800000 */
[----:B------:R-:W-:Y:S05]  /*10e0*/  @!P4 BRA `(.L_x_13918) ;  /* 0x000000600000c947 */ /* 0x000fea0003800000 */
[----:B------:R-:W-:-:S04]  /*10f0*/  ISETP.NE.U32.AND P4, PT, RZ, c[0x0][0x218], PT ;  /* 0x00008600ff007a0c */ /* 0x000fc80003f85070 */
[----:B------:R-:W-:-:S13]  /*1100*/  ISETP.NE.AND.EX P4, PT, RZ, c[0x0][0x21c], PT, P4 ;  /* 0x00008700ff007a0c */ /* 0x000fda0003f85340 */
[----:B------:R-:W-:Y:S05]  /*1110*/  @!P4 BRA `(.L_x_13919) ;  /* 0x000000200000c947 */ /* 0x000fea0003800000 */
[----:B--2---:R-:W-:-:S05]  /*1120*/  IMAD.WIDE.U32 R6, R4, R194, c[0x0][0x218] ;  /* 0x0000860004067625 */ /* 0x004fca00078e00c2 */
[----:B------:R2:W5:Y:S02]  /*1130*/  LDG.E.128 R140, [R6.64] ;  /* 0x00000004068c7981 */ /* 0x000564000c1e1d00 */
.L_x_13919:
[----:B------:R-:W-:Y:S02]  /*1140*/  IADD3 R4, R4, 0x20, RZ ;  /* 0x0000002004047810 */ /* 0x000fe40007ffe0ff */
.L_x_13918:
[----:B------:R-:W-:Y:S05]  /*1150*/  BSYNC B2 ;  /* 0x0000000000027941 */ /* 0x000fea0003800000 */
.L_x_13917:
        /* <DEDUP_REMOVED lines=8> */
.L_x_13922:
[----:B------:R-:W-:Y:S02]  /*11e0*/  IADD3 R4, R4, 0x20, RZ ;  /* 0x0000002004047810 */ /* 0x000fe40007ffe0ff */
.L_x_13921:
[----:B------:R-:W-:Y:S05]  /*11f0*/  BSYNC B2 ;  /* 0x0000000000027941 */ /* 0x000fea0003800000 */
.L_x_13920:
        /* <DEDUP_REMOVED lines=8> */
.L_x_13925:
[----:B------:R-:W-:Y:S02]  /*1280*/  IADD3 R4, R4, 0x20, RZ ;  /* 0x0000002004047810 */ /* 0x000fe40007ffe0ff */
.L_x_13924:
[----:B------:R-:W-:Y:S05]  /*1290*/  BSYNC B2 ;  /* 0x0000000000027941 */ /* 0x000fea0003800000 */
.L_x_13923:
        /* <DEDUP_REMOVED lines=8> */
.L_x_13928:
[----:B------:R-:W-:Y:S02]  /*1320*/  IADD3 R4, R4, 0x20, RZ ;  /* 0x0000002004047810 */ /* 0x000fe40007ffe0ff */
.L_x_13927:
[----:B------:R-:W-:Y:S05]  /*1330*/  BSYNC B2 ;  /* 0x0000000000027941 */ /* 0x000fea0003800000 */
.L_x_13926:
[----:B------:R-:W-:Y:S01]  /*1340*/  BSSY B2, `(.L_x_13929) ;  /* 0x0000008000027945 */ /* 0x000fe20003800000 */
[----:B------:R-:W-:Y:S05]  /*1350*/  @!P0 BRA `(.L_x_13930) ;  /* 0x0000006000008947 */ /* 0x000fea0003800000 */
[----:B------:R-:W-:-:S04]  /*1360*/  ISETP.NE.U32.AND P4, PT, RZ, c[0x0][0x218], PT ;  /* 0x00008600ff007a0c */ /* 0x000fc80003f85070 */
[----:B------:R-:W-:-:S13]  /*1370*/  ISETP.NE.AND.EX P4, PT, RZ, c[0x0][0x21c], PT, P4 ;  /* 0x00008700ff007a0c */ /* 0x000fda0003f85340 */
[----:B------:R-:W-:Y:S05]  /*1380*/  @!P4 BRA `(.L_x_13931) ;  /* 0x000000200000c947 */ /* 0x000fea0003800000 */
[----:B--2---:R-:W-:-:S05]  /*1390*/  IMAD.WIDE.U32 R6, R4, R194, c[0x0][0x218] ;  /* 0x0000860004067625 */ /* 0x004fca00078e00c2 */
[----:B------:R2:W5:Y:S02]  /*13a0*/  LDG.E.128 R156, [R6.64] ;  /* 0x00000004069c7981 */ /* 0x000564000c1e1d00 */
.L_x_13931:
[----:B------:R-:W-:Y:S02]  /*13b0*/  IADD3 R4, R4, 0x20, RZ ;  /* 0x0000002004047810 */ /* 0x000fe40007ffe0ff */
.L_x_13930:
[----:B------:R-:W-:Y:S05]  /*13c0*/  BSYNC B2 ;  /* 0x0000000000027941 */ /* 0x000fea0003800000 */
.L_x_13929:
[----:B------:R-:W-:Y:S01]  /*13d0*/  BSSY B2, `(.L_x_13932) ;  /* 0x0000008000027945 */ /* 0x000fe20003800000 */
[----:B------:R-:W-:Y:S05]  /*13e0*/  @!P1 BRA `(.L_x_13933) ;  /* 0x0000006000009947 */ /* 0x000fea0003800000 */
[----:B------:R-:W-:-:S04]  /*13f0*/  ISETP.NE.U32.AND P4, PT, RZ, c[0x0][0x218], PT ;  /* 0x00008600ff007a0c */ /* 0x000fc80003f85070 */
[----:B------:R-:W-:-:S13]  /*1400*/  ISETP.NE.AND.EX P4, PT, RZ, c[0x0][0x21c], PT, P4 ;  /* 0x00008700ff007a0c */ /* 0x000fda0003f85340 */
[----:B------:R-:W-:Y:S05]  /*1410*/  @!P4 BRA `(.L_x_13934) ;  /* 0x000000200000c947 */ /* 0x000fea0003800000 */
[----:B--2---:R-:W-:-:S05]  /*1420*/  IMAD.WIDE.U32 R6, R4, R194, c[0x0][0x218] ;  /* 0x0000860004067625 */ /* 0x004fca00078e00c2 */
[----:B------:R2:W5:Y:S02]  /*1430*/  LDG.E.128 R160, [R6.64] ;  /* 0x0000000406a07981 */ /* 0x000564000c1e1d00 */
.L_x_13934:
[----:B------:R-:W-:Y:S02]  /*1440*/  IADD3 R4, R4, 0x20, RZ ;  /* 0x0000002004047810 */ /* 0x000fe40007ffe0ff */
.L_x_13933:
[----:B------:R-:W-:Y:S05]  /*1450*/  BSYNC B2 ;  /* 0x0000000000027941 */ /* 0x000fea0003800000 */
.L_x_13932:
[----:B------:R-:W-:Y:S01]  /*1460*/  BSSY B2, `(.L_x_13935) ;  /* 0x0000008000027945 */ /* 0x000fe20003800000 */
[----:B------:R-:W-:Y:S05]  /*1470*/  @!P2 BRA `(.L_x_13936) ;  /* 0x000000600000a947 */ /* 0x000fea0003800000 */
[----:B------:R-:W-:-:S04]  /*1480*/  ISETP.NE.U32.AND P4, PT, RZ, c[0x0][0x218], PT ;  /* 0x00008600ff007a0c */ /* 0x000fc80003f85070 */
[----:B------:R-:W-:-:S13]  /*1490*/  ISETP.NE.AND.EX P4, PT, RZ, c[0x0][0x21c], PT, P4 ;  /* 0x00008700ff007a0c */ /* 0x000fda0003f85340 */
[----:B------:R-:W-:Y:S05]  /*14a0*/  @!P4 BRA `(.L_x_13937) ;  /* 0x000000200000c947 */ /* 0x000fea0003800000 */
[----:B--2---:R-:W-:-:S05]  /*14b0*/  IMAD.WIDE.U32 R6, R4, R194, c[0x0][0x218] ;  /* 0x0000860004067625 */ /* 0x004fca00078e00c2 */
[----:B------:R2:W5:Y:S02]  /*14c0*/  LDG.E.128 R164, [R6.64] ;  /* 0x0000000406a47981 */ /* 0x000564000c1e1d00 */
.L_x_13937:
[----:B------:R-:W-:Y:S02]  /*14d0*/  IADD3 R4, R4, 0x20, RZ ;  /* 0x0000002004047810 */ /* 0x000fe40007ffe0ff */
.L_x_13936:
[----:B------:R-:W-:Y:S05]  /*14e0*/  BSYNC B2 ;  /* 0x0000000000027941 */ /* 0x000fea0003800000 */
.L_x_13935:
[----:B------:R-:W-:Y:S01]  /*14f0*/  ISETP.NE.U32.AND P4, PT, RZ, c[0x0][0x218], PT ;  /* 0x00008600ff007a0c */ /* 0x000fe20003f85070 */
[----:B------:R-:W-:Y:S01]  /*1500*/  HFMA2.MMA R9, -RZ, RZ, 0, 0 ;  /* 0x00000000ff097435 */ /* 0x000fe200000001ff */
[----:B------:R-:W-:Y:S02]  /*1510*/  MOV R2, RZ ;  /* 0x000000ff00027202 */ /* 0x000fe40000000f00 */
[----:B------:R-:W-:-:S04]  /*1520*/  ISETP.NE.AND.EX P4, PT, RZ, c[0x0][0x21c], PT, P4 ;  /* 0x00008700ff007a0c */ /* 0x000fc80003f85340 */
[----:B------:R-:W-:-:S13]  /*1530*/  ISETP.LT.U32.OR P4, PT, R0, 0x140, !P4 ;  /* 0x000001400000780c */ /* 0x000fda0006781470 */
[----:B------:R-:W-:Y:S05]  /*1540*/  @P4 BRA `(.L_x_13938) ;  /* 0x0000207000004947 */ /* 0x000fea0003800000 */
[----:B--2---:R-:W-:-:S05]  /*1550*/  IMAD.WIDE.U32 R6, R4, R194, c[0x0][0x218] ;  /* 0x0000860004067625 */ /* 0x004fca00078e00c2 */
[----:B------:R2:W5:Y:S01]  /*1560*/  LDG.E.128 R168, [R6.64] ;  /* 0x0000000406a87981 */ /* 0x000562000c1e1d00 */
[----:B------:R-:W-:Y:S05]  /*1570*/  BRA `(.L_x_13938) ;  /* 0x0000204000007947 */ /* 0x000fea0003800000 */
.L_x_13910:
[----:B------:R-:W-:Y:S01]  /*1580*/  IADD3 R2, R2, -0x1, RZ ;  /* 0xffffffff02027810 */ /* 0x000fe20007ffe0ff */
[----:B------:R-:W-:Y:S01]  /*1590*/  BSSY B2, `(.L_x_13939) ;  /* 0x000003c000027945 */ /* 0x000fe20003800000 */
[----:B------:R-:W-:Y:S02]  /*15a0*/  LOP3.LUT P4, RZ, R0, 0xffffffe0, RZ, 0xc0, !PT ;  /* 0xffffffe000ff7812 */ /* 0x000fe4000788c0ff */
[----:B------:R-:W-:Y:S01]  /*15b0*/  MOV R7, R11 ;  /* 0x0000000b00077202 */ /* 0x000fe20000000f00 */
[----:B------:R-:W-:-:S05]  /*15c0*/  IMAD R2, R2, c[0x0][0x168], RZ ;  /* 0x00005a0002027a24 */ /* 0x000fca00078e02ff */
[----:B------:R-:W-:-:S04]  /*15d0*/  SHF.R.S32.HI R6, RZ, 0x1f, R2 ;  /* 0x0000001fff067819 */ /* 0x000fc80000011402 */
[----:B------:R-:W-:-:S04]  /*15e0*/  LEA.HI R2, R6, R2, RZ, 0x2 ;  /* 0x0000000206027211 */ /* 0x000fc800078f10ff */
[----:B------:R-:W-:Y:S01]  /*15f0*/  LEA.HI.SX32 R6, R2, R9, 0x1e ;  /* 0x0000000902067211 */ /* 0x000fe200078ff2ff */
[----:B------:R-:W-:Y:S01]  /*1600*/  HFMA2.MMA R9, -RZ, RZ, 0, 0 ;  /* 0x00000000ff097435 */ /* 0x000fe200000001ff */
[----:B------:R-:W-:Y:S01]  /*1610*/  MOV R2, RZ ;  /* 0x000000ff00027202 */ /* 0x000fe20000000f00 */
[----:B------:R-:W-:Y:S06]  /*1620*/  @!P4 BRA `(.L_x_13940) ;  /* 0x000003200000c947 */ /* 0x000fec0003800000 */
[----:B------:R-:W-:Y:S01]  /*1630*/  IMAD.WIDE.U32 R8, R11, R194, c[0x0][0x188] ;  /* 0x000062000b087625 */ /* 0x000fe200078e00c2 */
[----:B0-----:R-:W0:Y:S01]  /*1640*/  LDC.U8 R195, c[0x0][0x1f0] ;  /* 0x00007c00ffc37b82 */ /* 0x001e220000000000 */
[----:B------:R-:W-:-:S03]  /*1650*/  ISETP.NE.U32.AND P4, PT, RZ, c[0x0][0x218], PT ;  /* 0x00008600ff007a0c */ /* 0x000fc60003f85070 */
[----:B------:R1:W2:Y:S01]  /*1660*/  LDG.E.128 R196, [R8.64] ;  /* 0x0000000408c47981 */ /* 0x0002a2000c1e1d00 */
[----:B------:R-:W-:Y:S01]  /*1670*/  ISETP.NE.AND.EX P4, PT, RZ, c[0x0][0x21c], PT, P4 ;  /* 0x00008700ff007a0c */ /* 0x000fe20003f85340 */
[----:B-1----:R-:W-:-:S12]  /*1680*/  IMAD.WIDE.U32 R8, R6, R194, c[0x0][0x208] ;  /* 0x0000820006087625 */ /* 0x002fd800078e00c2 */
[----:B------:R1:W5:Y:S01]  /*1690*/  @P4 LDG.E.128 R132, [R192.64] ;  /* 0x00000004c0844981 */ /* 0x000362000c1e1d00 */
[----:B0-----:R-:W-:-:S04]  /*16a0*/  ISETP.NE.AND P4, PT, R195, RZ, PT ;  /* 0x000000ffc300720c */ /* 0x001fc80003f85270 */
[----:B-----5:R-:W-:Y:S01]  /*16b0*/  FSEL R2, R4, RZ, !P4 ;  /* 0x000000ff04027208 */ /* 0x020fe20006000000 */
[----:B-1----:R2:W3:Y:S04]  /*16c0*/  LDG.E.128 R192, [R8.64] ;  /* 0x0000000408c07981 */ /* 0x0024e8000c1e1d00 */
[C---:B--2---:R-:W-:Y:S02]  /*16d0*/  FADD.FTZ R8, -R2.reuse, R197 ;  /* 0x000000c502087221 */ /* 0x044fe40000010100 */
[----:B------:R-:W2:Y:S01]  /*16e0*/  LDL R197, [R1+0x168] ;  /* 0x0001680001c57983 */ /* 0x000ea20000100800 */
[C---:B------:R-:W-:Y:S02]  /*16f0*/  FADD.FTZ R7, -R2.reuse, R198 ;  /* 0x000000c602077221 */ /* 0x040fe40000010100 */
[C---:B------:R-:W-:Y:S01]  /*1700*/  FADD.FTZ R9, -R2.reuse, R196 ;  /* 0x000000c402097221 */ /* 0x040fe20000010100 */
[----:B------:R-:W4:Y:S04]  /*1710*/  LDL R198, [R1+0x16c] ;  /* 0x00016c0001c67983 */ /* 0x000f280000100800 */
[----:B------:R-:W4:Y:S01]  /*1720*/  LDL R196, [R1+0x170] ;  /* 0x0001700001c47983 */ /* 0x000f220000100800 */
[----:B------:R-:W-:-:S03]  /*1730*/  FADD.FTZ R2, -R2, R199 ;  /* 0x000000c702027221 */ /* 0x000fc60000010100 */
[----:B------:R-:W4:Y:S01]  /*1740*/  LDL R199, [R1+0x174] ;  /* 0x0001740001c77983 */ /* 0x000f220000100800 */
[C---:B------:R-:W-:Y:S02]  /*1750*/  FMUL.FTZ R220, R5.reuse, R9 ;  /* 0x0000000905dc7220 */ /* 0x040fe40000410000 */
[----:B------:R-:W-:Y:S02]  /*1760*/  FMUL.FTZ R9, R5, R8 ;  /* 0x0000000805097220 */ /* 0x000fe40000410000 */
[----:B---3--:R-:W-:Y:S02]  /*1770*/  FADD.FTZ R56, R56, R192 ;  /* 0x000000c038387221 */ /* 0x008fe40000010000 */
[----:B------:R-:W-:Y:S01]  /*1780*/  FFMA.FTZ R20, R192, R220, R20 ;  /* 0x000000dcc0147223 */ /* 0x000fe20000010014 */
[----:B------:R-:W-:Y:S01]  /*1790*/  STL [R1+0x44], R9 ;  /* 0x0000440901007387 */ /* 0x000fe20000100800 */
[----:B------:R-:W-:Y:S01]  /*17a0*/  FFMA.FTZ R21, R193, R9, R21 ;  /* 0x00000009c1157223 */ /* 0x000fe20000010015 */
[----:B------:R-:W-:Y:S01]  /*17b0*/  IADD3 R6, R6, 0x20, RZ ;  /* 0x0000002006067810 */ /* 0x000fe20007ffe0ff */
[----:B------:R-:W-:-:S02]  /*17c0*/  FADD.FTZ R57, R57, R193 ;  /* 0x000000c139397221 */ /* 0x000fc40000010000 */
[----:B------:R-:W-:Y:S02]  /*17d0*/  FADD.FTZ R58, R58, R194 ;  /* 0x000000c23a3a7221 */ /* 0x000fe40000010000 */
[----:B------:R-:W-:Y:S02]  /*17e0*/  FADD.FTZ R59, R59, R195 ;  /* 0x000000c33b3b7221 */ /* 0x000fe40000010000 */
[----:B--2---:R-:W-:Y:S02]  /*17f0*/  FMUL.FTZ R8, R197, R192 ;  /* 0x000000c0c5087220 */ /* 0x004fe40000410000 */
[----:B------:R-:W-:Y:S02]  /*1800*/  FMUL.FTZ R197, R5, R7 ;  /* 0x0000000705c57220 */ /* 0x000fe40000410000 */
[----:B----4-:R-:W-:Y:S02]  /*1810*/  FMUL.FTZ R192, R198, R193 ;  /* 0x000000c1c6c07220 */ /* 0x010fe40000410000 */
[----:B------:R-:W-:-:S02]  /*1820*/  FADD.FTZ R7, RZ, R8 ;  /* 0x00000008ff077221 */ /* 0x000fc40000010000 */
[----:B------:R-:W-:Y:S02]  /*1830*/  FMUL.FTZ R198, R196, R194 ;  /* 0x000000c2c4c67220 */ /* 0x000fe40000410000 */
[----:B------:R-:W-:Y:S02]  /*1840*/  FMUL.FTZ R196, R5, R2 ;  /* 0x0000000205c47220 */ /* 0x000fe40000410000 */
[----:B------:R-:W-:Y:S01]  /*1850*/  FFMA.FTZ R2, R220, R8, RZ ;  /* 0x00000008dc027223 */ /* 0x000fe200000100ff */
[----:B------:R-:W-:Y:S01]  /*1860*/  STL [R1+0x40], R197 ;  /* 0x000040c501007387 */ /* 0x000fe20000100800 */
[----:B------:R-:W-:Y:S02]  /*1870*/  FADD.FTZ R7, R7, R192 ;  /* 0x000000c007077221 */ /* 0x000fe40000010000 */
[----:B------:R-:W-:Y:S01]  /*1880*/  FFMA.FTZ R2, R9, R192, R2 ;  /* 0x000000c009027223 */ /* 0x000fe20000010002 */
[----:B------:R0:W-:Y:S04]  /*1890*/  STL [R1+0x3c], R192 ;  /* 0x00003cc001007387 */ /* 0x0001e80000100800 */
[----:B------:R1:W-:Y:S01]  /*18a0*/  STL [R1+0x1c], R198 ;  /* 0x00001cc601007387 */ /* 0x0003e20000100800 */
[----:B0-----:R-:W-:-:S03]  /*18b0*/  FMUL.FTZ R192, R199, R195 ;  /* 0x000000c3c7c07220 */ /* 0x001fc60000410000 */
[----:B------:R1:W-:Y:S04]  /*18c0*/  STL [R1+0x18], R196 ;  /* 0x000018c401007387 */ /* 0x0003e80000100800 */
[----:B------:R1:W-:Y:S01]  /*18d0*/  STL [R1+0x8], R192 ;  /* 0x000008c001007387 */ /* 0x0003e20000100800 */
[----:B------:R-:W-:Y:S02]  /*18e0*/  FADD.FTZ R7, R7, R198 ;  /* 0x000000c607077221 */ /* 0x000fe40000010000 */
[----:B------:R-:W-:Y:S02]  /*18f0*/  FFMA.FTZ R2, R197, R198, R2 ;  /* 0x000000c6c5027223 */ /* 0x000fe40000010002 */
[----:B------:R-:W-:Y:S01]  /*1900*/  FADD.FTZ R9, R7, R192 ;  /* 0x000000c007097221 */ /* 0x000fe20000010000 */
[----:B------:R-:W-:Y:S01]  /*1910*/  IADD3 R7, R11, 0x20, RZ ;  /* 0x000000200b077810 */ /* 0x000fe20007ffe0ff */
[----:B------:R-:W-:-:S02]  /*1920*/  FFMA.FTZ R22, R194, R197, R22 ;  /* 0x000000c5c2167223 */ /* 0x000fc40000010016 */
[----:B------:R-:W-:Y:S02]  /*1930*/  FFMA.FTZ R23, R195, R196, R23 ;  /* 0x000000c4c3177223 */ /* 0x000fe40000010017 */
[----:B------:R-:W-:Y:S02]  /*1940*/  FFMA.FTZ R2, R196, R192, R2 ;  /* 0x000000c0c4027223 */ /* 0x000fe40000010002 */
.L_x_13940:
[----:B-1----:R-:W-:Y:S05]  /*1950*/  BSYNC B2 ;  /* 0x0000000000027941 */ /* 0x002fea0003800000 */
.L_x_13939:
[----:B------:R-:W-:Y:S01]  /*1960*/  ISETP.GE.U32.AND P4, PT, R0, 0x40, PT ;  /* 0x000000400000780c */ /* 0x000fe20003f86070 */
[----:B------:R-:W-:-:S12]  /*1970*/  BSSY B2, `(.L_x_13941) ;  /* 0x0000032000027945 */ /* 0x000fd80003800000 */
[----:B------:R-:W-:Y:S05]  /*1980*/  @!P4 BRA `(.L_x_13942) ;  /* 0x000003000000c947 */ /* 0x000fea0003800000 */
[----:B------:R-:W-:Y:S01]  /*1990*/  ISETP.NE.U32.AND P4, PT, RZ, c[0x0][0x218], PT ;  /* 0x00008600ff007a0c */ /* 0x000fe20003f85070 */
[----:B------:R-:W-:Y:S01]  /*19a0*/  HFMA2.MMA R194, -RZ, RZ, 0, 9.5367431640625e-07 ;  /* 0x00000010ffc27435 */ /* 0x000fe200000001ff */
[----:B0-----:R-:W0:Y:S01]  /*19b0*/  LDC.U8 R195, c[0x0][0x1f0] ;  /* 0x00007c00ffc37b82 */ /* 0x001e220000000000 */
[----:B------:R-:W2:Y:S01]  /*19c0*/  LDL R244, [R1+0x148] ;  /* 0x0001480001f47983 */ /* 0x000ea20000100800 */
[----:B------:R-:W-:-:S03]  /*19d0*/  ISETP.NE.AND.EX P4, PT, RZ, c[0x0][0x21c], PT, P4 ;  /* 0x00008700ff007a0c */ /* 0x000fc60003f85340 */
[----:B------:R-:W3:Y:S04]  /*19e0*/  LDL R245, [R1+0x150] ;  /* 0x0001500001f57983 */ /* 0x000ee80000100800 */
[----:B------:R-:W4:Y:S06]  /*19f0*/  LDL R227, [R1+0x154] ;  /* 0x0001540001e37983 */ /* 0x000f2c0000100800 */
[----:B------:R-:W-:-:S05]  /*1a00*/  @P4 IMAD.WIDE.U32 R192, R7, R194, c[0x0][0x218] ;  /* 0x0000860007c04625 */ /* 0x000fca00078e00c2 */
[----:B------:R1:W5:Y:S01]  /*1a10*/  @P4 LDG.E.128 R136, [R192.64] ;  /* 0x00000004c0884981 */ /* 0x000362000c1e1d00 */
[----:B0-----:R-:W-:Y:S01]  /*1a20*/  ISETP.NE.AND P4, PT, R195, RZ, PT ;  /* 0x000000ffc300720c */ /* 0x001fe20003f85270 */
[----:B-1----:R-:W-:-:S05]  /*1a30*/  IMAD.WIDE.U32 R192, R7, R194, c[0x0][0x188] ;  /* 0x0000620007c07625 */ /* 0x002fca00078e00c2 */
[----:B------:R0:W2:Y:S01]  /*1a40*/  LDG.E.128 R196, [R192.64] ;  /* 0x00000004c0c47981 */ /* 0x0000a2000c1e1d00 */
[----:B-----5:R-:W-:Y:S01]  /*1a50*/  FSEL R13, R4, RZ, !P4 ;  /* 0x000000ff040d7208 */ /* 0x020fe20006000000 */
[----:B0-----:R-:W-:-:S06]  /*1a60*/  IMAD.WIDE.U32 R192, R6, R194, c[0x0][0x208] ;  /* 0x0000820006c07625 */ /* 0x001fcc00078e00c2 */
[----:B------:R-:W3:Y:S01]  /*1a70*/  LDG.E.128 R192, [R192.64] ;  /* 0x00000004c0c07981 */ /* 0x000ee2000c1e1d00 */
[----:B--2---:R-:W-:-:S04]  /*1a80*/  FADD.FTZ R196, -R13, R196 ;  /* 0x000000c40dc47221 */ /* 0x004fc80000010100 */
[----:B------:R-:W-:Y:S02]  /*1a90*/  FMUL.FTZ R217, R5, R196 ;  /* 0x000000c405d97220 */ /* 0x000fe40000410000 */
[----:B------:R-:W2:Y:S01]  /*1aa0*/  LDL R196, [R1+0x14c] ;  /* 0x00014c0001c47983 */ /* 0x000ea20000100800 */
[----:B---3--:R-:W-:-:S05]  /*1ab0*/  FMUL.FTZ R244, R244, R192 ;  /* 0x000000c0f4f47220 */ /* 0x008fca0000410000 */
[----:B------:R0:W-:Y:S01]  /*1ac0*/  STL [R1+0x38], R244 ;  /* 0x000038f401007387 */ /* 0x0001e20000100800 */
[----:B------:R-:W-:Y:S02]  /*1ad0*/  FADD.FTZ R197, -R13, R197 ;  /* 0x000000c50dc57221 */ /* 0x000fe40000010100 */
[----:B------:R-:W-:Y:S02]  /*1ae0*/  FADD.FTZ R60, R60, R192 ;  /* 0x000000c03c3c7221 */ /* 0x000fe40000010000 */
[----:B------:R-:W-:Y:S02]  /*1af0*/  FFMA.FTZ R24, R192, R217, R24 ;  /* 0x000000d9c0187223 */ /* 0x000fe40000010018 */
[----:B------:R-:W-:Y:S02]  /*1b00*/  FADD.FTZ R9, R9, R244 ;  /* 0x000000f409097221 */ /* 0x000fe40000010000 */
[----:B------:R-:W-:Y:S02]  /*1b10*/  FADD.FTZ R198, -R13, R198 ;  /* 0x000000c60dc67221 */ /* 0x000fe40000010100 */
[----:B------:R-:W-:-:S02]  /*1b20*/  FMUL.FTZ R216, R5, R197 ;  /* 0x000000c505d87220 */ /* 0x000fc40000410000 */
[----:B------:R-:W-:Y:S02]  /*1b30*/  FFMA.FTZ R192, R217, R244, R2 ;  /* 0x000000f4d9c07223 */ /* 0x000fe40000010002 */
[----:B------:R-:W-:Y:S02]  /*1b40*/  FADD.FTZ R199, -R13, R199 ;  /* 0x000000c70dc77221 */ /* 0x000fe40000010100 */
        /* <DEDUP_REMOVED lines=20> */
.L_x_13942:
[----:B0-----:R-:W-:Y:S05]  /*1c90*/  BSYNC B2 ;  /* 0x0000000000027941 */ /* 0x001fea0003800000 */
.L_x_13941:
[----:B------:R-:W-:Y:S01]  /*1ca0*/  ISETP.GE.U32.AND P4, PT, R0, 0x60, PT ;  /* 0x000000600000780c */ /* 0x000fe20003f86070 */
[----:B------:R-:W-:-:S12]  /*1cb0*/  BSSY B2, `(.L_x_13943) ;  /* 0x0000031000027945 */ /* 0x000fd80003800000 */
[----:B------:R-:W-:Y:S05]  /*1cc0*/  @!P4 BRA `(.L_x_13944) ;  /* 0x000002f00000c947 */ /* 0x000fea0003800000 */
[----:B------:R-:W-:Y:S01]  /*1cd0*/  ISETP.NE.U32.AND P4, PT, RZ, c[0x0][0x218], PT ;  /* 0x00008600ff007a0c */ /* 0x000fe20003f85070 */
[----:B------:R-:W-:Y:S01]  /*1ce0*/  HFMA2.MMA R194, -RZ, RZ, 0, 9.5367431640625e-07 ;  /* 0x00000010ffc27435 */ /* 0x000fe200000001ff */
[----:B------:R-:W0:Y:S01]  /*1cf0*/  LDC.U8 R195, c[0x0][0x1f0] ;  /* 0x00007c00ffc37b82 */ /* 0x000e220000000000 */
        /* <DEDUP_REMOVED lines=21> */
[----:B------:R-:W-:Y:S02]  /*1e50*/  FADD.FTZ R64, R64, R192 ;  /* 0x000000c040407221 */ /* 0x000fe40000010000 */
[----:B------:R-:W-:Y:S02]  /*1e60*/  FFMA.FTZ R28, R192, R213, R28 ;  /* 0x000000d5c01c7223 */ /* 0x000fe4000001001c */
[----:B------:R-:W-:-:S02]  /*1e70*/  FMUL.FTZ R252, R252, R193 ;  /* 0x000000c1fcfc7220 */ /* 0x000fc40000410000 */
[----:B------:R-:W-:Y:S02]  /*1e80*/  FADD.FTZ R9, R9, R234 ;  /* 0x000000ea09097221 */ /* 0x000fe40000010000 */
        /* <DEDUP_REMOVED lines=19> */
.L_x_13944:
[----:B------:R-:W-:Y:S05]  /*1fc0*/  BSYNC B2 ;  /* 0x0000000000027941 */ /* 0x000fea0003800000 */
.L_x_13943:
        /* <DEDUP_REMOVED lines=50> */
.L_x_13946:
[----:B------:R-:W-:Y:S05]  /*22f0*/  BSYNC B2 ;  /* 0x0000000000027941 */ /* 0x000fea0003800000 */
.L_x_13945:
        /* <DEDUP_REMOVED lines=50> */
.L_x_13948:
[----:B------:R-:W-:Y:S05]  /*2620*/  BSYNC B2 ;  /* 0x0000000000027941 */ /* 0x000fea0003800000 */
.L_x_13947:
        /* <DEDUP_REMOVED lines=50> */
.L_x_13950:
[----:B------:R-:W-:Y:S05]  /*2950*/  BSYNC B2 ;  /* 0x0000000000027941 */ /* 0x000fea0003800000 */
.L_x_13949:
        /* <DEDUP_REMOVED lines=17> */
[----:B-----5:R-:W-:Y:S02]  /*2a70*/  FSEL R18, R4, RZ, !P4 ;  /* 0x000000ff04127208 */ /* 0x020fe40006000000 */
        /* <DEDUP_REMOVED lines=31> */
.L_x_13952:
[----:B------:R-:W-:Y:S05]  /*2c70*/  BSYNC B2 ;  /* 0x0000000000027941 */ /* 0x000fea0003800000 */
.L_x_13951:
        /* <DEDUP_REMOVED lines=49> */
.L_x_13954:
[----:B------:R-:W-:Y:S05]  /*2f90*/  BSYNC B2 ;  /* 0x0000000000027941 */ /* 0x000fea0003800000 */
.L_x_13953:
[----:B------:R-:W-:Y:S01]  /*2fa0*/  BSSY B2, `(.L_x_13955) ;  /* 0x0000031000027945 */ /* 0x000fe20003800000 */
        /* <DEDUP_REMOVED lines=48> */
.L_x_13956:
[----:B------:R-:W-:Y:S05]  /*32b0*/  BSYNC B2 ;  /* 0x0000000000027941 */ /* 0x000fea0003800000 */
.L_x_13955:
[----:B------:R-:W-:-:S13]  /*32c0*/  ISETP.GE.U32.AND P4, PT, R0, 0x140, PT ;  /* 0x000001400000780c */ /* 0x000fda0003f86070 */
[----:B------:R-:W-:Y:S05]  /*32d0*/  @!P4 BRA `(.L_x_13938) ;  /* 0x000002e00000c947 */ /* 0x000fea0003800000 */
[----:B------:R-:W-:Y:S01]  /*32e0*/  ISETP.NE.U32.AND P4, PT, RZ, c[0x0][0x218], PT ;  /* 0x00008600ff007a0c */ /* 0x000fe20003f85070 */
[----:B------:R-:W-:Y:S01]  /*32f0*/  HFMA2.MMA R194, -RZ, RZ, 0, 9.5367431640625e-07 ;  /* 0x00000010ffc27435 */ /* 0x000fe200000001ff */
[----:B------:R-:W0:Y:S01]  /*3300*/  LDC.U8 R195, c[0x0][0x1f0] ;  /* 0x00007c00ffc37b82 */ /* 0x000e220000000000 */
        /* <DEDUP_REMOVED lines=9> */
[----:B------:R-:W-:Y:S01]  /*33a0*/  IMAD.WIDE.U32 R6, R6, R194, c[0x0][0x208] ;  /* 0x0000820006067625 */ /* 0x000fe200078e00c2 */
[----:B-----5:R-:W-:-:S04]  /*33b0*/  FSEL R4, R4, RZ, !P4 ;  /* 0x000000ff04047208 */ /* 0x020fc80006000000 */
[----:B0-----:R2:W3:Y:S02]  /*33c0*/  LDG.E.128 R192, [R6.64] ;  /* 0x0000000406c07981 */ /* 0x0014e4000c1e1d00 */
[----:B--2---:R-:W-:Y:S02]  /*33d0*/  FADD.FTZ R7, -R4, R196 ;  /* 0x000000c404077221 */ /* 0x004fe40000010100 */
[----:B------:R-:W2:Y:S01]  /*33e0*/  LDL R196, [R1+0x4c] ;  /* 0x00004c0001c47983 */ /* 0x000ea20000100800 */
[----:B---3--:R-:W-:-:S05]  /*33f0*/  FMUL.FTZ R235, R235, R192 ;  /* 0x000000c0ebeb7220 */ /* 0x008fca0000410000 */
[----:B------:R0:W-:Y:S01]  /*3400*/  STL [R1+0xc], R235 ;  /* 0x00000ceb01007387 */ /* 0x0001e20000100800 */
[C---:B------:R-:W-:Y:S02]  /*3410*/  FADD.FTZ R6, -R4.reuse, R197 ;  /* 0x000000c504067221 */ /* 0x040fe40000010100 */
[C---:B------:R-:W-:Y:S02]  /*3420*/  FMUL.FTZ R215, R5.reuse, R7 ;  /* 0x0000000705d77220 */ /* 0x040fe40000410000 */
[----:B------:R-:W-:Y:S02]  /*3430*/  FMUL.FTZ R214, R5, R6 ;  /* 0x0000000605d67220 */ /* 0x000fe40000410000 */
[----:B------:R-:W-:Y:S02]  /*3440*/  FADD.FTZ R10, -R4, R198 ;  /* 0x000000c6040a7221 */ /* 0x000fe40000010100 */
[----:B------:R-:W-:Y:S02]  /*3450*/  FADD.FTZ R6, R9, R235 ;  /* 0x000000eb09067221 */ /* 0x000fe40000010000 */
[----:B------:R-:W-:-:S02]  /*3460*/  FFMA.FTZ R2, R215, R235, R2 ;  /* 0x000000ebd7027223 */ /* 0x000fc40000010002 */
[----:B------:R-:W-:Y:S02]  /*3470*/  FADD.FTZ R4, -R4, R199 ;  /* 0x000000c704047221 */ /* 0x000fe40000010100 */
[C---:B------:R-:W-:Y:S02]  /*3480*/  FMUL.FTZ R10, R5.reuse, R10 ;  /* 0x0000000a050a7220 */ /* 0x040fe40000410000 */
[----:B------:R-:W-:Y:S02]  /*3490*/  FMUL.FTZ R236, R236, R194 ;  /* 0x000000c2ecec7220 */ /* 0x000fe40000410000 */
[----:B0-----:R-:W-:Y:S02]  /*34a0*/  FMUL.FTZ R235, R5, R4 ;  /* 0x0000000405eb7220 */ /* 0x001fe40000410000 */
[----:B----4-:R-:W-:Y:S02]  /*34b0*/  FMUL.FTZ R222, R222, R195 ;  /* 0x000000c3dede7220 */ /* 0x010fe40000410000 */
        /* <DEDUP_REMOVED lines=10> */
[----:B------:R-:W-:Y:S02]  /*3560*/  FADD.FTZ R6, R6, R196 ;  /* 0x000000c406067221 */ /* 0x000fe40000010000 */
[----:B------:R-:W-:Y:S02]  /*3570*/  FFMA.FTZ R2, R214, R196, R2 ;  /* 0x000000c4d6027223 */ /* 0x000fe40000010002 */
[----:B------:R-:W-:Y:S02]  /*3580*/  FADD.FTZ R6, R6, R236 ;  /* 0x000000ec06067221 */ /* 0x000fe40000010000 */
[----:B------:R-:W-:Y:S02]  /*3590*/  FFMA.FTZ R2, R10, R236, R2 ;  /* 0x000000ec0a027223 */ /* 0x000fe40000010002 */
[----:B------:R-:W-:Y:S02]  /*35a0*/  FADD.FTZ R9, R6, R222 ;  /* 0x000000de06097221 */ /* 0x000fe40000010000 */
[----:B------:R-:W-:-:S02]  /*35b0*/  FFMA.FTZ R2, R235, R222, R2 ;  /* 0x000000deeb027223 */ /* 0x000fc40000010002 */
.L_x_13938:
[----:B0-----:R-:W-:Y:S05]  /*35c0*/  BSYNC B1 ;  /* 0x0000000000017941 */ /* 0x001fea0003800000 */
.L_x_13909:
[----:B------:R-:W-:Y:S05]  /*35d0*/  BRA.DIV ~URZ, `(.L_x_13957) ;  /* 0x000059d27f007947 */ /* 0x000fea000b800000 */
[----:B-1----:R0:W1:Y:S02]  /*35e0*/  SHFL.BFLY PT, R192, R9, 0x1, 0x1f ;  /* 0x0c201f0009c07f89 */ /* 0x00206400000e0000 */
.L_x_14080:
[----:B------:R-:W-:Y:S05]  /*35f0*/  BRA.DIV ~URZ, `(.L_x_13958) ;  /* 0x00005a327f007947 */ /* 0x000fea000b800000 */
[----:B--2---:R-:W2:Y:S01]  /*3600*/  SHFL.BFLY PT, R6, R2, 0x1, 0x1f ;  /* 0x0c201f0002067f89 */ /* 0x004ea200000e0000 */
[----:B-1---5:R-:W-:-:S02]  /*3610*/  FADD.FTZ R4, R192, R9 ;  /* 0x00000009c0047221 */ /* 0x022fc40000010000 */
        /* <DEDUP_REMOVED lines=15> */
.L_x_14081:
[----:B--2---:R-:W2:Y:S01]  /*3710*/  LDL.LU R193, [R1+0x20] ;  /* 0x0000200001c17983 */ /* 0x004ea20000300800 */
[----:B0-----:R-:W-:Y:S01]  /*3720*/  FADD.FTZ R7, R4, R2 ;  /* 0x0000000204077221 */ /* 0x001fe20000010000 */
[----:B------:R-:W-:Y:S01]  /*3730*/  LOP3.LUT P5, RZ, R0, 0xffffffe0, RZ, 0xc0, !PT ;  /* 0xffffffe000ff7812 */ /* 0x000fe200078ac0ff */
[----:B------:R-:W-:Y:S01]  /*3740*/  FADD.FTZ R6, R192, R9 ;  /* 0x00000009c0067221 */ /* 0x000fe20000010000 */
[----:B------:R-:W-:Y:S01]  /*3750*/  BSSY B1, `(.L_x_13959) ;  /* 0x0000072000017945 */ /* 0x000fe20003800000 */
[----:B--2---:R-:W-:-:S13]  /*3760*/  ISETP.GE.AND P4, PT, R193, 0x1, PT ;  /* 0x00000001c100780c */ /* 0x004fda0003f86270 */
[----:B-1----:R-:W-:Y:S02]  /*3770*/  @P4 IADD3 R2, R193, -0x1, RZ ;  /* 0xffffffffc1024810 */ /* 0x002fe40007ffe0ff */
[----:B------:R-:W0:Y:S03]  /*3780*/  S2R R193, SR_TID.X ;  /* 0x0000000000c17919 */ /* 0x000e260000002100 */
[----:B------:R-:W-:-:S05]  /*3790*/  @P4 IMAD R2, R2, c[0x0][0x168], RZ ;  /* 0x00005a0002024a24 */ /* 0x000fca00078e02ff */
[----:B------:R-:W-:-:S04]  /*37a0*/  @P4 SHF.R.S32.HI R4, RZ, 0x1f, R2 ;  /* 0x0000001fff044819 */ /* 0x000fc80000011402 */
[----:B------:R-:W-:Y:S01]  /*37b0*/  @P4 LEA.HI R4, R4, R2, RZ, 0x2 ;  /* 0x0000000204044211 */ /* 0x000fe200078f10ff */
[----:B------:R-:W-:Y:S01]  /*37c0*/  HFMA2.MMA R2, -RZ, RZ, 0, 0 ;  /* 0x00000000ff027435 */ /* 0x000fe200000001ff */
[----:B0-----:R-:W-:-:S05]  /*37d0*/  @P4 LOP3.LUT R9, R193, 0x1f, RZ, 0xc0, !PT ;  /* 0x0000001fc1094812 */ /* 0x001fca00078ec0ff */
[----:B------:R-:W-:Y:S01]  /*37e0*/  @P4 LEA.HI.SX32 R2, R4, R9, 0x1e ;  /* 0x0000000904024211 */ /* 0x000fe200078ff2ff */
[----:B------:R-:W-:Y:S02]  /*37f0*/  FMUL.FTZ R4, R6, c[0x0][0x1e0] ;  /* 0x0000780006047a20 */ /* 0x000fe40000410000 */
[----:B------:R-:W-:Y:S01]  /*3800*/  FMUL.FTZ R6, R7, c[0x0][0x1e0] ;  /* 0x0000780007067a20 */ /* 0x000fe20000410000 */
[----:B------:R-:W-:Y:S05]  /*3810*/  @!P5 BRA `(.L_x_13960) ;  /* 0x000006500000d947 */ /* 0x000fea0003800000 */
[----:B------:R-:W-:Y:S01]  /*3820*/  BSSY B2, `(.L_x_13961) ;  /* 0x0000005000027945 */ /* 0x000fe20003800000 */
[----:B------:R-:W-:Y:S05]  /*3830*/  @!P4 BRA `(.L_x_13962) ;  /* 0x000000300000c947 */ /* 0x000fea0003800000 */
[----:B------:R-:W-:-:S05]  /*3840*/  MOV R180, 0x10 ;  /* 0x0000001000b47802 */ /* 0x000fca0000000f00 */
[----:B------:R-:W-:-:S06]  /*3850*/  IMAD.WIDE.U32 R180, R2, R180, c[0x0][0x170] ;  /* 0x00005c0002b47625 */ /* 0x000fcc00078e00b4 */
[----:B------:R-:W5:Y:S02]  /*3860*/  LDG.E.128 R180, [R180.64] ;  /* 0x00000004b4b47981 */ /* 0x000f64000c1e1d00 */
.L_x_13962:
[----:B------:R-:W-:Y:S05]  /*3870*/  BSYNC B2 ;  /* 0x0000000000027941 */ /* 0x000fea0003800000 */
.L_x_13961:
        /* <DEDUP_REMOVED lines=14> */
.L_x_13964:
[----:B------:R-:W-:Y:S05]  /*3960*/  BSYNC B2 ;  /* 0x0000000000027941 */ /* 0x000fea0003800000 */
.L_x_13963:
        /* <DEDUP_REMOVED lines=8> */
[-C--:B-----5:R-:W-:Y:S02]  /*39f0*/  @P4 FFMA.FTZ R92, R180, R7.reuse, R92 ;  /* 0x00000007b45c4223 */ /* 0x0a0fe4000001005c */
[----:B--2---:R-:W-:Y:S01]  /*3a00*/  @P4 FMUL.FTZ R188, R9, R7 ;  /* 0x0000000709bc4220 */ /* 0x004fe20000410000 */
        /* <DEDUP_REMOVED lines=12> */
.L_x_13966:
[----:B------:R-:W-:Y:S05]  /*3ad0*/  BSYNC B2 ;  /* 0x0000000000027941 */ /* 0x000fea0003800000 */
.L_x_13965:
        /* <DEDUP_REMOVED lines=20> */
.L_x_13968:
[----:B------:R-:W-:Y:S05]  /*3c20*/  BSYNC B2 ;  /* 0x0000000000027941 */ /* 0x000fea0003800000 */
.L_x_13967:
        /* <DEDUP_REMOVED lines=20> */
.L_x_13970:
[----:B------:R-:W-:Y:S05]  /*3d70*/  BSYNC B2 ;  /* 0x0000000000027941 */ /* 0x000fea0003800000 */
.L_x_13969:
[----:B------:R-:W2:Y:S01]  /*3d80*/  LDL R9, [R1+0x184] ;  /* 0x0001840001097983 */ /* 0x000ea20000100800 */
[C---:B------:R-:W-:Y:S01]  /*3d90*/  SEL R187, R7.reuse, R187, P5 ;  /* 0x000000bb07bb7207 */ /* 0x040fe20002800000 */
[----:B------:R-:W-:Y:S01]  /*3da0*/  @P4 FMUL.FTZ R7, R7, c[0x0][0x1ec] ;  /* 0x00007b0007074a20 */ /* 0x000fe20000410000 */
[----:B------:R-:W-:-:S03]  /*3db0*/  ISETP.NE.U32.AND P5, PT, RZ, c[0x0][0x258], PT ;  /* 0x00009600ff007a0c */ /* 0x000fc60003fa5070 */
[----:B------:R-:W-:Y:S01]  /*3dc0*/  @P4 FFMA.FTZ R95, R183, R7, R95 ;  /* 0x00000007b75f4223 */ /* 0x000fe2000001005f */
[----:B------:R-:W-:-:S13]  /*3dd0*/  ISETP.NE.AND.EX P5, PT, RZ, c[0x0][0x25c], PT, P5 ;  /* 0x00009700ff007a0c */ /* 0x000fda0003fa5350 */
[----:B------:R-:W-:-:S05]  /*3de0*/  @P5 MOV R192, 0x10 ;  /* 0x0000001000c05802 */ /* 0x000fca0000000f00 */
[C---:B0-----:R-:W-:Y:S01]  /*3df0*/  @P5 IMAD.WIDE.U32 R192, R11.reuse, R192, c[0x0][0x258] ;  /* 0x000096000bc05625 */ /* 0x041fe200078e00c0 */
[----:B------:R-:W-:-:S04]  /*3e00*/  IADD3 R11, R11, 0x20, RZ ;  /* 0x000000200b0b7810 */ /* 0x000fc80007ffe0ff */
[----:B------:R0:W-:Y:S01]  /*3e10*/  @P5 STG.E.128 [R192.64], R184 ;  /* 0x000000b8c0005986 */ /* 0x0001e2000c101d04 */
[----:B--2---:R-:W-:Y:S01]  /*3e20*/  @P4 FMUL.FTZ R191, R9, R7 ;  /* 0x0000000709bf4220 */ /* 0x004fe20000410000 */
[----:B------:R-:W-:-:S05]  /*3e30*/  @P4 MOV R7, 0x10 ;  /* 0x0000001000074802 */ /* 0x000fca0000000f00 */
[C---:B0-----:R-:W-:Y:S01]  /*3e40*/  @P4 IMAD.WIDE.U32 R192, R2.reuse, R7, c[0x0][0x248] ;  /* 0x0000920002c04625 */ /* 0x041fe200078e0007 */
[----:B------:R-:W-:-:S04]  /*3e50*/  IADD3 R2, R2, 0x20, RZ ;  /* 0x0000002002027810 */ /* 0x000fc80007ffe0ff */
[----:B------:R0:W-:Y:S03]  /*3e60*/  @P4 STG.E.128 [R192.64], R188 ;  /* 0x000000bcc0004986 */ /* 0x0001e6000c101d04 */
.L_x_13960:
[----:B------:R-:W-:Y:S05]  /*3e70*/  BSYNC B1 ;  /* 0x0000000000017941 */ /* 0x000fea0003800000 */
.L_x_13959:
[----:B------:R-:W-:Y:S01]  /*3e80*/  ISETP.GE.U32.AND P5, PT, R0, 0x40, PT ;  /* 0x000000400000780c */ /* 0x000fe20003fa6070 */
[----:B------:R-:W-:-:S12]  /*3e90*/  BSSY B1, `(.L_x_13971) ;  /* 0x000005a000017945 */ /* 0x000fd80003800000 */
[----:B------:R-:W-:Y:S05]  /*3ea0*/  @!P5 BRA `(.L_x_13972) ;  /* 0x000005800000d947 */ /* 0x000fea0003800000 */
[----:B------:R-:W-:Y:S01]  /*3eb0*/  @P4 MOV R7, 0x10 ;  /* 0x0000001000074802 */ /* 0x000fe20000000f00 */
[----:B------:R-:W1:Y:S04]  /*3ec0*/  LDC.U8 R9, c[0x0][0x1f0] ;  /* 0x00007c00ff097b82 */ /* 0x000e680000000000 */
[----:B0-----:R-:W-:-:S05]  /*3ed0*/  @P4 IMAD.WIDE.U32 R192, R2, R7, c[0x0][0x170] ;  /* 0x00005c0002c04625 */ /* 0x001fca00078e0007 */
[----:B------:R0:W5:Y:S01]  /*3ee0*/  @P4 LDG.E.128 R180, [R192.64] ;  /* 0x00000004c0b44981 */ /* 0x000162000c1e1d00 */
[----:B------:R-:W-:Y:S01]  /*3ef0*/  BSSY B2, `(.L_x_13973) ;  /* 0x000000e000027945 */ /* 0x000fe20003800000 */
[----:B-1----:R-:W-:-:S04]  /*3f00*/  ISETP.NE.AND P5, PT, R9, RZ, PT ;  /* 0x000000ff0900720c */ /* 0x002fc80003fa5270 */
[----:B------:R-:W-:Y:S02]  /*3f10*/  FSEL R7, R4, RZ, !P5 ;  /* 0x000000ff04077208 */ /* 0x000fe40006800000 */
[----:B------:R-:W-:-:S04]  /*3f20*/  @!P3 ISETP.NE.U32.AND P5, PT, RZ, c[0x0][0x218], PT ;  /* 0x00008600ff00ba0c */ /* 0x000fc80003fa5070 */
[----:B------:R-:W-:-:S04]  /*3f30*/  @!P3 ISETP.NE.AND.EX P5, PT, RZ, c[0x0][0x21c], PT, P5 ;  /* 0x00008700ff00ba0c */ /* 0x000fc80003fa5350 */
        /* <DEDUP_REMOVED lines=9> */
.L_x_13974:
[----:B0-----:R-:W-:Y:S05]  /*3fd0*/  BSYNC B2 ;  /* 0x0000000000027941 */ /* 0x001fea0003800000 */
.L_x_13973:
        /* <DEDUP_REMOVED lines=19> */
.L_x_13976:
[----:B------:R-:W-:Y:S05]  /*4110*/  BSYNC B2 ;  /* 0x0000000000027941 */ /* 0x000fea0003800000 */
.L_x_13975:
        /* <DEDUP_REMOVED lines=16> */
.L_x_13978:
[----:B------:R-:W-:Y:S05]  /*4220*/  BSYNC B2 ;  /* 0x0000000000027941 */ /* 0x000fea0003800000 */
.L_x_13977:
        /* <DEDUP_REMOVED lines=16> */
.L_x_13980:
[----:B------:R-:W-:Y:S05]  /*4330*/  BSYNC B2 ;  /* 0x0000000000027941 */ /* 0x000fea0003800000 */
.L_x_13979:
[----:B------:R-:W2:Y:S01]  /*4340*/  LDL R192, [R1+0x164] ;  /* 0x0001640001c07983 */ /* 0x000ea20000100800 */
[C---:B------:R-:W-:Y:S01]  /*4350*/  SEL R187, R9.reuse, R187, P5 ;  /* 0x000000bb09bb7207 */ /* 0x040fe20002800000 */
[----:B------:R-:W-:Y:S01]  /*4360*/  @P4 FMUL.FTZ R7, R9, c[0x0][0x1ec] ;  /* 0x00007b0009074a20 */ /* 0x000fe20000410000 */
[----:B------:R-:W-:-:S03]  /*4370*/  ISETP.NE.U32.AND P5, PT, RZ, c[0x0][0x258], PT ;  /* 0x00009600ff007a0c */ /* 0x000fc60003fa5070 */
[-C--:B------:R-:W-:Y:S01]  /*4380*/  @P4 FFMA.FTZ R99, R183, R7.reuse, R99 ;  /* 0x00000007b7634223 */ /* 0x080fe20000010063 */
[----:B------:R-:W-:Y:S01]  /*4390*/  ISETP.NE.AND.EX P5, PT, RZ, c[0x0][0x25c], PT, P5 ;  /* 0x00009700ff007a0c */ /* 0x000fe20003fa5350 */
[----:B--2---:R-:W-:-:S12]  /*43a0*/  @P4 FMUL.FTZ R191, R192, R7 ;  /* 0x00000007c0bf4220 */ /* 0x004fd80000410000 */
[----:B------:R-:W-:Y:S02]  /*43b0*/  @P5 MOV R192, 0x10 ;  /* 0x0000001000c05802 */ /* 0x000fe40000000f00 */
[----:B------:R-:W-:-:S03]  /*43c0*/  @P4 MOV R7, 0x10 ;  /* 0x0000001000074802 */ /* 0x000fc60000000f00 */
[C---:B------:R-:W-:Y:S01]  /*43d0*/  @P5 IMAD.WIDE.U32 R192, R11.reuse, R192, c[0x0][0x258] ;  /* 0x000096000bc05625 */ /* 0x040fe200078e00c0 */
[----:B------:R-:W-:-:S04]  /*43e0*/  IADD3 R11, R11, 0x20, RZ ;  /* 0x000000200b0b7810 */ /* 0x000fc80007ffe0ff */
[----:B------:R0:W-:Y:S02]  /*43f0*/  @P5 STG.E.128 [R192.64], R184 ;  /* 0x000000b8c0005986 */ /* 0x0001e4000c101d04 */
[C---:B0-----:R-:W-:Y:S01]  /*4400*/  @P4 IMAD.WIDE.U32 R192, R2.reuse, R7, c[0x0][0x248] ;  /* 0x0000920002c04625 */ /* 0x041fe200078e0007 */
[----:B------:R-:W-:-:S04]  /*4410*/  IADD3 R2, R2, 0x20, RZ ;  /* 0x0000002002027810 */ /* 0x000fc80007ffe0ff */
[----:B------:R0:W-:Y:S03]  /*4420*/  @P4 STG.E.128 [R192.64], R188 ;  /* 0x000000bcc0004986 */ /* 0x0001e6000c101d04 */
.L_x_13972:
[----:B------:R-:W-:Y:S05]  /*4430*/  BSYNC B1 ;  /* 0x0000000000017941 */ /* 0x000fea0003800000 */
.L_x_13971:
        /* <DEDUP_REMOVED lines=21> */
.L_x_13984:
[----:B0-----:R-:W-:Y:S05]  /*4590*/  BSYNC B2 ;  /* 0x0000000000027941 */ /* 0x001fea0003800000 */
.L_x_13983:
        /* <DEDUP_REMOVED lines=18> */
.L_x_13986:
[----:B------:R-:W-:Y:S05]  /*46c0*/  BSYNC B2 ;  /* 0x0000000000027941 */ /* 0x000fea0003800000 */
.L_x_13985:
        /* <DEDUP_REMOVED lines=16> */
.L_x_13988:
[----:B------:R-:W-:Y:S05]  /*47d0*/  BSYNC B2 ;  /* 0x0000000000027941 */ /* 0x000fea0003800000 */
.L_x_13987:
        /* <DEDUP_REMOVED lines=16> */
.L_x_13990:
[----:B------:R-:W-:Y:S05]  /*48e0*/  BSYNC B2 ;  /* 0x0000000000027941 */ /* 0x000fea0003800000 */
.L_x_13989:
        /* <DEDUP_REMOVED lines=15> */
.L_x_13982:
[----:B------:R-:W-:Y:S05]  /*49e0*/  BSYNC B1 ;  /* 0x0000000000017941 */ /* 0x000fea0003800000 */
.L_x_13981:
        /* <DEDUP_REMOVED lines=21> */
.L_x_13994:
[----:B0-----:R-:W-:Y:S05]  /*4b40*/  BSYNC B2 ;  /* 0x0000000000027941 */ /* 0x001fea0003800000 */
.L_x_13993:
        /* <DEDUP_REMOVED lines=18> */
.L_x_13996:
[----:B------:R-:W-:Y:S05]  /*4c70*/  BSYNC B2 ;  /* 0x0000000000027941 */ /* 0x000fea0003800000 */
.L_x_13995:
        /* <DEDUP_REMOVED lines=16> */
.L_x_13998:
[----:B------:R-:W-:Y:S05]  /*4d80*/  BSYNC B2 ;  /* 0x0000000000027941 */ /* 0x000fea0003800000 */
.L_x_13997:
        /* <DEDUP_REMOVED lines=16> */
.L_x_14000:
[----:B------:R-:W-:Y:S05]  /*4e90*/  BSYNC B2 ;  /* 0x0000000000027941 */ /* 0x000fea0003800000 */
.L_x_13999:
        /* <DEDUP_REMOVED lines=15> */
.L_x_13992:
[----:B------:R-:W-:Y:S05]  /*4f90*/  BSYNC B1 ;  /* 0x0000000000017941 */ /* 0x000fea0003800000 */
.L_x_13991:
        /* <DEDUP_REMOVED lines=21> */
.L_x_14004:
[----:B0-----:R-:W-:Y:S05]  /*50f0*/  BSYNC B2 ;  /* 0x0000000000027941 */ /* 0x001fea0003800000 */
.L_x_14003:
        /* <DEDUP_REMOVED lines=18> */
.L_x_14006:
[----:B------:R-:W-:Y:S05]  /*5220*/  BSYNC B2 ;  /* 0x0000000000027941 */ /* 0x000fea0003800000 */
.L_x_14005:
        /* <DEDUP_REMOVED lines=16> */
.L_x_14008:
[----:B------:R-:W-:Y:S05]  /*5330*/  BSYNC B2 ;  /* 0x0000000000027941 */ /* 0x000fea0003800000 */
.L_x_14007:
        /* <DEDUP_REMOVED lines=16> */
.L_x_14010:
[----:B------:R-:W-:Y:S05]  /*5440*/  BSYNC B2 ;  /* 0x0000000000027941 */ /* 0x000fea0003800000 */
.L_x_14009:
        /* <DEDUP_REMOVED lines=15> */
.L_x_14002:
[----:B------:R-:W-:Y:S05]  /*5540*/  BSYNC B1 ;  /* 0x0000000000017941 */ /* 0x000fea0003800000 */
.L_x_14001:
        /* <DEDUP_REMOVED lines=21> */
.L_x_14014:
[----:B0-----:R-:W-:Y:S05]  /*56a0*/  BSYNC B2 ;  /* 0x0000000000027941 */ /* 0x001fea0003800000 */
.L_x_14013:
        /* <DEDUP_REMOVED lines=18> */
.L_x_14016:
[----:B------:R-:W-:Y:S05]  /*57d0*/  BSYNC B2 ;  /* 0x0000000000027941 */ /* 0x000fea0003800000 */
.L_x_14015:
        /* <DEDUP_REMOVED lines=16> */
.L_x_14018:
[----:B------:R-:W-:Y:S05]  /*58e0*/  BSYNC B2 ;  /* 0x0000000000027941 */ /* 0x000fea0003800000 */
.L_x_14017:
        /* <DEDUP_REMOVED lines=16> */
.L_x_14020:
[----:B------:R-:W-:Y:S05]  /*59f0*/  BSYNC B2 ;  /* 0x0000000000027941 */ /* 0x000fea0003800000 */
.L_x_14019:
        /* <DEDUP_REMOVED lines=15> */
.L_x_14012:
[----:B------:R-:W-:Y:S05]  /*5af0*/  BSYNC B1 ;  /* 0x0000000000017941 */ /* 0x000fea0003800000 */
.L_x_14011:
[----:B------:R-:W-:Y:S01]  /*5b00*/  BSSY B1, `(.L_x_14021) ;  /* 0x0000059000017945 */ /* 0x000fe20003800000 */
        /* <DEDUP_REMOVED lines=19> */
.L_x_14024:
[----:B0-----:R-:W-:Y:S05]  /*5c40*/  BSYNC B2 ;  /* 0x0000000000027941 */ /* 0x001fea0003800000 */
.L_x_14023:
        /* <DEDUP_REMOVED lines=18> */
.L_x_14026:
[----:B------:R-:W-:Y:S05]  /*5d70*/  BSYNC B2 ;  /* 0x0000000000027941 */ /* 0x000fea0003800000 */
.L_x_14025:
        /* <DEDUP_REMOVED lines=16> */
.L_x_14028:
[----:B------:R-:W-:Y:S05]  /*5e80*/  BSYNC B2 ;  /* 0x0000000000027941 */ /* 0x000fea0003800000 */
.L_x_14027:
        /* <DEDUP_REMOVED lines=16> */
.L_x_14030:
[----:B------:R-:W-:Y:S05]  /*5f90*/  BSYNC B2 ;  /* 0x0000000000027941 */ /* 0x000fea0003800000 */
.L_x_14029:
        /* <DEDUP_REMOVED lines=15> */
.L_x_14022:
[----:B------:R-:W-:Y:S05]  /*6090*/  BSYNC B1 ;  /* 0x0000000000017941 */ /* 0x000fea0003800000 */
.L_x_14021:
        /* <DEDUP_REMOVED lines=20> */
.L_x_14034:
[----:B0-----:R-:W-:Y:S05]  /*61e0*/  BSYNC B2 ;  /* 0x0000000000027941 */ /* 0x001fea0003800000 */
.L_x_14033:
        /* <DEDUP_REMOVED lines=18> */
.L_x_14036:
[----:B------:R-:W-:Y:S05]  /*6310*/  BSYNC B2 ;  /* 0x0000000000027941 */ /* 0x000fea0003800000 */
.L_x_14035:
        /* <DEDUP_REMOVED lines=16> */
.L_x_14038:
[----:B------:R-:W-:Y:S05]  /*6420*/  BSYNC B2 ;  /* 0x0000000000027941 */ /* 0x000fea0003800000 */
.L_x_14037:
        /* <DEDUP_REMOVED lines=16> */
.L_x_14040:
[----:B------:R-:W-:Y:S05]  /*6530*/  BSYNC B2 ;  /* 0x0000000000027941 */ /* 0x000fea0003800000 */
.L_x_14039:
        /* <DEDUP_REMOVED lines=15> */
.L_x_14032:
[----:B------:R-:W-:Y:S05]  /*6630*/  BSYNC B1 ;  /* 0x0000000000017941 */ /* 0x000fea0003800000 */
.L_x_14031:
        /* <DEDUP_REMOVED lines=20> */
.L_x_14044:
[----:B0-----:R-:W-:Y:S05]  /*6780*/  BSYNC B2 ;  /* 0x0000000000027941 */ /* 0x001fea0003800000 */
.L_x_14043:
        /* <DEDUP_REMOVED lines=18> */
.L_x_14046:
[----:B------:R-:W-:Y:S05]  /*68b0*/  BSYNC B2 ;  /* 0x0000000000027941 */ /* 0x000fea0003800000 */
.L_x_14045:
        /* <DEDUP_REMOVED lines=16> */
.L_x_14048:
[----:B------:R-:W-:Y:S05]  /*69c0*/  BSYNC B2 ;  /* 0x0000000000027941 */ /* 0x000fea0003800000 */
.L_x_14047:
        /* <DEDUP_REMOVED lines=16> */
.L_x_14050:
[----:B------:R-:W-:Y:S05]  /*6ad0*/  BSYNC B2 ;  /* 0x0000000000027941 */ /* 0x000fea0003800000 */
.L_x_14049:
        /* <DEDUP_REMOVED lines=15> */
.L_x_14042:
[----:B------:R-:W-:Y:S05]  /*6bd0*/  BSYNC B1 ;  /* 0x0000000000017941 */ /* 0x000fea0003800000 */
.L_x_14041:
[----:B------:R-:W-:Y:S01]  /*6be0*/  ISETP.GE.U32.AND P5, PT, R0, 0x140, PT ;  /* 0x000001400000780c */ /* 0x000fe20003fa6070 */
[----:B------:R-:W-:-:S12]  /*6bf0*/  BSSY B1, `(.L_x_14051) ;  /* 0x0000058000017945 */ /* 0x000fd80003800000 */
[----:B------:R-:W-:Y:S05]  /*6c00*/  @!P5 BRA `(.L_x_14052) ;  /* 0x000005600000d947 */ /* 0x000fea0003800000 */
[----:B------:R-:W1:Y:S02]  /*6c10*/  LDC.U8 R7, c[0x0][0x1f0] ;  /* 0x00007c00ff077b82 */ /* 0x000e640000000000 */
[----:B-1----:R-:W-:Y:S02]  /*6c20*/  ISETP.NE.AND P5, PT, R7, RZ, PT ;  /* 0x000000ff0700720c */ /* 0x002fe40003fa5270 */
[----:B------:R-:W-:Y:S02]  /*6c30*/  @P4 MOV R7, 0x10 ;  /* 0x0000001000074802 */ /* 0x000fe40000000f00 */
[----:B------:R-:W-:-:S03]  /*6c40*/  FSEL R4, R4, RZ, !P5 ;  /* 0x000000ff04047208 */ /* 0x000fc60006800000 */
[----:B0-----:R-:W-:-:S05]  /*6c50*/  @P4 IMAD.WIDE.U32 R192, R2, R7, c[0x0][0x170] ;  /* 0x00005c0002c04625 */ /* 0x001fca00078e0007 */
[----:B------:R0:W5:Y:S01]  /*6c60*/  @P4 LDG.E.128 R180, [R192.64] ;  /* 0x00000004c0b44981 */ /* 0x000162000c1e1d00 */
[----:B------:R-:W-:Y:S01]  /*6c70*/  @!P3 ISETP.NE.U32.AND P5, PT, RZ, c[0x0][0x218], PT ;  /* 0x00008600ff00ba0c */ /* 0x000fe20003fa5070 */
[----:B------:R-:W-:Y:S03]  /*6c80*/  BSSY B2, `(.L_x_14053) ;  /* 0x000000b000027945 */ /* 0x000fe60003800000 */
        /* <DEDUP_REMOVED lines=10> */
.L_x_14054:
[----:B0-----:R-:W-:Y:S05]  /*6d30*/  BSYNC B2 ;  /* 0x0000000000027941 */ /* 0x001fea0003800000 */
.L_x_14053:
        /* <DEDUP_REMOVED lines=19> */
.L_x_14056:
[----:B------:R-:W-:Y:S05]  /*6e70*/  BSYNC B2 ;  /* 0x0000000000027941 */ /* 0x000fea0003800000 */
.L_x_14055:
        /* <DEDUP_REMOVED lines=16> */
.L_x_14058:
[----:B------:R-:W-:Y:S05]  /*6f80*/  BSYNC B2 ;  /* 0x0000000000027941 */ /* 0x000fea0003800000 */
.L_x_14057:
        /* <DEDUP_REMOVED lines=16> */
.L_x_14060:
[----:B------:R-:W-:Y:S05]  /*7090*/  BSYNC B2 ;  /* 0x0000000000027941 */ /* 0x000fea0003800000 */
.L_x_14059:
        /* <DEDUP_REMOVED lines=9> */
[----:B0-----:R-:W-:-:S05]  /*7130*/  @P4 MOV R4, 0x10 ;  /* 0x0000001000044802 */ /* 0x001fca0000000f00 */
[----:B------:R-:W-:-:S04]  /*7140*/  @P4 IMAD.WIDE.U32 R4, R2, R4, c[0x0][0x248] ;  /* 0x0000920002044625 */ /* 0x000fc800078e0004 */
[----:B--2---:R-:W-:-:S05]  /*7150*/  @P4 FMUL.FTZ R191, R6, R7 ;  /* 0x0000000706bf4220 */ /* 0x004fca0000410000 */
[----:B------:R0:W-:Y:S02]  /*7160*/  @P4 STG.E.128 [R4.64], R188 ;  /* 0x000000bc04004986 */ /* 0x0001e4000c101d04 */
.L_x_14052:
[----:B------:R-:W-:Y:S05]  /*7170*/  BSYNC B1 ;  /* 0x0000000000017941 */ /* 0x000fea0003800000 */
.L_x_14051:
[----:B------:R-:W-:-:S04]  /*7180*/  MOV R2, c[0x0][0x160] ;  /* 0x0000580000027a02 */ /* 0x000fc80000000f00 */
[----:B------:R-:W-:-:S04]  /*7190*/  LEA R3, R2, R3, 0x2 ;  /* 0x0000000302037211 */ /* 0x000fc800078e10ff */
[----:B------:R-:W-:-:S13]  /*71a0*/  ISETP.GE.AND P3, PT, R3, c[0x0][0x164], PT ;  /* 0x0000590003007a0c */ /* 0x000fda0003f66270 */
[----:B0-----:R-:W-:Y:S01]  /*71b0*/  @P3 CALL.REL.NOINC `(.L_x_13908) ;  /* 0x0000001000003944 */ /* 0x001fe20003c00000 */
[----:B------:R-:W-:Y:S05]  /*71c0*/  BRA `(.L_x_14061) ;  /* 0xffff9c6000007947 */ /* 0x000fea000383ffff */
.L_x_13908:
[----:B-1----:R-:W-:Y:S05]  /*71d0*/  BSYNC B0 ;  /* 0x0000000000007941 */ /* 0x002fea0003800000 */
.L_x_13907:
        /* <DEDUP_REMOVED lines=177> */
[----:B-----5:R-:W-:Y:S01]  /*7cf0*/  FADD.FTZ R48, R48, R89 ;  /* 0x0000005930307221 */ /* 0x020fe20000010000 */
        /* <DEDUP_REMOVED lines=24> */
.L_x_14063:
[----:B------:R-:W-:Y:S05]  /*7e80*/  BSYNC B0 ;  /* 0x0000000000007941 */ /* 0x000fea0003800000 */
.L_x_14062:
        /* <DEDUP_REMOVED lines=18> */
.L_x_14065:
[----:B------:R-:W-:Y:S05]  /*7fb0*/  BSYNC B0 ;  /* 0x0000000000007941 */ /* 0x000fea0003800000 */
.L_x_14064:
        /* <DEDUP_REMOVED lines=18> */
.L_x_14067:
[----:B------:R-:W-:Y:S05]  /*80e0*/  BSYNC B0 ;  /* 0x0000000000007941 */ /* 0x000fea0003800000 */
.L_x_14066:
        /* <DEDUP_REMOVED lines=128> */
.L_x_14069:
[----:B0--3--:R-:W-:Y:S05]  /*88f0*/  BSYNC B0 ;  /* 0x0000000000007941 */ /* 0x009fea0003800000 */
.L_x_14068:
        /* <DEDUP_REMOVED lines=18> */
.L_x_14071:
[----:B------:R-:W-:Y:S05]  /*8a20*/  BSYNC B0 ;  /* 0x0000000000007941 */ /* 0x000fea0003800000 */
.L_x_14070:
        /* <DEDUP_REMOVED lines=18> */
.L_x_14073:
[----:B------:R-:W-:Y:S05]  /*8b50*/  BSYNC B0 ;  /* 0x0000000000007941 */ /* 0x000fea0003800000 */
.L_x_14072:
        /* <DEDUP_REMOVED lines=18> */
.L_x_14075:
[----:B------:R-:W-:Y:S05]  /*8c80*/  BSYNC B0 ;  /* 0x0000000000007941 */ /* 0x000fea0003800000 */
.L_x_14074:
        /* <DEDUP_REMOVED lines=18> */
.L_x_14077:
[----:B------:R-:W-:Y:S05]  /*8db0*/  BSYNC B0 ;  /* 0x0000000000007941 */ /* 0x000fea0003800000 */
.L_x_14076:
        /* <DEDUP_REMOVED lines=18> */
.L_x_14079:
[----:B------:R-:W-:Y:S05]  /*8ee0*/  BSYNC B0 ;  /* 0x0000000000007941 */ /* 0x000fea0003800000 */
.L_x_14078:
        /* <DEDUP_REMOVED lines=12> */
.L_x_13957:
[----:B-----5:R-:W-:Y:S01]  /*8fb0*/  HFMA2.MMA R4, -RZ, RZ, 0, 5.9604644775390625e-08 ;  /* 0x00000001ff047435 */ /* 0x020fe200000001ff */
[----:B--2---:R-:W-:Y:S02]  /*8fc0*/  MOV R7, R9 ;  /* 0x0000000900077202 */ /* 0x004fe40000000f00 */
[----:B------:R-:W-:Y:S02]  /*8fd0*/  MOV R194, 0x1f ;  /* 0x0000001f00c27802 */ /* 0x000fe40000000f00 */
[----:B-1----:R-:W-:-:S02]  /*8fe0*/  MOV R193, 0xffffffff ;  /* 0xffffffff00c17802 */ /* 0x002fc40000000f00 */
[----:B------:R-:W-:Y:S02]  /*8ff0*/  MOV R6, 0x9010 ;  /* 0x0000901000067802 */ /* 0x000fe40000000f00 */
[----:B------:R-:W-:Y:S05]  /*9000*/  CALL.REL.NOINC `($__internal_186_$__cuda_sm70_shflsync_bfly_p) ;  /* 0x0000045000007944 */ /* 0x000fea0003c00000 */
[----:B-1----:R-:W-:Y:S01]  /*9010*/  MOV R192, R4 ;  /* 0x0000000400c07202 */ /* 0x002fe20000000f00 */
[----:B------:R-:W-:Y:S05]  /*9020*/  BRA `(.L_x_14080) ;  /* 0xffffa5c000007947 */ /* 0x000fea000383ffff */
.L_x_13958:
[----:B-----5:R-:W-:Y:S01]  /*9030*/  HFMA2.MMA R4, -RZ, RZ, 0, 5.9604644775390625e-08 ;  /* 0x00000001ff047435 */ /* 0x020fe200000001ff */
[----:B--2---:R-:W-:Y:S02]  /*9040*/  MOV R7, R2 ;  /* 0x0000000200077202 */ /* 0x004fe40000000f00 */
[----:B------:R-:W-:Y:S02]  /*9050*/  MOV R194, 0x1f ;  /* 0x0000001f00c27802 */ /* 0x000fe40000000f00 */
[----:B------:R-:W-:Y:S02]  /*9060*/  MOV R193, 0xffffffff ;  /* 0xffffffff00c17802 */ /* 0x000fe40000000f00 */
[----:B------:R-:W-:Y:S02]  /*9070*/  MOV R6, 0x9090 ;  /* 0x0000909000067802 */ /* 0x000fe40000000f00 */
[----:B01----:R-:W-:Y:S05]  /*9080*/  CALL.REL.NOINC `($__internal_186_$__cuda_sm70_shflsync_bfly_p) ;  /* 0x000003d000007944 */ /* 0x003fea0003c00000 */
[----:B------:R-:W-:Y:S01]  /*9090*/  FADD.FTZ R9, R192, R9 ;  /* 0x00000009c0097221 */ /* 0x000fe20000010000 */
[----:B------:R-:W-:Y:S01]  /*90a0*/  MOV R194, 0x1f ;  /* 0x0000001f00c27802 */ /* 0x000fe20000000f00 */
[----:B-1----:R-:W-:Y:S01]  /*90b0*/  FADD.FTZ R2, R2, R4 ;  /* 0x0000000402027221 */ /* 0x002fe20000010000 */
[----:B------:R-:W-:Y:S01]  /*90c0*/  HFMA2.MMA R4, -RZ, RZ, 0, 1.1920928955078125e-07 ;  /* 0x00000002ff047435 */ /* 0x000fe200000001ff */
[----:B------:R-:W-:-:S02]  /*90d0*/  MOV R193, 0xffffffff ;  /* 0xffffffff00c17802 */ /* 0x000fc40000000f00 */
[----:B------:R-:W-:Y:S02]  /*90e0*/  MOV R7, R9 ;  /* 0x0000000900077202 */ /* 0x000fe40000000f00 */
[----:B------:R-:W-:Y:S02]  /*90f0*/  MOV R6, 0x9110 ;  /* 0x0000911000067802 */ /* 0x000fe40000000f00 */
[----:B------:R-:W-:Y:S05]  /*9100*/  CALL.REL.NOINC `($__internal_186_$__cuda_sm70_shflsync_bfly_p) ;  /* 0x0000035000007944 */ /* 0x000fea0003c00000 */
[----:B-1----:R-:W-:Y:S01]  /*9110*/  MOV R192, R4 ;  /* 0x0000000400c07202 */ /* 0x002fe20000000f00 */
[----:B------:R-:W-:Y:S01]  /*9120*/  HFMA2.MMA R4, -RZ, RZ, 0, 1.1920928955078125e-07 ;  /* 0x00000002ff047435 */ /* 0x000fe200000001ff */
[----:B------:R-:W-:Y:S02]  /*9130*/  MOV R7, R2 ;  /* 0x0000000200077202 */ /* 0x000fe40000000f00 */
[----:B------:R-:W-:Y:S02]  /*9140*/  MOV R194, 0x1f ;  /* 0x0000001f00c27802 */ /* 0x000fe40000000f00 */
[----:B------:R-:W-:Y:S02]  /*9150*/  MOV R193, 0xffffffff ;  /* 0xffffffff00c17802 */ /* 0x000fe40000000f00 */
[----:B------:R-:W-:-:S02]  /*9160*/  MOV R6, 0x9180 ;  /* 0x0000918000067802 */ /* 0x000fc40000000f00 */
[----:B------:R-:W-:Y:S05]  /*9170*/  CALL.REL.NOINC `($__internal_186_$__cuda_sm70_shflsync_bfly_p) ;  /* 0x000002e000007944 */ /* 0x000fea0003c00000 */
[----:B------:R-:W-:Y:S01]  /*9180*/  FADD.FTZ R9, R192, R9 ;  /* 0x00000009c0097221 */ /* 0x000fe20000010000 */
[----:B------:R-:W-:Y:S01]  /*9190*/  MOV R194, 0x1f ;  /* 0x0000001f00c27802 */ /* 0x000fe20000000f00 */
[----:B-1----:R-:W-:Y:S01]  /*91a0*/  FADD.FTZ R2, R2, R4 ;  /* 0x0000000402027221 */ /* 0x002fe20000010000 */
[----:B------:R-:W-:Y:S01]  /*91b0*/  HFMA2.MMA R4, -RZ, RZ, 0, 2.384185791015625e-07 ;  /* 0x00000004ff047435 */ /* 0x000fe200000001ff */
[----:B------:R-:W-:-:S02]  /*91c0*/  MOV R193, 0xffffffff ;  /* 0xffffffff00c17802 */ /* 0x000fc40000000f00 */
[----:B------:R-:W-:Y:S02]  /*91d0*/  MOV R7, R9 ;  /* 0x0000000900077202 */ /* 0x000fe40000000f00 */
[----:B------:R-:W-:Y:S02]  /*91e0*/  MOV R6, 0x9200 ;  /* 0x0000920000067802 */ /* 0x000fe40000000f00 */
[----:B------:R-:W-:Y:S05]  /*91f0*/  CALL.REL.NOINC `($__internal_186_$__cuda_sm70_shflsync_bfly_p) ;  /* 0x0000026000007944 */ /* 0x000fea0003c00000 */
[----:B-1----:R-:W-:Y:S01]  /*9200*/  MOV R192, R4 ;  /* 0x0000000400c07202 */ /* 0x002fe20000000f00 */
[----:B------:R-:W-:Y:S01]  /*9210*/  HFMA2.MMA R4, -RZ, RZ, 0, 2.384185791015625e-07 ;  /* 0x00000004ff047435 */ /* 0x000fe200000001ff */
        /* <DEDUP_REMOVED lines=8> */
[----:B------:R-:W-:Y:S01]  /*92a0*/  HFMA2.MMA R4, -RZ, RZ, 0, 4.76837158203125e-07 ;  /* 0x00000008ff047435 */ /* 0x000fe200000001ff */
[----:B------:R-:W-:-:S02]  /*92b0*/  MOV R193, 0xffffffff ;  /* 0xffffffff00c17802 */ /* 0x000fc40000000f00 */
[----:B------:R-:W-:Y:S02]  /*92c0*/  MOV R7, R9 ;  /* 0x0000000900077202 */ /* 0x000fe40000000f00 */
[----:B------:R-:W-:Y:S02]  /*92d0*/  MOV R6, 0x92f0 ;  /* 0x000092f000067802 */ /* 0x000fe40000000f00 */
[----:B------:R-:W-:Y:S05]  /*92e0*/  CALL.REL.NOINC `($__internal_186_$__cuda_sm70_shflsync_bfly_p) ;  /* 0x0000017000007944 */ /* 0x000fea0003c00000 */
[----:B-1----:R-:W-:Y:S01]  /*92f0*/  MOV R192, R4 ;  /* 0x0000000400c07202 */ /* 0x002fe20000000f00 */
[----:B------:R-:W-:Y:S01]  /*9300*/  HFMA2.MMA R4, -RZ, RZ, 0, 4.76837158203125e-07 ;  /* 0x00000008ff047435 */ /* 0x000fe200000001ff */
        /* <DEDUP_REMOVED lines=8> */
[----:B------:R-:W-:Y:S01]  /*9390*/  HFMA2.MMA R4, -RZ, RZ, 0, 9.5367431640625e-07 ;  /* 0x00000010ff047435 */ /* 0x000fe200000001ff */
[----:B------:R-:W-:-:S02]  /*93a0*/  MOV R193, 0xffffffff ;  /* 0xffffffff00c17802 */ /* 0x000fc40000000f00 */
[----:B------:R-:W-:Y:S02]  /*93b0*/  MOV R7, R9 ;  /* 0x0000000900077202 */ /* 0x000fe40000000f00 */
[----:B------:R-:W-:Y:S02]  /*93c0*/  MOV R6, 0x93e0 ;  /* 0x000093e000067802 */ /* 0x000fe40000000f00 */
[----:B------:R-:W-:Y:S05]  /*93d0*/  CALL.REL.NOINC `($__internal_186_$__cuda_sm70_shflsync_bfly_p) ;  /* 0x0000008000007944 */ /* 0x000fea0003c00000 */
[----:B-1----:R-:W-:Y:S01]  /*93e0*/  MOV R192, R4 ;  /* 0x0000000400c07202 */ /* 0x002fe20000000f00 */
[----:B------:R-:W-:Y:S01]  /*93f0*/  HFMA2.MMA R4, -RZ, RZ, 0, 9.5367431640625e-07 ;  /* 0x00000010ff047435 */ /* 0x000fe200000001ff */
[----:B------:R-:W-:Y:S02]  /*9400*/  MOV R7, R2 ;  /* 0x0000000200077202 */ /* 0x000fe40000000f00 */
[----:B------:R-:W-:Y:S02]  /*9410*/  MOV R194, 0x1f ;  /* 0x0000001f00c27802 */ /* 0x000fe40000000f00 */
[----:B------:R-:W-:Y:S02]  /*9420*/  MOV R193, 0xffffffff ;  /* 0xffffffff00c17802 */ /* 0x000fe40000000f00 */
[----:B------:R-:W-:-:S02]  /*9430*/  MOV R6, 0x9450 ;  /* 0x0000945000067802 */ /* 0x000fc40000000f00 */
[----:B------:R-:W-:Y:S05]  /*9440*/  CALL.REL.NOINC `($__internal_186_$__cuda_sm70_shflsync_bfly_p) ;  /* 0x0000001000007944 */ /* 0x000fea0003c00000 */
[----:B-1----:R-:W-:Y:S05]  /*9450*/  BRA `(.L_x_14081) ;  /* 0xffffa2b000007947 */ /* 0x002fea000383ffff */
        .weak           $__internal_186_$__cuda_sm70_shflsync_bfly_p
        .type           $__internal_186_$__cuda_sm70_shflsync_bfly_p,@function
        .size           $__internal_186_$__cuda_sm70_shflsync_bfly_p,(.L_x_15068 - $__internal_186_$__cuda_sm70_shflsync_bfly_p)
$__internal_186_$__cuda_sm70_shflsync_bfly_p:
[----:B------:R-:W-:Y:S04]  /*9460*/  WARPSYNC R193 ;  /* 0x000000c100007348 */ /* 0x000fe80003800000 */
[----:B------:R0:W1:Y:S02]  /*9470*/  SHFL.BFLY PT, R4, R7, R4, R194 ;  /* 0x0c00000407047389 */ /* 0x00006400000e00c2 */
[----:B0-----:R-:W-:-:S06]  /*9480*/  HFMA2.MMA R7, -RZ, RZ, 0, 0 ;  /* 0x00000000ff077435 */ /* 0x001fcc00000001ff */
[----:B------:R-:W-:Y:S05]  /*9490*/  RET.REL.NODEC R6 `(_ZN10layer_norm13ln_bwd_kernelINS_13Kernel_traitsIfffffjLj1280ELj1ELj4ELj1ELj16ENS_18Kernel_traits_baseILj1280EfffffjLj128EEEEELb0ELb1ELb1ELb0EEEvNS_9BwdParamsE) ;  /* 0xffff6b6006007950 */ /* 0x000fea0003c3ffff */
.L_x_14082:
        /* <DEDUP_REMOVED lines=14> */
.L_x_15068:


//--------------------- .text._ZN10layer_norm13ln_bwd_kernelINS_13Kernel_traitsIfffffjLj1280ELj1ELj4ELj1ELj16ENS_18Kernel_traits_baseILj1280EfffffjLj128EEEEELb0ELb1ELb1ELb1EEEvNS_9BwdParamsE --------------------------
	.section	.text._ZN10layer_norm13ln_bwd_kernelINS_13Kernel_traitsIfffffjLj1280ELj1ELj4ELj1ELj16ENS_18Kernel_traits_baseILj1280EfffffjLj128EEEEELb0ELb1ELb1ELb1EEEvNS_9BwdParamsE,"ax",@progbits
	.sectioninfo	@"SHI_REGISTERS=255"
	.align	128
        .global         _ZN10layer_norm13ln_bwd_kernelINS_13Kernel_traitsIfffffjLj1280ELj1ELj4ELj1ELj16ENS_18Kernel_traits_baseILj1280EfffffjLj128EEEEELb0ELb1ELb1ELb1EEEvNS_9BwdParamsE
        .type           _ZN10layer_norm13ln_bwd_kernelINS_13Kernel_traitsIfffffjLj1280ELj1ELj4ELj1ELj16ENS_18Kernel_traits_baseILj1280EfffffjLj128EEEEELb0ELb1ELb1ELb1EEEvNS_9BwdParamsE,@function
        .size           _ZN10layer_norm13ln_bwd_kernelINS_13Kernel_traitsIfffffjLj1280ELj1ELj4ELj1ELj16ENS_18Kernel_traits_baseILj1280EfffffjLj128EEEEELb0ELb1ELb1ELb1EEEvNS_9BwdParamsE,(.L_x_15069 - _ZN10layer_norm13ln_bwd_kernelINS_13Kernel_traitsIfffffjLj1280ELj1ELj4ELj1ELj16ENS_18Kernel_traits_baseILj1280EfffffjLj128EEEEELb0ELb1ELb1ELb1EEEvNS_9BwdParamsE)
        .other          _ZN10layer_norm13ln_bwd_kernelINS_13Kernel_traitsIfffffjLj1280ELj1ELj4ELj1ELj16ENS_18Kernel_traits_baseILj1280EfffffjLj128EEEEELb0ELb1ELb1ELb1EEEvNS_9BwdParamsE,@"STO_CUDA_ENTRY STV_DEFAULT"
_ZN10layer_norm13ln_bwd_kernelINS_13Kernel_traitsIfffffjLj1280ELj1ELj4ELj1ELj16ENS_18Kernel_traits_baseILj1280EfffffjLj128EEEEELb0ELb1ELb1ELb1EEEvNS_9BwdParamsE:
.text._ZN10layer_norm13ln_bwd_kernelINS_13Kernel_traitsIfffffjLj1280ELj1ELj4ELj1ELj16ENS_18Kernel_traits_baseILj1280EfffffjLj128EEEEELb0ELb1ELb1ELb1EEEvNS_9BwdParamsE:
        /* <DEDUP_REMOVED lines=71> */
.L_x_14084:
        /* <DEDUP_REMOVED lines=126> */
.L_x_14171:
[----:B------:R-:W-:-:S10]  /*0c50*/  HFMA2.MMA R209, -RZ, RZ, 0, 2.384185791015625e-07 ;  /* 0x00000004ffd17435 */ /* 0x000fd400000001ff */
[----:B------:R-:W-:-:S05]  /*0c60*/  IMAD.WIDE R192, R252, R209, c[0x0][0x1d8] ;  /* 0x00007600fcc07625 */ /* 0x000fca00078e02d1 */
[----:B------:R0:W2:Y:S02]  /*0c70*/  LDG.E R194, [R192.64] ;  /* 0x00000004c0c27981 */ /* 0x0000a4000c1e1900 */
[----:B0-----:R-:W-:-:S05]  /*0c80*/  IMAD.WIDE R192, R252, R209, c[0x0][0x1a8] ;  /* 0x00006a00fcc07625 */ /* 0x001fca00078e02d1 */
[----:B------:R0:W5:Y:S02]  /*0c90*/  LDG.E R0, [R192.64] ;  /* 0x00000004c0007981 */ /* 0x000164000c1e1900 */
        /* <DEDUP_REMOVED lines=39> */
[-C--:B------:R-:W-:Y:S01]  /*0f10*/  IMAD.WIDE.U32 R156, R137, R211.reuse, c[0x0][0x218] ;  /* 0x00008600899c7625 */ /* 0x080fe200078e00d3 */
[----:B------:R-:W5:Y:S03]  /*0f20*/  LDG.E.128 R148, [R148.64] ;  /* 0x0000000494947981 */ /* 0x000f66000c1e1d00 */
[----:B------:R-:W-:Y:S01]  /*0f30*/  IMAD.WIDE.U32 R160, R136, R211, c[0x0][0x218] ;  /* 0x0000860088a07625 */ /* 0x000fe200078e00d3 */
[----:B------:R-:W5:Y:S04]  /*0f40*/  LDG.E.128 R152, [R152.64] ;  /* 0x0000000498987981 */ /* 0x000f68000c1e1d00 */
[----:B------:R1:W5:Y:S04]  /*0f50*/  LDG.E.128 R136, [R248.64] ;  /* 0x00000004f8887981 */ /* 0x000368000c1e1d00 */
[----:B------:R-:W5:Y:S04]  /*0f60*/  LDG.E.128 R156, [R156.64] ;  /* 0x000000049c9c7981 */ /* 0x000f68000c1e1d00 */
[----:B------:R-:W5:Y:S01]  /*0f70*/  LDG.E.128 R160, [R160.64] ;  /* 0x00000004a0a07981 */ /* 0x000f62000c1e1d00 */
[----:B------:R-:W-:Y:S01]  /*0f80*/  CS2R R194, SRZ ;  /* 0x0000000000c27805 */ /* 0x000fe2000001ff00 */
[----:B------:R-:W-:Y:S05]  /*0f90*/  BRA `(.L_x_14088) ;  /* 0x00001e0000007947 */ /* 0x000fea0003800000 */
.L_x_14087:
[----:B------:R1:W-:Y:S01]  /*0fa0*/  STL [R1+0x214], R103 ;  /* 0x0002146701007387 */ /* 0x0003e20000100800 */
[----:B------:R-:W-:-:S03]  /*0fb0*/  IMAD.WIDE R176, R252, R209, c[0x0][0x1a0] ;  /* 0x00006800fcb07625 */ /* 0x000fc600078e02d1 */
[----:B------:R2:W-:Y:S01]  /*0fc0*/  STL [R1+0x210], R102 ;  /* 0x0002106601007387 */ /* 0x0005e20000100800 */
[----:B------:R-:W-:-:S03]  /*0fd0*/  ISETP.NE.U32.AND P0, PT, RZ, c[0x0][0x218], PT ;  /* 0x00008600ff007a0c */ /* 0x000fc60003f05070 */
[----:B------:R-:W-:Y:S04]  /*0fe0*/  STL [R1+0x20c], R101 ;  /* 0x00020c6501007387 */ /* 0x000fe80000100800 */
[----:B-1----:R1:W3:Y:S01]  /*0ff0*/  LDG.E R103, [R176.64] ;  /* 0x00000004b0677981 */ /* 0x0022e2000c1e1900 */
[----:B--2---:R-:W-:-:S03]  /*1000*/  MOV R102, 0x10 ;  /* 0x0000001000667802 */ /* 0x004fc60000000f00 */
[----:B------:R-:W-:Y:S02]  /*1010*/  STL [R1+0x208], R100 ;  /* 0x0002086401007387 */ /* 0x000fe40000100800 */
[----:B------:R-:W-:Y:S02]  /*1020*/  IMAD.WIDE.U32 R178, R2, R102, c[0x0][0x188] ;  /* 0x0000620002b27625 */ /* 0x000fe400078e0066 */
[----:B------:R-:W-:Y:S04]  /*1030*/  STL [R1+0x204], R99 ;  /* 0x0002046301007387 */ /* 0x000fe80000100800 */
[----:B------:R2:W4:Y:S01]  /*1040*/  LDG.E.128 R180, [R178.64] ;  /* 0x00000004b2b47981 */ /* 0x000522000c1e1d00 */
[----:B------:R-:W-:-:S03]  /*1050*/  ISETP.NE.AND.EX P0, PT, RZ, c[0x0][0x21c], PT, P0 ;  /* 0x00008700ff007a0c */ /* 0x000fc60003f05300 */
        /* <DEDUP_REMOVED lines=8> */
[----:B0-----:R-:W-:-:S03]  /*10e0*/  IADD3 R93, R2, 0x80, RZ ;  /* 0x00000080025d7810 */ /* 0x001fc60007ffe0ff */
[----:B------:R0:W-:Y:S01]  /*10f0*/  STL [R1+0x1e0], R90 ;  /* 0x0001e05a01007387 */ /* 0x0001e20000100800 */
[----:B-1----:R-:W-:-:S03]  /*1100*/  IADD3 R92, R2, 0xa0, RZ ;  /* 0x000000a0025c7810 */ /* 0x002fc60007ffe0ff */
[----:B------:R-:W-:Y:S04]  /*1110*/  STL [R1+0x1dc], R89 ;  /* 0x0001dc5901007387 */ /* 0x000fe80000100800 */
[----:B------:R1:W-:Y:S01]  /*1120*/  STL [R1+0x1d8], R88 ;  /* 0x0001d85801007387 */ /* 0x0003e20000100800 */
[----:B------:R-:W-:-:S03]  /*1130*/  IMAD.WIDE.U32 R184, R192, R102, c[0x0][0x188] ;  /* 0x00006200c0b87625 */ /* 0x000fc600078e0066 */
[----:B------:R4:W-:Y:S01]  /*1140*/  STL [R1+0x1d4], R87 ;  /* 0x0001d45701007387 */ /* 0x0009e20000100800 */
[----:B------:R-:W-:-:S03]  /*1150*/  IMAD.WIDE.U32 R188, R93, R102, c[0x0][0x188] ;  /* 0x000062005dbc7625 */ /* 0x000fc600078e0066 */
[----:B------:R3:W-:Y:S01]  /*1160*/  STL [R1+0x1d0], R86 ;  /* 0x0001d05601007387 */ /* 0x0007e20000100800 */
[----:B--2---:R-:W-:-:S03]  /*1170*/  IADD3 R91, R2, 0xc0, RZ ;  /* 0x000000c0025b7810 */ /* 0x004fc60007ffe0ff */
[----:B------:R2:W5:Y:S01]  /*1180*/  @P0 LDG.E.128 R136, [R248.64] ;  /* 0x00000004f8880981 */ /* 0x000562000c1e1d00 */
[C---:B0-----:R-:W-:Y:S01]  /*1190*/  IADD3 R90, R2.reuse, 0xe0, RZ ;  /* 0x000000e0025a7810 */ /* 0x041fe20007ffe0ff */
[-C--:B------:R-:W-:Y:S01]  /*11a0*/  IMAD.WIDE.U32 R196, R91, R102.reuse, c[0x0][0x188] ;  /* 0x000062005bc47625 */ /* 0x080fe200078e0066 */
[----:B-1----:R-:W-:Y:S01]  /*11b0*/  IADD3 R88, R2, 0x100, RZ ;  /* 0x0000010002587810 */ /* 0x002fe20007ffe0ff */
[----:B------:R0:W5:Y:S01]  /*11c0*/  @P0 LDG.E.128 R128, [R244.64] ;  /* 0x00000004f4800981 */ /* 0x000162000c1e1d00 */
[----:B------:R-:W-:Y:S02]  /*11d0*/  IADD3 R3, R194, -0x1, RZ ;  /* 0xffffffffc2037810 */ /* 0x000fe40007ffe0ff */
[----:B------:R-:W-:Y:S01]  /*11e0*/  IADD3 R89, R2, 0x120, RZ ;  /* 0x0000012002597810 */ /* 0x000fe20007ffe0ff */
[----:B------:R1:W5:Y:S01]  /*11f0*/  @P0 LDG.E.128 R124, [R246.64] ;  /* 0x00000004f67c0981 */ /* 0x000362000c1e1d00 */
[----:B--2---:R-:W-:-:S03]  /*1200*/  @P0 IMAD.WIDE.U32 R248, R93, R102, c[0x0][0x218] ;  /* 0x000086005df80625 */ /* 0x004fc600078e0066 */
[----:B------:R2:W5:Y:S01]  /*1210*/  @P0 LDG.E.128 R132, [R250.64] ;  /* 0x00000004fa840981 */ /* 0x000562000c1e1d00 */
[----:B------:R-:W-:-:S03]  /*1220*/  IMAD.WIDE.U32 R200, R90, R102, c[0x0][0x188] ;  /* 0x000062005ac87625 */ /* 0x000fc600078e0066 */
[----:B------:R0:W5:Y:S01]  /*1230*/  @P0 LDG.E.128 R140, [R248.64] ;  /* 0x00000004f88c0981 */ /* 0x000162000c1e1d00 */
[----:B------:R-:W-:-:S03]  /*1240*/  IMAD.WIDE.U32 R204, R88, R102, c[0x0][0x188] ;  /* 0x0000620058cc7625 */ /* 0x000fc600078e0066 */
[----:B------:R0:W-:Y:S01]  /*1250*/  STL [R1+0x1cc], R85 ;  /* 0x0001cc5501007387 */ /* 0x0001e20000100800 */
[----:B------:R-:W-:-:S03]  /*1260*/  IMAD R3, R3, c[0x0][0x168], RZ ;  /* 0x00005a0003037a24 */ /* 0x000fc600078e02ff */
[----:B------:R0:W-:Y:S02]  /*1270*/  STL [R1+0x1c8], R84 ;  /* 0x0001c85401007387 */ /* 0x0001e40000100800 */
[----:B------:R-:W-:Y:S01]  /*1280*/  SHF.R.S32.HI R206, RZ, 0x1f, R3 ;  /* 0x0000001fffce7819 */ /* 0x000fe20000011403 */
[-C--:B------:R-:W-:Y:S01]  /*1290*/  IMAD.WIDE.U32 R208, R89, R102.reuse, c[0x0][0x188] ;  /* 0x0000620059d07625 */ /* 0x080fe200078e0066 */
[----:B------:R-:W2:Y:S02]  /*12a0*/  LDG.E.128 R184, [R184.64] ;  /* 0x00000004b8b87981 */ /* 0x000ea4000c1e1d00 */
[----:B------:R-:W-:Y:S01]  /*12b0*/  LEA.HI R3, R206, R3, RZ, 0x2 ;  /* 0x00000003ce037211 */ /* 0x000fe200078f10ff */
[----:B------:R-:W-:Y:S01]  /*12c0*/  IMAD.WIDE.U32 R176, R195, R102, c[0x0][0x188] ;  /* 0x00006200c3b07625 */ /* 0x000fe200078e0066 */
[----:B------:R-:W2:Y:S02]  /*12d0*/  LDG.E.128 R188, [R188.64] ;  /* 0x00000004bcbc7981 */ /* 0x000ea4000c1e1d00 */
[----:B------:R-:W-:-:S02]  /*12e0*/  LEA.HI.SX32 R3, R3, R210, 0x1e ;  /* 0x000000d203037211 */ /* 0x000fc400078ff2ff */
[----:B------:R-:W2:Y:S02]  /*12f0*/  LDG.E.128 R196, [R196.64] ;  /* 0x00000004c4c47981 */ /* 0x000ea4000c1e1d00 */
[C---:B------:R-:W-:Y:S01]  /*1300*/  IADD3 R216, R3.reuse, 0x20, RZ ;  /* 0x0000002003d87810 */ /* 0x040fe20007ffe0ff */
[C---:B------:R-:W-:Y:S01]  /*1310*/  IMAD.WIDE.U32 R212, R3.reuse, R102, c[0x0][0x208] ;  /* 0x0000820003d47625 */ /* 0x040fe200078e0066 */
[C---:B------:R-:W-:Y:S01]  /*1320*/  IADD3 R220, R3.reuse, 0x40, RZ ;  /* 0x0000004003dc7810 */ /* 0x040fe20007ffe0ff */
[----:B------:R-:W2:Y:S01]  /*1330*/  LDG.E.128 R176, [R176.64] ;  /* 0x00000004b0b07981 */ /* 0x000ea2000c1e1d00 */
[C---:B------:R-:W-:Y:S02]  /*1340*/  IADD3 R224, R3.reuse, 0x60, RZ ;  /* 0x0000006003e07810 */ /* 0x040fe40007ffe0ff */
[C---:B------:R-:W-:Y:S01]  /*1350*/  IADD3 R228, R3.reuse, 0x80, RZ ;  /* 0x0000008003e47810 */ /* 0x040fe20007ffe0ff */
[----:B------:R-:W2:Y:S01]  /*1360*/  LDG.E.128 R212, [R212.64] ;  /* 0x00000004d4d47981 */ /* 0x000ea2000c1e1d00 */
[----:B------:R-:W-:-:S02]  /*1370*/  IADD3 R232, R3, 0xa0, RZ ;  /* 0x000000a003e87810 */ /* 0x000fc40007ffe0ff */
[C---:B------:R-:W-:Y:S01]  /*1380*/  IADD3 R236, R3.reuse, 0xc0, RZ ;  /* 0x000000c003ec7810 */ /* 0x040fe20007ffe0ff */
[----:B------:R-:W2:Y:S01]  /*1390*/  LDG.E.128 R200, [R200.64] ;  /* 0x00000004c8c87981 */ /* 0x000ea2000c1e1d00 */
[C---:B------:R-:W-:Y:S02]  /*13a0*/  IADD3 R240, R3.reuse, 0xe0, RZ ;  /* 0x000000e003f07810 */ /* 0x040fe40007ffe0ff */
[C---:B0-----:R-:W-:Y:S01]  /*13b0*/  IADD3 R244, R3.reuse, 0x100, RZ ;  /* 0x0000010003f47810 */ /* 0x041fe20007ffe0ff */
[----:B------:R-:W2:Y:S01]  /*13c0*/  LDG.E.128 R204, [R204.64] ;  /* 0x00000004cccc7981 */ /* 0x000ea2000c1e1d00 */
[----:B------:R-:W-:-:S03]  /*13d0*/  IADD3 R3, R3, 0x120, RZ ;  /* 0x0000012003037810 */ /* 0x000fc60007ffe0ff */
[----:B------:R-:W2:Y:S02]  /*13e0*/  LDG.E.128 R208, [R208.64] ;  /* 0x00000004d0d07981 */ /* 0x000ea4000c1e1d00 */
[----:B------:R-:W-:Y:S01]  /*13f0*/  IMAD.WIDE.U32 R248, R3, R102, c[0x0][0x208] ;  /* 0x0000820003f87625 */ /* 0x000fe200078e0066 */
[----:B----4-:R-:W-:Y:S02]  /*1400*/  MOV R87, R180 ;  /* 0x000000b400577202 */ /* 0x010fe40000000f00 */
[----:B---3--:R-:W-:Y:S01]  /*1410*/  MOV R86, R181 ;  /* 0x000000b500567202 */ /* 0x008fe20000000f00 */
[----:B------:R-:W-:Y:S01]  /*1420*/  IMAD.WIDE.U32 R180, R193, R102, c[0x0][0x188] ;  /* 0x00006200c1b47625 */ /* 0x000fe200078e0066 */
[----:B------:R-:W-:Y:S01]  /*1430*/  MOV R85, R182 ;  /* 0x000000b600557202 */ /* 0x000fe20000000f00 */
[----:B--2---:R-:W2:Y:S02]  /*1440*/  LDG.E.128 R248, [R248.64] ;  /* 0x00000004f8f87981 */ /* 0x004ea4000c1e1d00 */
[----:B------:R-:W-:-:S04]  /*1450*/  IMAD.WIDE.U32 R192, R92, R102, c[0x0][0x188] ;  /* 0x000062005cc07625 */ /* 0x000fc800078e0066 */
[-C--:B------:R-:W-:Y:S01]  /*1460*/  @P0 IMAD.WIDE.U32 R92, R92, R102.reuse, c[0x0][0x218] ;  /* 0x000086005c5c0625 */ /* 0x080fe200078e0066 */
[----:B------:R-:W-:Y:S01]  /*1470*/  MOV R84, R183 ;  /* 0x000000b700547202 */ /* 0x000fe20000000f00 */
[----:B------:R-:W3:Y:S04]  /*1480*/  LDG.E.128 R192, [R192.64] ;  /* 0x00000004c0c07981 */ /* 0x000ee8000c1e1d00 */
[----:B------:R0:W5:Y:S04]  /*1490*/  @P0 LDG.E.128 R144, [R92.64] ;  /* 0x000000045c900981 */ /* 0x000168000c1e1d00 */
[----:B------:R-:W4:Y:S01]  /*14a0*/  LDG.E.128 R180, [R180.64] ;  /* 0x00000004b4b47981 */ /* 0x000f22000c1e1d00 */
[----:B0-----:R-:W-:-:S04]  /*14b0*/  @P0 IMAD.WIDE.U32 R92, R91, R102, c[0x0][0x218] ;  /* 0x000086005b5c0625 */ /* 0x001fc800078e0066 */
[-C--:B------:R-:W-:Y:S01]  /*14c0*/  @P0 IMAD.WIDE.U32 R90, R90, R102.reuse, c[0x0][0x218] ;  /* 0x000086005a5a0625 */ /* 0x080fe200078e0066 */
[----:B------:R0:W5:Y:S04]  /*14d0*/  @P0 LDG.E.128 R148, [R92.64] ;  /* 0x000000045c940981 */ /* 0x000168000c1e1d00 */
[----:B------:R0:W5:Y:S02]  /*14e0*/  @P0 LDG.E.128 R152, [R90.64] ;  /* 0x000000045a980981 */ /* 0x000164000c1e1d00 */
[-C--:B0-----:R-:W-:Y:S02]  /*14f0*/  @P0 IMAD.WIDE.U32 R90, R88, R102.reuse, c[0x0][0x218] ;  /* 0x00008600585a0625 */ /* 0x081fe400078e0066 */
[----:B------:R-:W0:Y:S03]  /*1500*/  LDC.U8 R88, c[0x0][0x1f0] ;  /* 0x00007c00ff587b82 */ /* 0x000e260000000000 */
[----:B------:R1:W5:Y:S02]  /*1510*/  @P0 LDG.E.128 R156, [R90.64] ;  /* 0x000000045a9c0981 */ /* 0x000364000c1e1d00 */
[----:B-1----:R-:W-:-:S05]  /*1520*/  @P0 IMAD.WIDE.U32 R90, R89, R102, c[0x0][0x218] ;  /* 0x00008600595a0625 */ /* 0x002fca00078e0066 */
[----:B------:R1:W5:Y:S01]  /*1530*/  @P0 LDG.E.128 R160, [R90.64] ;  /* 0x000000045aa00981 */ /* 0x000362000c1e1d00 */
[----:B0-----:R-:W-:-:S04]  /*1540*/  ISETP.NE.AND P0, PT, R88, RZ, PT ;  /* 0x000000ff5800720c */ /* 0x001fc80003f05270 */
[----:B------:R-:W-:Y:S01]  /*1550*/  FSEL R3, R103, RZ, !P0 ;  /* 0x000000ff67037208 */ /* 0x000fe20004000000 */
[----:B-1----:R-:W2:Y:S04]  /*1560*/  LDL R90, [R1+0x1b8] ;  /* 0x0001b800015a7983 */ /* 0x002ea80000100800 */
[C---:B------:R-:W-:Y:S02]  /*1570*/  FADD.FTZ R89, -R3.reuse, R86 ;  /* 0x0000005603597221 */ /* 0x040fe40000010100 */
[----:B------:R-:W2:Y:S01]  /*1580*/  LDL R86, [R1+0x1bc] ;  /* 0x0001bc0001567983 */ /* 0x000ea20000100800 */
[----:B------:R-:W-:-:S03]  /*1590*/  FADD.FTZ R88, -R3, R85 ;  /* 0x0000005503587221 */ /* 0x000fc60000010100 */
[----:B------:R-:W2:Y:S01]  /*15a0*/  LDL R85, [R1+0x1c0] ;  /* 0x0001c00001557983 */ /* 0x000ea20000100800 */
[----:B------:R-:W-:Y:S02]  /*15b0*/  FADD.FTZ R91, -R3, R87 ;  /* 0x00000057035b7221 */ /* 0x000fe40000010100 */
[----:B------:R-:W-:-:S04]  /*15c0*/  IMAD.WIDE.U32 R216, R216, R102, c[0x0][0x208] ;  /* 0x00008200d8d87625 */ /* 0x000fc800078e0066 */
[----:B------:R-:W-:Y:S02]  /*15d0*/  FADD.FTZ R87, -R3, R84 ;  /* 0x0000005403577221 */ /* 0x000fe40000010100 */
[----:B------:R-:W2:Y:S01]  /*15e0*/  LDL R84, [R1+0x1c4] ;  /* 0x0001c40001547983 */ /* 0x000ea20000100800 */
[----:B------:R-:W-:-:S03]  /*15f0*/  IMAD.WIDE.U32 R220, R220, R102, c[0x0][0x208] ;  /* 0x00008200dcdc7625 */ /* 0x000fc600078e0066 */
[----:B------:R-:W2:Y:S01]  /*1600*/  LDG.E.128 R216, [R216.64] ;  /* 0x00000004d8d87981 */ /* 0x000ea2000c1e1d00 */
        /* <DEDUP_REMOVED lines=12> */
[C---:B-----5:R-:W-:Y:S02]  /*16d0*/  FMUL.FTZ R102, R0.reuse, R91 ;  /* 0x0000005b00667220 */ /* 0x060fe40000410000 */
[C---:B------:R-:W-:Y:S01]  /*16e0*/  FMUL.FTZ R100, R0.reuse, R89 ;  /* 0x0000005900647220 */ /* 0x040fe20000410000 */
[----:B------:R-:W2:Y:S01]  /*16f0*/  LDL R91, [R1+0x1a8] ;  /* 0x0001a800015b7983 */ /* 0x000ea20000100800 */
[C---:B------:R-:W-:Y:S02]  /*1700*/  FMUL.FTZ R98, R0.reuse, R88 ;  /* 0x0000005800627220 */ /* 0x040fe40000410000 */
[----:B------:R-:W-:Y:S01]  /*1710*/  FMUL.FTZ R96, R0, R87 ;  /* 0x0000005700607220 */ /* 0x000fe20000410000 */
[----:B------:R-:W2:Y:S04]  /*1720*/  LDL R89, [R1+0x1ac] ;  /* 0x0001ac0001597983 */ /* 0x000ea80000100800 */
[----:B------:R-:W2:Y:S04]  /*1730*/  LDL R88, [R1+0x1b0] ;  /* 0x0001b00001587983 */ /* 0x000ea80000100800 */
[----:B------:R-:W2:Y:S04]  /*1740*/  LDL R87, [R1+0x1b4] ;  /* 0x0001b40001577983 */ /* 0x000ea80000100800 */
[----:B------:R-:W-:Y:S04]  /*1750*/  STL [R1+0x30], R102 ;  /* 0x0000306601007387 */ /* 0x000fe80000100800 */
[----:B------:R-:W-:Y:S04]  /*1760*/  STL [R1+0x60], R100 ;  /* 0x0000606401007387 */ /* 0x000fe80000100800 */
[----:B------:R-:W-:Y:S04]  /*1770*/  STL [R1+0x5c], R98 ;  /* 0x00005c6201007387 */ /* 0x000fe80000100800 */
[----:B------:R-:W-:Y:S01]  /*1780*/  STL [R1+0x58], R96 ;  /* 0x0000586001007387 */ /* 0x000fe20000100800 */
[----:B------:R-:W-:-:S02]  /*1790*/  FADD.FTZ R176, -R3, R176 ;  /* 0x000000b003b07221 */ /* 0x000fc40000010100 */
[C---:B------:R-:W-:Y:S01]  /*17a0*/  FADD.FTZ R177, -R3.reuse, R177 ;  /* 0x000000b103b17221 */ /* 0x040fe20000010100 */
[----:B------:R-:W2:Y:S01]  /*17b0*/  LDG.E.128 R244, [R244.64] ;  /* 0x00000004f4f47981 */ /* 0x000ea2000c1e1d00 */
        /* <DEDUP_REMOVED lines=34> */
[----:B--2---:R-:W-:-:S02]  /*19e0*/  FMUL.FTZ R103, R90, R212 ;  /* 0x000000d45a677220 */ /* 0x004fc40000410000 */
[----:B------:R-:W-:-:S03]  /*19f0*/  FMUL.FTZ R101, R86, R213 ;  /* 0x000000d556657220 */ /* 0x000fc60000410000 */
[----:B------:R0:W-:Y:S01]  /*1a00*/  STL [R1+0x28], R103 ;  /* 0x0000286701007387 */ /* 0x0001e20000100800 */
[----:B------:R-:W-:-:S03]  /*1a10*/  FMUL.FTZ R99, R85, R214 ;  /* 0x000000d655637220 */ /* 0x000fc60000410000 */
[----:B------:R1:W-:Y:S04]  /*1a20*/  STL [R1+0x80], R101 ;  /* 0x0000806501007387 */ /* 0x0003e80000100800 */
[----:B------:R-:W2:Y:S04]  /*1a30*/  LDL R86, [R1+0x198] ;  /* 0x0001980001567983 */ /* 0x000ea80000100800 */
[----:B------:R-:W3:Y:S04]  /*1a40*/  LDL R85, [R1+0x19c] ;  /* 0x00019c0001557983 */ /* 0x000ee80000100800 */
[----:B------:R-:W4:Y:S01]  /*1a50*/  LDL R3, [R1+0x1a4] ;  /* 0x0001a40001037983 */ /* 0x000f220000100800 */
[----:B------:R-:W-:-:S02]  /*1a60*/  FMUL.FTZ R97, R84, R215 ;  /* 0x000000d754617220 */ /* 0x000fc40000410000 */
[C---:B------:R-:W-:Y:S01]  /*1a70*/  FMUL.FTZ R94, R0.reuse, R176 ;  /* 0x000000b0005e7220 */ /* 0x040fe20000410000 */
[----:B------:R-:W4:Y:S01]  /*1a80*/  LDL R84, [R1+0x1a0] ;  /* 0x0001a00001547983 */ /* 0x000f220000100800 */
[C---:B------:R-:W-:Y:S02]  /*1a90*/  FMUL.FTZ R92, R0.reuse, R177 ;  /* 0x000000b1005c7220 */ /* 0x040fe40000410000 */
[C---:B------:R-:W-:Y:S01]  /*1aa0*/  FMUL.FTZ R178, R0.reuse, R178 ;  /* 0x000000b200b27220 */ /* 0x040fe20000410000 */
[----:B------:R0:W-:Y:S01]  /*1ab0*/  STL [R1+0x7c], R99 ;  /* 0x00007c6301007387 */ /* 0x0001e20000100800 */
[----:B------:R-:W-:-:S03]  /*1ac0*/  FMUL.FTZ R90, R0, R179 ;  /* 0x000000b3005a7220 */ /* 0x000fc60000410000 */
[----:B------:R0:W-:Y:S04]  /*1ad0*/  STL [R1+0x78], R97 ;  /* 0x0000786101007387 */ /* 0x0001e80000100800 */
[----:B------:R-:W-:Y:S01]  /*1ae0*/  STL [R1+0x48], R94 ;  /* 0x0000485e01007387 */ /* 0x000fe20000100800 */
[----:B------:R-:W-:-:S03]  /*1af0*/  FFMA.FTZ R11, R219, R90, R11 ;  /* 0x0000005adb0b7223 */ /* 0x000fc6000001000b */
[----:B------:R-:W-:Y:S01]  /*1b00*/  STL [R1+0x44], R92 ;  /* 0x0000445c01007387 */ /* 0x000fe20000100800 */
[----:B------:R-:W-:-:S03]  /*1b10*/  FADD.FTZ R51, R51, R219 ;  /* 0x000000db33337221 */ /* 0x000fc60000010000 */
[----:B------:R-:W-:Y:S01]  /*1b20*/  STL [R1+0x40], R178 ;  /* 0x000040b201007387 */ /* 0x000fe20000100800 */
[----:B------:R-:W-:-:S03]  /*1b30*/  FMUL.FTZ R95, R91, R216 ;  /* 0x000000d85b5f7220 */ /* 0x000fc60000410000 */
[----:B------:R-:W-:Y:S01]  /*1b40*/  STL [R1+0x3c], R90 ;  /* 0x00003c5a01007387 */ /* 0x000fe20000100800 */
[----:B------:R-:W-:-:S03]  /*1b50*/  FMUL.FTZ R93, R89, R217 ;  /* 0x000000d9595d7220 */ /* 0x000fc60000410000 */
[----:B------:R0:W-:Y:S01]  /*1b60*/  STL [R1+0x74], R95 ;  /* 0x0000745f01007387 */ /* 0x0001e20000100800 */
[----:B------:R-:W-:-:S03]  /*1b70*/  FMUL.FTZ R177, R88, R218 ;  /* 0x000000da58b17220 */ /* 0x000fc60000410000 */
[----:B------:R0:W-:Y:S01]  /*1b80*/  STL [R1+0x70], R93 ;  /* 0x0000705d01007387 */ /* 0x0001e20000100800 */
[----:B------:R-:W-:Y:S02]  /*1b90*/  FMUL.FTZ R88, R0, R180 ;  /* 0x000000b400587220 */ /* 0x000fe40000410000 */
[----:B------:R-:W-:Y:S02]  /*1ba0*/  FMUL.FTZ R91, R87, R219 ;  /* 0x000000db575b7220 */ /* 0x000fe40000410000 */
[----:B------:R-:W-:Y:S02]  /*1bb0*/  FFMA.FTZ R4, R212, R102, R4 ;  /* 0x00000066d4047223 */ /* 0x000fe40000010004 */
[----:B------:R-:W-:Y:S02]  /*1bc0*/  FADD.FTZ R44, R44, R212 ;  /* 0x000000d42c2c7221 */ /* 0x000fe40000010000 */
[----:B------:R-:W-:Y:S01]  /*1bd0*/  FFMA.FTZ R6, R214, R98, R6 ;  /* 0x00000062d6067223 */ /* 0x000fe20000010006 */
[----:B------:R-:W4:Y:S01]  /*1be0*/  LDL R212, [R1+0x194] ;  /* 0x0001940001d47983 */ /* 0x000f220000100800 */
[----:B------:R-:W-:-:S02]  /*1bf0*/  FADD.FTZ R46, R46, R214 ;  /* 0x000000d62e2e7221 */ /* 0x000fc40000010000 */
[----:B------:R-:W-:Y:S02]  /*1c00*/  FFMA.FTZ R7, R215, R96, R7 ;  /* 0x00000060d7077223 */ /* 0x000fe40000010007 */
[----:B------:R-:W-:Y:S02]  /*1c10*/  FADD.FTZ R47, R47, R215 ;  /* 0x000000d72f2f7221 */ /* 0x000fe40000010000 */
[----:B------:R-:W-:Y:S01]  /*1c20*/  FFMA.FTZ R8, R216, R94, R8 ;  /* 0x0000005ed8087223 */ /* 0x000fe20000010008 */
[----:B------:R-:W4:Y:S01]  /*1c30*/  LDL R215, [R1+0x190] ;  /* 0x0001900001d77983 */ /* 0x000f220000100800 */
[----:B------:R-:W-:Y:S02]  /*1c40*/  FADD.FTZ R48, R48, R216 ;  /* 0x000000d830307221 */ /* 0x000fe40000010000 */
[----:B------:R-:W-:Y:S01]  /*1c50*/  FFMA.FTZ R9, R217, R92, R9 ;  /* 0x0000005cd9097223 */ /* 0x000fe20000010009 */
[----:B------:R-:W4:Y:S01]  /*1c60*/  LDL R216, [R1+0x18c] ;  /* 0x00018c0001d87983 */ /* 0x000f220000100800 */
[----:B------:R-:W-:-:S02]  /*1c70*/  FADD.FTZ R49, R49, R217 ;  /* 0x000000d931317221 */ /* 0x000fc40000010000 */
[C---:B------:R-:W-:Y:S01]  /*1c80*/  FMUL.FTZ R219, R0.reuse, R181 ;  /* 0x000000b500db7220 */ /* 0x040fe20000410000 */
[----:B------:R-:W4:Y:S01]  /*1c90*/  LDL R217, [R1+0x188] ;  /* 0x0001880001d97983 */ /* 0x000f220000100800 */
[C---:B------:R-:W-:Y:S02]  /*1ca0*/  FMUL.FTZ R214, R0.reuse, R182 ;  /* 0x000000b600d67220 */ /* 0x040fe40000410000 */
[----:B------:R-:W-:Y:S01]  /*1cb0*/  FMUL.FTZ R181, R0, R183 ;  /* 0x000000b700b57220 */ /* 0x000fe20000410000 */
[----:B------:R-:W-:Y:S04]  /*1cc0*/  STL [R1+0x6c], R177 ;  /* 0x00006cb101007387 */ /* 0x000fe80000100800 */
[----:B------:R0:W-:Y:S04]  /*1cd0*/  STL [R1+0x68], R91 ;  /* 0x0000685b01007387 */ /* 0x0001e80000100800 */
[----:B------:R-:W-:Y:S04]  /*1ce0*/  STL [R1+0x24], R88 ;  /* 0x0000245801007387 */ /* 0x000fe80000100800 */
[----:B------:R-:W-:Y:S04]  /*1cf0*/  STL [R1+0x20], R219 ;  /* 0x000020db01007387 */ /* 0x000fe80000100800 */
[----:B------:R-:W-:Y:S04]  /*1d00*/  STL [R1+0x1c], R214 ;  /* 0x00001cd601007387 */ /* 0x000fe80000100800 */
[----:B------:R-:W-:Y:S01]  /*1d10*/  STL [R1+0x18], R181 ;  /* 0x000018b501007387 */ /* 0x000fe20000100800 */
[----:B--2---:R-:W-:-:S02]  /*1d20*/  FMUL.FTZ R89, R86, R220 ;  /* 0x000000dc56597220 */ /* 0x004fc40000410000 */
[----:B---3--:R-:W-:-:S03]  /*1d30*/  FMUL.FTZ R87, R85, R221 ;  /* 0x000000dd55577220 */ /* 0x008fc60000410000 */
[----:B------:R2:W-:Y:S04]  /*1d40*/  STL [R1+0x64], R89 ;  /* 0x0000645901007387 */ /* 0x0005e80000100800 */
[----:B------:R3:W-:Y:S04]  /*1d50*/  STL [R1+0x54], R87 ;  /* 0x0000545701007387 */ /* 0x0007e80000100800 */
[----:B------:R-:W2:Y:S01]  /*1d60*/  LDL R179, [R1+0x17c] ;  /* 0x00017c0001b37983 */ /* 0x000ea20000100800 */
[----:B----4-:R-:W-:-:S03]  /*1d70*/  FMUL.FTZ R85, R3, R223 ;  /* 0x000000df03557220 */ /* 0x010fc60000410000 */
[----:B------:R-:W4:Y:S04]  /*1d80*/  LDL R176, [R1+0x180] ;  /* 0x0001800001b07983 */ /* 0x000f280000100800 */
[----:B------:R-:W3:Y:S01]  /*1d90*/  LDL R3, [R1+0x184] ;  /* 0x0001840001037983 */ /* 0x000ee20000100800 */
[----:B------:R-:W-:Y:S02]  /*1da0*/  FMUL.FTZ R86, R84, R222 ;  /* 0x000000de54567220 */ /* 0x000fe40000410000 */
[----:B------:R-:W-:Y:S01]  /*1db0*/  FFMA.FTZ R5, R213, R100, R5 ;  /* 0x00000064d5057223 */ /* 0x000fe20000010005 */
[----:B------:R-:W3:Y:S01]  /*1dc0*/  LDL R180, [R1+0x178] ;  /* 0x0001780001b47983 */ /* 0x000ee20000100800 */
[----:B------:R-:W-:Y:S02]  /*1dd0*/  FADD.FTZ R45, R45, R213 ;  /* 0x000000d52d2d7221 */ /* 0x000fe40000010000 */
[----:B------:R-:W-:-:S02]  /*1de0*/  FMUL.FTZ R84, R0, R184 ;  /* 0x000000b800547220 */ /* 0x000fc40000410000 */
[C---:B------:R-:W-:Y:S01]  /*1df0*/  FMUL.FTZ R213, R0.reuse, R185 ;  /* 0x000000b900d57220 */ /* 0x040fe20000410000 */
[----:B------:R0:W-:Y:S01]  /*1e00*/  STL [R1+0x4c], R86 ;  /* 0x00004c5601007387 */ /* 0x0001e20000100800 */
[C---:B------:R-:W-:Y:S02]  /*1e10*/  FMUL.FTZ R182, R0.reuse, R186 ;  /* 0x000000ba00b67220 */ /* 0x040fe40000410000 */
[----:B------:R-:W-:Y:S01]  /*1e20*/  FMUL.FTZ R187, R0, R187 ;  /* 0x000000bb00bb7220 */ /* 0x000fe20000410000 */
[----:B------:R0:W-:Y:S01]  /*1e30*/  STL [R1+0x38], R85 ;  /* 0x0000385501007387 */ /* 0x0001e20000100800 */
[----:B------:R-:W-:-:S03]  /*1e40*/  FFMA.FTZ R16, R224, R84, R16 ;  /* 0x00000054e0107223 */ /* 0x000fc60000010010 */
[----:B------:R0:W-:Y:S01]  /*1e50*/  STL [R1+0xc], R84 ;  /* 0x00000c5401007387 */ /* 0x0001e20000100800 */
[----:B------:R-:W-:-:S03]  /*1e60*/  FADD.FTZ R56, R56, R224 ;  /* 0x000000e038387221 */ /* 0x000fc60000010000 */
[----:B------:R-:W-:Y:S01]  /*1e70*/  STL [R1+0x8], R213 ;  /* 0x000008d501007387 */ /* 0x000fe20000100800 */
[----:B------:R-:W-:-:S03]  /*1e80*/  FFMA.FTZ R12, R220, R88, R12 ;  /* 0x00000058dc0c7223 */ /* 0x000fc6000001000c */
[----:B------:R-:W-:Y:S01]  /*1e90*/  STL [R1+0x4], R182 ;  /* 0x000004b601007387 */ /* 0x000fe20000100800 */
[----:B------:R-:W-:-:S03]  /*1ea0*/  FADD.FTZ R52, R52, R220 ;  /* 0x000000dc34347221 */ /* 0x000fc60000010000 */
[----:B------:R-:W-:Y:S01]  /*1eb0*/  STL [R1], R187 ;  /* 0x000000bb01007387 */ /* 0x000fe20000100800 */
[----:B------:R-:W-:Y:S02]  /*1ec0*/  FMUL.FTZ R212, R212, R227 ;  /* 0x000000e3d4d47220 */ /* 0x000fe40000410000 */
[----:B------:R-:W-:Y:S02]  /*1ed0*/  FFMA.FTZ R14, R222, R214, R14 ;  /* 0x000000d6de0e7223 */ /* 0x000fe4000001000e */
[----:B------:R-:W-:Y:S02]  /*1ee0*/  FMUL.FTZ R183, R215, R226 ;  /* 0x000000e2d7b77220 */ /* 0x000fe40000410000 */
[----:B------:R-:W-:Y:S02]  /*1ef0*/  FMUL.FTZ R186, R216, R225 ;  /* 0x000000e1d8ba7220 */ /* 0x000fe40000410000 */
[----:B------:R-:W-:Y:S02]  /*1f00*/  FMUL.FTZ R185, R217, R224 ;  /* 0x000000e0d9b97220 */ /* 0x000fe40000410000 */
[----:B------:R-:W-:-:S03]  /*1f10*/  FMUL.FTZ R224, R0, R189 ;  /* 0x000000bd00e07220 */ /* 0x000fc60000410000 */
[----:B------:R0:W-:Y:S01]  /*1f20*/  STL [R1+0x34], R185 ;  /* 0x000034b901007387 */ /* 0x0001e20000100800 */
[----:B------:R-:W-:-:S03]  /*1f30*/  FADD.FTZ R54, R54, R222 ;  /* 0x000000de36367221 */ /* 0x000fc60000010000 */
[----:B------:R0:W-:Y:S01]  /*1f40*/  STL [R1+0x2c], R186 ;  /* 0x00002cba01007387 */ /* 0x0001e20000100800 */
[----:B------:R-:W-:Y:S02]  /*1f50*/  FFMA.FTZ R15, R223, R181, R15 ;  /* 0x000000b5df0f7223 */ /* 0x000fe4000001000f */
[----:B------:R-:W-:Y:S01]  /*1f60*/  FADD.FTZ R55, R55, R223 ;  /* 0x000000df37377221 */ /* 0x000fe20000010000 */
[----:B------:R-:W3:Y:S01]  /*1f70*/  LDL R220, [R1+0x158] ;  /* 0x0001580001dc7983 */ /* 0x000ee20000100800 */
[----:B------:R-:W-:Y:S02]  /*1f80*/  FFMA.FTZ R21, R229, R224, R21 ;  /* 0x000000e0e5157223 */ /* 0x000fe40000010015 */
[----:B------:R-:W-:Y:S01]  /*1f90*/  FADD.FTZ R61, R61, R229 ;  /* 0x000000e53d3d7221 */ /* 0x000fe20000010000 */
[----:B------:R-:W-:Y:S01]  /*1fa0*/  STL [R1+0x14], R183 ;  /* 0x000014b701007387 */ /* 0x000fe20000100800 */
[C---:B------:R-:W-:Y:S02]  /*1fb0*/  FMUL.FTZ R223, R0.reuse, R190 ;  /* 0x000000be00df7220 */ /* 0x040fe40000410000 */
[----:B------:R-:W-:Y:S01]  /*1fc0*/  FMUL.FTZ R222, R0, R191 ;  /* 0x000000bf00de7220 */ /* 0x000fe20000410000 */
[----:B------:R0:W-:Y:S01]  /*1fd0*/  STL [R1+0x10], R212 ;  /* 0x000010d401007387 */ /* 0x0001e20000100800 */
[----:B------:R-:W-:-:S02]  /*1fe0*/  FFMA.FTZ R22, R230, R223, R22 ;  /* 0x000000dfe6167223 */ /* 0x000fc40000010016 */
[----:B------:R-:W-:Y:S02]  /*1ff0*/  FADD.FTZ R62, R62, R230 ;  /* 0x000000e63e3e7221 */ /* 0x000fe40000010000 */
[----:B------:R-:W-:Y:S02]  /*2000*/  FFMA.FTZ R23, R231, R222, R23 ;  /* 0x000000dee7177223 */ /* 0x000fe40000010017 */
[----:B------:R-:W-:Y:S02]  /*2010*/  FADD.FTZ R63, R63, R231 ;  /* 0x000000e73f3f7221 */ /* 0x000fe40000010000 */
[----:B--2---:R-:W-:Y:S02]  /*2020*/  FMUL.FTZ R229, R179, R229 ;  /* 0x000000e5b3e57220 */ /* 0x004fe40000410000 */
[----:B------:R-:W2:Y:S01]  /*2030*/  LDL R179, [R1+0x15c] ;  /* 0x00015c0001b37983 */ /* 0x000ea20000100800 */
[----:B----4-:R-:W-:Y:S02]  /*2040*/  FMUL.FTZ R230, R176, R230 ;  /* 0x000000e6b0e67220 */ /* 0x010fe40000410000 */
[----:B------:R-:W-:-:S02]  /*2050*/  FFMA.FTZ R176, R102, R103, RZ ;  /* 0x0000006766b07223 */ /* 0x000fc400000100ff */
[----:B---3--:R-:W-:Y:S02]  /*2060*/  FMUL.FTZ R231, R3, R231 ;  /* 0x000000e703e77220 */ /* 0x008fe40000410000 */
[----:B------:R-:W-:Y:S02]  /*2070*/  FADD.FTZ R3, RZ, R103 ;  /* 0x00000067ff037221 */ /* 0x000fe40000010000 */
[----:B0-----:R0:W5:Y:S04]  /*2080*/  LDL.LU R103, [R1+0x214] ;  /* 0x0002140001677983 */ /* 0x0011680000300800 */
[----:B------:R0:W5:Y:S04]  /*2090*/  LDL.LU R102, [R1+0x210] ;  /* 0x0002100001667983 */ /* 0x0001680000300800 */
[----:B------:R-:W3:Y:S01]  /*20a0*/  LDL R184, [R1+0x160] ;  /* 0x0001600001b87983 */ /* 0x000ee20000100800 */
[----:B------:R-:W-:-:S02]  /*20b0*/  FFMA.FTZ R17, R225, R213, R17 ;  /* 0x000000d5e1117223 */ /* 0x000fc40000010011 */
[----:B------:R-:W-:Y:S02]  /*20c0*/  FADD.FTZ R57, R57, R225 ;  /* 0x000000e139397221 */ /* 0x000fe40000010000 */
[----:B------:R-:W-:Y:S02]  /*20d0*/  FMUL.FTZ R225, R0, R188 ;  /* 0x000000bc00e17220 */ /* 0x000fe40000410000 */
[----:B------:R-:W-:Y:S02]  /*20e0*/  FADD.FTZ R3, R3, R101 ;  /* 0x0000006503037221 */ /* 0x000fe40000010000 */
[----:B------:R-:W-:Y:S02]  /*20f0*/  FFMA.FTZ R176, R100, R101, R176 ;  /* 0x0000006564b07223 */ /* 0x000fe400000100b0 */
[----:B------:R-:W-:Y:S01]  /*2100*/  FFMA.FTZ R20, R228, R225, R20 ;  /* 0x000000e1e4147223 */ /* 0x000fe20000010014 */
[----:B-1----:R0:W5:Y:S01]  /*2110*/  LDL.LU R101, [R1+0x20c] ;  /* 0x00020c0001657983 */ /* 0x0021620000300800 */
[----:B------:R-:W-:-:S02]  /*2120*/  FADD.FTZ R60, R60, R228 ;  /* 0x000000e43c3c7221 */ /* 0x000fc40000010000 */
[----:B------:R-:W-:Y:S01]  /*2130*/  FMUL.FTZ R228, R180, R228 ;  /* 0x000000e4b4e47220 */ /* 0x000fe20000410000 */
[----:B------:R0:W5:Y:S01]  /*2140*/  LDL.LU R100, [R1+0x208] ;  /* 0x0002080001647983 */ /* 0x0001620000300800 */
[----:B------:R-:W-:-:S03]  /*2150*/  FADD.FTZ R3, R3, R99 ;  /* 0x0000006303037221 */ /* 0x000fc60000010000 */
[----:B------:R-:W4:Y:S01]  /*2160*/  LDL R180, [R1+0x164] ;  /* 0x0001640001b47983 */ /* 0x000f220000100800 */
[----:B------:R-:W-:Y:S02]  /*2170*/  FFMA.FTZ R176, R98, R99, R176 ;  /* 0x0000006362b07223 */ /* 0x000fe400000100b0 */
[----:B------:R-:W-:Y:S01]  /*2180*/  FADD.FTZ R3, R3, R97 ;  /* 0x0000006103037221 */ /* 0x000fe20000010000 */
[----:B------:R0:W5:Y:S01]  /*2190*/  LDL.LU R99, [R1+0x204] ;  /* 0x0002040001637983 */ /* 0x0001620000300800 */
[----:B------:R-:W-:Y:S02]  /*21a0*/  FFMA.FTZ R176, R96, R97, R176 ;  /* 0x0000006160b07223 */ /* 0x000fe400000100b0 */
[----:B------:R-:W-:Y:S01]  /*21b0*/  FFMA.FTZ R18, R226, R182, R18 ;  /* 0x000000b6e2127223 */ /* 0x000fe20000010012 */
[----:B------:R0:W5:Y:S01]  /*21c0*/  LDL.LU R98, [R1+0x200] ;  /* 0x0002000001627983 */ /* 0x0001620000300800 */
[----:B------:R-:W-:-:S03]  /*21d0*/  FADD.FTZ R58, R58, R226 ;  /* 0x000000e23a3a7221 */ /* 0x000fc60000010000 */
[----:B------:R0:W5:Y:S01]  /*21e0*/  LDL.LU R97, [R1+0x1fc] ;  /* 0x0001fc0001617983 */ /* 0x0001620000300800 */
[----:B------:R-:W-:-:S03]  /*21f0*/  FFMA.FTZ R13, R221, R219, R13 ;  /* 0x000000dbdd0d7223 */ /* 0x000fc6000001000d */
[----:B------:R0:W5:Y:S01]  /*2200*/  LDL.LU R96, [R1+0x1f8] ;  /* 0x0001f80001607983 */ /* 0x0001620000300800 */
[----:B------:R-:W-:Y:S02]  /*2210*/  FADD.FTZ R53, R53, R221 ;  /* 0x000000dd35357221 */ /* 0x000fe40000010000 */
[----:B--2---:R-:W-:Y:S02]  /*2220*/  FMUL.FTZ R226, R179, R233 ;  /* 0x000000e9b3e27220 */ /* 0x004fe40000410000 */
[----:B------:R-:W-:Y:S02]  /*2230*/  FADD.FTZ R179, R3, R95 ;  /* 0x0000005f03b37221 */ /* 0x000fe40000010000 */
[----:B------:R-:W-:Y:S02]  /*2240*/  FFMA.FTZ R3, R94, R95, R176 ;  /* 0x0000005f5e037223 */ /* 0x000fe400000100b0 */
[----:B------:R0:W5:Y:S01]  /*2250*/  LDL.LU R95, [R1+0x1f4] ;  /* 0x0001f400015f7983 */ /* 0x0001620000300800 */
[----:B------:R-:W-:-:S02]  /*2260*/  FADD.FTZ R179, R179, R93 ;  /* 0x0000005db3b37221 */ /* 0x000fc40000010000 */
[----:B------:R-:W-:Y:S01]  /*2270*/  FFMA.FTZ R3, R92, R93, R3 ;  /* 0x0000005d5c037223 */ /* 0x000fe20000010003 */
[----:B------:R0:W5:Y:S04]  /*2280*/  LDL.LU R94, [R1+0x1f0] ;  /* 0x0001f000015e7983 */ /* 0x0001680000300800 */
[----:B------:R0:W5:Y:S01]  /*2290*/  LDL.LU R93, [R1+0x1ec] ;  /* 0x0001ec00015d7983 */ /* 0x0001620000300800 */
[----:B---3--:R-:W-:-:S03]  /*22a0*/  FMUL.FTZ R221, R184, R234 ;  /* 0x000000eab8dd7220 */ /* 0x008fc60000410000 */
[----:B------:R0:W5:Y:S04]  /*22b0*/  LDL.LU R92, [R1+0x1e8] ;  /* 0x0001e800015c7983 */ /* 0x0001680000300800 */
[----:B------:R-:W2:Y:S04]  /*22c0*/  LDL R184, [R1+0x148] ;  /* 0x0001480001b87983 */ /* 0x000ea80000100800 */
[----:B------:R-:W3:Y:S01]  /*22d0*/  LDL R189, [R1+0x14c] ;  /* 0x00014c0001bd7983 */ /* 0x000ee20000100800 */
[----:B------:R-:W-:Y:S02]  /*22e0*/  FFMA.FTZ R3, R178, R177, R3 ;  /* 0x000000b1b2037223 */ /* 0x000fe40000010003 */
[----:B------:R-:W-:-:S02]  /*22f0*/  FFMA.FTZ R19, R227, R187, R19 ;  /* 0x000000bbe3137223 */ /* 0x000fc40000010013 */
[----:B------:R-:W-:Y:S02]  /*2300*/  FADD.FTZ R59, R59, R227 ;  /* 0x000000e33b3b7221 */ /* 0x000fe40000010000 */
[----:B------:R-:W-:Y:S02]  /*2310*/  FMUL.FTZ R227, R220, R232 ;  /* 0x000000e8dce37220 */ /* 0x000fe40000410000 */
[----:B------:R-:W-:Y:S02]  /*2320*/  FADD.FTZ R179, R179, R177 ;  /* 0x000000b1b3b37221 */ /* 0x000fe40000010000 */
[----:B----4-:R-:W-:Y:S02]  /*2330*/  FMUL.FTZ R220, R180, R235 ;  /* 0x000000ebb4dc7220 */ /* 0x010fe40000410000 */
[----:B------:R-:W-:Y:S02]  /*2340*/  FFMA.FTZ R180, R90, R91, R3 ;  /* 0x0000005b5ab47223 */ /* 0x000fe40000010003 */
[----:B------:R-:W-:-:S02]  /*2350*/  FADD.FTZ R179, R179, R91 ;  /* 0x0000005bb3b37221 */ /* 0x000fc40000010000 */
[----:B------:R-:W-:Y:S01]  /*2360*/  FFMA.FTZ R180, R88, R89, R180 ;  /* 0x0000005958b47223 */ /* 0x000fe200000100b4 */
[----:B------:R0:W5:Y:S01]  /*2370*/  LDL.LU R91, [R1+0x1e4] ;  /* 0x0001e400015b7983 */ /* 0x0001620000300800 */
[----:B------:R-:W-:Y:S02]  /*2380*/  FADD.FTZ R179, R179, R89 ;  /* 0x00000059b3b37221 */ /* 0x000fe40000010000 */
[----:B------:R-:W-:Y:S01]  /*2390*/  FFMA.FTZ R180, R219, R87, R180 ;  /* 0x00000057dbb47223 */ /* 0x000fe200000100b4 */
[----:B------:R0:W5:Y:S01]  /*23a0*/  LDL.LU R90, [R1+0x1e0] ;  /* 0x0001e000015a7983 */ /* 0x0001620000300800 */
[----:B------:R-:W-:Y:S02]  /*23b0*/  FADD.FTZ R179, R179, R87 ;  /* 0x00000057b3b37221 */ /* 0x000fe40000010000 */
[----:B------:R-:W-:Y:S01]  /*23c0*/  FFMA.FTZ R180, R214, R86, R180 ;  /* 0x00000056d6b47223 */ /* 0x000fe200000100b4 */
[----:B------:R0:W5:Y:S01]  /*23d0*/  LDL.LU R89, [R1+0x1dc] ;  /* 0x0001dc0001597983 */ /* 0x0001620000300800 */
[----:B------:R-:W-:-:S03]  /*23e0*/  FADD.FTZ R179, R179, R86 ;  /* 0x00000056b3b37221 */ /* 0x000fc60000010000 */
[----:B------:R0:W5:Y:S01]  /*23f0*/  LDL.LU R88, [R1+0x1d8] ;  /* 0x0001d80001587983 */ /* 0x0001620000300800 */
[----:B------:R-:W-:-:S03]  /*2400*/  FFMA.FTZ R180, R181, R85, R180 ;  /* 0x00000055b5b47223 */ /* 0x000fc600000100b4 */
[----:B------:R-:W4:Y:S01]  /*2410*/  LDL R188, [R1+0x150] ;  /* 0x0001500001bc7983 */ /* 0x000f220000100800 */
[----:B------:R-:W-:-:S03]  /*2420*/  FADD.FTZ R179, R179, R85 ;  /* 0x00000055b3b37221 */ /* 0x000fc60000010000 */
[----:B------:R0:W5:Y:S01]  /*2430*/  LDL.LU R87, [R1+0x1d4] ;  /* 0x0001d40001577983 */ /* 0x0001620000300800 */
[----:B------:R-:W-:-:S03]  /*2440*/  FFMA.FTZ R180, R84, R185, R180 ;  /* 0x000000b954b47223 */ /* 0x000fc600000100b4 */
[----:B------:R0:W5:Y:S01]  /*2450*/  LDL.LU R86, [R1+0x1d0] ;  /* 0x0001d00001567983 */ /* 0x0001620000300800 */
[----:B------:R-:W-:Y:S02]  /*2460*/  FMUL.FTZ R215, R0, R195 ;  /* 0x000000c300d77220 */ /* 0x000fe40000410000 */
[----:B--2---:R-:W-:Y:S02]  /*2470*/  FMUL.FTZ R219, R184, R236 ;  /* 0x000000ecb8db7220 */ /* 0x004fe40000410000 */
[----:B------:R-:W2:Y:S01]  /*2480*/  LDL R184, [R1+0x154] ;  /* 0x0001540001b87983 */ /* 0x000ea20000100800 */
[----:B---3--:R-:W-:-:S03]  /*2490*/  FMUL.FTZ R214, R189, R237 ;  /* 0x000000edbdd67220 */ /* 0x008fc60000410000 */
[----:B------:R0:W5:Y:S04]  /*24a0*/  LDL.LU R85, [R1+0x1cc] ;  /* 0x0001cc0001557983 */ /* 0x0001680000300800 */
[----:B------:R0:W5:Y:S04]  /*24b0*/  LDL.LU R84, [R1+0x1c8] ;  /* 0x0001c80001547983 */ /* 0x0001680000300800 */
[----:B------:R-:W3:Y:S04]  /*24c0*/  LDL R189, [R1+0x13c] ;  /* 0x00013c0001bd7983 */ /* 0x000ee80000100800 */
[----:B------:R-:W2:Y:S04]  /*24d0*/  LDL R191, [R1+0x140] ;  /* 0x0001400001bf7983 */ /* 0x000ea80000100800 */
[----:B------:R-:W2:Y:S01]  /*24e0*/  LDL R195, [R1+0x134] ;  /* 0x0001340001c37983 */ /* 0x000ea20000100800 */
[----:B------:R-:W-:-:S03]  /*24f0*/  FADD.FTZ R181, R179, R185 ;  /* 0x000000b9b3b57221 */ /* 0x000fc60000010000 */
[----:B------:R-:W2:Y:S01]  /*2500*/  LDL R185, [R1+0x138] ;  /* 0x0001380001b97983 */ /* 0x000ea20000100800 */
[----:B------:R-:W-:Y:S02]  /*2510*/  FADD.FTZ R181, R181, R186 ;  /* 0x000000bab5b57221 */ /* 0x000fe40000010000 */
[----:B------:R-:W-:Y:S01]  /*2520*/  FFMA.FTZ R180, R213, R186, R180 ;  /* 0x000000bad5b47223 */ /* 0x000fe200000100b4 */
[----:B------:R-:W2:Y:S01]  /*2530*/  LDL R190, [R1+0x144] ;  /* 0x0001440001be7983 */ /* 0x000ea20000100800 */
[----:B------:R-:W-:Y:S02]  /*2540*/  FMUL.FTZ R177, R0, R197 ;  /* 0x000000c500b17220 */ /* 0x000fe40000410000 */
[----:B------:R-:W-:Y:S01]  /*2550*/  FADD.FTZ R181, R181, R183 ;  /* 0x000000b7b5b57221 */ /* 0x000fe20000010000 */
[----:B------:R-:W2:Y:S01]  /*2560*/  LDL R197, [R1+0x128] ;  /* 0x0001280001c57983 */ /* 0x000ea20000100800 */
[----:B------:R-:W-:Y:S02]  /*2570*/  FFMA.FTZ R180, R182, R183, R180 ;  /* 0x000000b7b6b47223 */ /* 0x000fe400000100b4 */
[----:B------:R-:W-:Y:S01]  /*2580*/  FMUL.FTZ R176, R0, R198 ;  /* 0x000000c600b07220 */ /* 0x000fe20000410000 */
[----:B------:R-:W2:Y:S01]  /*2590*/  LDL R213, [R1+0x118] ;  /* 0x0001180001d57983 */ /* 0x000ea20000100800 */
[----:B------:R-:W-:-:S02]  /*25a0*/  FADD.FTZ R186, R181, R212 ;  /* 0x000000d4b5ba7221 */ /* 0x000fc40000010000 */
[----:B------:R-:W-:Y:S01]  /*25b0*/  FFMA.FTZ R187, R187, R212, R180 ;  /* 0x000000d4bbbb7223 */ /* 0x000fe200000100b4 */
[----:B------:R-:W2:Y:S01]  /*25c0*/  LDL R198, [R1+0x12c] ;  /* 0x00012c0001c67983 */ /* 0x000ea20000100800 */
[----:B------:R-:W-:Y:S02]  /*25d0*/  FMUL.FTZ R3, R0, R199 ;  /* 0x000000c700037220 */ /* 0x000fe40000410000 */
[----:B------:R-:W-:Y:S01]  /*25e0*/  FADD.FTZ R186, R186, R228 ;  /* 0x000000e4baba7221 */ /* 0x000fe20000010000 */
[----:B------:R-:W2:Y:S01]  /*25f0*/  LDL R199, [R1+0x130] ;  /* 0x0001300001c77983 */ /* 0x000ea20000100800 */
[----:B------:R-:W-:Y:S02]  /*2600*/  FFMA.FTZ R187, R225, R228, R187 ;  /* 0x000000e4e1bb7223 */ /* 0x000fe400000100bb */
[----:B------:R-:W-:Y:S01]  /*2610*/  FADD.FTZ R186, R186, R229 ;  /* 0x000000e5baba7221 */ /* 0x000fe20000010000 */
[----:B------:R-:W2:Y:S01]  /*2620*/  LDL R212, [R1+0x120] ;  /* 0x0001200001d47983 */ /* 0x000ea20000100800 */
[----:B------:R-:W-:-:S02]  /*2630*/  FFMA.FTZ R187, R224, R229, R187 ;  /* 0x000000e5e0bb7223 */ /* 0x000fc400000100bb */
[----:B------:R-:W-:Y:S02]  /*2640*/  FMUL.FTZ R216, R0, R194 ;  /* 0x000000c200d87220 */ /* 0x000fe40000410000 */
[----:B----4-:R-:W-:Y:S01]  /*2650*/  FMUL.FTZ R179, R188, R238 ;  /* 0x000000eebcb37220 */ /* 0x010fe20000410000 */
[----:B------:R-:W4:Y:S01]  /*2660*/  LDL R194, [R1+0x11c] ;  /* 0x00011c0001c27983 */ /* 0x000f220000100800 */
        /* <DEDUP_REMOVED lines=8> */
[----:B---3--:R-:W-:Y:S02]  /*26f0*/  FMUL.FTZ R186, R189, R241 ;  /* 0x000000f1bdba7220 */ /* 0x008fe40000410000 */
[----:B------:R-:W-:-:S02]  /*2700*/  FADD.FTZ R189, R188, R227 ;  /* 0x000000e3bcbd7221 */ /* 0x000fc40000010000 */
[----:B------:R-:W-:Y:S02]  /*2710*/  FFMA.FTZ R188, R218, R227, R187 ;  /* 0x000000e3dabc7223 */ /* 0x000fe400000100bb */
[----:B--2---:R-:W-:Y:S02]  /*2720*/  FMUL.FTZ R187, R191, R242 ;  /* 0x000000f2bfbb7220 */ /* 0x004fe40000410000 */
[----:B------:R-:W-:Y:S02]  /*2730*/  FMUL.FTZ R191, R0, R204 ;  /* 0x000000cc00bf7220 */ /* 0x000fe40000410000 */
[----:B------:R-:W-:Y:S02]  /*2740*/  FMUL.FTZ R204, R195, R247 ;  /* 0x000000f7c3cc7220 */ /* 0x000fe40000410000 */
[----:B------:R-:W2:Y:S01]  /*2750*/  LDL R195, [R1+0x124] ;  /* 0x0001240001c37983 */ /* 0x000ea20000100800 */
[----:B------:R-:W-:Y:S02]  /*2760*/  FADD.FTZ R189, R189, R226 ;  /* 0x000000e2bdbd7221 */ /* 0x000fe40000010000 */
[----:B------:R-:W-:-:S02]  /*2770*/  FFMA.FTZ R188, R217, R226, R188 ;  /* 0x000000e2d9bc7223 */ /* 0x000fc400000100bc */
[----:B------:R-:W-:Y:S02]  /*2780*/  FADD.FTZ R189, R189, R221 ;  /* 0x000000ddbdbd7221 */ /* 0x000fe40000010000 */
[----:B------:R-:W-:Y:S02]  /*2790*/  FFMA.FTZ R188, R216, R221, R188 ;  /* 0x000000ddd8bc7223 */ /* 0x000fe400000100bc */
[----:B------:R-:W-:Y:S02]  /*27a0*/  FADD.FTZ R192, R189, R220 ;  /* 0x000000dcbdc07221 */ /* 0x000fe40000010000 */
[----:B------:R-:W-:Y:S02]  /*27b0*/  FMUL.FTZ R178, R0, R196 ;  /* 0x000000c400b27220 */ /* 0x000fe40000410000 */
        /* <DEDUP_REMOVED lines=9> */
[----:B------:R-:W-:Y:S02]  /*2850*/  FADD.FTZ R192, R192, R184 ;  /* 0x000000b8c0c07221 */ /* 0x000fe40000010000 */
[----:B------:R-:W-:Y:S02]  /*2860*/  FMUL.FTZ R183, R0, R200 ;  /* 0x000000c800b77220 */ /* 0x000fe40000410000 */
[----:B------:R-:W-:Y:S02]  /*2870*/  FFMA.FTZ R193, R3, R184, R193 ;  /* 0x000000b803c17223 */ /* 0x000fe400000100c1 */
[----:B------:R-:W-:Y:S02]  /*2880*/  FADD.FTZ R192, R192, R185 ;  /* 0x000000b9c0c07221 */ /* 0x000fe40000010000 */
[----:B------:R-:W-:-:S02]  /*2890*/  FMUL.FTZ R182, R0, R201 ;  /* 0x000000c900b67220 */ /* 0x000fc40000410000 */
[----:B------:R-:W-:Y:S02]  /*28a0*/  FFMA.FTZ R193, R183, R185, R193 ;  /* 0x000000b9b7c17223 */ /* 0x000fe400000100c1 */
[----:B------:R-:W-:Y:S02]  /*28b0*/  FADD.FTZ R192, R192, R186 ;  /* 0x000000bac0c07221 */ /* 0x000fe40000010000 */
[----:B------:R-:W-:Y:S02]  /*28c0*/  FMUL.FTZ R181, R0, R202 ;  /* 0x000000ca00b57220 */ /* 0x000fe40000410000 */
[----:B------:R-:W-:Y:S02]  /*28d0*/  FFMA.FTZ R193, R182, R186, R193 ;  /* 0x000000bab6c17223 */ /* 0x000fe400000100c1 */
[----:B------:R-:W-:Y:S02]  /*28e0*/  FMUL.FTZ R196, R190, R243 ;  /* 0x000000f3bec47220 */ /* 0x000fe40000410000 */
[----:B------:R-:W-:-:S02]  /*28f0*/  FADD.FTZ R192, R192, R187 ;  /* 0x000000bbc0c07221 */ /* 0x000fc40000010000 */
[----:B------:R-:W-:Y:S02]  /*2900*/  FMUL.FTZ R180, R0, R203 ;  /* 0x000000cb00b47220 */ /* 0x000fe40000410000 */
[----:B------:R-:W-:Y:S02]  /*2910*/  FFMA.FTZ R193, R181, R187, R193 ;  /* 0x000000bbb5c17223 */ /* 0x000fe400000100c1 */
[----:B------:R-:W-:Y:S02]  /*2920*/  FMUL.FTZ R197, R197, R244 ;  /* 0x000000f4c5c57220 */ /* 0x000fe40000410000 */
[----:B------:R-:W-:Y:S02]  /*2930*/  FADD.FTZ R192, R192, R196 ;  /* 0x000000c4c0c07221 */ /* 0x000fe40000010000 */
[----:B------:R-:W-:Y:S02]  /*2940*/  FFMA.FTZ R193, R180, R196, R193 ;  /* 0x000000c4b4c17223 */ /* 0x000fe400000100c1 */
[----:B------:R-:W-:-:S02]  /*2950*/  FMUL.FTZ R198, R198, R245 ;  /* 0x000000f5c6c67220 */ /* 0x000fc40000410000 */
[----:B------:R-:W-:Y:S02]  /*2960*/  FADD.FTZ R192, R192, R197 ;  /* 0x000000c5c0c07221 */ /* 0x000fe40000010000 */
[----:B------:R-:W-:Y:S02]  /*2970*/  FMUL.FTZ R190, R0, R205 ;  /* 0x000000cd00be7220 */ /* 0x000fe40000410000 */
[----:B------:R-:W-:Y:S02]  /*2980*/  FFMA.FTZ R193, R191, R197, R193 ;  /* 0x000000c5bfc17223 */ /* 0x000fe400000100c1 */
[----:B------:R-:W-:Y:S02]  /*2990*/  FMUL.FTZ R199, R199, R246 ;  /* 0x000000f6c7c77220 */ /* 0x000fe40000410000 */
[----:B------:R-:W-:Y:S02]  /*29a0*/  FADD.FTZ R192, R192, R198 ;  /* 0x000000c6c0c07221 */ /* 0x000fe40000010000 */
[----:B------:R-:W-:-:S02]  /*29b0*/  FMUL.FTZ R189, R0, R206 ;  /* 0x000000ce00bd7220 */ /* 0x000fc40000410000 */
[----:B------:R-:W-:Y:S02]  /*29c0*/  FFMA.FTZ R193, R190, R198, R193 ;  /* 0x000000c6bec17223 */ /* 0x000fe400000100c1 */
[----:B------:R-:W-:Y:S02]  /*29d0*/  FADD.FTZ R192, R192, R199 ;  /* 0x000000c7c0c07221 */ /* 0x000fe40000010000 */
[----:B------:R-:W-:Y:S02]  /*29e0*/  FMUL.FTZ R188, R0, R207 ;  /* 0x000000cf00bc7220 */ /* 0x000fe40000410000 */
[----:B------:R-:W-:Y:S02]  /*29f0*/  FFMA.FTZ R193, R189, R199, R193 ;  /* 0x000000c7bdc17223 */ /* 0x000fe400000100c1 */
[----:B------:R-:W-:Y:S02]  /*2a00*/  FMUL.FTZ R205, R213, R248 ;  /* 0x000000f8d5cd7220 */ /* 0x000fe40000410000 */
[----:B----4-:R-:W-:-:S02]  /*2a10*/  FMUL.FTZ R206, R194, R249 ;  /* 0x000000f9c2ce7220 */ /* 0x010fc40000410000 */
        /* <DEDUP_REMOVED lines=53> */
[----:B--2---:R-:W-:-:S04]  /*2d70*/  FMUL.FTZ R208, R195, R251 ;  /* 0x000000fbc3d07220 */ /* 0x004fc80000410000 */
[----:B------:R-:W-:Y:S02]  /*2d80*/  FADD.FTZ R194, R193, R208 ;  /* 0x000000d0c1c27221 */ /* 0x000fe40000010000 */
[----:B------:R-:W-:Y:S02]  /*2d90*/  FFMA.FTZ R195, R200, R208, R192 ;  /* 0x000000d0c8c37223 */ /* 0x000fe400000100c0 */
.L_x_14088:
[----:B01----:R-:W-:Y:S05]  /*2da0*/  BSYNC B1 ;  /* 0x0000000000017941 */ /* 0x003fea0003800000 */
.L_x_14086:
[----:B------:R-:W-:Y:S05]  /*2db0*/  BRA.DIV ~URZ, `(.L_x_14089) ;  /* 0x00004a527f007947 */ /* 0x000fea000b800000 */
[----:B------:R0:W1:Y:S02]  /*2dc0*/  SHFL.BFLY PT, R209, R194, 0x1, 0x1f ;  /* 0x0c201f00c2d17f89 */ /* 0x00006400000e0000 */
.L_x_14172:
        /* <DEDUP_REMOVED lines=18> */
.L_x_14173:
        /* <DEDUP_REMOVED lines=14> */
[----:B-1----:R-:W-:Y:S01]  /*2fd0*/  FADD.FTZ R194, R209, R194 ;  /* 0x000000c2d1c27221 */ /* 0x002fe20000010000 */
[----:B------:R-:W-:Y:S01]  /*2fe0*/  @!P6 ISETP.NE.U32.AND P3, PT, RZ, c[0x0][0x218], PT ;  /* 0x00008600ff00ea0c */ /* 0x000fe20003f65070 */
[----:B0-----:R-:W-:Y:S01]  /*2ff0*/  FADD.FTZ R195, R210, R195 ;  /* 0x000000c3d2c37221 */ /* 0x001fe20000010000 */
[----:B------:R-:W-:Y:S01]  /*3000*/  BSSY B1, `(.L_x_14091) ;  /* 0x0000014000017945 */ /* 0x000fe20003800000 */
[----:B------:R-:W-:Y:S01]  /*3010*/  FMUL.FTZ R194, R194, c[0x0][0x1e0] ;  /* 0x00007800c2c27a20 */ /* 0x000fe20000410000 */
[----:B------:R-:W-:Y:S01]  /*3020*/  @!P6 ISETP.NE.AND.EX P3, PT, RZ, c[0x0][0x21c], PT, P3 ;  /* 0x00008700ff00ea0c */ /* 0x000fe20003f65330 */
[----:B------:R-:W-:Y:S01]  /*3030*/  FMUL.FTZ R209, R195, c[0x0][0x1e0] ;  /* 0x00007800c3d17a20 */ /* 0x000fe20000410000 */
[----:B------:R-:W-:Y:S02]  /*3040*/  ISETP.NE.U32.AND P1, PT, RZ, c[0x0][0x258], PT ;  /* 0x00009600ff007a0c */ /* 0x000fe40003f25070 */
[----:B--2---:R-:W-:-:S02]  /*3050*/  ISETP.NE.AND P4, PT, R212, RZ, PT ;  /* 0x000000ffd400720c */ /* 0x004fc40003f85270 */
[----:B------:R-:W-:Y:S02]  /*3060*/  @!P6 ISETP.NE.U32.AND P0, PT, RZ, c[0x0][0x218], PT ;  /* 0x00008600ff00ea0c */ /* 0x000fe40003f05070 */
[----:B------:R-:W-:Y:S02]  /*3070*/  FSEL R210, R194, RZ, !P4 ;  /* 0x000000ffc2d27208 */ /* 0x000fe40006000000 */
        /* <DEDUP_REMOVED lines=12> */
.L_x_14092:
[----:B---3--:R-:W-:Y:S05]  /*3140*/  BSYNC B1 ;  /* 0x0000000000017941 */ /* 0x008fea0003800000 */
.L_x_14091:
        /* <DEDUP_REMOVED lines=17> */
.L_x_14094:
[----:B------:R-:W-:Y:S05]  /*3260*/  BSYNC B1 ;  /* 0x0000000000017941 */ /* 0x000fea0003800000 */
.L_x_14093:
        /* <DEDUP_REMOVED lines=11> */
.L_x_14096:
[----:B------:R-:W-:Y:S05]  /*3320*/  BSYNC B1 ;  /* 0x0000000000017941 */ /* 0x000fea0003800000 */
.L_x_14095:
        /* <DEDUP_REMOVED lines=12> */
.L_x_14098:
[----:B------:R-:W-:Y:S05]  /*33f0*/  BSYNC B1 ;  /* 0x0000000000017941 */ /* 0x000fea0003800000 */
.L_x_14097:
[----:B------:R-:W2:Y:S04]  /*3400*/  LDL R239, [R1+0x168] ;  /* 0x0001680001ef7983 */ /* 0x000ea80000100800 */
[----:B------:R-:W3:Y:S04]  /*3410*/  LDL R238, [R1+0x16c] ;  /* 0x00016c0001ee7983 */ /* 0x000ee80000100800 */
[----:B------:R-:W4:Y:S04]  /*3420*/  LDL R237, [R1+0x170] ;  /* 0x0001700001ed7983 */ /* 0x000f280000100800 */
[----:B------:R-:W4:Y:S01]  /*3430*/  LDL R236, [R1+0x174] ;  /* 0x0001740001ec7983 */ /* 0x000f220000100800 */
[----:B------:R-:W-:Y:S01]  /*3440*/  @P3 IMAD.WIDE.U32 R212, R2, R212, c[0x0][0x258] ;  /* 0x0000960002d43625 */ /* 0x000fe200078e00d4 */
[----:B------:R-:W-:-:S02]  /*3450*/  SEL R192, R232, R168, P1 ;  /* 0x000000a8e8c07207 */ /* 0x000fc40000800000 */
[----:B------:R-:W-:Y:S02]  /*3460*/  SEL R193, R233, R169, P1 ;  /* 0x000000a9e9c17207 */ /* 0x000fe40000800000 */
[----:B------:R-:W-:Y:S02]  /*3470*/  SEL R194, R234, R170, P1 ;  /* 0x000000aaeac27207 */ /* 0x000fe40000800000 */
[----:B------:R-:W-:-:S05]  /*3480*/  SEL R195, R235, R171, P1 ;  /* 0x000000abebc37207 */ /* 0x000fca0000800000 */
[----:B------:R0:W-:Y:S02]  /*3490*/  @P3 STG.E.128 [R212.64], R192 ;  /* 0x000000c0d4003986 */ /* 0x0001e4000c101d04 */
[----:B0-----:R-:W-:Y:S01]  /*34a0*/  @P5 MOV R192, 0x10 ;  /* 0x0000001000c05802 */ /* 0x001fe20000000f00 */
[----:B------:R-:W-:Y:S01]  /*34b0*/  @P5 FMUL.FTZ R194, R232, c[0x0][0x1ec] ;  /* 0x00007b00e8c25a20 */ /* 0x000fe20000410000 */
[----:B------:R-:W-:Y:S01]  /*34c0*/  IADD3 R232, R211, 0x20, RZ ;  /* 0x00000020d3e87810 */ /* 0x000fe20007ffe0ff */
[----:B------:R-:W-:Y:S02]  /*34d0*/  @P5 FMUL.FTZ R195, R233, c[0x0][0x1ec] ;  /* 0x00007b00e9c35a20 */ /* 0x000fe40000410000 */
[----:B------:R-:W-:Y:S02]  /*34e0*/  @P5 FMUL.FTZ R212, R234, c[0x0][0x1ec] ;  /* 0x00007b00ead45a20 */ /* 0x000fe40000410000 */
[----:B------:R-:W-:Y:S02]  /*34f0*/  @P5 FMUL.FTZ R213, R235, c[0x0][0x1ec] ;  /* 0x00007b00ebd55a20 */ /* 0x000fe40000410000 */
[----:B------:R-:W-:-:S04]  /*3500*/  @P5 IMAD.WIDE.U32 R192, R211, R192, c[0x0][0x248] ;  /* 0x00009200d3c05625 */ /* 0x000fc800078e00c0 */
[----:B------:R-:W-:Y:S02]  /*3510*/  @P5 FFMA.FTZ R84, R164, R194, R84 ;  /* 0x000000c2a4545223 */ /* 0x000fe40000010054 */
[----:B------:R-:W-:Y:S02]  /*3520*/  @P5 FFMA.FTZ R85, R165, R195, R85 ;  /* 0x000000c3a5555223 */ /* 0x000fe40000010055 */
[----:B------:R-:W-:Y:S02]  /*3530*/  @P5 FFMA.FTZ R86, R166, R212, R86 ;  /* 0x000000d4a6565223 */ /* 0x000fe40000010056 */
[----:B------:R-:W-:Y:S02]  /*3540*/  @P5 FFMA.FTZ R87, R167, R213, R87 ;  /* 0x000000d5a7575223 */ /* 0x000fe40000010057 */
[----:B--2---:R-:W-:Y:S02]  /*3550*/  @P5 FMUL.FTZ R172, R239, R194 ;  /* 0x000000c2efac5220 */ /* 0x004fe40000410000 */
[----:B---3--:R-:W-:-:S02]  /*3560*/  @P5 FMUL.FTZ R173, R238, R195 ;  /* 0x000000c3eead5220 */ /* 0x008fc40000410000 */
        /* <DEDUP_REMOVED lines=21> */
.L_x_14100:
[----:B0-----:R-:W-:Y:S05]  /*36c0*/  BSYNC B1 ;  /* 0x0000000000017941 */ /* 0x001fea0003800000 */
.L_x_14099:
        /* <DEDUP_REMOVED lines=18> */
.L_x_14102:
[----:B------:R-:W-:Y:S05]  /*37f0*/  BSYNC B1 ;  /* 0x0000000000017941 */ /* 0x000fea0003800000 */
.L_x_14101:
        /* <DEDUP_REMOVED lines=11> */
.L_x_14104:
[----:B------:R-:W-:Y:S05]  /*38b0*/  BSYNC B1 ;  /* 0x0000000000017941 */ /* 0x000fea0003800000 */
.L_x_14103:
        /* <DEDUP_REMOVED lines=11> */
.L_x_14106:
[----:B------:R-:W-:Y:S05]  /*3970*/  BSYNC B1 ;  /* 0x0000000000017941 */ /* 0x000fea0003800000 */
.L_x_14105:
[----:B------:R-:W2:Y:S04]  /*3980*/  LDL R240, [R1+0x108] ;  /* 0x0001080001f07983 */ /* 0x000ea80000100800 */
[----:B------:R-:W3:Y:S04]  /*3990*/  LDL R239, [R1+0x10c] ;  /* 0x00010c0001ef7983 */ /* 0x000ee80000100800 */
[----:B------:R-:W4:Y:S04]  /*39a0*/  LDL R238, [R1+0x110] ;  /* 0x0001100001ee7983 */ /* 0x000f280000100800 */
[----:B------:R-:W4:Y:S01]  /*39b0*/  LDL R237, [R1+0x114] ;  /* 0x0001140001ed7983 */ /* 0x000f220000100800 */
[----:B------:R-:W-:-:S02]  /*39c0*/  SEL R192, R233, R168, P1 ;  /* 0x000000a8e9c07207 */ /* 0x000fc40000800000 */
[----:B------:R-:W-:Y:S02]  /*39d0*/  SEL R193, R234, R169, P1 ;  /* 0x000000a9eac17207 */ /* 0x000fe40000800000 */
[----:B------:R-:W-:Y:S02]  /*39e0*/  SEL R194, R235, R170, P1 ;  /* 0x000000aaebc27207 */ /* 0x000fe40000800000 */
[----:B------:R-:W-:-:S05]  /*39f0*/  SEL R195, R236, R171, P1 ;  /* 0x000000abecc37207 */ /* 0x000fca0000800000 */
[----:B------:R0:W-:Y:S02]  /*3a00*/  @P3 STG.E.128 [R212.64], R192 ;  /* 0x000000c0d4003986 */ /* 0x0001e4000c101d04 */
[----:B0-----:R-:W-:Y:S01]  /*3a10*/  @P5 MOV R192, 0x10 ;  /* 0x0000001000c05802 */ /* 0x001fe20000000f00 */
[----:B------:R-:W-:Y:S02]  /*3a20*/  @P5 FMUL.FTZ R194, R233, c[0x0][0x1ec] ;  /* 0x00007b00e9c25a20 */ /* 0x000fe40000410000 */
[----:B------:R-:W-:Y:S02]  /*3a30*/  @P5 FMUL.FTZ R195, R234, c[0x0][0x1ec] ;  /* 0x00007b00eac35a20 */ /* 0x000fe40000410000 */
[----:B------:R-:W-:Y:S02]  /*3a40*/  @P5 FMUL.FTZ R212, R235, c[0x0][0x1ec] ;  /* 0x00007b00ebd45a20 */ /* 0x000fe40000410000 */
[----:B------:R-:W-:Y:S02]  /*3a50*/  @P5 FMUL.FTZ R213, R236, c[0x0][0x1ec] ;  /* 0x00007b00ecd55a20 */ /* 0x000fe40000410000 */
[----:B------:R-:W-:Y:S01]  /*3a60*/  @P5 IMAD.WIDE.U32 R192, R192, R232, c[0x0][0x248] ;  /* 0x00009200c0c05625 */ /* 0x000fe200078e00e8 */
[----:B------:R-:W-:-:S03]  /*3a70*/  IADD3 R232, R211, 0x40, RZ ;  /* 0x00000040d3e87810 */ /* 0x000fc60007ffe0ff */
[----:B-----5:R-:W-:Y:S02]  /*3a80*/  @P5 FFMA.FTZ R88, R164, R194, R88 ;  /* 0x000000c2a4585223 */ /* 0x020fe40000010058 */
        /* <DEDUP_REMOVED lines=26> */
.L_x_14108:
[----:B0-----:R-:W-:Y:S05]  /*3c30*/  BSYNC B1 ;  /* 0x0000000000017941 */ /* 0x001fea0003800000 */
.L_x_14107:
        /* <DEDUP_REMOVED lines=18> */
.L_x_14110:
[----:B------:R-:W-:Y:S05]  /*3d60*/  BSYNC B1 ;  /* 0x0000000000017941 */ /* 0x000fea0003800000 */
.L_x_14109:
        /* <DEDUP_REMOVED lines=11> */
.L_x_14112:
[----:B------:R-:W-:Y:S05]  /*3e20*/  BSYNC B1 ;  /* 0x0000000000017941 */ /* 0x000fea0003800000 */
.L_x_14111:
        /* <DEDUP_REMOVED lines=11> */
.L_x_14114:
[----:B------:R-:W-:Y:S05]  /*3ee0*/  BSYNC B1 ;  /* 0x0000000000017941 */ /* 0x000fea0003800000 */
.L_x_14113:
        /* <DEDUP_REMOVED lines=43> */
.L_x_14116:
[----:B0-----:R-:W-:Y:S05]  /*41a0*/  BSYNC B1 ;  /* 0x0000000000017941 */ /* 0x001fea0003800000 */
.L_x_14115:
        /* <DEDUP_REMOVED lines=18> */
.L_x_14118:
[----:B------:R-:W-:Y:S05]  /*42d0*/  BSYNC B1 ;  /* 0x0000000000017941 */ /* 0x000fea0003800000 */
.L_x_14117:
        /* <DEDUP_REMOVED lines=11> */
.L_x_14120:
[----:B------:R-:W-:Y:S05]  /*4390*/  BSYNC B1 ;  /* 0x0000000000017941 */ /* 0x000fea0003800000 */
.L_x_14119:
        /* <DEDUP_REMOVED lines=11> */
.L_x_14122:
[----:B------:R-:W-:Y:S05]  /*4450*/  BSYNC B1 ;  /* 0x0000000000017941 */ /* 0x000fea0003800000 */
.L_x_14121:
        /* <DEDUP_REMOVED lines=41> */
.L_x_14124:
[----:B0-----:R-:W-:Y:S05]  /*46f0*/  BSYNC B1 ;  /* 0x0000000000017941 */ /* 0x001fea0003800000 */
.L_x_14123:
        /* <DEDUP_REMOVED lines=16> */
.L_x_14126:
[----:B------:R-:W-:Y:S05]  /*4800*/  BSYNC B1 ;  /* 0x0000000000017941 */ /* 0x000fea0003800000 */
.L_x_14125:
        /* <DEDUP_REMOVED lines=9> */
.L_x_14128:
[----:B------:R-:W-:Y:S05]  /*48a0*/  BSYNC B1 ;  /* 0x0000000000017941 */ /* 0x000fea0003800000 */
.L_x_14127:
        /* <DEDUP_REMOVED lines=9> */
.L_x_14130:
[----:B------:R-:W-:Y:S05]  /*4940*/  BSYNC B1 ;  /* 0x0000000000017941 */ /* 0x000fea0003800000 */
.L_x_14129:
        /* <DEDUP_REMOVED lines=41> */
.L_x_14132:
[----:B0-----:R-:W-:Y:S05]  /*4be0*/  BSYNC B1 ;  /* 0x0000000000017941 */ /* 0x001fea0003800000 */
.L_x_14131:
        /* <DEDUP_REMOVED lines=16> */
.L_x_14134:
[----:B------:R-:W-:Y:S05]  /*4cf0*/  BSYNC B1 ;  /* 0x0000000000017941 */ /* 0x000fea0003800000 */
.L_x_14133:
        /* <DEDUP_REMOVED lines=9> */
.L_x_14136:
[----:B------:R-:W-:Y:S05]  /*4d90*/  BSYNC B1 ;  /* 0x0000000000017941 */ /* 0x000fea0003800000 */
.L_x_14135:
        /* <DEDUP_REMOVED lines=9> */
.L_x_14138:
[----:B------:R-:W-:Y:S05]  /*4e30*/  BSYNC B1 ;  /* 0x0000000000017941 */ /* 0x000fea0003800000 */
.L_x_14137:
        /* <DEDUP_REMOVED lines=41> */
.L_x_14140:
[----:B0-----:R-:W-:Y:S05]  /*50d0*/  BSYNC B1 ;  /* 0x0000000000017941 */ /* 0x001fea0003800000 */
.L_x_14139:
        /* <DEDUP_REMOVED lines=16> */
.L_x_14142:
[----:B------:R-:W-:Y:S05]  /*51e0*/  BSYNC B1 ;  /* 0x0000000000017941 */ /* 0x000fea0003800000 */
.L_x_14141:
        /* <DEDUP_REMOVED lines=9> */
.L_x_14144:
[----:B------:R-:W-:Y:S05]  /*5280*/  BSYNC B1 ;  /* 0x0000000000017941 */ /* 0x000fea0003800000 */
.L_x_14143:
        /* <DEDUP_REMOVED lines=9> */
.L_x_14146:
[----:B------:R-:W-:Y:S05]  /*5320*/  BSYNC B1 ;  /* 0x0000000000017941 */ /* 0x000fea0003800000 */
.L_x_14145:
        /* <DEDUP_REMOVED lines=41> */
.L_x_14148:
[----:B0-----:R-:W-:Y:S05]  /*55c0*/  BSYNC B1 ;  /* 0x0000000000017941 */ /* 0x001fea0003800000 */
.L_x_14147:
        /* <DEDUP_REMOVED lines=16> */
.L_x_14150:
[----:B------:R-:W-:Y:S05]  /*56d0*/  BSYNC B1 ;  /* 0x0000000000017941 */ /* 0x000fea0003800000 */
.L_x_14149:
        /* <DEDUP_REMOVED lines=9> */
.L_x_14152:
[----:B------:R-:W-:Y:S05]  /*5770*/  BSYNC B1 ;  /* 0x0000000000017941 */ /* 0x000fea0003800000 */
.L_x_14151:
        /* <DEDUP_REMOVED lines=9> */
.L_x_14154:
[----:B------:R-:W-:Y:S05]  /*5810*/  BSYNC B1 ;  /* 0x0000000000017941 */ /* 0x000fea0003800000 */
.L_x_14153:
        /* <DEDUP_REMOVED lines=41> */
.L_x_14156:
[----:B0-----:R-:W-:Y:S05]  /*5ab0*/  BSYNC B1 ;  /* 0x0000000000017941 */ /* 0x001fea0003800000 */
.L_x_14155:
        /* <DEDUP_REMOVED lines=16> */
.L_x_14158:
[----:B------:R-:W-:Y:S05]  /*5bc0*/  BSYNC B1 ;  /* 0x0000000000017941 */ /* 0x000fea0003800000 */
.L_x_14157:
        /* <DEDUP_REMOVED lines=9> */
.L_x_14160:
[----:B------:R-:W-:Y:S05]  /*5c60*/  BSYNC B1 ;  /* 0x0000000000017941 */ /* 0x000fea0003800000 */
.L_x_14159:
        /* <DEDUP_REMOVED lines=9> */
.L_x_14162:
[----:B------:R-:W-:Y:S05]  /*5d00*/  BSYNC B1 ;  /* 0x0000000000017941 */ /* 0x000fea0003800000 */
.L_x_14161:
        /* <DEDUP_REMOVED lines=8> */
[----:B------:R0:W-:Y:S01]  /*5d90*/  @P3 STG.E.128 [R212.64], R192 ;  /* 0x000000c0d4003986 */ /* 0x0001e2000c101d04 */
[----:B------:R-:W-:Y:S02]  /*5da0*/  @!P6 ISETP.NE.U32.AND P2, PT, RZ, c[0x0][0x218], PT ;  /* 0x00008600ff00ea0c */ /* 0x000fe40003f45070 */
[----:B0-----:R-:W-:Y:S01]  /*5db0*/  @P5 MOV R192, 0x10 ;  /* 0x0000001000c05802 */ /* 0x001fe20000000f00 */
[----:B------:R-:W-:Y:S02]  /*5dc0*/  @P5 FMUL.FTZ R194, R233, c[0x0][0x1ec] ;  /* 0x00007b00e9c25a20 */ /* 0x000fe40000410000 */
[----:B------:R-:W-:Y:S02]  /*5dd0*/  @P5 FMUL.FTZ R195, R234, c[0x0][0x1ec] ;  /* 0x00007b00eac35a20 */ /* 0x000fe40000410000 */
[----:B------:R-:W-:Y:S02]  /*5de0*/  @P5 FMUL.FTZ R212, R235, c[0x0][0x1ec] ;  /* 0x00007b00ebd45a20 */ /* 0x000fe40000410000 */
[----:B------:R-:W-:-:S02]  /*5df0*/  @P5 FMUL.FTZ R213, R236, c[0x0][0x1ec] ;  /* 0x00007b00ecd55a20 */ /* 0x000fc40000410000 */
[----:B------:R-:W-:-:S04]  /*5e00*/  @P5 IMAD.WIDE.U32 R192, R192, R232, c[0x0][0x248] ;  /* 0x00009200c0c05625 */ /* 0x000fc800078e00e8 */
[----:B-----5:R-:W-:Y:S01]  /*5e10*/  @P5 FFMA.FTZ R116, R164, R194, R116 ;  /* 0x000000c2a4745223 */ /* 0x020fe20000010074 */
[----:B------:R-:W-:Y:S01]  /*5e20*/  @!P6 ISETP.NE.AND.EX P2, PT, RZ, c[0x0][0x21c], PT, P2 ;  /* 0x00008700ff00ea0c */ /* 0x000fe20003f45320 */
[----:B------:R-:W-:Y:S01]  /*5e30*/  BSSY B1, `(.L_x_14163) ;  /* 0x0000017000017945 */ /* 0x000fe20003800000 */
[----:B------:R-:W-:Y:S02]  /*5e40*/  @P5 FFMA.FTZ R117, R165, R195, R117 ;  /* 0x000000c3a5755223 */ /* 0x000fe40000010075 */
[----:B------:R-:W-:Y:S02]  /*5e50*/  @P5 FFMA.FTZ R118, R166, R212, R118 ;  /* 0x000000d4a6765223 */ /* 0x000fe40000010076 */
[----:B------:R-:W-:Y:S01]  /*5e60*/  @P5 FFMA.FTZ R119, R167, R213, R119 ;  /* 0x000000d5a7775223 */ /* 0x000fe20000010077 */
[----:B------:R-:W-:Y:S02]  /*5e70*/  @!P6 ISETP.NE.U32.AND P4, PT, RZ, c[0x0][0x218], PT ;  /* 0x00008600ff00ea0c */ /* 0x000fe40003f85070 */
[----:B------:R-:W-:Y:S01]  /*5e80*/  @!P6 ISETP.NE.U32.AND P0, PT, RZ, c[0x0][0x218], PT ;  /* 0x00008600ff00ea0c */ /* 0x000fe20003f05070 */
[----:B--2---:R-:W-:Y:S01]  /*5e90*/  @P5 FMUL.FTZ R172, R240, R194 ;  /* 0x000000c2f0ac5220 */ /* 0x004fe20000410000 */
[----:B------:R-:W-:Y:S01]  /*5ea0*/  IADD3 R194, R211, 0x120, RZ ;  /* 0x00000120d3c27810 */ /* 0x000fe20007ffe0ff */
[----:B---3--:R-:W-:-:S02]  /*5eb0*/  @P5 FMUL.FTZ R173, R239, R195 ;  /* 0x000000c3efad5220 */ /* 0x008fc40000410000 */
[----:B----4-:R-:W-:Y:S02]  /*5ec0*/  @P5 FMUL.FTZ R174, R238, R212 ;  /* 0x000000d4eeae5220 */ /* 0x010fe40000410000 */
        /* <DEDUP_REMOVED lines=13> */
.L_x_14164:
[----:B------:R-:W-:Y:S05]  /*5fa0*/  BSYNC B1 ;  /* 0x0000000000017941 */ /* 0x000fea0003800000 */
.L_x_14163:
        /* <DEDUP_REMOVED lines=18> */
.L_x_14166:
[----:B------:R-:W-:Y:S05]  /*60d0*/  BSYNC B1 ;  /* 0x0000000000017941 */ /* 0x000fea0003800000 */
.L_x_14165:
        /* <DEDUP_REMOVED lines=11> */
.L_x_14168:
[----:B------:R-:W-:Y:S05]  /*6190*/  BSYNC B1 ;  /* 0x0000000000017941 */ /* 0x000fea0003800000 */
.L_x_14167:
        /* <DEDUP_REMOVED lines=17> */
.L_x_14170:
[----:B------:R-:W-:Y:S05]  /*62b0*/  BSYNC B1 ;  /* 0x0000000000017941 */ /* 0x000fea0003800000 */
.L_x_14169:
[----:B------:R-:W2:Y:S01]  /*62c0*/  LDL R193, [R1+0x94] ;  /* 0x0000940001c17983 */ /* 0x000ea20000100800 */
[C---:B------:R-:W-:Y:S01]  /*62d0*/  SEL R171, R192.reuse, R171, P1 ;  /* 0x000000abc0ab7207 */ /* 0x040fe20000800000 */
[----:B------:R-:W-:Y:S01]  /*62e0*/  @P5 FMUL.FTZ R0, R192, c[0x0][0x1ec] ;  /* 0x00007b00c0005a20 */ /* 0x000fe20000410000 */
[----:B------:R-:W-:Y:S02]  /*62f0*/  @P3 IADD3 R2, R2, 0x120, RZ ;  /* 0x0000012002023810 */ /* 0x000fe40007ffe0ff */
[----:B------:R-:W-:Y:S01]  /*6300*/  @P3 MOV R192, 0x10 ;  /* 0x0000001000c03802 */ /* 0x000fe20000000f00 */
[-C--:B------:R-:W-:Y:S02]  /*6310*/  @P5 FFMA.FTZ R115, R167, R0.reuse, R115 ;  /* 0x00000000a7735223 */ /* 0x080fe40000010073 */
[----:B--2---:R-:W-:Y:S01]  /*6320*/  @P5 FMUL.FTZ R175, R193, R0 ;  /* 0x00000000c1af5220 */ /* 0x004fe20000410000 */
[----:B------:R-:W-:Y:S01]  /*6330*/  @P5 MOV R0, 0x10 ;  /* 0x0000001000005802 */ /* 0x000fe20000000f00 */
[----:B------:R-:W-:-:S05]  /*6340*/  @P3 IMAD.WIDE.U32 R192, R2, R192, c[0x0][0x258] ;  /* 0x0000960002c03625 */ /* 0x000fca00078e00c0 */
[----:B------:R0:W-:Y:S02]  /*6350*/  @P3 STG.E.128 [R192.64], R168 ;  /* 0x000000a8c0003986 */ /* 0x0001e4000c101d04 */
[----:B0-----:R-:W-:Y:S01]  /*6360*/  @P5 IMAD.WIDE.U32 R192, R194, R0, c[0x0][0x248] ;  /* 0x00009200c2c05625 */ /* 0x001fe200078e0000 */
[----:B------:R-:W-:-:S04]  /*6370*/  MOV R0, c[0x0][0x160] ;  /* 0x0000580000007a02 */ /* 0x000fc80000000f00 */
[----:B------:R0:W-:Y:S01]  /*6380*/  @P5 STG.E.128 [R192.64], R172 ;  /* 0x000000acc0005986 */ /* 0x0001e2000c101d04 */
[----:B------:R-:W-:-:S04]  /*6390*/  LEA R252, R0, R252, 0x2 ;  /* 0x000000fc00fc7211 */ /* 0x000fc800078e10ff */
[----:B------:R-:W-:-:S13]  /*63a0*/  ISETP.GE.AND P0, PT, R252, c[0x0][0x164], PT ;  /* 0x00005900fc007a0c */ /* 0x000fda0003f06270 */
[----:B0-----:R-:W-:Y:S01]  /*63b0*/  @P0 CALL.REL.NOINC `(.L_x_14085) ;  /* 0x0000001000000944 */ /* 0x001fe20003c00000 */
[----:B------:R-:W-:Y:S05]  /*63c0*/  BRA `(.L_x_14171) ;  /* 0xffffa88000007947 */ /* 0x000fea000383ffff */
.L_x_14085:
[----:B------:R-:W-:Y:S05]  /*63d0*/  BSYNC B0 ;  /* 0x0000000000007941 */ /* 0x000fea0003800000 */
.L_x_14083:
        /* <DEDUP_REMOVED lines=323> */
.L_x_14089:
[----:B------:R-:W-:Y:S01]  /*7810*/  HFMA2.MMA R193, -RZ, RZ, 0, 5.9604644775390625e-08 ;  /* 0x00000001ffc17435 */ /* 0x000fe200000001ff */
[----:B------:R-:W-:-:S02]  /*7820*/  MOV R210, R194 ;  /* 0x000000c200d27202 */ /* 0x000fc40000000f00 */
[----:B------:R-:W-:Y:S02]  /*7830*/  MOV R212, 0x1f ;  /* 0x0000001f00d47802 */ /* 0x000fe40000000f00 */
[----:B------:R-:W-:Y:S02]  /*7840*/  MOV R211, 0xffffffff ;  /* 0xffffffff00d37802 */ /* 0x000fe40000000f00 */
[----:B------:R-:W-:Y:S02]  /*7850*/  MOV R192, 0x7870 ;  /* 0x0000787000c07802 */ /* 0x000fe40000000f00 */
[----:B-----5:R-:W-:Y:S05]  /*7860*/  CALL.REL.NOINC `($__internal_187_$__cuda_sm70_shflsync_bfly_p) ;  /* 0x0000045000007944 */ /* 0x020fea0003c00000 */
[----:B-1----:R-:W-:Y:S01]  /*7870*/  MOV R209, R210 ;  /* 0x000000d200d17202 */ /* 0x002fe20000000f00 */
[----:B------:R-:W-:Y:S05]  /*7880*/  BRA `(.L_x_14172) ;  /* 0xffffb54000007947 */ /* 0x000fea000383ffff */
.L_x_14090:
[----:B------:R-:W-:Y:S01]  /*7890*/  HFMA2.MMA R193, -RZ, RZ, 0, 5.9604644775390625e-08 ;  /* 0x00000001ffc17435 */ /* 0x000fe200000001ff */
[----:B------:R-:W-:Y:S02]  /*78a0*/  MOV R210, R195 ;  /* 0x000000c300d27202 */ /* 0x000fe40000000f00 */
[----:B------:R-:W-:Y:S02]  /*78b0*/  MOV R212, 0x1f ;  /* 0x0000001f00d47802 */ /* 0x000fe40000000f00 */
[----:B------:R-:W-:-:S02]  /*78c0*/  MOV R211, 0xffffffff ;  /* 0xffffffff00d37802 */ /* 0x000fc40000000f00 */
[----:B------:R-:W-:Y:S02]  /*78d0*/  MOV R192, 0x78f0 ;  /* 0x000078f000c07802 */ /* 0x000fe40000000f00 */
[----:B01---5:R-:W-:Y:S05]  /*78e0*/  CALL.REL.NOINC `($__internal_187_$__cuda_sm70_shflsync_bfly_p) ;  /* 0x000003d000007944 */ /* 0x023fea0003c00000 */
[----:B------:R-:W-:Y:S01]  /*78f0*/  FADD.FTZ R194, R209, R194 ;  /* 0x000000c2d1c27221 */ /* 0x000fe20000010000 */
[----:B------:R-:W-:Y:S01]  /*7900*/  HFMA2.MMA R193, -RZ, RZ, 0, 1.1920928955078125e-07 ;  /* 0x00000002ffc17435 */ /* 0x000fe200000001ff */
[----:B-1----:R-:W-:Y:S01]  /*7910*/  FADD.FTZ R195, R195, R210 ;  /* 0x000000d2c3c37221 */ /* 0x002fe20000010000 */
[----:B------:R-:W-:Y:S02]  /*7920*/  MOV R212, 0x1f ;  /* 0x0000001f00d47802 */ /* 0x000fe40000000f00 */
[----:B------:R-:W-:Y:S02]  /*7930*/  MOV R211, 0xffffffff ;  /* 0xffffffff00d37802 */ /* 0x000fe40000000f00 */
[----:B------:R-:W-:Y:S02]  /*7940*/  MOV R210, R194 ;  /* 0x000000c200d27202 */ /* 0x000fe40000000f00 */
[----:B------:R-:W-:Y:S02]  /*7950*/  MOV R192, 0x7970 ;  /* 0x0000797000c07802 */ /* 0x000fe40000000f00 */
[----:B------:R-:W-:Y:S05]  /*7960*/  CALL.REL.NOINC `($__internal_187_$__cuda_sm70_shflsync_bfly_p) ;  /* 0x0000035000007944 */ /* 0x000fea0003c00000 */
[----:B------:R-:W-:Y:S01]  /*7970*/  HFMA2.MMA R193, -RZ, RZ, 0, 1.1920928955078125e-07 ;  /* 0x00000002ffc17435 */ /* 0x000fe200000001ff */
[----:B-1----:R-:W-:-:S02]  /*7980*/  MOV R209, R210 ;  /* 0x000000d200d17202 */ /* 0x002fc40000000f00 */
[----:B------:R-:W-:Y:S02]  /*7990*/  MOV R210, R195 ;  /* 0x000000c300d27202 */ /* 0x000fe40000000f00 */
[----:B------:R-:W-:Y:S02]  /*79a0*/  MOV R212, 0x1f ;  /* 0x0000001f00d47802 */ /* 0x000fe40000000f00 */
[----:B------:R-:W-:Y:S02]  /*79b0*/  MOV R211, 0xffffffff ;  /* 0xffffffff00d37802 */ /* 0x000fe40000000f00 */
[----:B------:R-:W-:Y:S02]  /*79c0*/  MOV R192, 0x79e0 ;  /* 0x000079e000c07802 */ /* 0x000fe40000000f00 */
[----:B------:R-:W-:Y:S05]  /*79d0*/  CALL.REL.NOINC `($__internal_187_$__cuda_sm70_shflsync_bfly_p) ;  /* 0x000002e000007944 */ /* 0x000fea0003c00000 */
[----:B------:R-:W-:Y:S01]  /*79e0*/  FADD.FTZ R194, R209, R194 ;  /* 0x000000c2d1c27221 */ /* 0x000fe20000010000 */
[----:B------:R-:W-:Y:S01]  /*79f0*/  HFMA2.MMA R193, -RZ, RZ, 0, 2.384185791015625e-07 ;  /* 0x00000004ffc17435 */ /* 0x000fe200000001ff */
[----:B-1----:R-:W-:Y:S01]  /*7a00*/  FADD.FTZ R195, R195, R210 ;  /* 0x000000d2c3c37221 */ /* 0x002fe20000010000 */
[----:B------:R-:W-:Y:S02]  /*7a10*/  MOV R212, 0x1f ;  /* 0x0000001f00d47802 */ /* 0x000fe40000000f00 */
[----:B------:R-:W-:-:S02]  /*7a20*/  MOV R211, 0xffffffff ;  /* 0xffffffff00d37802 */ /* 0x000fc40000000f00 */
[----:B------:R-:W-:Y:S02]  /*7a30*/  MOV R210, R194 ;  /* 0x000000c200d27202 */ /* 0x000fe40000000f00 */
[----:B------:R-:W-:Y:S02]  /*7a40*/  MOV R192, 0x7a60 ;  /* 0x00007a6000c07802 */ /* 0x000fe40000000f00 */
[----:B------:R-:W-:Y:S05]  /*7a50*/  CALL.REL.NOINC `($__internal_187_$__cuda_sm70_shflsync_bfly_p) ;  /* 0x0000026000007944 */ /* 0x000fea0003c00000 */
[----:B------:R-:W-:Y:S01]  /*7a60*/  HFMA2.MMA R193, -RZ, RZ, 0, 2.384185791015625e-07 ;  /* 0x00000004ffc17435 */ /* 0x000fe200000001ff */
[----:B-1----:R-:W-:Y:S02]  /*7a70*/  MOV R209, R210 ;  /* 0x000000d200d17202 */ /* 0x002fe40000000f00 */
[----:B------:R-:W-:Y:S02]  /*7a80*/  MOV R210, R195 ;  /* 0x000000c300d27202 */ /* 0x000fe40000000f00 */
[----:B------:R-:W-:Y:S02]  /*7a90*/  MOV R212, 0x1f ;  /* 0x0000001f00d47802 */ /* 0x000fe40000000f00 */
[----:B------:R-:W-:Y:S02]  /*7aa0*/  MOV R211, 0xffffffff ;  /* 0xffffffff00d37802 */ /* 0x000fe40000000f00 */
[----:B------:R-:W-:-:S02]  /*7ab0*/  MOV R192, 0x7ad0 ;  /* 0x00007ad000c07802 */ /* 0x000fc40000000f00 */
[----:B------:R-:W-:Y:S05]  /*7ac0*/  CALL.REL.NOINC `($__internal_187_$__cuda_sm70_shflsync_bfly_p) ;  /* 0x000001f000007944 */ /* 0x000fea0003c00000 */
[----:B------:R-:W-:Y:S01]  /*7ad0*/  FADD.FTZ R194, R209, R194 ;  /* 0x000000c2d1c27221 */ /* 0x000fe20000010000 */
[----:B------:R-:W-:Y:S01]  /*7ae0*/  HFMA2.MMA R193, -RZ, RZ, 0, 4.76837158203125e-07 ;  /* 0x00000008ffc17435 */ /* 0x000fe200000001ff */
[----:B-1----:R-:W-:Y:S01]  /*7af0*/  FADD.FTZ R195, R195, R210 ;  /* 0x000000d2c3c37221 */ /* 0x002fe20000010000 */
[----:B------:R-:W-:-:S02]  /*7b00*/  MOV R212, 0x1f ;  /* 0x0000001f00d47802 */ /* 0x000fc40000000f00 */
[----:B------:R-:W-:Y:S02]  /*7b10*/  MOV R211, 0xffffffff ;  /* 0xffffffff00d37802 */ /* 0x000fe40000000f00 */
[----:B------:R-:W-:Y:S02]  /*7b20*/  MOV R210, R194 ;  /* 0x000000c200d27202 */ /* 0x000fe40000000f00 */
[----:B------:R-:W-:Y:S02]  /*7b30*/  MOV R192, 0x7b50 ;  /* 0x00007b5000c07802 */ /* 0x000fe40000000f00 */
[----:B------:R-:W-:Y:S05]  /*7b40*/  CALL.REL.NOINC `($__internal_187_$__cuda_sm70_shflsync_bfly_p) ;  /* 0x0000017000007944 */ /* 0x000fea0003c00000 */
[----:B------:R-:W-:Y:S01]  /*7b50*/  HFMA2.MMA R193, -RZ, RZ, 0, 4.76837158203125e-07 ;  /* 0x00000008ffc17435 */ /* 0x000fe200000001ff */
[----:B-1----:R-:W-:Y:S02]  /*7b60*/  MOV R209, R210 ;  /* 0x000000d200d17202 */ /* 0x002fe40000000f00 */
[----:B------:R-:W-:Y:S02]  /*7b70*/  MOV R210, R195 ;  /* 0x000000c300d27202 */ /* 0x000fe40000000f00 */
[----:B------:R-:W-:Y:S02]  /*7b80*/  MOV R212, 0x1f ;  /* 0x0000001f00d47802 */ /* 0x000fe40000000f00 */
[----:B------:R-:W-:-:S02]  /*7b90*/  MOV R211, 0xffffffff ;  /* 0xffffffff00d37802 */ /* 0x000fc40000000f00 */
[----:B------:R-:W-:Y:S02]  /*7ba0*/  MOV R192, 0x7bc0 ;  /* 0x00007bc000c07802 */ /* 0x000fe40000000f00 */
[----:B------:R-:W-:Y:S05]  /*7bb0*/  CALL.REL.NOINC `($__internal_187_$__cuda_sm70_shflsync_bfly_p) ;  /* 0x0000010000007944 */ /* 0x000fea0003c00000 */
[----:B------:R-:W-:Y:S01]  /*7bc0*/  FADD.FTZ R194, R209, R194 ;  /* 0x000000c2d1c27221 */ /* 0x000fe20000010000 */
[----:B------:R-:W-:Y:S01]  /*7bd0*/  HFMA2.MMA R193, -RZ, RZ, 0, 9.5367431640625e-07 ;  /* 0x00000010ffc17435 */ /* 0x000fe200000001ff */
[----:B-1----:R-:W-:Y:S01]  /*7be0*/  FADD.FTZ R195, R195, R210 ;  /* 0x000000d2c3c37221 */ /* 0x002fe20000010000 */
[----:B------:R-:W-:Y:S02]  /*7bf0*/  MOV R212, 0x1f ;  /* 0x0000001f00d47802 */ /* 0x000fe40000000f00 */
[----:B------:R-:W-:Y:S02]  /*7c00*/  MOV R211, 0xffffffff ;  /* 0xffffffff00d37802 */ /* 0x000fe40000000f00 */
[----:B------:R-:W-:Y:S02]  /*7c10*/  MOV R210, R194 ;  /* 0x000000c200d27202 */ /* 0x000fe40000000f00 */
[----:B------:R-:W-:Y:S02]  /*7c20*/  MOV R192, 0x7c40 ;  /* 0x00007c4000c07802 */ /* 0x000fe40000000f00 */
[----:B------:R-:W-:Y:S05]  /*7c30*/  CALL.REL.NOINC `($__internal_187_$__cuda_sm70_shflsync_bfly_p) ;  /* 0x0000008000007944 */ /* 0x000fea0003c00000 */
[----:B------:R-:W-:Y:S01]  /*7c40*/  HFMA2.MMA R193, -RZ, RZ, 0, 9.5367431640625e-07 ;  /* 0x00000010ffc17435 */ /* 0x000fe200000001ff */
[----:B-1----:R-:W-:-:S02]  /*7c50*/  MOV R209, R210 ;  /* 0x000000d200d17202 */ /* 0x002fc40000000f00 */
[----:B------:R-:W-:Y:S02]  /*7c60*/  MOV R210, R195 ;  /* 0x000000c300d27202 */ /* 0x000fe40000000f00 */
[----:B------:R-:W-:Y:S02]  /*7c70*/  MOV R212, 0x1f ;  /* 0x0000001f00d47802 */ /* 0x000fe40000000f00 */
[----:B------:R-:W-:Y:S02]  /*7c80*/  MOV R211, 0xffffffff ;  /* 0xffffffff00d37802 */ /* 0x000fe40000000f00 */
[----:B------:R-:W-:Y:S02]  /*7c90*/  MOV R192, 0x7cb0 ;  /* 0x00007cb000c07802 */ /* 0x000fe40000000f00 */
[----:B------:R-:W-:Y:S05]  /*7ca0*/  CALL.REL.NOINC `($__internal_187_$__cuda_sm70_shflsync_bfly_p) ;  /* 0x0000001000007944 */ /* 0x000fea0003c00000 */
[----:B-1----:R-:W-:Y:S05]  /*7cb0*/  BRA `(.L_x_14173) ;  /* 0xffffb23000007947 */ /* 0x002fea000383ffff */
        .weak           $__internal_187_$__cuda_sm70_shflsync_bfly_p
        .type           $__internal_187_$__cuda_sm70_shflsync_bfly_p,@function
        .size           $__internal_187_$__cuda_sm70_shflsync_bfly_p,(.L_x_15069 - $__internal_187_$__cuda_sm70_shflsync_bfly_p)
$__internal_187_$__cuda_sm70_shflsync_bfly_p:
[----:B------:R-:W-:Y:S04]  /*7cc0*/  WARPSYNC R211 ;  /* 0x000000d300007348 */ /* 0x000fe80003800000 */
[----:B------:R0:W1:Y:S02]  /*7cd0*/  SHFL.BFLY PT, R210, R210, R193, R212 ;  /* 0x0c0000c1d2d27389 */ /* 0x00006400000e00d4 */
[----:B0-----:R-:W-:-:S06]  /*7ce0*/  HFMA2.MMA R193, -RZ, RZ, 0, 0 ;  /* 0x00000000ffc17435 */ /* 0x001fcc00000001ff */
[----:B------:R-:W-:Y:S05]  /*7cf0*/  RET.REL.NODEC R192 `(_ZN10layer_norm13ln_bwd_kernelINS_13Kernel_traitsIfffffjLj1280ELj1ELj4ELj1ELj16ENS_18Kernel_traits_baseILj1280EfffffjLj128EEEEELb0ELb1ELb1ELb1EEEvNS_9BwdParamsE) ;  /* 0xffff8300c0007950 */ /* 0x000fea0003c3ffff */
.L_x_14174:
        /* <DEDUP_REMOVED lines=16> */
.L_x_15069:


//--------------------- .text._ZN10layer_norm13ln_bwd_kernelINS_13Kernel_traitsIfffffjLj1280ELj1ELj4ELj1ELj16ENS_18Kernel_traits_baseILj1280EfffffjLj128EEEEELb1ELb0ELb0ELb0EEEvNS_9BwdParamsE --------------------------
	.section	.text._ZN10layer_norm13ln_bwd_kernelINS_13Kernel_traitsIfffffjLj1280ELj1ELj4ELj1ELj16ENS_18Kernel_traits_baseILj1280EfffffjLj128EEEEELb1ELb0ELb0ELb0EEEvNS_9BwdParamsE,"ax",@progbits
	.sectioninfo	@"SHI_REGISTERS=255"
	.align	128
        .global         _ZN10layer_norm13ln_bwd_kernelINS_13Kernel_traitsIfffffjLj1280ELj1ELj4ELj1ELj16ENS_18Kernel_traits_baseILj1280EfffffjLj128EEEEELb1ELb0ELb0ELb0EEEvNS_9BwdParamsE
        .type           _ZN10layer_norm13ln_bwd_kernelINS_13Kernel_traitsIfffffjLj1280ELj1ELj4ELj1ELj16ENS_18Kernel_traits_baseILj1280EfffffjLj128EEEEELb1ELb0ELb0ELb0EEEvNS_9BwdParamsE,@function
        .size           _ZN10layer_norm13ln_bwd_kernelINS_13Kernel_traitsIfffffjLj1280ELj1ELj4ELj1ELj16ENS_18Kernel_traits_baseILj1280EfffffjLj128EEEEELb1ELb0ELb0ELb0EEEvNS_9BwdParamsE,(.L_x_15070 - _ZN10layer_norm13ln_bwd_kernelINS_13Kernel_traitsIfffffjLj1280ELj1ELj4ELj1ELj16ENS_18Kernel_traits_baseILj1280EfffffjLj128EEEEELb1ELb0ELb0ELb0EEEvNS_9BwdParamsE)
        .other          _ZN10layer_norm13ln_bwd_kernelINS_13Kernel_traitsIfffffjLj1280ELj1ELj4ELj1ELj16ENS_18Kernel_traits_baseILj1280EfffffjLj128EEEEELb1ELb0ELb0ELb0EEEvNS_9BwdParamsE,@"STO_CUDA_ENTRY STV_DEFAULT"
_ZN10layer_norm13ln_bwd_kernelINS_13Kernel_traitsIfffffjLj1280ELj1ELj4ELj1ELj16ENS_18Kernel_traits_baseILj1280EfffffjLj128EEEEELb1ELb0ELb0ELb0EEEvNS_9BwdParamsE:
.text._ZN10layer_norm13ln_bwd_kernelINS_13Kernel_traitsIfffffjLj1280ELj1ELj4ELj1ELj16ENS_18Kernel_traits_baseILj1280EfffffjLj128EEEEELb1ELb0ELb0ELb0EEEvNS_9BwdParamsE:
        /* <DEDUP_REMOVED lines=8> */
[----:B------:R-:W1:Y:S01]  /*0080*/  S2R R23, SR_TID.X ;  /* 0x0000000000177919 */ /* 0x000e620000002100 */
[----:B------:R-:W-:Y:S01]  /*0090*/  MOV R0, c[0x0][0x168] ;  /* 0x00005a0000007a02 */ /* 0x000fe20000000f00 */
[----:B------:R-:W-:-:S02]  /*00a0*/  ULDC.64 UR4, c[0x0][0x118] ;  /* 0x0000460000047ab9 */ /* 0x000fc40000000a00 */
[----:B------:R0:W4:Y:S01]  /*00b0*/  LDL.64 R24, [R1+0x18] ;  /* 0x0000180001187983 */ /* 0x0001220000100a00 */
[----:B------:R-:W-:-:S03]  /*00c0*/  SHF.R.S32.HI R0, RZ, 0x1f, R0 ;  /* 0x0000001fff007819 */ /* 0x000fc60000011400 */
[----:B------:R0:W4:Y:S01]  /*00d0*/  LDL.64 R26, [R1+0x20] ;  /* 0x00002000011a7983 */ /* 0x0001220000100a00 */
        /* <DEDUP_REMOVED lines=25> */
[----:B------:R-:W-:-:S03]  /*0270*/  @P6 IADD3 R0, R0, 0x20, RZ ;  /* 0x0000002000006810 */ /* 0x000fc60007ffe0ff */
[----:B------:R-:W-:Y:S02]  /*0280*/  @P1 MOV R15, 0x10 ;  /* 0x00000010000f1802 */ /* 0x000fe40000000f00 */
[C---:B------:R-:W-:Y:S01]  /*0290*/  @P0 IMAD.WIDE.U32 R12, R0.reuse, R13, c[0x0][0x1b0] ;  /* 0x00006c00000c0625 */ /* 0x040fe200078e000d */
[----:B------:R-:W-:Y:S02]  /*02a0*/  @P0 IADD3 R0, R0, 0x20, RZ ;  /* 0x0000002000000810 */ /* 0x000fe40007ffe0ff */
[C---:B------:R-:W-:Y:S02]  /*02b0*/  ISETP.GE.U32.AND P0, PT, R4.reuse, 0x40, PT ;  /* 0x000000400400780c */ /* 0x040fe40003f06070 */
[----:B------:R-:W-:Y:S01]  /*02c0*/  ISETP.GE.U32.AND P6, PT, R4, 0x60, PT ;  /* 0x000000600400780c */ /* 0x000fe20003fc6070 */
[----:B--2---:R1:W2:Y:S01]  /*02d0*/  @P3 LDG.E.128 R16, [R2.64] ;  /* 0x0000000402103981 */ /* 0x0042a2000c1e1d00 */
[----:B------:R-:W-:Y:S01]  /*02e0*/  @P1 IMAD.WIDE.U32 R14, R0, R15, c[0x0][0x1b0] ;  /* 0x00006c00000e1625 */ /* 0x000fe200078e000f */
[----:B------:R-:W-:-:S02]  /*02f0*/  ISETP.GE.U32.AND P4, PT, R4, 0x120, PT ;  /* 0x000001200400780c */ /* 0x000fc40003f86070 */
[----:B------:R-:W-:Y:S02]  /*0300*/  @P1 IADD3 R0, R0, 0x20, RZ ;  /* 0x0000002000001810 */ /* 0x000fe40007ffe0ff */
[----:B------:R0:W5:Y:S01]  /*0310*/  @P1 LDG.E.128 R160, [R14.64] ;  /* 0x000000040ea01981 */ /* 0x000162000c1e1d00 */
[----:B------:R-:W-:-:S03]  /*0320*/  ISETP.GE.U32.AND P5, PT, R4, 0x140, PT ;  /* 0x000001400400780c */ /* 0x000fc60003fa6070 */
[----:B---3--:R-:W3:Y:S05]  /*0330*/  @P0 LDG.E.128 R32, [R6.64] ;  /* 0x0000000406200981 */ /* 0x008eea000c1e1d00 */
[----:B------:R-:W-:Y:S01]  /*0340*/  @P4 MOV R21, 0x10 ;  /* 0x0000001000154802 */ /* 0x000fe20000000f00 */
[----:B----4-:R-:W4:Y:S04]  /*0350*/  @P6 LDG.E.128 R28, [R8.64] ;  /* 0x00000004081c6981 */ /* 0x010f28000c1e1d00 */
[----:B-1----:R-:W-:Y:S01]  /*0360*/  @P5 MOV R3, 0x10 ;  /* 0x0000001000035802 */ /* 0x002fe20000000f00 */
[----:B--2---:R1:W-:Y:S04]  /*0370*/  @P3 STL.64 [R1+0x48], R16 ;  /* 0x0000481001003387 */ /* 0x0043e80000100a00 */
[----:B------:R2:W-:Y:S01]  /*0380*/  @P3 STL.64 [R1+0x50], R18 ;  /* 0x0000501201003387 */ /* 0x0005e20000100a00 */
[----:B------:R-:W-:-:S03]  /*0390*/  ISETP.GE.U32.AND P3, PT, R4, 0x100, PT ;  /* 0x000001000400780c */ /* 0x000fc60003f66070 */
[----:B---3--:R0:W-:Y:S01]  /*03a0*/  @P0 STL.64 [R1+0x38], R32 ;  /* 0x0000382001000387 */ /* 0x0081e20000100a00 */
[----:B-1----:R-:W-:-:S03]  /*03b0*/  @P2 MOV R17, 0x10 ;  /* 0x0000001000112802 */ /* 0x002fc60000000f00 */
[----:B------:R0:W-:Y:S02]  /*03c0*/  @P0 STL.64 [R1+0x40], R34 ;  /* 0x0000402201000387 */ /* 0x0001e40000100a00 */
[C---:B------:R-:W-:Y:S02]  /*03d0*/  @P2 IMAD.WIDE.U32 R16, R0.reuse, R17, c[0x0][0x1b0] ;  /* 0x00006c0000102625 */ /* 0x040fe400078e0011 */
[----:B----4-:R0:W-:Y:S02]  /*03e0*/  @P6 STL.64 [R1+0x28], R28 ;  /* 0x0000281c01006387 */ /* 0x0101e40000100a00 */
[----:B--2---:R-:W-:Y:S02]  /*03f0*/  @P3 MOV R19, 0x10 ;  /* 0x0000001000133802 */ /* 0x004fe40000000f00 */
[----:B------:R-:W-:Y:S01]  /*0400*/  @P2 IADD3 R0, R0, 0x20, RZ ;  /* 0x0000002000002810 */ /* 0x000fe20007ffe0ff */
[----:B------:R0:W-:Y:S01]  /*0410*/  @P6 STL.64 [R1+0x30], R30 ;  /* 0x0000301e01006387 */ /* 0x0001e20000100a00 */
[----:B------:R-:W-:-:S02]  /*0420*/  ISETP.NE.AND P6, PT, R22, RZ, PT ;  /* 0x000000ff1600720c */ /* 0x000fc40003fc5270 */
[----:B------:R-:W-:Y:S01]  /*0430*/  ISETP.NE.AND P0, PT, R5, RZ, PT ;  /* 0x000000ff0500720c */ /* 0x000fe20003f05270 */
[C---:B------:R-:W-:Y:S01]  /*0440*/  @P3 IMAD.WIDE.U32 R18, R0.reuse, R19, c[0x0][0x1b0] ;  /* 0x00006c0000123625 */ /* 0x040fe200078e0013 */
[----:B------:R-:W-:Y:S01]  /*0450*/  @P3 IADD3 R0, R0, 0x20, RZ ;  /* 0x0000002000003810 */ /* 0x000fe20007ffe0ff */
[----:B------:R0:W5:Y:S04]  /*0460*/  @P2 LDG.E.128 R156, [R16.64] ;  /* 0x00000004109c2981 */ /* 0x000168000c1e1d00 */
[C---:B------:R-:W-:Y:S01]  /*0470*/  @P4 IMAD.WIDE.U32 R20, R0.reuse, R21, c[0x0][0x1b0] ;  /* 0x00006c0000144625 */ /* 0x040fe200078e0015 */
[----:B------:R0:W5:Y:S01]  /*0480*/  @P3 LDG.E.128 R152, [R18.64] ;  /* 0x0000000412983981 */ /* 0x000162000c1e1d00 */
[----:B------:R-:W-:-:S03]  /*0490*/  @P4 IADD3 R0, R0, 0x20, RZ ;  /* 0x0000002000004810 */ /* 0x000fc60007ffe0ff */
[----:B------:R-:W2:Y:S04]  /*04a0*/  @P6 LDG.E.128 R24, [R10.64] ;  /* 0x000000040a186981 */ /* 0x000ea8000c1e1d00 */
[----:B------:R0:W5:Y:S04]  /*04b0*/  @P0 LDG.E.128 R164, [R12.64] ;  /* 0x000000040ca40981 */ /* 0x000168000c1e1d00 */
[----:B------:R0:W5:Y:S04]  /*04c0*/  @P4 LDG.E.128 R148, [R20.64] ;  /* 0x0000000414944981 */ /* 0x000168000c1e1d00 */
[----:B------:R-:W1:Y:S01]  /*04d0*/  S2R R5, SR_CTAID.X ;  /* 0x0000000000057919 */ /* 0x000e620000002500 */
[----:B------:R-:W-:Y:S01]  /*04e0*/  @P5 IMAD.WIDE.U32 R2, R0, R3, c[0x0][0x1b0] ;  /* 0x00006c0000025625 */ /* 0x000fe200078e0003 */
[----:B------:R-:W-:-:S04]  /*04f0*/  SHF.R.U32.HI R0, RZ, 0x5, R23 ;  /* 0x00000005ff007819 */ /* 0x000fc80000011617 */
[----:B------:R0:W5:Y:S01]  /*0500*/  @P5 LDG.E.128 R144, [R2.64] ;  /* 0x0000000402905981 */ /* 0x000162000c1e1d00 */
[----:B------:R-:W-:Y:S01]  /*0510*/  BSSY B0, `(.L_x_14175) ;  /* 0x0000468000007945 */ /* 0x000fe20003800000 */
        /* <DEDUP_REMOVED lines=46> */
.L_x_14219:
[----:B------:R-:W-:Y:S02]  /*0800*/  ISETP.NE.U32.AND P5, PT, RZ, c[0x0][0x1c0], PT ;  /* 0x00007000ff007a0c */ /* 0x000fe40003fa5070 */
[----:B0-----:R-:W-:-:S02]  /*0810*/  SHF.R.S32.HI R2, RZ, 0x1f, R0 ;  /* 0x0000001fff027819 */ /* 0x001fc40000011400 */
[----:B------:R-:W-:-:S13]  /*0820*/  ISETP.NE.AND.EX P5, PT, RZ, c[0x0][0x1c4], PT, P5 ;  /* 0x00007100ff007a0c */ /* 0x000fda0003fa5350 */
[----:B------:R-:W-:-:S04]  /*0830*/  @P5 LEA R172, P6, R0, c[0x0][0x1c0], 0x2 ;  /* 0x0000700000ac5a11 */ /* 0x000fc800078c10ff */
[----:B------:R-:W-:Y:S02]  /*0840*/  @P5 LEA.HI.X R173, R0, c[0x0][0x1c4], R2, 0x2, P6 ;  /* 0x0000710000ad5a11 */ /* 0x000fe400030f1402 */
[----:B------:R-:W-:-:S06]  /*0850*/  MOV R2, 0x3f800000 ;  /* 0x3f80000000027802 */ /* 0x000fcc0000000f00 */
[----:B-----5:R0:W5:Y:S02]  /*0860*/  @P5 LDG.E R2, [R172.64] ;  /* 0x00000004ac025981 */ /* 0x020164000c1e1900 */
[----:B0-----:R-:W-:-:S05]  /*0870*/  MOV R172, 0x4 ;  /* 0x0000000400ac7802 */ /* 0x001fca0000000f00 */
[CC--:B------:R-:W-:Y:S01]  /*0880*/  IMAD.WIDE R174, R0.reuse, R172.reuse, c[0x0][0x1a0] ;  /* 0x0000680000ae7625 */ /* 0x0c0fe200078e02ac */
[----:B------:R-:W0:Y:S01]  /*0890*/  S2R R176, SR_TID.X ;  /* 0x0000000000b07919 */ /* 0x000e220000002100 */
[----:B------:R-:W1:Y:S02]  /*08a0*/  LDC.U8 R208, c[0x0][0x1f0] ;  /* 0x00007c00ffd07b82 */ /* 0x000e640000000000 */
[C---:B------:R-:W-:Y:S01]  /*08b0*/  IMAD.WIDE R172, R0.reuse, R172, c[0x0][0x1a8] ;  /* 0x00006a0000ac7625 */ /* 0x040fe200078e02ac */
[----:B------:R2:W5:Y:S03]  /*08c0*/  LDG.E R188, [R174.64] ;  /* 0x00000004aebc7981 */ /* 0x000566000c1e1900 */
[----:B------:R-:W-:Y:S01]  /*08d0*/  IMAD R15, R0, c[0x0][0x168], RZ ;  /* 0x00005a00000f7a24 */ /* 0x000fe200078e02ff */
[----:B------:R-:W-:Y:S01]  /*08e0*/  LOP3.LUT P6, RZ, R4, 0xffffffe0, RZ, 0xc0, !PT ;  /* 0xffffffe004ff7812 */ /* 0x000fe200078cc0ff */
[----:B------:R3:W5:Y:S01]  /*08f0*/  LDG.E R3, [R172.64] ;  /* 0x00000004ac037981 */ /* 0x000762000c1e1900 */
[----:B------:R-:W-:Y:S01]  /*0900*/  BSSY B1, `(.L_x_14177) ;  /* 0x000003a000017945 */ /* 0x000fe20003800000 */
[----:B------:R-:W-:Y:S01]  /*0910*/  CS2R R186, SRZ ;  /* 0x0000000000ba7805 */ /* 0x000fe2000001ff00 */
[----:B---3--:R-:W-:-:S04]  /*0920*/  SHF.R.S32.HI R172, RZ, 0x1f, R15 ;  /* 0x0000001fffac7819 */ /* 0x008fc8000001140f */
[----:B------:R-:W-:Y:S02]  /*0930*/  LEA.HI R15, R172, R15, RZ, 0x2 ;  /* 0x0000000fac0f7211 */ /* 0x000fe400078f10ff */
[----:B0-----:R-:W-:-:S04]  /*0940*/  LOP3.LUT R172, R176, 0x1f, RZ, 0xc0, !PT ;  /* 0x0000001fb0ac7812 */ /* 0x001fc800078ec0ff */
[----:B------:R-:W-:-:S04]  /*0950*/  LEA.HI.SX32 R15, R15, R172, 0x1e ;  /* 0x000000ac0f0f7211 */ /* 0x000fc800078ff2ff */
[----:B------:R-:W-:Y:S01]  /*0960*/  MOV R196, R15 ;  /* 0x0000000f00c47202 */ /* 0x000fe20000000f00 */
[----:B------:R-:W-:Y:S05]  /*0970*/  @!P6 BRA `(.L_x_14178) ;  /* 0x000003200000e947 */ /* 0x000fea0003800000 */
[----:B-12---:R-:W-:Y:S01]  /*0980*/  ISETP.NE.U32.AND P5, PT, RZ, c[0x0][0x218], PT ;  /* 0x00008600ff007a0c */ /* 0x006fe20003fa5070 */
[----:B------:R-:W2:Y:S03]  /*0990*/  LDL R217, [R1+0x48] ;  /* 0x0000480001d97983 */ /* 0x000ea60000100800 */
[----:B------:R-:W-:Y:S01]  /*09a0*/  ISETP.NE.AND.EX P5, PT, RZ, c[0x0][0x21c], PT, P5 ;  /* 0x00008700ff007a0c */ /* 0x000fe20003fa5350 */
[----:B------:R-:W3:Y:S04]  /*09b0*/  LDL R216, [R1+0x4c] ;  /* 0x00004c0001d87983 */ /* 0x000ee80000100800 */
[----:B------:R-:W4:Y:S04]  /*09c0*/  LDL R215, [R1+0x50] ;  /* 0x0000500001d77983 */ /* 0x000f280000100800 */
[----:B------:R-:W2:Y:S04]  /*09d0*/  LDL R209, [R1+0x54] ;  /* 0x0000540001d17983 */ /* 0x000ea80000100800 */
[----:B------:R-:W-:-:S04]  /*09e0*/  @P5 LEA R172, P6, R15, c[0x0][0x218], 0x4 ;  /* 0x000086000fac5a11 */ /* 0x000fc800078c20ff */
[----:B------:R-:W-:-:S05]  /*09f0*/  @P5 LEA.HI.X R173, R15, c[0x0][0x21c], RZ, 0x4, P6 ;  /* 0x000087000fad5a11 */ /* 0x000fca00030f24ff */
[----:B------:R0:W5:Y:S01]  /*0a00*/  @P5 LDG.E.128 R60, [R172.64] ;  /* 0x00000004ac3c5981 */ /* 0x000162000c1e1d00 */
[----:B------:R-:W-:-:S04]  /*0a10*/  LEA R186, P5, R15, c[0x0][0x190], 0x2 ;  /* 0x000064000fba7a11 */ /* 0x000fc800078a10ff */
[C---:B------:R-:W-:Y:S02]  /*0a20*/  LEA.HI.X R187, R15.reuse, c[0x0][0x194], RZ, 0x2, P5 ;  /* 0x000065000fbb7a11 */ /* 0x040fe400028f14ff */
[C---:B------:R-:W-:Y:S02]  /*0a30*/  LEA R174, P5, R15.reuse, c[0x0][0x188], 0x4 ;  /* 0x000062000fae7a11 */ /* 0x040fe400078a20ff */
[----:B0-----:R-:W-:Y:S01]  /*0a40*/  MOV R172, 0x10 ;  /* 0x0000001000ac7802 */ /* 0x001fe20000000f00 */
[----:B------:R0:W5:Y:S01]  /*0a50*/  LDG.E R5, [R186.64] ;  /* 0x00000004ba057981 */ /* 0x000162000c1e1900 */
[C---:B------:R-:W-:Y:S02]  /*0a60*/  LEA.HI.X R175, R15.reuse, c[0x0][0x18c], RZ, 0x4, P5 ;  /* 0x000063000faf7a11 */ /* 0x040fe400028f24ff */
[----:B------:R-:W-:Y:S01]  /*0a70*/  ISETP.NE.AND P5, PT, R208, RZ, PT ;  /* 0x000000ffd000720c */ /* 0x000fe20003fa5270 */
[----:B------:R-:W-:Y:S02]  /*0a80*/  IMAD.WIDE.U32 R172, R15, R172, c[0x0][0x208] ;  /* 0x000082000fac7625 */ /* 0x000fe400078e00ac */
[----:B------:R1:W2:Y:S01]  /*0a90*/  LDG.E.128 R176, [R174.64] ;  /* 0x00000004aeb07981 */ /* 0x0002a2000c1e1d00 */
[----:B-----5:R-:W-:-:S03]  /*0aa0*/  FSEL R16, R188, RZ, !P5 ;  /* 0x000000ffbc107208 */ /* 0x020fc60006800000 */
[----:B-1----:R-:W3:Y:S02]  /*0ab0*/  LDG.E.128 R172, [R172.64] ;  /* 0x00000004acac7981 */ /* 0x002ee4000c1e1d00 */
[C---:B--2---:R-:W-:Y:S02]  /*0ac0*/  FADD.FTZ R176, -R16.reuse, R176 ;  /* 0x000000b010b07221 */ /* 0x044fe40000010100 */
[C---:B------:R-:W-:Y:S02]  /*0ad0*/  FADD.FTZ R177, -R16.reuse, R177 ;  /* 0x000000b110b17221 */ /* 0x040fe40000010100 */
[C---:B------:R-:W-:Y:S02]  /*0ae0*/  FADD.FTZ R178, -R16.reuse, R178 ;  /* 0x000000b210b27221 */ /* 0x040fe40000010100 */
[----:B------:R-:W-:Y:S02]  /*0af0*/  FADD.FTZ R179, -R16, R179 ;  /* 0x000000b310b37221 */ /* 0x000fe40000010100 */
[----:B------:R-:W-:-:S02]  /*0b00*/  FMUL.FTZ R181, R3, R176 ;  /* 0x000000b003b57220 */ /* 0x000fc40000410000 */
[----:B------:R-:W-:Y:S02]  /*0b10*/  FMUL.FTZ R196, R3, R177 ;  /* 0x000000b103c47220 */ /* 0x000fe40000410000 */
[----:B---3--:R-:W-:Y:S02]  /*0b20*/  FMUL.FTZ R16, R217, R172 ;  /* 0x000000acd9107220 */ /* 0x008fe40000410000 */
[----:B------:R-:W-:Y:S02]  /*0b30*/  FADD.FTZ R100, R100, R172 ;  /* 0x000000ac64647221 */ /* 0x000fe40000010000 */
[----:B------:R-:W-:Y:S02]  /*0b40*/  FFMA.FTZ R140, R172, R181, R140 ;  /* 0x000000b5ac8c7223 */ /* 0x000fe4000001008c */
[----:B------:R-:W-:Y:S02]  /*0b50*/  FADD.FTZ R101, R101, R173 ;  /* 0x000000ad65657221 */ /* 0x000fe40000010000 */
[----:B------:R-:W-:-:S02]  /*0b60*/  FFMA.FTZ R141, R173, R196, R141 ;  /* 0x000000c4ad8d7223 */ /* 0x000fc4000001008d */
[----:B------:R-:W-:Y:S02]  /*0b70*/  FMUL.FTZ R219, R216, R173 ;  /* 0x000000add8db7220 */ /* 0x000fe40000410000 */
[----:B------:R-:W-:Y:S02]  /*0b80*/  FADD.FTZ R172, RZ, R16 ;  /* 0x00000010ffac7221 */ /* 0x000fe40000010000 */
[----:B------:R-:W-:Y:S02]  /*0b90*/  FFMA.FTZ R173, R181, R16, RZ ;  /* 0x00000010b5ad7223 */ /* 0x000fe400000100ff */
[----:B------:R-:W-:Y:S02]  /*0ba0*/  FMUL.FTZ R238, R3, R178 ;  /* 0x000000b203ee7220 */ /* 0x000fe40000410000 */
[----:B----4-:R-:W-:Y:S02]  /*0bb0*/  FMUL.FTZ R217, R215, R174 ;  /* 0x000000aed7d97220 */ /* 0x010fe40000410000 */
[----:B------:R-:W-:-:S02]  /*0bc0*/  FADD.FTZ R172, R172, R219 ;  /* 0x000000dbacac7221 */ /* 0x000fc40000010000 */
[----:B------:R-:W-:Y:S02]  /*0bd0*/  FFMA.FTZ R173, R196, R219, R173 ;  /* 0x000000dbc4ad7223 */ /* 0x000fe400000100ad */
[----:B------:R-:W-:Y:S02]  /*0be0*/  FMUL.FTZ R216, R3, R179 ;  /* 0x000000b303d87220 */ /* 0x000fe40000410000 */
[----:B------:R-:W-:Y:S02]  /*0bf0*/  FMUL.FTZ R215, R209, R175 ;  /* 0x000000afd1d77220 */ /* 0x000fe40000410000 */
[----:B------:R-:W-:Y:S02]  /*0c00*/  FADD.FTZ R172, R172, R217 ;  /* 0x000000d9acac7221 */ /* 0x000fe40000010000 */
[----:B------:R-:W-:Y:S01]  /*0c10*/  FFMA.FTZ R173, R238, R217, R173 ;  /* 0x000000d9eead7223 */ /* 0x000fe200000100ad */
[----:B------:R1:W-:Y:S01]  /*0c20*/  STL [R1+0x10], R196 ;  /* 0x000010c401007387 */ /* 0x0003e20000100800 */
[----:B------:R-:W-:-:S02]  /*0c30*/  FADD.FTZ R102, R102, R174 ;  /* 0x000000ae66667221 */ /* 0x000fc40000010000 */
[----:B------:R-:W-:Y:S02]  /*0c40*/  FFMA.FTZ R142, R174, R238, R142 ;  /* 0x000000eeae8e7223 */ /* 0x000fe4000001008e */
[----:B------:R-:W-:Y:S02]  /*0c50*/  FADD.FTZ R103, R103, R175 ;  /* 0x000000af67677221 */ /* 0x000fe40000010000 */
[----:B------:R-:W-:Y:S02]  /*0c60*/  FFMA.FTZ R143, R175, R216, R143 ;  /* 0x000000d8af8f7223 */ /* 0x000fe4000001008f */
[----:B0-----:R-:W-:Y:S01]  /*0c70*/  FADD.FTZ R187, R172, R215 ;  /* 0x000000d7acbb7221 */ /* 0x001fe20000010000 */
[----:B-1----:R-:W-:Y:S01]  /*0c80*/  IADD3 R196, R15, 0x20, RZ ;  /* 0x000000200fc47810 */ /* 0x002fe20007ffe0ff */
[----:B------:R-:W-:Y:S02]  /*0c90*/  FFMA.FTZ R186, R216, R215, R173 ;  /* 0x000000d7d8ba7223 */ /* 0x000fe400000100ad */
.L_x_14178:
[----:B-12---:R-:W-:Y:S05]  /*0ca0*/  BSYNC B1 ;  /* 0x0000000000017941 */ /* 0x006fea0003800000 */
.L_x_14177:
[----:B------:R-:W-:Y:S01]  /*0cb0*/  ISETP.GE.U32.AND P5, PT, R4, 0x40, PT ;  /* 0x000000400400780c */ /* 0x000fe20003fa6070 */
[----:B------:R-:W-:-:S12]  /*0cc0*/  BSSY B1, `(.L_x_14179) ;  /* 0x0000035000017945 */ /* 0x000fd80003800000 */
[----:B------:R-:W-:Y:S05]  /*0cd0*/  @!P5 BRA `(.L_x_14180) ;  /* 0x000003300000d947 */ /* 0x000fea0003800000 */
[----:B------:R-:W-:Y:S01]  /*0ce0*/  ISETP.NE.U32.AND P5, PT, RZ, c[0x0][0x218], PT ;  /* 0x00008600ff007a0c */ /* 0x000fe20003fa5070 */
[----:B------:R-:W2:Y:S03]  /*0cf0*/  LDL R236, [R1+0x38] ;  /* 0x0000380001ec7983 */ /* 0x000ea60000100800 */
[----:B------:R-:W-:Y:S01]  /*0d00*/  ISETP.NE.AND.EX P5, PT, RZ, c[0x0][0x21c], PT, P5 ;  /* 0x00008700ff007a0c */ /* 0x000fe20003fa5350 */
[----:B------:R-:W3:Y:S04]  /*0d10*/  LDL R218, [R1+0x3c] ;  /* 0x00003c0001da7983 */ /* 0x000ee80000100800 */
[----:B------:R-:W4:Y:S08]  /*0d20*/  LDL R209, [R1+0x44] ;  /* 0x0000440001d17983 */ /* 0x000f300000100800 */
[----:B------:R-:W-:-:S04]  /*0d30*/  @P5 LEA R172, P6, R196, c[0x0][0x218], 0x4 ;  /* 0x00008600c4ac5a11 */ /* 0x000fc800078c20ff */
[----:B------:R-:W-:Y:S01]  /*0d40*/  @P5 LEA.HI.X R173, R196, c[0x0][0x21c], RZ, 0x4, P6 ;  /* 0x00008700c4ad5a11 */ /* 0x000fe200030f24ff */
[----:B------:R-:W-:-:S04]  /*0d50*/  HFMA2.MMA R176, -RZ, RZ, 0, 9.5367431640625e-07 ;  /* 0x00000010ffb07435 */ /* 0x000fc800000001ff */
[----:B------:R0:W5:Y:S01]  /*0d60*/  @P5 LDG.E.128 R56, [R172.64] ;  /* 0x00000004ac385981 */ /* 0x000162000c1e1d00 */
[----:B------:R-:W-:-:S04]  /*0d70*/  LEA R202, P5, R196, c[0x0][0x190], 0x2 ;  /* 0x00006400c4ca7a11 */ /* 0x000fc800078a10ff */
[C---:B------:R-:W-:Y:S01]  /*0d80*/  LEA.HI.X R203, R196.reuse, c[0x0][0x194], RZ, 0x2, P5 ;  /* 0x00006500c4cb7a11 */ /* 0x040fe200028f14ff */
[C---:B------:R-:W-:Y:S01]  /*0d90*/  IMAD.WIDE.U32 R176, R196.reuse, R176, c[0x0][0x208] ;  /* 0x00008200c4b07625 */ /* 0x040fe200078e00b0 */
[----:B0-----:R-:W-:-:S03]  /*0da0*/  LEA R172, P5, R196, c[0x0][0x188], 0x4 ;  /* 0x00006200c4ac7a11 */ /* 0x001fc600078a20ff */
[----:B------:R0:W5:Y:S01]  /*0db0*/  LDG.E R6, [R202.64] ;  /* 0x00000004ca067981 */ /* 0x000162000c1e1900 */
[----:B------:R-:W-:-:S03]  /*0dc0*/  LEA.HI.X R173, R196, c[0x0][0x18c], RZ, 0x4, P5 ;  /* 0x00006300c4ad7a11 */ /* 0x000fc600028f24ff */
[----:B------:R-:W2:Y:S01]  /*0dd0*/  LDG.E.128 R176, [R176.64] ;  /* 0x00000004b0b07981 */ /* 0x000ea2000c1e1d00 */
[----:B------:R-:W-:-:S03]  /*0de0*/  ISETP.NE.AND P5, PT, R208, RZ, PT ;  /* 0x000000ffd000720c */ /* 0x000fc60003fa5270 */
[----:B------:R-:W3:Y:S01]  /*0df0*/  LDG.E.128 R172, [R172.64] ;  /* 0x00000004acac7981 */ /* 0x000ee2000c1e1d00 */
[----:B-----5:R-:W-:-:S03]  /*0e00*/  FSEL R182, R188, RZ, !P5 ;  /* 0x000000ffbcb67208 */ /* 0x020fc60006800000 */
[----:B0-----:R-:W4:Y:S01]  /*0e10*/  LDL R203, [R1+0x40] ;  /* 0x0000400001cb7983 */ /* 0x001f220000100800 */
[----:B------:R-:W-:Y:S01]  /*0e20*/  IADD3 R196, R196, 0x20, RZ ;  /* 0x00000020c4c47810 */ /* 0x000fe20007ffe0ff */
[----:B--2---:R-:W-:Y:S02]  /*0e30*/  FMUL.FTZ R237, R236, R176 ;  /* 0x000000b0eced7220 */ /* 0x004fe40000410000 */
[C---:B---3--:R-:W-:Y:S02]  /*0e40*/  FADD.FTZ R172, -R182.reuse, R172 ;  /* 0x000000acb6ac7221 */ /* 0x048fe40000010100 */
[C---:B------:R-:W-:Y:S02]  /*0e50*/  FADD.FTZ R173, -R182.reuse, R173 ;  /* 0x000000adb6ad7221 */ /* 0x040fe40000010100 */
[----:B------:R-:W-:Y:S02]  /*0e60*/  FMUL.FTZ R202, R3, R172 ;  /* 0x000000ac03ca7220 */ /* 0x000fe40000410000 */
[----:B------:R-:W-:-:S02]  /*0e70*/  FADD.FTZ R174, -R182, R174 ;  /* 0x000000aeb6ae7221 */ /* 0x000fc40000010100 */
[----:B------:R-:W-:Y:S02]  /*0e80*/  FADD.FTZ R175, -R182, R175 ;  /* 0x000000afb6af7221 */ /* 0x000fe40000010100 */
[----:B------:R-:W-:Y:S02]  /*0e90*/  FMUL.FTZ R182, R3, R173 ;  /* 0x000000ad03b67220 */ /* 0x000fe40000410000 */
        /* <DEDUP_REMOVED lines=9> */
[----:B------:R-:W-:Y:S01]  /*0f30*/  FFMA.FTZ R137, R177, R182, R137 ;  /* 0x000000b6b1897223 */ /* 0x000fe20000010089 */
[----:B------:R1:W-:Y:S01]  /*0f40*/  STL [R1+0x4], R182 ;  /* 0x000004b601007387 */ /* 0x0003e20000100800 */
[----:B------:R-:W-:-:S02]  /*0f50*/  FADD.FTZ R172, R172, R203 ;  /* 0x000000cbacac7221 */ /* 0x000fc40000010000 */
[----:B------:R-:W-:Y:S02]  /*0f60*/  FFMA.FTZ R173, R236, R203, R173 ;  /* 0x000000cbecad7223 */ /* 0x000fe400000100ad */
[----:B0-----:R-:W-:Y:S02]  /*0f70*/  FMUL.FTZ R202, R3, R175 ;  /* 0x000000af03ca7220 */ /* 0x001fe40000410000 */
[----:B-1----:R-:W-:Y:S02]  /*0f80*/  FMUL.FTZ R182, R209, R179 ;  /* 0x000000b3d1b67220 */ /* 0x002fe40000410000 */
[----:B------:R-:W-:Y:S02]  /*0f90*/  FADD.FTZ R96, R96, R176 ;  /* 0x000000b060607221 */ /* 0x000fe40000010000 */
[----:B------:R-:W-:Y:S02]  /*0fa0*/  FADD.FTZ R97, R97, R177 ;  /* 0x000000b161617221 */ /* 0x000fe40000010000 */
[----:B------:R-:W-:-:S02]  /*0fb0*/  FADD.FTZ R98, R98, R178 ;  /* 0x000000b262627221 */ /* 0x000fc40000010000 */
[----:B------:R-:W-:Y:S02]  /*0fc0*/  FFMA.FTZ R138, R178, R236, R138 ;  /* 0x000000ecb28a7223 */ /* 0x000fe4000001008a */
[----:B------:R-:W-:Y:S02]  /*0fd0*/  FADD.FTZ R99, R99, R179 ;  /* 0x000000b363637221 */ /* 0x000fe40000010000 */
[----:B------:R-:W-:Y:S02]  /*0fe0*/  FFMA.FTZ R139, R179, R202, R139 ;  /* 0x000000cab38b7223 */ /* 0x000fe4000001008b */
[----:B------:R-:W-:Y:S02]  /*0ff0*/  FADD.FTZ R187, R172, R182 ;  /* 0x000000b6acbb7221 */ /* 0x000fe40000010000 */
[----:B------:R-:W-:Y:S02]  /*1000*/  FFMA.FTZ R186, R202, R182, R173 ;  /* 0x000000b6caba7223 */ /* 0x000fe400000100ad */
.L_x_14180:
[----:B------:R-:W-:Y:S05]  /*1010*/  BSYNC B1 ;  /* 0x0000000000017941 */ /* 0x000fea0003800000 */
.L_x_14179:
        /* <DEDUP_REMOVED lines=9> */
[----:B------:R-:W-:-:S05]  /*10b0*/  @P5 LEA.HI.X R173, R196, c[0x0][0x21c], RZ, 0x4, P6 ;  /* 0x00008700c4ad5a11 */ /* 0x000fca00030f24ff */
[----:B------:R0:W5:Y:S01]  /*10c0*/  @P5 LDG.E.128 R52, [R172.64] ;  /* 0x00000004ac345981 */ /* 0x000162000c1e1d00 */
[C---:B------:R-:W-:Y:S02]  /*10d0*/  LEA R200, P5, R196.reuse, c[0x0][0x190], 0x2 ;  /* 0x00006400c4c87a11 */ /* 0x040fe400078a10ff */
[----:B------:R-:W-:Y:S02]  /*10e0*/  MOV R176, 0x10 ;  /* 0x0000001000b07802 */ /* 0x000fe40000000f00 */
[----:B------:R-:W-:-:S03]  /*10f0*/  LEA.HI.X R201, R196, c[0x0][0x194], RZ, 0x2, P5 ;  /* 0x00006500c4c97a11 */ /* 0x000fc600028f14ff */
[C---:B------:R-:W-:Y:S01]  /*1100*/  IMAD.WIDE.U32 R176, R196.reuse, R176, c[0x0][0x208] ;  /* 0x00008200c4b07625 */ /* 0x040fe200078e00b0 */
[C---:B0-----:R-:W-:Y:S01]  /*1110*/  LEA R172, P5, R196.reuse, c[0x0][0x188], 0x4 ;  /* 0x00006200c4ac7a11 */ /* 0x041fe200078a20ff */
[----:B------:R0:W5:Y:S03]  /*1120*/  LDG.E R7, [R200.64] ;  /* 0x00000004c8077981 */ /* 0x000166000c1e1900 */
[----:B------:R-:W-:Y:S01]  /*1130*/  LEA.HI.X R173, R196, c[0x0][0x18c], RZ, 0x4, P5 ;  /* 0x00006300c4ad7a11 */ /* 0x000fe200028f24ff */
[----:B------:R-:W2:Y:S01]  /*1140*/  LDG.E.128 R176, [R176.64] ;  /* 0x00000004b0b07981 */ /* 0x000ea2000c1e1d00 */
[----:B------:R-:W-:-:S04]  /*1150*/  ISETP.NE.AND P5, PT, R208, RZ, PT ;  /* 0x000000ffd000720c */ /* 0x000fc80003fa5270 */
[----:B------:R-:W3:Y:S01]  /*1160*/  LDG.E.128 R172, [R172.64] ;  /* 0x00000004acac7981 */ /* 0x000ee2000c1e1d00 */
[----:B-----5:R-:W-:-:S03]  /*1170*/  FSEL R17, R188, RZ, !P5 ;  /* 0x000000ffbc117208 */ /* 0x020fc60006800000 */
[----:B0-----:R-:W4:Y:S01]  /*1180*/  LDL R201, [R1+0x30] ;  /* 0x0000300001c97983 */ /* 0x001f220000100800 */
[----:B------:R-:W-:Y:S01]  /*1190*/  IADD3 R196, R196, 0x20, RZ ;  /* 0x00000020c4c47810 */ /* 0x000fe20007ffe0ff */
[----:B--2---:R-:W-:Y:S02]  /*11a0*/  FMUL.FTZ R235, R234, R176 ;  /* 0x000000b0eaeb7220 */ /* 0x004fe40000410000 */
[C---:B---3--:R-:W-:Y:S02]  /*11b0*/  FADD.FTZ R172, -R17.reuse, R172 ;  /* 0x000000ac11ac7221 */ /* 0x048fe40000010100 */
[----:B------:R-:W-:Y:S02]  /*11c0*/  FADD.FTZ R173, -R17, R173 ;  /* 0x000000ad11ad7221 */ /* 0x000fe40000010100 */
[C---:B------:R-:W-:Y:S02]  /*11d0*/  FMUL.FTZ R200, R3.reuse, R172 ;  /* 0x000000ac03c87220 */ /* 0x040fe40000410000 */
[----:B------:R-:W-:-:S02]  /*11e0*/  FMUL.FTZ R252, R3, R173 ;  /* 0x000000ad03fc7220 */ /* 0x000fc40000410000 */
[----:B------:R-:W-:Y:S02]  /*11f0*/  FADD.FTZ R174, -R17, R174 ;  /* 0x000000ae11ae7221 */ /* 0x000fe40000010100 */
[----:B------:R-:W-:Y:S02]  /*1200*/  FMUL.FTZ R214, R214, R177 ;  /* 0x000000b1d6d67220 */ /* 0x000fe40000410000 */
[----:B------:R-:W-:Y:S02]  /*1210*/  FADD.FTZ R172, R187, R235 ;  /* 0x000000ebbbac7221 */ /* 0x000fe40000010000 */
[----:B------:R-:W-:Y:S02]  /*1220*/  FFMA.FTZ R173, R200, R235, R186 ;  /* 0x000000ebc8ad7223 */ /* 0x000fe400000100ba */
[----:B------:R-:W-:Y:S02]  /*1230*/  FADD.FTZ R17, -R17, R175 ;  /* 0x000000af11117221 */ /* 0x000fe40000010100 */
[----:B------:R-:W-:-:S02]  /*1240*/  FMUL.FTZ R234, R3, R174 ;  /* 0x000000ae03ea7220 */ /* 0x000fc40000410000 */
[----:B----4-:R-:W-:Y:S02]  /*1250*/  FMUL.FTZ R201, R201, R178 ;  /* 0x000000b2c9c97220 */ /* 0x010fe40000410000 */
[----:B------:R-:W-:Y:S02]  /*1260*/  FADD.FTZ R172, R172, R214 ;  /* 0x000000d6acac7221 */ /* 0x000fe40000010000 */
[----:B------:R-:W-:Y:S01]  /*1270*/  FFMA.FTZ R173, R252, R214, R173 ;  /* 0x000000d6fcad7223 */ /* 0x000fe200000100ad */
[----:B------:R0:W-:Y:S01]  /*1280*/  STL [R1], R200 ;  /* 0x000000c801007387 */ /* 0x0001e20000100800 */
[----:B------:R-:W-:Y:S02]  /*1290*/  FFMA.FTZ R132, R176, R200, R132 ;  /* 0x000000c8b0847223 */ /* 0x000fe40000010084 */
[----:B------:R-:W-:Y:S02]  /*12a0*/  FADD.FTZ R172, R172, R201 ;  /* 0x000000c9acac7221 */ /* 0x000fe40000010000 */
[----:B------:R-:W-:-:S02]  /*12b0*/  FFMA.FTZ R173, R234, R201, R173 ;  /* 0x000000c9eaad7223 */ /* 0x000fc400000100ad */
[----:B0-----:R-:W-:Y:S02]  /*12c0*/  FMUL.FTZ R200, R3, R17 ;  /* 0x0000001103c87220 */ /* 0x001fe40000410000 */
[----:B------:R-:W-:Y:S02]  /*12d0*/  FMUL.FTZ R17, R209, R179 ;  /* 0x000000b3d1117220 */ /* 0x000fe40000410000 */
        /* <DEDUP_REMOVED lines=9> */
.L_x_14182:
[----:B------:R-:W-:Y:S05]  /*1370*/  BSYNC B1 ;  /* 0x0000000000017941 */ /* 0x000fea0003800000 */
.L_x_14181:
        /* <DEDUP_REMOVED lines=13> */
[C---:B------:R-:W-:Y:S02]  /*1450*/  LEA.HI.X R199, R196.reuse, c[0x0][0x194], RZ, 0x2, P5 ;  /* 0x00006500c4c77a11 */ /* 0x040fe400028f14ff */
[C---:B0-----:R-:W-:Y:S01]  /*1460*/  LEA R172, P5, R196.reuse, c[0x0][0x188], 0x4 ;  /* 0x00006200c4ac7a11 */ /* 0x041fe200078a20ff */
[C---:B------:R-:W-:Y:S02]  /*1470*/  IMAD.WIDE.U32 R176, R196.reuse, R176, c[0x0][0x208] ;  /* 0x00008200c4b07625 */ /* 0x040fe400078e00b0 */
[----:B------:R4:W5:Y:S01]  /*1480*/  LDG.E R8, [R198.64] ;  /* 0x00000004c6087981 */ /* 0x000962000c1e1900 */
[----:B------:R-:W-:Y:S02]  /*1490*/  LEA.HI.X R173, R196, c[0x0][0x18c], RZ, 0x4, P5 ;  /* 0x00006300c4ad7a11 */ /* 0x000fe400028f24ff */
[----:B------:R-:W-:Y:S01]  /*14a0*/  ISETP.NE.AND P5, PT, R208, RZ, PT ;  /* 0x000000ffd000720c */ /* 0x000fe20003fa5270 */
[----:B------:R-:W2:Y:S04]  /*14b0*/  LDG.E.128 R176, [R176.64] ;  /* 0x00000004b0b07981 */ /* 0x000ea8000c1e1d00 */
[----:B------:R-:W3:Y:S04]  /*14c0*/  LDG.E.128 R172, [R172.64] ;  /* 0x00000004acac7981 */ /* 0x000ee8000c1e1d00 */
[----:B------:R-:W4:Y:S01]  /*14d0*/  LDL R208, [R1+0x24] ;  /* 0x0000240001d07983 */ /* 0x000f220000100800 */
[----:B-----5:R-:W-:-:S02]  /*14e0*/  FSEL R18, R188, RZ, !P5 ;  /* 0x000000ffbc127208 */ /* 0x020fc40006800000 */
[----:B------:R-:W-:Y:S01]  /*14f0*/  IADD3 R196, R196, 0x20, RZ ;  /* 0x00000020c4c47810 */ /* 0x000fe20007ffe0ff */
[----:B--2---:R-:W-:Y:S02]  /*1500*/  FMUL.FTZ R233, R232, R176 ;  /* 0x000000b0e8e97220 */ /* 0x004fe40000410000 */
[C---:B---3--:R-:W-:Y:S02]  /*1510*/  FADD.FTZ R172, -R18.reuse, R172 ;  /* 0x000000ac12ac7221 */ /* 0x048fe40000010100 */
[C---:B------:R-:W-:Y:S02]  /*1520*/  FADD.FTZ R173, -R18.reuse, R173 ;  /* 0x000000ad12ad7221 */ /* 0x040fe40000010100 */
[C---:B------:R-:W-:Y:S02]  /*1530*/  FMUL.FTZ R251, R3.reuse, R172 ;  /* 0x000000ac03fb7220 */ /* 0x040fe40000410000 */
[----:B------:R-:W-:Y:S02]  /*1540*/  FMUL.FTZ R250, R3, R173 ;  /* 0x000000ad03fa7220 */ /* 0x000fe40000410000 */
        /* <DEDUP_REMOVED lines=23> */
.L_x_14184:
[----:B------:R-:W-:Y:S05]  /*16c0*/  BSYNC B1 ;  /* 0x0000000000017941 */ /* 0x000fea0003800000 */
.L_x_14183:
        /* <DEDUP_REMOVED lines=24> */
[----:B------:R-:W-:Y:S02]  /*1850*/  FMUL.FTZ R248, R3, R173 ;  /* 0x000000ad03f87220 */ /* 0x000fe40000410000 */
[----:B------:R-:W-:Y:S02]  /*1860*/  FADD.FTZ R174, -R19, R174 ;  /* 0x000000ae13ae7221 */ /* 0x000fe40000010100 */
[----:B------:R-:W-:Y:S02]  /*1870*/  FMUL.FTZ R210, R165, R177 ;  /* 0x000000b1a5d27220 */ /* 0x000fe40000410000 */
[----:B------:R-:W-:Y:S02]  /*1880*/  FADD.FTZ R172, R187, R231 ;  /* 0x000000e7bbac7221 */ /* 0x000fe40000010000 */
[----:B------:R-:W-:Y:S02]  /*1890*/  FFMA.FTZ R173, R249, R231, R186 ;  /* 0x000000e7f9ad7223 */ /* 0x000fe400000100ba */
[----:B------:R-:W-:-:S02]  /*18a0*/  FADD.FTZ R19, -R19, R175 ;  /* 0x000000af13137221 */ /* 0x000fc40000010100 */
[C---:B------:R-:W-:Y:S02]  /*18b0*/  FMUL.FTZ R230, R3.reuse, R174 ;  /* 0x000000ae03e67220 */ /* 0x040fe40000410000 */
        /* <DEDUP_REMOVED lines=17> */
.L_x_14186:
[----:B-1----:R-:W-:Y:S05]  /*19d0*/  BSYNC B1 ;  /* 0x0000000000017941 */ /* 0x002fea0003800000 */
.L_x_14185:
        /* <DEDUP_REMOVED lines=25> */
[C---:B------:R-:W-:Y:S02]  /*1b70*/  FADD.FTZ R174, -R20.reuse, R174 ;  /* 0x000000ae14ae7221 */ /* 0x040fe40000010100 */
        /* <DEDUP_REMOVED lines=22> */
.L_x_14188:
[----:B-1----:R-:W-:Y:S05]  /*1ce0*/  BSYNC B1 ;  /* 0x0000000000017941 */ /* 0x002fea0003800000 */
.L_x_14187:
        /* <DEDUP_REMOVED lines=48> */
.L_x_14190:
[----:B-1----:R-:W-:Y:S05]  /*1ff0*/  BSYNC B1 ;  /* 0x0000000000017941 */ /* 0x002fea0003800000 */
.L_x_14189:
        /* <DEDUP_REMOVED lines=48> */
.L_x_14192:
[----:B-1----:R-:W-:Y:S05]  /*2300*/  BSYNC B1 ;  /* 0x0000000000017941 */ /* 0x002fea0003800000 */
.L_x_14191:
        /* <DEDUP_REMOVED lines=48> */
.L_x_14194:
[----:B------:R-:W-:Y:S05]  /*2610*/  BSYNC B1 ;  /* 0x0000000000017941 */ /* 0x000fea0003800000 */
.L_x_14193:
        /* <DEDUP_REMOVED lines=14> */
[C---:B------:R-:W-:Y:S01]  /*2700*/  IMAD.WIDE.U32 R176, R196.reuse, R176, c[0x0][0x208] ;  /* 0x00008200c4b07625 */ /* 0x040fe200078e00b0 */
[----:B-1----:R-:W-:-:S03]  /*2710*/  LEA R172, P5, R196, c[0x0][0x188], 0x4 ;  /* 0x00006200c4ac7a11 */ /* 0x002fc600078a20ff */
[----:B------:R0:W5:Y:S01]  /*2720*/  LDG.E R14, [R208.64] ;  /* 0x00000004d00e7981 */ /* 0x000162000c1e1900 */
[----:B------:R-:W-:-:S03]  /*2730*/  LEA.HI.X R173, R196, c[0x0][0x18c], RZ, 0x4, P5 ;  /* 0x00006300c4ad7a11 */ /* 0x000fc600028f24ff */
[----:B------:R-:W2:Y:S04]  /*2740*/  LDG.E.128 R176, [R176.64] ;  /* 0x00000004b0b07981 */ /* 0x000ea8000c1e1d00 */
[----:B------:R-:W3:Y:S01]  /*2750*/  LDG.E.128 R172, [R172.64] ;  /* 0x00000004acac7981 */ /* 0x000ee2000c1e1d00 */
        /* <DEDUP_REMOVED lines=10> */
[----:B------:R-:W-:Y:S02]  /*2800*/  FMUL.FTZ R220, R3, R174 ;  /* 0x000000ae03dc7220 */ /* 0x000fe40000410000 */
[----:B------:R-:W-:Y:S02]  /*2810*/  FMUL.FTZ R211, R146, R178 ;  /* 0x000000b292d37220 */ /* 0x000fe40000410000 */
[----:B------:R-:W-:Y:S02]  /*2820*/  FADD.FTZ R172, R172, R212 ;  /* 0x000000d4acac7221 */ /* 0x000fe40000010000 */
[----:B------:R-:W-:Y:S01]  /*2830*/  FFMA.FTZ R173, R239, R212, R173 ;  /* 0x000000d4efad7223 */ /* 0x000fe200000100ad */
[----:B------:R1:W-:Y:S01]  /*2840*/  STL [R1+0xc], R183 ;  /* 0x00000cb701007387 */ /* 0x0003e20000100800 */
[----:B------:R-:W-:Y:S02]  /*2850*/  FFMA.FTZ R104, R176, R183, R104 ;  /* 0x000000b7b0687223 */ /* 0x000fe40000010068 */
[----:B------:R-:W-:-:S02]  /*2860*/  FMUL.FTZ R180, R147, R179 ;  /* 0x000000b393b47220 */ /* 0x000fc40000410000 */
[----:B------:R-:W-:Y:S02]  /*2870*/  FADD.FTZ R172, R172, R211 ;  /* 0x000000d3acac7221 */ /* 0x000fe40000010000 */
[----:B------:R-:W-:Y:S02]  /*2880*/  FFMA.FTZ R173, R220, R211, R173 ;  /* 0x000000d3dcad7223 */ /* 0x000fe400000100ad */
[----:B-1----:R-:W-:Y:S02]  /*2890*/  FMUL.FTZ R183, R3, R175 ;  /* 0x000000af03b77220 */ /* 0x002fe40000410000 */
        /* <DEDUP_REMOVED lines=9> */
.L_x_14196:
[----:B0-----:R-:W-:Y:S05]  /*2930*/  BSYNC B1 ;  /* 0x0000000000017941 */ /* 0x001fea0003800000 */
.L_x_14195:
[----:B------:R-:W-:Y:S05]  /*2940*/  BRA.DIV ~URZ, `(.L_x_14197) ;  /* 0x000035927f007947 */ /* 0x000fea000b800000 */
[----:B------:R0:W1:Y:S02]  /*2950*/  SHFL.BFLY PT, R175, R187, 0x1, 0x1f ;  /* 0x0c201f00bbaf7f89 */ /* 0x00006400000e0000 */
.L_x_14220:
        /* <DEDUP_REMOVED lines=18> */
.L_x_14221:
[----:B0--3--:R-:W0:Y:S01]  /*2a80*/  LDC.U8 R187, c[0x0][0x1f0] ;  /* 0x00007c00ffbb7b82 */ /* 0x009e220000000000 */
[----:B------:R-:W-:Y:S01]  /*2a90*/  LOP3.LUT P5, RZ, R4, 0xffffffe0, RZ, 0xc0, !PT ;  /* 0xffffffe004ff7812 */ /* 0x000fe200078ac0ff */
[----:B--2---:R-:W-:Y:S01]  /*2aa0*/  FADD.FTZ R175, R177, R175 ;  /* 0x000000afb1af7221 */ /* 0x004fe20000010000 */
[----:B------:R-:W-:Y:S01]  /*2ab0*/  BSSY B1, `(.L_x_14199) ;  /* 0x0000036000017945 */ /* 0x000fe20003800000 */
[----:B-1----:R-:W-:Y:S02]  /*2ac0*/  FADD.FTZ R172, R172, R176 ;  /* 0x000000b0acac7221 */ /* 0x002fe40000010000 */
[----:B------:R-:W-:Y:S02]  /*2ad0*/  FMUL.FTZ R178, R175, c[0x0][0x1e0] ;  /* 0x00007800afb27a20 */ /* 0x000fe40000410000 */
[----:B------:R-:W-:-:S06]  /*2ae0*/  FMUL.FTZ R179, R172, c[0x0][0x1e0] ;  /* 0x00007800acb37a20 */ /* 0x000fcc0000410000 */
[----:B------:R-:W-:Y:S05]  /*2af0*/  @!P5 BRA `(.L_x_14200) ;  /* 0x000003100000d947 */ /* 0x000fea0003800000 */
[----:B------:R-:W2:Y:S01]  /*2b00*/  LDL R174, [R1+0x10] ;  /* 0x0000100001ae7983 */ /* 0x000ea20000100800 */
[----:B0-----:R-:W-:Y:S01]  /*2b10*/  ISETP.NE.AND P5, PT, R187, RZ, PT ;  /* 0x000000ffbb00720c */ /* 0x001fe20003fa5270 */
        /* <DEDUP_REMOVED lines=28> */
[----:B------:R-:W-:-:S04]  /*2ce0*/  @P5 IMAD.WIDE.U32 R172, R15, R186, c[0x0][0x258] ;  /* 0x000096000fac5625 */ /* 0x000fc800078e00ba */
[----:B------:R-:W-:Y:S01]  /*2cf0*/  FMUL.FTZ R174, R174, c[0x0][0x1e8] ;  /* 0x00007a00aeae7a20 */ /* 0x000fe20000410000 */
[----:B------:R0:W-:Y:S01]  /*2d00*/  @P5 STG.E.128 [R172.64], R168 ;  /* 0x000000a8ac005986 */ /* 0x0001e2000c101d04 */
[----:B------:R-:W-:Y:S01]  /*2d10*/  LOP3.LUT P5, RZ, R5, 0xff, RZ, 0xc0, !PT ;  /* 0x000000ff05ff7812 */ /* 0x000fe200078ac0ff */
[----:B------:R-:W-:Y:S02]  /*2d20*/  FMUL.FTZ R175, R175, c[0x0][0x1e8] ;  /* 0x00007a00afaf7a20 */ /* 0x000fe40000410000 */
[-C--:B0-----:R-:W-:Y:S02]  /*2d30*/  FMUL.FTZ R172, R177, R2.reuse ;  /* 0x00000002b1ac7220 */ /* 0x081fe40000410000 */
[----:B------:R-:W-:Y:S02]  /*2d40*/  FMUL.FTZ R173, R176, R2 ;  /* 0x00000002b0ad7220 */ /* 0x000fe40000410000 */
[----:B------:R-:W-:Y:S02]  /*2d50*/  FMUL.FTZ R172, R172, c[0x0][0x1e8] ;  /* 0x00007a00acac7a20 */ /* 0x000fe40000410000 */
[----:B------:R-:W-:-:S02]  /*2d60*/  FMUL.FTZ R173, R173, c[0x0][0x1e8] ;  /* 0x00007a00adad7a20 */ /* 0x000fc40000410000 */
[----:B------:R-:W-:Y:S01]  /*2d70*/  IMAD.WIDE.U32 R176, R15, R186, c[0x0][0x248] ;  /* 0x000092000fb07625 */ /* 0x000fe200078e00ba */
[----:B------:R-:W-:Y:S02]  /*2d80*/  SEL R172, R172, RZ, P5 ;  /* 0x000000ffacac7207 */ /* 0x000fe40002800000 */
        /* <DEDUP_REMOVED lines=8> */
.L_x_14200:
[----:B------:R-:W-:Y:S05]  /*2e10*/  BSYNC B1 ;  /* 0x0000000000017941 */ /* 0x000fea0003800000 */
.L_x_14199:
[----:B------:R-:W-:Y:S01]  /*2e20*/  ISETP.GE.U32.AND P5, PT, R4, 0x40, PT ;  /* 0x000000400400780c */ /* 0x000fe20003fa6070 */
[----:B------:R-:W-:-:S12]  /*2e30*/  BSSY B1, `(.L_x_14201) ;  /* 0x0000034000017945 */ /* 0x000fd80003800000 */
[----:B------:R-:W-:Y:S05]  /*2e40*/  @!P5 BRA `(.L_x_14202) ;  /* 0x000003200000d947 */ /* 0x000fea0003800000 */
[----:B0-----:R-:W2:Y:S04]  /*2e50*/  LDL R173, [R1+0x8] ;  /* 0x0000080001ad7983 */ /* 0x001ea80000100800 */
[----:B------:R-:W3:Y:S01]  /*2e60*/  LDL R172, [R1+0x4] ;  /* 0x0000040001ac7983 */ /* 0x000ee20000100800 */
[----:B------:R-:W-:Y:S02]  /*2e70*/  ISETP.NE.AND P5, PT, R187, RZ, PT ;  /* 0x000000ffbb00720c */ /* 0x000fe40003fa5270 */
        /* <DEDUP_REMOVED lines=9> */
[-CC-:B---3--:R-:W-:Y:S02]  /*2f10*/  FFMA.FTZ R172, R172, R179.reuse, R175.reuse ;  /* 0x000000b3acac7223 */ /* 0x188fe400000100af */
        /* <DEDUP_REMOVED lines=27> */
[C---:B------:R-:W-:Y:S01]  /*30d0*/  IMAD.WIDE.U32 R176, R15.reuse, R186, c[0x0][0x248] ;  /* 0x000092000fb07625 */ /* 0x040fe200078e00ba */
[----:B------:R-:W-:Y:S02]  /*30e0*/  SEL R172, R172, RZ, P5 ;  /* 0x000000ffacac7207 */ /* 0x000fe40002800000 */
        /* <DEDUP_REMOVED lines=8> */
.L_x_14202:
[----:B------:R-:W-:Y:S05]  /*3170*/  BSYNC B1 ;  /* 0x0000000000017941 */ /* 0x000fea0003800000 */
.L_x_14201:
[----:B------:R-:W-:Y:S01]  /*3180*/  ISETP.GE.U32.AND P5, PT, R4, 0x60, PT ;  /* 0x000000600400780c */ /* 0x000fe20003fa6070 */
[----:B------:R-:W-:-:S12]  /*3190*/  BSSY B1, `(.L_x_14203) ;  /* 0x0000033000017945 */ /* 0x000fd80003800000 */
[----:B------:R-:W-:Y:S05]  /*31a0*/  @!P5 BRA `(.L_x_14204) ;  /* 0x000003100000d947 */ /* 0x000fea0003800000 */
[----:B0-----:R-:W2:Y:S01]  /*31b0*/  LDL R172, [R1] ;  /* 0x0000000001ac7983 */ /* 0x001ea20000100800 */
[----:B------:R-:W-:Y:S01]  /*31c0*/  ISETP.NE.AND P5, PT, R187, RZ, PT ;  /* 0x000000ffbb00720c */ /* 0x000fe20003fa5270 */
        /* <DEDUP_REMOVED lines=47> */
.L_x_14204:
[----:B------:R-:W-:Y:S05]  /*34c0*/  BSYNC B1 ;  /* 0x0000000000017941 */ /* 0x000fea0003800000 */
.L_x_14203:
[----:B------:R-:W-:Y:S01]  /*34d0*/  ISETP.GE.U32.AND P5, PT, R4, 0x80, PT ;  /* 0x000000800400780c */ /* 0x000fe20003fa6070 */
[----:B------:R-:W-:-:S12]  /*34e0*/  BSSY B1, `(.L_x_14205) ;  /* 0x0000032000017945 */ /* 0x000fd80003800000 */
[----:B------:R-:W-:Y:S05]  /*34f0*/  @!P5 BRA `(.L_x_14206) ;  /* 0x000003000000d947 */ /* 0x000fea0003800000 */
[----:B0-----:R-:W-:Y:S02]  /*3500*/  ISETP.NE.AND P5, PT, R187, RZ, PT ;  /* 0x000000ffbb00720c */ /* 0x001fe40003fa5270 */
[----:B------:R-:W-:Y:S02]  /*3510*/  MOV R186, 0x10 ;  /* 0x0000001000ba7802 */ /* 0x000fe40000000f00 */
        /* <DEDUP_REMOVED lines=46> */
.L_x_14206:
[----:B------:R-:W-:Y:S05]  /*3800*/  BSYNC B1 ;  /* 0x0000000000017941 */ /* 0x000fea0003800000 */
.L_x_14205:
[----:B------:R-:W-:Y:S01]  /*3810*/  BSSY B1, `(.L_x_14207) ;  /* 0x0000032000017945 */ /* 0x000fe20003800000 */
[----:B------:R-:W-:Y:S05]  /*3820*/  @!P0 BRA `(.L_x_14208) ;  /* 0x0000030000008947 */ /* 0x000fea0003800000 */
[----:B0-----:R-:W-:Y:S01]  /*3830*/  ISETP.NE.AND P5, PT, R187, RZ, PT ;  /* 0x000000ffbb00720c */ /* 0x001fe20003fa5270 */
[----:B------:R-:W-:-:S03]  /*3840*/  HFMA2.MMA R186, -RZ, RZ, 0, 9.5367431640625e-07 ;  /* 0x00000010ffba7435 */ /* 0x000fc600000001ff */
        /* <DEDUP_REMOVED lines=46> */
.L_x_14208:
[----:B------:R-:W-:Y:S05]  /*3b30*/  BSYNC B1 ;  /* 0x0000000000017941 */ /* 0x000fea0003800000 */
.L_x_14207:
[----:B------:R-:W-:Y:S01]  /*3b40*/  BSSY B1, `(.L_x_14209) ;  /* 0x0000032000017945 */ /* 0x000fe20003800000 */
        /* <DEDUP_REMOVED lines=49> */
.L_x_14210:
[----:B------:R-:W-:Y:S05]  /*3e60*/  BSYNC B1 ;  /* 0x0000000000017941 */ /* 0x000fea0003800000 */
.L_x_14209:
        /* <DEDUP_REMOVED lines=50> */
.L_x_14212:
[----:B------:R-:W-:Y:S05]  /*4190*/  BSYNC B1 ;  /* 0x0000000000017941 */ /* 0x000fea0003800000 */
.L_x_14211:
        /* <DEDUP_REMOVED lines=50> */
.L_x_14214:
[----:B------:R-:W-:Y:S05]  /*44c0*/  BSYNC B1 ;  /* 0x0000000000017941 */ /* 0x000fea0003800000 */
.L_x_14213:
        /* <DEDUP_REMOVED lines=50> */
.L_x_14216:
[----:B------:R-:W-:Y:S05]  /*47f0*/  BSYNC B1 ;  /* 0x0000000000017941 */ /* 0x000fea0003800000 */
.L_x_14215:
[----:B------:R-:W-:Y:S01]  /*4800*/  ISETP.GE.U32.AND P5, PT, R4, 0x140, PT ;  /* 0x000001400400780c */ /* 0x000fe20003fa6070 */
[----:B------:R-:W-:-:S12]  /*4810*/  BSSY B1, `(.L_x_14217) ;  /* 0x0000032000017945 */ /* 0x000fd80003800000 */
[----:B------:R-:W-:Y:S05]  /*4820*/  @!P5 BRA `(.L_x_14218) ;  /* 0x000003000000d947 */ /* 0x000fea0003800000 */
[----:B0-----:R-:W2:Y:S01]  /*4830*/  LDL R172, [R1+0xc] ;  /* 0x00000c0001ac7983 */ /* 0x001ea20000100800 */
[----:B------:R-:W-:Y:S02]  /*4840*/  ISETP.NE.AND P5, PT, R187, RZ, PT ;  /* 0x000000ffbb00720c */ /* 0x000fe40003fa5270 */
[----:B------:R-:W-:Y:S02]  /*4850*/  MOV R176, 0x10 ;  /* 0x0000001000b07802 */ /* 0x000fe40000000f00 */
[----:B------:R-:W-:Y:S02]  /*4860*/  FSEL R175, R178, RZ, !P5 ;  /* 0x000000ffb2af7208 */ /* 0x000fe40006800000 */
[----:B------:R-:W-:-:S03]  /*4870*/  ISETP.NE.U32.AND P5, PT, RZ, c[0x0][0x218], PT ;  /* 0x00008600ff007a0c */ /* 0x000fc60003fa5070 */
[-CC-:B------:R-:W-:Y:S01]  /*4880*/  FFMA.FTZ R173, R239, R179.reuse, R175.reuse ;  /* 0x000000b3efad7223 */ /* 0x180fe200000100af */
[----:B------:R-:W-:Y:S01]  /*4890*/  ISETP.NE.AND.EX P5, PT, RZ, c[0x0][0x21c], PT, P5 ;  /* 0x00008700ff007a0c */ /* 0x000fe20003fa5350 */
[----:B------:R-:W-:Y:S02]  /*48a0*/  FFMA.FTZ R174, R220, R179, R175 ;  /* 0x000000b3dcae7223 */ /* 0x000fe400000100af */
[----:B------:R-:W-:Y:S02]  /*48b0*/  FADD.FTZ R173, R212, -R173 ;  /* 0x800000add4ad7221 */ /* 0x000fe40000010000 */
[----:B------:R-:W-:Y:S02]  /*48c0*/  FADD.FTZ R174, R211, -R174 ;  /* 0x800000aed3ae7221 */ /* 0x000fe40000010000 */
[C---:B-----5:R-:W-:Y:S02]  /*48d0*/  FMUL.FTZ R173, R3.reuse, R173 ;  /* 0x000000ad03ad7220 */ /* 0x060fe40000410000 */
[----:B------:R-:W-:-:S04]  /*48e0*/  FMUL.FTZ R174, R3, R174 ;  /* 0x000000ae03ae7220 */ /* 0x000fc80000410000 */
[----:B------:R-:W-:Y:S02]  /*48f0*/  @P5 FADD.FTZ R173, R25, R173 ;  /* 0x000000ad19ad5221 */ /* 0x000fe40000010000 */
[----:B------:R-:W-:Y:S02]  /*4900*/  @P5 FADD.FTZ R174, R26, R174 ;  /* 0x000000ae1aae5221 */ /* 0x000fe40000010000 */
[-CC-:B--2---:R-:W-:Y:S02]  /*4910*/  FFMA.FTZ R172, R172, R179.reuse, R175.reuse ;  /* 0x000000b3acac7223 */ /* 0x184fe400000100af */
[----:B------:R-:W-:Y:S02]  /*4920*/  FFMA.FTZ R175, R183, R179, R175 ;  /* 0x000000b3b7af7223 */ /* 0x000fe400000100af */
[----:B------:R-:W-:Y:S02]  /*4930*/  FADD.FTZ R172, R221, -R172 ;  /* 0x800000acddac7221 */ /* 0x000fe40000010000 */
[----:B------:R-:W-:-:S02]  /*4940*/  FADD.FTZ R175, R180, -R175 ;  /* 0x800000afb4af7221 */ /* 0x000fc40000010000 */
[C---:B------:R-:W-:Y:S02]  /*4950*/  FMUL.FTZ R172, R3.reuse, R172 ;  /* 0x000000ac03ac7220 */ /* 0x040fe40000410000 */
[----:B------:R-:W-:Y:S02]  /*4960*/  FMUL.FTZ R3, R3, R175 ;  /* 0x000000af03037220 */ /* 0x000fe40000410000 */
        /* <DEDUP_REMOVED lines=11> */
[----:B------:R-:W-:-:S03]  /*4a20*/  SEL R171, R3, R171, P5 ;  /* 0x000000ab03ab7207 */ /* 0x000fc60002800000 */
[----:B------:R-:W-:-:S05]  /*4a30*/  @P5 IMAD.WIDE.U32 R2, R15, R176, c[0x0][0x258] ;  /* 0x000096000f025625 */ /* 0x000fca00078e00b0 */
[----:B------:R0:W-:Y:S01]  /*4a40*/  @P5 STG.E.128 [R2.64], R168 ;  /* 0x000000a802005986 */ /* 0x0001e2000c101d04 */
[----:B------:R-:W-:Y:S01]  /*4a50*/  LOP3.LUT P5, RZ, R14, 0xff, RZ, 0xc0, !PT ;  /* 0x000000ff0eff7812 */ /* 0x000fe200078ac0ff */
[----:B0-----:R-:W-:-:S05]  /*4a60*/  FMUL.FTZ R2, R172, c[0x0][0x1e8] ;  /* 0x00007a00ac027a20 */ /* 0x001fca0000410000 */
[----:B------:R-:W-:Y:S01]  /*4a70*/  SEL R172, R2, RZ, P5 ;  /* 0x000000ff02ac7207 */ /* 0x000fe20002800000 */
[----:B------:R-:W-:Y:S01]  /*4a80*/  FMUL.FTZ R2, R173, c[0x0][0x1e8] ;  /* 0x00007a00ad027a20 */ /* 0x000fe20000410000 */
[----:B------:R-:W-:-:S04]  /*4a90*/  LOP3.LUT P5, RZ, R14, 0xff00, RZ, 0xc0, !PT ;  /* 0x0000ff000eff7812 */ /* 0x000fc800078ac0ff */
[----:B------:R-:W-:Y:S01]  /*4aa0*/  SEL R173, R2, RZ, P5 ;  /* 0x000000ff02ad7207 */ /* 0x000fe20002800000 */
[----:B------:R-:W-:Y:S01]  /*4ab0*/  FMUL.FTZ R2, R174, c[0x0][0x1e8] ;  /* 0x00007a00ae027a20 */ /* 0x000fe20000410000 */
[----:B------:R-:W-:-:S04]  /*4ac0*/  LOP3.LUT P5, RZ, R14, 0xff0000, RZ, 0xc0, !PT ;  /* 0x00ff00000eff7812 */ /* 0x000fc800078ac0ff */
[----:B------:R-:W-:Y:S01]  /*4ad0*/  SEL R174, R2, RZ, P5 ;  /* 0x000000ff02ae7207 */ /* 0x000fe20002800000 */
[----:B------:R-:W-:Y:S01]  /*4ae0*/  FMUL.FTZ R2, R175, c[0x0][0x1e8] ;  /* 0x00007a00af027a20 */ /* 0x000fe20000410000 */
[----:B------:R-:W-:-:S04]  /*4af0*/  LOP3.LUT P5, RZ, R14, 0xff000000, RZ, 0xc0, !PT ;  /* 0xff0000000eff7812 */ /* 0x000fc800078ac0ff */
[----:B------:R-:W-:Y:S01]  /*4b00*/  SEL R175, R2, RZ, P5 ;  /* 0x000000ff02af7207 */ /* 0x000fe20002800000 */
[----:B------:R-:W-:-:S05]  /*4b10*/  IMAD.WIDE.U32 R2, R15, R176, c[0x0][0x248] ;  /* 0x000092000f027625 */ /* 0x000fca00078e00b0 */
[----:B------:R0:W-:Y:S03]  /*4b20*/  STG.E.128 [R2.64], R172 ;  /* 0x000000ac02007986 */ /* 0x0001e6000c101d04 */
.L_x_14218:
[----:B------:R-:W-:Y:S05]  /*4b30*/  BSYNC B1 ;  /* 0x0000000000017941 */ /* 0x000fea0003800000 */
.L_x_14217:
[----:B0----5:R-:W-:-:S04]  /*4b40*/  MOV R2, c[0x0][0x160] ;  /* 0x0000580000027a02 */ /* 0x021fc80000000f00 */
[----:B------:R-:W-:-:S04]  /*4b50*/  LEA R0, R2, R0, 0x2 ;  /* 0x0000000002007211 */ /* 0x000fc800078e10ff */
[----:B------:R-:W-:-:S13]  /*4b60*/  ISETP.GE.AND P5, PT, R0, c[0x0][0x164], PT ;  /* 0x0000590000007a0c */ /* 0x000fda0003fa6270 */
[----:B------:R-:W-:Y:S01]  /*4b70*/  @P5 CALL.REL.NOINC `(.L_x_14176) ;  /* 0x0000001000005944 */ /* 0x000fe20003c00000 */
[----:B------:R-:W-:Y:S05]  /*4b80*/  BRA `(.L_x_14219) ;  /* 0xffffbc7000007947 */ /* 0x000fea000383ffff */
.L_x_14176:
[----:B------:R-:W-:Y:S05]  /*4b90*/  BSYNC B0 ;  /* 0x0000000000007941 */ /* 0x000fea0003800000 */
.L_x_14175:
[----:B------:R-:W1:Y:S01]  /*4ba0*/  S2R R172, SR_TID.X ;  /* 0x0000000000ac7919 */ /* 0x000e620000002100 */
[----:B------:R-:W-:Y:S03]  /*4bb0*/  WARPSYNC 0xffffffff ;  /* 0xffffffff00007948 */ /* 0x000fe60003800000 */
[----:B------:R-:W2:Y:S01]  /*4bc0*/  S2R R44, SR_CTAID.X ;  /* 0x00000000002c7919 */ /* 0x000ea20000002500 */
[----:B-1----:R-:W-:Y:S02]  /*4bd0*/  SHF.R.U32.HI R0, RZ, 0x5, R172 ;  /* 0x00000005ff007819 */ /* 0x002fe400000116ac */
[----:B0-----:R-:W-:Y:S01]  /*4be0*/  LOP3.LUT R3, R172, 0x1f, RZ, 0xc0, !PT ;  /* 0x0000001fac037812 */ /* 0x001fe200078ec0ff */
[----:B--2---:R-:W-:-:S04]  /*4bf0*/  IMAD R44, R44, c[0x0][0x168], RZ ;  /* 0x00005a002c2c7a24 */ /* 0x004fc800078e02ff */
        /* <DEDUP_REMOVED lines=302> */
.L_x_14197:
[----:B------:R-:W-:Y:S01]  /*5ee0*/  HFMA2.MMA R174, -RZ, RZ, 0, 5.9604644775390625e-08 ;  /* 0x00000001ffae7435 */ /* 0x000fe200000001ff */
[----:B------:R-:W-:-:S02]  /*5ef0*/  MOV R173, R187 ;  /* 0x000000bb00ad7202 */ /* 0x000fc40000000f00 */
[----:B------:R-:W-:Y:S02]  /*5f00*/  MOV R179, 0x1f ;  /* 0x0000001f00b37802 */ /* 0x000fe40000000f00 */
[----:B------:R-:W-:Y:S02]  /*5f10*/  MOV R178, 0xffffffff ;  /* 0xffffffff00b27802 */ /* 0x000fe40000000f00 */
[----:B------:R-:W-:Y:S02]  /*5f20*/  MOV R172, 0x5f40 ;  /* 0x00005f4000ac7802 */ /* 0x000fe40000000f00 */
[----:B-----5:R-:W-:Y:S05]  /*5f30*/  CALL.REL.NOINC `($__internal_188_$__cuda_sm70_shflsync_bfly_p) ;  /* 0x0000046000007944 */ /* 0x020fea0003c00000 */
[----:B-1----:R-:W-:Y:S01]  /*5f40*/  MOV R175, R174 ;  /* 0x000000ae00af7202 */ /* 0x002fe20000000f00 */
[----:B------:R-:W-:Y:S05]  /*5f50*/  BRA `(.L_x_14220) ;  /* 0xffffca0000007947 */ /* 0x000fea000383ffff */
.L_x_14198:
[----:B------:R-:W-:Y:S01]  /*5f60*/  HFMA2.MMA R174, -RZ, RZ, 0, 5.9604644775390625e-08 ;  /* 0x00000001ffae7435 */ /* 0x000fe200000001ff */
[----:B------:R-:W-:Y:S02]  /*5f70*/  MOV R173, R186 ;  /* 0x000000ba00ad7202 */ /* 0x000fe40000000f00 */
[----:B------:R-:W-:Y:S02]  /*5f80*/  MOV R179, 0x1f ;  /* 0x0000001f00b37802 */ /* 0x000fe40000000f00 */
[----:B------:R-:W-:-:S02]  /*5f90*/  MOV R178, 0xffffffff ;  /* 0xffffffff00b27802 */ /* 0x000fc40000000f00 */
[----:B------:R-:W-:Y:S02]  /*5fa0*/  MOV R172, 0x5fc0 ;  /* 0x00005fc000ac7802 */ /* 0x000fe40000000f00 */
[----:B01---5:R-:W-:Y:S05]  /*5fb0*/  CALL.REL.NOINC `($__internal_188_$__cuda_sm70_shflsync_bfly_p) ;  /* 0x000003e000007944 */ /* 0x023fea0003c00000 */
[----:B------:R-:W-:Y:S01]  /*5fc0*/  FADD.FTZ R175, R175, R187 ;  /* 0x000000bbafaf7221 */ /* 0x000fe20000010000 */
[----:B------:R-:W-:Y:S01]  /*5fd0*/  MOV R179, 0x1f ;  /* 0x0000001f00b37802 */ /* 0x000fe20000000f00 */
[----:B-1----:R-:W-:Y:S01]  /*5fe0*/  FADD.FTZ R176, R186, R174 ;  /* 0x000000aebab07221 */ /* 0x002fe20000010000 */
[----:B------:R-:W-:Y:S01]  /*5ff0*/  HFMA2.MMA R174, -RZ, RZ, 0, 1.1920928955078125e-07 ;  /* 0x00000002ffae7435 */ /* 0x000fe200000001ff */
[----:B------:R-:W-:Y:S02]  /*6000*/  MOV R178, 0xffffffff ;  /* 0xffffffff00b27802 */ /* 0x000fe40000000f00 */
[----:B------:R-:W-:Y:S02]  /*6010*/  MOV R173, R175 ;  /* 0x000000af00ad7202 */ /* 0x000fe40000000f00 */
[----:B------:R-:W-:Y:S02]  /*6020*/  MOV R172, 0x6040 ;  /* 0x0000604000ac7802 */ /* 0x000fe40000000f00 */
[----:B------:R-:W-:Y:S05]  /*6030*/  CALL.REL.NOINC `($__internal_188_$__cuda_sm70_shflsync_bfly_p) ;  /* 0x0000036000007944 */ /* 0x000fea0003c00000 */
[----:B-1----:R-:W-:Y:S01]  /*6040*/  MOV R177, R174 ;  /* 0x000000ae00b17202 */ /* 0x002fe20000000f00 */
[----:B------:R-:W-:Y:S01]  /*6050*/  HFMA2.MMA R174, -RZ, RZ, 0, 1.1920928955078125e-07 ;  /* 0x00000002ffae7435 */ /* 0x000fe200000001ff */
[----:B------:R-:W-:-:S02]  /*6060*/  MOV R173, R176 ;  /* 0x000000b000ad7202 */ /* 0x000fc40000000f00 */
[----:B------:R-:W-:Y:S02]  /*6070*/  MOV R179, 0x1f ;  /* 0x0000001f00b37802 */ /* 0x000fe40000000f00 */
[----:B------:R-:W-:Y:S02]  /*6080*/  MOV R178, 0xffffffff ;  /* 0xffffffff00b27802 */ /* 0x000fe40000000f00 */
[----:B------:R-:W-:Y:S02]  /*6090*/  MOV R172, 0x60b0 ;  /* 0x000060b000ac7802 */ /* 0x000fe40000000f00 */
[----:B------:R-:W-:Y:S05]  /*60a0*/  CALL.REL.NOINC `($__internal_188_$__cuda_sm70_shflsync_bfly_p) ;  /* 0x000002f000007944 */ /* 0x000fea0003c00000 */
[----:B------:R-:W-:Y:S01]  /*60b0*/  FADD.FTZ R175, R177, R175 ;  /* 0x000000afb1af7221 */ /* 0x000fe20000010000 */
[----:B------:R-:W-:Y:S01]  /*60c0*/  MOV R179, 0x1f ;  /* 0x0000001f00b37802 */ /* 0x000fe20000000f00 */
[----:B-1----:R-:W-:Y:S01]  /*60d0*/  FADD.FTZ R176, R176, R174 ;  /* 0x000000aeb0b07221 */ /* 0x002fe20000010000 */
[----:B------:R-:W-:Y:S01]  /*60e0*/  HFMA2.MMA R174, -RZ, RZ, 0, 2.384185791015625e-07 ;  /* 0x00000004ffae7435 */ /* 0x000fe200000001ff */
[----:B------:R-:W-:Y:S02]  /*60f0*/  MOV R178, 0xffffffff ;  /* 0xffffffff00b27802 */ /* 0x000fe40000000f00 */
[----:B------:R-:W-:-:S02]  /*6100*/  MOV R173, R175 ;  /* 0x000000af00ad7202 */ /* 0x000fc40000000f00 */
[----:B------:R-:W-:Y:S02]  /*6110*/  MOV R172, 0x6130 ;  /* 0x0000613000ac7802 */ /* 0x000fe40000000f00 */
[----:B------:R-:W-:Y:S05]  /*6120*/  CALL.REL.NOINC `($__internal_188_$__cuda_sm70_shflsync_bfly_p) ;  /* 0x0000027000007944 */ /* 0x000fea0003c00000 */
[----:B-1----:R-:W-:Y:S01]  /*6130*/  MOV R177, R174 ;  /* 0x000000ae00b17202 */ /* 0x002fe20000000f00 */
[----:B------:R-:W-:Y:S01]  /*6140*/  HFMA2.MMA R174, -RZ, RZ, 0, 2.384185791015625e-07 ;  /* 0x00000004ffae7435 */ /* 0x000fe200000001ff */
[----:B------:R-:W-:Y:S02]  /*6150*/  MOV R173, R176 ;  /* 0x000000b000ad7202 */ /* 0x000fe40000000f00 */
[----:B------:R-:W-:Y:S02]  /*6160*/  MOV R179, 0x1f ;  /* 0x0000001f00b37802 */ /* 0x000fe40000000f00 */
[----:B------:R-:W-:Y:S02]  /*6170*/  MOV R178, 0xffffffff ;  /* 0xffffffff00b27802 */ /* 0x000fe40000000f00 */
[----:B------:R-:W-:Y:S02]  /*6180*/  MOV R172, 0x61a0 ;  /* 0x000061a000ac7802 */ /* 0x000fe40000000f00 */
[----:B------:R-:W-:Y:S05]  /*6190*/  CALL.REL.NOINC `($__internal_188_$__cuda_sm70_shflsync_bfly_p) ;  /* 0x0000020000007944 */ /* 0x000fea0003c00000 */
[----:B------:R-:W-:Y:S01]  /*61a0*/  FADD.FTZ R175, R177, R175 ;  /* 0x000000afb1af7221 */ /* 0x000fe20000010000 */
[----:B------:R-:W-:Y:S01]  /*61b0*/  MOV R179, 0x1f ;  /* 0x0000001f00b37802 */ /* 0x000fe20000000f00 */
[----:B-1----:R-:W-:Y:S01]  /*61c0*/  FADD.FTZ R176, R176, R174 ;  /* 0x000000aeb0b07221 */ /* 0x002fe20000010000 */
[----:B------:R-:W-:Y:S01]  /*61d0*/  HFMA2.MMA R174, -RZ, RZ, 0, 4.76837158203125e-07 ;  /* 0x00000008ffae7435 */ /* 0x000fe200000001ff */
[----:B------:R-:W-:-:S02]  /*61e0*/  MOV R178, 0xffffffff ;  /* 0xffffffff00b27802 */ /* 0x000fc40000000f00 */
[----:B------:R-:W-:Y:S02]  /*61f0*/  MOV R173, R175 ;  /* 0x000000af00ad7202 */ /* 0x000fe40000000f00 */
[----:B------:R-:W-:Y:S02]  /*6200*/  MOV R172, 0x6220 ;  /* 0x0000622000ac7802 */ /* 0x000fe40000000f00 */
[----:B------:R-:W-:Y:S05]  /*6210*/  CALL.REL.NOINC `($__internal_188_$__cuda_sm70_shflsync_bfly_p) ;  /* 0x0000018000007944 */ /* 0x000fea0003c00000 */
[----:B-1----:R-:W-:Y:S01]  /*6220*/  MOV R177, R174 ;  /* 0x000000ae00b17202 */ /* 0x002fe20000000f00 */
[----:B------:R-:W-:Y:S01]  /*6230*/  HFMA2.MMA R174, -RZ, RZ, 0, 4.76837158203125e-07 ;  /* 0x00000008ffae7435 */ /* 0x000fe200000001ff */
[----:B------:R-:W-:Y:S02]  /*6240*/  MOV R173, R176 ;  /* 0x000000b000ad7202 */ /* 0x000fe40000000f00 */
[----:B------:R-:W-:Y:S02]  /*6250*/  MOV R179, 0x1f ;  /* 0x0000001f00b37802 */ /* 0x000fe40000000f00 */
[----:B------:R-:W-:Y:S02]  /*6260*/  MOV R178, 0xffffffff ;  /* 0xffffffff00b27802 */ /* 0x000fe40000000f00 */
[----:B------:R-:W-:-:S02]  /*6270*/  MOV R172, 0x6290 ;  /* 0x0000629000ac7802 */ /* 0x000fc40000000f00 */
[----:B------:R-:W-:Y:S05]  /*6280*/  CALL.REL.NOINC `($__internal_188_$__cuda_sm70_shflsync_bfly_p) ;  /* 0x0000011000007944 */ /* 0x000fea0003c00000 */
[----:B------:R-:W-:Y:S01]  /*6290*/  FADD.FTZ R175, R177, R175 ;  /* 0x000000afb1af7221 */ /* 0x000fe20000010000 */
[----:B------:R-:W-:Y:S01]  /*62a0*/  MOV R179, 0x1f ;  /* 0x0000001f00b37802 */ /* 0x000fe20000000f00 */
[----:B-1----:R-:W-:Y:S01]  /*62b0*/  FADD.FTZ R176, R176, R174 ;  /* 0x000000aeb0b07221 */ /* 0x002fe20000010000 */
[----:B------:R-:W-:Y:S01]  /*62c0*/  HFMA2.MMA R174, -RZ, RZ, 0, 9.5367431640625e-07 ;  /* 0x00000010ffae7435 */ /* 0x000fe200000001ff */
[----:B------:R-:W-:-:S02]  /*62d0*/  MOV R178, 0xffffffff ;  /* 0xffffffff00b27802 */ /* 0x000fc40000000f00 */
[----:B------:R-:W-:Y:S02]  /*62e0*/  MOV R173, R175 ;  /* 0x000000af00ad7202 */ /* 0x000fe40000000f00 */
[----:B------:R-:W-:Y:S02]  /*62f0*/  MOV R172, 0x6310 ;  /* 0x0000631000ac7802 */ /* 0x000fe40000000f00 */
[----:B------:R-:W-:Y:S05]  /*6300*/  CALL.REL.NOINC `($__internal_188_$__cuda_sm70_shflsync_bfly_p) ;  /* 0x0000009000007944 */ /* 0x000fea0003c00000 */
[----:B-1----:R-:W-:Y:S01]  /*6310*/  MOV R177, R174 ;  /* 0x000000ae00b17202 */ /* 0x002fe20000000f00 */
[----:B------:R-:W-:Y:S01]  /*6320*/  HFMA2.MMA R174, -RZ, RZ, 0, 9.5367431640625e-07 ;  /* 0x00000010ffae7435 */ /* 0x000fe200000001ff */
[----:B------:R-:W-:Y:S02]  /*6330*/  MOV R173, R176 ;  /* 0x000000b000ad7202 */ /* 0x000fe40000000f00 */
[----:B------:R-:W-:Y:S02]  /*6340*/  MOV R179, 0x1f ;  /* 0x0000001f00b37802 */ /* 0x000fe40000000f00 */
[----:B------:R-:W-:Y:S02]  /*6350*/  MOV R178, 0xffffffff ;  /* 0xffffffff00b27802 */ /* 0x000fe40000000f00 */
[----:B------:R-:W-:-:S02]  /*6360*/  MOV R172, 0x6380 ;  /* 0x0000638000ac7802 */ /* 0x000fc40000000f00 */
[----:B------:R-:W-:Y:S05]  /*6370*/  CALL.REL.NOINC `($__internal_188_$__cuda_sm70_shflsync_bfly_p) ;  /* 0x0000002000007944 */ /* 0x000fea0003c00000 */
[----:B-1----:R-:W-:Y:S01]  /*6380*/  MOV R172, R174 ;  /* 0x000000ae00ac7202 */ /* 0x002fe20000000f00 */
[----:B------:R-:W-:Y:S05]  /*6390*/  BRA `(.L_x_14221) ;  /* 0xffffc6e000007947 */ /* 0x000fea000383ffff */
        .weak           $__internal_188_$__cuda_sm70_shflsync_bfly_p
        .type           $__internal_188_$__cuda_sm70_shflsync_bfly_p,@function
        .size           $__internal_188_$__cuda_sm70_shflsync_bfly_p,(.L_x_15070 - $__internal_188_$__cuda_sm70_shflsync_bfly_p)
$__internal_188_$__cuda_sm70_shflsync_bfly_p:
[----:B------:R-:W-:Y:S04]  /*63a0*/  WARPSYNC R178 ;  /* 0x000000b200007348 */ /* 0x000fe80003800000 */
[----:B------:R0:W1:Y:S02]  /*63b0*/  SHFL.BFLY PT, R174, R173, R174, R179 ;  /* 0x0c0000aeadae7389 */ /* 0x00006400000e00b3 */
[----:B0-----:R-:W-:-:S06]  /*63c0*/  HFMA2.MMA R173, -RZ, RZ, 0, 0 ;  /* 0x00000000ffad7435 */ /* 0x001fcc00000001ff */
[----:B------:R-:W-:Y:S05]  /*63d0*/  RET.REL.NODEC R172 `(_ZN10layer_norm13ln_bwd_kernelINS_13Kernel_traitsIfffffjLj1280ELj1ELj4ELj1ELj16ENS_18Kernel_traits_baseILj1280EfffffjLj128EEEEELb1ELb0ELb0ELb0EEEvNS_9BwdParamsE) ;  /* 0xffff9c20ac007950 */ /* 0x000fea0003c3ffff */
.L_x_14222:
        /* <DEDUP_REMOVED lines=10> */
.L_x_15070:


//--------------------- .text._ZN10layer_norm13ln_bwd_kernelINS_13Kernel_traitsIfffffjLj1280ELj1ELj4ELj1ELj16ENS_18Kernel_traits_baseILj1280EfffffjLj128EEEEELb1ELb0ELb0ELb1EEEvNS_9BwdParamsE --------------------------
	.section	.text._ZN10layer_norm13ln_bwd_kernelINS_13Kernel_traitsIfffffjLj1280ELj1ELj4ELj1ELj16ENS_18Kernel_traits_baseILj1280EfffffjLj128EEEEELb1ELb0ELb0ELb1EEEvNS_9BwdParamsE,"ax",@progbits
	.sectioninfo	@"SHI_REGISTERS=255"
	.align	128
        .global         _ZN10layer_norm13ln_bwd_kernelINS_13Kernel_traitsIfffffjLj1280ELj1ELj4ELj1ELj16ENS_18Kernel_traits_baseILj1280EfffffjLj128EEEEELb1ELb0ELb0ELb1EEEvNS_9BwdParamsE
        .type           _ZN10layer_norm13ln_bwd_kernelINS_13Kernel_traitsIfffffjLj1280ELj1ELj4ELj1ELj16ENS_18Kernel_traits_baseILj1280EfffffjLj128EEEEELb1ELb0ELb0ELb1EEEvNS_9BwdParamsE,@function
        .size           _ZN10layer_norm13ln_bwd_kernelINS_13Kernel_traitsIfffffjLj1280ELj1ELj4ELj1ELj16ENS_18Kernel_traits_baseILj1280EfffffjLj128EEEEELb1ELb0ELb0ELb1EEEvNS_9BwdParamsE,(.L_x_15071 - _ZN10layer_norm13ln_bwd_kernelINS_13Kernel_traitsIfffffjLj1280ELj1ELj4ELj1ELj16ENS_18Kernel_traits_baseILj1280EfffffjLj128EEEEELb1ELb0ELb0ELb1EEEvNS_9BwdParamsE)
        .other          _ZN10layer_norm13ln_bwd_kernelINS_13Kernel_traitsIfffffjLj1280ELj1ELj4ELj1ELj16ENS_18Kernel_traits_baseILj1280EfffffjLj128EEEEELb1ELb0ELb0ELb1EEEvNS_9BwdParamsE,@"STO_CUDA_ENTRY STV_DEFAULT"
_ZN10layer_norm13ln_bwd_kernelINS_13Kernel_traitsIfffffjLj1280ELj1ELj4ELj1ELj16ENS_18Kernel_traits_baseILj1280EfffffjLj128EEEEELb1ELb0ELb0ELb1EEEvNS_9BwdParamsE:
.text._ZN10layer_norm13ln_bwd_kernelINS_13Kernel_traitsIfffffjLj1280ELj1ELj4ELj1ELj16ENS_18Kernel_traits_baseILj1280EfffffjLj128EEEEELb1ELb0ELb0ELb1EEEvNS_9BwdParamsE:
        /* <DEDUP_REMOVED lines=51> */
.L_x_14224:
        /* <DEDUP_REMOVED lines=74> */
[----:B------:R-:W-:-:S03]  /*07d0*/  MOV R14, RZ ;  /* 0x000000ff000e7202 */ /* 0x000fc60000000f00 */
[----:B------:R1:W5:Y:S04]  /*07e0*/  LDG.E.128 R36, [R2.64+0xc00] ;  /* 0x000c000402247981 */ /* 0x000368000c1e1d00 */
[----:B------:R1:W5:Y:S04]  /*07f0*/  LDG.E.128 R32, [R2.64+0xe00] ;  /* 0x000e000402207981 */ /* 0x000368000c1e1d00 */
[----:B------:R1:W5:Y:S04]  /*0800*/  LDG.E.128 R28, [R2.64+0x1000] ;  /* 0x00100004021c7981 */ /* 0x000368000c1e1d00 */
[----:B------:R1:W5:Y:S02]  /*0810*/  LDG.E.128 R24, [R2.64+0x1200] ;  /* 0x0012000402187981 */ /* 0x000364000c1e1d00 */
[----:B01----:R-:W-:-:S02]  /*0820*/  CS2R R2, SRZ ;  /* 0x0000000000027805 */ /* 0x003fc4000001ff00 */
.L_x_14239:
[----:B------:R-:W0:Y:S01]  /*0830*/  S2R R17, SR_TID.X ;  /* 0x0000000000117919 */ /* 0x000e220000002100 */
        /* <DEDUP_REMOVED lines=12> */
[----:B------:R-:W-:Y:S02]  /*0900*/  IADD3 R108, P0, R212, c[0x0][0x188], RZ ;  /* 0x00006200d46c7a10 */ /* 0x000fe40007f1e0ff */
[----:B------:R-:W-:Y:S02]  /*0910*/  SHF.L.U32 R206, R198, 0x4, RZ ;  /* 0x00000004c6ce7819 */ /* 0x000fe400000006ff */
[C---:B------:R-:W-:Y:S02]  /*0920*/  IADD3 R197, R185.reuse, 0x60, RZ ;  /* 0x00000060b9c57810 */ /* 0x040fe40007ffe0ff */
[----:B------:R-:W-:Y:S02]  /*0930*/  SHF.L.U32 R203, R196, 0x4, RZ ;  /* 0x00000004c4cb7819 */ /* 0x000fe400000006ff */
[----:B------:R-:W-:Y:S02]  /*0940*/  IADD3 R194, R185, 0x80, RZ ;  /* 0x00000080b9c27810 */ /* 0x000fe40007ffe0ff */
[----:B------:R-:W-:-:S02]  /*0950*/  IADD3.X R109, R211, c[0x0][0x18c], RZ, P0, !PT ;  /* 0x00006300d36d7a10 */ /* 0x000fc400007fe4ff */
[----:B------:R-:W-:Y:S02]  /*0960*/  SHF.R.U32.HI R205, RZ, 0x1c, R198 ;  /* 0x0000001cffcd7819 */ /* 0x000fe400000116c6 */
[----:B------:R-:W-:Y:S02]  /*0970*/  IADD3 R112, P0, R206, c[0x0][0x188], RZ ;  /* 0x00006200ce707a10 */ /* 0x000fe40007f1e0ff */
[----:B------:R-:W-:Y:S01]  /*0980*/  SHF.L.U32 R200, R197, 0x4, RZ ;  /* 0x00000004c5c87819 */ /* 0x000fe200000006ff */
[----:B------:R-:W3:Y:S01]  /*0990*/  LDG.E.128 R108, [R108.64] ;  /* 0x000000046c6c7981 */ /* 0x000ee2000c1e1d00 */
[----:B------:R-:W-:Y:S02]  /*09a0*/  IADD3 R193, R185, 0xa0, RZ ;  /* 0x000000a0b9c17810 */ /* 0x000fe40007ffe0ff */
[----:B------:R-:W-:Y:S02]  /*09b0*/  SHF.R.U32.HI R202, RZ, 0x1c, R196 ;  /* 0x0000001cffca7819 */ /* 0x000fe400000116c4 */
[----:B------:R-:W-:-:S02]  /*09c0*/  IADD3 R116, P1, R203, c[0x0][0x188], RZ ;  /* 0x00006200cb747a10 */ /* 0x000fc40007f3e0ff */
[----:B------:R-:W-:Y:S02]  /*09d0*/  SHF.L.U32 R15, R194, 0x4, RZ ;  /* 0x00000004c20f7819 */ /* 0x000fe400000006ff */
[----:B------:R-:W-:Y:S02]  /*09e0*/  IADD3 R220, R185, 0xc0, RZ ;  /* 0x000000c0b9dc7810 */ /* 0x000fe40007ffe0ff */
[----:B------:R-:W-:Y:S02]  /*09f0*/  IADD3.X R113, R205, c[0x0][0x18c], RZ, P0, !PT ;  /* 0x00006300cd717a10 */ /* 0x000fe400007fe4ff */
[----:B------:R-:W-:Y:S02]  /*0a00*/  SHF.R.U32.HI R195, RZ, 0x1c, R197 ;  /* 0x0000001cffc37819 */ /* 0x000fe400000116c5 */
[----:B------:R-:W-:Y:S02]  /*0a10*/  IADD3 R120, P0, R200, c[0x0][0x188], RZ ;  /* 0x00006200c8787a10 */ /* 0x000fe40007f1e0ff */
[----:B0-----:R-:W-:-:S02]  /*0a20*/  SHF.L.U32 R17, R193, 0x4, RZ ;  /* 0x00000004c1117819 */ /* 0x001fc400000006ff */
[----:B------:R-:W-:Y:S02]  /*0a30*/  SHF.R.S32.HI R170, RZ, 0x1f, R0 ;  /* 0x0000001fffaa7819 */ /* 0x000fe40000011400 */
[----:B------:R-:W-:Y:S02]  /*0a40*/  MOV R192, 0x3f800000 ;  /* 0x3f80000000c07802 */ /* 0x000fe40000000f00 */
[----:B------:R-:W-:Y:S01]  /*0a50*/  MOV R199, 0x10 ;  /* 0x0000001000c77802 */ /* 0x000fe20000000f00 */
[----:B------:R-:W0:Y:S01]  /*0a60*/  LDC.U8 R221, c[0x0][0x1f0] ;  /* 0x00007c00ffdd7b82 */ /* 0x000e220000000000 */
[----:B------:R-:W-:Y:S01]  /*0a70*/  IADD3.X R117, R202, c[0x0][0x18c], RZ, P1, !PT ;  /* 0x00006300ca757a10 */ /* 0x000fe20000ffe4ff */
[----:B------:R-:W-:Y:S01]  /*0a80*/  IMAD.WIDE R150, R0, R150, c[0x0][0x1a8] ;  /* 0x00006a0000967625 */ /* 0x000fe200078e0296 */
[----:B------:R-:W-:Y:S01]  /*0a90*/  IADD3 R208, R185, 0xe0, RZ ;  /* 0x000000e0b9d07810 */ /* 0x000fe20007ffe0ff */
[----:B------:R-:W3:Y:S01]  /*0aa0*/  LDG.E.128 R112, [R112.64] ;  /* 0x0000000470707981 */ /* 0x000ee2000c1e1d00 */
[----:B------:R-:W-:-:S02]  /*0ab0*/  SHF.R.U32.HI R16, RZ, 0x1c, R194 ;  /* 0x0000001cff107819 */ /* 0x000fc400000116c2 */
[----:B------:R-:W-:Y:S01]  /*0ac0*/  IADD3 R124, P1, R15, c[0x0][0x188], RZ ;  /* 0x000062000f7c7a10 */ /* 0x000fe20007f3e0ff */
[----:B------:R-:W2:Y:S01]  /*0ad0*/  LDG.E.128 R116, [R116.64] ;  /* 0x0000000474747981 */ /* 0x000ea2000c1e1d00 */
[----:B------:R-:W-:Y:S02]  /*0ae0*/  SHF.L.U32 R19, R220, 0x4, RZ ;  /* 0x00000004dc137819 */ /* 0x000fe400000006ff */
[----:B------:R-:W-:Y:S02]  /*0af0*/  IADD3.X R121, R195, c[0x0][0x18c], RZ, P0, !PT ;  /* 0x00006300c3797a10 */ /* 0x000fe400007fe4ff */
[----:B------:R-:W-:Y:S02]  /*0b00*/  SHF.R.U32.HI R18, RZ, 0x1c, R193 ;  /* 0x0000001cff127819 */ /* 0x000fe400000116c1 */
[----:B------:R-:W-:Y:S02]  /*0b10*/  SHF.R.U32.HI R20, RZ, 0x1c, R220 ;  /* 0x0000001cff147819 */ /* 0x000fe400000116dc */
[----:B------:R-:W-:Y:S01]  /*0b20*/  IADD3 R214, R185, 0x100, RZ ;  /* 0x00000100b9d67810 */ /* 0x000fe20007ffe0ff */
[----:B------:R-:W3:Y:S01]  /*0b30*/  LDG.E.128 R120, [R120.64] ;  /* 0x0000000478787981 */ /* 0x000ee2000c1e1d00 */
[----:B------:R-:W-:-:S02]  /*0b40*/  IADD3 R128, P0, R17, c[0x0][0x188], RZ ;  /* 0x0000620011807a10 */ /* 0x000fc40007f1e0ff */
[----:B------:R-:W-:Y:S02]  /*0b50*/  SHF.L.U32 R21, R208, 0x4, RZ ;  /* 0x00000004d0157819 */ /* 0x000fe400000006ff */
[C---:B------:R-:W-:Y:S01]  /*0b60*/  IADD3 R209, R185.reuse, 0x120, RZ ;  /* 0x00000120b9d17810 */ /* 0x040fe20007ffe0ff */
[----:B------:R-:W-:Y:S01]  /*0b70*/  IMAD.WIDE.U32 R148, R185, R199, c[0x0][0x208] ;  /* 0x00008200b9947625 */ /* 0x000fe200078e00c7 */
[----:B------:R-:W-:Y:S01]  /*0b80*/  IADD3.X R125, R16, c[0x0][0x18c], RZ, P1, !PT ;  /* 0x00006300107d7a10 */ /* 0x000fe20000ffe4ff */
[----:B------:R1:W3:Y:S01]  /*0b90*/  LDG.E R191, [R150.64] ;  /* 0x0000000496bf7981 */ /* 0x0002e2000c1e1900 */
[----:B------:R-:W-:Y:S02]  /*0ba0*/  IADD3 R132, P1, R19, c[0x0][0x188], RZ ;  /* 0x0000620013847a10 */ /* 0x000fe40007f3e0ff */
[----:B------:R-:W-:Y:S02]  /*0bb0*/  IADD3.X R129, R18, c[0x0][0x18c], RZ, P0, !PT ;  /* 0x0000630012817a10 */ /* 0x000fe400007fe4ff */
[----:B------:R-:W-:Y:S01]  /*0bc0*/  SHF.R.U32.HI R22, RZ, 0x1c, R208 ;  /* 0x0000001cff167819 */ /* 0x000fe200000116d0 */
[----:B------:R-:W3:Y:S01]  /*0bd0*/  LDG.E.128 R124, [R124.64] ;  /* 0x000000047c7c7981 */ /* 0x000ee2000c1e1d00 */
[----:B------:R-:W-:-:S02]  /*0be0*/  IADD3 R136, P0, R21, c[0x0][0x188], RZ ;  /* 0x0000620015887a10 */ /* 0x000fc40007f1e0ff */
[----:B------:R-:W-:Y:S01]  /*0bf0*/  IADD3.X R133, R20, c[0x0][0x18c], RZ, P1, !PT ;  /* 0x0000630014857a10 */ /* 0x000fe20000ffe4ff */
[----:B------:R-:W3:Y:S01]  /*0c00*/  LDG.E.128 R128, [R128.64] ;  /* 0x0000000480807981 */ /* 0x000ee2000c1e1d00 */
[----:B------:R-:W-:Y:S02]  /*0c10*/  IADD3.X R137, R22, c[0x0][0x18c], RZ, P0, !PT ;  /* 0x0000630016897a10 */ /* 0x000fe400007fe4ff */
[----:B------:R-:W-:Y:S01]  /*0c20*/  SHF.L.U32 R23, R214, 0x4, RZ ;  /* 0x00000004d6177819 */ /* 0x000fe200000006ff */
[----:B------:R-:W-:Y:S01]  /*0c30*/  IMAD.WIDE.U32 R156, R196, R199, c[0x0][0x208] ;  /* 0x00008200c49c7625 */ /* 0x000fe200078e00c7 */
[----:B------:R-:W3:Y:S01]  /*0c40*/  LDG.E.128 R132, [R132.64] ;  /* 0x0000000484847981 */ /* 0x000ee2000c1e1d00 */
[----:B------:R-:W-:Y:S02]  /*0c50*/  SHF.R.U32.HI R188, RZ, 0x1c, R214 ;  /* 0x0000001cffbc7819 */ /* 0x000fe400000116d6 */
[----:B------:R-:W-:Y:S01]  /*0c60*/  SHF.L.U32 R189, R209, 0x4, RZ ;  /* 0x00000004d1bd7819 */ /* 0x000fe200000006ff */
[----:B------:R-:W3:Y:S01]  /*0c70*/  LDG.E.128 R136, [R136.64] ;  /* 0x0000000488887981 */ /* 0x000ee2000c1e1d00 */
[----:B------:R-:W-:-:S02]  /*0c80*/  IADD3 R140, P1, R23, c[0x0][0x188], RZ ;  /* 0x00006200178c7a10 */ /* 0x000fc40007f3e0ff */
[----:B------:R-:W-:Y:S01]  /*0c90*/  SHF.R.U32.HI R190, RZ, 0x1c, R209 ;  /* 0x0000001cffbe7819 */ /* 0x000fe200000116d1 */
[-C--:B------:R-:W-:Y:S01]  /*0ca0*/  IMAD.WIDE.U32 R152, R198, R199.reuse, c[0x0][0x208] ;  /* 0x00008200c6987625 */ /* 0x080fe200078e00c7 */
[----:B------:R-:W-:Y:S01]  /*0cb0*/  IADD3.X R141, R188, c[0x0][0x18c], RZ, P1, !PT ;  /* 0x00006300bc8d7a10 */ /* 0x000fe20000ffe4ff */
[----:B-1----:R-:W3:Y:S01]  /*0cc0*/  LDG.E.128 R148, [R148.64] ;  /* 0x0000000494947981 */ /* 0x002ee2000c1e1d00 */
[----:B------:R-:W-:Y:S02]  /*0cd0*/  IADD3 R144, P0, R189, c[0x0][0x188], RZ ;  /* 0x00006200bd907a10 */ /* 0x000fe40007f1e0ff */
[----:B------:R-:W-:Y:S01]  /*0ce0*/  ISETP.NE.U32.AND P1, PT, RZ, c[0x0][0x1c0], PT ;  /* 0x00007000ff007a0c */ /* 0x000fe20003f25070 */
[----:B------:R-:W-:Y:S01]  /*0cf0*/  IMAD.WIDE.U32 R160, R197, R199, c[0x0][0x208] ;  /* 0x00008200c5a07625 */ /* 0x000fe200078e00c7 */
[----:B------:R-:W-:Y:S01]  /*0d00*/  IADD3.X R145, R190, c[0x0][0x18c], RZ, P0, !PT ;  /* 0x00006300be917a10 */ /* 0x000fe200007fe4ff */
[----:B------:R-:W3:Y:S01]  /*0d10*/  LDG.E.128 R152, [R152.64] ;  /* 0x0000000498987981 */ /* 0x000ee2000c1e1d00 */
[----:B------:R-:W-:-:S02]  /*0d20*/  ISETP.NE.AND.EX P1, PT, RZ, c[0x0][0x1c4], PT, P1 ;  /* 0x00007100ff007a0c */ /* 0x000fc40003f25310 */
[----:B------:R-:W-:Y:S01]  /*0d30*/  ISETP.NE.U32.AND P0, PT, RZ, c[0x0][0x218], PT ;  /* 0x00008600ff007a0c */ /* 0x000fe20003f05070 */
[-C--:B------:R-:W-:Y:S01]  /*0d40*/  IMAD.WIDE.U32 R164, R194, R199.reuse, c[0x0][0x208] ;  /* 0x00008200c2a47625 */ /* 0x080fe200078e00c7 */
[----:B------:R-:W3:Y:S02]  /*0d50*/  LDG.E.128 R156, [R156.64] ;  /* 0x000000049c9c7981 */ /* 0x000ee4000c1e1d00 */
[----:B------:R-:W-:Y:S01]  /*0d60*/  ISETP.NE.AND.EX P0, PT, RZ, c[0x0][0x21c], PT, P0 ;  /* 0x00008700ff007a0c */ /* 0x000fe20003f05300 */
[----:B------:R-:W-:Y:S01]  /*0d70*/  IMAD.WIDE.U32 R168, R193, R199, c[0x0][0x208] ;  /* 0x00008200c1a87625 */ /* 0x000fe200078e00c7 */
[----:B------:R-:W3:Y:S04]  /*0d80*/  LDG.E.128 R140, [R140.64] ;  /* 0x000000048c8c7981 */ /* 0x000ee8000c1e1d00 */
[----:B------:R-:W3:Y:S01]  /*0d90*/  LDG.E.128 R160, [R160.64] ;  /* 0x00000004a0a07981 */ /* 0x000ee2000c1e1d00 */
[----:B------:R-:W-:-:S03]  /*0da0*/  @P1 LEA R174, P2, R0, c[0x0][0x1c0], 0x2 ;  /* 0x0000700000ae1a11 */ /* 0x000fc600078410ff */
[----:B------:R-:W3:Y:S01]  /*0db0*/  LDG.E.128 R164, [R164.64] ;  /* 0x00000004a4a47981 */ /* 0x000ee2000c1e1d00 */
[----:B------:R-:W-:Y:S02]  /*0dc0*/  @P1 LEA.HI.X R175, R0, c[0x0][0x1c4], R170, 0x2, P2 ;  /* 0x0000710000af1a11 */ /* 0x000fe400010f14aa */
[C---:B------:R-:W-:Y:S01]  /*0dd0*/  @P0 LEA R176, P2, R185.reuse, c[0x0][0x218], 0x4 ;  /* 0x00008600b9b00a11 */ /* 0x040fe200078420ff */
[----:B------:R-:W3:Y:S01]  /*0de0*/  LDG.E.128 R168, [R168.64] ;  /* 0x00000004a8a87981 */ /* 0x000ee2000c1e1d00 */
[C---:B------:R-:W-:Y:S02]  /*0df0*/  @P0 LEA R172, P3, R198.reuse, c[0x0][0x218], 0x4 ;  /* 0x00008600c6ac0a11 */ /* 0x040fe400078620ff */
[----:B------:R-:W-:Y:S01]  /*0e00*/  @P0 LEA.HI.X R177, R185, c[0x0][0x21c], RZ, 0x4, P2 ;  /* 0x00008700b9b10a11 */ /* 0x000fe200010f24ff */
[----:B-----5:R1:W5:Y:S01]  /*0e10*/  @P1 LDG.E R192, [R174.64] ;  /* 0x00000004aec01981 */ /* 0x020362000c1e1900 */
[----:B------:R-:W-:-:S03]  /*0e20*/  @P0 LEA.HI.X R173, R198, c[0x0][0x21c], RZ, 0x4, P3 ;  /* 0x00008700c6ad0a11 */ /* 0x000fc600018f24ff */
[----:B------:R0:W5:Y:S04]  /*0e30*/  @P0 LDG.E.128 R64, [R176.64] ;  /* 0x00000004b0400981 */ /* 0x000168000c1e1d00 */
[----:B------:R0:W5:Y:S01]  /*0e40*/  @P0 LDG.E.128 R68, [R172.64] ;  /* 0x00000004ac440981 */ /* 0x000162000c1e1d00 */
[----:B-1----:R-:W-:-:S03]  /*0e50*/  @P0 LEA R174, P1, R196, c[0x0][0x218], 0x4 ;  /* 0x00008600c4ae0a11 */ /* 0x002fc600078220ff */
[----:B------:R-:W3:Y:S01]  /*0e60*/  LDG.E.128 R144, [R144.64] ;  /* 0x0000000490907981 */ /* 0x000ee2000c1e1d00 */
[C---:B0-----:R-:W-:Y:S02]  /*0e70*/  @P0 LEA R176, P2, R197.reuse, c[0x0][0x218], 0x4 ;  /* 0x00008600c5b00a11 */ /* 0x041fe400078420ff */
[----:B------:R-:W-:Y:S02]  /*0e80*/  @P0 LEA.HI.X R175, R196, c[0x0][0x21c], RZ, 0x4, P1 ;  /* 0x00008700c4af0a11 */ /* 0x000fe400008f24ff */
[----:B------:R-:W-:Y:S02]  /*0e90*/  @P0 LEA.HI.X R177, R197, c[0x0][0x21c], RZ, 0x4, P2 ;  /* 0x00008700c5b10a11 */ /* 0x000fe400010f24ff */
[C---:B------:R-:W-:Y:S01]  /*0ea0*/  @P0 LEA R172, P1, R194.reuse, c[0x0][0x218], 0x4 ;  /* 0x00008600c2ac0a11 */ /* 0x040fe200078220ff */
        /* <DEDUP_REMOVED lines=20> */
[----:B------:R-:W-:-:S04]  /*0ff0*/  LEA R186, P0, R185, c[0x0][0x190], 0x2 ;  /* 0x00006400b9ba7a11 */ /* 0x000fc800078010ff */
[----:B------:R-:W-:Y:S02]  /*1000*/  LEA.HI.X R187, R185, c[0x0][0x194], RZ, 0x2, P0 ;  /* 0x00006500b9bb7a11 */ /* 0x000fe400000f14ff */
[----:B------:R-:W-:-:S03]  /*1010*/  LEA.HI.X R185, R198, c[0x0][0x194], RZ, 0x2, P1 ;  /* 0x00006500c6b97a11 */ /* 0x000fc600008f14ff */
[----:B------:R0:W5:Y:S04]  /*1020*/  LDG.E R210, [R186.64] ;  /* 0x00000004bad27981 */ /* 0x000168000c1e1900 */
[----:B------:R1:W5:Y:S01]  /*1030*/  LDG.E R207, [R184.64] ;  /* 0x00000004b8cf7981 */ /* 0x000362000c1e1900 */
[C---:B0-----:R-:W-:Y:S02]  /*1040*/  LEA R186, P0, R196.reuse, c[0x0][0x190], 0x2 ;  /* 0x00006400c4ba7a11 */ /* 0x041fe400078010ff */
[C---:B-1----:R-:W-:Y:S02]  /*1050*/  LEA R184, P1, R197.reuse, c[0x0][0x190], 0x2 ;  /* 0x00006400c5b87a11 */ /* 0x042fe400078210ff */
[----:B------:R-:W-:Y:S02]  /*1060*/  LEA.HI.X R187, R196, c[0x0][0x194], RZ, 0x2, P0 ;  /* 0x00006500c4bb7a11 */ /* 0x000fe400000f14ff */
[----:B------:R-:W-:-:S02]  /*1070*/  LEA.HI.X R185, R197, c[0x0][0x194], RZ, 0x2, P1 ;  /* 0x00006500c5b97a11 */ /* 0x000fc400008f14ff */
[C---:B------:R-:W-:Y:S01]  /*1080*/  LEA R196, P1, R193.reuse, c[0x0][0x190], 0x2 ;  /* 0x00006400c1c47a11 */ /* 0x040fe200078210ff */
[-C--:B------:R-:W-:Y:S01]  /*1090*/  IMAD.WIDE.U32 R174, R220, R199.reuse, c[0x0][0x208] ;  /* 0x00008200dcae7625 */ /* 0x080fe200078e00c7 */
[----:B------:R-:W-:Y:S01]  /*10a0*/  LEA R198, P0, R194, c[0x0][0x190], 0x2 ;  /* 0x00006400c2c67a11 */ /* 0x000fe200078010ff */
[----:B------:R0:W5:Y:S01]  /*10b0*/  LDG.E R201, [R184.64] ;  /* 0x00000004b8c97981 */ /* 0x000162000c1e1900 */
[----:B------:R-:W-:Y:S01]  /*10c0*/  LEA.HI.X R197, R193, c[0x0][0x194], RZ, 0x2, P1 ;  /* 0x00006500c1c57a11 */ /* 0x000fe200008f14ff */
[-C--:B------:R-:W-:Y:S02]  /*10d0*/  IMAD.WIDE.U32 R176, R208, R199.reuse, c[0x0][0x208] ;  /* 0x00008200d0b07625 */ /* 0x080fe400078e00c7 */
[----:B------:R-:W4:Y:S02]  /*10e0*/  LDG.E.128 R172, [R174.64] ;  /* 0x00000004aeac7981 */ /* 0x000f24000c1e1d00 */
[-C--:B------:R-:W-:Y:S02]  /*10f0*/  IMAD.WIDE.U32 R180, R214, R199.reuse, c[0x0][0x208] ;  /* 0x00008200d6b47625 */ /* 0x080fe400078e00c7 */
[----:B------:R-:W4:Y:S02]  /*1100*/  LDG.E.128 R176, [R176.64] ;  /* 0x00000004b0b07981 */ /* 0x000f24000c1e1d00 */
[----:B0-----:R-:W-:Y:S01]  /*1110*/  IMAD.WIDE.U32 R184, R209, R199, c[0x0][0x208] ;  /* 0x00008200d1b87625 */ /* 0x001fe200078e00c7 */
[----:B------:R-:W-:Y:S01]  /*1120*/  LEA.HI.X R199, R194, c[0x0][0x194], RZ, 0x2, P0 ;  /* 0x00006500c2c77a11 */ /* 0x000fe200000f14ff */
[----:B------:R-:W4:Y:S04]  /*1130*/  LDG.E.128 R180, [R180.64] ;  /* 0x00000004b4b47981 */ /* 0x000f28000c1e1d00 */
[----:B------:R0:W5:Y:S04]  /*1140*/  LDG.E R194, [R196.64] ;  /* 0x00000004c4c27981 */ /* 0x000168000c1e1900 */
[----:B------:R1:W5:Y:S04]  /*1150*/  LDG.E R193, [R198.64] ;  /* 0x00000004c6c17981 */ /* 0x000368000c1e1900 */
[----:B------:R1:W5:Y:S01]  /*1160*/  LDG.E R204, [R186.64] ;  /* 0x00000004bacc7981 */ /* 0x000362000c1e1900 */
[----:B0-----:R-:W-:-:S02]  /*1170*/  LEA R196, P0, R220, c[0x0][0x190], 0x2 ;  /* 0x00006400dcc47a11 */ /* 0x001fc400078010ff */
[----:B-1----:R-:W-:Y:S02]  /*1180*/  LEA R198, P1, R208, c[0x0][0x190], 0x2 ;  /* 0x00006400d0c67a11 */ /* 0x002fe400078210ff */
[----:B------:R-:W-:Y:S02]  /*1190*/  LEA.HI.X R197, R220, c[0x0][0x194], RZ, 0x2, P0 ;  /* 0x00006500dcc57a11 */ /* 0x000fe400000f14ff */
[----:B------:R-:W-:Y:S01]  /*11a0*/  LEA.HI.X R199, R208, c[0x0][0x194], RZ, 0x2, P1 ;  /* 0x00006500d0c77a11 */ /* 0x000fe200008f14ff */
[----:B------:R-:W4:Y:S01]  /*11b0*/  LDG.E.128 R184, [R184.64] ;  /* 0x00000004b8b87981 */ /* 0x000f22000c1e1d00 */
[----:B------:R-:W-:-:S03]  /*11c0*/  LEA R208, P1, R209, c[0x0][0x190], 0x2 ;  /* 0x00006400d1d07a11 */ /* 0x000fc600078210ff */
[----:B------:R0:W5:Y:S01]  /*11d0*/  LDG.E R196, [R196.64] ;  /* 0x00000004c4c47981 */ /* 0x000162000c1e1900 */
[----:B------:R-:W-:-:S03]  /*11e0*/  LEA.HI.X R209, R209, c[0x0][0x194], RZ, 0x2, P1 ;  /* 0x00006500d1d17a11 */ /* 0x000fc600008f14ff */
[----:B0-----:R0:W5:Y:S02]  /*11f0*/  LDG.E R197, [R198.64] ;  /* 0x00000004c6c57981 */ /* 0x001164000c1e1900 */
[----:B0-----:R-:W-:-:S04]  /*1200*/  LEA R198, P0, R214, c[0x0][0x190], 0x2 ;  /* 0x00006400d6c67a11 */ /* 0x001fc800078010ff */
[----:B------:R-:W-:Y:S02]  /*1210*/  LEA.HI.X R199, R214, c[0x0][0x194], RZ, 0x2, P0 ;  /* 0x00006500d6c77a11 */ /* 0x000fe400000f14ff */
[----:B------:R-:W-:-:S03]  /*1220*/  ISETP.NE.AND P0, PT, R221, RZ, PT ;  /* 0x000000ffdd00720c */ /* 0x000fc60003f05270 */
[----:B------:R0:W5:Y:S04]  /*1230*/  LDG.E R198, [R198.64] ;  /* 0x00000004c6c67981 */ /* 0x000168000c1e1900 */
[----:B0-----:R2:W5:Y:S02]  /*1240*/  LDG.E R199, [R208.64] ;  /* 0x00000004d0c77981 */ /* 0x001564000c1e1900 */
[----:B--2---:R-:W-:-:S05]  /*1250*/  FSEL R209, R213, RZ, !P0 ;  /* 0x000000ffd5d17208 */ /* 0x004fca0004000000 */
[C---:B---3--:R-:W-:Y:S02]  /*1260*/  FADD.FTZ R213, -R209.reuse, R110 ;  /* 0x0000006ed1d57221 */ /* 0x048fe40000010100 */
[C---:B------:R-:W-:Y:S01]  /*1270*/  FADD.FTZ R225, -R209.reuse, R119 ;  /* 0x00000077d1e17221 */ /* 0x040fe20000010100 */
[----:B------:R-:W2:Y:S01]  /*1280*/  LDL.LU R110, [R1+0x1c] ;  /* 0x00001c00016e7983 */ /* 0x000ea20000300800 */
[C---:B------:R-:W-:Y:S02]  /*1290*/  FADD.FTZ R228, -R209.reuse, R116 ;  /* 0x00000074d1e47221 */ /* 0x040fe40000010100 */
[C---:B------:R-:W-:Y:S01]  /*12a0*/  FADD.FTZ R119, -R209.reuse, R121 ;  /* 0x00000079d1777221 */ /* 0x040fe20000010100 */
[----:B------:R-:W3:Y:S01]  /*12b0*/  LDL.LU R116, [R1+0x18] ;  /* 0x0000180001747983 */ /* 0x000ee20000300800 */
[C---:B------:R-:W-:Y:S02]  /*12c0*/  FADD.FTZ R232, -R209.reuse, R109 ;  /* 0x0000006dd1e87221 */ /* 0x040fe40000010100 */
[----:B------:R-:W-:-:S02]  /*12d0*/  FADD.FTZ R233, -R209, R108 ;  /* 0x0000006cd1e97221 */ /* 0x000fc40000010100 */
[C---:B------:R-:W-:Y:S02]  /*12e0*/  FADD.FTZ R220, -R209.reuse, R126 ;  /* 0x0000007ed1dc7221 */ /* 0x040fe40000010100 */
[C---:B------:R-:W-:Y:S02]  /*12f0*/  FADD.FTZ R222, -R209.reuse, R124 ;  /* 0x0000007cd1de7221 */ /* 0x040fe40000010100 */
[C---:B------:R-:W-:Y:S02]  /*1300*/  FADD.FTZ R126, -R209.reuse, R128 ;  /* 0x00000080d17e7221 */ /* 0x040fe40000010100 */
[C---:B------:R-:W-:Y:S02]  /*1310*/  FADD.FTZ R124, -R209.reuse, R130 ;  /* 0x00000082d17c7221 */ /* 0x040fe40000010100 */
[C---:B------:R-:W-:Y:S02]  /*1320*/  FADD.FTZ R121, -R209.reuse, R133 ;  /* 0x00000085d1797221 */ /* 0x040fe40000010100 */
[----:B------:R-:W4:Y:S01]  /*1330*/  LDL.LU R133, [R1+0x34] ;  /* 0x0000340001857983 */ /* 0x000f220000300800 */
[----:B------:R-:W-:-:S02]  /*1340*/  FADD.FTZ R109, -R209, R134 ;  /* 0x00000086d16d7221 */ /* 0x000fc40000010100 */
[C---:B------:R-:W-:Y:S01]  /*1350*/  FADD.FTZ R108, -R209.reuse, R135 ;  /* 0x00000087d16c7221 */ /* 0x040fe20000010100 */
[----:B------:R-:W4:Y:S01]  /*1360*/  LDL.LU R134, [R1+0x2c] ;  /* 0x00002c0001867983 */ /* 0x000f220000300800 */
[C---:B------:R-:W-:Y:S02]  /*1370*/  FADD.FTZ R128, -R209.reuse, R136 ;  /* 0x00000088d1807221 */ /* 0x040fe40000010100 */
[C---:B------:R-:W-:Y:S01]  /*1380*/  FADD.FTZ R130, -R209.reuse, R137 ;  /* 0x00000089d1827221 */ /* 0x040fe20000010100 */
[----:B------:R-:W4:Y:S04]  /*1390*/  LDL.LU R135, [R1+0x28] ;  /* 0x0000280001877983 */ /* 0x000f280000300800 */
[----:B------:R-:W4:Y:S04]  /*13a0*/  LDL.LU R136, [R1+0x20] ;  /* 0x0000200001887983 */ /* 0x000f280000300800 */
[----:B------:R-:W4:Y:S01]  /*13b0*/  LDL.LU R137, [R1+0x24] ;  /* 0x0000240001897983 */ /* 0x000f220000300800 */
[----:B------:R-:W-:-:S02]  /*13c0*/  FADD.FTZ R223, -R209, R123 ;  /* 0x0000007bd1df7221 */ /* 0x000fc40000010100 */
[C---:B------:R-:W-:Y:S02]  /*13d0*/  FADD.FTZ R224, -R209.reuse, R122 ;  /* 0x0000007ad1e07221 */ /* 0x040fe40000010100 */
[C---:B------:R-:W-:Y:S02]  /*13e0*/  FADD.FTZ R123, -R209.reuse, R131 ;  /* 0x00000083d17b7221 */ /* 0x040fe40000010100 */
[C---:B------:R-:W-:Y:S01]  /*13f0*/  FADD.FTZ R122, -R209.reuse, R132 ;  /* 0x00000084d17a7221 */ /* 0x040fe20000010100 */
[----:B------:R-:W4:Y:S01]  /*1400*/  LDL.LU R131, [R1+0x30] ;  /* 0x0000300001837983 */ /* 0x000f220000300800 */
[----:B------:R-:W-:Y:S02]  /*1410*/  FADD.FTZ R132, -R209, R138 ;  /* 0x0000008ad1847221 */ /* 0x000fe40000010100 */
[----:B--2---:R-:W-:Y:S02]  /*1420*/  FADD.FTZ R110, R148, R110 ;  /* 0x0000006e946e7221 */ /* 0x004fe40000010000 */
[----:B---3--:R-:W-:-:S03]  /*1430*/  FADD.FTZ R116, R149, R116 ;  /* 0x0000007495747221 */ /* 0x008fc60000010000 */
[----:B------:R-:W-:Y:S04]  /*1440*/  STL [R1+0x1c], R110 ;  /* 0x00001c6e01007387 */ /* 0x000fe80000100800 */
[----:B------:R-:W2:Y:S04]  /*1450*/  LDL.LU R138, [R1+0x3c] ;  /* 0x00003c00018a7983 */ /* 0x000ea80000300800 */
[----:B------:R-:W-:Y:S01]  /*1460*/  STL [R1+0x18], R116 ;  /* 0x0000187401007387 */ /* 0x000fe20000100800 */
[----:B----4-:R-:W-:-:S05]  /*1470*/  FADD.FTZ R137, R150, R137 ;  /* 0x0000008996897221 */ /* 0x010fca0000010000 */
[----:B------:R0:W-:Y:S04]  /*1480*/  STL [R1+0x24], R137 ;  /* 0x0000248901007387 */ /* 0x0001e80000100800 */
[----:B0-----:R-:W3:Y:S01]  /*1490*/  LDL.LU R137, [R1+0x38] ;  /* 0x0000380001897983 */ /* 0x001ee20000300800 */
[----:B------:R-:W-:Y:S02]  /*14a0*/  FADD.FTZ R136, R151, R136 ;  /* 0x0000008897887221 */ /* 0x000fe40000010000 */
[----:B------:R-:W-:-:S03]  /*14b0*/  FADD.FTZ R134, R152, R134 ;  /* 0x0000008698867221 */ /* 0x000fc60000010000 */
[----:B------:R0:W-:Y:S01]  /*14c0*/  STL [R1+0x20], R136 ;  /* 0x0000208801007387 */ /* 0x0001e20000100800 */
[----:B------:R-:W-:-:S03]  /*14d0*/  FADD.FTZ R135, R153, R135 ;  /* 0x0000008799877221 */ /* 0x000fc60000010000 */
[----:B0-----:R-:W4:Y:S04]  /*14e0*/  LDL.LU R136, [R1+0x44] ;  /* 0x0000440001887983 */ /* 0x001f280000300800 */
[----:B------:R0:W-:Y:S01]  /*14f0*/  STL [R1+0x2c], R134 ;  /* 0x00002c8601007387 */ /* 0x0001e20000100800 */
[----:B------:R-:W-:-:S03]  /*1500*/  FADD.FTZ R133, R154, R133 ;  /* 0x000000859a857221 */ /* 0x000fc60000010000 */
[----:B0-----:R-:W4:Y:S01]  /*1510*/  LDL.LU R134, [R1+0x40] ;  /* 0x0000400001867983 */ /* 0x001f220000300800 */
[----:B------:R-:W-:-:S03]  /*1520*/  FADD.FTZ R131, R155, R131 ;  /* 0x000000839b837221 */ /* 0x000fc60000010000 */
[----:B------:R0:W-:Y:S01]  /*1530*/  STL [R1+0x28], R135 ;  /* 0x0000288701007387 */ /* 0x0001e20000100800 */
[C---:B------:R-:W-:Y:S02]  /*1540*/  FADD.FTZ R230, -R209.reuse, R114 ;  /* 0x00000072d1e67221 */ /* 0x040fe40000010100 */
[----:B------:R-:W-:Y:S01]  /*1550*/  FADD.FTZ R114, -R209, R142 ;  /* 0x0000008ed1727221 */ /* 0x000fe20000010100 */
[----:B0-----:R-:W4:Y:S04]  /*1560*/  LDL.LU R135, [R1+0x4c] ;  /* 0x00004c0001877983 */ /* 0x001f280000300800 */
[----:B------:R0:W-:Y:S04]  /*1570*/  STL [R1+0x34], R133 ;  /* 0x0000348501007387 */ /* 0x0001e80000100800 */
[----:B0-----:R-:W4:Y:S04]  /*1580*/  LDL.LU R133, [R1+0x48] ;  /* 0x0000480001857983 */ /* 0x001f280000300800 */
[----:B------:R0:W-:Y:S04]  /*1590*/  STL [R1+0x30], R131 ;  /* 0x0000308301007387 */ /* 0x0001e80000100800 */
[----:B0-----:R-:W4:Y:S04]  /*15a0*/  LDL.LU R131, [R1+0x54] ;  /* 0x0000540001837983 */ /* 0x001f280000300800 */
[----:B------:R-:W4:Y:S01]  /*15b0*/  LDL.LU R142, [R1+0x50] ;  /* 0x00005000018e7983 */ /* 0x000f220000300800 */
[----:B--2---:R-:W-:-:S05]  /*15c0*/  FADD.FTZ R138, R156, R138 ;  /* 0x0000008a9c8a7221 */ /* 0x004fca0000010000 */
[----:B------:R-:W-:Y:S01]  /*15d0*/  STL [R1+0x3c], R138 ;  /* 0x00003c8a01007387 */ /* 0x000fe20000100800 */
[----:B---3--:R-:W-:-:S05]  /*15e0*/  FADD.FTZ R137, R157, R137 ;  /* 0x000000899d897221 */ /* 0x008fca0000010000 */
[----:B------:R0:W-:Y:S04]  /*15f0*/  STL [R1+0x38], R137 ;  /* 0x0000388901007387 */ /* 0x0001e80000100800 */
[----:B0-----:R-:W2:Y:S01]  /*1600*/  LDL.LU R137, [R1+0x5c] ;  /* 0x00005c0001897983 */ /* 0x001ea20000300800 */
[----:B----4-:R-:W-:-:S05]  /*1610*/  FADD.FTZ R136, R158, R136 ;  /* 0x000000889e887221 */ /* 0x010fca0000010000 */
[----:B------:R0:W-:Y:S01]  /*1620*/  STL [R1+0x44], R136 ;  /* 0x0000448801007387 */ /* 0x0001e20000100800 */
[----:B------:R-:W-:-:S03]  /*1630*/  FADD.FTZ R134, R159, R134 ;  /* 0x000000869f867221 */ /* 0x000fc60000010000 */
[----:B0-----:R-:W3:Y:S04]  /*1640*/  LDL.LU R136, [R1+0x58] ;  /* 0x0000580001887983 */ /* 0x001ee80000300800 */
[----:B------:R0:W-:Y:S04]  /*1650*/  STL [R1+0x40], R134 ;  /* 0x0000408601007387 */ /* 0x0001e80000100800 */
[----:B0-----:R-:W4:Y:S01]  /*1660*/  LDL.LU R134, [R1+0x64] ;  /* 0x0000640001867983 */ /* 0x001f220000300800 */
[----:B------:R-:W-:-:S05]  /*1670*/  FADD.FTZ R135, R160, R135 ;  /* 0x00000087a0877221 */ /* 0x000fca0000010000 */
[----:B------:R0:W-:Y:S01]  /*1680*/  STL [R1+0x4c], R135 ;  /* 0x00004c8701007387 */ /* 0x0001e20000100800 */
[----:B------:R-:W-:-:S03]  /*1690*/  FADD.FTZ R133, R161, R133 ;  /* 0x00000085a1857221 */ /* 0x000fc60000010000 */
[----:B0-----:R-:W4:Y:S04]  /*16a0*/  LDL.LU R135, [R1+0x60] ;  /* 0x0000600001877983 */ /* 0x001f280000300800 */
[----:B------:R0:W-:Y:S01]  /*16b0*/  STL [R1+0x48], R133 ;  /* 0x0000488501007387 */ /* 0x0001e20000100800 */
[----:B------:R-:W-:-:S03]  /*16c0*/  FADD.FTZ R131, R162, R131 ;  /* 0x00000083a2837221 */ /* 0x000fc60000010000 */
[----:B0-----:R-:W4:Y:S01]  /*16d0*/  LDL.LU R133, [R1+0x6c] ;  /* 0x00006c0001857983 */ /* 0x001f220000300800 */
[----:B------:R-:W-:-:S03]  /*16e0*/  FADD.FTZ R142, R163, R142 ;  /* 0x0000008ea38e7221 */ /* 0x000fc60000010000 */
[----:B------:R0:W-:Y:S04]  /*16f0*/  STL [R1+0x54], R131 ;  /* 0x0000548301007387 */ /* 0x0001e80000100800 */
[----:B0-----:R-:W4:Y:S04]  /*1700*/  LDL.LU R131, [R1+0x68] ;  /* 0x0000680001837983 */ /* 0x001f280000300800 */
[----:B------:R-:W-:Y:S01]  /*1710*/  STL [R1+0x50], R142 ;  /* 0x0000508e01007387 */ /* 0x000fe20000100800 */
[----:B--2---:R-:W-:-:S05]  /*1720*/  FADD.FTZ R137, R164, R137 ;  /* 0x00000089a4897221 */ /* 0x004fca0000010000 */
[----:B------:R0:W-:Y:S04]  /*1730*/  STL [R1+0x5c], R137 ;  /* 0x00005c8901007387 */ /* 0x0001e80000100800 */
[----:B0-----:R-:W2:Y:S01]  /*1740*/  LDL.LU R137, [R1+0x74] ;  /* 0x0000740001897983 */ /* 0x001ea20000300800 */
[----:B---3--:R-:W-:-:S05]  /*1750*/  FADD.FTZ R136, R165, R136 ;  /* 0x00000088a5887221 */ /* 0x008fca0000010000 */
[----:B------:R-:W-:Y:S01]  /*1760*/  STL [R1+0x58], R136 ;  /* 0x0000588801007387 */ /* 0x000fe20000100800 */
[----:B----4-:R-:W-:-:S05]  /*1770*/  FADD.FTZ R134, R166, R134 ;  /* 0x00000086a6867221 */ /* 0x010fca0000010000 */
[----:B------:R0:W-:Y:S04]  /*1780*/  STL [R1+0x64], R134 ;  /* 0x0000648601007387 */ /* 0x0001e80000100800 */
[----:B0-----:R-:W3:Y:S01]  /*1790*/  LDL.LU R134, [R1+0x70] ;  /* 0x0000700001867983 */ /* 0x001ee20000300800 */
[----:B------:R-:W-:-:S05]  /*17a0*/  FADD.FTZ R135, R167, R135 ;  /* 0x00000087a7877221 */ /* 0x000fca0000010000 */
[----:B------:R0:W-:Y:S01]  /*17b0*/  STL [R1+0x60], R135 ;  /* 0x0000608701007387 */ /* 0x0001e20000100800 */
[----:B------:R-:W-:-:S03]  /*17c0*/  FADD.FTZ R133, R168, R133 ;  /* 0x00000085a8857221 */ /* 0x000fc60000010000 */
[----:B0-----:R-:W4:Y:S04]  /*17d0*/  LDL.LU R135, [R1+0x7c] ;  /* 0x00007c0001877983 */ /* 0x001f280000300800 */
[----:B------:R-:W-:Y:S04]  /*17e0*/  STL [R1+0x6c], R133 ;  /* 0x00006c8501007387 */ /* 0x000fe80000100800 */
[----:B------:R-:W3:Y:S01]  /*17f0*/  LDL.LU R136, [R1+0x78] ;  /* 0x0000780001887983 */ /* 0x000ee20000300800 */
[----:B------:R-:W-:-:S05]  /*1800*/  FADD.FTZ R131, R169, R131 ;  /* 0x00000083a9837221 */ /* 0x000fca0000010000 */
[----:B------:R-:W-:Y:S01]  /*1810*/  STL [R1+0x68], R131 ;  /* 0x0000688301007387 */ /* 0x000fe20000100800 */
[----:B------:R-:W-:Y:S02]  /*1820*/  FMUL.FTZ R142, R191, R222 ;  /* 0x000000debf8e7220 */ /* 0x000fe40000410000 */
[----:B--2---:R-:W-:-:S05]  /*1830*/  FADD.FTZ R137, R170, R137 ;  /* 0x00000089aa897221 */ /* 0x004fca0000010000 */
[----:B------:R0:W-:Y:S04]  /*1840*/  STL [R1+0x74], R137 ;  /* 0x0000748901007387 */ /* 0x0001e80000100800 */
[----:B0-----:R-:W2:Y:S04]  /*1850*/  LDL.LU R137, [R1+0x84] ;  /* 0x0000840001897983 */ /* 0x001ea80000300800 */
[----:B------:R-:W2:Y:S01]  /*1860*/  LDL.LU R222, [R1+0x80] ;  /* 0x0000800001de7983 */ /* 0x000ea20000300800 */
[C---:B------:R-:W-:Y:S02]  /*1870*/  FADD.FTZ R221, -R209.reuse, R125 ;  /* 0x0000007dd1dd7221 */ /* 0x040fe40000010100 */
[----:B------:R-:W-:-:S02]  /*1880*/  FADD.FTZ R208, -R209, R111 ;  /* 0x0000006fd1d07221 */ /* 0x000fc40000010100 */
[C---:B------:R-:W-:Y:S02]  /*1890*/  FADD.FTZ R227, -R209.reuse, R117 ;  /* 0x00000075d1e37221 */ /* 0x040fe40000010100 */
[----:B------:R-:W-:Y:S02]  /*18a0*/  FADD.FTZ R125, -R209, R127 ;  /* 0x0000007fd17d7221 */ /* 0x000fe40000010100 */
[----:B------:R-:W-:Y:S02]  /*18b0*/  FMUL.FTZ R111, R191, R233 ;  /* 0x000000e9bf6f7220 */ /* 0x000fe40000410000 */
[----:B------:R-:W-:Y:S02]  /*18c0*/  FMUL.FTZ R117, R60, R148 ;  /* 0x000000943c757220 */ /* 0x000fe40000410000 */
        /* <DEDUP_REMOVED lines=14> */
[C---:B------:R-:W-:Y:S02]  /*19b0*/  FMUL.FTZ R145, R191.reuse, R125 ;  /* 0x0000007dbf917220 */ /* 0x040fe40000410000 */
[----:B------:R-:W-:Y:S02]  /*19c0*/  FMUL.FTZ R110, R191, R232 ;  /* 0x000000e8bf6e7220 */ /* 0x000fe40000410000 */
[----:B------:R-:W-:Y:S02]  /*19d0*/  FMUL.FTZ R209, R61, R149 ;  /* 0x000000953dd17220 */ /* 0x000fe40000410000 */
[----:B------:R-:W-:Y:S02]  /*19e0*/  FFMA.FTZ R125, R111, R117, RZ ;  /* 0x000000756f7d7223 */ /* 0x000fe400000100ff */
[----:B------:R-:W-:Y:S02]  /*19f0*/  FMUL.FTZ R116, R191, R213 ;  /* 0x000000d5bf747220 */ /* 0x000fe40000410000 */
[----:B------:R-:W-:-:S02]  /*1a00*/  FMUL.FTZ R213, R62, R150 ;  /* 0x000000963ed57220 */ /* 0x000fc40000410000 */
[----:B------:R-:W-:Y:S02]  /*1a10*/  FFMA.FTZ R125, R110, R209, R125 ;  /* 0x000000d16e7d7223 */ /* 0x000fe4000001007d */
[----:B------:R-:W-:Y:S02]  /*1a20*/  FFMA.FTZ R13, R148, R111, R13 ;  /* 0x0000006f940d7223 */ /* 0x000fe4000001000d */
[----:B------:R-:W-:Y:S02]  /*1a30*/  FADD.FTZ R133, RZ, R117 ;  /* 0x00000075ff857221 */ /* 0x000fe40000010000 */
[C---:B------:R-:W-:Y:S02]  /*1a40*/  FMUL.FTZ R148, R191.reuse, R214 ;  /* 0x000000d6bf947220 */ /* 0x040fe40000410000 */
[----:B------:R-:W-:Y:S02]  /*1a50*/  FMUL.FTZ R208, R191, R208 ;  /* 0x000000d0bfd07220 */ /* 0x000fe40000410000 */
[----:B------:R-:W-:-:S02]  /*1a60*/  FMUL.FTZ R214, R63, R151 ;  /* 0x000000973fd67220 */ /* 0x000fc40000410000 */
[----:B------:R-:W-:Y:S02]  /*1a70*/  FFMA.FTZ R125, R116, R213, R125 ;  /* 0x000000d5747d7223 */ /* 0x000fe4000001007d */
[----:B------:R-:W-:Y:S02]  /*1a80*/  FFMA.FTZ R14, R149, R110, R14 ;  /* 0x0000006e950e7223 */ /* 0x000fe4000001000e */
[----:B------:R-:W-:Y:S02]  /*1a90*/  FADD.FTZ R133, R133, R209 ;  /* 0x000000d185857221 */ /* 0x000fe40000010000 */
[----:B------:R-:W-:Y:S02]  /*1aa0*/  FMUL.FTZ R149, R191, R231 ;  /* 0x000000e7bf957220 */ /* 0x000fe40000410000 */
[----:B------:R-:W-:Y:S02]  /*1ab0*/  FFMA.FTZ R9, R152, R148, R9 ;  /* 0x0000009498097223 */ /* 0x000fe40000010009 */
[----:B------:R-:W-:-:S02]  /*1ac0*/  FMUL.FTZ R152, R56, R152 ;  /* 0x0000009838987220 */ /* 0x000fc40000410000 */
[----:B------:R-:W-:Y:S02]  /*1ad0*/  FFMA.FTZ R125, R208, R214, R125 ;  /* 0x000000d6d07d7223 */ /* 0x000fe4000001007d */
[----:B---3--:R-:W-:Y:S02]  /*1ae0*/  FADD.FTZ R134, R171, R134 ;  /* 0x00000086ab867221 */ /* 0x008fe40000010000 */
[----:B------:R-:W-:Y:S02]  /*1af0*/  FFMA.FTZ R11, R150, R116, R11 ;  /* 0x00000074960b7223 */ /* 0x000fe4000001000b */
[----:B------:R-:W-:Y:S02]  /*1b00*/  FADD.FTZ R133, R133, R213 ;  /* 0x000000d585857221 */ /* 0x000fe40000010000 */
[----:B------:R-:W-:Y:S02]  /*1b10*/  FMUL.FTZ R150, R191, R230 ;  /* 0x000000e6bf967220 */ /* 0x000fe40000410000 */
[----:B------:R-:W-:Y:S01]  /*1b20*/  FFMA.FTZ R10, R153, R149, R10 ;  /* 0x00000095990a7223 */ /* 0x000fe2000001000a */
[----:B------:R-:W-:Y:S01]  /*1b30*/  STL [R1+0x70], R134 ;  /* 0x0000708601007387 */ /* 0x000fe20000100800 */
[----:B------:R-:W-:-:S02]  /*1b40*/  FMUL.FTZ R153, R57, R153 ;  /* 0x0000009939997220 */ /* 0x000fc40000410000 */
[----:B------:R-:W-:Y:S02]  /*1b50*/  FFMA.FTZ R125, R148, R152, R125 ;  /* 0x00000098947d7223 */ /* 0x000fe4000001007d */
[C---:B------:R-:W-:Y:S02]  /*1b60*/  FMUL.FTZ R143, R191.reuse, R221 ;  /* 0x000000ddbf8f7220 */ /* 0x040fe40000410000 */
[----:B------:R-:W-:Y:S01]  /*1b70*/  FMUL.FTZ R131, R191, R124 ;  /* 0x0000007cbf837220 */ /* 0x000fe20000410000 */
[----:B------:R-:W3:Y:S01]  /*1b80*/  LDL.LU R221, [R1+0x8c] ;  /* 0x00008c0001dd7983 */ /* 0x000ee20000300800 */
[----:B------:R-:W-:Y:S02]  /*1b90*/  FFMA.FTZ R12, R151, R208, R12 ;  /* 0x000000d0970c7223 */ /* 0x000fe4000001000c */
[----:B------:R-:W-:Y:S02]  /*1ba0*/  FADD.FTZ R124, R133, R214 ;  /* 0x000000d6857c7221 */ /* 0x000fe40000010000 */
[----:B------:R-:W-:-:S02]  /*1bb0*/  FMUL.FTZ R151, R191, R229 ;  /* 0x000000e5bf977220 */ /* 0x000fc40000410000 */
[----:B------:R-:W-:Y:S02]  /*1bc0*/  FFMA.FTZ R7, R154, R150, R7 ;  /* 0x000000969a077223 */ /* 0x000fe40000010007 */
[----:B------:R-:W-:Y:S02]  /*1bd0*/  FMUL.FTZ R133, R191, R123 ;  /* 0x0000007bbf857220 */ /* 0x000fe40000410000 */
[----:B------:R-:W-:Y:S02]  /*1be0*/  FMUL.FTZ R154, R58, R154 ;  /* 0x0000009a3a9a7220 */ /* 0x000fe40000410000 */
[----:B------:R-:W-:Y:S02]  /*1bf0*/  FFMA.FTZ R123, R149, R153, R125 ;  /* 0x00000099957b7223 */ /* 0x000fe4000001007d */
[----:B----4-:R-:W-:Y:S02]  /*1c00*/  FADD.FTZ R135, R172, R135 ;  /* 0x00000087ac877221 */ /* 0x010fe40000010000 */
[----:B------:R-:W-:-:S02]  /*1c10*/  FMUL.FTZ R140, R191, R228 ;  /* 0x000000e4bf8c7220 */ /* 0x000fc40000410000 */
[----:B------:R-:W-:Y:S02]  /*1c20*/  FFMA.FTZ R8, R155, R151, R8 ;  /* 0x000000979b087223 */ /* 0x000fe40000010008 */
[----:B------:R-:W-:Y:S02]  /*1c30*/  FMUL.FTZ R155, R59, R155 ;  /* 0x0000009b3b9b7220 */ /* 0x000fe40000410000 */
[----:B------:R-:W-:Y:S01]  /*1c40*/  FFMA.FTZ R123, R150, R154, R123 ;  /* 0x0000009a967b7223 */ /* 0x000fe2000001007b */
[----:B------:R0:W-:Y:S01]  /*1c50*/  STL [R1+0x7c], R135 ;  /* 0x00007c8701007387 */ /* 0x0001e20000100800 */
[----:B------:R-:W-:Y:S02]  /*1c60*/  FFMA.FTZ R5, R156, R140, R5 ;  /* 0x0000008c9c057223 */ /* 0x000fe40000010005 */
[C---:B------:R-:W-:Y:S02]  /*1c70*/  FMUL.FTZ R144, R191.reuse, R220 ;  /* 0x000000dcbf907220 */ /* 0x040fe40000410000 */
[----:B------:R-:W-:Y:S01]  /*1c80*/  FMUL.FTZ R146, R191, R227 ;  /* 0x000000e3bf927220 */ /* 0x000fe20000410000 */
[----:B------:R-:W4:Y:S01]  /*1c90*/  LDL.LU R220, [R1+0x88] ;  /* 0x0000880001dc7983 */ /* 0x000f220000300800 */
[----:B------:R-:W-:-:S02]  /*1ca0*/  FMUL.FTZ R156, R52, R156 ;  /* 0x0000009c349c7220 */ /* 0x000fc40000410000 */
[----:B------:R-:W-:Y:S02]  /*1cb0*/  FFMA.FTZ R123, R151, R155, R123 ;  /* 0x0000009b977b7223 */ /* 0x000fe4000001007b */
[----:B------:R-:W-:Y:S02]  /*1cc0*/  FADD.FTZ R136, R173, R136 ;  /* 0x00000088ad887221 */ /* 0x000fe40000010000 */
[----:B------:R-:W-:Y:S02]  /*1cd0*/  FFMA.FTZ R6, R157, R146, R6 ;  /* 0x000000929d067223 */ /* 0x000fe40000010006 */
[----:B------:R-:W-:Y:S02]  /*1ce0*/  FFMA.FTZ R123, R140, R156, R123 ;  /* 0x0000009c8c7b7223 */ /* 0x000fe4000001007b */
[----:B------:R-:W-:Y:S01]  /*1cf0*/  FMUL.FTZ R157, R53, R157 ;  /* 0x0000009d359d7220 */ /* 0x000fe20000410000 */
[----:B------:R-:W-:Y:S01]  /*1d00*/  STL [R1+0x78], R136 ;  /* 0x0000788801007387 */ /* 0x000fe20000100800 */
[----:B------:R-:W-:-:S02]  /*1d10*/  FADD.FTZ R124, R124, R152 ;  /* 0x000000987c7c7221 */ /* 0x000fc40000010000 */
[----:B0-----:R-:W-:Y:S01]  /*1d20*/  FMUL.FTZ R135, R191, R121 ;  /* 0x00000079bf877220 */ /* 0x001fe20000410000 */
[----:B------:R-:W4:Y:S01]  /*1d30*/  LDL.LU R125, [R1+0x94] ;  /* 0x00009400017d7983 */ /* 0x000f220000300800 */
[----:B------:R-:W-:Y:S02]  /*1d40*/  FFMA.FTZ R121, R146, R157, R123 ;  /* 0x0000009d92797223 */ /* 0x000fe4000001007b */
[----:B------:R-:W-:-:S04]  /*1d50*/  FADD.FTZ R124, R124, R153 ;  /* 0x000000997c7c7221 */ /* 0x000fc80000010000 */
[----:B------:R-:W-:Y:S02]  /*1d60*/  FADD.FTZ R124, R124, R154 ;  /* 0x0000009a7c7c7221 */ /* 0x000fe40000010000 */
[----:B------:R-:W-:Y:S02]  /*1d70*/  FMUL.FTZ R134, R191, R122 ;  /* 0x0000007abf867220 */ /* 0x000fe40000410000 */
[----:B------:R-:W-:Y:S02]  /*1d80*/  FADD.FTZ R122, R124, R155 ;  /* 0x0000009b7c7a7221 */ /* 0x000fe40000010000 */
[----:B--2---:R-:W-:-:S05]  /*1d90*/  FADD.FTZ R137, R174, R137 ;  /* 0x00000089ae897221 */ /* 0x004fca0000010000 */
[----:B------:R0:W-:Y:S04]  /*1da0*/  STL [R1+0x84], R137 ;  /* 0x0000848901007387 */ /* 0x0001e80000100800 */
[----:B------:R-:W2:Y:S01]  /*1db0*/  LDL.LU R123, [R1+0x90] ;  /* 0x00009000017b7983 */ /* 0x000ea20000300800 */
[----:B------:R-:W-:-:S05]  /*1dc0*/  FADD.FTZ R222, R175, R222 ;  /* 0x000000deafde7221 */ /* 0x000fca0000010000 */
[----:B------:R-:W-:Y:S04]  /*1dd0*/  STL [R1+0x80], R222 ;  /* 0x000080de01007387 */ /* 0x000fe80000100800 */
[----:B------:R-:W2:Y:S01]  /*1de0*/  LDL.LU R124, [R1+0x9c] ;  /* 0x00009c00017c7983 */ /* 0x000ea20000300800 */
[C---:B------:R-:W-:Y:S02]  /*1df0*/  FMUL.FTZ R147, R191.reuse, R226 ;  /* 0x000000e2bf937220 */ /* 0x040fe40000410000 */
[----:B------:R-:W-:Y:S02]  /*1e00*/  FMUL.FTZ R141, R191, R225 ;  /* 0x000000e1bf8d7220 */ /* 0x000fe40000410000 */
[----:B------:R-:W-:Y:S02]  /*1e10*/  FFMA.FTZ R3, R158, R147, R3 ;  /* 0x000000939e037223 */ /* 0x000fe40000010003 */
[----:B------:R-:W-:-:S02]  /*1e20*/  FMUL.FTZ R158, R54, R158 ;  /* 0x0000009e369e7220 */ /* 0x000fc40000410000 */
[----:B------:R-:W-:Y:S02]  /*1e30*/  FMUL.FTZ R118, R191, R118 ;  /* 0x00000076bf767220 */ /* 0x000fe40000410000 */
[----:B------:R-:W-:Y:S02]  /*1e40*/  FFMA.FTZ R4, R159, R141, R4 ;  /* 0x0000008d9f047223 */ /* 0x000fe40000010004 */
[----:B------:R-:W-:Y:S02]  /*1e50*/  FMUL.FTZ R159, R55, R159 ;  /* 0x0000009f379f7220 */ /* 0x000fe40000410000 */
[----:B------:R-:W-:Y:S02]  /*1e60*/  FFMA.FTZ R121, R147, R158, R121 ;  /* 0x0000009e93797223 */ /* 0x000fe40000010079 */
[----:B------:R-:W-:Y:S02]  /*1e70*/  FFMA.FTZ R215, R160, R118, R215 ;  /* 0x00000076a0d77223 */ /* 0x000fe400000100d7 */
[----:B------:R-:W-:-:S02]  /*1e80*/  FMUL.FTZ R119, R191, R119 ;  /* 0x00000077bf777220 */ /* 0x000fc40000410000 */
[----:B------:R-:W-:Y:S02]  /*1e90*/  FMUL.FTZ R160, R48, R160 ;  /* 0x000000a030a07220 */ /* 0x000fe40000410000 */
[----:B------:R-:W-:Y:S02]  /*1ea0*/  FFMA.FTZ R121, R141, R159, R121 ;  /* 0x0000009f8d797223 */ /* 0x000fe40000010079 */
[----:B------:R-:W-:Y:S02]  /*1eb0*/  FFMA.FTZ R2, R161, R119, R2 ;  /* 0x00000077a1027223 */ /* 0x000fe40000010002 */
[----:B------:R-:W-:Y:S02]  /*1ec0*/  FFMA.FTZ R121, R118, R160, R121 ;  /* 0x000000a076797223 */ /* 0x000fe40000010079 */
[----:B------:R-:W-:Y:S02]  /*1ed0*/  FMUL.FTZ R161, R49, R161 ;  /* 0x000000a131a17220 */ /* 0x000fe40000410000 */
[----:B------:R-:W-:-:S02]  /*1ee0*/  FADD.FTZ R122, R122, R156 ;  /* 0x0000009c7a7a7221 */ /* 0x000fc40000010000 */
[----:B0-----:R-:W-:Y:S02]  /*1ef0*/  FMUL.FTZ R137, R191, R108 ;  /* 0x0000006cbf897220 */ /* 0x001fe40000410000 */
[----:B------:R-:W-:Y:S02]  /*1f00*/  FFMA.FTZ R108, R119, R161, R121 ;  /* 0x000000a1776c7223 */ /* 0x000fe40000010079 */
[----:B------:R-:W-:-:S04]  /*1f10*/  FADD.FTZ R122, R122, R157 ;  /* 0x0000009d7a7a7221 */ /* 0x000fc80000010000 */
[----:B------:R-:W-:Y:S02]  /*1f20*/  FADD.FTZ R122, R122, R158 ;  /* 0x0000009e7a7a7221 */ /* 0x000fe40000010000 */
[----:B------:R-:W-:Y:S02]  /*1f30*/  FMUL.FTZ R136, R191, R109 ;  /* 0x0000006dbf887220 */ /* 0x000fe40000410000 */
[----:B------:R-:W-:Y:S02]  /*1f40*/  FADD.FTZ R109, R122, R159 ;  /* 0x0000009f7a6d7221 */ /* 0x000fe40000010000 */
[----:B---3--:R-:W-:-:S05]  /*1f50*/  FADD.FTZ R221, R176, R221 ;  /* 0x000000ddb0dd7221 */ /* 0x008fca0000010000 */
[----:B------:R-:W-:Y:S04]  /*1f60*/  STL [R1+0x8c], R221 ;  /* 0x00008cdd01007387 */ /* 0x000fe80000100800 */
[----:B------:R-:W3:Y:S01]  /*1f70*/  LDL.LU R121, [R1+0x98] ;  /* 0x0000980001797983 */ /* 0x000ee20000300800 */
[----:B----4-:R-:W-:-:S05]  /*1f80*/  FADD.FTZ R220, R177, R220 ;  /* 0x000000dcb1dc7221 */ /* 0x010fca0000010000 */
[----:B------:R-:W-:Y:S04]  /*1f90*/  STL [R1+0x88], R220 ;  /* 0x000088dc01007387 */ /* 0x000fe80000100800 */
[----:B------:R-:W4:Y:S01]  /*1fa0*/  LDL.LU R122, [R1+0xa4] ;  /* 0x0000a400017a7983 */ /* 0x000f220000300800 */
[----:B------:R-:W-:-:S05]  /*1fb0*/  FADD.FTZ R125, R178, R125 ;  /* 0x0000007db27d7221 */ /* 0x000fca0000010000 */
[----:B------:R-:W-:Y:S01]  /*1fc0*/  STL [R1+0x94], R125 ;  /* 0x0000947d01007387 */ /* 0x000fe20000100800 */
[----:B--2---:R-:W-:-:S05]  /*1fd0*/  FADD.FTZ R123, R179, R123 ;  /* 0x0000007bb37b7221 */ /* 0x004fca0000010000 */
[----:B------:R0:W-:Y:S01]  /*1fe0*/  STL [R1+0x90], R123 ;  /* 0x0000907b01007387 */ /* 0x0001e20000100800 */
[----:B------:R-:W-:-:S03]  /*1ff0*/  FADD.FTZ R124, R180, R124 ;  /* 0x0000007cb47c7221 */ /* 0x000fc60000010000 */
[----:B0-----:R-:W2:Y:S04]  /*2000*/  LDL.LU R123, [R1+0x4] ;  /* 0x00000400017b7983 */ /* 0x001ea80000300800 */
[----:B------:R-:W2:Y:S04]  /*2010*/  LDL.LU R125, [R1+0xa0] ;  /* 0x0000a000017d7983 */ /* 0x000ea80000300800 */
[----:B------:R0:W-:Y:S04]  /*2020*/  STL [R1+0x9c], R124 ;  /* 0x00009c7c01007387 */ /* 0x0001e80000100800 */
[----:B0-----:R-:W2:Y:S04]  /*2030*/  LDL.LU R124, [R1] ;  /* 0x00000000017c7983 */ /* 0x001ea80000300800 */
[----:B------:R-:W2:Y:S01]  /*2040*/  LDL.LU R222, [R1+0xac] ;  /* 0x0000ac0001de7983 */ /* 0x000ea20000300800 */
[----:B------:R-:W-:-:S02]  /*2050*/  FMUL.FTZ R114, R191, R114 ;  /* 0x00000072bf727220 */ /* 0x000fc40000410000 */
[----:B------:R-:W-:Y:S02]  /*2060*/  FMUL.FTZ R115, R191, R115 ;  /* 0x00000073bf737220 */ /* 0x000fe40000410000 */
[----:B---3--:R-:W-:-:S05]  /*2070*/  FADD.FTZ R121, R181, R121 ;  /* 0x00000079b5797221 */ /* 0x008fca0000010000 */
[----:B------:R0:W-:Y:S04]  /*2080*/  STL [R1+0x98], R121 ;  /* 0x0000987901007387 */ /* 0x0001e80000100800 */
[----:B0-----:R-:W3:Y:S04]  /*2090*/  LDL.LU R121, [R1+0xc] ;  /* 0x00000c0001797983 */ /* 0x001ee80000300800 */
[----:B------:R-:W3:Y:S01]  /*20a0*/  LDL.LU R221, [R1+0xa8] ;  /* 0x0000a80001dd7983 */ /* 0x000ee20000300800 */
[----:B----4-:R-:W-:-:S05]  /*20b0*/  FADD.FTZ R122, R182, R122 ;  /* 0x0000007ab67a7221 */ /* 0x010fca0000010000 */
[----:B------:R0:W-:Y:S04]  /*20c0*/  STL [R1+0xa4], R122 ;  /* 0x0000a47a01007387 */ /* 0x0001e80000100800 */
[----:B0-----:R-:W4:Y:S04]  /*20d0*/  LDL.LU R122, [R1+0x8] ;  /* 0x00000800017a7983 */ /* 0x001f280000300800 */
[----:B------:R-:W3:Y:S01]  /*20e0*/  LDL.LU R220, [R1+0xb4] ;  /* 0x0000b40001dc7983 */ /* 0x000ee20000300800 */
[----:B--2---:R-:W-:-:S05]  /*20f0*/  FFMA.FTZ R123, R182, R114, R123 ;  /* 0x00000072b67b7223 */ /* 0x004fca000001007b */
[----:B------:R0:W-:Y:S01]  /*2100*/  STL [R1+0x4], R123 ;  /* 0x0000047b01007387 */ /* 0x0001e20000100800 */
[----:B------:R-:W-:-:S03]  /*2110*/  FADD.FTZ R125, R183, R125 ;  /* 0x0000007db77d7221 */ /* 0x000fc60000010000 */
[----:B0-----:R-:W2:Y:S01]  /*2120*/  LDL.LU R123, [R1+0x14] ;  /* 0x00001400017b7983 */ /* 0x001ea20000300800 */
[----:B------:R-:W-:-:S03]  /*2130*/  FFMA.FTZ R124, R183, R115, R124 ;  /* 0x00000073b77c7223 */ /* 0x000fc6000001007c */
[----:B------:R0:W-:Y:S04]  /*2140*/  STL [R1+0xa0], R125 ;  /* 0x0000a07d01007387 */ /* 0x0001e80000100800 */
[----:B0-----:R-:W2:Y:S04]  /*2150*/  LDL.LU R125, [R1+0xb0] ;  /* 0x0000b000017d7983 */ /* 0x001ea80000300800 */
[----:B------:R0:W-:Y:S04]  /*2160*/  STL [R1], R124 ;  /* 0x0000007c01007387 */ /* 0x0001e80000100800 */
[----:B0-----:R-:W2:Y:S01]  /*2170*/  LDL.LU R124, [R1+0x10] ;  /* 0x00001000017c7983 */ /* 0x001ea20000300800 */
[----:B------:R-:W-:-:S02]  /*2180*/  FMUL.FTZ R138, R191, R224 ;  /* 0x000000e0bf8a7220 */ /* 0x000fc40000410000 */
[----:B------:R-:W-:Y:S02]  /*2190*/  FADD.FTZ R109, R109, R160 ;  /* 0x000000a06d6d7221 */ /* 0x000fe40000010000 */
[----:B------:R-:W-:Y:S02]  /*21a0*/  FMUL.FTZ R139, R191, R223 ;  /* 0x000000dfbf8b7220 */ /* 0x000fe40000410000 */
        /* <DEDUP_REMOVED lines=54> */
[C---:B------:R-:W-:Y:S02]  /*2510*/  FADD.FTZ R222, R184.reuse, R222 ;  /* 0x000000deb8de7221 */ /* 0x040fe40000010000 */
[----:B---3--:R-:W-:Y:S02]  /*2520*/  FFMA.FTZ R121, R184, R120, R121 ;  /* 0x00000078b8797223 */ /* 0x008fe40000010079 */
[----:B------:R-:W-:Y:S02]  /*2530*/  FFMA.FTZ R245, R175, R137, R245 ;  /* 0x00000089aff57223 */ /* 0x000fe400000100f5 */
[----:B------:R-:W-:Y:S01]  /*2540*/  FMUL.FTZ R128, R191, R128 ;  /* 0x00000080bf807220 */ /* 0x000fe20000410000 */
[----:B------:R-:W-:Y:S01]  /*2550*/  STL [R1+0xac], R222 ;  /* 0x0000acde01007387 */ /* 0x000fe20000100800 */
[----:B------:R-:W-:-:S02]  /*2560*/  FMUL.FTZ R175, R39, R175 ;  /* 0x000000af27af7220 */ /* 0x000fc40000410000 */
[----:B------:R-:W-:Y:S02]  /*2570*/  FADD.FTZ R109, R109, R174 ;  /* 0x000000ae6d6d7221 */ /* 0x000fe40000010000 */
[----:B------:R-:W-:Y:S01]  /*2580*/  FFMA.FTZ R108, R136, R174, R108 ;  /* 0x000000ae886c7223 */ /* 0x000fe2000001006c */
[----:B------:R0:W-:Y:S01]  /*2590*/  STL [R1+0xc], R121 ;  /* 0x00000c7901007387 */ /* 0x0001e20000100800 */
[----:B------:R-:W-:Y:S02]  /*25a0*/  FFMA.FTZ R248, R176, R128, R248 ;  /* 0x00000080b0f87223 */ /* 0x000fe400000100f8 */
[----:B------:R-:W-:Y:S02]  /*25b0*/  FMUL.FTZ R130, R191, R130 ;  /* 0x00000082bf827220 */ /* 0x000fe40000410000 */
[----:B------:R-:W-:Y:S02]  /*25c0*/  FMUL.FTZ R176, R32, R176 ;  /* 0x000000b020b07220 */ /* 0x000fe40000410000 */
[----:B------:R-:W-:-:S02]  /*25d0*/  FADD.FTZ R109, R109, R175 ;  /* 0x000000af6d6d7221 */ /* 0x000fc40000010000 */
[----:B------:R-:W-:Y:S02]  /*25e0*/  FFMA.FTZ R108, R137, R175, R108 ;  /* 0x000000af896c7223 */ /* 0x000fe4000001006c */
[----:B0-----:R-:W-:Y:S02]  /*25f0*/  FMUL.FTZ R121, R191, R234 ;  /* 0x000000eabf797220 */ /* 0x001fe40000410000 */
[----:B------:R-:W-:Y:S02]  /*2600*/  FADD.FTZ R221, R185, R221 ;  /* 0x000000ddb9dd7221 */ /* 0x000fe40000010000 */
[----:B------:R-:W-:Y:S02]  /*2610*/  FFMA.FTZ R247, R177, R130, R247 ;  /* 0x00000082b1f77223 */ /* 0x000fe400000100f7 */
[----:B------:R-:W-:Y:S02]  /*2620*/  FMUL.FTZ R132, R191, R132 ;  /* 0x00000084bf847220 */ /* 0x000fe40000410000 */
[----:B----4-:R-:W-:-:S02]  /*2630*/  FFMA.FTZ R122, R185, R121, R122 ;  /* 0x00000079b97a7223 */ /* 0x010fc4000001007a */
[----:B------:R-:W-:Y:S02]  /*2640*/  FMUL.FTZ R177, R33, R177 ;  /* 0x000000b121b17220 */ /* 0x000fe40000410000 */
[----:B------:R-:W-:Y:S02]  /*2650*/  FADD.FTZ R109, R109, R176 ;  /* 0x000000b06d6d7221 */ /* 0x000fe40000010000 */
[----:B------:R-:W-:Y:S01]  /*2660*/  FFMA.FTZ R108, R128, R176, R108 ;  /* 0x000000b0806c7223 */ /* 0x000fe2000001006c */
[----:B------:R-:W-:Y:S01]  /*2670*/  STL [R1+0xa8], R221 ;  /* 0x0000a8dd01007387 */ /* 0x000fe20000100800 */
[----:B------:R-:W-:Y:S02]  /*2680*/  FFMA.FTZ R250, R178, R132, R250 ;  /* 0x00000084b2fa7223 */ /* 0x000fe400000100fa */
[----:B------:R-:W-:Y:S01]  /*2690*/  FMUL.FTZ R127, R191, R127 ;  /* 0x0000007fbf7f7220 */ /* 0x000fe20000410000 */
[----:B------:R0:W-:Y:S01]  /*26a0*/  STL [R1+0x8], R122 ;  /* 0x0000087a01007387 */ /* 0x0001e20000100800 */
[----:B------:R-:W-:-:S02]  /*26b0*/  FMUL.FTZ R178, R34, R178 ;  /* 0x000000b222b27220 */ /* 0x000fc40000410000 */
[----:B------:R-:W-:Y:S02]  /*26c0*/  FADD.FTZ R109, R109, R177 ;  /* 0x000000b16d6d7221 */ /* 0x000fe40000010000 */
[----:B------:R-:W-:Y:S02]  /*26d0*/  FFMA.FTZ R108, R130, R177, R108 ;  /* 0x000000b1826c7223 */ /* 0x000fe4000001006c */
[----:B------:R-:W-:Y:S02]  /*26e0*/  FFMA.FTZ R249, R179, R127, R249 ;  /* 0x0000007fb3f97223 */ /* 0x000fe400000100f9 */
[C---:B0-----:R-:W-:Y:S02]  /*26f0*/  FMUL.FTZ R122, R191.reuse, R236 ;  /* 0x000000ecbf7a7220 */ /* 0x041fe40000410000 */
[----:B------:R-:W-:Y:S02]  /*2700*/  FMUL.FTZ R112, R191, R112 ;  /* 0x00000070bf707220 */ /* 0x000fe40000410000 */
[----:B------:R-:W-:-:S02]  /*2710*/  FMUL.FTZ R179, R35, R179 ;  /* 0x000000b323b37220 */ /* 0x000fc40000410000 */
[----:B------:R-:W-:Y:S02]  /*2720*/  FADD.FTZ R109, R109, R178 ;  /* 0x000000b26d6d7221 */ /* 0x000fe40000010000 */
[----:B------:R-:W-:Y:S02]  /*2730*/  FFMA.FTZ R108, R132, R178, R108 ;  /* 0x000000b2846c7223 */ /* 0x000fe4000001006c */
[----:B------:R-:W-:Y:S02]  /*2740*/  FADD.FTZ R220, R186, R220 ;  /* 0x000000dcbadc7221 */ /* 0x000fe40000010000 */
[----:B------:R-:W-:Y:S02]  /*2750*/  FFMA.FTZ R252, R180, R112, R252 ;  /* 0x00000070b4fc7223 */ /* 0x000fe400000100fc */
[----:B------:R-:W-:Y:S01]  /*2760*/  FMUL.FTZ R113, R191, R113 ;  /* 0x00000071bf717220 */ /* 0x000fe20000410000 */
[----:B------:R-:W-:Y:S01]  /*2770*/  STL [R1+0xb4], R220 ;  /* 0x0000b4dc01007387 */ /* 0x000fe20000100800 */
[----:B------:R-:W-:-:S02]  /*2780*/  FMUL.FTZ R180, R28, R180 ;  /* 0x000000b41cb47220 */ /* 0x000fc40000410000 */
[----:B------:R-:W-:Y:S02]  /*2790*/  FADD.FTZ R109, R109, R179 ;  /* 0x000000b36d6d7221 */ /* 0x000fe40000010000 */
[----:B------:R-:W-:Y:S02]  /*27a0*/  FFMA.FTZ R108, R127, R179, R108 ;  /* 0x000000b37f6c7223 */ /* 0x000fe4000001006c */
        /* <DEDUP_REMOVED lines=18> */
[----:B--2---:R-:W-:-:S05]  /*28d0*/  FFMA.FTZ R123, R186, R122, R123 ;  /* 0x0000007aba7b7223 */ /* 0x004fca000001007b */
[----:B------:R0:W-:Y:S02]  /*28e0*/  STL [R1+0x14], R123 ;  /* 0x0000147b01007387 */ /* 0x0001e40000100800 */
[----:B0-----:R-:W-:Y:S02]  /*28f0*/  FMUL.FTZ R123, R191, R235 ;  /* 0x000000ebbf7b7220 */ /* 0x001fe40000410000 */
[----:B------:R-:W-:-:S05]  /*2900*/  FADD.FTZ R125, R187, R125 ;  /* 0x0000007dbb7d7221 */ /* 0x000fca0000010000 */
[----:B------:R0:W-:Y:S01]  /*2910*/  STL [R1+0xb0], R125 ;  /* 0x0000b07d01007387 */ /* 0x0001e20000100800 */
[----:B------:R-:W-:-:S05]  /*2920*/  FFMA.FTZ R124, R187, R123, R124 ;  /* 0x0000007bbb7c7223 */ /* 0x000fca000001007c */
[----:B------:R1:W-:Y:S01]  /*2930*/  STL [R1+0x10], R124 ;  /* 0x0000107c01007387 */ /* 0x0003e20000100800 */
[----:B------:R-:W-:Y:S02]  /*2940*/  FMUL.FTZ R186, R26, R186 ;  /* 0x000000ba1aba7220 */ /* 0x000fe40000410000 */
[----:B------:R-:W-:Y:S02]  /*2950*/  FMUL.FTZ R187, R27, R187 ;  /* 0x000000bb1bbb7220 */ /* 0x000fe40000410000 */
[----:B------:R-:W-:Y:S02]  /*2960*/  FADD.FTZ R109, R109, R186 ;  /* 0x000000ba6d6d7221 */ /* 0x000fe40000010000 */
[----:B------:R-:W-:Y:S02]  /*2970*/  FFMA.FTZ R108, R122, R186, R108 ;  /* 0x000000ba7a6c7223 */ /* 0x000fe4000001006c */
[----:B------:R-:W-:Y:S02]  /*2980*/  FADD.FTZ R220, R109, R187 ;  /* 0x000000bb6ddc7221 */ /* 0x000fe40000010000 */
[----:B0-----:R-:W-:Y:S01]  /*2990*/  FFMA.FTZ R125, R123, R187, R108 ;  /* 0x000000bb7b7d7223 */ /* 0x001fe2000001006c */
[----:B------:R-:W-:Y:S05]  /*29a0*/  BRA.DIV ~URZ, `(.L_x_14227) ;  /* 0x00002fd27f007947 */ /* 0x000fea000b800000 */
[----:B-1----:R0:W1:Y:S02]  /*29b0*/  SHFL.BFLY PT, R221, R220, 0x1, 0x1f ;  /* 0x0c201f00dcdd7f89 */ /* 0x00206400000e0000 */
.L_x_14240:
        /* <DEDUP_REMOVED lines=18> */
.L_x_14241:
        /* <DEDUP_REMOVED lines=35> */
.L_x_14229:
[----:B------:R-:W-:Y:S01]  /*2d10*/  IADD3 R212, P6, R212, c[0x0][0x248], RZ ;  /* 0x00009200d4d47a10 */ /* 0x000fe20007fde0ff */
[-C--:B------:R-:W-:Y:S01]  /*2d20*/  FMUL.FTZ R220, R220, R192.reuse ;  /* 0x000000c0dcdc7220 */ /* 0x080fe20000410000 */
[----:B------:R-:W-:Y:S01]  /*2d30*/  LOP3.LUT P3, RZ, R210, 0xff, RZ, 0xc0, !PT ;  /* 0x000000ffd2ff7812 */ /* 0x000fe2000786c0ff */
[-C--:B------:R-:W-:Y:S01]  /*2d40*/  FMUL.FTZ R214, R214, R192.reuse ;  /* 0x000000c0d6d67220 */ /* 0x080fe20000410000 */
[----:B------:R-:W-:Y:S01]  /*2d50*/  IADD3.X R213, R211, c[0x0][0x24c], RZ, P6, !PT ;  /* 0x00009300d3d57a10 */ /* 0x000fe200037fe4ff */
[-C--:B------:R-:W-:Y:S01]  /*2d60*/  FMUL.FTZ R209, R209, R192.reuse ;  /* 0x000000c0d1d17220 */ /* 0x080fe20000410000 */
[----:B------:R-:W-:Y:S01]  /*2d70*/  LOP3.LUT P4, RZ, R210, 0xff00, RZ, 0xc0, !PT ;  /* 0x0000ff00d2ff7812 */ /* 0x000fe2000788c0ff */
[----:B------:R-:W-:Y:S01]  /*2d80*/  FMUL.FTZ R208, R208, R192 ;  /* 0x000000c0d0d07220 */ /* 0x000fe20000410000 */
[----:B------:R-:W-:Y:S01]  /*2d90*/  LOP3.LUT P5, RZ, R210, 0xff0000, RZ, 0xc0, !PT ;  /* 0x00ff0000d2ff7812 */ /* 0x000fe200078ac0ff */
[----:B0-----:R-:W-:Y:S01]  /*2da0*/  FMUL.FTZ R111, R220, c[0x0][0x1e8] ;  /* 0x00007a00dc6f7a20 */ /* 0x001fe20000410000 */
        /* <DEDUP_REMOVED lines=11> */
[----:B------:R-:W-:Y:S01]  /*2e60*/  LOP3.LUT P3, RZ, R207, 0xff, RZ, 0xc0, !PT ;  /* 0x000000ffcfff7812 */ /* 0x000fe2000786c0ff */
[----:B------:R-:W-:Y:S01]  /*2e70*/  FFMA.FTZ R151, R151, R125, R124 ;  /* 0x0000007d97977223 */ /* 0x000fe2000001007c */
[C---:B------:R-:W-:Y:S01]  /*2e80*/  LOP3.LUT P4, RZ, R207.reuse, 0xff00, RZ, 0xc0, !PT ;  /* 0x0000ff00cfff7812 */ /* 0x040fe2000788c0ff */
        /* <DEDUP_REMOVED lines=22> */
.L_x_14230:
        /* <DEDUP_REMOVED lines=19> */
[----:B------:R-:W-:Y:S01]  /*3120*/  LOP3.LUT P5, RZ, R204, 0xff, RZ, 0xc0, !PT ;  /* 0x000000ffccff7812 */ /* 0x000fe200078ac0ff */
        /* <DEDUP_REMOVED lines=22> */
.L_x_14231:
[-C--:B0-----:R-:W-:Y:S01]  /*3290*/  FMUL.FTZ R111, R141, R192.reuse ;  /* 0x000000c08d6f7220 */ /* 0x081fe20000410000 */
[C---:B------:R-:W-:Y:S01]  /*32a0*/  LOP3.LUT P4, RZ, R204.reuse, 0xff000000, RZ, 0xc0, !PT ;  /* 0xff000000ccff7812 */ /* 0x040fe2000788c0ff */
        /* <DEDUP_REMOVED lines=18> */
[C---:B------:R-:W-:Y:S01]  /*33d0*/  LOP3.LUT P4, RZ, R201.reuse, 0xff000000, RZ, 0xc0, !PT ;  /* 0xff000000c9ff7812 */ /* 0x040fe2000788c0ff */
[-C--:B------:R-:W-:Y:S01]  /*33e0*/  FFMA.FTZ R138, R138, R125.reuse, R124 ;  /* 0x0000007d8a8a7223 */ /* 0x080fe2000001007c */
[----:B------:R-:W-:Y:S01]  /*33f0*/  LOP3.LUT P3, RZ, R201, 0xff, RZ, 0xc0, !PT ;  /* 0x000000ffc9ff7812 */ /* 0x000fe2000786c0ff */
[----:B------:R-:W-:Y:S01]  /*3400*/  FADD.FTZ R160, R160, -R118 ;  /* 0x80000076a0a07221 */ /* 0x000fe20000010000 */
[----:B------:R0:W-:Y:S01]  /*3410*/  STG.E.128 [R140.64], R108 ;  /* 0x0000006c8c007986 */ /* 0x0001e2000c101d04 */
[----:B------:R-:W-:Y:S01]  /*3420*/  FFMA.FTZ R118, R143, R125, R124 ;  /* 0x0000007d8f767223 */ /* 0x000fe2000001007c */
[----:B------:R-:W-:Y:S01]  /*3430*/  LOP3.LUT P6, RZ, R201, 0xff00, RZ, 0xc0, !PT ;  /* 0x0000ff00c9ff7812 */ /* 0x000fe200078cc0ff */
[----:B------:R-:W-:Y:S01]  /*3440*/  FMUL.FTZ R143, R191, R116 ;  /* 0x00000074bf8f7220 */ /* 0x000fe20000410000 */
[----:B------:R-:W-:Y:S01]  /*3450*/  LOP3.LUT P5, RZ, R201, 0xff0000, RZ, 0xc0, !PT ;  /* 0x00ff0000c9ff7812 */ /* 0x000fe200078ac0ff */
[----:B------:R-:W-:-:S02]  /*3460*/  FADD.FTZ R161, R161, -R119 ;  /* 0x80000077a1a17221 */ /* 0x000fc40000010000 */
[----:B------:R-:W-:Y:S02]  /*3470*/  FADD.FTZ R138, R162, -R138 ;  /* 0x8000008aa28a7221 */ /* 0x000fe40000010000 */
[----:B------:R-:W-:Y:S02]  /*3480*/  FADD.FTZ R165, R165, -R118 ;  /* 0x80000076a5a57221 */ /* 0x000fe40000010000 */
[-CC-:B------:R-:W-:Y:S02]  /*3490*/  FFMA.FTZ R117, R142, R125.reuse, R124.reuse ;  /* 0x0000007d8e757223 */ /* 0x180fe4000001007c */
[-CC-:B------:R-:W-:Y:S02]  /*34a0*/  FFMA.FTZ R119, R144, R125.reuse, R124.reuse ;  /* 0x0000007d90777223 */ /* 0x180fe4000001007c */
[----:B------:R-:W-:Y:S02]  /*34b0*/  FFMA.FTZ R118, R145, R125, R124 ;  /* 0x0000007d91767223 */ /* 0x000fe4000001007c */
[----:B------:R-:W-:-:S02]  /*34c0*/  @P0 FADD.FTZ R143, R79, R143 ;  /* 0x0000008f4f8f0221 */ /* 0x000fc40000010000 */
[C---:B------:R-:W-:Y:S02]  /*34d0*/  FMUL.FTZ R142, R191.reuse, R160 ;  /* 0x000000a0bf8e7220 */ /* 0x040fe40000410000 */
[C---:B------:R-:W-:Y:S02]  /*34e0*/  FMUL.FTZ R144, R191.reuse, R161 ;  /* 0x000000a1bf907220 */ /* 0x040fe40000410000 */
[----:B------:R-:W-:Y:S02]  /*34f0*/  FMUL.FTZ R145, R191, R138 ;  /* 0x0000008abf917220 */ /* 0x000fe40000410000 */
[----:B------:R-:W-:Y:S02]  /*3500*/  FMUL.FTZ R116, R143, R192 ;  /* 0x000000c08f747220 */ /* 0x000fe40000410000 */
[----:B------:R-:W-:Y:S02]  /*3510*/  @P0 FADD.FTZ R142, R76, R142 ;  /* 0x0000008e4c8e0221 */ /* 0x000fe40000010000 */
[----:B------:R-:W-:-:S02]  /*3520*/  @P0 FADD.FTZ R144, R77, R144 ;  /* 0x000000904d900221 */ /* 0x000fc40000010000 */
[----:B------:R-:W-:Y:S02]  /*3530*/  @P0 FADD.FTZ R145, R78, R145 ;  /* 0x000000914e910221 */ /* 0x000fe40000010000 */
[----:B------:R-:W-:Y:S02]  /*3540*/  FADD.FTZ R166, R166, -R119 ;  /* 0x80000077a6a67221 */ /* 0x000fe40000010000 */
        /* <DEDUP_REMOVED lines=12> */
[----:B------:R-:W-:Y:S02]  /*3610*/  SEL R118, R118, RZ, P5 ;  /* 0x000000ff76767207 */ /* 0x000fe40002800000 */
[----:B------:R-:W-:Y:S02]  /*3620*/  SEL R117, R117, RZ, P6 ;  /* 0x000000ff75757207 */ /* 0x000fe40003000000 */
[----:B------:R-:W-:Y:S01]  /*3630*/  SEL R116, R116, RZ, P3 ;  /* 0x000000ff74747207 */ /* 0x000fe20001800000 */
        /* <DEDUP_REMOVED lines=8> */
.L_x_14232:
[----:B0-----:R0:W-:Y:S01]  /*36c0*/  STG.E.128 [R138.64], R116 ;  /* 0x000000748a007986 */ /* 0x0011e2000c101d04 */
[----:B------:R-:W-:Y:S01]  /*36d0*/  FMUL.FTZ R141, R191, R164 ;  /* 0x000000a4bf8d7220 */ /* 0x000fe20000410000 */
[----:B------:R-:W-:Y:S01]  /*36e0*/  LOP3.LUT P5, RZ, R193, 0xff, RZ, 0xc0, !PT ;  /* 0x000000ffc1ff7812 */ /* 0x000fe200078ac0ff */
[----:B------:R-:W-:Y:S01]  /*36f0*/  FMUL.FTZ R140, R191, R165 ;  /* 0x000000a5bf8c7220 */ /* 0x000fe20000410000 */
        /* <DEDUP_REMOVED lines=8> */
[----:B0-----:R-:W-:Y:S02]  /*3780*/  IADD3 R116, P3, R15, c[0x0][0x258], RZ ;  /* 0x000096000f747a10 */ /* 0x001fe40007f7e0ff */
[----:B------:R-:W-:Y:S02]  /*3790*/  SEL R111, R142, R107, P1 ;  /* 0x0000006b8e6f7207 */ /* 0x000fe40000800000 */
[----:B------:R-:W-:Y:S02]  /*37a0*/  SEL R110, R143, R106, P1 ;  /* 0x0000006a8f6e7207 */ /* 0x000fe40000800000 */
[----:B------:R-:W-:Y:S02]  /*37b0*/  SEL R109, R140, R105, P1 ;  /* 0x000000698c6d7207 */ /* 0x000fe40000800000 */
[----:B------:R-:W-:-:S02]  /*37c0*/  IADD3.X R117, R16, c[0x0][0x25c], RZ, P3, !PT ;  /* 0x0000970010757a10 */ /* 0x000fc40001ffe4ff */
[----:B------:R-:W-:-:S05]  /*37d0*/  SEL R108, R141, R104, P1 ;  /* 0x000000688d6c7207 */ /* 0x000fca0000800000 */
[----:B------:R0:W-:Y:S02]  /*37e0*/  STG.E.128 [R116.64], R108 ;  /* 0x0000006c74007986 */ /* 0x0001e4000c101d04 */
.L_x_14233:
[-C--:B------:R-:W-:Y:S01]  /*37f0*/  FMUL.FTZ R142, R142, R192.reuse ;  /* 0x000000c08e8e7220 */ /* 0x080fe20000410000 */
[C---:B------:R-:W-:Y:S01]  /*3800*/  LOP3.LUT P4, RZ, R193.reuse, 0xff000000, RZ, 0xc0, !PT ;  /* 0xff000000c1ff7812 */ /* 0x040fe2000788c0ff */
[-C--:B------:R-:W-:Y:S01]  /*3810*/  FMUL.FTZ R140, R140, R192.reuse ;  /* 0x000000c08c8c7220 */ /* 0x080fe20000410000 */
[----:B------:R-:W-:Y:S01]  /*3820*/  LOP3.LUT P3, RZ, R193, 0xff0000, RZ, 0xc0, !PT ;  /* 0x00ff0000c1ff7812 */ /* 0x000fe2000786c0ff */
[----:B0-----:R-:W-:Y:S02]  /*3830*/  FMUL.FTZ R111, R142, c[0x0][0x1e8] ;  /* 0x00007a008e6f7a20 */ /* 0x001fe40000410000 */
        /* <DEDUP_REMOVED lines=14> */
[-C--:B------:R-:W-:Y:S01]  /*3920*/  FFMA.FTZ R16, R129, R125.reuse, R124 ;  /* 0x0000007d81107223 */ /* 0x080fe2000001007c */
[C---:B------:R-:W-:Y:S01]  /*3930*/  LOP3.LUT P4, RZ, R194.reuse, 0xff000000, RZ, 0xc0, !PT ;  /* 0xff000000c2ff7812 */ /* 0x040fe2000788c0ff */
[----:B------:R-:W-:Y:S01]  /*3940*/  FADD.FTZ R116, R171, -R116 ;  /* 0x80000074ab747221 */ /* 0x000fe20000010000 */
[----:B------:R-:W-:Y:S01]  /*3950*/  LOP3.LUT P5, RZ, R194, 0xff0000, RZ, 0xc0, !PT ;  /* 0x00ff0000c2ff7812 */ /* 0x000fe200078ac0ff */
[----:B------:R-:W-:Y:S01]  /*3960*/  FADD.FTZ R168, R168, -R15 ;  /* 0x8000000fa8a87221 */ /* 0x000fe20000010000 */
[----:B------:R0:W-:Y:S01]  /*3970*/  STG.E.128 [R138.64], R108 ;  /* 0x0000006c8a007986 */ /* 0x0001e2000c101d04 */
[----:B------:R-:W-:Y:S01]  /*3980*/  FADD.FTZ R170, R170, -R131 ;  /* 0x80000083aaaa7221 */ /* 0x000fe20000010000 */
[C---:B------:R-:W-:Y:S01]  /*3990*/  LOP3.LUT P6, RZ, R194.reuse, 0xff00, RZ, 0xc0, !PT ;  /* 0x0000ff00c2ff7812 */ /* 0x040fe200078cc0ff */
[----:B------:R-:W-:Y:S01]  /*39a0*/  FADD.FTZ R16, R169, -R16 ;  /* 0x80000010a9107221 */ /* 0x000fe20000010000 */
[----:B------:R-:W-:Y:S01]  /*39b0*/  LOP3.LUT P3, RZ, R194, 0xff, RZ, 0xc0, !PT ;  /* 0x000000ffc2ff7812 */ /* 0x000fe2000786c0ff */
[----:B------:R-:W-:-:S02]  /*39c0*/  FFMA.FTZ R15, R134, R125, R124 ;  /* 0x0000007d860f7223 */ /* 0x000fc4000001007c */
[C---:B------:R-:W-:Y:S02]  /*39d0*/  FMUL.FTZ R140, R191.reuse, R116 ;  /* 0x00000074bf8c7220 */ /* 0x040fe40000410000 */
[----:B------:R-:W-:Y:S02]  /*39e0*/  FFMA.FTZ R117, R136, R125, R124 ;  /* 0x0000007d88757223 */ /* 0x000fe4000001007c */
[----:B------:R-:W-:Y:S02]  /*39f0*/  FMUL.FTZ R129, R191, R170 ;  /* 0x000000aabf817220 */ /* 0x000fe40000410000 */
[----:B------:R-:W-:Y:S02]  /*3a00*/  FADD.FTZ R172, R172, -R15 ;  /* 0x8000000facac7221 */ /* 0x000fe40000010000 */
[----:B------:R-:W-:Y:S02]  /*3a10*/  @P0 FADD.FTZ R140, R87, R140 ;  /* 0x0000008c578c0221 */ /* 0x000fe40000010000 */
[----:B------:R-:W-:-:S02]  /*3a20*/  FMUL.FTZ R136, R191, R16 ;  /* 0x00000010bf887220 */ /* 0x000fc40000410000 */
[----:B------:R-:W-:Y:S02]  /*3a30*/  FMUL.FTZ R15, R191, R168 ;  /* 0x000000a8bf0f7220 */ /* 0x000fe40000410000 */
[----:B------:R-:W-:Y:S02]  /*3a40*/  FFMA.FTZ R116, R137, R125, R124 ;  /* 0x0000007d89747223 */ /* 0x000fe4000001007c */
[----:B------:R-:W-:Y:S02]  /*3a50*/  @P0 FADD.FTZ R129, R86, R129 ;  /* 0x0000008156810221 */ /* 0x000fe40000010000 */
[----:B------:R-:W-:Y:S02]  /*3a60*/  FMUL.FTZ R16, R140, R192 ;  /* 0x000000c08c107220 */ /* 0x000fe40000410000 */
[----:B------:R-:W-:Y:S02]  /*3a70*/  @P0 FADD.FTZ R136, R85, R136 ;  /* 0x0000008855880221 */ /* 0x000fe40000010000 */
[----:B------:R-:W-:-:S02]  /*3a80*/  @P0 FADD.FTZ R15, R84, R15 ;  /* 0x0000000f540f0221 */ /* 0x000fc40000010000 */
[----:B------:R-:W-:Y:S02]  /*3a90*/  FADD.FTZ R174, R174, -R117 ;  /* 0x80000075aeae7221 */ /* 0x000fe40000010000 */
[----:B------:R-:W-:Y:S02]  /*3aa0*/  FADD.FTZ R142, R175, -R116 ;  /* 0x80000074af8e7221 */ /* 0x000fe40000010000 */
        /* <DEDUP_REMOVED lines=10> */
[----:B------:R-:W-:Y:S01]  /*3b50*/  FFMA.FTZ R126, R135, R125, R124 ;  /* 0x0000007d877e7223 */ /* 0x000fe2000001007c */
[----:B------:R-:W-:Y:S02]  /*3b60*/  SEL R117, R116, RZ, P6 ;  /* 0x000000ff74757207 */ /* 0x000fe40003000000 */
[----:B------:R-:W-:Y:S01]  /*3b70*/  IADD3.X R135, R18, c[0x0][0x24c], RZ, P4, !PT ;  /* 0x0000930012877a10 */ /* 0x000fe200027fe4ff */
[----:B------:R-:W-:Y:S01]  /*3b80*/  FADD.FTZ R126, R173, -R126 ;  /* 0x8000007ead7e7221 */ /* 0x000fe20000010000 */
        /* <DEDUP_REMOVED lines=9> */
.L_x_14234:
        /* <DEDUP_REMOVED lines=23> */
.L_x_14235:
[-C--:B0-----:R-:W-:Y:S01]  /*3d90*/  FMUL.FTZ R142, R142, R192.reuse ;  /* 0x000000c08e8e7220 */ /* 0x081fe20000410000 */
[----:B------:R-:W-:Y:S01]  /*3da0*/  LOP3.LUT P4, RZ, R196, 0xff000000, RZ, 0xc0, !PT ;  /* 0xff000000c4ff7812 */ /* 0x000fe2000788c0ff */
[-C--:B------:R-:W-:Y:S02]  /*3db0*/  FMUL.FTZ R126, R126, R192.reuse ;  /* 0x000000c07e7e7220 */ /* 0x080fe40000410000 */
[----:B------:R-:W-:Y:S02]  /*3dc0*/  FMUL.FTZ R111, R142, c[0x0][0x1e8] ;  /* 0x00007a008e6f7a20 */ /* 0x000fe40000410000 */
[-C--:B------:R-:W-:Y:S02]  /*3dd0*/  FMUL.FTZ R129, R129, R192.reuse ;  /* 0x000000c081817220 */ /* 0x080fe40000410000 */
[----:B------:R-:W-:Y:S01]  /*3de0*/  FMUL.FTZ R15, R15, R192 ;  /* 0x000000c00f0f7220 */ /* 0x000fe20000410000 */
[----:B------:R-:W-:Y:S01]  /*3df0*/  SEL R111, R111, RZ, P4 ;  /* 0x000000ff6f6f7207 */ /* 0x000fe20002000000 */
[----:B------:R-:W-:Y:S01]  /*3e00*/  FFMA.FTZ R16, R127, R125, R124 ;  /* 0x0000007d7f107223 */ /* 0x000fe2000001007c */
[----:B------:R-:W-:Y:S01]  /*3e10*/  IADD3 R118, P4, R19, c[0x0][0x248], RZ ;  /* 0x0000920013767a10 */ /* 0x000fe20007f9e0ff */
[----:B------:R-:W-:-:S02]  /*3e20*/  FMUL.FTZ R110, R129, c[0x0][0x1e8] ;  /* 0x00007a00816e7a20 */ /* 0x000fc40000410000 */
[----:B------:R-:W-:Y:S01]  /*3e30*/  FMUL.FTZ R109, R126, c[0x0][0x1e8] ;  /* 0x00007a007e6d7a20 */ /* 0x000fe20000410000 */
[----:B------:R-:W-:Y:S01]  /*3e40*/  IADD3.X R119, R20, c[0x0][0x24c], RZ, P4, !PT ;  /* 0x0000930014777a10 */ /* 0x000fe200027fe4ff */
[----:B------:R-:W-:Y:S01]  /*3e50*/  FMUL.FTZ R15, R15, c[0x0][0x1e8] ;  /* 0x00007a000f0f7a20 */ /* 0x000fe20000410000 */
[----:B------:R-:W-:Y:S01]  /*3e60*/  SEL R110, R110, RZ, P3 ;  /* 0x000000ff6e6e7207 */ /* 0x000fe20001800000 */
[----:B------:R-:W-:Y:S01]  /*3e70*/  FADD.FTZ R16, R179, -R16 ;  /* 0x80000010b3107221 */ /* 0x000fe20000010000 */
[----:B------:R-:W-:Y:S01]  /*3e80*/  SEL R109, R109, RZ, P6 ;  /* 0x000000ff6d6d7207 */ /* 0x000fe20003000000 */
[----:B------:R-:W-:Y:S01]  /*3e90*/  FADD.FTZ R176, R176, -R131 ;  /* 0x80000083b0b07221 */ /* 0x000fe20000010000 */
[----:B------:R-:W-:Y:S01]  /*3ea0*/  SEL R108, R15, RZ, P5 ;  /* 0x000000ff0f6c7207 */ /* 0x000fe20002800000 */
[----:B------:R-:W-:Y:S01]  /*3eb0*/  FMUL.FTZ R126, R191, R16 ;  /* 0x00000010bf7e7220 */ /* 0x000fe20000410000 */
[----:B------:R-:W-:Y:S01]  /*3ec0*/  LOP3.LUT P4, RZ, R197, 0xff000000, RZ, 0xc0, !PT ;  /* 0xff000000c5ff7812 */ /* 0x000fe2000788c0ff */
[----:B------:R-:W-:Y:S01]  /*3ed0*/  FADD.FTZ R130, R177, -R130 ;  /* 0x80000082b1827221 */ /* 0x000fe20000010000 */
[----:B------:R-:W-:Y:S01]  /*3ee0*/  LOP3.LUT P3, RZ, R197, 0xff, RZ, 0xc0, !PT ;  /* 0x000000ffc5ff7812 */ /* 0x000fe2000786c0ff */
[----:B------:R-:W-:Y:S01]  /*3ef0*/  FADD.FTZ R178, R178, -R133 ;  /* 0x80000085b2b27221 */ /* 0x000fe20000010000 */
[----:B------:R0:W-:Y:S01]  /*3f00*/  STG.E.128 [R118.64], R108 ;  /* 0x0000006c76007986 */ /* 0x0001e2000c101d04 */
[----:B------:R-:W-:Y:S01]  /*3f10*/  @P0 FADD.FTZ R126, R95, R126 ;  /* 0x0000007e5f7e0221 */ /* 0x000fe20000010000 */
[----:B------:R-:W-:Y:S01]  /*3f20*/  LOP3.LUT P6, RZ, R197, 0xff00, RZ, 0xc0, !PT ;  /* 0x0000ff00c5ff7812 */ /* 0x000fe200078cc0ff */
[----:B------:R-:W-:Y:S01]  /*3f30*/  FMUL.FTZ R15, R191, R176 ;  /* 0x000000b0bf0f7220 */ /* 0x000fe20000410000 */
[----:B------:R-:W-:Y:S01]  /*3f40*/  LOP3.LUT P5, RZ, R197, 0xff0000, RZ, 0xc0, !PT ;  /* 0x00ff0000c5ff7812 */ /* 0x000fe200078ac0ff */
[----:B------:R-:W-:-:S02]  /*3f50*/  FMUL.FTZ R130, R191, R130 ;  /* 0x00000082bf827220 */ /* 0x000fc40000410000 */
[----:B------:R-:W-:Y:S02]  /*3f60*/  FMUL.FTZ R127, R191, R178 ;  /* 0x000000b2bf7f7220 */ /* 0x000fe40000410000 */
[----:B------:R-:W-:Y:S02]  /*3f70*/  FMUL.FTZ R16, R126, R192 ;  /* 0x000000c07e107220 */ /* 0x000fe40000410000 */
[----:B------:R-:W-:Y:S02]  /*3f80*/  @P0 FADD.FTZ R15, R92, R15 ;  /* 0x0000000f5c0f0221 */ /* 0x000fe40000010000 */
[----:B------:R-:W-:Y:S02]  /*3f90*/  @P0 FADD.FTZ R130, R93, R130 ;  /* 0x000000825d820221 */ /* 0x000fe40000010000 */
[----:B------:R-:W-:Y:S02]  /*3fa0*/  @P0 FADD.FTZ R127, R94, R127 ;  /* 0x0000007f5e7f0221 */ /* 0x000fe40000010000 */
[----:B------:R-:W-:-:S02]  /*3fb0*/  FMUL.FTZ R19, R16, c[0x0][0x1e8] ;  /* 0x00007a0010137a20 */ /* 0x000fc40000410000 */
[-C--:B------:R-:W-:Y:S02]  /*3fc0*/  FMUL.FTZ R16, R15, R192.reuse ;  /* 0x000000c00f107220 */ /* 0x080fe40000410000 */
        /* <DEDUP_REMOVED lines=8> */
[----:B------:R-:W-:-:S02]  /*4050*/  SEL R18, R18, RZ, P5 ;  /* 0x000000ff12127207 */ /* 0x000fc40002800000 */
[----:B------:R-:W-:Y:S02]  /*4060*/  SEL R17, R17, RZ, P6 ;  /* 0x000000ff11117207 */ /* 0x000fe40003000000 */
[----:B------:R-:W-:Y:S01]  /*4070*/  SEL R16, R16, RZ, P3 ;  /* 0x000000ff10107207 */ /* 0x000fe20001800000 */
        /* <DEDUP_REMOVED lines=8> */
.L_x_14236:
        /* <DEDUP_REMOVED lines=25> */
.L_x_14237:
[-CC-:B0-----:R-:W-:Y:S01]  /*4290*/  FFMA.FTZ R17, R120, R125.reuse, R124.reuse ;  /* 0x0000007d78117223 */ /* 0x181fe2000001007c */
[C---:B------:R-:W-:Y:S01]  /*42a0*/  LOP3.LUT P6, RZ, R198.reuse, 0xff00, RZ, 0xc0, !PT ;  /* 0x0000ff00c6ff7812 */ /* 0x040fe200078cc0ff */
[-CC-:B------:R-:W-:Y:S01]  /*42b0*/  FFMA.FTZ R16, R121, R125.reuse, R124.reuse ;  /* 0x0000007d79107223 */ /* 0x180fe2000001007c */
[----:B------:R-:W-:Y:S01]  /*42c0*/  LOP3.LUT P4, RZ, R198, 0xff0000, RZ, 0xc0, !PT ;  /* 0x00ff0000c6ff7812 */ /* 0x000fe2000788c0ff */
        /* <DEDUP_REMOVED lines=19> */
[-C--:B------:R-:W-:Y:S01]  /*4400*/  FMUL.FTZ R109, R109, R192.reuse ;  /* 0x000000c06d6d7220 */ /* 0x080fe20000410000 */
[----:B------:R-:W-:Y:S01]  /*4410*/  SEL R105, R16, R105, P1 ;  /* 0x0000006910697207 */ /* 0x000fe20000800000 */
[-C--:B------:R-:W-:Y:S01]  /*4420*/  FMUL.FTZ R108, R108, R192.reuse ;  /* 0x000000c06c6c7220 */ /* 0x080fe20000410000 */
[----:B------:R-:W-:Y:S01]  /*4430*/  SEL R107, R124, R107, P1 ;  /* 0x0000006b7c6b7207 */ /* 0x000fe20000800000 */
[----:B------:R-:W-:Y:S01]  /*4440*/  @P0 FADD.FTZ R113, R102, R113 ;  /* 0x0000007166710221 */ /* 0x000fe20000010000 */
[----:B------:R-:W-:Y:S01]  /*4450*/  @P2 IADD3 R110, P0, R189, c[0x0][0x258], RZ ;  /* 0x00009600bd6e2a10 */ /* 0x000fe20007f1e0ff */
[----:B------:R-:W-:-:S02]  /*4460*/  FMUL.FTZ R15, R15, R192 ;  /* 0x000000c00f0f7220 */ /* 0x000fc40000410000 */
[----:B------:R-:W-:Y:S01]  /*4470*/  FMUL.FTZ R18, R109, c[0x0][0x1e8] ;  /* 0x00007a006d127a20 */ /* 0x000fe20000410000 */
[----:B------:R-:W-:Y:S01]  /*4480*/  SEL R106, R113, R106, P1 ;  /* 0x0000006a716a7207 */ /* 0x000fe20000800000 */
[----:B------:R-:W-:Y:S01]  /*4490*/  FMUL.FTZ R19, R108, c[0x0][0x1e8] ;  /* 0x00007a006c137a20 */ /* 0x000fe20000410000 */
[----:B------:R-:W-:Y:S01]  /*44a0*/  IADD3 R108, P6, R23, c[0x0][0x248], RZ ;  /* 0x00009200176c7a10 */ /* 0x000fe20007fde0ff */
[-C--:B------:R-:W-:Y:S01]  /*44b0*/  FMUL.FTZ R21, R21, R192.reuse ;  /* 0x000000c015157220 */ /* 0x080fe20000410000 */
[----:B------:R-:W-:Y:S01]  /*44c0*/  SEL R18, R18, RZ, P4 ;  /* 0x000000ff12127207 */ /* 0x000fe20002000000 */
[-C--:B------:R-:W-:Y:S01]  /*44d0*/  FMUL.FTZ R16, R16, R192.reuse ;  /* 0x000000c010107220 */ /* 0x080fe20000410000 */
[----:B------:R-:W-:Y:S01]  /*44e0*/  SEL R19, R19, RZ, P3 ;  /* 0x000000ff13137207 */ /* 0x000fe20001800000 */
[-C--:B------:R-:W-:Y:S01]  /*44f0*/  FMUL.FTZ R22, R113, R192.reuse ;  /* 0x000000c071167220 */ /* 0x080fe20000410000 */
[----:B------:R-:W-:Y:S01]  /*4500*/  IADD3.X R109, R188, c[0x0][0x24c], RZ, P6, !PT ;  /* 0x00009300bc6d7a10 */ /* 0x000fe200037fe4ff */
[----:B------:R-:W-:Y:S01]  /*4510*/  FMUL.FTZ R124, R124, R192 ;  /* 0x000000c07c7c7220 */ /* 0x000fe20000410000 */
[----:B------:R-:W-:Y:S01]  /*4520*/  @P2 IADD3.X R111, R190, c[0x0][0x25c], RZ, P0, !PT ;  /* 0x00009700be6f2a10 */ /* 0x000fe200007fe4ff */
        /* <DEDUP_REMOVED lines=8> */
[----:B------:R-:W-:Y:S01]  /*45b0*/  FMUL.FTZ R23, R124, c[0x0][0x1e8] ;  /* 0x00007a007c177a20 */ /* 0x000fe20000410000 */
[----:B------:R-:W-:-:S02]  /*45c0*/  IADD3 R112, P0, R189, c[0x0][0x248], RZ ;  /* 0x00009200bd707a10 */ /* 0x000fc40007f1e0ff */
[----:B------:R-:W-:Y:S02]  /*45d0*/  SEL R16, R15, RZ, P5 ;  /* 0x000000ff0f107207 */ /* 0x000fe40002800000 */
[----:B------:R-:W-:Y:S02]  /*45e0*/  IADD3.X R113, R190, c[0x0][0x24c], RZ, P0, !PT ;  /* 0x00009300be717a10 */ /* 0x000fe400007fe4ff */
[----:B------:R-:W-:Y:S01]  /*45f0*/  SEL R20, R20, RZ, P4 ;  /* 0x000000ff14147207 */ /* 0x000fe20002000000 */
[----:B------:R0:W-:Y:S01]  /*4600*/  STG.E.128 [R108.64], R16 ;  /* 0x000000106c007986 */ /* 0x0001e2000c101d04 */
[----:B------:R-:W-:Y:S02]  /*4610*/  SEL R21, R21, RZ, P3 ;  /* 0x000000ff15157207 */ /* 0x000fe40001800000 */
[----:B------:R-:W-:Y:S01]  /*4620*/  SEL R22, R22, RZ, P6 ;  /* 0x000000ff16167207 */ /* 0x000fe20003000000 */
[----:B------:R0:W-:Y:S01]  /*4630*/  @P2 STG.E.128 [R110.64], R104 ;  /* 0x000000686e002986 */ /* 0x0001e2000c101d04 */
[----:B------:R-:W-:-:S02]  /*4640*/  SEL R23, R23, RZ, P1 ;  /* 0x000000ff17177207 */ /* 0x000fc40000800000 */
[----:B------:R-:W-:-:S03]  /*4650*/  MOV R15, c[0x0][0x160] ;  /* 0x00005800000f7a02 */ /* 0x000fc60000000f00 */
[----:B------:R0:W-:Y:S01]  /*4660*/  STG.E.128 [R112.64], R20 ;  /* 0x0000001470007986 */ /* 0x0001e2000c101d04 */
[----:B------:R-:W-:-:S04]  /*4670*/  LEA R0, R15, R0, 0x2 ;  /* 0x000000000f007211 */ /* 0x000fc800078e10ff */
[----:B------:R-:W-:-:S13]  /*4680*/  ISETP.GE.AND P0, PT, R0, c[0x0][0x164], PT ;  /* 0x0000590000007a0c */ /* 0x000fda0003f06270 */
[----:B0-----:R-:W-:Y:S01]  /*4690*/  @P0 CALL.REL.NOINC `(.L_x_14238) ;  /* 0x0000001000000944 */ /* 0x001fe20003c00000 */
[----:B------:R-:W-:Y:S05]  /*46a0*/  BRA `(.L_x_14239) ;  /* 0xffffc18000007947 */ /* 0x000fea000383ffff */
.L_x_14238:
[----:B------:R-:W-:Y:S05]  /*46b0*/  BSYNC B1 ;  /* 0x0000000000017941 */ /* 0x000fea0003800000 */
.L_x_14226:
        /* <DEDUP_REMOVED lines=37> */
[----:B------:R0:W5:Y:S04]  /*4910*/  LDL.LU R59, [R1] ;  /* 0x00000000013b7983 */ /* 0x0001680000300800 */
        /* <DEDUP_REMOVED lines=42> */
.L_x_14225:
[----:B0-----:R-:W-:Y:S05]  /*4bc0*/  BSYNC B0 ;  /* 0x0000000000007941 */ /* 0x001fea0003800000 */
.L_x_14223:
        /* <DEDUP_REMOVED lines=95> */
[----:B------:R-:W-:Y:S01]  /*51c0*/  STS.128 [R0.X16+0x200], R12 ;  /* 0x0002000c00007388 */ /* 0x000fe2000000cc00 */
[----:B--2---:R-:W-:-:S03]  /*51d0*/  FADD.FTZ R77, R22, R77 ;  /* 0x0000004d164d7221 */ /* 0x004fc60000010000 */
[----:B------:R0:W-:Y:S01]  /*51e0*/  STS.128 [R0.X16+0x400], R8 ;  /* 0x0004000800007388 */ /* 0x0001e2000000cc00 */
[----:B---3--:R-:W-:-:S03]  /*51f0*/  FADD.FTZ R23, R23, R76 ;  /* 0x0000004c17177221 */ /* 0x008fc60000010000 */
[----:B------:R1:W-:Y:S01]  /*5200*/  STS.128 [R0.X16+0x600], R4 ;  /* 0x0006000400007388 */ /* 0x0003e2000000cc00 */
[----:B----4-:R-:W-:-:S03]  /*5210*/  FADD.FTZ R79, R24, R79 ;  /* 0x0000004f184f7221 */ /* 0x010fc60000010000 */
[----:B------:R-:W-:Y:S04]  /*5220*/  STS.128 [R0.X16+0x800], R36 ;  /* 0x0008002400007388 */ /* 0x000fe8000000cc00 */
[----:B------:R-:W-:Y:S04]  /*5230*/  STS.128 [R0.X16+0xa00], R44 ;  /* 0x000a002c00007388 */ /* 0x000fe8000000cc00 */
[----:B------:R-:W-:Y:S01]  /*5240*/  STS.128 [R0.X16+0xc00], R48 ;  /* 0x000c003000007388 */ /* 0x000fe2000000cc00 */
[----:B0-----:R-:W-:-:S03]  /*5250*/  IMAD R10, R78, c[0x0][0x168], RZ ;  /* 0x00005a004e0a7a24 */ /* 0x001fc600078e02ff */
[----:B------:R-:W-:Y:S01]  /*5260*/  STS.128 [R0.X16+0xe00], R52 ;  /* 0x000e003400007388 */ /* 0x000fe2000000cc00 */
[----:B-1----:R-:W-:Y:S01]  /*5270*/  FADD.FTZ R7, R3, R72 ;  /* 0x0000004803077221 */ /* 0x002fe20000010000 */
[----:B------:R-:W-:Y:S02]  /*5280*/  IADD3 R10, P0, R10, R84, RZ ;  /* 0x000000540a0a7210 */ /* 0x000fe40007f1e0ff */
[----:B------:R-:W-:Y:S02]  /*5290*/  STS.128 [R0.X16+0x1000], R56 ;  /* 0x0010003800007388 */ /* 0x000fe4000000cc00 */
[----:B------:R-:W-:Y:S02]  /*52a0*/  IADD3.X R15, RZ, RZ, RZ, P0, !PT ;  /* 0x000000ffff0f7210 */ /* 0x000fe400007fe4ff */
[----:B------:R-:W-:Y:S02]  /*52b0*/  STS.128 [R0.X16+0x1200], R60 ;  /* 0x0012003c00007388 */ /* 0x000fe4000000cc00 */
[----:B------:R-:W-:-:S02]  /*52c0*/  SHF.L.U64.HI R16, R10, 0x2, R15 ;  /* 0x000000020a107819 */ /* 0x000fc4000001020f */
        /* <DEDUP_REMOVED lines=107> */
.L_x_14227:
[----:B-1----:R-:W-:Y:S01]  /*5980*/  HFMA2.MMA R124, -RZ, RZ, 0, 5.9604644775390625e-08 ;  /* 0x00000001ff7c7435 */ /* 0x002fe200000001ff */
[----:B------:R-:W-:-:S02]  /*5990*/  MOV R109, R220 ;  /* 0x000000dc006d7202 */ /* 0x000fc40000000f00 */
[----:B------:R-:W-:Y:S02]  /*59a0*/  MOV R223, 0x1f ;  /* 0x0000001f00df7802 */ /* 0x000fe40000000f00 */
[----:B------:R-:W-:Y:S02]  /*59b0*/  MOV R222, 0xffffffff ;  /* 0xffffffff00de7802 */ /* 0x000fe40000000f00 */
[----:B------:R-:W-:Y:S02]  /*59c0*/  MOV R108, 0x59e0 ;  /* 0x000059e0006c7802 */ /* 0x000fe40000000f00 */
[----:B-----5:R-:W-:Y:S05]  /*59d0*/  CALL.REL.NOINC `($__internal_189_$__cuda_sm70_shflsync_bfly_p) ;  /* 0x0000046000007944 */ /* 0x020fea0003c00000 */
[----:B-1----:R-:W-:Y:S01]  /*59e0*/  MOV R221, R124 ;  /* 0x0000007c00dd7202 */ /* 0x002fe20000000f00 */
[----:B------:R-:W-:Y:S05]  /*59f0*/  BRA `(.L_x_14240) ;  /* 0xffffcfc000007947 */ /* 0x000fea000383ffff */
.L_x_14228:
[----:B------:R-:W-:Y:S01]  /*5a00*/  HFMA2.MMA R124, -RZ, RZ, 0, 5.9604644775390625e-08 ;  /* 0x00000001ff7c7435 */ /* 0x000fe200000001ff */
[----:B------:R-:W-:Y:S02]  /*5a10*/  MOV R109, R125 ;  /* 0x0000007d006d7202 */ /* 0x000fe40000000f00 */
[----:B------:R-:W-:Y:S02]  /*5a20*/  MOV R223, 0x1f ;  /* 0x0000001f00df7802 */ /* 0x000fe40000000f00 */
[----:B------:R-:W-:-:S02]  /*5a30*/  MOV R222, 0xffffffff ;  /* 0xffffffff00de7802 */ /* 0x000fc40000000f00 */
[----:B------:R-:W-:Y:S02]  /*5a40*/  MOV R108, 0x5a60 ;  /* 0x00005a60006c7802 */ /* 0x000fe40000000f00 */
[----:B01---5:R-:W-:Y:S05]  /*5a50*/  CALL.REL.NOINC `($__internal_189_$__cuda_sm70_shflsync_bfly_p) ;  /* 0x000003e000007944 */ /* 0x023fea0003c00000 */
[----:B------:R-:W-:Y:S01]  /*5a60*/  FADD.FTZ R220, R220, R221 ;  /* 0x000000dddcdc7221 */ /* 0x000fe20000010000 */
[----:B------:R-:W-:Y:S01]  /*5a70*/  MOV R223, 0x1f ;  /* 0x0000001f00df7802 */ /* 0x000fe20000000f00 */
[----:B-1----:R-:W-:Y:S01]  /*5a80*/  FADD.FTZ R125, R125, R124 ;  /* 0x0000007c7d7d7221 */ /* 0x002fe20000010000 */
[----:B------:R-:W-:Y:S01]  /*5a90*/  HFMA2.MMA R124, -RZ, RZ, 0, 1.1920928955078125e-07 ;  /* 0x00000002ff7c7435 */ /* 0x000fe200000001ff */
[----:B------:R-:W-:Y:S02]  /*5aa0*/  MOV R222, 0xffffffff ;  /* 0xffffffff00de7802 */ /* 0x000fe40000000f00 */
[----:B------:R-:W-:Y:S02]  /*5ab0*/  MOV R109, R220 ;  /* 0x000000dc006d7202 */ /* 0x000fe40000000f00 */
[----:B------:R-:W-:Y:S02]  /*5ac0*/  MOV R108, 0x5ae0 ;  /* 0x00005ae0006c7802 */ /* 0x000fe40000000f00 */
[----:B------:R-:W-:Y:S05]  /*5ad0*/  CALL.REL.NOINC `($__internal_189_$__cuda_sm70_shflsync_bfly_p) ;  /* 0x0000036000007944 */ /* 0x000fea0003c00000 */
[----:B-1----:R-:W-:Y:S01]  /*5ae0*/  MOV R221, R124 ;  /* 0x0000007c00dd7202 */ /* 0x002fe20000000f00 */
[----:B------:R-:W-:Y:S01]  /*5af0*/  HFMA2.MMA R124, -RZ, RZ, 0, 1.1920928955078125e-07 ;  /* 0x00000002ff7c7435 */ /* 0x000fe200000001ff */
[----:B------:R-:W-:-:S02]  /*5b00*/  MOV R109, R125 ;  /* 0x0000007d006d7202 */ /* 0x000fc40000000f00 */
[----:B------:R-:W-:Y:S02]  /*5b10*/  MOV R223, 0x1f ;  /* 0x0000001f00df7802 */ /* 0x000fe40000000f00 */
[----:B------:R-:W-:Y:S02]  /*5b20*/  MOV R222, 0xffffffff ;  /* 0xffffffff00de7802 */ /* 0x000fe40000000f00 */
[----:B------:R-:W-:Y:S02]  /*5b30*/  MOV R108, 0x5b50 ;  /* 0x00005b50006c7802 */ /* 0x000fe40000000f00 */
[----:B------:R-:W-:Y:S05]  /*5b40*/  CALL.REL.NOINC `($__internal_189_$__cuda_sm70_shflsync_bfly_p) ;  /* 0x000002f000007944 */ /* 0x000fea0003c00000 */
[----:B------:R-:W-:Y:S01]  /*5b50*/  FADD.FTZ R220, R221, R220 ;  /* 0x000000dcdddc7221 */ /* 0x000fe20000010000 */
[----:B------:R-:W-:Y:S01]  /*5b60*/  MOV R223, 0x1f ;  /* 0x0000001f00df7802 */ /* 0x000fe20000000f00 */
[----:B-1----:R-:W-:Y:S01]  /*5b70*/  FADD.FTZ R125, R125, R124 ;  /* 0x0000007c7d7d7221 */ /* 0x002fe20000010000 */
[----:B------:R-:W-:Y:S01]  /*5b80*/  HFMA2.MMA R124, -RZ, RZ, 0, 2.384185791015625e-07 ;  /* 0x00000004ff7c7435 */ /* 0x000fe200000001ff */
[----:B------:R-:W-:Y:S02]  /*5b90*/  MOV R222, 0xffffffff ;  /* 0xffffffff00de7802 */ /* 0x000fe40000000f00 */
[----:B------:R-:W-:-:S02]  /*5ba0*/  MOV R109, R220 ;  /* 0x000000dc006d7202 */ /* 0x000fc40000000f00 */
[----:B------:R-:W-:Y:S02]  /*5bb0*/  MOV R108, 0x5bd0 ;  /* 0x00005bd0006c7802 */ /* 0x000fe40000000f00 */
[----:B------:R-:W-:Y:S05]  /*5bc0*/  CALL.REL.NOINC `($__internal_189_$__cuda_sm70_shflsync_bfly_p) ;  /* 0x0000027000007944 */ /* 0x000fea0003c00000 */
[----:B-1----:R-:W-:Y:S01]  /*5bd0*/  MOV R221, R124 ;  /* 0x0000007c00dd7202 */ /* 0x002fe20000000f00 */
[----:B------:R-:W-:Y:S01]  /*5be0*/  HFMA2.MMA R124, -RZ, RZ, 0, 2.384185791015625e-07 ;  /* 0x00000004ff7c7435 */ /* 0x000fe200000001ff */
[----:B------:R-:W-:Y:S02]  /*5bf0*/  MOV R109, R125 ;  /* 0x0000007d006d7202 */ /* 0x000fe40000000f00 */
[----:B------:R-:W-:Y:S02]  /*5c00*/  MOV R223, 0x1f ;  /* 0x0000001f00df7802 */ /* 0x000fe40000000f00 */
[----:B------:R-:W-:Y:S02]  /*5c10*/  MOV R222, 0xffffffff ;  /* 0xffffffff00de7802 */ /* 0x000fe40000000f00 */
[----:B------:R-:W-:Y:S02]  /*5c20*/  MOV R108, 0x5c40 ;  /* 0x00005c40006c7802 */ /* 0x000fe40000000f00 */
[----:B------:R-:W-:Y:S05]  /*5c30*/  CALL.REL.NOINC `($__internal_189_$__cuda_sm70_shflsync_bfly_p) ;  /* 0x0000020000007944 */ /* 0x000fea0003c00000 */
[----:B------:R-:W-:Y:S01]  /*5c40*/  FADD.FTZ R220, R221, R220 ;  /* 0x000000dcdddc7221 */ /* 0x000fe20000010000 */
[----:B------:R-:W-:Y:S01]  /*5c50*/  MOV R223, 0x1f ;  /* 0x0000001f00df7802 */ /* 0x000fe20000000f00 */
[----:B-1----:R-:W-:Y:S01]  /*5c60*/  FADD.FTZ R125, R125, R124 ;  /* 0x0000007c7d7d7221 */ /* 0x002fe20000010000 */
[----:B------:R-:W-:Y:S01]  /*5c70*/  HFMA2.MMA R124, -RZ, RZ, 0, 4.76837158203125e-07 ;  /* 0x00000008ff7c7435 */ /* 0x000fe200000001ff */
[----:B------:R-:W-:-:S02]  /*5c80*/  MOV R222, 0xffffffff ;  /* 0xffffffff00de7802 */ /* 0x000fc40000000f00 */
[----:B------:R-:W-:Y:S02]  /*5c90*/  MOV R109, R220 ;  /* 0x000000dc006d7202 */ /* 0x000fe40000000f00 */
[----:B------:R-:W-:Y:S02]  /*5ca0*/  MOV R108, 0x5cc0 ;  /* 0x00005cc0006c7802 */ /* 0x000fe40000000f00 */
[----:B------:R-:W-:Y:S05]  /*5cb0*/  CALL.REL.NOINC `($__internal_189_$__cuda_sm70_shflsync_bfly_p) ;  /* 0x0000018000007944 */ /* 0x000fea0003c00000 */
[----:B-1----:R-:W-:Y:S01]  /*5cc0*/  MOV R221, R124 ;  /* 0x0000007c00dd7202 */ /* 0x002fe20000000f00 */
[----:B------:R-:W-:Y:S01]  /*5cd0*/  HFMA2.MMA R124, -RZ, RZ, 0, 4.76837158203125e-07 ;  /* 0x00000008ff7c7435 */ /* 0x000fe200000001ff */
[----:B------:R-:W-:Y:S02]  /*5ce0*/  MOV R109, R125 ;  /* 0x0000007d006d7202 */ /* 0x000fe40000000f00 */
[----:B------:R-:W-:Y:S02]  /*5cf0*/  MOV R223, 0x1f ;  /* 0x0000001f00df7802 */ /* 0x000fe40000000f00 */
[----:B------:R-:W-:Y:S02]  /*5d00*/  MOV R222, 0xffffffff ;  /* 0xffffffff00de7802 */ /* 0x000fe40000000f00 */
[----:B------:R-:W-:-:S02]  /*5d10*/  MOV R108, 0x5d30 ;  /* 0x00005d30006c7802 */ /* 0x000fc40000000f00 */
[----:B------:R-:W-:Y:S05]  /*5d20*/  CALL.REL.NOINC `($__internal_189_$__cuda_sm70_shflsync_bfly_p) ;  /* 0x0000011000007944 */ /* 0x000fea0003c00000 */
[----:B------:R-:W-:Y:S01]  /*5d30*/  FADD.FTZ R220, R221, R220 ;  /* 0x000000dcdddc7221 */ /* 0x000fe20000010000 */
[----:B------:R-:W-:Y:S01]  /*5d40*/  MOV R223, 0x1f ;  /* 0x0000001f00df7802 */ /* 0x000fe20000000f00 */
[----:B-1----:R-:W-:Y:S01]  /*5d50*/  FADD.FTZ R125, R125, R124 ;  /* 0x0000007c7d7d7221 */ /* 0x002fe20000010000 */
[----:B------:R-:W-:Y:S01]  /*5d60*/  HFMA2.MMA R124, -RZ, RZ, 0, 9.5367431640625e-07 ;  /* 0x00000010ff7c7435 */ /* 0x000fe200000001ff */
[----:B------:R-:W-:-:S02]  /*5d70*/  MOV R222, 0xffffffff ;  /* 0xffffffff00de7802 */ /* 0x000fc40000000f00 */
[----:B------:R-:W-:Y:S02]  /*5d80*/  MOV R109, R220 ;  /* 0x000000dc006d7202 */ /* 0x000fe40000000f00 */
[----:B------:R-:W-:Y:S02]  /*5d90*/  MOV R108, 0x5db0 ;  /* 0x00005db0006c7802 */ /* 0x000fe40000000f00 */
[----:B------:R-:W-:Y:S05]  /*5da0*/  CALL.REL.NOINC `($__internal_189_$__cuda_sm70_shflsync_bfly_p) ;  /* 0x0000009000007944 */ /* 0x000fea0003c00000 */
[----:B-1----:R-:W-:Y:S01]  /*5db0*/  MOV R221, R124 ;  /* 0x0000007c00dd7202 */ /* 0x002fe20000000f00 */
[----:B------:R-:W-:Y:S01]  /*5dc0*/  HFMA2.MMA R124, -RZ, RZ, 0, 9.5367431640625e-07 ;  /* 0x00000010ff7c7435 */ /* 0x000fe200000001ff */
[----:B------:R-:W-:Y:S02]  /*5dd0*/  MOV R109, R125 ;  /* 0x0000007d006d7202 */ /* 0x000fe40000000f00 */
[----:B------:R-:W-:Y:S02]  /*5de0*/  MOV R223, 0x1f ;  /* 0x0000001f00df7802 */ /* 0x000fe40000000f00 */
[----:B------:R-:W-:Y:S02]  /*5df0*/  MOV R222, 0xffffffff ;  /* 0xffffffff00de7802 */ /* 0x000fe40000000f00 */
[----:B------:R-:W-:-:S02]  /*5e00*/  MOV R108, 0x5e20 ;  /* 0x00005e20006c7802 */ /* 0x000fc40000000f00 */
[----:B------:R-:W-:Y:S05]  /*5e10*/  CALL.REL.NOINC `($__internal_189_$__cuda_sm70_shflsync_bfly_p) ;  /* 0x0000002000007944 */ /* 0x000fea0003c00000 */
[----:B-1----:R-:W-:Y:S01]  /*5e20*/  MOV R108, R124 ;  /* 0x0000007c006c7202 */ /* 0x002fe20000000f00 */
[----:B------:R-:W-:Y:S05]  /*5e30*/  BRA `(.L_x_14241) ;  /* 0xffffcca000007947 */ /* 0x000fea000383ffff */
        .weak           $__internal_189_$__cuda_sm70_shflsync_bfly_p
        .type           $__internal_189_$__cuda_sm70_shflsync_bfly_p,@function
        .size           $__internal_189_$__cuda_sm70_shflsync_bfly_p,(.L_x_15071 - $__internal_189_$__cuda_sm70_shflsync_bfly_p)
$__internal_189_$__cuda_sm70_shflsync_bfly_p:
[----:B------:R-:W-:Y:S04]  /*5e40*/  WARPSYNC R222 ;  /* 0x000000de00007348 */ /* 0x000fe80003800000 */
[----:B------:R0:W1:Y:S02]  /*5e50*/  SHFL.BFLY PT, R124, R109, R124, R223 ;  /* 0x0c00007c6d7c7389 */ /* 0x00006400000e00df */
[----:B0-----:R-:W-:-:S06]  /*5e60*/  HFMA2.MMA R109, -RZ, RZ, 0, 0 ;  /* 0x00000000ff6d7435 */ /* 0x001fcc00000001ff */
[----:B------:R-:W-:Y:S05]  /*5e70*/  RET.REL.NODEC R108 `(_ZN10layer_norm13ln_bwd_kernelINS_13Kernel_traitsIfffffjLj1280ELj1ELj4ELj1ELj16ENS_18Kernel_traits_baseILj1280EfffffjLj128EEEEELb1ELb0ELb0ELb1EEEvNS_9BwdParamsE) ;  /* 0xffffa1806c007950 */ /* 0x000fea0003c3ffff */
.L_x_14242:
        /* <DEDUP_REMOVED lines=16> */
.L_x_15071:


//--------------------- .text._ZN10layer_norm22ln_bwd_finalize_kernelINS_22Kernel_traits_finalizeILj1280EfffffjLb0ELj1024ELj4ENS_18Kernel_traits_baseILj1280EfffffjLj1024EEEEELb0ELb0EEEvNS_9BwdParamsE --------------------------
	.section	.text._ZN10layer_norm22ln_bwd_finalize_kernelINS_22Kernel_traits_finalizeILj1280EfffffjLb0ELj1024ELj4ENS_18Kernel_traits_baseILj1280EfffffjLj1024EEEEELb0ELb0EEEvNS_9BwdParamsE,"ax",@progbits
	.sectioninfo	@"SHI_REGISTERS=30"
	.align	128
        .global         _ZN10layer_norm22ln_bwd_finalize_kernelINS_22Kernel_traits_finalizeILj1280EfffffjLb0ELj1024ELj4ENS_18Kernel_traits_baseILj1280EfffffjLj1024EEEEELb0ELb0EEEvNS_9BwdParamsE
        .type           _ZN10layer_norm22ln_bwd_finalize_kernelINS_22Kernel_traits_finalizeILj1280EfffffjLb0ELj1024ELj4ENS_18Kernel_traits_baseILj1280EfffffjLj1024EEEEELb0ELb0EEEvNS_9BwdParamsE,@function
        .size           _ZN10layer_norm22ln_bwd_finalize_kernelINS_22Kernel_traits_finalizeILj1280EfffffjLb0ELj1024ELj4ENS_18Kernel_traits_baseILj1280EfffffjLj1024EEEEELb0ELb0EEEvNS_9BwdParamsE,(.L_x_15072 - _ZN10layer_norm22ln_bwd_finalize_kernelINS_22Kernel_traits_finalizeILj1280EfffffjLb0ELj1024ELj4ENS_18Kernel_traits_baseILj1280EfffffjLj1024EEEEELb0ELb0EEEvNS_9BwdParamsE)
        .other          _ZN10layer_norm22ln_bwd_finalize_kernelINS_22Kernel_traits_finalizeILj1280EfffffjLb0ELj1024ELj4ENS_18Kernel_traits_baseILj1280EfffffjLj1024EEEEELb0ELb0EEEvNS_9BwdParamsE,@"STO_CUDA_ENTRY STV_DEFAULT"
_ZN10layer_norm22ln_bwd_finalize_kernelINS_22Kernel_traits_finalizeILj1280EfffffjLb0ELj1024ELj4ENS_18Kernel_traits_baseILj1280EfffffjLj1024EEEEELb0ELb0EEEvNS_9BwdParamsE:
.text._ZN10layer_norm22ln_bwd_finalize_kernelINS_22Kernel_traits_finalizeILj1280EfffffjLb0ELj1024ELj4ENS_18Kernel_traits_baseILj1280EfffffjLj1024EEEEELb0ELb0EEEvNS_9BwdParamsE:
        /* <DEDUP_REMOVED lines=19> */
.L_x_14256:
        /* <DEDUP_REMOVED lines=28> */
.L_x_14247:
        /* <DEDUP_REMOVED lines=35> */
.L_x_14246:
[----:B------:R-:W-:Y:S05]  /*0520*/  BSYNC B1 ;  /* 0x0000000000017941 */ /* 0x000fea0003800000 */
.L_x_14245:
        /* <DEDUP_REMOVED lines=23> */
.L_x_14249:
[----:B------:R-:W-:Y:S05]  /*06a0*/  BSYNC B1 ;  /* 0x0000000000017941 */ /* 0x000fea0003800000 */
.L_x_14248:
        /* <DEDUP_REMOVED lines=11> */
.L_x_14250:
[----:B------:R-:W-:Y:S05]  /*0760*/  BSYNC B1 ;  /* 0x0000000000017941 */ /* 0x000fea0003800000 */
.L_x_14244:
[----:B------:R-:W-:Y:S05]  /*0770*/  BSYNC B0 ;  /* 0x0000000000007941 */ /* 0x000fea0003800000 */
.L_x_14243:
        /* <DEDUP_REMOVED lines=11> */
.L_x_14257:
        /* <DEDUP_REMOVED lines=18> */
.L_x_14258:
[----:B---3--:R-:W-:Y:S02]  /*0950*/  FADD.FTZ R4, R4, R9 ;  /* 0x0000000904047221 */ /* 0x008fe40000010000 */
[----:B-12---:R-:W-:-:S03]  /*0960*/  FADD.FTZ R6, R5, R6 ;  /* 0x0000000605067221 */ /* 0x006fc60000010000 */
[----:B------:R1:W-:Y:S04]  /*0970*/  @!P1 STS [R17.X4+0x2000], R4 ;  /* 0x0020000411009388 */ /* 0x0003e80000004800 */
[----:B------:R1:W-:Y:S02]  /*0980*/  @!P1 STS [R17.X4+0x2080], R6 ;  /* 0x0020800611009388 */ /* 0x0003e40000004800 */
.L_x_14251:
        /* <DEDUP_REMOVED lines=15> */
.L_x_14255:
[----:B------:R-:W-:Y:S05]  /*0a80*/  BSYNC B0 ;  /* 0x0000000000007941 */ /* 0x000fea0003800000 */
.L_x_14254:
[C---:B------:R-:W-:Y:S02]  /*0a90*/  ISETP.GT.U32.AND P1, PT, R18.reuse, -0x501, PT ;  /* 0xfffffaff1200780c */ /* 0x040fe40003f24070 */
[----:B------:R-:W-:Y:S02]  /*0aa0*/  IADD3 R18, R18, 0x500, RZ ;  /* 0x0000050012127810 */ /* 0x000fe40007ffe0ff */
[----:B------:R-:W-:-:S09]  /*0ab0*/  IADD3 R19, R19, 0x280, RZ ;  /* 0x0000028013137810 */ /* 0x000fd20007ffe0ff */
[----:B01----:R-:W-:Y:S05]  /*0ac0*/  @P1 BRA `(.L_x_14256) ;  /* 0xfffff66000001947 */ /* 0x003fea000383ffff */
[----:B------:R-:W-:Y:S05]  /*0ad0*/  EXIT ;  /* 0x000000000000794d */ /* 0x000fea0003800000 */
.L_x_14252:
[----:B--2---:R-:W-:Y:S01]  /*0ae0*/  IMAD.MOV.U32 R9, RZ, RZ, R5 ;  /* 0x000000ffff097224 */ /* 0x004fe200078e0005 */
[----:B------:R-:W-:Y:S01]  /*0af0*/  MOV R8, 0x1 ;  /* 0x0000000100087802 */ /* 0x000fe20000000f00 */
[----:B------:R-:W-:Y:S01]  /*0b00*/  IMAD.MOV.U32 R7, RZ, RZ, 0x1f ;  /* 0x0000001fff077424 */ /* 0x000fe200078e00ff */
[----:B------:R-:W-:Y:S02]  /*0b10*/  MOV R10, 0xffffffff ;  /* 0xffffffff000a7802 */ /* 0x000fe40000000f00 */
[----:B------:R-:W-:Y:S02]  /*0b20*/  MOV R2, 0xb40 ;  /* 0x00000b4000027802 */ /* 0x000fe40000000f00 */
[----:B01----:R-:W-:Y:S05]  /*0b30*/  CALL.REL.NOINC `($__internal_190_$__cuda_sm70_shflsync_bfly_p) ;  /* 0x000003b000007944 */ /* 0x003fea0003c00000 */
[----:B-1----:R-:W-:Y:S01]  /*0b40*/  IMAD.MOV.U32 R2, RZ, RZ, R7 ;  /* 0x000000ffff027224 */ /* 0x002fe200078e0007 */
[----:B0-----:R-:W-:Y:S05]  /*0b50*/  BRA `(.L_x_14257) ;  /* 0xfffffcd000007947 */ /* 0x001fea000383ffff */
.L_x_14253:
[----:B------:R-:W-:Y:S01]  /*0b60*/  HFMA2.MMA R8, -RZ, RZ, 0, 1.1920928955078125e-07 ;  /* 0x00000002ff087435 */ /* 0x000fe200000001ff */
[----:B------:R-:W-:Y:S01]  /*0b70*/  MOV R7, 0x1f ;  /* 0x0000001f00077802 */ /* 0x000fe20000000f00 */
[----:B------:R-:W-:Y:S01]  /*0b80*/  IMAD.MOV.U32 R10, RZ, RZ, -0x1 ;  /* 0xffffffffff0a7424 */ /* 0x000fe200078e00ff */
[----:B------:R-:W-:-:S03]  /*0b90*/  MOV R2, 0xbb0 ;  /* 0x00000bb000027802 */ /* 0x000fc60000000f00 */
[----:B012---:R-:W-:Y:S05]  /*0ba0*/  CALL.REL.NOINC `($__internal_190_$__cuda_sm70_shflsync_bfly_p) ;  /* 0x0000034000007944 */ /* 0x007fea0003c00000 */
[----:B0-----:R-:W-:Y:S01]  /*0bb0*/  HFMA2.MMA R8, -RZ, RZ, 0, 2.384185791015625e-07 ;  /* 0x00000004ff087435 */ /* 0x001fe200000001ff */
[----:B-1----:R-:W-:Y:S01]  /*0bc0*/  FADD.FTZ R9, R9, R7 ;  /* 0x0000000709097221 */ /* 0x002fe20000010000 */
[----:B------:R-:W-:Y:S01]  /*0bd0*/  MOV R7, 0x1f ;  /* 0x0000001f00077802 */ /* 0x000fe20000000f00 */
[----:B------:R-:W-:Y:S01]  /*0be0*/  IMAD.MOV.U32 R10, RZ, RZ, -0x1 ;  /* 0xffffffffff0a7424 */ /* 0x000fe200078e00ff */
[----:B------:R-:W-:-:S02]  /*0bf0*/  MOV R2, 0xc10 ;  /* 0x00000c1000027802 */ /* 0x000fc40000000f00 */
[----:B------:R-:W-:Y:S05]  /*0c00*/  CALL.REL.NOINC `($__internal_190_$__cuda_sm70_shflsync_bfly_p) ;  /* 0x000002e000007944 */ /* 0x000fea0003c00000 */
[----:B0-----:R-:W-:Y:S01]  /*0c10*/  HFMA2.MMA R8, -RZ, RZ, 0, 4.76837158203125e-07 ;  /* 0x00000008ff087435 */ /* 0x001fe200000001ff */
[----:B-1----:R-:W-:Y:S01]  /*0c20*/  FADD.FTZ R9, R9, R7 ;  /* 0x0000000709097221 */ /* 0x002fe20000010000 */
[----:B------:R-:W-:Y:S01]  /*0c30*/  MOV R7, 0x1f ;  /* 0x0000001f00077802 */ /* 0x000fe20000000f00 */
[----:B------:R-:W-:Y:S01]  /*0c40*/  IMAD.MOV.U32 R10, RZ, RZ, -0x1 ;  /* 0xffffffffff0a7424 */ /* 0x000fe200078e00ff */
[----:B------:R-:W-:-:S02]  /*0c50*/  MOV R2, 0xc70 ;  /* 0x00000c7000027802 */ /* 0x000fc40000000f00 */
[----:B------:R-:W-:Y:S05]  /*0c60*/  CALL.REL.NOINC `($__internal_190_$__cuda_sm70_shflsync_bfly_p) ;  /* 0x0000028000007944 */ /* 0x000fea0003c00000 */
[----:B-1----:R-:W-:Y:S01]  /*0c70*/  FADD.FTZ R6, R9, R7 ;  /* 0x0000000709067221 */ /* 0x002fe20000010000 */
[----:B0-----:R-:W-:Y:S01]  /*0c80*/  HFMA2.MMA R8, -RZ, RZ, 0, 9.5367431640625e-07 ;  /* 0x00000010ff087435 */ /* 0x001fe200000001ff */
[----:B------:R-:W-:Y:S01]  /*0c90*/  MOV R7, 0x1f ;  /* 0x0000001f00077802 */ /* 0x000fe20000000f00 */
[----:B------:R-:W-:Y:S01]  /*0ca0*/  IMAD.MOV.U32 R10, RZ, RZ, -0x1 ;  /* 0xffffffffff0a7424 */ /* 0x000fe200078e00ff */
[----:B------:R-:W-:-:S02]  /*0cb0*/  MOV R2, 0xce0 ;  /* 0x00000ce000027802 */ /* 0x000fc40000000f00 */
[----:B------:R-:W-:Y:S02]  /*0cc0*/  MOV R9, R6 ;  /* 0x0000000600097202 */ /* 0x000fe40000000f00 */
[----:B------:R-:W-:Y:S05]  /*0cd0*/  CALL.REL.NOINC `($__internal_190_$__cuda_sm70_shflsync_bfly_p) ;  /* 0x0000021000007944 */ /* 0x000fea0003c00000 */
[----:B0-----:R-:W-:Y:S01]  /*0ce0*/  HFMA2.MMA R8, -RZ, RZ, 0, 5.9604644775390625e-08 ;  /* 0x00000001ff087435 */ /* 0x001fe200000001ff */
[----:B-1----:R-:W-:Y:S01]  /*0cf0*/  MOV R5, R7 ;  /* 0x0000000700057202 */ /* 0x002fe20000000f00 */
[----:B------:R-:W-:Y:S01]  /*0d00*/  IMAD.MOV.U32 R9, RZ, RZ, R4 ;  /* 0x000000ffff097224 */ /* 0x000fe200078e0004 */
[----:B------:R-:W-:Y:S01]  /*0d10*/  MOV R7, 0x1f ;  /* 0x0000001f00077802 */ /* 0x000fe20000000f00 */
[----:B------:R-:W-:Y:S01]  /*0d20*/  IMAD.MOV.U32 R10, RZ, RZ, -0x1 ;  /* 0xffffffffff0a7424 */ /* 0x000fe200078e00ff */
[----:B------:R-:W-:Y:S02]  /*0d30*/  MOV R2, 0xd50 ;  /* 0x00000d5000027802 */ /* 0x000fe40000000f00 */
[----:B------:R-:W-:Y:S05]  /*0d40*/  CALL.REL.NOINC `($__internal_190_$__cuda_sm70_shflsync_bfly_p) ;  /* 0x000001a000007944 */ /* 0x000fea0003c00000 */
[----:B0-----:R-:W-:Y:S01]  /*0d50*/  HFMA2.MMA R8, -RZ, RZ, 0, 1.1920928955078125e-07 ;  /* 0x00000002ff087435 */ /* 0x001fe200000001ff */
[----:B-1----:R-:W-:Y:S01]  /*0d60*/  FADD.FTZ R9, R4, R7 ;  /* 0x0000000704097221 */ /* 0x002fe20000010000 */
[----:B------:R-:W-:Y:S01]  /*0d70*/  MOV R7, 0x1f ;  /* 0x0000001f00077802 */ /* 0x000fe20000000f00 */
[----:B------:R-:W-:Y:S01]  /*0d80*/  IMAD.MOV.U32 R10, RZ, RZ, -0x1 ;  /* 0xffffffffff0a7424 */ /* 0x000fe200078e00ff */
[----:B------:R-:W-:Y:S02]  /*0d90*/  MOV R2, 0xdb0 ;  /* 0x00000db000027802 */ /* 0x000fe40000000f00 */
[----:B------:R-:W-:Y:S05]  /*0da0*/  CALL.REL.NOINC `($__internal_190_$__cuda_sm70_shflsync_bfly_p) ;  /* 0x0000014000007944 */ /* 0x000fea0003c00000 */
        /* <DEDUP_REMOVED lines=12> */
[----:B0-----:R-:W-:Y:S01]  /*0e70*/  HFMA2.MMA R8, -RZ, RZ, 0, 9.5367431640625e-07 ;  /* 0x00000010ff087435 */ /* 0x001fe200000001ff */
[----:B-1----:R-:W-:Y:S01]  /*0e80*/  FADD.FTZ R9, R9, R7 ;  /* 0x0000000709097221 */ /* 0x002fe20000010000 */
[----:B------:R-:W-:Y:S01]  /*0e90*/  MOV R7, 0x1f ;  /* 0x0000001f00077802 */ /* 0x000fe20000000f00 */
[----:B------:R-:W-:Y:S01]  /*0ea0*/  IMAD.MOV.U32 R10, RZ, RZ, -0x1 ;  /* 0xffffffffff0a7424 */ /* 0x000fe200078e00ff */
[----:B------:R-:W-:-:S02]  /*0eb0*/  MOV R2, 0xed0 ;  /* 0x00000ed000027802 */ /* 0x000fc40000000f00 */
[----:B------:R-:W-:Y:S05]  /*0ec0*/  CALL.REL.NOINC `($__internal_190_$__cuda_sm70_shflsync_bfly_p) ;  /* 0x0000002000007944 */ /* 0x000fea0003c00000 */
[----:B-1----:R-:W-:Y:S01]  /*0ed0*/  MOV R4, R7 ;  /* 0x0000000700047202 */ /* 0x002fe20000000f00 */
[----:B0-----:R-:W-:Y:S05]  /*0ee0*/  BRA `(.L_x_14258) ;  /* 0xfffffa6000007947 */ /* 0x001fea000383ffff */
        .weak           $__internal_190_$__cuda_sm70_shflsync_bfly_p
        .type           $__internal_190_$__cuda_sm70_shflsync_bfly_p,@function
        .size           $__internal_190_$__cuda_sm70_shflsync_bfly_p,(.L_x_15072 - $__internal_190_$__cuda_sm70_shflsync_bfly_p)
$__internal_190_$__cuda_sm70_shflsync_bfly_p:
[----:B------:R-:W-:Y:S01]  /*0ef0*/  HFMA2.MMA R3, -RZ, RZ, 0, 0 ;  /* 0x00000000ff037435 */ /* 0x000fe200000001ff */
[----:B------:R-:W-:Y:S04]  /*0f00*/  WARPSYNC R10 ;  /* 0x0000000a00007348 */ /* 0x000fe80003800000 */
[----:B------:R0:W1:Y:S01]  /*0f10*/  SHFL.BFLY PT, R7, R9, R8, R7 ;  /* 0x0c00000809077389 */ /* 0x00006200000e0007 */
[----:B------:R-:W-:Y:S05]  /*0f20*/  RET.REL.NODEC R2 `(_ZN10layer_norm22ln_bwd_finalize_kernelINS_22Kernel_traits_finalizeILj1280EfffffjLb0ELj1024ELj4ENS_18Kernel_traits_baseILj1280EfffffjLj1024EEEEELb0ELb0EEEvNS_9BwdParamsE) ;  /* 0xfffff0d002007950 */ /* 0x000fea0003c3ffff */
.L_x_14259:
        /* <DEDUP_REMOVED lines=13> */
.L_x_15072:


//--------------------- .text._ZN10layer_norm13ln_bwd_kernelINS_13Kernel_traitsIfffffjLj1280ELj1ELj4ELj1ELj16ENS_18Kernel_traits_baseILj1280EfffffjLj128EEEEELb1ELb0ELb1ELb0EEEvNS_9BwdParamsE --------------------------
	.section	.text._ZN10layer_norm13ln_bwd_kernelINS_13Kernel_traitsIfffffjLj1280ELj1ELj4ELj1ELj16ENS_18Kernel_traits_baseILj1280EfffffjLj128EEEEELb1ELb0ELb1ELb0EEEvNS_9BwdParamsE,"ax",@progbits
	.sectioninfo	@"SHI_REGISTERS=255"
	.align	128
        .global         _ZN10layer_norm13ln_bwd_kernelINS_13Kernel_traitsIfffffjLj1280ELj1ELj4ELj1ELj16ENS_18Kernel_traits_baseILj1280EfffffjLj128EEEEELb1ELb0ELb1ELb0EEEvNS_9BwdParamsE
        .type           _ZN10layer_norm13ln_bwd_kernelINS_13Kernel_traitsIfffffjLj1280ELj1ELj4ELj1ELj16ENS_18Kernel_traits_baseILj1280EfffffjLj128EEEEELb1ELb0ELb1ELb0EEEvNS_9BwdParamsE,@function
        .size           _ZN10layer_norm13ln_bwd_kernelINS_13Kernel_traitsIfffffjLj1280ELj1ELj4ELj1ELj16ENS_18Kernel_traits_baseILj1280EfffffjLj128EEEEELb1ELb0ELb1ELb0EEEvNS_9BwdParamsE,(.L_x_15073 - _ZN10layer_norm13ln_bwd_kernelINS_13Kernel_traitsIfffffjLj1280ELj1ELj4ELj1ELj16ENS_18Kernel_traits_baseILj1280EfffffjLj128EEEEELb1ELb0ELb1ELb0EEEvNS_9BwdParamsE)
        .other          _ZN10layer_norm13ln_bwd_kernelINS_13Kernel_traitsIfffffjLj1280ELj1ELj4ELj1ELj16ENS_18Kernel_traits_baseILj1280EfffffjLj128EEEEELb1ELb0ELb1ELb0EEEvNS_9BwdParamsE,@"STO_CUDA_ENTRY STV_DEFAULT"
_ZN10layer_norm13ln_bwd_kernelINS_13Kernel_traitsIfffffjLj1280ELj1ELj4ELj1ELj16ENS_18Kernel_traits_baseILj1280EfffffjLj128EEEEELb1ELb0ELb1ELb0EEEvNS_9BwdParamsE:
.text._ZN10layer_norm13ln_bwd_kernelINS_13Kernel_traitsIfffffjLj1280ELj1ELj4ELj1ELj16ENS_18Kernel_traits_baseILj1280EfffffjLj128EEEEELb1ELb0ELb1ELb0EEEvNS_9BwdParamsE:
        /* <DEDUP_REMOVED lines=14> */
[----:B------:R-:W-:-:S03]  /*00e0*/  LEA.HI R0, R0, c[0x0][0x168], RZ, 0x2 ;  /* 0x00005a0000007a11 */ /* 0x000fc600078f10ff */
[----:B------:R0:W4:Y:S04]  /*00f0*/  LDL.64 R48, [R1+0x30] ;  /* 0x0000300001307983 */ /* 0x0001280000100a00 */
[----:B------:R0:W4:Y:S01]  /*0100*/  LDL.64 R50, [R1+0x38] ;  /* 0x0000380001327983 */ /* 0x0001220000100a00 */
[----:B-1----:R-:W-:-:S04]  /*0110*/  LOP3.LUT R3, R23, 0x1f, RZ, 0xc, !PT ;  /* 0x0000001f17037812 */ /* 0x002fc800078e0cff */
[----:B------:R-:W-:-:S04]  /*0120*/  LEA.HI.SX32 R12, R0, R3, 0x1e ;  /* 0x00000003000c7211 */ /* 0x000fc800078ff2ff */
[C---:B------:R-:W-:Y:S02]  /*0130*/  LOP3.LUT P1, RZ, R12.reuse, 0xffffffe0, RZ, 0xc0, !PT ;  /* 0xffffffe00cff7812 */ /* 0x040fe4000782c0ff */
[C---:B------:R-:W-:Y:S02]  /*0140*/  ISETP.GE.U32.AND P2, PT, R12.reuse, 0x40, PT ;  /* 0x000000400c00780c */ /* 0x040fe40003f46070 */
[C---:B------:R-:W-:Y:S02]  /*0150*/  ISETP.GE.U32.AND P0, PT, R12.reuse, 0x60, PT ;  /* 0x000000600c00780c */ /* 0x040fe40003f06070 */
[----:B------:R-:W-:Y:S02]  /*0160*/  LOP3.LUT R0, R23, 0x1f, RZ, 0xc0, !PT ;  /* 0x0000001f17007812 */ /* 0x000fe400078ec0ff */
[----:B------:R-:W-:-:S05]  /*0170*/  ISETP.GE.U32.AND P6, PT, R12, 0x80, PT ;  /* 0x000000800c00780c */ /* 0x000fca0003fc6070 */
[----:B------:R-:W-:Y:S02]  /*0180*/  @P1 MOV R3, 0x10 ;  /* 0x0000001000031802 */ /* 0x000fe40000000f00 */
[----:B------:R-:W-:-:S03]  /*0190*/  @P2 IMAD.MOV.U32 R5, RZ, RZ, 0x10 ;  /* 0x00000010ff052424 */ /* 0x000fc600078e00ff */
[C---:B------:R-:W-:Y:S01]  /*01a0*/  @P1 IMAD.WIDE.U32 R2, R0.reuse, R3, c[0x0][0x1b0] ;  /* 0x00006c0000021625 */ /* 0x040fe200078e0003 */
[----:B------:R-:W-:Y:S02]  /*01b0*/  @P1 LOP3.LUT R0, R0, 0x20, RZ, 0xfc, !PT ;  /* 0x0000002000001812 */ /* 0x000fe400078efcff */
[----:B------:R-:W-:Y:S02]  /*01c0*/  ISETP.GE.U32.AND P5, PT, R12, 0xa0, PT ;  /* 0x000000a00c00780c */ /* 0x000fe40003fa6070 */
[----:B------:R-:W-:Y:S01]  /*01d0*/  @P0 MOV R7, 0x10 ;  /* 0x0000001000070802 */ /* 0x000fe20000000f00 */
[C---:B------:R-:W-:Y:S01]  /*01e0*/  @P2 IMAD.WIDE.U32 R4, R0.reuse, R5, c[0x0][0x1b0] ;  /* 0x00006c0000042625 */ /* 0x040fe200078e0005 */
[----:B------:R-:W-:Y:S02]  /*01f0*/  @P2 IADD3 R0, R0, 0x20, RZ ;  /* 0x0000002000002810 */ /* 0x000fe40007ffe0ff */
[----:B------:R-:W-:-:S03]  /*0200*/  @P6 MOV R9, 0x10 ;  /* 0x0000001000096802 */ /* 0x000fc60000000f00 */
[C---:B------:R-:W-:Y:S01]  /*0210*/  @P0 IMAD.WIDE.U32 R6, R0.reuse, R7, c[0x0][0x1b0] ;  /* 0x00006c0000060625 */ /* 0x040fe200078e0007 */
[----:B------:R-:W-:-:S03]  /*0220*/  @P0 IADD3 R0, R0, 0x20, RZ ;  /* 0x0000002000000810 */ /* 0x000fc60007ffe0ff */
[----:B------:R-:W-:Y:S02]  /*0230*/  @P5 IMAD.MOV.U32 R11, RZ, RZ, 0x10 ;  /* 0x00000010ff0b5424 */ /* 0x000fe400078e00ff */
[C---:B------:R-:W-:Y:S01]  /*0240*/  @P6 IMAD.WIDE.U32 R8, R0.reuse, R9, c[0x0][0x1b0] ;  /* 0x00006c0000086625 */ /* 0x040fe200078e0009 */
[----:B------:R-:W-:Y:S02]  /*0250*/  @P6 IADD3 R0, R0, 0x20, RZ ;  /* 0x0000002000006810 */ /* 0x000fe40007ffe0ff */
[----:B------:R-:W-:-:S03]  /*0260*/  P2R R13, PR, RZ, 0x20 ;  /* 0x00000020ff0d7803 */ /* 0x000fc60000000000 */
[C---:B------:R-:W-:Y:S01]  /*0270*/  @P5 IMAD.WIDE.U32 R10, R0.reuse, R11, c[0x0][0x1b0] ;  /* 0x00006c00000a5625 */ /* 0x040fe200078e000b */
[----:B------:R-:W-:Y:S02]  /*0280*/  @P5 IADD3 R0, R0, 0x20, RZ ;  /* 0x0000002000005810 */ /* 0x000fe40007ffe0ff */
[C---:B------:R-:W-:Y:S02]  /*0290*/  ISETP.GE.U32.AND P5, PT, R12.reuse, 0x40, PT ;  /* 0x000000400c00780c */ /* 0x040fe40003fa6070 */
[----:B------:R-:W-:Y:S02]  /*02a0*/  P2R R22, PR, RZ, 0x40 ;  /* 0x00000040ff167803 */ /* 0x000fe40000000000 */
[C---:B------:R-:W-:Y:S01]  /*02b0*/  ISETP.GE.U32.AND P6, PT, R12.reuse, 0x60, PT ;  /* 0x000000600c00780c */ /* 0x040fe20003fc6070 */
[----:B--2---:R-:W2:Y:S08]  /*02c0*/  @P1 LDG.E.128 R16, [R2.64] ;  /* 0x0000000402101981 */ /* 0x004eb0000c1e1d00 */
[----:B---3--:R-:W3:Y:S04]  /*02d0*/  @P5 LDG.E.128 R56, [R4.64] ;  /* 0x0000000404385981 */ /* 0x008ee8000c1e1d00 */
[----:B----4-:R-:W4:Y:S01]  /*02e0*/  @P6 LDG.E.128 R52, [R6.64] ;  /* 0x0000000406346981 */ /* 0x010f22000c1e1d00 */
[----:B------:R-:W-:-:S02]  /*02f0*/  ISETP.GE.U32.AND P4, PT, R12, 0xc0, PT ;  /* 0x000000c00c00780c */ /* 0x000fc40003f86070 */
[C---:B------:R-:W-:Y:S02]  /*0300*/  ISETP.GE.U32.AND P0, PT, R12.reuse, 0xe0, PT ;  /* 0x000000e00c00780c */ /* 0x040fe40003f06070 */
[----:B------:R-:W-:-:S09]  /*0310*/  ISETP.GE.U32.AND P2, PT, R12, 0x120, PT ;  /* 0x000001200c00780c */ /* 0x000fd20003f46070 */
[----:B------:R-:W-:-:S05]  /*0320*/  @P4 MOV R15, 0x10 ;  /* 0x00000010000f4802 */ /* 0x000fca0000000f00 */
[C---:B------:R-:W-:Y:S01]  /*0330*/  @P4 IMAD.WIDE.U32 R14, R0.reuse, R15, c[0x0][0x1b0] ;  /* 0x00006c00000e4625 */ /* 0x040fe200078e000f */
[----:B------:R-:W-:Y:S02]  /*0340*/  @P4 IADD3 R0, R0, 0x20, RZ ;  /* 0x0000002000004810 */ /* 0x000fe40007ffe0ff */
[----:B------:R-:W-:Y:S02]  /*0350*/  @P2 MOV R21, 0x10 ;  /* 0x0000001000152802 */ /* 0x000fe40000000f00 */
[----:B------:R0:W5:Y:S04]  /*0360*/  @P4 LDG.E.128 R24, [R14.64] ;  /* 0x000000040e184981 */ /* 0x000168000c1e1d00 */
[----:B--2---:R1:W-:Y:S04]  /*0370*/  @P1 STL.64 [R1+0x60], R16 ;  /* 0x0000601001001387 */ /* 0x0043e80000100a00 */
[----:B------:R2:W-:Y:S01]  /*0380*/  @P1 STL.64 [R1+0x68], R18 ;  /* 0x0000681201001387 */ /* 0x0005e20000100a00 */
[----:B------:R-:W-:-:S03]  /*0390*/  ISETP.GE.U32.AND P1, PT, R12, 0x100, PT ;  /* 0x000001000c00780c */ /* 0x000fc60003f26070 */
[----:B---3--:R-:W-:Y:S01]  /*03a0*/  @P5 STL.64 [R1+0x50], R56 ;  /* 0x0000503801005387 */ /* 0x008fe20000100a00 */
[----:B-1----:R-:W-:-:S03]  /*03b0*/  @P0 MOV R17, 0x10 ;  /* 0x0000001000110802 */ /* 0x002fc60000000f00 */
[----:B------:R-:W-:Y:S01]  /*03c0*/  @P5 STL.64 [R1+0x58], R58 ;  /* 0x0000583a01005387 */ /* 0x000fe20000100a00 */
[----:B------:R-:W-:-:S03]  /*03d0*/  ISETP.NE.AND P5, PT, R13, RZ, PT ;  /* 0x000000ff0d00720c */ /* 0x000fc60003fa5270 */
[----:B----4-:R1:W-:Y:S01]  /*03e0*/  @P6 STL.64 [R1+0x40], R52 ;  /* 0x0000403401006387 */ /* 0x0103e20000100a00 */
[----:B------:R-:W-:-:S03]  /*03f0*/  @P0 IMAD.WIDE.U32 R16, R0, R17, c[0x0][0x1b0] ;  /* 0x00006c0000100625 */ /* 0x000fc600078e0011 */
[----:B------:R3:W-:Y:S01]  /*0400*/  @P6 STL.64 [R1+0x48], R54 ;  /* 0x0000483601006387 */ /* 0x0007e20000100a00 */
[----:B------:R-:W-:Y:S01]  /*0410*/  ISETP.NE.AND P6, PT, R22, RZ, PT ;  /* 0x000000ff1600720c */ /* 0x000fe20003fc5270 */
[----:B--2---:R-:W-:Y:S01]  /*0420*/  @P1 IMAD.MOV.U32 R19, RZ, RZ, 0x10 ;  /* 0x00000010ff131424 */ /* 0x004fe200078e00ff */
[----:B------:R-:W-:Y:S01]  /*0430*/  @P0 IADD3 R0, R0, 0x20, RZ ;  /* 0x0000002000000810 */ /* 0x000fe20007ffe0ff */
[----:B------:R0:W5:Y:S04]  /*0440*/  @P0 LDG.E.128 R28, [R16.64] ;  /* 0x00000004101c0981 */ /* 0x000168000c1e1d00 */
[C---:B------:R-:W-:Y:S01]  /*0450*/  @P1 IMAD.WIDE.U32 R18, R0.reuse, R19, c[0x0][0x1b0] ;  /* 0x00006c0000121625 */ /* 0x040fe200078e0013 */
[----:B------:R-:W-:Y:S01]  /*0460*/  @P1 IADD3 R0, R0, 0x20, RZ ;  /* 0x0000002000001810 */ /* 0x000fe20007ffe0ff */
[----:B------:R-:W2:Y:S04]  /*0470*/  @P5 LDG.E.128 R44, [R10.64] ;  /* 0x000000040a2c5981 */ /* 0x000ea8000c1e1d00 */
[----:B------:R-:W4:Y:S01]  /*0480*/  @P6 LDG.E.128 R48, [R8.64] ;  /* 0x0000000408306981 */ /* 0x000f22000c1e1d00 */
[----:B------:R-:W-:-:S03]  /*0490*/  @P2 IMAD.WIDE.U32 R20, R0, R21, c[0x0][0x1b0] ;  /* 0x00006c0000142625 */ /* 0x000fc600078e0015 */
[----:B------:R0:W5:Y:S04]  /*04a0*/  @P1 LDG.E.128 R32, [R18.64] ;  /* 0x0000000412201981 */ /* 0x000168000c1e1d00 */
[----:B------:R0:W5:Y:S01]  /*04b0*/  @P2 LDG.E.128 R36, [R20.64] ;  /* 0x0000000414242981 */ /* 0x000162000c1e1d00 */
[----:B------:R-:W-:-:S03]  /*04c0*/  ISETP.GE.U32.AND P3, PT, R12, 0x140, PT ;  /* 0x000001400c00780c */ /* 0x000fc60003f66070 */
[----:B------:R-:W0:Y:S01]  /*04d0*/  S2R R13, SR_CTAID.X ;  /* 0x00000000000d7919 */ /* 0x000e220000002500 */
[----:B------:R-:W-:-:S09]  /*04e0*/  @P2 IADD3 R0, R0, 0x20, RZ ;  /* 0x0000002000002810 */ /* 0x000fd20007ffe0ff */
[----:B------:R-:W-:-:S05]  /*04f0*/  @P3 MOV R3, 0x10 ;  /* 0x0000001000033802 */ /* 0x000fca0000000f00 */
[----:B------:R-:W-:Y:S01]  /*0500*/  @P3 IMAD.WIDE.U32 R2, R0, R3, c[0x0][0x1b0] ;  /* 0x00006c0000023625 */ /* 0x000fe200078e0003 */
[----:B------:R-:W-:-:S04]  /*0510*/  SHF.R.U32.HI R0, RZ, 0x5, R23 ;  /* 0x00000005ff007819 */ /* 0x000fc80000011617 */
[----:B------:R1:W5:Y:S01]  /*0520*/  @P3 LDG.E.128 R40, [R2.64] ;  /* 0x0000000402283981 */ /* 0x000362000c1e1d00 */
[----:B0-----:R-:W-:-:S04]  /*0530*/  LEA R0, R13, R0, 0x2 ;  /* 0x000000000d007211 */ /* 0x001fc800078e10ff */
[----:B------:R-:W-:Y:S01]  /*0540*/  ISETP.GE.AND P3, PT, R0, c[0x0][0x164], PT ;  /* 0x0000590000007a0c */ /* 0x000fe20003f66270 */
[----:B------:R-:W-:Y:S01]  /*0550*/  BSSY B0, `(.L_x_14260) ;  /* 0x0000660000007945 */ /* 0x000fe20003800000 */
[----:B-1----:R-:W-:Y:S01]  /*0560*/  CS2R R52, SRZ ;  /* 0x0000000000347805 */ /* 0x002fe2000001ff00 */
        /* <DEDUP_REMOVED lines=37> */
[----:B----4-:R2:W-:Y:S04]  /*07c0*/  @P6 STL.64 [R1+0x30], R48 ;  /* 0x0000303001006387 */ /* 0x0105e80000100a00 */
[----:B------:R3:W-:Y:S01]  /*07d0*/  @P6 STL.64 [R1+0x38], R50 ;  /* 0x0000383201006387 */ /* 0x0007e20000100a00 */
[----:B0-----:R-:W-:Y:S01]  /*07e0*/  CS2R R44, SRZ ;  /* 0x00000000002c7805 */ /* 0x001fe2000001ff00 */
[----:B-1----:R-:W-:Y:S01]  /*07f0*/  CS2R R46, SRZ ;  /* 0x00000000002e7805 */ /* 0x002fe2000001ff00 */
[----:B--2---:R-:W-:Y:S01]  /*0800*/  CS2R R48, SRZ ;  /* 0x0000000000307805 */ /* 0x004fe2000001ff00 */
[----:B---3--:R-:W-:Y:S01]  /*0810*/  CS2R R50, SRZ ;  /* 0x0000000000327805 */ /* 0x008fe2000001ff00 */
[----:B------:R-:W-:Y:S05]  /*0820*/  @P3 BRA `(.L_x_14261) ;  /* 0x0000632000003947 */ /* 0x000fea0003800000 */
[----:B------:R-:W-:Y:S01]  /*0830*/  HFMA2.MMA R45, -RZ, RZ, 0, 0 ;  /* 0x00000000ff2d7435 */ /* 0x000fe200000001ff */
[----:B------:R-:W-:-:S02]  /*0840*/  IMAD.MOV.U32 R15, RZ, RZ, R0 ;  /* 0x000000ffff0f7224 */ /* 0x000fc400078e0000 */
.L_x_14403:
[----:B------:R-:W-:-:S05]  /*0850*/  MOV R206, 0x4 ;  /* 0x0000000400ce7802 */ /* 0x000fca0000000f00 */
[----:B------:R-:W-:-:S05]  /*0860*/  IMAD.WIDE R172, R15, R206, c[0x0][0x1d8] ;  /* 0x000076000fac7625 */ /* 0x000fca00078e02ce */
[----:B------:R0:W2:Y:S04]  /*0870*/  LDG.E R0, [R172.64] ;  /* 0x00000004ac007981 */ /* 0x0000a8000c1e1900 */
[----:B------:R-:W1:Y:S01]  /*0880*/  S2R R174, SR_TID.X ;  /* 0x0000000000ae7919 */ /* 0x000e620000002100 */
[----:B0-----:R-:W-:-:S05]  /*0890*/  IMAD.WIDE R172, R15, R206, c[0x0][0x1a0] ;  /* 0x000068000fac7625 */ /* 0x001fca00078e02ce */
[----:B-----5:R0:W5:Y:S01]  /*08a0*/  LDG.E R187, [R172.64] ;  /* 0x00000004acbb7981 */ /* 0x020162000c1e1900 */
        /* <DEDUP_REMOVED lines=32> */
.L_x_14265:
[----:B------:R-:W-:Y:S05]  /*0ab0*/  BSYNC B2 ;  /* 0x0000000000027941 */ /* 0x000fea0003800000 */
.L_x_14264:
        /* <DEDUP_REMOVED lines=11> */
.L_x_14267:
[----:B------:R-:W-:Y:S05]  /*0b70*/  BSYNC B2 ;  /* 0x0000000000027941 */ /* 0x000fea0003800000 */
.L_x_14266:
        /* <DEDUP_REMOVED lines=11> */
.L_x_14269:
[----:B------:R-:W-:Y:S05]  /*0c30*/  BSYNC B2 ;  /* 0x0000000000027941 */ /* 0x000fea0003800000 */
.L_x_14268:
        /* <DEDUP_REMOVED lines=11> */
.L_x_14271:
[----:B------:R-:W-:Y:S05]  /*0cf0*/  BSYNC B2 ;  /* 0x0000000000027941 */ /* 0x000fea0003800000 */
.L_x_14270:
        /* <DEDUP_REMOVED lines=11> */
.L_x_14273:
[----:B------:R-:W-:Y:S05]  /*0db0*/  BSYNC B2 ;  /* 0x0000000000027941 */ /* 0x000fea0003800000 */
.L_x_14272:
        /* <DEDUP_REMOVED lines=11> */
.L_x_14275:
[----:B------:R-:W-:Y:S05]  /*0e70*/  BSYNC B2 ;  /* 0x0000000000027941 */ /* 0x000fea0003800000 */
.L_x_14274:
        /* <DEDUP_REMOVED lines=10> */
.L_x_14277:
[----:B------:R-:W-:Y:S05]  /*0f20*/  BSYNC B2 ;  /* 0x0000000000027941 */ /* 0x000fea0003800000 */
.L_x_14276:
        /* <DEDUP_REMOVED lines=10> */
.L_x_14279:
[----:B------:R-:W-:Y:S05]  /*0fd0*/  BSYNC B2 ;  /* 0x0000000000027941 */ /* 0x000fea0003800000 */
.L_x_14278:
        /* <DEDUP_REMOVED lines=10> */
.L_x_14281:
[----:B------:R-:W-:Y:S05]  /*1080*/  BSYNC B2 ;  /* 0x0000000000027941 */ /* 0x000fea0003800000 */
.L_x_14280:
        /* <DEDUP_REMOVED lines=8> */
[----:B0-----:R-:W-:-:S05]  /*1110*/  IMAD.WIDE.U32 R172, R0, R206, c[0x0][0x190] ;  /* 0x0000640000ac7625 */ /* 0x001fca00078e00ce */
[----:B------:R0:W5:Y:S01]  /*1120*/  LDG.E R2, [R172.64] ;  /* 0x00000004ac027981 */ /* 0x000162000c1e1900 */
[----:B------:R-:W-:Y:S01]  /*1130*/  IMAD.MOV.U32 R185, RZ, RZ, RZ ;  /* 0x000000ffffb97224 */ /* 0x000fe200078e00ff */
[----:B------:R-:W-:Y:S05]  /*1140*/  BRA `(.L_x_14282) ;  /* 0x000020b000007947 */ /* 0x000fea0003800000 */
.L_x_14263:
[----:B------:R-:W-:Y:S01]  /*1150*/  IADD3 R0, R0, -0x1, RZ ;  /* 0xffffffff00007810 */ /* 0x000fe20007ffe0ff */
[----:B------:R-:W-:Y:S01]  /*1160*/  BSSY B2, `(.L_x_14283) ;  /* 0x0000045000027945 */ /* 0x000fe20003800000 */
[----:B-----5:R-:W-:Y:S01]  /*1170*/  ISETP.GE.AND P4, PT, R13, 0x1, PT ;  /* 0x000000010d00780c */ /* 0x020fe20003f86270 */
[----:B------:R-:W-:Y:S01]  /*1180*/  HFMA2.MMA R185, -RZ, RZ, 0, 0 ;  /* 0x00000000ffb97435 */ /* 0x000fe200000001ff */
[----:B------:R-:W-:Y:S01]  /*1190*/  LOP3.LUT P5, RZ, R12, 0xffffffe0, RZ, 0xc0, !PT ;  /* 0xffffffe00cff7812 */ /* 0x000fe200078ac0ff */
[----:B------:R-:W-:Y:S01]  /*11a0*/  IMAD R0, R0, c[0x0][0x168], RZ ;  /* 0x00005a0000007a24 */ /* 0x000fe200078e02ff */
[----:B------:R-:W-:Y:S01]  /*11b0*/  MOV R186, RZ ;  /* 0x000000ff00ba7202 */ /* 0x000fe20000000f00 */
[----:B------:R-:W-:-:S03]  /*11c0*/  IMAD.MOV.U32 R195, RZ, RZ, R16 ;  /* 0x000000ffffc37224 */ /* 0x000fc600078e0010 */
        /* <DEDUP_REMOVED lines=19> */
[----:B-1----:R-:W-:-:S05]  /*1300*/  IMAD.WIDE.U32 R172, R16, R207, c[0x0][0x188] ;  /* 0x0000620010ac7625 */ /* 0x002fca00078e00cf */
[----:B------:R0:W2:Y:S02]  /*1310*/  LDG.E.128 R176, [R172.64] ;  /* 0x00000004acb07981 */ /* 0x0000a4000c1e1d00 */
[----:B0-----:R-:W-:-:S06]  /*1320*/  IMAD.WIDE.U32 R172, R184, R207, c[0x0][0x208] ;  /* 0x00008200b8ac7625 */ /* 0x001fcc00078e00cf */
[----:B------:R-:W3:Y:S01]  /*1330*/  LDG.E.128 R172, [R172.64] ;  /* 0x00000004acac7981 */ /* 0x000ee2000c1e1d00 */
[----:B------:R-:W-:Y:S01]  /*1340*/  FSEL R18, R187, RZ, !P4 ;  /* 0x000000ffbb127208 */ /* 0x000fe20006000000 */
[----:B------:R-:W-:-:S05]  /*1350*/  IMAD.WIDE.U32 R206, R0, R206, c[0x0][0x190] ;  /* 0x0000640000ce7625 */ /* 0x000fca00078e00ce */
[----:B------:R0:W5:Y:S01]  /*1360*/  LDG.E R11, [R206.64] ;  /* 0x00000004ce0b7981 */ /* 0x000162000c1e1900 */
[----:B------:R-:W-:Y:S02]  /*1370*/  IADD3 R0, R0, 0x20, RZ ;  /* 0x0000002000007810 */ /* 0x000fe40007ffe0ff */
[----:B------:R-:W-:Y:S01]  /*1380*/  IADD3 R184, R184, 0x20, RZ ;  /* 0x00000020b8b87810 */ /* 0x000fe20007ffe0ff */
[C---:B--2---:R-:W-:Y:S02]  /*1390*/  FADD.FTZ R176, -R18.reuse, R176 ;  /* 0x000000b012b07221 */ /* 0x044fe40000010100 */
[C---:B------:R-:W-:Y:S02]  /*13a0*/  FADD.FTZ R177, -R18.reuse, R177 ;  /* 0x000000b112b17221 */ /* 0x040fe40000010100 */
[C---:B------:R-:W-:Y:S02]  /*13b0*/  FADD.FTZ R178, -R18.reuse, R178 ;  /* 0x000000b212b27221 */ /* 0x040fe40000010100 */
[----:B------:R-:W-:-:S02]  /*13c0*/  FADD.FTZ R179, -R18, R179 ;  /* 0x000000b312b37221 */ /* 0x000fc40000010100 */
[C---:B------:R-:W-:Y:S02]  /*13d0*/  FMUL.FTZ R214, R14.reuse, R176 ;  /* 0x000000b00ed67220 */ /* 0x040fe40000410000 */
[----:B0-----:R-:W-:Y:S02]  /*13e0*/  FMUL.FTZ R207, R14, R177 ;  /* 0x000000b10ecf7220 */ /* 0x001fe40000410000 */
[----:B---3--:R-:W-:Y:S02]  /*13f0*/  FMUL.FTZ R18, R186, R172 ;  /* 0x000000acba127220 */ /* 0x008fe40000410000 */
[----:B------:R-:W-:Y:S02]  /*1400*/  FADD.FTZ R80, R80, R172 ;  /* 0x000000ac50507221 */ /* 0x000fe40000010000 */
[----:B------:R-:W-:Y:S02]  /*1410*/  FFMA.FTZ R44, R172, R214, R44 ;  /* 0x000000d6ac2c7223 */ /* 0x000fe4000001002c */
[----:B------:R-:W-:-:S02]  /*1420*/  FADD.FTZ R81, R81, R173 ;  /* 0x000000ad51517221 */ /* 0x000fc40000010000 */
[----:B------:R-:W-:Y:S02]  /*1430*/  FFMA.FTZ R45, R173, R207, R45 ;  /* 0x000000cfad2d7223 */ /* 0x000fe4000001002d */
[----:B------:R-:W-:Y:S02]  /*1440*/  FMUL.FTZ R206, R195, R173 ;  /* 0x000000adc3ce7220 */ /* 0x000fe40000410000 */
[----:B------:R-:W-:Y:S02]  /*1450*/  FADD.FTZ R172, RZ, R18 ;  /* 0x00000012ffac7221 */ /* 0x000fe40000010000 */
[----:B------:R-:W-:Y:S02]  /*1460*/  FFMA.FTZ R173, R214, R18, RZ ;  /* 0x00000012d6ad7223 */ /* 0x000fe400000100ff */
[----:B------:R-:W-:Y:S02]  /*1470*/  FMUL.FTZ R186, R14, R178 ;  /* 0x000000b20eba7220 */ /* 0x000fe40000410000 */
[----:B----4-:R-:W-:-:S02]  /*1480*/  FMUL.FTZ R195, R185, R174 ;  /* 0x000000aeb9c37220 */ /* 0x010fc40000410000 */
[----:B------:R-:W-:Y:S02]  /*1490*/  FADD.FTZ R172, R172, R206 ;  /* 0x000000ceacac7221 */ /* 0x000fe40000010000 */
[----:B------:R-:W-:Y:S01]  /*14a0*/  FFMA.FTZ R173, R207, R206, R173 ;  /* 0x000000cecfad7223 */ /* 0x000fe200000100ad */
[----:B------:R-:W-:Y:S01]  /*14b0*/  STL [R1+0x18], R207 ;  /* 0x000018cf01007387 */ /* 0x000fe20000100800 */
[----:B------:R-:W-:Y:S02]  /*14c0*/  FMUL.FTZ R185, R14, R179 ;  /* 0x000000b30eb97220 */ /* 0x000fe40000410000 */
[----:B------:R-:W-:Y:S01]  /*14d0*/  FMUL.FTZ R245, R245, R175 ;  /* 0x000000aff5f57220 */ /* 0x000fe20000410000 */
[----:B------:R0:W-:Y:S01]  /*14e0*/  STL [R1+0x14], R186 ;  /* 0x000014ba01007387 */ /* 0x0001e20000100800 */
[----:B------:R-:W-:Y:S02]  /*14f0*/  FADD.FTZ R172, R172, R195 ;  /* 0x000000c3acac7221 */ /* 0x000fe40000010000 */
[----:B------:R-:W-:Y:S01]  /*1500*/  FFMA.FTZ R173, R186, R195, R173 ;  /* 0x000000c3baad7223 */ /* 0x000fe200000100ad */
[----:B------:R-:W-:Y:S01]  /*1510*/  STL [R1+0x10], R206 ;  /* 0x000010ce01007387 */ /* 0x000fe20000100800 */
[----:B------:R-:W-:-:S02]  /*1520*/  FFMA.FTZ R46, R174, R186, R46 ;  /* 0x000000baae2e7223 */ /* 0x000fc4000001002e */
[----:B------:R-:W-:Y:S01]  /*1530*/  FFMA.FTZ R47, R175, R185, R47 ;  /* 0x000000b9af2f7223 */ /* 0x000fe2000001002f */
[----:B------:R1:W-:Y:S01]  /*1540*/  STL [R1+0xc], R195 ;  /* 0x00000cc301007387 */ /* 0x0003e20000100800 */
[----:B------:R-:W-:Y:S02]  /*1550*/  FADD.FTZ R82, R82, R174 ;  /* 0x000000ae52527221 */ /* 0x000fe40000010000 */
[----:B------:R-:W-:Y:S01]  /*1560*/  FADD.FTZ R83, R83, R175 ;  /* 0x000000af53537221 */ /* 0x000fe20000010000 */
[----:B------:R2:W-:Y:S01]  /*1570*/  STL [R1], R185 ;  /* 0x000000b901007387 */ /* 0x0005e20000100800 */
[----:B0-----:R-:W-:Y:S01]  /*1580*/  FADD.FTZ R186, R172, R245 ;  /* 0x000000f5acba7221 */ /* 0x001fe20000010000 */
[----:B-1----:R-:W-:Y:S01]  /*1590*/  IADD3 R195, R16, 0x20, RZ ;  /* 0x0000002010c37810 */ /* 0x002fe20007ffe0ff */
[----:B--2---:R-:W-:Y:S02]  /*15a0*/  FFMA.FTZ R185, R185, R245, R173 ;  /* 0x000000f5b9b97223 */ /* 0x004fe400000100ad */
.L_x_14284:
[----:B------:R-:W-:Y:S05]  /*15b0*/  BSYNC B2 ;  /* 0x0000000000027941 */ /* 0x000fea0003800000 */
.L_x_14283:
[----:B------:R-:W-:Y:S01]  /*15c0*/  ISETP.GE.U32.AND P4, PT, R12, 0x40, PT ;  /* 0x000000400c00780c */ /* 0x000fe20003f86070 */
[----:B------:R-:W-:Y:S01]  /*15d0*/  BSSY B2, `(.L_x_14285) ;  /* 0x0000035000027945 */ /* 0x000fe20003800000 */
[----:B------:R-:W-:Y:S01]  /*15e0*/  HFMA2.MMA R207, -RZ, RZ, 0, 9.5367431640625e-07 ;  /* 0x00000010ffcf7435 */ /* 0x000fe200000001ff */
[----:B------:R-:W-:-:S10]  /*15f0*/  MOV R206, 0x4 ;  /* 0x0000000400ce7802 */ /* 0x000fd40000000f00 */
        /* <DEDUP_REMOVED lines=8> */
[----:B------:R-:W-:-:S05]  /*1680*/  @P4 IMAD.WIDE.U32 R172, R195, R207, c[0x0][0x218] ;  /* 0x00008600c3ac4625 */ /* 0x000fca00078e00cf */
        /* <DEDUP_REMOVED lines=10> */
[----:B------:R-:W-:Y:S02]  /*1730*/  IADD3 R184, R184, 0x20, RZ ;  /* 0x00000020b8b87810 */ /* 0x000fe40007ffe0ff */
[----:B------:R-:W-:Y:S01]  /*1740*/  IADD3 R195, R195, 0x20, RZ ;  /* 0x00000020c3c37810 */ /* 0x000fe20007ffe0ff */
[----:B--2---:R-:W-:-:S04]  /*1750*/  FADD.FTZ R176, -R19, R176 ;  /* 0x000000b013b07221 */ /* 0x004fc80000010100 */
[----:B0-----:R-:W-:Y:S02]  /*1760*/  FMUL.FTZ R203, R14, R176 ;  /* 0x000000b00ecb7220 */ /* 0x001fe40000410000 */
[----:B------:R-:W-:Y:S02]  /*1770*/  FADD.FTZ R177, -R19, R177 ;  /* 0x000000b113b17221 */ /* 0x000fe40000010100 */
[----:B---3--:R-:W-:Y:S02]  /*1780*/  FMUL.FTZ R176, R244, R172 ;  /* 0x000000acf4b07220 */ /* 0x008fe40000410000 */
[----:B------:R-:W-:-:S03]  /*1790*/  FMUL.FTZ R202, R14, R177 ;  /* 0x000000b10eca7220 */ /* 0x000fc60000410000 */
[----:B------:R0:W-:Y:S01]  /*17a0*/  STL [R1+0x4], R176 ;  /* 0x000004b001007387 */ /* 0x0001e20000100800 */
[----:B------:R-:W-:Y:S02]  /*17b0*/  FADD.FTZ R84, R84, R172 ;  /* 0x000000ac54547221 */ /* 0x000fe40000010000 */
[----:B------:R-:W-:Y:S02]  /*17c0*/  FFMA.FTZ R48, R172, R203, R48 ;  /* 0x000000cbac307223 */ /* 0x000fe40000010030 */
[----:B------:R-:W-:Y:S02]  /*17d0*/  FADD.FTZ R85, R85, R173 ;  /* 0x000000ad55557221 */ /* 0x000fe40000010000 */
[----:B------:R-:W-:Y:S02]  /*17e0*/  FFMA.FTZ R49, R173, R202, R49 ;  /* 0x000000caad317223 */ /* 0x000fe40000010031 */
[----:B------:R-:W-:Y:S02]  /*17f0*/  FMUL.FTZ R244, R235, R173 ;  /* 0x000000adebf47220 */ /* 0x000fe40000410000 */
[----:B------:R-:W-:-:S02]  /*1800*/  FADD.FTZ R178, -R19, R178 ;  /* 0x000000b213b27221 */ /* 0x000fc40000010100 */
        /* <DEDUP_REMOVED lines=17> */
.L_x_14286:
[----:B0-----:R-:W-:Y:S05]  /*1920*/  BSYNC B2 ;  /* 0x0000000000027941 */ /* 0x001fea0003800000 */
.L_x_14285:
        /* <DEDUP_REMOVED lines=23> */
[C---:B--2---:R-:W-:Y:S02]  /*1aa0*/  FADD.FTZ R176, -R20.reuse, R176 ;  /* 0x000000b014b07221 */ /* 0x044fe40000010100 */
[----:B------:R-:W-:Y:S02]  /*1ab0*/  FADD.FTZ R177, -R20, R177 ;  /* 0x000000b114b17221 */ /* 0x000fe40000010100 */
[----:B0-----:R-:W-:-:S02]  /*1ac0*/  FMUL.FTZ R201, R14, R176 ;  /* 0x000000b00ec97220 */ /* 0x001fc40000410000 */
[----:B------:R-:W-:Y:S02]  /*1ad0*/  FMUL.FTZ R200, R14, R177 ;  /* 0x000000b10ec87220 */ /* 0x000fe40000410000 */
[----:B------:R-:W-:Y:S02]  /*1ae0*/  FADD.FTZ R178, -R20, R178 ;  /* 0x000000b214b27221 */ /* 0x000fe40000010100 */
[----:B---3--:R-:W-:Y:S02]  /*1af0*/  FMUL.FTZ R252, R243, R172 ;  /* 0x000000acf3fc7220 */ /* 0x008fe40000410000 */
[----:B------:R-:W-:Y:S02]  /*1b00*/  FADD.FTZ R88, R88, R172 ;  /* 0x000000ac58587221 */ /* 0x000fe40000010000 */
[----:B------:R-:W-:Y:S02]  /*1b10*/  FFMA.FTZ R52, R172, R201, R52 ;  /* 0x000000c9ac347223 */ /* 0x000fe40000010034 */
[----:B------:R-:W-:-:S02]  /*1b20*/  FADD.FTZ R89, R89, R173 ;  /* 0x000000ad59597221 */ /* 0x000fc40000010000 */
[----:B------:R-:W-:Y:S02]  /*1b30*/  FFMA.FTZ R53, R173, R200, R53 ;  /* 0x000000c8ad357223 */ /* 0x000fe40000010035 */
[----:B------:R-:W-:Y:S02]  /*1b40*/  FMUL.FTZ R243, R233, R173 ;  /* 0x000000ade9f37220 */ /* 0x000fe40000410000 */
[----:B------:R-:W-:Y:S02]  /*1b50*/  FADD.FTZ R172, R186, R252 ;  /* 0x000000fcbaac7221 */ /* 0x000fe40000010000 */
[----:B------:R-:W-:Y:S02]  /*1b60*/  FFMA.FTZ R173, R201, R252, R185 ;  /* 0x000000fcc9ad7223 */ /* 0x000fe400000100b9 */
[----:B------:R-:W-:Y:S02]  /*1b70*/  FADD.FTZ R179, -R20, R179 ;  /* 0x000000b314b37221 */ /* 0x000fe40000010100 */
[----:B------:R-:W-:-:S02]  /*1b80*/  FMUL.FTZ R20, R14, R178 ;  /* 0x000000b20e147220 */ /* 0x000fc40000410000 */
        /* <DEDUP_REMOVED lines=13> */
.L_x_14288:
[----:B------:R-:W-:Y:S05]  /*1c60*/  BSYNC B2 ;  /* 0x0000000000027941 */ /* 0x000fea0003800000 */
.L_x_14287:
        /* <DEDUP_REMOVED lines=51> */
.L_x_14290:
[----:B------:R-:W-:Y:S05]  /*1fa0*/  BSYNC B2 ;  /* 0x0000000000027941 */ /* 0x000fea0003800000 */
.L_x_14289:
        /* <DEDUP_REMOVED lines=51> */
.L_x_14292:
[----:B------:R-:W-:Y:S05]  /*22e0*/  BSYNC B2 ;  /* 0x0000000000027941 */ /* 0x000fea0003800000 */
.L_x_14291:
[----:B------:R-:W-:Y:S01]  /*22f0*/  ISETP.GE.U32.AND P4, PT, R12, 0xc0, PT ;  /* 0x000000c00c00780c */ /* 0x000fe20003f86070 */
[----:B------:R-:W-:-:S12]  /*2300*/  BSSY B2, `(.L_x_14293) ;  /* 0x000002e000027945 */ /* 0x000fd80003800000 */
[----:B------:R-:W-:Y:S05]  /*2310*/  @!P4 BRA `(.L_x_14294) ;  /* 0x000002c00000c947 */ /* 0x000fea0003800000 */
[----:B------:R-:W-:Y:S01]  /*2320*/  ISETP.NE.U32.AND P4, PT, RZ, c[0x0][0x218], PT ;  /* 0x00008600ff007a0c */ /* 0x000fe20003f85070 */
[----:B------:R-:W0:Y:S03]  /*2330*/  LDC.U8 R174, c[0x0][0x1f0] ;  /* 0x00007c00ffae7b82 */ /* 0x000e260000000000 */
[----:B------:R-:W-:-:S13]  /*2340*/  ISETP.NE.AND.EX P4, PT, RZ, c[0x0][0x21c], PT, P4 ;  /* 0x00008700ff007a0c */ /* 0x000fda0003f85340 */
[----:B------:R-:W-:-:S05]  /*2350*/  @P4 IMAD.WIDE.U32 R172, R195, R207, c[0x0][0x218] ;  /* 0x00008600c3ac4625 */ /* 0x000fca00078e00cf */
[----:B------:R1:W5:Y:S01]  /*2360*/  @P4 LDG.E.128 R136, [R172.64] ;  /* 0x00000004ac884981 */ /* 0x000362000c1e1d00 */
[----:B0-----:R-:W-:-:S04]  /*2370*/  ISETP.NE.AND P4, PT, R174, RZ, PT ;  /* 0x000000ffae00720c */ /* 0x001fc80003f85270 */
[----:B------:R-:W-:Y:S01]  /*2380*/  FSEL R23, R187, RZ, !P4 ;  /* 0x000000ffbb177208 */ /* 0x000fe20006000000 */
[----:B-1----:R-:W-:-:S05]  /*2390*/  IMAD.WIDE.U32 R172, R195, R207, c[0x0][0x188] ;  /* 0x00006200c3ac7625 */ /* 0x002fca00078e00cf */
[----:B------:R0:W2:Y:S02]  /*23a0*/  LDG.E.128 R176, [R172.64] ;  /* 0x00000004acb07981 */ /* 0x0000a4000c1e1d00 */
[----:B0-----:R-:W-:-:S06]  /*23b0*/  IMAD.WIDE.U32 R172, R184, R207, c[0x0][0x208] ;  /* 0x00008200b8ac7625 */ /* 0x001fcc00078e00cf */
[----:B------:R-:W3:Y:S01]  /*23c0*/  LDG.E.128 R172, [R172.64] ;  /* 0x00000004acac7981 */ /* 0x000ee2000c1e1d00 */
[----:B------:R-:W-:-:S05]  /*23d0*/  IMAD.WIDE.U32 R206, R0, R206, c[0x0][0x190] ;  /* 0x0000640000ce7625 */ /* 0x000fca00078e00ce */
[----:B------:R0:W5:Y:S01]  /*23e0*/  LDG.E R6, [R206.64] ;  /* 0x00000004ce067981 */ /* 0x000162000c1e1900 */
[----:B------:R-:W-:Y:S02]  /*23f0*/  IADD3 R0, R0, 0x20, RZ ;  /* 0x0000002000007810 */ /* 0x000fe40007ffe0ff */
[----:B------:R-:W-:Y:S02]  /*2400*/  IADD3 R184, R184, 0x20, RZ ;  /* 0x00000020b8b87810 */ /* 0x000fe40007ffe0ff */
[----:B------:R-:W-:Y:S01]  /*2410*/  IADD3 R195, R195, 0x20, RZ ;  /* 0x00000020c3c37810 */ /* 0x000fe20007ffe0ff */
[C---:B--2---:R-:W-:Y:S02]  /*2420*/  FADD.FTZ R176, -R23.reuse, R176 ;  /* 0x000000b017b07221 */ /* 0x044fe40000010100 */
[----:B------:R-:W-:Y:S02]  /*2430*/  FADD.FTZ R177, -R23, R177 ;  /* 0x000000b117b17221 */ /* 0x000fe40000010100 */
[----:B------:R-:W-:-:S02]  /*2440*/  FMUL.FTZ R194, R14, R176 ;  /* 0x000000b00ec27220 */ /* 0x000fc40000410000 */
[C---:B------:R-:W-:Y:S02]  /*2450*/  FMUL.FTZ R193, R14.reuse, R177 ;  /* 0x000000b10ec17220 */ /* 0x040fe40000410000 */
        /* <DEDUP_REMOVED lines=24> */
.L_x_14294:
[----:B0-----:R-:W-:Y:S05]  /*25e0*/  BSYNC B2 ;  /* 0x0000000000027941 */ /* 0x001fea0003800000 */
.L_x_14293:
[----:B------:R-:W-:Y:S01]  /*25f0*/  BSSY B2, `(.L_x_14295) ;  /* 0x0000030000027945 */ /* 0x000fe20003800000 */
[----:B------:R-:W-:Y:S05]  /*2600*/  @!P0 BRA `(.L_x_14296) ;  /* 0x000002e000008947 */ /* 0x000fea0003800000 */
[----:B------:R-:W-:Y:S01]  /*2610*/  ISETP.NE.U32.AND P4, PT, RZ, c[0x0][0x218], PT ;  /* 0x00008600ff007a0c */ /* 0x000fe20003f85070 */
[----:B------:R-:W0:Y:S01]  /*2620*/  LDC.U8 R174, c[0x0][0x1f0] ;  /* 0x00007c00ffae7b82 */ /* 0x000e220000000000 */
[----:B------:R-:W-:Y:S02]  /*2630*/  HFMA2.MMA R176, -RZ, RZ, 0, 9.5367431640625e-07 ;  /* 0x00000010ffb07435 */ /* 0x000fe400000001ff */
[----:B------:R-:W-:-:S13]  /*2640*/  ISETP.NE.AND.EX P4, PT, RZ, c[0x0][0x21c], PT, P4 ;  /* 0x00008700ff007a0c */ /* 0x000fda0003f85340 */
[----:B------:R-:W-:-:S05]  /*2650*/  @P4 IMAD.WIDE.U32 R172, R195, R176, c[0x0][0x218] ;  /* 0x00008600c3ac4625 */ /* 0x000fca00078e00b0 */
[----:B------:R1:W5:Y:S01]  /*2660*/  @P4 LDG.E.128 R140, [R172.64] ;  /* 0x00000004ac8c4981 */ /* 0x000362000c1e1d00 */
[----:B------:R-:W-:Y:S01]  /*2670*/  IMAD.MOV.U32 R206, RZ, RZ, 0x4 ;  /* 0x00000004ffce7424 */ /* 0x000fe200078e00ff */
[----:B0-----:R-:W-:Y:S01]  /*2680*/  ISETP.NE.AND P4, PT, R174, RZ, PT ;  /* 0x000000ffae00720c */ /* 0x001fe20003f85270 */
[----:B-1----:R-:W-:-:S03]  /*2690*/  IMAD.WIDE.U32 R172, R195, R176, c[0x0][0x188] ;  /* 0x00006200c3ac7625 */ /* 0x002fc600078e00b0 */
[----:B------:R-:W-:Y:S01]  /*26a0*/  FSEL R180, R187, RZ, !P4 ;  /* 0x000000ffbbb47208 */ /* 0x000fe20006000000 */
[----:B------:R-:W-:Y:S02]  /*26b0*/  IMAD.WIDE.U32 R176, R184, R176, c[0x0][0x208] ;  /* 0x00008200b8b07625 */ /* 0x000fe400078e00b0 */
[----:B------:R-:W2:Y:S04]  /*26c0*/  LDG.E.128 R172, [R172.64] ;  /* 0x00000004acac7981 */ /* 0x000ea8000c1e1d00 */
        /* <DEDUP_REMOVED lines=9> */
[----:B---3--:R-:W-:Y:S02]  /*2760*/  FMUL.FTZ R248, R28, R176 ;  /* 0x000000b01cf87220 */ /* 0x008fe40000410000 */
[----:B------:R-:W-:Y:S02]  /*2770*/  FMUL.FTZ R191, R14, R173 ;  /* 0x000000ad0ebf7220 */ /* 0x000fe40000410000 */
[----:B------:R-:W-:Y:S02]  /*2780*/  FADD.FTZ R174, -R180, R174 ;  /* 0x000000aeb4ae7221 */ /* 0x000fe40000010100 */
        /* <DEDUP_REMOVED lines=22> */
.L_x_14296:
[----:B0-----:R-:W-:Y:S05]  /*28f0*/  BSYNC B2 ;  /* 0x0000000000027941 */ /* 0x001fea0003800000 */
.L_x_14295:
        /* <DEDUP_REMOVED lines=8> */
[----:B------:R-:W-:Y:S01]  /*2980*/  HFMA2.MMA R206, -RZ, RZ, 0, 2.384185791015625e-07 ;  /* 0x00000004ffce7435 */ /* 0x000fe200000001ff */
[----:B0-----:R-:W-:-:S04]  /*2990*/  ISETP.NE.AND P4, PT, R174, RZ, PT ;  /* 0x000000ffae00720c */ /* 0x001fc80003f85270 */
[----:B------:R-:W-:Y:S01]  /*29a0*/  FSEL R181, R187, RZ, !P4 ;  /* 0x000000ffbbb57208 */ /* 0x000fe20006000000 */
[----:B-1----:R-:W-:-:S04]  /*29b0*/  IMAD.WIDE.U32 R172, R195, R176, c[0x0][0x188] ;  /* 0x00006200c3ac7625 */ /* 0x002fc800078e00b0 */
        /* <DEDUP_REMOVED lines=36> */
.L_x_14298:
[----:B0-----:R-:W-:Y:S05]  /*2c00*/  BSYNC B2 ;  /* 0x0000000000027941 */ /* 0x001fea0003800000 */
.L_x_14297:
[----:B------:R-:W-:Y:S01]  /*2c10*/  BSSY B2, `(.L_x_14299) ;  /* 0x0000030000027945 */ /* 0x000fe20003800000 */
[----:B------:R-:W-:Y:S05]  /*2c20*/  @!P2 BRA `(.L_x_14300) ;  /* 0x000002e00000a947 */ /* 0x000fea0003800000 */
[----:B------:R-:W-:Y:S01]  /*2c30*/  ISETP.NE.U32.AND P4, PT, RZ, c[0x0][0x218], PT ;  /* 0x00008600ff007a0c */ /* 0x000fe20003f85070 */
[----:B------:R-:W0:Y:S01]  /*2c40*/  LDC.U8 R175, c[0x0][0x1f0] ;  /* 0x00007c00ffaf7b82 */ /* 0x000e220000000000 */
[----:B------:R-:W-:Y:S02]  /*2c50*/  MOV R174, 0x10 ;  /* 0x0000001000ae7802 */ /* 0x000fe40000000f00 */
[----:B------:R-:W-:-:S13]  /*2c60*/  ISETP.NE.AND.EX P4, PT, RZ, c[0x0][0x21c], PT, P4 ;  /* 0x00008700ff007a0c */ /* 0x000fda0003f85340 */
[----:B------:R-:W-:-:S05]  /*2c70*/  @P4 IMAD.WIDE.U32 R172, R195, R174, c[0x0][0x218] ;  /* 0x00008600c3ac4625 */ /* 0x000fca00078e00ae */
[----:B------:R1:W5:Y:S01]  /*2c80*/  @P4 LDG.E.128 R148, [R172.64] ;  /* 0x00000004ac944981 */ /* 0x000362000c1e1d00 */
[----:B------:R-:W-:Y:S01]  /*2c90*/  IMAD.MOV.U32 R206, RZ, RZ, 0x4 ;  /* 0x00000004ffce7424 */ /* 0x000fe200078e00ff */
[----:B0-----:R-:W-:Y:S01]  /*2ca0*/  ISETP.NE.AND P4, PT, R175, RZ, PT ;  /* 0x000000ffaf00720c */ /* 0x001fe20003f85270 */
[----:B-1----:R-:W-:-:S03]  /*2cb0*/  IMAD.WIDE.U32 R172, R195, R174, c[0x0][0x188] ;  /* 0x00006200c3ac7625 */ /* 0x002fc600078e00ae */
[----:B------:R-:W-:Y:S02]  /*2cc0*/  FSEL R17, R187, RZ, !P4 ;  /* 0x000000ffbb117208 */ /* 0x000fe40006000000 */
        /* <DEDUP_REMOVED lines=9> */
[C---:B------:R-:W-:Y:S02]  /*2d60*/  FADD.FTZ R177, -R17.reuse, R177 ;  /* 0x000000b111b17221 */ /* 0x040fe40000010100 */
[----:B------:R-:W-:-:S02]  /*2d70*/  FADD.FTZ R178, -R17, R178 ;  /* 0x000000b211b27221 */ /* 0x000fc40000010100 */
[----:B------:R-:W-:Y:S02]  /*2d80*/  FADD.FTZ R179, -R17, R179 ;  /* 0x000000b311b37221 */ /* 0x000fe40000010100 */
[C---:B------:R-:W-:Y:S02]  /*2d90*/  FMUL.FTZ R188, R14.reuse, R176 ;  /* 0x000000b00ebc7220 */ /* 0x040fe40000410000 */
[C---:B------:R-:W-:Y:S02]  /*2da0*/  FMUL.FTZ R17, R14.reuse, R177 ;  /* 0x000000b10e117220 */ /* 0x040fe40000410000 */
        /* <DEDUP_REMOVED lines=22> */
.L_x_14300:
[----:B0-----:R-:W-:Y:S05]  /*2f10*/  BSYNC B2 ;  /* 0x0000000000027941 */ /* 0x001fea0003800000 */
.L_x_14299:
[----:B------:R-:W-:-:S13]  /*2f20*/  ISETP.GE.U32.AND P4, PT, R12, 0x140, PT ;  /* 0x000001400c00780c */ /* 0x000fda0003f86070 */
[----:B------:R-:W-:Y:S05]  /*2f30*/  @!P4 BRA `(.L_x_14282) ;  /* 0x000002c00000c947 */ /* 0x000fea0003800000 */
[----:B------:R-:W-:Y:S01]  /*2f40*/  ISETP.NE.U32.AND P4, PT, RZ, c[0x0][0x218], PT ;  /* 0x00008600ff007a0c */ /* 0x000fe20003f85070 */
[----:B------:R-:W0:Y:S01]  /*2f50*/  LDC.U8 R175, c[0x0][0x1f0] ;  /* 0x00007c00ffaf7b82 */ /* 0x000e220000000000 */
[----:B------:R-:W-:Y:S02]  /*2f60*/  HFMA2.MMA R174, -RZ, RZ, 0, 9.5367431640625e-07 ;  /* 0x00000010ffae7435 */ /* 0x000fe400000001ff */
[----:B------:R-:W-:-:S08]  /*2f70*/  ISETP.NE.AND.EX P4, PT, RZ, c[0x0][0x21c], PT, P4 ;  /* 0x00008700ff007a0c */ /* 0x000fd00003f85340 */
[----:B------:R-:W-:-:S05]  /*2f80*/  IMAD.WIDE.U32 R176, R184, R174, c[0x0][0x208] ;  /* 0x00008200b8b07625 */ /* 0x000fca00078e00ae */
[----:B------:R-:W-:Y:S01]  /*2f90*/  @P4 IMAD.WIDE.U32 R172, R195, R174, c[0x0][0x218] ;  /* 0x00008600c3ac4625 */ /* 0x000fe200078e00ae */
[----:B------:R-:W2:Y:S04]  /*2fa0*/  LDG.E.128 R176, [R176.64] ;  /* 0x00000004b0b07981 */ /* 0x000ea8000c1e1d00 */
        /* <DEDUP_REMOVED lines=8> */
[----:B--2---:R-:W-:-:S05]  /*3030*/  FMUL.FTZ R184, R40, R176 ;  /* 0x000000b028b87220 */ /* 0x004fca0000410000 */
[----:B------:R0:W-:Y:S01]  /*3040*/  STL [R1+0x8], R184 ;  /* 0x000008b801007387 */ /* 0x0001e20000100800 */
[----:B------:R-:W-:Y:S02]  /*3050*/  FMUL.FTZ R236, R41, R177 ;  /* 0x000000b129ec7220 */ /* 0x000fe40000410000 */
[----:B------:R-:W-:Y:S02]  /*3060*/  FMUL.FTZ R226, R42, R178 ;  /* 0x000000b22ae27220 */ /* 0x000fe40000410000 */
[C---:B---3--:R-:W-:Y:S02]  /*3070*/  FADD.FTZ R172, -R183.reuse, R172 ;  /* 0x000000acb7ac7221 */ /* 0x048fe40000010100 */
[C---:B------:R-:W-:Y:S02]  /*3080*/  FADD.FTZ R173, -R183.reuse, R173 ;  /* 0x000000adb7ad7221 */ /* 0x040fe40000010100 */
[----:B------:R-:W-:Y:S02]  /*3090*/  FMUL.FTZ R211, R14, R172 ;  /* 0x000000ac0ed37220 */ /* 0x000fe40000410000 */
[----:B------:R-:W-:-:S02]  /*30a0*/  FADD.FTZ R0, -R183, R175 ;  /* 0x000000afb7007221 */ /* 0x000fc40000010100 */
[----:B------:R-:W-:Y:S02]  /*30b0*/  FMUL.FTZ R210, R14, R173 ;  /* 0x000000ad0ed27220 */ /* 0x000fe40000410000 */
[----:B------:R-:W-:Y:S02]  /*30c0*/  FADD.FTZ R174, -R183, R174 ;  /* 0x000000aeb7ae7221 */ /* 0x000fe40000010100 */
[----:B------:R-:W-:Y:S02]  /*30d0*/  FADD.FTZ R172, R186, R184 ;  /* 0x000000b8baac7221 */ /* 0x000fe40000010000 */
[----:B------:R-:W-:Y:S02]  /*30e0*/  FFMA.FTZ R173, R211, R184, R185 ;  /* 0x000000b8d3ad7223 */ /* 0x000fe400000100b9 */
[C---:B------:R-:W-:Y:S02]  /*30f0*/  FMUL.FTZ R225, R14.reuse, R0 ;  /* 0x000000000ee17220 */ /* 0x040fe40000410000 */
        /* <DEDUP_REMOVED lines=16> */
.L_x_14282:
[----:B0-----:R-:W-:Y:S05]  /*3200*/  BSYNC B1 ;  /* 0x0000000000017941 */ /* 0x001fea0003800000 */
.L_x_14262:
[----:B------:R-:W-:Y:S05]  /*3210*/  BRA.DIV ~URZ, `(.L_x_14301) ;  /* 0x00004c827f007947 */ /* 0x000fea000b800000 */
[----:B------:R0:W1:Y:S02]  /*3220*/  SHFL.BFLY PT, R174, R186, 0x1, 0x1f ;  /* 0x0c201f00baae7f89 */ /* 0x00006400000e0000 */
.L_x_14404:
        /* <DEDUP_REMOVED lines=18> */
.L_x_14405:
[C---:B---3--:R-:W-:Y:S01]  /*3350*/  ISETP.GE.AND P4, PT, R13.reuse, 0x1, PT ;  /* 0x000000010d00780c */ /* 0x048fe20003f86270 */
[----:B------:R-:W3:Y:S01]  /*3360*/  S2R R172, SR_TID.X ;  /* 0x0000000000ac7919 */ /* 0x000ee20000002100 */
[----:B-12---:R-:W-:Y:S01]  /*3370*/  FADD.FTZ R175, R0, R175 ;  /* 0x000000af00af7221 */ /* 0x006fe20000010000 */
        /* <DEDUP_REMOVED lines=27> */
.L_x_14306:
[----:B------:R-:W-:Y:S05]  /*3530*/  BSYNC B2 ;  /* 0x0000000000027941 */ /* 0x000fea0003800000 */
.L_x_14305:
        /* <DEDUP_REMOVED lines=22> */
.L_x_14308:
[----:B------:R-:W-:Y:S05]  /*36a0*/  BSYNC B2 ;  /* 0x0000000000027941 */ /* 0x000fea0003800000 */
.L_x_14307:
        /* <DEDUP_REMOVED lines=20> */
.L_x_14310:
[----:B------:R-:W-:Y:S05]  /*37f0*/  BSYNC B2 ;  /* 0x0000000000027941 */ /* 0x000fea0003800000 */
.L_x_14309:
        /* <DEDUP_REMOVED lines=10> */
[----:B------:R-:W2:Y:S01]  /*38a0*/  LDL R173, [R1] ;  /* 0x0000000001ad7983 */ /* 0x000ea20000100800 */
[----:B-1----:R-:W-:-:S04]  /*38b0*/  ISETP.NE.AND P6, PT, R177, RZ, PT ;  /* 0x000000ffb100720c */ /* 0x002fc80003fc5270 */
[----:B------:R-:W-:Y:S02]  /*38c0*/  FSEL R172, R13, RZ, !P6 ;  /* 0x000000ff0dac7208 */ /* 0x000fe40007000000 */
[----:B------:R-:W-:-:S04]  /*38d0*/  ISETP.NE.U32.AND P6, PT, RZ, c[0x0][0x218], PT ;  /* 0x00008600ff007a0c */ /* 0x000fc80003fc5070 */
[----:B------:R-:W-:Y:S01]  /*38e0*/  ISETP.NE.AND.EX P6, PT, RZ, c[0x0][0x21c], PT, P6 ;  /* 0x00008700ff007a0c */ /* 0x000fe20003fc5360 */
[----:B--2---:R-:W-:-:S04]  /*38f0*/  FFMA.FTZ R172, R173, R174, R172 ;  /* 0x000000aeadac7223 */ /* 0x004fc800000100ac */
[----:B------:R-:W-:-:S04]  /*3900*/  FADD.FTZ R172, R245, -R172 ;  /* 0x800000acf5ac7221 */ /* 0x000fc80000010000 */
[----:B------:R-:W-:-:S04]  /*3910*/  FMUL.FTZ R172, R14, R172 ;  /* 0x000000ac0eac7220 */ /* 0x000fc80000410000 */
[----:B------:R-:W-:Y:S02]  /*3920*/  @P6 FADD.FTZ R172, R119, R172 ;  /* 0x000000ac77ac6221 */ /* 0x000fe40000010000 */
.L_x_14312:
[----:B------:R-:W-:Y:S05]  /*3930*/  BSYNC B2 ;  /* 0x0000000000027941 */ /* 0x000fea0003800000 */
.L_x_14311:
        /* <DEDUP_REMOVED lines=15> */
.L_x_14304:
[----:B------:R-:W-:Y:S05]  /*3a30*/  BSYNC B1 ;  /* 0x0000000000017941 */ /* 0x000fea0003800000 */
.L_x_14303:
        /* <DEDUP_REMOVED lines=9> */
[----:B-----5:R-:W-:Y:S01]  /*3ad0*/  @!P3 FSEL R173, R120, RZ, P5 ;  /* 0x000000ff78adb208 */ /* 0x020fe20002800000 */
        /* <DEDUP_REMOVED lines=8> */
.L_x_14316:
[----:B------:R-:W-:Y:S05]  /*3b60*/  BSYNC B2 ;  /* 0x0000000000027941 */ /* 0x000fea0003800000 */
.L_x_14315:
        /* <DEDUP_REMOVED lines=18> */
.L_x_14318:
[----:B------:R-:W-:Y:S05]  /*3c90*/  BSYNC B2 ;  /* 0x0000000000027941 */ /* 0x000fea0003800000 */
.L_x_14317:
        /* <DEDUP_REMOVED lines=16> */
.L_x_14320:
[----:B------:R-:W-:Y:S05]  /*3da0*/  BSYNC B2 ;  /* 0x0000000000027941 */ /* 0x000fea0003800000 */
.L_x_14319:
        /* <DEDUP_REMOVED lines=16> */
.L_x_14322:
[----:B------:R-:W-:Y:S05]  /*3eb0*/  BSYNC B2 ;  /* 0x0000000000027941 */ /* 0x000fea0003800000 */
.L_x_14321:
        /* <DEDUP_REMOVED lines=15> */
.L_x_14314:
[----:B------:R-:W-:Y:S05]  /*3fb0*/  BSYNC B1 ;  /* 0x0000000000017941 */ /* 0x000fea0003800000 */
.L_x_14313:
        /* <DEDUP_REMOVED lines=17> */
.L_x_14326:
[----:B------:R-:W-:Y:S05]  /*40d0*/  BSYNC B2 ;  /* 0x0000000000027941 */ /* 0x000fea0003800000 */
.L_x_14325:
        /* <DEDUP_REMOVED lines=18> */
.L_x_14328:
[----:B------:R-:W-:Y:S05]  /*4200*/  BSYNC B2 ;  /* 0x0000000000027941 */ /* 0x000fea0003800000 */
.L_x_14327:
        /* <DEDUP_REMOVED lines=16> */
.L_x_14330:
[----:B------:R-:W-:Y:S05]  /*4310*/  BSYNC B2 ;  /* 0x0000000000027941 */ /* 0x000fea0003800000 */
.L_x_14329:
        /* <DEDUP_REMOVED lines=16> */
.L_x_14332:
[----:B------:R-:W-:Y:S05]  /*4420*/  BSYNC B2 ;  /* 0x0000000000027941 */ /* 0x000fea0003800000 */
.L_x_14331:
        /* <DEDUP_REMOVED lines=15> */
.L_x_14324:
[----:B------:R-:W-:Y:S05]  /*4520*/  BSYNC B1 ;  /* 0x0000000000017941 */ /* 0x000fea0003800000 */
.L_x_14323:
        /* <DEDUP_REMOVED lines=17> */
.L_x_14336:
[----:B------:R-:W-:Y:S05]  /*4640*/  BSYNC B2 ;  /* 0x0000000000027941 */ /* 0x000fea0003800000 */
.L_x_14335:
        /* <DEDUP_REMOVED lines=18> */
.L_x_14338:
[----:B------:R-:W-:Y:S05]  /*4770*/  BSYNC B2 ;  /* 0x0000000000027941 */ /* 0x000fea0003800000 */
.L_x_14337:
        /* <DEDUP_REMOVED lines=16> */
.L_x_14340:
[----:B------:R-:W-:Y:S05]  /*4880*/  BSYNC B2 ;  /* 0x0000000000027941 */ /* 0x000fea0003800000 */
.L_x_14339:
        /* <DEDUP_REMOVED lines=16> */
.L_x_14342:
[----:B------:R-:W-:Y:S05]  /*4990*/  BSYNC B2 ;  /* 0x0000000000027941 */ /* 0x000fea0003800000 */
.L_x_14341:
        /* <DEDUP_REMOVED lines=15> */
.L_x_14334:
[----:B------:R-:W-:Y:S05]  /*4a90*/  BSYNC B1 ;  /* 0x0000000000017941 */ /* 0x000fea0003800000 */
.L_x_14333:
        /* <DEDUP_REMOVED lines=17> */
.L_x_14346:
[----:B------:R-:W-:Y:S05]  /*4bb0*/  BSYNC B2 ;  /* 0x0000000000027941 */ /* 0x000fea0003800000 */
.L_x_14345:
        /* <DEDUP_REMOVED lines=18> */
.L_x_14348:
[----:B------:R-:W-:Y:S05]  /*4ce0*/  BSYNC B2 ;  /* 0x0000000000027941 */ /* 0x000fea0003800000 */
.L_x_14347:
        /* <DEDUP_REMOVED lines=16> */
.L_x_14350:
[----:B------:R-:W-:Y:S05]  /*4df0*/  BSYNC B2 ;  /* 0x0000000000027941 */ /* 0x000fea0003800000 */
.L_x_14349:
        /* <DEDUP_REMOVED lines=16> */
.L_x_14352:
[----:B------:R-:W-:Y:S05]  /*4f00*/  BSYNC B2 ;  /* 0x0000000000027941 */ /* 0x000fea0003800000 */
.L_x_14351:
        /* <DEDUP_REMOVED lines=15> */
.L_x_14344:
[----:B------:R-:W-:Y:S05]  /*5000*/  BSYNC B1 ;  /* 0x0000000000017941 */ /* 0x000fea0003800000 */
.L_x_14343:
        /* <DEDUP_REMOVED lines=17> */
.L_x_14356:
[----:B------:R-:W-:Y:S05]  /*5120*/  BSYNC B2 ;  /* 0x0000000000027941 */ /* 0x000fea0003800000 */
.L_x_14355:
        /* <DEDUP_REMOVED lines=18> */
.L_x_14358:
[----:B------:R-:W-:Y:S05]  /*5250*/  BSYNC B2 ;  /* 0x0000000000027941 */ /* 0x000fea0003800000 */
.L_x_14357:
        /* <DEDUP_REMOVED lines=16> */
.L_x_14360:
[----:B------:R-:W-:Y:S05]  /*5360*/  BSYNC B2 ;  /* 0x0000000000027941 */ /* 0x000fea0003800000 */
.L_x_14359:
        /* <DEDUP_REMOVED lines=16> */
.L_x_14362:
[----:B------:R-:W-:Y:S05]  /*5470*/  BSYNC B2 ;  /* 0x0000000000027941 */ /* 0x000fea0003800000 */
.L_x_14361:
        /* <DEDUP_REMOVED lines=15> */
.L_x_14354:
[----:B------:R-:W-:Y:S05]  /*5570*/  BSYNC B1 ;  /* 0x0000000000017941 */ /* 0x000fea0003800000 */
.L_x_14353:
        /* <DEDUP_REMOVED lines=16> */
.L_x_14366:
[----:B------:R-:W-:Y:S05]  /*5680*/  BSYNC B2 ;  /* 0x0000000000027941 */ /* 0x000fea0003800000 */
.L_x_14365:
        /* <DEDUP_REMOVED lines=18> */
.L_x_14368:
[----:B------:R-:W-:Y:S05]  /*57b0*/  BSYNC B2 ;  /* 0x0000000000027941 */ /* 0x000fea0003800000 */
.L_x_14367:
        /* <DEDUP_REMOVED lines=16> */
.L_x_14370:
[----:B------:R-:W-:Y:S05]  /*58c0*/  BSYNC B2 ;  /* 0x0000000000027941 */ /* 0x000fea0003800000 */
.L_x_14369:
        /* <DEDUP_REMOVED lines=16> */
.L_x_14372:
[----:B------:R-:W-:Y:S05]  /*59d0*/  BSYNC B2 ;  /* 0x0000000000027941 */ /* 0x000fea0003800000 */
.L_x_14371:
        /* <DEDUP_REMOVED lines=15> */
.L_x_14364:
[----:B------:R-:W-:Y:S05]  /*5ad0*/  BSYNC B1 ;  /* 0x0000000000017941 */ /* 0x000fea0003800000 */
.L_x_14363:
        /* <DEDUP_REMOVED lines=16> */
.L_x_14376:
[----:B------:R-:W-:Y:S05]  /*5be0*/  BSYNC B2 ;  /* 0x0000000000027941 */ /* 0x000fea0003800000 */
.L_x_14375:
        /* <DEDUP_REMOVED lines=18> */
.L_x_14378:
[----:B------:R-:W-:Y:S05]  /*5d10*/  BSYNC B2 ;  /* 0x0000000000027941 */ /* 0x000fea0003800000 */
.L_x_14377:
        /* <DEDUP_REMOVED lines=16> */
.L_x_14380:
[----:B------:R-:W-:Y:S05]  /*5e20*/  BSYNC B2 ;  /* 0x0000000000027941 */ /* 0x000fea0003800000 */
.L_x_14379:
        /* <DEDUP_REMOVED lines=16> */
.L_x_14382:
[----:B------:R-:W-:Y:S05]  /*5f30*/  BSYNC B2 ;  /* 0x0000000000027941 */ /* 0x000fea0003800000 */
.L_x_14381:
        /* <DEDUP_REMOVED lines=15> */
.L_x_14374:
[----:B------:R-:W-:Y:S05]  /*6030*/  BSYNC B1 ;  /* 0x0000000000017941 */ /* 0x000fea0003800000 */
.L_x_14373:
        /* <DEDUP_REMOVED lines=16> */
.L_x_14386:
[----:B------:R-:W-:Y:S05]  /*6140*/  BSYNC B2 ;  /* 0x0000000000027941 */ /* 0x000fea0003800000 */
.L_x_14385:
        /* <DEDUP_REMOVED lines=18> */
.L_x_14388:
[----:B------:R-:W-:Y:S05]  /*6270*/  BSYNC B2 ;  /* 0x0000000000027941 */ /* 0x000fea0003800000 */
.L_x_14387:
        /* <DEDUP_REMOVED lines=16> */
.L_x_14390:
[----:B------:R-:W-:Y:S05]  /*6380*/  BSYNC B2 ;  /* 0x0000000000027941 */ /* 0x000fea0003800000 */
.L_x_14389:
        /* <DEDUP_REMOVED lines=16> */
.L_x_14392:
[----:B------:R-:W-:Y:S05]  /*6490*/  BSYNC B2 ;  /* 0x0000000000027941 */ /* 0x000fea0003800000 */
.L_x_14391:
        /* <DEDUP_REMOVED lines=15> */
.L_x_14384:
[----:B------:R-:W-:Y:S05]  /*6590*/  BSYNC B1 ;  /* 0x0000000000017941 */ /* 0x000fea0003800000 */
.L_x_14383:
        /* <DEDUP_REMOVED lines=18> */
.L_x_14396:
[----:B------:R-:W-:Y:S05]  /*66c0*/  BSYNC B2 ;  /* 0x0000000000027941 */ /* 0x000fea0003800000 */
.L_x_14395:
        /* <DEDUP_REMOVED lines=18> */
.L_x_14398:
[----:B------:R-:W-:Y:S05]  /*67f0*/  BSYNC B2 ;  /* 0x0000000000027941 */ /* 0x000fea0003800000 */
.L_x_14397:
        /* <DEDUP_REMOVED lines=16> */
.L_x_14400:
[----:B------:R-:W-:Y:S05]  /*6900*/  BSYNC B2 ;  /* 0x0000000000027941 */ /* 0x000fea0003800000 */
.L_x_14399:
        /* <DEDUP_REMOVED lines=16> */
.L_x_14402:
[----:B------:R-:W-:Y:S05]  /*6a10*/  BSYNC B2 ;  /* 0x0000000000027941 */ /* 0x000fea0003800000 */
.L_x_14401:
[----:B------:R-:W-:Y:S01]  /*6a20*/  @P4 FMUL.FTZ R13, R172, c[0x0][0x1ec] ;  /* 0x00007b00ac0d4a20 */ /* 0x000fe20000410000 */
[----:B------:R-:W-:Y:S02]  /*6a30*/  @P4 LOP3.LUT P3, RZ, R2, 0xff000000, RZ, 0xc0, !PT ;  /* 0xff00000002ff4812 */ /* 0x000fe4000786c0ff */
[----:B------:R-:W-:Y:S01]  /*6a40*/  SEL R167, R172, R167, P5 ;  /* 0x000000a7aca77207 */ /* 0x000fe20002800000 */
[----:B------:R-:W-:-:S05]  /*6a50*/  @P4 FMUL.FTZ R13, R13, c[0x0][0x1e8] ;  /* 0x00007a000d0d4a20 */ /* 0x000fca0000410000 */
[----:B------:R-:W-:Y:S02]  /*6a60*/  @P4 SEL R171, R13, RZ, P3 ;  /* 0x000000ff0dab4207 */ /* 0x000fe40001800000 */
[----:B------:R-:W-:-:S04]  /*6a70*/  ISETP.NE.U32.AND P3, PT, RZ, c[0x0][0x258], PT ;  /* 0x00009600ff007a0c */ /* 0x000fc80003f65070 */
[----:B------:R-:W-:-:S13]  /*6a80*/  ISETP.NE.AND.EX P3, PT, RZ, c[0x0][0x25c], PT, P3 ;  /* 0x00009700ff007a0c */ /* 0x000fda0003f65330 */
[----:B------:R-:W-:-:S05]  /*6a90*/  @P3 MOV R13, 0x10 ;  /* 0x00000010000d3802 */ /* 0x000fca0000000f00 */
[----:B------:R-:W-:Y:S01]  /*6aa0*/  @P3 IMAD.WIDE.U32 R172, R16, R13, c[0x0][0x258] ;  /* 0x0000960010ac3625 */ /* 0x000fe200078e000d */
[----:B------:R-:W-:-:S04]  /*6ab0*/  @P4 MOV R13, 0x10 ;  /* 0x00000010000d4802 */ /* 0x000fc80000000f00 */
[----:B------:R2:W-:Y:S02]  /*6ac0*/  @P3 STG.E.128 [R172.64], R164 ;  /* 0x000000a4ac003986 */ /* 0x0005e4000c101d04 */
[----:B--2---:R-:W-:-:S05]  /*6ad0*/  @P4 IMAD.WIDE.U32 R172, R0, R13, c[0x0][0x248] ;  /* 0x0000920000ac4625 */ /* 0x004fca00078e000d */
[----:B------:R2:W-:Y:S02]  /*6ae0*/  @P4 STG.E.128 [R172.64], R168 ;  /* 0x000000a8ac004986 */ /* 0x0005e4000c101d04 */
.L_x_14394:
[----:B------:R-:W-:Y:S05]  /*6af0*/  BSYNC B1 ;  /* 0x0000000000017941 */ /* 0x000fea0003800000 */
.L_x_14393:
[----:B------:R-:W-:-:S05]  /*6b00*/  IMAD.MOV.U32 R0, RZ, RZ, c[0x0][0x160] ;  /* 0x00005800ff007624 */ /* 0x000fca00078e00ff */
[----:B------:R-:W-:-:S04]  /*6b10*/  LEA R15, R0, R15, 0x2 ;  /* 0x0000000f000f7211 */ /* 0x000fc800078e10ff */
[----:B------:R-:W-:-:S13]  /*6b20*/  ISETP.GE.AND P3, PT, R15, c[0x0][0x164], PT ;  /* 0x000059000f007a0c */ /* 0x000fda0003f66270 */
[----:B012--5:R-:W-:Y:S01]  /*6b30*/  @P3 CALL.REL.NOINC `(.L_x_14261) ;  /* 0x0000001000003944 */ /* 0x027fe20003c00000 */
[----:B------:R-:W-:Y:S05]  /*6b40*/  BRA `(.L_x_14403) ;  /* 0xffff9d0000007947 */ /* 0x000fea000383ffff */
.L_x_14261:
[----:B------:R-:W-:Y:S05]  /*6b50*/  BSYNC B0 ;  /* 0x0000000000007941 */ /* 0x000fea0003800000 */
.L_x_14260:
        /* <DEDUP_REMOVED lines=54> */
[----:B-----5:R-:W0:Y:S01]  /*6ec0*/  LDS R25, [R172.X4+0x2c00] ;  /* 0x002c0000ac197984 */ /* 0x020e220000004800 */
        /* <DEDUP_REMOVED lines=41> */
[----:B------:R0:W-:Y:S01]  /*7160*/  STS.128 [R0.X16], R44 ;  /* 0x0000002c00007388 */ /* 0x0001e2000000cc00 */
        /* <DEDUP_REMOVED lines=32> */
[----:B------:R-:W-:Y:S02]  /*7370*/  @P0 IMAD.MOV.U32 R2, RZ, RZ, R46 ;  /* 0x000000ffff020224 */ /* 0x000fe400078e002e */
        /* <DEDUP_REMOVED lines=35> */
[----:B-1----:R-:W-:Y:S01]  /*75b0*/  FADD.FTZ R23, R0, R23 ;  /* 0x0000001700177221 */ /* 0x002fe20000010000 */
        /* <DEDUP_REMOVED lines=19> */
[----:B------:R4:W-:Y:S02]  /*76f0*/  @P5 STG.E [R2.64], R23 ;  /* 0x0000001702005986 */ /* 0x0009e4000c101904 */
[----:B------:R-:W-:Y:S01]  /*7700*/  @P5 IMAD.X R49, RZ, RZ, R49, P1 ;  /* 0x000000ffff315224 */ /* 0x000fe200008e0631 */
[----:B------:R-:W-:Y:S01]  /*7710*/  ISETP.GE.U32.AND P1, PT, R14, 0x400, PT ;  /* 0x000004000e00780c */ /* 0x000fe20003f26070 */
        /* <DEDUP_REMOVED lines=11> */
[----:B------:R-:W-:Y:S01]  /*77d0*/  @P0 IMAD.MOV.U32 R4, RZ, RZ, R44 ;  /* 0x000000ffff040224 */ /* 0x000fe200078e002c */
[----:B------:R-:W-:-:S02]  /*77e0*/  ISETP.GE.U32.AND P5, PT, R14, 0x480, PT ;  /* 0x000004800e00780c */ /* 0x000fc40003fa6070 */
[----:B------:R-:W-:Y:S01]  /*77f0*/  @P0 MOV R5, R45 ;  /* 0x0000002d00050202 */ /* 0x000fe20000000f00 */
[----:B------:R-:W4:Y:S01]  /*7800*/  LDS R37, [R172.X4+0x4400] ;  /* 0x00440000ac257984 */ /* 0x000f220000004800 */
[----:B---3--:R-:W-:-:S03]  /*7810*/  FADD.FTZ R13, RZ, R13 ;  /* 0x0000000dff0d7221 */ /* 0x008fc60000010000 */
[----:B------:R-:W-:Y:S01]  /*7820*/  LDS R21, [R172.X4+0x3600] ;  /* 0x00360000ac157984 */ /* 0x000fe20000004800 */
[----:B0-----:R-:W-:Y:S01]  /*7830*/  @P0 MOV R2, R46 ;  /* 0x0000002e00020202 */ /* 0x001fe20000000f00 */
        /* <DEDUP_REMOVED lines=8> */
[----:B--2---:R-:W-:-:S02]  /*78c0*/  FADD.FTZ R15, R15, R16 ;  /* 0x000000100f0f7221 */ /* 0x004fc40000010000 */
[----:B------:R-:W-:Y:S01]  /*78d0*/  FADD.FTZ R0, R0, R23 ;  /* 0x0000001700007221 */ /* 0x000fe20000010000 */
[----:B------:R-:W-:Y:S01]  /*78e0*/  @P0 IADD3.X R45, RZ, R45, RZ, P6, !PT ;  /* 0x0000002dff2d0210 */ /* 0x000fe200037fe4ff */
[----:B------:R-:W-:Y:S01]  /*78f0*/  LDS R23, [R172.X4+0x3800] ;  /* 0x00380000ac177984 */ /* 0x000fe20000004800 */
[----:B------:R-:W-:Y:S01]  /*7900*/  ISETP.GE.U32.AND P6, PT, R14, 0x500, PT ;  /* 0x000005000e00780c */ /* 0x000fe20003fc6070 */
[----:B------:R-:W-:Y:S02]  /*7910*/  FADD.FTZ R0, R0, R25 ;  /* 0x0000001900007221 */ /* 0x000fe40000010000 */
[----:B------:R-:W0:Y:S01]  /*7920*/  LDS R14, [R172.X4+0xa00] ;  /* 0x000a0000ac0e7984 */ /* 0x000e220000004800 */
[----:B-1----:R-:W-:Y:S02]  /*7930*/  FADD.FTZ R15, R15, R18 ;  /* 0x000000120f0f7221 */ /* 0x002fe40000010000 */
[----:B------:R-:W-:Y:S01]  /*7940*/  FADD.FTZ R35, R0, R35 ;  /* 0x0000002300237221 */ /* 0x000fe20000010000 */
[----:B------:R-:W-:Y:S01]  /*7950*/  LDS R8, [R172.X4+0x1200] ;  /* 0x00120000ac087984 */ /* 0x000fe20000004800 */
[----:B----4-:R-:W-:-:S02]  /*7960*/  FADD.FTZ R15, R15, R10 ;  /* 0x0000000a0f0f7221 */ /* 0x010fc40000010000 */
[----:B------:R-:W-:Y:S01]  /*7970*/  FADD.FTZ R6, RZ, R6 ;  /* 0x00000006ff067221 */ /* 0x000fe20000010000 */
[----:B------:R-:W1:Y:S04]  /*7980*/  LDS R0, [R172.X4+0xe00] ;  /* 0x000e0000ac007984 */ /* 0x000e680000004800 */
[----:B------:R2:W-:Y:S01]  /*7990*/  @P0 STG.E [R2.64], R35 ;  /* 0x0000002302000986 */ /* 0x0005e2000c101904 */
[----:B------:R-:W-:-:S03]  /*79a0*/  FADD.FTZ R37, R30, R37 ;  /* 0x000000251e257221 */ /* 0x000fc60000010000 */
[----:B------:R-:W-:Y:S04]  /*79b0*/  @P0 STG.E [R4.64], R39 ;  /* 0x0000002704000986 */ /* 0x000fe8000c101904 */
[----:B------:R-:W-:Y:S01]  /*79c0*/  LDS R31, [R172.X4+0x4c00] ;  /* 0x004c0000ac1f7984 */ /* 0x000fe20000004800 */
[----:B--2---:R-:W-:Y:S01]  /*79d0*/  @P4 IMAD.MOV.U32 R2, RZ, RZ, R46 ;  /* 0x000000ffff024224 */ /* 0x004fe200078e002e */
[----:B------:R-:W-:Y:S02]  /*79e0*/  @P4 MOV R3, R49 ;  /* 0x0000003100034202 */ /* 0x000fe40000000f00 */
[----:B------:R-:W-:Y:S01]  /*79f0*/  LDS R25, [R172.X4+0x3a00] ;  /* 0x003a0000ac197984 */ /* 0x000fe20000004800 */
[----:B------:R-:W-:-:S03]  /*7a00*/  @P4 IADD3 R46, P0, R46, 0x200, RZ ;  /* 0x000002002e2e4810 */ /* 0x000fc60007f1e0ff */
[----:B------:R2:W-:Y:S02]  /*7a10*/  @P4 STG.E [R2.64], R37 ;  /* 0x0000002502004986 */ /* 0x0005e4000c101904 */
[----:B------:R-:W-:Y:S02]  /*7a20*/  @P4 IMAD.X R49, RZ, RZ, R49, P0 ;  /* 0x000000ffff314224 */ /* 0x000fe400000e0631 */
[----:B------:R-:W-:Y:S01]  /*7a30*/  LDS R33, [R172.X4+0x4e00] ;  /* 0x004e0000ac217984 */ /* 0x000fe20000004800 */
        /* <DEDUP_REMOVED lines=11> */
[----:B-1----:R-:W-:-:S02]  /*7af0*/  FADD.FTZ R0, RZ, R0 ;  /* 0x00000000ff007221 */ /* 0x002fc40000010000 */
[----:B------:R-:W-:Y:S02]  /*7b00*/  FADD.FTZ R8, RZ, R8 ;  /* 0x00000008ff087221 */ /* 0x000fe40000010000 */
        /* <DEDUP_REMOVED lines=8> */
[----:B-1----:R-:W-:Y:S01]  /*7b90*/  @P3 IMAD.MOV.U32 R2, RZ, RZ, R44 ;  /* 0x000000ffff023224 */ /* 0x002fe200078e002c */
[-C--:B------:R-:W-:Y:S01]  /*7ba0*/  @P3 MOV R3, R45.reuse ;  /* 0x0000002d00033202 */ /* 0x080fe20000000f00 */
[----:B0-----:R-:W-:Y:S01]  /*7bb0*/  FADD.FTZ R6, R6, R17 ;  /* 0x0000001106067221 */ /* 0x001fe20000010000 */
[----:B------:R-:W-:Y:S01]  /*7bc0*/  @P3 IADD3 R44, P4, R44, 0x200, RZ ;  /* 0x000002002c2c3810 */ /* 0x000fe20007f9e0ff */
[----:B--2---:R-:W-:Y:S02]  /*7bd0*/  FADD.FTZ R8, R8, R19 ;  /* 0x0000001308087221 */ /* 0x004fe40000010000 */
[----:B------:R0:W-:Y:S01]  /*7be0*/  @P3 STG.E [R2.64], R41 ;  /* 0x0000002902003986 */ /* 0x0001e2000c101904 */
[----:B------:R-:W-:Y:S01]  /*7bf0*/  @P3 IADD3.X R45, RZ, R45, RZ, P4, !PT ;  /* 0x0000002dff2d3210 */ /* 0x000fe200027fe4ff */
[----:B------:R-:W-:-:S02]  /*7c00*/  FADD.FTZ R6, R6, R23 ;  /* 0x0000001706067221 */ /* 0x000fc40000010000 */
[----:B------:R-:W-:Y:S02]  /*7c10*/  FADD.FTZ R8, R8, R25 ;  /* 0x0000001908087221 */ /* 0x000fe40000010000 */
[----:B------:R-:W-:Y:S02]  /*7c20*/  FADD.FTZ R31, R6, R31 ;  /* 0x0000001f061f7221 */ /* 0x000fe40000010000 */
        /* <DEDUP_REMOVED lines=39> */
.L_x_14301:
[----:B------:R-:W-:Y:S01]  /*7ea0*/  HFMA2.MMA R0, -RZ, RZ, 0, 5.9604644775390625e-08 ;  /* 0x00000001ff007435 */ /* 0x000fe200000001ff */
[----:B------:R-:W-:Y:S01]  /*7eb0*/  MOV R173, R186 ;  /* 0x000000ba00ad7202 */ /* 0x000fe20000000f00 */
[----:B------:R-:W-:Y:S01]  /*7ec0*/  IMAD.MOV.U32 R178, RZ, RZ, 0x1f ;  /* 0x0000001fffb27424 */ /* 0x000fe200078e00ff */
[----:B------:R-:W-:Y:S02]  /*7ed0*/  MOV R177, 0xffffffff ;  /* 0xffffffff00b17802 */ /* 0x000fe40000000f00 */
[----:B------:R-:W-:-:S02]  /*7ee0*/  MOV R172, 0x7f00 ;  /* 0x00007f0000ac7802 */ /* 0x000fc40000000f00 */
[----:B-----5:R-:W-:Y:S05]  /*7ef0*/  CALL.REL.NOINC `($__internal_191_$__cuda_sm70_shflsync_bfly_p) ;  /* 0x0000045000007944 */ /* 0x020fea0003c00000 */
[----:B-1----:R-:W-:Y:S01]  /*7f00*/  MOV R174, R0 ;  /* 0x0000000000ae7202 */ /* 0x002fe20000000f00 */
[----:B------:R-:W-:Y:S05]  /*7f10*/  BRA `(.L_x_14404) ;  /* 0xffffb31000007947 */ /* 0x000fea000383ffff */
.L_x_14302:
[----:B------:R-:W-:Y:S01]  /*7f20*/  HFMA2.MMA R178, -RZ, RZ, 0, 1.847743988037109375e-06 ;  /* 0x0000001fffb27435 */ /* 0x000fe200000001ff */
[----:B------:R-:W-:Y:S01]  /*7f30*/  MOV R173, R185 ;  /* 0x000000b900ad7202 */ /* 0x000fe20000000f00 */
[----:B------:R-:W-:Y:S01]  /*7f40*/  IMAD.MOV.U32 R0, RZ, RZ, 0x1 ;  /* 0x00000001ff007424 */ /* 0x000fe200078e00ff */
[----:B------:R-:W-:-:S02]  /*7f50*/  MOV R177, 0xffffffff ;  /* 0xffffffff00b17802 */ /* 0x000fc40000000f00 */
[----:B------:R-:W-:Y:S02]  /*7f60*/  MOV R172, 0x7f80 ;  /* 0x00007f8000ac7802 */ /* 0x000fe40000000f00 */
[----:B01---5:R-:W-:Y:S05]  /*7f70*/  CALL.REL.NOINC `($__internal_191_$__cuda_sm70_shflsync_bfly_p) ;  /* 0x000003d000007944 */ /* 0x023fea0003c00000 */
[----:B------:R-:W-:Y:S01]  /*7f80*/  FADD.FTZ R174, R174, R186 ;  /* 0x000000baaeae7221 */ /* 0x000fe20000010000 */
[----:B------:R-:W-:Y:S01]  /*7f90*/  MOV R177, 0xffffffff ;  /* 0xffffffff00b17802 */ /* 0x000fe20000000f00 */
[----:B-1----:R-:W-:Y:S01]  /*7fa0*/  FADD.FTZ R175, R185, R0 ;  /* 0x00000000b9af7221 */ /* 0x002fe20000010000 */
[----:B------:R-:W-:Y:S01]  /*7fb0*/  HFMA2.MMA R0, -RZ, RZ, 0, 1.1920928955078125e-07 ;  /* 0x00000002ff007435 */ /* 0x000fe200000001ff */
[----:B------:R-:W-:Y:S01]  /*7fc0*/  IMAD.MOV.U32 R178, RZ, RZ, 0x1f ;  /* 0x0000001fffb27424 */ /* 0x000fe200078e00ff */
[----:B------:R-:W-:Y:S02]  /*7fd0*/  MOV R173, R174 ;  /* 0x000000ae00ad7202 */ /* 0x000fe40000000f00 */
[----:B------:R-:W-:Y:S02]  /*7fe0*/  MOV R172, 0x8000 ;  /* 0x0000800000ac7802 */ /* 0x000fe40000000f00 */
[----:B------:R-:W-:Y:S05]  /*7ff0*/  CALL.REL.NOINC `($__internal_191_$__cuda_sm70_shflsync_bfly_p) ;  /* 0x0000035000007944 */ /* 0x000fea0003c00000 */
[----:B-1----:R-:W-:Y:S01]  /*8000*/  MOV R176, R0 ;  /* 0x0000000000b07202 */ /* 0x002fe20000000f00 */
[----:B------:R-:W-:Y:S01]  /*8010*/  HFMA2.MMA R0, -RZ, RZ, 0, 1.1920928955078125e-07 ;  /* 0x00000002ff007435 */ /* 0x000fe200000001ff */
[----:B------:R-:W-:Y:S01]  /*8020*/  IMAD.MOV.U32 R173, RZ, RZ, R175 ;  /* 0x000000ffffad7224 */ /* 0x000fe200078e00af */
[----:B------:R-:W-:-:S02]  /*8030*/  MOV R178, 0x1f ;  /* 0x0000001f00b27802 */ /* 0x000fc40000000f00 */
[----:B------:R-:W-:Y:S02]  /*8040*/  MOV R177, 0xffffffff ;  /* 0xffffffff00b17802 */ /* 0x000fe40000000f00 */
[----:B------:R-:W-:Y:S02]  /*8050*/  MOV R172, 0x8070 ;  /* 0x0000807000ac7802 */ /* 0x000fe40000000f00 */
[----:B------:R-:W-:Y:S05]  /*8060*/  CALL.REL.NOINC `($__internal_191_$__cuda_sm70_shflsync_bfly_p) ;  /* 0x000002e000007944 */ /* 0x000fea0003c00000 */
[----:B------:R-:W-:Y:S01]  /*8070*/  FADD.FTZ R174, R176, R174 ;  /* 0x000000aeb0ae7221 */ /* 0x000fe20000010000 */
[----:B------:R-:W-:Y:S01]  /*8080*/  HFMA2.MMA R178, -RZ, RZ, 0, 1.847743988037109375e-06 ;  /* 0x0000001fffb27435 */ /* 0x000fe200000001ff */
[----:B-1----:R-:W-:Y:S01]  /*8090*/  FADD.FTZ R175, R175, R0 ;  /* 0x00000000afaf7221 */ /* 0x002fe20000010000 */
[----:B------:R-:W-:Y:S01]  /*80a0*/  MOV R177, 0xffffffff ;  /* 0xffffffff00b17802 */ /* 0x000fe20000000f00 */
[----:B------:R-:W-:Y:S01]  /*80b0*/  IMAD.MOV.U32 R0, RZ, RZ, 0x4 ;  /* 0x00000004ff007424 */ /* 0x000fe200078e00ff */
[----:B------:R-:W-:Y:S02]  /*80c0*/  MOV R173, R174 ;  /* 0x000000ae00ad7202 */ /* 0x000fe40000000f00 */
[----:B------:R-:W-:Y:S02]  /*80d0*/  MOV R172, 0x80f0 ;  /* 0x000080f000ac7802 */ /* 0x000fe40000000f00 */
[----:B------:R-:W-:Y:S05]  /*80e0*/  CALL.REL.NOINC `($__internal_191_$__cuda_sm70_shflsync_bfly_p) ;  /* 0x0000026000007944 */ /* 0x000fea0003c00000 */
[----:B-1----:R-:W-:Y:S01]  /*80f0*/  IMAD.MOV.U32 R176, RZ, RZ, R0 ;  /* 0x000000ffffb07224 */ /* 0x002fe200078e0000 */
[----:B------:R-:W-:Y:S01]  /*8100*/  HFMA2.MMA R0, -RZ, RZ, 0, 2.384185791015625e-07 ;  /* 0x00000004ff007435 */ /* 0x000fe200000001ff */
[----:B------:R-:W-:Y:S01]  /*8110*/  MOV R173, R175 ;  /* 0x000000af00ad7202 */ /* 0x000fe20000000f00 */
[----:B------:R-:W-:Y:S01]  /*8120*/  IMAD.MOV.U32 R177, RZ, RZ, -0x1 ;  /* 0xffffffffffb17424 */ /* 0x000fe200078e00ff */
[----:B------:R-:W-:-:S02]  /*8130*/  MOV R178, 0x1f ;  /* 0x0000001f00b27802 */ /* 0x000fc40000000f00 */
[----:B------:R-:W-:Y:S02]  /*8140*/  MOV R172, 0x8160 ;  /* 0x0000816000ac7802 */ /* 0x000fe40000000f00 */
[----:B------:R-:W-:Y:S05]  /*8150*/  CALL.REL.NOINC `($__internal_191_$__cuda_sm70_shflsync_bfly_p) ;  /* 0x000001f000007944 */ /* 0x000fea0003c00000 */
[----:B------:R-:W-:Y:S01]  /*8160*/  FADD.FTZ R174, R176, R174 ;  /* 0x000000aeb0ae7221 */ /* 0x000fe20000010000 */
[----:B------:R-:W-:Y:S01]  /*8170*/  MOV R178, 0x1f ;  /* 0x0000001f00b27802 */ /* 0x000fe20000000f00 */
[----:B-1----:R-:W-:Y:S01]  /*8180*/  FADD.FTZ R175, R175, R0 ;  /* 0x00000000afaf7221 */ /* 0x002fe20000010000 */
[----:B------:R-:W-:Y:S01]  /*8190*/  HFMA2.MMA R0, -RZ, RZ, 0, 4.76837158203125e-07 ;  /* 0x00000008ff007435 */ /* 0x000fe200000001ff */
[----:B------:R-:W-:Y:S01]  /*81a0*/  MOV R177, 0xffffffff ;  /* 0xffffffff00b17802 */ /* 0x000fe20000000f00 */
[----:B------:R-:W-:Y:S01]  /*81b0*/  IMAD.MOV.U32 R173, RZ, RZ, R174 ;  /* 0x000000ffffad7224 */ /* 0x000fe200078e00ae */
[----:B------:R-:W-:-:S03]  /*81c0*/  MOV R172, 0x81e0 ;  /* 0x000081e000ac7802 */ /* 0x000fc60000000f00 */
[----:B------:R-:W-:Y:S05]  /*81d0*/  CALL.REL.NOINC `($__internal_191_$__cuda_sm70_shflsync_bfly_p) ;  /* 0x0000017000007944 */ /* 0x000fea0003c00000 */
[----:B-1----:R-:W-:Y:S01]  /*81e0*/  MOV R176, R0 ;  /* 0x0000000000b07202 */ /* 0x002fe20000000f00 */
[----:B------:R-:W-:Y:S01]  /*81f0*/  HFMA2.MMA R0, -RZ, RZ, 0, 4.76837158203125e-07 ;  /* 0x00000008ff007435 */ /* 0x000fe200000001ff */
[----:B------:R-:W-:Y:S01]  /*8200*/  MOV R173, R175 ;  /* 0x000000af00ad7202 */ /* 0x000fe20000000f00 */
[----:B------:R-:W-:Y:S01]  /*8210*/  IMAD.MOV.U32 R178, RZ, RZ, 0x1f ;  /* 0x0000001fffb27424 */ /* 0x000fe200078e00ff */
[----:B------:R-:W-:-:S02]  /*8220*/  MOV R177, 0xffffffff ;  /* 0xffffffff00b17802 */ /* 0x000fc40000000f00 */
[----:B------:R-:W-:Y:S02]  /*8230*/  MOV R172, 0x8250 ;  /* 0x0000825000ac7802 */ /* 0x000fe40000000f00 */
[----:B------:R-:W-:Y:S05]  /*8240*/  CALL.REL.NOINC `($__internal_191_$__cuda_sm70_shflsync_bfly_p) ;  /* 0x0000010000007944 */ /* 0x000fea0003c00000 */
[----:B------:R-:W-:Y:S01]  /*8250*/  FADD.FTZ R174, R176, R174 ;  /* 0x000000aeb0ae7221 */ /* 0x000fe20000010000 */
[----:B------:R-:W-:Y:S01]  /*8260*/  MOV R178, 0x1f ;  /* 0x0000001f00b27802 */ /* 0x000fe20000000f00 */
[----:B-1----:R-:W-:Y:S01]  /*8270*/  FADD.FTZ R175, R175, R0 ;  /* 0x00000000afaf7221 */ /* 0x002fe20000010000 */
[----:B------:R-:W-:Y:S01]  /*8280*/  HFMA2.MMA R0, -RZ, RZ, 0, 9.5367431640625e-07 ;  /* 0x00000010ff007435 */ /* 0x000fe200000001ff */
[----:B------:R-:W-:Y:S01]  /*8290*/  IMAD.MOV.U32 R177, RZ, RZ, -0x1 ;  /* 0xffffffffffb17424 */ /* 0x000fe200078e00ff */
[----:B------:R-:W-:Y:S02]  /*82a0*/  MOV R173, R174 ;  /* 0x000000ae00ad7202 */ /* 0x000fe40000000f00 */
[----:B------:R-:W-:Y:S02]  /*82b0*/  MOV R172, 0x82d0 ;  /* 0x000082d000ac7802 */ /* 0x000fe40000000f00 */
[----:B------:R-:W-:Y:S05]  /*82c0*/  CALL.REL.NOINC `($__internal_191_$__cuda_sm70_shflsync_bfly_p) ;  /* 0x0000008000007944 */ /* 0x000fea0003c00000 */
[----:B------:R-:W-:Y:S01]  /*82d0*/  HFMA2.MMA R178, -RZ, RZ, 0, 1.847743988037109375e-06 ;  /* 0x0000001fffb27435 */ /* 0x000fe200000001ff */
[----:B-1----:R-:W-:Y:S01]  /*82e0*/  MOV R176, R0 ;  /* 0x0000000000b07202 */ /* 0x002fe20000000f00 */
[----:B------:R-:W-:Y:S01]  /*82f0*/  IMAD.MOV.U32 R0, RZ, RZ, 0x10 ;  /* 0x00000010ff007424 */ /* 0x000fe200078e00ff */
[----:B------:R-:W-:-:S02]  /*8300*/  MOV R173, R175 ;  /* 0x000000af00ad7202 */ /* 0x000fc40000000f00 */
[----:B------:R-:W-:Y:S02]  /*8310*/  MOV R177, 0xffffffff ;  /* 0xffffffff00b17802 */ /* 0x000fe40000000f00 */
[----:B------:R-:W-:Y:S02]  /*8320*/  MOV R172, 0x8340 ;  /* 0x0000834000ac7802 */ /* 0x000fe40000000f00 */
[----:B------:R-:W-:Y:S05]  /*8330*/  CALL.REL.NOINC `($__internal_191_$__cuda_sm70_shflsync_bfly_p) ;  /* 0x0000001000007944 */ /* 0x000fea0003c00000 */
[----:B-1----:R-:W-:Y:S05]  /*8340*/  BRA `(.L_x_14405) ;  /* 0xffffb00000007947 */ /* 0x002fea000383ffff */
        .weak           $__internal_191_$__cuda_sm70_shflsync_bfly_p
        .type           $__internal_191_$__cuda_sm70_shflsync_bfly_p,@function
        .size           $__internal_191_$__cuda_sm70_shflsync_bfly_p,(.L_x_15073 - $__internal_191_$__cuda_sm70_shflsync_bfly_p)
$__internal_191_$__cuda_sm70_shflsync_bfly_p:
[----:B------:R-:W-:Y:S04]  /*8350*/  WARPSYNC R177 ;  /* 0x000000b100007348 */ /* 0x000fe80003800000 */
[----:B------:R0:W1:Y:S02]  /*8360*/  SHFL.BFLY PT, R0, R173, R0, R178 ;  /* 0x0c000000ad007389 */ /* 0x00006400000e00b2 */
[----:B0-----:R-:W-:-:S06]  /*8370*/  HFMA2.MMA R173, -RZ, RZ, 0, 0 ;  /* 0x00000000ffad7435 */ /* 0x001fcc00000001ff */
[----:B------:R-:W-:Y:S05]  /*8380*/  RET.REL.NODEC R172 `(_ZN10layer_norm13ln_bwd_kernelINS_13Kernel_traitsIfffffjLj1280ELj1ELj4ELj1ELj16ENS_18Kernel_traits_baseILj1280EfffffjLj128EEEEELb1ELb0ELb1ELb0EEEvNS_9BwdParamsE) ;  /* 0xffff7c70ac007950 */ /* 0x000fea0003c3ffff */
.L_x_14406:
        /* <DEDUP_REMOVED lines=15> */
.L_x_15073:


//--------------------- .text._ZN10layer_norm22ln_bwd_finalize_kernelINS_22Kernel_traits_finalizeILj1280EfffffjLb0ELj1024ELj4ENS_18Kernel_traits_baseILj1280EfffffjLj1024EEEEELb0ELb1EEEvNS_9BwdParamsE --------------------------
	.section	.text._ZN10layer_norm22ln_bwd_finalize_kernelINS_22Kernel_traits_finalizeILj1280EfffffjLb0ELj1024ELj4ENS_18Kernel_traits_baseILj1280EfffffjLj1024EEEEELb0ELb1EEEvNS_9BwdParamsE,"ax",@progbits
	.sectioninfo	@"SHI_REGISTERS=32"
	.align	128
        .global         _ZN10layer_norm22ln_bwd_finalize_kernelINS_22Kernel_traits_finalizeILj1280EfffffjLb0ELj1024ELj4ENS_18Kernel_traits_baseILj1280EfffffjLj1024EEEEELb0ELb1EEEvNS_9BwdParamsE
        .type           _ZN10layer_norm22ln_bwd_finalize_kernelINS_22Kernel_traits_finalizeILj1280EfffffjLb0ELj1024ELj4ENS_18Kernel_traits_baseILj1280EfffffjLj1024EEEEELb0ELb1EEEvNS_9BwdParamsE,@function
        .size           _ZN10layer_norm22ln_bwd_finalize_kernelINS_22Kernel_traits_finalizeILj1280EfffffjLb0ELj1024ELj4ENS_18Kernel_traits_baseILj1280EfffffjLj1024EEEEELb0ELb1EEEvNS_9BwdParamsE,(.L_x_15074 - _ZN10layer_norm22ln_bwd_finalize_kernelINS_22Kernel_traits_finalizeILj1280EfffffjLb0ELj1024ELj4ENS_18Kernel_traits_baseILj1280EfffffjLj1024EEEEELb0ELb1EEEvNS_9BwdParamsE)
        .other          _ZN10layer_norm22ln_bwd_finalize_kernelINS_22Kernel_traits_finalizeILj1280EfffffjLb0ELj1024ELj4ENS_18Kernel_traits_baseILj1280EfffffjLj1024EEEEELb0ELb1EEEvNS_9BwdParamsE,@"STO_CUDA_ENTRY STV_DEFAULT"
_ZN10layer_norm22ln_bwd_finalize_kernelINS_22Kernel_traits_finalizeILj1280EfffffjLb0ELj1024ELj4ENS_18Kernel_traits_baseILj1280EfffffjLj1024EEEEELb0ELb1EEEvNS_9BwdParamsE:
.text._ZN10layer_norm22ln_bwd_finalize_kernelINS_22Kernel_traits_finalizeILj1280EfffffjLb0ELj1024ELj4ENS_18Kernel_traits_baseILj1280EfffffjLj1024EEEEELb0ELb1EEEvNS_9BwdParamsE:
        /* <DEDUP_REMOVED lines=19> */
.L_x_14417:
        /* <DEDUP_REMOVED lines=27> */
.L_x_14411:
        /* <DEDUP_REMOVED lines=35> */
.L_x_14410:
[----:B------:R-:W-:Y:S05]  /*0510*/  BSYNC B1 ;  /* 0x0000000000017941 */ /* 0x000fea0003800000 */
.L_x_14409:
        /* <DEDUP_REMOVED lines=23> */
.L_x_14413:
[----:B------:R-:W-:Y:S05]  /*0690*/  BSYNC B1 ;  /* 0x0000000000017941 */ /* 0x000fea0003800000 */
.L_x_14412:
        /* <DEDUP_REMOVED lines=10> */
.L_x_14408:
[----:B------:R-:W-:Y:S05]  /*0740*/  BSYNC B0 ;  /* 0x0000000000007941 */ /* 0x000fea0003800000 */
.L_x_14407:
        /* <DEDUP_REMOVED lines=11> */
.L_x_14418:
        /* <DEDUP_REMOVED lines=18> */
.L_x_14419:
[----:B------:R-:W-:Y:S01]  /*0920*/  @!P1 SHF.R.U32.HI R2, RZ, 0x3, R0 ;  /* 0x00000003ff029819 */ /* 0x000fe20000011600 */
[----:B---3--:R-:W-:Y:S02]  /*0930*/  FADD.FTZ R5, R5, R10 ;  /* 0x0000000a05057221 */ /* 0x008fe40000010000 */
[----:B--2---:R-:W-:Y:S01]  /*0940*/  FADD.FTZ R7, R7, R4 ;  /* 0x0000000407077221 */ /* 0x004fe20000010000 */
[----:B------:R-:W-:-:S05]  /*0950*/  @!P1 LOP3.LUT R2, R2, 0x1ffffffc, RZ, 0xc0, !PT ;  /* 0x1ffffffc02029812 */ /* 0x000fca00078ec0ff */
[----:B------:R2:W-:Y:S04]  /*0960*/  @!P1 STS [R2+0x2000], R5 ;  /* 0x0020000502009388 */ /* 0x0005e80000000800 */
[----:B------:R2:W-:Y:S02]  /*0970*/  @!P1 STS [R2+0x2080], R7 ;  /* 0x0020800702009388 */ /* 0x0005e40000000800 */
.L_x_14414:
        /* <DEDUP_REMOVED lines=14> */
.L_x_14415:
[----:B------:R-:W-:Y:S01]  /*0a60*/  HFMA2.MMA R9, -RZ, RZ, 0, 5.9604644775390625e-08 ;  /* 0x00000001ff097435 */ /* 0x000fe200000001ff */
[----:B--2---:R-:W-:Y:S01]  /*0a70*/  IMAD.MOV.U32 R10, RZ, RZ, R4 ;  /* 0x000000ffff0a7224 */ /* 0x004fe200078e0004 */
[----:B------:R-:W-:Y:S01]  /*0a80*/  MOV R11, 0xffffffff ;  /* 0xffffffff000b7802 */ /* 0x000fe20000000f00 */
[----:B------:R-:W-:Y:S01]  /*0a90*/  IMAD.MOV.U32 R6, RZ, RZ, 0x1f ;  /* 0x0000001fff067424 */ /* 0x000fe200078e00ff */
[----:B------:R-:W-:-:S02]  /*0aa0*/  MOV R2, 0xac0 ;  /* 0x00000ac000027802 */ /* 0x000fc40000000f00 */
[----:B01----:R-:W-:Y:S05]  /*0ab0*/  CALL.REL.NOINC `($__internal_192_$__cuda_sm70_shflsync_bfly_p) ;  /* 0x000003c000007944 */ /* 0x003fea0003c00000 */
[----:B-1----:R-:W-:Y:S01]  /*0ac0*/  MOV R3, R6 ;  /* 0x0000000600037202 */ /* 0x002fe20000000f00 */
[----:B0-----:R-:W-:Y:S05]  /*0ad0*/  BRA `(.L_x_14418) ;  /* 0xfffffd2000007947 */ /* 0x001fea000383ffff */
.L_x_14416:
[----:B------:R-:W-:Y:S01]  /*0ae0*/  HFMA2.MMA R9, -RZ, RZ, 0, 1.1920928955078125e-07 ;  /* 0x00000002ff097435 */ /* 0x000fe200000001ff */
[----:B------:R-:W-:Y:S01]  /*0af0*/  IMAD.MOV.U32 R10, RZ, RZ, R13 ;  /* 0x000000ffff0a7224 */ /* 0x000fe200078e000d */
[----:B------:R-:W-:Y:S01]  /*0b00*/  MOV R6, 0x1f ;  /* 0x0000001f00067802 */ /* 0x000fe20000000f00 */
[----:B------:R-:W-:Y:S01]  /*0b10*/  IMAD.MOV.U32 R11, RZ, RZ, -0x1 ;  /* 0xffffffffff0b7424 */ /* 0x000fe200078e00ff */
[----:B------:R-:W-:-:S02]  /*0b20*/  MOV R2, 0xb40 ;  /* 0x00000b4000027802 */ /* 0x000fc40000000f00 */
[----:B012---:R-:W-:Y:S05]  /*0b30*/  CALL.REL.NOINC `($__internal_192_$__cuda_sm70_shflsync_bfly_p) ;  /* 0x0000034000007944 */ /* 0x007fea0003c00000 */
[----:B0-----:R-:W-:Y:S01]  /*0b40*/  HFMA2.MMA R9, -RZ, RZ, 0, 2.384185791015625e-07 ;  /* 0x00000004ff097435 */ /* 0x001fe200000001ff */
[----:B-1----:R-:W-:Y:S01]  /*0b50*/  FADD.FTZ R10, R13, R6 ;  /* 0x000000060d0a7221 */ /* 0x002fe20000010000 */
[----:B------:R-:W-:Y:S01]  /*0b60*/  MOV R6, 0x1f ;  /* 0x0000001f00067802 */ /* 0x000fe20000000f00 */
[----:B------:R-:W-:Y:S01]  /*0b70*/  IMAD.MOV.U32 R11, RZ, RZ, -0x1 ;  /* 0xffffffffff0b7424 */ /* 0x000fe200078e00ff */
[----:B------:R-:W-:-:S02]  /*0b80*/  MOV R2, 0xba0 ;  /* 0x00000ba000027802 */ /* 0x000fc40000000f00 */
[----:B------:R-:W-:Y:S05]  /*0b90*/  CALL.REL.NOINC `($__internal_192_$__cuda_sm70_shflsync_bfly_p) ;  /* 0x000002e000007944 */ /* 0x000fea0003c00000 */
[----:B0-----:R-:W-:Y:S01]  /*0ba0*/  HFMA2.MMA R9, -RZ, RZ, 0, 4.76837158203125e-07 ;  /* 0x00000008ff097435 */ /* 0x001fe200000001ff */
[----:B-1----:R-:W-:Y:S01]  /*0bb0*/  FADD.FTZ R10, R10, R6 ;  /* 0x000000060a0a7221 */ /* 0x002fe20000010000 */
[----:B------:R-:W-:Y:S01]  /*0bc0*/  MOV R6, 0x1f ;  /* 0x0000001f00067802 */ /* 0x000fe20000000f00 */
[----:B------:R-:W-:Y:S01]  /*0bd0*/  IMAD.MOV.U32 R11, RZ, RZ, -0x1 ;  /* 0xffffffffff0b7424 */ /* 0x000fe200078e00ff */
[----:B------:R-:W-:-:S02]  /*0be0*/  MOV R2, 0xc00 ;  /* 0x00000c0000027802 */ /* 0x000fc40000000f00 */
[----:B------:R-:W-:Y:S05]  /*0bf0*/  CALL.REL.NOINC `($__internal_192_$__cuda_sm70_shflsync_bfly_p) ;  /* 0x0000028000007944 */ /* 0x000fea0003c00000 */
[----:B-1----:R-:W-:Y:S01]  /*0c00*/  FADD.FTZ R4, R10, R6 ;  /* 0x000000060a047221 */ /* 0x002fe20000010000 */
[----:B0-----:R-:W-:Y:S01]  /*0c10*/  HFMA2.MMA R9, -RZ, RZ, 0, 9.5367431640625e-07 ;  /* 0x00000010ff097435 */ /* 0x001fe200000001ff */
[----:B------:R-:W-:Y:S01]  /*0c20*/  MOV R6, 0x1f ;  /* 0x0000001f00067802 */ /* 0x000fe20000000f00 */
[----:B------:R-:W-:Y:S01]  /*0c30*/  IMAD.MOV.U32 R11, RZ, RZ, -0x1 ;  /* 0xffffffffff0b7424 */ /* 0x000fe200078e00ff */
[----:B------:R-:W-:-:S02]  /*0c40*/  MOV R2, 0xc70 ;  /* 0x00000c7000027802 */ /* 0x000fc40000000f00 */
[----:B------:R-:W-:Y:S02]  /*0c50*/  MOV R10, R4 ;  /* 0x00000004000a7202 */ /* 0x000fe40000000f00 */
[----:B------:R-:W-:Y:S05]  /*0c60*/  CALL.REL.NOINC `($__internal_192_$__cuda_sm70_shflsync_bfly_p) ;  /* 0x0000021000007944 */ /* 0x000fea0003c00000 */
[----:B0-----:R-:W-:Y:S01]  /*0c70*/  HFMA2.MMA R9, -RZ, RZ, 0, 5.9604644775390625e-08 ;  /* 0x00000001ff097435 */ /* 0x001fe200000001ff */
[----:B-1----:R-:W-:Y:S01]  /*0c80*/  MOV R7, R6 ;  /* 0x0000000600077202 */ /* 0x002fe20000000f00 */
[----:B------:R-:W-:Y:S01]  /*0c90*/  IMAD.MOV.U32 R10, RZ, RZ, R5 ;  /* 0x000000ffff0a7224 */ /* 0x000fe200078e0005 */
[----:B------:R-:W-:Y:S01]  /*0ca0*/  MOV R6, 0x1f ;  /* 0x0000001f00067802 */ /* 0x000fe20000000f00 */
[----:B------:R-:W-:Y:S01]  /*0cb0*/  IMAD.MOV.U32 R11, RZ, RZ, -0x1 ;  /* 0xffffffffff0b7424 */ /* 0x000fe200078e00ff */
[----:B------:R-:W-:Y:S02]  /*0cc0*/  MOV R2, 0xce0 ;  /* 0x00000ce000027802 */ /* 0x000fe40000000f00 */
[----:B------:R-:W-:Y:S05]  /*0cd0*/  CALL.REL.NOINC `($__internal_192_$__cuda_sm70_shflsync_bfly_p) ;  /* 0x000001a000007944 */ /* 0x000fea0003c00000 */
[----:B0-----:R-:W-:Y:S01]  /*0ce0*/  HFMA2.MMA R9, -RZ, RZ, 0, 1.1920928955078125e-07 ;  /* 0x00000002ff097435 */ /* 0x001fe200000001ff */
[----:B-1----:R-:W-:Y:S01]  /*0cf0*/  FADD.FTZ R10, R5, R6 ;  /* 0x00000006050a7221 */ /* 0x002fe20000010000 */
[----:B------:R-:W-:Y:S01]  /*0d00*/  MOV R6, 0x1f ;  /* 0x0000001f00067802 */ /* 0x000fe20000000f00 */
[----:B------:R-:W-:Y:S01]  /*0d10*/  IMAD.MOV.U32 R11, RZ, RZ, -0x1 ;  /* 0xffffffffff0b7424 */ /* 0x000fe200078e00ff */
[----:B------:R-:W-:Y:S02]  /*0d20*/  MOV R2, 0xd40 ;  /* 0x00000d4000027802 */ /* 0x000fe40000000f00 */
[----:B------:R-:W-:Y:S05]  /*0d30*/  CALL.REL.NOINC `($__internal_192_$__cuda_sm70_shflsync_bfly_p) ;  /* 0x0000014000007944 */ /* 0x000fea0003c00000 */
        /* <DEDUP_REMOVED lines=12> */
[----:B0-----:R-:W-:Y:S01]  /*0e00*/  HFMA2.MMA R9, -RZ, RZ, 0, 9.5367431640625e-07 ;  /* 0x00000010ff097435 */ /* 0x001fe200000001ff */
[----:B-1----:R-:W-:Y:S01]  /*0e10*/  FADD.FTZ R10, R10, R6 ;  /* 0x000000060a0a7221 */ /* 0x002fe20000010000 */
[----:B------:R-:W-:Y:S01]  /*0e20*/  MOV R6, 0x1f ;  /* 0x0000001f00067802 */ /* 0x000fe20000000f00 */
[----:B------:R-:W-:Y:S01]  /*0e30*/  IMAD.MOV.U32 R11, RZ, RZ, -0x1 ;  /* 0xffffffffff0b7424 */ /* 0x000fe200078e00ff */
[----:B------:R-:W-:-:S02]  /*0e40*/  MOV R2, 0xe60 ;  /* 0x00000e6000027802 */ /* 0x000fc40000000f00 */
[----:B------:R-:W-:Y:S05]  /*0e50*/  CALL.REL.NOINC `($__internal_192_$__cuda_sm70_shflsync_bfly_p) ;  /* 0x0000002000007944 */ /* 0x000fea0003c00000 */
[----:B-1----:R-:W-:Y:S01]  /*0e60*/  MOV R5, R6 ;  /* 0x0000000600057202 */ /* 0x002fe20000000f00 */
[----:B0-----:R-:W-:Y:S05]  /*0e70*/  BRA `(.L_x_14419) ;  /* 0xfffffaa000007947 */ /* 0x001fea000383ffff */
        .weak           $__internal_192_$__cuda_sm70_shflsync_bfly_p
        .type           $__internal_192_$__cuda_sm70_shflsync_bfly_p,@function
        .size           $__internal_192_$__cuda_sm70_shflsync_bfly_p,(.L_x_15074 - $__internal_192_$__cuda_sm70_shflsync_bfly_p)
$__internal_192_$__cuda_sm70_shflsync_bfly_p:
[----:B------:R-:W-:Y:S01]  /*0e80*/  HFMA2.MMA R3, -RZ, RZ, 0, 0 ;  /* 0x00000000ff037435 */ /* 0x000fe200000001ff */
[----:B------:R-:W-:Y:S04]  /*0e90*/  WARPSYNC R11 ;  /* 0x0000000b00007348 */ /* 0x000fe80003800000 */
[----:B------:R0:W1:Y:S01]  /*0ea0*/  SHFL.BFLY PT, R6, R10, R9, R6 ;  /* 0x0c0000090a067389 */ /* 0x00006200000e0006 */
[----:B------:R-:W-:Y:S05]  /*0eb0*/  RET.REL.NODEC R2 `(_ZN10layer_norm22ln_bwd_finalize_kernelINS_22Kernel_traits_finalizeILj1280EfffffjLb0ELj1024ELj4ENS_18Kernel_traits_baseILj1280EfffffjLj1024EEEEELb0ELb1EEEvNS_9BwdParamsE) ;  /* 0xfffff14002007950 */ /* 0x000fea0003c3ffff */
.L_x_14420:
        /* <DEDUP_REMOVED lines=12> */
.L_x_15074:


//--------------------- .text._ZN10layer_norm13ln_bwd_kernelINS_13Kernel_traitsIfffffjLj1280ELj1ELj4ELj1ELj16ENS_18Kernel_traits_baseILj1280EfffffjLj128EEEEELb1ELb0ELb1ELb1EEEvNS_9BwdParamsE --------------------------
	.section	.text._ZN10layer_norm13ln_bwd_kernelINS_13Kernel_traitsIfffffjLj1280ELj1ELj4ELj1ELj16ENS_18Kernel_traits_baseILj1280EfffffjLj128EEEEELb1ELb0ELb1ELb1EEEvNS_9BwdParamsE,"ax",@progbits
	.sectioninfo	@"SHI_REGISTERS=255"
	.align	128
        .global         _ZN10layer_norm13ln_bwd_kernelINS_13Kernel_traitsIfffffjLj1280ELj1ELj4ELj1ELj16ENS_18Kernel_traits_baseILj1280EfffffjLj128EEEEELb1ELb0ELb1ELb1EEEvNS_9BwdParamsE
        .type           _ZN10layer_norm13ln_bwd_kernelINS_13Kernel_traitsIfffffjLj1280ELj1ELj4ELj1ELj16ENS_18Kernel_traits_baseILj1280EfffffjLj128EEEEELb1ELb0ELb1ELb1EEEvNS_9BwdParamsE,@function
        .size           _ZN10layer_norm13ln_bwd_kernelINS_13Kernel_traitsIfffffjLj1280ELj1ELj4ELj1ELj16ENS_18Kernel_traits_baseILj1280EfffffjLj128EEEEELb1ELb0ELb1ELb1EEEvNS_9BwdParamsE,(.L_x_15075 - _ZN10layer_norm13ln_bwd_kernelINS_13Kernel_traitsIfffffjLj1280ELj1ELj4ELj1ELj16ENS_18Kernel_traits_baseILj1280EfffffjLj128EEEEELb1ELb0ELb1ELb1EEEvNS_9BwdParamsE)
        .other          _ZN10layer_norm13ln_bwd_kernelINS_13Kernel_traitsIfffffjLj1280ELj1ELj4ELj1ELj16ENS_18Kernel_traits_baseILj1280EfffffjLj128EEEEELb1ELb0ELb1ELb1EEEvNS_9BwdParamsE,@"STO_CUDA_ENTRY STV_DEFAULT"
_ZN10layer_norm13ln_bwd_kernelINS_13Kernel_traitsIfffffjLj1280ELj1ELj4ELj1ELj16ENS_18Kernel_traits_baseILj1280EfffffjLj128EEEEELb1ELb0ELb1ELb1EEEvNS_9BwdParamsE:
.text._ZN10layer_norm13ln_bwd_kernelINS_13Kernel_traitsIfffffjLj1280ELj1ELj4ELj1ELj16ENS_18Kernel_traits_baseILj1280EfffffjLj128EEEEELb1ELb0ELb1ELb1EEEvNS_9BwdParamsE:
        /* <DEDUP_REMOVED lines=51> */
.L_x_14422:
        /* <DEDUP_REMOVED lines=65> */
[----:B------:R0:W-:Y:S02]  /*0740*/  STL.64 [R1+0x50], R10 ;  /* 0x0000500a01007387 */ /* 0x0001e40000100a00 */
.L_x_14509:
[----:B------:R-:W-:-:S10]  /*0750*/  HFMA2.MMA R197, -RZ, RZ, 0, 2.384185791015625e-07 ;  /* 0x00000004ffc57435 */ /* 0x000fd400000001ff */
[----:B0-----:R-:W-:-:S05]  /*0760*/  IMAD.WIDE R2, R4, R197, c[0x0][0x1d8] ;  /* 0x0000760004027625 */ /* 0x001fca00078e02c5 */
        /* <DEDUP_REMOVED lines=27> */
[----:B------:R0:W5:Y:S01]  /*0920*/  @P0 LDG.E.128 R40, [R222.64] ;  /* 0x00000004de280981 */ /* 0x000162000c1e1d00 */
[----:B------:R-:W-:Y:S02]  /*0930*/  @P1 IADD3 R168, R2, -0x1, RZ ;  /* 0xffffffff02a81810 */ /* 0x000fe40007ffe0ff */
[----:B------:R-:W-:Y:S01]  /*0940*/  MOV R194, RZ ;  /* 0x000000ff00c27202 */ /* 0x000fe20000000f00 */
[----:B------:R0:W5:Y:S02]  /*0950*/  @P0 LDG.E.128 R36, [R220.64] ;  /* 0x00000004dc240981 */ /* 0x000164000c1e1d00 */
[----:B------:R-:W-:-:S02]  /*0960*/  @P1 IMAD R168, R168, c[0x0][0x168], RZ ;  /* 0x00005a00a8a81a24 */ /* 0x000fc400078e02ff */
[----:B------:R1:W5:Y:S03]  /*0970*/  @P0 LDG.E.128 R32, [R6.64] ;  /* 0x0000000406200981 */ /* 0x000366000c1e1d00 */
[----:B------:R-:W-:-:S04]  /*0980*/  @P1 SHF.R.S32.HI R169, RZ, 0x1f, R168 ;  /* 0x0000001fffa91819 */ /* 0x000fc800000114a8 */
[----:B------:R-:W-:Y:S02]  /*0990*/  @P1 LEA.HI R169, R169, R168, RZ, 0x2 ;  /* 0x000000a8a9a91211 */ /* 0x000fe400078f10ff */
[----:B-1----:R-:W-:Y:S02]  /*09a0*/  @P0 IADD3 R6, R0, 0x80, RZ ;  /* 0x0000008000060810 */ /* 0x002fe40007ffe0ff */
[----:B------:R-:W-:-:S03]  /*09b0*/  @P1 LEA.HI.SX32 R194, R169, R235, 0x1e ;  /* 0x000000eba9c21211 */ /* 0x000fc600078ff2ff */
[----:B------:R-:W-:-:S05]  /*09c0*/  @P0 IMAD.WIDE.U32 R6, R6, R234, c[0x0][0x218] ;  /* 0x0000860006060625 */ /* 0x000fca00078e00ea */
[----:B------:R1:W5:Y:S02]  /*09d0*/  @P0 LDG.E.128 R28, [R6.64] ;  /* 0x00000004061c0981 */ /* 0x000364000c1e1d00 */
[----:B-1----:R-:W-:-:S05]  /*09e0*/  @P0 IADD3 R6, R0, 0xa0, RZ ;  /* 0x000000a000060810 */ /* 0x002fca0007ffe0ff */
        /* <DEDUP_REMOVED lines=14> */
[----:B-1----:R-:W-:-:S05]  /*0ad0*/  IMAD.WIDE.U32 R6, R194, R197, c[0x0][0x190] ;  /* 0x00006400c2067625 */ /* 0x002fca00078e00c5 */
[----:B------:R1:W5:Y:S02]  /*0ae0*/  LDG.E R240, [R6.64] ;  /* 0x0000000406f07981 */ /* 0x000364000c1e1900 */
[C---:B-1----:R-:W-:Y:S02]  /*0af0*/  IADD3 R7, R194.reuse, 0x20, RZ ;  /* 0x00000020c2077810 */ /* 0x042fe40007ffe0ff */
[----:B------:R-:W-:-:S03]  /*0b00*/  IADD3 R6, R194, 0x40, RZ ;  /* 0x00000040c2067810 */ /* 0x000fc60007ffe0ff */
[----:B------:R-:W-:-:S04]  /*0b10*/  IMAD.WIDE.U32 R168, R7, R197, c[0x0][0x190] ;  /* 0x0000640007a87625 */ /* 0x000fc800078e00c5 */
[----:B------:R-:W-:Y:S01]  /*0b20*/  IMAD.WIDE.U32 R6, R6, R197, c[0x0][0x190] ;  /* 0x0000640006067625 */ /* 0x000fe200078e00c5 */
[----:B------:R1:W5:Y:S04]  /*0b30*/  LDG.E R235, [R168.64] ;  /* 0x00000004a8eb7981 */ /* 0x000368000c1e1900 */
[----:B------:R2:W5:Y:S02]  /*0b40*/  LDG.E R234, [R6.64] ;  /* 0x0000000406ea7981 */ /* 0x000564000c1e1900 */
[C---:B--2---:R-:W-:Y:S02]  /*0b50*/  IADD3 R7, R194.reuse, 0x60, RZ ;  /* 0x00000060c2077810 */ /* 0x044fe40007ffe0ff */
[----:B------:R-:W-:-:S03]  /*0b60*/  IADD3 R6, R194, 0x80, RZ ;  /* 0x00000080c2067810 */ /* 0x000fc60007ffe0ff */
[----:B-1----:R-:W-:-:S04]  /*0b70*/  IMAD.WIDE.U32 R168, R7, R197, c[0x0][0x190] ;  /* 0x0000640007a87625 */ /* 0x002fc800078e00c5 */
[----:B------:R-:W-:Y:S01]  /*0b80*/  IMAD.WIDE.U32 R6, R6, R197, c[0x0][0x190] ;  /* 0x0000640006067625 */ /* 0x000fe200078e00c5 */
[----:B------:R1:W5:Y:S04]  /*0b90*/  LDG.E R233, [R168.64] ;  /* 0x00000004a8e97981 */ /* 0x000368000c1e1900 */
[----:B------:R2:W5:Y:S01]  /*0ba0*/  LDG.E R232, [R6.64] ;  /* 0x0000000406e87981 */ /* 0x000562000c1e1900 */
[C---:B-1----:R-:W-:Y:S02]  /*0bb0*/  IADD3 R168, R194.reuse, 0xc0, RZ ;  /* 0x000000c0c2a87810 */ /* 0x042fe40007ffe0ff */
[----:B--2---:R-:W-:-:S03]  /*0bc0*/  IADD3 R6, R194, 0xa0, RZ ;  /* 0x000000a0c2067810 */ /* 0x004fc60007ffe0ff */
[----:B------:R-:W-:-:S04]  /*0bd0*/  IMAD.WIDE.U32 R168, R168, R197, c[0x0][0x190] ;  /* 0x00006400a8a87625 */ /* 0x000fc800078e00c5 */
[----:B------:R-:W-:-:S06]  /*0be0*/  IMAD.WIDE.U32 R6, R6, R197, c[0x0][0x190] ;  /* 0x0000640006067625 */ /* 0x000fcc00078e00c5 */
[----:B------:R1:W5:Y:S01]  /*0bf0*/  LDG.E R7, [R6.64] ;  /* 0x0000000406077981 */ /* 0x000362000c1e1900 */
[----:B------:R-:W-:-:S03]  /*0c00*/  IADD3 R170, R194, 0xe0, RZ ;  /* 0x000000e0c2aa7810 */ /* 0x000fc60007ffe0ff */
[----:B-1----:R1:W5:Y:S02]  /*0c10*/  LDG.E R6, [R168.64] ;  /* 0x00000004a8067981 */ /* 0x002364000c1e1900 */
[----:B-1----:R-:W-:-:S05]  /*0c20*/  IADD3 R168, R194, 0x100, RZ ;  /* 0x00000100c2a87810 */ /* 0x002fca0007ffe0ff */
[----:B------:R-:W-:-:S04]  /*0c30*/  IMAD.WIDE.U32 R168, R168, R197, c[0x0][0x190] ;  /* 0x00006400a8a87625 */ /* 0x000fc800078e00c5 */
[----:B------:R-:W-:Y:S01]  /*0c40*/  IMAD.WIDE.U32 R170, R170, R197, c[0x0][0x190] ;  /* 0x00006400aaaa7625 */ /* 0x000fe200078e00c5 */
[----:B------:R1:W5:Y:S04]  /*0c50*/  LDG.E R238, [R168.64] ;  /* 0x00000004a8ee7981 */ /* 0x000368000c1e1900 */
[----:B------:R2:W5:Y:S01]  /*0c60*/  LDG.E R236, [R170.64] ;  /* 0x00000004aaec7981 */ /* 0x000562000c1e1900 */
[----:B-1----:R-:W-:Y:S01]  /*0c70*/  IADD3 R168, R194, 0x120, RZ ;  /* 0x00000120c2a87810 */ /* 0x002fe20007ffe0ff */
[----:B--2---:R-:W-:-:S04]  /*0c80*/  CS2R R170, SRZ ;  /* 0x0000000000aa7805 */ /* 0x004fc8000001ff00 */
[----:B------:R-:W-:Y:S01]  /*0c90*/  IMAD.WIDE.U32 R168, R168, R197, c[0x0][0x190] ;  /* 0x00006400a8a87625 */ /* 0x000fe200078e00c5 */
[----:B------:R-:W-:Y:S05]  /*0ca0*/  BRA `(.L_x_14426) ;  /* 0x00001d1000007947 */ /* 0x000fea0003800000 */
.L_x_14425:
[----:B------:R-:W-:Y:S01]  /*0cb0*/  IADD3 R5, R170, -0x1, RZ ;  /* 0xffffffffaa057810 */ /* 0x000fe20007ffe0ff */
[----:B------:R0:W-:Y:S04]  /*0cc0*/  STL [R1+0xd4], R103 ;  /* 0x0000d46701007387 */ /* 0x0001e80000100800 */
[----:B------:R-:W-:Y:S01]  /*0cd0*/  IMAD R5, R5, c[0x0][0x168], RZ ;  /* 0x00005a0005057a24 */ /* 0x000fe200078e02ff */
[----:B------:R1:W2:Y:S04]  /*0ce0*/  LDG.E R241, [R168.64] ;  /* 0x00000004a8f17981 */ /* 0x0002a8000c1e1900 */
[----:B------:R-:W-:Y:S01]  /*0cf0*/  SHF.R.S32.HI R186, RZ, 0x1f, R5 ;  /* 0x0000001fffba7819 */ /* 0x000fe20000011405 */
[----:B------:R-:W-:Y:S01]  /*0d00*/  IMAD.WIDE.U32 R152, R0, R234, c[0x0][0x188] ;  /* 0x0000620000987625 */ /* 0x000fe200078e00ea */
[----:B------:R-:W-:Y:S02]  /*0d10*/  STL [R1+0xd0], R127 ;  /* 0x0000d07f01007387 */ /* 0x000fe40000100800 */
[----:B------:R-:W-:-:S02]  /*0d20*/  LEA.HI R228, R186, R5, RZ, 0x2 ;  /* 0x00000005bae47211 */ /* 0x000fc400078f10ff */
[----:B------:R-:W-:Y:S02]  /*0d30*/  STL [R1+0xcc], R51 ;  /* 0x0000cc3301007387 */ /* 0x000fe40000100800 */
[----:B------:R-:W-:Y:S02]  /*0d40*/  LEA.HI.SX32 R228, R228, R235, 0x1e ;  /* 0x000000ebe4e47211 */ /* 0x000fe400078ff2ff */
[----:B------:R-:W-:Y:S04]  /*0d50*/  STL [R1+0xc8], R151 ;  /* 0x0000c89701007387 */ /* 0x000fe80000100800 */
[----:B------:R-:W-:Y:S01]  /*0d60*/  STL [R1+0xc4], R150 ;  /* 0x0000c49601007387 */ /* 0x000fe20000100800 */
[----:B------:R-:W-:-:S03]  /*0d70*/  IMAD.WIDE.U32 R192, R228, R234, c[0x0][0x208] ;  /* 0x00008200e4c07625 */ /* 0x000fc600078e00ea */
[----:B------:R-:W-:Y:S04]  /*0d80*/  STL [R1+0xc0], R149 ;  /* 0x0000c09501007387 */ /* 0x000fe80000100800 */
[----:B------:R-:W3:Y:S04]  /*0d90*/  LDG.E.128 R152, [R152.64] ;  /* 0x0000000498987981 */ /* 0x000ee8000c1e1d00 */
[----:B------:R-:W-:Y:S04]  /*0da0*/  STL [R1+0xbc], R148 ;  /* 0x0000bc9401007387 */ /* 0x000fe80000100800 */
[----:B------:R-:W-:Y:S01]  /*0db0*/  STL [R1+0xb8], R147 ;  /* 0x0000b89301007387 */ /* 0x000fe20000100800 */
[----:B------:R-:W-:-:S03]  /*0dc0*/  IMAD.WIDE.U32 R156, R195, R234, c[0x0][0x188] ;  /* 0x00006200c39c7625 */ /* 0x000fc600078e00ea */
[----:B------:R-:W-:Y:S01]  /*0dd0*/  STL [R1+0xb4], R146 ;  /* 0x0000b49201007387 */ /* 0x000fe20000100800 */
[----:B------:R-:W-:-:S03]  /*0de0*/  IMAD.WIDE.U32 R160, R194, R234, c[0x0][0x188] ;  /* 0x00006200c2a07625 */ /* 0x000fc600078e00ea */
[----:B------:R-:W-:Y:S04]  /*0df0*/  STL [R1+0xb0], R145 ;  /* 0x0000b09101007387 */ /* 0x000fe80000100800 */
[----:B------:R4:W-:Y:S04]  /*0e00*/  STL [R1+0xac], R144 ;  /* 0x0000ac9001007387 */ /* 0x0009e80000100800 */
[----:B------:R1:W-:Y:S04]  /*0e10*/  STL [R1+0xa8], R4 ;  /* 0x0000a80401007387 */ /* 0x0003e80000100800 */
[----:B------:R-:W3:Y:S04]  /*0e20*/  LDG.E.128 R192, [R192.64] ;  /* 0x00000004c0c07981 */ /* 0x000ee8000c1e1d00 */
[----:B0-----:R-:W3:Y:S04]  /*0e30*/  LDL R103, [R1+0x9c] ;  /* 0x00009c0001677983 */ /* 0x001ee80000100800 */
[----:B----4-:R-:W4:Y:S01]  /*0e40*/  LDL R144, [R1+0x98] ;  /* 0x0000980001907983 */ /* 0x010f220000100800 */
[----:B------:R-:W-:-:S02]  /*0e50*/  ISETP.NE.U32.AND P0, PT, RZ, c[0x0][0x218], PT ;  /* 0x00008600ff007a0c */ /* 0x000fc40003f05070 */
[----:B------:R-:W-:Y:S01]  /*0e60*/  IADD3 R226, R0, 0x80, RZ ;  /* 0x0000008000e27810 */ /* 0x000fe20007ffe0ff */
[----:B------:R-:W4:Y:S01]  /*0e70*/  LDG.E.128 R156, [R156.64] ;  /* 0x000000049c9c7981 */ /* 0x000f22000c1e1d00 */
[----:B------:R-:W-:Y:S02]  /*0e80*/  ISETP.NE.AND.EX P0, PT, RZ, c[0x0][0x21c], PT, P0 ;  /* 0x00008700ff007a0c */ /* 0x000fe40003f05300 */
[----:B-----5:R-:W-:Y:S01]  /*0e90*/  ISETP.GE.AND P1, PT, R2, 0x1, PT ;  /* 0x000000010200780c */ /* 0x020fe20003f26270 */
[----:B------:R-:W4:Y:S01]  /*0ea0*/  LDL R51, [R1+0xa0] ;  /* 0x0000a00001337983 */ /* 0x000f220000100800 */
[----:B------:R-:W-:Y:S02]  /*0eb0*/  IADD3 R227, R0, 0xa0, RZ ;  /* 0x000000a000e37810 */ /* 0x000fe40007ffe0ff */
[----:B------:R-:W-:Y:S01]  /*0ec0*/  IADD3 R5, R228, 0xc0, RZ ;  /* 0x000000c0e4057810 */ /* 0x000fe20007ffe0ff */
[----:B-1----:R-:W4:Y:S01]  /*0ed0*/  LDL R4, [R1+0xa4] ;  /* 0x0000a40001047983 */ /* 0x002f220000100800 */
[----:B------:R-:W-:-:S02]  /*0ee0*/  IADD3 R232, R0, 0xc0, RZ ;  /* 0x000000c000e87810 */ /* 0x000fc40007ffe0ff */
[C---:B------:R-:W-:Y:S01]  /*0ef0*/  IADD3 R231, R0.reuse, 0xe0, RZ ;  /* 0x000000e000e77810 */ /* 0x040fe20007ffe0ff */
[----:B------:R-:W4:Y:S04]  /*0f00*/  LDL R148, [R1+0x88] ;  /* 0x0000880001947983 */ /* 0x000f280000100800 */
[----:B------:R0:W5:Y:S01]  /*0f10*/  @P0 LDG.E.128 R32, [R6.64] ;  /* 0x0000000406200981 */ /* 0x000162000c1e1d00 */
[----:B------:R-:W-:Y:S01]  /*0f20*/  IMAD.WIDE.U32 R216, R5, R234, c[0x0][0x208] ;  /* 0x0000820005d87625 */ /* 0x000fe200078e00ea */
[C---:B------:R-:W-:Y:S02]  /*0f30*/  IADD3 R229, R0.reuse, 0x100, RZ ;  /* 0x0000010000e57810 */ /* 0x040fe40007ffe0ff */
[----:B------:R-:W-:Y:S01]  /*0f40*/  IADD3 R230, R0, 0x120, RZ ;  /* 0x0000012000e67810 */ /* 0x000fe20007ffe0ff */
[----:B------:R1:W5:Y:S01]  /*0f50*/  @P0 LDG.E.128 R44, [R224.64] ;  /* 0x00000004e02c0981 */ /* 0x000362000c1e1d00 */
[----:B------:R-:W-:-:S02]  /*0f60*/  MOV R244, 0x4 ;  /* 0x0000000400f47802 */ /* 0x000fc40000000f00 */
[----:B------:R-:W-:Y:S01]  /*0f70*/  IADD3 R197, R228, 0x20, RZ ;  /* 0x00000020e4c57810 */ /* 0x000fe20007ffe0ff */
[----:B------:R1:W5:Y:S01]  /*0f80*/  @P0 LDG.E.128 R40, [R222.64] ;  /* 0x00000004de280981 */ /* 0x000362000c1e1d00 */
[-C--:B0-----:R-:W-:Y:S01]  /*0f90*/  @P0 IMAD.WIDE.U32 R6, R226, R234.reuse, c[0x0][0x218] ;  /* 0x00008600e2060625 */ /* 0x081fe200078e00ea */
[----:B------:R-:W-:Y:S02]  /*0fa0*/  @P1 IADD3 R5, R2, -0x1, RZ ;  /* 0xffffffff02051810 */ /* 0x000fe40007ffe0ff */
[----:B------:R-:W4:Y:S04]  /*0fb0*/  LDL R146, [R1+0x8c] ;  /* 0x00008c0001927983 */ /* 0x000f280000100800 */
[----:B------:R0:W5:Y:S01]  /*0fc0*/  @P0 LDG.E.128 R28, [R6.64] ;  /* 0x00000004061c0981 */ /* 0x000162000c1e1d00 */
[----:B------:R-:W-:Y:S01]  /*0fd0*/  @P1 IMAD R5, R5, c[0x0][0x168], RZ ;  /* 0x00005a0005051a24 */ /* 0x000fe200078e02ff */
[----:B------:R-:W-:Y:S01]  /*0fe0*/  IADD3 R201, R228, 0x40, RZ ;  /* 0x00000040e4c97810 */ /* 0x000fe20007ffe0ff */
[-C--:B------:R-:W-:Y:S01]  /*0ff0*/  IMAD.WIDE.U32 R176, R232, R234.reuse, c[0x0][0x188] ;  /* 0x00006200e8b07625 */ /* 0x080fe200078e00ea */
[C---:B------:R-:W-:Y:S01]  /*1000*/  IADD3 R205, R228.reuse, 0x60, RZ ;  /* 0x00000060e4cd7810 */ /* 0x040fe20007ffe0ff */
[----:B------:R0:W5:Y:S01]  /*1010*/  @P0 LDG.E.128 R36, [R220.64] ;  /* 0x00000004dc240981 */ /* 0x000162000c1e1d00 */
[C---:B------:R-:W-:Y:S01]  /*1020*/  IADD3 R209, R228.reuse, 0x80, RZ ;  /* 0x00000080e4d17810 */ /* 0x040fe20007ffe0ff */
[----:B------:R-:W-:Y:S01]  /*1030*/  IMAD.WIDE.U32 R182, R231, R234, c[0x0][0x188] ;  /* 0x00006200e7b67625 */ /* 0x000fe200078e00ea */
[----:B------:R-:W-:-:S03]  /*1040*/  IADD3 R212, R228, 0xa0, RZ ;  /* 0x000000a0e4d47810 */ /* 0x000fc60007ffe0ff */
[-C--:B------:R-:W-:Y:S01]  /*1050*/  IMAD.WIDE.U32 R164, R171, R234.reuse, c[0x0][0x188] ;  /* 0x00006200aba47625 */ /* 0x080fe200078e00ea */
[----:B------:R-:W1:Y:S01]  /*1060*/  LDC.U8 R243, c[0x0][0x1f0] ;  /* 0x00007c00fff37b82 */ /* 0x000e620000000000 */
[----:B------:R-:W4:Y:S02]  /*1070*/  LDL R242, [R1+0x90] ;  /* 0x0000900001f27983 */ /* 0x000f240000100800 */
[-C--:B0-----:R-:W-:Y:S01]  /*1080*/  @P0 IMAD.WIDE.U32 R6, R227, R234.reuse, c[0x0][0x218] ;  /* 0x00008600e3060625 */ /* 0x081fe200078e00ea */
[----:B------:R-:W-:Y:S01]  /*1090*/  @P1 SHF.R.S32.HI R233, RZ, 0x1f, R5 ;  /* 0x0000001fffe91819 */ /* 0x000fe20000011405 */
[----:B------:R-:W4:Y:S04]  /*10a0*/  LDG.E.128 R160, [R160.64] ;  /* 0x00000004a0a07981 */ /* 0x000f28000c1e1d00 */
[----:B------:R0:W5:Y:S01]  /*10b0*/  @P0 LDG.E.128 R24, [R6.64] ;  /* 0x0000000406180981 */ /* 0x000162000c1e1d00 */
[----:B------:R-:W-:Y:S01]  /*10c0*/  IMAD.WIDE.U32 R184, R229, R234, c[0x0][0x188] ;  /* 0x00006200e5b87625 */ /* 0x000fe200078e00ea */
[----:B------:R-:W-:-:S02]  /*10d0*/  @P1 LEA.HI R233, R233, R5, RZ, 0x2 ;  /* 0x00000005e9e91211 */ /* 0x000fc400078f10ff */
[----:B------:R-:W4:Y:S01]  /*10e0*/  LDG.E.128 R216, [R216.64] ;  /* 0x00000004d8d87981 */ /* 0x000f22000c1e1d00 */
[-C--:B------:R-:W-:Y:S01]  /*10f0*/  IMAD.WIDE.U32 R196, R197, R234.reuse, c[0x0][0x208] ;  /* 0x00008200c5c47625 */ /* 0x080fe200078e00ea */
[C---:B-1----:R-:W-:Y:S02]  /*1100*/  IADD3 R222, R228.reuse, 0xe0, RZ ;  /* 0x000000e0e4de7810 */ /* 0x042fe40007ffe0ff */
[----:B------:R-:W-:Y:S01]  /*1110*/  IADD3 R224, R228, 0x100, RZ ;  /* 0x00000100e4e07810 */ /* 0x000fe20007ffe0ff */
[-C--:B------:R-:W-:Y:S01]  /*1120*/  IMAD.WIDE.U32 R188, R230, R234.reuse, c[0x0][0x188] ;  /* 0x00006200e6bc7625 */ /* 0x080fe200078e00ea */
[----:B------:R-:W4:Y:S03]  /*1130*/  LDG.E.128 R164, [R164.64] ;  /* 0x00000004a4a47981 */ /* 0x000f26000c1e1d00 */
[-C--:B0-----:R-:W-:Y:S01]  /*1140*/  @P0 IMAD.WIDE.U32 R6, R232, R234.reuse, c[0x0][0x218] ;  /* 0x00008600e8060625 */ /* 0x081fe200078e00ea */
[----:B------:R-:W-:Y:S01]  /*1150*/  MOV R5, RZ ;  /* 0x000000ff00057202 */ /* 0x000fe20000000f00 */
[----:B------:R-:W4:Y:S04]  /*1160*/  LDG.E.128 R196, [R196.64] ;  /* 0x00000004c4c47981 */ /* 0x000f28000c1e1d00 */
[----:B------:R0:W5:Y:S01]  /*1170*/  @P0 LDG.E.128 R20, [R6.64] ;  /* 0x0000000406140981 */ /* 0x000162000c1e1d00 */
[----:B------:R-:W-:Y:S01]  /*1180*/  @P1 LEA.HI.SX32 R5, R233, R235, 0x1e ;  /* 0x000000ebe9051211 */ /* 0x000fe200078ff2ff */
[----:B------:R-:W-:-:S02]  /*1190*/  IMAD.WIDE.U32 R180, R226, R234, c[0x0][0x188] ;  /* 0x00006200e2b47625 */ /* 0x000fc400078e00ea */
[----:B------:R-:W4:Y:S02]  /*11a0*/  LDG.E.128 R176, [R176.64] ;  /* 0x00000004b0b07981 */ /* 0x000f24000c1e1d00 */
[-C--:B------:R-:W-:Y:S02]  /*11b0*/  IMAD.WIDE.U32 R172, R227, R234.reuse, c[0x0][0x188] ;  /* 0x00006200e3ac7625 */ /* 0x080fe400078e00ea */
[----:B------:R-:W4:Y:S02]  /*11c0*/  LDG.E.128 R184, [R184.64] ;  /* 0x00000004b8b87981 */ /* 0x000f24000c1e1d00 */
[-C--:B0-----:R-:W-:Y:S01]  /*11d0*/  @P0 IMAD.WIDE.U32 R6, R231, R234.reuse, c[0x0][0x218] ;  /* 0x00008600e7060625 */ /* 0x081fe200078e00ea */
[C---:B------:R-:W-:Y:S01]  /*11e0*/  IADD3 R232, R5.reuse, 0x60, RZ ;  /* 0x0000006005e87810 */ /* 0x040fe20007ffe0ff */
[----:B------:R0:W4:Y:S04]  /*11f0*/  LDG.E.128 R168, [R180.64] ;  /* 0x00000004b4a87981 */ /* 0x000128000c1e1d00 */
[----:B------:R1:W5:Y:S01]  /*1200*/  @P0 LDG.E.128 R16, [R6.64] ;  /* 0x0000000406100981 */ /* 0x000362000c1e1d00 */
[----:B------:R-:W-:Y:S01]  /*1210*/  IADD3 R236, R5, 0x80, RZ ;  /* 0x0000008005ec7810 */ /* 0x000fe20007ffe0ff */
[----:B------:R-:W-:-:S04]  /*1220*/  IMAD.WIDE.U32 R200, R201, R234, c[0x0][0x208] ;  /* 0x00008200c9c87625 */ /* 0x000fc800078e00ea */
[----:B------:R-:W-:-:S04]  /*1230*/  IMAD.WIDE.U32 R204, R205, R234, c[0x0][0x208] ;  /* 0x00008200cdcc7625 */ /* 0x000fc800078e00ea */
[----:B------:R-:W-:-:S04]  /*1240*/  IMAD.WIDE.U32 R208, R209, R234, c[0x0][0x208] ;  /* 0x00008200d1d07625 */ /* 0x000fc800078e00ea */
[----:B------:R-:W-:-:S04]  /*1250*/  IMAD.WIDE.U32 R212, R212, R234, c[0x0][0x208] ;  /* 0x00008200d4d47625 */ /* 0x000fc800078e00ea */
[----:B------:R-:W-:-:S04]  /*1260*/  IMAD.WIDE.U32 R220, R222, R234, c[0x0][0x208] ;  /* 0x00008200dedc7625 */ /* 0x000fc800078e00ea */
[-C--:B------:R-:W-:Y:S01]  /*1270*/  IMAD.WIDE.U32 R224, R224, R234.reuse, c[0x0][0x208] ;  /* 0x00008200e0e07625 */ /* 0x080fe200078e00ea */
[----:B------:R-:W-:Y:S01]  /*1280*/  IADD3 R238, R5, 0x100, RZ ;  /* 0x0000010005ee7810 */ /* 0x000fe20007ffe0ff */
[----:B------:R-:W4:Y:S02]  /*1290*/  LDG.E.128 R200, [R200.64] ;  /* 0x00000004c8c87981 */ /* 0x000f24000c1e1d00 */
[----:B-1----:R-:W-:Y:S01]  /*12a0*/  @P0 IMAD.WIDE.U32 R6, R229, R234, c[0x0][0x218] ;  /* 0x00008600e5060625 */ /* 0x002fe200078e00ea */
[----:B------:R-:W-:Y:S01]  /*12b0*/  IADD3 R229, R5, 0x20, RZ ;  /* 0x0000002005e57810 */ /* 0x000fe20007ffe0ff */
[----:B------:R-:W4:Y:S04]  /*12c0*/  LDG.E.128 R204, [R204.64] ;  /* 0x00000004cccc7981 */ /* 0x000f28000c1e1d00 */
[----:B------:R1:W5:Y:S01]  /*12d0*/  @P0 LDG.E.128 R12, [R6.64] ;  /* 0x00000004060c0981 */ /* 0x000362000c1e1d00 */
[----:B------:R-:W-:-:S03]  /*12e0*/  IMAD.WIDE.U32 R232, R232, R244, c[0x0][0x190] ;  /* 0x00006400e8e87625 */ /* 0x000fc600078e00f4 */
[----:B------:R-:W4:Y:S04]  /*12f0*/  LDG.E.128 R212, [R212.64] ;  /* 0x00000004d4d47981 */ /* 0x000f28000c1e1d00 */
[----:B------:R0:W5:Y:S01]  /*1300*/  LDG.E R233, [R232.64] ;  /* 0x00000004e8e97981 */ /* 0x000162000c1e1900 */
[----:B-1----:R-:W-:-:S03]  /*1310*/  @P0 IMAD.WIDE.U32 R6, R230, R234, c[0x0][0x218] ;  /* 0x00008600e6060625 */ /* 0x002fc600078e00ea */
[----:B------:R-:W4:Y:S04]  /*1320*/  LDG.E.128 R172, [R172.64] ;  /* 0x00000004acac7981 */ /* 0x000f28000c1e1d00 */
[----:B------:R1:W5:Y:S04]  /*1330*/  @P0 LDG.E.128 R8, [R6.64] ;  /* 0x0000000406080981 */ /* 0x000368000c1e1d00 */
[----:B0-----:R-:W4:Y:S04]  /*1340*/  LDG.E.128 R180, [R182.64] ;  /* 0x00000004b6b47981 */ /* 0x001f28000c1e1d00 */
[----:B------:R-:W4:Y:S01]  /*1350*/  LDG.E.128 R188, [R188.64] ;  /* 0x00000004bcbc7981 */ /* 0x000f22000c1e1d00 */
[----:B-1----:R-:W-:-:S03]  /*1360*/  IMAD.WIDE.U32 R6, R229, R244, c[0x0][0x190] ;  /* 0x00006400e5067625 */ /* 0x002fc600078e00f4 */
[----:B------:R-:W4:Y:S04]  /*1370*/  LDG.E.128 R208, [R208.64] ;  /* 0x00000004d0d07981 */ /* 0x000f28000c1e1d00 */
[----:B------:R0:W5:Y:S01]  /*1380*/  LDG.E R235, [R6.64] ;  /* 0x0000000406eb7981 */ /* 0x000162000c1e1900 */
[----:B------:R-:W-:-:S03]  /*1390*/  IMAD.WIDE.U32 R230, R5, R244, c[0x0][0x190] ;  /* 0x0000640005e67625 */ /* 0x000fc600078e00f4 */
[----:B------:R-:W4:Y:S04]  /*13a0*/  LDG.E.128 R220, [R220.64] ;  /* 0x00000004dcdc7981 */ /* 0x000f28000c1e1d00 */
[----:B------:R1:W5:Y:S01]  /*13b0*/  LDG.E R240, [R230.64] ;  /* 0x00000004e6f07981 */ /* 0x000362000c1e1900 */
[----:B0-----:R-:W-:Y:S02]  /*13c0*/  IADD3 R7, R5, 0x40, RZ ;  /* 0x0000004005077810 */ /* 0x001fe40007ffe0ff */
[----:B------:R-:W-:Y:S01]  /*13d0*/  IADD3 R6, R228, 0x120, RZ ;  /* 0x00000120e4067810 */ /* 0x000fe20007ffe0ff */
[----:B------:R-:W4:Y:S02]  /*13e0*/  LDG.E.128 R224, [R224.64] ;  /* 0x00000004e0e07981 */ /* 0x000f24000c1e1d00 */
[----:B------:R-:W-:-:S04]  /*13f0*/  IMAD.WIDE.U32 R228, R7, R244, c[0x0][0x190] ;  /* 0x0000640007e47625 */ /* 0x000fc800078e00f4 */
[----:B------:R-:W-:Y:S02]  /*1400*/  IMAD.WIDE.U32 R6, R6, R234, c[0x0][0x208] ;  /* 0x0000820006067625 */ /* 0x000fe400078e00ea */
[----:B------:R1:W5:Y:S04]  /*1410*/  LDG.E R234, [R228.64] ;  /* 0x00000004e4ea7981 */ /* 0x000368000c1e1900 */
[----:B-1----:R0:W4:Y:S02]  /*1420*/  LDG.E.128 R228, [R6.64] ;  /* 0x0000000406e47981 */ /* 0x002124000c1e1d00 */
[----:B0-----:R-:W-:Y:S01]  /*1430*/  IMAD.WIDE.U32 R6, R236, R244, c[0x0][0x190] ;  /* 0x00006400ec067625 */ /* 0x001fe200078e00f4 */
[----:B------:R-:W-:-:S04]  /*1440*/  IADD3 R236, R5, 0xc0, RZ ;  /* 0x000000c005ec7810 */ /* 0x000fc80007ffe0ff */
[----:B------:R0:W5:Y:S01]  /*1450*/  LDG.E R232, [R6.64] ;  /* 0x0000000406e87981 */ /* 0x000162000c1e1900 */
[----:B------:R-:W-:Y:S01]  /*1460*/  IMAD.WIDE.U32 R236, R236, R244, c[0x0][0x190] ;  /* 0x00006400ecec7625 */ /* 0x000fe200078e00f4 */
[----:B0-----:R-:W-:-:S05]  /*1470*/  IADD3 R6, R5, 0xa0, RZ ;  /* 0x000000a005067810 */ /* 0x001fca0007ffe0ff */
[----:B------:R-:W-:-:S06]  /*1480*/  IMAD.WIDE.U32 R6, R6, R244, c[0x0][0x190] ;  /* 0x0000640006067625 */ /* 0x000fcc00078e00f4 */
[----:B------:R0:W5:Y:S01]  /*1490*/  LDG.E R7, [R6.64] ;  /* 0x0000000406077981 */ /* 0x000162000c1e1900 */
[----:B------:R-:W-:-:S03]  /*14a0*/  ISETP.NE.AND P0, PT, R243, RZ, PT ;  /* 0x000000fff300720c */ /* 0x000fc60003f05270 */
[----:B0-----:R0:W5:Y:S02]  /*14b0*/  LDG.E R6, [R236.64] ;  /* 0x00000004ec067981 */ /* 0x001164000c1e1900 */
[----:B0-----:R-:W-:-:S05]  /*14c0*/  IADD3 R236, R5, 0xe0, RZ ;  /* 0x000000e005ec7810 */ /* 0x001fca0007ffe0ff */
[----:B------:R-:W-:-:S06]  /*14d0*/  IMAD.WIDE.U32 R236, R236, R244, c[0x0][0x190] ;  /* 0x00006400ecec7625 */ /* 0x000fcc00078e00f4 */
[----:B------:R2:W5:Y:S01]  /*14e0*/  LDG.E R236, [R236.64] ;  /* 0x00000004ecec7981 */ /* 0x000562000c1e1900 */
[----:B------:R-:W-:-:S06]  /*14f0*/  IMAD.WIDE.U32 R238, R238, R244, c[0x0][0x190] ;  /* 0x00006400eeee7625 */ /* 0x000fcc00078e00f4 */
[----:B------:R0:W5:Y:S01]  /*1500*/  LDG.E R238, [R238.64] ;  /* 0x00000004eeee7981 */ /* 0x000162000c1e1900 */
[----:B--2---:R-:W-:-:S05]  /*1510*/  FSEL R237, R241, RZ, !P0 ;  /* 0x000000fff1ed7208 */ /* 0x004fca0004000000 */
[C---:B---3--:R-:W-:Y:S02]  /*1520*/  FADD.FTZ R153, -R237.reuse, R153 ;  /* 0x00000099ed997221 */ /* 0x048fe40000010100 */
[C---:B------:R-:W-:Y:S01]  /*1530*/  FADD.FTZ R154, -R237.reuse, R154 ;  /* 0x0000009aed9a7221 */ /* 0x040fe20000010100 */
[----:B0-----:R-:W2:Y:S01]  /*1540*/  LDL R239, [R1+0x94] ;  /* 0x0000940001ef7983 */ /* 0x001ea20000100800 */
[C---:B------:R-:W-:Y:S02]  /*1550*/  FADD.FTZ R155, -R237.reuse, R155 ;  /* 0x0000009bed9b7221 */ /* 0x040fe40000010100 */
[----:B------:R-:W-:Y:S02]  /*1560*/  FADD.FTZ R152, -R237, R152 ;  /* 0x00000098ed987221 */ /* 0x000fe40000010100 */
[C---:B------:R-:W-:Y:S02]  /*1570*/  FMUL.FTZ R127, R3.reuse, R153 ;  /* 0x00000099037f7220 */ /* 0x040fe40000410000 */
[----:B------:R-:W-:-:S02]  /*1580*/  FMUL.FTZ R151, R3, R154 ;  /* 0x0000009a03977220 */ /* 0x000fc40000410000 */
[C---:B------:R-:W-:Y:S01]  /*1590*/  FMUL.FTZ R149, R3.reuse, R155 ;  /* 0x0000009b03957220 */ /* 0x040fe20000410000 */
[----:B------:R-:W-:Y:S01]  /*15a0*/  STL [R1+0x30], R127 ;  /* 0x0000307f01007387 */ /* 0x000fe20000100800 */
[----:B------:R-:W-:-:S03]  /*15b0*/  FMUL.FTZ R252, R3, R152 ;  /* 0x0000009803fc7220 */ /* 0x000fc60000410000 */
[----:B------:R-:W-:Y:S04]  /*15c0*/  STL [R1+0x2c], R151 ;  /* 0x00002c9701007387 */ /* 0x000fe80000100800 */
[----:B------:R-:W-:Y:S01]  /*15d0*/  STL [R1+0x28], R149 ;  /* 0x0000289501007387 */ /* 0x000fe20000100800 */
[----:B------:R-:W-:Y:S02]  /*15e0*/  FMUL.FTZ R103, R103, R193 ;  /* 0x000000c167677220 */ /* 0x000fe40000410000 */
[----:B------:R-:W-:Y:S02]  /*15f0*/  FFMA.FTZ R64, R192, R252, R64 ;  /* 0x000000fcc0407223 */ /* 0x000fe40000010040 */
[----:B------:R-:W-:Y:S01]  /*1600*/  FADD.FTZ R104, R104, R192 ;  /* 0x000000c068687221 */ /* 0x000fe20000010000 */
[----:B------:R0:W-:Y:S01]  /*1610*/  STL [R1+0x44], R103 ;  /* 0x0000446701007387 */ /* 0x0001e20000100800 */
[----:B----4-:R-:W-:-:S03]  /*1620*/  FMUL.FTZ R250, R144, R192 ;  /* 0x000000c090fa7220 */ /* 0x010fc60000410000 */
[----:B------:R-:W3:Y:S04]  /*1630*/  LDL R192, [R1+0x78] ;  /* 0x0000780001c07983 */ /* 0x000ee80000100800 */
[----:B------:R-:W4:Y:S04]  /*1640*/  LDL R155, [R1+0x7c] ;  /* 0x00007c00019b7983 */ /* 0x000f280000100800 */
[----:B------:R-:W4:Y:S04]  /*1650*/  LDL R154, [R1+0x80] ;  /* 0x00008000019a7983 */ /* 0x000f280000100800 */
[----:B------:R-:W4:Y:S01]  /*1660*/  LDL R153, [R1+0x84] ;  /* 0x0000840001997983 */ /* 0x000f220000100800 */
[----:B------:R-:W-:-:S02]  /*1670*/  FADD.FTZ R156, -R237, R156 ;  /* 0x0000009ced9c7221 */ /* 0x000fc40000010100 */
[C---:B------:R-:W-:Y:S02]  /*1680*/  FADD.FTZ R157, -R237.reuse, R157 ;  /* 0x0000009ded9d7221 */ /* 0x040fe40000010100 */
[----:B------:R-:W-:Y:S02]  /*1690*/  FADD.FTZ R158, -R237, R158 ;  /* 0x0000009eed9e7221 */ /* 0x000fe40000010100 */
[----:B------:R-:W-:Y:S02]  /*16a0*/  FMUL.FTZ R51, R51, R194 ;  /* 0x000000c233337220 */ /* 0x000fe40000410000 */
[----:B------:R-:W-:Y:S02]  /*16b0*/  FADD.FTZ R159, -R237, R159 ;  /* 0x0000009fed9f7221 */ /* 0x000fe40000010100 */
[----:B------:R-:W-:Y:S02]  /*16c0*/  FMUL.FTZ R150, R4, R195 ;  /* 0x000000c304967220 */ /* 0x000fe40000410000 */
[----:B------:R-:W-:-:S02]  /*16d0*/  FMUL.FTZ R147, R3, R156 ;  /* 0x0000009c03937220 */ /* 0x000fc40000410000 */
[C---:B------:R-:W-:Y:S01]  /*16e0*/  FMUL.FTZ R145, R3.reuse, R157 ;  /* 0x0000009d03917220 */ /* 0x040fe20000410000 */
[----:B------:R1:W-:Y:S01]  /*16f0*/  STL [R1+0x40], R51 ;  /* 0x0000403301007387 */ /* 0x0003e20000100800 */
[C---:B------:R-:W-:Y:S02]  /*1700*/  FMUL.FTZ R144, R3.reuse, R158 ;  /* 0x0000009e03907220 */ /* 0x040fe40000410000 */
[----:B------:R-:W-:Y:S01]  /*1710*/  FMUL.FTZ R4, R3, R159 ;  /* 0x0000009f03047220 */ /* 0x000fe20000410000 */
[----:B------:R0:W-:Y:S04]  /*1720*/  STL [R1+0x3c], R150 ;  /* 0x00003c9601007387 */ /* 0x0001e80000100800 */
[----:B------:R-:W-:Y:S04]  /*1730*/  STL [R1+0x14], R147 ;  /* 0x0000149301007387 */ /* 0x000fe80000100800 */
[----:B------:R-:W-:Y:S04]  /*1740*/  STL [R1+0x10], R145 ;  /* 0x0000109101007387 */ /* 0x000fe80000100800 */
[----:B------:R-:W-:Y:S04]  /*1750*/  STL [R1+0xc], R144 ;  /* 0x00000c9001007387 */ /* 0x000fe80000100800 */
[----:B------:R-:W-:Y:S01]  /*1760*/  STL [R1+0x8], R4 ;  /* 0x0000080401007387 */ /* 0x000fe20000100800 */
[----:B------:R-:W-:-:S02]  /*1770*/  FMUL.FTZ R148, R148, R196 ;  /* 0x000000c494947220 */ /* 0x000fc40000410000 */
[----:B------:R-:W-:-:S03]  /*1780*/  FMUL.FTZ R146, R146, R197 ;  /* 0x000000c592927220 */ /* 0x000fc60000410000 */
[----:B------:R0:W-:Y:S04]  /*1790*/  STL [R1+0x38], R148 ;  /* 0x0000389401007387 */ /* 0x0001e80000100800 */
[----:B------:R0:W-:Y:S04]  /*17a0*/  STL [R1+0x34], R146 ;  /* 0x0000349201007387 */ /* 0x0001e80000100800 */
[----:B------:R-:W4:Y:S04]  /*17b0*/  LDL R158, [R1+0x6c] ;  /* 0x00006c00019e7983 */ /* 0x000f280000100800 */
[----:B------:R-:W4:Y:S01]  /*17c0*/  LDL R157, [R1+0x70] ;  /* 0x00007000019d7983 */ /* 0x000f220000100800 */
[----:B------:R-:W-:-:S02]  /*17d0*/  FFMA.FTZ R69, R197, R145, R69 ;  /* 0x00000091c5457223 */ /* 0x000fc40000010045 */
[----:B------:R-:W-:Y:S01]  /*17e0*/  FADD.FTZ R109, R109, R197 ;  /* 0x000000c56d6d7221 */ /* 0x000fe20000010000 */
[----:B------:R-:W4:Y:S01]  /*17f0*/  LDL R152, [R1+0x74] ;  /* 0x0000740001987983 */ /* 0x000f220000100800 */
        /* <DEDUP_REMOVED lines=9> */
[----:B------:R-:W-:Y:S01]  /*1890*/  FFMA.FTZ R65, R193, R127, R65 ;  /* 0x0000007fc1417223 */ /* 0x000fe20000010041 */
[----:B------:R-:W4:Y:S01]  /*18a0*/  LDL R198, [R1+0x68] ;  /* 0x0000680001c67983 */ /* 0x000f220000100800 */
[----:B------:R-:W-:-:S02]  /*18b0*/  FADD.FTZ R105, R105, R193 ;  /* 0x000000c169697221 */ /* 0x000fc40000010000 */
[C---:B------:R-:W-:Y:S01]  /*18c0*/  FADD.FTZ R160, -R237.reuse, R160 ;  /* 0x000000a0eda07221 */ /* 0x040fe20000010100 */
[----:B------:R-:W-:Y:S01]  /*18d0*/  STL [R1+0x24], R197 ;  /* 0x000024c501007387 */ /* 0x000fe20000100800 */
[----:B------:R-:W-:Y:S02]  /*18e0*/  FADD.FTZ R161, -R237, R161 ;  /* 0x000000a1eda17221 */ /* 0x000fe40000010100 */
[C---:B------:R-:W-:Y:S02]  /*18f0*/  FMUL.FTZ R248, R3.reuse, R160 ;  /* 0x000000a003f87220 */ /* 0x040fe40000410000 */
[----:B------:R-:W-:Y:S02]  /*1900*/  FMUL.FTZ R247, R3, R161 ;  /* 0x000000a103f77220 */ /* 0x000fe40000410000 */
[----:B--2---:R-:W-:-:S05]  /*1910*/  FMUL.FTZ R196, R239, R199 ;  /* 0x000000c7efc47220 */ /* 0x004fca0000410000 */
[----:B------:R-:W-:Y:S01]  /*1920*/  STL [R1+0x20], R196 ;  /* 0x000020c401007387 */ /* 0x000fe20000100800 */
[----:B---3--:R-:W-:Y:S02]  /*1930*/  FMUL.FTZ R195, R192, R200 ;  /* 0x000000c8c0c37220 */ /* 0x008fe40000410000 */
[----:B----4-:R-:W-:-:S03]  /*1940*/  FMUL.FTZ R194, R155, R201 ;  /* 0x000000c99bc27220 */ /* 0x010fc60000410000 */
[----:B------:R-:W-:Y:S01]  /*1950*/  STL [R1+0x1c], R195 ;  /* 0x00001cc301007387 */ /* 0x000fe20000100800 */
[----:B------:R-:W-:-:S03]  /*1960*/  FMUL.FTZ R193, R154, R202 ;  /* 0x000000ca9ac17220 */ /* 0x000fc60000410000 */
[----:B------:R-:W-:Y:S01]  /*1970*/  STL [R1+0x18], R194 ;  /* 0x000018c201007387 */ /* 0x000fe20000100800 */
[----:B------:R-:W-:-:S03]  /*1980*/  FMUL.FTZ R192, R153, R203 ;  /* 0x000000cb99c07220 */ /* 0x000fc60000410000 */
[----:B------:R-:W2:Y:S04]  /*1990*/  LDL R156, [R1+0x58] ;  /* 0x00005800019c7983 */ /* 0x000ea80000100800 */
[----:B------:R-:W3:Y:S04]  /*19a0*/  LDL R155, [R1+0x5c] ;  /* 0x00005c00019b7983 */ /* 0x000ee80000100800 */
[----:B------:R-:W4:Y:S04]  /*19b0*/  LDL R154, [R1+0x60] ;  /* 0x00006000019a7983 */ /* 0x000f280000100800 */
[----:B------:R-:W2:Y:S04]  /*19c0*/  LDL R153, [R1+0x64] ;  /* 0x0000640001997983 */ /* 0x000ea80000100800 */
[----:B------:R-:W2:Y:S04]  /*19d0*/  LDL R159, [R1+0x48] ;  /* 0x00004800019f7983 */ /* 0x000ea80000100800 */
[----:B------:R-:W-:Y:S04]  /*19e0*/  STL [R1+0x4], R193 ;  /* 0x000004c101007387 */ /* 0x000fe80000100800 */
[----:B------:R0:W-:Y:S04]  /*19f0*/  STL [R1], R192 ;  /* 0x000000c001007387 */ /* 0x0001e80000100800 */
[----:B------:R-:W3:Y:S04]  /*1a00*/  LDL R160, [R1+0x4c] ;  /* 0x00004c0001a07983 */ /* 0x000ee80000100800 */
[----:B------:R-:W4:Y:S01]  /*1a10*/  LDL R161, [R1+0x50] ;  /* 0x0000500001a17983 */ /* 0x000f220000100800 */
[----:B------:R-:W-:-:S04]  /*1a20*/  FADD.FTZ R162, -R237, R162 ;  /* 0x000000a2eda27221 */ /* 0x000fc80000010100 */
[----:B------:R-:W-:Y:S02]  /*1a30*/  FMUL.FTZ R246, R3, R162 ;  /* 0x000000a203f67220 */ /* 0x000fe40000410000 */
[----:B------:R-:W-:Y:S02]  /*1a40*/  FMUL.FTZ R249, R158, R205 ;  /* 0x000000cd9ef97220 */ /* 0x000fe40000410000 */
[----:B------:R-:W-:Y:S02]  /*1a50*/  FADD.FTZ R158, RZ, R250 ;  /* 0x000000faff9e7221 */ /* 0x000fe40000010000 */
[----:B------:R-:W-:Y:S02]  /*1a60*/  FMUL.FTZ R244, R157, R206 ;  /* 0x000000ce9df47220 */ /* 0x000fe40000410000 */
[----:B------:R-:W-:Y:S02]  /*1a70*/  FFMA.FTZ R157, R252, R250, RZ ;  /* 0x000000fafc9d7223 */ /* 0x000fe400000100ff */
[----:B------:R-:W-:-:S02]  /*1a80*/  FADD.FTZ R158, R158, R103 ;  /* 0x000000679e9e7221 */ /* 0x000fc40000010000 */
[----:B------:R-:W-:Y:S02]  /*1a90*/  FFMA.FTZ R157, R127, R103, R157 ;  /* 0x000000677f9d7223 */ /* 0x000fe4000001009d */
[----:B0-----:R-:W4:Y:S04]  /*1aa0*/  LDL.LU R103, [R1+0xd4] ;  /* 0x0000d40001677983 */ /* 0x001f280000300800 */
[----:B------:R-:W4:Y:S04]  /*1ab0*/  LDL.LU R127, [R1+0xd0] ;  /* 0x0000d000017f7983 */ /* 0x000f280000300800 */
[----:B------:R-:W4:Y:S01]  /*1ac0*/  LDL R162, [R1+0x54] ;  /* 0x0000540001a27983 */ /* 0x000f220000100800 */
[----:B------:R-:W-:-:S02]  /*1ad0*/  FFMA.FTZ R74, R202, R246, R74 ;  /* 0x000000f6ca4a7223 */ /* 0x000fc4000001004a */
[----:B------:R-:W-:Y:S02]  /*1ae0*/  FADD.FTZ R114, R114, R202 ;  /* 0x000000ca72727221 */ /* 0x000fe40000010000 */
[----:B------:R-:W-:Y:S02]  /*1af0*/  FADD.FTZ R158, R158, R51 ;  /* 0x000000339e9e7221 */ /* 0x000fe40000010000 */
[----:B------:R-:W-:-:S04]  /*1b00*/  FADD.FTZ R164, -R237, R164 ;  /* 0x000000a4eda47221 */ /* 0x000fc80000010100 */
[----:B------:R-:W-:Y:S02]  /*1b10*/  FMUL.FTZ R242, R3, R164 ;  /* 0x000000a403f27220 */ /* 0x000fe40000410000 */
[----:B------:R-:W-:Y:S02]  /*1b20*/  FFMA.FTZ R71, R199, R4, R71 ;  /* 0x00000004c7477223 */ /* 0x000fe40000010047 */
[C---:B------:R-:W-:Y:S02]  /*1b30*/  FADD.FTZ R165, -R237.reuse, R165 ;  /* 0x000000a5eda57221 */ /* 0x040fe40000010100 */
[----:B------:R-:W-:Y:S02]  /*1b40*/  FADD.FTZ R166, -R237, R166 ;  /* 0x000000a6eda67221 */ /* 0x000fe40000010100 */
[----:B------:R-:W-:Y:S02]  /*1b50*/  FMUL.FTZ R241, R3, R165 ;  /* 0x000000a503f17220 */ /* 0x000fe40000410000 */
[----:B------:R-:W-:-:S02]  /*1b60*/  FADD.FTZ R167, -R237, R167 ;  /* 0x000000a7eda77221 */ /* 0x000fc40000010100 */
[----:B------:R-:W-:Y:S02]  /*1b70*/  FMUL.FTZ R239, R3, R166 ;  /* 0x000000a603ef7220 */ /* 0x000fe40000410000 */
[C---:B------:R-:W-:Y:S02]  /*1b80*/  FADD.FTZ R163, -R237.reuse, R163 ;  /* 0x000000a3eda37221 */ /* 0x040fe40000010100 */
[C---:B------:R-:W-:Y:S02]  /*1b90*/  FADD.FTZ R168, -R237.reuse, R168 ;  /* 0x000000a8eda87221 */ /* 0x040fe40000010100 */
[C---:B------:R-:W-:Y:S02]  /*1ba0*/  FADD.FTZ R169, -R237.reuse, R169 ;  /* 0x000000a9eda97221 */ /* 0x040fe40000010100 */
[----:B------:R-:W-:Y:S02]  /*1bb0*/  FADD.FTZ R170, -R237, R170 ;  /* 0x000000aaedaa7221 */ /* 0x000fe40000010100 */
[----:B--2---:R-:W-:-:S02]  /*1bc0*/  FMUL.FTZ R202, R159, R212 ;  /* 0x000000d49fca7220 */ /* 0x004fc40000410000 */
[----:B------:R-:W-:Y:S02]  /*1bd0*/  FFMA.FTZ R159, R151, R51, R157 ;  /* 0x00000033979f7223 */ /* 0x000fe4000001009d */
[----:B-1----:R-:W2:Y:S02]  /*1be0*/  LDL.LU R51, [R1+0xcc] ;  /* 0x0000cc0001337983 */ /* 0x002ea40000300800 */
[----:B------:R-:W-:Y:S02]  /*1bf0*/  FFMA.FTZ R159, R149, R150, R159 ;  /* 0x00000096959f7223 */ /* 0x000fe4000001009f */
[----:B------:R0:W5:Y:S01]  /*1c00*/  LDL.LU R151, [R1+0xc8] ;  /* 0x0000c80001977983 */ /* 0x0001620000300800 */
[----:B---3--:R-:W-:Y:S02]  /*1c10*/  FMUL.FTZ R157, R160, R213 ;  /* 0x000000d5a09d7220 */ /* 0x008fe40000410000 */
[----:B------:R-:W-:Y:S02]  /*1c20*/  FADD.FTZ R160, R158, R150 ;  /* 0x000000969ea07221 */ /* 0x000fe40000010000 */
[----:B----4-:R-:W-:Y:S01]  /*1c30*/  FMUL.FTZ R158, R161, R214 ;  /* 0x000000d6a19e7220 */ /* 0x010fe20000410000 */
[----:B------:R0:W5:Y:S01]  /*1c40*/  LDL.LU R150, [R1+0xc4] ;  /* 0x0000c40001967983 */ /* 0x0001620000300800 */
[----:B------:R-:W-:-:S02]  /*1c50*/  FADD.FTZ R160, R160, R148 ;  /* 0x00000094a0a07221 */ /* 0x000fc40000010000 */
[----:B------:R-:W-:Y:S01]  /*1c60*/  FFMA.FTZ R161, R147, R148, R159 ;  /* 0x0000009493a17223 */ /* 0x000fe2000001009f */
[----:B------:R0:W5:Y:S01]  /*1c70*/  LDL.LU R149, [R1+0xc0] ;  /* 0x0000c00001957983 */ /* 0x0001620000300800 */
[----:B------:R-:W-:Y:S02]  /*1c80*/  FADD.FTZ R159, R160, R146 ;  /* 0x00000092a09f7221 */ /* 0x000fe40000010000 */
[----:B------:R-:W-:Y:S01]  /*1c90*/  FFMA.FTZ R160, R145, R146, R161 ;  /* 0x0000009291a07223 */ /* 0x000fe200000100a1 */
[----:B------:R0:W5:Y:S03]  /*1ca0*/  LDL.LU R148, [R1+0xbc] ;  /* 0x0000bc0001947983 */ /* 0x0001660000300800 */
[----:B------:R-:W-:Y:S01]  /*1cb0*/  FFMA.FTZ R164, R144, R197, R160 ;  /* 0x000000c590a47223 */ /* 0x000fe200000100a0 */
[----:B------:R0:W5:Y:S04]  /*1cc0*/  LDL.LU R147, [R1+0xb8] ;  /* 0x0000b80001937983 */ /* 0x0001680000300800 */
[----:B------:R0:W5:Y:S01]  /*1cd0*/  LDL.LU R146, [R1+0xb4] ;  /* 0x0000b40001927983 */ /* 0x0001620000300800 */
[----:B------:R-:W-:-:S03]  /*1ce0*/  FFMA.FTZ R164, R4, R196, R164 ;  /* 0x000000c404a47223 */ /* 0x000fc600000100a4 */
[----:B------:R0:W5:Y:S04]  /*1cf0*/  LDL.LU R145, [R1+0xb0] ;  /* 0x0000b00001917983 */ /* 0x0001680000300800 */
[----:B------:R0:W5:Y:S04]  /*1d00*/  LDL.LU R144, [R1+0xac] ;  /* 0x0000ac0001907983 */ /* 0x0001680000300800 */
[----:B------:R0:W5:Y:S01]  /*1d10*/  LDL.LU R4, [R1+0xa8] ;  /* 0x0000a80001047983 */ /* 0x0001620000300800 */
[----:B------:R-:W-:-:S04]  /*1d20*/  FADD.FTZ R159, R159, R197 ;  /* 0x000000c59f9f7221 */ /* 0x000fc80000010000 */
[----:B------:R-:W-:Y:S02]  /*1d30*/  FADD.FTZ R165, R159, R196 ;  /* 0x000000c49fa57221 */ /* 0x000fe40000010000 */
[----:B------:R-:W-:Y:S02]  /*1d40*/  FFMA.FTZ R166, R248, R195, R164 ;  /* 0x000000c3f8a67223 */ /* 0x000fe400000100a4 */
[----:B------:R-:W-:Y:S02]  /*1d50*/  FADD.FTZ R165, R165, R195 ;  /* 0x000000c3a5a57221 */ /* 0x000fe40000010000 */
        /* <DEDUP_REMOVED lines=65> */
[C---:B------:R-:W-:Y:S02]  /*2170*/  FMUL.FTZ R152, R3.reuse, R171 ;  /* 0x000000ab03987220 */ /* 0x040fe40000410000 */
[----:B------:R-:W-:Y:S02]  /*2180*/  FFMA.FTZ R169, R200, R205, R170 ;  /* 0x000000cdc8a97223 */ /* 0x000fe400000100aa */
[----:B------:R-:W-:Y:S02]  /*2190*/  FADD.FTZ R168, R168, R204 ;  /* 0x000000cca8a87221 */ /* 0x000fe40000010000 */
[----:B------:R-:W-:-:S02]  /*21a0*/  FMUL.FTZ R156, R3, R172 ;  /* 0x000000ac039c7220 */ /* 0x000fc40000410000 */
[----:B------:R-:W-:Y:S02]  /*21b0*/  FFMA.FTZ R169, R152, R204, R169 ;  /* 0x000000cc98a97223 */ /* 0x000fe400000100a9 */
[----:B------:R-:W-:Y:S02]  /*21c0*/  FADD.FTZ R168, R168, R202 ;  /* 0x000000caa8a87221 */ /* 0x000fe40000010000 */
[C---:B------:R-:W-:Y:S02]  /*21d0*/  FMUL.FTZ R155, R3.reuse, R173 ;  /* 0x000000ad039b7220 */ /* 0x040fe40000410000 */
[----:B------:R-:W-:Y:S02]  /*21e0*/  FFMA.FTZ R169, R156, R202, R169 ;  /* 0x000000ca9ca97223 */ /* 0x000fe400000100a9 */
[----:B------:R-:W-:Y:S02]  /*21f0*/  FADD.FTZ R168, R168, R157 ;  /* 0x0000009da8a87221 */ /* 0x000fe40000010000 */
[----:B------:R-:W-:-:S02]  /*2200*/  FMUL.FTZ R154, R3, R174 ;  /* 0x000000ae039a7220 */ /* 0x000fc40000410000 */
[----:B------:R-:W-:Y:S02]  /*2210*/  FFMA.FTZ R169, R155, R157, R169 ;  /* 0x0000009d9ba97223 */ /* 0x000fe400000100a9 */
[----:B------:R-:W-:Y:S02]  /*2220*/  FMUL.FTZ R163, R162, R215 ;  /* 0x000000d7a2a37220 */ /* 0x000fe40000410000 */
[----:B------:R-:W-:Y:S02]  /*2230*/  FADD.FTZ R168, R168, R158 ;  /* 0x0000009ea8a87221 */ /* 0x000fe40000010000 */
[----:B------:R-:W-:Y:S02]  /*2240*/  FMUL.FTZ R153, R3, R175 ;  /* 0x000000af03997220 */ /* 0x000fe40000410000 */
        /* <DEDUP_REMOVED lines=15> */
[C---:B------:R-:W-:Y:S02]  /*2340*/  FMUL.FTZ R159, R3.reuse, R179 ;  /* 0x000000b3039f7220 */ /* 0x040fe40000410000 */
        /* <DEDUP_REMOVED lines=20> */
[----:B------:R-:W-:Y:S01]  /*2490*/  FFMA.FTZ R169, R167, R179, R169 ;  /* 0x000000b3a7a97223 */ /* 0x000fe200000100a9 */
[----:B------:R-:W-:Y:S01]  /*24a0*/  IADD3 R168, R5, 0x120, RZ ;  /* 0x0000012005a87810 */ /* 0x000fe20007ffe0ff */
[----:B------:R-:W-:-:S02]  /*24b0*/  FMUL.FTZ R181, R3, R185 ;  /* 0x000000b903b57220 */ /* 0x000fc40000410000 */
[----:B------:R-:W-:Y:S02]  /*24c0*/  FADD.FTZ R5, R170, R184 ;  /* 0x000000b8aa057221 */ /* 0x000fe40000010000 */
[----:B------:R-:W-:Y:S02]  /*24d0*/  FMUL.FTZ R185, R53, R225 ;  /* 0x000000e135b97220 */ /* 0x000fe40000410000 */
        /* <DEDUP_REMOVED lines=21> */
[----:B------:R-:W-:Y:S01]  /*2630*/  MOV R194, 0x4 ;  /* 0x0000000400c27802 */ /* 0x000fe20000000f00 */
[----:B------:R-:W-:-:S02]  /*2640*/  FMUL.FTZ R191, R3, R191 ;  /* 0x000000bf03bf7220 */ /* 0x000fc40000410000 */
[----:B--2---:R-:W-:Y:S02]  /*2650*/  FMUL.FTZ R196, R51, R231 ;  /* 0x000000e733c47220 */ /* 0x004fe40000410000 */
        /* <DEDUP_REMOVED lines=51> */
[----:B------:R-:W-:-:S04]  /*2990*/  IMAD.WIDE.U32 R168, R168, R194, c[0x0][0x190] ;  /* 0x00006400a8a87625 */ /* 0x000fc800078e00c2 */
[----:B------:R-:W-:Y:S02]  /*29a0*/  FADD.FTZ R171, R171, R196 ;  /* 0x000000c4abab7221 */ /* 0x000fe40000010000 */
[----:B------:R-:W-:Y:S02]  /*29b0*/  FFMA.FTZ R170, R191, R196, R170 ;  /* 0x000000c4bfaa7223 */ /* 0x000fe400000100aa */
.L_x_14426:
[----:B0-----:R-:W-:Y:S05]  /*29c0*/  BSYNC B1 ;  /* 0x0000000000017941 */ /* 0x001fea0003800000 */
.L_x_14424:
[----:B------:R0:W5:Y:S01]  /*29d0*/  LDG.E R197, [R168.64] ;  /* 0x00000004a8c57981 */ /* 0x000162000c1e1900 */
[----:B------:R-:W-:Y:S05]  /*29e0*/  BRA.DIV ~URZ, `(.L_x_14427) ;  /* 0x000041027f007947 */ /* 0x000fea000b800000 */
[----:B------:R1:W2:Y:S02]  /*29f0*/  SHFL.BFLY PT, R195, R171, 0x1, 0x1f ;  /* 0x0c201f00abc37f89 */ /* 0x0002a400000e0000 */
.L_x_14510:
[----:B------:R-:W-:Y:S05]  /*2a00*/  BRA.DIV ~URZ, `(.L_x_14428) ;  /* 0x000041627f007947 */ /* 0x000fea000b800000 */
[----:B0-----:R-:W0:Y:S01]  /*2a10*/  SHFL.BFLY PT, R168, R170, 0x1, 0x1f ;  /* 0x0c201f00aaa87f89 */ /* 0x001e2200000e0000 */
[----:B-12---:R-:W-:Y:S02]  /*2a20*/  FADD.FTZ R171, R195, R171 ;  /* 0x000000abc3ab7221 */ /* 0x006fe40000010000 */
        /* <DEDUP_REMOVED lines=15> */
.L_x_14511:
[----:B--2---:R-:W-:Y:S01]  /*2b20*/  ISETP.GE.AND P5, PT, R2, 0x1, PT ;  /* 0x000000010200780c */ /* 0x004fe20003fa6270 */
[----:B------:R-:W2:Y:S01]  /*2b30*/  S2R R194, SR_TID.X ;  /* 0x0000000000c27919 */ /* 0x000ea20000002100 */
[----:B------:R-:W-:Y:S01]  /*2b40*/  HFMA2.MMA R198, -RZ, RZ, 0, 0 ;  /* 0x00000000ffc67435 */ /* 0x000fe200000001ff */
[----:B-1----:R-:W-:Y:S01]  /*2b50*/  FADD.FTZ R171, R195, R171 ;  /* 0x000000abc3ab7221 */ /* 0x002fe20000010000 */
[----:B------:R-:W-:Y:S01]  /*2b60*/  @!P4 ISETP.NE.U32.AND P0, PT, RZ, c[0x0][0x218], PT ;  /* 0x00008600ff00ca0c */ /* 0x000fe20003f05070 */
[----:B0-----:R-:W-:Y:S01]  /*2b70*/  FADD.FTZ R168, R168, R170 ;  /* 0x000000aaa8a87221 */ /* 0x001fe20000010000 */
[----:B------:R-:W-:Y:S02]  /*2b80*/  BSSY B1, `(.L_x_14429) ;  /* 0x0000015000017945 */ /* 0x000fe40003800000 */
[----:B------:R-:W-:Y:S01]  /*2b90*/  @!P4 ISETP.NE.AND.EX P0, PT, RZ, c[0x0][0x21c], PT, P0 ;  /* 0x00008700ff00ca0c */ /* 0x000fe20003f05300 */
[----:B------:R-:W-:-:S03]  /*2ba0*/  FMUL.FTZ R199, R168, c[0x0][0x1e0] ;  /* 0x00007800a8c77a20 */ /* 0x000fc60000410000 */
[----:B-----5:R-:W-:Y:S02]  /*2bb0*/  @!P4 FSEL R168, R44, RZ, P0 ;  /* 0x000000ff2ca8c208 */ /* 0x020fe40000000000 */
[----:B------:R-:W-:-:S05]  /*2bc0*/  @P5 IADD3 R2, R2, -0x1, RZ ;  /* 0xffffffff02025810 */ /* 0x000fca0007ffe0ff */
[----:B------:R-:W-:-:S05]  /*2bd0*/  @P5 IMAD R2, R2, c[0x0][0x168], RZ ;  /* 0x00005a0002025a24 */ /* 0x000fca00078e02ff */
[----:B------:R-:W-:-:S04]  /*2be0*/  @P5 SHF.R.S32.HI R169, RZ, 0x1f, R2 ;  /* 0x0000001fffa95819 */ /* 0x000fc80000011402 */
[----:B------:R-:W-:Y:S02]  /*2bf0*/  @P5 LEA.HI R2, R169, R2, RZ, 0x2 ;  /* 0x00000002a9025211 */ /* 0x000fe400078f10ff */
[----:B--2---:R-:W-:Y:S02]  /*2c00*/  @P5 LOP3.LUT R169, R194, 0x1f, RZ, 0xc0, !PT ;  /* 0x0000001fc2a95812 */ /* 0x004fe400078ec0ff */
[----:B------:R-:W0:Y:S02]  /*2c10*/  LDC.U8 R194, c[0x0][0x1f0] ;  /* 0x00007c00ffc27b82 */ /* 0x000e240000000000 */
[----:B------:R-:W-:Y:S01]  /*2c20*/  @P5 LEA.HI.SX32 R198, R2, R169, 0x1e ;  /* 0x000000a902c65211 */ /* 0x000fe200078ff2ff */
        /* <DEDUP_REMOVED lines=10> */
.L_x_14430:
[----:B------:R-:W-:Y:S05]  /*2cd0*/  BSYNC B1 ;  /* 0x0000000000017941 */ /* 0x000fea0003800000 */
.L_x_14429:
        /* <DEDUP_REMOVED lines=17> */
.L_x_14432:
[----:B------:R-:W-:Y:S05]  /*2df0*/  BSYNC B1 ;  /* 0x0000000000017941 */ /* 0x000fea0003800000 */
.L_x_14431:
        /* <DEDUP_REMOVED lines=17> */
.L_x_14434:
[----:B------:R-:W-:Y:S05]  /*2f10*/  BSYNC B1 ;  /* 0x0000000000017941 */ /* 0x000fea0003800000 */
.L_x_14433:
[----:B------:R-:W-:Y:S01]  /*2f20*/  @P5 FMUL.FTZ R171, R170, c[0x0][0x1ec] ;  /* 0x00007b00aaab5a20 */ /* 0x000fe20000410000 */
        /* <DEDUP_REMOVED lines=19> */
.L_x_14436:
[----:B------:R-:W-:Y:S05]  /*3060*/  BSYNC B1 ;  /* 0x0000000000017941 */ /* 0x000fea0003800000 */
.L_x_14435:
        /* <DEDUP_REMOVED lines=28> */
.L_x_14438:
[----:B------:R-:W-:Y:S05]  /*3230*/  BSYNC B1 ;  /* 0x0000000000017941 */ /* 0x000fea0003800000 */
.L_x_14437:
        /* <DEDUP_REMOVED lines=17> */
.L_x_14440:
[----:B------:R-:W-:Y:S05]  /*3350*/  BSYNC B1 ;  /* 0x0000000000017941 */ /* 0x000fea0003800000 */
.L_x_14439:
        /* <DEDUP_REMOVED lines=19> */
.L_x_14442:
[----:B------:R-:W-:Y:S05]  /*3490*/  BSYNC B1 ;  /* 0x0000000000017941 */ /* 0x000fea0003800000 */
.L_x_14441:
        /* <DEDUP_REMOVED lines=16> */
.L_x_14444:
[----:B------:R-:W-:Y:S05]  /*35a0*/  BSYNC B1 ;  /* 0x0000000000017941 */ /* 0x000fea0003800000 */
.L_x_14443:
        /* <DEDUP_REMOVED lines=27> */
.L_x_14446:
[----:B------:R-:W-:Y:S05]  /*3760*/  BSYNC B1 ;  /* 0x0000000000017941 */ /* 0x000fea0003800000 */
.L_x_14445:
        /* <DEDUP_REMOVED lines=16> */
.L_x_14448:
[----:B------:R-:W-:Y:S05]  /*3870*/  BSYNC B1 ;  /* 0x0000000000017941 */ /* 0x000fea0003800000 */
.L_x_14447:
        /* <DEDUP_REMOVED lines=18> */
.L_x_14450:
[----:B------:R-:W-:Y:S05]  /*39a0*/  BSYNC B1 ;  /* 0x0000000000017941 */ /* 0x000fea0003800000 */
.L_x_14449:
        /* <DEDUP_REMOVED lines=15> */
.L_x_14452:
[----:B------:R-:W-:Y:S05]  /*3aa0*/  BSYNC B1 ;  /* 0x0000000000017941 */ /* 0x000fea0003800000 */
.L_x_14451:
        /* <DEDUP_REMOVED lines=26> */
.L_x_14454:
[----:B------:R-:W-:Y:S05]  /*3c50*/  BSYNC B1 ;  /* 0x0000000000017941 */ /* 0x000fea0003800000 */
.L_x_14453:
        /* <DEDUP_REMOVED lines=15> */
.L_x_14456:
[----:B------:R-:W-:Y:S05]  /*3d50*/  BSYNC B1 ;  /* 0x0000000000017941 */ /* 0x000fea0003800000 */
.L_x_14455:
        /* <DEDUP_REMOVED lines=17> */
.L_x_14458:
[----:B------:R-:W-:Y:S05]  /*3e70*/  BSYNC B1 ;  /* 0x0000000000017941 */ /* 0x000fea0003800000 */
.L_x_14457:
        /* <DEDUP_REMOVED lines=11> */
.L_x_14460:
[----:B------:R-:W-:Y:S05]  /*3f30*/  BSYNC B1 ;  /* 0x0000000000017941 */ /* 0x000fea0003800000 */
.L_x_14459:
[----:B------:R-:W-:Y:S01]  /*3f40*/  @P5 FMUL.FTZ R195, R170, c[0x0][0x1ec] ;  /* 0x00007b00aac35a20 */ /* 0x000fe20000410000 */
[----:B------:R-:W-:Y:S01]  /*3f50*/  SEL R168, R168, R148, P1 ;  /* 0x00000094a8a87207 */ /* 0x000fe20000800000 */
[----:B------:R-:W-:Y:S01]  /*3f60*/  @P5 FMUL.FTZ R194, R171, c[0x0][0x1ec] ;  /* 0x00007b00abc25a20 */ /* 0x000fe20000410000 */
[----:B------:R-:W-:Y:S01]  /*3f70*/  SEL R169, R169, R149, P1 ;  /* 0x00000095a9a97207 */ /* 0x000fe20000800000 */
[----:B------:R-:W-:Y:S01]  /*3f80*/  @P5 FMUL.FTZ R195, R195, c[0x0][0x1e8] ;  /* 0x00007a00c3c35a20 */ /* 0x000fe20000410000 */
[----:B------:R-:W-:Y:S01]  /*3f90*/  SEL R170, R170, R150, P1 ;  /* 0x00000096aaaa7207 */ /* 0x000fe20000800000 */
[----:B------:R-:W-:Y:S01]  /*3fa0*/  @P5 FMUL.FTZ R194, R194, c[0x0][0x1e8] ;  /* 0x00007a00c2c25a20 */ /* 0x000fe20000410000 */
[----:B------:R-:W-:Y:S01]  /*3fb0*/  SEL R171, R171, R151, P1 ;  /* 0x00000097abab7207 */ /* 0x000fe20000800000 */
[----:B------:R-:W-:Y:S01]  /*3fc0*/  BSSY B1, `(.L_x_14461) ;  /* 0x0000016000017945 */ /* 0x000fe20003800000 */
[----:B------:R-:W-:Y:S02]  /*3fd0*/  @P5 SEL R146, R195, RZ, P3 ;  /* 0x000000ffc3925207 */ /* 0x000fe40001800000 */
[----:B------:R-:W-:-:S02]  /*3fe0*/  @P5 SEL R147, R194, RZ, P6 ;  /* 0x000000ffc2935207 */ /* 0x000fc40003000000 */
[----:B------:R-:W-:Y:S02]  /*3ff0*/  @P0 IADD3 R194, R0, 0x60, RZ ;  /* 0x0000006000c20810 */ /* 0x000fe40007ffe0ff */
[----:B------:R-:W-:Y:S02]  /*4000*/  @P0 MOV R195, 0x10 ;  /* 0x0000001000c30802 */ /* 0x000fe40000000f00 */
[----:B------:R-:W-:Y:S02]  /*4010*/  @!P4 ISETP.NE.U32.AND P3, PT, RZ, c[0x0][0x218], PT ;  /* 0x00008600ff00ca0c */ /* 0x000fe40003f65070 */
[----:B------:R-:W-:Y:S01]  /*4020*/  @!P4 ISETP.NE.U32.AND P2, PT, RZ, c[0x0][0x218], PT ;  /* 0x00008600ff00ca0c */ /* 0x000fe20003f45070 */
[----:B------:R-:W-:Y:S01]  /*4030*/  @P0 IMAD.WIDE.U32 R194, R194, R195, c[0x0][0x258] ;  /* 0x00009600c2c20625 */ /* 0x000fe200078e00c3 */
[----:B------:R-:W-:-:S04]  /*4040*/  @!P4 ISETP.NE.AND.EX P3, PT, RZ, c[0x0][0x21c], PT, P3 ;  /* 0x00008700ff00ca0c */ /* 0x000fc80003f65330 */
        /* <DEDUP_REMOVED lines=13> */
.L_x_14462:
[----:B------:R-:W-:Y:S05]  /*4120*/  BSYNC B1 ;  /* 0x0000000000017941 */ /* 0x000fea0003800000 */
.L_x_14461:
        /* <DEDUP_REMOVED lines=16> */
.L_x_14464:
[----:B------:R-:W-:Y:S05]  /*4230*/  BSYNC B1 ;  /* 0x0000000000017941 */ /* 0x000fea0003800000 */
.L_x_14463:
        /* <DEDUP_REMOVED lines=9> */
.L_x_14466:
[----:B------:R-:W-:Y:S05]  /*42d0*/  BSYNC B1 ;  /* 0x0000000000017941 */ /* 0x000fea0003800000 */
.L_x_14465:
[----:B------:R-:W-:Y:S01]  /*42e0*/  @P5 FMUL.FTZ R194, R169, c[0x0][0x1ec] ;  /* 0x00007b00a9c25a20 */ /* 0x000fe20000410000 */
[----:B------:R-:W-:Y:S01]  /*42f0*/  @P5 LOP3.LUT P2, RZ, R232, 0xff00, RZ, 0xc0, !PT ;  /* 0x0000ff00e8ff5812 */ /* 0x000fe2000784c0ff */
[----:B------:R-:W-:Y:S01]  /*4300*/  @P5 FMUL.FTZ R171, R170, c[0x0][0x1ec] ;  /* 0x00007b00aaab5a20 */ /* 0x000fe20000410000 */
[----:B------:R-:W-:Y:S01]  /*4310*/  @P5 LOP3.LUT P6, RZ, R232, 0xff0000, RZ, 0xc0, !PT ;  /* 0x00ff0000e8ff5812 */ /* 0x000fe200078cc0ff */
[----:B------:R-:W-:Y:S01]  /*4320*/  @P5 FMUL.FTZ R194, R194, c[0x0][0x1e8] ;  /* 0x00007a00c2c25a20 */ /* 0x000fe20000410000 */
[----:B------:R-:W-:Y:S01]  /*4330*/  BSSY B1, `(.L_x_14467) ;  /* 0x0000015000017945 */ /* 0x000fe20003800000 */
[----:B------:R-:W-:Y:S01]  /*4340*/  @P5 FMUL.FTZ R171, R171, c[0x0][0x1e8] ;  /* 0x00007a00abab5a20 */ /* 0x000fe20000410000 */
[----:B------:R-:W-:Y:S02]  /*4350*/  @P5 LOP3.LUT P3, RZ, R232, 0xff000000, RZ, 0xc0, !PT ;  /* 0xff000000e8ff5812 */ /* 0x000fe4000786c0ff */
[----:B------:R-:W-:Y:S02]  /*4360*/  @P5 SEL R145, R194, RZ, P2 ;  /* 0x000000ffc2915207 */ /* 0x000fe40001000000 */
[----:B------:R-:W-:-:S02]  /*4370*/  @!P4 ISETP.NE.U32.AND P2, PT, RZ, c[0x0][0x218], PT ;  /* 0x00008600ff00ca0c */ /* 0x000fc40003f45070 */
[----:B------:R-:W-:Y:S02]  /*4380*/  @P5 SEL R146, R171, RZ, P6 ;  /* 0x000000ffab925207 */ /* 0x000fe40003000000 */
[----:B------:R-:W-:Y:S02]  /*4390*/  @P0 IADD3 R171, R0, 0x80, RZ ;  /* 0x0000008000ab0810 */ /* 0x000fe40007ffe0ff */
[----:B------:R-:W-:Y:S02]  /*43a0*/  @P0 MOV R194, 0x10 ;  /* 0x0000001000c20802 */ /* 0x000fe40000000f00 */
[----:B------:R-:W-:Y:S02]  /*43b0*/  @!P4 ISETP.NE.AND.EX P2, PT, RZ, c[0x0][0x21c], PT, P2 ;  /* 0x00008700ff00ca0c */ /* 0x000fe40003f45320 */
[----:B------:R-:W-:Y:S01]  /*43c0*/  SEL R168, R168, R148, P1 ;  /* 0x00000094a8a87207 */ /* 0x000fe20000800000 */
[----:B------:R-:W-:Y:S01]  /*43d0*/  @P0 IMAD.WIDE.U32 R194, R171, R194, c[0x0][0x258] ;  /* 0x00009600abc20625 */ /* 0x000fe200078e00c2 */
[----:B------:R-:W-:-:S02]  /*43e0*/  SEL R169, R169, R149, P1 ;  /* 0x00000095a9a97207 */ /* 0x000fc40000800000 */
        /* <DEDUP_REMOVED lines=9> */
.L_x_14468:
[----:B------:R-:W-:Y:S05]  /*4480*/  BSYNC B1 ;  /* 0x0000000000017941 */ /* 0x000fea0003800000 */
.L_x_14467:
[----:B------:R-:W-:Y:S01]  /*4490*/  SEL R171, R208, R151, P1 ;  /* 0x00000097d0ab7207 */ /* 0x000fe20000800000 */
[----:B------:R-:W-:Y:S01]  /*44a0*/  BSSY B1, `(.L_x_14469) ;  /* 0x0000013000017945 */ /* 0x000fe20003800000 */
[----:B------:R-:W-:-:S03]  /*44b0*/  @!P4 ISETP.NE.U32.AND P2, PT, RZ, c[0x0][0x218], PT ;  /* 0x00008600ff00ca0c */ /* 0x000fc60003f45070 */
[----:B------:R0:W-:Y:S01]  /*44c0*/  @P0 STG.E.128 [R194.64], R168 ;  /* 0x000000a8c2000986 */ /* 0x0001e2000c101d04 */
[----:B------:R-:W-:Y:S01]  /*44d0*/  @!P4 ISETP.NE.AND.EX P2, PT, RZ, c[0x0][0x21c], PT, P2 ;  /* 0x00008700ff00ca0c */ /* 0x000fe20003f45320 */
[----:B0-----:R-:W-:Y:S01]  /*44e0*/  @P5 FMUL.FTZ R168, R208, c[0x0][0x1ec] ;  /* 0x00007b00d0a85a20 */ /* 0x001fe20000410000 */
[----:B------:R-:W-:-:S03]  /*44f0*/  @P5 IADD3 R169, R198, 0x80, RZ ;  /* 0x00000080c6a95810 */ /* 0x000fc60007ffe0ff */
[----:B------:R-:W-:-:S05]  /*4500*/  @P5 FMUL.FTZ R168, R168, c[0x0][0x1e8] ;  /* 0x00007a00a8a85a20 */ /* 0x000fca0000410000 */
[----:B------:R-:W-:Y:S02]  /*4510*/  @P5 SEL R147, R168, RZ, P3 ;  /* 0x000000ffa8935207 */ /* 0x000fe40001800000 */
        /* <DEDUP_REMOVED lines=11> */
.L_x_14470:
[----:B------:R-:W-:Y:S05]  /*45d0*/  BSYNC B1 ;  /* 0x0000000000017941 */ /* 0x000fea0003800000 */
.L_x_14469:
        /* <DEDUP_REMOVED lines=15> */
.L_x_14472:
[----:B------:R-:W-:Y:S05]  /*46d0*/  BSYNC B1 ;  /* 0x0000000000017941 */ /* 0x000fea0003800000 */
.L_x_14471:
        /* <DEDUP_REMOVED lines=17> */
.L_x_14474:
[----:B------:R-:W-:Y:S05]  /*47f0*/  BSYNC B1 ;  /* 0x0000000000017941 */ /* 0x000fea0003800000 */
.L_x_14473:
        /* <DEDUP_REMOVED lines=16> */
.L_x_14476:
[----:B------:R-:W-:Y:S05]  /*4900*/  BSYNC B1 ;  /* 0x0000000000017941 */ /* 0x000fea0003800000 */
.L_x_14475:
[C---:B------:R-:W-:Y:S01]  /*4910*/  SEL R170, R7.reuse, R150, P1 ;  /* 0x0000009607aa7207 */ /* 0x040fe20000800000 */
[----:B------:R-:W-:Y:S01]  /*4920*/  @P5 FMUL.FTZ R7, R7, c[0x0][0x1ec] ;  /* 0x00007b0007075a20 */ /* 0x000fe20000410000 */
[----:B------:R-:W-:Y:S01]  /*4930*/  SEL R171, R208, R151, P1 ;  /* 0x00000097d0ab7207 */ /* 0x000fe20000800000 */
[----:B------:R-:W-:Y:S01]  /*4940*/  BSSY B1, `(.L_x_14477) ;  /* 0x0000015000017945 */ /* 0x000fe20003800000 */
[----:B------:R-:W-:Y:S01]  /*4950*/  @!P4 ISETP.NE.U32.AND P2, PT, RZ, c[0x0][0x218], PT ;  /* 0x00008600ff00ca0c */ /* 0x000fe20003f45070 */
[----:B------:R-:W-:Y:S02]  /*4960*/  @P5 FMUL.FTZ R7, R7, c[0x0][0x1e8] ;  /* 0x00007a0007075a20 */ /* 0x000fe40000410000 */
[----:B------:R0:W-:Y:S01]  /*4970*/  @P0 STG.E.128 [R194.64], R168 ;  /* 0x000000a8c2000986 */ /* 0x0001e2000c101d04 */
[----:B------:R-:W-:Y:S02]  /*4980*/  @!P4 ISETP.NE.AND.EX P2, PT, RZ, c[0x0][0x21c], PT, P2 ;  /* 0x00008700ff00ca0c */ /* 0x000fe40003f45320 */
[----:B------:R-:W-:-:S02]  /*4990*/  @P5 SEL R146, R7, RZ, P3 ;  /* 0x000000ff07925207 */ /* 0x000fc40001800000 */
[----:B------:R-:W-:Y:S01]  /*49a0*/  @P5 MOV R7, 0x10 ;  /* 0x0000001000075802 */ /* 0x000fe20000000f00 */
[----:B0-----:R-:W-:-:S04]  /*49b0*/  @P5 FMUL.FTZ R168, R208, c[0x0][0x1ec] ;  /* 0x00007b00d0a85a20 */ /* 0x001fc80000410000 */
[----:B------:R-:W-:-:S05]  /*49c0*/  @P5 FMUL.FTZ R168, R168, c[0x0][0x1e8] ;  /* 0x00007a00a8a85a20 */ /* 0x000fca0000410000 */
[----:B------:R-:W-:Y:S02]  /*49d0*/  @P5 SEL R147, R168, RZ, P6 ;  /* 0x000000ffa8935207 */ /* 0x000fe40003000000 */
        /* <DEDUP_REMOVED lines=11> */
.L_x_14478:
[----:B------:R-:W-:Y:S05]  /*4a90*/  BSYNC B1 ;  /* 0x0000000000017941 */ /* 0x000fea0003800000 */
.L_x_14477:
        /* <DEDUP_REMOVED lines=17> */
.L_x_14480:
[----:B------:R-:W-:Y:S05]  /*4bb0*/  BSYNC B1 ;  /* 0x0000000000017941 */ /* 0x000fea0003800000 */
.L_x_14479:
        /* <DEDUP_REMOVED lines=11> */
.L_x_14482:
[----:B------:R-:W-:Y:S05]  /*4c70*/  BSYNC B1 ;  /* 0x0000000000017941 */ /* 0x000fea0003800000 */
.L_x_14481:
        /* <DEDUP_REMOVED lines=11> */
.L_x_14484:
[----:B------:R-:W-:Y:S05]  /*4d30*/  BSYNC B1 ;  /* 0x0000000000017941 */ /* 0x000fea0003800000 */
.L_x_14483:
[----:B------:R-:W-:Y:S01]  /*4d40*/  @P5 LOP3.LUT P3, RZ, R6, 0xff000000, RZ, 0xc0, !PT ;  /* 0xff00000006ff5812 */ /* 0x000fe2000786c0ff */
[----:B------:R-:W-:Y:S01]  /*4d50*/  BSSY B1, `(.L_x_14485) ;  /* 0x0000020000017945 */ /* 0x000fe20003800000 */
[----:B------:R-:W-:Y:S02]  /*4d60*/  @P0 IADD3 R6, R0, 0xc0, RZ ;  /* 0x000000c000060810 */ /* 0x000fe40007ffe0ff */
[----:B------:R-:W-:Y:S02]  /*4d70*/  @P0 MOV R7, 0x10 ;  /* 0x0000001000070802 */ /* 0x000fe40000000f00 */
[----:B------:R-:W-:Y:S02]  /*4d80*/  SEL R168, R168, R148, P1 ;  /* 0x00000094a8a87207 */ /* 0x000fe40000800000 */
[----:B------:R-:W-:Y:S01]  /*4d90*/  SEL R169, R194, R149, P1 ;  /* 0x00000095c2a97207 */ /* 0x000fe20000800000 */
[----:B------:R-:W-:Y:S01]  /*4da0*/  @P0 IMAD.WIDE.U32 R6, R6, R7, c[0x0][0x258] ;  /* 0x0000960006060625 */ /* 0x000fe200078e0007 */
[----:B------:R-:W-:-:S02]  /*4db0*/  SEL R170, R195, R150, P1 ;  /* 0x00000096c3aa7207 */ /* 0x000fc40000800000 */
[----:B------:R-:W-:-:S05]  /*4dc0*/  SEL R171, R208, R151, P1 ;  /* 0x00000097d0ab7207 */ /* 0x000fca0000800000 */
[----:B------:R0:W-:Y:S02]  /*4dd0*/  @P0 STG.E.128 [R6.64], R168 ;  /* 0x000000a806000986 */ /* 0x0001e4000c101d04 */
[----:B0-----:R-:W-:Y:S02]  /*4de0*/  @P5 FMUL.FTZ R6, R194, c[0x0][0x1ec] ;  /* 0x00007b00c2065a20 */ /* 0x001fe40000410000 */
[----:B------:R-:W-:Y:S02]  /*4df0*/  @P5 FMUL.FTZ R7, R195, c[0x0][0x1ec] ;  /* 0x00007b00c3075a20 */ /* 0x000fe40000410000 */
[----:B------:R-:W-:Y:S02]  /*4e00*/  @P5 FMUL.FTZ R6, R6, c[0x0][0x1e8] ;  /* 0x00007a0006065a20 */ /* 0x000fe40000410000 */
[----:B------:R-:W-:Y:S02]  /*4e10*/  @P5 FMUL.FTZ R7, R7, c[0x0][0x1e8] ;  /* 0x00007a0007075a20 */ /* 0x000fe40000410000 */
[----:B------:R-:W-:Y:S01]  /*4e20*/  @P5 FMUL.FTZ R168, R208, c[0x0][0x1ec] ;  /* 0x00007b00d0a85a20 */ /* 0x000fe20000410000 */
[----:B------:R-:W-:-:S02]  /*4e30*/  @P5 SEL R145, R6, RZ, P6 ;  /* 0x000000ff06915207 */ /* 0x000fc40003000000 */
[----:B------:R-:W-:Y:S01]  /*4e40*/  @P5 SEL R146, R7, RZ, P2 ;  /* 0x000000ff07925207 */ /* 0x000fe20001000000 */
[----:B------:R-:W-:Y:S01]  /*4e50*/  @P5 FMUL.FTZ R168, R168, c[0x0][0x1e8] ;  /* 0x00007a00a8a85a20 */ /* 0x000fe20000410000 */
[----:B------:R-:W-:Y:S02]  /*4e60*/  @P5 MOV R6, 0x10 ;  /* 0x0000001000065802 */ /* 0x000fe40000000f00 */
[----:B------:R-:W-:Y:S02]  /*4e70*/  @P5 IADD3 R7, R198, 0xc0, RZ ;  /* 0x000000c0c6075810 */ /* 0x000fe40007ffe0ff */
[----:B------:R-:W-:Y:S02]  /*4e80*/  @P5 SEL R147, R168, RZ, P3 ;  /* 0x000000ffa8935207 */ /* 0x000fe40001800000 */
[----:B------:R-:W-:Y:S01]  /*4e90*/  @!P4 ISETP.NE.U32.AND P2, PT, RZ, c[0x0][0x218], PT ;  /* 0x00008600ff00ca0c */ /* 0x000fe20003f45070 */
[----:B------:R-:W-:-:S03]  /*4ea0*/  @P5 IMAD.WIDE.U32 R6, R7, R6, c[0x0][0x248] ;  /* 0x0000920007065625 */ /* 0x000fc600078e0006 */
[----:B------:R-:W-:Y:S02]  /*4eb0*/  @!P4 ISETP.NE.AND.EX P2, PT, RZ, c[0x0][0x21c], PT, P2 ;  /* 0x00008700ff00ca0c */ /* 0x000fe40003f45320 */
[----:B------:R0:W-:Y:S02]  /*4ec0*/  @P5 STG.E.128 [R6.64], R144 ;  /* 0x0000009006005986 */ /* 0x0001e4000c101d04 */
        /* <DEDUP_REMOVED lines=8> */
.L_x_14486:
[----:B------:R-:W-:Y:S05]  /*4f50*/  BSYNC B1 ;  /* 0x0000000000017941 */ /* 0x000fea0003800000 */
.L_x_14485:
[----:B0-----:R-:W-:Y:S01]  /*4f60*/  @P5 FMUL.FTZ R6, R168, c[0x0][0x1ec] ;  /* 0x00007b00a8065a20 */ /* 0x001fe20000410000 */
[----:B------:R-:W-:Y:S01]  /*4f70*/  @P5 LOP3.LUT P2, RZ, R236, 0xff, RZ, 0xc0, !PT ;  /* 0x000000ffecff5812 */ /* 0x000fe2000784c0ff */
[----:B------:R-:W-:Y:S01]  /*4f80*/  BSSY B1, `(.L_x_14487) ;  /* 0x0000015000017945 */ /* 0x000fe20003800000 */
[----:B------:R-:W-:Y:S01]  /*4f90*/  @!P4 ISETP.NE.U32.AND P3, PT, RZ, c[0x0][0x218], PT ;  /* 0x00008600ff00ca0c */ /* 0x000fe20003f65070 */
[----:B------:R-:W-:Y:S01]  /*4fa0*/  @P5 FMUL.FTZ R6, R6, c[0x0][0x1e8] ;  /* 0x00007a0006065a20 */ /* 0x000fe20000410000 */
[----:B------:R-:W-:Y:S02]  /*4fb0*/  @P0 MOV R7, 0x10 ;  /* 0x0000001000070802 */ /* 0x000fe40000000f00 */
[----:B------:R-:W-:Y:S02]  /*4fc0*/  @!P4 ISETP.NE.U32.AND P6, PT, RZ, c[0x0][0x218], PT ;  /* 0x00008600ff00ca0c */ /* 0x000fe40003fc5070 */
[----:B------:R-:W-:Y:S02]  /*4fd0*/  @P5 SEL R144, R6, RZ, P2 ;  /* 0x000000ff06905207 */ /* 0x000fe40001000000 */
[----:B------:R-:W-:-:S02]  /*4fe0*/  @P0 IADD3 R6, R0, 0xe0, RZ ;  /* 0x000000e000060810 */ /* 0x000fc40007ffe0ff */
[----:B------:R-:W-:Y:S02]  /*4ff0*/  @!P4 ISETP.NE.U32.AND P2, PT, RZ, c[0x0][0x218], PT ;  /* 0x00008600ff00ca0c */ /* 0x000fe40003f45070 */
[----:B------:R-:W-:Y:S01]  /*5000*/  @!P4 ISETP.NE.AND.EX P3, PT, RZ, c[0x0][0x21c], PT, P3 ;  /* 0x00008700ff00ca0c */ /* 0x000fe20003f65330 */
[----:B------:R-:W-:Y:S01]  /*5010*/  @P0 IMAD.WIDE.U32 R6, R6, R7, c[0x0][0x258] ;  /* 0x0000960006060625 */ /* 0x000fe200078e0007 */
        /* <DEDUP_REMOVED lines=11> */
.L_x_14488:
[----:B------:R-:W-:Y:S05]  /*50d0*/  BSYNC B1 ;  /* 0x0000000000017941 */ /* 0x000fea0003800000 */
.L_x_14487:
        /* <DEDUP_REMOVED lines=9> */
.L_x_14490:
[----:B------:R-:W-:Y:S05]  /*5170*/  BSYNC B1 ;  /* 0x0000000000017941 */ /* 0x000fea0003800000 */
.L_x_14489:
        /* <DEDUP_REMOVED lines=9> */
.L_x_14492:
[----:B------:R-:W-:Y:S05]  /*5210*/  BSYNC B1 ;  /* 0x0000000000017941 */ /* 0x000fea0003800000 */
.L_x_14491:
[----:B------:R-:W-:Y:S01]  /*5220*/  SEL R169, R194, R149, P1 ;  /* 0x00000095c2a97207 */ /* 0x000fe20000800000 */
[----:B------:R-:W-:Y:S01]  /*5230*/  BSSY B1, `(.L_x_14493) ;  /* 0x0000020000017945 */ /* 0x000fe20003800000 */
[----:B------:R-:W-:Y:S02]  /*5240*/  SEL R170, R195, R150, P1 ;  /* 0x00000096c3aa7207 */ /* 0x000fe40000800000 */
[----:B------:R-:W-:Y:S02]  /*5250*/  SEL R171, R208, R151, P1 ;  /* 0x00000097d0ab7207 */ /* 0x000fe40000800000 */
[C---:B------:R-:W-:Y:S02]  /*5260*/  @P5 LOP3.LUT P2, RZ, R236.reuse, 0xff00, RZ, 0xc0, !PT ;  /* 0x0000ff00ecff5812 */ /* 0x040fe4000784c0ff */
[C---:B------:R-:W-:Y:S01]  /*5270*/  @P5 LOP3.LUT P3, RZ, R236.reuse, 0xff0000, RZ, 0xc0, !PT ;  /* 0x00ff0000ecff5812 */ /* 0x040fe2000786c0ff */
[----:B------:R0:W-:Y:S01]  /*5280*/  @P0 STG.E.128 [R6.64], R168 ;  /* 0x000000a806000986 */ /* 0x0001e2000c101d04 */
[----:B------:R-:W-:Y:S01]  /*5290*/  @P5 LOP3.LUT P6, RZ, R236, 0xff000000, RZ, 0xc0, !PT ;  /* 0xff000000ecff5812 */ /* 0x000fe200078cc0ff */
[----:B0-----:R-:W-:-:S02]  /*52a0*/  @P5 FMUL.FTZ R6, R194, c[0x0][0x1ec] ;  /* 0x00007b00c2065a20 */ /* 0x001fc40000410000 */
[----:B------:R-:W-:Y:S02]  /*52b0*/  @P5 FMUL.FTZ R7, R195, c[0x0][0x1ec] ;  /* 0x00007b00c3075a20 */ /* 0x000fe40000410000 */
[----:B------:R-:W-:Y:S02]  /*52c0*/  @P5 FMUL.FTZ R6, R6, c[0x0][0x1e8] ;  /* 0x00007a0006065a20 */ /* 0x000fe40000410000 */
[----:B------:R-:W-:Y:S02]  /*52d0*/  @P5 FMUL.FTZ R7, R7, c[0x0][0x1e8] ;  /* 0x00007a0007075a20 */ /* 0x000fe40000410000 */
[----:B------:R-:W-:Y:S01]  /*52e0*/  @P5 FMUL.FTZ R168, R208, c[0x0][0x1ec] ;  /* 0x00007b00d0a85a20 */ /* 0x000fe20000410000 */
[----:B------:R-:W-:Y:S02]  /*52f0*/  @P5 SEL R145, R6, RZ, P2 ;  /* 0x000000ff06915207 */ /* 0x000fe40001000000 */
[----:B------:R-:W-:Y:S01]  /*5300*/  @P5 SEL R146, R7, RZ, P3 ;  /* 0x000000ff07925207 */ /* 0x000fe20001800000 */
[----:B------:R-:W-:Y:S01]  /*5310*/  @P5 FMUL.FTZ R168, R168, c[0x0][0x1e8] ;  /* 0x00007a00a8a85a20 */ /* 0x000fe20000410000 */
[----:B------:R-:W-:-:S02]  /*5320*/  @P5 MOV R6, 0x10 ;  /* 0x0000001000065802 */ /* 0x000fc40000000f00 */
[----:B------:R-:W-:Y:S02]  /*5330*/  @P5 IADD3 R7, R198, 0xe0, RZ ;  /* 0x000000e0c6075810 */ /* 0x000fe40007ffe0ff */
[----:B------:R-:W-:Y:S02]  /*5340*/  @P5 SEL R147, R168, RZ, P6 ;  /* 0x000000ffa8935207 */ /* 0x000fe40003000000 */
[----:B------:R-:W-:Y:S01]  /*5350*/  @!P4 ISETP.NE.U32.AND P3, PT, RZ, c[0x0][0x218], PT ;  /* 0x00008600ff00ca0c */ /* 0x000fe20003f65070 */
[----:B------:R-:W-:Y:S01]  /*5360*/  @P5 IMAD.WIDE.U32 R6, R7, R6, c[0x0][0x248] ;  /* 0x0000920007065625 */ /* 0x000fe200078e0006 */
[----:B------:R-:W-:Y:S02]  /*5370*/  @!P4 ISETP.NE.U32.AND P6, PT, RZ, c[0x0][0x218], PT ;  /* 0x00008600ff00ca0c */ /* 0x000fe40003fc5070 */
[----:B------:R-:W-:Y:S02]  /*5380*/  @!P4 ISETP.NE.AND.EX P3, PT, RZ, c[0x0][0x21c], PT, P3 ;  /* 0x00008700ff00ca0c */ /* 0x000fe40003f65330 */
[----:B------:R0:W-:Y:S01]  /*5390*/  @P5 STG.E.128 [R6.64], R144 ;  /* 0x0000009006005986 */ /* 0x0001e2000c101d04 */
[----:B------:R-:W-:-:S02]  /*53a0*/  @!P4 ISETP.NE.U32.AND P2, PT, RZ, c[0x0][0x218], PT ;  /* 0x00008600ff00ca0c */ /* 0x000fc40003f45070 */
        /* <DEDUP_REMOVED lines=8> */
.L_x_14494:
[----:B------:R-:W-:Y:S05]  /*5430*/  BSYNC B1 ;  /* 0x0000000000017941 */ /* 0x000fea0003800000 */
.L_x_14493:
[----:B------:R-:W-:Y:S01]  /*5440*/  @!P4 ISETP.NE.U32.AND P3, PT, RZ, c[0x0][0x218], PT ;  /* 0x00008600ff00ca0c */ /* 0x000fe20003f65070 */
[----:B------:R-:W-:Y:S01]  /*5450*/  BSSY B1, `(.L_x_14495) ;  /* 0x000000f000017945 */ /* 0x000fe20003800000 */
[----:B0-----:R-:W-:Y:S02]  /*5460*/  @P0 IADD3 R6, R0, 0x100, RZ ;  /* 0x0000010000060810 */ /* 0x001fe40007ffe0ff */
        /* <DEDUP_REMOVED lines=13> */
.L_x_14496:
[----:B------:R-:W-:Y:S05]  /*5540*/  BSYNC B1 ;  /* 0x0000000000017941 */ /* 0x000fea0003800000 */
.L_x_14495:
        /* <DEDUP_REMOVED lines=9> */
.L_x_14498:
[----:B------:R-:W-:Y:S05]  /*55e0*/  BSYNC B1 ;  /* 0x0000000000017941 */ /* 0x000fea0003800000 */
.L_x_14497:
        /* <DEDUP_REMOVED lines=9> */
.L_x_14500:
[----:B------:R-:W-:Y:S05]  /*5680*/  BSYNC B1 ;  /* 0x0000000000017941 */ /* 0x000fea0003800000 */
.L_x_14499:
[----:B------:R-:W-:Y:S01]  /*5690*/  SEL R168, R194, R148, P1 ;  /* 0x00000094c2a87207 */ /* 0x000fe20000800000 */
[----:B------:R-:W-:Y:S01]  /*56a0*/  BSSY B1, `(.L_x_14501) ;  /* 0x0000023000017945 */ /* 0x000fe20003800000 */
[----:B------:R-:W-:Y:S02]  /*56b0*/  SEL R169, R195, R149, P1 ;  /* 0x00000095c3a97207 */ /* 0x000fe40000800000 */
        /* <DEDUP_REMOVED lines=11> */
[----:B------:R-:W-:Y:S01]  /*5770*/  @P5 SEL R144, R6, RZ, P2 ;  /* 0x000000ff06905207 */ /* 0x000fe20001000000 */
[----:B------:R-:W-:Y:S01]  /*5780*/  @P5 FMUL.FTZ R6, R195, c[0x0][0x1ec] ;  /* 0x00007b00c3065a20 */ /* 0x000fe20000410000 */
[----:B------:R-:W-:Y:S01]  /*5790*/  @P5 LOP3.LUT P2, RZ, R238, 0xff00, RZ, 0xc0, !PT ;  /* 0x0000ff00eeff5812 */ /* 0x000fe2000784c0ff */
[----:B------:R-:W-:Y:S01]  /*57a0*/  @P5 FMUL.FTZ R168, R168, c[0x0][0x1e8] ;  /* 0x00007a00a8a85a20 */ /* 0x000fe20000410000 */
[----:B------:R-:W-:Y:S01]  /*57b0*/  @P5 SEL R146, R7, RZ, P3 ;  /* 0x000000ff07925207 */ /* 0x000fe20001800000 */
[----:B------:R-:W-:Y:S01]  /*57c0*/  @P5 FMUL.FTZ R6, R6, c[0x0][0x1e8] ;  /* 0x00007a0006065a20 */ /* 0x000fe20000410000 */
[----:B------:R-:W-:-:S02]  /*57d0*/  @P5 IADD3 R7, R198, 0x100, RZ ;  /* 0x00000100c6075810 */ /* 0x000fc40007ffe0ff */
[----:B------:R-:W-:Y:S02]  /*57e0*/  @P5 SEL R147, R168, RZ, P6 ;  /* 0x000000ffa8935207 */ /* 0x000fe40003000000 */
[----:B------:R-:W-:Y:S02]  /*57f0*/  @P5 SEL R145, R6, RZ, P2 ;  /* 0x000000ff06915207 */ /* 0x000fe40001000000 */
[----:B------:R-:W-:Y:S02]  /*5800*/  @P5 MOV R6, 0x10 ;  /* 0x0000001000065802 */ /* 0x000fe40000000f00 */
[----:B------:R-:W-:-:S03]  /*5810*/  @!P4 ISETP.NE.U32.AND P2, PT, RZ, c[0x0][0x218], PT ;  /* 0x00008600ff00ca0c */ /* 0x000fc60003f45070 */
[----:B------:R-:W-:Y:S01]  /*5820*/  @P5 IMAD.WIDE.U32 R6, R7, R6, c[0x0][0x248] ;  /* 0x0000920007065625 */ /* 0x000fe200078e0006 */
[----:B------:R-:W-:-:S04]  /*5830*/  @!P4 ISETP.NE.AND.EX P2, PT, RZ, c[0x0][0x21c], PT, P2 ;  /* 0x00008700ff00ca0c */ /* 0x000fc80003f45320 */
        /* <DEDUP_REMOVED lines=9> */
.L_x_14502:
[----:B------:R-:W-:Y:S05]  /*58d0*/  BSYNC B1 ;  /* 0x0000000000017941 */ /* 0x000fea0003800000 */
.L_x_14501:
[C---:B------:R-:W-:Y:S01]  /*58e0*/  @P5 FMUL.FTZ R7, R6.reuse, c[0x0][0x1ec] ;  /* 0x00007b0006075a20 */ /* 0x040fe20000410000 */
[----:B------:R-:W-:Y:S01]  /*58f0*/  @!P4 ISETP.NE.U32.AND P6, PT, RZ, c[0x0][0x218], PT ;  /* 0x00008600ff00ca0c */ /* 0x000fe20003fc5070 */
[----:B------:R-:W-:Y:S01]  /*5900*/  BSSY B1, `(.L_x_14503) ;  /* 0x0000010000017945 */ /* 0x000fe20003800000 */
[----:B------:R-:W-:Y:S01]  /*5910*/  @P5 LOP3.LUT P2, RZ, R197, 0xff, RZ, 0xc0, !PT ;  /* 0x000000ffc5ff5812 */ /* 0x000fe2000784c0ff */
[----:B------:R-:W-:Y:S01]  /*5920*/  @P5 FMUL.FTZ R7, R7, c[0x0][0x1e8] ;  /* 0x00007a0007075a20 */ /* 0x000fe20000410000 */
[----:B------:R-:W-:Y:S02]  /*5930*/  @!P4 ISETP.NE.AND.EX P6, PT, RZ, c[0x0][0x21c], PT, P6 ;  /* 0x00008700ff00ca0c */ /* 0x000fe40003fc5360 */
[----:B------:R-:W-:Y:S02]  /*5940*/  SEL R148, R6, R148, P1 ;  /* 0x0000009406947207 */ /* 0x000fe40000800000 */
[----:B------:R-:W-:Y:S02]  /*5950*/  @P5 SEL R144, R7, RZ, P2 ;  /* 0x000000ff07905207 */ /* 0x000fe40001000000 */
[----:B------:R-:W-:-:S02]  /*5960*/  @!P4 ISETP.NE.U32.AND P2, PT, RZ, c[0x0][0x218], PT ;  /* 0x00008600ff00ca0c */ /* 0x000fc40003f45070 */
        /* <DEDUP_REMOVED lines=9> */
.L_x_14504:
[----:B------:R-:W-:Y:S05]  /*5a00*/  BSYNC B1 ;  /* 0x0000000000017941 */ /* 0x000fea0003800000 */
.L_x_14503:
        /* <DEDUP_REMOVED lines=13> */
.L_x_14506:
[----:B------:R-:W-:Y:S05]  /*5ae0*/  BSYNC B1 ;  /* 0x0000000000017941 */ /* 0x000fea0003800000 */
.L_x_14505:
        /* <DEDUP_REMOVED lines=17> */
.L_x_14508:
[----:B------:R-:W-:Y:S05]  /*5c00*/  BSYNC B1 ;  /* 0x0000000000017941 */ /* 0x000fea0003800000 */
.L_x_14507:
[C---:B------:R-:W-:Y:S01]  /*5c10*/  @P5 FMUL.FTZ R2, R6.reuse, c[0x0][0x1ec] ;  /* 0x00007b0006025a20 */ /* 0x040fe20000410000 */
[----:B------:R-:W-:Y:S02]  /*5c20*/  SEL R151, R6, R151, P1 ;  /* 0x0000009706977207 */ /* 0x000fe40000800000 */
[----:B------:R-:W-:Y:S01]  /*5c30*/  @P5 LOP3.LUT P1, RZ, R197, 0xff000000, RZ, 0xc0, !PT ;  /* 0xff000000c5ff5812 */ /* 0x000fe2000782c0ff */
[----:B------:R-:W-:Y:S01]  /*5c40*/  @P5 FMUL.FTZ R2, R2, c[0x0][0x1e8] ;  /* 0x00007a0002025a20 */ /* 0x000fe20000410000 */
[----:B------:R-:W-:Y:S02]  /*5c50*/  @P0 MOV R3, 0x10 ;  /* 0x0000001000030802 */ /* 0x000fe40000000f00 */
[----:B------:R-:W-:Y:S02]  /*5c60*/  MOV R7, c[0x0][0x160] ;  /* 0x0000580000077a02 */ /* 0x000fe40000000f00 */
[----:B------:R-:W-:Y:S02]  /*5c70*/  @P5 SEL R147, R2, RZ, P1 ;  /* 0x000000ff02935207 */ /* 0x000fe40000800000 */
[----:B------:R-:W-:-:S02]  /*5c80*/  @P0 IADD3 R2, R0, 0x120, RZ ;  /* 0x0000012000020810 */ /* 0x000fc40007ffe0ff */
[----:B------:R-:W-:-:S03]  /*5c90*/  LEA R4, R7, R4, 0x2 ;  /* 0x0000000407047211 */ /* 0x000fc600078e10ff */
[----:B------:R-:W-:-:S05]  /*5ca0*/  @P0 IMAD.WIDE.U32 R2, R2, R3, c[0x0][0x258] ;  /* 0x0000960002020625 */ /* 0x000fca00078e0003 */
        /* <DEDUP_REMOVED lines=8> */
.L_x_14423:
[----:B------:R-:W-:Y:S05]  /*5d30*/  BSYNC B0 ;  /* 0x0000000000007941 */ /* 0x000fea0003800000 */
.L_x_14421:
        /* <DEDUP_REMOVED lines=219> */
.L_x_14427:
[----:B0-----:R-:W-:Y:S01]  /*6af0*/  HFMA2.MMA R169, -RZ, RZ, 0, 5.9604644775390625e-08 ;  /* 0x00000001ffa97435 */ /* 0x001fe200000001ff */
[----:B------:R-:W-:-:S02]  /*6b00*/  MOV R194, R171 ;  /* 0x000000ab00c27202 */ /* 0x000fc40000000f00 */
[----:B------:R-:W-:Y:S02]  /*6b10*/  MOV R199, 0x1f ;  /* 0x0000001f00c77802 */ /* 0x000fe40000000f00 */
[----:B------:R-:W-:Y:S02]  /*6b20*/  MOV R198, 0xffffffff ;  /* 0xffffffff00c67802 */ /* 0x000fe40000000f00 */
[----:B------:R-:W-:Y:S02]  /*6b30*/  MOV R168, 0x6b50 ;  /* 0x00006b5000a87802 */ /* 0x000fe40000000f00 */
[----:B-----5:R-:W-:Y:S05]  /*6b40*/  CALL.REL.NOINC `($__internal_193_$__cuda_sm70_shflsync_bfly_p) ;  /* 0x0000046000007944 */ /* 0x020fea0003c00000 */
[----:B-1----:R-:W-:Y:S01]  /*6b50*/  MOV R195, R194 ;  /* 0x000000c200c37202 */ /* 0x002fe20000000f00 */
[----:B------:R-:W-:Y:S05]  /*6b60*/  BRA `(.L_x_14510) ;  /* 0xffffbe9000007947 */ /* 0x000fea000383ffff */
.L_x_14428:
[----:B0-----:R-:W-:Y:S01]  /*6b70*/  HFMA2.MMA R169, -RZ, RZ, 0, 5.9604644775390625e-08 ;  /* 0x00000001ffa97435 */ /* 0x001fe200000001ff */
[----:B------:R-:W-:Y:S02]  /*6b80*/  MOV R194, R170 ;  /* 0x000000aa00c27202 */ /* 0x000fe40000000f00 */
[----:B------:R-:W-:Y:S02]  /*6b90*/  MOV R199, 0x1f ;  /* 0x0000001f00c77802 */ /* 0x000fe40000000f00 */
[----:B------:R-:W-:-:S02]  /*6ba0*/  MOV R198, 0xffffffff ;  /* 0xffffffff00c67802 */ /* 0x000fc40000000f00 */
[----:B------:R-:W-:Y:S02]  /*6bb0*/  MOV R168, 0x6bd0 ;  /* 0x00006bd000a87802 */ /* 0x000fe40000000f00 */
[----:B-12--5:R-:W-:Y:S05]  /*6bc0*/  CALL.REL.NOINC `($__internal_193_$__cuda_sm70_shflsync_bfly_p) ;  /* 0x000003e000007944 */ /* 0x026fea0003c00000 */
[----:B------:R-:W-:Y:S01]  /*6bd0*/  FADD.FTZ R171, R195, R171 ;  /* 0x000000abc3ab7221 */ /* 0x000fe20000010000 */
[----:B------:R-:W-:Y:S01]  /*6be0*/  HFMA2.MMA R169, -RZ, RZ, 0, 1.1920928955078125e-07 ;  /* 0x00000002ffa97435 */ /* 0x000fe200000001ff */
[----:B-1----:R-:W-:Y:S01]  /*6bf0*/  FADD.FTZ R170, R170, R194 ;  /* 0x000000c2aaaa7221 */ /* 0x002fe20000010000 */
[----:B------:R-:W-:Y:S02]  /*6c00*/  MOV R199, 0x1f ;  /* 0x0000001f00c77802 */ /* 0x000fe40000000f00 */
[----:B------:R-:W-:Y:S02]  /*6c10*/  MOV R198, 0xffffffff ;  /* 0xffffffff00c67802 */ /* 0x000fe40000000f00 */
[----:B------:R-:W-:Y:S02]  /*6c20*/  MOV R194, R171 ;  /* 0x000000ab00c27202 */ /* 0x000fe40000000f00 */
[----:B------:R-:W-:Y:S02]  /*6c30*/  MOV R168, 0x6c50 ;  /* 0x00006c5000a87802 */ /* 0x000fe40000000f00 */
[----:B------:R-:W-:Y:S05]  /*6c40*/  CALL.REL.NOINC `($__internal_193_$__cuda_sm70_shflsync_bfly_p) ;  /* 0x0000036000007944 */ /* 0x000fea0003c00000 */
[----:B------:R-:W-:Y:S01]  /*6c50*/  HFMA2.MMA R169, -RZ, RZ, 0, 1.1920928955078125e-07 ;  /* 0x00000002ffa97435 */ /* 0x000fe200000001ff */
[----:B-1----:R-:W-:-:S02]  /*6c60*/  MOV R195, R194 ;  /* 0x000000c200c37202 */ /* 0x002fc40000000f00 */
[----:B------:R-:W-:Y:S02]  /*6c70*/  MOV R194, R170 ;  /* 0x000000aa00c27202 */ /* 0x000fe40000000f00 */
[----:B------:R-:W-:Y:S02]  /*6c80*/  MOV R199, 0x1f ;  /* 0x0000001f00c77802 */ /* 0x000fe40000000f00 */
[----:B------:R-:W-:Y:S02]  /*6c90*/  MOV R198, 0xffffffff ;  /* 0xffffffff00c67802 */ /* 0x000fe40000000f00 */
[----:B------:R-:W-:Y:S02]  /*6ca0*/  MOV R168, 0x6cc0 ;  /* 0x00006cc000a87802 */ /* 0x000fe40000000f00 */
[----:B------:R-:W-:Y:S05]  /*6cb0*/  CALL.REL.NOINC `($__internal_193_$__cuda_sm70_shflsync_bfly_p) ;  /* 0x000002f000007944 */ /* 0x000fea0003c00000 */
[----:B------:R-:W-:Y:S01]  /*6cc0*/  FADD.FTZ R171, R195, R171 ;  /* 0x000000abc3ab7221 */ /* 0x000fe20000010000 */
[----:B------:R-:W-:Y:S01]  /*6cd0*/  HFMA2.MMA R169, -RZ, RZ, 0, 2.384185791015625e-07 ;  /* 0x00000004ffa97435 */ /* 0x000fe200000001ff */
[----:B-1----:R-:W-:Y:S01]  /*6ce0*/  FADD.FTZ R170, R170, R194 ;  /* 0x000000c2aaaa7221 */ /* 0x002fe20000010000 */
[----:B------:R-:W-:Y:S02]  /*6cf0*/  MOV R199, 0x1f ;  /* 0x0000001f00c77802 */ /* 0x000fe40000000f00 */
[----:B------:R-:W-:-:S02]  /*6d00*/  MOV R198, 0xffffffff ;  /* 0xffffffff00c67802 */ /* 0x000fc40000000f00 */
[----:B------:R-:W-:Y:S02]  /*6d10*/  MOV R194, R171 ;  /* 0x000000ab00c27202 */ /* 0x000fe40000000f00 */
[----:B------:R-:W-:Y:S02]  /*6d20*/  MOV R168, 0x6d40 ;  /* 0x00006d4000a87802 */ /* 0x000fe40000000f00 */
[----:B------:R-:W-:Y:S05]  /*6d30*/  CALL.REL.NOINC `($__internal_193_$__cuda_sm70_shflsync_bfly_p) ;  /* 0x0000027000007944 */ /* 0x000fea0003c00000 */
[----:B------:R-:W-:Y:S01]  /*6d40*/  HFMA2.MMA R169, -RZ, RZ, 0, 2.384185791015625e-07 ;  /* 0x00000004ffa97435 */ /* 0x000fe200000001ff */
[----:B-1----:R-:W-:Y:S02]  /*6d50*/  MOV R195, R194 ;  /* 0x000000c200c37202 */ /* 0x002fe40000000f00 */
[----:B------:R-:W-:Y:S02]  /*6d60*/  MOV R194, R170 ;  /* 0x000000aa00c27202 */ /* 0x000fe40000000f00 */
[----:B------:R-:W-:Y:S02]  /*6d70*/  MOV R199, 0x1f ;  /* 0x0000001f00c77802 */ /* 0x000fe40000000f00 */
[----:B------:R-:W-:Y:S02]  /*6d80*/  MOV R198, 0xffffffff ;  /* 0xffffffff00c67802 */ /* 0x000fe40000000f00 */
[----:B------:R-:W-:-:S02]  /*6d90*/  MOV R168, 0x6db0 ;  /* 0x00006db000a87802 */ /* 0x000fc40000000f00 */
[----:B------:R-:W-:Y:S05]  /*6da0*/  CALL.REL.NOINC `($__internal_193_$__cuda_sm70_shflsync_bfly_p) ;  /* 0x0000020000007944 */ /* 0x000fea0003c00000 */
[----:B------:R-:W-:Y:S01]  /*6db0*/  FADD.FTZ R171, R195, R171 ;  /* 0x000000abc3ab7221 */ /* 0x000fe20000010000 */
[----:B------:R-:W-:Y:S01]  /*6dc0*/  HFMA2.MMA R169, -RZ, RZ, 0, 4.76837158203125e-07 ;  /* 0x00000008ffa97435 */ /* 0x000fe200000001ff */
[----:B-1----:R-:W-:Y:S01]  /*6dd0*/  FADD.FTZ R170, R170, R194 ;  /* 0x000000c2aaaa7221 */ /* 0x002fe20000010000 */
[----:B------:R-:W-:-:S02]  /*6de0*/  MOV R199, 0x1f ;  /* 0x0000001f00c77802 */ /* 0x000fc40000000f00 */
[----:B------:R-:W-:Y:S02]  /*6df0*/  MOV R198, 0xffffffff ;  /* 0xffffffff00c67802 */ /* 0x000fe40000000f00 */
[----:B------:R-:W-:Y:S02]  /*6e00*/  MOV R194, R171 ;  /* 0x000000ab00c27202 */ /* 0x000fe40000000f00 */
[----:B------:R-:W-:Y:S02]  /*6e10*/  MOV R168, 0x6e30 ;  /* 0x00006e3000a87802 */ /* 0x000fe40000000f00 */
[----:B------:R-:W-:Y:S05]  /*6e20*/  CALL.REL.NOINC `($__internal_193_$__cuda_sm70_shflsync_bfly_p) ;  /* 0x0000018000007944 */ /* 0x000fea0003c00000 */
[----:B------:R-:W-:Y:S01]  /*6e30*/  HFMA2.MMA R169, -RZ, RZ, 0, 4.76837158203125e-07 ;  /* 0x00000008ffa97435 */ /* 0x000fe200000001ff */
[----:B-1----:R-:W-:Y:S02]  /*6e40*/  MOV R195, R194 ;  /* 0x000000c200c37202 */ /* 0x002fe40000000f00 */
[----:B------:R-:W-:Y:S02]  /*6e50*/  MOV R194, R170 ;  /* 0x000000aa00c27202 */ /* 0x000fe40000000f00 */
[----:B------:R-:W-:Y:S02]  /*6e60*/  MOV R199, 0x1f ;  /* 0x0000001f00c77802 */ /* 0x000fe40000000f00 */
[----:B------:R-:W-:-:S02]  /*6e70*/  MOV R198, 0xffffffff ;  /* 0xffffffff00c67802 */ /* 0x000fc40000000f00 */
[----:B------:R-:W-:Y:S02]  /*6e80*/  MOV R168, 0x6ea0 ;  /* 0x00006ea000a87802 */ /* 0x000fe40000000f00 */
[----:B------:R-:W-:Y:S05]  /*6e90*/  CALL.REL.NOINC `($__internal_193_$__cuda_sm70_shflsync_bfly_p) ;  /* 0x0000011000007944 */ /* 0x000fea0003c00000 */
[----:B------:R-:W-:Y:S01]  /*6ea0*/  FADD.FTZ R171, R195, R171 ;  /* 0x000000abc3ab7221 */ /* 0x000fe20000010000 */
[----:B------:R-:W-:Y:S01]  /*6eb0*/  HFMA2.MMA R169, -RZ, RZ, 0, 9.5367431640625e-07 ;  /* 0x00000010ffa97435 */ /* 0x000fe200000001ff */
[----:B-1----:R-:W-:Y:S01]  /*6ec0*/  FADD.FTZ R170, R170, R194 ;  /* 0x000000c2aaaa7221 */ /* 0x002fe20000010000 */
[----:B------:R-:W-:Y:S02]  /*6ed0*/  MOV R199, 0x1f ;  /* 0x0000001f00c77802 */ /* 0x000fe40000000f00 */
[----:B------:R-:W-:Y:S02]  /*6ee0*/  MOV R198, 0xffffffff ;  /* 0xffffffff00c67802 */ /* 0x000fe40000000f00 */
[----:B------:R-:W-:Y:S02]  /*6ef0*/  MOV R194, R171 ;  /* 0x000000ab00c27202 */ /* 0x000fe40000000f00 */
[----:B------:R-:W-:Y:S02]  /*6f00*/  MOV R168, 0x6f20 ;  /* 0x00006f2000a87802 */ /* 0x000fe40000000f00 */
[----:B------:R-:W-:Y:S05]  /*6f10*/  CALL.REL.NOINC `($__internal_193_$__cuda_sm70_shflsync_bfly_p) ;  /* 0x0000009000007944 */ /* 0x000fea0003c00000 */
[----:B------:R-:W-:Y:S01]  /*6f20*/  HFMA2.MMA R169, -RZ, RZ, 0, 9.5367431640625e-07 ;  /* 0x00000010ffa97435 */ /* 0x000fe200000001ff */
[----:B-1----:R-:W-:-:S02]  /*6f30*/  MOV R195, R194 ;  /* 0x000000c200c37202 */ /* 0x002fc40000000f00 */
[----:B------:R-:W-:Y:S02]  /*6f40*/  MOV R194, R170 ;  /* 0x000000aa00c27202 */ /* 0x000fe40000000f00 */
[----:B------:R-:W-:Y:S02]  /*6f50*/  MOV R199, 0x1f ;  /* 0x0000001f00c77802 */ /* 0x000fe40000000f00 */
[----:B------:R-:W-:Y:S02]  /*6f60*/  MOV R198, 0xffffffff ;  /* 0xffffffff00c67802 */ /* 0x000fe40000000f00 */
[----:B------:R-:W-:Y:S02]  /*6f70*/  MOV R168, 0x6f90 ;  /* 0x00006f9000a87802 */ /* 0x000fe40000000f00 */
[----:B------:R-:W-:Y:S05]  /*6f80*/  CALL.REL.NOINC `($__internal_193_$__cuda_sm70_shflsync_bfly_p) ;  /* 0x0000002000007944 */ /* 0x000fea0003c00000 */
[----:B-1----:R-:W-:Y:S01]  /*6f90*/  MOV R168, R194 ;  /* 0x000000c200a87202 */ /* 0x002fe20000000f00 */
[----:B------:R-:W-:Y:S05]  /*6fa0*/  BRA `(.L_x_14511) ;  /* 0xffffbb7000007947 */ /* 0x000fea000383ffff */
        .weak           $__internal_193_$__cuda_sm70_shflsync_bfly_p
        .type           $__internal_193_$__cuda_sm70_shflsync_bfly_p,@function
        .size           $__internal_193_$__cuda_sm70_shflsync_bfly_p,(.L_x_15075 - $__internal_193_$__cuda_sm70_shflsync_bfly_p)
$__internal_193_$__cuda_sm70_shflsync_bfly_p:
[----:B------:R-:W-:Y:S04]  /*6fb0*/  WARPSYNC R198 ;  /* 0x000000c600007348 */ /* 0x000fe80003800000 */
[----:B------:R0:W1:Y:S02]  /*6fc0*/  SHFL.BFLY PT, R194, R194, R169, R199 ;  /* 0x0c0000a9c2c27389 */ /* 0x00006400000e00c7 */
[----:B0-----:R-:W-:-:S06]  /*6fd0*/  HFMA2.MMA R169, -RZ, RZ, 0, 0 ;  /* 0x00000000ffa97435 */ /* 0x001fcc00000001ff */
[----:B------:R-:W-:Y:S05]  /*6fe0*/  RET.REL.NODEC R168 `(_ZN10layer_norm13ln_bwd_kernelINS_13Kernel_traitsIfffffjLj1280ELj1ELj4ELj1ELj16ENS_18Kernel_traits_baseILj1280EfffffjLj128EEEEELb1ELb0ELb1ELb1EEEvNS_9BwdParamsE) ;  /* 0xffff9010a8007950 */ /* 0x000fea0003c3ffff */
.L_x_14512:
        /* <DEDUP_REMOVED lines=9> */
.L_x_15075:


//--------------------- .text._ZN10layer_norm13ln_bwd_kernelINS_13Kernel_traitsIfffffjLj1280ELj1ELj4ELj1ELj16ENS_18Kernel_traits_baseILj1280EfffffjLj128EEEEELb1ELb1ELb0ELb0EEEvNS_9BwdParamsE --------------------------
	.section	.text._ZN10layer_norm13ln_bwd_kernelINS_13Kernel_traitsIfffffjLj1280ELj1ELj4ELj1ELj16ENS_18Kernel_traits_baseILj1280EfffffjLj128EEEEELb1ELb1ELb0ELb0EEEvNS_9BwdParamsE,"ax",@progbits
	.sectioninfo	@"SHI_REGISTERS=255"
	.align	128
        .global         _ZN10layer_norm13ln_bwd_kernelINS_13Kernel_traitsIfffffjLj1280ELj1ELj4ELj1ELj16ENS_18Kernel_traits_baseILj1280EfffffjLj128EEEEELb1ELb1ELb0ELb0EEEvNS_9BwdParamsE
        .type           _ZN10layer_norm13ln_bwd_kernelINS_13Kernel_traitsIfffffjLj1280ELj1ELj4ELj1ELj16ENS_18Kernel_traits_baseILj1280EfffffjLj128EEEEELb1ELb1ELb0ELb0EEEvNS_9BwdParamsE,@function
        .size           _ZN10layer_norm13ln_bwd_kernelINS_13Kernel_traitsIfffffjLj1280ELj1ELj4ELj1ELj16ENS_18Kernel_traits_baseILj1280EfffffjLj128EEEEELb1ELb1ELb0ELb0EEEvNS_9BwdParamsE,(.L_x_15076 - _ZN10layer_norm13ln_bwd_kernelINS_13Kernel_traitsIfffffjLj1280ELj1ELj4ELj1ELj16ENS_18Kernel_traits_baseILj1280EfffffjLj128EEEEELb1ELb1ELb0ELb0EEEvNS_9BwdParamsE)
        .other          _ZN10layer_norm13ln_bwd_kernelINS_13Kernel_traitsIfffffjLj1280ELj1ELj4ELj1ELj16ENS_18Kernel_traits_baseILj1280EfffffjLj128EEEEELb1ELb1ELb0ELb0EEEvNS_9BwdParamsE,@"STO_CUDA_ENTRY STV_DEFAULT"
_ZN10layer_norm13ln_bwd_kernelINS_13Kernel_traitsIfffffjLj1280ELj1ELj4ELj1ELj16ENS_18Kernel_traits_baseILj1280EfffffjLj128EEEEELb1ELb1ELb0ELb0EEEvNS_9BwdParamsE:
.text._ZN10layer_norm13ln_bwd_kernelINS_13Kernel_traitsIfffffjLj1280ELj1ELj4ELj1ELj16ENS_18Kernel_traits_baseILj1280EfffffjLj128EEEEELb1ELb1ELb0ELb0EEEvNS_9BwdParamsE:
        /* <DEDUP_REMOVED lines=39> */
[----:B------:R-:W-:Y:S02]  /*0270*/  @P3 LOP3.LUT R0, R0, 0x20, RZ, 0xfc, !PT ;  /* 0x0000002000003812 */ /* 0x000fe400078efcff */
[----:B------:R-:W-:-:S03]  /*0280*/  @P2 MOV R15, 0x10 ;  /* 0x00000010000f2802 */ /* 0x000fc60000000f00 */
[----:B------:R-:W-:Y:S01]  /*0290*/  @P5 IMAD.WIDE.U32 R8, R0, R11, c[0x0][0x1b0] ;  /* 0x00006c0000085625 */ /* 0x000fe200078e000b */
[----:B------:R-:W-:-:S03]  /*02a0*/  ISETP.GE.U32.AND P0, PT, R7, 0xa0, PT ;  /* 0x000000a00700780c */ /* 0x000fc60003f06070 */
[C---:B------:R-:W-:Y:S01]  /*02b0*/  @P5 IMAD.WIDE.U32 R10, R0.reuse, R11, c[0x0][0x1c8] ;  /* 0x00007200000a5625 */ /* 0x040fe200078e000b */
[----:B------:R-:W-:Y:S01]  /*02c0*/  @P5 IADD3 R0, R0, 0x20, RZ ;  /* 0x0000002000005810 */ /* 0x000fe20007ffe0ff */
[----:B------:R-:W-:Y:S01]  /*02d0*/  ULDC.64 UR4, c[0x0][0x118] ;  /* 0x0000460000047ab9 */ /* 0x000fe20000000a00 */
        /* <DEDUP_REMOVED lines=51> */
[----:B------:R-:W-:Y:S04]  /*0610*/  @P5 STL.64 [R1+0x158], R60 ;  /* 0x0001583c01005387 */ /* 0x000fe80000100a00 */
[----:B------:R-:W-:Y:S04]  /*0620*/  @P5 STL.64 [R1+0x160], R62 ;  /* 0x0001603e01005387 */ /* 0x000fe80000100a00 */
[----:B0-----:R1:W2:Y:S04]  /*0630*/  LDL.64 R36, [R1+0x78] ;  /* 0x0000780001247983 */ /* 0x0012a80000100a00 */
[----:B------:R1:W2:Y:S04]  /*0640*/  LDL.64 R38, [R1+0x80] ;  /* 0x0000800001267983 */ /* 0x0002a80000100a00 */
[----:B------:R0:W-:Y:S04]  /*0650*/  @P0 STL.64 [R1+0x108], R32 ;  /* 0x0001082001000387 */ /* 0x0001e80000100a00 */
[----:B------:R1:W-:Y:S04]  /*0660*/  @P0 STL.64 [R1+0x110], R34 ;  /* 0x0001102201000387 */ /* 0x0003e80000100a00 */
[----:B0-----:R0:W2:Y:S04]  /*0670*/  LDL.64 R32, [R1+0x88] ;  /* 0x0000880001207983 */ /* 0x0010a80000100a00 */
[----:B-1----:R0:W2:Y:S04]  /*0680*/  LDL.64 R34, [R1+0x90] ;  /* 0x0000900001227983 */ /* 0x0020a80000100a00 */
[----:B------:R1:W-:Y:S04]  /*0690*/  @P4 STL.64 [R1+0xd8], R28 ;  /* 0x0000d81c01004387 */ /* 0x0003e80000100a00 */
[----:B------:R0:W-:Y:S04]  /*06a0*/  @P4 STL.64 [R1+0xe0], R30 ;  /* 0x0000e01e01004387 */ /* 0x0001e80000100a00 */
[----:B------:R0:W2:Y:S04]  /*06b0*/  LDL.64 R20, [R1+0x58] ;  /* 0x0000580001147983 */ /* 0x0000a80000100a00 */
[----:B------:R0:W2:Y:S04]  /*06c0*/  LDL.64 R22, [R1+0x60] ;  /* 0x0000600001167983 */ /* 0x0000a80000100a00 */
[----:B-1----:R1:W2:Y:S04]  /*06d0*/  LDL.64 R28, [R1+0x68] ;  /* 0x00006800011c7983 */ /* 0x0022a80000100a00 */
[----:B0-----:R1:W2:Y:S01]  /*06e0*/  LDL.64 R30, [R1+0x70] ;  /* 0x00007000011e7983 */ /* 0x0012a20000100a00 */
[----:B------:R-:W-:-:S02]  /*06f0*/  ISETP.GE.U32.AND P3, PT, R7, 0xe0, PT ;  /* 0x000000e00700780c */ /* 0x000fc40003f66070 */
[C---:B------:R-:W-:Y:S01]  /*0700*/  ISETP.GE.U32.AND P2, PT, R7.reuse, 0x100, PT ;  /* 0x000001000700780c */ /* 0x040fe20003f46070 */
[C---:B------:R-:W-:Y:S01]  /*0710*/  @P4 IMAD.WIDE.U32 R8, R0.reuse, R25, c[0x0][0x1c8] ;  /* 0x0000720000084625 */ /* 0x040fe200078e0019 */
        /* <DEDUP_REMOVED lines=24> */
[----:B------:R0:W2:Y:S04]  /*08a0*/  @P0 LDG.E.128 R32, [R26.64] ;  /* 0x000000041a200981 */ /* 0x0000a8000c1e1d00 */
[----:B------:R-:W2:Y:S04]  /*08b0*/  @P1 LDG.E.128 R20, [R2.64] ;  /* 0x0000000402141981 */ /* 0x000ea8000c1e1d00 */
[----:B------:R-:W3:Y:S04]  /*08c0*/  @P1 LDG.E.128 R28, [R4.64] ;  /* 0x00000004041c1981 */ /* 0x000ee8000c1e1d00 */
        /* <DEDUP_REMOVED lines=50> */
[----:B------:R-:W-:-:S03]  /*0bf0*/  ISETP.GE.AND P1, PT, R0, c[0x0][0x164], PT ;  /* 0x0000590000007a0c */ /* 0x000fc60003f26270 */
[----:B------:R-:W-:Y:S04]  /*0c00*/  @P4 STL.64 [R1+0xe8], R56 ;  /* 0x0000e83801004387 */ /* 0x000fe80000100a00 */
        /* <DEDUP_REMOVED lines=13> */
[----:B---3--:R-:W-:Y:S02]  /*0ce0*/  CS2R R28, SRZ ;  /* 0x00000000001c7805 */ /* 0x008fe4000001ff00 */
[----:B------:R2:W-:Y:S01]  /*0cf0*/  @P0 STL.64 [R1+0x78], R36 ;  /* 0x0000782401000387 */ /* 0x0005e20000100a00 */
[----:B------:R-:W-:Y:S01]  /*0d00*/  CS2R R30, SRZ ;  /* 0x00000000001e7805 */ /* 0x000fe2000001ff00 */
[----:B----4-:R-:W-:Y:S01]  /*0d10*/  CS2R R32, SRZ ;  /* 0x0000000000207805 */ /* 0x010fe2000001ff00 */
[----:B-----5:R-:W-:Y:S01]  /*0d20*/  CS2R R34, SRZ ;  /* 0x0000000000227805 */ /* 0x020fe2000001ff00 */
[----:B------:R3:W-:Y:S01]  /*0d30*/  @P0 STL.64 [R1+0x80], R38 ;  /* 0x0000802601000387 */ /* 0x0007e20000100a00 */
[----:B-1----:R-:W-:Y:S01]  /*0d40*/  CS2R R40, SRZ ;  /* 0x0000000000287805 */ /* 0x002fe2000001ff00 */
        /* <DEDUP_REMOVED lines=12> */
[----:B------:R-:W-:Y:S01]  /*0e10*/  HFMA2.MMA R21, -RZ, RZ, 0, 0 ;  /* 0x00000000ff157435 */ /* 0x000fe200000001ff */
[----:B------:R-:W-:-:S02]  /*0e20*/  MOV R3, R0 ;  /* 0x0000000000037202 */ /* 0x000fc40000000f00 */
.L_x_14557:
[----:B------:R-:W-:Y:S02]  /*0e30*/  ISETP.NE.U32.AND P1, PT, RZ, c[0x0][0x1c0], PT ;  /* 0x00007000ff007a0c */ /* 0x000fe40003f25070 */
[----:B------:R-:W-:-:S02]  /*0e40*/  SHF.R.S32.HI R4, RZ, 0x1f, R3 ;  /* 0x0000001fff047819 */ /* 0x000fc40000011403 */
        /* <DEDUP_REMOVED lines=32> */
[----:B------:R1:W5:Y:S02]  /*1050*/  @P1 LDG.E.128 R132, [R8.64] ;  /* 0x0000000408841981 */ /* 0x000364000c1e1d00 */
[----:B-1----:R-:W-:-:S04]  /*1060*/  LEA R8, P1, R6, c[0x0][0x190], 0x2 ;  /* 0x0000640006087a11 */ /* 0x002fc800078210ff */
[C---:B------:R-:W-:Y:S02]  /*1070*/  LEA.HI.X R9, R6.reuse, c[0x0][0x194], RZ, 0x2, P1 ;  /* 0x0000650006097a11 */ /* 0x040fe400008f14ff */
[C---:B------:R-:W-:Y:S01]  /*1080*/  LEA R186, P1, R6.reuse, c[0x0][0x188], 0x4 ;  /* 0x0000620006ba7a11 */ /* 0x040fe200078220ff */
[C---:B------:R-:W-:Y:S02]  /*1090*/  IMAD.WIDE.U32 R184, R6.reuse, R184, c[0x0][0x208] ;  /* 0x0000820006b87625 */ /* 0x040fe400078e00b8 */
[----:B------:R1:W5:Y:S01]  /*10a0*/  LDG.E R8, [R8.64] ;  /* 0x0000000408087981 */ /* 0x000362000c1e1900 */
[----:B------:R-:W-:Y:S02]  /*10b0*/  LEA.HI.X R187, R6, c[0x0][0x18c], RZ, 0x4, P1 ;  /* 0x0000630006bb7a11 */ /* 0x000fe400008f24ff */
[----:B0-----:R-:W-:-:S03]  /*10c0*/  ISETP.NE.AND P1, PT, R188, RZ, PT ;  /* 0x000000ffbc00720c */ /* 0x001fc60003f25270 */
[----:B------:R0:W1:Y:S04]  /*10d0*/  LDG.E.128 R188, [R186.64] ;  /* 0x00000004babc7981 */ /* 0x000068000c1e1d00 */
[----:B0-----:R-:W2:Y:S01]  /*10e0*/  LDG.E.128 R184, [R184.64] ;  /* 0x00000004b8b87981 */ /* 0x001ea2000c1e1d00 */
[----:B-----5:R-:W-:-:S05]  /*10f0*/  FSEL R10, R194, RZ, !P1 ;  /* 0x000000ffc20a7208 */ /* 0x020fca0004800000 */
[C---:B-1----:R-:W-:Y:S02]  /*1100*/  FADD.FTZ R9, -R10.reuse, R188 ;  /* 0x000000bc0a097221 */ /* 0x042fe40000010100 */
[C---:B------:R-:W-:Y:S02]  /*1110*/  FADD.FTZ R189, -R10.reuse, R189 ;  /* 0x000000bd0abd7221 */ /* 0x040fe40000010100 */
[C---:B------:R-:W-:Y:S02]  /*1120*/  FADD.FTZ R190, -R10.reuse, R190 ;  /* 0x000000be0abe7221 */ /* 0x040fe40000010100 */
[----:B------:R-:W-:Y:S02]  /*1130*/  FADD.FTZ R19, -R10, R191 ;  /* 0x000000bf0a137221 */ /* 0x000fe40000010100 */
[----:B------:R-:W-:Y:S02]  /*1140*/  FMUL.FTZ R9, R5, R9 ;  /* 0x0000000905097220 */ /* 0x000fe40000410000 */
[----:B--2---:R-:W-:-:S02]  /*1150*/  FMUL.FTZ R10, R220, R184 ;  /* 0x000000b8dc0a7220 */ /* 0x004fc40000410000 */
[C---:B------:R-:W-:Y:S02]  /*1160*/  FMUL.FTZ R196, R5.reuse, R19 ;  /* 0x0000001305c47220 */ /* 0x040fe40000410000 */
[----:B------:R-:W-:Y:S02]  /*1170*/  FADD.FTZ R56, R56, R184 ;  /* 0x000000b838387221 */ /* 0x000fe40000010000 */
[----:B------:R-:W-:Y:S02]  /*1180*/  FMUL.FTZ R221, R5, R189 ;  /* 0x000000bd05dd7220 */ /* 0x000fe40000410000 */
[----:B------:R-:W-:Y:S02]  /*1190*/  FFMA.FTZ R20, R184, R9, R20 ;  /* 0x00000009b8147223 */ /* 0x000fe40000010014 */
[----:B---3--:R-:W-:Y:S02]  /*11a0*/  FMUL.FTZ R215, R215, R185 ;  /* 0x000000b9d7d77220 */ /* 0x008fe40000410000 */
[----:B------:R-:W-:-:S02]  /*11b0*/  FFMA.FTZ R19, R9, R10, RZ ;  /* 0x0000000a09137223 */ /* 0x000fc400000100ff */
[----:B------:R-:W-:Y:S02]  /*11c0*/  FADD.FTZ R184, RZ, R10 ;  /* 0x0000000affb87221 */ /* 0x000fe40000010000 */
[----:B------:R-:W-:Y:S02]  /*11d0*/  FMUL.FTZ R220, R5, R190 ;  /* 0x000000be05dc7220 */ /* 0x000fe40000410000 */
[----:B----4-:R-:W-:Y:S02]  /*11e0*/  FMUL.FTZ R192, R231, R186 ;  /* 0x000000bae7c07220 */ /* 0x010fe40000410000 */
[----:B------:R-:W-:Y:S02]  /*11f0*/  FFMA.FTZ R19, R221, R215, R19 ;  /* 0x000000d7dd137223 */ /* 0x000fe40000010013 */
[----:B------:R-:W-:Y:S02]  /*1200*/  FADD.FTZ R184, R184, R215 ;  /* 0x000000d7b8b87221 */ /* 0x000fe40000010000 */
[----:B------:R-:W-:-:S02]  /*1210*/  FMUL.FTZ R231, R214, R187 ;  /* 0x000000bbd6e77220 */ /* 0x000fc40000410000 */
[----:B------:R-:W-:Y:S01]  /*1220*/  FFMA.FTZ R19, R220, R192, R19 ;  /* 0x000000c0dc137223 */ /* 0x000fe20000010013 */
[----:B------:R-:W-:Y:S01]  /*1230*/  STL [R1+0x20], R215 ;  /* 0x000020d701007387 */ /* 0x000fe20000100800 */
[----:B------:R-:W-:Y:S02]  /*1240*/  FADD.FTZ R184, R184, R192 ;  /* 0x000000c0b8b87221 */ /* 0x000fe40000010000 */
[----:B------:R-:W-:Y:S01]  /*1250*/  FFMA.FTZ R23, R187, R196, R23 ;  /* 0x000000c4bb177223 */ /* 0x000fe20000010017 */
[----:B------:R0:W-:Y:S01]  /*1260*/  STL [R1+0x1c], R192 ;  /* 0x00001cc001007387 */ /* 0x0001e20000100800 */
[----:B------:R-:W-:Y:S02]  /*1270*/  FFMA.FTZ R19, R196, R231, R19 ;  /* 0x000000e7c4137223 */ /* 0x000fe40000010013 */
[----:B------:R-:W-:Y:S01]  /*1280*/  FADD.FTZ R57, R57, R185 ;  /* 0x000000b939397221 */ /* 0x000fe20000010000 */
[----:B------:R1:W-:Y:S01]  /*1290*/  STL [R1+0x18], R196 ;  /* 0x000018c401007387 */ /* 0x0003e20000100800 */
[----:B------:R-:W-:-:S02]  /*12a0*/  FFMA.FTZ R21, R185, R221, R21 ;  /* 0x000000ddb9157223 */ /* 0x000fc40000010015 */
[----:B------:R-:W-:Y:S02]  /*12b0*/  FADD.FTZ R58, R58, R186 ;  /* 0x000000ba3a3a7221 */ /* 0x000fe40000010000 */
[----:B------:R-:W-:Y:S02]  /*12c0*/  FFMA.FTZ R22, R186, R220, R22 ;  /* 0x000000dcba167223 */ /* 0x000fe40000010016 */
[----:B------:R-:W-:Y:S02]  /*12d0*/  FADD.FTZ R59, R59, R187 ;  /* 0x000000bb3b3b7221 */ /* 0x000fe40000010000 */
[----:B0-----:R-:W-:Y:S01]  /*12e0*/  FADD.FTZ R192, R184, R231 ;  /* 0x000000e7b8c07221 */ /* 0x001fe20000010000 */
[----:B-1----:R-:W-:Y:S02]  /*12f0*/  IADD3 R196, R6, 0x20, RZ ;  /* 0x0000002006c47810 */ /* 0x002fe40007ffe0ff */
.L_x_14516:
[----:B0-----:R-:W-:Y:S05]  /*1300*/  BSYNC B1 ;  /* 0x0000000000017941 */ /* 0x001fea0003800000 */
.L_x_14515:
[----:B------:R-:W-:Y:S01]  /*1310*/  ISETP.GE.U32.AND P1, PT, R7, 0x40, PT ;  /* 0x000000400700780c */ /* 0x000fe20003f26070 */
[----:B------:R-:W-:-:S12]  /*1320*/  BSSY B1, `(.L_x_14517) ;  /* 0x0000036000017945 */ /* 0x000fd80003800000 */
[----:B------:R-:W-:Y:S05]  /*1330*/  @!P1 BRA `(.L_x_14518) ;  /* 0x0000034000009947 */ /* 0x000fea0003800000 */
[----:B------:R-:W-:Y:S01]  /*1340*/  ISETP.NE.U32.AND P1, PT, RZ, c[0x0][0x218], PT ;  /* 0x00008600ff007a0c */ /* 0x000fe20003f25070 */
[----:B------:R-:W0:Y:S01]  /*1350*/  LDC.U8 R186, c[0x0][0x1f0] ;  /* 0x00007c00ffba7b82 */ /* 0x000e220000000000 */
[----:B------:R-:W2:Y:S02]  /*1360*/  LDL R248, [R1+0x158] ;  /* 0x0001580001f87983 */ /* 0x000ea40000100800 */
[----:B------:R-:W-:Y:S01]  /*1370*/  ISETP.NE.AND.EX P1, PT, RZ, c[0x0][0x21c], PT, P1 ;  /* 0x00008700ff007a0c */ /* 0x000fe20003f25310 */
[----:B------:R-:W-:Y:S01]  /*1380*/  HFMA2.MMA R188, -RZ, RZ, 0, 9.5367431640625e-07 ;  /* 0x00000010ffbc7435 */ /* 0x000fe200000001ff */
[----:B------:R-:W3:Y:S04]  /*1390*/  LDL R249, [R1+0x160] ;  /* 0x0001600001f97983 */ /* 0x000ee80000100800 */
[----:B------:R-:W4:Y:S07]  /*13a0*/  LDL R230, [R1+0x164] ;  /* 0x0001640001e67983 */ /* 0x000f2e0000100800 */
[----:B------:R-:W-:-:S04]  /*13b0*/  @P1 LEA R184, P2, R196, c[0x0][0x218], 0x4 ;  /* 0x00008600c4b81a11 */ /* 0x000fc800078420ff */
[C---:B------:R-:W-:Y:S01]  /*13c0*/  @P1 LEA.HI.X R185, R196.reuse, c[0x0][0x21c], RZ, 0x4, P2 ;  /* 0x00008700c4b91a11 */ /* 0x040fe200010f24ff */
[----:B------:R-:W-:-:S04]  /*13d0*/  IMAD.WIDE.U32 R188, R196, R188, c[0x0][0x208] ;  /* 0x00008200c4bc7625 */ /* 0x000fc800078e00bc */
[----:B------:R1:W5:Y:S01]  /*13e0*/  @P1 LDG.E.128 R136, [R184.64] ;  /* 0x00000004b8881981 */ /* 0x000362000c1e1d00 */
[----:B------:R-:W-:-:S03]  /*13f0*/  LEA R214, P1, R196, c[0x0][0x190], 0x2 ;  /* 0x00006400c4d67a11 */ /* 0x000fc600078210ff */
[----:B------:R-:W2:Y:S01]  /*1400*/  LDG.E.128 R188, [R188.64] ;  /* 0x00000004bcbc7981 */ /* 0x000ea2000c1e1d00 */
[C---:B------:R-:W-:Y:S02]  /*1410*/  LEA.HI.X R215, R196.reuse, c[0x0][0x194], RZ, 0x2, P1 ;  /* 0x00006500c4d77a11 */ /* 0x040fe400008f14ff */
[----:B-1----:R-:W-:-:S03]  /*1420*/  LEA R184, P1, R196, c[0x0][0x188], 0x4 ;  /* 0x00006200c4b87a11 */ /* 0x002fc600078220ff */
[----:B------:R1:W5:Y:S01]  /*1430*/  LDG.E R11, [R214.64] ;  /* 0x00000004d60b7981 */ /* 0x000362000c1e1900 */
[----:B------:R-:W-:Y:S02]  /*1440*/  LEA.HI.X R185, R196, c[0x0][0x18c], RZ, 0x4, P1 ;  /* 0x00006300c4b97a11 */ /* 0x000fe400008f24ff */
[----:B0-----:R-:W-:-:S04]  /*1450*/  ISETP.NE.AND P1, PT, R186, RZ, PT ;  /* 0x000000ffba00720c */ /* 0x001fc80003f25270 */
[----:B------:R-:W3:Y:S04]  /*1460*/  LDG.E.128 R184, [R184.64] ;  /* 0x00000004b8b87981 */ /* 0x000ee8000c1e1d00 */
[----:B-1----:R-:W3:Y:S01]  /*1470*/  LDL R215, [R1+0x15c] ;  /* 0x00015c0001d77983 */ /* 0x002ee20000100800 */
[----:B-----5:R-:W-:Y:S02]  /*1480*/  FSEL R201, R194, RZ, !P1 ;  /* 0x000000ffc2c97208 */ /* 0x020fe40004800000 */
[----:B------:R-:W-:Y:S01]  /*1490*/  IADD3 R196, R196, 0x20, RZ ;  /* 0x00000020c4c47810 */ /* 0x000fe20007ffe0ff */
[----:B--2---:R-:W-:-:S05]  /*14a0*/  FMUL.FTZ R248, R248, R188 ;  /* 0x000000bcf8f87220 */ /* 0x004fca0000410000 */
[----:B------:R0:W-:Y:S01]  /*14b0*/  STL [R1+0x48], R248 ;  /* 0x000048f801007387 */ /* 0x0001e20000100800 */
[----:B---3--:R-:W-:Y:S02]  /*14c0*/  FMUL.FTZ R215, R215, R189 ;  /* 0x000000bdd7d77220 */ /* 0x008fe40000410000 */
[----:B------:R-:W-:-:S03]  /*14d0*/  FADD.FTZ R184, -R201, R184 ;  /* 0x000000b8c9b87221 */ /* 0x000fc60000010100 */
[----:B------:R1:W-:Y:S01]  /*14e0*/  STL [R1+0x10], R215 ;  /* 0x000010d701007387 */ /* 0x0003e20000100800 */
[----:B------:R-:W-:Y:S02]  /*14f0*/  FADD.FTZ R185, -R201, R185 ;  /* 0x000000b9c9b97221 */ /* 0x000fe40000010100 */
        /* <DEDUP_REMOVED lines=10> */
[----:B0-----:R-:W-:-:S02]  /*15a0*/  FMUL.FTZ R248, R5, R187 ;  /* 0x000000bb05f87220 */ /* 0x001fc40000410000 */
[----:B----4-:R-:W-:Y:S02]  /*15b0*/  FMUL.FTZ R230, R230, R191 ;  /* 0x000000bfe6e67220 */ /* 0x010fe40000410000 */
        /* <DEDUP_REMOVED lines=12> */
.L_x_14518:
[----:B-1----:R-:W-:Y:S05]  /*1680*/  BSYNC B1 ;  /* 0x0000000000017941 */ /* 0x002fea0003800000 */
.L_x_14517:
        /* <DEDUP_REMOVED lines=30> */
[C---:B------:R-:W-:Y:S02]  /*1870*/  FADD.FTZ R185, -R200.reuse, R185 ;  /* 0x000000b9c8b97221 */ /* 0x040fe40000010100 */
[C---:B------:R-:W-:Y:S02]  /*1880*/  FMUL.FTZ R218, R5.reuse, R184 ;  /* 0x000000b805da7220 */ /* 0x040fe40000410000 */
        /* <DEDUP_REMOVED lines=23> */
.L_x_14520:
[----:B-1----:R-:W-:Y:S05]  /*1a00*/  BSYNC B1 ;  /* 0x0000000000017941 */ /* 0x002fea0003800000 */
.L_x_14519:
        /* <DEDUP_REMOVED lines=55> */
.L_x_14522:
[----:B-1----:R-:W-:Y:S05]  /*1d80*/  BSYNC B1 ;  /* 0x0000000000017941 */ /* 0x002fea0003800000 */
.L_x_14521:
        /* <DEDUP_REMOVED lines=55> */
.L_x_14524:
[----:B-1----:R-:W-:Y:S05]  /*2100*/  BSYNC B1 ;  /* 0x0000000000017941 */ /* 0x002fea0003800000 */
.L_x_14523:
[----:B------:R-:W0:Y:S01]  /*2110*/  LDC.U8 R214, c[0x0][0x1f0] ;  /* 0x00007c00ffd67b82 */ /* 0x000e220000000000 */
[----:B------:R-:W-:Y:S01]  /*2120*/  ISETP.GE.U32.AND P1, PT, R7, 0xc0, PT ;  /* 0x000000c00700780c */ /* 0x000fe20003f26070 */
[----:B------:R-:W-:-:S12]  /*2130*/  BSSY B1, `(.L_x_14525) ;  /* 0x0000035000017945 */ /* 0x000fd80003800000 */
[----:B------:R-:W-:Y:S05]  /*2140*/  @!P1 BRA `(.L_x_14526) ;  /* 0x0000033000009947 */ /* 0x000fea0003800000 */
[----:B------:R-:W-:Y:S01]  /*2150*/  ISETP.NE.U32.AND P1, PT, RZ, c[0x0][0x218], PT ;  /* 0x00008600ff007a0c */ /* 0x000fe20003f25070 */
[----:B------:R-:W2:Y:S03]  /*2160*/  LDL R240, [R1+0xd8] ;  /* 0x0000d80001f07983 */ /* 0x000ea60000100800 */
[----:B------:R-:W-:Y:S01]  /*2170*/  ISETP.NE.AND.EX P1, PT, RZ, c[0x0][0x21c], PT, P1 ;  /* 0x00008700ff007a0c */ /* 0x000fe20003f25310 */
[----:B------:R-:W3:Y:S04]  /*2180*/  LDL R226, [R1+0xdc] ;  /* 0x0000dc0001e27983 */ /* 0x000ee80000100800 */
[----:B------:R-:W4:Y:S04]  /*2190*/  LDL R241, [R1+0xe0] ;  /* 0x0000e00001f17983 */ /* 0x000f280000100800 */
[----:B------:R-:W2:Y:S04]  /*21a0*/  LDL R215, [R1+0xe4] ;  /* 0x0000e40001d77983 */ /* 0x000ea80000100800 */
        /* <DEDUP_REMOVED lines=18> */
[----:B-1----:R-:W-:-:S02]  /*22d0*/  FMUL.FTZ R209, R5, R184 ;  /* 0x000000b805d17220 */ /* 0x002fc40000410000 */
[----:B------:R-:W-:Y:S02]  /*22e0*/  FADD.FTZ R186, -R197, R186 ;  /* 0x000000bac5ba7221 */ /* 0x000fe40000010100 */
[----:B------:R-:W-:Y:S02]  /*22f0*/  FMUL.FTZ R208, R5, R185 ;  /* 0x000000b905d07220 */ /* 0x000fe40000410000 */
[----:B------:R-:W-:Y:S02]  /*2300*/  FMUL.FTZ R226, R226, R189 ;  /* 0x000000bde2e27220 */ /* 0x000fe40000410000 */
[----:B------:R-:W-:Y:S02]  /*2310*/  FADD.FTZ R184, R192, R240 ;  /* 0x000000f0c0b87221 */ /* 0x000fe40000010000 */
[----:B------:R-:W-:Y:S02]  /*2320*/  FFMA.FTZ R19, R209, R240, R19 ;  /* 0x000000f0d1137223 */ /* 0x000fe40000010013 */
[----:B------:R-:W-:-:S02]  /*2330*/  FADD.FTZ R187, -R197, R187 ;  /* 0x000000bbc5bb7221 */ /* 0x000fc40000010100 */
[----:B------:R-:W-:Y:S02]  /*2340*/  FMUL.FTZ R197, R5, R186 ;  /* 0x000000ba05c57220 */ /* 0x000fe40000410000 */
[----:B----4-:R-:W-:Y:S02]  /*2350*/  FMUL.FTZ R241, R241, R190 ;  /* 0x000000bef1f17220 */ /* 0x010fe40000410000 */
[----:B------:R-:W-:Y:S02]  /*2360*/  FADD.FTZ R184, R184, R226 ;  /* 0x000000e2b8b87221 */ /* 0x000fe40000010000 */
[----:B------:R-:W-:Y:S01]  /*2370*/  FFMA.FTZ R19, R208, R226, R19 ;  /* 0x000000e2d0137223 */ /* 0x000fe20000010013 */
[----:B------:R0:W-:Y:S01]  /*2380*/  STL [R1+0x38], R240 ;  /* 0x000038f001007387 */ /* 0x0001e20000100800 */
[----:B------:R-:W-:Y:S02]  /*2390*/  FADD.FTZ R184, R184, R241 ;  /* 0x000000f1b8b87221 */ /* 0x000fe40000010000 */
[----:B------:R-:W-:Y:S01]  /*23a0*/  FFMA.FTZ R19, R197, R241, R19 ;  /* 0x000000f1c5137223 */ /* 0x000fe20000010013 */
[----:B------:R1:W-:Y:S01]  /*23b0*/  STL [R1], R226 ;  /* 0x000000e201007387 */ /* 0x0003e20000100800 */
[----:B------:R-:W-:-:S02]  /*23c0*/  FADD.FTZ R72, R72, R188 ;  /* 0x000000bc48487221 */ /* 0x000fc40000010000 */
[----:B0-----:R-:W-:Y:S02]  /*23d0*/  FMUL.FTZ R240, R5, R187 ;  /* 0x000000bb05f07220 */ /* 0x001fe40000410000 */
[----:B-1----:R-:W-:Y:S02]  /*23e0*/  FMUL.FTZ R226, R215, R191 ;  /* 0x000000bfd7e27220 */ /* 0x002fe40000410000 */
        /* <DEDUP_REMOVED lines=9> */
.L_x_14526:
[----:B------:R-:W-:Y:S05]  /*2480*/  BSYNC B1 ;  /* 0x0000000000017941 */ /* 0x000fea0003800000 */
.L_x_14525:
        /* <DEDUP_REMOVED lines=12> */
[C---:B------:R-:W-:Y:S02]  /*2550*/  LEA R206, P1, R196.reuse, c[0x0][0x190], 0x2 ;  /* 0x00006400c4ce7a11 */ /* 0x040fe400078210ff */
[----:B------:R-:W-:Y:S02]  /*2560*/  MOV R188, 0x10 ;  /* 0x0000001000bc7802 */ /* 0x000fe40000000f00 */
[----:B------:R-:W-:-:S03]  /*2570*/  LEA.HI.X R207, R196, c[0x0][0x194], RZ, 0x2, P1 ;  /* 0x00006500c4cf7a11 */ /* 0x000fc600008f14ff */
[C---:B------:R-:W-:Y:S01]  /*2580*/  IMAD.WIDE.U32 R188, R196.reuse, R188, c[0x0][0x208] ;  /* 0x00008200c4bc7625 */ /* 0x040fe200078e00bc */
[C---:B-1----:R-:W-:Y:S01]  /*2590*/  LEA R184, P1, R196.reuse, c[0x0][0x188], 0x4 ;  /* 0x00006200c4b87a11 */ /* 0x042fe200078220ff */
[----:B------:R1:W5:Y:S03]  /*25a0*/  LDG.E R16, [R206.64] ;  /* 0x00000004ce107981 */ /* 0x000366000c1e1900 */
[----:B------:R-:W-:Y:S01]  /*25b0*/  LEA.HI.X R185, R196, c[0x0][0x18c], RZ, 0x4, P1 ;  /* 0x00006300c4b97a11 */ /* 0x000fe200008f24ff */
[----:B------:R-:W2:Y:S01]  /*25c0*/  LDG.E.128 R188, [R188.64] ;  /* 0x00000004bcbc7981 */ /* 0x000ea2000c1e1d00 */
[----:B0-----:R-:W-:-:S04]  /*25d0*/  ISETP.NE.AND P1, PT, R214, RZ, PT ;  /* 0x000000ffd600720c */ /* 0x001fc80003f25270 */
        /* <DEDUP_REMOVED lines=13> */
[C---:B------:R-:W-:Y:S02]  /*26b0*/  FMUL.FTZ R195, R5.reuse, R186 ;  /* 0x000000ba05c37220 */ /* 0x040fe40000410000 */
[----:B----4-:R-:W-:Y:S02]  /*26c0*/  FMUL.FTZ R239, R238, R190 ;  /* 0x000000beeeef7220 */ /* 0x010fe40000410000 */
[----:B------:R-:W-:Y:S02]  /*26d0*/  FADD.FTZ R184, R184, R252 ;  /* 0x000000fcb8b87221 */ /* 0x000fe40000010000 */
[----:B------:R-:W-:Y:S01]  /*26e0*/  FFMA.FTZ R19, R206, R252, R19 ;  /* 0x000000fcce137223 */ /* 0x000fe20000010013 */
[----:B------:R0:W-:Y:S01]  /*26f0*/  STL [R1+0x34], R225 ;  /* 0x000034e101007387 */ /* 0x0001e20000100800 */
[----:B------:R-:W-:Y:S02]  /*2700*/  FMUL.FTZ R238, R5, R187 ;  /* 0x000000bb05ee7220 */ /* 0x000fe40000410000 */
[----:B------:R-:W-:-:S02]  /*2710*/  FADD.FTZ R184, R184, R239 ;  /* 0x000000efb8b87221 */ /* 0x000fc40000010000 */
[----:B------:R-:W-:Y:S02]  /*2720*/  FFMA.FTZ R19, R195, R239, R19 ;  /* 0x000000efc3137223 */ /* 0x000fe40000010013 */
[----:B0-----:R-:W-:Y:S02]  /*2730*/  FMUL.FTZ R225, R215, R191 ;  /* 0x000000bfd7e17220 */ /* 0x001fe40000410000 */
        /* <DEDUP_REMOVED lines=10> */
.L_x_14528:
[----:B------:R-:W-:Y:S05]  /*27e0*/  BSYNC B1 ;  /* 0x0000000000017941 */ /* 0x000fea0003800000 */
.L_x_14527:
        /* <DEDUP_REMOVED lines=53> */
.L_x_14530:
[----:B------:R-:W-:Y:S05]  /*2b40*/  BSYNC B1 ;  /* 0x0000000000017941 */ /* 0x000fea0003800000 */
.L_x_14529:
[----:B------:R-:W-:Y:S01]  /*2b50*/  BSSY B1, `(.L_x_14531) ;  /* 0x0000034000017945 */ /* 0x000fe20003800000 */
        /* <DEDUP_REMOVED lines=13> */
[----:B-1----:R-:W-:Y:S01]  /*2c30*/  MOV R184, 0x10 ;  /* 0x0000001000b87802 */ /* 0x002fe20000000f00 */
[----:B------:R1:W5:Y:S01]  /*2c40*/  LDG.E R2, [R202.64] ;  /* 0x00000004ca027981 */ /* 0x000362000c1e1900 */
[----:B------:R-:W-:Y:S02]  /*2c50*/  LEA.HI.X R187, R196, c[0x0][0x18c], RZ, 0x4, P1 ;  /* 0x00006300c4bb7a11 */ /* 0x000fe400008f24ff */
[----:B0-----:R-:W-:Y:S01]  /*2c60*/  ISETP.NE.AND P1, PT, R214, RZ, PT ;  /* 0x000000ffd600720c */ /* 0x001fe20003f25270 */
[----:B------:R-:W-:Y:S02]  /*2c70*/  IMAD.WIDE.U32 R184, R196, R184, c[0x0][0x208] ;  /* 0x00008200c4b87625 */ /* 0x000fe400078e00b8 */
[----:B------:R0:W2:Y:S01]  /*2c80*/  LDG.E.128 R188, [R186.64] ;  /* 0x00000004babc7981 */ /* 0x0000a2000c1e1d00 */
[----:B-----5:R-:W-:-:S03]  /*2c90*/  FSEL R0, R194, RZ, !P1 ;  /* 0x000000ffc2007208 */ /* 0x020fc60004800000 */
[----:B0-----:R-:W3:Y:S01]  /*2ca0*/  LDG.E.128 R184, [R184.64] ;  /* 0x00000004b8b87981 */ /* 0x001ee2000c1e1d00 */
[----:B------:R-:W-:Y:S01]  /*2cb0*/  IADD3 R196, R196, 0x20, RZ ;  /* 0x00000020c4c47810 */ /* 0x000fe20007ffe0ff */
[C---:B--2---:R-:W-:Y:S02]  /*2cc0*/  FADD.FTZ R188, -R0.reuse, R188 ;  /* 0x000000bc00bc7221 */ /* 0x044fe40000010100 */
[C---:B------:R-:W-:Y:S02]  /*2cd0*/  FADD.FTZ R189, -R0.reuse, R189 ;  /* 0x000000bd00bd7221 */ /* 0x040fe40000010100 */
[----:B-1----:R-:W-:Y:S02]  /*2ce0*/  FMUL.FTZ R203, R5, R188 ;  /* 0x000000bc05cb7220 */ /* 0x002fe40000410000 */
[----:B------:R-:W-:Y:S02]  /*2cf0*/  FADD.FTZ R190, -R0, R190 ;  /* 0x000000be00be7221 */ /* 0x000fe40000010100 */
[----:B---3--:R-:W-:-:S02]  /*2d00*/  FMUL.FTZ R223, R223, R184 ;  /* 0x000000b8dfdf7220 */ /* 0x008fc40000410000 */
[----:B------:R-:W-:Y:S02]  /*2d10*/  FADD.FTZ R84, R84, R184 ;  /* 0x000000b854547221 */ /* 0x000fe40000010000 */
[----:B------:R-:W-:Y:S02]  /*2d20*/  FFMA.FTZ R48, R184, R203, R48 ;  /* 0x000000cbb8307223 */ /* 0x000fe40000010030 */
[----:B------:R-:W-:Y:S02]  /*2d30*/  FMUL.FTZ R202, R5, R189 ;  /* 0x000000bd05ca7220 */ /* 0x000fe40000410000 */
[----:B------:R-:W-:Y:S02]  /*2d40*/  FMUL.FTZ R250, R235, R185 ;  /* 0x000000b9ebfa7220 */ /* 0x000fe40000410000 */
[----:B------:R-:W-:Y:S02]  /*2d50*/  FADD.FTZ R184, R192, R223 ;  /* 0x000000dfc0b87221 */ /* 0x000fe40000010000 */
[----:B------:R-:W-:-:S02]  /*2d60*/  FFMA.FTZ R19, R203, R223, R19 ;  /* 0x000000dfcb137223 */ /* 0x000fc40000010013 */
[----:B------:R-:W-:Y:S02]  /*2d70*/  FADD.FTZ R191, -R0, R191 ;  /* 0x000000bf00bf7221 */ /* 0x000fe40000010100 */
[C---:B------:R-:W-:Y:S02]  /*2d80*/  FMUL.FTZ R0, R5.reuse, R190 ;  /* 0x000000be05007220 */ /* 0x040fe40000410000 */
[----:B----4-:R-:W-:Y:S02]  /*2d90*/  FMUL.FTZ R235, R234, R186 ;  /* 0x000000baeaeb7220 */ /* 0x010fe40000410000 */
[----:B------:R-:W-:Y:S02]  /*2da0*/  FADD.FTZ R184, R184, R250 ;  /* 0x000000fab8b87221 */ /* 0x000fe40000010000 */
[----:B------:R-:W-:Y:S01]  /*2db0*/  FFMA.FTZ R19, R202, R250, R19 ;  /* 0x000000faca137223 */ /* 0x000fe20000010013 */
[----:B------:R0:W-:Y:S01]  /*2dc0*/  STL [R1+0x2c], R223 ;  /* 0x00002cdf01007387 */ /* 0x0001e20000100800 */
[----:B------:R-:W-:-:S02]  /*2dd0*/  FMUL.FTZ R234, R5, R191 ;  /* 0x000000bf05ea7220 */ /* 0x000fc40000410000 */
[----:B------:R-:W-:Y:S02]  /*2de0*/  FADD.FTZ R184, R184, R235 ;  /* 0x000000ebb8b87221 */ /* 0x000fe40000010000 */
[----:B------:R-:W-:Y:S02]  /*2df0*/  FFMA.FTZ R19, R0, R235, R19 ;  /* 0x000000eb00137223 */ /* 0x000fe40000010013 */
[----:B0-----:R-:W-:Y:S02]  /*2e00*/  FMUL.FTZ R223, R215, R187 ;  /* 0x000000bbd7df7220 */ /* 0x001fe40000410000 */
        /* <DEDUP_REMOVED lines=8> */
.L_x_14532:
[----:B------:R-:W-:Y:S05]  /*2e90*/  BSYNC B1 ;  /* 0x0000000000017941 */ /* 0x000fea0003800000 */
.L_x_14531:
[----:B------:R-:W-:Y:S01]  /*2ea0*/  ISETP.GE.U32.AND P1, PT, R7, 0x140, PT ;  /* 0x000001400700780c */ /* 0x000fe20003f26070 */
[----:B------:R-:W-:-:S12]  /*2eb0*/  BSSY B1, `(.L_x_14533) ;  /* 0x0000037000017945 */ /* 0x000fd80003800000 */
[----:B------:R-:W-:Y:S05]  /*2ec0*/  @!P1 BRA `(.L_x_14534) ;  /* 0x0000035000009947 */ /* 0x000fea0003800000 */
[----:B------:R-:W-:Y:S01]  /*2ed0*/  ISETP.NE.U32.AND P1, PT, RZ, c[0x0][0x218], PT ;  /* 0x00008600ff007a0c */ /* 0x000fe20003f25070 */
[----:B------:R-:W2:Y:S03]  /*2ee0*/  LDL R233, [R1+0x60] ;  /* 0x0000600001e97983 */ /* 0x000ea60000100800 */
[----:B------:R-:W-:Y:S01]  /*2ef0*/  ISETP.NE.AND.EX P1, PT, RZ, c[0x0][0x21c], PT, P1 ;  /* 0x00008700ff007a0c */ /* 0x000fe20003f25310 */
[----:B------:R-:W3:-:S12]  /*2f00*/  LDL R222, [R1+0x64] ;  /* 0x0000640001de7983 */ /* 0x000ed80000100800 */
        /* <DEDUP_REMOVED lines=11> */
[----:B------:R-:W-:Y:S02]  /*2fc0*/  IMAD.WIDE.U32 R188, R196, R188, c[0x0][0x208] ;  /* 0x00008200c4bc7625 */ /* 0x000fe400078e00bc */
[----:B------:R-:W4:Y:S04]  /*2fd0*/  LDL R196, [R1+0x58] ;  /* 0x0000580001c47983 */ /* 0x000f280000100800 */
[----:B------:R-:W2:Y:S04]  /*2fe0*/  LDG.E.128 R184, [R184.64] ;  /* 0x00000004b8b87981 */ /* 0x000ea8000c1e1d00 */
[----:B------:R-:W4:Y:S04]  /*2ff0*/  LDG.E.128 R188, [R188.64] ;  /* 0x00000004bcbc7981 */ /* 0x000f28000c1e1d00 */
[----:B0-----:R-:W3:Y:S01]  /*3000*/  LDL R214, [R1+0x5c] ;  /* 0x00005c0001d67983 */ /* 0x001ee20000100800 */
[----:B--2---:R-:W-:-:S02]  /*3010*/  FADD.FTZ R184, -R194, R184 ;  /* 0x000000b8c2b87221 */ /* 0x004fc40000010100 */
[C---:B------:R-:W-:Y:S02]  /*3020*/  FADD.FTZ R185, -R194.reuse, R185 ;  /* 0x000000b9c2b97221 */ /* 0x040fe40000010100 */
[C---:B------:R-:W-:Y:S02]  /*3030*/  FADD.FTZ R186, -R194.reuse, R186 ;  /* 0x000000bac2ba7221 */ /* 0x040fe40000010100 */
[C---:B------:R-:W-:Y:S02]  /*3040*/  FMUL.FTZ R232, R5.reuse, R184 ;  /* 0x000000b805e87220 */ /* 0x040fe40000410000 */
[----:B------:R-:W-:Y:S02]  /*3050*/  FADD.FTZ R187, -R194, R187 ;  /* 0x000000bbc2bb7221 */ /* 0x000fe40000010100 */
[----:B------:R-:W-:Y:S02]  /*3060*/  FMUL.FTZ R215, R5, R185 ;  /* 0x000000b905d77220 */ /* 0x000fe40000410000 */
[----:B----4-:R-:W-:-:S02]  /*3070*/  FMUL.FTZ R194, R196, R188 ;  /* 0x000000bcc4c27220 */ /* 0x010fc40000410000 */
        /* <DEDUP_REMOVED lines=26> */
.L_x_14534:
[----:B-1----:R-:W-:Y:S05]  /*3220*/  BSYNC B1 ;  /* 0x0000000000017941 */ /* 0x002fea0003800000 */
.L_x_14533:
[----:B------:R-:W-:Y:S05]  /*3230*/  BRA.DIV ~URZ, `(.L_x_14535) ;  /* 0x000051827f007947 */ /* 0x000fea000b800000 */
[----:B------:R1:W2:Y:S02]  /*3240*/  SHFL.BFLY PT, R187, R192, 0x1, 0x1f ;  /* 0x0c201f00c0bb7f89 */ /* 0x0002a400000e0000 */
.L_x_14576:
[----:B------:R-:W-:Y:S05]  /*3250*/  BRA.DIV ~URZ, `(.L_x_14536) ;  /* 0x000051e27f007947 */ /* 0x000fea000b800000 */
[----:B------:R-:W3:Y:S01]  /*3260*/  SHFL.BFLY PT, R184, R19, 0x1, 0x1f ;  /* 0x0c201f0013b87f89 */ /* 0x000ee200000e0000 */
[----:B--2---:R-:W-:-:S02]  /*3270*/  FADD.FTZ R187, R187, R192 ;  /* 0x000000c0bbbb7221 */ /* 0x004fc40000010000 */
        /* <DEDUP_REMOVED lines=10> */
[----:B--2---:R-:W-:Y:S02]  /*3320*/  FADD.FTZ R187, R187, R184 ;  /* 0x000000b8bbbb7221 */ /* 0x004fe40000010000 */
[----:B------:R-:W2:Y:S04]  /*3330*/  SHFL.BFLY PT, R184, R19, 0x8, 0x1f ;  /* 0x0d001f0013b87f89 */ /* 0x000ea800000e0000 */
[----:B------:R3:W4:Y:S01]  /*3340*/  SHFL.BFLY PT, R188, R187, 0x10, 0x1f ;  /* 0x0e001f00bbbc7f89 */ /* 0x00072200000e0000 */
[----:B--2---:R-:W-:-:S05]  /*3350*/  FADD.FTZ R19, R19, R184 ;  /* 0x000000b813137221 */ /* 0x004fca0000010000 */
[----:B------:R3:W2:Y:S02]  /*3360*/  SHFL.BFLY PT, R184, R19, 0x10, 0x1f ;  /* 0x0e001f0013b87f89 */ /* 0x0006a400000e0000 */
.L_x_14577:
[----:B----4-:R-:W4:Y:S01]  /*3370*/  LDC.U8 R215, c[0x0][0x1f0] ;  /* 0x00007c00ffd77b82 */ /* 0x010f220000000000 */
[----:B------:R-:W-:Y:S01]  /*3380*/  LOP3.LUT P1, RZ, R7, 0xffffffe0, RZ, 0xc0, !PT ;  /* 0xffffffe007ff7812 */ /* 0x000fe2000782c0ff */
[----:B---3--:R-:W-:Y:S01]  /*3390*/  FADD.FTZ R187, R188, R187 ;  /* 0x000000bbbcbb7221 */ /* 0x008fe20000010000 */
[----:B------:R-:W-:Y:S01]  /*33a0*/  BSSY B1, `(.L_x_14537) ;  /* 0x0000050000017945 */ /* 0x000fe20003800000 */
[----:B--2---:R-:W-:Y:S02]  /*33b0*/  FADD.FTZ R184, R184, R19 ;  /* 0x00000013b8b87221 */ /* 0x004fe40000010000 */
[----:B------:R-:W-:Y:S02]  /*33c0*/  FMUL.FTZ R19, R187, c[0x0][0x1e0] ;  /* 0x00007800bb137a20 */ /* 0x000fe40000410000 */
[----:B------:R-:W-:-:S06]  /*33d0*/  FMUL.FTZ R184, R184, c[0x0][0x1e0] ;  /* 0x00007800b8b87a20 */ /* 0x000fcc0000410000 */
[----:B------:R-:W-:Y:S05]  /*33e0*/  @!P1 BRA `(.L_x_14538) ;  /* 0x000004b000009947 */ /* 0x000fea0003800000 */
[----:B0-----:R-:W-:Y:S01]  /*33f0*/  HFMA2.MMA R214, -RZ, RZ, 0, 9.5367431640625e-07 ;  /* 0x00000010ffd67435 */ /* 0x001fe200000001ff */
[----:B-----5:R-:W2:Y:S04]  /*3400*/  LDL R194, [R1+0x20] ;  /* 0x0000200001c27983 */ /* 0x020ea80000100800 */
[----:B-1----:R-:W3:Y:S01]  /*3410*/  LDL R192, [R1+0x18] ;  /* 0x0000180001c07983 */ /* 0x002ee20000100800 */
[----:B----4-:R-:W-:-:S04]  /*3420*/  ISETP.NE.AND P1, PT, R215, RZ, PT ;  /* 0x000000ffd700720c */ /* 0x010fc80003f25270 */
[----:B------:R-:W-:Y:S01]  /*3430*/  IMAD.WIDE.U32 R186, R6, R214, c[0x0][0x170] ;  /* 0x00005c0006ba7625 */ /* 0x000fe200078e00d6 */
[----:B------:R-:W-:-:S04]  /*3440*/  FSEL R185, R19, RZ, !P1 ;  /* 0x000000ff13b97208 */ /* 0x000fc80004800000 */
[----:B------:R0:W4:Y:S04]  /*3450*/  LDG.E.128 R188, [R186.64] ;  /* 0x00000004babc7981 */ /* 0x000128000c1e1d00 */
[----:B0-----:R-:W2:Y:S01]  /*3460*/  LDL R187, [R1+0x1c] ;  /* 0x00001c0001bb7983 */ /* 0x001ea20000100800 */
[----:B------:R-:W-:Y:S01]  /*3470*/  ISETP.NE.U32.AND P4, PT, RZ, c[0x0][0x218], PT ;  /* 0x00008600ff007a0c */ /* 0x000fe20003f85070 */
[----:B------:R-:W-:Y:S01]  /*3480*/  FFMA.FTZ R186, R9, R184, R185 ;  /* 0x000000b809ba7223 */ /* 0x000fe200000100b9 */
[----:B------:R-:W-:Y:S02]  /*3490*/  ISETP.NE.U32.AND P5, PT, RZ, c[0x0][0x258], PT ;  /* 0x00009600ff007a0c */ /* 0x000fe40003fa5070 */
[----:B------:R-:W-:Y:S01]  /*34a0*/  ISETP.NE.AND.EX P4, PT, RZ, c[0x0][0x21c], PT, P4 ;  /* 0x00008700ff007a0c */ /* 0x000fe20003f85340 */
[----:B------:R-:W-:Y:S01]  /*34b0*/  FADD.FTZ R186, R10, -R186 ;  /* 0x800000ba0aba7221 */ /* 0x000fe20000010000 */
[----:B------:R-:W-:-:S02]  /*34c0*/  ISETP.NE.AND.EX P5, PT, RZ, c[0x0][0x25c], PT, P5 ;  /* 0x00009700ff007a0c */ /* 0x000fc40003fa5350 */
[C---:B------:R-:W-:Y:S01]  /*34d0*/  LOP3.LUT P3, RZ, R8.reuse, 0xff, RZ, 0xc0, !PT ;  /* 0x000000ff08ff7812 */ /* 0x040fe2000786c0ff */
[----:B------:R-:W-:Y:S01]  /*34e0*/  FMUL.FTZ R186, R5, R186 ;  /* 0x000000ba05ba7220 */ /* 0x000fe20000410000 */
[----:B------:R-:W-:-:S07]  /*34f0*/  LOP3.LUT P2, RZ, R8, 0xff00, RZ, 0xc0, !PT ;  /* 0x0000ff0008ff7812 */ /* 0x000fce000784c0ff */
[----:B------:R-:W-:-:S05]  /*3500*/  @P4 FADD.FTZ R186, R132, R186 ;  /* 0x000000ba84ba4221 */ /* 0x000fca0000010000 */
[C---:B------:R-:W-:Y:S01]  /*3510*/  SEL R180, R186.reuse, R180, P5 ;  /* 0x000000b4bab47207 */ /* 0x040fe20002800000 */
[----:B------:R-:W-:-:S04]  /*3520*/  FMUL.FTZ R186, R186, R4 ;  /* 0x00000004baba7220 */ /* 0x000fc80000410000 */
[----:B------:R-:W-:Y:S01]  /*3530*/  FMUL.FTZ R196, R186, c[0x0][0x1e8] ;  /* 0x00007a00bac47a20 */ /* 0x000fe20000410000 */
[----:B------:R-:W-:-:S03]  /*3540*/  LOP3.LUT P1, RZ, R8, 0xff0000, RZ, 0xc0, !PT ;  /* 0x00ff000008ff7812 */ /* 0x000fc6000782c0ff */
[----:B----4-:R-:W-:Y:S02]  /*3550*/  FMUL.FTZ R186, R196, R188 ;  /* 0x000000bcc4ba7220 */ /* 0x010fe40000410000 */
[----:B------:R-:W4:Y:S03]  /*3560*/  LDL R188, [R1+0x178] ;  /* 0x0001780001bc7983 */ /* 0x000f260000100800 */
[----:B------:R-:W-:-:S05]  /*3570*/  FSEL R186, R186, RZ, P3 ;  /* 0x000000ffbaba7208 */ /* 0x000fca0001800000 */
[----:B------:R-:W-:Y:S02]  /*3580*/  FADD.FTZ R92, R92, R186 ;  /* 0x000000ba5c5c7221 */ /* 0x000fe40000010000 */
[----:B------:R-:W-:-:S04]  /*3590*/  FFMA.FTZ R186, R221, R184, R185 ;  /* 0x000000b8ddba7223 */ /* 0x000fc800000100b9 */
[----:B--2---:R-:W-:-:S04]  /*35a0*/  FADD.FTZ R186, R194, -R186 ;  /* 0x800000bac2ba7221 */ /* 0x004fc80000010000 */
[----:B------:R-:W-:-:S04]  /*35b0*/  FMUL.FTZ R186, R5, R186 ;  /* 0x000000ba05ba7220 */ /* 0x000fc80000410000 */
[----:B------:R-:W-:-:S05]  /*35c0*/  @P4 FADD.FTZ R186, R133, R186 ;  /* 0x000000ba85ba4221 */ /* 0x000fca0000010000 */
[C---:B------:R-:W-:Y:S01]  /*35d0*/  SEL R181, R186.reuse, R181, P5 ;  /* 0x000000b5bab57207 */ /* 0x040fe20002800000 */
[----:B------:R-:W-:-:S04]  /*35e0*/  FMUL.FTZ R186, R186, R4 ;  /* 0x00000004baba7220 */ /* 0x000fc80000410000 */
[----:B------:R-:W-:-:S04]  /*35f0*/  FMUL.FTZ R194, R186, c[0x0][0x1e8] ;  /* 0x00007a00bac27a20 */ /* 0x000fc80000410000 */
[----:B------:R-:W-:Y:S02]  /*3600*/  FMUL.FTZ R186, R189, R194 ;  /* 0x000000c2bdba7220 */ /* 0x000fe40000410000 */
[----:B------:R-:W2:Y:S03]  /*3610*/  LDL R189, [R1+0x17c] ;  /* 0x00017c0001bd7983 */ /* 0x000ea60000100800 */
[----:B------:R-:W-:-:S05]  /*3620*/  FSEL R186, R186, RZ, P2 ;  /* 0x000000ffbaba7208 */ /* 0x000fca0001000000 */
[----:B------:R-:W-:Y:S02]  /*3630*/  FADD.FTZ R93, R93, R186 ;  /* 0x000000ba5d5d7221 */ /* 0x000fe40000010000 */
[-CC-:B------:R-:W-:Y:S02]  /*3640*/  FFMA.FTZ R186, R220, R184.reuse, R185.reuse ;  /* 0x000000b8dcba7223 */ /* 0x180fe400000100b9 */
[----:B---3--:R-:W-:Y:S02]  /*3650*/  FFMA.FTZ R185, R192, R184, R185 ;  /* 0x000000b8c0b97223 */ /* 0x008fe400000100b9 */
[----:B------:R-:W-:-:S04]  /*3660*/  FADD.FTZ R186, R187, -R186 ;  /* 0x800000babbba7221 */ /* 0x000fc80000010000 */
[----:B------:R-:W-:-:S04]  /*3670*/  FMUL.FTZ R186, R5, R186 ;  /* 0x000000ba05ba7220 */ /* 0x000fc80000410000 */
[----:B------:R-:W-:Y:S02]  /*3680*/  @P4 FADD.FTZ R186, R134, R186 ;  /* 0x000000ba86ba4221 */ /* 0x000fe40000010000 */
[----:B------:R-:W-:-:S03]  /*3690*/  FADD.FTZ R185, R231, -R185 ;  /* 0x800000b9e7b97221 */ /* 0x000fc60000010000 */
[C---:B------:R-:W-:Y:S01]  /*36a0*/  SEL R182, R186.reuse, R182, P5 ;  /* 0x000000b6bab67207 */ /* 0x040fe20002800000 */
[----:B------:R-:W-:Y:S02]  /*36b0*/  FMUL.FTZ R186, R186, R4 ;  /* 0x00000004baba7220 */ /* 0x000fe40000410000 */
[----:B------:R-:W-:Y:S02]  /*36c0*/  FMUL.FTZ R185, R5, R185 ;  /* 0x000000b905b97220 */ /* 0x000fe40000410000 */
[----:B------:R-:W-:Y:S02]  /*36d0*/  FMUL.FTZ R192, R186, c[0x0][0x1e8] ;  /* 0x00007a00bac07a20 */ /* 0x000fe40000410000 */
[----:B------:R-:W-:Y:S02]  /*36e0*/  @P4 FADD.FTZ R185, R135, R185 ;  /* 0x000000b987b94221 */ /* 0x000fe40000010000 */
[----:B------:R-:W-:Y:S02]  /*36f0*/  FMUL.FTZ R186, R190, R192 ;  /* 0x000000c0beba7220 */ /* 0x000fe40000410000 */
[----:B------:R-:W3:Y:S01]  /*3700*/  LDL R190, [R1+0x180] ;  /* 0x0001800001be7983 */ /* 0x000ee20000100800 */
[C---:B------:R-:W-:Y:S01]  /*3710*/  SEL R183, R185.reuse, R183, P5 ;  /* 0x000000b7b9b77207 */ /* 0x040fe20002800000 */
[----:B------:R-:W-:Y:S01]  /*3720*/  FMUL.FTZ R185, R185, R4 ;  /* 0x00000004b9b97220 */ /* 0x000fe20000410000 */
[----:B------:R-:W-:-:S03]  /*3730*/  FSEL R186, R186, RZ, P1 ;  /* 0x000000ffbaba7208 */ /* 0x000fc60000800000 */
[----:B------:R-:W-:Y:S02]  /*3740*/  FMUL.FTZ R185, R185, c[0x0][0x1e8] ;  /* 0x00007a00b9b97a20 */ /* 0x000fe40000410000 */
[----:B------:R-:W-:Y:S02]  /*3750*/  FADD.FTZ R94, R94, R186 ;  /* 0x000000ba5e5e7221 */ /* 0x000fe40000010000 */
[----:B------:R-:W-:Y:S02]  /*3760*/  FMUL.FTZ R186, R191, R185 ;  /* 0x000000b9bfba7220 */ /* 0x000fe40000410000 */
[----:B------:R-:W3:Y:S01]  /*3770*/  LDL R191, [R1+0x184] ;  /* 0x0001840001bf7983 */ /* 0x000ee20000100800 */
[----:B------:R-:W-:-:S04]  /*3780*/  ISETP.NE.U32.AND P5, PT, RZ, c[0x0][0x258], PT ;  /* 0x00009600ff007a0c */ /* 0x000fc80003fa5070 */
[----:B------:R-:W-:Y:S02]  /*3790*/  ISETP.NE.AND.EX P5, PT, RZ, c[0x0][0x25c], PT, P5 ;  /* 0x00009700ff007a0c */ /* 0x000fe40003fa5350 */
[----:B------:R-:W-:-:S04]  /*37a0*/  LOP3.LUT P4, RZ, R8, 0xff000000, RZ, 0xc0, !PT ;  /* 0xff00000008ff7812 */ /* 0x000fc8000788c0ff */
[----:B------:R-:W-:-:S05]  /*37b0*/  FSEL R186, R186, RZ, P4 ;  /* 0x000000ffbaba7208 */ /* 0x000fca0002000000 */
[----:B------:R-:W-:Y:S02]  /*37c0*/  FADD.FTZ R95, R95, R186 ;  /* 0x000000ba5f5f7221 */ /* 0x000fe40000010000 */
[----:B------:R-:W-:-:S05]  /*37d0*/  @P5 IMAD.WIDE.U32 R186, R6, R214, c[0x0][0x258] ;  /* 0x0000960006ba5625 */ /* 0x000fca00078e00d6 */
[----:B------:R4:W-:Y:S02]  /*37e0*/  @P5 STG.E.128 [R186.64], R180 ;  /* 0x000000b4ba005986 */ /* 0x0009e4000c101d04 */
[----:B----4-:R-:W-:-:S05]  /*37f0*/  FMUL.FTZ R186, R188, R196 ;  /* 0x000000c4bcba7220 */ /* 0x010fca0000410000 */
[----:B------:R-:W-:Y:S01]  /*3800*/  SEL R188, R186, RZ, P3 ;  /* 0x000000ffbabc7207 */ /* 0x000fe20001800000 */
[----:B--2---:R-:W-:-:S05]  /*3810*/  FMUL.FTZ R186, R189, R194 ;  /* 0x000000c2bdba7220 */ /* 0x004fca0000410000 */
[----:B------:R-:W-:Y:S01]  /*3820*/  SEL R189, R186, RZ, P2 ;  /* 0x000000ffbabd7207 */ /* 0x000fe20001000000 */
[----:B---3--:R-:W-:-:S05]  /*3830*/  FMUL.FTZ R186, R190, R192 ;  /* 0x000000c0beba7220 */ /* 0x008fca0000410000 */
[----:B------:R-:W-:Y:S01]  /*3840*/  SEL R190, R186, RZ, P1 ;  /* 0x000000ffbabe7207 */ /* 0x000fe20000800000 */
[----:B------:R-:W-:-:S04]  /*3850*/  IMAD.WIDE.U32 R186, R6, R214, c[0x0][0x248] ;  /* 0x0000920006ba7625 */ /* 0x000fc800078e00d6 */
[----:B------:R-:W-:-:S05]  /*3860*/  FMUL.FTZ R185, R191, R185 ;  /* 0x000000b9bfb97220 */ /* 0x000fca0000410000 */
[----:B------:R-:W-:-:S05]  /*3870*/  SEL R191, R185, RZ, P4 ;  /* 0x000000ffb9bf7207 */ /* 0x000fca0002000000 */
[----:B------:R0:W-:Y:S01]  /*3880*/  STG.E.128 [R186.64], R188 ;  /* 0x000000bcba007986 */ /* 0x0001e2000c101d04 */
[----:B------:R-:W-:-:S03]  /*3890*/  IADD3 R6, R6, 0x20, RZ ;  /* 0x0000002006067810 */ /* 0x000fc60007ffe0ff */
.L_x_14538:
[----:B------:R-:W-:Y:S05]  /*38a0*/  BSYNC B1 ;  /* 0x0000000000017941 */ /* 0x000fea0003800000 */
.L_x_14537:
[----:B------:R-:W-:Y:S01]  /*38b0*/  ISETP.GE.U32.AND P1, PT, R7, 0x40, PT ;  /* 0x000000400700780c */ /* 0x000fe20003f26070 */
[----:B------:R-:W-:-:S12]  /*38c0*/  BSSY B1, `(.L_x_14539) ;  /* 0x000004e000017945 */ /* 0x000fd80003800000 */
[----:B------:R-:W-:Y:S05]  /*38d0*/  @!P1 BRA `(.L_x_14540) ;  /* 0x000004c000009947 */ /* 0x000fea0003800000 */
[----:B-----5:R-:W2:Y:S01]  /*38e0*/  LDL R194, [R1+0x48] ;  /* 0x0000480001c27983 */ /* 0x020ea20000100800 */
[----:B0-----:R-:W-:-:S03]  /*38f0*/  MOV R186, 0x10 ;  /* 0x0000001000ba7802 */ /* 0x001fc60000000f00 */
[----:B-1----:R-:W3:Y:S01]  /*3900*/  LDL R192, [R1+0x10] ;  /* 0x0000100001c07983 */ /* 0x002ee20000100800 */
[----:B----4-:R-:W-:Y:S01]  /*3910*/  ISETP.NE.AND P1, PT, R215, RZ, PT ;  /* 0x000000ffd700720c */ /* 0x010fe20003f25270 */
[----:B------:R-:W-:Y:S01]  /*3920*/  IMAD.WIDE.U32 R186, R6, R186, c[0x0][0x170] ;  /* 0x00005c0006ba7625 */ /* 0x000fe200078e00ba */
[----:B------:R-:W-:Y:S01]  /*3930*/  ISETP.NE.U32.AND P4, PT, RZ, c[0x0][0x218], PT ;  /* 0x00008600ff007a0c */ /* 0x000fe20003f85070 */
[----:B------:R-:W4:Y:S01]  /*3940*/  LDL R214, [R1+0x174] ;  /* 0x0001740001d67983 */ /* 0x000f220000100800 */
[----:B------:R-:W-:-:S03]  /*3950*/  FSEL R185, R19, RZ, !P1 ;  /* 0x000000ff13b97208 */ /* 0x000fc60004800000 */
[----:B------:R0:W3:Y:S01]  /*3960*/  LDG.E.128 R188, [R186.64] ;  /* 0x00000004babc7981 */ /* 0x0000e2000c1e1d00 */
[----:B------:R-:W-:Y:S02]  /*3970*/  ISETP.NE.AND.EX P4, PT, RZ, c[0x0][0x21c], PT, P4 ;  /* 0x00008700ff007a0c */ /* 0x000fe40003f85340 */
[----:B------:R-:W-:Y:S02]  /*3980*/  ISETP.NE.U32.AND P5, PT, RZ, c[0x0][0x258], PT ;  /* 0x00009600ff007a0c */ /* 0x000fe40003fa5070 */
[----:B------:R-:W-:Y:S02]  /*3990*/  LOP3.LUT P1, RZ, R11, 0xff, RZ, 0xc0, !PT ;  /* 0x000000ff0bff7812 */ /* 0x000fe4000782c0ff */
[----:B------:R-:W-:Y:S01]  /*39a0*/  ISETP.NE.AND.EX P5, PT, RZ, c[0x0][0x25c], PT, P5 ;  /* 0x00009700ff007a0c */ /* 0x000fe20003fa5350 */
[----:B0-----:R-:W-:Y:S01]  /*39b0*/  FFMA.FTZ R186, R219, R184, R185 ;  /* 0x000000b8dbba7223 */ /* 0x001fe200000100b9 */
[----:B------:R-:W-:-:S03]  /*39c0*/  LOP3.LUT P2, RZ, R11, 0xff00, RZ, 0xc0, !PT ;  /* 0x0000ff000bff7812 */ /* 0x000fc6000784c0ff */
[----:B--2---:R-:W-:-:S04]  /*39d0*/  FADD.FTZ R186, R194, -R186 ;  /* 0x800000bac2ba7221 */ /* 0x004fc80000010000 */
[----:B------:R-:W-:-:S04]  /*39e0*/  FMUL.FTZ R186, R5, R186 ;  /* 0x000000ba05ba7220 */ /* 0x000fc80000410000 */
[----:B------:R-:W-:-:S05]  /*39f0*/  @P4 FADD.FTZ R186, R136, R186 ;  /* 0x000000ba88ba4221 */ /* 0x000fca0000010000 */
[C---:B------:R-:W-:Y:S01]  /*3a00*/  SEL R180, R186.reuse, R180, P5 ;  /* 0x000000b4bab47207 */ /* 0x040fe20002800000 */
[----:B------:R-:W-:-:S04]  /*3a10*/  FMUL.FTZ R186, R186, R4 ;  /* 0x00000004baba7220 */ /* 0x000fc80000410000 */
[----:B------:R-:W-:-:S04]  /*3a20*/  FMUL.FTZ R196, R186, c[0x0][0x1e8] ;  /* 0x00007a00bac47a20 */ /* 0x000fc80000410000 */
[----:B---3--:R-:W-:Y:S02]  /*3a30*/  FMUL.FTZ R186, R196, R188 ;  /* 0x000000bcc4ba7220 */ /* 0x008fe40000410000 */
[----:B------:R-:W2:Y:S03]  /*3a40*/  LDL R188, [R1+0x168] ;  /* 0x0001680001bc7983 */ /* 0x000ea60000100800 */
[----:B------:R-:W-:-:S05]  /*3a50*/  FSEL R186, R186, RZ, P1 ;  /* 0x000000ffbaba7208 */ /* 0x000fca0000800000 */
[----:B------:R-:W-:Y:S02]  /*3a60*/  FADD.FTZ R96, R96, R186 ;  /* 0x000000ba60607221 */ /* 0x000fe40000010000 */
[----:B------:R-:W-:-:S04]  /*3a70*/  FFMA.FTZ R186, R213, R184, R185 ;  /* 0x000000b8d5ba7223 */ /* 0x000fc800000100b9 */
[----:B------:R-:W-:-:S04]  /*3a80*/  FADD.FTZ R186, R192, -R186 ;  /* 0x800000bac0ba7221 */ /* 0x000fc80000010000 */
[----:B------:R-:W-:-:S04]  /*3a90*/  FMUL.FTZ R186, R5, R186 ;  /* 0x000000ba05ba7220 */ /* 0x000fc80000410000 */
[----:B------:R-:W-:-:S05]  /*3aa0*/  @P4 FADD.FTZ R186, R137, R186 ;  /* 0x000000ba89ba4221 */ /* 0x000fca0000010000 */
[C---:B------:R-:W-:Y:S01]  /*3ab0*/  SEL R181, R186.reuse, R181, P5 ;  /* 0x000000b5bab57207 */ /* 0x040fe20002800000 */
[----:B------:R-:W-:-:S04]  /*3ac0*/  FMUL.FTZ R186, R186, R4 ;  /* 0x00000004baba7220 */ /* 0x000fc80000410000 */
[----:B------:R-:W-:-:S04]  /*3ad0*/  FMUL.FTZ R194, R186, c[0x0][0x1e8] ;  /* 0x00007a00bac27a20 */ /* 0x000fc80000410000 */
[----:B------:R-:W-:Y:S02]  /*3ae0*/  FMUL.FTZ R186, R189, R194 ;  /* 0x000000c2bdba7220 */ /* 0x000fe40000410000 */
[----:B------:R-:W3:Y:S03]  /*3af0*/  LDL R189, [R1+0x16c] ;  /* 0x00016c0001bd7983 */ /* 0x000ee60000100800 */
        /* <DEDUP_REMOVED lines=10> */
[----:B------:R-:W3:Y:S01]  /*3ba0*/  LDL R190, [R1+0x170] ;  /* 0x0001700001be7983 */ /* 0x000ee20000100800 */
[----:B------:R-:W-:-:S04]  /*3bb0*/  FFMA.FTZ R185, R248, R184, R185 ;  /* 0x000000b8f8b97223 */ /* 0x000fc800000100b9 */
[----:B------:R-:W-:-:S04]  /*3bc0*/  FADD.FTZ R185, R230, -R185 ;  /* 0x800000b9e6b97221 */ /* 0x000fc80000010000 */
[----:B------:R-:W-:-:S04]  /*3bd0*/  FMUL.FTZ R185, R5, R185 ;  /* 0x000000b905b97220 */ /* 0x000fc80000410000 */
[----:B------:R-:W-:Y:S01]  /*3be0*/  @P4 FADD.FTZ R185, R139, R185 ;  /* 0x000000b98bb94221 */ /* 0x000fe20000010000 */
[----:B------:R-:W-:-:S04]  /*3bf0*/  LOP3.LUT P3, RZ, R11, 0xff0000, RZ, 0xc0, !PT ;  /* 0x00ff00000bff7812 */ /* 0x000fc8000786c0ff */
[C---:B------:R-:W-:Y:S01]  /*3c00*/  SEL R183, R185.reuse, R183, P5 ;  /* 0x000000b7b9b77207 */ /* 0x040fe20002800000 */
[----:B------:R-:W-:Y:S01]  /*3c10*/  FMUL.FTZ R185, R185, R4 ;  /* 0x00000004b9b97220 */ /* 0x000fe20000410000 */
[----:B------:R-:W-:Y:S02]  /*3c20*/  FSEL R186, R186, RZ, P3 ;  /* 0x000000ffbaba7208 */ /* 0x000fe40001800000 */
[----:B------:R-:W-:Y:S01]  /*3c30*/  ISETP.NE.U32.AND P5, PT, RZ, c[0x0][0x258], PT ;  /* 0x00009600ff007a0c */ /* 0x000fe20003fa5070 */
[----:B------:R-:W-:Y:S02]  /*3c40*/  FMUL.FTZ R185, R185, c[0x0][0x1e8] ;  /* 0x00007a00b9b97a20 */ /* 0x000fe40000410000 */
[----:B------:R-:W-:Y:S01]  /*3c50*/  FADD.FTZ R98, R98, R186 ;  /* 0x000000ba62627221 */ /* 0x000fe20000010000 */
[----:B------:R-:W-:Y:S01]  /*3c60*/  ISETP.NE.AND.EX P5, PT, RZ, c[0x0][0x25c], PT, P5 ;  /* 0x00009700ff007a0c */ /* 0x000fe20003fa5350 */
[----:B------:R-:W-:Y:S01]  /*3c70*/  FMUL.FTZ R186, R191, R185 ;  /* 0x000000b9bfba7220 */ /* 0x000fe20000410000 */
[----:B------:R-:W-:-:S04]  /*3c80*/  LOP3.LUT P4, RZ, R11, 0xff000000, RZ, 0xc0, !PT ;  /* 0xff0000000bff7812 */ /* 0x000fc8000788c0ff */
[----:B------:R-:W-:-:S05]  /*3c90*/  FSEL R186, R186, RZ, P4 ;  /* 0x000000ffbaba7208 */ /* 0x000fca0002000000 */
[----:B------:R-:W-:Y:S02]  /*3ca0*/  FADD.FTZ R99, R99, R186 ;  /* 0x000000ba63637221 */ /* 0x000fe40000010000 */
[----:B------:R-:W-:-:S04]  /*3cb0*/  @P5 LEA R186, P6, R6, c[0x0][0x258], 0x4 ;  /* 0x0000960006ba5a11 */ /* 0x000fc800078c20ff */
[----:B------:R-:W-:-:S05]  /*3cc0*/  @P5 LEA.HI.X R187, R6, c[0x0][0x25c], RZ, 0x4, P6 ;  /* 0x0000970006bb5a11 */ /* 0x000fca00030f24ff */
[----:B------:R2:W-:Y:S01]  /*3cd0*/  @P5 STG.E.128 [R186.64], R180 ;  /* 0x000000b4ba005986 */ /* 0x0005e2000c101d04 */
[----:B----4-:R-:W-:-:S05]  /*3ce0*/  FMUL.FTZ R185, R214, R185 ;  /* 0x000000b9d6b97220 */ /* 0x010fca0000410000 */
[----:B------:R-:W-:Y:S01]  /*3cf0*/  SEL R191, R185, RZ, P4 ;  /* 0x000000ffb9bf7207 */ /* 0x000fe20002000000 */
[----:B--2---:R-:W-:-:S05]  /*3d00*/  FMUL.FTZ R186, R188, R196 ;  /* 0x000000c4bcba7220 */ /* 0x004fca0000410000 */
[----:B------:R-:W-:Y:S01]  /*3d10*/  SEL R188, R186, RZ, P1 ;  /* 0x000000ffbabc7207 */ /* 0x000fe20000800000 */
[----:B---3--:R-:W-:-:S05]  /*3d20*/  FMUL.FTZ R186, R189, R194 ;  /* 0x000000c2bdba7220 */ /* 0x008fca0000410000 */
[----:B------:R-:W-:Y:S01]  /*3d30*/  SEL R189, R186, RZ, P2 ;  /* 0x000000ffbabd7207 */ /* 0x000fe20001000000 */
[----:B------:R-:W-:-:S05]  /*3d40*/  FMUL.FTZ R186, R190, R192 ;  /* 0x000000c0beba7220 */ /* 0x000fca0000410000 */
[----:B------:R-:W-:Y:S02]  /*3d50*/  SEL R190, R186, RZ, P3 ;  /* 0x000000ffbabe7207 */ /* 0x000fe40001800000 */
[----:B------:R-:W-:-:S04]  /*3d60*/  LEA R186, P1, R6, c[0x0][0x248], 0x4 ;  /* 0x0000920006ba7a11 */ /* 0x000fc800078220ff */
[----:B------:R-:W-:-:S05]  /*3d70*/  LEA.HI.X R187, R6, c[0x0][0x24c], RZ, 0x4, P1 ;  /* 0x0000930006bb7a11 */ /* 0x000fca00008f24ff */
[----:B------:R0:W-:Y:S01]  /*3d80*/  STG.E.128 [R186.64], R188 ;  /* 0x000000bcba007986 */ /* 0x0001e2000c101d04 */
[----:B------:R-:W-:-:S03]  /*3d90*/  IADD3 R6, R6, 0x20, RZ ;  /* 0x0000002006067810 */ /* 0x000fc60007ffe0ff */
.L_x_14540:
[----:B------:R-:W-:Y:S05]  /*3da0*/  BSYNC B1 ;  /* 0x0000000000017941 */ /* 0x000fea0003800000 */
.L_x_14539:
[----:B------:R-:W-:Y:S01]  /*3db0*/  ISETP.GE.U32.AND P1, PT, R7, 0x60, PT ;  /* 0x000000600700780c */ /* 0x000fe20003f26070 */
[----:B------:R-:W-:-:S12]  /*3dc0*/  BSSY B1, `(.L_x_14541) ;  /* 0x000004e000017945 */ /* 0x000fd80003800000 */
[----:B------:R-:W-:Y:S05]  /*3dd0*/  @!P1 BRA `(.L_x_14542) ;  /* 0x000004c000009947 */ /* 0x000fea0003800000 */
[----:B-----5:R-:W2:Y:S01]  /*3de0*/  LDL R194, [R1+0x44] ;  /* 0x0000440001c27983 */ /* 0x020ea20000100800 */
[----:B0-----:R-:W-:-:S03]  /*3df0*/  HFMA2.MMA R186, -RZ, RZ, 0, 9.5367431640625e-07 ;  /* 0x00000010ffba7435 */ /* 0x001fc600000001ff */
[----:B-1----:R-:W3:Y:S01]  /*3e00*/  LDL R192, [R1+0xc] ;  /* 0x00000c0001c07983 */ /* 0x002ee20000100800 */
[----:B----4-:R-:W-:Y:S02]  /*3e10*/  ISETP.NE.AND P1, PT, R215, RZ, PT ;  /* 0x000000ffd700720c */ /* 0x010fe40003f25270 */
[----:B------:R-:W-:Y:S01]  /*3e20*/  ISETP.NE.U32.AND P4, PT, RZ, c[0x0][0x218], PT ;  /* 0x00008600ff007a0c */ /* 0x000fe20003f85070 */
[----:B------:R-:W4:Y:S01]  /*3e30*/  LDL R214, [R1+0x154] ;  /* 0x0001540001d67983 */ /* 0x000f220000100800 */
[----:B------:R-:W-:Y:S02]  /*3e40*/  FSEL R185, R19, RZ, !P1 ;  /* 0x000000ff13b97208 */ /* 0x000fe40004800000 */
[----:B------:R-:W-:-:S05]  /*3e50*/  IMAD.WIDE.U32 R186, R6, R186, c[0x0][0x170] ;  /* 0x00005c0006ba7625 */ /* 0x000fca00078e00ba */
        /* <DEDUP_REMOVED lines=68> */
.L_x_14542:
[----:B------:R-:W-:Y:S05]  /*42a0*/  BSYNC B1 ;  /* 0x0000000000017941 */ /* 0x000fea0003800000 */
.L_x_14541:
        /* <DEDUP_REMOVED lines=79> */
.L_x_14544:
[----:B------:R-:W-:Y:S05]  /*47a0*/  BSYNC B1 ;  /* 0x0000000000017941 */ /* 0x000fea0003800000 */
.L_x_14543:
        /* <DEDUP_REMOVED lines=79> */
.L_x_14546:
[----:B------:R-:W-:Y:S05]  /*4ca0*/  BSYNC B1 ;  /* 0x0000000000017941 */ /* 0x000fea0003800000 */
.L_x_14545:
[----:B------:R-:W-:Y:S01]  /*4cb0*/  ISETP.GE.U32.AND P1, PT, R7, 0xc0, PT ;  /* 0x000000c00700780c */ /* 0x000fe20003f26070 */
[----:B------:R-:W-:-:S12]  /*4cc0*/  BSSY B1, `(.L_x_14547) ;  /* 0x000004e000017945 */ /* 0x000fd80003800000 */
[----:B------:R-:W-:Y:S05]  /*4cd0*/  @!P1 BRA `(.L_x_14548) ;  /* 0x000004c000009947 */ /* 0x000fea0003800000 */
[----:B-----5:R-:W2:Y:S01]  /*4ce0*/  LDL R194, [R1+0x38] ;  /* 0x0000380001c27983 */ /* 0x020ea20000100800 */
[----:B0-----:R-:W-:-:S03]  /*4cf0*/  MOV R186, 0x10 ;  /* 0x0000001000ba7802 */ /* 0x001fc60000000f00 */
[----:B-1----:R-:W3:Y:S01]  /*4d00*/  LDL R192, [R1] ;  /* 0x0000000001c07983 */ /* 0x002ee20000100800 */
        /* <DEDUP_REMOVED lines=73> */
.L_x_14548:
[----:B------:R-:W-:Y:S05]  /*51a0*/  BSYNC B1 ;  /* 0x0000000000017941 */ /* 0x000fea0003800000 */
.L_x_14547:
[----:B------:R-:W-:Y:S01]  /*51b0*/  ISETP.GE.U32.AND P1, PT, R7, 0xe0, PT ;  /* 0x000000e00700780c */ /* 0x000fe20003f26070 */
[----:B------:R-:W-:-:S12]  /*51c0*/  BSSY B1, `(.L_x_14549) ;  /* 0x000004d000017945 */ /* 0x000fd80003800000 */
[----:B------:R-:W-:Y:S05]  /*51d0*/  @!P1 BRA `(.L_x_14550) ;  /* 0x000004b000009947 */ /* 0x000fea0003800000 */
[----:B-1----:R-:W2:Y:S01]  /*51e0*/  LDL R192, [R1+0x34] ;  /* 0x0000340001c07983 */ /* 0x002ea20000100800 */
[----:B0-----:R-:W-:Y:S01]  /*51f0*/  HFMA2.MMA R186, -RZ, RZ, 0, 9.5367431640625e-07 ;  /* 0x00000010ffba7435 */ /* 0x001fe200000001ff */
[----:B----4-:R-:W-:Y:S02]  /*5200*/  ISETP.NE.AND P1, PT, R215, RZ, PT ;  /* 0x000000ffd700720c */ /* 0x010fe40003f25270 */
[----:B------:R-:W-:Y:S01]  /*5210*/  ISETP.NE.U32.AND P4, PT, RZ, c[0x0][0x218], PT ;  /* 0x00008600ff007a0c */ /* 0x000fe20003f85070 */
[----:B------:R-:W3:Y:S01]  /*5220*/  LDL R214, [R1+0xd4] ;  /* 0x0000d40001d67983 */ /* 0x000ee20000100800 */
[----:B------:R-:W-:-:S05]  /*5230*/  FSEL R185, R19, RZ, !P1 ;  /* 0x000000ff13b97208 */ /* 0x000fca0004800000 */
[----:B------:R-:W-:-:S05]  /*5240*/  IMAD.WIDE.U32 R186, R6, R186, c[0x0][0x170] ;  /* 0x00005c0006ba7625 */ /* 0x000fca00078e00ba */
[----:B------:R0:W4:Y:S01]  /*5250*/  LDG.E.128 R188, [R186.64] ;  /* 0x00000004babc7981 */ /* 0x000122000c1e1d00 */
[----:B------:R-:W-:Y:S01]  /*5260*/  ISETP.NE.AND.EX P4, PT, RZ, c[0x0][0x21c], PT, P4 ;  /* 0x00008700ff007a0c */ /* 0x000fe20003f85340 */
[----:B0-----:R-:W-:Y:S01]  /*5270*/  FFMA.FTZ R186, R207, R184, R185 ;  /* 0x000000b8cfba7223 */ /* 0x001fe200000100b9 */
[----:B------:R-:W-:-:S04]  /*5280*/  ISETP.NE.U32.AND P5, PT, RZ, c[0x0][0x258], PT ;  /* 0x00009600ff007a0c */ /* 0x000fc80003fa5070 */
[----:B------:R-:W-:Y:S02]  /*5290*/  ISETP.NE.AND.EX P5, PT, RZ, c[0x0][0x25c], PT, P5 ;  /* 0x00009700ff007a0c */ /* 0x000fe40003fa5350 */
[C---:B------:R-:W-:Y:S02]  /*52a0*/  LOP3.LUT P1, RZ, R16.reuse, 0xff, RZ, 0xc0, !PT ;  /* 0x000000ff10ff7812 */ /* 0x040fe4000782c0ff */
[----:B------:R-:W-:Y:S01]  /*52b0*/  LOP3.LUT P2, RZ, R16, 0xff00, RZ, 0xc0, !PT ;  /* 0x0000ff0010ff7812 */ /* 0x000fe2000784c0ff */
[----:B--2---:R-:W-:-:S04]  /*52c0*/  FADD.FTZ R186, R192, -R186 ;  /* 0x800000bac0ba7221 */ /* 0x004fc80000010000 */
[----:B-----5:R-:W-:-:S04]  /*52d0*/  FMUL.FTZ R186, R5, R186 ;  /* 0x000000ba05ba7220 */ /* 0x020fc80000410000 */
[----:B------:R-:W-:-:S05]  /*52e0*/  @P4 FADD.FTZ R186, R164, R186 ;  /* 0x000000baa4ba4221 */ /* 0x000fca0000010000 */
[C---:B------:R-:W-:Y:S01]  /*52f0*/  SEL R180, R186.reuse, R180, P5 ;  /* 0x000000b4bab47207 */ /* 0x040fe20002800000 */
[----:B------:R-:W-:-:S04]  /*5300*/  FMUL.FTZ R186, R186, R4 ;  /* 0x00000004baba7220 */ /* 0x000fc80000410000 */
[----:B------:R-:W-:-:S04]  /*5310*/  FMUL.FTZ R196, R186, c[0x0][0x1e8] ;  /* 0x00007a00bac47a20 */ /* 0x000fc80000410000 */
[----:B----4-:R-:W-:Y:S02]  /*5320*/  FMUL.FTZ R186, R196, R188 ;  /* 0x000000bcc4ba7220 */ /* 0x010fe40000410000 */
        /* <DEDUP_REMOVED lines=11> */
[----:B------:R-:W4:Y:S03]  /*53e0*/  LDL R189, [R1+0xcc] ;  /* 0x0000cc0001bd7983 */ /* 0x000f260000100800 */
        /* <DEDUP_REMOVED lines=10> */
[----:B------:R-:W4:Y:S01]  /*5490*/  LDL R190, [R1+0xd0] ;  /* 0x0000d00001be7983 */ /* 0x000f220000100800 */
        /* <DEDUP_REMOVED lines=19> */
[----:B---3--:R-:W-:-:S05]  /*55d0*/  FMUL.FTZ R185, R214, R185 ;  /* 0x000000b9d6b97220 */ /* 0x008fca0000410000 */
[----:B------:R-:W-:Y:S01]  /*55e0*/  SEL R191, R185, RZ, P4 ;  /* 0x000000ffb9bf7207 */ /* 0x000fe20002000000 */
[----:B--2---:R-:W-:-:S05]  /*55f0*/  FMUL.FTZ R186, R188, R196 ;  /* 0x000000c4bcba7220 */ /* 0x004fca0000410000 */
[----:B------:R-:W-:Y:S01]  /*5600*/  SEL R188, R186, RZ, P1 ;  /* 0x000000ffbabc7207 */ /* 0x000fe20000800000 */
[----:B----4-:R-:W-:-:S05]  /*5610*/  FMUL.FTZ R186, R189, R194 ;  /* 0x000000c2bdba7220 */ /* 0x010fca0000410000 */
[----:B------:R-:W-:Y:S01]  /*5620*/  SEL R189, R186, RZ, P2 ;  /* 0x000000ffbabd7207 */ /* 0x000fe20001000000 */
[----:B------:R-:W-:-:S05]  /*5630*/  FMUL.FTZ R186, R190, R192 ;  /* 0x000000c0beba7220 */ /* 0x000fca0000410000 */
[----:B------:R-:W-:Y:S02]  /*5640*/  SEL R190, R186, RZ, P3 ;  /* 0x000000ffbabe7207 */ /* 0x000fe40001800000 */
[----:B------:R-:W-:-:S04]  /*5650*/  LEA R186, P1, R6, c[0x0][0x248], 0x4 ;  /* 0x0000920006ba7a11 */ /* 0x000fc800078220ff */
[----:B------:R-:W-:-:S05]  /*5660*/  LEA.HI.X R187, R6, c[0x0][0x24c], RZ, 0x4, P1 ;  /* 0x0000930006bb7a11 */ /* 0x000fca00008f24ff */
[----:B------:R0:W-:Y:S01]  /*5670*/  STG.E.128 [R186.64], R188 ;  /* 0x000000bcba007986 */ /* 0x0001e2000c101d04 */
[----:B------:R-:W-:-:S03]  /*5680*/  IADD3 R6, R6, 0x20, RZ ;  /* 0x0000002006067810 */ /* 0x000fc60007ffe0ff */
.L_x_14550:
[----:B------:R-:W-:Y:S05]  /*5690*/  BSYNC B1 ;  /* 0x0000000000017941 */ /* 0x000fea0003800000 */
.L_x_14549:
[----:B------:R-:W-:Y:S01]  /*56a0*/  ISETP.GE.U32.AND P1, PT, R7, 0x100, PT ;  /* 0x000001000700780c */ /* 0x000fe20003f26070 */
[----:B------:R-:W-:-:S12]  /*56b0*/  BSSY B1, `(.L_x_14551) ;  /* 0x000004d000017945 */ /* 0x000fd80003800000 */
[----:B------:R-:W-:Y:S05]  /*56c0*/  @!P1 BRA `(.L_x_14552) ;  /* 0x000004b000009947 */ /* 0x000fea0003800000 */
[----:B-1----:R-:W2:Y:S01]  /*56d0*/  LDL R192, [R1+0x30] ;  /* 0x0000300001c07983 */ /* 0x002ea20000100800 */
[----:B0-----:R-:W-:Y:S02]  /*56e0*/  MOV R186, 0x10 ;  /* 0x0000001000ba7802 */ /* 0x001fe40000000f00 */
[----:B----4-:R-:W-:Y:S01]  /*56f0*/  ISETP.NE.AND P1, PT, R215, RZ, PT ;  /* 0x000000ffd700720c */ /* 0x010fe20003f25270 */
[----:B------:R-:W3:Y:S02]  /*5700*/  LDL R214, [R1+0xb4] ;  /* 0x0000b40001d67983 */ /* 0x000ee40000100800 */
[----:B------:R-:W-:Y:S01]  /*5710*/  IMAD.WIDE.U32 R186, R6, R186, c[0x0][0x170] ;  /* 0x00005c0006ba7625 */ /* 0x000fe200078e00ba */
[----:B------:R-:W-:-:S04]  /*5720*/  FSEL R185, R19, RZ, !P1 ;  /* 0x000000ff13b97208 */ /* 0x000fc80004800000 */
[----:B------:R0:W4:Y:S01]  /*5730*/  LDG.E.128 R188, [R186.64] ;  /* 0x00000004babc7981 */ /* 0x000122000c1e1d00 */
[----:B------:R-:W-:-:S04]  /*5740*/  ISETP.NE.U32.AND P4, PT, RZ, c[0x0][0x218], PT ;  /* 0x00008600ff007a0c */ /* 0x000fc80003f85070 */
        /* <DEDUP_REMOVED lines=67> */
.L_x_14552:
[----:B------:R-:W-:Y:S05]  /*5b80*/  BSYNC B1 ;  /* 0x0000000000017941 */ /* 0x000fea0003800000 */
.L_x_14551:
[----:B------:R-:W-:Y:S01]  /*5b90*/  BSSY B1, `(.L_x_14553) ;  /* 0x000004d000017945 */ /* 0x000fe20003800000 */
        /* <DEDUP_REMOVED lines=76> */
.L_x_14554:
[----:B------:R-:W-:Y:S05]  /*6060*/  BSYNC B1 ;  /* 0x0000000000017941 */ /* 0x000fea0003800000 */
.L_x_14553:
[----:B------:R-:W-:Y:S01]  /*6070*/  ISETP.GE.U32.AND P1, PT, R7, 0x140, PT ;  /* 0x000001400700780c */ /* 0x000fe20003f26070 */
[----:B------:R-:W-:-:S12]  /*6080*/  BSSY B1, `(.L_x_14555) ;  /* 0x0000050000017945 */ /* 0x000fd80003800000 */
[----:B------:R-:W-:Y:S05]  /*6090*/  @!P1 BRA `(.L_x_14556) ;  /* 0x000004e000009947 */ /* 0x000fea0003800000 */
[----:B0-----:R-:W2:Y:S04]  /*60a0*/  LDL R186, [R1+0x50] ;  /* 0x0000500001ba7983 */ /* 0x001ea80000100800 */
[----:B------:R-:W3:Y:S04]  /*60b0*/  LDL R185, [R1+0x4c] ;  /* 0x00004c0001b97983 */ /* 0x000ee80000100800 */
[----:B----4-:R-:W4:Y:S04]  /*60c0*/  LDL R190, [R1+0x24] ;  /* 0x0000240001be7983 */ /* 0x010f280000100800 */
[----:B------:R-:W4:Y:S04]  /*60d0*/  LDL R189, [R1+0x28] ;  /* 0x0000280001bd7983 */ /* 0x000f280000100800 */
[----:B------:R-:W4:Y:S01]  /*60e0*/  LDL R188, [R1+0x14] ;  /* 0x0000140001bc7983 */ /* 0x000f220000100800 */
[----:B------:R-:W-:-:S03]  /*60f0*/  ISETP.NE.AND P1, PT, R215, RZ, PT ;  /* 0x000000ffd700720c */ /* 0x000fc60003f25270 */
[----:B------:R-:W4:Y:S01]  /*6100*/  LDL R196, [R1+0x68] ;  /* 0x0000680001c47983 */ /* 0x000f220000100800 */
[----:B------:R-:W-:-:S03]  /*6110*/  FSEL R187, R19, RZ, !P1 ;  /* 0x000000ff13bb7208 */ /* 0x000fc60004800000 */
[----:B-----5:R-:W4:Y:S04]  /*6120*/  LDL R194, [R1+0x6c] ;  /* 0x00006c0001c27983 */ /* 0x020f280000100800 */
[----:B-1----:R-:W4:Y:S04]  /*6130*/  LDL R192, [R1+0x70] ;  /* 0x0000700001c07983 */ /* 0x002f280000100800 */
[----:B------:R-:W4:Y:S01]  /*6140*/  LDL R191, [R1+0x74] ;  /* 0x0000740001bf7983 */ /* 0x000f220000100800 */
[-CC-:B--2---:R-:W-:Y:S02]  /*6150*/  FFMA.FTZ R186, R186, R184.reuse, R187.reuse ;  /* 0x000000b8baba7223 */ /* 0x184fe400000100bb */
[----:B---3--:R-:W-:-:S02]  /*6160*/  FFMA.FTZ R185, R185, R184, R187 ;  /* 0x000000b8b9b97223 */ /* 0x008fc400000100bb */
[-CC-:B----4-:R-:W-:Y:S02]  /*6170*/  FFMA.FTZ R19, R190, R184.reuse, R187.reuse ;  /* 0x000000b8be137223 */ /* 0x190fe400000100bb */
        /* <DEDUP_REMOVED lines=9> */
[----:B------:R-:W-:-:S05]  /*6210*/  MOV R184, 0x10 ;  /* 0x0000001000b87802 */ /* 0x000fca0000000f00 */
[----:B------:R-:W-:-:S06]  /*6220*/  IMAD.WIDE.U32 R184, R6, R184, c[0x0][0x170] ;  /* 0x00005c0006b87625 */ /* 0x000fcc00078e00b8 */
[----:B------:R-:W2:Y:S01]  /*6230*/  LDG.E.128 R184, [R184.64] ;  /* 0x00000004b8b87981 */ /* 0x000ea2000c1e1d00 */
[----:B------:R-:W-:-:S04]  /*6240*/  ISETP.NE.U32.AND P3, PT, RZ, c[0x0][0x218], PT ;  /* 0x00008600ff007a0c */ /* 0x000fc80003f65070 */
[----:B------:R-:W-:Y:S02]  /*6250*/  ISETP.NE.AND.EX P3, PT, RZ, c[0x0][0x21c], PT, P3 ;  /* 0x00008700ff007a0c */ /* 0x000fe40003f65330 */
[----:B------:R-:W-:-:S04]  /*6260*/  ISETP.NE.U32.AND P4, PT, RZ, c[0x0][0x258], PT ;  /* 0x00009600ff007a0c */ /* 0x000fc80003f85070 */
[----:B------:R-:W-:-:S07]  /*6270*/  ISETP.NE.AND.EX P4, PT, RZ, c[0x0][0x25c], PT, P4 ;  /* 0x00009700ff007a0c */ /* 0x000fce0003f85340 */
[----:B------:R-:W-:Y:S02]  /*6280*/  @P3 FADD.FTZ R188, R176, R188 ;  /* 0x000000bcb0bc3221 */ /* 0x000fe40000010000 */
[----:B------:R-:W-:Y:S02]  /*6290*/  @P3 FADD.FTZ R189, R177, R189 ;  /* 0x000000bdb1bd3221 */ /* 0x000fe40000010000 */
[-C--:B------:R-:W-:Y:S02]  /*62a0*/  FMUL.FTZ R190, R188, R4.reuse ;  /* 0x00000004bcbe7220 */ /* 0x080fe40000410000 */
[----:B------:R-:W-:Y:S02]  /*62b0*/  @P3 FADD.FTZ R19, R178, R19 ;  /* 0x00000013b2133221 */ /* 0x000fe40000010000 */
[----:B------:R-:W-:Y:S01]  /*62c0*/  @P3 FADD.FTZ R5, R179, R5 ;  /* 0x00000005b3053221 */ /* 0x000fe20000010000 */
[----:B------:R-:W-:Y:S01]  /*62d0*/  ISETP.NE.U32.AND P3, PT, RZ, c[0x0][0x258], PT ;  /* 0x00009600ff007a0c */ /* 0x000fe20003f65070 */
[----:B------:R-:W-:Y:S01]  /*62e0*/  FMUL.FTZ R190, R190, c[0x0][0x1e8] ;  /* 0x00007a00bebe7a20 */ /* 0x000fe20000410000 */
[C---:B------:R-:W-:Y:S01]  /*62f0*/  SEL R181, R189.reuse, R181, P4 ;  /* 0x000000b5bdb57207 */ /* 0x040fe20002000000 */
[----:B------:R-:W-:Y:S01]  /*6300*/  FMUL.FTZ R189, R189, R4 ;  /* 0x00000004bdbd7220 */ /* 0x000fe20000410000 */
[----:B------:R-:W-:-:S02]  /*6310*/  ISETP.NE.AND.EX P3, PT, RZ, c[0x0][0x25c], PT, P3 ;  /* 0x00009700ff007a0c */ /* 0x000fc40003f65330 */
[C---:B------:R-:W-:Y:S01]  /*6320*/  LOP3.LUT P2, RZ, R18.reuse, 0xff, RZ, 0xc0, !PT ;  /* 0x000000ff12ff7812 */ /* 0x040fe2000784c0ff */
[----:B------:R-:W-:Y:S01]  /*6330*/  FMUL.FTZ R189, R189, c[0x0][0x1e8] ;  /* 0x00007a00bdbd7a20 */ /* 0x000fe20000410000 */
[----:B------:R-:W-:Y:S02]  /*6340*/  LOP3.LUT P1, RZ, R18, 0xff00, RZ, 0xc0, !PT ;  /* 0x0000ff0012ff7812 */ /* 0x000fe4000782c0ff */
[----:B------:R-:W-:Y:S02]  /*6350*/  SEL R180, R188, R180, P4 ;  /* 0x000000b4bcb47207 */ /* 0x000fe40002000000 */
[----:B------:R-:W-:Y:S02]  /*6360*/  SEL R182, R19, R182, P4 ;  /* 0x000000b613b67207 */ /* 0x000fe40002000000 */
[----:B------:R-:W-:Y:S01]  /*6370*/  SEL R183, R5, R183, P4 ;  /* 0x000000b705b77207 */ /* 0x000fe20002000000 */
[-C--:B------:R-:W-:Y:S02]  /*6380*/  FMUL.FTZ R19, R19, R4.reuse ;  /* 0x0000000413137220 */ /* 0x080fe40000410000 */
[----:B------:R-:W-:-:S02]  /*6390*/  FMUL.FTZ R188, R5, R4 ;  /* 0x0000000405bc7220 */ /* 0x000fc40000410000 */
[----:B--2---:R-:W-:Y:S02]  /*63a0*/  FMUL.FTZ R184, R190, R184 ;  /* 0x000000b8beb87220 */ /* 0x004fe40000410000 */
[----:B------:R-:W-:-:S03]  /*63b0*/  FMUL.FTZ R185, R185, R189 ;  /* 0x000000bdb9b97220 */ /* 0x000fc60000410000 */
[----:B------:R-:W-:Y:S02]  /*63c0*/  FSEL R184, R184, RZ, P2 ;  /* 0x000000ffb8b87208 */ /* 0x000fe40001000000 */
[----:B------:R-:W-:-:S03]  /*63d0*/  FSEL R185, R185, RZ, P1 ;  /* 0x000000ffb9b97208 */ /* 0x000fc60000800000 */
[----:B------:R-:W-:Y:S01]  /*63e0*/  FADD.FTZ R128, R128, R184 ;  /* 0x000000b880807221 */ /* 0x000fe20000010000 */
[----:B------:R-:W-:Y:S01]  /*63f0*/  @P3 LEA R184, P4, R6, c[0x0][0x258], 0x4 ;  /* 0x0000960006b83a11 */ /* 0x000fe200078820ff */
[----:B------:R-:W-:-:S03]  /*6400*/  FADD.FTZ R129, R129, R185 ;  /* 0x000000b981817221 */ /* 0x000fc60000010000 */
[----:B------:R-:W-:-:S05]  /*6410*/  @P3 LEA.HI.X R185, R6, c[0x0][0x25c], RZ, 0x4, P4 ;  /* 0x0000970006b93a11 */ /* 0x000fca00020f24ff */
[----:B------:R0:W-:Y:S01]  /*6420*/  @P3 STG.E.128 [R184.64], R180 ;  /* 0x000000b4b8003986 */ /* 0x0001e2000c101d04 */
[----:B------:R-:W-:-:S04]  /*6430*/  LEA R4, P3, R6, c[0x0][0x248], 0x4 ;  /* 0x0000920006047a11 */ /* 0x000fc800078620ff */
[----:B------:R-:W-:Y:S01]  /*6440*/  LEA.HI.X R5, R6, c[0x0][0x24c], RZ, 0x4, P3 ;  /* 0x0000930006057a11 */ /* 0x000fe200018f24ff */
[----:B------:R-:W-:-:S05]  /*6450*/  FMUL.FTZ R6, R196, R190 ;  /* 0x000000bec4067220 */ /* 0x000fca0000410000 */
[----:B0-----:R-:W-:Y:S01]  /*6460*/  SEL R184, R6, RZ, P2 ;  /* 0x000000ff06b87207 */ /* 0x001fe20001000000 */
[----:B------:R-:W-:-:S05]  /*6470*/  FMUL.FTZ R6, R194, R189 ;  /* 0x000000bdc2067220 */ /* 0x000fca0000410000 */
[----:B------:R-:W-:Y:S01]  /*6480*/  SEL R185, R6, RZ, P1 ;  /* 0x000000ff06b97207 */ /* 0x000fe20000800000 */
[----:B------:R-:W-:Y:S01]  /*6490*/  FMUL.FTZ R6, R19, c[0x0][0x1e8] ;  /* 0x00007a0013067a20 */ /* 0x000fe20000410000 */
[----:B------:R-:W-:-:S03]  /*64a0*/  LOP3.LUT P1, RZ, R18, 0xff0000, RZ, 0xc0, !PT ;  /* 0x00ff000012ff7812 */ /* 0x000fc6000782c0ff */
[-C--:B------:R-:W-:Y:S02]  /*64b0*/  FMUL.FTZ R19, R186, R6.reuse ;  /* 0x00000006ba137220 */ /* 0x080fe40000410000 */
[----:B------:R-:W-:-:S03]  /*64c0*/  FMUL.FTZ R186, R192, R6 ;  /* 0x00000006c0ba7220 */ /* 0x000fc60000410000 */
[----:B------:R-:W-:Y:S01]  /*64d0*/  FSEL R6, R19, RZ, P1 ;  /* 0x000000ff13067208 */ /* 0x000fe20000800000 */
[----:B------:R-:W-:Y:S01]  /*64e0*/  FMUL.FTZ R19, R188, c[0x0][0x1e8] ;  /* 0x00007a00bc137a20 */ /* 0x000fe20000410000 */
[----:B------:R-:W-:-:S03]  /*64f0*/  SEL R186, R186, RZ, P1 ;  /* 0x000000ffbaba7207 */ /* 0x000fc60000800000 */
[-C--:B------:R-:W-:Y:S01]  /*6500*/  FMUL.FTZ R188, R187, R19.reuse ;  /* 0x00000013bbbc7220 */ /* 0x080fe20000410000 */
[----:B------:R-:W-:Y:S01]  /*6510*/  LOP3.LUT P1, RZ, R18, 0xff000000, RZ, 0xc0, !PT ;  /* 0xff00000012ff7812 */ /* 0x000fe2000782c0ff */
[----:B------:R-:W-:-:S05]  /*6520*/  FMUL.FTZ R19, R191, R19 ;  /* 0x00000013bf137220 */ /* 0x000fca0000410000 */
[----:B------:R-:W-:-:S05]  /*6530*/  SEL R187, R19, RZ, P1 ;  /* 0x000000ff13bb7207 */ /* 0x000fca0000800000 */
[----:B------:R0:W-:Y:S01]  /*6540*/  STG.E.128 [R4.64], R184 ;  /* 0x000000b804007986 */ /* 0x0001e2000c101d04 */
[----:B------:R-:W-:Y:S01]  /*6550*/  FSEL R19, R188, RZ, P1 ;  /* 0x000000ffbc137208 */ /* 0x000fe20000800000 */
[----:B------:R-:W-:-:S04]  /*6560*/  FADD.FTZ R130, R130, R6 ;  /* 0x0000000682827221 */ /* 0x000fc80000010000 */
[----:B------:R-:W-:Y:S02]  /*6570*/  FADD.FTZ R131, R131, R19 ;  /* 0x0000001383837221 */ /* 0x000fe40000010000 */
.L_x_14556:
[----:B------:R-:W-:Y:S05]  /*6580*/  BSYNC B1 ;  /* 0x0000000000017941 */ /* 0x000fea0003800000 */
.L_x_14555:
[----:B0----5:R-:W-:-:S04]  /*6590*/  MOV R4, c[0x0][0x160] ;  /* 0x0000580000047a02 */ /* 0x021fc80000000f00 */
[----:B------:R-:W-:-:S04]  /*65a0*/  LEA R3, R4, R3, 0x2 ;  /* 0x0000000304037211 */ /* 0x000fc800078e10ff */
[----:B------:R-:W-:-:S13]  /*65b0*/  ISETP.GE.AND P1, PT, R3, c[0x0][0x164], PT ;  /* 0x0000590003007a0c */ /* 0x000fda0003f26270 */
[----:B-1--4-:R-:W-:Y:S01]  /*65c0*/  @P1 CALL.REL.NOINC `(.L_x_14514) ;  /* 0x0000001000001944 */ /* 0x012fe20003c00000 */
[----:B------:R-:W-:Y:S05]  /*65d0*/  BRA `(.L_x_14557) ;  /* 0xffffa85000007947 */ /* 0x000fea000383ffff */
.L_x_14514:
[----:B------:R-:W-:Y:S05]  /*65e0*/  BSYNC B0 ;  /* 0x0000000000007941 */ /* 0x000fea0003800000 */
.L_x_14513:
        /* <DEDUP_REMOVED lines=202> */
.L_x_14559:
[----:B------:R-:W-:Y:S05]  /*7290*/  BSYNC B0 ;  /* 0x0000000000007941 */ /* 0x000fea0003800000 */
.L_x_14558:
        /* <DEDUP_REMOVED lines=18> */
.L_x_14561:
[----:B------:R-:W-:Y:S05]  /*73c0*/  BSYNC B0 ;  /* 0x0000000000007941 */ /* 0x000fea0003800000 */
.L_x_14560:
        /* <DEDUP_REMOVED lines=18> */
.L_x_14563:
[----:B------:R-:W-:Y:S05]  /*74f0*/  BSYNC B0 ;  /* 0x0000000000007941 */ /* 0x000fea0003800000 */
.L_x_14562:
        /* <DEDUP_REMOVED lines=128> */
.L_x_14565:
[----:B0--3--:R-:W-:Y:S05]  /*7d00*/  BSYNC B0 ;  /* 0x0000000000007941 */ /* 0x009fea0003800000 */
.L_x_14564:
        /* <DEDUP_REMOVED lines=18> */
.L_x_14567:
[----:B------:R-:W-:Y:S05]  /*7e30*/  BSYNC B0 ;  /* 0x0000000000007941 */ /* 0x000fea0003800000 */
.L_x_14566:
        /* <DEDUP_REMOVED lines=18> */
.L_x_14569:
[----:B------:R-:W-:Y:S05]  /*7f60*/  BSYNC B0 ;  /* 0x0000000000007941 */ /* 0x000fea0003800000 */
.L_x_14568:
        /* <DEDUP_REMOVED lines=18> */
.L_x_14571:
[----:B------:R-:W-:Y:S05]  /*8090*/  BSYNC B0 ;  /* 0x0000000000007941 */ /* 0x000fea0003800000 */
.L_x_14570:
        /* <DEDUP_REMOVED lines=18> */
.L_x_14573:
[----:B------:R-:W-:Y:S05]  /*81c0*/  BSYNC B0 ;  /* 0x0000000000007941 */ /* 0x000fea0003800000 */
.L_x_14572:
        /* <DEDUP_REMOVED lines=18> */
.L_x_14575:
[----:B------:R-:W-:Y:S05]  /*82f0*/  BSYNC B0 ;  /* 0x0000000000007941 */ /* 0x000fea0003800000 */
.L_x_14574:
        /* <DEDUP_REMOVED lines=12> */
.L_x_14535:
[----:B------:R-:W-:Y:S01]  /*83c0*/  HFMA2.MMA R186, -RZ, RZ, 0, 5.9604644775390625e-08 ;  /* 0x00000001ffba7435 */ /* 0x000fe200000001ff */
[----:B------:R-:W-:Y:S02]  /*83d0*/  MOV R185, R192 ;  /* 0x000000c000b97202 */ /* 0x000fe40000000f00 */
[----:B------:R-:W-:Y:S02]  /*83e0*/  MOV R190, 0x1f ;  /* 0x0000001f00be7802 */ /* 0x000fe40000000f00 */
[----:B------:R-:W-:-:S02]  /*83f0*/  MOV R189, 0xffffffff ;  /* 0xffffffff00bd7802 */ /* 0x000fc40000000f00 */
[----:B------:R-:W-:Y:S02]  /*8400*/  MOV R184, 0x8420 ;  /* 0x0000842000b87802 */ /* 0x000fe40000000f00 */
[----:B0----5:R-:W-:Y:S05]  /*8410*/  CALL.REL.NOINC `($__internal_194_$__cuda_sm70_shflsync_bfly_p) ;  /* 0x0000046000007944 */ /* 0x021fea0003c00000 */
[----:B-1----:R-:W-:Y:S01]  /*8420*/  MOV R187, R186 ;  /* 0x000000ba00bb7202 */ /* 0x002fe20000000f00 */
[----:B------:R-:W-:Y:S05]  /*8430*/  BRA `(.L_x_14576) ;  /* 0xffffae1000007947 */ /* 0x000fea000383ffff */
.L_x_14536:
[----:B------:R-:W-:Y:S01]  /*8440*/  HFMA2.MMA R186, -RZ, RZ, 0, 5.9604644775390625e-08 ;  /* 0x00000001ffba7435 */ /* 0x000fe200000001ff */
[----:B------:R-:W-:Y:S02]  /*8450*/  MOV R185, R19 ;  /* 0x0000001300b97202 */ /* 0x000fe40000000f00 */
[----:B------:R-:W-:Y:S02]  /*8460*/  MOV R190, 0x1f ;  /* 0x0000001f00be7802 */ /* 0x000fe40000000f00 */
[----:B------:R-:W-:Y:S02]  /*8470*/  MOV R189, 0xffffffff ;  /* 0xffffffff00bd7802 */ /* 0x000fe40000000f00 */
[----:B------:R-:W-:Y:S02]  /*8480*/  MOV R184, 0x84a0 ;  /* 0x000084a000b87802 */ /* 0x000fe40000000f00 */
[----:B012--5:R-:W-:Y:S05]  /*8490*/  CALL.REL.NOINC `($__internal_194_$__cuda_sm70_shflsync_bfly_p) ;  /* 0x000003e000007944 */ /* 0x027fea0003c00000 */
[----:B------:R-:W-:Y:S01]  /*84a0*/  FADD.FTZ R187, R187, R192 ;  /* 0x000000c0bbbb7221 */ /* 0x000fe20000010000 */
[----:B------:R-:W-:Y:S01]  /*84b0*/  MOV R190, 0x1f ;  /* 0x0000001f00be7802 */ /* 0x000fe20000000f00 */
[----:B-1----:R-:W-:Y:S01]  /*84c0*/  FADD.FTZ R19, R19, R186 ;  /* 0x000000ba13137221 */ /* 0x002fe20000010000 */
[----:B------:R-:W-:Y:S01]  /*84d0*/  HFMA2.MMA R186, -RZ, RZ, 0, 1.1920928955078125e-07 ;  /* 0x00000002ffba7435 */ /* 0x000fe200000001ff */
[----:B------:R-:W-:-:S02]  /*84e0*/  MOV R189, 0xffffffff ;  /* 0xffffffff00bd7802 */ /* 0x000fc40000000f00 */
[----:B------:R-:W-:Y:S02]  /*84f0*/  MOV R185, R187 ;  /* 0x000000bb00b97202 */ /* 0x000fe40000000f00 */
[----:B------:R-:W-:Y:S02]  /*8500*/  MOV R184, 0x8520 ;  /* 0x0000852000b87802 */ /* 0x000fe40000000f00 */
[----:B------:R-:W-:Y:S05]  /*8510*/  CALL.REL.NOINC `($__internal_194_$__cuda_sm70_shflsync_bfly_p) ;  /* 0x0000036000007944 */ /* 0x000fea0003c00000 */
[----:B-1----:R-:W-:Y:S01]  /*8520*/  MOV R188, R186 ;  /* 0x000000ba00bc7202 */ /* 0x002fe20000000f00 */
[----:B------:R-:W-:Y:S01]  /*8530*/  HFMA2.MMA R186, -RZ, RZ, 0, 1.1920928955078125e-07 ;  /* 0x00000002ffba7435 */ /* 0x000fe200000001ff */
[----:B------:R-:W-:Y:S02]  /*8540*/  MOV R185, R19 ;  /* 0x0000001300b97202 */ /* 0x000fe40000000f00 */
[----:B------:R-:W-:Y:S02]  /*8550*/  MOV R190, 0x1f ;  /* 0x0000001f00be7802 */ /* 0x000fe40000000f00 */
[----:B------:R-:W-:Y:S02]  /*8560*/  MOV R189, 0xffffffff ;  /* 0xffffffff00bd7802 */ /* 0x000fe40000000f00 */
[----:B------:R-:W-:-:S02]  /*8570*/  MOV R184, 0x8590 ;  /* 0x0000859000b87802 */ /* 0x000fc40000000f00 */
[----:B------:R-:W-:Y:S05]  /*8580*/  CALL.REL.NOINC `($__internal_194_$__cuda_sm70_shflsync_bfly_p) ;  /* 0x000002f000007944 */ /* 0x000fea0003c00000 */
[----:B------:R-:W-:Y:S01]  /*8590*/  FADD.FTZ R187, R188, R187 ;  /* 0x000000bbbcbb7221 */ /* 0x000fe20000010000 */
[----:B------:R-:W-:Y:S01]  /*85a0*/  MOV R190, 0x1f ;  /* 0x0000001f00be7802 */ /* 0x000fe20000000f00 */
[----:B-1----:R-:W-:Y:S01]  /*85b0*/  FADD.FTZ R19, R19, R186 ;  /* 0x000000ba13137221 */ /* 0x002fe20000010000 */
[----:B------:R-:W-:Y:S01]  /*85c0*/  HFMA2.MMA R186, -RZ, RZ, 0, 2.384185791015625e-07 ;  /* 0x00000004ffba7435 */ /* 0x000fe200000001ff */
[----:B------:R-:W-:-:S02]  /*85d0*/  MOV R189, 0xffffffff ;  /* 0xffffffff00bd7802 */ /* 0x000fc40000000f00 */
[----:B------:R-:W-:Y:S02]  /*85e0*/  MOV R185, R187 ;  /* 0x000000bb00b97202 */ /* 0x000fe40000000f00 */
[----:B------:R-:W-:Y:S02]  /*85f0*/  MOV R184, 0x8610 ;  /* 0x0000861000b87802 */ /* 0x000fe40000000f00 */
[----:B------:R-:W-:Y:S05]  /*8600*/  CALL.REL.NOINC `($__internal_194_$__cuda_sm70_shflsync_bfly_p) ;  /* 0x0000027000007944 */ /* 0x000fea0003c00000 */
[----:B-1----:R-:W-:Y:S01]  /*8610*/  MOV R188, R186 ;  /* 0x000000ba00bc7202 */ /* 0x002fe20000000f00 */
[----:B------:R-:W-:Y:S01]  /*8620*/  HFMA2.MMA R186, -RZ, RZ, 0, 2.384185791015625e-07 ;  /* 0x00000004ffba7435 */ /* 0x000fe200000001ff */
        /* <DEDUP_REMOVED lines=8> */
[----:B------:R-:W-:Y:S01]  /*86b0*/  HFMA2.MMA R186, -RZ, RZ, 0, 4.76837158203125e-07 ;  /* 0x00000008ffba7435 */ /* 0x000fe200000001ff */
[----:B------:R-:W-:-:S02]  /*86c0*/  MOV R189, 0xffffffff ;  /* 0xffffffff00bd7802 */ /* 0x000fc40000000f00 */
[----:B------:R-:W-:Y:S02]  /*86d0*/  MOV R185, R187 ;  /* 0x000000bb00b97202 */ /* 0x000fe40000000f00 */
[----:B------:R-:W-:Y:S02]  /*86e0*/  MOV R184, 0x8700 ;  /* 0x0000870000b87802 */ /* 0x000fe40000000f00 */
[----:B------:R-:W-:Y:S05]  /*86f0*/  CALL.REL.NOINC `($__internal_194_$__cuda_sm70_shflsync_bfly_p) ;  /* 0x0000018000007944 */ /* 0x000fea0003c00000 */
[----:B-1----:R-:W-:Y:S01]  /*8700*/  MOV R188, R186 ;  /* 0x000000ba00bc7202 */ /* 0x002fe20000000f00 */
[----:B------:R-:W-:Y:S01]  /*8710*/  HFMA2.MMA R186, -RZ, RZ, 0, 4.76837158203125e-07 ;  /* 0x00000008ffba7435 */ /* 0x000fe200000001ff */
        /* <DEDUP_REMOVED lines=8> */
[----:B------:R-:W-:Y:S01]  /*87a0*/  HFMA2.MMA R186, -RZ, RZ, 0, 9.5367431640625e-07 ;  /* 0x00000010ffba7435 */ /* 0x000fe200000001ff */
[----:B------:R-:W-:-:S02]  /*87b0*/  MOV R189, 0xffffffff ;  /* 0xffffffff00bd7802 */ /* 0x000fc40000000f00 */
[----:B------:R-:W-:Y:S02]  /*87c0*/  MOV R185, R187 ;  /* 0x000000bb00b97202 */ /* 0x000fe40000000f00 */
[----:B------:R-:W-:Y:S02]  /*87d0*/  MOV R184, 0x87f0 ;  /* 0x000087f000b87802 */ /* 0x000fe40000000f00 */
[----:B------:R-:W-:Y:S05]  /*87e0*/  CALL.REL.NOINC `($__internal_194_$__cuda_sm70_shflsync_bfly_p) ;  /* 0x0000009000007944 */ /* 0x000fea0003c00000 */
[----:B-1----:R-:W-:Y:S01]  /*87f0*/  MOV R188, R186 ;  /* 0x000000ba00bc7202 */ /* 0x002fe20000000f00 */
[----:B------:R-:W-:Y:S01]  /*8800*/  HFMA2.MMA R186, -RZ, RZ, 0, 9.5367431640625e-07 ;  /* 0x00000010ffba7435 */ /* 0x000fe200000001ff */
[----:B------:R-:W-:Y:S02]  /*8810*/  MOV R185, R19 ;  /* 0x0000001300b97202 */ /* 0x000fe40000000f00 */
[----:B------:R-:W-:Y:S02]  /*8820*/  MOV R190, 0x1f ;  /* 0x0000001f00be7802 */ /* 0x000fe40000000f00 */
[----:B------:R-:W-:Y:S02]  /*8830*/  MOV R189, 0xffffffff ;  /* 0xffffffff00bd7802 */ /* 0x000fe40000000f00 */
[----:B------:R-:W-:-:S02]  /*8840*/  MOV R184, 0x8860 ;  /* 0x0000886000b87802 */ /* 0x000fc40000000f00 */
[----:B------:R-:W-:Y:S05]  /*8850*/  CALL.REL.NOINC `($__internal_194_$__cuda_sm70_shflsync_bfly_p) ;  /* 0x0000002000007944 */ /* 0x000fea0003c00000 */
[----:B-1----:R-:W-:Y:S01]  /*8860*/  MOV R184, R186 ;  /* 0x000000ba00b87202 */ /* 0x002fe20000000f00 */
[----:B------:R-:W-:Y:S05]  /*8870*/  BRA `(.L_x_14577) ;  /* 0xffffaaf000007947 */ /* 0x000fea000383ffff */
        .weak           $__internal_194_$__cuda_sm70_shflsync_bfly_p
        .type           $__internal_194_$__cuda_sm70_shflsync_bfly_p,@function
        .size           $__internal_194_$__cuda_sm70_shflsync_bfly_p,(.L_x_15076 - $__internal_194_$__cuda_sm70_shflsync_bfly_p)
$__internal_194_$__cuda_sm70_shflsync_bfly_p:
[----:B------:R-:W-:Y:S04]  /*8880*/  WARPSYNC R189 ;  /* 0x000000bd00007348 */ /* 0x000fe80003800000 */
[----:B------:R0:W1:Y:S02]  /*8890*/  SHFL.BFLY PT, R186, R185, R186, R190 ;  /* 0x0c0000bab9ba7389 */ /* 0x00006400000e00be */
[----:B0-----:R-:W-:-:S06]  /*88a0*/  HFMA2.MMA R185, -RZ, RZ, 0, 0 ;  /* 0x00000000ffb97435 */ /* 0x001fcc00000001ff */
[----:B------:R-:W-:Y:S05]  /*88b0*/  RET.REL.NODEC R184 `(_ZN10layer_norm13ln_bwd_kernelINS_13Kernel_traitsIfffffjLj1280ELj1ELj4ELj1ELj16ENS_18Kernel_traits_baseILj1280EfffffjLj128EEEEELb1ELb1ELb0ELb0EEEvNS_9BwdParamsE) ;  /* 0xffff7740b8007950 */ /* 0x000fea0003c3ffff */
.L_x_14578:
        /* <DEDUP_REMOVED lines=12> */
.L_x_15076:


//--------------------- .text._ZN10layer_norm13ln_bwd_kernelINS_13Kernel_traitsIfffffjLj1280ELj1ELj4ELj1ELj16ENS_18Kernel_traits_baseILj1280EfffffjLj128EEEEELb1ELb1ELb0ELb1EEEvNS_9BwdParamsE --------------------------
	.section	.text._ZN10layer_norm13ln_bwd_kernelINS_13Kernel_traitsIfffffjLj1280ELj1ELj4ELj1ELj16ENS_18Kernel_traits_baseILj1280EfffffjLj128EEEEELb1ELb1ELb0ELb1EEEvNS_9BwdParamsE,"ax",@progbits
	.sectioninfo	@"SHI_REGISTERS=255"
	.align	128
        .global         _ZN10layer_norm13ln_bwd_kernelINS_13Kernel_traitsIfffffjLj1280ELj1ELj4ELj1ELj16ENS_18Kernel_traits_baseILj1280EfffffjLj128EEEEELb1ELb1ELb0ELb1EEEvNS_9BwdParamsE
        .type           _ZN10layer_norm13ln_bwd_kernelINS_13Kernel_traitsIfffffjLj1280ELj1ELj4ELj1ELj16ENS_18Kernel_traits_baseILj1280EfffffjLj128EEEEELb1ELb1ELb0ELb1EEEvNS_9BwdParamsE,@function
        .size           _ZN10layer_norm13ln_bwd_kernelINS_13Kernel_traitsIfffffjLj1280ELj1ELj4ELj1ELj16ENS_18Kernel_traits_baseILj1280EfffffjLj128EEEEELb1ELb1ELb0ELb1EEEvNS_9BwdParamsE,(.L_x_15077 - _ZN10layer_norm13ln_bwd_kernelINS_13Kernel_traitsIfffffjLj1280ELj1ELj4ELj1ELj16ENS_18Kernel_traits_baseILj1280EfffffjLj128EEEEELb1ELb1ELb0ELb1EEEvNS_9BwdParamsE)
        .other          _ZN10layer_norm13ln_bwd_kernelINS_13Kernel_traitsIfffffjLj1280ELj1ELj4ELj1ELj16ENS_18Kernel_traits_baseILj1280EfffffjLj128EEEEELb1ELb1ELb0ELb1EEEvNS_9BwdParamsE,@"STO_CUDA_ENTRY STV_DEFAULT"
_ZN10layer_norm13ln_bwd_kernelINS_13Kernel_traitsIfffffjLj1280ELj1ELj4ELj1ELj16ENS_18Kernel_traits_baseILj1280EfffffjLj128EEEEELb1ELb1ELb0ELb1EEEvNS_9BwdParamsE:
.text._ZN10layer_norm13ln_bwd_kernelINS_13Kernel_traitsIfffffjLj1280ELj1ELj4ELj1ELj16ENS_18Kernel_traits_baseILj1280EfffffjLj128EEEEELb1ELb1ELb0ELb1EEEvNS_9BwdParamsE:
        /* <DEDUP_REMOVED lines=71> */
.L_x_14580:
        /* <DEDUP_REMOVED lines=9> */
[----:B------:R0:W5:Y:S04]  /*0500*/  LDG.E.128 R248, [R2.64+0x600] ;  /* 0x0006000402f87981 */ /* 0x000168000c1e1d00 */
[----:B------:R0:W5:Y:S04]  /*0510*/  LDG.E.128 R244, [R2.64+0x800] ;  /* 0x0008000402f47981 */ /* 0x000168000c1e1d00 */
        /* <DEDUP_REMOVED lines=15> */
[----:B------:R-:W-:Y:S03]  /*0610*/  BSSY B1, `(.L_x_14582) ;  /* 0x00005d2000017945 */ /* 0x000fe60003800000 */
[----:B------:R0:W-:Y:S04]  /*0620*/  STL [R1+0x20c], RZ ;  /* 0x00020cff01007387 */ /* 0x0001e80000100800 */
[----:B------:R0:W-:Y:S04]  /*0630*/  STL [R1+0x208], RZ ;  /* 0x000208ff01007387 */ /* 0x0001e80000100800 */
[----:B------:R0:W-:Y:S04]  /*0640*/  STL [R1+0x204], RZ ;  /* 0x000204ff01007387 */ /* 0x0001e80000100800 */
[----:B------:R0:W-:Y:S04]  /*0650*/  STL [R1+0x200], RZ ;  /* 0x000200ff01007387 */ /* 0x0001e80000100800 */
[----:B------:R0:W-:Y:S04]  /*0660*/  STL [R1+0x1fc], RZ ;  /* 0x0001fcff01007387 */ /* 0x0001e80000100800 */
[----:B--2---:R0:W-:Y:S04]  /*0670*/  STL.64 [R1+0x20], R16 ;  /* 0x0000201001007387 */ /* 0x0041e80000100a00 */
[----:B------:R0:W-:Y:S04]  /*0680*/  STL.64 [R1+0x28], R18 ;  /* 0x0000281201007387 */ /* 0x0001e80000100a00 */
[----:B------:R0:W-:Y:S04]  /*0690*/  STL [R1+0x1f8], RZ ;  /* 0x0001f8ff01007387 */ /* 0x0001e80000100800 */
[----:B---3--:R0:W-:Y:S04]  /*06a0*/  STL.64 [R1+0x10], R12 ;  /* 0x0000100c01007387 */ /* 0x0081e80000100a00 */
[----:B------:R0:W-:Y:S04]  /*06b0*/  STL.64 [R1+0x18], R14 ;  /* 0x0000180e01007387 */ /* 0x0001e80000100a00 */
[----:B----4-:R0:W-:Y:S04]  /*06c0*/  STL.64 [R1], R8 ;  /* 0x0000000801007387 */ /* 0x0101e80000100a00 */
        /* <DEDUP_REMOVED lines=115> */
.L_x_14586:
[----:B0-----:R-:W0:Y:S01]  /*0e00*/  S2R R2, SR_TID.X ;  /* 0x0000000000027919 */ /* 0x001e220000002100 */
[----:B------:R-:W-:Y:S01]  /*0e10*/  IMAD R0, R4, c[0x0][0x168], RZ ;  /* 0x00005a0004007a24 */ /* 0x000fe200078e02ff */
[----:B------:R-:W-:Y:S01]  /*0e20*/  HFMA2.MMA R6, -RZ, RZ, 0, 2.384185791015625e-07 ;  /* 0x00000004ff067435 */ /* 0x000fe200000001ff */
[----:B------:R-:W-:Y:S01]  /*0e30*/  MOV R175, 0x10 ;  /* 0x0000001000af7802 */ /* 0x000fe20000000f00 */
[----:B------:R-:W2:Y:S02]  /*0e40*/  LDL.LU R204, [R1+0xd4] ;  /* 0x0000d40001cc7983 */ /* 0x000ea40000300800 */
[----:B------:R-:W-:-:S02]  /*0e50*/  SHF.R.S32.HI R3, RZ, 0x1f, R0 ;  /* 0x0000001fff037819 */ /* 0x000fc40000011400 */
[----:B------:R-:W3:Y:S02]  /*0e60*/  LDL.LU R202, [R1+0x34] ;  /* 0x0000340001ca7983 */ /* 0x000ee40000300800 */
[----:B------:R-:W-:Y:S02]  /*0e70*/  LEA.HI R0, R3, R0, RZ, 0x2 ;  /* 0x0000000003007211 */ /* 0x000fe400078f10ff */
[----:B------:R-:W-:Y:S01]  /*0e80*/  IMAD.WIDE R186, R4, R6, c[0x0][0x1a0] ;  /* 0x0000680004ba7625 */ /* 0x000fe200078e0206 */
[----:B------:R-:W4:Y:S01]  /*0e90*/  LDL R201, [R1+0x20] ;  /* 0x0000200001c97983 */ /* 0x000f220000100800 */
[----:B0-----:R-:W-:-:S04]  /*0ea0*/  LOP3.LUT R173, R2, 0x1f, RZ, 0xc0, !PT ;  /* 0x0000001f02ad7812 */ /* 0x001fc800078ec0ff */
[----:B------:R-:W2:Y:S01]  /*0eb0*/  LDG.E R186, [R186.64] ;  /* 0x00000004baba7981 */ /* 0x000ea2000c1e1900 */
[----:B------:R-:W-:Y:S01]  /*0ec0*/  LEA.HI.SX32 R173, R0, R173, 0x1e ;  /* 0x000000ad00ad7211 */ /* 0x000fe200078ff2ff */
[----:B------:R-:W-:Y:S02]  /*0ed0*/  IMAD.WIDE R6, R4, R6, c[0x0][0x1a8] ;  /* 0x00006a0004067625 */ /* 0x000fe400078e0206 */
[----:B------:R-:W2:Y:S01]  /*0ee0*/  LDL.LU R200, [R1+0xd0] ;  /* 0x0000d00001c87983 */ /* 0x000ea20000300800 */
[C---:B------:R-:W-:Y:S02]  /*0ef0*/  SHF.L.U32 R181, R173.reuse, 0x4, RZ ;  /* 0x00000004adb57819 */ /* 0x040fe400000006ff */
[C---:B------:R-:W-:Y:S01]  /*0f00*/  IADD3 R174, R173.reuse, 0x20, RZ ;  /* 0x00000020adae7810 */ /* 0x040fe20007ffe0ff */
[C---:B------:R-:W-:Y:S01]  /*0f10*/  IMAD.WIDE.U32 R136, R173.reuse, R175, c[0x0][0x208] ;  /* 0x00008200ad887625 */ /* 0x040fe200078e00af */
[----:B------:R-:W-:Y:S01]  /*0f20*/  IADD3 R25, R173, 0x40, RZ ;  /* 0x00000040ad197810 */ /* 0x000fe20007ffe0ff */
[----:B------:R0:W2:Y:S01]  /*0f30*/  LDG.E R16, [R6.64] ;  /* 0x0000000406107981 */ /* 0x0000a2000c1e1900 */
[----:B------:R-:W-:-:S02]  /*0f40*/  SHF.R.U32.HI R180, RZ, 0x1c, R173 ;  /* 0x0000001cffb47819 */ /* 0x000fc400000116ad */
[----:B------:R-:W-:Y:S01]  /*0f50*/  IADD3 R96, P0, R181, c[0x0][0x188], RZ ;  /* 0x00006200b5607a10 */ /* 0x000fe20007f1e0ff */
[----:B------:R-:W2:Y:S01]  /*0f60*/  LDG.E.128 R136, [R136.64] ;  /* 0x0000000488887981 */ /* 0x000ea2000c1e1d00 */
[----:B------:R-:W-:Y:S02]  /*0f70*/  SHF.L.U32 R177, R174, 0x4, RZ ;  /* 0x00000004aeb17819 */ /* 0x000fe400000006ff */
[----:B------:R-:W-:Y:S01]  /*0f80*/  IADD3 R22, R173, 0x60, RZ ;  /* 0x00000060ad167810 */ /* 0x000fe20007ffe0ff */
[----:B------:R-:W2:Y:S01]  /*0f90*/  LDL.LU R218, [R1+0x30] ;  /* 0x0000300001da7983 */ /* 0x000ea20000300800 */
[----:B------:R-:W-:Y:S02]  /*0fa0*/  SHF.L.U32 R27, R25, 0x4, RZ ;  /* 0x00000004191b7819 */ /* 0x000fe400000006ff */
[----:B------:R-:W-:Y:S01]  /*0fb0*/  IADD3 R11, R173, 0x80, RZ ;  /* 0x00000080ad0b7810 */ /* 0x000fe20007ffe0ff */
[----:B------:R-:W2:Y:S01]  /*0fc0*/  LDL R217, [R1+0x24] ;  /* 0x0000240001d97983 */ /* 0x000ea20000100800 */
[----:B------:R-:W-:-:S02]  /*0fd0*/  IADD3.X R97, R180, c[0x0][0x18c], RZ, P0, !PT ;  /* 0x00006300b4617a10 */ /* 0x000fc400007fe4ff */
[----:B------:R-:W-:Y:S01]  /*0fe0*/  SHF.R.U32.HI R176, RZ, 0x1c, R174 ;  /* 0x0000001cffb07819 */ /* 0x000fe200000116ae */
[----:B------:R-:W2:Y:S01]  /*0ff0*/  LDL.LU R216, [R1+0xdc] ;  /* 0x0000dc0001d87983 */ /* 0x000ea20000300800 */
[----:B------:R-:W-:Y:S02]  /*1000*/  IADD3 R100, P0, R177, c[0x0][0x188], RZ ;  /* 0x00006200b1647a10 */ /* 0x000fe40007f1e0ff */
[----:B------:R-:W-:Y:S01]  /*1010*/  SHF.L.U32 R24, R22, 0x4, RZ ;  /* 0x0000000416187819 */ /* 0x000fe200000006ff */
[----:B------:R-:W2:Y:S01]  /*1020*/  LDG.E.128 R96, [R96.64] ;  /* 0x0000000460607981 */ /* 0x000ea2000c1e1d00 */
[----:B------:R-:W-:Y:S02]  /*1030*/  IADD3 R13, R173, 0xa0, RZ ;  /* 0x000000a0ad0d7810 */ /* 0x000fe40007ffe0ff */
[----:B------:R-:W-:Y:S02]  /*1040*/  SHF.R.U32.HI R26, RZ, 0x1c, R25 ;  /* 0x0000001cff1a7819 */ /* 0x000fe40000011619 */
[----:B------:R-:W-:-:S02]  /*1050*/  IADD3 R104, P1, R27, c[0x0][0x188], RZ ;  /* 0x000062001b687a10 */ /* 0x000fc40007f3e0ff */
[C---:B------:R-:W-:Y:S02]  /*1060*/  IADD3 R184, R173.reuse, 0xc0, RZ ;  /* 0x000000c0adb87810 */ /* 0x040fe40007ffe0ff */
[----:B------:R-:W-:Y:S02]  /*1070*/  SHF.R.U32.HI R23, RZ, 0x1c, R22 ;  /* 0x0000001cff177819 */ /* 0x000fe40000011616 */
[C---:B------:R-:W-:Y:S02]  /*1080*/  IADD3 R9, R173.reuse, 0xe0, RZ ;  /* 0x000000e0ad097810 */ /* 0x040fe40007ffe0ff */
[C---:B------:R-:W-:Y:S02]  /*1090*/  IADD3 R185, R173.reuse, 0x100, RZ ;  /* 0x00000100adb97810 */ /* 0x040fe40007ffe0ff */
[----:B------:R-:W-:Y:S02]  /*10a0*/  IADD3 R15, R173, 0x120, RZ ;  /* 0x00000120ad0f7810 */ /* 0x000fe40007ffe0ff */
[----:B------:R-:W-:Y:S01]  /*10b0*/  SHF.R.S32.HI R3, RZ, 0x1f, R4 ;  /* 0x0000001fff037819 */ /* 0x000fe20000011404 */
[-C--:B------:R-:W-:Y:S01]  /*10c0*/  IMAD.WIDE.U32 R148, R22, R175.reuse, c[0x0][0x208] ;  /* 0x0000820016947625 */ /* 0x080fe200078e00af */
[----:B------:R-:W-:Y:S01]  /*10d0*/  SHF.L.U32 R14, R11, 0x4, RZ ;  /* 0x000000040b0e7819 */ /* 0x000fe200000006ff */
[----:B------:R-:W1:Y:S01]  /*10e0*/  LDC.U8 R188, c[0x0][0x1f0] ;  /* 0x00007c00ffbc7b82 */ /* 0x000e620000000000 */
[----:B------:R-:W-:Y:S01]  /*10f0*/  IADD3.X R101, R176, c[0x0][0x18c], RZ, P0, !PT ;  /* 0x00006300b0657a10 */ /* 0x000fe200007fe4ff */
[----:B------:R-:W-:Y:S01]  /*1100*/  IMAD.WIDE.U32 R144, R25, R175, c[0x0][0x208] ;  /* 0x0000820019907625 */ /* 0x000fe200078e00af */
[----:B------:R-:W-:Y:S01]  /*1110*/  IADD3 R108, P0, R24, c[0x0][0x188], RZ ;  /* 0x00006200186c7a10 */ /* 0x000fe20007f1e0ff */
[----:B------:R-:W2:Y:S01]  /*1120*/  LDL.LU R215, [R1+0x3c] ;  /* 0x00003c0001d77983 */ /* 0x000ea20000300800 */
[----:B------:R-:W-:-:S02]  /*1130*/  SHF.L.U32 R12, R13, 0x4, RZ ;  /* 0x000000040d0c7819 */ /* 0x000fc400000006ff */
[----:B------:R-:W-:Y:S01]  /*1140*/  IADD3.X R105, R26, c[0x0][0x18c], RZ, P1, !PT ;  /* 0x000063001a697a10 */ /* 0x000fe20000ffe4ff */
[----:B------:R-:W2:Y:S01]  /*1150*/  LDG.E.128 R100, [R100.64] ;  /* 0x0000000464647981 */ /* 0x000ea2000c1e1d00 */
[----:B------:R-:W-:Y:S02]  /*1160*/  SHF.R.U32.HI R21, RZ, 0x1c, R11 ;  /* 0x0000001cff157819 */ /* 0x000fe4000001160b */
[----:B------:R-:W-:Y:S01]  /*1170*/  IADD3 R112, P1, R14, c[0x0][0x188], RZ ;  /* 0x000062000e707a10 */ /* 0x000fe20007f3e0ff */
[-C--:B------:R-:W-:Y:S01]  /*1180*/  IMAD.WIDE.U32 R140, R174, R175.reuse, c[0x0][0x208] ;  /* 0x00008200ae8c7625 */ /* 0x080fe200078e00af */
[----:B------:R-:W-:Y:S01]  /*1190*/  SHF.L.U32 R10, R184, 0x4, RZ ;  /* 0x00000004b80a7819 */ /* 0x000fe200000006ff */
[----:B------:R-:W2:Y:S01]  /*11a0*/  LDG.E.128 R104, [R104.64] ;  /* 0x0000000468687981 */ /* 0x000ea2000c1e1d00 */
[----:B------:R-:W-:Y:S02]  /*11b0*/  IADD3.X R109, R23, c[0x0][0x18c], RZ, P0, !PT ;  /* 0x00006300176d7a10 */ /* 0x000fe400007fe4ff */
[----:B------:R-:W-:Y:S01]  /*11c0*/  SHF.R.U32.HI R20, RZ, 0x1c, R13 ;  /* 0x0000001cff147819 */ /* 0x000fe2000001160d */
[----:B------:R-:W-:Y:S01]  /*11d0*/  IMAD.WIDE.U32 R154, R11, R175, c[0x0][0x208] ;  /* 0x000082000b9a7625 */ /* 0x000fe200078e00af */
[----:B------:R-:W-:Y:S01]  /*11e0*/  IADD3 R116, P0, R12, c[0x0][0x188], RZ ;  /* 0x000062000c747a10 */ /* 0x000fe20007f1e0ff */
[----:B------:R-:W2:Y:S01]  /*11f0*/  LDL R214, [R1+0x28] ;  /* 0x0000280001d67983 */ /* 0x000ea20000100800 */
[----:B------:R-:W-:-:S02]  /*1200*/  SHF.L.U32 R8, R9, 0x4, RZ ;  /* 0x0000000409087819 */ /* 0x000fc400000006ff */
[----:B------:R-:W-:Y:S01]  /*1210*/  IADD3.X R113, R21, c[0x0][0x18c], RZ, P1, !PT ;  /* 0x0000630015717a10 */ /* 0x000fe20000ffe4ff */
[----:B------:R-:W2:Y:S01]  /*1220*/  LDG.E.128 R108, [R108.64] ;  /* 0x000000046c6c7981 */ /* 0x000ea2000c1e1d00 */
[----:B------:R-:W-:Y:S02]  /*1230*/  SHF.R.U32.HI R19, RZ, 0x1c, R184 ;  /* 0x0000001cff137819 */ /* 0x000fe400000116b8 */
[----:B------:R-:W-:Y:S01]  /*1240*/  IADD3 R120, P1, R10, c[0x0][0x188], RZ ;  /* 0x000062000a787a10 */ /* 0x000fe20007f3e0ff */
[----:B------:R-:W2:Y:S01]  /*1250*/  LDL.LU R213, [R1+0xd8] ;  /* 0x0000d80001d57983 */ /* 0x000ea20000300800 */
[----:B------:R-:W-:Y:S02]  /*1260*/  SHF.L.U32 R0, R185, 0x4, RZ ;  /* 0x00000004b9007819 */ /* 0x000fe400000006ff */
[----:B------:R-:W-:Y:S01]  /*1270*/  IADD3.X R117, R20, c[0x0][0x18c], RZ, P0, !PT ;  /* 0x0000630014757a10 */ /* 0x000fe200007fe4ff */
[----:B------:R-:W2:Y:S01]  /*1280*/  LDG.E.128 R112, [R112.64] ;  /* 0x0000000470707981 */ /* 0x000ea2000c1e1d00 */
[----:B------:R-:W-:-:S02]  /*1290*/  SHF.R.U32.HI R18, RZ, 0x1c, R9 ;  /* 0x0000001cff127819 */ /* 0x000fc40000011609 */
[----:B------:R-:W-:Y:S01]  /*12a0*/  IADD3 R124, P0, R8, c[0x0][0x188], RZ ;  /* 0x00006200087c7a10 */ /* 0x000fe20007f1e0ff */
[----:B------:R-:W2:Y:S01]  /*12b0*/  LDL.LU R212, [R1+0x38] ;  /* 0x0000380001d47983 */ /* 0x000ea20000300800 */
[----:B------:R-:W-:Y:S02]  /*12c0*/  SHF.L.U32 R2, R15, 0x4, RZ ;  /* 0x000000040f027819 */ /* 0x000fe400000006ff */
[----:B------:R-:W-:Y:S01]  /*12d0*/  IADD3.X R121, R19, c[0x0][0x18c], RZ, P1, !PT ;  /* 0x0000630013797a10 */ /* 0x000fe20000ffe4ff */
[----:B------:R-:W2:Y:S01]  /*12e0*/  LDG.E.128 R116, [R116.64] ;  /* 0x0000000474747981 */ /* 0x000ea2000c1e1d00 */
[----:B------:R-:W-:Y:S02]  /*12f0*/  SHF.R.U32.HI R17, RZ, 0x1c, R185 ;  /* 0x0000001cff117819 */ /* 0x000fe400000116b9 */
[----:B------:R-:W-:Y:S01]  /*1300*/  IADD3 R128, P1, R0, c[0x0][0x188], RZ ;  /* 0x0000620000807a10 */ /* 0x000fe20007f3e0ff */
[----:B------:R-:W2:Y:S01]  /*1310*/  LDL R206, [R1+0x2c] ;  /* 0x00002c0001ce7983 */ /* 0x000ea20000100800 */
[----:B------:R-:W-:-:S02]  /*1320*/  IADD3.X R125, R18, c[0x0][0x18c], RZ, P0, !PT ;  /* 0x00006300127d7a10 */ /* 0x000fc400007fe4ff */
[----:B------:R-:W-:Y:S01]  /*1330*/  SHF.R.U32.HI R5, RZ, 0x1c, R15 ;  /* 0x0000001cff057819 */ /* 0x000fe2000001160f */
[----:B------:R-:W2:Y:S01]  /*1340*/  LDG.E.128 R120, [R120.64] ;  /* 0x0000000478787981 */ /* 0x000ea2000c1e1d00 */
[----:B------:R-:W-:Y:S02]  /*1350*/  IADD3 R132, P0, R2, c[0x0][0x188], RZ ;  /* 0x0000620002847a10 */ /* 0x000fe40007f1e0ff */
[----:B------:R-:W-:Y:S01]  /*1360*/  IADD3.X R129, R17, c[0x0][0x18c], RZ, P1, !PT ;  /* 0x0000630011817a10 */ /* 0x000fe20000ffe4ff */
[----:B------:R-:W2:Y:S01]  /*1370*/  LDG.E.128 R124, [R124.64] ;  /* 0x000000047c7c7981 */ /* 0x000ea2000c1e1d00 */
[----:B------:R-:W-:-:S03]  /*1380*/  IADD3.X R133, R5, c[0x0][0x18c], RZ, P0, !PT ;  /* 0x0000630005857a10 */ /* 0x000fc600007fe4ff */
[----:B------:R-:W2:Y:S04]  /*1390*/  LDL.LU R205, [R1+0xe4] ;  /* 0x0000e40001cd7983 */ /* 0x000ea80000300800 */
[----:B------:R-:W2:Y:S04]  /*13a0*/  LDG.E.128 R128, [R128.64] ;  /* 0x0000000480807981 */ /* 0x000ea8000c1e1d00 */
[----:B------:R-:W2:Y:S01]  /*13b0*/  LDG.E.128 R132, [R132.64] ;  /* 0x0000000484847981 */ /* 0x000ea2000c1e1d00 */
[----:B------:R-:W-:-:S03]  /*13c0*/  ISETP.NE.U32.AND P1, PT, RZ, c[0x0][0x1c0], PT ;  /* 0x00007000ff007a0c */ /* 0x000fc60003f25070 */
[----:B------:R-:W2:Y:S01]  /*13d0*/  LDG.E.128 R140, [R140.64] ;  /* 0x000000048c8c7981 */ /* 0x000ea2000c1e1d00 */
[----:B------:R-:W-:Y:S02]  /*13e0*/  ISETP.NE.AND.EX P1, PT, RZ, c[0x0][0x1c4], PT, P1 ;  /* 0x00007100ff007a0c */ /* 0x000fe40003f25310 */
[----:B------:R-:W-:Y:S01]  /*13f0*/  ISETP.NE.U32.AND P0, PT, RZ, c[0x0][0x218], PT ;  /* 0x00008600ff007a0c */ /* 0x000fe20003f05070 */
[----:B------:R-:W2:Y:S03]  /*1400*/  LDG.E.128 R144, [R144.64] ;  /* 0x0000000490907981 */ /* 0x000ea6000c1e1d00 */
[----:B------:R-:W-:Y:S01]  /*1410*/  ISETP.NE.AND.EX P0, PT, RZ, c[0x0][0x21c], PT, P0 ;  /* 0x00008700ff007a0c */ /* 0x000fe20003f05300 */
[----:B------:R-:W2:Y:S06]  /*1420*/  LDG.E.128 R148, [R148.64] ;  /* 0x0000000494947981 */ /* 0x000eac000c1e1d00 */
[----:B0-----:R-:W-:-:S04]  /*1430*/  @P1 LEA R6, P2, R4, c[0x0][0x1c0], 0x2 ;  /* 0x0000700004061a11 */ /* 0x001fc800078410ff */
[----:B------:R-:W-:Y:S01]  /*1440*/  @P1 LEA.HI.X R7, R4, c[0x0][0x1c4], R3, 0x2, P2 ;  /* 0x0000710004071a11 */ /* 0x000fe200010f1403 */
[----:B------:R-:W-:Y:S01]  /*1450*/  HFMA2.MMA R3, -RZ, RZ, 1.875, 0 ;  /* 0x3f800000ff037435 */ /* 0x000fe200000001ff */
[----:B------:R-:W-:-:S04]  /*1460*/  @P0 LEA R152, P2, R173, c[0x0][0x218], 0x4 ;  /* 0x00008600ad980a11 */ /* 0x000fc800078420ff */
[----:B------:R-:W-:-:S05]  /*1470*/  @P0 LEA.HI.X R153, R173, c[0x0][0x21c], RZ, 0x4, P2 ;  /* 0x00008700ad990a11 */ /* 0x000fca00010f24ff */
[----:B-----5:R0:W5:Y:S01]  /*1480*/  @P1 LDG.E R3, [R6.64] ;  /* 0x0000000406031981 */ /* 0x020162000c1e1900 */
[----:B------:R-:W-:-:S03]  /*1490*/  @P0 LEA R156, P1, R174, c[0x0][0x218], 0x4 ;  /* 0x00008600ae9c0a11 */ /* 0x000fc600078220ff */
[----:B------:R1:W5:Y:S01]  /*14a0*/  @P0 LDG.E.128 R52, [R152.64] ;  /* 0x0000000498340981 */ /* 0x000362000c1e1d00 */
[----:B------:R-:W-:Y:S02]  /*14b0*/  @P0 LEA.HI.X R157, R174, c[0x0][0x21c], RZ, 0x4, P1 ;  /* 0x00008700ae9d0a11 */ /* 0x000fe400008f24ff */
[----:B0-----:R-:W-:-:S03]  /*14c0*/  @P0 LEA R6, P2, R25, c[0x0][0x218], 0x4 ;  /* 0x0000860019060a11 */ /* 0x001fc600078420ff */
[----:B------:R0:W5:Y:S01]  /*14d0*/  @P0 LDG.E.128 R56, [R156.64] ;  /* 0x000000049c380981 */ /* 0x000162000c1e1d00 */
[----:B------:R-:W-:-:S03]  /*14e0*/  @P0 LEA.HI.X R7, R25, c[0x0][0x21c], RZ, 0x4, P2 ;  /* 0x0000870019070a11 */ /* 0x000fc600010f24ff */
[----:B-1----:R-:W4:Y:S04]  /*14f0*/  LDG.E.128 R152, [R154.64] ;  /* 0x000000049a987981 */ /* 0x002f28000c1e1d00 */
[----:B------:R1:W5:Y:S01]  /*1500*/  @P0 LDG.E.128 R60, [R6.64] ;  /* 0x00000004063c0981 */ /* 0x000362000c1e1d00 */
[----:B0-----:R-:W-:-:S04]  /*1510*/  @P0 LEA R156, P1, R22, c[0x0][0x218], 0x4 ;  /* 0x00008600169c0a11 */ /* 0x001fc800078220ff */
[----:B------:R-:W-:Y:S01]  /*1520*/  @P0 LEA.HI.X R157, R22, c[0x0][0x21c], RZ, 0x4, P1 ;  /* 0x00008700169d0a11 */ /* 0x000fe200008f24ff */
[----:B-1----:R-:W-:-:S04]  /*1530*/  IMAD.WIDE.U32 R6, R13, R175, c[0x0][0x208] ;  /* 0x000082000d067625 */ /* 0x002fc800078e00af */
[----:B------:R0:W5:Y:S04]  /*1540*/  @P0 LDG.E.128 R64, [R156.64] ;  /* 0x000000049c400981 */ /* 0x000168000c1e1d00 */
[----:B0-----:R0:W4:Y:S02]  /*1550*/  LDG.E.128 R156, [R6.64] ;  /* 0x00000004069c7981 */ /* 0x001124000c1e1d00 */
[----:B0-----:R-:W-:-:S04]  /*1560*/  @P0 LEA R6, P1, R11, c[0x0][0x218], 0x4 ;  /* 0x000086000b060a11 */ /* 0x001fc800078220ff */
[----:B------:R-:W-:-:S05]  /*1570*/  @P0 LEA.HI.X R7, R11, c[0x0][0x21c], RZ, 0x4, P1 ;  /* 0x000087000b070a11 */ /* 0x000fca00008f24ff */
[----:B------:R0:W5:Y:S02]  /*1580*/  @P0 LDG.E.128 R68, [R6.64] ;  /* 0x0000000406440981 */ /* 0x000164000c1e1d00 */
[----:B0-----:R-:W-:-:S04]  /*1590*/  @P0 LEA R6, P1, R13, c[0x0][0x218], 0x4 ;  /* 0x000086000d060a11 */ /* 0x001fc800078220ff */
[----:B------:R-:W-:-:S05]  /*15a0*/  @P0 LEA.HI.X R7, R13, c[0x0][0x21c], RZ, 0x4, P1 ;  /* 0x000087000d070a11 */ /* 0x000fca00008f24ff */
[----:B------:R0:W5:Y:S02]  /*15b0*/  @P0 LDG.E.128 R72, [R6.64] ;  /* 0x0000000406480981 */ /* 0x000164000c1e1d00 */
[----:B0-----:R-:W-:-:S05]  /*15c0*/  IMAD.WIDE.U32 R6, R184, R175, c[0x0][0x208] ;  /* 0x00008200b8067625 */ /* 0x001fca00078e00af */
[----:B------:R0:W4:Y:S02]  /*15d0*/  LDG.E.128 R160, [R6.64] ;  /* 0x0000000406a07981 */ /* 0x000124000c1e1d00 */
        /* <DEDUP_REMOVED lines=15> */
[----:B------:R0:W4:Y:S01]  /*16d0*/  LDG.E.128 R168, [R6.64] ;  /* 0x0000000406a87981 */ /* 0x000122000c1e1d00 */
[----:B------:R-:W-:Y:S02]  /*16e0*/  LEA R172, P0, R173, c[0x0][0x190], 0x2 ;  /* 0x00006400adac7a11 */ /* 0x000fe400078010ff */
[----:B0-----:R-:W-:-:S04]  /*16f0*/  LEA R6, P1, R174, c[0x0][0x190], 0x2 ;  /* 0x00006400ae067a11 */ /* 0x001fc800078210ff */
[----:B------:R-:W-:Y:S02]  /*1700*/  LEA.HI.X R7, R174, c[0x0][0x194], RZ, 0x2, P1 ;  /* 0x00006500ae077a11 */ /* 0x000fe400008f14ff */
[----:B------:R-:W-:-:S03]  /*1710*/  LEA.HI.X R173, R173, c[0x0][0x194], RZ, 0x2, P0 ;  /* 0x00006500adad7a11 */ /* 0x000fc600000f14ff */
[----:B------:R0:W5:Y:S04]  /*1720*/  LDG.E R178, [R6.64] ;  /* 0x0000000406b27981 */ /* 0x000168000c1e1900 */
[----:B------:R1:W5:Y:S01]  /*1730*/  LDG.E R179, [R172.64] ;  /* 0x00000004acb37981 */ /* 0x000362000c1e1900 */
[----:B0-----:R-:W-:-:S04]  /*1740*/  LEA R6, P1, R22, c[0x0][0x190], 0x2 ;  /* 0x0000640016067a11 */ /* 0x001fc800078210ff */
[----:B------:R-:W-:Y:S02]  /*1750*/  LEA.HI.X R7, R22, c[0x0][0x194], RZ, 0x2, P1 ;  /* 0x0000650016077a11 */ /* 0x000fe400008f14ff */
[----:B-1----:R-:W-:-:S03]  /*1760*/  LEA R172, P0, R25, c[0x0][0x190], 0x2 ;  /* 0x0000640019ac7a11 */ /* 0x002fc600078010ff */
[----:B------:R0:W5:Y:S01]  /*1770*/  LDG.E R22, [R6.64] ;  /* 0x0000000406167981 */ /* 0x000162000c1e1900 */
[----:B------:R-:W-:Y:S02]  /*1780*/  LEA.HI.X R173, R25, c[0x0][0x194], RZ, 0x2, P0 ;  /* 0x0000650019ad7a11 */ /* 0x000fe400000f14ff */
[----:B------:R-:W-:-:S03]  /*1790*/  LEA R182, P0, R11, c[0x0][0x190], 0x2 ;  /* 0x000064000bb67a11 */ /* 0x000fc600078010ff */
[----:B------:R1:W5:Y:S01]  /*17a0*/  LDG.E R25, [R172.64] ;  /* 0x00000004ac197981 */ /* 0x000362000c1e1900 */
[----:B0-----:R-:W-:Y:S01]  /*17b0*/  IMAD.WIDE.U32 R6, R15, R175, c[0x0][0x208] ;  /* 0x000082000f067625 */ /* 0x001fe200078e00af */
[----:B------:R-:W-:-:S04]  /*17c0*/  LEA.HI.X R183, R11, c[0x0][0x194], RZ, 0x2, P0 ;  /* 0x000065000bb77a11 */ /* 0x000fc800000f14ff */
[----:B-1----:R0:W4:Y:S02]  /*17d0*/  LDG.E.128 R172, [R6.64] ;  /* 0x0000000406ac7981 */ /* 0x002124000c1e1d00 */
[----:B0-----:R-:W-:-:S04]  /*17e0*/  LEA R6, P1, R13, c[0x0][0x190], 0x2 ;  /* 0x000064000d067a11 */ /* 0x001fc800078210ff */
        /* <DEDUP_REMOVED lines=8> */
[----:B--2---:R-:W-:Y:S02]  /*1870*/  FSEL R186, R186, RZ, !P0 ;  /* 0x000000ffbaba7208 */ /* 0x004fe40004000000 */
[----:B-1----:R-:W-:-:S03]  /*1880*/  LEA R6, P1, R9, c[0x0][0x190], 0x2 ;  /* 0x0000640009067a11 */ /* 0x002fc600078210ff */
[C---:B------:R-:W-:Y:S02]  /*1890*/  FADD.FTZ R96, -R186.reuse, R96 ;  /* 0x00000060ba607221 */ /* 0x040fe40000010100 */
[----:B------:R-:W-:Y:S01]  /*18a0*/  FADD.FTZ R189, -R186, R111 ;  /* 0x0000006fbabd7221 */ /* 0x000fe20000010100 */
[----:B------:R-:W-:Y:S01]  /*18b0*/  LEA.HI.X R7, R9, c[0x0][0x194], RZ, 0x2, P1 ;  /* 0x0000650009077a11 */ /* 0x000fe200008f14ff */
[----:B------:R-:W-:Y:S01]  /*18c0*/  FMUL.FTZ R111, R16, R96 ;  /* 0x00000060106f7220 */ /* 0x000fe20000410000 */
[----:B------:R0:W5:Y:S01]  /*18d0*/  LDG.E R9, [R182.64] ;  /* 0x00000004b6097981 */ /* 0x000162000c1e1900 */
[----:B------:R-:W-:Y:S02]  /*18e0*/  FADD.FTZ R204, R136, R204 ;  /* 0x000000cc88cc7221 */ /* 0x000fe40000010000 */
[----:B------:R-:W-:Y:S01]  /*18f0*/  FADD.FTZ R97, -R186, R97 ;  /* 0x00000061ba617221 */ /* 0x000fe20000010100 */
[----:B------:R1:W5:Y:S01]  /*1900*/  LDG.E R7, [R6.64] ;  /* 0x0000000406077981 */ /* 0x000362000c1e1900 */
[----:B---3--:R-:W-:Y:S01]  /*1910*/  FFMA.FTZ R202, R136, R111, R202 ;  /* 0x0000006f88ca7223 */ /* 0x008fe200000100ca */
[----:B0-----:R-:W-:Y:S01]  /*1920*/  LEA R182, P1, R15, c[0x0][0x190], 0x2 ;  /* 0x000064000fb67a11 */ /* 0x001fe200078210ff */
[----:B------:R-:W-:Y:S01]  /*1930*/  FADD.FTZ R187, -R186, R110 ;  /* 0x0000006ebabb7221 */ /* 0x000fe20000010100 */
[----:B------:R0:W-:Y:S01]  /*1940*/  STL [R1+0xd4], R204 ;  /* 0x0000d4cc01007387 */ /* 0x0001e20000100800 */
[----:B------:R-:W-:Y:S01]  /*1950*/  FADD.FTZ R200, R137, R200 ;  /* 0x000000c889c87221 */ /* 0x000fe20000010000 */
[----:B------:R-:W-:Y:S01]  /*1960*/  LEA.HI.X R183, R15, c[0x0][0x194], RZ, 0x2, P1 ;  /* 0x000065000fb77a11 */ /* 0x000fe200008f14ff */
[----:B------:R-:W-:Y:S01]  /*1970*/  FMUL.FTZ R110, R16, R97 ;  /* 0x00000061106e7220 */ /* 0x000fe20000410000 */
[----:B-1----:R1:W5:Y:S01]  /*1980*/  LDG.E R6, [R184.64] ;  /* 0x00000004b8067981 */ /* 0x002362000c1e1900 */
[----:B------:R-:W-:-:S02]  /*1990*/  FADD.FTZ R207, -R186, R117 ;  /* 0x00000075bacf7221 */ /* 0x000fc40000010100 */
[C---:B------:R-:W-:Y:S01]  /*19a0*/  FADD.FTZ R188, -R186.reuse, R128 ;  /* 0x00000080babc7221 */ /* 0x040fe20000010100 */
[----:B------:R2:W5:Y:S01]  /*19b0*/  LDG.E R15, [R182.64] ;  /* 0x00000004b60f7981 */ /* 0x000562000c1e1900 */
[----:B------:R-:W-:-:S03]  /*19c0*/  FADD.FTZ R128, -R186, R129 ;  /* 0x00000081ba807221 */ /* 0x000fc60000010100 */
[----:B0-----:R-:W3:Y:S01]  /*19d0*/  LDL.LU R204, [R1+0x44] ;  /* 0x0000440001cc7983 */ /* 0x001ee20000300800 */
[----:B----4-:R-:W-:Y:S02]  /*19e0*/  FMUL.FTZ R117, R201, R136 ;  /* 0x00000088c9757220 */ /* 0x010fe40000410000 */
[C---:B-1----:R-:W-:Y:S01]  /*19f0*/  FADD.FTZ R185, -R186.reuse, R125 ;  /* 0x0000007dbab97221 */ /* 0x042fe20000010100 */
[----:B------:R0:W-:Y:S01]  /*1a00*/  STL [R1+0x34], R202 ;  /* 0x000034ca01007387 */ /* 0x0001e20000100800 */
[C---:B------:R-:W-:Y:S02]  /*1a10*/  FADD.FTZ R125, -R186.reuse, R127 ;  /* 0x0000007fba7d7221 */ /* 0x040fe40000010100 */
[C---:B------:R-:W-:Y:S02]  /*1a20*/  FADD.FTZ R129, -R186.reuse, R130 ;  /* 0x00000082ba817221 */ /* 0x040fe40000010100 */
[C---:B------:R-:W-:Y:S02]  /*1a30*/  FADD.FTZ R184, -R186.reuse, R124 ;  /* 0x0000007cbab87221 */ /* 0x040fe40000010100 */
[C---:B------:R-:W-:Y:S01]  /*1a40*/  FADD.FTZ R130, -R186.reuse, R132 ;  /* 0x00000084ba827221 */ /* 0x040fe20000010100 */
[----:B0-----:R-:W4:Y:S01]  /*1a50*/  LDL R202, [R1+0x10] ;  /* 0x0000100001ca7983 */ /* 0x001f220000100800 */
[----:B------:R-:W-:-:S02]  /*1a60*/  FADD.FTZ R127, -R186, R134 ;  /* 0x00000086ba7f7221 */ /* 0x000fc40000010100 */
[----:B------:R-:W-:Y:S01]  /*1a70*/  FFMA.FTZ R218, R137, R110, R218 ;  /* 0x0000006e89da7223 */ /* 0x000fe200000100da */
[----:B------:R-:W4:Y:S01]  /*1a80*/  LDL.LU R201, [R1+0xe0] ;  /* 0x0000e00001c97983 */ /* 0x000f220000300800 */
[C---:B------:R-:W-:Y:S02]  /*1a90*/  FADD.FTZ R98, -R186.reuse, R98 ;  /* 0x00000062ba627221 */ /* 0x040fe40000010100 */
[C---:B------:R-:W-:Y:S01]  /*1aa0*/  FADD.FTZ R99, -R186.reuse, R99 ;  /* 0x00000063ba637221 */ /* 0x040fe20000010100 */
[----:B------:R0:W-:Y:S01]  /*1ab0*/  STL [R1+0xd0], R200 ;  /* 0x0000d0c801007387 */ /* 0x0001e20000100800 */
[C---:B------:R-:W-:Y:S02]  /*1ac0*/  FADD.FTZ R100, -R186.reuse, R100 ;  /* 0x00000064ba647221 */ /* 0x040fe40000010100 */
[C---:B------:R-:W-:Y:S02]  /*1ad0*/  FADD.FTZ R101, -R186.reuse, R101 ;  /* 0x00000065ba657221 */ /* 0x040fe40000010100 */
[----:B------:R-:W-:-:S02]  /*1ae0*/  FADD.FTZ R102, -R186, R102 ;  /* 0x00000066ba667221 */ /* 0x000fc40000010100 */
[C---:B------:R-:W-:Y:S02]  /*1af0*/  FADD.FTZ R103, -R186.reuse, R103 ;  /* 0x00000067ba677221 */ /* 0x040fe40000010100 */
[C---:B------:R-:W-:Y:S01]  /*1b00*/  FADD.FTZ R104, -R186.reuse, R104 ;  /* 0x00000068ba687221 */ /* 0x040fe20000010100 */
[----:B0-----:R-:W4:Y:S01]  /*1b10*/  LDL.LU R200, [R1+0x40] ;  /* 0x0000400001c87983 */ /* 0x001f220000300800 */
[C---:B------:R-:W-:Y:S02]  /*1b20*/  FADD.FTZ R105, -R186.reuse, R105 ;  /* 0x00000069ba697221 */ /* 0x040fe40000010100 */
[C---:B------:R-:W-:Y:S02]  /*1b30*/  FADD.FTZ R106, -R186.reuse, R106 ;  /* 0x0000006aba6a7221 */ /* 0x040fe40000010100 */
[C---:B------:R-:W-:Y:S02]  /*1b40*/  FADD.FTZ R107, -R186.reuse, R107 ;  /* 0x0000006bba6b7221 */ /* 0x040fe40000010100 */
[----:B------:R-:W-:-:S02]  /*1b50*/  FADD.FTZ R108, -R186, R108 ;  /* 0x0000006cba6c7221 */ /* 0x000fc40000010100 */
[C---:B------:R-:W-:Y:S02]  /*1b60*/  FADD.FTZ R109, -R186.reuse, R109 ;  /* 0x0000006dba6d7221 */ /* 0x040fe40000010100 */
[C---:B--2---:R-:W-:Y:S02]  /*1b70*/  FADD.FTZ R182, -R186.reuse, R112 ;  /* 0x00000070bab67221 */ /* 0x044fe40000010100 */
        /* <DEDUP_REMOVED lines=14> */
[----:B------:R-:W2:Y:S01]  /*1c60*/  LDL R186, [R1+0x14] ;  /* 0x0000140001ba7983 */ /* 0x000ea20000100800 */
[----:B------:R-:W-:-:S03]  /*1c70*/  FADD.FTZ R216, R138, R216 ;  /* 0x000000d88ad87221 */ /* 0x000fc60000010000 */
[----:B------:R-:W2:Y:S04]  /*1c80*/  LDL.LU R133, [R1+0xec] ;  /* 0x0000ec0001857983 */ /* 0x000ea80000300800 */
[----:B------:R-:W2:Y:S04]  /*1c90*/  LDL.LU R131, [R1+0x4c] ;  /* 0x00004c0001837983 */ /* 0x000ea80000300800 */
[----:B------:R-:W-:Y:S04]  /*1ca0*/  STL [R1+0x30], R218 ;  /* 0x000030da01007387 */ /* 0x000fe80000100800 */
[----:B------:R-:W2:Y:S04]  /*1cb0*/  LDL R126, [R1+0x18] ;  /* 0x00001800017e7983 */ /* 0x000ea80000100800 */
[----:B------:R-:W-:Y:S04]  /*1cc0*/  STL [R1+0xdc], R216 ;  /* 0x0000dcd801007387 */ /* 0x000fe80000100800 */
[----:B------:R-:W2:Y:S01]  /*1cd0*/  LDL.LU R96, [R1+0xe8] ;  /* 0x0000e80001607983 */ /* 0x000ea20000300800 */
[----:B------:R-:W-:-:S02]  /*1ce0*/  FMUL.FTZ R112, R16, R98 ;  /* 0x0000006210707220 */ /* 0x000fc40000410000 */
[----:B------:R-:W-:Y:S02]  /*1cf0*/  FMUL.FTZ R113, R16, R99 ;  /* 0x0000006310717220 */ /* 0x000fe40000410000 */
[----:B------:R-:W-:Y:S02]  /*1d00*/  FFMA.FTZ R215, R138, R112, R215 ;  /* 0x000000708ad77223 */ /* 0x000fe400000100d7 */
[C---:B------:R-:W-:Y:S02]  /*1d10*/  FFMA.FTZ R212, R139.reuse, R113, R212 ;  /* 0x000000718bd47223 */ /* 0x040fe400000100d4 */
[----:B------:R-:W-:Y:S01]  /*1d20*/  FADD.FTZ R213, R139, R213 ;  /* 0x000000d58bd57221 */ /* 0x000fe20000010000 */
[----:B------:R-:W-:Y:S01]  /*1d30*/  STL [R1+0x3c], R215 ;  /* 0x00003cd701007387 */ /* 0x000fe20000100800 */
[----:B------:R-:W-:-:S03]  /*1d40*/  FADD.FTZ R205, R140, R205 ;  /* 0x000000cd8ccd7221 */ /* 0x000fc60000010000 */
[----:B------:R0:W-:Y:S04]  /*1d50*/  STL [R1+0x38], R212 ;  /* 0x000038d401007387 */ /* 0x0001e80000100800 */
[----:B------:R1:W-:Y:S04]  /*1d60*/  STL [R1+0xd8], R213 ;  /* 0x0000d8d501007387 */ /* 0x0003e80000100800 */
[----:B------:R-:W2:Y:S01]  /*1d70*/  LDL.LU R136, [R1+0x48] ;  /* 0x0000480001887983 */ /* 0x000ea20000300800 */
[----:B0-----:R-:W-:-:S03]  /*1d80*/  FMUL.FTZ R212, R16, R100 ;  /* 0x0000006410d47220 */ /* 0x001fc60000410000 */
[----:B------:R-:W2:Y:S01]  /*1d90*/  LDL R97, [R1+0x1c] ;  /* 0x00001c0001617983 */ /* 0x000ea20000100800 */
[----:B-1----:R-:W-:-:S03]  /*1da0*/  FMUL.FTZ R213, R16, R101 ;  /* 0x0000006510d57220 */ /* 0x002fc60000410000 */
[----:B------:R-:W2:Y:S04]  /*1db0*/  LDL.LU R135, [R1+0xf4] ;  /* 0x0000f40001877983 */ /* 0x000ea80000300800 */
[----:B------:R-:W2:Y:S01]  /*1dc0*/  LDL.LU R100, [R1+0x54] ;  /* 0x0000540001647983 */ /* 0x000ea20000300800 */
[----:B------:R-:W-:-:S03]  /*1dd0*/  FMUL.FTZ R215, R16, R102 ;  /* 0x0000006610d77220 */ /* 0x000fc60000410000 */
[----:B------:R-:W-:Y:S04]  /*1de0*/  STL [R1+0xe4], R205 ;  /* 0x0000e4cd01007387 */ /* 0x000fe80000100800 */
[----:B------:R-:W2:Y:S04]  /*1df0*/  LDL R101, [R1] ;  /* 0x0000000001657983 */ /* 0x000ea80000100800 */
[----:B------:R-:W2:Y:S01]  /*1e00*/  LDL.LU R99, [R1+0xf0] ;  /* 0x0000f00001637983 */ /* 0x000ea20000300800 */
[----:B------:R-:W-:Y:S02]  /*1e10*/  FMUL.FTZ R114, R217, R137 ;  /* 0x00000089d9727220 */ /* 0x000fe40000410000 */
[----:B---3--:R-:W-:-:S05]  /*1e20*/  FFMA.FTZ R204, R140, R212, R204 ;  /* 0x000000d48ccc7223 */ /* 0x008fca00000100cc */
[----:B------:R-:W-:Y:S04]  /*1e30*/  STL [R1+0x44], R204 ;  /* 0x000044cc01007387 */ /* 0x000fe80000100800 */
[----:B------:R-:W3:Y:S01]  /*1e40*/  LDL.LU R98, [R1+0x50] ;  /* 0x0000500001627983 */ /* 0x000ee20000300800 */
[----:B----4-:R-:W-:-:S05]  /*1e50*/  FADD.FTZ R201, R141, R201 ;  /* 0x000000c98dc97221 */ /* 0x010fca0000010000 */
[----:B------:R-:W-:Y:S01]  /*1e60*/  STL [R1+0xe0], R201 ;  /* 0x0000e0c901007387 */ /* 0x000fe20000100800 */
[----:B------:R-:W-:-:S05]  /*1e70*/  FFMA.FTZ R200, R141, R213, R200 ;  /* 0x000000d58dc87223 */ /* 0x000fca00000100c8 */
[----:B------:R-:W-:Y:S04]  /*1e80*/  STL [R1+0x40], R200 ;  /* 0x000040c801007387 */ /* 0x000fe80000100800 */
[----:B------:R-:W4:Y:S01]  /*1e90*/  LDL R137, [R1+0x4] ;  /* 0x0000040001897983 */ /* 0x000f220000100800 */
[C---:B--2---:R-:W-:Y:S02]  /*1ea0*/  FADD.FTZ R133, R142.reuse, R133 ;  /* 0x000000858e857221 */ /* 0x044fe40000010000 */
[----:B------:R-:W-:-:S03]  /*1eb0*/  FFMA.FTZ R131, R142, R215, R131 ;  /* 0x000000d78e837223 */ /* 0x000fc60000010083 */
[----:B------:R0:W-:Y:S04]  /*1ec0*/  STL [R1+0xec], R133 ;  /* 0x0000ec8501007387 */ /* 0x0001e80000100800 */
[----:B0-----:R-:W2:Y:S01]  /*1ed0*/  LDL.LU R133, [R1+0xfc] ;  /* 0x0000fc0001857983 */ /* 0x001ea20000300800 */
[----:B------:R-:W-:-:S03]  /*1ee0*/  FADD.FTZ R96, R143, R96 ;  /* 0x000000608f607221 */ /* 0x000fc60000010000 */
[----:B------:R-:W-:Y:S04]  /*1ef0*/  STL [R1+0x4c], R131 ;  /* 0x00004c8301007387 */ /* 0x000fe80000100800 */
[----:B------:R0:W-:Y:S04]  /*1f00*/  STL [R1+0xe8], R96 ;  /* 0x0000e86001007387 */ /* 0x0001e80000100800 */
[----:B0-----:R-:W4:Y:S01]  /*1f10*/  LDL.LU R96, [R1+0x5c] ;  /* 0x00005c0001607983 */ /* 0x001f220000300800 */
[C---:B------:R-:W-:Y:S02]  /*1f20*/  FMUL.FTZ R217, R16.reuse, R103 ;  /* 0x0000006710d97220 */ /* 0x040fe40000410000 */
[----:B------:R-:W-:Y:S01]  /*1f30*/  FMUL.FTZ R205, R16, R104 ;  /* 0x0000006810cd7220 */ /* 0x000fe20000410000 */
[----:B------:R-:W4:Y:S01]  /*1f40*/  LDL R131, [R1+0x8] ;  /* 0x0000080001837983 */ /* 0x000f220000100800 */
[----:B------:R-:W-:-:S02]  /*1f50*/  FMUL.FTZ R218, R126, R142 ;  /* 0x0000008e7eda7220 */ /* 0x000fc40000410000 */
[----:B------:R-:W-:Y:S01]  /*1f60*/  FFMA.FTZ R136, R143, R217, R136 ;  /* 0x000000d98f887223 */ /* 0x000fe20000010088 */
[----:B------:R-:W4:Y:S01]  /*1f70*/  LDL.LU R126, [R1+0xf8] ;  /* 0x0000f800017e7983 */ /* 0x000f220000300800 */
[----:B------:R-:W-:-:S03]  /*1f80*/  FMUL.FTZ R219, R97, R143 ;  /* 0x0000008f61db7220 */ /* 0x000fc60000410000 */
[----:B------:R-:W4:Y:S01]  /*1f90*/  LDL.LU R103, [R1+0x58] ;  /* 0x0000580001677983 */ /* 0x000f220000300800 */
[----:B------:R-:W-:-:S03]  /*1fa0*/  FADD.FTZ R135, R144, R135 ;  /* 0x0000008790877221 */ /* 0x000fc60000010000 */
[----:B------:R-:W4:Y:S01]  /*1fb0*/  LDL R97, [R1+0xc] ;  /* 0x00000c0001617983 */ /* 0x000f220000100800 */
[----:B------:R-:W-:-:S03]  /*1fc0*/  FFMA.FTZ R100, R144, R205, R100 ;  /* 0x000000cd90647223 */ /* 0x000fc60000010064 */
[----:B------:R-:W-:Y:S01]  /*1fd0*/  STL [R1+0x48], R136 ;  /* 0x0000488801007387 */ /* 0x000fe20000100800 */
[----:B------:R-:W-:-:S03]  /*1fe0*/  FMUL.FTZ R115, R214, R138 ;  /* 0x0000008ad6737220 */ /* 0x000fc60000410000 */
[----:B------:R-:W4:Y:S01]  /*1ff0*/  LDL.LU R102, [R1+0x104] ;  /* 0x0001040001667983 */ /* 0x000f220000300800 */
[----:B------:R-:W-:-:S03]  /*2000*/  FMUL.FTZ R214, R202, R140 ;  /* 0x0000008ccad67220 */ /* 0x000fc60000410000 */
[----:B------:R-:W-:Y:S01]  /*2010*/  STL [R1+0xf4], R135 ;  /* 0x0000f48701007387 */ /* 0x000fe20000100800 */
[----:B------:R-:W-:-:S03]  /*2020*/  FADD.FTZ R99, R145, R99 ;  /* 0x0000006391637221 */ /* 0x000fc60000010000 */
[----:B------:R0:W-:Y:S01]  /*2030*/  STL [R1+0x54], R100 ;  /* 0x0000546401007387 */ /* 0x0001e20000100800 */
[----:B------:R-:W-:Y:S02]  /*2040*/  FMUL.FTZ R202, R101, R144 ;  /* 0x0000009065ca7220 */ /* 0x000fe40000410000 */
[C---:B------:R-:W-:Y:S02]  /*2050*/  FMUL.FTZ R200, R16.reuse, R105 ;  /* 0x0000006910c87220 */ /* 0x040fe40000410000 */
[----:B------:R-:W-:Y:S01]  /*2060*/  FMUL.FTZ R201, R16, R106 ;  /* 0x0000006a10c97220 */ /* 0x000fe20000410000 */
[----:B0-----:R-:W4:Y:S04]  /*2070*/  LDL.LU R100, [R1+0x64] ;  /* 0x0000640001647983 */ /* 0x001f280000300800 */
[----:B------:R-:W4:Y:S04]  /*2080*/  LDL.LU R101, [R1+0x100] ;  /* 0x0001000001657983 */ /* 0x000f280000300800 */
[----:B------:R0:W-:Y:S04]  /*2090*/  STL [R1+0xf0], R99 ;  /* 0x0000f06301007387 */ /* 0x0001e80000100800 */
[----:B0-----:R-:W4:Y:S01]  /*20a0*/  LDL.LU R99, [R1+0x60] ;  /* 0x0000600001637983 */ /* 0x001f220000300800 */
[----:B---3--:R-:W-:-:S05]  /*20b0*/  FFMA.FTZ R98, R145, R200, R98 ;  /* 0x000000c891627223 */ /* 0x008fca0000010062 */
[----:B------:R0:W-:Y:S04]  /*20c0*/  STL [R1+0x50], R98 ;  /* 0x0000506201007387 */ /* 0x0001e80000100800 */
[----:B0-----:R-:W3:Y:S01]  /*20d0*/  LDL.LU R98, [R1+0x10c] ;  /* 0x00010c0001627983 */ /* 0x001ee20000300800 */
[C---:B--2---:R-:W-:Y:S02]  /*20e0*/  FADD.FTZ R133, R146.reuse, R133 ;  /* 0x0000008592857221 */ /* 0x044fe40000010000 */
[----:B----4-:R-:W-:-:S05]  /*20f0*/  FFMA.FTZ R96, R146, R201, R96 ;  /* 0x000000c992607223 */ /* 0x010fca0000010060 */
[----:B------:R0:W-:Y:S04]  /*2100*/  STL [R1+0x5c], R96 ;  /* 0x00005c6001007387 */ /* 0x0001e80000100800 */
[----:B------:R1:W-:Y:S04]  /*2110*/  STL [R1+0xfc], R133 ;  /* 0x0000fc8501007387 */ /* 0x0003e80000100800 */
[----:B0-----:R-:W2:Y:S01]  /*2120*/  LDL.LU R96, [R1+0x6c] ;  /* 0x00006c0001607983 */ /* 0x001ea20000300800 */
[C---:B------:R-:W-:Y:S01]  /*2130*/  FADD.FTZ R126, R147.reuse, R126 ;  /* 0x0000007e937e7221 */ /* 0x040fe20000010000 */
[----:B------:R-:W-:Y:S01]  /*2140*/  MOV R136, R203 ;  /* 0x000000cb00887202 */ /* 0x000fe20000000f00 */
[C---:B------:R-:W-:Y:S01]  /*2150*/  FMUL.FTZ R203, R16.reuse, R107 ;  /* 0x0000006b10cb7220 */ /* 0x040fe20000410000 */
[----:B------:R-:W-:Y:S01]  /*2160*/  MOV R135, R184 ;  /* 0x000000b800877202 */ /* 0x000fe20000000f00 */
[----:B------:R-:W-:Y:S01]  /*2170*/  FMUL.FTZ R184, R16, R108 ;  /* 0x0000006c10b87220 */ /* 0x000fe20000410000 */
[----:B------:R0:W-:Y:S01]  /*2180*/  STL [R1+0xf8], R126 ;  /* 0x0000f87e01007387 */ /* 0x0001e20000100800 */
[----:B------:R-:W-:Y:S01]  /*2190*/  FFMA.FTZ R103, R147, R203, R103 ;  /* 0x000000cb93677223 */ /* 0x000fe20000010067 */
[----:B-1----:R-:W-:Y:S01]  /*21a0*/  MOV R133, R207 ;  /* 0x000000cf00857202 */ /* 0x002fe20000000f00 */
[----:B------:R-:W-:-:S02]  /*21b0*/  FMUL.FTZ R207, R97, R147 ;  /* 0x0000009361cf7220 */ /* 0x000fc40000410000 */
[----:B------:R-:W-:Y:S01]  /*21c0*/  FADD.FTZ R102, R148, R102 ;  /* 0x0000006694667221 */ /* 0x000fe20000010000 */
[----:B------:R-:W4:Y:S01]  /*21d0*/  LDL.LU R97, [R1+0x108] ;  /* 0x0001080001617983 */ /* 0x000f220000300800 */
[----:B0-----:R-:W-:Y:S01]  /*21e0*/  MOV R126, R185 ;  /* 0x000000b9007e7202 */ /* 0x001fe20000000f00 */
[----:B------:R-:W-:Y:S02]  /*21f0*/  FMUL.FTZ R185, R16, R109 ;  /* 0x0000006d10b97220 */ /* 0x000fe40000410000 */
[----:B------:R-:W-:Y:S04]  /*2200*/  STL [R1+0x58], R103 ;  /* 0x0000586701007387 */ /* 0x000fe80000100800 */
[----:B------:R-:W4:Y:S01]  /*2210*/  LDL.LU R108, [R1+0x68] ;  /* 0x00006800016c7983 */ /* 0x000f220000300800 */
[----:B------:R-:W-:-:S02]  /*2220*/  FFMA.FTZ R100, R148, R184, R100 ;  /* 0x000000b894647223 */ /* 0x000fc40000010064 */
[----:B------:R-:W-:-:S03]  /*2230*/  FADD.FTZ R101, R149, R101 ;  /* 0x0000006595657221 */ /* 0x000fc60000010000 */
[----:B------:R0:W-:Y:S04]  /*2240*/  STL [R1+0x64], R100 ;  /* 0x0000646401007387 */ /* 0x0001e80000100800 */
[----:B------:R-:W-:Y:S01]  /*2250*/  STL [R1+0x104], R102 ;  /* 0x0001046601007387 */ /* 0x000fe20000100800 */
[----:B------:R-:W-:-:S03]  /*2260*/  FMUL.FTZ R187, R16, R187 ;  /* 0x000000bb10bb7220 */ /* 0x000fc60000410000 */
[----:B0-----:R-:W4:Y:S01]  /*2270*/  LDL.LU R100, [R1+0x114] ;  /* 0x0001140001647983 */ /* 0x001f220000300800 */
[----:B------:R-:W-:-:S05]  /*2280*/  FFMA.FTZ R99, R149, R185, R99 ;  /* 0x000000b995637223 */ /* 0x000fca0000010063 */
[----:B------:R0:W-:Y:S04]  /*2290*/  STL [R1+0x60], R99 ;  /* 0x0000606301007387 */ /* 0x0001e80000100800 */
[----:B------:R1:W-:Y:S04]  /*22a0*/  STL [R1+0x100], R101 ;  /* 0x0001006501007387 */ /* 0x0003e80000100800 */
[----:B0-----:R-:W4:Y:S04]  /*22b0*/  LDL.LU R99, [R1+0x74] ;  /* 0x0000740001637983 */ /* 0x001f280000300800 */
[----:B------:R-:W4:Y:S04]  /*22c0*/  LDL.LU R107, [R1+0x110] ;  /* 0x00011000016b7983 */ /* 0x000f280000300800 */
[----:B------:R-:W4:Y:S04]  /*22d0*/  LDL.LU R106, [R1+0x70] ;  /* 0x00007000016a7983 */ /* 0x000f280000300800 */
[----:B------:R-:W4:Y:S04]  /*22e0*/  LDL.LU R102, [R1+0x11c] ;  /* 0x00011c0001667983 */ /* 0x000f280000300800 */
[----:B-1----:R-:W4:Y:S01]  /*22f0*/  LDL.LU R101, [R1+0x7c] ;  /* 0x00007c0001657983 */ /* 0x002f220000300800 */
[----:B---3--:R-:W-:-:S05]  /*2300*/  FADD.FTZ R98, R150, R98 ;  /* 0x0000006296627221 */ /* 0x008fca0000010000 */
[----:B------:R0:W-:Y:S04]  /*2310*/  STL [R1+0x10c], R98 ;  /* 0x00010c6201007387 */ /* 0x0001e80000100800 */
[----:B------:R-:W3:Y:S01]  /*2320*/  LDL.LU R105, [R1+0x118] ;  /* 0x0001180001697983 */ /* 0x000ee20000300800 */
[----:B--2---:R-:W-:-:S05]  /*2330*/  FFMA.FTZ R96, R150, R187, R96 ;  /* 0x000000bb96607223 */ /* 0x004fca0000010060 */
[----:B------:R-:W-:Y:S04]  /*2340*/  STL [R1+0x6c], R96 ;  /* 0x00006c6001007387 */ /* 0x000fe80000100800 */
[----:B------:R-:W2:Y:S01]  /*2350*/  LDL.LU R104, [R1+0x78] ;  /* 0x0000780001687983 */ /* 0x000ea20000300800 */
[----:B------:R-:W-:Y:S02]  /*2360*/  FMUL.FTZ R189, R16, R189 ;  /* 0x000000bd10bd7220 */ /* 0x000fe40000410000 */
[----:B------:R-:W-:Y:S01]  /*2370*/  FMUL.FTZ R116, R206, R139 ;  /* 0x0000008bce747220 */ /* 0x000fe20000410000 */
[----:B------:R-:W2:Y:S01]  /*2380*/  LDL.LU R103, [R1+0x124] ;  /* 0x0001240001677983 */ /* 0x000ea20000300800 */
[----:B------:R-:W-:-:S03]  /*2390*/  FMUL.FTZ R206, R131, R146 ;  /* 0x0000009283ce7220 */ /* 0x000fc60000410000 */
[----:B0-----:R-:W2:Y:S01]  /*23a0*/  LDL.LU R98, [R1+0x84] ;  /* 0x0000840001627983 */ /* 0x001ea20000300800 */
[C---:B----4-:R-:W-:Y:S02]  /*23b0*/  FADD.FTZ R97, R151.reuse, R97 ;  /* 0x0000006197617221 */ /* 0x050fe40000010000 */
[----:B------:R-:W-:Y:S02]  /*23c0*/  FMUL.FTZ R146, R16, R182 ;  /* 0x000000b610927220 */ /* 0x000fe40000410000 */
[----:B------:R-:W-:Y:S01]  /*23d0*/  FFMA.FTZ R108, R151, R189, R108 ;  /* 0x000000bd976c7223 */ /* 0x000fe2000001006c */
[----:B------:R-:W-:Y:S01]  /*23e0*/  STL [R1+0x108], R97 ;  /* 0x0001086101007387 */ /* 0x000fe20000100800 */
[----:B------:R-:W-:Y:S02]  /*23f0*/  FMUL.FTZ R216, R186, R141 ;  /* 0x0000008dbad87220 */ /* 0x000fe40000410000 */
[----:B------:R-:W-:Y:S01]  /*2400*/  FMUL.FTZ R186, R248, R148 ;  /* 0x00000094f8ba7220 */ /* 0x000fe20000410000 */
[----:B------:R-:W-:Y:S01]  /*2410*/  STL [R1+0x68], R108 ;  /* 0x0000686c01007387 */ /* 0x000fe20000100800 */
[----:B------:R-:W-:-:S02]  /*2420*/  FMUL.FTZ R148, R16, R183 ;  /* 0x000000b710947220 */ /* 0x000fc40000410000 */
[----:B------:R-:W-:Y:S02]  /*2430*/  FMUL.FTZ R182, R244, R152 ;  /* 0x00000098f4b67220 */ /* 0x000fe40000410000 */
[----:B------:R-:W-:Y:S02]  /*2440*/  FMUL.FTZ R183, R245, R153 ;  /* 0x00000099f5b77220 */ /* 0x000fe40000410000 */
[----:B------:R-:W-:-:S05]  /*2450*/  FADD.FTZ R100, R152, R100 ;  /* 0x0000006498647221 */ /* 0x000fca0000010000 */
[----:B------:R0:W-:Y:S04]  /*2460*/  STL [R1+0x114], R100 ;  /* 0x0001146401007387 */ /* 0x0001e80000100800 */
[----:B0-----:R-:W4:Y:S01]  /*2470*/  LDL.LU R100, [R1+0x120] ;  /* 0x0001200001647983 */ /* 0x001f220000300800 */
[----:B------:R-:W-:Y:S02]  /*2480*/  FFMA.FTZ R99, R152, R146, R99 ;  /* 0x0000009298637223 */ /* 0x000fe40000010063 */
[----:B------:R-:W-:Y:S02]  /*2490*/  FMUL.FTZ R152, R16, R252 ;  /* 0x000000fc10987220 */ /* 0x000fe40000410000 */
[C---:B------:R-:W-:Y:S01]  /*24a0*/  FADD.FTZ R107, R153.reuse, R107 ;  /* 0x0000006b996b7221 */ /* 0x040fe20000010000 */
[----:B------:R0:W-:Y:S01]  /*24b0*/  STL [R1+0x74], R99 ;  /* 0x0000746301007387 */ /* 0x0001e20000100800 */
[----:B------:R-:W-:-:S02]  /*24c0*/  FFMA.FTZ R106, R153, R148, R106 ;  /* 0x00000094996a7223 */ /* 0x000fc4000001006a */
[----:B------:R-:W-:Y:S02]  /*24d0*/  FMUL.FTZ R153, R16, R136 ;  /* 0x0000008810997220 */ /* 0x000fe40000410000 */
[C---:B------:R-:W-:Y:S01]  /*24e0*/  FADD.FTZ R102, R154.reuse, R102 ;  /* 0x000000669a667221 */ /* 0x040fe20000010000 */
[----:B0-----:R-:W4:Y:S01]  /*24f0*/  LDL.LU R99, [R1+0x80] ;  /* 0x0000800001637983 */ /* 0x001f220000300800 */
[----:B------:R-:W-:-:S03]  /*2500*/  FFMA.FTZ R101, R154, R152, R101 ;  /* 0x000000989a657223 */ /* 0x000fc60000010065 */
[----:B------:R-:W-:Y:S04]  /*2510*/  STL [R1+0x110], R107 ;  /* 0x0001106b01007387 */ /* 0x000fe80000100800 */
[----:B------:R0:W-:Y:S04]  /*2520*/  STL [R1+0x11c], R102 ;  /* 0x00011c6601007387 */ /* 0x0001e80000100800 */
[----:B------:R-:W-:Y:S04]  /*2530*/  STL [R1+0x70], R106 ;  /* 0x0000706a01007387 */ /* 0x000fe80000100800 */
[----:B0-----:R-:W4:Y:S04]  /*2540*/  LDL.LU R102, [R1+0x12c] ;  /* 0x00012c0001667983 */ /* 0x001f280000300800 */
[----:B------:R0:W-:Y:S04]  /*2550*/  STL [R1+0x7c], R101 ;  /* 0x00007c6501007387 */ /* 0x0001e80000100800 */
[----:B0-----:R-:W4:Y:S01]  /*2560*/  LDL.LU R101, [R1+0x8c] ;  /* 0x00008c0001657983 */ /* 0x001f220000300800 */
[----:B---3--:R-:W-:-:S05]  /*2570*/  FADD.FTZ R105, R155, R105 ;  /* 0x000000699b697221 */ /* 0x008fca0000010000 */
[----:B------:R-:W-:Y:S01]  /*2580*/  STL [R1+0x118], R105 ;  /* 0x0001186901007387 */ /* 0x000fe20000100800 */
[----:B--2---:R-:W-:-:S05]  /*2590*/  FFMA.FTZ R104, R155, R153, R104 ;  /* 0x000000999b687223 */ /* 0x004fca0000010068 */
[----:B------:R0:W-:Y:S04]  /*25a0*/  STL [R1+0x78], R104 ;  /* 0x0000786801007387 */ /* 0x0001e80000100800 */
[----:B0-----:R-:W2:Y:S01]  /*25b0*/  LDL.LU R104, [R1+0x128] ;  /* 0x0001280001687983 */ /* 0x001ea20000300800 */
[----:B------:R-:W-:-:S05]  /*25c0*/  MOV R96, R190 ;  /* 0x000000be00607202 */ /* 0x000fca0000000f00 */
[----:B------:R-:W-:Y:S02]  /*25d0*/  FMUL.FTZ R96, R16, R96 ;  /* 0x0000006010607220 */ /* 0x000fe40000410000 */
[C---:B------:R-:W-:Y:S02]  /*25e0*/  FADD.FTZ R103, R156.reuse, R103 ;  /* 0x000000679c677221 */ /* 0x040fe40000010000 */
[----:B------:R-:W-:Y:S01]  /*25f0*/  FFMA.FTZ R98, R156, R96, R98 ;  /* 0x000000609c627223 */ /* 0x000fe20000010062 */
[----:B------:R-:W-:-:S04]  /*2600*/  MOV R97, R133 ;  /* 0x0000008500617202 */ /* 0x000fc80000000f00 */
[----:B------:R-:W-:Y:S01]  /*2610*/  STL [R1+0x84], R98 ;  /* 0x0000846201007387 */ /* 0x000fe20000100800 */
[----:B------:R-:W-:-:S03]  /*2620*/  FMUL.FTZ R97, R16, R97 ;  /* 0x0000006110617220 */ /* 0x000fc60000410000 */
[----:B------:R0:W-:Y:S04]  /*2630*/  STL [R1+0x124], R103 ;  /* 0x0001246701007387 */ /* 0x0001e80000100800 */
[----:B0-----:R-:W3:Y:S01]  /*2640*/  LDL.LU R103, [R1+0x88] ;  /* 0x0000880001677983 */ /* 0x001ee20000300800 */
[----:B----4-:R-:W-:-:S03]  /*2650*/  FADD.FTZ R100, R157, R100 ;  /* 0x000000649d647221 */ /* 0x010fc60000010000 */
[----:B------:R-:W4:Y:S04]  /*2660*/  LDL.LU R106, [R1+0x134] ;  /* 0x00013400016a7983 */ /* 0x000f280000300800 */
[----:B------:R-:W-:Y:S04]  /*2670*/  STL [R1+0x120], R100 ;  /* 0x0001206401007387 */ /* 0x000fe80000100800 */
[----:B------:R-:W4:Y:S01]  /*2680*/  LDL.LU R105, [R1+0x94] ;  /* 0x0000940001697983 */ /* 0x000f220000300800 */
[----:B------:R-:W-:-:S05]  /*2690*/  FFMA.FTZ R99, R157, R97, R99 ;  /* 0x000000619d637223 */ /* 0x000fca0000010063 */
[----:B------:R0:W-:Y:S04]  /*26a0*/  STL [R1+0x80], R99 ;  /* 0x0000806301007387 */ /* 0x0001e80000100800 */
[----:B------:R-:W4:Y:S01]  /*26b0*/  LDL.LU R138, [R1+0x130] ;  /* 0x00013000018a7983 */ /* 0x000f220000300800 */
[----:B0-----:R-:W-:Y:S02]  /*26c0*/  FMUL.FTZ R99, R16, R118 ;  /* 0x0000007610637220 */ /* 0x001fe40000410000 */
[----:B------:R-:W-:-:S05]  /*26d0*/  FADD.FTZ R102, R158, R102 ;  /* 0x000000669e667221 */ /* 0x000fca0000010000 */
[----:B------:R0:W-:Y:S04]  /*26e0*/  STL [R1+0x12c], R102 ;  /* 0x00012c6601007387 */ /* 0x0001e80000100800 */
[----:B------:R-:W4:Y:S01]  /*26f0*/  LDL.LU R107, [R1+0x90] ;  /* 0x00009000016b7983 */ /* 0x000f220000300800 */
[----:B------:R-:W-:Y:S02]  /*2700*/  FFMA.FTZ R101, R158, R99, R101 ;  /* 0x000000639e657223 */ /* 0x000fe40000010065 */
[----:B0-----:R-:W-:-:S03]  /*2710*/  FMUL.FTZ R102, R16, R119 ;  /* 0x0000007710667220 */ /* 0x001fc60000410000 */
[----:B------:R-:W-:Y:S04]  /*2720*/  STL [R1+0x8c], R101 ;  /* 0x00008c6501007387 */ /* 0x000fe80000100800 */
[----:B------:R-:W4:Y:S01]  /*2730*/  LDL.LU R119, [R1+0x13c] ;  /* 0x00013c0001777983 */ /* 0x000f220000300800 */
[----:B--2---:R-:W-:-:S05]  /*2740*/  FADD.FTZ R104, R159, R104 ;  /* 0x000000689f687221 */ /* 0x004fca0000010000 */
[----:B------:R-:W-:Y:S04]  /*2750*/  STL [R1+0x128], R104 ;  /* 0x0001286801007387 */ /* 0x000fe80000100800 */
[----:B------:R-:W2:Y:S01]  /*2760*/  LDL.LU R118, [R1+0x9c] ;  /* 0x00009c0001767983 */ /* 0x000ea20000300800 */
[----:B------:R-:W-:Y:S01]  /*2770*/  MOV R133, R191 ;  /* 0x000000bf00857202 */ /* 0x000fe20000000f00 */
[----:B------:R-:W-:-:S03]  /*2780*/  FMUL.FTZ R204, R137, R145 ;  /* 0x0000009189cc7220 */ /* 0x000fc60000410000 */
[----:B------:R-:W-:Y:S01]  /*2790*/  MOV R137, R133 ;  /* 0x0000008500897202 */ /* 0x000fe20000000f00 */
[----:B---3--:R-:W-:-:S05]  /*27a0*/  FFMA.FTZ R103, R159, R102, R103 ;  /* 0x000000669f677223 */ /* 0x008fca0000010067 */
[----:B------:R0:W-:Y:S01]  /*27b0*/  STL [R1+0x88], R103 ;  /* 0x0000886701007387 */ /* 0x0001e20000100800 */
[----:B----4-:R-:W-:-:S03]  /*27c0*/  FADD.FTZ R106, R160, R106 ;  /* 0x0000006aa06a7221 */ /* 0x010fc60000010000 */
[----:B------:R-:W3:Y:S01]  /*27d0*/  LDL.LU R136, [R1+0x138] ;  /* 0x0001380001887983 */ /* 0x000ee20000300800 */
[----:B0-----:R-:W-:-:S03]  /*27e0*/  FMUL.FTZ R103, R16, R120 ;  /* 0x0000007810677220 */ /* 0x001fc60000410000 */
[----:B------:R-:W-:Y:S01]  /*27f0*/  STL [R1+0x134], R106 ;  /* 0x0001346a01007387 */ /* 0x000fe20000100800 */
[----:B------:R-:W-:-:S03]  /*2800*/  FFMA.FTZ R105, R160, R103, R105 ;  /* 0x00000067a0697223 */ /* 0x000fc60000010069 */
[----:B------:R-:W4:Y:S04]  /*2810*/  LDL.LU R133, [R1+0x98] ;  /* 0x0000980001857983 */ /* 0x000f280000300800 */
[----:B------:R0:W-:Y:S01]  /*2820*/  STL [R1+0x94], R105 ;  /* 0x0000946901007387 */ /* 0x0001e20000100800 */
[C---:B------:R-:W-:Y:S02]  /*2830*/  FMUL.FTZ R120, R16.reuse, R122 ;  /* 0x0000007a10787220 */ /* 0x040fe40000410000 */
[----:B------:R-:W-:Y:S02]  /*2840*/  FADD.FTZ R138, R161, R138 ;  /* 0x0000008aa18a7221 */ /* 0x000fe40000010000 */
[----:B0-----:R-:W-:Y:S01]  /*2850*/  FMUL.FTZ R105, R16, R121 ;  /* 0x0000007910697220 */ /* 0x001fe20000410000 */
[----:B------:R-:W-:-:S02]  /*2860*/  MOV R140, R135 ;  /* 0x00000087008c7202 */ /* 0x000fc40000000f00 */
[----:B------:R0:W-:Y:S04]  /*2870*/  STL [R1+0x130], R138 ;  /* 0x0001308a01007387 */ /* 0x0001e80000100800 */
[----:B0-----:R-:W4:Y:S01]  /*2880*/  LDL.LU R138, [R1+0x144] ;  /* 0x00014400018a7983 */ /* 0x001f220000300800 */
[----:B------:R-:W-:-:S03]  /*2890*/  FFMA.FTZ R107, R161, R105, R107 ;  /* 0x00000069a16b7223 */ /* 0x000fc6000001006b */
[----:B------:R-:W4:Y:S04]  /*28a0*/  LDL.LU R135, [R1+0xa4] ;  /* 0x0000a40001877983 */ /* 0x000f280000300800 */
[----:B------:R-:W-:Y:S01]  /*28b0*/  STL [R1+0x90], R107 ;  /* 0x0000906b01007387 */ /* 0x000fe20000100800 */
[----:B------:R-:W-:-:S05]  /*28c0*/  FADD.FTZ R119, R162, R119 ;  /* 0x00000077a2777221 */ /* 0x000fca0000010000 */
[----:B------:R0:W-:Y:S04]  /*28d0*/  STL [R1+0x13c], R119 ;  /* 0x00013c7701007387 */ /* 0x0001e80000100800 */
[----:B0-----:R-:W4:Y:S01]  /*28e0*/  LDL.LU R119, [R1+0x140] ;  /* 0x0001400001777983 */ /* 0x001f220000300800 */
[----:B--2---:R-:W-:-:S05]  /*28f0*/  FFMA.FTZ R118, R162, R120, R118 ;  /* 0x00000078a2767223 */ /* 0x004fca0000010076 */
[----:B------:R0:W-:Y:S04]  /*2900*/  STL [R1+0x9c], R118 ;  /* 0x00009c7601007387 */ /* 0x0001e80000100800 */
[----:B0-----:R-:W2:Y:S01]  /*2910*/  LDL.LU R118, [R1+0xa0] ;  /* 0x0000a00001767983 */ /* 0x001ea20000300800 */
[C---:B------:R-:W-:Y:S02]  /*2920*/  FMUL.FTZ R121, R16.reuse, R123 ;  /* 0x0000007b10797220 */ /* 0x040fe40000410000 */
[C---:B------:R-:W-:Y:S02]  /*2930*/  FMUL.FTZ R123, R16.reuse, R140 ;  /* 0x0000008c107b7220 */ /* 0x040fe40000410000 */
[----:B------:R-:W-:Y:S02]  /*2940*/  FMUL.FTZ R126, R16, R126 ;  /* 0x0000007e107e7220 */ /* 0x000fe40000410000 */
[----:B---3--:R-:W-:-:S05]  /*2950*/  FADD.FTZ R136, R163, R136 ;  /* 0x00000088a3887221 */ /* 0x008fca0000010000 */
[----:B------:R0:W-:Y:S01]  /*2960*/  STL [R1+0x138], R136 ;  /* 0x0001388801007387 */ /* 0x0001e20000100800 */
[----:B----4-:R-:W-:-:S05]  /*2970*/  FFMA.FTZ R133, R163, R121, R133 ;  /* 0x00000079a3857223 */ /* 0x010fca0000010085 */
[----:B------:R-:W-:Y:S04]  /*2980*/  STL [R1+0x98], R133 ;  /* 0x0000988501007387 */ /* 0x000fe80000100800 */
[----:B------:R-:W3:Y:S04]  /*2990*/  LDL.LU R139, [R1+0x14c] ;  /* 0x00014c00018b7983 */ /* 0x000ee80000300800 */
[----:B0-----:R-:W4:Y:S01]  /*29a0*/  LDL.LU R136, [R1+0xac] ;  /* 0x0000ac0001887983 */ /* 0x001f220000300800 */
[C---:B------:R-:W-:Y:S02]  /*29b0*/  FADD.FTZ R138, R164.reuse, R138 ;  /* 0x0000008aa48a7221 */ /* 0x040fe40000010000 */
[----:B------:R-:W-:-:S03]  /*29c0*/  FFMA.FTZ R135, R164, R123, R135 ;  /* 0x0000007ba4877223 */ /* 0x000fc60000010087 */
[----:B------:R-:W-:Y:S04]  /*29d0*/  STL [R1+0x144], R138 ;  /* 0x0001448a01007387 */ /* 0x000fe80000100800 */
[----:B------:R-:W-:Y:S04]  /*29e0*/  STL [R1+0xa4], R135 ;  /* 0x0000a48701007387 */ /* 0x000fe80000100800 */
[----:B------:R-:W4:Y:S04]  /*29f0*/  LDL.LU R141, [R1+0x148] ;  /* 0x00014800018d7983 */ /* 0x000f280000300800 */
[----:B------:R-:W4:Y:S01]  /*2a00*/  LDL.LU R140, [R1+0xa8] ;  /* 0x0000a800018c7983 */ /* 0x000f220000300800 */
[----:B------:R-:W-:-:S05]  /*2a10*/  FADD.FTZ R119, R165, R119 ;  /* 0x00000077a5777221 */ /* 0x000fca0000010000 */
[----:B------:R0:W-:Y:S01]  /*2a20*/  STL [R1+0x140], R119 ;  /* 0x0001407701007387 */ /* 0x0001e20000100800 */
[----:B--2---:R-:W-:-:S05]  /*2a30*/  FFMA.FTZ R118, R165, R126, R118 ;  /* 0x0000007ea5767223 */ /* 0x004fca0000010076 */
[----:B------:R1:W-:Y:S04]  /*2a40*/  STL [R1+0xa0], R118 ;  /* 0x0000a07601007387 */ /* 0x0003e80000100800 */
[----:B0-----:R-:W2:Y:S04]  /*2a50*/  LDL.LU R119, [R1+0x154] ;  /* 0x0001540001777983 */ /* 0x001ea80000300800 */
[----:B-1----:R-:W2:Y:S01]  /*2a60*/  LDL.LU R118, [R1+0xb4] ;  /* 0x0000b40001767983 */ /* 0x002ea20000300800 */
[----:B------:R-:W-:Y:S02]  /*2a70*/  MOV R133, R128 ;  /* 0x0000008000857202 */ /* 0x000fe40000000f00 */
[----:B------:R-:W-:-:S02]  /*2a80*/  MOV R128, R124 ;  /* 0x0000007c00807202 */ /* 0x000fc40000000f00 */
[----:B------:R-:W-:-:S03]  /*2a90*/  MOV R135, R129 ;  /* 0x0000008100877202 */ /* 0x000fc60000000f00 */
[----:B------:R-:W-:Y:S01]  /*2aa0*/  FMUL.FTZ R128, R16, R128 ;  /* 0x0000008010807220 */ /* 0x000fe20000410000 */
[----:B------:R-:W-:Y:S02]  /*2ab0*/  MOV R129, R125 ;  /* 0x0000007d00817202 */ /* 0x000fe40000000f00 */
[----:B------:R-:W-:-:S03]  /*2ac0*/  MOV R131, R188 ;  /* 0x000000bc00837202 */ /* 0x000fc60000000f00 */
[----:B------:R-:W-:Y:S02]  /*2ad0*/  FMUL.FTZ R129, R16, R129 ;  /* 0x0000008110817220 */ /* 0x000fe40000410000 */
[C---:B---3--:R-:W-:Y:S02]  /*2ae0*/  FADD.FTZ R139, R166.reuse, R139 ;  /* 0x0000008ba68b7221 */ /* 0x048fe40000010000 */
[----:B----4-:R-:W-:-:S03]  /*2af0*/  FFMA.FTZ R136, R166, R128, R136 ;  /* 0x00000080a6887223 */ /* 0x010fc60000010088 */
[----:B------:R0:W-:Y:S01]  /*2b00*/  STL [R1+0x14c], R139 ;  /* 0x00014c8b01007387 */ /* 0x0001e20000100800 */
[----:B------:R-:W-:-:S03]  /*2b10*/  FMUL.FTZ R131, R16, R131 ;  /* 0x0000008310837220 */ /* 0x000fc60000410000 */
[----:B------:R-:W-:Y:S04]  /*2b20*/  STL [R1+0xac], R136 ;  /* 0x0000ac8801007387 */ /* 0x000fe80000100800 */
[----:B------:R-:W3:Y:S04]  /*2b30*/  LDL.LU R142, [R1+0x150] ;  /* 0x00015000018e7983 */ /* 0x000ee80000300800 */
[----:B0-----:R-:W4:Y:S01]  /*2b40*/  LDL.LU R139, [R1+0xb0] ;  /* 0x0000b000018b7983 */ /* 0x001f220000300800 */
[C---:B------:R-:W-:Y:S02]  /*2b50*/  FADD.FTZ R141, R167.reuse, R141 ;  /* 0x0000008da78d7221 */ /* 0x040fe40000010000 */
[----:B------:R-:W-:-:S03]  /*2b60*/  FFMA.FTZ R140, R167, R129, R140 ;  /* 0x00000081a78c7223 */ /* 0x000fc6000001008c */
[----:B------:R-:W-:Y:S04]  /*2b70*/  STL [R1+0x148], R141 ;  /* 0x0001488d01007387 */ /* 0x000fe80000100800 */
[----:B------:R-:W4:Y:S04]  /*2b80*/  LDL.LU R144, [R1+0x15c] ;  /* 0x00015c0001907983 */ /* 0x000f280000300800 */
[----:B------:R-:W-:Y:S04]  /*2b90*/  STL [R1+0xa8], R140 ;  /* 0x0000a88c01007387 */ /* 0x000fe80000100800 */
[----:B------:R-:W4:Y:S01]  /*2ba0*/  LDL.LU R143, [R1+0xbc] ;  /* 0x0000bc00018f7983 */ /* 0x000f220000300800 */
[----:B--2---:R-:W-:-:S02]  /*2bb0*/  FADD.FTZ R119, R168, R119 ;  /* 0x00000077a8777221 */ /* 0x004fc40000010000 */
[----:B------:R-:W-:-:S03]  /*2bc0*/  FFMA.FTZ R118, R168, R131, R118 ;  /* 0x00000083a8767223 */ /* 0x000fc60000010076 */
[----:B------:R0:W-:Y:S04]  /*2bd0*/  STL [R1+0x154], R119 ;  /* 0x0001547701007387 */ /* 0x0001e80000100800 */
[----:B0-----:R-:W2:Y:S04]  /*2be0*/  LDL.LU R119, [R1+0x158] ;  /* 0x0001580001777983 */ /* 0x001ea80000300800 */
[----:B------:R0:W-:Y:S04]  /*2bf0*/  STL [R1+0xb4], R118 ;  /* 0x0000b47601007387 */ /* 0x0001e80000100800 */
[----:B0-----:R-:W2:Y:S01]  /*2c00*/  LDL.LU R118, [R1+0xb8] ;  /* 0x0000b80001767983 */ /* 0x001ea20000300800 */
[C---:B------:R-:W-:Y:S01]  /*2c10*/  FMUL.FTZ R133, R16.reuse, R133 ;  /* 0x0000008510857220 */ /* 0x040fe20000410000 */
[----:B------:R-:W-:Y:S01]  /*2c20*/  MOV R138, R137 ;  /* 0x00000089008a7202 */ /* 0x000fe20000000f00 */
[----:B------:R-:W-:-:S02]  /*2c30*/  FMUL.FTZ R135, R16, R135 ;  /* 0x0000008710877220 */ /* 0x000fc40000410000 */
[C---:B---3--:R-:W-:Y:S02]  /*2c40*/  FADD.FTZ R142, R169.reuse, R142 ;  /* 0x0000008ea98e7221 */ /* 0x048fe40000010000 */
[----:B----4-:R-:W-:-:S03]  /*2c50*/  FFMA.FTZ R139, R169, R133, R139 ;  /* 0x00000085a98b7223 */ /* 0x010fc6000001008b */
[----:B------:R0:W-:Y:S01]  /*2c60*/  STL [R1+0x150], R142 ;  /* 0x0001508e01007387 */ /* 0x0001e20000100800 */
[----:B------:R-:W-:-:S03]  /*2c70*/  FMUL.FTZ R191, R251, R151 ;  /* 0x00000097fbbf7220 */ /* 0x000fc60000410000 */
[----:B------:R-:W-:Y:S01]  /*2c80*/  STL [R1+0xb0], R139 ;  /* 0x0000b08b01007387 */ /* 0x000fe20000100800 */
[----:B------:R-:W-:Y:S02]  /*2c90*/  FMUL.FTZ R190, R250, R150 ;  /* 0x00000096fabe7220 */ /* 0x000fe40000410000 */
[----:B------:R-:W-:Y:S01]  /*2ca0*/  FMUL.FTZ R138, R16, R138 ;  /* 0x0000008a108a7220 */ /* 0x000fe20000410000 */
[----:B------:R-:W3:Y:S04]  /*2cb0*/  LDL.LU R151, [R1+0x164] ;  /* 0x0001640001977983 */ /* 0x000ee80000300800 */
[----:B0-----:R-:W4:Y:S01]  /*2cc0*/  LDL.LU R142, [R1+0xc4] ;  /* 0x0000c400018e7983 */ /* 0x001f220000300800 */
[----:B------:R-:W-:-:S03]  /*2cd0*/  FMUL.FTZ R188, R249, R149 ;  /* 0x00000095f9bc7220 */ /* 0x000fc60000410000 */
[----:B------:R-:W3:Y:S01]  /*2ce0*/  LDL.LU R150, [R1+0x160] ;  /* 0x0001600001967983 */ /* 0x000ee20000300800 */
[----:B------:R-:W-:-:S05]  /*2cf0*/  FADD.FTZ R144, R170, R144 ;  /* 0x00000090aa907221 */ /* 0x000fca0000010000 */
[----:B------:R0:W-:Y:S01]  /*2d00*/  STL [R1+0x15c], R144 ;  /* 0x00015c9001007387 */ /* 0x0001e20000100800 */
[----:B------:R-:W-:-:S03]  /*2d10*/  FFMA.FTZ R143, R170, R135, R143 ;  /* 0x00000087aa8f7223 */ /* 0x000fc6000001008f */
[----:B0-----:R-:W3:Y:S04]  /*2d20*/  LDL.LU R144, [R1+0xc0] ;  /* 0x0000c00001907983 */ /* 0x001ee80000300800 */
[----:B------:R-:W-:Y:S04]  /*2d30*/  STL [R1+0xbc], R143 ;  /* 0x0000bc8f01007387 */ /* 0x000fe80000100800 */
[----:B------:R-:W3:Y:S04]  /*2d40*/  LDL.LU R149, [R1+0x16c] ;  /* 0x00016c0001957983 */ /* 0x000ee80000300800 */
[----:B------:R-:W3:Y:S01]  /*2d50*/  LDL.LU R147, [R1+0xcc] ;  /* 0x0000cc0001937983 */ /* 0x000ee20000300800 */
        /* <DEDUP_REMOVED lines=13> */
[----:B--2---:R-:W-:-:S05]  /*2e30*/  FADD.FTZ R119, R171, R119 ;  /* 0x00000077ab777221 */ /* 0x004fca0000010000 */
[----:B------:R0:W-:Y:S01]  /*2e40*/  STL [R1+0x158], R119 ;  /* 0x0001587701007387 */ /* 0x0001e20000100800 */
[----:B------:R-:W-:-:S03]  /*2e50*/  FFMA.FTZ R118, R171, R138, R118 ;  /* 0x0000008aab767223 */ /* 0x000fc60000010076 */
[----:B0-----:R-:W2:Y:S04]  /*2e60*/  LDL.LU R119, [R1+0x168] ;  /* 0x0001680001777983 */ /* 0x001ea80000300800 */
[----:B------:R0:W-:Y:S04]  /*2e70*/  STL [R1+0xb8], R118 ;  /* 0x0000b87601007387 */ /* 0x0001e80000100800 */
[----:B0-----:R-:W2:Y:S01]  /*2e80*/  LDL.LU R118, [R1+0xc8] ;  /* 0x0000c80001767983 */ /* 0x001ea20000300800 */
        /* <DEDUP_REMOVED lines=53> */
[----:B------:R-:W-:Y:S01]  /*31e0*/  FFMA.FTZ R108, R121, R124, R108 ;  /* 0x0000007c796c7223 */ /* 0x000fe2000001006c */
[----:B------:R-:W-:Y:S01]  /*31f0*/  MOV R137, R127 ;  /* 0x0000007f00897202 */ /* 0x000fe20000000f00 */
[----:B------:R-:W-:Y:S01]  /*3200*/  FMUL.FTZ R127, R233, R165 ;  /* 0x000000a5e97f7220 */ /* 0x000fe20000410000 */
[----:B------:R-:W-:Y:S01]  /*3210*/  MOV R136, R130 ;  /* 0x0000008200887202 */ /* 0x000fe20000000f00 */
[----:B------:R-:W-:-:S02]  /*3220*/  FADD.FTZ R109, R109, R125 ;  /* 0x0000007d6d6d7221 */ /* 0x000fc40000010000 */
[----:B------:R-:W-:Y:S01]  /*3230*/  FFMA.FTZ R108, R123, R125, R108 ;  /* 0x0000007d7b6c7223 */ /* 0x000fe2000001006c */
[----:B------:R-:W-:Y:S01]  /*3240*/  MOV R139, R136 ;  /* 0x00000088008b7202 */ /* 0x000fe20000000f00 */
[----:B------:R-:W-:Y:S02]  /*3250*/  FMUL.FTZ R130, R234, R166 ;  /* 0x000000a6ea827220 */ /* 0x000fe40000410000 */
[----:B------:R-:W-:Y:S02]  /*3260*/  FADD.FTZ R109, R109, R127 ;  /* 0x0000007f6d6d7221 */ /* 0x000fe40000010000 */
[----:B------:R-:W-:Y:S01]  /*3270*/  FFMA.FTZ R108, R126, R127, R108 ;  /* 0x0000007f7e6c7223 */ /* 0x000fe2000001006c */
[----:B------:R-:W-:Y:S02]  /*3280*/  MOV R141, R132 ;  /* 0x00000084008d7202 */ /* 0x000fe40000000f00 */
[----:B------:R-:W-:Y:S01]  /*3290*/  MOV R140, R134 ;  /* 0x00000086008c7202 */ /* 0x000fe20000000f00 */
[----:B------:R-:W-:Y:S01]  /*32a0*/  FMUL.FTZ R132, R235, R167 ;  /* 0x000000a7eb847220 */ /* 0x000fe20000410000 */
[----:B------:R-:W-:Y:S01]  /*32b0*/  MOV R143, R137 ;  /* 0x00000089008f7202 */ /* 0x000fe20000000f00 */
[----:B------:R-:W-:-:S02]  /*32c0*/  FADD.FTZ R109, R109, R130 ;  /* 0x000000826d6d7221 */ /* 0x000fc40000010000 */
[----:B------:R-:W-:Y:S01]  /*32d0*/  FFMA.FTZ R108, R128, R130, R108 ;  /* 0x00000082806c7223 */ /* 0x000fe2000001006c */
[----:B------:R-:W-:Y:S01]  /*32e0*/  MOV R145, R140 ;  /* 0x0000008c00917202 */ /* 0x000fe20000000f00 */
[C---:B------:R-:W-:Y:S02]  /*32f0*/  FMUL.FTZ R139, R16.reuse, R139 ;  /* 0x0000008b108b7220 */ /* 0x040fe40000410000 */
[----:B------:R-:W-:Y:S02]  /*3300*/  FMUL.FTZ R141, R16, R141 ;  /* 0x0000008d108d7220 */ /* 0x000fe40000410000 */
[----:B------:R-:W-:Y:S02]  /*3310*/  FMUL.FTZ R134, R228, R168 ;  /* 0x000000a8e4867220 */ /* 0x000fe40000410000 */
[----:B---3--:R-:W-:Y:S02]  /*3320*/  FADD.FTZ R151, R172, R151 ;  /* 0x00000097ac977221 */ /* 0x008fe40000010000 */
[----:B------:R-:W-:-:S02]  /*3330*/  FADD.FTZ R109, R109, R132 ;  /* 0x000000846d6d7221 */ /* 0x000fc40000010000 */
[----:B------:R-:W-:Y:S02]  /*3340*/  FFMA.FTZ R108, R129, R132, R108 ;  /* 0x00000084816c7223 */ /* 0x000fe4000001006c */
[----:B----4-:R-:W-:Y:S02]  /*3350*/  FFMA.FTZ R142, R172, R139, R142 ;  /* 0x0000008bac8e7223 */ /* 0x010fe4000001008e */
[C---:B------:R-:W-:Y:S02]  /*3360*/  FMUL.FTZ R143, R16.reuse, R143 ;  /* 0x0000008f108f7220 */ /* 0x040fe40000410000 */
[C---:B------:R-:W-:Y:S02]  /*3370*/  FADD.FTZ R150, R173.reuse, R150 ;  /* 0x00000096ad967221 */ /* 0x040fe40000010000 */
[----:B------:R-:W-:Y:S02]  /*3380*/  FFMA.FTZ R144, R173, R141, R144 ;  /* 0x0000008dad907223 */ /* 0x000fe40000010090 */
[----:B------:R-:W-:Y:S01]  /*3390*/  FMUL.FTZ R145, R16, R145 ;  /* 0x0000009110917220 */ /* 0x000fe20000410000 */
[----:B------:R-:W-:Y:S01]  /*33a0*/  STL [R1+0x164], R151 ;  /* 0x0001649701007387 */ /* 0x000fe20000100800 */
[----:B------:R-:W-:-:S02]  /*33b0*/  FMUL.FTZ R136, R229, R169 ;  /* 0x000000a9e5887220 */ /* 0x000fc40000410000 */
[----:B------:R-:W-:Y:S02]  /*33c0*/  FADD.FTZ R109, R109, R134 ;  /* 0x000000866d6d7221 */ /* 0x000fe40000010000 */
[----:B------:R-:W-:Y:S02]  /*33d0*/  FFMA.FTZ R108, R131, R134, R108 ;  /* 0x00000086836c7223 */ /* 0x000fe4000001006c */
[C---:B------:R-:W-:Y:S01]  /*33e0*/  FADD.FTZ R149, R174.reuse, R149 ;  /* 0x00000095ae957221 */ /* 0x040fe20000010000 */
[----:B------:R0:W-:Y:S01]  /*33f0*/  STL [R1+0xc4], R142 ;  /* 0x0000c48e01007387 */ /* 0x0001e20000100800 */
[----:B------:R-:W-:Y:S02]  /*3400*/  FFMA.FTZ R147, R174, R143, R147 ;  /* 0x0000008fae937223 */ /* 0x000fe40000010093 */
[----:B------:R-:W-:Y:S01]  /*3410*/  FMUL.FTZ R137, R230, R170 ;  /* 0x000000aae6897220 */ /* 0x000fe20000410000 */
[----:B------:R-:W-:Y:S01]  /*3420*/  STL [R1+0x160], R150 ;  /* 0x0001609601007387 */ /* 0x000fe20000100800 */
[----:B------:R-:W-:-:S02]  /*3430*/  FADD.FTZ R109, R109, R136 ;  /* 0x000000886d6d7221 */ /* 0x000fc40000010000 */
[----:B------:R-:W-:Y:S01]  /*3440*/  FFMA.FTZ R108, R133, R136, R108 ;  /* 0x00000088856c7223 */ /* 0x000fe2000001006c */
[----:B------:R1:W-:Y:S01]  /*3450*/  STL [R1+0xc0], R144 ;  /* 0x0000c09001007387 */ /* 0x0003e20000100800 */
[----:B------:R-:W-:-:S03]  /*3460*/  FMUL.FTZ R140, R231, R171 ;  /* 0x000000abe78c7220 */ /* 0x000fc60000410000 */
[----:B------:R-:W-:Y:S01]  /*3470*/  STL [R1+0x16c], R149 ;  /* 0x00016c9501007387 */ /* 0x000fe20000100800 */
[----:B------:R-:W-:-:S03]  /*3480*/  FADD.FTZ R109, R109, R137 ;  /* 0x000000896d6d7221 */ /* 0x000fc60000010000 */
[----:B------:R3:W-:Y:S01]  /*3490*/  STL [R1+0xcc], R147 ;  /* 0x0000cc9301007387 */ /* 0x0007e20000100800 */
[----:B------:R-:W-:Y:S02]  /*34a0*/  FFMA.FTZ R108, R135, R137, R108 ;  /* 0x00000089876c7223 */ /* 0x000fe4000001006c */
[----:B0-----:R-:W-:Y:S02]  /*34b0*/  FMUL.FTZ R142, R224, R172 ;  /* 0x000000ace08e7220 */ /* 0x001fe40000410000 */
[----:B------:R-:W-:Y:S02]  /*34c0*/  FADD.FTZ R109, R109, R140 ;  /* 0x0000008c6d6d7221 */ /* 0x000fe40000010000 */
[----:B------:R-:W-:Y:S02]  /*34d0*/  FFMA.FTZ R108, R138, R140, R108 ;  /* 0x0000008c8a6c7223 */ /* 0x000fe4000001006c */
[----:B-1----:R-:W-:Y:S02]  /*34e0*/  FMUL.FTZ R144, R225, R173 ;  /* 0x000000ade1907220 */ /* 0x002fe40000410000 */
[----:B------:R-:W-:-:S02]  /*34f0*/  FADD.FTZ R109, R109, R142 ;  /* 0x0000008e6d6d7221 */ /* 0x000fc40000010000 */
[----:B------:R-:W-:Y:S02]  /*3500*/  FFMA.FTZ R108, R139, R142, R108 ;  /* 0x0000008e8b6c7223 */ /* 0x000fe4000001006c */
[----:B---3--:R-:W-:Y:S02]  /*3510*/  FMUL.FTZ R147, R226, R174 ;  /* 0x000000aee2937220 */ /* 0x008fe40000410000 */
[----:B------:R-:W-:Y:S02]  /*3520*/  FADD.FTZ R109, R109, R144 ;  /* 0x000000906d6d7221 */ /* 0x000fe40000010000 */
[----:B------:R-:W-:Y:S02]  /*3530*/  FFMA.FTZ R108, R141, R144, R108 ;  /* 0x000000908d6c7223 */ /* 0x000fe4000001006c */
[----:B------:R-:W-:Y:S02]  /*3540*/  FMUL.FTZ R149, R227, R175 ;  /* 0x000000afe3957220 */ /* 0x000fe40000410000 */
[----:B------:R-:W-:-:S02]  /*3550*/  FADD.FTZ R109, R109, R147 ;  /* 0x000000936d6d7221 */ /* 0x000fc40000010000 */
[----:B------:R-:W-:Y:S02]  /*3560*/  FFMA.FTZ R108, R143, R147, R108 ;  /* 0x000000938f6c7223 */ /* 0x000fe4000001006c */
[----:B------:R-:W-:Y:S02]  /*3570*/  FADD.FTZ R150, R109, R149 ;  /* 0x000000956d967221 */ /* 0x000fe40000010000 */
[----:B--2---:R-:W-:-:S05]  /*3580*/  FADD.FTZ R119, R175, R119 ;  /* 0x00000077af777221 */ /* 0x004fca0000010000 */
[----:B------:R0:W-:Y:S01]  /*3590*/  STL [R1+0x168], R119 ;  /* 0x0001687701007387 */ /* 0x0001e20000100800 */
[----:B------:R-:W-:-:S05]  /*35a0*/  FFMA.FTZ R118, R175, R145, R118 ;  /* 0x00000091af767223 */ /* 0x000fca0000010076 */
[----:B------:R1:W-:Y:S01]  /*35b0*/  STL [R1+0xc8], R118 ;  /* 0x0000c87601007387 */ /* 0x0003e20000100800 */
[----:B0-----:R-:W-:Y:S01]  /*35c0*/  FFMA.FTZ R119, R145, R149, R108 ;  /* 0x0000009591777223 */ /* 0x001fe2000001006c */
[----:B------:R-:W-:Y:S05]  /*35d0*/  BRA.DIV ~URZ, `(.L_x_14583) ;  /* 0x000049227f007947 */ /* 0x000fea000b800000 */
[----:B------:R0:W2:Y:S02]  /*35e0*/  SHFL.BFLY PT, R151, R150, 0x1, 0x1f ;  /* 0x0c201f0096977f89 */ /* 0x0000a400000e0000 */
.L_x_14587:
        /* <DEDUP_REMOVED lines=18> */
.L_x_14588:
[----:B---3--:R-:W-:Y:S01]  /*3710*/  FADD.FTZ R151, R151, R150 ;  /* 0x0000009697977221 */ /* 0x008fe20000010000 */
[----:B------:R-:W3:Y:S01]  /*3720*/  LDL.LU R252, [R1+0x200] ;  /* 0x0002000001fc7983 */ /* 0x000ee20000300800 */
[----:B0-----:R-:W-:Y:S02]  /*3730*/  FADD.FTZ R108, R108, R119 ;  /* 0x000000776c6c7221 */ /* 0x001fe40000010000 */
[----:B--2---:R-:W-:Y:S01]  /*3740*/  FMUL.FTZ R150, R151, c[0x0][0x1e0] ;  /* 0x0000780097967a20 */ /* 0x004fe20000410000 */
[----:B------:R-:W-:Y:S01]  /*3750*/  ISETP.NE.U32.AND P1, PT, RZ, c[0x0][0x258], PT ;  /* 0x00009600ff007a0c */ /* 0x000fe20003f25070 */
[----:B------:R-:W-:Y:S01]  /*3760*/  FMUL.FTZ R151, R108, c[0x0][0x1e0] ;  /* 0x000078006c977a20 */ /* 0x000fe20000410000 */
[----:B------:R-:W-:Y:S01]  /*3770*/  ISETP.NE.U32.AND P2, PT, RZ, c[0x0][0x258], PT ;  /* 0x00009600ff007a0c */ /* 0x000fe20003f45070 */
[----:B------:R-:W2:Y:S01]  /*3780*/  LDL.LU R175, [R1+0x20c] ;  /* 0x00020c0001af7983 */ /* 0x000ea20000300800 */
[----:B------:R-:W-:Y:S02]  /*3790*/  FSEL R150, R150, RZ, !P0 ;  /* 0x000000ff96967208 */ /* 0x000fe40004000000 */
[----:B------:R-:W-:Y:S01]  /*37a0*/  IADD3 R108, P0, R181, c[0x0][0x170], RZ ;  /* 0x00005c00b56c7a10 */ /* 0x000fe20007f1e0ff */
[----:B------:R-:W4:Y:S01]  /*37b0*/  LDL.LU R174, [R1+0x208] ;  /* 0x0002080001ae7983 */ /* 0x000f220000300800 */
[----:B------:R-:W-:Y:S01]  /*37c0*/  ISETP.NE.AND.EX P1, PT, RZ, c[0x0][0x25c], PT, P1 ;  /* 0x00009700ff007a0c */ /* 0x000fe20003f25310 */
[-CC-:B------:R-:W-:Y:S01]  /*37d0*/  FFMA.FTZ R111, R111, R151.reuse, R150.reuse ;  /* 0x000000976f6f7223 */ /* 0x180fe20000010096 */
[----:B------:R-:W-:Y:S01]  /*37e0*/  IADD3.X R109, R180, c[0x0][0x174], RZ, P0, !PT ;  /* 0x00005d00b46d7a10 */ /* 0x000fe200007fe4ff */
[-CC-:B-1----:R-:W-:Y:S01]  /*37f0*/  FFMA.FTZ R118, R110, R151.reuse, R150.reuse ;  /* 0x000000976e767223 */ /* 0x182fe20000010096 */
[----:B------:R-:W-:Y:S01]  /*3800*/  ISETP.NE.U32.AND P0, PT, RZ, c[0x0][0x218], PT ;  /* 0x00008600ff007a0c */ /* 0x000fe20003f05070 */
[----:B------:R-:W-:-:S02]  /*3810*/  FFMA.FTZ R112, R112, R151, R150 ;  /* 0x0000009770707223 */ /* 0x000fc40000010096 */
[----:B------:R-:W-:Y:S01]  /*3820*/  FFMA.FTZ R113, R113, R151, R150 ;  /* 0x0000009771717223 */ /* 0x000fe20000010096 */
[----:B------:R-:W-:Y:S01]  /*3830*/  ISETP.NE.AND.EX P0, PT, RZ, c[0x0][0x21c], PT, P0 ;  /* 0x00008700ff007a0c */ /* 0x000fe20003f05300 */
[----:B------:R-:W-:Y:S02]  /*3840*/  FADD.FTZ R117, R117, -R111 ;  /* 0x8000006f75757221 */ /* 0x000fe40000010000 */
[----:B------:R-:W-:Y:S01]  /*3850*/  FADD.FTZ R118, R114, -R118 ;  /* 0x8000007672767221 */ /* 0x000fe20000010000 */
[----:B------:R-:W-:Y:S01]  /*3860*/  ISETP.NE.AND.EX P2, PT, RZ, c[0x0][0x25c], PT, P2 ;  /* 0x00009700ff007a0c */ /* 0x000fe20003f45320 */
[----:B------:R-:W-:Y:S01]  /*3870*/  FADD.FTZ R112, R115, -R112 ;  /* 0x8000007073707221 */ /* 0x000fe20000010000 */
[----:B------:R-:W2:Y:S01]  /*3880*/  LDG.E.128 R108, [R108.64] ;  /* 0x000000046c6c7981 */ /* 0x000ea2000c1e1d00 */
[----:B------:R-:W-:Y:S02]  /*3890*/  FADD.FTZ R116, R116, -R113 ;  /* 0x8000007174747221 */ /* 0x000fe40000010000 */
[----:B------:R-:W-:-:S02]  /*38a0*/  FMUL.FTZ R158, R16, R117 ;  /* 0x00000075109e7220 */ /* 0x000fc40000410000 */
[C---:B------:R-:W-:Y:S02]  /*38b0*/  FMUL.FTZ R159, R16.reuse, R118 ;  /* 0x00000076109f7220 */ /* 0x040fe40000410000 */
[C---:B------:R-:W-:Y:S02]  /*38c0*/  FMUL.FTZ R160, R16.reuse, R112 ;  /* 0x0000007010a07220 */ /* 0x040fe40000410000 */
[----:B------:R-:W-:Y:S01]  /*38d0*/  FMUL.FTZ R161, R16, R116 ;  /* 0x0000007410a17220 */ /* 0x000fe20000410000 */
[----:B------:R-:W-:Y:S01]  /*38e0*/  @P1 IADD3 R116, P3, R181, c[0x0][0x258], RZ ;  /* 0x00009600b5741a10 */ /* 0x000fe20007f7e0ff */
[----:B-----5:R-:W-:Y:S02]  /*38f0*/  @P0 FADD.FTZ R158, R52, R158 ;  /* 0x0000009e349e0221 */ /* 0x020fe40000010000 */
[----:B------:R-:W-:Y:S01]  /*3900*/  @P0 FADD.FTZ R159, R53, R159 ;  /* 0x0000009f359f0221 */ /* 0x000fe20000010000 */
[----:B------:R-:W-:Y:S01]  /*3910*/  @P1 IADD3.X R117, R180, c[0x0][0x25c], RZ, P3, !PT ;  /* 0x00009700b4751a10 */ /* 0x000fe20001ffe4ff */
[----:B------:R-:W-:Y:S01]  /*3920*/  @P0 FADD.FTZ R160, R54, R160 ;  /* 0x000000a036a00221 */ /* 0x000fe20000010000 */
[----:B------:R-:W-:Y:S01]  /*3930*/  SEL R112, R158, R92, P2 ;  /* 0x0000005c9e707207 */ /* 0x000fe20001000000 */
[----:B------:R-:W-:Y:S01]  /*3940*/  @P0 FADD.FTZ R161, R55, R161 ;  /* 0x000000a137a10221 */ /* 0x000fe20000010000 */
[----:B------:R-:W-:-:S02]  /*3950*/  SEL R113, R159, R93, P2 ;  /* 0x0000005d9f717207 */ /* 0x000fc40001000000 */
[----:B------:R-:W-:Y:S02]  /*3960*/  SEL R114, R160, R94, P2 ;  /* 0x0000005ea0727207 */ /* 0x000fe40001000000 */
[----:B------:R-:W-:Y:S01]  /*3970*/  SEL R115, R161, R95, P2 ;  /* 0x0000005fa1737207 */ /* 0x000fe20001000000 */
[-C--:B------:R-:W-:Y:S02]  /*3980*/  FMUL.FTZ R158, R158, R3.reuse ;  /* 0x000000039e9e7220 */ /* 0x080fe40000410000 */
[----:B------:R-:W-:Y:S02]  /*3990*/  FMUL.FTZ R159, R159, R3 ;  /* 0x000000039f9f7220 */ /* 0x000fe40000410000 */
[----:B------:R0:W-:Y:S01]  /*39a0*/  @P1 STG.E.128 [R116.64], R112 ;  /* 0x0000007074001986 */ /* 0x0001e2000c101d04 */
[----:B------:R-:W-:Y:S02]  /*39b0*/  IADD3 R118, P4, R177, c[0x0][0x170], RZ ;  /* 0x00005c00b1767a10 */ /* 0x000fe40007f9e0ff */
[----:B------:R-:W-:-:S02]  /*39c0*/  LOP3.LUT P6, RZ, R179, 0xff, RZ, 0xc0, !PT ;  /* 0x000000ffb3ff7812 */ /* 0x000fc400078cc0ff */
[----:B------:R-:W-:Y:S02]  /*39d0*/  IADD3.X R119, R176, c[0x0][0x174], RZ, P4, !PT ;  /* 0x00005d00b0777a10 */ /* 0x000fe400027fe4ff */
[----:B------:R-:W-:Y:S02]  /*39e0*/  LOP3.LUT P5, RZ, R179, 0xff00, RZ, 0xc0, !PT ;  /* 0x0000ff00b3ff7812 */ /* 0x000fe400078ac0ff */
[----:B0-----:R-:W-:Y:S01]  /*39f0*/  IADD3 R116, P3, R181, c[0x0][0x248], RZ ;  /* 0x00009200b5747a10 */ /* 0x001fe20007f7e0ff */
[-C--:B------:R-:W-:Y:S02]  /*3a00*/  FMUL.FTZ R112, R160, R3.reuse ;  /* 0x00000003a0707220 */ /* 0x080fe40000410000 */
[----:B------:R-:W-:Y:S01]  /*3a10*/  FMUL.FTZ R113, R161, R3 ;  /* 0x00000003a1717220 */ /* 0x000fe20000410000 */
[----:B------:R-:W-:Y:S01]  /*3a20*/  IADD3.X R117, R180, c[0x0][0x24c], RZ, P3, !PT ;  /* 0x00009300b4757a10 */ /* 0x000fe20001ffe4ff */
[----:B------:R-:W-:Y:S01]  /*3a30*/  FMUL.FTZ R161, R158, c[0x0][0x1e8] ;  /* 0x00007a009ea17a20 */ /* 0x000fe20000410000 */
[----:B------:R-:W-:Y:S01]  /*3a40*/  @P1 IADD3 R156, P3, R177, c[0x0][0x258], RZ ;  /* 0x00009600b19c1a10 */ /* 0x000fe20007f7e0ff */
[----:B------:R-:W-:Y:S01]  /*3a50*/  FMUL.FTZ R160, R159, c[0x0][0x1e8] ;  /* 0x00007a009fa07a20 */ /* 0x000fe20000410000 */
[----:B------:R-:W-:Y:S01]  /*3a60*/  LOP3.LUT P4, RZ, R179, 0xff0000, RZ, 0xc0, !PT ;  /* 0x00ff0000b3ff7812 */ /* 0x000fe2000788c0ff */
[----:B------:R-:W-:Y:S01]  /*3a70*/  FMUL.FTZ R158, R112, c[0x0][0x1e8] ;  /* 0x00007a00709e7a20 */ /* 0x000fe20000410000 */
[----:B------:R-:W3:Y:S01]  /*3a80*/  LDL.LU R181, [R1+0x204] ;  /* 0x0002040001b57983 */ /* 0x000ee20000300800 */
[----:B------:R-:W-:Y:S01]  /*3a90*/  FMUL.FTZ R159, R113, c[0x0][0x1e8] ;  /* 0x00007a00719f7a20 */ /* 0x000fe20000410000 */
[----:B------:R-:W-:Y:S01]  /*3aa0*/  @P1 IADD3.X R157, R176, c[0x0][0x25c], RZ, P3, !PT ;  /* 0x00009700b09d1a10 */ /* 0x000fe20001ffe4ff */
[----:B------:R-:W-:Y:S01]  /*3ab0*/  FMUL.FTZ R112, R220, R161 ;  /* 0x000000a1dc707220 */ /* 0x000fe20000410000 */
[----:B------:R-:W-:Y:S01]  /*3ac0*/  LOP3.LUT P3, RZ, R179, 0xff000000, RZ, 0xc0, !PT ;  /* 0xff000000b3ff7812 */ /* 0x000fe2000786c0ff */
[----:B------:R-:W-:Y:S01]  /*3ad0*/  FMUL.FTZ R113, R221, R160 ;  /* 0x000000a0dd717220 */ /* 0x000fe20000410000 */
[----:B------:R-:W3:Y:S01]  /*3ae0*/  LDL.LU R180, [R1+0x1f8] ;  /* 0x0001f80001b47983 */ /* 0x000ee20000300800 */
[----:B------:R-:W-:-:S02]  /*3af0*/  FMUL.FTZ R114, R222, R158 ;  /* 0x0000009ede727220 */ /* 0x000fc40000410000 */
[----:B------:R-:W-:Y:S01]  /*3b00*/  FMUL.FTZ R115, R223, R159 ;  /* 0x0000009fdf737220 */ /* 0x000fe20000410000 */
[----:B------:R-:W-:Y:S01]  /*3b10*/  SEL R112, R112, RZ, P6 ;  /* 0x000000ff70707207 */ /* 0x000fe20003000000 */
[-CC-:B------:R-:W-:Y:S01]  /*3b20*/  FFMA.FTZ R212, R212, R151.reuse, R150.reuse ;  /* 0x00000097d4d47223 */ /* 0x180fe20000010096 */
[----:B------:R-:W-:Y:S01]  /*3b30*/  SEL R113, R113, RZ, P5 ;  /* 0x000000ff71717207 */ /* 0x000fe20002800000 */
[-CC-:B------:R-:W-:Y:S01]  /*3b40*/  FFMA.FTZ R213, R213, R151.reuse, R150.reuse ;  /* 0x00000097d5d57223 */ /* 0x180fe20000010096 */
[----:B------:R-:W-:Y:S01]  /*3b50*/  SEL R114, R114, RZ, P4 ;  /* 0x000000ff72727207 */ /* 0x000fe20002000000 */
[-CC-:B------:R-:W-:Y:S01]  /*3b60*/  FFMA.FTZ R164, R215, R151.reuse, R150.reuse ;  /* 0x00000097d7a47223 */ /* 0x180fe20000010096 */
[----:B------:R-:W-:Y:S01]  /*3b70*/  SEL R115, R115, RZ, P3 ;  /* 0x000000ff73737207 */ /* 0x000fe20001800000 */
[----:B------:R-:W-:Y:S01]  /*3b80*/  FFMA.FTZ R217, R217, R151, R150 ;  /* 0x00000097d9d97223 */ /* 0x000fe20000010096 */
[----:B------:R-:W3:Y:S04]  /*3b90*/  LDL.LU R179, [R1+0x1fc] ;  /* 0x0001fc0001b37983 */ /* 0x000ee80000300800 */
[----:B------:R0:W-:Y:S04]  /*3ba0*/  STG.E.128 [R116.64], R112 ;  /* 0x0000007074007986 */ /* 0x0001e8000c101d04 */
[----:B0-----:R0:W3:Y:S01]  /*3bb0*/  LDG.E.128 R112, [R118.64] ;  /* 0x0000000476707981 */ /* 0x0010e2000c1e1d00 */
[----:B------:R-:W-:-:S02]  /*3bc0*/  FADD.FTZ R212, R214, -R212 ;  /* 0x800000d4d6d47221 */ /* 0x000fc40000010000 */
[----:B------:R-:W-:Y:S01]  /*3bd0*/  FADD.FTZ R213, R216, -R213 ;  /* 0x800000d5d8d57221 */ /* 0x000fe20000010000 */
[----:B------:R-:W4:Y:S01]  /*3be0*/  LDL.LU R214, [R1+0x1f0] ;  /* 0x0001f00001d67983 */ /* 0x000f220000300800 */
[----:B------:R-:W-:Y:S02]  /*3bf0*/  FADD.FTZ R164, R218, -R164 ;  /* 0x800000a4daa47221 */ /* 0x000fe40000010000 */
[----:B------:R-:W-:Y:S01]  /*3c00*/  FADD.FTZ R217, R219, -R217 ;  /* 0x800000d9dbd97221 */ /* 0x000fe20000010000 */
[----:B------:R-:W4:Y:S01]  /*3c10*/  LDL.LU R216, [R1+0x1f4] ;  /* 0x0001f40001d87983 */ /* 0x000f220000300800 */
[C---:B------:R-:W-:Y:S02]  /*3c20*/  FMUL.FTZ R162, R16.reuse, R212 ;  /* 0x000000d410a27220 */ /* 0x040fe40000410000 */
[C---:B------:R-:W-:Y:S01]  /*3c30*/  FMUL.FTZ R163, R16.reuse, R213 ;  /* 0x000000d510a37220 */ /* 0x040fe20000410000 */
[----:B------:R-:W4:Y:S01]  /*3c40*/  LDL.LU R215, [R1+0x1e8] ;  /* 0x0001e80001d77983 */ /* 0x000f220000300800 */
[----:B------:R-:W-:-:S02]  /*3c50*/  FMUL.FTZ R164, R16, R164 ;  /* 0x000000a410a47220 */ /* 0x000fc40000410000 */
[----:B------:R-:W-:Y:S01]  /*3c60*/  FMUL.FTZ R165, R16, R217 ;  /* 0x000000d910a57220 */ /* 0x000fe20000410000 */
[----:B------:R-:W4:Y:S01]  /*3c70*/  LDL.LU R218, [R1+0x1ec] ;  /* 0x0001ec0001da7983 */ /* 0x000f220000300800 */
[----:B------:R-:W-:Y:S02]  /*3c80*/  @P0 FADD.FTZ R162, R56, R162 ;  /* 0x000000a238a20221 */ /* 0x000fe40000010000 */
[----:B------:R-:W-:Y:S01]  /*3c90*/  @P0 FADD.FTZ R163, R57, R163 ;  /* 0x000000a339a30221 */ /* 0x000fe20000010000 */
[----:B------:R-:W4:Y:S01]  /*3ca0*/  LDL.LU R219, [R1+0x1e0] ;  /* 0x0001e00001db7983 */ /* 0x000f220000300800 */
[----:B------:R-:W-:Y:S02]  /*3cb0*/  @P0 FADD.FTZ R164, R58, R164 ;  /* 0x000000a43aa40221 */ /* 0x000fe40000010000 */
[----:B------:R-:W-:Y:S01]  /*3cc0*/  @P0 FADD.FTZ R165, R59, R165 ;  /* 0x000000a53ba50221 */ /* 0x000fe20000010000 */
[----:B------:R-:W-:Y:S01]  /*3cd0*/  SEL R116, R162, R92, P2 ;  /* 0x0000005ca2747207 */ /* 0x000fe20001000000 */
[--C-:B------:R-:W-:Y:S01]  /*3ce0*/  FFMA.FTZ R205, R205, R151, R150.reuse ;  /* 0x00000097cdcd7223 */ /* 0x100fe20000010096 */
[----:B------:R-:W-:Y:S01]  /*3cf0*/  SEL R117, R163, R93, P2 ;  /* 0x0000005da3757207 */ /* 0x000fe20001000000 */
[-CC-:B------:R-:W-:Y:S01]  /*3d00*/  FFMA.FTZ R200, R200, R151.reuse, R150.reuse ;  /* 0x00000097c8c87223 */ /* 0x180fe20000010096 */
[----:B0-----:R-:W-:Y:S01]  /*3d10*/  SEL R118, R164, R94, P2 ;  /* 0x0000005ea4767207 */ /* 0x001fe20001000000 */
[--C-:B------:R-:W-:Y:S01]  /*3d20*/  FFMA.FTZ R172, R201, R151, R150.reuse ;  /* 0x00000097c9ac7223 */ /* 0x100fe20000010096 */
[----:B------:R-:W-:Y:S01]  /*3d30*/  SEL R119, R165, R95, P2 ;  /* 0x0000005fa5777207 */ /* 0x000fe20001000000 */
[----:B------:R-:W-:Y:S01]  /*3d40*/  FFMA.FTZ R203, R203, R151, R150 ;  /* 0x00000097cbcb7223 */ /* 0x000fe20000010096 */
[----:B------:R-:W4:Y:S04]  /*3d50*/  LDL.LU R212, [R1+0x1e4] ;  /* 0x0001e40001d47983 */ /* 0x000f280000300800 */
[----:B------:R0:W-:Y:S01]  /*3d60*/  @P1 STG.E.128 [R156.64], R116 ;  /* 0x000000749c001986 */ /* 0x0001e2000c101d04 */
[----:B------:R-:W-:-:S02]  /*3d70*/  FADD.FTZ R205, R202, -R205 ;  /* 0x800000cdcacd7221 */ /* 0x000fc40000010000 */
[----:B------:R-:W-:Y:S01]  /*3d80*/  FADD.FTZ R200, R204, -R200 ;  /* 0x800000c8ccc87221 */ /* 0x000fe20000010000 */
[----:B------:R-:W4:Y:S01]  /*3d90*/  LDL.LU R213, [R1+0x1d8] ;  /* 0x0001d80001d57983 */ /* 0x000f220000300800 */
[----:B------:R-:W-:Y:S02]  /*3da0*/  FADD.FTZ R172, R206, -R172 ;  /* 0x800000acceac7221 */ /* 0x000fe40000010000 */
[----:B------:R-:W-:Y:S01]  /*3db0*/  FADD.FTZ R203, R207, -R203 ;  /* 0x800000cbcfcb7221 */ /* 0x000fe20000010000 */
[----:B------:R-:W4:Y:S01]  /*3dc0*/  LDL.LU R217, [R1+0x1dc] ;  /* 0x0001dc0001d97983 */ /* 0x000f220000300800 */
[C---:B------:R-:W-:Y:S02]  /*3dd0*/  FMUL.FTZ R171, R16.reuse, R200 ;  /* 0x000000c810ab7220 */ /* 0x040fe40000410000 */
[C---:B------:R-:W-:Y:S02]  /*3de0*/  FMUL.FTZ R172, R16.reuse, R172 ;  /* 0x000000ac10ac7220 */ /* 0x040fe40000410000 */
[----:B------:R-:W-:-:S02]  /*3df0*/  FMUL.FTZ R173, R16, R203 ;  /* 0x000000cb10ad7220 */ /* 0x000fc40000410000 */
[----:B------:R-:W-:Y:S02]  /*3e00*/  @P0 FADD.FTZ R171, R61, R171 ;  /* 0x000000ab3dab0221 */ /* 0x000fe40000010000 */
[----:B------:R-:W-:Y:S02]  /*3e10*/  @P0 FADD.FTZ R172, R62, R172 ;  /* 0x000000ac3eac0221 */ /* 0x000fe40000010000 */
[----:B------:R-:W-:Y:S02]  /*3e20*/  @P0 FADD.FTZ R173, R63, R173 ;  /* 0x000000ad3fad0221 */ /* 0x000fe40000010000 */
[----:B--2---:R-:W-:Y:S02]  /*3e30*/  FMUL.FTZ R108, R161, R108 ;  /* 0x0000006ca16c7220 */ /* 0x004fe40000410000 */
[----:B------:R-:W-:Y:S02]  /*3e40*/  FMUL.FTZ R111, R111, R159 ;  /* 0x0000009f6f6f7220 */ /* 0x000fe40000410000 */
[----:B------:R-:W-:Y:S01]  /*3e50*/  FMUL.FTZ R109, R109, R160 ;  /* 0x000000a06d6d7220 */ /* 0x000fe20000410000 */
[----:B------:R-:W-:Y:S01]  /*3e60*/  FSEL R170, R108, RZ, P6 ;  /* 0x000000ff6caa7208 */ /* 0x000fe20003000000 */
[----:B------:R-:W-:Y:S01]  /*3e70*/  FMUL.FTZ R110, R110, R158 ;  /* 0x0000009e6e6e7220 */ /* 0x000fe20000410000 */
[----:B0-----:R-:W-:Y:S01]  /*3e80*/  IADD3 R116, P6, R177, c[0x0][0x248], RZ ;  /* 0x00009200b1747a10 */ /* 0x001fe20007fde0ff */
[----:B------:R-:W-:-:S02]  /*3e90*/  FMUL.FTZ R158, R162, R3 ;  /* 0x00000003a29e7220 */ /* 0x000fc40000410000 */
[-C--:B------:R-:W-:Y:S02]  /*3ea0*/  FMUL.FTZ R159, R163, R3.reuse ;  /* 0x00000003a39f7220 */ /* 0x080fe40000410000 */
[-C--:B------:R-:W-:Y:S02]  /*3eb0*/  FMUL.FTZ R160, R164, R3.reuse ;  /* 0x00000003a4a07220 */ /* 0x080fe40000410000 */
[----:B------:R-:W-:Y:S01]  /*3ec0*/  FMUL.FTZ R161, R165, R3 ;  /* 0x00000003a5a17220 */ /* 0x000fe20000410000 */
[----:B------:R-:W-:Y:S01]  /*3ed0*/  IADD3.X R117, R176, c[0x0][0x24c], RZ, P6, !PT ;  /* 0x00009300b0757a10 */ /* 0x000fe200037fe4ff */
[----:B------:R-:W-:Y:S01]  /*3ee0*/  FMUL.FTZ R158, R158, c[0x0][0x1e8] ;  /* 0x00007a009e9e7a20 */ /* 0x000fe20000410000 */
[----:B------:R-:W-:Y:S01]  /*3ef0*/  FSEL R167, R111, RZ, P3 ;  /* 0x000000ff6fa77208 */ /* 0x000fe20001800000 */
[----:B------:R-:W-:Y:S01]  /*3f00*/  FMUL.FTZ R159, R159, c[0x0][0x1e8] ;  /* 0x00007a009f9f7a20 */ /* 0x000fe20000410000 */
[C---:B------:R-:W-:Y:S01]  /*3f10*/  IADD3 R118, P6, R27.reuse, c[0x0][0x170], RZ ;  /* 0x00005c001b767a10 */ /* 0x040fe20007fde0ff */
[----:B------:R-:W-:Y:S01]  /*3f20*/  FMUL.FTZ R160, R160, c[0x0][0x1e8] ;  /* 0x00007a00a0a07a20 */ /* 0x000fe20000410000 */
[----:B------:R-:W-:Y:S01]  /*3f30*/  @P1 IADD3 R156, P3, R27, c[0x0][0x258], RZ ;  /* 0x000096001b9c1a10 */ /* 0x000fe20007f7e0ff */
[----:B------:R-:W-:Y:S01]  /*3f40*/  FMUL.FTZ R161, R161, c[0x0][0x1e8] ;  /* 0x00007a00a1a17a20 */ /* 0x000fe20000410000 */
[----:B------:R-:W-:Y:S01]  /*3f50*/  FSEL R169, R109, RZ, P5 ;  /* 0x000000ff6da97208 */ /* 0x000fe20002800000 */
[----:B------:R-:W-:Y:S01]  /*3f60*/  FMUL.FTZ R108, R208, R158 ;  /* 0x0000009ed06c7220 */ /* 0x000fe20000410000 */
[----:B------:R-:W-:Y:S01]  /*3f70*/  FSEL R168, R110, RZ, P4 ;  /* 0x000000ff6ea87208 */ /* 0x000fe20002000000 */
[----:B------:R-:W-:Y:S01]  /*3f80*/  FMUL.FTZ R109, R209, R159 ;  /* 0x0000009fd16d7220 */ /* 0x000fe20000410000 */
[----:B------:R-:W-:Y:S01]  /*3f90*/  IADD3.X R119, R26, c[0x0][0x174], RZ, P6, !PT ;  /* 0x00005d001a777a10 */ /* 0x000fe200037fe4ff */
[----:B------:R-:W-:Y:S01]  /*3fa0*/  FMUL.FTZ R110, R210, R160 ;  /* 0x000000a0d26e7220 */ /* 0x000fe20000410000 */
[----:B------:R-:W-:Y:S01]  /*3fb0*/  @P1 IADD3.X R157, R26, c[0x0][0x25c], RZ, P3, !PT ;  /* 0x000097001a9d1a10 */ /* 0x000fe20001ffe4ff */
[----:B------:R-:W-:Y:S01]  /*3fc0*/  FMUL.FTZ R111, R211, R161 ;  /* 0x000000a1d36f7220 */ /* 0x000fe20000410000 */
[----:B------:R-:W-:Y:S01]  /*3fd0*/  LOP3.LUT P5, RZ, R178, 0xff, RZ, 0xc0, !PT ;  /* 0x000000ffb2ff7812 */ /* 0x000fe200078ac0ff */
[-CC-:B------:R-:W-:Y:S01]  /*3fe0*/  FFMA.FTZ R184, R184, R151.reuse, R150.reuse ;  /* 0x00000097b8b87223 */ /* 0x180fe20000010096 */
[C---:B------:R-:W-:Y:S01]  /*3ff0*/  LOP3.LUT P4, RZ, R178.reuse, 0xff00, RZ, 0xc0, !PT ;  /* 0x0000ff00b2ff7812 */ /* 0x040fe2000788c0ff */
[-CC-:B------:R-:W-:Y:S01]  /*4000*/  FFMA.FTZ R185, R185, R151.reuse, R150.reuse ;  /* 0x00000097b9b97223 */ /* 0x180fe20000010096 */
[----:B------:R-:W-:Y:S01]  /*4010*/  LOP3.LUT P6, RZ, R178, 0xff0000, RZ, 0xc0, !PT ;  /* 0x00ff0000b2ff7812 */ /* 0x000fe200078cc0ff */
[--C-:B------:R-:W-:Y:S01]  /*4020*/  FFMA.FTZ R146, R146, R151, R150.reuse ;  /* 0x0000009792927223 */ /* 0x100fe20000010096 */
[----:B------:R-:W-:Y:S01]  /*4030*/  LOP3.LUT P3, RZ, R178, 0xff000000, RZ, 0xc0, !PT ;  /* 0xff000000b2ff7812 */ /* 0x000fe2000786c0ff */
[----:B------:R-:W-:Y:S01]  /*4040*/  FMUL.FTZ R162, R16, R205 ;  /* 0x000000cd10a27220 */ /* 0x000fe20000410000 */
[----:B------:R-:W-:Y:S01]  /*4050*/  SEL R108, R108, RZ, P5 ;  /* 0x000000ff6c6c7207 */ /* 0x000fe20002800000 */
[-CC-:B------:R-:W-:Y:S01]  /*4060*/  FFMA.FTZ R148, R148, R151.reuse, R150.reuse ;  /* 0x0000009794947223 */ /* 0x180fe20000010096 */
[----:B------:R-:W-:Y:S01]  /*4070*/  SEL R109, R109, RZ, P4 ;  /* 0x000000ff6d6d7207 */ /* 0x000fe20002000000 */
[-CC-:B------:R-:W-:Y:S01]  /*4080*/  FFMA.FTZ R152, R152, R151.reuse, R150.reuse ;  /* 0x0000009798987223 */ /* 0x180fe20000010096 */
[----:B------:R-:W-:Y:S01]  /*4090*/  SEL R110, R110, RZ, P6 ;  /* 0x000000ff6e6e7207 */ /* 0x000fe20003000000 */
[----:B------:R-:W-:Y:S01]  /*40a0*/  FFMA.FTZ R153, R153, R151, R150 ;  /* 0x0000009799997223 */ /* 0x000fe20000010096 */
[----:B------:R-:W-:Y:S01]  /*40b0*/  SEL R111, R111, RZ, P3 ;  /* 0x000000ff6f6f7207 */ /* 0x000fe20001800000 */
[----:B------:R-:W-:Y:S01]  /*40c0*/  @P0 FADD.FTZ R162, R60, R162 ;  /* 0x000000a23ca20221 */ /* 0x000fe20000010000 */
[----:B------:R-:W2:Y:S04]  /*40d0*/  LDL.LU R177, [R1+0x1d0] ;  /* 0x0001d00001b17983 */ /* 0x000ea80000300800 */
[----:B------:R0:W-:Y:S01]  /*40e0*/  STG.E.128 [R116.64], R108 ;  /* 0x0000006c74007986 */ /* 0x0001e2000c101d04 */
[----:B---3--:R-:W-:-:S03]  /*40f0*/  FMUL.FTZ R112, R158, R112 ;  /* 0x000000709e707220 */ /* 0x008fc60000410000 */
[----:B0-----:R0:W3:Y:S01]  /*4100*/  LDG.E.128 R108, [R118.64] ;  /* 0x00000004766c7981 */ /* 0x0010e2000c1e1d00 */
[----:B------:R-:W-:Y:S02]  /*4110*/  SEL R116, R162, R92, P2 ;  /* 0x0000005ca2747207 */ /* 0x000fe40001000000 */
[----:B------:R-:W-:Y:S01]  /*4120*/  SEL R117, R171, R93, P2 ;  /* 0x0000005dab757207 */ /* 0x000fe20001000000 */
[----:B------:R-:W-:Y:S01]  /*4130*/  FMUL.FTZ R115, R115, R161 ;  /* 0x000000a173737220 */ /* 0x000fe20000410000 */
[----:B------:R-:W-:Y:S01]  /*4140*/  FSEL R166, R112, RZ, P5 ;  /* 0x000000ff70a67208 */ /* 0x000fe20002800000 */
[----:B------:R-:W-:Y:S01]  /*4150*/  FMUL.FTZ R113, R113, R159 ;  /* 0x0000009f71717220 */ /* 0x000fe20000410000 */
[----:B------:R-:W2:Y:S01]  /*4160*/  LDL.LU R176, [R1+0x1d4] ;  /* 0x0001d40001b07983 */ /* 0x000ea20000300800 */
[----:B0-----:R-:W-:Y:S01]  /*4170*/  SEL R118, R172, R94, P2 ;  /* 0x0000005eac767207 */ /* 0x001fe20001000000 */
[----:B------:R-:W-:Y:S01]  /*4180*/  FMUL.FTZ R114, R114, R160 ;  /* 0x000000a072727220 */ /* 0x000fe20000410000 */
[----:B------:R-:W-:Y:S01]  /*4190*/  SEL R119, R173, R95, P2 ;  /* 0x0000005fad777207 */ /* 0x000fe20001000000 */
[----:B------:R-:W-:Y:S01]  /*41a0*/  FMUL.FTZ R158, R172, R3 ;  /* 0x00000003ac9e7220 */ /* 0x000fe20000410000 */
[----:B------:R-:W-:Y:S01]  /*41b0*/  FSEL R163, R115, RZ, P3 ;  /* 0x000000ff73a37208 */ /* 0x000fe20001800000 */
[----:B------:R-:W-:Y:S01]  /*41c0*/  FADD.FTZ R186, R186, -R184 ;  /* 0x800000b8baba7221 */ /* 0x000fe20000010000 */
[----:B------:R-:W-:Y:S01]  /*41d0*/  FSEL R165, R113, RZ, P4 ;  /* 0x000000ff71a57208 */ /* 0x000fe20002000000 */
[----:B------:R0:W-:Y:S01]  /*41e0*/  @P1 STG.E.128 [R156.64], R116 ;  /* 0x000000749c001986 */ /* 0x0001e2000c101d04 */
[----:B------:R-:W-:-:S02]  /*41f0*/  FSEL R164, R114, RZ, P6 ;  /* 0x000000ff72a47208 */ /* 0x000fc40003000000 */
[C---:B------:R-:W-:Y:S01]  /*4200*/  LOP3.LUT P4, RZ, R25.reuse, 0xff, RZ, 0xc0, !PT ;  /* 0x000000ff19ff7812 */ /* 0x040fe2000788c0ff */
[----:B------:R-:W-:Y:S01]  /*4210*/  FADD.FTZ R188, R188, -R185 ;  /* 0x800000b9bcbc7221 */ /* 0x000fe20000010000 */
[----:B------:R-:W-:Y:S01]  /*4220*/  LOP3.LUT P6, RZ, R25, 0xff00, RZ, 0xc0, !PT ;  /* 0x0000ff0019ff7812 */ /* 0x000fe200078cc0ff */
[----:B------:R-:W-:Y:S01]  /*4230*/  FADD.FTZ R146, R182, -R146 ;  /* 0x80000092b6927221 */ /* 0x000fe20000010000 */
[----:B------:R-:W2:Y:S01]  /*4240*/  LDL.LU R178, [R1+0x1c8] ;  /* 0x0001c80001b27983 */ /* 0x000ea20000300800 */
[----:B------:R-:W-:Y:S02]  /*4250*/  FMUL.FTZ R158, R158, c[0x0][0x1e8] ;  /* 0x00007a009e9e7a20 */ /* 0x000fe40000410000 */
[----:B------:R-:W-:Y:S01]  /*4260*/  FFMA.FTZ R172, R189, R151, R150 ;  /* 0x00000097bdac7223 */ /* 0x000fe20000010096 */
[----:B------:R-:W2:Y:S01]  /*4270*/  LDL.LU R202, [R1+0x1cc] ;  /* 0x0001cc0001ca7983 */ /* 0x000ea20000300800 */
[----:B0-----:R-:W-:Y:S01]  /*4280*/  IADD3 R116, P5, R27, c[0x0][0x248], RZ ;  /* 0x000092001b747a10 */ /* 0x001fe20007fbe0ff */
[----:B------:R-:W-:-:S02]  /*4290*/  FMUL.FTZ R156, R162, R3 ;  /* 0x00000003a29c7220 */ /* 0x000fc40000410000 */
[----:B------:R-:W2:Y:S01]  /*42a0*/  LDL.LU R204, [R1+0x1c0] ;  /* 0x0001c00001cc7983 */ /* 0x000ea20000300800 */
[----:B------:R-:W-:Y:S02]  /*42b0*/  IADD3.X R117, R26, c[0x0][0x24c], RZ, P5, !PT ;  /* 0x000093001a757a10 */ /* 0x000fe40002ffe4ff */
[C---:B------:R-:W-:Y:S01]  /*42c0*/  IADD3 R118, P5, R24.reuse, c[0x0][0x170], RZ ;  /* 0x00005c0018767a10 */ /* 0x040fe20007fbe0ff */
[-C--:B------:R-:W-:Y:S01]  /*42d0*/  FMUL.FTZ R157, R171, R3.reuse ;  /* 0x00000003ab9d7220 */ /* 0x080fe20000410000 */
[----:B------:R-:W-:Y:S01]  /*42e0*/  @P1 IADD3 R26, P3, R24, c[0x0][0x258], RZ ;  /* 0x00009600181a1a10 */ /* 0x000fe20007f7e0ff */
[----:B------:R-:W-:Y:S01]  /*42f0*/  FMUL.FTZ R156, R156, c[0x0][0x1e8] ;  /* 0x00007a009c9c7a20 */ /* 0x000fe20000410000 */
[C---:B------:R-:W-:Y:S01]  /*4300*/  IADD3.X R119, R23.reuse, c[0x0][0x174], RZ, P5, !PT ;  /* 0x00005d0017777a10 */ /* 0x040fe20002ffe4ff */
[----:B------:R-:W-:Y:S01]  /*4310*/  FMUL.FTZ R114, R198, R158 ;  /* 0x0000009ec6727220 */ /* 0x000fe20000410000 */
[----:B------:R-:W-:Y:S01]  /*4320*/  @P1 IADD3.X R27, R23, c[0x0][0x25c], RZ, P3, !PT ;  /* 0x00009700171b1a10 */ /* 0x000fe20001ffe4ff */
[----:B------:R-:W-:Y:S01]  /*4330*/  FADD.FTZ R172, R191, -R172 ;  /* 0x800000acbfac7221 */ /* 0x000fe20000010000 */
[----:B------:R-:W-:Y:S01]  /*4340*/  LOP3.LUT P5, RZ, R25, 0xff0000, RZ, 0xc0, !PT ;  /* 0x00ff000019ff7812 */ /* 0x000fe200078ac0ff */
[----:B------:R-:W-:Y:S01]  /*4350*/  FADD.FTZ R148, R183, -R148 ;  /* 0x80000094b7947221 */ /* 0x000fe20000010000 */
[----:B------:R-:W-:Y:S01]  /*4360*/  LOP3.LUT P3, RZ, R25, 0xff000000, RZ, 0xc0, !PT ;  /* 0xff00000019ff7812 */ /* 0x000fe2000786c0ff */
[----:B------:R-:W-:Y:S01]  /*4370*/  FMUL.FTZ R25, R173, R3 ;  /* 0x00000003ad197220 */ /* 0x000fe20000410000 */
[----:B------:R-:W2:Y:S01]  /*4380*/  LDL.LU R201, [R1+0x1c4] ;  /* 0x0001c40001c97983 */ /* 0x000ea20000300800 */
[----:B------:R-:W-:-:S02]  /*4390*/  FMUL.FTZ R157, R157, c[0x0][0x1e8] ;  /* 0x00007a009d9d7a20 */ /* 0x000fc40000410000 */
[----:B------:R-:W-:Y:S02]  /*43a0*/  FMUL.FTZ R25, R25, c[0x0][0x1e8] ;  /* 0x00007a0019197a20 */ /* 0x000fe40000410000 */
[----:B------:R-:W-:Y:S01]  /*43b0*/  FMUL.FTZ R112, R196, R156 ;  /* 0x0000009cc4707220 */ /* 0x000fe20000410000 */
[----:B------:R-:W-:Y:S01]  /*43c0*/  SEL R114, R114, RZ, P5 ;  /* 0x000000ff72727207 */ /* 0x000fe20002800000 */
[----:B------:R-:W-:Y:S01]  /*43d0*/  FMUL.FTZ R113, R197, R157 ;  /* 0x0000009dc5717220 */ /* 0x000fe20000410000 */
[----:B------:R-:W2:Y:S01]  /*43e0*/  LDL.LU R206, [R1+0x1b8] ;  /* 0x0001b80001ce7983 */ /* 0x000ea20000300800 */
[----:B------:R-:W-:Y:S01]  /*43f0*/  FMUL.FTZ R115, R199, R25 ;  /* 0x00000019c7737220 */ /* 0x000fe20000410000 */
[----:B------:R-:W-:Y:S02]  /*4400*/  SEL R112, R112, RZ, P4 ;  /* 0x000000ff70707207 */ /* 0x000fe40002000000 */
[----:B------:R-:W-:Y:S01]  /*4410*/  SEL R113, R113, RZ, P6 ;  /* 0x000000ff71717207 */ /* 0x000fe20003000000 */
[----:B------:R-:W-:Y:S01]  /*4420*/  FFMA.FTZ R171, R187, R151, R150 ;  /* 0x00000097bbab7223 */ /* 0x000fe20000010096 */
[----:B------:R-:W-:Y:S01]  /*4430*/  SEL R115, R115, RZ, P3 ;  /* 0x000000ff73737207 */ /* 0x000fe20001800000 */
[----:B------:R-:W-:Y:S01]  /*4440*/  FMUL.FTZ R172, R16, R172 ;  /* 0x000000ac10ac7220 */ /* 0x000fe20000410000 */
[----:B------:R-:W2:Y:S04]  /*4450*/  LDL.LU R207, [R1+0x1bc] ;  /* 0x0001bc0001cf7983 */ /* 0x000ea80000300800 */
[----:B------:R0:W-:Y:S01]  /*4460*/  STG.E.128 [R116.64], R112 ;  /* 0x0000007074007986 */ /* 0x0001e2000c101d04 */
[----:B------:R-:W-:-:S02]  /*4470*/  FADD.FTZ R171, R190, -R171 ;  /* 0x800000abbeab7221 */ /* 0x000fc40000010000 */
[----:B------:R-:W-:Y:S01]  /*4480*/  @P0 FADD.FTZ R172, R67, R172 ;  /* 0x000000ac43ac0221 */ /* 0x000fe20000010000 */
[----:B------:R-:W2:Y:S04]  /*4490*/  LDL.LU R205, [R1+0x1b0] ;  /* 0x0001b00001cd7983 */ /* 0x000ea80000300800 */
[----:B0-----:R0:W2:Y:S01]  /*44a0*/  LDG.E.128 R112, [R118.64] ;  /* 0x0000000476707981 */ /* 0x0010a2000c1e1d00 */
[----:B------:R-:W-:Y:S02]  /*44b0*/  FMUL.FTZ R171, R16, R171 ;  /* 0x000000ab10ab7220 */ /* 0x000fe40000410000 */
[----:B------:R-:W-:Y:S01]  /*44c0*/  FADD.FTZ R152, R154, -R152 ;  /* 0x800000989a987221 */ /* 0x000fe20000010000 */
[----:B------:R-:W4:Y:S01]  /*44d0*/  LDL.LU R200, [R1+0x1b4] ;  /* 0x0001b40001c87983 */ /* 0x000f220000300800 */
[----:B------:R-:W-:-:S02]  /*44e0*/  @P0 FADD.FTZ R171, R66, R171 ;  /* 0x000000ab42ab0221 */ /* 0x000fc40000010000 */
[----:B------:R-:W-:Y:S01]  /*44f0*/  FADD.FTZ R153, R155, -R153 ;  /* 0x800000999b997221 */ /* 0x000fe20000010000 */
[----:B------:R-:W4:Y:S02]  /*4500*/  LDL.LU R203, [R1+0x1a8] ;  /* 0x0001a80001cb7983 */ /* 0x000f240000300800 */
[----:B0-----:R-:W-:Y:S02]  /*4510*/  SEL R118, R171, R94, P2 ;  /* 0x0000005eab767207 */ /* 0x001fe40001000000 */
[----:B------:R-:W-:Y:S01]  /*4520*/  SEL R119, R172, R95, P2 ;  /* 0x0000005fac777207 */ /* 0x000fe20001000000 */
[----:B------:R-:W-:Y:S01]  /*4530*/  FFMA.FTZ R96, R96, R151, R150 ;  /* 0x0000009760607223 */ /* 0x000fe20000010096 */
[----:B------:R-:W4:Y:S01]  /*4540*/  LDL.LU R173, [R1+0x1ac] ;  /* 0x0001ac0001ad7983 */ /* 0x000f220000300800 */
[----:B---3--:R-:W-:-:S03]  /*4550*/  FMUL.FTZ R108, R156, R108 ;  /* 0x0000006c9c6c7220 */ /* 0x008fc60000410000 */
[----:B------:R-:W3:Y:S01]  /*4560*/  LDL.LU R184, [R1+0x1a0] ;  /* 0x0001a00001b87983 */ /* 0x000ee20000300800 */
[----:B------:R-:W-:Y:S02]  /*4570*/  FMUL.FTZ R109, R109, R157 ;  /* 0x0000009d6d6d7220 */ /* 0x000fe40000410000 */
[----:B------:R-:W-:Y:S01]  /*4580*/  FMUL.FTZ R156, R16, R186 ;  /* 0x000000ba109c7220 */ /* 0x000fe20000410000 */
[----:B------:R-:W-:Y:S01]  /*4590*/  FSEL R162, R108, RZ, P4 ;  /* 0x000000ff6ca27208 */ /* 0x000fe20002000000 */
[----:B------:R-:W-:Y:S01]  /*45a0*/  FMUL.FTZ R157, R16, R188 ;  /* 0x000000bc109d7220 */ /* 0x000fe20000410000 */
[----:B------:R-:W3:Y:S01]  /*45b0*/  LDL.LU R185, [R1+0x1a4] ;  /* 0x0001a40001b97983 */ /* 0x000ee20000300800 */
[----:B------:R-:W-:Y:S02]  /*45c0*/  @P0 FADD.FTZ R156, R64, R156 ;  /* 0x0000009c409c0221 */ /* 0x000fe40000010000 */
[----:B------:R-:W-:Y:S01]  /*45d0*/  @P0 FADD.FTZ R157, R65, R157 ;  /* 0x0000009d419d0221 */ /* 0x000fe20000010000 */
[----:B------:R-:W-:Y:S01]  /*45e0*/  FSEL R161, R109, RZ, P6 ;  /* 0x000000ff6da17208 */ /* 0x000fe20003000000 */
[----:B------:R-:W-:Y:S01]  /*45f0*/  FMUL.FTZ R110, R110, R158 ;  /* 0x0000009e6e6e7220 */ /* 0x000fe20000410000 */
[----:B------:R-:W-:Y:S01]  /*4600*/  SEL R116, R156, R92, P2 ;  /* 0x0000005c9c747207 */ /* 0x000fe20001000000 */
[----:B------:R-:W-:Y:S01]  /*4610*/  FMUL.FTZ R111, R111, R25 ;  /* 0x000000196f6f7220 */ /* 0x000fe20000410000 */
[----:B------:R-:W-:Y:S01]  /*4620*/  SEL R117, R157, R93, P2 ;  /* 0x0000005d9d757207 */ /* 0x000fe20001000000 */
[-CC-:B------:R-:W-:Y:S01]  /*4630*/  FFMA.FTZ R97, R97, R151.reuse, R150.reuse ;  /* 0x0000009761617223 */ /* 0x180fe20000010096 */
[----:B------:R-:W-:Y:S01]  /*4640*/  IADD3 R108, P6, R24, c[0x0][0x248], RZ ;  /* 0x00009200186c7a10 */ /* 0x000fe20007fde0ff */
[--C-:B------:R-:W-:Y:S01]  /*4650*/  FFMA.FTZ R99, R99, R151, R150.reuse ;  /* 0x0000009763637223 */ /* 0x100fe20000010096 */
[----:B------:R-:W-:Y:S01]  /*4660*/  LOP3.LUT P4, RZ, R22, 0xff, RZ, 0xc0, !PT ;  /* 0x000000ff16ff7812 */ /* 0x000fe2000788c0ff */
[----:B------:R0:W-:Y:S01]  /*4670*/  @P1 STG.E.128 [R26.64], R116 ;  /* 0x000000741a001986 */ /* 0x0001e2000c101d04 */
[----:B------:R-:W-:Y:S01]  /*4680*/  IADD3.X R109, R23, c[0x0][0x24c], RZ, P6, !PT ;  /* 0x00009300176d7a10 */ /* 0x000fe200037fe4ff */
[----:B------:R-:W-:Y:S01]  /*4690*/  FMUL.FTZ R23, R156, R3 ;  /* 0x000000039c177220 */ /* 0x000fe20000410000 */
[----:B------:R-:W-:Y:S01]  /*46a0*/  FSEL R160, R110, RZ, P5 ;  /* 0x000000ff6ea07208 */ /* 0x000fe20002800000 */
[----:B------:R-:W-:Y:S01]  /*46b0*/  FFMA.FTZ R102, R102, R151, R150 ;  /* 0x0000009766667223 */ /* 0x000fe20000010096 */
[----:B------:R-:W-:Y:S01]  /*46c0*/  IADD3 R110, P5, R14, c[0x0][0x170], RZ ;  /* 0x00005c000e6e7a10 */ /* 0x000fe20007fbe0ff */
[----:B------:R-:W-:Y:S01]  /*46d0*/  FMUL.FTZ R23, R23, c[0x0][0x1e8] ;  /* 0x00007a0017177a20 */ /* 0x000fe20000410000 */
[----:B------:R-:W-:Y:S01]  /*46e0*/  FSEL R159, R111, RZ, P3 ;  /* 0x000000ff6f9f7208 */ /* 0x000fe20001800000 */
[----:B------:R-:W-:Y:S01]  /*46f0*/  FADD.FTZ R96, R98, -R96 ;  /* 0x8000006062607221 */ /* 0x000fe20000010000 */
[----:B------:R-:W-:Y:S01]  /*4700*/  IADD3.X R111, R21, c[0x0][0x174], RZ, P5, !PT ;  /* 0x00005d00156f7a10 */ /* 0x000fe20002ffe4ff */
[----:B------:R-:W-:Y:S01]  /*4710*/  FMUL.FTZ R24, R192, R23 ;  /* 0x00000017c0187220 */ /* 0x000fe20000410000 */
[----:B------:R-:W3:Y:S01]  /*4720*/  LDL.LU R187, [R1+0x198] ;  /* 0x0001980001bb7983 */ /* 0x000ee20000300800 */
[----:B0-----:R-:W-:-:S02]  /*4730*/  FMUL.FTZ R116, R157, R3 ;  /* 0x000000039d747220 */ /* 0x001fc40000410000 */
[-C--:B------:R-:W-:Y:S02]  /*4740*/  FMUL.FTZ R117, R171, R3.reuse ;  /* 0x00000003ab757220 */ /* 0x080fe40000410000 */
[----:B------:R-:W-:Y:S01]  /*4750*/  FMUL.FTZ R118, R172, R3 ;  /* 0x00000003ac767220 */ /* 0x000fe20000410000 */
[----:B------:R-:W-:Y:S01]  /*4760*/  LOP3.LUT P3, RZ, R22, 0xff00, RZ, 0xc0, !PT ;  /* 0x0000ff0016ff7812 */ /* 0x000fe2000786c0ff */
[----:B------:R-:W-:Y:S01]  /*4770*/  FMUL.FTZ R116, R116, c[0x0][0x1e8] ;  /* 0x00007a0074747a20 */ /* 0x000fe20000410000 */
[C---:B------:R-:W-:Y:S01]  /*4780*/  LOP3.LUT P6, RZ, R22.reuse, 0xff0000, RZ, 0xc0, !PT ;  /* 0x00ff000016ff7812 */ /* 0x040fe200078cc0ff */
[----:B------:R-:W-:Y:S01]  /*4790*/  FMUL.FTZ R117, R117, c[0x0][0x1e8] ;  /* 0x00007a0075757a20 */ /* 0x000fe20000410000 */
[----:B------:R-:W-:Y:S01]  /*47a0*/  LOP3.LUT P5, RZ, R22, 0xff000000, RZ, 0xc0, !PT ;  /* 0xff00000016ff7812 */ /* 0x000fe200078ac0ff */
[----:B------:R-:W-:Y:S01]  /*47b0*/  FMUL.FTZ R118, R118, c[0x0][0x1e8] ;  /* 0x00007a0076767a20 */ /* 0x000fe20000410000 */
[----:B------:R-:W-:Y:S01]  /*47c0*/  SEL R24, R24, RZ, P4 ;  /* 0x000000ff18187207 */ /* 0x000fe20002000000 */
[----:B------:R-:W-:Y:S01]  /*47d0*/  FMUL.FTZ R25, R193, R116 ;  /* 0x00000074c1197220 */ /* 0x000fe20000410000 */
[----:B------:R-:W3:Y:S01]  /*47e0*/  LDL.LU R189, [R1+0x19c] ;  /* 0x00019c0001bd7983 */ /* 0x000ee20000300800 */
[----:B------:R-:W-:-:S02]  /*47f0*/  FMUL.FTZ R26, R194, R117 ;  /* 0x00000075c21a7220 */ /* 0x000fc40000410000 */
[----:B------:R-:W-:Y:S01]  /*4800*/  FMUL.FTZ R27, R195, R118 ;  /* 0x00000076c31b7220 */ /* 0x000fe20000410000 */
[----:B------:R-:W-:Y:S01]  /*4810*/  SEL R25, R25, RZ, P3 ;  /* 0x000000ff19197207 */ /* 0x000fe20001800000 */
[----:B------:R-:W-:Y:S01]  /*4820*/  FADD.FTZ R97, R100, -R97 ;  /* 0x8000006164617221 */ /* 0x000fe20000010000 */
[----:B------:R-:W-:Y:S01]  /*4830*/  SEL R26, R26, RZ, P6 ;  /* 0x000000ff1a1a7207 */ /* 0x000fe20003000000 */
[----:B------:R-:W-:Y:S01]  /*4840*/  FADD.FTZ R99, R101, -R99 ;  /* 0x8000006365637221 */ /* 0x000fe20000010000 */
[----:B------:R-:W-:Y:S01]  /*4850*/  SEL R27, R27, RZ, P5 ;  /* 0x000000ff1b1b7207 */ /* 0x000fe20002800000 */
[----:B------:R-:W-:Y:S01]  /*4860*/  FADD.FTZ R102, R104, -R102 ;  /* 0x8000006668667221 */ /* 0x000fe20000010000 */
[----:B------:R-:W3:Y:S04]  /*4870*/  LDL.LU R190, [R1+0x190] ;  /* 0x0001900001be7983 */ /* 0x000ee80000300800 */
[----:B------:R0:W-:Y:S01]  /*4880*/  STG.E.128 [R108.64], R24 ;  /* 0x000000186c007986 */ /* 0x0001e2000c101d04 */
[----:B------:R-:W-:-:S02]  /*4890*/  FFMA.FTZ R103, R103, R151, R150 ;  /* 0x0000009767677223 */ /* 0x000fc40000010096 */
[----:B------:R-:W-:Y:S01]  /*48a0*/  FFMA.FTZ R105, R105, R151, R150 ;  /* 0x0000009769697223 */ /* 0x000fe20000010096 */
[----:B------:R-:W3:Y:S04]  /*48b0*/  LDL.LU R191, [R1+0x194] ;  /* 0x0001940001bf7983 */ /* 0x000ee80000300800 */
[----:B0-----:R0:W3:Y:S01]  /*48c0*/  LDG.E.128 R24, [R110.64] ;  /* 0x000000046e187981 */ /* 0x0010e2000c1e1d00 */
[----:B------:R-:W-:Y:S02]  /*48d0*/  FMUL.FTZ R108, R16, R146 ;  /* 0x00000092106c7220 */ /* 0x000fe40000410000 */
[----:B--2---:R-:W-:Y:S01]  /*48e0*/  FMUL.FTZ R113, R113, R116 ;  /* 0x0000007471717220 */ /* 0x004fe20000410000 */
[----:B------:R-:W2:Y:S01]  /*48f0*/  LDL.LU R186, [R1+0x188] ;  /* 0x0001880001ba7983 */ /* 0x000ea20000300800 */
[----:B------:R-:W-:-:S02]  /*4900*/  FMUL.FTZ R114, R114, R117 ;  /* 0x0000007572727220 */ /* 0x000fc40000410000 */
[----:B------:R-:W-:Y:S01]  /*4910*/  FMUL.FTZ R115, R115, R118 ;  /* 0x0000007673737220 */ /* 0x000fe20000410000 */
[----:B------:R-:W-:Y:S01]  /*4920*/  FSEL R157, R113, RZ, P3 ;  /* 0x000000ff719d7208 */ /* 0x000fe20001800000 */
[----:B------:R-:W-:Y:S01]  /*4930*/  FMUL.FTZ R109, R16, R148 ;  /* 0x00000094106d7220 */ /* 0x000fe20000410000 */
[----:B------:R-:W-:Y:S01]  /*4940*/  FSEL R156, R114, RZ, P6 ;  /* 0x000000ff729c7208 */ /* 0x000fe20003000000 */
[----:B0-----:R-:W-:Y:S01]  /*4950*/  FMUL.FTZ R110, R16, R152 ;  /* 0x00000098106e7220 */ /* 0x001fe20000410000 */
[----:B------:R-:W-:Y:S01]  /*4960*/  @P1 IADD3 R22, P3, R14, c[0x0][0x258], RZ ;  /* 0x000096000e161a10 */ /* 0x000fe20007f7e0ff */
[----:B------:R-:W-:Y:S01]  /*4970*/  FMUL.FTZ R111, R16, R153 ;  /* 0x00000099106f7220 */ /* 0x000fe20000410000 */
[----:B------:R-:W-:Y:S01]  /*4980*/  IADD3 R116, P6, R14, c[0x0][0x248], RZ ;  /* 0x000092000e747a10 */ /* 0x000fe20007fde0ff */
[----:B------:R-:W-:Y:S01]  /*4990*/  FMUL.FTZ R112, R23, R112 ;  /* 0x0000007017707220 */ /* 0x000fe20000410000 */
[----:B------:R-:W-:Y:S01]  /*49a0*/  FSEL R14, R115, RZ, P5 ;  /* 0x000000ff730e7208 */ /* 0x000fe20002800000 */
[----:B------:R-:W-:Y:S01]  /*49b0*/  @P0 FADD.FTZ R108, R68, R108 ;  /* 0x0000006c446c0221 */ /* 0x000fe20000010000 */
[----:B------:R-:W-:Y:S01]  /*49c0*/  IADD3 R118, P5, R12, c[0x0][0x170], RZ ;  /* 0x00005c000c767a10 */ /* 0x000fe20007fbe0ff */
[----:B------:R-:W-:Y:S01]  /*49d0*/  @P0 FADD.FTZ R109, R69, R109 ;  /* 0x0000006d456d0221 */ /* 0x000fe20000010000 */
[----:B------:R-:W2:Y:S01]  /*49e0*/  LDL.LU R188, [R1+0x18c] ;  /* 0x00018c0001bc7983 */ /* 0x000ea20000300800 */
[----:B------:R-:W-:-:S02]  /*49f0*/  @P0 FADD.FTZ R110, R70, R110 ;  /* 0x0000006e466e0221 */ /* 0x000fc40000010000 */
[----:B------:R-:W-:Y:S01]  /*4a00*/  @P0 FADD.FTZ R111, R71, R111 ;  /* 0x0000006f476f0221 */ /* 0x000fe20000010000 */
[----:B------:R-:W-:Y:S02]  /*4a10*/  FSEL R158, R112, RZ, P4 ;  /* 0x000000ff709e7208 */ /* 0x000fe40002000000 */
[C---:B------:R-:W-:Y:S02]  /*4a20*/  @P1 IADD3.X R23, R21.reuse, c[0x0][0x25c], RZ, P3, !PT ;  /* 0x0000970015171a10 */ /* 0x040fe40001ffe4ff */
[----:B------:R-:W-:Y:S02]  /*4a30*/  IADD3.X R117, R21, c[0x0][0x24c], RZ, P6, !PT ;  /* 0x0000930015757a10 */ /* 0x000fe400037fe4ff */
[----:B------:R-:W-:Y:S01]  /*4a40*/  IADD3.X R119, R20, c[0x0][0x174], RZ, P5, !PT ;  /* 0x00005d0014777a10 */ /* 0x000fe20002ffe4ff */
[-C--:B------:R-:W-:Y:S01]  /*4a50*/  FMUL.FTZ R21, R109, R3.reuse ;  /* 0x000000036d157220 */ /* 0x080fe20000410000 */
[C---:B------:R-:W-:Y:S01]  /*4a60*/  LOP3.LUT P4, RZ, R13.reuse, 0xff, RZ, 0xc0, !PT ;  /* 0x000000ff0dff7812 */ /* 0x040fe2000788c0ff */
[-C--:B------:R-:W-:Y:S01]  /*4a70*/  FMUL.FTZ R146, R110, R3.reuse ;  /* 0x000000036e927220 */ /* 0x080fe20000410000 */
[----:B------:R-:W-:Y:S01]  /*4a80*/  LOP3.LUT P3, RZ, R13, 0xff00, RZ, 0xc0, !PT ;  /* 0x0000ff000dff7812 */ /* 0x000fe2000786c0ff */
[----:B------:R-:W-:Y:S01]  /*4a90*/  FMUL.FTZ R148, R111, R3 ;  /* 0x000000036f947220 */ /* 0x000fe20000410000 */
[C---:B------:R-:W-:Y:S01]  /*4aa0*/  LOP3.LUT P6, RZ, R13.reuse, 0xff0000, RZ, 0xc0, !PT ;  /* 0x00ff00000dff7812 */ /* 0x040fe200078cc0ff */
[----:B------:R-:W-:Y:S01]  /*4ab0*/  FFMA.FTZ R120, R120, R151, R150 ;  /* 0x0000009778787223 */ /* 0x000fe20000010096 */
[----:B------:R-:W-:Y:S01]  /*4ac0*/  LOP3.LUT P5, RZ, R13, 0xff000000, RZ, 0xc0, !PT ;  /* 0xff0000000dff7812 */ /* 0x000fe200078ac0ff */
[----:B------:R-:W-:Y:S01]  /*4ad0*/  FMUL.FTZ R13, R108, R3 ;  /* 0x000000036c0d7220 */ /* 0x000fe20000410000 */
[----:B------:R-:W2:Y:S01]  /*4ae0*/  LDL.LU R171, [R1+0x180] ;  /* 0x0001800001ab7983 */ /* 0x000ea20000300800 */
[----:B------:R-:W-:-:S02]  /*4af0*/  FMUL.FTZ R21, R21, c[0x0][0x1e8] ;  /* 0x00007a0015157a20 */ /* 0x000fc40000410000 */
[----:B------:R-:W-:Y:S02]  /*4b00*/  FMUL.FTZ R13, R13, c[0x0][0x1e8] ;  /* 0x00007a000d0d7a20 */ /* 0x000fe40000410000 */
[----:B------:R-:W-:Y:S02]  /*4b10*/  FMUL.FTZ R146, R146, c[0x0][0x1e8] ;  /* 0x00007a0092927a20 */ /* 0x000fe40000410000 */
[----:B------:R-:W-:Y:S01]  /*4b20*/  FMUL.FTZ R148, R148, c[0x0][0x1e8] ;  /* 0x00007a0094947a20 */ /* 0x000fe20000410000 */
[----:B------:R-:W-:Y:S01]  /*4b30*/  SEL R108, R108, R92, P2 ;  /* 0x0000005c6c6c7207 */ /* 0x000fe20001000000 */
[----:B------:R-:W-:Y:S01]  /*4b40*/  FMUL.FTZ R112, R48, R13 ;  /* 0x0000000d30707220 */ /* 0x000fe20000410000 */
[----:B------:R-:W-:Y:S01]  /*4b50*/  SEL R109, R109, R93, P2 ;  /* 0x0000005d6d6d7207 */ /* 0x000fe20001000000 */
[----:B------:R-:W-:Y:S01]  /*4b60*/  FMUL.FTZ R113, R49, R21 ;  /* 0x0000001531717220 */ /* 0x000fe20000410000 */
[----:B------:R-:W-:Y:S01]  /*4b70*/  SEL R110, R110, R94, P2 ;  /* 0x0000005e6e6e7207 */ /* 0x000fe20001000000 */
[----:B------:R-:W-:Y:S01]  /*4b80*/  FMUL.FTZ R114, R50, R146 ;  /* 0x0000009232727220 */ /* 0x000fe20000410000 */
[----:B------:R-:W-:Y:S01]  /*4b90*/  SEL R111, R111, R95, P2 ;  /* 0x0000005f6f6f7207 */ /* 0x000fe20001000000 */
[----:B------:R-:W-:Y:S01]  /*4ba0*/  FMUL.FTZ R115, R51, R148 ;  /* 0x0000009433737220 */ /* 0x000fe20000410000 */
[----:B------:R-:W-:Y:S01]  /*4bb0*/  SEL R112, R112, RZ, P4 ;  /* 0x000000ff70707207 */ /* 0x000fe20002000000 */
[----:B------:R-:W-:Y:S01]  /*4bc0*/  FFMA.FTZ R121, R121, R151, R150 ;  /* 0x0000009779797223 */ /* 0x000fe20000010096 */
[----:B------:R-:W-:Y:S01]  /*4bd0*/  SEL R113, R113, RZ, P3 ;  /* 0x000000ff71717207 */ /* 0x000fe20001800000 */
[----:B------:R-:W-:Y:S01]  /*4be0*/  FADD.FTZ R103, R106, -R103 ;  /* 0x800000676a677221 */ /* 0x000fe20000010000 */
[----:B------:R-:W-:Y:S01]  /*4bf0*/  SEL R114, R114, RZ, P6 ;  /* 0x000000ff72727207 */ /* 0x000fe20003000000 */
[----:B------:R-:W-:Y:S01]  /*4c00*/  FADD.FTZ R105, R107, -R105 ;  /* 0x800000696b697221 */ /* 0x000fe20000010000 */
[----:B------:R-:W-:Y:S01]  /*4c10*/  SEL R115, R115, RZ, P5 ;  /* 0x000000ff73737207 */ /* 0x000fe20002800000 */
[----:B------:R0:W-:Y:S04]  /*4c20*/  @P1 STG.E.128 [R22.64], R108 ;  /* 0x0000006c16001986 */ /* 0x0001e8000c101d04 */
[----:B------:R1:W-:Y:S01]  /*4c30*/  STG.E.128 [R116.64], R112 ;  /* 0x0000007074007986 */ /* 0x0003e2000c101d04 */
[----:B------:R-:W-:-:S02]  /*4c40*/  FADD.FTZ R120, R122, -R120 ;  /* 0x800000787a787221 */ /* 0x000fc40000010000 */
[----:B------:R-:W-:Y:S01]  /*4c50*/  FFMA.FTZ R123, R123, R151, R150 ;  /* 0x000000977b7b7223 */ /* 0x000fe20000010096 */
[----:B------:R-:W2:Y:S04]  /*4c60*/  LDL.LU R172, [R1+0x184] ;  /* 0x0001840001ac7983 */ /* 0x000ea80000300800 */
[----:B0-----:R0:W2:Y:S01]  /*4c70*/  LDG.E.128 R108, [R118.64] ;  /* 0x00000004766c7981 */ /* 0x0010a2000c1e1d00 */
[C---:B------:R-:W-:Y:S02]  /*4c80*/  FMUL.FTZ R22, R16.reuse, R99 ;  /* 0x0000006310167220 */ /* 0x040fe40000410000 */
[----:B------:R-:W-:Y:S01]  /*4c90*/  FMUL.FTZ R23, R16, R102 ;  /* 0x0000006610177220 */ /* 0x000fe20000410000 */
[----:B------:R-:W4:Y:S01]  /*4ca0*/  LDL.LU R182, [R1+0x178] ;  /* 0x0001780001b67983 */ /* 0x000f220000300800 */
[----:B------:R-:W-:-:S02]  /*4cb0*/  @P0 FADD.FTZ R22, R74, R22 ;  /* 0x000000164a160221 */ /* 0x000fc40000010000 */
[----:B------:R-:W-:Y:S01]  /*4cc0*/  @P0 FADD.FTZ R23, R75, R23 ;  /* 0x000000174b170221 */ /* 0x000fe20000010000 */
[----:B------:R-:W4:Y:S03]  /*4cd0*/  LDL.LU R183, [R1+0x17c] ;  /* 0x00017c0001b77983 */ /* 0x000f260000300800 */
[C---:B------:R-:W-:Y:S01]  /*4ce0*/  FMUL.FTZ R98, R23.reuse, R3 ;  /* 0x0000000317627220 */ /* 0x040fe20000410000 */
[----:B------:R-:W4:Y:S03]  /*4cf0*/  LDL.LU R154, [R1+0x170] ;  /* 0x00017000019a7983 */ /* 0x000f260000300800 */
[----:B------:R-:W-:Y:S01]  /*4d00*/  FMUL.FTZ R98, R98, c[0x0][0x1e8] ;  /* 0x00007a0062627a20 */ /* 0x000fe20000410000 */
[----:B------:R-:W-:Y:S01]  /*4d10*/  SEL R23, R23, R95, P2 ;  /* 0x0000005f17177207 */ /* 0x000fe20001000000 */
[----:B------:R-:W-:Y:S01]  /*4d20*/  FADD.FTZ R121, R124, -R121 ;  /* 0x800000797c797221 */ /* 0x000fe20000010000 */
[----:B------:R-:W4:Y:S01]  /*4d30*/  LDL.LU R155, [R1+0x174] ;  /* 0x00017400019b7983 */ /* 0x000f220000300800 */
[----:B---3--:R-:W-:-:S02]  /*4d40*/  FMUL.FTZ R25, R25, R21 ;  /* 0x0000001519197220 */ /* 0x008fc40000410000 */
[----:B------:R-:W-:-:S03]  /*4d50*/  FMUL.FTZ R26, R26, R146 ;  /* 0x000000921a1a7220 */ /* 0x000fc60000410000 */
[----:B-1----:R-:W-:Y:S02]  /*4d60*/  FSEL R117, R25, RZ, P3 ;  /* 0x000000ff19757208 */ /* 0x002fe40001800000 */
[----:B------:R-:W-:Y:S02]  /*4d70*/  @P1 IADD3 R112, P3, R12, c[0x0][0x258], RZ ;  /* 0x000096000c701a10 */ /* 0x000fe40007f7e0ff */
[----:B------:R-:W-:Y:S01]  /*4d80*/  FSEL R116, R26, RZ, P6 ;  /* 0x000000ff1a747208 */ /* 0x000fe20003000000 */
[----:B------:R-:W-:Y:S01]  /*4d90*/  FMUL.FTZ R27, R27, R148 ;  /* 0x000000941b1b7220 */ /* 0x000fe20000410000 */
[----:B------:R-:W-:Y:S01]  /*4da0*/  IADD3 R12, P6, R12, c[0x0][0x248], RZ ;  /* 0x000092000c0c7a10 */ /* 0x000fe20007fde0ff */
[----:B------:R-:W-:Y:S01]  /*4db0*/  FMUL.FTZ R24, R13, R24 ;  /* 0x000000180d187220 */ /* 0x000fe20000410000 */
[----:B------:R-:W-:Y:S01]  /*4dc0*/  @P1 IADD3.X R113, R20, c[0x0][0x25c], RZ, P3, !PT ;  /* 0x0000970014711a10 */ /* 0x000fe20001ffe4ff */
[----:B------:R-:W-:Y:S01]  /*4dd0*/  FMUL.FTZ R21, R16, R97 ;  /* 0x0000006110157220 */ /* 0x000fe20000410000 */
[----:B------:R-:W-:Y:S01]  /*4de0*/  IADD3.X R13, R20, c[0x0][0x24c], RZ, P6, !PT ;  /* 0x00009300140d7a10 */ /* 0x000fe200037fe4ff */
[----:B------:R-:W-:Y:S01]  /*4df0*/  FMUL.FTZ R20, R16, R96 ;  /* 0x0000006010147220 */ /* 0x000fe20000410000 */
[----:B0-----:R-:W-:-:S02]  /*4e00*/  FSEL R119, R27, RZ, P5 ;  /* 0x000000ff1b777208 */ /* 0x001fc40002800000 */
[----:B------:R-:W-:Y:S01]  /*4e10*/  IADD3 R114, P5, R10, c[0x0][0x170], RZ ;  /* 0x00005c000a727a10 */ /* 0x000fe20007fbe0ff */
[----:B------:R-:W-:Y:S02]  /*4e20*/  @P0 FADD.FTZ R20, R72, R20 ;  /* 0x0000001448140221 */ /* 0x000fe40000010000 */
[----:B------:R-:W-:Y:S01]  /*4e30*/  @P0 FADD.FTZ R21, R73, R21 ;  /* 0x0000001549150221 */ /* 0x000fe20000010000 */
[----:B------:R-:W-:Y:S02]  /*4e40*/  FSEL R118, R24, RZ, P4 ;  /* 0x000000ff18767208 */ /* 0x000fe40002000000 */
[----:B------:R-:W-:Y:S01]  /*4e50*/  IADD3.X R115, R19, c[0x0][0x174], RZ, P5, !PT ;  /* 0x00005d0013737a10 */ /* 0x000fe20002ffe4ff */
[-C--:B------:R-:W-:Y:S01]  /*4e60*/  FMUL.FTZ R96, R21, R3.reuse ;  /* 0x0000000315607220 */ /* 0x080fe20000410000 */
[C---:B------:R-:W-:Y:S01]  /*4e70*/  LOP3.LUT P4, RZ, R11.reuse, 0xff, RZ, 0xc0, !PT ;  /* 0x000000ff0bff7812 */ /* 0x040fe2000788c0ff */
[----:B------:R-:W-:Y:S01]  /*4e80*/  FMUL.FTZ R97, R22, R3 ;  /* 0x0000000316617220 */ /* 0x000fe20000410000 */
[----:B------:R-:W-:-:S02]  /*4e90*/  LOP3.LUT P3, RZ, R11, 0xff00, RZ, 0xc0, !PT ;  /* 0x0000ff000bff7812 */ /* 0x000fc4000786c0ff */
[C---:B------:R-:W-:Y:S02]  /*4ea0*/  LOP3.LUT P6, RZ, R11.reuse, 0xff0000, RZ, 0xc0, !PT ;  /* 0x00ff00000bff7812 */ /* 0x040fe400078cc0ff */
[----:B------:R-:W-:Y:S01]  /*4eb0*/  LOP3.LUT P5, RZ, R11, 0xff000000, RZ, 0xc0, !PT ;  /* 0xff0000000bff7812 */ /* 0x000fe200078ac0ff */
[----:B------:R-:W-:Y:S02]  /*4ec0*/  FMUL.FTZ R11, R20, R3 ;  /* 0x00000003140b7220 */ /* 0x000fe40000410000 */
[----:B------:R-:W-:Y:S02]  /*4ed0*/  FMUL.FTZ R96, R96, c[0x0][0x1e8] ;  /* 0x00007a0060607a20 */ /* 0x000fe40000410000 */
[----:B------:R-:W-:Y:S02]  /*4ee0*/  FMUL.FTZ R11, R11, c[0x0][0x1e8] ;  /* 0x00007a000b0b7a20 */ /* 0x000fe40000410000 */
[----:B------:R-:W-:Y:S02]  /*4ef0*/  FMUL.FTZ R97, R97, c[0x0][0x1e8] ;  /* 0x00007a0061617a20 */ /* 0x000fe40000410000 */
[----:B------:R-:W-:-:S02]  /*4f00*/  FMUL.FTZ R24, R44, R11 ;  /* 0x0000000b2c187220 */ /* 0x000fc40000410000 */
[----:B------:R-:W-:Y:S02]  /*4f10*/  FMUL.FTZ R25, R45, R96 ;  /* 0x000000602d197220 */ /* 0x000fe40000410000 */
[----:B------:R-:W-:Y:S02]  /*4f20*/  FMUL.FTZ R26, R46, R97 ;  /* 0x000000612e1a7220 */ /* 0x000fe40000410000 */
[----:B------:R-:W-:Y:S01]  /*4f30*/  FMUL.FTZ R27, R47, R98 ;  /* 0x000000622f1b7220 */ /* 0x000fe20000410000 */
[----:B------:R-:W-:Y:S02]  /*4f40*/  SEL R20, R20, R92, P2 ;  /* 0x0000005c14147207 */ /* 0x000fe40001000000 */
[----:B------:R-:W-:Y:S02]  /*4f50*/  SEL R21, R21, R93, P2 ;  /* 0x0000005d15157207 */ /* 0x000fe40001000000 */
[----:B------:R-:W-:Y:S02]  /*4f60*/  SEL R22, R22, R94, P2 ;  /* 0x0000005e16167207 */ /* 0x000fe40001000000 */
[----:B------:R-:W-:-:S02]  /*4f70*/  SEL R24, R24, RZ, P4 ;  /* 0x000000ff18187207 */ /* 0x000fc40002000000 */
[----:B------:R-:W-:Y:S02]  /*4f80*/  SEL R25, R25, RZ, P3 ;  /* 0x000000ff19197207 */ /* 0x000fe40001800000 */
[----:B------:R-:W-:Y:S02]  /*4f90*/  SEL R26, R26, RZ, P6 ;  /* 0x000000ff1a1a7207 */ /* 0x000fe40003000000 */
[----:B------:R-:W-:Y:S01]  /*4fa0*/  SEL R27, R27, RZ, P5 ;  /* 0x000000ff1b1b7207 */ /* 0x000fe20002800000 */
[----:B------:R0:W-:Y:S04]  /*4fb0*/  @P1 STG.E.128 [R112.64], R20 ;  /* 0x0000001470001986 */ /* 0x0001e8000c101d04 */
[----:B------:R1:W-:Y:S04]  /*4fc0*/  STG.E.128 [R12.64], R24 ;  /* 0x000000180c007986 */ /* 0x0003e8000c101d04 */
[----:B0-----:R-:W3:Y:S01]  /*4fd0*/  LDG.E.128 R20, [R114.64] ;  /* 0x0000000472147981 */ /* 0x001ee2000c1e1d00 */
[----:B--2---:R-:W-:-:S02]  /*4fe0*/  FMUL.FTZ R104, R109, R96 ;  /* 0x000000606d687220 */ /* 0x004fc40000410000 */
[----:B------:R-:W-:Y:S02]  /*4ff0*/  FMUL.FTZ R102, R110, R97 ;  /* 0x000000616e667220 */ /* 0x000fe40000410000 */
[----:B------:R-:W-:Y:S01]  /*5000*/  FMUL.FTZ R109, R111, R98 ;  /* 0x000000626f6d7220 */ /* 0x000fe20000410000 */
[----:B------:R-:W-:Y:S01]  /*5010*/  FSEL R104, R104, RZ, P3 ;  /* 0x000000ff68687208 */ /* 0x000fe20001800000 */
[----:B-1----:R-:W-:Y:S01]  /*5020*/  FMUL.FTZ R24, R16, R103 ;  /* 0x0000006710187220 */ /* 0x002fe20000410000 */
[----:B------:R-:W-:Y:S01]  /*5030*/  @P1 IADD3 R12, P3, R10, c[0x0][0x258], RZ ;  /* 0x000096000a0c1a10 */ /* 0x000fe20007f7e0ff */
[----:B------:R-:W-:Y:S01]  /*5040*/  FMUL.FTZ R25, R16, R105 ;  /* 0x0000006910197220 */ /* 0x000fe20000410000 */
[----:B------:R-:W-:Y:S01]  /*5050*/  FSEL R102, R102, RZ, P6 ;  /* 0x000000ff66667208 */ /* 0x000fe20003000000 */
[C---:B------:R-:W-:Y:S01]  /*5060*/  FMUL.FTZ R26, R16.reuse, R120 ;  /* 0x00000078101a7220 */ /* 0x040fe20000410000 */
[----:B------:R-:W-:Y:S01]  /*5070*/  FSEL R109, R109, RZ, P5 ;  /* 0x000000ff6d6d7208 */ /* 0x000fe20002800000 */
[----:B------:R-:W-:Y:S01]  /*5080*/  FMUL.FTZ R27, R16, R121 ;  /* 0x00000079101b7220 */ /* 0x000fe20000410000 */
[----:B------:R-:W-:Y:S01]  /*5090*/  IADD3 R10, P6, R10, c[0x0][0x248], RZ ;  /* 0x000092000a0a7a10 */ /* 0x000fe20007fde0ff */
[----:B------:R-:W-:Y:S01]  /*50a0*/  FMUL.FTZ R108, R11, R108 ;  /* 0x0000006c0b6c7220 */ /* 0x000fe20000410000 */
[----:B------:R-:W-:Y:S01]  /*50b0*/  IADD3 R100, P5, R8, c[0x0][0x170], RZ ;  /* 0x00005c0008647a10 */ /* 0x000fe20007fbe0ff */
[----:B------:R-:W-:-:S02]  /*50c0*/  @P0 FADD.FTZ R24, R76, R24 ;  /* 0x000000184c180221 */ /* 0x000fc40000010000 */
[----:B------:R-:W-:Y:S02]  /*50d0*/  @P0 FADD.FTZ R25, R77, R25 ;  /* 0x000000194d190221 */ /* 0x000fe40000010000 */
[----:B------:R-:W-:Y:S02]  /*50e0*/  @P0 FADD.FTZ R26, R78, R26 ;  /* 0x0000001a4e1a0221 */ /* 0x000fe40000010000 */
        /* <DEDUP_REMOVED lines=10> */
[----:B------:R-:W-:-:S02]  /*5190*/  LOP3.LUT P6, RZ, R9, 0xff0000, RZ, 0xc0, !PT ;  /* 0x00ff000009ff7812 */ /* 0x000fc400078cc0ff */
[----:B------:R-:W-:Y:S01]  /*51a0*/  LOP3.LUT P5, RZ, R9, 0xff000000, RZ, 0xc0, !PT ;  /* 0xff00000009ff7812 */ /* 0x000fe200078ac0ff */
[----:B------:R-:W-:Y:S02]  /*51b0*/  FMUL.FTZ R9, R24, R3 ;  /* 0x0000000318097220 */ /* 0x000fe40000410000 */
[----:B------:R-:W-:Y:S02]  /*51c0*/  FMUL.FTZ R19, R19, c[0x0][0x1e8] ;  /* 0x00007a0013137a20 */ /* 0x000fe40000410000 */
        /* <DEDUP_REMOVED lines=10> */
[----:B------:R-:W-:-:S02]  /*5270*/  SEL R27, R27, R95, P2 ;  /* 0x0000005f1b1b7207 */ /* 0x000fc40001000000 */
[----:B------:R-:W-:Y:S02]  /*5280*/  SEL R96, R96, RZ, P4 ;  /* 0x000000ff60607207 */ /* 0x000fe40002000000 */
[----:B------:R-:W-:Y:S02]  /*5290*/  SEL R97, R97, RZ, P3 ;  /* 0x000000ff61617207 */ /* 0x000fe40001800000 */
[----:B------:R-:W-:Y:S02]  /*52a0*/  SEL R98, R98, RZ, P6 ;  /* 0x000000ff62627207 */ /* 0x000fe40003000000 */
[----:B------:R-:W-:Y:S01]  /*52b0*/  SEL R99, R99, RZ, P5 ;  /* 0x000000ff63637207 */ /* 0x000fe20002800000 */
[----:B------:R0:W-:Y:S04]  /*52c0*/  @P1 STG.E.128 [R12.64], R24 ;  /* 0x000000180c001986 */ /* 0x0001e8000c101d04 */
[----:B------:R1:W-:Y:S04]  /*52d0*/  STG.E.128 [R10.64], R96 ;  /* 0x000000600a007986 */ /* 0x0003e8000c101d04 */
[----:B0-----:R0:W2:Y:S01]  /*52e0*/  LDG.E.128 R24, [R100.64] ;  /* 0x0000000464187981 */ /* 0x0010a2000c1e1d00 */
[----:B------:R-:W-:-:S02]  /*52f0*/  FFMA.FTZ R126, R126, R151, R150 ;  /* 0x000000977e7e7223 */ /* 0x000fc40000010096 */
[-CC-:B------:R-:W-:Y:S02]  /*5300*/  FFMA.FTZ R128, R128, R151.reuse, R150.reuse ;  /* 0x0000009780807223 */ /* 0x180fe40000010096 */
[----:B------:R-:W-:Y:S02]  /*5310*/  FFMA.FTZ R129, R129, R151, R150 ;  /* 0x0000009781817223 */ /* 0x000fe40000010096 */
[----:B------:R-:W-:Y:S02]  /*5320*/  FADD.FTZ R123, R125, -R123 ;  /* 0x8000007b7d7b7221 */ /* 0x000fe40000010000 */
[----:B------:R-:W-:Y:S02]  /*5330*/  FADD.FTZ R126, R127, -R126 ;  /* 0x8000007e7f7e7221 */ /* 0x000fe40000010000 */
[----:B------:R-:W-:Y:S02]  /*5340*/  FADD.FTZ R128, R130, -R128 ;  /* 0x8000008082807221 */ /* 0x000fe40000010000 */
[----:B------:R-:W-:-:S02]  /*5350*/  FADD.FTZ R129, R132, -R129 ;  /* 0x8000008184817221 */ /* 0x000fc40000010000 */
[C---:B-1----:R-:W-:Y:S02]  /*5360*/  FMUL.FTZ R10, R16.reuse, R128 ;  /* 0x00000080100a7220 */ /* 0x042fe40000410000 */
[----:B------:R-:W-:Y:S02]  /*5370*/  FMUL.FTZ R11, R16, R129 ;  /* 0x00000081100b7220 */ /* 0x000fe40000410000 */
[----:B------:R-:W-:Y:S02]  /*5380*/  @P0 FADD.FTZ R10, R82, R10 ;  /* 0x0000000a520a0221 */ /* 0x000fe40000010000 */
[----:B------:R-:W-:-:S04]  /*5390*/  @P0 FADD.FTZ R11, R83, R11 ;  /* 0x0000000b530b0221 */ /* 0x000fc80000010000 */
[----:B------:R-:W-:-:S04]  /*53a0*/  FMUL.FTZ R106, R11, R3 ;  /* 0x000000030b6a7220 */ /* 0x000fc80000410000 */
[----:B------:R-:W-:Y:S01]  /*53b0*/  FMUL.FTZ R106, R106, c[0x0][0x1e8] ;  /* 0x00007a006a6a7a20 */ /* 0x000fe20000410000 */
[----:B------:R-:W-:Y:S01]  /*53c0*/  SEL R11, R11, R95, P2 ;  /* 0x0000005f0b0b7207 */ /* 0x000fe20001000000 */
[-CC-:B------:R-:W-:Y:S02]  /*53d0*/  FFMA.FTZ R131, R131, R151.reuse, R150.reuse ;  /* 0x0000009783837223 */ /* 0x180fe40000010096 */
[-CC-:B------:R-:W-:Y:S02]  /*53e0*/  FFMA.FTZ R133, R133, R151.reuse, R150.reuse ;  /* 0x0000009785857223 */ /* 0x180fe40000010096 */
[-CC-:B------:R-:W-:Y:S02]  /*53f0*/  FFMA.FTZ R135, R135, R151.reuse, R150.reuse ;  /* 0x0000009787877223 */ /* 0x180fe40000010096 */
[----:B------:R-:W-:Y:S02]  /*5400*/  FFMA.FTZ R138, R138, R151, R150 ;  /* 0x000000978a8a7223 */ /* 0x000fe40000010096 */
[----:B------:R-:W-:-:S02]  /*5410*/  FADD.FTZ R131, R134, -R131 ;  /* 0x8000008386837221 */ /* 0x000fc40000010000 */
[----:B------:R-:W-:Y:S02]  /*5420*/  FADD.FTZ R133, R136, -R133 ;  /* 0x8000008588857221 */ /* 0x000fe40000010000 */
[----:B------:R-:W-:Y:S02]  /*5430*/  FADD.FTZ R135, R137, -R135 ;  /* 0x8000008789877221 */ /* 0x000fe40000010000 */
[----:B------:R-:W-:Y:S02]  /*5440*/  FADD.FTZ R138, R140, -R138 ;  /* 0x8000008a8c8a7221 */ /* 0x000fe40000010000 */
[----:B---3--:R-:W-:Y:S02]  /*5450*/  FMUL.FTZ R21, R21, R19 ;  /* 0x0000001315157220 */ /* 0x008fe40000410000 */
[----:B------:R-:W-:Y:S02]  /*5460*/  FMUL.FTZ R22, R22, R103 ;  /* 0x0000006716167220 */ /* 0x000fe40000410000 */
[----:B------:R-:W-:Y:S01]  /*5470*/  FMUL.FTZ R105, R23, R105 ;  /* 0x0000006917697220 */ /* 0x000fe20000410000 */
[----:B0-----:R-:W-:Y:S01]  /*5480*/  FSEL R101, R21, RZ, P3 ;  /* 0x000000ff15657208 */ /* 0x001fe20001800000 */
[----:B------:R-:W-:Y:S01]  /*5490*/  FMUL.FTZ R20, R9, R20 ;  /* 0x0000001409147220 */ /* 0x000fe20000410000 */
[----:B------:R-:W-:Y:S01]  /*54a0*/  FSEL R100, R22, RZ, P6 ;  /* 0x000000ff16647208 */ /* 0x000fe20003000000 */
[----:B------:R-:W-:Y:S01]  /*54b0*/  FMUL.FTZ R9, R16, R126 ;  /* 0x0000007e10097220 */ /* 0x000fe20000410000 */
[----:B------:R-:W-:-:S02]  /*54c0*/  @P1 IADD3 R12, P3, R8, c[0x0][0x258], RZ ;  /* 0x00009600080c1a10 */ /* 0x000fc40007f7e0ff */
[----:B------:R-:W-:Y:S01]  /*54d0*/  IADD3 R96, P6, R8, c[0x0][0x248], RZ ;  /* 0x0000920008607a10 */ /* 0x000fe20007fde0ff */
[----:B------:R-:W-:Y:S01]  /*54e0*/  FMUL.FTZ R8, R16, R123 ;  /* 0x0000007b10087220 */ /* 0x000fe20000410000 */
[----:B------:R-:W-:Y:S02]  /*54f0*/  FSEL R105, R105, RZ, P5 ;  /* 0x000000ff69697208 */ /* 0x000fe40002800000 */
[----:B------:R-:W-:Y:S01]  /*5500*/  IADD3 R98, P5, R0, c[0x0][0x170], RZ ;  /* 0x00005c0000627a10 */ /* 0x000fe20007fbe0ff */
[----:B------:R-:W-:Y:S02]  /*5510*/  @P0 FADD.FTZ R8, R80, R8 ;  /* 0x0000000850080221 */ /* 0x000fe40000010000 */
[----:B------:R-:W-:Y:S01]  /*5520*/  @P0 FADD.FTZ R9, R81, R9 ;  /* 0x0000000951090221 */ /* 0x000fe20000010000 */
[----:B------:R-:W-:Y:S02]  /*5530*/  FSEL R103, R20, RZ, P4 ;  /* 0x000000ff14677208 */ /* 0x000fe40002000000 */
[----:B------:R-:W-:-:S02]  /*5540*/  @P1 IADD3.X R13, R18, c[0x0][0x25c], RZ, P3, !PT ;  /* 0x00009700120d1a10 */ /* 0x000fc40001ffe4ff */
[----:B------:R-:W-:Y:S02]  /*5550*/  IADD3.X R97, R18, c[0x0][0x24c], RZ, P6, !PT ;  /* 0x0000930012617a10 */ /* 0x000fe400037fe4ff */
[----:B------:R-:W-:Y:S01]  /*5560*/  IADD3.X R99, R17, c[0x0][0x174], RZ, P5, !PT ;  /* 0x00005d0011637a10 */ /* 0x000fe20002ffe4ff */
[-C--:B------:R-:W-:Y:S01]  /*5570*/  FMUL.FTZ R18, R9, R3.reuse ;  /* 0x0000000309127220 */ /* 0x080fe20000410000 */
[C---:B------:R-:W-:Y:S01]  /*5580*/  LOP3.LUT P4, RZ, R7.reuse, 0xff, RZ, 0xc0, !PT ;  /* 0x000000ff07ff7812 */ /* 0x040fe2000788c0ff */
[-C--:B------:R-:W-:Y:S01]  /*5590*/  FMUL.FTZ R19, R10, R3.reuse ;  /* 0x000000030a137220 */ /* 0x080fe20000410000 */
[C---:B------:R-:W-:Y:S02]  /*55a0*/  LOP3.LUT P3, RZ, R7.reuse, 0xff00, RZ, 0xc0, !PT ;  /* 0x0000ff0007ff7812 */ /* 0x040fe4000786c0ff */
[C---:B------:R-:W-:Y:S02]  /*55b0*/  LOP3.LUT P6, RZ, R7.reuse, 0xff0000, RZ, 0xc0, !PT ;  /* 0x00ff000007ff7812 */ /* 0x040fe400078cc0ff */
[----:B------:R-:W-:Y:S01]  /*55c0*/  LOP3.LUT P5, RZ, R7, 0xff000000, RZ, 0xc0, !PT ;  /* 0xff00000007ff7812 */ /* 0x000fe200078ac0ff */
[----:B------:R-:W-:-:S02]  /*55d0*/  FMUL.FTZ R7, R8, R3 ;  /* 0x0000000308077220 */ /* 0x000fc40000410000 */
[----:B------:R-:W-:Y:S02]  /*55e0*/  FMUL.FTZ R18, R18, c[0x0][0x1e8] ;  /* 0x00007a0012127a20 */ /* 0x000fe40000410000 */
[----:B------:R-:W-:Y:S02]  /*55f0*/  FMUL.FTZ R7, R7, c[0x0][0x1e8] ;  /* 0x00007a0007077a20 */ /* 0x000fe40000410000 */
[----:B------:R-:W-:Y:S02]  /*5600*/  FMUL.FTZ R19, R19, c[0x0][0x1e8] ;  /* 0x00007a0013137a20 */ /* 0x000fe40000410000 */
[----:B------:R-:W-:Y:S02]  /*5610*/  FMUL.FTZ R20, R36, R7 ;  /* 0x0000000724147220 */ /* 0x000fe40000410000 */
[----:B------:R-:W-:Y:S02]  /*5620*/  FMUL.FTZ R21, R37, R18 ;  /* 0x0000001225157220 */ /* 0x000fe40000410000 */
[----:B------:R-:W-:-:S02]  /*5630*/  FMUL.FTZ R22, R38, R19 ;  /* 0x0000001326167220 */ /* 0x000fc40000410000 */
[----:B------:R-:W-:Y:S01]  /*5640*/  FMUL.FTZ R23, R39, R106 ;  /* 0x0000006a27177220 */ /* 0x000fe20000410000 */
[----:B------:R-:W-:Y:S02]  /*5650*/  SEL R8, R8, R92, P2 ;  /* 0x0000005c08087207 */ /* 0x000fe40001000000 */
[----:B------:R-:W-:Y:S02]  /*5660*/  SEL R9, R9, R93, P2 ;  /* 0x0000005d09097207 */ /* 0x000fe40001000000 */
[----:B------:R-:W-:Y:S02]  /*5670*/  SEL R10, R10, R94, P2 ;  /* 0x0000005e0a0a7207 */ /* 0x000fe40001000000 */
[----:B------:R-:W-:Y:S02]  /*5680*/  SEL R20, R20, RZ, P4 ;  /* 0x000000ff14147207 */ /* 0x000fe40002000000 */
[----:B------:R-:W-:Y:S02]  /*5690*/  SEL R21, R21, RZ, P3 ;  /* 0x000000ff15157207 */ /* 0x000fe40001800000 */
[----:B------:R-:W-:-:S02]  /*56a0*/  SEL R22, R22, RZ, P6 ;  /* 0x000000ff16167207 */ /* 0x000fc40003000000 */
[----:B------:R-:W-:Y:S01]  /*56b0*/  SEL R23, R23, RZ, P5 ;  /* 0x000000ff17177207 */ /* 0x000fe20002800000 */
[----:B------:R0:W-:Y:S04]  /*56c0*/  @P1 STG.E.128 [R12.64], R8 ;  /* 0x000000080c001986 */ /* 0x0001e8000c101d04 */
[----:B------:R1:W-:Y:S04]  /*56d0*/  STG.E.128 [R96.64], R20 ;  /* 0x0000001460007986 */ /* 0x0003e8000c101d04 */
[----:B0-----:R0:W3:Y:S01]  /*56e0*/  LDG.E.128 R8, [R98.64] ;  /* 0x0000000462087981 */ /* 0x0010e2000c1e1d00 */
[----:B-1----:R-:W-:-:S02]  /*56f0*/  FMUL.FTZ R20, R16, R131 ;  /* 0x0000008310147220 */ /* 0x002fc40000410000 */
[----:B------:R-:W-:Y:S02]  /*5700*/  FMUL.FTZ R21, R16, R133 ;  /* 0x0000008510157220 */ /* 0x000fe40000410000 */
[----:B--2---:R-:W-:Y:S02]  /*5710*/  FMUL.FTZ R24, R7, R24 ;  /* 0x0000001807187220 */ /* 0x004fe40000410000 */
[----:B------:R-:W-:Y:S02]  /*5720*/  FMUL.FTZ R25, R25, R18 ;  /* 0x0000001219197220 */ /* 0x000fe40000410000 */
[----:B------:R-:W-:Y:S02]  /*5730*/  FMUL.FTZ R7, R26, R19 ;  /* 0x000000131a077220 */ /* 0x000fe40000410000 */
[----:B------:R-:W-:Y:S01]  /*5740*/  FMUL.FTZ R27, R27, R106 ;  /* 0x0000006a1b1b7220 */ /* 0x000fe20000410000 */
[----:B0-----:R-:W-:Y:S01]  /*5750*/  FSEL R98, R25, RZ, P3 ;  /* 0x000000ff19627208 */ /* 0x001fe20001800000 */
[C---:B------:R-:W-:Y:S01]  /*5760*/  FMUL.FTZ R22, R16.reuse, R135 ;  /* 0x0000008710167220 */ /* 0x040fe20000410000 */
[----:B------:R-:W-:Y:S01]  /*5770*/  FSEL R7, R7, RZ, P6 ;  /* 0x000000ff07077208 */ /* 0x000fe20003000000 */
[----:B------:R-:W-:Y:S01]  /*5780*/  FMUL.FTZ R23, R16, R138 ;  /* 0x0000008a10177220 */ /* 0x000fe20000410000 */
[----:B------:R-:W-:-:S02]  /*5790*/  @P1 IADD3 R12, P3, R0, c[0x0][0x258], RZ ;  /* 0x00009600000c1a10 */ /* 0x000fc40007f7e0ff */
[----:B------:R-:W-:Y:S02]  /*57a0*/  IADD3 R18, P6, R0, c[0x0][0x248], RZ ;  /* 0x0000920000127a10 */ /* 0x000fe40007fde0ff */
[----:B------:R-:W-:Y:S02]  /*57b0*/  FSEL R0, R27, RZ, P5 ;  /* 0x000000ff1b007208 */ /* 0x000fe40002800000 */
[----:B------:R-:W-:Y:S01]  /*57c0*/  IADD3 R96, P5, R2, c[0x0][0x170], RZ ;  /* 0x00005c0002607a10 */ /* 0x000fe20007fbe0ff */
[----:B------:R-:W-:Y:S02]  /*57d0*/  @P0 FADD.FTZ R20, R84, R20 ;  /* 0x0000001454140221 */ /* 0x000fe40000010000 */
[----:B------:R-:W-:Y:S02]  /*57e0*/  @P0 FADD.FTZ R21, R85, R21 ;  /* 0x0000001555150221 */ /* 0x000fe40000010000 */
[----:B------:R-:W-:Y:S02]  /*57f0*/  @P0 FADD.FTZ R22, R86, R22 ;  /* 0x0000001656160221 */ /* 0x000fe40000010000 */
[----:B------:R-:W-:Y:S01]  /*5800*/  @P0 FADD.FTZ R23, R87, R23 ;  /* 0x0000001757170221 */ /* 0x000fe20000010000 */
[----:B------:R-:W-:-:S02]  /*5810*/  FSEL R99, R24, RZ, P4 ;  /* 0x000000ff18637208 */ /* 0x000fc40002000000 */
[C---:B------:R-:W-:Y:S02]  /*5820*/  @P1 IADD3.X R13, R17.reuse, c[0x0][0x25c], RZ, P3, !PT ;  /* 0x00009700110d1a10 */ /* 0x040fe40001ffe4ff */
[----:B------:R-:W-:Y:S02]  /*5830*/  IADD3.X R19, R17, c[0x0][0x24c], RZ, P6, !PT ;  /* 0x0000930011137a10 */ /* 0x000fe400037fe4ff */
[----:B------:R-:W-:Y:S01]  /*5840*/  IADD3.X R97, R5, c[0x0][0x174], RZ, P5, !PT ;  /* 0x00005d0005617a10 */ /* 0x000fe20002ffe4ff */
[-C--:B------:R-:W-:Y:S01]  /*5850*/  FMUL.FTZ R106, R21, R3.reuse ;  /* 0x00000003156a7220 */ /* 0x080fe20000410000 */
[----:B------:R-:W-:Y:S01]  /*5860*/  LOP3.LUT P4, RZ, R6, 0xff, RZ, 0xc0, !PT ;  /* 0x000000ff06ff7812 */ /* 0x000fe2000788c0ff */
[-C--:B------:R-:W-:Y:S01]  /*5870*/  FMUL.FTZ R107, R22, R3.reuse ;  /* 0x00000003166b7220 */ /* 0x080fe20000410000 */
[C---:B------:R-:W-:Y:S01]  /*5880*/  LOP3.LUT P3, RZ, R6.reuse, 0xff00, RZ, 0xc0, !PT ;  /* 0x0000ff0006ff7812 */ /* 0x040fe2000786c0ff */
        /* <DEDUP_REMOVED lines=22> */
[----:B0-----:R-:W2:Y:S01]  /*59f0*/  LDG.E.128 R20, [R96.64] ;  /* 0x0000000460147981 */ /* 0x001ea2000c1e1d00 */
[----:B------:R-:W-:-:S02]  /*5a00*/  FFMA.FTZ R139, R139, R151, R150 ;  /* 0x000000978b8b7223 */ /* 0x000fc40000010096 */
[-CC-:B------:R-:W-:Y:S02]  /*5a10*/  FFMA.FTZ R141, R141, R151.reuse, R150.reuse ;  /* 0x000000978d8d7223 */ /* 0x180fe40000010096 */
[-C--:B------:R-:W-:Y:S02]  /*5a20*/  FFMA.FTZ R143, R143, R151.reuse, R150 ;  /* 0x000000978f8f7223 */ /* 0x080fe40000010096 */
[----:B----4-:R-:W-:Y:S02]  /*5a30*/  FADD.FTZ R155, R170, R155 ;  /* 0x0000009baa9b7221 */ /* 0x010fe40000010000 */
[----:B------:R-:W-:Y:S02]  /*5a40*/  FADD.FTZ R154, R169, R154 ;  /* 0x0000009aa99a7221 */ /* 0x000fe40000010000 */
[----:B------:R-:W-:Y:S02]  /*5a50*/  FADD.FTZ R183, R168, R183 ;  /* 0x000000b7a8b77221 */ /* 0x000fe40000010000 */
[----:B------:R-:W-:-:S02]  /*5a60*/  FFMA.FTZ R145, R145, R151, R150 ;  /* 0x0000009791917223 */ /* 0x000fc40000010096 */
[----:B------:R-:W-:Y:S01]  /*5a70*/  FADD.FTZ R182, R167, R182 ;  /* 0x000000b6a7b67221 */ /* 0x000fe20000010000 */
[----:B------:R1:W-:Y:S01]  /*5a80*/  STL [R1+0x174], R155 ;  /* 0x0001749b01007387 */ /* 0x0003e20000100800 */
[----:B------:R-:W-:Y:S02]  /*5a90*/  FADD.FTZ R139, R142, -R139 ;  /* 0x8000008b8e8b7221 */ /* 0x000fe40000010000 */
[----:B------:R-:W-:Y:S02]  /*5aa0*/  FADD.FTZ R141, R144, -R141 ;  /* 0x8000008d908d7221 */ /* 0x000fe40000010000 */
[----:B------:R-:W-:Y:S02]  /*5ab0*/  FADD.FTZ R143, R147, -R143 ;  /* 0x8000008f938f7221 */ /* 0x000fe40000010000 */
[----:B------:R-:W-:Y:S01]  /*5ac0*/  FADD.FTZ R172, R166, R172 ;  /* 0x000000aca6ac7221 */ /* 0x000fe20000010000 */
[----:B------:R1:W-:Y:S01]  /*5ad0*/  STL [R1+0x170], R154 ;  /* 0x0001709a01007387 */ /* 0x0003e20000100800 */
[----:B------:R-:W-:-:S02]  /*5ae0*/  FADD.FTZ R171, R165, R171 ;  /* 0x000000aba5ab7221 */ /* 0x000fc40000010000 */
[----:B------:R-:W-:Y:S01]  /*5af0*/  FADD.FTZ R188, R164, R188 ;  /* 0x000000bca4bc7221 */ /* 0x000fe20000010000 */
[----:B------:R1:W-:Y:S01]  /*5b00*/  STL [R1+0x17c], R183 ;  /* 0x00017cb701007387 */ /* 0x0003e20000100800 */
[----:B------:R-:W-:Y:S02]  /*5b10*/  FADD.FTZ R145, R149, -R145 ;  /* 0x8000009195917221 */ /* 0x000fe40000010000 */
[----:B------:R-:W-:Y:S01]  /*5b20*/  FADD.FTZ R186, R163, R186 ;  /* 0x000000baa3ba7221 */ /* 0x000fe20000010000 */
[----:B------:R1:W-:Y:S01]  /*5b30*/  STL [R1+0x178], R182 ;  /* 0x000178b601007387 */ /* 0x0003e20000100800 */
[C---:B------:R-:W-:Y:S02]  /*5b40*/  FMUL.FTZ R139, R16.reuse, R139 ;  /* 0x0000008b108b7220 */ /* 0x040fe40000410000 */
[C---:B------:R-:W-:Y:S01]  /*5b50*/  FMUL.FTZ R141, R16.reuse, R141 ;  /* 0x0000008d108d7220 */ /* 0x040fe20000410000 */
[----:B------:R1:W-:Y:S01]  /*5b60*/  STL [R1+0x184], R172 ;  /* 0x000184ac01007387 */ /* 0x0003e20000100800 */
[----:B------:R-:W-:-:S02]  /*5b70*/  FMUL.FTZ R143, R16, R143 ;  /* 0x0000008f108f7220 */ /* 0x000fc40000410000 */
[----:B------:R-:W-:Y:S01]  /*5b80*/  FADD.FTZ R191, R162, R191 ;  /* 0x000000bfa2bf7221 */ /* 0x000fe20000010000 */
[----:B------:R1:W-:Y:S01]  /*5b90*/  STL [R1+0x180], R171 ;  /* 0x000180ab01007387 */ /* 0x0003e20000100800 */
[----:B------:R-:W-:Y:S02]  /*5ba0*/  FADD.FTZ R190, R161, R190 ;  /* 0x000000bea1be7221 */ /* 0x000fe40000010000 */
[----:B------:R-:W-:Y:S01]  /*5bb0*/  FADD.FTZ R189, R160, R189 ;  /* 0x000000bda0bd7221 */ /* 0x000fe20000010000 */
[----:B------:R1:W-:Y:S01]  /*5bc0*/  STL [R1+0x18c], R188 ;  /* 0x00018cbc01007387 */ /* 0x0003e20000100800 */
[----:B------:R-:W-:Y:S02]  /*5bd0*/  FMUL.FTZ R145, R16, R145 ;  /* 0x0000009110917220 */ /* 0x000fe40000410000 */
[----:B------:R-:W-:Y:S01]  /*5be0*/  FADD.FTZ R187, R159, R187 ;  /* 0x000000bb9fbb7221 */ /* 0x000fe20000010000 */
[----:B------:R1:W-:Y:S01]  /*5bf0*/  STL [R1+0x188], R186 ;  /* 0x000188ba01007387 */ /* 0x0003e20000100800 */
[----:B------:R-:W-:-:S02]  /*5c00*/  @P0 FADD.FTZ R139, R88, R139 ;  /* 0x0000008b588b0221 */ /* 0x000fc40000010000 */
[----:B------:R-:W-:Y:S01]  /*5c10*/  @P0 FADD.FTZ R141, R89, R141 ;  /* 0x0000008d598d0221 */ /* 0x000fe20000010000 */
[----:B------:R1:W-:Y:S01]  /*5c20*/  STL [R1+0x194], R191 ;  /* 0x000194bf01007387 */ /* 0x0003e20000100800 */
[----:B------:R-:W-:Y:S02]  /*5c30*/  @P0 FADD.FTZ R143, R90, R143 ;  /* 0x0000008f5a8f0221 */ /* 0x000fe40000010000 */
[----:B------:R-:W-:Y:S01]  /*5c40*/  FADD.FTZ R185, R158, R185 ;  /* 0x000000b99eb97221 */ /* 0x000fe20000010000 */
[----:B------:R1:W-:Y:S01]  /*5c50*/  STL [R1+0x190], R190 ;  /* 0x000190be01007387 */ /* 0x0003e20000100800 */
[----:B------:R-:W-:Y:S02]  /*5c60*/  FADD.FTZ R184, R157, R184 ;  /* 0x000000b89db87221 */ /* 0x000fe40000010000 */
[----:B------:R-:W-:Y:S01]  /*5c70*/  FADD.FTZ R173, R156, R173 ;  /* 0x000000ad9cad7221 */ /* 0x000fe20000010000 */
[----:B------:R1:W-:Y:S01]  /*5c80*/  STL [R1+0x19c], R189 ;  /* 0x00019cbd01007387 */ /* 0x0003e20000100800 */
[----:B------:R-:W-:-:S02]  /*5c90*/  @P0 FADD.FTZ R145, R91, R145 ;  /* 0x000000915b910221 */ /* 0x000fc40000010000 */
[----:B------:R-:W-:Y:S01]  /*5ca0*/  FADD.FTZ R203, R14, R203 ;  /* 0x000000cb0ecb7221 */ /* 0x000fe20000010000 */
[----:B------:R1:W-:Y:S01]  /*5cb0*/  STL [R1+0x198], R187 ;  /* 0x000198bb01007387 */ /* 0x0003e20000100800 */
[----:B------:R-:W-:Y:S01]  /*5cc0*/  FADD.FTZ R200, R118, R200 ;  /* 0x000000c876c87221 */ /* 0x000fe20000010000 */
[----:B------:R-:W-:Y:S01]  /*5cd0*/  SEL R92, R139, R92, P2 ;  /* 0x0000005c8b5c7207 */ /* 0x000fe20001000000 */
[----:B------:R-:W-:Y:S01]  /*5ce0*/  FADD.FTZ R205, R117, R205 ;  /* 0x000000cd75cd7221 */ /* 0x000fe20000010000 */
[----:B------:R1:W-:Y:S01]  /*5cf0*/  STL [R1+0x1a4], R185 ;  /* 0x0001a4b901007387 */ /* 0x0003e20000100800 */
[----:B------:R-:W-:Y:S01]  /*5d00*/  SEL R93, R141, R93, P2 ;  /* 0x0000005d8d5d7207 */ /* 0x000fe20001000000 */
[----:B------:R-:W-:Y:S01]  /*5d10*/  FADD.FTZ R207, R116, R207 ;  /* 0x000000cf74cf7221 */ /* 0x000fe20000010000 */
[----:B------:R-:W-:Y:S01]  /*5d20*/  SEL R94, R143, R94, P2 ;  /* 0x0000005e8f5e7207 */ /* 0x000fe20001000000 */
[----:B------:R1:W-:Y:S01]  /*5d30*/  STL [R1+0x1a0], R184 ;  /* 0x0001a0b801007387 */ /* 0x0003e20000100800 */
[----:B------:R-:W-:-:S02]  /*5d40*/  FMUL.FTZ R139, R139, R3 ;  /* 0x000000038b8b7220 */ /* 0x000fc40000410000 */
[-C--:B------:R-:W-:Y:S01]  /*5d50*/  FMUL.FTZ R141, R141, R3.reuse ;  /* 0x000000038d8d7220 */ /* 0x080fe20000410000 */
[----:B------:R1:W-:Y:S01]  /*5d60*/  STL [R1+0x1ac], R173 ;  /* 0x0001acad01007387 */ /* 0x0003e20000100800 */
[-C--:B------:R-:W-:Y:S02]  /*5d70*/  FMUL.FTZ R143, R143, R3.reuse ;  /* 0x000000038f8f7220 */ /* 0x080fe40000410000 */
[----:B------:R-:W-:Y:S01]  /*5d80*/  FADD.FTZ R206, R119, R206 ;  /* 0x000000ce77ce7221 */ /* 0x000fe20000010000 */
[----:B------:R1:W-:Y:S01]  /*5d90*/  STL [R1+0x1a8], R203 ;  /* 0x0001a8cb01007387 */ /* 0x0003e20000100800 */
[----:B------:R-:W-:Y:S02]  /*5da0*/  FMUL.FTZ R3, R145, R3 ;  /* 0x0000000391037220 */ /* 0x000fe40000410000 */
[----:B------:R-:W-:Y:S01]  /*5db0*/  FADD.FTZ R201, R108, R201 ;  /* 0x000000c96cc97221 */ /* 0x000fe20000010000 */
[----:B------:R1:W-:Y:S01]  /*5dc0*/  STL [R1+0x1b4], R200 ;  /* 0x0001b4c801007387 */ /* 0x0003e20000100800 */
[----:B------:R-:W-:-:S02]  /*5dd0*/  FADD.FTZ R204, R104, R204 ;  /* 0x000000cc68cc7221 */ /* 0x000fc40000010000 */
[----:B------:R-:W-:Y:S01]  /*5de0*/  FADD.FTZ R202, R102, R202 ;  /* 0x000000ca66ca7221 */ /* 0x000fe20000010000 */
[----:B------:R1:W-:Y:S01]  /*5df0*/  STL [R1+0x1b0], R205 ;  /* 0x0001b0cd01007387 */ /* 0x0003e20000100800 */
[----:B------:R-:W-:Y:S02]  /*5e00*/  FADD.FTZ R215, R0, R215 ;  /* 0x000000d700d77221 */ /* 0x000fe40000010000 */
[----:B------:R-:W-:Y:S01]  /*5e10*/  FMUL.FTZ R139, R139, c[0x0][0x1e8] ;  /* 0x00007a008b8b7a20 */ /* 0x000fe20000410000 */
[----:B------:R1:W-:Y:S01]  /*5e20*/  STL [R1+0x1bc], R207 ;  /* 0x0001bccf01007387 */ /* 0x0003e20000100800 */
[----:B------:R-:W-:Y:S02]  /*5e30*/  FADD.FTZ R178, R109, R178 ;  /* 0x000000b26db27221 */ /* 0x000fe40000010000 */
[----:B------:R-:W-:Y:S01]  /*5e40*/  FMUL.FTZ R0, R3, c[0x0][0x1e8] ;  /* 0x00007a0003007a20 */ /* 0x000fe20000410000 */
[----:B------:R1:W-:Y:S01]  /*5e50*/  STL [R1+0x1b8], R206 ;  /* 0x0001b8ce01007387 */ /* 0x0003e20000100800 */
[----:B------:R-:W-:-:S02]  /*5e60*/  FADD.FTZ R176, R103, R176 ;  /* 0x000000b067b07221 */ /* 0x000fc40000010000 */
[----:B------:R-:W-:Y:S01]  /*5e70*/  FMUL.FTZ R141, R141, c[0x0][0x1e8] ;  /* 0x00007a008d8d7a20 */ /* 0x000fe20000410000 */
[----:B------:R1:W-:Y:S01]  /*5e80*/  STL [R1+0x1c4], R201 ;  /* 0x0001c4c901007387 */ /* 0x0003e20000100800 */
[----:B------:R-:W-:Y:S02]  /*5e90*/  FADD.FTZ R177, R101, R177 ;  /* 0x000000b165b17221 */ /* 0x000fe40000010000 */
[----:B------:R-:W-:Y:S01]  /*5ea0*/  FMUL.FTZ R143, R143, c[0x0][0x1e8] ;  /* 0x00007a008f8f7a20 */ /* 0x000fe20000410000 */
[----:B------:R1:W-:Y:S01]  /*5eb0*/  STL [R1+0x1c0], R204 ;  /* 0x0001c0cc01007387 */ /* 0x0003e20000100800 */
[----:B------:R-:W-:Y:S01]  /*5ec0*/  FADD.FTZ R217, R100, R217 ;  /* 0x000000d964d97221 */ /* 0x000fe20000010000 */
[----:B------:R-:W-:Y:S01]  /*5ed0*/  LOP3.LUT P0, RZ, R15, 0xff000000, RZ, 0xc0, !PT ;  /* 0xff0000000fff7812 */ /* 0x000fe2000780c0ff */
[----:B------:R-:W-:Y:S01]  /*5ee0*/  FADD.FTZ R213, R105, R213 ;  /* 0x000000d569d57221 */ /* 0x000fe20000010000 */
[----:B------:R1:W-:Y:S01]  /*5ef0*/  STL [R1+0x1cc], R202 ;  /* 0x0001ccca01007387 */ /* 0x0003e20000100800 */
[----:B------:R-:W-:Y:S01]  /*5f00*/  FADD.FTZ R212, R99, R212 ;  /* 0x000000d463d47221 */ /* 0x000fe20000010000 */
[----:B------:R-:W-:Y:S01]  /*5f10*/  SEL R95, R145, R95, P2 ;  /* 0x0000005f915f7207 */ /* 0x000fe20001000000 */
        /* <DEDUP_REMOVED lines=11> */
[----:B---3--:R-:W-:-:S02]  /*5fd0*/  FMUL.FTZ R8, R6, R8 ;  /* 0x0000000806087220 */ /* 0x008fc40000410000 */
[----:B------:R-:W-:Y:S01]  /*5fe0*/  FMUL.FTZ R9, R9, R106 ;  /* 0x0000006a09097220 */ /* 0x000fe20000410000 */
[----:B------:R-:W-:Y:S01]  /*5ff0*/  MOV R6, c[0x0][0x160] ;  /* 0x0000580000067a02 */ /* 0x000fe20000000f00 */
[----:B------:R-:W-:Y:S01]  /*6000*/  FMUL.FTZ R10, R10, R107 ;  /* 0x0000006b0a0a7220 */ /* 0x000fe20000410000 */
[----:B------:R-:W-:Y:S01]  /*6010*/  FSEL R12, R8, RZ, P4 ;  /* 0x000000ff080c7208 */ /* 0x000fe20002000000 */
[----:B------:R-:W-:Y:S01]  /*6020*/  FMUL.FTZ R17, R11, R17 ;  /* 0x000000110b117220 */ /* 0x000fe20000410000 */
[----:B------:R-:W-:Y:S02]  /*6030*/  LOP3.LUT P4, RZ, R15, 0xff, RZ, 0xc0, !PT ;  /* 0x000000ff0fff7812 */ /* 0x000fe4000788c0ff */
[----:B------:R-:W-:Y:S02]  /*6040*/  FSEL R13, R9, RZ, P3 ;  /* 0x000000ff090d7208 */ /* 0x000fe40001800000 */
[----:B------:R-:W-:Y:S02]  /*6050*/  LOP3.LUT P3, RZ, R15, 0xff00, RZ, 0xc0, !PT ;  /* 0x0000ff000fff7812 */ /* 0x000fe4000786c0ff */
[----:B------:R-:W-:-:S02]  /*6060*/  FSEL R16, R10, RZ, P6 ;  /* 0x000000ff0a107208 */ /* 0x000fc40003000000 */
[----:B------:R-:W-:Y:S02]  /*6070*/  LEA R4, R6, R4, 0x2 ;  /* 0x0000000406047211 */ /* 0x000fe400078e10ff */
[----:B------:R-:W-:Y:S02]  /*6080*/  LOP3.LUT P6, RZ, R15, 0xff0000, RZ, 0xc0, !PT ;  /* 0x00ff00000fff7812 */ /* 0x000fe400078cc0ff */
[----:B------:R-:W-:Y:S02]  /*6090*/  @P1 IADD3 R6, P2, R2, c[0x0][0x258], RZ ;  /* 0x0000960002061a10 */ /* 0x000fe40007f5e0ff */
[----:B------:R-:W-:Y:S01]  /*60a0*/  FSEL R17, R17, RZ, P5 ;  /* 0x000000ff11117208 */ /* 0x000fe20002800000 */
[----:B------:R-:W-:Y:S01]  /*60b0*/  FADD.FTZ R216, R12, R216 ;  /* 0x000000d80cd87221 */ /* 0x000fe20000010000 */
[----:B------:R-:W-:Y:S01]  /*60c0*/  @P1 IADD3.X R7, R5, c[0x0][0x25c], RZ, P2, !PT ;  /* 0x0000970005071a10 */ /* 0x000fe200017fe4ff */
[----:B------:R-:W-:Y:S01]  /*60d0*/  FADD.FTZ R214, R13, R214 ;  /* 0x000000d60dd67221 */ /* 0x000fe20000010000 */
[----:B------:R-:W-:Y:S01]  /*60e0*/  IADD3 R2, P2, R2, c[0x0][0x248], RZ ;  /* 0x0000920002027a10 */ /* 0x000fe20007f5e0ff */
[----:B------:R-:W-:-:S02]  /*60f0*/  FMUL.FTZ R8, R28, R139 ;  /* 0x0000008b1c087220 */ /* 0x000fc40000410000 */
[----:B------:R-:W-:Y:S02]  /*6100*/  FMUL.FTZ R9, R29, R141 ;  /* 0x0000008d1d097220 */ /* 0x000fe40000410000 */
[----:B------:R-:W-:Y:S02]  /*6110*/  FMUL.FTZ R10, R30, R143 ;  /* 0x0000008f1e0a7220 */ /* 0x000fe40000410000 */
[----:B------:R-:W-:Y:S02]  /*6120*/  FMUL.FTZ R11, R31, R0 ;  /* 0x000000001f0b7220 */ /* 0x000fe40000410000 */
[----:B------:R-:W-:Y:S02]  /*6130*/  FADD.FTZ R179, R16, R179 ;  /* 0x000000b310b37221 */ /* 0x000fe40000010000 */
[----:B------:R-:W-:Y:S01]  /*6140*/  FADD.FTZ R180, R17, R180 ;  /* 0x000000b411b47221 */ /* 0x000fe20000010000 */
[----:B------:R1:W-:Y:S01]  /*6150*/  STL [R1+0x1f4], R216 ;  /* 0x0001f4d801007387 */ /* 0x0003e20000100800 */
[----:B------:R-:W-:-:S02]  /*6160*/  IADD3.X R3, R5, c[0x0][0x24c], RZ, P2, !PT ;  /* 0x0000930005037a10 */ /* 0x000fc400017fe4ff */
[----:B------:R-:W-:Y:S01]  /*6170*/  SEL R8, R8, RZ, P4 ;  /* 0x000000ff08087207 */ /* 0x000fe20002000000 */
[----:B------:R1:W-:Y:S01]  /*6180*/  STL [R1+0x1f0], R214 ;  /* 0x0001f0d601007387 */ /* 0x0003e20000100800 */
[----:B------:R-:W-:Y:S02]  /*6190*/  SEL R9, R9, RZ, P3 ;  /* 0x000000ff09097207 */ /* 0x000fe40001800000 */
[----:B------:R-:W-:Y:S01]  /*61a0*/  SEL R10, R10, RZ, P6 ;  /* 0x000000ff0a0a7207 */ /* 0x000fe20003000000 */
[----:B------:R1:W-:Y:S01]  /*61b0*/  STL [R1+0x1fc], R179 ;  /* 0x0001fcb301007387 */ /* 0x0003e20000100800 */
[----:B------:R-:W-:-:S03]  /*61c0*/  SEL R11, R11, RZ, P0 ;  /* 0x000000ff0b0b7207 */ /* 0x000fc60000000000 */
[----:B------:R1:W-:Y:S04]  /*61d0*/  STL [R1+0x1f8], R180 ;  /* 0x0001f8b401007387 */ /* 0x0003e80000100800 */
[----:B------:R1:W-:Y:S04]  /*61e0*/  @P1 STG.E.128 [R6.64], R92 ;  /* 0x0000005c06001986 */ /* 0x0003e8000c101d04 */
[----:B------:R1:W-:Y:S01]  /*61f0*/  STG.E.128 [R2.64], R8 ;  /* 0x0000000802007986 */ /* 0x0003e2000c101d04 */
[----:B------:R-:W-:Y:S01]  /*6200*/  ISETP.GE.AND P1, PT, R4, c[0x0][0x164], PT ;  /* 0x0000590004007a0c */ /* 0x000fe20003f26270 */
[----:B--2---:R-:W-:-:S02]  /*6210*/  FMUL.FTZ R20, R139, R20 ;  /* 0x000000148b147220 */ /* 0x004fc40000410000 */
[----:B------:R-:W-:Y:S02]  /*6220*/  FMUL.FTZ R23, R23, R0 ;  /* 0x0000000017177220 */ /* 0x000fe40000410000 */
[----:B------:R-:W-:Y:S02]  /*6230*/  FMUL.FTZ R21, R21, R141 ;  /* 0x0000008d15157220 */ /* 0x000fe40000410000 */
[----:B------:R-:W-:Y:S01]  /*6240*/  FMUL.FTZ R22, R22, R143 ;  /* 0x0000008f16167220 */ /* 0x000fe20000410000 */
[----:B------:R-:W-:Y:S02]  /*6250*/  FSEL R20, R20, RZ, P4 ;  /* 0x000000ff14147208 */ /* 0x000fe40002000000 */
[----:B------:R-:W-:Y:S02]  /*6260*/  FSEL R23, R23, RZ, P0 ;  /* 0x000000ff17177208 */ /* 0x000fe40000000000 */
[----:B------:R-:W-:Y:S02]  /*6270*/  FSEL R21, R21, RZ, P3 ;  /* 0x000000ff15157208 */ /* 0x000fe40001800000 */
[----:B------:R-:W-:Y:S01]  /*6280*/  FSEL R22, R22, RZ, P6 ;  /* 0x000000ff16167208 */ /* 0x000fe20003000000 */
[----:B------:R-:W-:-:S02]  /*6290*/  FADD.FTZ R181, R20, R181 ;  /* 0x000000b514b57221 */ /* 0x000fc40000010000 */
[----:B------:R-:W-:Y:S02]  /*62a0*/  FADD.FTZ R174, R23, R174 ;  /* 0x000000ae17ae7221 */ /* 0x000fe40000010000 */
[----:B------:R-:W-:Y:S02]  /*62b0*/  FADD.FTZ R252, R21, R252 ;  /* 0x000000fc15fc7221 */ /* 0x000fe40000010000 */
[----:B------:R-:W-:Y:S01]  /*62c0*/  FADD.FTZ R175, R22, R175 ;  /* 0x000000af16af7221 */ /* 0x000fe20000010000 */
[----:B------:R1:W-:Y:S04]  /*62d0*/  STL [R1+0x204], R181 ;  /* 0x000204b501007387 */ /* 0x0003e80000100800 */
[----:B------:R1:W-:Y:S04]  /*62e0*/  STL [R1+0x208], R174 ;  /* 0x000208ae01007387 */ /* 0x0003e80000100800 */
[----:B------:R1:W-:Y:S04]  /*62f0*/  STL [R1+0x200], R252 ;  /* 0x000200fc01007387 */ /* 0x0003e80000100800 */
[----:B------:R1:W-:Y:S02]  /*6300*/  STL [R1+0x20c], R175 ;  /* 0x00020caf01007387 */ /* 0x0003e40000100800 */
[----:B-1----:R-:W-:Y:S01]  /*6310*/  @P1 CALL.REL.NOINC `(.L_x_14585) ;  /* 0x0000001000001944 */ /* 0x002fe20003c00000 */
[----:B------:R-:W-:Y:S05]  /*6320*/  BRA `(.L_x_14586) ;  /* 0xffffaad000007947 */ /* 0x000fea000383ffff */
.L_x_14585:
[----:B------:R-:W-:Y:S05]  /*6330*/  BSYNC B1 ;  /* 0x0000000000017941 */ /* 0x000fea0003800000 */
.L_x_14582:
        /* <DEDUP_REMOVED lines=120> */
.L_x_14581:
[----:B0-----:R-:W-:Y:S05]  /*6ac0*/  BSYNC B0 ;  /* 0x0000000000007941 */ /* 0x001fea0003800000 */
.L_x_14579:
        /* <DEDUP_REMOVED lines=96> */
[----:B------:R0:W-:Y:S01]  /*70d0*/  STS.128 [R0.X16+0x200], R12 ;  /* 0x0002000c00007388 */ /* 0x0001e2000000cc00 */
[----:B----4-:R-:W-:-:S03]  /*70e0*/  IMAD R34, R34, c[0x0][0x168], RZ ;  /* 0x00005a0022227a24 */ /* 0x010fc600078e02ff */
        /* <DEDUP_REMOVED lines=37> */
[----:B------:R-:W-:Y:S01]  /*7340*/  LDS R25, [R124.X4+0x2600] ;  /* 0x002600007c197984 */ /* 0x000fe20000004800 */
        /* <DEDUP_REMOVED lines=18> */
[----:B------:R-:W4:Y:S04]  /*7470*/  LDS R33, [R124.X4+0x3600] ;  /* 0x003600007c217984 */ /* 0x000f280000004800 */
[----:B------:R-:W4:Y:S01]  /*7480*/  LDS R22, [R124.X4+0x3800] ;  /* 0x003800007c167984 */ /* 0x000f220000004800 */
[----:B------:R-:W-:-:S03]  /*7490*/  FADD.FTZ R4, RZ, R4 ;  /* 0x00000004ff047221 */ /* 0x000fc60000010000 */
[----:B------:R-:W4:Y:S01]  /*74a0*/  LDS R35, [R124.X4+0x3a00] ;  /* 0x003a00007c237984 */ /* 0x000f220000004800 */
[----:B------:R-:W-:Y:S02]  /*74b0*/  FADD.FTZ R10, R21, R10 ;  /* 0x0000000a150a7221 */ /* 0x000fe40000010000 */
[----:B------:R-:W-:Y:S01]  /*74c0*/  FADD.FTZ R4, R4, R25 ;  /* 0x0000001904047221 */ /* 0x000fe20000010000 */
        /* <DEDUP_REMOVED lines=31> */
[----:B------:R-:W-:Y:S01]  /*76c0*/  STS.128 [R0.X16], R84 ;  /* 0x0000005400007388 */ /* 0x000fe2000000cc00 */
[----:B---3--:R-:W-:-:S03]  /*76d0*/  FADD.FTZ R15, R15, R28 ;  /* 0x0000001c0f0f7221 */ /* 0x008fc60000010000 */
        /* <DEDUP_REMOVED lines=28> */
[----:B------:R-:W-:Y:S01]  /*78a0*/  LDS R55, [R124.X4+0x3e00] ;  /* 0x003e00007c377984 */ /* 0x000fe20000004800 */
        /* <DEDUP_REMOVED lines=17> */
[----:B------:R-:W4:Y:S04]  /*79c0*/  LDS R14, [R124.X4+0xc00] ;  /* 0x000c00007c0e7984 */ /* 0x000f280000004800 */
[----:B------:R-:W-:Y:S04]  /*79d0*/  STG.E [R2.64], R37 ;  /* 0x0000002502007986 */ /* 0x000fe8000c101904 */
[----:B------:R-:W4:Y:S01]  /*79e0*/  LDS R27, [R124.X4+0x1e00] ;  /* 0x001e00007c1b7984 */ /* 0x000f220000004800 */
[----:B0-----:R-:W-:-:S03]  /*79f0*/  FADD.FTZ R18, R29, R18 ;  /* 0x000000121d127221 */ /* 0x001fc60000010000 */
[----:B------:R0:W-:Y:S01]  /*7a00*/  STG.E [R4.64], R17 ;  /* 0x0000001104007986 */ /* 0x0001e2000c101904 */
[----:B-1----:R-:W-:-:S03]  /*7a10*/  FADD.FTZ R61, R18, R61 ;  /* 0x0000003d123d7221 */ /* 0x002fc60000010000 */
[----:B------:R-:W1:Y:S01]  /*7a20*/  LDS R37, [R124.X4+0x3000] ;  /* 0x003000007c257984 */ /* 0x000e620000004800 */
[----:B--2---:R-:W-:-:S03]  /*7a30*/  FADD.FTZ R10, RZ, R10 ;  /* 0x0000000aff0a7221 */ /* 0x004fc60000010000 */
[----:B------:R-:W-:Y:S01]  /*7a40*/  STG.E [R6.64], R35 ;  /* 0x0000002306007986 */ /* 0x000fe2000c101904 */
[----:B---3--:R-:W-:-:S03]  /*7a50*/  FADD.FTZ R12, RZ, R12 ;  /* 0x0000000cff0c7221 */ /* 0x008fc60000010000 */
[----:B------:R-:W2:Y:S01]  /*7a60*/  LDS R63, [R124.X4+0x4200] ;  /* 0x004200007c3f7984 */ /* 0x000ea20000004800 */
[----:B0-----:R-:W-:Y:S02]  /*7a70*/  FADD.FTZ R17, R16, R55 ;  /* 0x0000003710117221 */ /* 0x001fe40000010000 */
[----:B----4-:R-:W-:Y:S01]  /*7a80*/  FADD.FTZ R10, R10, R31 ;  /* 0x0000001f0a0a7221 */ /* 0x010fe20000010000 */
[----:B------:R-:W0:Y:S01]  /*7a90*/  LDS R8, [R124.X4+0xe00] ;  /* 0x000e00007c087984 */ /* 0x000e220000004800 */
[----:B------:R-:W-:-:S03]  /*7aa0*/  FADD.FTZ R12, R12, R33 ;  /* 0x000000210c0c7221 */ /* 0x000fc60000010000 */
[----:B------:R-:W3:Y:S01]  /*7ab0*/  LDS R35, [R124.X4+0x2000] ;  /* 0x002000007c237984 */ /* 0x000ee20000004800 */
[----:B------:R-:W-:-:S03]  /*7ac0*/  FADD.FTZ R0, RZ, R0 ;  /* 0x00000000ff007221 */ /* 0x000fc60000010000 */
[----:B------:R-:W4:Y:S01]  /*7ad0*/  LDS R53, [R124.X4+0x3200] ;  /* 0x003200007c357984 */ /* 0x000f220000004800 */
[----:B------:R-:W-:-:S03]  /*7ae0*/  FADD.FTZ R10, R10, R49 ;  /* 0x000000310a0a7221 */ /* 0x000fc60000010000 */
[----:B------:R-:W-:Y:S01]  /*7af0*/  STG.E [R2.64+0x200], R21 ;  /* 0x0002001502007986 */ /* 0x000fe2000c101904 */
[----:B------:R-:W-:-:S03]  /*7b00*/  FADD.FTZ R14, RZ, R14 ;  /* 0x0000000eff0e7221 */ /* 0x000fc60000010000 */
[----:B------:R-:W4:Y:S04]  /*7b10*/  LDS R69, [R124.X4+0x4400] ;  /* 0x004400007c457984 */ /* 0x000f280000004800 */
[----:B------:R-:W4:Y:S01]  /*7b20*/  LDS R16, [R124.X4+0x1000] ;  /* 0x001000007c107984 */ /* 0x000f220000004800 */
[----:B------:R-:W-:-:S03]  /*7b30*/  FADD.FTZ R0, R0, R27 ;  /* 0x0000001b00007221 */ /* 0x000fc60000010000 */
[----:B------:R-:W-:Y:S04]  /*7b40*/  STG.E [R4.64+0x200], R51 ;  /* 0x0002003304007986 */ /* 0x000fe8000c101904 */
[----:B------:R-:W4:Y:S01]  /*7b50*/  LDS R21, [R124.X4+0x2200] ;  /* 0x002200007c157984 */ /* 0x000f220000004800 */
[----:B-1----:R-:W-:-:S03]  /*7b60*/  FADD.FTZ R12, R12, R37 ;  /* 0x000000250c0c7221 */ /* 0x002fc60000010000 */
[----:B------:R-:W-:Y:S04]  /*7b70*/  STG.E [R6.64+0x200], R17 ;  /* 0x0002001106007986 */ /* 0x000fe8000c101904 */
[----:B------:R-:W1:Y:S01]  /*7b80*/  LDS R55, [R124.X4+0x3400] ;  /* 0x003400007c377984 */ /* 0x000e620000004800 */
[----:B--2---:R-:W-:-:S03]  /*7b90*/  FADD.FTZ R63, R10, R63 ;  /* 0x0000003f0a3f7221 */ /* 0x004fc60000010000 */
[----:B------:R-:W2:Y:S01]  /*7ba0*/  LDS R71, [R124.X4+0x4600] ;  /* 0x004600007c477984 */ /* 0x000ea20000004800 */
[----:B0-----:R-:W-:-:S03]  /*7bb0*/  FADD.FTZ R8, RZ, R8 ;  /* 0x00000008ff087221 */ /* 0x001fc60000010000 */
[----:B------:R-:W0:Y:S01]  /*7bc0*/  LDS R17, [R124.X4+0x1200] ;  /* 0x001200007c117984 */ /* 0x000e220000004800 */
[----:B---3--:R-:W-:-:S03]  /*7bd0*/  FADD.FTZ R14, R14, R35 ;  /* 0x000000230e0e7221 */ /* 0x008fc60000010000 */
[----:B------:R-:W3:Y:S01]  /*7be0*/  LDS R29, [R124.X4+0x2400] ;  /* 0x002400007c1d7984 */ /* 0x000ee20000004800 */
[----:B----4-:R-:W-:-:S03]  /*7bf0*/  FADD.FTZ R0, R0, R53 ;  /* 0x0000003500007221 */ /* 0x010fc60000010000 */
[----:B------:R-:W4:Y:S04]  /*7c00*/  LDS R51, [R124.X4+0x3600] ;  /* 0x003600007c337984 */ /* 0x000f280000004800 */
[----:B------:R-:W-:Y:S01]  /*7c10*/  STG.E [R2.64+0x400], R39 ;  /* 0x0004002702007986 */ /* 0x000fe2000c101904 */
[----:B------:R-:W-:-:S03]  /*7c20*/  FADD.FTZ R69, R12, R69 ;  /* 0x000000450c457221 */ /* 0x000fc60000010000 */
[----:B------:R-:W4:Y:S01]  /*7c30*/  LDS R73, [R124.X4+0x4800] ;  /* 0x004800007c497984 */ /* 0x000f220000004800 */
[----:B------:R-:W-:-:S03]  /*7c40*/  FADD.FTZ R16, RZ, R16 ;  /* 0x00000010ff107221 */ /* 0x000fc60000010000 */
[----:B------:R-:W-:Y:S04]  /*7c50*/  STG.E [R4.64+0x400], R19 ;  /* 0x0004001304007986 */ /* 0x000fe8000c101904 */
[----:B------:R-:W4:Y:S01]  /*7c60*/  LDS R18, [R124.X4+0x2600] ;  /* 0x002600007c127984 */ /* 0x000f220000004800 */
[----:B------:R-:W-:-:S03]  /*7c70*/  FADD.FTZ R8, R8, R21 ;  /* 0x0000001508087221 */ /* 0x000fc60000010000 */
[----:B------:R-:W4:Y:S04]  /*7c80*/  LDS R19, [R124.X4+0x3800] ;  /* 0x003800007c137984 */ /* 0x000f280000004800 */
[----:B------:R-:W4:Y:S01]  /*7c90*/  LDS R39, [R124.X4+0x4a00] ;  /* 0x004a00007c277984 */ /* 0x000f220000004800 */
[----:B-1----:R-:W-:-:S03]  /*7ca0*/  FADD.FTZ R14, R14, R55 ;  /* 0x000000370e0e7221 */ /* 0x002fc60000010000 */
[----:B------:R-:W1:Y:S01]  /*7cb0*/  LDS R20, [R124.X4+0x3a00] ;  /* 0x003a00007c147984 */ /* 0x000e620000004800 */
[----:B--2---:R-:W-:-:S03]  /*7cc0*/  FADD.FTZ R71, R0, R71 ;  /* 0x0000004700477221 */ /* 0x004fc60000010000 */
[----:B------:R-:W2:Y:S01]  /*7cd0*/  LDS R31, [R124.X4+0x4c00] ;  /* 0x004c00007c1f7984 */ /* 0x000ea20000004800 */
[----:B0-----:R-:W-:-:S03]  /*7ce0*/  FADD.FTZ R17, RZ, R17 ;  /* 0x00000011ff117221 */ /* 0x001fc60000010000 */
[----:B------:R-:W0:Y:S01]  /*7cf0*/  LDS R22, [R124.X4+0x4e00] ;  /* 0x004e00007c167984 */ /* 0x000e220000004800 */
[----:B---3--:R-:W-:-:S03]  /*7d00*/  FADD.FTZ R16, R16, R29 ;  /* 0x0000001d10107221 */ /* 0x008fc60000010000 */
[----:B------:R-:W-:Y:S01]  /*7d10*/  STG.E [R6.64+0x400], R61 ;  /* 0x0004003d06007986 */ /* 0x000fe2000c101904 */
[----:B----4-:R-:W-:-:S03]  /*7d20*/  FADD.FTZ R8, R8, R51 ;  /* 0x0000003308087221 */ /* 0x010fc60000010000 */
[----:B------:R-:W-:Y:S04]  /*7d30*/  STG.E [R2.64+0x600], R23 ;  /* 0x0006001702007986 */ /* 0x000fe8000c101904 */
[----:B------:R-:W-:Y:S01]  /*7d40*/  STG.E [R4.64+0x600], R57 ;  /* 0x0006003904007986 */ /* 0x000fe2000c101904 */
[----:B------:R-:W-:-:S03]  /*7d50*/  FADD.FTZ R73, R14, R73 ;  /* 0x000000490e497221 */ /* 0x000fc60000010000 */
[----:B------:R-:W-:Y:S04]  /*7d60*/  STG.E [R6.64+0x600], R63 ;  /* 0x0006003f06007986 */ /* 0x000fe8000c101904 */
[----:B------:R-:W-:Y:S01]  /*7d70*/  STG.E [R2.64+0x800], R41 ;  /* 0x0008002902007986 */ /* 0x000fe2000c101904 */
[----:B------:R-:W-:-:S03]  /*7d80*/  FADD.FTZ R17, R17, R18 ;  /* 0x0000001211117221 */ /* 0x000fc60000010000 */
[----:B------:R-:W-:Y:S01]  /*7d90*/  STG.E [R4.64+0x800], R59 ;  /* 0x0008003b04007986 */ /* 0x000fe2000c101904 */
[----:B------:R-:W-:-:S03]  /*7da0*/  FADD.FTZ R16, R16, R19 ;  /* 0x0000001310107221 */ /* 0x000fc60000010000 */
[----:B------:R-:W-:Y:S01]  /*7db0*/  STG.E [R6.64+0x800], R69 ;  /* 0x0008004506007986 */ /* 0x000fe2000c101904 */
[----:B------:R-:W-:-:S03]  /*7dc0*/  FADD.FTZ R39, R8, R39 ;  /* 0x0000002708277221 */ /* 0x000fc60000010000 */
[----:B------:R-:W-:Y:S01]  /*7dd0*/  STG.E [R2.64+0xa00], R43 ;  /* 0x000a002b02007986 */ /* 0x000fe2000c101904 */
[----:B-1----:R-:W-:-:S03]  /*7de0*/  FADD.FTZ R17, R17, R20 ;  /* 0x0000001411117221 */ /* 0x002fc60000010000 */
[----:B------:R-:W-:Y:S01]  /*7df0*/  STG.E [R4.64+0xa00], R11 ;  /* 0x000a000b04007986 */ /* 0x000fe2000c101904 */
[----:B--2---:R-:W-:-:S03]  /*7e00*/  FADD.FTZ R31, R16, R31 ;  /* 0x0000001f101f7221 */ /* 0x004fc60000010000 */
        /* <DEDUP_REMOVED lines=15> */
.L_x_14583:
[----:B------:R-:W-:Y:S02]  /*7f00*/  MOV R109, R150 ;  /* 0x00000096006d7202 */ /* 0x000fe40000000f00 */
[----:B-1----:R-:W-:-:S02]  /*7f10*/  MOV R118, 0x1 ;  /* 0x0000000100767802 */ /* 0x002fc40000000f00 */
[----:B------:R-:W-:Y:S02]  /*7f20*/  MOV R157, 0x1f ;  /* 0x0000001f009d7802 */ /* 0x000fe40000000f00 */
[----:B------:R-:W-:Y:S02]  /*7f30*/  MOV R156, 0xffffffff ;  /* 0xffffffff009c7802 */ /* 0x000fe40000000f00 */
[----:B------:R-:W-:Y:S02]  /*7f40*/  MOV R108, 0x7f60 ;  /* 0x00007f60006c7802 */ /* 0x000fe40000000f00 */
[----:B-----5:R-:W-:Y:S05]  /*7f50*/  CALL.REL.NOINC `($__internal_195_$__cuda_sm70_shflsync_bfly_p) ;  /* 0x0000046000007944 */ /* 0x020fea0003c00000 */
[----:B-1----:R-:W-:Y:S01]  /*7f60*/  MOV R151, R118 ;  /* 0x0000007600977202 */ /* 0x002fe20000000f00 */
[----:B------:R-:W-:Y:S05]  /*7f70*/  BRA `(.L_x_14587) ;  /* 0xffffb67000007947 */ /* 0x000fea000383ffff */
.L_x_14584:
[----:B-1----:R-:W-:Y:S01]  /*7f80*/  HFMA2.MMA R118, -RZ, RZ, 0, 5.9604644775390625e-08 ;  /* 0x00000001ff767435 */ /* 0x002fe200000001ff */
[----:B------:R-:W-:Y:S02]  /*7f90*/  MOV R109, R119 ;  /* 0x00000077006d7202 */ /* 0x000fe40000000f00 */
[----:B------:R-:W-:Y:S02]  /*7fa0*/  MOV R157, 0x1f ;  /* 0x0000001f009d7802 */ /* 0x000fe40000000f00 */
[----:B------:R-:W-:-:S02]  /*7fb0*/  MOV R156, 0xffffffff ;  /* 0xffffffff009c7802 */ /* 0x000fc40000000f00 */
[----:B------:R-:W-:Y:S02]  /*7fc0*/  MOV R108, 0x7fe0 ;  /* 0x00007fe0006c7802 */ /* 0x000fe40000000f00 */
[----:B0-2--5:R-:W-:Y:S05]  /*7fd0*/  CALL.REL.NOINC `($__internal_195_$__cuda_sm70_shflsync_bfly_p) ;  /* 0x000003e000007944 */ /* 0x025fea0003c00000 */
[----:B------:R-:W-:Y:S01]  /*7fe0*/  FADD.FTZ R150, R150, R151 ;  /* 0x0000009796967221 */ /* 0x000fe20000010000 */
[----:B------:R-:W-:Y:S01]  /*7ff0*/  MOV R157, 0x1f ;  /* 0x0000001f009d7802 */ /* 0x000fe20000000f00 */
[----:B-1----:R-:W-:Y:S01]  /*8000*/  FADD.FTZ R119, R119, R118 ;  /* 0x0000007677777221 */ /* 0x002fe20000010000 */
[----:B------:R-:W-:Y:S01]  /*8010*/  HFMA2.MMA R118, -RZ, RZ, 0, 1.1920928955078125e-07 ;  /* 0x00000002ff767435 */ /* 0x000fe200000001ff */
[----:B------:R-:W-:Y:S02]  /*8020*/  MOV R156, 0xffffffff ;  /* 0xffffffff009c7802 */ /* 0x000fe40000000f00 */
[----:B------:R-:W-:Y:S02]  /*8030*/  MOV R109, R150 ;  /* 0x00000096006d7202 */ /* 0x000fe40000000f00 */
[----:B------:R-:W-:Y:S02]  /*8040*/  MOV R108, 0x8060 ;  /* 0x00008060006c7802 */ /* 0x000fe40000000f00 */
[----:B------:R-:W-:Y:S05]  /*8050*/  CALL.REL.NOINC `($__internal_195_$__cuda_sm70_shflsync_bfly_p) ;  /* 0x0000036000007944 */ /* 0x000fea0003c00000 */
[----:B-1----:R-:W-:Y:S01]  /*8060*/  MOV R151, R118 ;  /* 0x0000007600977202 */ /* 0x002fe20000000f00 */
[----:B------:R-:W-:Y:S01]  /*8070*/  HFMA2.MMA R118, -RZ, RZ, 0, 1.1920928955078125e-07 ;  /* 0x00000002ff767435 */ /* 0x000fe200000001ff */
[----:B------:R-:W-:-:S02]  /*8080*/  MOV R109, R119 ;  /* 0x00000077006d7202 */ /* 0x000fc40000000f00 */
[----:B------:R-:W-:Y:S02]  /*8090*/  MOV R157, 0x1f ;  /* 0x0000001f009d7802 */ /* 0x000fe40000000f00 */
[----:B------:R-:W-:Y:S02]  /*80a0*/  MOV R156, 0xffffffff ;  /* 0xffffffff009c7802 */ /* 0x000fe40000000f00 */
[----:B------:R-:W-:Y:S02]  /*80b0*/  MOV R108, 0x80d0 ;  /* 0x000080d0006c7802 */ /* 0x000fe40000000f00 */
[----:B------:R-:W-:Y:S05]  /*80c0*/  CALL.REL.NOINC `($__internal_195_$__cuda_sm70_shflsync_bfly_p) ;  /* 0x000002f000007944 */ /* 0x000fea0003c00000 */
[----:B------:R-:W-:Y:S01]  /*80d0*/  FADD.FTZ R150, R151, R150 ;  /* 0x0000009697967221 */ /* 0x000fe20000010000 */
[----:B------:R-:W-:Y:S01]  /*80e0*/  MOV R157, 0x1f ;  /* 0x0000001f009d7802 */ /* 0x000fe20000000f00 */
[----:B-1----:R-:W-:Y:S01]  /*80f0*/  FADD.FTZ R119, R119, R118 ;  /* 0x0000007677777221 */ /* 0x002fe20000010000 */
[----:B------:R-:W-:Y:S01]  /*8100*/  HFMA2.MMA R118, -RZ, RZ, 0, 2.384185791015625e-07 ;  /* 0x00000004ff767435 */ /* 0x000fe200000001ff */
[----:B------:R-:W-:Y:S02]  /*8110*/  MOV R156, 0xffffffff ;  /* 0xffffffff009c7802 */ /* 0x000fe40000000f00 */
[----:B------:R-:W-:-:S02]  /*8120*/  MOV R109, R150 ;  /* 0x00000096006d7202 */ /* 0x000fc40000000f00 */
[----:B------:R-:W-:Y:S02]  /*8130*/  MOV R108, 0x8150 ;  /* 0x00008150006c7802 */ /* 0x000fe40000000f00 */
[----:B------:R-:W-:Y:S05]  /*8140*/  CALL.REL.NOINC `($__internal_195_$__cuda_sm70_shflsync_bfly_p) ;  /* 0x0000027000007944 */ /* 0x000fea0003c00000 */
[----:B-1----:R-:W-:Y:S01]  /*8150*/  MOV R151, R118 ;  /* 0x0000007600977202 */ /* 0x002fe20000000f00 */
[----:B------:R-:W-:Y:S01]  /*8160*/  HFMA2.MMA R118, -RZ, RZ, 0, 2.384185791015625e-07 ;  /* 0x00000004ff767435 */ /* 0x000fe200000001ff */
[----:B------:R-:W-:Y:S02]  /*8170*/  MOV R109, R119 ;  /* 0x00000077006d7202 */ /* 0x000fe40000000f00 */
[----:B------:R-:W-:Y:S02]  /*8180*/  MOV R157, 0x1f ;  /* 0x0000001f009d7802 */ /* 0x000fe40000000f00 */
[----:B------:R-:W-:Y:S02]  /*8190*/  MOV R156, 0xffffffff ;  /* 0xffffffff009c7802 */ /* 0x000fe40000000f00 */
[----:B------:R-:W-:Y:S02]  /*81a0*/  MOV R108, 0x81c0 ;  /* 0x000081c0006c7802 */ /* 0x000fe40000000f00 */
[----:B------:R-:W-:Y:S05]  /*81b0*/  CALL.REL.NOINC `($__internal_195_$__cuda_sm70_shflsync_bfly_p) ;  /* 0x0000020000007944 */ /* 0x000fea0003c00000 */
[----:B------:R-:W-:Y:S01]  /*81c0*/  FADD.FTZ R150, R151, R150 ;  /* 0x0000009697967221 */ /* 0x000fe20000010000 */
[----:B------:R-:W-:Y:S01]  /*81d0*/  MOV R157, 0x1f ;  /* 0x0000001f009d7802 */ /* 0x000fe20000000f00 */
[----:B-1----:R-:W-:Y:S01]  /*81e0*/  FADD.FTZ R119, R119, R118 ;  /* 0x0000007677777221 */ /* 0x002fe20000010000 */
[----:B------:R-:W-:Y:S01]  /*81f0*/  HFMA2.MMA R118, -RZ, RZ, 0, 4.76837158203125e-07 ;  /* 0x00000008ff767435 */ /* 0x000fe200000001ff */
[----:B------:R-:W-:-:S02]  /*8200*/  MOV R156, 0xffffffff ;  /* 0xffffffff009c7802 */ /* 0x000fc40000000f00 */
[----:B------:R-:W-:Y:S02]  /*8210*/  MOV R109, R150 ;  /* 0x00000096006d7202 */ /* 0x000fe40000000f00 */
[----:B------:R-:W-:Y:S02]  /*8220*/  MOV R108, 0x8240 ;  /* 0x00008240006c7802 */ /* 0x000fe40000000f00 */
[----:B------:R-:W-:Y:S05]  /*8230*/  CALL.REL.NOINC `($__internal_195_$__cuda_sm70_shflsync_bfly_p) ;  /* 0x0000018000007944 */ /* 0x000fea0003c00000 */
[----:B-1----:R-:W-:Y:S01]  /*8240*/  MOV R151, R118 ;  /* 0x0000007600977202 */ /* 0x002fe20000000f00 */
[----:B------:R-:W-:Y:S01]  /*8250*/  HFMA2.MMA R118, -RZ, RZ, 0, 4.76837158203125e-07 ;  /* 0x00000008ff767435 */ /* 0x000fe200000001ff */
[----:B------:R-:W-:Y:S02]  /*8260*/  MOV R109, R119 ;  /* 0x00000077006d7202 */ /* 0x000fe40000000f00 */
[----:B------:R-:W-:Y:S02]  /*8270*/  MOV R157, 0x1f ;  /* 0x0000001f009d7802 */ /* 0x000fe40000000f00 */
[----:B------:R-:W-:Y:S02]  /*8280*/  MOV R156, 0xffffffff ;  /* 0xffffffff009c7802 */ /* 0x000fe40000000f00 */
[----:B------:R-:W-:-:S02]  /*8290*/  MOV R108, 0x82b0 ;  /* 0x000082b0006c7802 */ /* 0x000fc40000000f00 */
[----:B------:R-:W-:Y:S05]  /*82a0*/  CALL.REL.NOINC `($__internal_195_$__cuda_sm70_shflsync_bfly_p) ;  /* 0x0000011000007944 */ /* 0x000fea0003c00000 */
[----:B------:R-:W-:Y:S01]  /*82b0*/  FADD.FTZ R150, R151, R150 ;  /* 0x0000009697967221 */ /* 0x000fe20000010000 */
[----:B------:R-:W-:Y:S01]  /*82c0*/  MOV R157, 0x1f ;  /* 0x0000001f009d7802 */ /* 0x000fe20000000f00 */
[----:B-1----:R-:W-:Y:S01]  /*82d0*/  FADD.FTZ R119, R119, R118 ;  /* 0x0000007677777221 */ /* 0x002fe20000010000 */
[----:B------:R-:W-:Y:S01]  /*82e0*/  HFMA2.MMA R118, -RZ, RZ, 0, 9.5367431640625e-07 ;  /* 0x00000010ff767435 */ /* 0x000fe200000001ff */
[----:B------:R-:W-:-:S02]  /*82f0*/  MOV R156, 0xffffffff ;  /* 0xffffffff009c7802 */ /* 0x000fc40000000f00 */
[----:B------:R-:W-:Y:S02]  /*8300*/  MOV R109, R150 ;  /* 0x00000096006d7202 */ /* 0x000fe40000000f00 */
[----:B------:R-:W-:Y:S02]  /*8310*/  MOV R108, 0x8330 ;  /* 0x00008330006c7802 */ /* 0x000fe40000000f00 */
[----:B------:R-:W-:Y:S05]  /*8320*/  CALL.REL.NOINC `($__internal_195_$__cuda_sm70_shflsync_bfly_p) ;  /* 0x0000009000007944 */ /* 0x000fea0003c00000 */
[----:B-1----:R-:W-:Y:S01]  /*8330*/  MOV R151, R118 ;  /* 0x0000007600977202 */ /* 0x002fe20000000f00 */
[----:B------:R-:W-:Y:S01]  /*8340*/  HFMA2.MMA R118, -RZ, RZ, 0, 9.5367431640625e-07 ;  /* 0x00000010ff767435 */ /* 0x000fe200000001ff */
[----:B------:R-:W-:Y:S02]  /*8350*/  MOV R109, R119 ;  /* 0x00000077006d7202 */ /* 0x000fe40000000f00 */
[----:B------:R-:W-:Y:S02]  /*8360*/  MOV R157, 0x1f ;  /* 0x0000001f009d7802 */ /* 0x000fe40000000f00 */
[----:B------:R-:W-:Y:S02]  /*8370*/  MOV R156, 0xffffffff ;  /* 0xffffffff009c7802 */ /* 0x000fe40000000f00 */
[----:B------:R-:W-:-:S02]  /*8380*/  MOV R108, 0x83a0 ;  /* 0x000083a0006c7802 */ /* 0x000fc40000000f00 */
[----:B------:R-:W-:Y:S05]  /*8390*/  CALL.REL.NOINC `($__internal_195_$__cuda_sm70_shflsync_bfly_p) ;  /* 0x0000002000007944 */ /* 0x000fea0003c00000 */
[----:B-1----:R-:W-:Y:S01]  /*83a0*/  MOV R108, R118 ;  /* 0x00000076006c7202 */ /* 0x002fe20000000f00 */
[----:B------:R-:W-:Y:S05]  /*83b0*/  BRA `(.L_x_14588) ;  /* 0xffffb35000007947 */ /* 0x000fea000383ffff */
        .weak           $__internal_195_$__cuda_sm70_shflsync_bfly_p
        .type           $__internal_195_$__cuda_sm70_shflsync_bfly_p,@function
        .size           $__internal_195_$__cuda_sm70_shflsync_bfly_p,(.L_x_15077 - $__internal_195_$__cuda_sm70_shflsync_bfly_p)
$__internal_195_$__cuda_sm70_shflsync_bfly_p:
[----:B------:R-:W-:Y:S04]  /*83c0*/  WARPSYNC R156 ;  /* 0x0000009c00007348 */ /* 0x000fe80003800000 */
[----:B------:R0:W1:Y:S02]  /*83d0*/  SHFL.BFLY PT, R118, R109, R118, R157 ;  /* 0x0c0000766d767389 */ /* 0x00006400000e009d */
[----:B0-----:R-:W-:-:S06]  /*83e0*/  HFMA2.MMA R109, -RZ, RZ, 0, 0 ;  /* 0x00000000ff6d7435 */ /* 0x001fcc00000001ff */
[----:B------:R-:W-:Y:S05]  /*83f0*/  RET.REL.NODEC R108 `(_ZN10layer_norm13ln_bwd_kernelINS_13Kernel_traitsIfffffjLj1280ELj1ELj4ELj1ELj16ENS_18Kernel_traits_baseILj1280EfffffjLj128EEEEELb1ELb1ELb0ELb1EEEvNS_9BwdParamsE) ;  /* 0xffff7c006c007950 */ /* 0x000fea0003c3ffff */
.L_x_14589:
        /* <DEDUP_REMOVED lines=16> */
.L_x_15077:


//--------------------- .text._ZN10layer_norm22ln_bwd_finalize_kernelINS_22Kernel_traits_finalizeILj1280EfffffjLb1ELj1024ELj4ENS_18Kernel_traits_baseILj1280EfffffjLj1024EEEEELb1ELb0EEEvNS_9BwdParamsE --------------------------
	.section	.text._ZN10layer_norm22ln_bwd_finalize_kernelINS_22Kernel_traits_finalizeILj1280EfffffjLb1ELj1024ELj4ENS_18Kernel_traits_baseILj1280EfffffjLj1024EEEEELb1ELb0EEEvNS_9BwdParamsE,"ax",@progbits
	.sectioninfo	@"SHI_REGISTERS=32"
	.align	128
        .global         _ZN10layer_norm22ln_bwd_finalize_kernelINS_22Kernel_traits_finalizeILj1280EfffffjLb1ELj1024ELj4ENS_18Kernel_traits_baseILj1280EfffffjLj1024EEEEELb1ELb0EEEvNS_9BwdParamsE
        .type           _ZN10layer_norm22ln_bwd_finalize_kernelINS_22Kernel_traits_finalizeILj1280EfffffjLb1ELj1024ELj4ENS_18Kernel_traits_baseILj1280EfffffjLj1024EEEEELb1ELb0EEEvNS_9BwdParamsE,@function
        .size           _ZN10layer_norm22ln_bwd_finalize_kernelINS_22Kernel_traits_finalizeILj1280EfffffjLb1ELj1024ELj4ENS_18Kernel_traits_baseILj1280EfffffjLj1024EEEEELb1ELb0EEEvNS_9BwdParamsE,(.L_x_15078 - _ZN10layer_norm22ln_bwd_finalize_kernelINS_22Kernel_traits_finalizeILj1280EfffffjLb1ELj1024ELj4ENS_18Kernel_traits_baseILj1280EfffffjLj1024EEEEELb1ELb0EEEvNS_9BwdParamsE)
        .other          _ZN10layer_norm22ln_bwd_finalize_kernelINS_22Kernel_traits_finalizeILj1280EfffffjLb1ELj1024ELj4ENS_18Kernel_traits_baseILj1280EfffffjLj1024EEEEELb1ELb0EEEvNS_9BwdParamsE,@"STO_CUDA_ENTRY STV_DEFAULT"
_ZN10layer_norm22ln_bwd_finalize_kernelINS_22Kernel_traits_finalizeILj1280EfffffjLb1ELj1024ELj4ENS_18Kernel_traits_baseILj1280EfffffjLj1024EEEEELb1ELb0EEEvNS_9BwdParamsE:
.text._ZN10layer_norm22ln_bwd_finalize_kernelINS_22Kernel_traits_finalizeILj1280EfffffjLb1ELj1024ELj4ENS_18Kernel_traits_baseILj1280EfffffjLj1024EEEEELb1ELb0EEEvNS_9BwdParamsE:
        /* <DEDUP_REMOVED lines=19> */
.L_x_14603:
        /* <DEDUP_REMOVED lines=33> */
.L_x_14594:
        /* <DEDUP_REMOVED lines=47> */
.L_x_14593:
[----:B------:R-:W-:Y:S05]  /*0630*/  BSYNC B1 ;  /* 0x0000000000017941 */ /* 0x000fea0003800000 */
.L_x_14592:
        /* <DEDUP_REMOVED lines=29> */
.L_x_14596:
[----:B------:R-:W-:Y:S05]  /*0810*/  BSYNC B1 ;  /* 0x0000000000017941 */ /* 0x000fea0003800000 */
.L_x_14595:
        /* <DEDUP_REMOVED lines=14> */
.L_x_14597:
[----:B------:R-:W-:Y:S05]  /*0900*/  BSYNC B1 ;  /* 0x0000000000017941 */ /* 0x000fea0003800000 */
.L_x_14591:
[----:B------:R-:W-:Y:S05]  /*0910*/  BSYNC B0 ;  /* 0x0000000000007941 */ /* 0x000fea0003800000 */
.L_x_14590:
        /* <DEDUP_REMOVED lines=12> */
.L_x_14604:
        /* <DEDUP_REMOVED lines=27> */
.L_x_14605:
        /* <DEDUP_REMOVED lines=9> */
.L_x_14598:
        /* <DEDUP_REMOVED lines=18> */
.L_x_14602:
[----:B------:R-:W-:Y:S05]  /*0d40*/  BSYNC B0 ;  /* 0x0000000000007941 */ /* 0x000fea0003800000 */
.L_x_14601:
[C---:B------:R-:W-:Y:S02]  /*0d50*/  ISETP.GT.U32.AND P1, PT, R4.reuse, -0x501, PT ;  /* 0xfffffaff0400780c */ /* 0x040fe40003f24070 */
[----:B------:R-:W-:-:S02]  /*0d60*/  IADD3 R4, R4, 0x500, RZ ;  /* 0x0000050004047810 */ /* 0x000fc40007ffe0ff */
[----:B------:R-:W-:-:S09]  /*0d70*/  IADD3 R5, R5, 0x280, RZ ;  /* 0x0000028005057810 */ /* 0x000fd20007ffe0ff */
[----:B01----:R-:W-:Y:S05]  /*0d80*/  @P1 BRA `(.L_x_14603) ;  /* 0xfffff3a000001947 */ /* 0x003fea000383ffff */
[----:B------:R-:W-:Y:S05]  /*0d90*/  EXIT ;  /* 0x000000000000794d */ /* 0x000fea0003800000 */
.L_x_14599:
[----:B------:R-:W-:Y:S01]  /*0da0*/  HFMA2.MMA R17, -RZ, RZ, 0, 5.9604644775390625e-08 ;  /* 0x00000001ff117435 */ /* 0x000fe200000001ff */
[----:B---3--:R-:W-:Y:S01]  /*0db0*/  MOV R18, R10 ;  /* 0x0000000a00127202 */ /* 0x008fe20000000f00 */
[----:B------:R-:W-:Y:S01]  /*0dc0*/  IMAD.MOV.U32 R14, RZ, RZ, 0x1f ;  /* 0x0000001fff0e7424 */ /* 0x000fe200078e00ff */
[----:B------:R-:W-:Y:S02]  /*0dd0*/  MOV R19, 0xffffffff ;  /* 0xffffffff00137802 */ /* 0x000fe40000000f00 */
[----:B------:R-:W-:Y:S02]  /*0de0*/  MOV R8, 0xe00 ;  /* 0x00000e0000087802 */ /* 0x000fe40000000f00 */
[----:B012---:R-:W-:Y:S05]  /*0df0*/  CALL.REL.NOINC `($__internal_196_$__cuda_sm70_shflsync_bfly_p) ;  /* 0x0000059000007944 */ /* 0x007fea0003c00000 */
[----:B01----:R-:W-:Y:S05]  /*0e00*/  BRA `(.L_x_14604) ;  /* 0xfffffbd000007947 */ /* 0x003fea000383ffff */
.L_x_14600:
[----:B------:R-:W-:Y:S01]  /*0e10*/  HFMA2.MMA R17, -RZ, RZ, 0, 1.1920928955078125e-07 ;  /* 0x00000002ff117435 */ /* 0x000fe200000001ff */
[----:B------:R-:W-:Y:S01]  /*0e20*/  IMAD.MOV.U32 R14, RZ, RZ, 0x1f ;  /* 0x0000001fff0e7424 */ /* 0x000fe200078e00ff */
[----:B------:R-:W-:Y:S02]  /*0e30*/  MOV R19, 0xffffffff ;  /* 0xffffffff00137802 */ /* 0x000fe40000000f00 */
[----:B------:R-:W-:Y:S02]  /*0e40*/  MOV R8, 0xe60 ;  /* 0x00000e6000087802 */ /* 0x000fe40000000f00 */
[----:B0123--:R-:W-:Y:S05]  /*0e50*/  CALL.REL.NOINC `($__internal_196_$__cuda_sm70_shflsync_bfly_p) ;  /* 0x0000053000007944 */ /* 0x00ffea0003c00000 */
[----:B0-----:R-:W-:Y:S01]  /*0e60*/  HFMA2.MMA R17, -RZ, RZ, 0, 2.384185791015625e-07 ;  /* 0x00000004ff117435 */ /* 0x001fe200000001ff */
[----:B-1----:R-:W-:Y:S01]  /*0e70*/  FADD.FTZ R18, R18, R14 ;  /* 0x0000000e12127221 */ /* 0x002fe20000010000 */
[----:B------:R-:W-:Y:S01]  /*0e80*/  MOV R19, 0xffffffff ;  /* 0xffffffff00137802 */ /* 0x000fe20000000f00 */
[----:B------:R-:W-:Y:S01]  /*0e90*/  IMAD.MOV.U32 R14, RZ, RZ, 0x1f ;  /* 0x0000001fff0e7424 */ /* 0x000fe200078e00ff */
[----:B------:R-:W-:-:S02]  /*0ea0*/  MOV R8, 0xec0 ;  /* 0x00000ec000087802 */ /* 0x000fc40000000f00 */
[----:B------:R-:W-:Y:S05]  /*0eb0*/  CALL.REL.NOINC `($__internal_196_$__cuda_sm70_shflsync_bfly_p) ;  /* 0x000004d000007944 */ /* 0x000fea0003c00000 */
[----:B0-----:R-:W-:Y:S01]  /*0ec0*/  HFMA2.MMA R17, -RZ, RZ, 0, 4.76837158203125e-07 ;  /* 0x00000008ff117435 */ /* 0x001fe200000001ff */
[----:B-1----:R-:W-:Y:S01]  /*0ed0*/  FADD.FTZ R18, R18, R14 ;  /* 0x0000000e12127221 */ /* 0x002fe20000010000 */
[----:B------:R-:W-:Y:S01]  /*0ee0*/  MOV R19, 0xffffffff ;  /* 0xffffffff00137802 */ /* 0x000fe20000000f00 */
[----:B------:R-:W-:Y:S01]  /*0ef0*/  IMAD.MOV.U32 R14, RZ, RZ, 0x1f ;  /* 0x0000001fff0e7424 */ /* 0x000fe200078e00ff */
[----:B------:R-:W-:-:S02]  /*0f00*/  MOV R8, 0xf20 ;  /* 0x00000f2000087802 */ /* 0x000fc40000000f00 */
[----:B------:R-:W-:Y:S05]  /*0f10*/  CALL.REL.NOINC `($__internal_196_$__cuda_sm70_shflsync_bfly_p) ;  /* 0x0000047000007944 */ /* 0x000fea0003c00000 */
[----:B-1----:R-:W-:Y:S01]  /*0f20*/  FADD.FTZ R10, R18, R14 ;  /* 0x0000000e120a7221 */ /* 0x002fe20000010000 */
[----:B0-----:R-:W-:Y:S01]  /*0f30*/  HFMA2.MMA R17, -RZ, RZ, 0, 9.5367431640625e-07 ;  /* 0x00000010ff117435 */ /* 0x001fe200000001ff */
[----:B------:R-:W-:Y:S01]  /*0f40*/  IMAD.MOV.U32 R14, RZ, RZ, 0x1f ;  /* 0x0000001fff0e7424 */ /* 0x000fe200078e00ff */
[----:B------:R-:W-:-:S02]  /*0f50*/  MOV R19, 0xffffffff ;  /* 0xffffffff00137802 */ /* 0x000fc40000000f00 */
[----:B------:R-:W-:Y:S02]  /*0f60*/  MOV R18, R10 ;  /* 0x0000000a00127202 */ /* 0x000fe40000000f00 */
[----:B------:R-:W-:Y:S02]  /*0f70*/  MOV R8, 0xf90 ;  /* 0x00000f9000087802 */ /* 0x000fe40000000f00 */
[----:B------:R-:W-:Y:S05]  /*0f80*/  CALL.REL.NOINC `($__internal_196_$__cuda_sm70_shflsync_bfly_p) ;  /* 0x0000040000007944 */ /* 0x000fea0003c00000 */
[----:B0-----:R-:W-:Y:S01]  /*0f90*/  HFMA2.MMA R17, -RZ, RZ, 0, 5.9604644775390625e-08 ;  /* 0x00000001ff117435 */ /* 0x001fe200000001ff */
[----:B-1----:R-:W-:Y:S01]  /*0fa0*/  IMAD.MOV.U32 R13, RZ, RZ, R14 ;  /* 0x000000ffff0d7224 */ /* 0x002fe200078e000e */
[----:B------:R-:W-:Y:S01]  /*0fb0*/  MOV R18, R15 ;  /* 0x0000000f00127202 */ /* 0x000fe20000000f00 */
[----:B------:R-:W-:Y:S01]  /*0fc0*/  IMAD.MOV.U32 R14, RZ, RZ, 0x1f ;  /* 0x0000001fff0e7424 */ /* 0x000fe200078e00ff */
[----:B------:R-:W-:Y:S02]  /*0fd0*/  MOV R19, 0xffffffff ;  /* 0xffffffff00137802 */ /* 0x000fe40000000f00 */
[----:B------:R-:W-:Y:S02]  /*0fe0*/  MOV R8, 0x1000 ;  /* 0x0000100000087802 */ /* 0x000fe40000000f00 */
[----:B------:R-:W-:Y:S05]  /*0ff0*/  CALL.REL.NOINC `($__internal_196_$__cuda_sm70_shflsync_bfly_p) ;  /* 0x0000039000007944 */ /* 0x000fea0003c00000 */
[----:B0-----:R-:W-:Y:S01]  /*1000*/  HFMA2.MMA R17, -RZ, RZ, 0, 1.1920928955078125e-07 ;  /* 0x00000002ff117435 */ /* 0x001fe200000001ff */
[----:B-1----:R-:W-:Y:S01]  /*1010*/  FADD.FTZ R18, R15, R14 ;  /* 0x0000000e0f127221 */ /* 0x002fe20000010000 */
[----:B------:R-:W-:Y:S01]  /*1020*/  MOV R19, 0xffffffff ;  /* 0xffffffff00137802 */ /* 0x000fe20000000f00 */
[----:B------:R-:W-:Y:S01]  /*1030*/  IMAD.MOV.U32 R14, RZ, RZ, 0x1f ;  /* 0x0000001fff0e7424 */ /* 0x000fe200078e00ff */
[----:B------:R-:W-:-:S02]  /*1040*/  MOV R8, 0x1060 ;  /* 0x0000106000087802 */ /* 0x000fc40000000f00 */
[----:B------:R-:W-:Y:S05]  /*1050*/  CALL.REL.NOINC `($__internal_196_$__cuda_sm70_shflsync_bfly_p) ;  /* 0x0000033000007944 */ /* 0x000fea0003c00000 */
        /* <DEDUP_REMOVED lines=14> */
[----:B------:R-:W-:Y:S01]  /*1140*/  MOV R14, 0x1f ;  /* 0x0000001f000e7802 */ /* 0x000fe20000000f00 */
[----:B------:R-:W-:Y:S01]  /*1150*/  IMAD.MOV.U32 R19, RZ, RZ, -0x1 ;  /* 0xffffffffff137424 */ /* 0x000fe200078e00ff */
[----:B------:R-:W-:-:S02]  /*1160*/  MOV R8, 0x1190 ;  /* 0x0000119000087802 */ /* 0x000fc40000000f00 */
[----:B------:R-:W-:Y:S02]  /*1170*/  MOV R18, R12 ;  /* 0x0000000c00127202 */ /* 0x000fe40000000f00 */
[----:B------:R-:W-:Y:S05]  /*1180*/  CALL.REL.NOINC `($__internal_196_$__cuda_sm70_shflsync_bfly_p) ;  /* 0x0000020000007944 */ /* 0x000fea0003c00000 */
[----:B-1----:R-:W-:Y:S01]  /*1190*/  MOV R15, R14 ;  /* 0x0000000e000f7202 */ /* 0x002fe20000000f00 */
[----:B------:R-:W-:Y:S01]  /*11a0*/  HFMA2.MMA R14, -RZ, RZ, 0, 1.847743988037109375e-06 ;  /* 0x0000001fff0e7435 */ /* 0x000fe200000001ff */
[----:B0-----:R-:W-:Y:S01]  /*11b0*/  MOV R18, R11 ;  /* 0x0000000b00127202 */ /* 0x001fe20000000f00 */
        /* <DEDUP_REMOVED lines=13> */
[----:B------:R-:W-:Y:S01]  /*1290*/  IMAD.MOV.U32 R19, RZ, RZ, -0x1 ;  /* 0xffffffffff137424 */ /* 0x000fe200078e00ff */
[----:B------:R-:W-:-:S02]  /*12a0*/  MOV R8, 0x12c0 ;  /* 0x000012c000087802 */ /* 0x000fc40000000f00 */
[----:B------:R-:W-:Y:S05]  /*12b0*/  CALL.REL.NOINC `($__internal_196_$__cuda_sm70_shflsync_bfly_p) ;  /* 0x000000d000007944 */ /* 0x000fea0003c00000 */
[----:B0-----:R-:W-:Y:S01]  /*12c0*/  HFMA2.MMA R17, -RZ, RZ, 0, 4.76837158203125e-07 ;  /* 0x00000008ff117435 */ /* 0x001fe200000001ff */
[----:B-1----:R-:W-:Y:S01]  /*12d0*/  FADD.FTZ R18, R18, R14 ;  /* 0x0000000e12127221 */ /* 0x002fe20000010000 */
[----:B------:R-:W-:-:S02]  /*12e0*/  MOV R14, 0x1f ;  /* 0x0000001f000e7802 */ /* 0x000fc40000000f00 */
[----:B------:R-:W-:Y:S02]  /*12f0*/  MOV R19, 0xffffffff ;  /* 0xffffffff00137802 */ /* 0x000fe40000000f00 */
[----:B------:R-:W-:Y:S02]  /*1300*/  MOV R8, 0x1320 ;  /* 0x0000132000087802 */ /* 0x000fe40000000f00 */
[----:B------:R-:W-:Y:S05]  /*1310*/  CALL.REL.NOINC `($__internal_196_$__cuda_sm70_shflsync_bfly_p) ;  /* 0x0000007000007944 */ /* 0x000fea0003c00000 */
[----:B01----:R-:W-:Y:S01]  /*1320*/  FADD.FTZ R18, R18, R14 ;  /* 0x0000000e12127221 */ /* 0x003fe20000010000 */
[----:B------:R-:W-:Y:S01]  /*1330*/  HFMA2.MMA R14, -RZ, RZ, 0, 1.847743988037109375e-06 ;  /* 0x0000001fff0e7435 */ /* 0x000fe200000001ff */
[----:B------:R-:W-:Y:S01]  /*1340*/  IMAD.MOV.U32 R17, RZ, RZ, 0x10 ;  /* 0x00000010ff117424 */ /* 0x000fe200078e00ff */
[----:B------:R-:W-:Y:S02]  /*1350*/  MOV R19, 0xffffffff ;  /* 0xffffffff00137802 */ /* 0x000fe40000000f00 */
[----:B------:R-:W-:Y:S02]  /*1360*/  MOV R8, 0x1380 ;  /* 0x0000138000087802 */ /* 0x000fe40000000f00 */
[----:B------:R-:W-:Y:S05]  /*1370*/  CALL.REL.NOINC `($__internal_196_$__cuda_sm70_shflsync_bfly_p) ;  /* 0x0000001000007944 */ /* 0x000fea0003c00000 */
[----:B01----:R-:W-:Y:S05]  /*1380*/  BRA `(.L_x_14605) ;  /* 0xfffff80000007947 */ /* 0x003fea000383ffff */
        .weak           $__internal_196_$__cuda_sm70_shflsync_bfly_p
        .type           $__internal_196_$__cuda_sm70_shflsync_bfly_p,@function
        .size           $__internal_196_$__cuda_sm70_shflsync_bfly_p,(.L_x_15078 - $__internal_196_$__cuda_sm70_shflsync_bfly_p)
$__internal_196_$__cuda_sm70_shflsync_bfly_p:
[----:B------:R-:W-:Y:S01]  /*1390*/  HFMA2.MMA R9, -RZ, RZ, 0, 0 ;  /* 0x00000000ff097435 */ /* 0x000fe200000001ff */
[----:B------:R-:W-:Y:S04]  /*13a0*/  WARPSYNC R19 ;  /* 0x0000001300007348 */ /* 0x000fe80003800000 */
[----:B------:R0:W1:Y:S01]  /*13b0*/  SHFL.BFLY PT, R14, R18, R17, R14 ;  /* 0x0c000011120e7389 */ /* 0x00006200000e000e */
[----:B------:R-:W-:Y:S05]  /*13c0*/  RET.REL.NODEC R8 `(_ZN10layer_norm22ln_bwd_finalize_kernelINS_22Kernel_traits_finalizeILj1280EfffffjLb1ELj1024ELj4ENS_18Kernel_traits_baseILj1280EfffffjLj1024EEEEELb1ELb0EEEvNS_9BwdParamsE) ;  /* 0xffffec3008007950 */ /* 0x000fea0003c3ffff */
.L_x_14606:
        /* <DEDUP_REMOVED lines=11> */
.L_x_15078:


//--------------------- .text._ZN10layer_norm13ln_bwd_kernelINS_13Kernel_traitsIfffffjLj1280ELj1ELj4ELj1ELj16ENS_18Kernel_traits_baseILj1280EfffffjLj128EEEEELb1ELb1ELb1ELb0EEEvNS_9BwdParamsE --------------------------
	.section	.text._ZN10layer_norm13ln_bwd_kernelINS_13Kernel_traitsIfffffjLj1280ELj1ELj4ELj1ELj16ENS_18Kernel_traits_baseILj1280EfffffjLj128EEEEELb1ELb1ELb1ELb0EEEvNS_9BwdParamsE,"ax",@progbits
	.sectioninfo	@"SHI_REGISTERS=32"
	.align	128
        .global         _ZN10layer_norm13ln_bwd_kernelINS_13Kernel_traitsIfffffjLj1280ELj1ELj4ELj1ELj16ENS_18Kernel_traits_baseILj1280EfffffjLj128EEEEELb1ELb1ELb1ELb0EEEvNS_9BwdParamsE
        .type           _ZN10layer_norm13ln_bwd_kernelINS_13Kernel_traitsIfffffjLj1280ELj1ELj4ELj1ELj16ENS_18Kernel_traits_baseILj1280EfffffjLj128EEEEELb1ELb1ELb1ELb0EEEvNS_9BwdParamsE,@function
        .size           _ZN10layer_norm13ln_bwd_kernelINS_13Kernel_traitsIfffffjLj1280ELj1ELj4ELj1ELj16ENS_18Kernel_traits_baseILj1280EfffffjLj128EEEEELb1ELb1ELb1ELb0EEEvNS_9BwdParamsE,(.L_x_15079 - _ZN10layer_norm13ln_bwd_kernelINS_13Kernel_traitsIfffffjLj1280ELj1ELj4ELj1ELj16ENS_18Kernel_traits_baseILj1280EfffffjLj128EEEEELb1ELb1ELb1ELb0EEEvNS_9BwdParamsE)
        .other          _ZN10layer_norm13ln_bwd_kernelINS_13Kernel_traitsIfffffjLj1280ELj1ELj4ELj1ELj16ENS_18Kernel_traits_baseILj1280EfffffjLj128EEEEELb1ELb1ELb1ELb0EEEvNS_9BwdParamsE,@"STO_CUDA_ENTRY STV_DEFAULT"
_ZN10layer_norm13ln_bwd_kernelINS_13Kernel_traitsIfffffjLj1280ELj1ELj4ELj1ELj16ENS_18Kernel_traits_baseILj1280EfffffjLj128EEEEELb1ELb1ELb1ELb0EEEvNS_9BwdParamsE:
.text._ZN10layer_norm13ln_bwd_kernelINS_13Kernel_traitsIfffffjLj1280ELj1ELj4ELj1ELj16ENS_18Kernel_traits_baseILj1280EfffffjLj128EEEEELb1ELb1ELb1ELb0EEEvNS_9BwdParamsE:
        /* <DEDUP_REMOVED lines=25> */
[----:B------:R-:W-:-:S05]  /*0190*/  @P0 LOP3.LUT R0, R0, 0x20, RZ, 0xfc, !PT ;  /* 0x0000002000000812 */ /* 0x000fca00078efcff */
[----:B------:R-:W-:-:S04]  /*01a0*/  @P5 IMAD.WIDE.U32 R14, R0, R12, c[0x0][0x1b0] ;  /* 0x00006c00000e5625 */ /* 0x000fc800078e000c */
[C---:B------:R-:W-:Y:S01]  /*01b0*/  @P5 IMAD.WIDE.U32 R12, R0.reuse, R12, c[0x0][0x1c8] ;  /* 0x00007200000c5625 */ /* 0x040fe200078e000c */
[----:B------:R-:W-:-:S05]  /*01c0*/  @P5 IADD3 R0, R0, 0x20, RZ ;  /* 0x0000002000005810 */ /* 0x000fca0007ffe0ff */
[----:B------:R-:W-:-:S04]  /*01d0*/  @P3 IMAD.WIDE.U32 R8, R0, R2, c[0x0][0x1b0] ;  /* 0x00006c0000083625 */ /* 0x000fc800078e0002 */
[C---:B------:R-:W-:Y:S01]  /*01e0*/  @P3 IMAD.WIDE.U32 R2, R0.reuse, R2, c[0x0][0x1c8] ;  /* 0x0000720000023625 */ /* 0x040fe200078e0002 */
[----:B------:R-:W-:-:S05]  /*01f0*/  @P3 IADD3 R0, R0, 0x20, RZ ;  /* 0x0000002000003810 */ /* 0x000fca0007ffe0ff */
[----:B------:R-:W-:-:S04]  /*0200*/  @P2 IMAD.WIDE.U32 R18, R0, R16, c[0x0][0x1b0] ;  /* 0x00006c0000122625 */ /* 0x000fc800078e0010 */
[C---:B------:R-:W-:Y:S01]  /*0210*/  @P2 IMAD.WIDE.U32 R16, R0.reuse, R16, c[0x0][0x1c8] ;  /* 0x0000720000102625 */ /* 0x040fe200078e0010 */
[----:B------:R1:W-:Y:S04]  /*0220*/  STL.64 [R1+0x5b0], R18 ;  /* 0x0005b01201007387 */ /* 0x0003e80000100a00 */
[----:B------:R3:W-:Y:S04]  /*0230*/  STL.64 [R1+0x5a8], R16 ;  /* 0x0005a81001007387 */ /* 0x0007e80000100a00 */
[----:B-1----:R0:W4:Y:S04]  /*0240*/  LDL.64 R18, [R1+0x538] ;  /* 0x0005380001127983 */ /* 0x0021280000100a00 */
[----:B---3--:R0:W4:Y:S04]  /*0250*/  LDL.64 R16, [R1+0x530] ;  /* 0x0005300001107983 */ /* 0x0081280000100a00 */
[----:B--2---:R-:W2:Y:S04]  /*0260*/  @P0 LDG.E.128 R24, [R4.64] ;  /* 0x0000000404180981 */ /* 0x004ea8000c1e1d00 */
[----:B----4-:R-:W3:Y:S04]  /*0270*/  @P0 LDG.E.128 R16, [R6.64] ;  /* 0x0000000406100981 */ /* 0x010ee8000c1e1d00 */
[----:B--2---:R1:W-:Y:S04]  /*0280*/  @P0 STL.64 [R1+0x520], R24 ;  /* 0x0005201801000387 */ /* 0x0043e80000100a00 */
[----:B------:R2:W-:Y:S04]  /*0290*/  @P0 STL.64 [R1+0x528], R26 ;  /* 0x0005281a01000387 */ /* 0x0005e80000100a00 */
[----:B-1----:R-:W4:Y:S04]  /*02a0*/  LDL.64 R24, [R1+0x480] ;  /* 0x0004800001187983 */ /* 0x002f280000100a00 */
[----:B--2---:R-:W2:Y:S04]  /*02b0*/  LDL.64 R26, [R1+0x488] ;  /* 0x00048800011a7983 */ /* 0x004ea80000100a00 */
[----:B--2---:R-:W-:Y:S04]  /*02c0*/  STL.64 [R1+0x590], R26 ;  /* 0x0005901a01007387 */ /* 0x004fe80000100a00 */
[----:B----4-:R-:W-:Y:S04]  /*02d0*/  STL.64 [R1+0x588], R24 ;  /* 0x0005881801007387 */ /* 0x010fe80000100a00 */
[----:B---3--:R1:W-:Y:S04]  /*02e0*/  @P0 STL.64 [R1+0x530], R16 ;  /* 0x0005301001000387 */ /* 0x0083e80000100a00 */
[----:B------:R2:W-:Y:S04]  /*02f0*/  @P0 STL.64 [R1+0x538], R18 ;  /* 0x0005381201000387 */ /* 0x0005e80000100a00 */
[----:B-1----:R-:W3:Y:S04]  /*0300*/  LDL.64 R16, [R1+0x4f0] ;  /* 0x0004f00001107983 */ /* 0x002ee80000100a00 */
[----:B--2---:R-:W2:Y:S04]  /*0310*/  LDL.64 R18, [R1+0x4f8] ;  /* 0x0004f80001127983 */ /* 0x004ea80000100a00 */
        /* <DEDUP_REMOVED lines=10> */
[----:B------:R-:W3:Y:S04]  /*03c0*/  LDL.64 R26, [R1+0x4d8] ;  /* 0x0004d800011a7983 */ /* 0x000ee80000100a00 */
[----:B-1----:R0:W4:Y:S04]  /*03d0*/  LDL.64 R18, [R1+0x508] ;  /* 0x0005080001127983 */ /* 0x0021280000100a00 */
[----:B--2---:R0:W4:Y:S04]  /*03e0*/  LDL.64 R16, [R1+0x500] ;  /* 0x0005000001107983 */ /* 0x0041280000100a00 */
[----:B------:R-:W2:Y:S01]  /*03f0*/  LDL.64 R24, [R1+0x4d0] ;  /* 0x0004d00001187983 */ /* 0x000ea20000100a00 */
[----:B------:R-:W-:-:S03]  /*0400*/  @P2 IADD3 R0, R0, 0x20, RZ ;  /* 0x0000002000002810 */ /* 0x000fc60007ffe0ff */
[----:B----4-:R-:W4:Y:S02]  /*0410*/  @P5 LDG.E.128 R16, [R14.64] ;  /* 0x000000040e105981 */ /* 0x010f24000c1e1d00 */
[CC--:B------:R-:W-:Y:S02]  /*0420*/  @P1 IMAD.WIDE.U32 R6, R0.reuse, R20.reuse, c[0x0][0x1b0] ;  /* 0x00006c0000061625 */ /* 0x0c0fe400078e0014 */
[----:B---3--:R1:W-:Y:S02]  /*0430*/  STL.64 [R1+0x5a0], R26 ;  /* 0x0005a01a01007387 */ /* 0x0083e40000100a00 */
[----:B------:R-:W-:Y:S02]  /*0440*/  @P1 IMAD.WIDE.U32 R4, R0, R20, c[0x0][0x1c8] ;  /* 0x0000720000041625 */ /* 0x000fe400078e0014 */
[----:B--2---:R2:W-:Y:S04]  /*0450*/  STL.64 [R1+0x598], R24 ;  /* 0x0005981801007387 */ /* 0x0045e80000100a00 */
[----:B-1----:R0:W3:Y:S04]  /*0460*/  LDL.64 R26, [R1+0x4c8] ;  /* 0x0004c800011a7983 */ /* 0x0020e80000100a00 */
[----:B--2---:R0:W3:Y:S04]  /*0470*/  LDL.64 R24, [R1+0x4c0] ;  /* 0x0004c00001187983 */ /* 0x0040e80000100a00 */
[----:B------:R1:W-:Y:S04]  /*0480*/  STL [R1+0x540], R21 ;  /* 0x0005401501007387 */ /* 0x0003e80000100800 */
[----:B------:R0:W2:Y:S04]  /*0490*/  LDL.64 R22, [R1+0x4b8] ;  /* 0x0004b80001167983 */ /* 0x0000a80000100a00 */
[----:B-1----:R0:W2:Y:S04]  /*04a0*/  LDL.64 R20, [R1+0x4b0] ;  /* 0x0004b00001147983 */ /* 0x0020a80000100a00 */
[----:B----4-:R-:W-:Y:S04]  /*04b0*/  @P5 STL.64 [R1+0x500], R16 ;  /* 0x0005001001005387 */ /* 0x010fe80000100a00 */
[----:B------:R1:W-:Y:S04]  /*04c0*/  @P5 STL.64 [R1+0x508], R18 ;  /* 0x0005081201005387 */ /* 0x0003e80000100a00 */
[----:B-1----:R0:W4:Y:S04]  /*04d0*/  LDL.LU.64 R18, [R1+0x5e0] ;  /* 0x0005e00001127983 */ /* 0x0021280000300a00 */
[----:B------:R0:W4:Y:S04]  /*04e0*/  LDL.LU.64 R16, [R1+0x5d8] ;  /* 0x0005d80001107983 */ /* 0x0001280000300a00 */
[----:B--2---:R-:W2:Y:S04]  /*04f0*/  @P1 LDG.E.128 R20, [R4.64] ;  /* 0x0000000404141981 */ /* 0x004ea8000c1e1d00 */
[----:B----4-:R-:W4:Y:S04]  /*0500*/  @P5 LDG.E.128 R16, [R12.64] ;  /* 0x000000040c105981 */ /* 0x010f28000c1e1d00 */
[----:B----4-:R-:W-:Y:S04]  /*0510*/  @P5 STL.64 [R1+0x510], R16 ;  /* 0x0005101001005387 */ /* 0x010fe80000100a00 */
[----:B------:R1:W-:Y:S04]  /*0520*/  @P5 STL.64 [R1+0x518], R18 ;  /* 0x0005181201005387 */ /* 0x0003e80000100a00 */
[----:B-1----:R0:W4:Y:S04]  /*0530*/  LDL.LU.64 R18, [R1+0x5d0] ;  /* 0x0005d00001127983 */ /* 0x0021280000300a00 */
[----:B------:R0:W4:Y:S04]  /*0540*/  LDL.LU.64 R16, [R1+0x5c8] ;  /* 0x0005c80001107983 */ /* 0x0001280000300a00 */
[----:B------:R0:W5:Y:S04]  /*0550*/  LDL.64 R12, [R1+0x4a0] ;  /* 0x0004a000010c7983 */ /* 0x0001680000100a00 */
[----:B------:R0:W5:Y:S04]  /*0560*/  LDL.64 R14, [R1+0x4a8] ;  /* 0x0004a800010e7983 */ /* 0x0001680000100a00 */
[----:B----4-:R-:W4:Y:S01]  /*0570*/  @P3 LDG.E.128 R16, [R8.64] ;  /* 0x0000000408103981 */ /* 0x010f22000c1e1d00 */
[----:B------:R-:W-:-:S02]  /*0580*/  @P4 MOV R11, 0x10 ;  /* 0x00000010000b4802 */ /* 0x000fc40000000f00 */
[----:B------:R-:W-:Y:S01]  /*0590*/  @P1 IADD3 R0, R0, 0x20, RZ ;  /* 0x0000002000001810 */ /* 0x000fe20007ffe0ff */
[----:B-----5:R-:W5:Y:S04]  /*05a0*/  @P1 LDG.E.128 R12, [R6.64] ;  /* 0x00000004060c1981 */ /* 0x020f68000c1e1d00 */
[----:B----4-:R-:W-:Y:S04]  /*05b0*/  @P3 STL.64 [R1+0x4e0], R16 ;  /* 0x0004e01001003387 */ /* 0x010fe80000100a00 */
[----:B------:R1:W-:Y:S04]  /*05c0*/  @P3 STL.64 [R1+0x4e8], R18 ;  /* 0x0004e81201003387 */ /* 0x0003e80000100a00 */
[----:B-1----:R0:W4:Y:S04]  /*05d0*/  LDL.LU.64 R18, [R1+0x5c0] ;  /* 0x0005c00001127983 */ /* 0x0021280000300a00 */
[----:B------:R0:W4:Y:S04]  /*05e0*/  LDL.LU.64 R16, [R1+0x5b8] ;  /* 0x0005b80001107983 */ /* 0x0001280000300a00 */
[----:B----4-:R-:W4:Y:S04]  /*05f0*/  @P3 LDG.E.128 R16, [R2.64] ;  /* 0x0000000402103981 */ /* 0x010f28000c1e1d00 */
[----:B----4-:R-:W-:Y:S04]  /*0600*/  @P3 STL.64 [R1+0x4f0], R16 ;  /* 0x0004f01001003387 */ /* 0x010fe80000100a00 */
[----:B------:R1:W-:Y:S04]  /*0610*/  @P3 STL.64 [R1+0x4f8], R18 ;  /* 0x0004f81201003387 */ /* 0x0003e80000100a00 */
[----:B-1----:R-:W3:Y:S04]  /*0620*/  LDL.LU.64 R18, [R1+0x5b0] ;  /* 0x0005b00001127983 */ /* 0x002ee80000300a00 */
[----:B------:R-:W4:Y:S04]  /*0630*/  LDL.LU.64 R16, [R1+0x5a8] ;  /* 0x0005a80001107983 */ /* 0x000f280000300a00 */
[----:B---3--:R-:W3:Y:S04]  /*0640*/  @P2 LDG.E.128 R24, [R18.64] ;  /* 0x0000000412182981 */ /* 0x008ee8000c1e1d00 */
[----:B---3--:R-:W-:Y:S04]  /*0650*/  @P2 STL.64 [R1+0x4c0], R24 ;  /* 0x0004c01801002387 */ /* 0x008fe80000100a00 */
[----:B------:R1:W-:Y:S04]  /*0660*/  @P2 STL.64 [R1+0x4c8], R26 ;  /* 0x0004c81a01002387 */ /* 0x0003e80000100a00 */
[----:B-1----:R0:W4:Y:S04]  /*0670*/  LDL.LU.64 R26, [R1+0x5a0] ;  /* 0x0005a000011a7983 */ /* 0x0021280000300a00 */
[----:B------:R0:W4:Y:S04]  /*0680*/  LDL.LU.64 R24, [R1+0x598] ;  /* 0x0005980001187983 */ /* 0x0001280000300a00 */
[----:B----4-:R-:W3:Y:S04]  /*0690*/  @P2 LDG.E.128 R24, [R16.64] ;  /* 0x0000000410182981 */ /* 0x010ee8000c1e1d00 */
[----:B---3--:R-:W-:Y:S04]  /*06a0*/  @P2 STL.64 [R1+0x4d0], R24 ;  /* 0x0004d01801002387 */ /* 0x008fe80000100a00 */
[----:B------:R1:W-:Y:S04]  /*06b0*/  @P2 STL.64 [R1+0x4d8], R26 ;  /* 0x0004d81a01002387 */ /* 0x0003e80000100a00 */
[----:B-1----:R0:W3:Y:S04]  /*06c0*/  LDL.LU.64 R26, [R1+0x590] ;  /* 0x00059000011a7983 */ /* 0x0020e80000300a00 */
[----:B------:R0:W3:Y:S04]  /*06d0*/  LDL.LU.64 R24, [R1+0x588] ;  /* 0x0005880001187983 */ /* 0x0000e80000300a00 */
[----:B--2---:R1:W-:Y:S04]  /*06e0*/  @P1 STL.64 [R1+0x4b0], R20 ;  /* 0x0004b01401001387 */ /* 0x0043e80000100a00 */
[----:B------:R2:W-:Y:S04]  /*06f0*/  @P1 STL.64 [R1+0x4b8], R22 ;  /* 0x0004b81601001387 */ /* 0x0005e80000100a00 */
[----:B-1----:R-:W4:Y:S04]  /*0700*/  LDL.64 R20, [R1+0x420] ;  /* 0x0004200001147983 */ /* 0x002f280000100a00 */
[----:B--2---:R-:W2:Y:S04]  /*0710*/  LDL.64 R22, [R1+0x428] ;  /* 0x0004280001167983 */ /* 0x004ea80000100a00 */
[----:B--2---:R1:W-:Y:S04]  /*0720*/  STL.64 [R1+0x550], R22 ;  /* 0x0005501601007387 */ /* 0x0043e80000100a00 */
[----:B----4-:R2:W-:Y:S04]  /*0730*/  STL.64 [R1+0x548], R20 ;  /* 0x0005481401007387 */ /* 0x0105e80000100a00 */
[----:B-1----:R-:W4:Y:S04]  /*0740*/  LDL.64 R22, [R1+0x458] ;  /* 0x0004580001167983 */ /* 0x002f280000100a00 */
[----:B--2---:R-:W2:Y:S04]  /*0750*/  LDL.64 R20, [R1+0x450] ;  /* 0x0004500001147983 */ /* 0x004ea80000100a00 */
[----:B----4-:R1:W-:Y:S04]  /*0760*/  STL.64 [R1+0x560], R22 ;  /* 0x0005601601007387 */ /* 0x0103e80000100a00 */
[----:B--2---:R2:W-:Y:S04]  /*0770*/  STL.64 [R1+0x558], R20 ;  /* 0x0005581401007387 */ /* 0x0045e80000100a00 */
[----:B-1----:R-:W4:Y:S04]  /*0780*/  LDL.64 R22, [R1+0x478] ;  /* 0x0004780001167983 */ /* 0x002f280000100a00 */
[----:B--2---:R-:W2:Y:S04]  /*0790*/  LDL.64 R20, [R1+0x470] ;  /* 0x0004700001147983 */ /* 0x004ea80000100a00 */
[----:B----4-:R1:W-:Y:S04]  /*07a0*/  STL.64 [R1+0x570], R22 ;  /* 0x0005701601007387 */ /* 0x0103e80000100a00 */
[----:B--2---:R2:W-:Y:S04]  /*07b0*/  STL.64 [R1+0x568], R20 ;  /* 0x0005681401007387 */ /* 0x0045e80000100a00 */
[----:B-1----:R-:W4:Y:S04]  /*07c0*/  LDL.64 R22, [R1+0x468] ;  /* 0x0004680001167983 */ /* 0x002f280000100a00 */
[----:B--2---:R-:W2:Y:S01]  /*07d0*/  LDL.64 R20, [R1+0x460] ;  /* 0x0004600001147983 */ /* 0x004ea20000100a00 */
[----:B------:R-:W-:-:S05]  /*07e0*/  @P4 IMAD.WIDE.U32 R2, R0, R11, c[0x0][0x1b0] ;  /* 0x00006c0000024625 */ /* 0x000fca00078e000b */
[----:B---3--:R1:W3:Y:S04]  /*07f0*/  @P4 LDG.E.128 R24, [R2.64] ;  /* 0x0000000402184981 */ /* 0x0082e8000c1e1d00 */
[----:B----4-:R4:W-:Y:S04]  /*0800*/  STL.64 [R1+0x580], R22 ;  /* 0x0005801601007387 */ /* 0x0109e80000100a00 */
[----:B--2---:R2:W-:Y:S04]  /*0810*/  STL.64 [R1+0x578], R20 ;  /* 0x0005781401007387 */ /* 0x0045e80000100a00 */
[----:B----4-:R0:W4:Y:S04]  /*0820*/  LDL.64 R22, [R1+0x498] ;  /* 0x0004980001167983 */ /* 0x0101280000100a00 */
[----:B--2---:R0:W4:Y:S01]  /*0830*/  LDL.64 R20, [R1+0x490] ;  /* 0x0004900001147983 */ /* 0x0041220000100a00 */
[----:B-1----:R-:W-:-:S03]  /*0840*/  @P4 IMAD.WIDE.U32 R2, R0, R11, c[0x0][0x1c8] ;  /* 0x0000720000024625 */ /* 0x002fc600078e000b */
[----:B---3--:R1:W-:Y:S04]  /*0850*/  @P4 STL.64 [R1+0x480], R24 ;  /* 0x0004801801004387 */ /* 0x0083e80000100a00 */
[----:B----4-:R-:W2:Y:S04]  /*0860*/  @P4 LDG.E.128 R20, [R2.64] ;  /* 0x0000000402144981 */ /* 0x010ea8000c1e1d00 */
[----:B------:R3:W-:Y:S04]  /*0870*/  @P4 STL.64 [R1+0x488], R26 ;  /* 0x0004881a01004387 */ /* 0x0007e80000100a00 */
[----:B-1----:R0:W4:Y:S04]  /*0880*/  LDL.64 R24, [R1+0x400] ;  /* 0x0004000001187983 */ /* 0x0021280000100a00 */
[----:B---3--:R0:W4:Y:S04]  /*0890*/  LDL.64 R26, [R1+0x408] ;  /* 0x00040800011a7983 */ /* 0x0081280000100a00 */
[----:B-----5:R-:W-:Y:S04]  /*08a0*/  @P1 STL.64 [R1+0x4a0], R12 ;  /* 0x0004a00c01001387 */ /* 0x020fe80000100a00 */
[----:B------:R-:W-:Y:S04]  /*08b0*/  @P1 STL.64 [R1+0x4a8], R14 ;  /* 0x0004a80e01001387 */ /* 0x000fe80000100a00 */
[----:B--2---:R-:W-:Y:S04]  /*08c0*/  @P4 STL.64 [R1+0x490], R20 ;  /* 0x0004901401004387 */ /* 0x004fe80000100a00 */
[----:B------:R1:W-:Y:S04]  /*08d0*/  @P4 STL.64 [R1+0x498], R22 ;  /* 0x0004981601004387 */ /* 0x0003e80000100a00 */
[----:B-1----:R0:W2:Y:S04]  /*08e0*/  LDL.LU.64 R22, [R1+0x580] ;  /* 0x0005800001167983 */ /* 0x0020a80000300a00 */
[----:B------:R0:W2:Y:S01]  /*08f0*/  LDL.LU.64 R20, [R1+0x578] ;  /* 0x0005780001147983 */ /* 0x0000a20000300a00 */
[----:B------:R-:W-:-:S02]  /*0900*/  ISETP.GE.U32.AND P0, PT, R28, 0xe0, PT ;  /* 0x000000e01c00780c */ /* 0x000fc40003f06070 */
[----:B------:R-:W-:-:S11]  /*0910*/  @P4 IADD3 R0, R0, 0x20, RZ ;  /* 0x0000002000004810 */ /* 0x000fd60007ffe0ff */
[----:B------:R-:W-:-:S05]  /*0920*/  @P0 MOV R6, 0x10 ;  /* 0x0000001000060802 */ /* 0x000fca0000000f00 */
[----:B------:R-:W-:-:S05]  /*0930*/  @P0 IMAD.WIDE.U32 R4, R0, R6, c[0x0][0x1b0] ;  /* 0x00006c0000040625 */ /* 0x000fca00078e0006 */
[----:B--2---:R-:W2:Y:S01]  /*0940*/  @P0 LDG.E.128 R20, [R4.64] ;  /* 0x0000000404140981 */ /* 0x004ea2000c1e1d00 */
[----:B------:R-:W-:-:S03]  /*0950*/  @P0 IMAD.WIDE.U32 R6, R0, R6, c[0x0][0x1c8] ;  /* 0x0000720000060625 */ /* 0x000fc600078e0006 */
[----:B--2---:R-:W-:Y:S04]  /*0960*/  @P0 STL.64 [R1+0x460], R20 ;  /* 0x0004601401000387 */ /* 0x004fe80000100a00 */
[----:B------:R1:W-:Y:S04]  /*0970*/  @P0 STL.64 [R1+0x468], R22 ;  /* 0x0004681601000387 */ /* 0x0003e80000100a00 */
[----:B-1----:R0:W2:Y:S04]  /*0980*/  LDL.LU.64 R22, [R1+0x570] ;  /* 0x0005700001167983 */ /* 0x0020a80000300a00 */
[----:B------:R0:W2:Y:S04]  /*0990*/  LDL.LU.64 R20, [R1+0x568] ;  /* 0x0005680001147983 */ /* 0x0000a80000300a00 */
[----:B--2---:R-:W2:Y:S01]  /*09a0*/  @P0 LDG.E.128 R20, [R6.64] ;  /* 0x0000000406140981 */ /* 0x004ea2000c1e1d00 */
[----:B------:R-:W-:-:S02]  /*09b0*/  ISETP.GE.U32.AND P1, PT, R28, 0x100, PT ;  /* 0x000001001c00780c */ /* 0x000fc40003f26070 */
[----:B------:R-:W-:Y:S01]  /*09c0*/  @P0 IADD3 R0, R0, 0x20, RZ ;  /* 0x0000002000000810 */ /* 0x000fe20007ffe0ff */
[----:B--2---:R-:W-:Y:S04]  /*09d0*/  @P0 STL.64 [R1+0x470], R20 ;  /* 0x0004701401000387 */ /* 0x004fe80000100a00 */
[----:B------:R1:W-:Y:S04]  /*09e0*/  @P0 STL.64 [R1+0x478], R22 ;  /* 0x0004781601000387 */ /* 0x0003e80000100a00 */
[----:B-1----:R0:W2:Y:S04]  /*09f0*/  LDL.LU.64 R22, [R1+0x560] ;  /* 0x0005600001167983 */ /* 0x0020a80000300a00 */
[----:B------:R0:W2:Y:S04]  /*0a00*/  LDL.LU.64 R20, [R1+0x558] ;  /* 0x0005580001147983 */ /* 0x0000a80000300a00 */
[----:B------:R0:W3:Y:S04]  /*0a10*/  LDL.64 R4, [R1+0x440] ;  /* 0x0004400001047983 */ /* 0x0000e80000100a00 */
[----:B------:R0:W3:Y:S01]  /*0a20*/  LDL.64 R6, [R1+0x448] ;  /* 0x0004480001067983 */ /* 0x0000e20000100a00 */
[----:B------:R-:W-:-:S05]  /*0a30*/  @P1 MOV R14, 0x10 ;  /* 0x00000010000e1802 */ /* 0x000fca0000000f00 */
[----:B------:R-:W-:-:S04]  /*0a40*/  @P1 IMAD.WIDE.U32 R8, R0, R14, c[0x0][0x1b0] ;  /* 0x00006c0000081625 */ /* 0x000fc800078e000e */
[----:B------:R-:W-:Y:S01]  /*0a50*/  @P1 IMAD.WIDE.U32 R14, R0, R14, c[0x0][0x1c8] ;  /* 0x00007200000e1625 */ /* 0x000fe200078e000e */
[----:B------:R-:W-:-:S04]  /*0a60*/  ISETP.GE.U32.AND P2, PT, R28, 0x120, PT ;  /* 0x000001201c00780c */ /* 0x000fc80003f46070 */
[----:B--2---:R-:W2:Y:S04]  /*0a70*/  @P1 LDG.E.128 R20, [R14.64] ;  /* 0x000000040e141981 */ /* 0x004ea8000c1e1d00 */
[----:B---3--:R-:W3:Y:S01]  /*0a80*/  @P1 LDG.E.128 R4, [R8.64] ;  /* 0x0000000408041981 */ /* 0x008ee2000c1e1d00 */
[----:B------:R-:W-:-:S04]  /*0a90*/  ISETP.GE.U32.AND P3, PT, R28, 0x140, PT ;  /* 0x000001401c00780c */ /* 0x000fc80003f66070 */
[----:B------:R-:W-:Y:S02]  /*0aa0*/  @P2 MOV R11, 0x10 ;  /* 0x00000010000b2802 */ /* 0x000fe40000000f00 */
[----:B------:R-:W-:-:S05]  /*0ab0*/  @P1 IADD3 R0, R0, 0x20, RZ ;  /* 0x0000002000001810 */ /* 0x000fca0007ffe0ff */
[----:B------:R-:W-:-:S04]  /*0ac0*/  @P2 IMAD.WIDE.U32 R12, R0, R11, c[0x0][0x1b0] ;  /* 0x00006c00000c2625 */ /* 0x000fc800078e000b */
[C---:B------:R-:W-:Y:S01]  /*0ad0*/  @P2 IMAD.WIDE.U32 R10, R0.reuse, R11, c[0x0][0x1c8] ;  /* 0x00007200000a2625 */ /* 0x040fe200078e000b */
[----:B------:R-:W-:Y:S02]  /*0ae0*/  @P3 MOV R16, 0x10 ;  /* 0x0000001000103802 */ /* 0x000fe40000000f00 */
[----:B------:R-:W-:-:S05]  /*0af0*/  @P2 IADD3 R0, R0, 0x20, RZ ;  /* 0x0000002000002810 */ /* 0x000fca0007ffe0ff */
[CC--:B------:R-:W-:Y:S01]  /*0b00*/  @P3 IMAD.WIDE.U32 R2, R0.reuse, R16.reuse, c[0x0][0x1c8] ;  /* 0x0000720000023625 */ /* 0x0c0fe200078e0010 */
[----:B---3--:R1:W-:Y:S04]  /*0b10*/  @P1 STL.64 [R1+0x440], R4 ;  /* 0x0004400401001387 */ /* 0x0083e80000100a00 */
[----:B------:R-:W-:Y:S04]  /*0b20*/  @P1 STL.64 [R1+0x448], R6 ;  /* 0x0004480601001387 */ /* 0x000fe80000100a00 */
[----:B------:R0:W3:Y:S01]  /*0b30*/  LDL.64 R18, [R1+0x418] ;  /* 0x0004180001127983 */ /* 0x0000e20000100a00 */
[----:B-1----:R-:W-:-:S03]  /*0b40*/  @P3 IMAD.WIDE.U32 R4, R0, R16, c[0x0][0x1b0] ;  /* 0x00006c0000043625 */ /* 0x002fc600078e0010 */
[----:B------:R0:W3:Y:S04]  /*0b50*/  LDL.64 R16, [R1+0x410] ;  /* 0x0004100001107983 */ /* 0x0000e80000100a00 */
[----:B--2---:R-:W-:Y:S04]  /*0b60*/  @P1 STL.64 [R1+0x450], R20 ;  /* 0x0004501401001387 */ /* 0x004fe80000100a00 */
[----:B------:R1:W-:Y:S04]  /*0b70*/  @P1 STL.64 [R1+0x458], R22 ;  /* 0x0004581601001387 */ /* 0x0003e80000100a00 */
[----:B----4-:R-:W2:Y:S04]  /*0b80*/  @P3 LDG.E.128 R24, [R4.64] ;  /* 0x0000000404183981 */ /* 0x010ea8000c1e1d00 */
[----:B-1----:R0:W4:Y:S04]  /*0b90*/  LDL.LU.64 R22, [R1+0x550] ;  /* 0x0005500001167983 */ /* 0x0021280000300a00 */
[----:B------:R0:W4:Y:S04]  /*0ba0*/  LDL.LU.64 R20, [R1+0x548] ;  /* 0x0005480001147983 */ /* 0x0001280000300a00 */
[----:B---3--:R1:W3:Y:S04]  /*0bb0*/  @P3 LDG.E.128 R16, [R2.64] ;  /* 0x0000000402103981 */ /* 0x0082e8000c1e1d00 */
[----:B----4-:R-:W4:Y:S04]  /*0bc0*/  @P2 LDG.E.128 R20, [R12.64] ;  /* 0x000000040c142981 */ /* 0x010f28000c1e1d00 */
[----:B----4-:R4:W-:Y:S04]  /*0bd0*/  @P2 STL.64 [R1+0x420], R20 ;  /* 0x0004201401002387 */ /* 0x0109e80000100a00 */
[----:B------:R0:W-:Y:S04]  /*0be0*/  @P2 STL.64 [R1+0x428], R22 ;  /* 0x0004281601002387 */ /* 0x0001e80000100a00 */
[----:B----4-:R-:W4:Y:S04]  /*0bf0*/  LDL.LU R21, [R1+0x540] ;  /* 0x0005400001157983 */ /* 0x010f280000300800 */
[----:B------:R0:W5:Y:S04]  /*0c00*/  LDL.64 R12, [R1+0x430] ;  /* 0x00043000010c7983 */ /* 0x0001680000100a00 */
[----:B------:R0:W5:Y:S04]  /*0c10*/  LDL.64 R14, [R1+0x438] ;  /* 0x00043800010e7983 */ /* 0x0001680000100a00 */
[----:B------:R0:W-:Y:S04]  /*0c20*/  STL [R1+0xe4], RZ ;  /* 0x0000e4ff01007387 */ /* 0x0001e80000100800 */
[----:B------:R0:W-:Y:S04]  /*0c30*/  STL [R1+0xe0], RZ ;  /* 0x0000e0ff01007387 */ /* 0x0001e80000100800 */
[----:B-----5:R-:W5:Y:S04]  /*0c40*/  @P2 LDG.E.128 R12, [R10.64] ;  /* 0x000000040a0c2981 */ /* 0x020f68000c1e1d00 */
        /* <DEDUP_REMOVED lines=11> */
[----:B-1----:R-:W1:Y:S01]  /*0d00*/  S2R R2, SR_CTAID.X ;  /* 0x0000000000027919 */ /* 0x002e620000002500 */
[----:B----4-:R-:W-:Y:S01]  /*0d10*/  SHF.R.U32.HI R0, RZ, 0x5, R21 ;  /* 0x00000005ff007819 */ /* 0x010fe20000011615 */
[----:B------:R-:W-:Y:S03]  /*0d20*/  BSSY B0, `(.L_x_14607) ;  /* 0x0000a4b000007945 */ /* 0x000fe60003800000 */
[----:B-1----:R-:W-:Y:S01]  /*0d30*/  LEA R0, R2, R0, 0x2 ;  /* 0x0000000002007211 */ /* 0x002fe200078e10ff */
[----:B-----5:R0:W-:Y:S04]  /*0d40*/  @P2 STL.64 [R1+0x430], R12 ;  /* 0x0004300c01002387 */ /* 0x0201e80000100a00 */
[----:B------:R0:W-:Y:S04]  /*0d50*/  @P2 STL.64 [R1+0x438], R14 ;  /* 0x0004380e01002387 */ /* 0x0001e80000100a00 */
[----:B---3--:R0:W-:Y:S04]  /*0d60*/  @P3 STL.64 [R1+0x410], R16 ;  /* 0x0004101001003387 */ /* 0x0081e80000100a00 */
[----:B------:R0:W-:Y:S04]  /*0d70*/  @P3 STL.64 [R1+0x418], R18 ;  /* 0x0004181201003387 */ /* 0x0001e80000100a00 */
[----:B------:R0:W-:Y:S04]  /*0d80*/  STL [R1+0x290], RZ ;  /* 0x000290ff01007387 */ /* 0x0001e80000100800 */
[----:B--2---:R0:W-:Y:S04]  /*0d90*/  @P3 STL.64 [R1+0x400], R24 ;  /* 0x0004001801003387 */ /* 0x0041e80000100a00 */
        /* <DEDUP_REMOVED lines=107> */
[----:B------:R-:W-:-:S13]  /*1450*/  ISETP.GE.AND P3, PT, R0, c[0x0][0x164], PT ;  /* 0x0000590000007a0c */ /* 0x000fda0003f66270 */
[----:B------:R-:W-:Y:S05]  /*1460*/  @P3 BRA `(.L_x_14608) ;  /* 0x00009d6000003947 */ /* 0x000fea0003800000 */
[----:B0-----:R0:W-:Y:S04]  /*1470*/  STL [R1+0xb0], R0 ;  /* 0x0000b00001007387 */ /* 0x0011e80000100800 */
[----:B------:R0:W-:Y:S02]  /*1480*/  STL [R1+0xe4], RZ ;  /* 0x0000e4ff01007387 */ /* 0x0001e40000100800 */
.L_x_14752:
[----:B------:R-:W2:Y:S01]  /*1490*/  LDL R17, [R1+0xb0] ;  /* 0x0000b00001117983 */ /* 0x000ea20000100800 */
[----:B------:R-:W-:-:S10]  /*14a0*/  HFMA2.MMA R19, -RZ, RZ, 0, 2.384185791015625e-07 ;  /* 0x00000004ff137435 */ /* 0x000fd400000001ff */
[----:B--2---:R-:W-:-:S05]  /*14b0*/  IMAD.WIDE R2, R17, R19, c[0x0][0x1d8] ;  /* 0x0000760011027625 */ /* 0x004fca00078e0213 */
[----:B------:R1:W2:Y:S02]  /*14c0*/  LDG.E R18, [R2.64] ;  /* 0x0000000402127981 */ /* 0x0002a4000c1e1900 */
[----:B-1----:R-:W-:-:S05]  /*14d0*/  IMAD.WIDE R2, R17, R19, c[0x0][0x1a0] ;  /* 0x0000680011027625 */ /* 0x002fca00078e0213 */
[----:B------:R1:W3:Y:S02]  /*14e0*/  LDG.E R29, [R2.64] ;  /* 0x00000004021d7981 */ /* 0x0002e4000c1e1900 */
[----:B-1----:R-:W-:-:S05]  /*14f0*/  IMAD.WIDE R2, R17, R19, c[0x0][0x1a8] ;  /* 0x00006a0011027625 */ /* 0x002fca00078e0213 */
[----:B0-----:R0:W5:Y:S02]  /*1500*/  LDG.E R0, [R2.64] ;  /* 0x0000000402007981 */ /* 0x001164000c1e1900 */
        /* <DEDUP_REMOVED lines=38> */
.L_x_14612:
[----:B------:R-:W-:Y:S05]  /*1770*/  BSYNC B2 ;  /* 0x0000000000027941 */ /* 0x000fea0003800000 */
.L_x_14611:
        /* <DEDUP_REMOVED lines=16> */
.L_x_14614:
[----:B------:R-:W-:Y:S05]  /*1880*/  BSYNC B2 ;  /* 0x0000000000027941 */ /* 0x000fea0003800000 */
.L_x_14613:
        /* <DEDUP_REMOVED lines=16> */
.L_x_14616:
[----:B------:R-:W-:Y:S05]  /*1990*/  BSYNC B2 ;  /* 0x0000000000027941 */ /* 0x000fea0003800000 */
.L_x_14615:
        /* <DEDUP_REMOVED lines=16> */
.L_x_14618:
[----:B------:R-:W-:Y:S05]  /*1aa0*/  BSYNC B2 ;  /* 0x0000000000027941 */ /* 0x000fea0003800000 */
.L_x_14617:
        /* <DEDUP_REMOVED lines=16> */
.L_x_14620:
[----:B------:R-:W-:Y:S05]  /*1bb0*/  BSYNC B2 ;  /* 0x0000000000027941 */ /* 0x000fea0003800000 */
.L_x_14619:
        /* <DEDUP_REMOVED lines=16> */
.L_x_14622:
[----:B------:R-:W-:Y:S05]  /*1cc0*/  BSYNC B2 ;  /* 0x0000000000027941 */ /* 0x000fea0003800000 */
.L_x_14621:
        /* <DEDUP_REMOVED lines=15> */
.L_x_14624:
[----:B------:R-:W-:Y:S05]  /*1dc0*/  BSYNC B2 ;  /* 0x0000000000027941 */ /* 0x000fea0003800000 */
.L_x_14623:
        /* <DEDUP_REMOVED lines=15> */
.L_x_14626:
[----:B------:R-:W-:Y:S05]  /*1ec0*/  BSYNC B2 ;  /* 0x0000000000027941 */ /* 0x000fea0003800000 */
.L_x_14625:
        /* <DEDUP_REMOVED lines=15> */
.L_x_14628:
[----:B------:R-:W-:Y:S05]  /*1fc0*/  BSYNC B2 ;  /* 0x0000000000027941 */ /* 0x000fea0003800000 */
.L_x_14627:
        /* <DEDUP_REMOVED lines=16> */
.L_x_14610:
        /* <DEDUP_REMOVED lines=29> */
[----:B----4-:R2:W3:Y:S01]  /*22a0*/  @P4 LDG.E.128 R4, [R16.64] ;  /* 0x0000000410044981 */ /* 0x0104e2000c1e1d00 */
[----:B------:R-:W-:Y:S01]  /*22b0*/  HFMA2.MMA R26, -RZ, RZ, 0, 2.384185791015625e-07 ;  /* 0x00000004ff1a7435 */ /* 0x000fe200000001ff */
[----:B--2---:R-:W-:-:S09]  /*22c0*/  IMAD.WIDE.U32 R16, R3, R20, c[0x0][0x188] ;  /* 0x0000620003107625 */ /* 0x004fd200078e0014 */
[----:B------:R-:W-:Y:S01]  /*22d0*/  IMAD.WIDE.U32 R26, R25, R26, c[0x0][0x190] ;  /* 0x00006400191a7625 */ /* 0x000fe200078e001a */
[----:B------:R-:W2:Y:S05]  /*22e0*/  LDG.E.128 R16, [R16.64] ;  /* 0x0000000410107981 */ /* 0x000eaa000c1e1d00 */
[----:B------:R4:W2:Y:S04]  /*22f0*/  LDG.E R26, [R26.64] ;  /* 0x000000041a1a7981 */ /* 0x0008a8000c1e1900 */
[----:B---3--:R3:W-:Y:S04]  /*2300*/  @P4 STL.64 [R1+0xa0], R4 ;  /* 0x0000a00401004387 */ /* 0x0087e80000100a00 */
[----:B------:R1:W-:Y:S01]  /*2310*/  @P4 STL.64 [R1+0xa8], R6 ;  /* 0x0000a80601004387 */ /* 0x0003e20000100a00 */
[----:B0-----:R-:W-:Y:S01]  /*2320*/  ISETP.NE.AND P4, PT, R21, RZ, PT ;  /* 0x000000ff1500720c */ /* 0x001fe20003f85270 */
[----:B------:R-:W-:-:S02]  /*2330*/  IMAD.WIDE.U32 R20, R24, R20, c[0x0][0x208] ;  /* 0x0000820018147625 */ /* 0x000fc400078e0014 */
[----:B---3--:R-:W3:Y:S04]  /*2340*/  LDL.LU R4, [R1+0x220] ;  /* 0x0002200001047983 */ /* 0x008ee80000300800 */
[----:B------:R-:W3:Y:S04]  /*2350*/  LDG.E.128 R20, [R20.64] ;  /* 0x0000000414147981 */ /* 0x000ee8000c1e1d00 */
[----:B------:R-:W3:Y:S04]  /*2360*/  LDL.LU R8, [R1+0xe0] ;  /* 0x0000e00001087983 */ /* 0x000ee80000300800 */
[----:B------:R-:W3:Y:S04]  /*2370*/  LDL R5, [R1+0x520] ;  /* 0x0005200001057983 */ /* 0x000ee80000100800 */
[----:B----4-:R-:W4:Y:S01]  /*2380*/  LDL.LU R27, [R1+0x224] ;  /* 0x00022400011b7983 */ /* 0x010f220000300800 */
[----:B------:R-:W-:-:S03]  /*2390*/  FSEL R2, R29, RZ, !P4 ;  /* 0x000000ff1d027208 */ /* 0x000fc60006000000 */
[----:B-1----:R-:W4:Y:S02]  /*23a0*/  LDL.LU R7, [R1+0xe4] ;  /* 0x0000e40001077983 */ /* 0x002f240000300800 */
[C---:B--2---:R-:W-:Y:S02]  /*23b0*/  FADD.FTZ R16, -R2.reuse, R16 ;  /* 0x0000001002107221 */ /* 0x044fe40000010100 */
[----:B------:R-:W2:Y:S01]  /*23c0*/  LDL.LU R6, [R1+0x228] ;  /* 0x0002280001067983 */ /* 0x000ea20000300800 */
[----:B------:R-:W-:Y:S02]  /*23d0*/  FADD.FTZ R17, -R2, R17 ;  /* 0x0000001102117221 */ /* 0x000fe40000010100 */
[----:B-----5:R-:W-:Y:S01]  /*23e0*/  FMUL.FTZ R16, R0, R16 ;  /* 0x0000001000107220 */ /* 0x020fe20000410000 */
[----:B------:R0:W-:Y:S01]  /*23f0*/  STL [R1+0xd8], R26 ;  /* 0x0000d81a01007387 */ /* 0x0001e20000100800 */
[C---:B------:R-:W-:Y:S02]  /*2400*/  FADD.FTZ R18, -R2.reuse, R18 ;  /* 0x0000001202127221 */ /* 0x040fe40000010100 */
[----:B------:R-:W-:Y:S01]  /*2410*/  FADD.FTZ R2, -R2, R19 ;  /* 0x0000001302027221 */ /* 0x000fe20000010100 */
[----:B0-----:R-:W2:Y:S04]  /*2420*/  LDL R26, [R1+0x528] ;  /* 0x00052800011a7983 */ /* 0x001ea80000100800 */
[----:B------:R-:W2:Y:S01]  /*2430*/  LDL.LU R19, [R1+0xe8] ;  /* 0x0000e80001137983 */ /* 0x000ea20000300800 */
[----:B---3--:R-:W-:-:S02]  /*2440*/  FADD.FTZ R4, R4, R20 ;  /* 0x0000001404047221 */ /* 0x008fc40000010000 */
[----:B------:R-:W-:-:S03]  /*2450*/  FFMA.FTZ R8, R20, R16, R8 ;  /* 0x0000001014087223 */ /* 0x000fc60000010008 */
[----:B------:R0:W-:Y:S01]  /*2460*/  STL [R1+0x220], R4 ;  /* 0x0002200401007387 */ /* 0x0001e20000100800 */
[----:B------:R-:W-:Y:S02]  /*2470*/  FMUL.FTZ R5, R5, R20 ;  /* 0x0000001405057220 */ /* 0x000fe40000410000 */
[----:B----4-:R-:W-:Y:S02]  /*2480*/  FADD.FTZ R27, R27, R21 ;  /* 0x000000151b1b7221 */ /* 0x010fe40000010000 */
[C---:B0-----:R-:W-:Y:S02]  /*2490*/  FMUL.FTZ R4, R0.reuse, R17 ;  /* 0x0000001100047220 */ /* 0x041fe40000410000 */
[----:B------:R-:W3:Y:S04]  /*24a0*/  LDL R17, [R1+0x52c] ;  /* 0x00052c0001117983 */ /* 0x000ee80000100800 */
[----:B------:R-:W-:Y:S04]  /*24b0*/  STL [R1+0x32c], R16 ;  /* 0x00032c1001007387 */ /* 0x000fe80000100800 */
[----:B------:R0:W-:Y:S04]  /*24c0*/  STL [R1+0xe0], R8 ;  /* 0x0000e00801007387 */ /* 0x0001e80000100800 */
[----:B0-----:R0:W5:Y:S04]  /*24d0*/  LDL.LU R8, [R1+0x550] ;  /* 0x0005500001087983 */ /* 0x0011680000300800 */
[----:B------:R-:W-:Y:S04]  /*24e0*/  STL [R1+0x3f8], R4 ;  /* 0x0003f80401007387 */ /* 0x000fe80000100800 */
[----:B------:R-:W4:Y:S04]  /*24f0*/  LDL.LU R20, [R1+0xec] ;  /* 0x0000ec0001147983 */ /* 0x000f280000300800 */
        /* <DEDUP_REMOVED lines=17> */
[----:B---3--:R-:W-:-:S02]  /*2610*/  FMUL.FTZ R17, R17, R23 ;  /* 0x0000001711117220 */ /* 0x008fc40000410000 */
[----:B-1----:R-:W-:Y:S02]  /*2620*/  FMUL.FTZ R19, R26, R22 ;  /* 0x000000161a137220 */ /* 0x002fe40000410000 */
[----:B------:R-:W-:Y:S02]  /*2630*/  FMUL.FTZ R26, R0, R2 ;  /* 0x00000002001a7220 */ /* 0x000fe40000410000 */
[----:B------:R-:W-:Y:S02]  /*2640*/  FADD.FTZ R2, RZ, R5 ;  /* 0x00000005ff027221 */ /* 0x000fe40000010000 */
[----:B------:R0:W5:Y:S01]  /*2650*/  LDL.LU R5, [R1+0x544] ;  /* 0x0005440001057983 */ /* 0x0001620000300800 */
[----:B----4-:R-:W-:-:S03]  /*2660*/  FFMA.FTZ R20, R23, R26, R20 ;  /* 0x0000001a17147223 */ /* 0x010fc60000010014 */
[----:B------:R-:W-:Y:S01]  /*2670*/  STL [R1+0x3c8], R19 ;  /* 0x0003c81301007387 */ /* 0x000fe20000100800 */
[----:B------:R-:W-:-:S03]  /*2680*/  FFMA.FTZ R16, R4, R18, R16 ;  /* 0x0000001204107223 */ /* 0x000fc60000010010 */
[----:B------:R1:W-:Y:S01]  /*2690*/  STL [R1+0x3c4], R26 ;  /* 0x0003c41a01007387 */ /* 0x0003e20000100800 */
[----:B------:R-:W-:Y:S02]  /*26a0*/  FADD.FTZ R2, R2, R18 ;  /* 0x0000001202027221 */ /* 0x000fe40000010000 */
[----:B------:R-:W-:Y:S02]  /*26b0*/  FFMA.FTZ R16, R27, R19, R16 ;  /* 0x000000131b107223 */ /* 0x000fe40000010010 */
[----:B------:R-:W-:Y:S01]  /*26c0*/  FADD.FTZ R2, R2, R19 ;  /* 0x0000001302027221 */ /* 0x000fe20000010000 */
[----:B------:R-:W-:Y:S02]  /*26d0*/  IADD3 R25, R25, 0x20, RZ ;  /* 0x0000002019197810 */ /* 0x000fe40007ffe0ff */
[----:B------:R-:W-:Y:S01]  /*26e0*/  IADD3 R24, R24, 0x20, RZ ;  /* 0x0000002018187810 */ /* 0x000fe20007ffe0ff */
[----:B------:R-:W-:Y:S01]  /*26f0*/  FADD.FTZ R27, R2, R17 ;  /* 0x00000011021b7221 */ /* 0x000fe20000010000 */
[----:B------:R-:W-:Y:S01]  /*2700*/  IADD3 R2, R3, 0x20, RZ ;  /* 0x0000002003027810 */ /* 0x000fe20007ffe0ff */
[----:B-1----:R-:W-:-:S02]  /*2710*/  FFMA.FTZ R26, R26, R17, R16 ;  /* 0x000000111a1a7223 */ /* 0x002fc40000010010 */
[----:B--2---:R-:W-:-:S05]  /*2720*/  FADD.FTZ R21, R21, R23 ;  /* 0x0000001715157221 */ /* 0x004fca0000010000 */
[----:B------:R0:W-:Y:S04]  /*2730*/  STL [R1+0x22c], R21 ;  /* 0x00022c1501007387 */ /* 0x0001e80000100800 */
[----:B------:R0:W5:Y:S04]  /*2740*/  LDL.LU R4, [R1+0x540] ;  /* 0x0005400001047983 */ /* 0x0001680000300800 */
[----:B------:R0:W-:Y:S04]  /*2750*/  STL [R1+0xec], R20 ;  /* 0x0000ec1401007387 */ /* 0x0001e80000100800 */
[----:B------:R0:W-:Y:S02]  /*2760*/  STL [R1+0x354], R17 ;  /* 0x0003541101007387 */ /* 0x0001e40000100800 */
.L_x_14631:
[----:B------:R-:W-:Y:S05]  /*2770*/  BSYNC B2 ;  /* 0x0000000000027941 */ /* 0x000fea0003800000 */
.L_x_14630:
        /* <DEDUP_REMOVED lines=13> */
[----:B0-----:R-:W-:-:S11]  /*2850*/  MOV R20, 0x10 ;  /* 0x0000001000147802 */ /* 0x001fd60000000f00 */
[----:B------:R-:W-:-:S05]  /*2860*/  @P4 IMAD.WIDE.U32 R16, R2, R20, c[0x0][0x218] ;  /* 0x0000860002104625 */ /* 0x000fca00078e0014 */
[----:B----4-:R0:W2:Y:S01]  /*2870*/  @P4 LDG.E.128 R4, [R16.64] ;  /* 0x0000000410044981 */ /* 0x0100a2000c1e1d00 */
[----:B------:R-:W3:Y:S03]  /*2880*/  LDC.U8 R18, c[0x0][0x1f0] ;  /* 0x00007c00ff127b82 */ /* 0x000ee60000000000 */
[----:B------:R4:W-:Y:S01]  /*2890*/  STL [R1+0x540], R3 ;  /* 0x0005400301007387 */ /* 0x0009e20000100800 */
[----:B0-----:R-:W-:-:S04]  /*28a0*/  IMAD.WIDE.U32 R16, R2, R20, c[0x0][0x188] ;  /* 0x0000620002107625 */ /* 0x001fc800078e0014 */
[----:B------:R-:W-:-:S06]  /*28b0*/  IMAD.WIDE.U32 R20, R24, R20, c[0x0][0x208] ;  /* 0x0000820018147625 */ /* 0x000fcc00078e0014 */
[----:B------:R-:W4:Y:S04]  /*28c0*/  LDG.E.128 R20, [R20.64] ;  /* 0x0000000414147981 */ /* 0x000f28000c1e1d00 */
[----:B--2---:R-:W-:Y:S04]  /*28d0*/  @P4 STL.64 [R1+0x90], R4 ;  /* 0x0000900401004387 */ /* 0x004fe80000100a00 */
[----:B------:R0:W-:Y:S01]  /*28e0*/  @P4 STL.64 [R1+0x98], R6 ;  /* 0x0000980601004387 */ /* 0x0001e20000100a00 */
[----:B---3--:R-:W-:-:S03]  /*28f0*/  ISETP.NE.AND P4, PT, R18, RZ, PT ;  /* 0x000000ff1200720c */ /* 0x008fc60003f85270 */
[----:B------:R-:W2:Y:S04]  /*2900*/  LDG.E.128 R16, [R16.64] ;  /* 0x0000000410107981 */ /* 0x000ea8000c1e1d00 */
[----:B----4-:R-:W3:Y:S01]  /*2910*/  LDL.LU R3, [R1+0x210] ;  /* 0x0002100001037983 */ /* 0x010ee20000300800 */
[----:B0-----:R-:W-:Y:S01]  /*2920*/  HFMA2.MMA R6, -RZ, RZ, 0, 2.384185791015625e-07 ;  /* 0x00000004ff067435 */ /* 0x001fe200000001ff */
[----:B------:R-:W-:Y:S02]  /*2930*/  FSEL R29, R29, RZ, !P4 ;  /* 0x000000ff1d1d7208 */ /* 0x000fe40006000000 */
[----:B------:R-:W4:Y:S07]  /*2940*/  LDL.LU R7, [R1+0x2b0] ;  /* 0x0002b00001077983 */ /* 0x000f2e0000300800 */
[----:B------:R-:W-:-:S02]  /*2950*/  IMAD.WIDE.U32 R4, R25, R6, c[0x0][0x190] ;  /* 0x0000640019047625 */ /* 0x000fc400078e0006 */
[----:B------:R-:W4:Y:S04]  /*2960*/  LDL.LU R6, [R1+0x2b4] ;  /* 0x0002b40001067983 */ /* 0x000f280000300800 */
[----:B------:R0:W4:Y:S04]  /*2970*/  LDG.E R5, [R4.64] ;  /* 0x0000000404057981 */ /* 0x000128000c1e1900 */
[----:B0-----:R-:W4:Y:S01]  /*2980*/  LDL R4, [R1+0x504] ;  /* 0x0005040001047983 */ /* 0x001f220000100800 */
[C---:B--2---:R-:W-:Y:S02]  /*2990*/  FADD.FTZ R16, -R29.reuse, R16 ;  /* 0x000000101d107221 */ /* 0x044fe40000010100 */
[----:B------:R-:W-:-:S02]  /*29a0*/  FADD.FTZ R17, -R29, R17 ;  /* 0x000000111d117221 */ /* 0x000fc40000010100 */
[C---:B------:R-:W-:Y:S02]  /*29b0*/  FADD.FTZ R18, -R29.reuse, R18 ;  /* 0x000000121d127221 */ /* 0x040fe40000010100 */
[----:B------:R-:W-:Y:S02]  /*29c0*/  FADD.FTZ R19, -R29, R19 ;  /* 0x000000131d137221 */ /* 0x000fe40000010100 */
[----:B---3--:R-:W-:Y:S01]  /*29d0*/  FADD.FTZ R3, R3, R20 ;  /* 0x0000001403037221 */ /* 0x008fe20000010000 */
[----:B------:R-:W2:Y:S04]  /*29e0*/  LDL R29, [R1+0x508] ;  /* 0x00050800011d7983 */ /* 0x000ea80000100800 */
[----:B----4-:R0:W-:Y:S02]  /*29f0*/  STL [R1+0xd4], R5 ;  /* 0x0000d40501007387 */ /* 0x0101e40000100800 */
[----:B0-----:R-:W-:-:S02]  /*2a00*/  FMUL.FTZ R5, R0, R16 ;  /* 0x0000001000057220 */ /* 0x001fc40000410000 */
[----:B------:R-:W3:Y:S04]  /*2a10*/  LDL.LU R16, [R1+0x2b8] ;  /* 0x0002b80001107983 */ /* 0x000ee80000300800 */
[----:B------:R0:W-:Y:S02]  /*2a20*/  STL [R1+0x210], R3 ;  /* 0x0002100301007387 */ /* 0x0001e40000100800 */
[----:B0-----:R-:W-:Y:S02]  /*2a30*/  FMUL.FTZ R3, R0, R17 ;  /* 0x0000001100037220 */ /* 0x001fe40000410000 */
[----:B------:R-:W4:Y:S01]  /*2a40*/  LDL R17, [R1+0x500] ;  /* 0x0005000001117983 */ /* 0x000f220000100800 */
[----:B------:R-:W-:-:S03]  /*2a50*/  FFMA.FTZ R7, R20, R5, R7 ;  /* 0x0000000514077223 */ /* 0x000fc60000010007 */
[----:B------:R-:W-:Y:S04]  /*2a60*/  STL [R1+0x328], R5 ;  /* 0x0003280501007387 */ /* 0x000fe80000100800 */
[----:B------:R0:W-:Y:S04]  /*2a70*/  STL [R1+0x2b0], R7 ;  /* 0x0002b00701007387 */ /* 0x0001e80000100800 */
[----:B0-----:R1:W5:Y:S01]  /*2a80*/  LDL.LU R7, [R1+0x550] ;  /* 0x0005500001077983 */ /* 0x0013620000300800 */
[----:B----4-:R-:W-:-:S03]  /*2a90*/  FMUL.FTZ R17, R17, R20 ;  /* 0x0000001411117220 */ /* 0x010fc60000410000 */
[----:B------:R-:W4:Y:S01]  /*2aa0*/  LDL.LU R20, [R1+0x214] ;  /* 0x0002140001147983 */ /* 0x000f220000300800 */
[----:B------:R-:W-:-:S03]  /*2ab0*/  FFMA.FTZ R6, R21, R3, R6 ;  /* 0x0000000315067223 */ /* 0x000fc60000010006 */
[----:B------:R-:W-:Y:S01]  /*2ac0*/  STL [R1+0x304], R3 ;  /* 0x0003040301007387 */ /* 0x000fe20000100800 */
[----:B------:R-:W-:Y:S02]  /*2ad0*/  FMUL.FTZ R4, R4, R21 ;  /* 0x0000001504047220 */ /* 0x000fe40000410000 */
[----:B----4-:R-:W-:-:S05]  /*2ae0*/  FADD.FTZ R20, R20, R21 ;  /* 0x0000001514147221 */ /* 0x010fca0000010000 */
[----:B------:R0:W-:Y:S04]  /*2af0*/  STL [R1+0x214], R20 ;  /* 0x0002141401007387 */ /* 0x0001e80000100800 */
[----:B------:R-:W-:Y:S01]  /*2b00*/  STL [R1+0x3ec], R17 ;  /* 0x0003ec1101007387 */ /* 0x000fe20000100800 */
[----:B0-----:R-:W-:-:S03]  /*2b10*/  FMUL.FTZ R20, R0, R18 ;  /* 0x0000001200147220 */ /* 0x001fc60000410000 */
[----:B------:R-:W4:Y:S04]  /*2b20*/  LDL R18, [R1+0x50c] ;  /* 0x00050c0001127983 */ /* 0x000f280000100800 */
[----:B------:R0:W-:Y:S04]  /*2b30*/  STL [R1+0x2b4], R6 ;  /* 0x0002b40601007387 */ /* 0x0001e80000100800 */
[----:B0-----:R1:W5:Y:S04]  /*2b40*/  LDL.LU R6, [R1+0x54c] ;  /* 0x00054c0001067983 */ /* 0x0013680000300800 */
[----:B------:R-:W2:Y:S01]  /*2b50*/  LDL.LU R21, [R1+0x218] ;  /* 0x0002180001157983 */ /* 0x000ea20000300800 */
[----:B---3--:R-:W-:-:S03]  /*2b60*/  FFMA.FTZ R16, R22, R20, R16 ;  /* 0x0000001416107223 */ /* 0x008fc60000010010 */
[----:B------:R-:W-:Y:S04]  /*2b70*/  STL [R1+0x2e0], R20 ;  /* 0x0002e01401007387 */ /* 0x000fe80000100800 */
[----:B------:R-:W-:Y:S01]  /*2b80*/  STL [R1+0x3c0], R4 ;  /* 0x0003c00401007387 */ /* 0x000fe20000100800 */
[----:B--2---:R-:W-:-:S05]  /*2b90*/  FADD.FTZ R21, R21, R22 ;  /* 0x0000001615157221 */ /* 0x004fca0000010000 */
[----:B------:R0:W-:Y:S02]  /*2ba0*/  STL [R1+0x218], R21 ;  /* 0x0002181501007387 */ /* 0x0001e40000100800 */
[----:B0-----:R-:W-:Y:S02]  /*2bb0*/  FMUL.FTZ R21, R29, R22 ;  /* 0x000000161d157220 */ /* 0x001fe40000410000 */
[----:B------:R-:W2:Y:S04]  /*2bc0*/  LDL.LU R22, [R1+0x2bc] ;  /* 0x0002bc0001167983 */ /* 0x000ea80000300800 */
[----:B------:R0:W-:Y:S02]  /*2bd0*/  STL [R1+0x2b8], R16 ;  /* 0x0002b81001007387 */ /* 0x0001e40000100800 */
[----:B0-----:R-:W-:-:S02]  /*2be0*/  FADD.FTZ R16, R27, R17 ;  /* 0x000000111b107221 */ /* 0x001fc40000010000 */
[----:B------:R-:W3:Y:S01]  /*2bf0*/  LDL.LU R27, [R1+0x21c] ;  /* 0x00021c00011b7983 */ /* 0x000ee20000300800 */
[----:B------:R-:W-:Y:S02]  /*2c00*/  FMUL.FTZ R29, R0, R19 ;  /* 0x00000013001d7220 */ /* 0x000fe40000410000 */
[----:B------:R-:W-:Y:S02]  /*2c10*/  FFMA.FTZ R17, R5, R17, R26 ;  /* 0x0000001105117223 */ /* 0x000fe4000001001a */
[----:B------:R1:W5:Y:S01]  /*2c20*/  LDL.LU R5, [R1+0x548] ;  /* 0x0005480001057983 */ /* 0x0003620000300800 */
[----:B----4-:R-:W-:-:S03]  /*2c30*/  FMUL.FTZ R18, R18, R23 ;  /* 0x0000001712127220 */ /* 0x010fc60000410000 */
        /* <DEDUP_REMOVED lines=18> */
.L_x_14633:
[----:B------:R-:W-:Y:S05]  /*2d60*/  BSYNC B2 ;  /* 0x0000000000027941 */ /* 0x000fea0003800000 */
.L_x_14632:
[----:B------:R-:W-:Y:S01]  /*2d70*/  ISETP.GE.U32.AND P4, PT, R28, 0x60, PT ;  /* 0x000000601c00780c */ /* 0x000fe20003f86070 */
[----:B------:R-:W-:-:S12]  /*2d80*/  BSSY B2, `(.L_x_14634) ;  /* 0x000005e000027945 */ /* 0x000fd80003800000 */
[----:B------:R-:W-:Y:S05]  /*2d90*/  @!P4 BRA `(.L_x_14635) ;  /* 0x000005c00000c947 */ /* 0x000fea0003800000 */
[----:B-1----:R-:W2:Y:S04]  /*2da0*/  LDL R18, [R1+0x8] ;  /* 0x0000080001127983 */ /* 0x002ea80000100800 */
[----:B-----5:R-:W-:Y:S04]  /*2db0*/  STL [R1+0x550], R7 ;  /* 0x0005500701007387 */ /* 0x020fe80000100800 */
[----:B------:R1:W-:Y:S04]  /*2dc0*/  STL [R1+0x54c], R6 ;  /* 0x00054c0601007387 */ /* 0x0003e80000100800 */
[----:B------:R3:W-:Y:S04]  /*2dd0*/  STL [R1+0x548], R5 ;  /* 0x0005480501007387 */ /* 0x0007e80000100800 */
[----:B------:R4:W-:Y:S04]  /*2de0*/  STL [R1+0x544], R4 ;  /* 0x0005440401007387 */ /* 0x0009e80000100800 */
[----:B-1----:R1:W2:Y:S04]  /*2df0*/  LDL R6, [R1+0x88] ;  /* 0x0000880001067983 */ /* 0x0022a80000100800 */
[----:B---3--:R1:W2:Y:S04]  /*2e00*/  LDL R5, [R1+0x84] ;  /* 0x0000840001057983 */ /* 0x0082a80000100800 */
[----:B----4-:R1:W2:Y:S04]  /*2e10*/  LDL R4, [R1+0x80] ;  /* 0x0000800001047983 */ /* 0x0102a80000100800 */
[----:B------:R1:W2:Y:S01]  /*2e20*/  LDL R7, [R1+0x8c] ;  /* 0x00008c0001077983 */ /* 0x0002a20000100800 */
[----:B------:R-:W-:-:S04]  /*2e30*/  ISETP.NE.U32.AND P4, PT, RZ, c[0x0][0x218], PT ;  /* 0x00008600ff007a0c */ /* 0x000fc80003f85070 */
[----:B------:R-:W-:Y:S02]  /*2e40*/  ISETP.NE.AND.EX P4, PT, RZ, c[0x0][0x21c], PT, P4 ;  /* 0x00008700ff007a0c */ /* 0x000fe40003f85340 */
[----:B0-----:R-:W-:-:S11]  /*2e50*/  MOV R20, 0x10 ;  /* 0x0000001000147802 */ /* 0x001fd60000000f00 */
[----:B------:R-:W-:-:S05]  /*2e60*/  @P4 IMAD.WIDE.U32 R16, R2, R20, c[0x0][0x218] ;  /* 0x0000860002104625 */ /* 0x000fca00078e0014 */
[----:B--2---:R0:W2:Y:S01]  /*2e70*/  @P4 LDG.E.128 R4, [R16.64] ;  /* 0x0000000410044981 */ /* 0x0040a2000c1e1d00 */
        /* <DEDUP_REMOVED lines=8> */
[----:B----4-:R-:W2:Y:S01]  /*2f00*/  LDL.LU R3, [R1+0x200] ;  /* 0x0002000001037983 */ /* 0x010ea20000300800 */
[----:B0-----:R-:W-:Y:S01]  /*2f10*/  HFMA2.MMA R6, -RZ, RZ, 0, 2.384185791015625e-07 ;  /* 0x00000004ff067435 */ /* 0x001fe200000001ff */
[----:B------:R-:W-:Y:S02]  /*2f20*/  FSEL R29, R18, RZ, !P4 ;  /* 0x000000ff121d7208 */ /* 0x000fe40006000000 */
[----:B------:R-:W3:Y:S04]  /*2f30*/  LDL.LU R7, [R1+0x2a0] ;  /* 0x0002a00001077983 */ /* 0x000ee80000300800 */
[----:B------:R-:W4:Y:S03]  /*2f40*/  LDG.E.128 R16, [R16.64] ;  /* 0x0000000410107981 */ /* 0x000f26000c1e1d00 */
[----:B------:R-:W-:-:S02]  /*2f50*/  IMAD.WIDE.U32 R4, R25, R6, c[0x0][0x190] ;  /* 0x0000640019047625 */ /* 0x000fc400078e0006 */
[----:B------:R-:W3:Y:S04]  /*2f60*/  LDL.LU R6, [R1+0x2a4] ;  /* 0x0002a40001067983 */ /* 0x000ee80000300800 */
[----:B------:R0:W3:Y:S04]  /*2f70*/  LDG.E R5, [R4.64] ;  /* 0x0000000404057981 */ /* 0x0000e8000c1e1900 */
[----:B0-----:R-:W3:Y:S01]  /*2f80*/  LDL R4, [R1+0x4e4] ;  /* 0x0004e40001047983 */ /* 0x001ee20000100800 */
[----:B--2---:R-:W-:Y:S02]  /*2f90*/  FADD.FTZ R3, R3, R20 ;  /* 0x0000001403037221 */ /* 0x004fe40000010000 */
[----:B----4-:R-:W-:-:S02]  /*2fa0*/  FADD.FTZ R16, -R29, R16 ;  /* 0x000000101d107221 */ /* 0x010fc40000010100 */
[C---:B------:R-:W-:Y:S02]  /*2fb0*/  FADD.FTZ R17, -R29.reuse, R17 ;  /* 0x000000111d117221 */ /* 0x040fe40000010100 */
[C---:B------:R-:W-:Y:S02]  /*2fc0*/  FADD.FTZ R18, -R29.reuse, R18 ;  /* 0x000000121d127221 */ /* 0x040fe40000010100 */
[----:B------:R-:W-:Y:S02]  /*2fd0*/  FADD.FTZ R19, -R29, R19 ;  /* 0x000000131d137221 */ /* 0x000fe40000010100 */
[----:B------:R-:W2:Y:S04]  /*2fe0*/  LDL R29, [R1+0x4e8] ;  /* 0x0004e800011d7983 */ /* 0x000ea80000100800 */
[----:B---3--:R0:W-:Y:S02]  /*2ff0*/  STL [R1+0xd0], R5 ;  /* 0x0000d00501007387 */ /* 0x0081e40000100800 */
        /* <DEDUP_REMOVED lines=54> */
.L_x_14635:
[----:B------:R-:W-:Y:S05]  /*3360*/  BSYNC B2 ;  /* 0x0000000000027941 */ /* 0x000fea0003800000 */
.L_x_14634:
        /* <DEDUP_REMOVED lines=95> */
.L_x_14637:
[----:B------:R-:W-:Y:S05]  /*3960*/  BSYNC B2 ;  /* 0x0000000000027941 */ /* 0x000fea0003800000 */
.L_x_14636:
        /* <DEDUP_REMOVED lines=95> */
.L_x_14639:
[----:B------:R-:W-:Y:S05]  /*3f60*/  BSYNC B2 ;  /* 0x0000000000027941 */ /* 0x000fea0003800000 */
.L_x_14638:
        /* <DEDUP_REMOVED lines=95> */
.L_x_14641:
[----:B------:R-:W-:Y:S05]  /*4560*/  BSYNC B2 ;  /* 0x0000000000027941 */ /* 0x000fea0003800000 */
.L_x_14640:
[----:B------:R-:W-:Y:S01]  /*4570*/  BSSY B2, `(.L_x_14642) ;  /* 0x000005e000027945 */ /* 0x000fe20003800000 */
        /* <DEDUP_REMOVED lines=93> */
.L_x_14643:
[----:B------:R-:W-:Y:S05]  /*4b50*/  BSYNC B2 ;  /* 0x0000000000027941 */ /* 0x000fea0003800000 */
.L_x_14642:
        /* <DEDUP_REMOVED lines=94> */
.L_x_14645:
[----:B------:R-:W-:Y:S05]  /*5140*/  BSYNC B2 ;  /* 0x0000000000027941 */ /* 0x000fea0003800000 */
.L_x_14644:
        /* <DEDUP_REMOVED lines=94> */
.L_x_14647:
[----:B------:R-:W-:Y:S05]  /*5730*/  BSYNC B2 ;  /* 0x0000000000027941 */ /* 0x000fea0003800000 */
.L_x_14646:
[----:B------:R-:W-:-:S13]  /*5740*/  ISETP.GE.U32.AND P4, PT, R28, 0x140, PT ;  /* 0x000001401c00780c */ /* 0x000fda0003f86070 */
[----:B------:R-:W-:Y:S05]  /*5750*/  @!P4 BRA `(.L_x_14629) ;  /* 0x000005b00000c947 */ /* 0x000fea0003800000 */
[----:B------:R2:W-:Y:S04]  /*5760*/  STL.64 [R1+0x558], R10 ;  /* 0x0005580a01007387 */ /* 0x0005e80000100a00 */
[----:B-----5:R3:W-:Y:S04]  /*5770*/  STL.64 [R1+0x550], R8 ;  /* 0x0005500801007387 */ /* 0x0207e80000100a00 */
[----:B--2---:R2:W4:Y:S04]  /*5780*/  LDL R10, [R1+0x18] ;  /* 0x00001800010a7983 */ /* 0x0045280000100800 */
[----:B---3--:R2:W4:Y:S04]  /*5790*/  LDL R8, [R1+0x10] ;  /* 0x0000100001087983 */ /* 0x0085280000100800 */
[----:B------:R2:W4:Y:S04]  /*57a0*/  LDL R9, [R1+0x14] ;  /* 0x0000140001097983 */ /* 0x0005280000100800 */
[----:B------:R2:W4:Y:S01]  /*57b0*/  LDL R11, [R1+0x1c] ;  /* 0x00001c00010b7983 */ /* 0x0005220000100800 */
[----:B------:R-:W-:-:S02]  /*57c0*/  ISETP.NE.U32.AND P4, PT, RZ, c[0x0][0x218], PT ;  /* 0x00008600ff007a0c */ /* 0x000fc40003f85070 */
[----:B-1----:R-:W-:Y:S01]  /*57d0*/  MOV R18, 0x10 ;  /* 0x0000001000127802 */ /* 0x002fe20000000f00 */
[----:B------:R-:W3:Y:S01]  /*57e0*/  LDL.LU R19, [R1+0x8] ;  /* 0x0000080001137983 */ /* 0x000ee20000300800 */
[----:B------:R-:W-:-:S13]  /*57f0*/  ISETP.NE.AND.EX P4, PT, RZ, c[0x0][0x21c], PT, P4 ;  /* 0x00008700ff007a0c */ /* 0x000fda0003f85340 */
[----:B0-----:R-:W-:Y:S01]  /*5800*/  @P4 IMAD.WIDE.U32 R16, R2, R18, c[0x0][0x218] ;  /* 0x0000860002104625 */ /* 0x001fe200078e0012 */
[----:B------:R-:W0:Y:S04]  /*5810*/  LDC.U8 R20, c[0x0][0x1f0] ;  /* 0x00007c00ff147b82 */ /* 0x000e280000000000 */
[----:B----4-:R1:W4:Y:S04]  /*5820*/  @P4 LDG.E.128 R8, [R16.64] ;  /* 0x0000000410084981 */ /* 0x010328000c1e1d00 */
[----:B------:R0:W-:Y:S04]  /*5830*/  STL [R1+0x54c], R6 ;  /* 0x00054c0601007387 */ /* 0x0001e80000100800 */
[----:B------:R-:W-:Y:S01]  /*5840*/  STL [R1+0x548], R5 ;  /* 0x0005480501007387 */ /* 0x000fe20000100800 */
[----:B0-----:R-:W-:-:S03]  /*5850*/  HFMA2.MMA R6, -RZ, RZ, 0, 2.384185791015625e-07 ;  /* 0x00000004ff067435 */ /* 0x001fc600000001ff */
[----:B------:R-:W-:Y:S04]  /*5860*/  STL [R1+0x544], R4 ;  /* 0x0005440401007387 */ /* 0x000fe80000100800 */
        /* <DEDUP_REMOVED lines=14> */
[----:B------:R-:W3:Y:S04]  /*5950*/  LDL.LU R6, [R1+0x230] ;  /* 0x0002300001067983 */ /* 0x000ee80000300800 */
[----:B-1----:R-:W3:Y:S04]  /*5960*/  LDL.LU R25, [R1+0x194] ;  /* 0x0001940001197983 */ /* 0x002ee80000300800 */
[----:B------:R-:W3:Y:S04]  /*5970*/  LDL.LU R5, [R1+0x234] ;  /* 0x0002340001057983 */ /* 0x000ee80000300800 */
[----:B------:R-:W3:Y:S04]  /*5980*/  LDL.LU R4, [R1+0x198] ;  /* 0x0001980001047983 */ /* 0x000ee80000300800 */
[----:B------:R-:W3:Y:S04]  /*5990*/  LDL R24, [R1+0x408] ;  /* 0x0004080001187983 */ /* 0x000ee80000100800 */
[----:B----4-:R2:W-:Y:S02]  /*59a0*/  STL [R1+0xb4], R2 ;  /* 0x0000b40201007387 */ /* 0x0105e40000100800 */
[----:B--2---:R-:W-:-:S02]  /*59b0*/  FADD.FTZ R2, -R29, R17 ;  /* 0x000000111d027221 */ /* 0x004fc40000010100 */
[----:B------:R-:W2:Y:S01]  /*59c0*/  LDL R17, [R1+0x400] ;  /* 0x0004000001117983 */ /* 0x000ea20000100800 */
[----:B------:R-:W-:Y:S02]  /*59d0*/  FADD.FTZ R16, -R29, R16 ;  /* 0x000000101d107221 */ /* 0x000fe40000010100 */
[----:B---3--:R-:W-:Y:S02]  /*59e0*/  FADD.FTZ R3, R3, R20 ;  /* 0x0000001403037221 */ /* 0x008fe40000010000 */
[----:B------:R-:W-:Y:S02]  /*59f0*/  FMUL.FTZ R16, R0, R16 ;  /* 0x0000001000107220 */ /* 0x000fe40000410000 */
[C---:B------:R-:W-:Y:S02]  /*5a00*/  FADD.FTZ R18, -R29.reuse, R18 ;  /* 0x000000121d127221 */ /* 0x040fe40000010100 */
[----:B------:R-:W-:Y:S02]  /*5a10*/  FADD.FTZ R19, -R29, R19 ;  /* 0x000000131d137221 */ /* 0x000fe40000010100 */
[----:B------:R-:W3:Y:S01]  /*5a20*/  LDL R29, [R1+0x40c] ;  /* 0x00040c00011d7983 */ /* 0x000ee20000100800 */
[----:B------:R-:W-:-:S03]  /*5a30*/  FFMA.FTZ R6, R20, R16, R6 ;  /* 0x0000001014067223 */ /* 0x000fc60000010006 */
[----:B------:R1:W-:Y:S01]  /*5a40*/  STL [R1+0x190], R3 ;  /* 0x0001900301007387 */ /* 0x0003e20000100800 */
[----:B------:R-:W-:Y:S02]  /*5a50*/  FADD.FTZ R25, R25, R21 ;  /* 0x0000001519197221 */ /* 0x000fe40000010000 */
[----:B-1----:R-:W-:Y:S02]  /*5a60*/  FMUL.FTZ R3, R0, R2 ;  /* 0x0000000200037220 */ /* 0x002fe40000410000 */
[----:B------:R-:W4:Y:S04]  /*5a70*/  LDL.LU R2, [R1+0x238] ;  /* 0x0002380001027983 */ /* 0x000f280000300800 */
[----:B------:R-:W-:Y:S04]  /*5a80*/  STL [R1+0x324], R16 ;  /* 0x0003241001007387 */ /* 0x000fe80000100800 */
[----:B------:R1:W-:Y:S04]  /*5a90*/  STL [R1+0x230], R6 ;  /* 0x0002300601007387 */ /* 0x0003e80000100800 */
[----:B-1----:R0:W5:Y:S01]  /*5aa0*/  LDL.LU R6, [R1+0x54c] ;  /* 0x00054c0001067983 */ /* 0x0021620000300800 */
[----:B--2---:R-:W-:-:S03]  /*5ab0*/  FMUL.FTZ R17, R17, R20 ;  /* 0x0000001411117220 */ /* 0x004fc60000410000 */
[----:B------:R-:W2:Y:S04]  /*5ac0*/  LDL.LU R20, [R1+0x23c] ;  /* 0x00023c0001147983 */ /* 0x000ea80000300800 */
[----:B------:R-:W-:Y:S04]  /*5ad0*/  STL [R1+0x300], R3 ;  /* 0x0003000301007387 */ /* 0x000fe80000100800 */
        /* <DEDUP_REMOVED lines=10> */
[----:B----4-:R-:W-:-:S03]  /*5b80*/  FFMA.FTZ R2, R22, R25, R2 ;  /* 0x0000001916027223 */ /* 0x010fc60000010002 */
[----:B------:R1:W-:Y:S01]  /*5b90*/  STL [R1+0x198], R4 ;  /* 0x0001980401007387 */ /* 0x0003e20000100800 */
[----:B------:R-:W-:Y:S02]  /*5ba0*/  FFMA.FTZ R16, R16, R17, R26 ;  /* 0x0000001110107223 */ /* 0x000fe4000001001a */
[----:B------:R-:W-:Y:S01]  /*5bb0*/  FMUL.FTZ R24, R24, R22 ;  /* 0x0000001618187220 */ /* 0x000fe20000410000 */
[----:B-1----:R0:W5:Y:S04]  /*5bc0*/  LDL.LU R4, [R1+0x544] ;  /* 0x0005440001047983 */ /* 0x0021680000300800 */
[----:B------:R-:W-:Y:S04]  /*5bd0*/  STL [R1+0x2dc], R25 ;  /* 0x0002dc1901007387 */ /* 0x000fe80000100800 */
[----:B------:R-:W-:Y:S04]  /*5be0*/  STL [R1+0x3a0], R18 ;  /* 0x0003a01201007387 */ /* 0x000fe80000100800 */
[----:B------:R1:W-:Y:S01]  /*5bf0*/  STL [R1+0x238], R2 ;  /* 0x0002380201007387 */ /* 0x0003e20000100800 */
[----:B------:R-:W-:-:S03]  /*5c00*/  FFMA.FTZ R16, R3, R18, R16 ;  /* 0x0000001203107223 */ /* 0x000fc60000010010 */
[----:B------:R0:W-:Y:S04]  /*5c10*/  STL [R1+0x37c], R24 ;  /* 0x00037c1801007387 */ /* 0x0001e80000100800 */
[----:B------:R0:W5:Y:S01]  /*5c20*/  LDL.LU R3, [R1+0x540] ;  /* 0x0005400001037983 */ /* 0x0001620000300800 */
[----:B-1----:R-:W-:Y:S02]  /*5c30*/  FADD.FTZ R2, R27, R17 ;  /* 0x000000111b027221 */ /* 0x002fe40000010000 */
[----:B------:R-:W-:Y:S02]  /*5c40*/  FMUL.FTZ R17, R0, R19 ;  /* 0x0000001300117220 */ /* 0x000fe40000410000 */
[----:B------:R-:W-:Y:S02]  /*5c50*/  FADD.FTZ R2, R2, R18 ;  /* 0x0000001202027221 */ /* 0x000fe40000010000 */
[----:B------:R-:W-:-:S02]  /*5c60*/  FFMA.FTZ R20, R23, R17, R20 ;  /* 0x0000001117147223 */ /* 0x000fc40000010014 */
[----:B---3--:R-:W-:Y:S02]  /*5c70*/  FMUL.FTZ R18, R29, R23 ;  /* 0x000000171d127220 */ /* 0x008fe40000410000 */
        /* <DEDUP_REMOVED lines=9> */
.L_x_14629:
[----:B------:R-:W-:Y:S05]  /*5d10*/  BSYNC B1 ;  /* 0x0000000000017941 */ /* 0x000fea0003800000 */
.L_x_14609:
[----:B------:R-:W-:Y:S05]  /*5d20*/  BRA.DIV ~URZ, `(.L_x_14648) ;  /* 0x000088a27f007947 */ /* 0x000fea000b800000 */
[----:B------:R2:W3:Y:S02]  /*5d30*/  SHFL.BFLY PT, R16, R27, 0x1, 0x1f ;  /* 0x0c201f001b107f89 */ /* 0x0004e400000e0000 */
.L_x_14771:
        /* <DEDUP_REMOVED lines=18> */
.L_x_14772:
        /* <DEDUP_REMOVED lines=22> */
.L_x_14653:
[----:B------:R-:W-:Y:S05]  /*5fc0*/  BSYNC B2 ;  /* 0x0000000000027941 */ /* 0x000fea0003800000 */
.L_x_14652:
[----:B------:R-:W3:Y:S01]  /*5fd0*/  LDL R19, [R1+0xa0] ;  /* 0x0000a00001137983 */ /* 0x000ee20000100800 */
[----:B------:R-:W0:Y:S01]  /*5fe0*/  LDC.U8 R24, c[0x0][0x1f0] ;  /* 0x00007c00ff187b82 */ /* 0x000e220000000000 */
[----:B------:R-:W-:Y:S01]  /*5ff0*/  @!P3 ISETP.NE.U32.AND P5, PT, RZ, c[0x0][0x218], PT ;  /* 0x00008600ff00ba0c */ /* 0x000fe20003fa5070 */
[----:B------:R-:W-:Y:S03]  /*6000*/  BSSY B2, `(.L_x_14654) ;  /* 0x000000e000027945 */ /* 0x000fe60003800000 */
[----:B------:R-:W-:-:S04]  /*6010*/  @!P3 ISETP.NE.AND.EX P5, PT, RZ, c[0x0][0x21c], PT, P5 ;  /* 0x00008700ff00ba0c */ /* 0x000fc80003fa5350 */
[----:B---3--:R-:W-:Y:S01]  /*6020*/  @!P3 FSEL R18, R19, RZ, P5 ;  /* 0x000000ff1312b208 */ /* 0x008fe20002800000 */
[----:B------:R-:W-:Y:S05]  /*6030*/  @!P3 BRA `(.L_x_14655) ;  /* 0x000000a00000b947 */ /* 0x000fea0003800000 */
[----:B0-----:R-:W3:Y:S04]  /*6040*/  LDL R21, [R1+0x32c] ;  /* 0x00032c0001157983 */ /* 0x001ee80000100800 */
[----:B------:R-:W4:Y:S01]  /*6050*/  LDL R20, [R1+0xdc] ;  /* 0x0000dc0001147983 */ /* 0x000f220000100800 */
[----:B------:R-:W-:-:S04]  /*6060*/  ISETP.NE.AND P5, PT, R24, RZ, PT ;  /* 0x000000ff1800720c */ /* 0x000fc80003fa5270 */
[----:B------:R-:W-:Y:S02]  /*6070*/  FSEL R18, R16, RZ, !P5 ;  /* 0x000000ff10127208 */ /* 0x000fe40006800000 */
[----:B------:R-:W-:-:S04]  /*6080*/  ISETP.NE.U32.AND P5, PT, RZ, c[0x0][0x218], PT ;  /* 0x00008600ff007a0c */ /* 0x000fc80003fa5070 */
[----:B------:R-:W-:Y:S01]  /*6090*/  ISETP.NE.AND.EX P5, PT, RZ, c[0x0][0x21c], PT, P5 ;  /* 0x00008700ff007a0c */ /* 0x000fe20003fa5350 */
[----:B---3--:R-:W-:-:S04]  /*60a0*/  FFMA.FTZ R18, R21, R17, R18 ;  /* 0x0000001115127223 */ /* 0x008fc80000010012 */
[----:B----4-:R-:W-:-:S04]  /*60b0*/  FADD.FTZ R18, R20, -R18 ;  /* 0x8000001214127221 */ /* 0x010fc80000010000 */
[----:B-----5:R-:W-:-:S04]  /*60c0*/  FMUL.FTZ R18, R0, R18 ;  /* 0x0000001200127220 */ /* 0x020fc80000410000 */
[----:B------:R-:W-:Y:S02]  /*60d0*/  @P5 FADD.FTZ R18, R19, R18 ;  /* 0x0000001213125221 */ /* 0x000fe40000010000 */
.L_x_14655:
[----:B0-----:R-:W-:Y:S05]  /*60e0*/  BSYNC B2 ;  /* 0x0000000000027941 */ /* 0x001fea0003800000 */
.L_x_14654:
[----:B------:R-:W3:Y:S04]  /*60f0*/  LDL R22, [R1+0xd8] ;  /* 0x0000d80001167983 */ /* 0x000ee80000100800 */
[----:B------:R-:W4:Y:S04]  /*6100*/  LDL R23, [R1+0x180] ;  /* 0x0001800001177983 */ /* 0x000f280000100800 */
[----:B--2---:R-:W2:Y:S04]  /*6110*/  LDL R21, [R1+0x530] ;  /* 0x0005300001157983 */ /* 0x004ea80000100800 */
[----:B------:R-:W2:Y:S01]  /*6120*/  LDL R20, [R1+0xa4] ;  /* 0x0000a40001147983 */ /* 0x000ea20000100800 */
[----:B------:R-:W-:-:S04]  /*6130*/  ISETP.NE.U32.AND P5, PT, RZ, c[0x0][0x258], PT ;  /* 0x00009600ff007a0c */ /* 0x000fc80003fa5070 */
[----:B------:R-:W-:-:S04]  /*6140*/  ISETP.NE.AND.EX P5, PT, RZ, c[0x0][0x25c], PT, P5 ;  /* 0x00009700ff007a0c */ /* 0x000fc80003fa5350 */
[C---:B-----5:R-:W-:Y:S01]  /*6150*/  SEL R8, R18.reuse, R8, P5 ;  /* 0x0000000812087207 */ /* 0x060fe20002800000 */
[----:B------:R-:W-:-:S04]  /*6160*/  @P4 FMUL.FTZ R18, R18, c[0x0][0x1ec] ;  /* 0x00007b0012124a20 */ /* 0x000fc80000410000 */
[----:B------:R-:W-:-:S04]  /*6170*/  @P4 FMUL.FTZ R18, R18, c[0x0][0x1e8] ;  /* 0x00007a0012124a20 */ /* 0x000fc80000410000 */
[----:B------:R-:W-:Y:S01]  /*6180*/  @P4 FMUL.FTZ R19, R4, R18 ;  /* 0x0000001204134220 */ /* 0x000fe20000410000 */
[----:B------:R-:W-:Y:S01]  /*6190*/  BSSY B2, `(.L_x_14656) ;  /* 0x0000015000027945 */ /* 0x000fe20003800000 */
[----:B---3--:R-:W-:-:S04]  /*61a0*/  @P4 LOP3.LUT P6, RZ, R22, 0xff, RZ, 0xc0, !PT ;  /* 0x000000ff16ff4812 */ /* 0x008fc800078cc0ff */
[----:B------:R-:W-:-:S05]  /*61b0*/  @P4 FSEL R19, R19, RZ, P6 ;  /* 0x000000ff13134208 */ /* 0x000fca0003000000 */
[----:B----4-:R-:W-:-:S05]  /*61c0*/  @P4 FADD.FTZ R23, R23, R19 ;  /* 0x0000001317174221 */ /* 0x010fca0000010000 */
[----:B------:R0:W-:Y:S01]  /*61d0*/  @P4 STL [R1+0x180], R23 ;  /* 0x0001801701004387 */ /* 0x0001e20000100800 */
[----:B--2---:R-:W-:-:S05]  /*61e0*/  @P4 FMUL.FTZ R18, R21, R18 ;  /* 0x0000001215124220 */ /* 0x004fca0000410000 */
[----:B------:R-:W-:Y:S02]  /*61f0*/  @P4 SEL R12, R18, RZ, P6 ;  /* 0x000000ff120c4207 */ /* 0x000fe40003000000 */
[----:B------:R-:W-:-:S04]  /*6200*/  @!P3 ISETP.NE.U32.AND P6, PT, RZ, c[0x0][0x218], PT ;  /* 0x00008600ff00ba0c */ /* 0x000fc80003fc5070 */
[----:B------:R-:W-:-:S04]  /*6210*/  @!P3 ISETP.NE.AND.EX P6, PT, RZ, c[0x0][0x21c], PT, P6 ;  /* 0x00008700ff00ba0c */ /* 0x000fc80003fc5360 */
[----:B------:R-:W-:Y:S01]  /*6220*/  @!P3 FSEL R18, R20, RZ, P6 ;  /* 0x000000ff1412b208 */ /* 0x000fe20003000000 */
[----:B------:R-:W-:Y:S05]  /*6230*/  @!P3 BRA `(.L_x_14657) ;  /* 0x000000a00000b947 */ /* 0x000fea0003800000 */
[----:B0-----:R-:W2:Y:S04]  /*6240*/  LDL R23, [R1+0x3f8] ;  /* 0x0003f80001177983 */ /* 0x001ea80000100800 */
[----:B------:R-:W3:Y:S01]  /*6250*/  LDL R21, [R1+0x3f0] ;  /* 0x0003f00001157983 */ /* 0x000ee20000100800 */
[----:B------:R-:W-:-:S04]  /*6260*/  ISETP.NE.AND P6, PT, R24, RZ, PT ;  /* 0x000000ff1800720c */ /* 0x000fc80003fc5270 */
[----:B------:R-:W-:Y:S02]  /*6270*/  FSEL R18, R16, RZ, !P6 ;  /* 0x000000ff10127208 */ /* 0x000fe40007000000 */
[----:B------:R-:W-:-:S04]  /*6280*/  ISETP.NE.U32.AND P6, PT, RZ, c[0x0][0x218], PT ;  /* 0x00008600ff007a0c */ /* 0x000fc80003fc5070 */
[----:B------:R-:W-:Y:S01]  /*6290*/  ISETP.NE.AND.EX P6, PT, RZ, c[0x0][0x21c], PT, P6 ;  /* 0x00008700ff007a0c */ /* 0x000fe20003fc5360 */
[----:B--2---:R-:W-:-:S04]  /*62a0*/  FFMA.FTZ R18, R23, R17, R18 ;  /* 0x0000001117127223 */ /* 0x004fc80000010012 */
[----:B---3--:R-:W-:-:S04]  /*62b0*/  FADD.FTZ R18, R21, -R18 ;  /* 0x8000001215127221 */ /* 0x008fc80000010000 */
[----:B------:R-:W-:-:S04]  /*62c0*/  FMUL.FTZ R18, R0, R18 ;  /* 0x0000001200127220 */ /* 0x000fc80000410000 */
[----:B------:R-:W-:Y:S02]  /*62d0*/  @P6 FADD.FTZ R18, R20, R18 ;  /* 0x0000001214126221 */ /* 0x000fe40000010000 */
.L_x_14657:
[----:B0-----:R-:W-:Y:S05]  /*62e0*/  BSYNC B2 ;  /* 0x0000000000027941 */ /* 0x001fea0003800000 */
.L_x_14656:
[----:B------:R-:W2:Y:S04]  /*62f0*/  LDL R23, [R1+0x184] ;  /* 0x0001840001177983 */ /* 0x000ea80000100800 */
[----:B------:R-:W3:Y:S04]  /*6300*/  LDL R21, [R1+0x534] ;  /* 0x0005340001157983 */ /* 0x000ee80000100800 */
[----:B------:R-:W4:Y:S01]  /*6310*/  LDL R20, [R1+0xa8] ;  /* 0x0000a80001147983 */ /* 0x000f220000100800 */
[C---:B------:R-:W-:Y:S01]  /*6320*/  SEL R9, R18.reuse, R9, P5 ;  /* 0x0000000912097207 */ /* 0x040fe20002800000 */
[----:B------:R-:W-:Y:S01]  /*6330*/  @P4 FMUL.FTZ R18, R18, c[0x0][0x1ec] ;  /* 0x00007b0012124a20 */ /* 0x000fe20000410000 */
[----:B------:R-:W-:Y:S01]  /*6340*/  @P4 LOP3.LUT P6, RZ, R22, 0xff00, RZ, 0xc0, !PT ;  /* 0x0000ff0016ff4812 */ /* 0x000fe200078cc0ff */
[----:B------:R-:W-:Y:S02]  /*6350*/  BSSY B2, `(.L_x_14658) ;  /* 0x0000016000027945 */ /* 0x000fe40003800000 */
[----:B------:R-:W-:-:S04]  /*6360*/  @P4 FMUL.FTZ R18, R18, c[0x0][0x1e8] ;  /* 0x00007a0012124a20 */ /* 0x000fc80000410000 */
[----:B------:R-:W-:-:S05]  /*6370*/  @P4 FMUL.FTZ R19, R5, R18 ;  /* 0x0000001205134220 */ /* 0x000fca0000410000 */
[----:B------:R-:W-:-:S05]  /*6380*/  @P4 FSEL R19, R19, RZ, P6 ;  /* 0x000000ff13134208 */ /* 0x000fca0003000000 */
[----:B--2---:R-:W-:Y:S02]  /*6390*/  @P4 FADD.FTZ R23, R23, R19 ;  /* 0x0000001317174221 */ /* 0x004fe40000010000 */
[----:B---3--:R-:W-:-:S03]  /*63a0*/  @P4 FMUL.FTZ R18, R21, R18 ;  /* 0x0000001215124220 */ /* 0x008fc60000410000 */
[----:B------:R0:W-:Y:S02]  /*63b0*/  @P4 STL [R1+0x184], R23 ;  /* 0x0001841701004387 */ /* 0x0001e40000100800 */
[----:B------:R-:W-:Y:S02]  /*63c0*/  @P4 SEL R13, R18, RZ, P6 ;  /* 0x000000ff120d4207 */ /* 0x000fe40003000000 */
[----:B------:R-:W-:-:S04]  /*63d0*/  @!P3 ISETP.NE.U32.AND P6, PT, RZ, c[0x0][0x218], PT ;  /* 0x00008600ff00ba0c */ /* 0x000fc80003fc5070 */
[----:B------:R-:W-:-:S04]  /*63e0*/  @!P3 ISETP.NE.AND.EX P6, PT, RZ, c[0x0][0x21c], PT, P6 ;  /* 0x00008700ff00ba0c */ /* 0x000fc80003fc5360 */
[----:B----4-:R-:W-:Y:S01]  /*63f0*/  @!P3 FSEL R18, R20, RZ, P6 ;  /* 0x000000ff1412b208 */ /* 0x010fe20003000000 */
        /* <DEDUP_REMOVED lines=11> */
.L_x_14659:
[----:B0-----:R-:W-:Y:S05]  /*64b0*/  BSYNC B2 ;  /* 0x0000000000027941 */ /* 0x001fea0003800000 */
.L_x_14658:
        /* <DEDUP_REMOVED lines=28> */
.L_x_14661:
[----:B0-----:R-:W-:Y:S05]  /*6680*/  BSYNC B2 ;  /* 0x0000000000027941 */ /* 0x001fea0003800000 */
.L_x_14660:
[----:B------:R-:W2:Y:S04]  /*6690*/  LDL R19, [R1+0x53c] ;  /* 0x00053c0001137983 */ /* 0x000ea80000100800 */
[----:B------:R-:W3:Y:S01]  /*66a0*/  LDL R21, [R1+0x18c] ;  /* 0x00018c0001157983 */ /* 0x000ee20000100800 */
[----:B------:R-:W-:Y:S02]  /*66b0*/  ISETP.NE.U32.AND P6, PT, RZ, c[0x0][0x258], PT ;  /* 0x00009600ff007a0c */ /* 0x000fe40003fc5070 */
[C---:B------:R-:W-:Y:S01]  /*66c0*/  SEL R11, R18.reuse, R11, P5 ;  /* 0x0000000b120b7207 */ /* 0x040fe20002800000 */
[----:B------:R-:W-:Y:S01]  /*66d0*/  @P4 FMUL.FTZ R18, R18, c[0x0][0x1ec] ;  /* 0x00007b0012124a20 */ /* 0x000fe20000410000 */
[----:B------:R-:W-:Y:S02]  /*66e0*/  ISETP.NE.AND.EX P6, PT, RZ, c[0x0][0x25c], PT, P6 ;  /* 0x00009700ff007a0c */ /* 0x000fe40003fc5360 */
[----:B------:R-:W-:Y:S01]  /*66f0*/  @P4 LOP3.LUT P5, RZ, R22, 0xff000000, RZ, 0xc0, !PT ;  /* 0xff00000016ff4812 */ /* 0x000fe200078ac0ff */
[----:B------:R-:W-:-:S04]  /*6700*/  @P4 FMUL.FTZ R20, R18, c[0x0][0x1e8] ;  /* 0x00007a0012144a20 */ /* 0x000fc80000410000 */
[----:B--2---:R-:W-:-:S05]  /*6710*/  @P4 FMUL.FTZ R18, R19, R20 ;  /* 0x0000001413124220 */ /* 0x004fca0000410000 */
[----:B------:R-:W-:Y:S02]  /*6720*/  @P4 SEL R15, R18, RZ, P5 ;  /* 0x000000ff120f4207 */ /* 0x000fe40002800000 */
[----:B------:R-:W-:-:S05]  /*6730*/  @P6 MOV R18, 0x10 ;  /* 0x0000001000126802 */ /* 0x000fca0000000f00 */
[C---:B------:R-:W-:Y:S01]  /*6740*/  @P6 IMAD.WIDE.U32 R18, R3.reuse, R18, c[0x0][0x258] ;  /* 0x0000960003126625 */ /* 0x040fe200078e0012 */
[----:B------:R-:W-:-:S04]  /*6750*/  IADD3 R3, R3, 0x20, RZ ;  /* 0x0000002003037810 */ /* 0x000fc80007ffe0ff */
[----:B------:R0:W-:Y:S02]  /*6760*/  @P6 STG.E.128 [R18.64], R8 ;  /* 0x0000000812006986 */ /* 0x0001e4000c101d04 */
[----:B0-----:R-:W-:-:S05]  /*6770*/  @P4 FMUL.FTZ R18, R7, R20 ;  /* 0x0000001407124220 */ /* 0x001fca0000410000 */
[----:B------:R-:W-:-:S05]  /*6780*/  @P4 FSEL R18, R18, RZ, P5 ;  /* 0x000000ff12124208 */ /* 0x000fca0002800000 */
[----:B---3--:R-:W-:Y:S01]  /*6790*/  @P4 FADD.FTZ R21, R21, R18 ;  /* 0x0000001215154221 */ /* 0x008fe20000010000 */
[----:B------:R-:W-:-:S04]  /*67a0*/  @P4 MOV R18, 0x10 ;  /* 0x0000001000124802 */ /* 0x000fc80000000f00 */
[----:B------:R0:W-:Y:S01]  /*67b0*/  @P4 STL [R1+0x18c], R21 ;  /* 0x00018c1501004387 */ /* 0x0001e20000100800 */
[C---:B------:R-:W-:Y:S01]  /*67c0*/  @P4 IMAD.WIDE.U32 R18, R2.reuse, R18, c[0x0][0x248] ;  /* 0x0000920002124625 */ /* 0x040fe200078e0012 */
[----:B------:R-:W-:-:S04]  /*67d0*/  IADD3 R2, R2, 0x20, RZ ;  /* 0x0000002002027810 */ /* 0x000fc80007ffe0ff */
[----:B------:R0:W-:Y:S03]  /*67e0*/  @P4 STG.E.128 [R18.64], R12 ;  /* 0x0000000c12004986 */ /* 0x0001e6000c101d04 */
.L_x_14651:
[----:B------:R-:W-:Y:S05]  /*67f0*/  BSYNC B1 ;  /* 0x0000000000017941 */ /* 0x000fea0003800000 */
.L_x_14650:
[----:B------:R-:W-:Y:S01]  /*6800*/  ISETP.GE.U32.AND P5, PT, R28, 0x40, PT ;  /* 0x000000401c00780c */ /* 0x000fe20003fa6070 */
[----:B------:R-:W-:-:S12]  /*6810*/  BSSY B1, `(.L_x_14662) ;  /* 0x0000081000017945 */ /* 0x000fd80003800000 */
[----:B------:R-:W-:Y:S05]  /*6820*/  @!P5 BRA `(.L_x_14663) ;  /* 0x000007f00000d947 */ /* 0x000fea0003800000 */
[----:B------:R-:W3:Y:S01]  /*6830*/  LDL R20, [R1+0x90] ;  /* 0x0000900001147983 */ /* 0x000ee20000100800 */
[----:B0-----:R-:W0:Y:S01]  /*6840*/  LDC.U8 R21, c[0x0][0x1f0] ;  /* 0x00007c00ff157b82 */ /* 0x001e220000000000 */
[----:B------:R-:W-:-:S05]  /*6850*/  @P4 MOV R18, 0x10 ;  /* 0x0000001000124802 */ /* 0x000fca0000000f00 */
        /* <DEDUP_REMOVED lines=17> */
.L_x_14665:
[----:B------:R-:W-:Y:S05]  /*6970*/  BSYNC B2 ;  /* 0x0000000000027941 */ /* 0x000fea0003800000 */
.L_x_14664:
[----:B------:R-:W3:Y:S04]  /*6980*/  LDL R22, [R1+0xd4] ;  /* 0x0000d40001167983 */ /* 0x000ee80000100800 */
[----:B------:R-:W4:Y:S04]  /*6990*/  LDL R24, [R1+0x170] ;  /* 0x0001700001187983 */ /* 0x000f280000100800 */
[----:B--2---:R-:W2:Y:S04]  /*69a0*/  LDL R23, [R1+0x510] ;  /* 0x0005100001177983 */ /* 0x004ea80000100800 */
[----:B------:R-:W2:Y:S01]  /*69b0*/  LDL R21, [R1+0x94] ;  /* 0x0000940001157983 */ /* 0x000ea20000100800 */
[----:B------:R-:W-:-:S04]  /*69c0*/  ISETP.NE.U32.AND P5, PT, RZ, c[0x0][0x258], PT ;  /* 0x00009600ff007a0c */ /* 0x000fc80003fa5070 */
[----:B------:R-:W-:-:S04]  /*69d0*/  ISETP.NE.AND.EX P5, PT, RZ, c[0x0][0x25c], PT, P5 ;  /* 0x00009700ff007a0c */ /* 0x000fc80003fa5350 */
[C---:B------:R-:W-:Y:S01]  /*69e0*/  SEL R8, R19.reuse, R8, P5 ;  /* 0x0000000813087207 */ /* 0x040fe20002800000 */
[----:B------:R-:W-:-:S04]  /*69f0*/  @P4 FMUL.FTZ R19, R19, c[0x0][0x1ec] ;  /* 0x00007b0013134a20 */ /* 0x000fc80000410000 */
[----:B------:R-:W-:-:S04]  /*6a00*/  @P4 FMUL.FTZ R19, R19, c[0x0][0x1e8] ;  /* 0x00007a0013134a20 */ /* 0x000fc80000410000 */
[----:B-----5:R-:W-:Y:S01]  /*6a10*/  @P4 FMUL.FTZ R20, R4, R19 ;  /* 0x0000001304144220 */ /* 0x020fe20000410000 */
        /* <DEDUP_REMOVED lines=19> */
.L_x_14667:
[----:B0-----:R-:W-:Y:S05]  /*6b50*/  BSYNC B2 ;  /* 0x0000000000027941 */ /* 0x001fea0003800000 */
.L_x_14666:
        /* <DEDUP_REMOVED lines=26> */
.L_x_14669:
[----:B0-----:R-:W-:Y:S05]  /*6d00*/  BSYNC B2 ;  /* 0x0000000000027941 */ /* 0x001fea0003800000 */
.L_x_14668:
        /* <DEDUP_REMOVED lines=26> */
.L_x_14671:
[----:B0-----:R-:W-:Y:S05]  /*6eb0*/  BSYNC B2 ;  /* 0x0000000000027941 */ /* 0x001fea0003800000 */
.L_x_14670:
        /* <DEDUP_REMOVED lines=22> */
.L_x_14663:
[----:B------:R-:W-:Y:S05]  /*7020*/  BSYNC B1 ;  /* 0x0000000000017941 */ /* 0x000fea0003800000 */
.L_x_14662:
        /* <DEDUP_REMOVED lines=23> */
.L_x_14675:
[----:B------:R-:W-:Y:S05]  /*71a0*/  BSYNC B2 ;  /* 0x0000000000027941 */ /* 0x000fea0003800000 */
.L_x_14674:
        /* <DEDUP_REMOVED lines=29> */
.L_x_14677:
[----:B0-----:R-:W-:Y:S05]  /*7380*/  BSYNC B2 ;  /* 0x0000000000027941 */ /* 0x001fea0003800000 */
.L_x_14676:
        /* <DEDUP_REMOVED lines=26> */
.L_x_14679:
[----:B0-----:R-:W-:Y:S05]  /*7530*/  BSYNC B2 ;  /* 0x0000000000027941 */ /* 0x001fea0003800000 */
.L_x_14678:
        /* <DEDUP_REMOVED lines=26> */
.L_x_14681:
[----:B0-----:R-:W-:Y:S05]  /*76e0*/  BSYNC B2 ;  /* 0x0000000000027941 */ /* 0x001fea0003800000 */
.L_x_14680:
        /* <DEDUP_REMOVED lines=22> */
.L_x_14673:
[----:B------:R-:W-:Y:S05]  /*7850*/  BSYNC B1 ;  /* 0x0000000000017941 */ /* 0x000fea0003800000 */
.L_x_14672:
        /* <DEDUP_REMOVED lines=23> */
.L_x_14685:
[----:B------:R-:W-:Y:S05]  /*79d0*/  BSYNC B2 ;  /* 0x0000000000027941 */ /* 0x000fea0003800000 */
.L_x_14684:
        /* <DEDUP_REMOVED lines=29> */
.L_x_14687:
[----:B0-----:R-:W-:Y:S05]  /*7bb0*/  BSYNC B2 ;  /* 0x0000000000027941 */ /* 0x001fea0003800000 */
.L_x_14686:
        /* <DEDUP_REMOVED lines=26> */
.L_x_14689:
[----:B0-----:R-:W-:Y:S05]  /*7d60*/  BSYNC B2 ;  /* 0x0000000000027941 */ /* 0x001fea0003800000 */
.L_x_14688:
        /* <DEDUP_REMOVED lines=26> */
.L_x_14691:
[----:B0-----:R-:W-:Y:S05]  /*7f10*/  BSYNC B2 ;  /* 0x0000000000027941 */ /* 0x001fea0003800000 */
.L_x_14690:
        /* <DEDUP_REMOVED lines=22> */
.L_x_14683:
[----:B------:R-:W-:Y:S05]  /*8080*/  BSYNC B1 ;  /* 0x0000000000017941 */ /* 0x000fea0003800000 */
.L_x_14682:
        /* <DEDUP_REMOVED lines=23> */
.L_x_14695:
[----:B------:R-:W-:Y:S05]  /*8200*/  BSYNC B2 ;  /* 0x0000000000027941 */ /* 0x000fea0003800000 */
.L_x_14694:
        /* <DEDUP_REMOVED lines=29> */
.L_x_14697:
[----:B0-----:R-:W-:Y:S05]  /*83e0*/  BSYNC B2 ;  /* 0x0000000000027941 */ /* 0x001fea0003800000 */
.L_x_14696:
        /* <DEDUP_REMOVED lines=26> */
.L_x_14699:
[----:B0-----:R-:W-:Y:S05]  /*8590*/  BSYNC B2 ;  /* 0x0000000000027941 */ /* 0x001fea0003800000 */
.L_x_14698:
        /* <DEDUP_REMOVED lines=26> */
.L_x_14701:
[----:B0-----:R-:W-:Y:S05]  /*8740*/  BSYNC B2 ;  /* 0x0000000000027941 */ /* 0x001fea0003800000 */
.L_x_14700:
        /* <DEDUP_REMOVED lines=22> */
.L_x_14693:
[----:B------:R-:W-:Y:S05]  /*88b0*/  BSYNC B1 ;  /* 0x0000000000017941 */ /* 0x000fea0003800000 */
.L_x_14692:
        /* <DEDUP_REMOVED lines=23> */
.L_x_14705:
[----:B------:R-:W-:Y:S05]  /*8a30*/  BSYNC B2 ;  /* 0x0000000000027941 */ /* 0x000fea0003800000 */
.L_x_14704:
        /* <DEDUP_REMOVED lines=29> */
.L_x_14707:
[----:B0-----:R-:W-:Y:S05]  /*8c10*/  BSYNC B2 ;  /* 0x0000000000027941 */ /* 0x001fea0003800000 */
.L_x_14706:
        /* <DEDUP_REMOVED lines=26> */
.L_x_14709:
[----:B0-----:R-:W-:Y:S05]  /*8dc0*/  BSYNC B2 ;  /* 0x0000000000027941 */ /* 0x001fea0003800000 */
.L_x_14708:
        /* <DEDUP_REMOVED lines=26> */
.L_x_14711:
[----:B0-----:R-:W-:Y:S05]  /*8f70*/  BSYNC B2 ;  /* 0x0000000000027941 */ /* 0x001fea0003800000 */
.L_x_14710:
        /* <DEDUP_REMOVED lines=22> */
.L_x_14703:
[----:B------:R-:W-:Y:S05]  /*90e0*/  BSYNC B1 ;  /* 0x0000000000017941 */ /* 0x000fea0003800000 */
.L_x_14702:
[----:B------:R-:W-:Y:S01]  /*90f0*/  BSSY B1, `(.L_x_14712) ;  /* 0x0000081000017945 */ /* 0x000fe20003800000 */
        /* <DEDUP_REMOVED lines=21> */
.L_x_14715:
[----:B------:R-:W-:Y:S05]  /*9250*/  BSYNC B2 ;  /* 0x0000000000027941 */ /* 0x000fea0003800000 */
.L_x_14714:
        /* <DEDUP_REMOVED lines=29> */
.L_x_14717:
[----:B0-----:R-:W-:Y:S05]  /*9430*/  BSYNC B2 ;  /* 0x0000000000027941 */ /* 0x001fea0003800000 */
.L_x_14716:
        /* <DEDUP_REMOVED lines=26> */
.L_x_14719:
[----:B0-----:R-:W-:Y:S05]  /*95e0*/  BSYNC B2 ;  /* 0x0000000000027941 */ /* 0x001fea0003800000 */
.L_x_14718:
        /* <DEDUP_REMOVED lines=26> */
.L_x_14721:
[----:B0-----:R-:W-:Y:S05]  /*9790*/  BSYNC B2 ;  /* 0x0000000000027941 */ /* 0x001fea0003800000 */
.L_x_14720:
        /* <DEDUP_REMOVED lines=22> */
.L_x_14713:
[----:B------:R-:W-:Y:S05]  /*9900*/  BSYNC B1 ;  /* 0x0000000000017941 */ /* 0x000fea0003800000 */
.L_x_14712:
        /* <DEDUP_REMOVED lines=22> */
.L_x_14725:
[----:B------:R-:W-:Y:S05]  /*9a70*/  BSYNC B2 ;  /* 0x0000000000027941 */ /* 0x000fea0003800000 */
.L_x_14724:
        /* <DEDUP_REMOVED lines=29> */
.L_x_14727:
[----:B0-----:R-:W-:Y:S05]  /*9c50*/  BSYNC B2 ;  /* 0x0000000000027941 */ /* 0x001fea0003800000 */
.L_x_14726:
        /* <DEDUP_REMOVED lines=26> */
.L_x_14729:
[----:B0-----:R-:W-:Y:S05]  /*9e00*/  BSYNC B2 ;  /* 0x0000000000027941 */ /* 0x001fea0003800000 */
.L_x_14728:
        /* <DEDUP_REMOVED lines=26> */
.L_x_14731:
[----:B0-----:R-:W-:Y:S05]  /*9fb0*/  BSYNC B2 ;  /* 0x0000000000027941 */ /* 0x001fea0003800000 */
.L_x_14730:
        /* <DEDUP_REMOVED lines=22> */
.L_x_14723:
[----:B------:R-:W-:Y:S05]  /*a120*/  BSYNC B1 ;  /* 0x0000000000017941 */ /* 0x000fea0003800000 */
.L_x_14722:
        /* <DEDUP_REMOVED lines=22> */
.L_x_14735:
[----:B------:R-:W-:Y:S05]  /*a290*/  BSYNC B2 ;  /* 0x0000000000027941 */ /* 0x000fea0003800000 */
.L_x_14734:
        /* <DEDUP_REMOVED lines=29> */
.L_x_14737:
[----:B0-----:R-:W-:Y:S05]  /*a470*/  BSYNC B2 ;  /* 0x0000000000027941 */ /* 0x001fea0003800000 */
.L_x_14736:
        /* <DEDUP_REMOVED lines=26> */
.L_x_14739:
[----:B0-----:R-:W-:Y:S05]  /*a620*/  BSYNC B2 ;  /* 0x0000000000027941 */ /* 0x001fea0003800000 */
.L_x_14738:
        /* <DEDUP_REMOVED lines=26> */
.L_x_14741:
[----:B0-----:R-:W-:Y:S05]  /*a7d0*/  BSYNC B2 ;  /* 0x0000000000027941 */ /* 0x001fea0003800000 */
.L_x_14740:
        /* <DEDUP_REMOVED lines=22> */
.L_x_14733:
[----:B------:R-:W-:Y:S05]  /*a940*/  BSYNC B1 ;  /* 0x0000000000017941 */ /* 0x000fea0003800000 */
.L_x_14732:
[----:B------:R-:W-:Y:S01]  /*a950*/  ISETP.GE.U32.AND P5, PT, R28, 0x140, PT ;  /* 0x000001401c00780c */ /* 0x000fe20003fa6070 */
[----:B------:R-:W-:-:S12]  /*a960*/  BSSY B1, `(.L_x_14742) ;  /* 0x000007f000017945 */ /* 0x000fd80003800000 */
[----:B------:R-:W-:Y:S05]  /*a970*/  @!P5 BRA `(.L_x_14743) ;  /* 0x000007d00000d947 */ /* 0x000fea0003800000 */
[----:B------:R-:W3:Y:S01]  /*a980*/  LDL R20, [R1+0x10] ;  /* 0x0000100001147983 */ /* 0x000ee20000100800 */
[----:B0-----:R-:W0:Y:S01]  /*a990*/  LDC.U8 R18, c[0x0][0x1f0] ;  /* 0x00007c00ff127b82 */ /* 0x001e220000000000 */
        /* <DEDUP_REMOVED lines=18> */
.L_x_14745:
[----:B------:R-:W-:Y:S05]  /*aac0*/  BSYNC B2 ;  /* 0x0000000000027941 */ /* 0x000fea0003800000 */
.L_x_14744:
        /* <DEDUP_REMOVED lines=29> */
.L_x_14747:
[----:B0-----:R-:W-:Y:S05]  /*aca0*/  BSYNC B2 ;  /* 0x0000000000027941 */ /* 0x001fea0003800000 */
.L_x_14746:
        /* <DEDUP_REMOVED lines=26> */
.L_x_14749:
[----:B0-----:R-:W-:Y:S05]  /*ae50*/  BSYNC B2 ;  /* 0x0000000000027941 */ /* 0x001fea0003800000 */
.L_x_14748:
        /* <DEDUP_REMOVED lines=26> */
.L_x_14751:
[----:B0-----:R-:W-:Y:S05]  /*b000*/  BSYNC B2 ;  /* 0x0000000000027941 */ /* 0x001fea0003800000 */
.L_x_14750:
[----:B------:R-:W2:Y:S04]  /*b010*/  LDL R21, [R1+0x41c] ;  /* 0x00041c0001157983 */ /* 0x000ea80000100800 */
[----:B------:R-:W3:Y:S01]  /*b020*/  LDL R19, [R1+0xfc] ;  /* 0x0000fc0001137983 */ /* 0x000ee20000100800 */
[----:B------:R-:W-:Y:S02]  /*b030*/  ISETP.NE.U32.AND P3, PT, RZ, c[0x0][0x258], PT ;  /* 0x00009600ff007a0c */ /* 0x000fe40003f65070 */
[----:B------:R-:W-:Y:S02]  /*b040*/  SEL R11, R18, R11, P5 ;  /* 0x0000000b120b7207 */ /* 0x000fe40002800000 */
[----:B------:R-:W-:-:S13]  /*b050*/  ISETP.NE.AND.EX P3, PT, RZ, c[0x0][0x25c], PT, P3 ;  /* 0x00009700ff007a0c */ /* 0x000fda0003f65330 */
[----:B------:R-:W-:-:S05]  /*b060*/  @P3 MOV R0, 0x10 ;  /* 0x0000001000003802 */ /* 0x000fca0000000f00 */
[----:B------:R-:W-:-:S04]  /*b070*/  @P3 IMAD.WIDE.U32 R16, R3, R0, c[0x0][0x258] ;  /* 0x0000960003103625 */ /* 0x000fc800078e0000 */
[----:B------:R-:W-:Y:S01]  /*b080*/  @P4 FMUL.FTZ R3, R18, c[0x0][0x1ec] ;  /* 0x00007b0012034a20 */ /* 0x000fe20000410000 */
[----:B------:R0:W-:Y:S01]  /*b090*/  @P3 STG.E.128 [R16.64], R8 ;  /* 0x0000000810003986 */ /* 0x0001e2000c101d04 */
[----:B------:R-:W-:Y:S02]  /*b0a0*/  @P4 LOP3.LUT P3, RZ, R20, 0xff000000, RZ, 0xc0, !PT ;  /* 0xff00000014ff4812 */ /* 0x000fe4000786c0ff */
[----:B------:R-:W-:-:S04]  /*b0b0*/  @P4 FMUL.FTZ R3, R3, c[0x0][0x1e8] ;  /* 0x00007a0003034a20 */ /* 0x000fc80000410000 */
[-C--:B--2---:R-:W-:Y:S02]  /*b0c0*/  @P4 FMUL.FTZ R0, R21, R3.reuse ;  /* 0x0000000315004220 */ /* 0x084fe40000410000 */
[----:B------:R-:W-:-:S03]  /*b0d0*/  @P4 FMUL.FTZ R3, R7, R3 ;  /* 0x0000000307034220 */ /* 0x000fc60000410000 */
[----:B------:R-:W-:Y:S02]  /*b0e0*/  @P4 SEL R15, R0, RZ, P3 ;  /* 0x000000ff000f4207 */ /* 0x000fe40001800000 */
[----:B------:R-:W-:Y:S02]  /*b0f0*/  @P4 FSEL R0, R3, RZ, P3 ;  /* 0x000000ff03004208 */ /* 0x000fe40001800000 */
[----:B------:R-:W-:-:S03]  /*b100*/  @P4 MOV R3, 0x10 ;  /* 0x0000001000034802 */ /* 0x000fc60000000f00 */
[----:B---3--:R-:W-:Y:S02]  /*b110*/  @P4 FADD.FTZ R19, R19, R0 ;  /* 0x0000000013134221 */ /* 0x008fe40000010000 */
[----:B------:R-:W-:-:S03]  /*b120*/  @P4 IMAD.WIDE.U32 R2, R2, R3, c[0x0][0x248] ;  /* 0x0000920002024625 */ /* 0x000fc600078e0003 */
[----:B------:R0:W-:Y:S04]  /*b130*/  @P4 STL [R1+0xfc], R19 ;  /* 0x0000fc1301004387 */ /* 0x0001e80000100800 */
[----:B------:R0:W-:Y:S02]  /*b140*/  @P4 STG.E.128 [R2.64], R12 ;  /* 0x0000000c02004986 */ /* 0x0001e4000c101d04 */
.L_x_14743:
[----:B------:R-:W-:Y:S05]  /*b150*/  BSYNC B1 ;  /* 0x0000000000017941 */ /* 0x000fea0003800000 */
.L_x_14742:
[----:B0-----:R-:W3:Y:S01]  /*b160*/  LDL.LU R2, [R1+0xb0] ;  /* 0x0000b00001027983 */ /* 0x001ee20000300800 */
[----:B-----5:R-:W-:-:S04]  /*b170*/  MOV R0, c[0x0][0x160] ;  /* 0x0000580000007a02 */ /* 0x020fc80000000f00 */
[----:B---3--:R-:W-:-:S04]  /*b180*/  LEA R2, R0, R2, 0x2 ;  /* 0x0000000200027211 */ /* 0x008fc800078e10ff */
[----:B------:R-:W-:Y:S01]  /*b190*/  ISETP.GE.AND P3, PT, R2, c[0x0][0x164], PT ;  /* 0x0000590002007a0c */ /* 0x000fe20003f66270 */
[----:B------:R0:W-:-:S12]  /*b1a0*/  STL [R1+0xb0], R2 ;  /* 0x0000b00201007387 */ /* 0x0001d80000100800 */
[----:B0-2---:R-:W-:Y:S01]  /*b1b0*/  @P3 CALL.REL.NOINC `(.L_x_14608) ;  /* 0x0000001000003944 */ /* 0x005fe20003c00000 */
[----:B------:R-:W-:Y:S05]  /*b1c0*/  BRA `(.L_x_14752) ;  /* 0xffff62c000007947 */ /* 0x000fea000383ffff */
.L_x_14608:
[----:B0-----:R-:W-:Y:S05]  /*b1d0*/  BSYNC B0 ;  /* 0x0000000000007941 */ /* 0x001fea0003800000 */
.L_x_14607:
        /* <DEDUP_REMOVED lines=22> */
[----:B------:R-:W3:Y:S01]  /*b340*/  LDL.LU.64 R10, [R1+0x1d8] ;  /* 0x0001d800010a7983 */ /* 0x000ee20000300a00 */
[----:B------:R-:W-:-:S03]  /*b350*/  IMAD R0, R2, 0x140, R0 ;  /* 0x0000014002007824 */ /* 0x000fc600078e0200 */
        /* <DEDUP_REMOVED lines=403> */
.L_x_14754:
[----:B0-----:R-:W-:Y:S05]  /*cc90*/  BSYNC B0 ;  /* 0x0000000000007941 */ /* 0x001fea0003800000 */
.L_x_14753:
        /* <DEDUP_REMOVED lines=18> */
.L_x_14756:
[----:B------:R-:W-:Y:S05]  /*cdc0*/  BSYNC B0 ;  /* 0x0000000000007941 */ /* 0x000fea0003800000 */
.L_x_14755:
        /* <DEDUP_REMOVED lines=18> */
.L_x_14758:
[----:B------:R-:W-:Y:S05]  /*cef0*/  BSYNC B0 ;  /* 0x0000000000007941 */ /* 0x000fea0003800000 */
.L_x_14757:
        /* <DEDUP_REMOVED lines=236> */
[----:B------:R-:W-:-:S04]  /*ddc0*/  IADD3 R0, P0, R0, 0x200, RZ ;  /* 0x0000020000007810 */ /* 0x000fc80007f1e0ff */
[----:B------:R-:W-:Y:S02]  /*ddd0*/  IADD3.X R3, RZ, R3, RZ, P0, !PT ;  /* 0x00000003ff037210 */ /* 0x000fe400007fe4ff */
[----:B------:R-:W-:-:S04]  /*dde0*/  IADD3 R2, P0, R2, 0x200, RZ ;  /* 0x0000020002027810 */ /* 0x000fc80007f1e0ff */
[----:B------:R-:W-:Y:S02]  /*ddf0*/  IADD3.X R5, RZ, R5, RZ, P0, !PT ;  /* 0x00000005ff057210 */ /* 0x000fe400007fe4ff */
[----:B------:R-:W-:-:S04]  /*de00*/  IADD3 R4, P0, R4, 0x200, RZ ;  /* 0x0000020004047810 */ /* 0x000fc80007f1e0ff */
[----:B------:R-:W-:Y:S01]  /*de10*/  IADD3.X R6, RZ, R6, RZ, P0, !PT ;  /* 0x00000006ff067210 */ /* 0x000fe200007fe4ff */
[----:B--2---:R0:W-:Y:S04]  /*de20*/  STG.E [R16.64], R26 ;  /* 0x0000001a10007986 */ /* 0x0041e8000c101904 */
[----:B------:R0:W-:Y:S04]  /*de30*/  STG.E [R18.64], R10 ;  /* 0x0000000a12007986 */ /* 0x0001e8000c101904 */
.L_x_14760:
[----:B0-----:R-:W-:Y:S05]  /*de40*/  BSYNC B0 ;  /* 0x0000000000007941 */ /* 0x001fea0003800000 */
.L_x_14759:
        /* <DEDUP_REMOVED lines=20> */
.L_x_14762:
[----:B------:R-:W-:Y:S05]  /*df90*/  BSYNC B0 ;  /* 0x0000000000007941 */ /* 0x000fea0003800000 */
.L_x_14761:
        /* <DEDUP_REMOVED lines=21> */
.L_x_14764:
[----:B------:R-:W-:Y:S05]  /*e0f0*/  BSYNC B0 ;  /* 0x0000000000007941 */ /* 0x000fea0003800000 */
.L_x_14763:
        /* <DEDUP_REMOVED lines=21> */
.L_x_14766:
[----:B------:R-:W-:Y:S05]  /*e250*/  BSYNC B0 ;  /* 0x0000000000007941 */ /* 0x000fea0003800000 */
.L_x_14765:
        /* <DEDUP_REMOVED lines=21> */
.L_x_14768:
[----:B------:R-:W-:Y:S05]  /*e3b0*/  BSYNC B0 ;  /* 0x0000000000007941 */ /* 0x000fea0003800000 */
.L_x_14767:
[----:B0-----:R-:W2:Y:S01]  /*e3c0*/  LDL.LU R8, [R1+0x48] ;  /* 0x0000480001087983 */ /* 0x001ea20000300800 */
[----:B------:R-:W-:Y:S01]  /*e3d0*/  BSSY B0, `(.L_x_14769) ;  /* 0x0000013000007945 */ /* 0x000fe20003800000 */
[----:B--2---:R-:W-:Y:S01]  /*e3e0*/  FADD.FTZ R23, R23, R8 ;  /* 0x0000000817177221 */ /* 0x004fe20000010000 */
[----:B------:R-:W-:Y:S05]  /*e3f0*/  @!P5 BRA `(.L_x_14770) ;  /* 0x000001000000d947 */ /* 0x000fea0003800000 */
[----:B------:R-:W2:Y:S01]  /*e400*/  LDL.LU R12, [R1+0x54] ;  /* 0x00005400010c7983 */ /* 0x000ea20000300800 */
[----:B-----5:R-:W-:-:S02]  /*e410*/  MOV R8, R0 ;  /* 0x0000000000087202 */ /* 0x020fc40000000f00 */
[----:B------:R-:W-:Y:S02]  /*e420*/  MOV R9, R3 ;  /* 0x0000000300097202 */ /* 0x000fe40000000f00 */
[----:B------:R-:W-:Y:S02]  /*e430*/  MOV R10, R2 ;  /* 0x00000002000a7202 */ /* 0x000fe40000000f00 */
[----:B------:R-:W-:Y:S01]  /*e440*/  MOV R11, R5 ;  /* 0x00000005000b7202 */ /* 0x000fe20000000f00 */
[----:B------:R0:W-:Y:S01]  /*e450*/  STG.E [R8.64], R29 ;  /* 0x0000001d08007986 */ /* 0x0001e2000c101904 */
        /* <DEDUP_REMOVED lines=9> */
[----:B------:R0:W-:Y:S02]  /*e4f0*/  STG.E [R14.64], R23 ;  /* 0x000000170e007986 */ /* 0x0001e4000c101904 */
.L_x_14770:
[----:B------:R-:W-:Y:S05]  /*e500*/  BSYNC B0 ;  /* 0x0000000000007941 */ /* 0x000fea0003800000 */
.L_x_14769:
        /* <DEDUP_REMOVED lines=12> */
.L_x_14648:
[----:B-1----:R-:W-:Y:S01]  /*e5d0*/  HFMA2.MMA R2, -RZ, RZ, 0, 5.9604644775390625e-08 ;  /* 0x00000001ff027435 */ /* 0x002fe200000001ff */
[----:B------:R-:W-:-:S02]  /*e5e0*/  MOV R19, R27 ;  /* 0x0000001b00137202 */ /* 0x000fc40000000f00 */
[----:B------:R-:W-:Y:S02]  /*e5f0*/  MOV R22, 0x1f ;  /* 0x0000001f00167802 */ /* 0x000fe40000000f00 */
[----:B0-----:R-:W-:Y:S02]  /*e600*/  MOV R21, 0xffffffff ;  /* 0xffffffff00157802 */ /* 0x001fe40000000f00 */
[----:B------:R-:W-:Y:S02]  /*e610*/  MOV R18, 0xe630 ;  /* 0x0000e63000127802 */ /* 0x000fe40000000f00 */
[----:B-----5:R-:W-:Y:S05]  /*e620*/  CALL.REL.NOINC `($__internal_197_$__cuda_sm70_shflsync_bfly_p) ;  /* 0x0000045000007944 */ /* 0x020fea0003c00000 */
[----:B-1----:R-:W-:Y:S01]  /*e630*/  MOV R16, R2 ;  /* 0x0000000200107202 */ /* 0x002fe20000000f00 */
[----:B------:R-:W-:Y:S05]  /*e640*/  BRA `(.L_x_14771) ;  /* 0xffff76f000007947 */ /* 0x000fea000383ffff */
.L_x_14649:
[----:B-1----:R-:W-:Y:S01]  /*e650*/  HFMA2.MMA R2, -RZ, RZ, 0, 5.9604644775390625e-08 ;  /* 0x00000001ff027435 */ /* 0x002fe200000001ff */
[----:B------:R-:W-:Y:S02]  /*e660*/  MOV R19, R26 ;  /* 0x0000001a00137202 */ /* 0x000fe40000000f00 */
[----:B------:R-:W-:Y:S02]  /*e670*/  MOV R22, 0x1f ;  /* 0x0000001f00167802 */ /* 0x000fe40000000f00 */
[----:B0-----:R-:W-:-:S02]  /*e680*/  MOV R21, 0xffffffff ;  /* 0xffffffff00157802 */ /* 0x001fc40000000f00 */
[----:B------:R-:W-:Y:S02]  /*e690*/  MOV R18, 0xe6b0 ;  /* 0x0000e6b000127802 */ /* 0x000fe40000000f00 */
[----:B--23-5:R-:W-:Y:S05]  /*e6a0*/  CALL.REL.NOINC `($__internal_197_$__cuda_sm70_shflsync_bfly_p) ;  /* 0x000003d000007944 */ /* 0x02cfea0003c00000 */
[----:B------:R-:W-:Y:S01]  /*e6b0*/  FADD.FTZ R16, R16, R27 ;  /* 0x0000001b10107221 */ /* 0x000fe20000010000 */
[----:B------:R-:W-:Y:S01]  /*e6c0*/  MOV R22, 0x1f ;  /* 0x0000001f00167802 */ /* 0x000fe20000000f00 */
[----:B-1----:R-:W-:Y:S01]  /*e6d0*/  FADD.FTZ R17, R26, R2 ;  /* 0x000000021a117221 */ /* 0x002fe20000010000 */
[----:B------:R-:W-:Y:S01]  /*e6e0*/  HFMA2.MMA R2, -RZ, RZ, 0, 1.1920928955078125e-07 ;  /* 0x00000002ff027435 */ /* 0x000fe200000001ff */
[----:B------:R-:W-:Y:S02]  /*e6f0*/  MOV R21, 0xffffffff ;  /* 0xffffffff00157802 */ /* 0x000fe40000000f00 */
[----:B------:R-:W-:Y:S02]  /*e700*/  MOV R19, R16 ;  /* 0x0000001000137202 */ /* 0x000fe40000000f00 */
[----:B------:R-:W-:Y:S02]  /*e710*/  MOV R18, 0xe730 ;  /* 0x0000e73000127802 */ /* 0x000fe40000000f00 */
[----:B------:R-:W-:Y:S05]  /*e720*/  CALL.REL.NOINC `($__internal_197_$__cuda_sm70_shflsync_bfly_p) ;  /* 0x0000035000007944 */ /* 0x000fea0003c00000 */
[----:B-1----:R-:W-:Y:S01]  /*e730*/  MOV R20, R2 ;  /* 0x0000000200147202 */ /* 0x002fe20000000f00 */
[----:B------:R-:W-:Y:S01]  /*e740*/  HFMA2.MMA R2, -RZ, RZ, 0, 1.1920928955078125e-07 ;  /* 0x00000002ff027435 */ /* 0x000fe200000001ff */
[----:B------:R-:W-:-:S02]  /*e750*/  MOV R19, R17 ;  /* 0x0000001100137202 */ /* 0x000fc40000000f00 */
[----:B------:R-:W-:Y:S02]  /*e760*/  MOV R22, 0x1f ;  /* 0x0000001f00167802 */ /* 0x000fe40000000f00 */
[----:B------:R-:W-:Y:S02]  /*e770*/  MOV R21, 0xffffffff ;  /* 0xffffffff00157802 */ /* 0x000fe40000000f00 */
[----:B------:R-:W-:Y:S02]  /*e780*/  MOV R18, 0xe7a0 ;  /* 0x0000e7a000127802 */ /* 0x000fe40000000f00 */
[----:B------:R-:W-:Y:S05]  /*e790*/  CALL.REL.NOINC `($__internal_197_$__cuda_sm70_shflsync_bfly_p) ;  /* 0x000002e000007944 */ /* 0x000fea0003c00000 */
[----:B------:R-:W-:Y:S01]  /*e7a0*/  FADD.FTZ R16, R20, R16 ;  /* 0x0000001014107221 */ /* 0x000fe20000010000 */
[----:B------:R-:W-:Y:S01]  /*e7b0*/  MOV R22, 0x1f ;  /* 0x0000001f00167802 */ /* 0x000fe20000000f00 */
[----:B-1----:R-:W-:Y:S01]  /*e7c0*/  FADD.FTZ R17, R17, R2 ;  /* 0x0000000211117221 */ /* 0x002fe20000010000 */
[----:B------:R-:W-:Y:S01]  /*e7d0*/  HFMA2.MMA R2, -RZ, RZ, 0, 2.384185791015625e-07 ;  /* 0x00000004ff027435 */ /* 0x000fe200000001ff */
[----:B------:R-:W-:Y:S02]  /*e7e0*/  MOV R21, 0xffffffff ;  /* 0xffffffff00157802 */ /* 0x000fe40000000f00 */
[----:B------:R-:W-:-:S02]  /*e7f0*/  MOV R19, R16 ;  /* 0x0000001000137202 */ /* 0x000fc40000000f00 */
[----:B------:R-:W-:Y:S02]  /*e800*/  MOV R18, 0xe820 ;  /* 0x0000e82000127802 */ /* 0x000fe40000000f00 */
[----:B------:R-:W-:Y:S05]  /*e810*/  CALL.REL.NOINC `($__internal_197_$__cuda_sm70_shflsync_bfly_p) ;  /* 0x0000026000007944 */ /* 0x000fea0003c00000 */
[----:B-1----:R-:W-:Y:S01]  /*e820*/  MOV R20, R2 ;  /* 0x0000000200147202 */ /* 0x002fe20000000f00 */
[----:B------:R-:W-:Y:S01]  /*e830*/  HFMA2.MMA R2, -RZ, RZ, 0, 2.384185791015625e-07 ;  /* 0x00000004ff027435 */ /* 0x000fe200000001ff */
[----:B------:R-:W-:Y:S02]  /*e840*/  MOV R19, R17 ;  /* 0x0000001100137202 */ /* 0x000fe40000000f00 */
[----:B------:R-:W-:Y:S02]  /*e850*/  MOV R22, 0x1f ;  /* 0x0000001f00167802 */ /* 0x000fe40000000f00 */
[----:B------:R-:W-:Y:S02]  /*e860*/  MOV R21, 0xffffffff ;  /* 0xffffffff00157802 */ /* 0x000fe40000000f00 */
[----:B------:R-:W-:Y:S02]  /*e870*/  MOV R18, 0xe890 ;  /* 0x0000e89000127802 */ /* 0x000fe40000000f00 */
[----:B------:R-:W-:Y:S05]  /*e880*/  CALL.REL.NOINC `($__internal_197_$__cuda_sm70_shflsync_bfly_p) ;  /* 0x000001f000007944 */ /* 0x000fea0003c00000 */
[----:B------:R-:W-:Y:S01]  /*e890*/  FADD.FTZ R16, R20, R16 ;  /* 0x0000001014107221 */ /* 0x000fe20000010000 */
[----:B------:R-:W-:Y:S01]  /*e8a0*/  MOV R22, 0x1f ;  /* 0x0000001f00167802 */ /* 0x000fe20000000f00 */
[----:B-1----:R-:W-:Y:S01]  /*e8b0*/  FADD.FTZ R17, R17, R2 ;  /* 0x0000000211117221 */ /* 0x002fe20000010000 */
[----:B------:R-:W-:Y:S01]  /*e8c0*/  HFMA2.MMA R2, -RZ, RZ, 0, 4.76837158203125e-07 ;  /* 0x00000008ff027435 */ /* 0x000fe200000001ff */
[----:B------:R-:W-:-:S02]  /*e8d0*/  MOV R21, 0xffffffff ;  /* 0xffffffff00157802 */ /* 0x000fc40000000f00 */
[----:B------:R-:W-:Y:S02]  /*e8e0*/  MOV R19, R16 ;  /* 0x0000001000137202 */ /* 0x000fe40000000f00 */
[----:B------:R-:W-:Y:S02]  /*e8f0*/  MOV R18, 0xe910 ;  /* 0x0000e91000127802 */ /* 0x000fe40000000f00 */
[----:B------:R-:W-:Y:S05]  /*e900*/  CALL.REL.NOINC `($__internal_197_$__cuda_sm70_shflsync_bfly_p) ;  /* 0x0000017000007944 */ /* 0x000fea0003c00000 */
[----:B-1----:R-:W-:Y:S01]  /*e910*/  MOV R20, R2 ;  /* 0x0000000200147202 */ /* 0x002fe20000000f00 */
[----:B------:R-:W-:Y:S01]  /*e920*/  HFMA2.MMA R2, -RZ, RZ, 0, 4.76837158203125e-07 ;  /* 0x00000008ff027435 */ /* 0x000fe200000001ff */
[----:B------:R-:W-:Y:S02]  /*e930*/  MOV R19, R17 ;  /* 0x0000001100137202 */ /* 0x000fe40000000f00 */
[----:B------:R-:W-:Y:S02]  /*e940*/  MOV R22, 0x1f ;  /* 0x0000001f00167802 */ /* 0x000fe40000000f00 */
[----:B------:R-:W-:Y:S02]  /*e950*/  MOV R21, 0xffffffff ;  /* 0xffffffff00157802 */ /* 0x000fe40000000f00 */
[----:B------:R-:W-:-:S02]  /*e960*/  MOV R18, 0xe980 ;  /* 0x0000e98000127802 */ /* 0x000fc40000000f00 */
[----:B------:R-:W-:Y:S05]  /*e970*/  CALL.REL.NOINC `($__internal_197_$__cuda_sm70_shflsync_bfly_p) ;  /* 0x0000010000007944 */ /* 0x000fea0003c00000 */
[----:B------:R-:W-:Y:S01]  /*e980*/  FADD.FTZ R16, R20, R16 ;  /* 0x0000001014107221 */ /* 0x000fe20000010000 */
[----:B------:R-:W-:Y:S01]  /*e990*/  MOV R22, 0x1f ;  /* 0x0000001f00167802 */ /* 0x000fe20000000f00 */
[----:B-1----:R-:W-:Y:S01]  /*e9a0*/  FADD.FTZ R17, R17, R2 ;  /* 0x0000000211117221 */ /* 0x002fe20000010000 */
[----:B------:R-:W-:Y:S01]  /*e9b0*/  HFMA2.MMA R2, -RZ, RZ, 0, 9.5367431640625e-07 ;  /* 0x00000010ff027435 */ /* 0x000fe200000001ff */
[----:B------:R-:W-:-:S02]  /*e9c0*/  MOV R21, 0xffffffff ;  /* 0xffffffff00157802 */ /* 0x000fc40000000f00 */
[----:B------:R-:W-:Y:S02]  /*e9d0*/  MOV R19, R16 ;  /* 0x0000001000137202 */ /* 0x000fe40000000f00 */
[----:B------:R-:W-:Y:S02]  /*e9e0*/  MOV R18, 0xea00 ;  /* 0x0000ea0000127802 */ /* 0x000fe40000000f00 */
[----:B------:R-:W-:Y:S05]  /*e9f0*/  CALL.REL.NOINC `($__internal_197_$__cuda_sm70_shflsync_bfly_p) ;  /* 0x0000008000007944 */ /* 0x000fea0003c00000 */
[----:B-1----:R-:W-:Y:S01]  /*ea00*/  MOV R20, R2 ;  /* 0x0000000200147202 */ /* 0x002fe20000000f00 */
[----:B------:R-:W-:Y:S01]  /*ea10*/  HFMA2.MMA R2, -RZ, RZ, 0, 9.5367431640625e-07 ;  /* 0x00000010ff027435 */ /* 0x000fe200000001ff */
[----:B------:R-:W-:Y:S02]  /*ea20*/  MOV R19, R17 ;  /* 0x0000001100137202 */ /* 0x000fe40000000f00 */
[----:B------:R-:W-:Y:S02]  /*ea30*/  MOV R22, 0x1f ;  /* 0x0000001f00167802 */ /* 0x000fe40000000f00 */
[----:B------:R-:W-:Y:S02]  /*ea40*/  MOV R21, 0xffffffff ;  /* 0xffffffff00157802 */ /* 0x000fe40000000f00 */
[----:B------:R-:W-:-:S02]  /*ea50*/  MOV R18, 0xea70 ;  /* 0x0000ea7000127802 */ /* 0x000fc40000000f00 */
[----:B------:R-:W-:Y:S05]  /*ea60*/  CALL.REL.NOINC `($__internal_197_$__cuda_sm70_shflsync_bfly_p) ;  /* 0x0000001000007944 */ /* 0x000fea0003c00000 */
[----:B-1----:R-:W-:Y:S05]  /*ea70*/  BRA `(.L_x_14772) ;  /* 0xffff73e000007947 */ /* 0x002fea000383ffff */
        .weak           $__internal_197_$__cuda_sm70_shflsync_bfly_p
        .type           $__internal_197_$__cuda_sm70_shflsync_bfly_p,@function
        .size           $__internal_197_$__cuda_sm70_shflsync_bfly_p,(.L_x_15079 - $__internal_197_$__cuda_sm70_shflsync_bfly_p)
$__internal_197_$__cuda_sm70_shflsync_bfly_p:
[----:B------:R-:W-:Y:S04]  /*ea80*/  WARPSYNC R21 ;  /* 0x0000001500007348 */ /* 0x000fe80003800000 */
[----:B------:R0:W1:Y:S02]  /*ea90*/  SHFL.BFLY PT, R2, R19, R2, R22 ;  /* 0x0c00000213027389 */ /* 0x00006400000e0016 */
[----:B0-----:R-:W-:-:S06]  /*eaa0*/  HFMA2.MMA R19, -RZ, RZ, 0, 0 ;  /* 0x00000000ff137435 */ /* 0x001fcc00000001ff */
[----:B------:R-:W-:Y:S05]  /*eab0*/  RET.REL.NODEC R18 `(_ZN10layer_norm13ln_bwd_kernelINS_13Kernel_traitsIfffffjLj1280ELj1ELj4ELj1ELj16ENS_18Kernel_traits_baseILj1280EfffffjLj128EEEEELb1ELb1ELb1ELb0EEEvNS_9BwdParamsE) ;  /* 0xffff154012007950 */ /* 0x000fea0003c3ffff */
.L_x_14773:
        /* <DEDUP_REMOVED lines=12> */
.L_x_15079:


//--------------------- .text._ZN10layer_norm22ln_bwd_finalize_kernelINS_22Kernel_traits_finalizeILj1280EfffffjLb1ELj1024ELj4ENS_18Kernel_traits_baseILj1280EfffffjLj1024EEEEELb1ELb1EEEvNS_9BwdParamsE --------------------------
	.section	.text._ZN10layer_norm22ln_bwd_finalize_kernelINS_22Kernel_traits_finalizeILj1280EfffffjLb1ELj1024ELj4ENS_18Kernel_traits_baseILj1280EfffffjLj1024EEEEELb1ELb1EEEvNS_9BwdParamsE,"ax",@progbits
	.sectioninfo	@"SHI_REGISTERS=32"
	.align	128
        .global         _ZN10layer_norm22ln_bwd_finalize_kernelINS_22Kernel_traits_finalizeILj1280EfffffjLb1ELj1024ELj4ENS_18Kernel_traits_baseILj1280EfffffjLj1024EEEEELb1ELb1EEEvNS_9BwdParamsE
        .type           _ZN10layer_norm22ln_bwd_finalize_kernelINS_22Kernel_traits_finalizeILj1280EfffffjLb1ELj1024ELj4ENS_18Kernel_traits_baseILj1280EfffffjLj1024EEEEELb1ELb1EEEvNS_9BwdParamsE,@function
        .size           _ZN10layer_norm22ln_bwd_finalize_kernelINS_22Kernel_traits_finalizeILj1280EfffffjLb1ELj1024ELj4ENS_18Kernel_traits_baseILj1280EfffffjLj1024EEEEELb1ELb1EEEvNS_9BwdParamsE,(.L_x_15080 - _ZN10layer_norm22ln_bwd_finalize_kernelINS_22Kernel_traits_finalizeILj1280EfffffjLb1ELj1024ELj4ENS_18Kernel_traits_baseILj1280EfffffjLj1024EEEEELb1ELb1EEEvNS_9BwdParamsE)
        .other          _ZN10layer_norm22ln_bwd_finalize_kernelINS_22Kernel_traits_finalizeILj1280EfffffjLb1ELj1024ELj4ENS_18Kernel_traits_baseILj1280EfffffjLj1024EEEEELb1ELb1EEEvNS_9BwdParamsE,@"STO_CUDA_ENTRY STV_DEFAULT"
_ZN10layer_norm22ln_bwd_finalize_kernelINS_22Kernel_traits_finalizeILj1280EfffffjLb1ELj1024ELj4ENS_18Kernel_traits_baseILj1280EfffffjLj1024EEEEELb1ELb1EEEvNS_9BwdParamsE:
.text._ZN10layer_norm22ln_bwd_finalize_kernelINS_22Kernel_traits_finalizeILj1280EfffffjLb1ELj1024ELj4ENS_18Kernel_traits_baseILj1280EfffffjLj1024EEEEELb1ELb1EEEvNS_9BwdParamsE:
        /* <DEDUP_REMOVED lines=19> */
.L_x_14786:
        /* <DEDUP_REMOVED lines=32> */
.L_x_14778:
        /* <DEDUP_REMOVED lines=47> */
.L_x_14777:
[----:B------:R-:W-:Y:S05]  /*0620*/  BSYNC B1 ;  /* 0x0000000000017941 */ /* 0x000fea0003800000 */
.L_x_14776:
        /* <DEDUP_REMOVED lines=29> */
.L_x_14780:
[----:B------:R-:W-:Y:S05]  /*0800*/  BSYNC B1 ;  /* 0x0000000000017941 */ /* 0x000fea0003800000 */
.L_x_14779:
        /* <DEDUP_REMOVED lines=13> */
.L_x_14775:
[----:B------:R-:W-:Y:S05]  /*08e0*/  BSYNC B0 ;  /* 0x0000000000007941 */ /* 0x000fea0003800000 */
.L_x_14774:
        /* <DEDUP_REMOVED lines=12> */
.L_x_14787:
        /* <DEDUP_REMOVED lines=27> */
.L_x_14788:
        /* <DEDUP_REMOVED lines=9> */
.L_x_14781:
        /* <DEDUP_REMOVED lines=16> */
.L_x_14785:
[----:B------:R-:W-:Y:S05]  /*0cf0*/  BSYNC B0 ;  /* 0x0000000000007941 */ /* 0x000fea0003800000 */
.L_x_14784:
[C---:B------:R-:W-:Y:S02]  /*0d00*/  ISETP.GT.U32.AND P1, PT, R4.reuse, -0x501, PT ;  /* 0xfffffaff0400780c */ /* 0x040fe40003f24070 */
[----:B------:R-:W-:-:S02]  /*0d10*/  IADD3 R4, R4, 0x500, RZ ;  /* 0x0000050004047810 */ /* 0x000fc40007ffe0ff */
[----:B------:R-:W-:-:S09]  /*0d20*/  IADD3 R5, R5, 0x280, RZ ;  /* 0x0000028005057810 */ /* 0x000fd20007ffe0ff */
[----:B012---:R-:W-:Y:S05]  /*0d30*/  @P1 BRA `(.L_x_14786) ;  /* 0xfffff3f000001947 */ /* 0x007fea000383ffff */
[----:B------:R-:W-:Y:S05]  /*0d40*/  EXIT ;  /* 0x000000000000794d */ /* 0x000fea0003800000 */
.L_x_14782:
[----:B------:R-:W-:Y:S01]  /*0d50*/  HFMA2.MMA R14, -RZ, RZ, 0, 1.847743988037109375e-06 ;  /* 0x0000001fff0e7435 */ /* 0x000fe200000001ff */
[----:B---3--:R-:W-:Y:S01]  /*0d60*/  IMAD.MOV.U32 R18, RZ, RZ, R10 ;  /* 0x000000ffff127224 */ /* 0x008fe200078e000a */
[----:B------:R-:W-:Y:S01]  /*0d70*/  MOV R17, 0x1 ;  /* 0x0000000100117802 */ /* 0x000fe20000000f00 */
[----:B------:R-:W-:Y:S01]  /*0d80*/  IMAD.MOV.U32 R19, RZ, RZ, -0x1 ;  /* 0xffffffffff137424 */ /* 0x000fe200078e00ff */
[----:B------:R-:W-:Y:S02]  /*0d90*/  MOV R8, 0xdb0 ;  /* 0x00000db000087802 */ /* 0x000fe40000000f00 */
[----:B012---:R-:W-:Y:S05]  /*0da0*/  CALL.REL.NOINC `($__internal_198_$__cuda_sm70_shflsync_bfly_p) ;  /* 0x0000059000007944 */ /* 0x007fea0003c00000 */
[----:B01----:R-:W-:Y:S05]  /*0db0*/  BRA `(.L_x_14787) ;  /* 0xfffffbf000007947 */ /* 0x003fea000383ffff */
.L_x_14783:
[----:B------:R-:W-:Y:S01]  /*0dc0*/  HFMA2.MMA R14, -RZ, RZ, 0, 1.847743988037109375e-06 ;  /* 0x0000001fff0e7435 */ /* 0x000fe200000001ff */
[----:B------:R-:W-:Y:S01]  /*0dd0*/  MOV R17, 0x2 ;  /* 0x0000000200117802 */ /* 0x000fe20000000f00 */
[----:B------:R-:W-:Y:S01]  /*0de0*/  IMAD.MOV.U32 R19, RZ, RZ, -0x1 ;  /* 0xffffffffff137424 */ /* 0x000fe200078e00ff */
[----:B------:R-:W-:-:S03]  /*0df0*/  MOV R8, 0xe10 ;  /* 0x00000e1000087802 */ /* 0x000fc60000000f00 */
[----:B0123--:R-:W-:Y:S05]  /*0e00*/  CALL.REL.NOINC `($__internal_198_$__cuda_sm70_shflsync_bfly_p) ;  /* 0x0000053000007944 */ /* 0x00ffea0003c00000 */
[----:B01----:R-:W-:Y:S01]  /*0e10*/  FADD.FTZ R18, R18, R14 ;  /* 0x0000000e12127221 */ /* 0x003fe20000010000 */
[----:B------:R-:W-:Y:S01]  /*0e20*/  HFMA2.MMA R14, -RZ, RZ, 0, 1.847743988037109375e-06 ;  /* 0x0000001fff0e7435 */ /* 0x000fe200000001ff */
[----:B------:R-:W-:Y:S01]  /*0e30*/  MOV R17, 0x4 ;  /* 0x0000000400117802 */ /* 0x000fe20000000f00 */
[----:B------:R-:W-:Y:S01]  /*0e40*/  IMAD.MOV.U32 R19, RZ, RZ, -0x1 ;  /* 0xffffffffff137424 */ /* 0x000fe200078e00ff */
[----:B------:R-:W-:-:S03]  /*0e50*/  MOV R8, 0xe70 ;  /* 0x00000e7000087802 */ /* 0x000fc60000000f00 */
[----:B------:R-:W-:Y:S05]  /*0e60*/  CALL.REL.NOINC `($__internal_198_$__cuda_sm70_shflsync_bfly_p) ;  /* 0x000004d000007944 */ /* 0x000fea0003c00000 */
[----:B01----:R-:W-:Y:S01]  /*0e70*/  FADD.FTZ R18, R18, R14 ;  /* 0x0000000e12127221 */ /* 0x003fe20000010000 */
[----:B------:R-:W-:Y:S01]  /*0e80*/  HFMA2.MMA R14, -RZ, RZ, 0, 1.847743988037109375e-06 ;  /* 0x0000001fff0e7435 */ /* 0x000fe200000001ff */
[----:B------:R-:W-:-:S02]  /*0e90*/  MOV R17, 0x8 ;  /* 0x0000000800117802 */ /* 0x000fc40000000f00 */
[----:B------:R-:W-:Y:S02]  /*0ea0*/  MOV R19, 0xffffffff ;  /* 0xffffffff00137802 */ /* 0x000fe40000000f00 */
[----:B------:R-:W-:Y:S02]  /*0eb0*/  MOV R8, 0xed0 ;  /* 0x00000ed000087802 */ /* 0x000fe40000000f00 */
[----:B------:R-:W-:Y:S05]  /*0ec0*/  CALL.REL.NOINC `($__internal_198_$__cuda_sm70_shflsync_bfly_p) ;  /* 0x0000047000007944 */ /* 0x000fea0003c00000 */
[----:B-1----:R-:W-:Y:S01]  /*0ed0*/  FADD.FTZ R10, R18, R14 ;  /* 0x0000000e120a7221 */ /* 0x002fe20000010000 */
[----:B------:R-:W-:Y:S01]  /*0ee0*/  HFMA2.MMA R14, -RZ, RZ, 0, 1.847743988037109375e-06 ;  /* 0x0000001fff0e7435 */ /* 0x000fe200000001ff */
[----:B0-----:R-:W-:Y:S01]  /*0ef0*/  IMAD.MOV.U32 R17, RZ, RZ, 0x10 ;  /* 0x00000010ff117424 */ /* 0x001fe200078e00ff */
[----:B------:R-:W-:Y:S02]  /*0f00*/  MOV R19, 0xffffffff ;  /* 0xffffffff00137802 */ /* 0x000fe40000000f00 */
[----:B------:R-:W-:Y:S02]  /*0f10*/  MOV R18, R10 ;  /* 0x0000000a00127202 */ /* 0x000fe40000000f00 */
[----:B------:R-:W-:Y:S02]  /*0f20*/  MOV R8, 0xf40 ;  /* 0x00000f4000087802 */ /* 0x000fe40000000f00 */
[----:B------:R-:W-:Y:S05]  /*0f30*/  CALL.REL.NOINC `($__internal_198_$__cuda_sm70_shflsync_bfly_p) ;  /* 0x0000040000007944 */ /* 0x000fea0003c00000 */
[----:B0-----:R-:W-:Y:S01]  /*0f40*/  HFMA2.MMA R17, -RZ, RZ, 0, 5.9604644775390625e-08 ;  /* 0x00000001ff117435 */ /* 0x001fe200000001ff */
[----:B-1----:R-:W-:Y:S01]  /*0f50*/  IMAD.MOV.U32 R13, RZ, RZ, R14 ;  /* 0x000000ffff0d7224 */ /* 0x002fe200078e000e */
[----:B------:R-:W-:Y:S01]  /*0f60*/  MOV R18, R15 ;  /* 0x0000000f00127202 */ /* 0x000fe20000000f00 */
[----:B------:R-:W-:Y:S01]  /*0f70*/  IMAD.MOV.U32 R19, RZ, RZ, -0x1 ;  /* 0xffffffffff137424 */ /* 0x000fe200078e00ff */
[----:B------:R-:W-:-:S02]  /*0f80*/  MOV R14, 0x1f ;  /* 0x0000001f000e7802 */ /* 0x000fc40000000f00 */
[----:B------:R-:W-:Y:S02]  /*0f90*/  MOV R8, 0xfb0 ;  /* 0x00000fb000087802 */ /* 0x000fe40000000f00 */
[----:B------:R-:W-:Y:S05]  /*0fa0*/  CALL.REL.NOINC `($__internal_198_$__cuda_sm70_shflsync_bfly_p) ;  /* 0x0000039000007944 */ /* 0x000fea0003c00000 */
[----:B0-----:R-:W-:Y:S01]  /*0fb0*/  HFMA2.MMA R17, -RZ, RZ, 0, 1.1920928955078125e-07 ;  /* 0x00000002ff117435 */ /* 0x001fe200000001ff */
[----:B-1----:R-:W-:Y:S01]  /*0fc0*/  FADD.FTZ R18, R15, R14 ;  /* 0x0000000e0f127221 */ /* 0x002fe20000010000 */
[----:B------:R-:W-:Y:S02]  /*0fd0*/  MOV R14, 0x1f ;  /* 0x0000001f000e7802 */ /* 0x000fe40000000f00 */
[----:B------:R-:W-:Y:S02]  /*0fe0*/  MOV R19, 0xffffffff ;  /* 0xffffffff00137802 */ /* 0x000fe40000000f00 */
[----:B------:R-:W-:Y:S02]  /*0ff0*/  MOV R8, 0x1010 ;  /* 0x0000101000087802 */ /* 0x000fe40000000f00 */
[----:B------:R-:W-:Y:S05]  /*1000*/  CALL.REL.NOINC `($__internal_198_$__cuda_sm70_shflsync_bfly_p) ;  /* 0x0000033000007944 */ /* 0x000fea0003c00000 */
[----:B01----:R-:W-:Y:S01]  /*1010*/  FADD.FTZ R18, R18, R14 ;  /* 0x0000000e12127221 */ /* 0x003fe20000010000 */
[----:B------:R-:W-:Y:S01]  /*1020*/  HFMA2.MMA R14, -RZ, RZ, 0, 1.847743988037109375e-06 ;  /* 0x0000001fff0e7435 */ /* 0x000fe200000001ff */
[----:B------:R-:W-:Y:S01]  /*1030*/  IMAD.MOV.U32 R17, RZ, RZ, 0x4 ;  /* 0x00000004ff117424 */ /* 0x000fe200078e00ff */
[----:B------:R-:W-:Y:S02]  /*1040*/  MOV R19, 0xffffffff ;  /* 0xffffffff00137802 */ /* 0x000fe40000000f00 */
[----:B------:R-:W-:-:S02]  /*1050*/  MOV R8, 0x1070 ;  /* 0x0000107000087802 */ /* 0x000fc40000000f00 */
[----:B------:R-:W-:Y:S05]  /*1060*/  CALL.REL.NOINC `($__internal_198_$__cuda_sm70_shflsync_bfly_p) ;  /* 0x000002d000007944 */ /* 0x000fea0003c00000 */
[----:B0-----:R-:W-:Y:S01]  /*1070*/  HFMA2.MMA R17, -RZ, RZ, 0, 4.76837158203125e-07 ;  /* 0x00000008ff117435 */ /* 0x001fe200000001ff */
[----:B-1----:R-:W-:Y:S01]  /*1080*/  FADD.FTZ R18, R18, R14 ;  /* 0x0000000e12127221 */ /* 0x002fe20000010000 */
[----:B------:R-:W-:Y:S01]  /*1090*/  MOV R19, 0xffffffff ;  /* 0xffffffff00137802 */ /* 0x000fe20000000f00 */
[----:B------:R-:W-:Y:S01]  /*10a0*/  IMAD.MOV.U32 R14, RZ, RZ, 0x1f ;  /* 0x0000001fff0e7424 */ /* 0x000fe200078e00ff */
[----:B------:R-:W-:-:S02]  /*10b0*/  MOV R8, 0x10d0 ;  /* 0x000010d000087802 */ /* 0x000fc40000000f00 */
[----:B------:R-:W-:Y:S05]  /*10c0*/  CALL.REL.NOINC `($__internal_198_$__cuda_sm70_shflsync_bfly_p) ;  /* 0x0000027000007944 */ /* 0x000fea0003c00000 */
[----:B-1----:R-:W-:Y:S01]  /*10d0*/  FADD.FTZ R12, R18, R14 ;  /* 0x0000000e120c7221 */ /* 0x002fe20000010000 */
[----:B0-----:R-:W-:Y:S01]  /*10e0*/  HFMA2.MMA R17, -RZ, RZ, 0, 9.5367431640625e-07 ;  /* 0x00000010ff117435 */ /* 0x001fe200000001ff */
[----:B------:R-:W-:Y:S01]  /*10f0*/  MOV R14, 0x1f ;  /* 0x0000001f000e7802 */ /* 0x000fe20000000f00 */
[----:B------:R-:W-:Y:S01]  /*1100*/  IMAD.MOV.U32 R19, RZ, RZ, -0x1 ;  /* 0xffffffffff137424 */ /* 0x000fe200078e00ff */
[----:B------:R-:W-:-:S02]  /*1110*/  MOV R8, 0x1140 ;  /* 0x0000114000087802 */ /* 0x000fc40000000f00 */
[----:B------:R-:W-:Y:S02]  /*1120*/  MOV R18, R12 ;  /* 0x0000000c00127202 */ /* 0x000fe40000000f00 */
[----:B------:R-:W-:Y:S05]  /*1130*/  CALL.REL.NOINC `($__internal_198_$__cuda_sm70_shflsync_bfly_p) ;  /* 0x0000020000007944 */ /* 0x000fea0003c00000 */
[----:B-1----:R-:W-:Y:S01]  /*1140*/  MOV R15, R14 ;  /* 0x0000000e000f7202 */ /* 0x002fe20000000f00 */
[----:B------:R-:W-:Y:S01]  /*1150*/  HFMA2.MMA R14, -RZ, RZ, 0, 1.847743988037109375e-06 ;  /* 0x0000001fff0e7435 */ /* 0x000fe200000001ff */
[----:B0-----:R-:W-:Y:S01]  /*1160*/  MOV R18, R11 ;  /* 0x0000000b00127202 */ /* 0x001fe20000000f00 */
[----:B------:R-:W-:Y:S01]  /*1170*/  IMAD.MOV.U32 R17, RZ, RZ, 0x1 ;  /* 0x00000001ff117424 */ /* 0x000fe200078e00ff */
[----:B------:R-:W-:Y:S02]  /*1180*/  MOV R19, 0xffffffff ;  /* 0xffffffff00137802 */ /* 0x000fe40000000f00 */
[----:B------:R-:W-:Y:S02]  /*1190*/  MOV R8, 0x11b0 ;  /* 0x000011b000087802 */ /* 0x000fe40000000f00 */
[----:B------:R-:W-:Y:S05]  /*11a0*/  CALL.REL.NOINC `($__internal_198_$__cuda_sm70_shflsync_bfly_p) ;  /* 0x0000019000007944 */ /* 0x000fea0003c00000 */
[----:B0-----:R-:W-:Y:S01]  /*11b0*/  HFMA2.MMA R17, -RZ, RZ, 0, 1.1920928955078125e-07 ;  /* 0x00000002ff117435 */ /* 0x001fe200000001ff */
[----:B-1----:R-:W-:Y:S01]  /*11c0*/  FADD.FTZ R18, R11, R14 ;  /* 0x0000000e0b127221 */ /* 0x002fe20000010000 */
[----:B------:R-:W-:Y:S01]  /*11d0*/  MOV R19, 0xffffffff ;  /* 0xffffffff00137802 */ /* 0x000fe20000000f00 */
[----:B------:R-:W-:Y:S01]  /*11e0*/  IMAD.MOV.U32 R14, RZ, RZ, 0x1f ;  /* 0x0000001fff0e7424 */ /* 0x000fe200078e00ff */
[----:B------:R-:W-:-:S02]  /*11f0*/  MOV R8, 0x1210 ;  /* 0x0000121000087802 */ /* 0x000fc40000000f00 */
[----:B------:R-:W-:Y:S05]  /*1200*/  CALL.REL.NOINC `($__internal_198_$__cuda_sm70_shflsync_bfly_p) ;  /* 0x0000013000007944 */ /* 0x000fea0003c00000 */
[----:B0-----:R-:W-:Y:S01]  /*1210*/  HFMA2.MMA R17, -RZ, RZ, 0, 2.384185791015625e-07 ;  /* 0x00000004ff117435 */ /* 0x001fe200000001ff */
[----:B-1----:R-:W-:Y:S01]  /*1220*/  FADD.FTZ R18, R18, R14 ;  /* 0x0000000e12127221 */ /* 0x002fe20000010000 */
[----:B------:R-:W-:Y:S01]  /*1230*/  MOV R14, 0x1f ;  /* 0x0000001f000e7802 */ /* 0x000fe20000000f00 */
[----:B------:R-:W-:Y:S01]  /*1240*/  IMAD.MOV.U32 R19, RZ, RZ, -0x1 ;  /* 0xffffffffff137424 */ /* 0x000fe200078e00ff */
[----:B------:R-:W-:-:S02]  /*1250*/  MOV R8, 0x1270 ;  /* 0x0000127000087802 */ /* 0x000fc40000000f00 */
[----:B------:R-:W-:Y:S05]  /*1260*/  CALL.REL.NOINC `($__internal_198_$__cuda_sm70_shflsync_bfly_p) ;  /* 0x000000d000007944 */ /* 0x000fea0003c00000 */
[----:B0-----:R-:W-:Y:S01]  /*1270*/  HFMA2.MMA R17, -RZ, RZ, 0, 4.76837158203125e-07 ;  /* 0x00000008ff117435 */ /* 0x001fe200000001ff */
[----:B-1----:R-:W-:Y:S01]  /*1280*/  FADD.FTZ R18, R18, R14 ;  /* 0x0000000e12127221 */ /* 0x002fe20000010000 */
[----:B------:R-:W-:-:S02]  /*1290*/  MOV R14, 0x1f ;  /* 0x0000001f000e7802 */ /* 0x000fc40000000f00 */
[----:B------:R-:W-:Y:S02]  /*12a0*/  MOV R19, 0xffffffff ;  /* 0xffffffff00137802 */ /* 0x000fe40000000f00 */
[----:B------:R-:W-:Y:S02]  /*12b0*/  MOV R8, 0x12d0 ;  /* 0x000012d000087802 */ /* 0x000fe40000000f00 */
[----:B------:R-:W-:Y:S05]  /*12c0*/  CALL.REL.NOINC `($__internal_198_$__cuda_sm70_shflsync_bfly_p) ;  /* 0x0000007000007944 */ /* 0x000fea0003c00000 */
[----:B01----:R-:W-:Y:S01]  /*12d0*/  FADD.FTZ R18, R18, R14 ;  /* 0x0000000e12127221 */ /* 0x003fe20000010000 */
[----:B------:R-:W-:Y:S01]  /*12e0*/  HFMA2.MMA R14, -RZ, RZ, 0, 1.847743988037109375e-06 ;  /* 0x0000001fff0e7435 */ /* 0x000fe200000001ff */
[----:B------:R-:W-:Y:S01]  /*12f0*/  IMAD.MOV.U32 R17, RZ, RZ, 0x10 ;  /* 0x00000010ff117424 */ /* 0x000fe200078e00ff */
[----:B------:R-:W-:Y:S02]  /*1300*/  MOV R19, 0xffffffff ;  /* 0xffffffff00137802 */ /* 0x000fe40000000f00 */
[----:B------:R-:W-:Y:S02]  /*1310*/  MOV R8, 0x1330 ;  /* 0x0000133000087802 */ /* 0x000fe40000000f00 */
[----:B------:R-:W-:Y:S05]  /*1320*/  CALL.REL.NOINC `($__internal_198_$__cuda_sm70_shflsync_bfly_p) ;  /* 0x0000001000007944 */ /* 0x000fea0003c00000 */
[----:B01----:R-:W-:Y:S05]  /*1330*/  BRA `(.L_x_14788) ;  /* 0xfffff82000007947 */ /* 0x003fea000383ffff */
        .weak           $__internal_198_$__cuda_sm70_shflsync_bfly_p
        .type           $__internal_198_$__cuda_sm70_shflsync_bfly_p,@function
        .size           $__internal_198_$__cuda_sm70_shflsync_bfly_p,(.L_x_15080 - $__internal_198_$__cuda_sm70_shflsync_bfly_p)
$__internal_198_$__cuda_sm70_shflsync_bfly_p:
[----:B------:R-:W-:Y:S01]  /*1340*/  HFMA2.MMA R9, -RZ, RZ, 0, 0 ;  /* 0x00000000ff097435 */ /* 0x000fe200000001ff */
[----:B------:R-:W-:Y:S04]  /*1350*/  WARPSYNC R19 ;  /* 0x0000001300007348 */ /* 0x000fe80003800000 */
[----:B------:R0:W1:Y:S01]  /*1360*/  SHFL.BFLY PT, R14, R18, R17, R14 ;  /* 0x0c000011120e7389 */ /* 0x00006200000e000e */
[----:B------:R-:W-:Y:S05]  /*1370*/  RET.REL.NODEC R8 `(_ZN10layer_norm22ln_bwd_finalize_kernelINS_22Kernel_traits_finalizeILj1280EfffffjLb1ELj1024ELj4ENS_18Kernel_traits_baseILj1280EfffffjLj1024EEEEELb1ELb1EEEvNS_9BwdParamsE) ;  /* 0xffffec8008007950 */ /* 0x000fea0003c3ffff */
.L_x_14789:
        /* <DEDUP_REMOVED lines=16> */
.L_x_15080:


//--------------------- .text._ZN10layer_norm13ln_bwd_kernelINS_13Kernel_traitsIfffffjLj1280ELj1ELj4ELj1ELj16ENS_18Kernel_traits_baseILj1280EfffffjLj128EEEEELb1ELb1ELb1ELb1EEEvNS_9BwdParamsE --------------------------
	.section	.text._ZN10layer_norm13ln_bwd_kernelINS_13Kernel_traitsIfffffjLj1280ELj1ELj4ELj1ELj16ENS_18Kernel_traits_baseILj1280EfffffjLj128EEEEELb1ELb1ELb1ELb1EEEvNS_9BwdParamsE,"ax",@progbits
	.sectioninfo	@"SHI_REGISTERS=255"
	.align	128
        .global         _ZN10layer_norm13ln_bwd_kernelINS_13Kernel_traitsIfffffjLj1280ELj1ELj4ELj1ELj16ENS_18Kernel_traits_baseILj1280EfffffjLj128EEEEELb1ELb1ELb1ELb1EEEvNS_9BwdParamsE
        .type           _ZN10layer_norm13ln_bwd_kernelINS_13Kernel_traitsIfffffjLj1280ELj1ELj4ELj1ELj16ENS_18Kernel_traits_baseILj1280EfffffjLj128EEEEELb1ELb1ELb1ELb1EEEvNS_9BwdParamsE,@function
        .size           _ZN10layer_norm13ln_bwd_kernelINS_13Kernel_traitsIfffffjLj1280ELj1ELj4ELj1ELj16ENS_18Kernel_traits_baseILj1280EfffffjLj128EEEEELb1ELb1ELb1ELb1EEEvNS_9BwdParamsE,(.L_x_15081 - _ZN10layer_norm13ln_bwd_kernelINS_13Kernel_traitsIfffffjLj1280ELj1ELj4ELj1ELj16ENS_18Kernel_traits_baseILj1280EfffffjLj128EEEEELb1ELb1ELb1ELb1EEEvNS_9BwdParamsE)
        .other          _ZN10layer_norm13ln_bwd_kernelINS_13Kernel_traitsIfffffjLj1280ELj1ELj4ELj1ELj16ENS_18Kernel_traits_baseILj1280EfffffjLj128EEEEELb1ELb1ELb1ELb1EEEvNS_9BwdParamsE,@"STO_CUDA_ENTRY STV_DEFAULT"
_ZN10layer_norm13ln_bwd_kernelINS_13Kernel_traitsIfffffjLj1280ELj1ELj4ELj1ELj16ENS_18Kernel_traits_baseILj1280EfffffjLj128EEEEELb1ELb1ELb1ELb1EEEvNS_9BwdParamsE:
.text._ZN10layer_norm13ln_bwd_kernelINS_13Kernel_traitsIfffffjLj1280ELj1ELj4ELj1ELj16ENS_18Kernel_traits_baseILj1280EfffffjLj128EEEEELb1ELb1ELb1ELb1EEEvNS_9BwdParamsE:
        /* <DEDUP_REMOVED lines=72> */
.L_x_14791:
        /* <DEDUP_REMOVED lines=126> */
.L_x_14878:
[----:B------:R-:W2:Y:S01]  /*0c60*/  LDL R206, [R1+0x10] ;  /* 0x0000100001ce7983 */ /* 0x000ea20000100800 */
[----:B------:R-:W-:-:S10]  /*0c70*/  HFMA2.MMA R203, -RZ, RZ, 0, 2.384185791015625e-07 ;  /* 0x00000004ffcb7435 */ /* 0x000fd400000001ff */
[----:B--2---:R-:W-:-:S05]  /*0c80*/  IMAD.WIDE R184, R206, R203, c[0x0][0x1d8] ;  /* 0x00007600ceb87625 */ /* 0x004fca00078e02cb */
        /* <DEDUP_REMOVED lines=40> */
[----:B--2---:R-:W-:-:S05]  /*0f10*/  @P1 IADD3 R184, R2, 0xa0, RZ ;  /* 0x000000a002b81810 */ /* 0x004fca0007ffe0ff */
        /* <DEDUP_REMOVED lines=13> */
[----:B------:R2:W5:Y:S01]  /*0ff0*/  @P1 LDG.E.128 R160, [R184.64] ;  /* 0x00000004b8a01981 */ /* 0x000562000c1e1d00 */
[C---:B------:R-:W-:Y:S01]  /*1000*/  IADD3 R186, R201.reuse, 0x20, RZ ;  /* 0x00000020c9ba7810 */ /* 0x040fe20007ffe0ff */
[----:B--2---:R-:W-:-:S05]  /*1010*/  IMAD.WIDE.U32 R184, R201, R203, c[0x0][0x190] ;  /* 0x00006400c9b87625 */ /* 0x004fca00078e00cb */
[----:B------:R2:W3:Y:S01]  /*1020*/  LDG.E R235, [R184.64] ;  /* 0x00000004b8eb7981 */ /* 0x0004e2000c1e1900 */
[----:B------:R-:W-:-:S05]  /*1030*/  IMAD.WIDE.U32 R186, R186, R203, c[0x0][0x190] ;  /* 0x00006400baba7625 */ /* 0x000fca00078e00cb */
[----:B0-----:R0:W4:Y:S01]  /*1040*/  LDG.E R234, [R186.64] ;  /* 0x00000004baea7981 */ /* 0x001122000c1e1900 */
[----:B--2---:R-:W-:-:S05]  /*1050*/  IADD3 R184, R201, 0x40, RZ ;  /* 0x00000040c9b87810 */ /* 0x004fca0007ffe0ff */
[----:B------:R-:W-:Y:S01]  /*1060*/  IMAD.WIDE.U32 R184, R184, R203, c[0x0][0x190] ;  /* 0x00006400b8b87625 */ /* 0x000fe200078e00cb */
[----:B0-----:R-:W-:-:S04]  /*1070*/  IADD3 R186, R201, 0x60, RZ ;  /* 0x00000060c9ba7810 */ /* 0x001fc80007ffe0ff */
[----:B------:R0:W2:Y:S01]  /*1080*/  LDG.E R233, [R184.64] ;  /* 0x00000004b8e97981 */ /* 0x0000a2000c1e1900 */
[----:B------:R-:W-:-:S05]  /*1090*/  IMAD.WIDE.U32 R186, R186, R203, c[0x0][0x190] ;  /* 0x00006400baba7625 */ /* 0x000fca00078e00cb */
[----:B------:R1:W2:Y:S01]  /*10a0*/  LDG.E R232, [R186.64] ;  /* 0x00000004bae87981 */ /* 0x0002a2000c1e1900 */
[----:B0-----:R-:W-:-:S05]  /*10b0*/  IADD3 R184, R201, 0x80, RZ ;  /* 0x00000080c9b87810 */ /* 0x001fca0007ffe0ff */
[----:B------:R-:W-:Y:S01]  /*10c0*/  IMAD.WIDE.U32 R184, R184, R203, c[0x0][0x190] ;  /* 0x00006400b8b87625 */ /* 0x000fe200078e00cb */
[----:B-1----:R-:W-:-:S04]  /*10d0*/  IADD3 R186, R201, 0xa0, RZ ;  /* 0x000000a0c9ba7810 */ /* 0x002fc80007ffe0ff */
        /* <DEDUP_REMOVED lines=10> */
[----:B------:R-:W-:-:S05]  /*1180*/  IMAD.WIDE.U32 R184, R184, R203, c[0x0][0x190] ;  /* 0x00006400b8b87625 */ /* 0x000fca00078e00cb */
[----:B------:R0:W2:Y:S01]  /*1190*/  LDG.E R202, [R184.64] ;  /* 0x00000004b8ca7981 */ /* 0x0000a2000c1e1900 */
[----:B-1----:R-:W-:Y:S01]  /*11a0*/  CS2R R186, SRZ ;  /* 0x0000000000ba7805 */ /* 0x002fe2000001ff00 */
[----:B0-----:R-:W-:-:S05]  /*11b0*/  IADD3 R184, R201, 0x120, RZ ;  /* 0x00000120c9b87810 */ /* 0x001fca0007ffe0ff */
[----:B------:R-:W-:Y:S01]  /*11c0*/  IMAD.WIDE.U32 R184, R184, R203, c[0x0][0x190] ;  /* 0x00006400b8b87625 */ /* 0x000fe200078e00cb */
[----:B--2---:R0:W-:Y:S04]  /*11d0*/  STL [R1+0x18], R202 ;  /* 0x000018ca01007387 */ /* 0x0041e80000100800 */
[----:B------:R0:W-:Y:S04]  /*11e0*/  STL [R1+0x1c], R204 ;  /* 0x00001ccc01007387 */ /* 0x0001e80000100800 */
[----:B---3--:R0:W-:Y:S04]  /*11f0*/  STL [R1+0x34], R235 ;  /* 0x000034eb01007387 */ /* 0x0081e80000100800 */
[----:B------:R0:W-:Y:S04]  /*1200*/  STL [R1+0x20], R205 ;  /* 0x000020cd01007387 */ /* 0x0001e80000100800 */
[----:B------:R0:W-:Y:S04]  /*1210*/  STL [R1+0x24], R206 ;  /* 0x000024ce01007387 */ /* 0x0001e80000100800 */
[----:B------:R0:W-:Y:S04]  /*1220*/  STL [R1+0x28], R207 ;  /* 0x000028cf01007387 */ /* 0x0001e80000100800 */
[----:B------:R0:W-:Y:S04]  /*1230*/  STL [R1+0x2c], R232 ;  /* 0x00002ce801007387 */ /* 0x0001e80000100800 */
[----:B------:R0:W-:Y:S04]  /*1240*/  STL [R1+0x30], R233 ;  /* 0x000030e901007387 */ /* 0x0001e80000100800 */
[----:B----4-:R0:W-:Y:S01]  /*1250*/  STL [R1+0x38], R234 ;  /* 0x000038ea01007387 */ /* 0x0101e20000100800 */
[----:B------:R-:W-:Y:S05]  /*1260*/  BRA `(.L_x_14795) ;  /* 0x000020e000007947 */ /* 0x000fea0003800000 */
.L_x_14794:
[----:B------:R-:W-:Y:S01]  /*1270*/  MOV R252, 0x10 ;  /* 0x0000001000fc7802 */ /* 0x000fe20000000f00 */
[----:B------:R-:W-:Y:S04]  /*1280*/  STL [R1+0x238], R102 ;  /* 0x0002386601007387 */ /* 0x000fe80000100800 */
[----:B------:R-:W-:Y:S01]  /*1290*/  IMAD.WIDE.U32 R178, R2, R252, c[0x0][0x188] ;  /* 0x0000620002b27625 */ /* 0x000fe200078e00fc */
[----:B------:R-:W1:Y:S04]  /*12a0*/  S2R R207, SR_TID.X ;  /* 0x0000000000cf7919 */ /* 0x000e680000002100 */
[----:B------:R2:W3:Y:S01]  /*12b0*/  LDG.E.128 R180, [R178.64] ;  /* 0x00000004b2b47981 */ /* 0x0004e2000c1e1d00 */
[----:B------:R-:W-:-:S03]  /*12c0*/  IADD3 R3, R201, -0x1, RZ ;  /* 0xffffffffc9037810 */ /* 0x000fc60007ffe0ff */
[----:B------:R1:W-:Y:S02]  /*12d0*/  STL [R1+0x234], R101 ;  /* 0x0002346501007387 */ /* 0x0003e40000100800 */
[----:B------:R-:W-:Y:S01]  /*12e0*/  IMAD R3, R3, c[0x0][0x168], RZ ;  /* 0x00005a0003037a24 */ /* 0x000fe200078e02ff */
[----:B------:R-:W-:Y:S01]  /*12f0*/  ISETP.NE.U32.AND P1, PT, RZ, c[0x0][0x218], PT ;  /* 0x00008600ff007a0c */ /* 0x000fe20003f25070 */
[----:B------:R-:W-:Y:S03]  /*1300*/  STL [R1+0x230], R100 ;  /* 0x0002306401007387 */ /* 0x000fe60000100800 */
[----:B------:R-:W-:Y:S01]  /*1310*/  SHF.R.S32.HI R206, RZ, 0x1f, R3 ;  /* 0x0000001fffce7819 */ /* 0x000fe20000011403 */
[----:B------:R-:W-:Y:S03]  /*1320*/  STL [R1+0x22c], R99 ;  /* 0x00022c6301007387 */ /* 0x000fe60000100800 */
[----:B------:R-:W-:Y:S01]  /*1330*/  LEA.HI R3, R206, R3, RZ, 0x2 ;  /* 0x00000003ce037211 */ /* 0x000fe200078f10ff */
[----:B------:R-:W-:Y:S01]  /*1340*/  STL [R1+0x228], R98 ;  /* 0x0002286201007387 */ /* 0x000fe20000100800 */
[----:B-1----:R-:W-:-:S03]  /*1350*/  LOP3.LUT R101, R207, 0x1f, RZ, 0xc0, !PT ;  /* 0x0000001fcf657812 */ /* 0x002fc600078ec0ff */
[----:B------:R1:W-:Y:S01]  /*1360*/  STL [R1+0x224], R97 ;  /* 0x0002246101007387 */ /* 0x0003e20000100800 */
[----:B------:R-:W-:-:S03]  /*1370*/  LEA.HI.SX32 R248, R3, R101, 0x1e ;  /* 0x0000006503f87211 */ /* 0x000fc600078ff2ff */
[----:B------:R-:W-:Y:S01]  /*1380*/  STL [R1+0x220], R96 ;  /* 0x0002206001007387 */ /* 0x000fe20000100800 */
[----:B------:R-:W-:-:S03]  /*1390*/  IADD3 R3, R248, 0x20, RZ ;  /* 0x00000020f8037810 */ /* 0x000fc60007ffe0ff */
[----:B------:R-:W-:Y:S02]  /*13a0*/  STL [R1+0x21c], R95 ;  /* 0x00021c5f01007387 */ /* 0x000fe40000100800 */
[-C--:B------:R-:W-:Y:S01]  /*13b0*/  IMAD.WIDE.U32 R216, R3, R252.reuse, c[0x0][0x208] ;  /* 0x0000820003d87625 */ /* 0x080fe200078e00fc */
[C---:B------:R-:W-:Y:S01]  /*13c0*/  IADD3 R3, R248.reuse, 0x40, RZ ;  /* 0x00000040f8037810 */ /* 0x040fe20007ffe0ff */
[----:B------:R-:W-:Y:S04]  /*13d0*/  STL [R1+0x218], R94 ;  /* 0x0002185e01007387 */ /* 0x000fe80000100800 */
[----:B------:R-:W-:Y:S01]  /*13e0*/  IMAD.WIDE.U32 R220, R3, R252, c[0x0][0x208] ;  /* 0x0000820003dc7625 */ /* 0x000fe200078e00fc */
[----:B------:R-:W-:Y:S01]  /*13f0*/  IADD3 R3, R248, 0x60, RZ ;  /* 0x00000060f8037810 */ /* 0x000fe20007ffe0ff */
[----:B------:R-:W-:Y:S01]  /*1400*/  STL [R1+0x214], R93 ;  /* 0x0002145d01007387 */ /* 0x000fe20000100800 */
[----:B------:R-:W-:-:S03]  /*1410*/  ISETP.GE.AND P2, PT, R234, 0x1, PT ;  /* 0x00000001ea00780c */ /* 0x000fc60003f46270 */
[----:B------:R-:W-:Y:S01]  /*1420*/  IMAD.WIDE.U32 R224, R3, R252, c[0x0][0x208] ;  /* 0x0000820003e07625 */ /* 0x000fe200078e00fc */
[----:B------:R-:W-:Y:S01]  /*1430*/  IADD3 R3, R248, 0x80, RZ ;  /* 0x00000080f8037810 */ /* 0x000fe20007ffe0ff */
[----:B------:R-:W-:Y:S01]  /*1440*/  STL [R1+0x210], R92 ;  /* 0x0002105c01007387 */ /* 0x000fe20000100800 */
[----:B------:R-:W-:-:S03]  /*1450*/  ISETP.NE.AND.EX P1, PT, RZ, c[0x0][0x21c], PT, P1 ;  /* 0x00008700ff007a0c */ /* 0x000fc60003f25310 */
[----:B------:R-:W-:Y:S01]  /*1460*/  IMAD.WIDE.U32 R228, R3, R252, c[0x0][0x208] ;  /* 0x0000820003e47625 */ /* 0x000fe200078e00fc */
[----:B------:R-:W-:Y:S01]  /*1470*/  IADD3 R3, R248, 0xa0, RZ ;  /* 0x000000a0f8037810 */ /* 0x000fe20007ffe0ff */
[----:B------:R-:W-:Y:S01]  /*1480*/  STL [R1+0x20c], R91 ;  /* 0x00020c5b01007387 */ /* 0x000fe20000100800 */
[----:B------:R-:W-:-:S03]  /*1490*/  IADD3 R244, R2, 0x80, RZ ;  /* 0x0000008002f47810 */ /* 0x000fc60007ffe0ff */
[----:B------:R-:W-:Y:S01]  /*14a0*/  IMAD.WIDE.U32 R232, R3, R252, c[0x0][0x208] ;  /* 0x0000820003e87625 */ /* 0x000fe200078e00fc */
[----:B------:R-:W-:Y:S01]  /*14b0*/  @P2 IADD3 R3, R234, -0x1, RZ ;  /* 0xffffffffea032810 */ /* 0x000fe20007ffe0ff */
[----:B------:R-:W-:Y:S01]  /*14c0*/  STL [R1+0x208], R90 ;  /* 0x0002085a01007387 */ /* 0x000fe20000100800 */
[----:B------:R-:W-:-:S03]  /*14d0*/  IADD3 R245, R2, 0xa0, RZ ;  /* 0x000000a002f57810 */ /* 0x000fc60007ffe0ff */
[----:B------:R4:W5:Y:S01]  /*14e0*/  @P1 LDG.E.128 R124, [R240.64] ;  /* 0x00000004f07c1981 */ /* 0x000962000c1e1d00 */
[----:B------:R-:W-:Y:S01]  /*14f0*/  @P2 IMAD R3, R3, c[0x0][0x168], RZ ;  /* 0x00005a0003032a24 */ /* 0x000fe200078e02ff */
[----:B------:R-:W-:Y:S01]  /*1500*/  IADD3 R247, R2, 0xe0, RZ ;  /* 0x000000e002f77810 */ /* 0x000fe20007ffe0ff */
[-C--:B------:R-:W-:Y:S01]  /*1510*/  IMAD.WIDE.U32 R188, R244, R252.reuse, c[0x0][0x188] ;  /* 0x00006200f4bc7625 */ /* 0x080fe200078e00fc */
[C---:B------:R-:W-:Y:S01]  /*1520*/  IADD3 R249, R2.reuse, 0x100, RZ ;  /* 0x0000010002f97810 */ /* 0x040fe20007ffe0ff */
[----:B------:R-:W-:Y:S01]  /*1530*/  STL [R1+0x204], R89 ;  /* 0x0002045901007387 */ /* 0x000fe20000100800 */
[C---:B------:R-:W-:Y:S02]  /*1540*/  IADD3 R250, R2.reuse, 0x120, RZ ;  /* 0x0000012002fa7810 */ /* 0x040fe40007ffe0ff */
[----:B------:R-:W-:Y:S01]  /*1550*/  IADD3 R246, R2, 0xc0, RZ ;  /* 0x000000c002f67810 */ /* 0x000fe20007ffe0ff */
[----:B------:R0:W5:Y:S01]  /*1560*/  @P1 LDG.E.128 R132, [R236.64] ;  /* 0x00000004ec841981 */ /* 0x000162000c1e1d00 */
[----:B----4-:R-:W-:Y:S01]  /*1570*/  @P1 IMAD.WIDE.U32 R240, R244, R252, c[0x0][0x218] ;  /* 0x00008600f4f01625 */ /* 0x010fe200078e00fc */
[----:B------:R-:W-:-:S02]  /*1580*/  @P2 SHF.R.S32.HI R251, RZ, 0x1f, R3 ;  /* 0x0000001ffffb2819 */ /* 0x000fc40000011403 */
[----:B------:R4:W5:Y:S01]  /*1590*/  @P1 LDG.E.128 R136, [R242.64] ;  /* 0x00000004f2881981 */ /* 0x000962000c1e1d00 */
[----:B------:R-:W-:-:S03]  /*15a0*/  IMAD.WIDE.U32 R192, R245, R252, c[0x0][0x188] ;  /* 0x00006200f5c07625 */ /* 0x000fc600078e00fc */
[----:B------:R1:W5:Y:S01]  /*15b0*/  @P1 LDG.E.128 R140, [R240.64] ;  /* 0x00000004f08c1981 */ /* 0x000362000c1e1d00 */
[----:B------:R-:W-:Y:S02]  /*15c0*/  @P2 LEA.HI R251, R251, R3, RZ, 0x2 ;  /* 0x00000003fbfb2211 */ /* 0x000fe400078f10ff */
[----:B------:R-:W-:Y:S01]  /*15d0*/  MOV R3, RZ ;  /* 0x000000ff00037202 */ /* 0x000fe20000000f00 */
[-C--:B------:R-:W-:Y:S01]  /*15e0*/  IMAD.WIDE.U32 R208, R250, R252.reuse, c[0x0][0x188] ;  /* 0x00006200fad07625 */ /* 0x080fe200078e00fc */
[----:B------:R2:W-:Y:S03]  /*15f0*/  STL [R1+0x200], R88 ;  /* 0x0002005801007387 */ /* 0x0005e60000100800 */
[-C--:B------:R-:W-:Y:S01]  /*1600*/  IMAD.WIDE.U32 R204, R249, R252.reuse, c[0x0][0x188] ;  /* 0x00006200f9cc7625 */ /* 0x080fe200078e00fc */
[C---:B0-----:R-:W-:Y:S01]  /*1610*/  IADD3 R236, R248.reuse, 0xc0, RZ ;  /* 0x000000c0f8ec7810 */ /* 0x041fe20007ffe0ff */
[----:B------:R3:W-:Y:S02]  /*1620*/  STL [R1+0x1fc], R87 ;  /* 0x0001fc5701007387 */ /* 0x0007e40000100800 */
[-C--:B-1----:R-:W-:Y:S01]  /*1630*/  @P1 IMAD.WIDE.U32 R240, R245, R252.reuse, c[0x0][0x218] ;  /* 0x00008600f5f01625 */ /* 0x082fe200078e00fc */
[----:B------:R-:W-:Y:S01]  /*1640*/  @P2 LEA.HI.SX32 R3, R251, R101, 0x1e ;  /* 0x00000065fb032211 */ /* 0x000fe200078ff2ff */
[----:B------:R0:W-:Y:S02]  /*1650*/  STL [R1+0x1f8], R86 ;  /* 0x0001f85601007387 */ /* 0x0001e40000100800 */
[-C--:B------:R-:W-:Y:S01]  /*1660*/  @P1 IMAD.WIDE.U32 R244, R247, R252.reuse, c[0x0][0x218] ;  /* 0x00008600f7f41625 */ /* 0x080fe200078e00fc */
[----:B------:R-:W-:Y:S01]  /*1670*/  MOV R101, 0x4 ;  /* 0x0000000400657802 */ /* 0x000fe20000000f00 */
[----:B------:R1:W5:Y:S04]  /*1680*/  @P1 LDG.E.128 R144, [R240.64] ;  /* 0x00000004f0901981 */ /* 0x000368000c1e1d00 */
[----:B------:R0:W5:Y:S01]  /*1690*/  @P1 LDG.E.128 R152, [R244.64] ;  /* 0x00000004f4981981 */ /* 0x000162000c1e1d00 */
[----:B----4-:R-:W-:Y:S01]  /*16a0*/  IADD3 R242, R248, 0xe0, RZ ;  /* 0x000000e0f8f27810 */ /* 0x010fe20007ffe0ff */
[----:B------:R-:W-:-:S02]  /*16b0*/  IMAD.WIDE.U32 R176, R202, R252, c[0x0][0x188] ;  /* 0x00006200cab07625 */ /* 0x000fc400078e00fc */
[----:B------:R4:W4:Y:S02]  /*16c0*/  LDG.E R102, [R184.64] ;  /* 0x00000004b8667981 */ /* 0x000924000c1e1900 */
[CC--:B-1----:R-:W-:Y:S02]  /*16d0*/  @P1 IMAD.WIDE.U32 R240, R246.reuse, R252.reuse, c[0x0][0x218] ;  /* 0x00008600f6f01625 */ /* 0x0c2fe400078e00fc */
[----:B------:R1:W-:Y:S02]  /*16e0*/  STL [R1+0x1f4], R85 ;  /* 0x0001f45501007387 */ /* 0x0003e40000100800 */
[-C--:B0-----:R-:W-:Y:S02]  /*16f0*/  @P1 IMAD.WIDE.U32 R244, R249, R252.reuse, c[0x0][0x218] ;  /* 0x00008600f9f41625 */ /* 0x081fe400078e00fc */
[----:B------:R0:W5:Y:S04]  /*1700*/  @P1 LDG.E.128 R148, [R240.64] ;  /* 0x00000004f0941981 */ /* 0x000168000c1e1d00 */
[----:B------:R0:W5:Y:S01]  /*1710*/  @P1 LDG.E.128 R156, [R244.64] ;  /* 0x00000004f49c1981 */ /* 0x000162000c1e1d00 */
[----:B------:R-:W-:Y:S01]  /*1720*/  IADD3 R249, R3, 0x20, RZ ;  /* 0x0000002003f97810 */ /* 0x000fe20007ffe0ff */
[----:B------:R-:W-:-:S02]  /*1730*/  IMAD.WIDE.U32 R196, R246, R252, c[0x0][0x188] ;  /* 0x00006200f6c47625 */ /* 0x000fc400078e00fc */
[----:B------:R1:W-:Y:S02]  /*1740*/  STL [R1+0x1f0], R84 ;  /* 0x0001f05401007387 */ /* 0x0003e40000100800 */
[-C--:B------:R-:W-:Y:S02]  /*1750*/  IMAD.WIDE.U32 R200, R247, R252.reuse, c[0x0][0x188] ;  /* 0x00006200f7c87625 */ /* 0x080fe400078e00fc */
[----:B--2---:R-:W2:Y:S02]  /*1760*/  LDG.E.128 R176, [R176.64] ;  /* 0x00000004b0b07981 */ /* 0x004ea4000c1e1d00 */
[----:B0-----:R-:W-:Y:S02]  /*1770*/  @P1 IMAD.WIDE.U32 R244, R250, R252, c[0x0][0x218] ;  /* 0x00008600faf41625 */ /* 0x001fe400078e00fc */
[----:B------:R-:W2:Y:S02]  /*1780*/  LDG.E.128 R188, [R188.64] ;  /* 0x00000004bcbc7981 */ /* 0x000ea4000c1e1d00 */
[----:B------:R-:W-:-:S02]  /*1790*/  IMAD.WIDE.U32 R250, R3, R101, c[0x0][0x190] ;  /* 0x0000640003fa7625 */ /* 0x000fc400078e0065 */
[----:B------:R0:W5:Y:S04]  /*17a0*/  @P1 LDG.E.128 R160, [R244.64] ;  /* 0x00000004f4a01981 */ /* 0x000168000c1e1d00 */
[----:B------:R1:W2:Y:S01]  /*17b0*/  LDG.E R97, [R250.64] ;  /* 0x00000004fa617981 */ /* 0x0002a2000c1e1900 */
[----:B------:R-:W-:Y:S01]  /*17c0*/  IMAD.WIDE.U32 R88, R249, R101, c[0x0][0x190] ;  /* 0x00006400f9587625 */ /* 0x000fe200078e0065 */
[----:B------:R-:W-:Y:S02]  /*17d0*/  IADD3 R249, R3, 0x40, RZ ;  /* 0x0000004003f97810 */ /* 0x000fe40007ffe0ff */
[----:B------:R-:W2:Y:S01]  /*17e0*/  LDG.E.128 R192, [R192.64] ;  /* 0x00000004c0c07981 */ /* 0x000ea2000c1e1d00 */
[C---:B0-----:R-:W-:Y:S01]  /*17f0*/  IADD3 R244, R248.reuse, 0x100, RZ ;  /* 0x00000100f8f47810 */ /* 0x041fe20007ffe0ff */
[----:B------:R-:W-:-:S02]  /*1800*/  IMAD.WIDE.U32 R212, R248, R252, c[0x0][0x208] ;  /* 0x00008200f8d47625 */ /* 0x000fc400078e00fc */
[----:B------:R0:W2:Y:S01]  /*1810*/  LDG.E R95, [R88.64] ;  /* 0x00000004585f7981 */ /* 0x0000a2000c1e1900 */
[----:B-1----:R-:W-:Y:S01]  /*1820*/  IADD3 R250, R248, 0x120, RZ ;  /* 0x00000120f8fa7810 */ /* 0x002fe20007ffe0ff */
[-C--:B------:R-:W-:Y:S02]  /*1830*/  IMAD.WIDE.U32 R236, R236, R252.reuse, c[0x0][0x208] ;  /* 0x00008200ecec7625 */ /* 0x080fe400078e00fc */
[----:B------:R-:W2:Y:S02]  /*1840*/  LDG.E.128 R196, [R196.64] ;  /* 0x00000004c4c47981 */ /* 0x000ea4000c1e1d00 */
[-C--:B------:R-:W-:Y:S02]  /*1850*/  IMAD.WIDE.U32 R240, R242, R252.reuse, c[0x0][0x208] ;  /* 0x00008200f2f07625 */ /* 0x080fe400078e00fc */
[----:B------:R-:W2:Y:S02]  /*1860*/  LDG.E.128 R212, [R212.64] ;  /* 0x00000004d4d47981 */ /* 0x000ea4000c1e1d00 */
[----:B------:R-:W-:-:S02]  /*1870*/  IMAD.WIDE.U32 R244, R244, R252, c[0x0][0x208] ;  /* 0x00008200f4f47625 */ /* 0x000fc400078e00fc */
[----:B------:R-:W2:Y:S02]  /*1880*/  LDG.E.128 R204, [R204.64] ;  /* 0x00000004cccc7981 */ /* 0x000ea4000c1e1d00 */
[----:B------:R-:W-:Y:S02]  /*1890*/  IMAD.WIDE.U32 R250, R250, R252, c[0x0][0x208] ;  /* 0x00008200fafa7625 */ /* 0x000fe400078e00fc */
[----:B------:R-:W2:Y:S02]  /*18a0*/  LDG.E.128 R208, [R208.64] ;  /* 0x00000004d0d07981 */ /* 0x000ea4000c1e1d00 */
[----:B------:R-:W-:Y:S02]  /*18b0*/  IMAD.WIDE.U32 R248, R249, R101, c[0x0][0x190] ;  /* 0x00006400f9f87625 */ /* 0x000fe400078e0065 */
[----:B------:R1:W5:Y:S04]  /*18c0*/  @P1 LDG.E.128 R128, [R238.64] ;  /* 0x00000004ee801981 */ /* 0x000368000c1e1d00 */
[----:B------:R0:W2:Y:S04]  /*18d0*/  LDG.E R96, [R248.64] ;  /* 0x00000004f8607981 */ /* 0x0000a8000c1e1900 */
[----:B------:R-:W2:Y:S04]  /*18e0*/  LDG.E.128 R216, [R216.64] ;  /* 0x00000004d8d87981 */ /* 0x000ea8000c1e1d00 */
[----:B------:R-:W2:Y:S04]  /*18f0*/  LDG.E.128 R220, [R220.64] ;  /* 0x00000004dcdc7981 */ /* 0x000ea8000c1e1d00 */
[----:B------:R-:W2:Y:S04]  /*1900*/  LDG.E.128 R224, [R224.64] ;  /* 0x00000004e0e07981 */ /* 0x000ea8000c1e1d00 */
[----:B------:R-:W2:Y:S04]  /*1910*/  LDG.E.128 R228, [R228.64] ;  /* 0x00000004e4e47981 */ /* 0x000ea8000c1e1d00 */
[----:B------:R-:W2:Y:S01]  /*1920*/  LDG.E.128 R232, [R232.64] ;  /* 0x00000004e8e87981 */ /* 0x000ea2000c1e1d00 */
[----:B---3--:R-:W-:-:S03]  /*1930*/  MOV R87, R180 ;  /* 0x000000b400577202 */ /* 0x008fc60000000f00 */
[----:B------:R-:W3:Y:S01]  /*1940*/  LDG.E.128 R200, [R200.64] ;  /* 0x00000004c8c87981 */ /* 0x000ee2000c1e1d00 */
[----:B------:R-:W-:Y:S01]  /*1950*/  MOV R86, R181 ;  /* 0x000000b500567202 */ /* 0x000fe20000000f00 */
[-C--:B------:R-:W-:Y:S01]  /*1960*/  IMAD.WIDE.U32 R180, R187, R252.reuse, c[0x0][0x188] ;  /* 0x00006200bbb47625 */ /* 0x080fe200078e00fc */
[C---:B0-----:R-:W-:Y:S01]  /*1970*/  IADD3 R88, R3.reuse, 0x80, RZ ;  /* 0x0000008003587810 */ /* 0x041fe20007ffe0ff */
[----:B-1----:R-:W3:Y:S02]  /*1980*/  LDG.E.128 R236, [R236.64] ;  /* 0x00000004ecec7981 */ /* 0x002ee4000c1e1d00 */
[----:B------:R-:W-:Y:S01]  /*1990*/  IMAD.WIDE.U32 R186, R186, R252, c[0x0][0x188] ;  /* 0x00006200baba7625 */ /* 0x000fe200078e00fc */
[----:B------:R-:W-:Y:S01]  /*19a0*/  IADD3 R252, R3, 0x60, RZ ;  /* 0x0000006003fc7810 */ /* 0x000fe20007ffe0ff */
[----:B------:R-:W3:Y:S04]  /*19b0*/  LDG.E.128 R240, [R240.64] ;  /* 0x00000004f0f07981 */ /* 0x000ee8000c1e1d00 */
[-C--:B------:R-:W-:Y:S01]  /*19c0*/  IMAD.WIDE.U32 R90, R252, R101.reuse, c[0x0][0x190] ;  /* 0x00006400fc5a7625 */ /* 0x080fe200078e0065 */
[----:B----4-:R-:W4:Y:S04]  /*19d0*/  LDG.E.128 R184, [R186.64] ;  /* 0x00000004bab87981 */ /* 0x010f28000c1e1d00 */
[----:B------:R0:W3:Y:S01]  /*19e0*/  LDG.E R94, [R90.64] ;  /* 0x000000045a5e7981 */ /* 0x0000e2000c1e1900 */
[----:B------:R-:W-:Y:S01]  /*19f0*/  IMAD.WIDE.U32 R88, R88, R101, c[0x0][0x190] ;  /* 0x0000640058587625 */ /* 0x000fe200078e0065 */
[----:B------:R-:W-:-:S02]  /*1a00*/  MOV R85, R182 ;  /* 0x000000b600557202 */ /* 0x000fc40000000f00 */
[----:B------:R-:W-:Y:S01]  /*1a10*/  MOV R84, R183 ;  /* 0x000000b700547202 */ /* 0x000fe20000000f00 */
[----:B------:R-:W4:Y:S04]  /*1a20*/  LDG.E.128 R244, [R244.64] ;  /* 0x00000004f4f47981 */ /* 0x000f28000c1e1d00 */
[----:B------:R1:W4:Y:S01]  /*1a30*/  LDG.E R100, [R88.64] ;  /* 0x0000000458647981 */ /* 0x000322000c1e1900 */
[----:B------:R-:W-:-:S03]  /*1a40*/  IADD3 R252, R3, 0xa0, RZ ;  /* 0x000000a003fc7810 */ /* 0x000fc60007ffe0ff */
[----:B------:R-:W4:Y:S04]  /*1a50*/  LDG.E.128 R180, [R180.64] ;  /* 0x00000004b4b47981 */ /* 0x000f28000c1e1d00 */
[----:B------:R-:W4:Y:S01]  /*1a60*/  LDG.E.128 R248, [R250.64] ;  /* 0x00000004faf87981 */ /* 0x000f22000c1e1d00 */
[----:B-1----:R-:W-:Y:S01]  /*1a70*/  IADD3 R88, R3, 0xc0, RZ ;  /* 0x000000c003587810 */ /* 0x002fe20007ffe0ff */
[----:B0-----:R-:W-:-:S04]  /*1a80*/  IMAD.WIDE.U32 R90, R252, R101, c[0x0][0x190] ;  /* 0x00006400fc5a7625 */ /* 0x001fc800078e0065 */
[-C--:B------:R-:W-:Y:S01]  /*1a90*/  IMAD.WIDE.U32 R88, R88, R101.reuse, c[0x0][0x190] ;  /* 0x0000640058587625 */ /* 0x080fe200078e0065 */
[C---:B------:R-:W-:Y:S01]  /*1aa0*/  IADD3 R252, R3.reuse, 0xe0, RZ ;  /* 0x000000e003fc7810 */ /* 0x040fe20007ffe0ff */
[----:B------:R0:W4:Y:S04]  /*1ab0*/  LDG.E R99, [R90.64] ;  /* 0x000000045a637981 */ /* 0x000128000c1e1900 */
[----:B------:R1:W4:Y:S01]  /*1ac0*/  LDG.E R98, [R88.64] ;  /* 0x0000000458627981 */ /* 0x000322000c1e1900 */
[----:B------:R-:W-:Y:S01]  /*1ad0*/  IMAD.WIDE.U32 R92, R252, R101, c[0x0][0x190] ;  /* 0x00006400fc5c7625 */ /* 0x000fe200078e0065 */
[----:B-1----:R-:W-:-:S05]  /*1ae0*/  IADD3 R89, R3, 0x100, RZ ;  /* 0x0000010003597810 */ /* 0x002fca0007ffe0ff */
[----:B0-----:R-:W-:Y:S01]  /*1af0*/  IMAD.WIDE.U32 R90, R89, R101, c[0x0][0x190] ;  /* 0x00006400595a7625 */ /* 0x001fe200078e0065 */
[----:B--2---:R0:W-:Y:S04]  /*1b00*/  STL [R1+0x34], R97 ;  /* 0x0000346101007387 */ /* 0x0041e80000100800 */
[----:B------:R1:W-:Y:S04]  /*1b10*/  STL [R1+0x38], R95 ;  /* 0x0000385f01007387 */ /* 0x0003e80000100800 */
[----:B0-----:R0:W2:Y:S04]  /*1b20*/  LDG.E R97, [R92.64] ;  /* 0x000000045c617981 */ /* 0x0010a8000c1e1900 */
[----:B-1----:R1:W2:Y:S04]  /*1b30*/  LDG.E R95, [R90.64] ;  /* 0x000000045a5f7981 */ /* 0x0022a8000c1e1900 */
[----:B------:R0:W-:Y:S04]  /*1b40*/  STL [R1+0x30], R96 ;  /* 0x0000306001007387 */ /* 0x0001e80000100800 */
[----:B0-----:R-:W2:Y:S04]  /*1b50*/  LDL R96, [R1+0x1e0] ;  /* 0x0001e00001607983 */ /* 0x001ea80000100800 */
[----:B---3--:R0:W-:Y:S04]  /*1b60*/  STL [R1+0x2c], R94 ;  /* 0x00002c5e01007387 */ /* 0x0081e80000100800 */
[----:B------:R-:W3:Y:S04]  /*1b70*/  LDL R93, [R1+0x1e8] ;  /* 0x0001e800015d7983 */ /* 0x000ee80000100800 */
[----:B------:R-:W3:Y:S04]  /*1b80*/  LDL R92, [R1+0x1ec] ;  /* 0x0001ec00015c7983 */ /* 0x000ee80000100800 */
[----:B0-----:R-:W3:Y:S01]  /*1b90*/  LDL R94, [R1+0x1e4] ;  /* 0x0001e400015e7983 */ /* 0x001ee20000100800 */
[----:B------:R-:W0:Y:S03]  /*1ba0*/  LDC.U8 R88, c[0x0][0x1f0] ;  /* 0x00007c00ff587b82 */ /* 0x000e260000000000 */
[----:B----4-:R-:W-:Y:S01]  /*1bb0*/  STL [R1+0x28], R100 ;  /* 0x0000286401007387 */ /* 0x010fe20000100800 */
[----:B0-----:R-:W-:-:S04]  /*1bc0*/  ISETP.NE.AND P1, PT, R88, RZ, PT ;  /* 0x000000ff5800720c */ /* 0x001fc80003f25270 */
[----:B------:R-:W-:Y:S01]  /*1bd0*/  FSEL R252, R102, RZ, !P1 ;  /* 0x000000ff66fc7208 */ /* 0x000fe20004800000 */
[----:B------:R0:W-:Y:S04]  /*1be0*/  STL [R1+0x24], R99 ;  /* 0x0000246301007387 */ /* 0x0001e80000100800 */
[C---:B------:R-:W-:Y:S02]  /*1bf0*/  FADD.FTZ R89, -R252.reuse, R87 ;  /* 0x00000057fc597221 */ /* 0x040fe40000010100 */
[C---:B------:R-:W-:Y:S02]  /*1c00*/  FADD.FTZ R87, -R252.reuse, R86 ;  /* 0x00000056fc577221 */ /* 0x040fe40000010100 */
[C---:B------:R-:W-:Y:S02]  /*1c10*/  FADD.FTZ R86, -R252.reuse, R85 ;  /* 0x00000055fc567221 */ /* 0x040fe40000010100 */
[----:B------:R-:W-:Y:S01]  /*1c20*/  FADD.FTZ R84, -R252, R84 ;  /* 0x00000054fc547221 */ /* 0x000fe20000010100 */
[----:B------:R-:W-:Y:S01]  /*1c30*/  STL [R1+0x20], R98 ;  /* 0x0000206201007387 */ /* 0x000fe20000100800 */
[----:B-----5:R-:W-:-:S02]  /*1c40*/  FMUL.FTZ R101, R0, R89 ;  /* 0x0000005900657220 */ /* 0x020fc40000410000 */
[----:B0-----:R-:W-:Y:S02]  /*1c50*/  FMUL.FTZ R99, R0, R87 ;  /* 0x0000005700637220 */ /* 0x001fe40000410000 */
[C---:B-1----:R-:W-:Y:S02]  /*1c60*/  FADD.FTZ R90, -R252.reuse, R177 ;  /* 0x000000b1fc5a7221 */ /* 0x042fe40000010100 */
        /* <DEDUP_REMOVED lines=9> */
[----:B------:R-:W-:-:S02]  /*1d00*/  FADD.FTZ R91, -R252, R176 ;  /* 0x000000b0fc5b7221 */ /* 0x000fc40000010100 */
[C---:B------:R-:W-:Y:S02]  /*1d10*/  FADD.FTZ R205, -R252.reuse, R210 ;  /* 0x000000d2fccd7221 */ /* 0x040fe40000010100 */
[----:B------:R-:W-:Y:S02]  /*1d20*/  FADD.FTZ R176, -R252, R187 ;  /* 0x000000bbfcb07221 */ /* 0x000fe40000010100 */
[----:B------:R-:W-:Y:S02]  /*1d30*/  FMUL.FTZ R210, R0, R88 ;  /* 0x0000005800d27220 */ /* 0x000fe40000410000 */
[C---:B------:R-:W-:Y:S02]  /*1d40*/  FADD.FTZ R187, -R252.reuse, R188 ;  /* 0x000000bcfcbb7221 */ /* 0x040fe40000010100 */
[C---:B------:R-:W-:Y:S02]  /*1d50*/  FADD.FTZ R188, -R252.reuse, R195 ;  /* 0x000000c3fcbc7221 */ /* 0x040fe40000010100 */
[----:B------:R-:W-:-:S02]  /*1d60*/  FADD.FTZ R195, -R252, R196 ;  /* 0x000000c4fcc37221 */ /* 0x000fc40000010100 */
[C---:B------:R-:W-:Y:S02]  /*1d70*/  FADD.FTZ R196, -R252.reuse, R200 ;  /* 0x000000c8fcc47221 */ /* 0x040fe40000010100 */
[C---:B------:R-:W-:Y:S02]  /*1d80*/  FADD.FTZ R200, -R252.reuse, R204 ;  /* 0x000000ccfcc87221 */ /* 0x040fe40000010100 */
[----:B------:R-:W-:Y:S01]  /*1d90*/  FADD.FTZ R204, -R252, R208 ;  /* 0x000000d0fccc7221 */ /* 0x000fe20000010100 */
[----:B--2---:R0:W-:Y:S04]  /*1da0*/  STL [R1+0x1c], R97 ;  /* 0x00001c6101007387 */ /* 0x0041e80000100800 */
[----:B------:R1:W-:Y:S01]  /*1db0*/  STL [R1+0x18], R95 ;  /* 0x0000185f01007387 */ /* 0x0003e20000100800 */
[----:B0-----:R-:W-:-:S03]  /*1dc0*/  FMUL.FTZ R97, R0, R86 ;  /* 0x0000005600617220 */ /* 0x001fc60000410000 */
[----:B------:R-:W2:Y:S04]  /*1dd0*/  LDL R89, [R1+0x1d0] ;  /* 0x0001d00001597983 */ /* 0x000ea80000100800 */
[----:B------:R-:W4:Y:S01]  /*1de0*/  LDL R87, [R1+0x1d4] ;  /* 0x0001d40001577983 */ /* 0x000f220000100800 */
[----:B-1----:R-:W-:-:S03]  /*1df0*/  FMUL.FTZ R95, R0, R84 ;  /* 0x00000054005f7220 */ /* 0x002fc60000410000 */
[----:B------:R-:W4:Y:S04]  /*1e00*/  LDL R86, [R1+0x1d8] ;  /* 0x0001d80001567983 */ /* 0x000f280000100800 */
[----:B------:R-:W4:Y:S04]  /*1e10*/  LDL R84, [R1+0x1dc] ;  /* 0x0001dc0001547983 */ /* 0x000f280000100800 */
[----:B------:R-:W-:Y:S01]  /*1e20*/  STL [R1+0x48], R101 ;  /* 0x0000486501007387 */ /* 0x000fe20000100800 */
[----:B------:R-:W-:-:S03]  /*1e30*/  FMUL.FTZ R102, R96, R212 ;  /* 0x000000d460667220 */ /* 0x000fc60000410000 */
[----:B------:R-:W-:Y:S04]  /*1e40*/  STL [R1+0x90], R99 ;  /* 0x0000906301007387 */ /* 0x000fe80000100800 */
[----:B------:R-:W-:Y:S04]  /*1e50*/  STL [R1+0x8c], R97 ;  /* 0x00008c6101007387 */ /* 0x000fe80000100800 */
[----:B------:R-:W-:Y:S01]  /*1e60*/  STL [R1+0x88], R95 ;  /* 0x0000885f01007387 */ /* 0x000fe20000100800 */
[----:B------:R-:W-:-:S03]  /*1e70*/  FMUL.FTZ R212, R0, R90 ;  /* 0x0000005a00d47220 */ /* 0x000fc60000410000 */
[----:B------:R0:W-:Y:S01]  /*1e80*/  STL [R1+0x40], R102 ;  /* 0x0000406601007387 */ /* 0x0001e20000100800 */
[----:B---3--:R-:W-:Y:S02]  /*1e90*/  FMUL.FTZ R98, R93, R214 ;  /* 0x000000d65d627220 */ /* 0x008fe40000410000 */
[----:B------:R-:W-:Y:S02]  /*1ea0*/  FMUL.FTZ R96, R92, R215 ;  /* 0x000000d75c607220 */ /* 0x000fe40000410000 */
[----:B------:R-:W-:-:S05]  /*1eb0*/  FMUL.FTZ R100, R94, R213 ;  /* 0x000000d55e647220 */ /* 0x000fca0000410000 */
[----:B------:R1:W-:Y:S04]  /*1ec0*/  STL [R1+0xac], R100 ;  /* 0x0000ac6401007387 */ /* 0x0003e80000100800 */
[----:B------:R3:W-:Y:S04]  /*1ed0*/  STL [R1+0xa8], R98 ;  /* 0x0000a86201007387 */ /* 0x0007e80000100800 */
[----:B------:R0:W-:Y:S04]  /*1ee0*/  STL [R1+0xa4], R96 ;  /* 0x0000a46001007387 */ /* 0x0001e80000100800 */
[----:B------:R-:W3:Y:S04]  /*1ef0*/  LDL R90, [R1+0x1c0] ;  /* 0x0001c000015a7983 */ /* 0x000ee80000100800 */
[----:B------:R-:W3:Y:S04]  /*1f00*/  LDL R88, [R1+0x1c4] ;  /* 0x0001c40001587983 */ /* 0x000ee80000100800 */
        /* <DEDUP_REMOVED lines=9> */
[C---:B------:R-:W-:Y:S02]  /*1fa0*/  FADD.FTZ R184, -R252.reuse, R191 ;  /* 0x000000bffcb87221 */ /* 0x040fe40000010100 */
[C---:B------:R-:W-:Y:S02]  /*1fb0*/  FADD.FTZ R201, -R252.reuse, R206 ;  /* 0x000000cefcc97221 */ /* 0x040fe40000010100 */
[C---:B------:R-:W-:Y:S02]  /*1fc0*/  FADD.FTZ R191, -R252.reuse, R192 ;  /* 0x000000c0fcbf7221 */ /* 0x040fe40000010100 */
[C---:B------:R-:W-:Y:S02]  /*1fd0*/  FADD.FTZ R206, -R252.reuse, R209 ;  /* 0x000000d1fcce7221 */ /* 0x040fe40000010100 */
[----:B------:R-:W-:-:S02]  /*1fe0*/  FADD.FTZ R192, -R252, R199 ;  /* 0x000000c7fcc07221 */ /* 0x000fc40000010100 */
[----:B------:R-:W-:Y:S02]  /*1ff0*/  FMUL.FTZ R209, R0, R85 ;  /* 0x0000005500d17220 */ /* 0x000fe40000410000 */
[C---:B------:R-:W-:Y:S01]  /*2000*/  FADD.FTZ R199, -R252.reuse, R203 ;  /* 0x000000cbfcc77221 */ /* 0x040fe20000010100 */
[----:B------:R-:W3:Y:S01]  /*2010*/  LDL R85, [R1+0x1cc] ;  /* 0x0001cc0001557983 */ /* 0x000ee20000100800 */
[C---:B------:R-:W-:Y:S02]  /*2020*/  FADD.FTZ R180, -R252.reuse, R180 ;  /* 0x000000b4fcb47221 */ /* 0x040fe40000010100 */
[C---:B------:R-:W-:Y:S01]  /*2030*/  FADD.FTZ R203, -R252.reuse, R207 ;  /* 0x000000cffccb7221 */ /* 0x040fe20000010100 */
[----:B------:R-:W-:Y:S01]  /*2040*/  STL [R1+0x78], R93 ;  /* 0x0000785d01007387 */ /* 0x000fe20000100800 */
[C---:B------:R-:W-:Y:S02]  /*2050*/  FADD.FTZ R181, -R252.reuse, R181 ;  /* 0x000000b5fcb57221 */ /* 0x040fe40000010100 */
[C---:B------:R-:W-:Y:S01]  /*2060*/  FADD.FTZ R207, -R252.reuse, R211 ;  /* 0x000000d3fccf7221 */ /* 0x040fe20000010100 */
[----:B------:R-:W-:Y:S01]  /*2070*/  STL [R1+0x74], R212 ;  /* 0x000074d401007387 */ /* 0x000fe20000100800 */
[----:B------:R-:W-:-:S02]  /*2080*/  FADD.FTZ R182, -R252, R182 ;  /* 0x000000b6fcb67221 */ /* 0x000fc40000010100 */
[----:B------:R-:W-:Y:S01]  /*2090*/  FADD.FTZ R183, -R252, R183 ;  /* 0x000000b7fcb77221 */ /* 0x000fe20000010100 */
[----:B------:R-:W-:Y:S01]  /*20a0*/  STL [R1+0x6c], R210 ;  /* 0x00006cd201007387 */ /* 0x000fe20000100800 */
[----:B------:R-:W-:-:S03]  /*20b0*/  FFMA.FTZ R6, R214, R97, R6 ;  /* 0x00000061d6067223 */ /* 0x000fc60000010006 */
[----:B------:R-:W-:Y:S01]  /*20c0*/  STL [R1+0x68], R209 ;  /* 0x000068d101007387 */ /* 0x000fe20000100800 */
        /* <DEDUP_REMOVED lines=8> */
[----:B------:R-:W-:Y:S02]  /*2150*/  FFMA.FTZ R5, R213, R99, R5 ;  /* 0x00000063d5057223 */ /* 0x000fe40000010005 */
[----:B------:R-:W-:Y:S02]  /*2160*/  FADD.FTZ R45, R45, R213 ;  /* 0x000000d52d2d7221 */ /* 0x000fe40000010000 */
[----:B------:R-:W-:Y:S02]  /*2170*/  FADD.FTZ R52, R52, R220 ;  /* 0x000000dc34347221 */ /* 0x000fe40000010000 */
[----:B--2---:R-:W-:-:S02]  /*2180*/  FMUL.FTZ R94, R89, R216 ;  /* 0x000000d8595e7220 */ /* 0x004fc40000410000 */
[----:B----4-:R-:W-:-:S03]  /*2190*/  FMUL.FTZ R92, R87, R217 ;  /* 0x000000d9575c7220 */ /* 0x010fc60000410000 */
[----:B------:R2:W-:Y:S01]  /*21a0*/  STL [R1+0xa0], R94 ;  /* 0x0000a05e01007387 */ /* 0x0005e20000100800 */
[----:B------:R-:W-:Y:S02]  /*21b0*/  FMUL.FTZ R89, R0, R180 ;  /* 0x000000b400597220 */ /* 0x000fe40000410000 */
[----:B------:R-:W-:Y:S01]  /*21c0*/  FMUL.FTZ R211, R86, R218 ;  /* 0x000000da56d37220 */ /* 0x000fe20000410000 */
[----:B------:R4:W-:Y:S01]  /*21d0*/  STL [R1+0x9c], R92 ;  /* 0x00009c5c01007387 */ /* 0x0009e20000100800 */
[----:B------:R-:W-:Y:S02]  /*21e0*/  FMUL.FTZ R87, R0, R181 ;  /* 0x000000b500577220 */ /* 0x000fe40000410000 */
[----:B------:R-:W-:Y:S01]  /*21f0*/  FMUL.FTZ R91, R84, R219 ;  /* 0x000000db545b7220 */ /* 0x000fe20000410000 */
[----:B------:R-:W2:Y:S01]  /*2200*/  LDL R214, [R1+0x1b0] ;  /* 0x0001b00001d67983 */ /* 0x000ea20000100800 */
[----:B------:R-:W-:-:S03]  /*2210*/  FMUL.FTZ R86, R0, R182 ;  /* 0x000000b600567220 */ /* 0x000fc60000410000 */
[----:B------:R-:W4:Y:S04]  /*2220*/  LDL R219, [R1+0x1b4] ;  /* 0x0001b40001db7983 */ /* 0x000f280000100800 */
[----:B------:R-:W4:Y:S04]  /*2230*/  LDL R84, [R1+0x1b8] ;  /* 0x0001b80001547983 */ /* 0x000f280000100800 */
[----:B------:R-:W4:Y:S04]  /*2240*/  LDL R218, [R1+0x1bc] ;  /* 0x0001bc0001da7983 */ /* 0x000f280000100800 */
[----:B------:R-:W-:Y:S04]  /*2250*/  STL [R1+0x98], R211 ;  /* 0x000098d301007387 */ /* 0x000fe80000100800 */
[----:B------:R0:W-:Y:S04]  /*2260*/  STL [R1+0x94], R91 ;  /* 0x0000945b01007387 */ /* 0x0001e80000100800 */
[----:B------:R-:W-:Y:S04]  /*2270*/  STL [R1+0x60], R89 ;  /* 0x0000605901007387 */ /* 0x000fe80000100800 */
[----:B------:R-:W-:Y:S01]  /*2280*/  STL [R1+0x50], R87 ;  /* 0x0000505701007387 */ /* 0x000fe20000100800 */
[----:B------:R-:W-:-:S03]  /*2290*/  FFMA.FTZ R12, R220, R89, R12 ;  /* 0x00000059dc0c7223 */ /* 0x000fc6000001000c */
[----:B------:R-:W-:Y:S04]  /*22a0*/  STL [R1+0x4c], R86 ;  /* 0x00004c5601007387 */ /* 0x000fe80000100800 */
[----:B------:R-:W-:Y:S01]  /*22b0*/  STL [R1+0x44], R215 ;  /* 0x000044d701007387 */ /* 0x000fe20000100800 */
[----:B---3--:R-:W-:Y:S02]  /*22c0*/  FMUL.FTZ R90, R90, R220 ;  /* 0x000000dc5a5a7220 */ /* 0x008fe40000410000 */
[----:B------:R-:W-:-:S03]  /*22d0*/  FMUL.FTZ R88, R88, R221 ;  /* 0x000000dd58587220 */ /* 0x000fc60000410000 */
[----:B------:R3:W-:Y:S01]  /*22e0*/  STL [R1+0x84], R90 ;  /* 0x0000845a01007387 */ /* 0x0007e20000100800 */
[----:B------:R-:W-:-:S03]  /*22f0*/  FMUL.FTZ R220, R208, R222 ;  /* 0x000000ded0dc7220 */ /* 0x000fc60000410000 */
[----:B------:R0:W-:Y:S04]  /*2300*/  STL [R1+0x80], R88 ;  /* 0x0000805801007387 */ /* 0x0001e80000100800 */
[----:B------:R-:W3:Y:S04]  /*2310*/  LDL R213, [R1+0x1a0] ;  /* 0x0001a00001d57983 */ /* 0x000ee80000100800 */
[----:B------:R-:W3:Y:S01]  /*2320*/  LDL R208, [R1+0x1a4] ;  /* 0x0001a40001d07983 */ /* 0x000ee20000100800 */
[----:B------:R-:W-:Y:S02]  /*2330*/  FMUL.FTZ R183, R0, R179 ;  /* 0x000000b300b77220 */ /* 0x000fe40000410000 */
[----:B------:R-:W-:-:S02]  /*2340*/  FFMA.FTZ R8, R216, R93, R8 ;  /* 0x0000005dd8087223 */ /* 0x000fc40000010008 */
[----:B------:R-:W-:Y:S02]  /*2350*/  FADD.FTZ R48, R48, R216 ;  /* 0x000000d830307221 */ /* 0x000fe40000010000 */
[----:B------:R-:W-:Y:S01]  /*2360*/  FFMA.FTZ R9, R217, R212, R9 ;  /* 0x000000d4d9097223 */ /* 0x000fe20000010009 */
[----:B------:R-:W3:Y:S01]  /*2370*/  LDL R216, [R1+0x1ac] ;  /* 0x0001ac0001d87983 */ /* 0x000ee20000100800 */
[----:B------:R-:W-:Y:S02]  /*2380*/  FADD.FTZ R49, R49, R217 ;  /* 0x000000d931317221 */ /* 0x000fe40000010000 */
[C---:B------:R-:W-:Y:S01]  /*2390*/  FMUL.FTZ R181, R0.reuse, R178 ;  /* 0x000000b200b57220 */ /* 0x040fe20000410000 */
[----:B------:R-:W3:Y:S01]  /*23a0*/  LDL R217, [R1+0x1a8] ;  /* 0x0001a80001d97983 */ /* 0x000ee20000100800 */
[----:B------:R-:W-:-:S03]  /*23b0*/  FMUL.FTZ R178, R0, R177 ;  /* 0x000000b100b27220 */ /* 0x000fc60000410000 */
[----:B------:R-:W-:Y:S01]  /*23c0*/  STL [R1+0x7c], R220 ;  /* 0x00007cdc01007387 */ /* 0x000fe20000100800 */
[----:B------:R-:W-:-:S05]  /*23d0*/  FMUL.FTZ R85, R85, R223 ;  /* 0x000000df55557220 */ /* 0x000fca0000410000 */
[----:B------:R0:W-:Y:S04]  /*23e0*/  STL [R1+0x70], R85 ;  /* 0x0000705501007387 */ /* 0x0001e80000100800 */
[----:B------:R-:W-:Y:S01]  /*23f0*/  STL [R1+0x8], R183 ;  /* 0x000008b701007387 */ /* 0x000fe20000100800 */
[----:B------:R-:W-:-:S03]  /*2400*/  FFMA.FTZ R13, R221, R87, R13 ;  /* 0x00000057dd0d7223 */ /* 0x000fc6000001000d */
[----:B------:R-:W-:Y:S01]  /*2410*/  STL [R1+0x4], R181 ;  /* 0x000004b501007387 */ /* 0x000fe20000100800 */
[----:B------:R-:W-:-:S03]  /*2420*/  FADD.FTZ R53, R53, R221 ;  /* 0x000000dd35357221 */ /* 0x000fc60000010000 */
[----:B------:R-:W-:Y:S01]  /*2430*/  STL [R1], R178 ;  /* 0x000000b201007387 */ /* 0x000fe20000100800 */
[----:B--2---:R-:W-:Y:S02]  /*2440*/  FMUL.FTZ R214, R214, R224 ;  /* 0x000000e0d6d67220 */ /* 0x004fe40000410000 */
[----:B----4-:R-:W-:-:S03]  /*2450*/  FMUL.FTZ R182, R219, R225 ;  /* 0x000000e1dbb67220 */ /* 0x010fc60000410000 */
[----:B------:R-:W-:Y:S01]  /*2460*/  STL [R1+0x64], R214 ;  /* 0x000064d601007387 */ /* 0x000fe20000100800 */
[----:B------:R-:W-:-:S03]  /*2470*/  FMUL.FTZ R84, R84, R226 ;  /* 0x000000e254547220 */ /* 0x000fc60000410000 */
[----:B------:R2:W-:Y:S01]  /*2480*/  STL [R1+0x5c], R182 ;  /* 0x00005cb601007387 */ /* 0x0005e20000100800 */
[----:B------:R-:W-:-:S03]  /*2490*/  FMUL.FTZ R180, R218, R227 ;  /* 0x000000e3dab47220 */ /* 0x000fc60000410000 */
[----:B------:R-:W4:Y:S04]  /*24a0*/  LDL R221, [R1+0x190] ;  /* 0x0001900001dd7983 */ /* 0x000f280000100800 */
[----:B------:R0:W-:Y:S04]  /*24b0*/  STL [R1+0x58], R84 ;  /* 0x0000585401007387 */ /* 0x0001e80000100800 */
[----:B------:R0:W-:Y:S01]  /*24c0*/  STL [R1+0x54], R180 ;  /* 0x000054b401007387 */ /* 0x0001e20000100800 */
[----:B---3--:R-:W-:Y:S02]  /*24d0*/  FMUL.FTZ R213, R213, R228 ;  /* 0x000000e4d5d57220 */ /* 0x008fe40000410000 */
[----:B------:R-:W-:-:S03]  /*24e0*/  FMUL.FTZ R208, R208, R229 ;  /* 0x000000e5d0d07220 */ /* 0x000fc60000410000 */
[----:B------:R-:W-:Y:S04]  /*24f0*/  STL [R1+0x3c], R213 ;  /* 0x00003cd501007387 */ /* 0x000fe80000100800 */
[----:B------:R3:W-:Y:S04]  /*2500*/  STL [R1+0xc], R208 ;  /* 0x00000cd001007387 */ /* 0x0007e80000100800 */
[----:B------:R-:W2:Y:S01]  /*2510*/  LDL R179, [R1+0x198] ;  /* 0x0001980001b37983 */ /* 0x000ea20000100800 */
[----:B------:R-:W-:Y:S02]  /*2520*/  FMUL.FTZ R252, R0, R176 ;  /* 0x000000b000fc7220 */ /* 0x000fe40000410000 */
[----:B------:R-:W-:-:S02]  /*2530*/  FFMA.FTZ R17, R225, R181, R17 ;  /* 0x000000b5e1117223 */ /* 0x000fc40000010011 */
[----:B------:R-:W-:Y:S02]  /*2540*/  FADD.FTZ R57, R57, R225 ;  /* 0x000000e139397221 */ /* 0x000fe40000010000 */
[----:B------:R-:W-:Y:S02]  /*2550*/  FADD.FTZ R177, RZ, R102 ;  /* 0x00000066ffb17221 */ /* 0x000fe40000010000 */
[----:B------:R-:W-:Y:S02]  /*2560*/  FFMA.FTZ R176, R101, R102, RZ ;  /* 0x0000006665b07223 */ /* 0x000fe400000100ff */
[----:B------:R-:W-:Y:S02]  /*2570*/  FMUL.FTZ R225, R0, R185 ;  /* 0x000000b900e17220 */ /* 0x000fe40000410000 */
[----:B------:R-:W3:Y:S01]  /*2580*/  LDL R185, [R1+0x194] ;  /* 0x0001940001b97983 */ /* 0x000ee20000100800 */
[----:B------:R-:W-:Y:S02]  /*2590*/  FADD.FTZ R177, R177, R100 ;  /* 0x00000064b1b17221 */ /* 0x000fe40000010000 */
[----:B------:R-:W-:Y:S01]  /*25a0*/  FFMA.FTZ R176, R99, R100, R176 ;  /* 0x0000006463b07223 */ /* 0x000fe200000100b0 */
[----:B0-----:R0:W5:Y:S01]  /*25b0*/  LDL.LU R102, [R1+0x238] ;  /* 0x0002380001667983 */ /* 0x0011620000300800 */
[----:B------:R-:W-:-:S02]  /*25c0*/  FFMA.FTZ R16, R224, R183, R16 ;  /* 0x000000b7e0107223 */ /* 0x000fc40000010010 */
[----:B------:R-:W-:Y:S01]  /*25d0*/  FADD.FTZ R56, R56, R224 ;  /* 0x000000e038387221 */ /* 0x000fe20000010000 */
[----:B------:R0:W5:Y:S01]  /*25e0*/  LDL.LU R101, [R1+0x234] ;  /* 0x0002340001657983 */ /* 0x0001620000300800 */
[----:B------:R-:W-:-:S03]  /*25f0*/  FMUL.FTZ R224, R0, R184 ;  /* 0x000000b800e07220 */ /* 0x000fc60000410000 */
[----:B-1----:R0:W5:Y:S04]  /*2600*/  LDL.LU R100, [R1+0x230] ;  /* 0x0002300001647983 */ /* 0x0021680000300800 */
[----:B------:R0:W5:Y:S04]  /*2610*/  LDL.LU R99, [R1+0x22c] ;  /* 0x00022c0001637983 */ /* 0x0001680000300800 */
[----:B------:R-:W4:Y:S01]  /*2620*/  LDL R184, [R1+0x19c] ;  /* 0x00019c0001b87983 */ /* 0x000f220000100800 */
[----:B------:R-:W-:Y:S02]  /*2630*/  FADD.FTZ R177, R177, R98 ;  /* 0x00000062b1b17221 */ /* 0x000fe40000010000 */
[----:B------:R-:W-:-:S02]  /*2640*/  FFMA.FTZ R176, R97, R98, R176 ;  /* 0x0000006261b07223 */ /* 0x000fc400000100b0 */
[----:B------:R-:W-:Y:S01]  /*2650*/  FADD.FTZ R177, R177, R96 ;  /* 0x00000060b1b17221 */ /* 0x000fe20000010000 */
[----:B------:R0:W5:Y:S01]  /*2660*/  LDL.LU R98, [R1+0x228] ;  /* 0x0002280001627983 */ /* 0x0001620000300800 */
[----:B------:R-:W-:-:S03]  /*2670*/  FFMA.FTZ R176, R95, R96, R176 ;  /* 0x000000605fb07223 */ /* 0x000fc600000100b0 */
[----:B------:R0:W5:Y:S01]  /*2680*/  LDL.LU R97, [R1+0x224] ;  /* 0x0002240001617983 */ /* 0x0001620000300800 */
[----:B------:R-:W-:Y:S02]  /*2690*/  FADD.FTZ R177, R177, R94 ;  /* 0x0000005eb1b17221 */ /* 0x000fe40000010000 */
[----:B------:R-:W-:Y:S01]  /*26a0*/  FFMA.FTZ R176, R93, R94, R176 ;  /* 0x0000005e5db07223 */ /* 0x000fe200000100b0 */
[----:B------:R0:W5:Y:S01]  /*26b0*/  LDL.LU R96, [R1+0x220] ;  /* 0x0002200001607983 */ /* 0x0001620000300800 */
[----:B------:R-:W-:Y:S02]  /*26c0*/  FFMA.FTZ R15, R223, R215, R15 ;  /* 0x000000d7df0f7223 */ /* 0x000fe4000001000f */
[----:B------:R-:W-:Y:S01]  /*26d0*/  FADD.FTZ R55, R55, R223 ;  /* 0x000000df37377221 */ /* 0x000fe20000010000 */
[----:B------:R0:W5:Y:S04]  /*26e0*/  LDL.LU R95, [R1+0x21c] ;  /* 0x00021c00015f7983 */ /* 0x0001680000300800 */
[----:B------:R0:W5:Y:S04]  /*26f0*/  LDL.LU R94, [R1+0x218] ;  /* 0x00021800015e7983 */ /* 0x0001680000300800 */
[----:B------:R0:W5:Y:S01]  /*2700*/  LDL.LU R93, [R1+0x214] ;  /* 0x00021400015d7983 */ /* 0x0001620000300800 */
[----:B------:R-:W-:-:S02]  /*2710*/  FFMA.FTZ R19, R227, R252, R19 ;  /* 0x000000fce3137223 */ /* 0x000fc40000010013 */
[----:B------:R-:W-:Y:S02]  /*2720*/  FADD.FTZ R59, R59, R227 ;  /* 0x000000e33b3b7221 */ /* 0x000fe40000010000 */
[----:B--2---:R-:W-:Y:S02]  /*2730*/  FMUL.FTZ R223, R179, R234 ;  /* 0x000000eab3df7220 */ /* 0x004fe40000410000 */
[----:B------:R-:W2:Y:S01]  /*2740*/  LDL R179, [R1+0x180] ;  /* 0x0001800001b37983 */ /* 0x000ea20000100800 */
[----:B------:R-:W-:Y:S02]  /*2750*/  FMUL.FTZ R227, R0, R187 ;  /* 0x000000bb00e37220 */ /* 0x000fe40000410000 */
[----:B------:R-:W-:Y:S02]  /*2760*/  FADD.FTZ R177, R177, R92 ;  /* 0x0000005cb1b17221 */ /* 0x000fe40000010000 */
[----:B------:R-:W-:Y:S02]  /*2770*/  FFMA.FTZ R176, R212, R92, R176 ;  /* 0x0000005cd4b07223 */ /* 0x000fe400000100b0 */
[----:B------:R-:W-:Y:S01]  /*2780*/  FFMA.FTZ R20, R228, R227, R20 ;  /* 0x000000e3e4147223 */ /* 0x000fe20000010014 */
[----:B------:R0:W5:Y:S01]  /*2790*/  LDL.LU R92, [R1+0x210] ;  /* 0x00021000015c7983 */ /* 0x0001620000300800 */
[----:B------:R-:W-:-:S02]  /*27a0*/  FADD.FTZ R60, R60, R228 ;  /* 0x000000e43c3c7221 */ /* 0x000fc40000010000 */
[----:B---3--:R-:W-:Y:S02]  /*27b0*/  FMUL.FTZ R228, R185, R233 ;  /* 0x000000e9b9e47220 */ /* 0x008fe40000410000 */
[----:B------:R-:W-:Y:S01]  /*27c0*/  FADD.FTZ R177, R177, R211 ;  /* 0x000000d3b1b17221 */ /* 0x000fe20000010000 */
[----:B------:R-:W3:Y:S01]  /*27d0*/  LDL R185, [R1+0x184] ;  /* 0x0001840001b97983 */ /* 0x000ee20000100800 */
[----:B------:R-:W-:Y:S02]  /*27e0*/  FFMA.FTZ R176, R210, R211, R176 ;  /* 0x000000d3d2b07223 */ /* 0x000fe400000100b0 */
[----:B------:R-:W-:Y:S02]  /*27f0*/  FFMA.FTZ R14, R222, R86, R14 ;  /* 0x00000056de0e7223 */ /* 0x000fe4000001000e */
[----:B------:R-:W-:Y:S02]  /*2800*/  FADD.FTZ R54, R54, R222 ;  /* 0x000000de36367221 */ /* 0x000fe40000010000 */
[----:B------:R-:W-:-:S02]  /*2810*/  FADD.FTZ R177, R177, R91 ;  /* 0x0000005bb1b17221 */ /* 0x000fc40000010000 */
[----:B------:R-:W-:Y:S02]  /*2820*/  FFMA.FTZ R176, R209, R91, R176 ;  /* 0x0000005bd1b07223 */ /* 0x000fe400000100b0 */
[----:B------:R0:W5:Y:S01]  /*2830*/  LDL.LU R91, [R1+0x20c] ;  /* 0x00020c00015b7983 */ /* 0x0001620000300800 */
[----:B----4-:R-:W-:-:S03]  /*2840*/  FMUL.FTZ R222, R184, R235 ;  /* 0x000000ebb8de7220 */ /* 0x010fc60000410000 */
[----:B------:R-:W4:Y:S01]  /*2850*/  LDL R184, [R1+0x188] ;  /* 0x0001880001b87983 */ /* 0x000f220000100800 */
[----:B------:R-:W-:Y:S02]  /*2860*/  FADD.FTZ R177, R177, R90 ;  /* 0x0000005ab1b17221 */ /* 0x000fe40000010000 */
[----:B------:R-:W-:Y:S02]  /*2870*/  FFMA.FTZ R176, R89, R90, R176 ;  /* 0x0000005a59b07223 */ /* 0x000fe400000100b0 */
[----:B------:R-:W-:Y:S01]  /*2880*/  FADD.FTZ R177, R177, R88 ;  /* 0x00000058b1b17221 */ /* 0x000fe20000010000 */
[----:B------:R0:W5:Y:S01]  /*2890*/  LDL.LU R90, [R1+0x208] ;  /* 0x00020800015a7983 */ /* 0x0001620000300800 */
[----:B------:R-:W-:Y:S02]  /*28a0*/  FFMA.FTZ R176, R87, R88, R176 ;  /* 0x0000005857b07223 */ /* 0x000fe400000100b0 */
[----:B------:R-:W-:Y:S01]  /*28b0*/  FADD.FTZ R177, R177, R220 ;  /* 0x000000dcb1b17221 */ /* 0x000fe20000010000 */
[----:B------:R0:W5:Y:S01]  /*28c0*/  LDL.LU R89, [R1+0x204] ;  /* 0x0002040001597983 */ /* 0x0001620000300800 */
[----:B------:R-:W-:-:S02]  /*28d0*/  FFMA.FTZ R176, R86, R220, R176 ;  /* 0x000000dc56b07223 */ /* 0x000fc400000100b0 */
[----:B------:R-:W-:Y:S01]  /*28e0*/  FFMA.FTZ R18, R226, R178, R18 ;  /* 0x000000b2e2127223 */ /* 0x000fe20000010012 */
[----:B------:R0:W5:Y:S01]  /*28f0*/  LDL.LU R88, [R1+0x200] ;  /* 0x0002000001587983 */ /* 0x0001620000300800 */
[----:B------:R-:W-:Y:S02]  /*2900*/  FADD.FTZ R58, R58, R226 ;  /* 0x000000e23a3a7221 */ /* 0x000fe40000010000 */
[----:B------:R-:W-:Y:S01]  /*2910*/  FMUL.FTZ R226, R0, R186 ;  /* 0x000000ba00e27220 */ /* 0x000fe20000410000 */
[----:B------:R0:W5:Y:S01]  /*2920*/  LDL.LU R87, [R1+0x1fc] ;  /* 0x0001fc0001577983 */ /* 0x0001620000300800 */
        /* <DEDUP_REMOVED lines=10> */
[----:B------:R-:W2:Y:S04]  /*29d0*/  LDL R179, [R1+0x18c] ;  /* 0x00018c0001b37983 */ /* 0x000ea80000100800 */
[----:B------:R0:W5:Y:S04]  /*29e0*/  LDL.LU R86, [R1+0x1f8] ;  /* 0x0001f80001567983 */ /* 0x0001680000300800 */
[----:B------:R0:W5:Y:S04]  /*29f0*/  LDL.LU R85, [R1+0x1f4] ;  /* 0x0001f40001557983 */ /* 0x0001680000300800 */
[----:B------:R-:W2:Y:S04]  /*2a00*/  LDL R182, [R1+0x174] ;  /* 0x0001740001b67983 */ /* 0x000ea80000100800 */
[----:B------:R-:W2:Y:S01]  /*2a10*/  LDL R183, [R1+0x178] ;  /* 0x0001780001b77983 */ /* 0x000ea20000100800 */
[----:B---3--:R-:W-:-:S03]  /*2a20*/  FMUL.FTZ R220, R185, R237 ;  /* 0x000000edb9dc7220 */ /* 0x008fc60000410000 */
[----:B------:R-:W3:Y:S01]  /*2a30*/  LDL R185, [R1+0x170] ;  /* 0x0001700001b97983 */ /* 0x000ee20000100800 */
[----:B------:R-:W-:Y:S02]  /*2a40*/  FADD.FTZ R181, R177, R84 ;  /* 0x00000054b1b57221 */ /* 0x000fe40000010000 */
[----:B------:R-:W-:Y:S02]  /*2a50*/  FFMA.FTZ R176, R178, R84, R176 ;  /* 0x00000054b2b07223 */ /* 0x000fe400000100b0 */
[----:B------:R0:W5:Y:S04]  /*2a60*/  LDL.LU R84, [R1+0x1f0] ;  /* 0x0001f00001547983 */ /* 0x0001680000300800 */
[----:B------:R-:W3:Y:S01]  /*2a70*/  LDL R186, [R1+0x168] ;  /* 0x0001680001ba7983 */ /* 0x000ee20000100800 */
[----:B----4-:R-:W-:-:S03]  /*2a80*/  FMUL.FTZ R215, R184, R238 ;  /* 0x000000eeb8d77220 */ /* 0x010fc60000410000 */
[----:B------:R-:W4:Y:S01]  /*2a90*/  LDL R184, [R1+0x17c] ;  /* 0x00017c0001b87983 */ /* 0x000f220000100800 */
[----:B------:R-:W-:-:S03]  /*2aa0*/  FMUL.FTZ R218, R0, R190 ;  /* 0x000000be00da7220 */ /* 0x000fc60000410000 */
[----:B------:R-:W4:Y:S01]  /*2ab0*/  LDL R190, [R1+0x160] ;  /* 0x0001600001be7983 */ /* 0x000f220000100800 */
[----:B------:R-:W-:Y:S02]  /*2ac0*/  FADD.FTZ R181, R181, R180 ;  /* 0x000000b4b5b57221 */ /* 0x000fe40000010000 */
[----:B------:R-:W-:Y:S01]  /*2ad0*/  FMUL.FTZ R219, R0, R191 ;  /* 0x000000bf00db7220 */ /* 0x000fe20000410000 */
[----:B------:R-:W4:Y:S01]  /*2ae0*/  LDL R187, [R1+0x154] ;  /* 0x0001540001bb7983 */ /* 0x000f220000100800 */
[----:B------:R-:W-:-:S03]  /*2af0*/  FFMA.FTZ R180, R252, R180, R176 ;  /* 0x000000b4fcb47223 */ /* 0x000fc600000100b0 */
[----:B------:R-:W4:Y:S01]  /*2b00*/  LDL R191, [R1+0x164] ;  /* 0x0001640001bf7983 */ /* 0x000f220000100800 */
[----:B------:R-:W-:Y:S02]  /*2b10*/  FFMA.FTZ R180, R227, R213, R180 ;  /* 0x000000d5e3b47223 */ /* 0x000fe400000100b4 */
[----:B------:R-:W-:Y:S02]  /*2b20*/  FFMA.FTZ R22, R230, R225, R22 ;  /* 0x000000e1e6167223 */ /* 0x000fe40000010016 */
[----:B------:R-:W-:Y:S02]  /*2b30*/  FADD.FTZ R62, R62, R230 ;  /* 0x000000e63e3e7221 */ /* 0x000fe40000010000 */
[----:B------:R-:W-:Y:S02]  /*2b40*/  FMUL.FTZ R230, R217, R230 ;  /* 0x000000e6d9e67220 */ /* 0x000fe40000410000 */
[----:B------:R-:W-:Y:S02]  /*2b50*/  FMUL.FTZ R210, R0, R193 ;  /* 0x000000c100d27220 */ /* 0x000fe40000410000 */
[----:B------:R-:W-:Y:S01]  /*2b60*/  FFMA.FTZ R180, R226, R208, R180 ;  /* 0x000000d0e2b47223 */ /* 0x000fe200000100b4 */
[----:B------:R-:W4:Y:S01]  /*2b70*/  LDL R193, [R1+0x16c] ;  /* 0x00016c0001c17983 */ /* 0x000f220000100800 */
[----:B------:R-:W-:-:S02]  /*2b80*/  FADD.FTZ R181, R181, R213 ;  /* 0x000000d5b5b57221 */ /* 0x000fc40000010000 */
[----:B------:R-:W-:Y:S02]  /*2b90*/  FFMA.FTZ R23, R231, R224, R23 ;  /* 0x000000e0e7177223 */ /* 0x000fe40000010017 */
[----:B------:R-:W-:Y:S02]  /*2ba0*/  FADD.FTZ R63, R63, R231 ;  /* 0x000000e73f3f7221 */ /* 0x000fe40000010000 */
[----:B------:R-:W-:Y:S02]  /*2bb0*/  FMUL.FTZ R231, R216, R231 ;  /* 0x000000e7d8e77220 */ /* 0x000fe40000410000 */
[----:B------:R-:W-:Y:S02]  /*2bc0*/  FMUL.FTZ R178, R0, R198 ;  /* 0x000000c600b27220 */ /* 0x000fe40000410000 */
[----:B------:R-:W-:Y:S01]  /*2bd0*/  FFMA.FTZ R180, R225, R230, R180 ;  /* 0x000000e6e1b47223 */ /* 0x000fe200000100b4 */
[----:B------:R-:W4:Y:S01]  /*2be0*/  LDL R198, [R1+0x150] ;  /* 0x0001500001c67983 */ /* 0x000f220000100800 */
[----:B------:R-:W-:-:S02]  /*2bf0*/  FADD.FTZ R181, R181, R208 ;  /* 0x000000d0b5b57221 */ /* 0x000fc40000010000 */
[----:B------:R-:W-:Y:S02]  /*2c00*/  FMUL.FTZ R176, R0, R199 ;  /* 0x000000c700b07220 */ /* 0x000fe40000410000 */
[----:B------:R-:W4:Y:S01]  /*2c10*/  LDL R199, [R1+0x158] ;  /* 0x0001580001c77983 */ /* 0x000f220000100800 */
[----:B------:R-:W-:Y:S02]  /*2c20*/  FADD.FTZ R181, R181, R230 ;  /* 0x000000e6b5b57221 */ /* 0x000fe40000010000 */
[----:B--2---:R-:W-:Y:S02]  /*2c30*/  FMUL.FTZ R208, R182, R241 ;  /* 0x000000f1b6d07220 */ /* 0x004fe40000410000 */
[----:B------:R-:W-:-:S04]  /*2c40*/  FFMA.FTZ R182, R224, R231, R180 ;  /* 0x000000e7e0b67223 */ /* 0x000fc800000100b4 */
[----:B------:R-:W-:Y:S02]  /*2c50*/  FFMA.FTZ R182, R219, R229, R182 ;  /* 0x000000e5dbb67223 */ /* 0x000fe400000100b6 */
[----:B------:R-:W-:Y:S02]  /*2c60*/  FMUL.FTZ R180, R183, R242 ;  /* 0x000000f2b7b47220 */ /* 0x000fe40000410000 */
[----:B------:R-:W-:Y:S02]  /*2c70*/  FFMA.FTZ R183, R218, R228, R182 ;  /* 0x000000e4dab77223 */ /* 0x000fe400000100b6 */
[----:B------:R-:W-:Y:S02]  /*2c80*/  FMUL.FTZ R182, R0, R200 ;  /* 0x000000c800b67220 */ /* 0x000fe40000410000 */
[----:B------:R-:W2:Y:S01]  /*2c90*/  LDL R200, [R1+0x15c] ;  /* 0x00015c0001c87983 */ /* 0x000ea20000100800 */
[----:B------:R-:W-:-:S04]  /*2ca0*/  FADD.FTZ R181, R181, R231 ;  /* 0x000000e7b5b57221 */ /* 0x000fc80000010000 */
[----:B------:R-:W-:Y:S02]  /*2cb0*/  FADD.FTZ R181, R181, R229 ;  /* 0x000000e5b5b57221 */ /* 0x000fe40000010000 */
[----:B---3--:R-:W-:Y:S02]  /*2cc0*/  FMUL.FTZ R213, R185, R240 ;  /* 0x000000f0b9d57220 */ /* 0x008fe40000410000 */
[----:B------:R-:W-:Y:S02]  /*2cd0*/  FADD.FTZ R185, R181, R228 ;  /* 0x000000e4b5b97221 */ /* 0x000fe40000010000 */
[----:B------:R-:W-:Y:S02]  /*2ce0*/  FMUL.FTZ R217, R0, R189 ;  /* 0x000000bd00d97220 */ /* 0x000fe40000410000 */
[----:B----4-:R-:W-:Y:S02]  /*2cf0*/  FMUL.FTZ R181, R184, R243 ;  /* 0x000000f3b8b57220 */ /* 0x010fe40000410000 */
[----:B------:R-:W-:-:S02]  /*2d00*/  FADD.FTZ R185, R185, R223 ;  /* 0x000000dfb9b97221 */ /* 0x000fc40000010000 */
[C---:B------:R-:W-:Y:S02]  /*2d10*/  FMUL.FTZ R216, R0.reuse, R188 ;  /* 0x000000bc00d87220 */ /* 0x040fe40000410000 */
[----:B------:R-:W-:Y:S02]  /*2d20*/  FFMA.FTZ R184, R217, R223, R183 ;  /* 0x000000dfd9b87223 */ /* 0x000fe400000100b7 */
[----:B------:R-:W-:Y:S02]  /*2d30*/  FADD.FTZ R185, R185, R222 ;  /* 0x000000deb9b97221 */ /* 0x000fe40000010000 */
[----:B------:R-:W-:Y:S02]  /*2d40*/  FMUL.FTZ R212, R0, R195 ;  /* 0x000000c300d47220 */ /* 0x000fe40000410000 */
[----:B------:R-:W-:Y:S02]  /*2d50*/  FFMA.FTZ R184, R216, R222, R184 ;  /* 0x000000ded8b87223 */ /* 0x000fe400000100b8 */
[----:B------:R-:W-:-:S02]  /*2d60*/  FADD.FTZ R185, R185, R221 ;  /* 0x000000ddb9b97221 */ /* 0x000fc40000010000 */
[----:B------:R-:W-:Y:S02]  /*2d70*/  FMUL.FTZ R211, R0, R194 ;  /* 0x000000c200d37220 */ /* 0x000fe40000410000 */
[----:B------:R-:W-:Y:S02]  /*2d80*/  FFMA.FTZ R184, R212, R221, R184 ;  /* 0x000000ddd4b87223 */ /* 0x000fe400000100b8 */
[----:B------:R-:W-:Y:S02]  /*2d90*/  FADD.FTZ R185, R185, R220 ;  /* 0x000000dcb9b97221 */ /* 0x000fe40000010000 */
[----:B------:R-:W-:Y:S02]  /*2da0*/  FFMA.FTZ R184, R211, R220, R184 ;  /* 0x000000dcd3b87223 */ /* 0x000fe400000100b8 */
[----:B------:R-:W-:Y:S02]  /*2db0*/  FMUL.FTZ R214, R179, R239 ;  /* 0x000000efb3d67220 */ /* 0x000fe40000410000 */
[----:B------:R-:W-:-:S02]  /*2dc0*/  FADD.FTZ R185, R185, R215 ;  /* 0x000000d7b9b97221 */ /* 0x000fc40000010000 */
[----:B------:R-:W-:Y:S02]  /*2dd0*/  FMUL.FTZ R209, R0, R192 ;  /* 0x000000c000d17220 */ /* 0x000fe40000410000 */
[----:B------:R-:W-:Y:S02]  /*2de0*/  FFMA.FTZ R184, R210, R215, R184 ;  /* 0x000000d7d2b87223 */ /* 0x000fe400000100b8 */
[----:B------:R-:W-:Y:S02]  /*2df0*/  FADD.FTZ R185, R185, R214 ;  /* 0x000000d6b9b97221 */ /* 0x000fe40000010000 */
[----:B------:R-:W-:Y:S02]  /*2e00*/  FMUL.FTZ R179, R0, R196 ;  /* 0x000000c400b37220 */ /* 0x000fe40000410000 */
        /* <DEDUP_REMOVED lines=11> */
[----:B------:R-:W-:Y:S01]  /*2ec0*/  FFMA.FTZ R185, R176, R181, R185 ;  /* 0x000000b5b0b97223 */ /* 0x000fe200000100b9 */
[----:B------:R-:W-:Y:S01]  /*2ed0*/  IADD3 R184, R3, 0x120, RZ ;  /* 0x0000012003b87810 */ /* 0x000fe20007ffe0ff */
[----:B------:R-:W-:Y:S02]  /*2ee0*/  FMUL.FTZ R191, R191, R245 ;  /* 0x000000f5bfbf7220 */ /* 0x000fe40000410000 */
        /* <DEDUP_REMOVED lines=19> */
[----:B------:R-:W-:Y:S02]  /*3020*/  FMUL.FTZ R199, R199, R250 ;  /* 0x000000fac7c77220 */ /* 0x000fe40000410000 */
[----:B------:R-:W-:Y:S02]  /*3030*/  FADD.FTZ R187, R187, R198 ;  /* 0x000000c6bbbb7221 */ /* 0x000fe40000010000 */
[----:B------:R-:W-:Y:S02]  /*3040*/  FFMA.FTZ R186, R195, R198, R186 ;  /* 0x000000c6c3ba7223 */ /* 0x000fe400000100ba */
[----:B------:R-:W-:Y:S02]  /*3050*/  FFMA.FTZ R24, R232, R219, R24 ;  /* 0x000000dbe8187223 */ /* 0x000fe40000010018 */
[----:B------:R-:W-:Y:S01]  /*3060*/  FADD.FTZ R64, R64, R232 ;  /* 0x000000e840407221 */ /* 0x000fe20000010000 */
[----:B------:R-:W-:Y:S01]  /*3070*/  MOV R232, 0x4 ;  /* 0x0000000400e87802 */ /* 0x000fe20000000f00 */
        /* <DEDUP_REMOVED lines=42> */
[----:B--2---:R-:W-:-:S04]  /*3320*/  FMUL.FTZ R200, R200, R251 ;  /* 0x000000fbc8c87220 */ /* 0x004fc80000410000 */
[----:B------:R-:W-:Y:S02]  /*3330*/  FADD.FTZ R187, R187, R200 ;  /* 0x000000c8bbbb7221 */ /* 0x000fe40000010000 */
[----:B------:R-:W-:Y:S02]  /*3340*/  FFMA.FTZ R186, R193, R200, R186 ;  /* 0x000000c8c1ba7223 */ /* 0x000fe400000100ba */
.L_x_14795:
[----:B0-----:R-:W-:Y:S05]  /*3350*/  BSYNC B1 ;  /* 0x0000000000017941 */ /* 0x001fea0003800000 */
.L_x_14793:
[----:B------:R0:W5:Y:S01]  /*3360*/  LDG.E R201, [R184.64] ;  /* 0x00000004b8c97981 */ /* 0x000162000c1e1900 */
[----:B------:R-:W-:Y:S05]  /*3370*/  BRA.DIV ~URZ, `(.L_x_14796) ;  /* 0x000058727f007947 */ /* 0x000fea000b800000 */
[----:B------:R1:W2:Y:S02]  /*3380*/  SHFL.BFLY PT, R203, R187, 0x1, 0x1f ;  /* 0x0c201f00bbcb7f89 */ /* 0x0002a400000e0000 */
.L_x_14879:
        /* <DEDUP_REMOVED lines=18> */
.L_x_14880:
        /* <DEDUP_REMOVED lines=37> */
.L_x_14799:
[----:B---3--:R-:W-:Y:S05]  /*3700*/  BSYNC B1 ;  /* 0x0000000000017941 */ /* 0x008fea0003800000 */
.L_x_14798:
[----:B------:R-:W-:Y:S01]  /*3710*/  ISETP.NE.U32.AND P6, PT, RZ, c[0x0][0x258], PT ;  /* 0x00009600ff007a0c */ /* 0x000fe20003fc5070 */
[----:B------:R-:W-:Y:S01]  /*3720*/  BSSY B1, `(.L_x_14800) ;  /* 0x0000011000017945 */ /* 0x000fe20003800000 */
[----:B------:R-:W-:Y:S02]  /*3730*/  @!P0 ISETP.NE.AND.EX P5, PT, RZ, c[0x0][0x21c], PT, P5 ;  /* 0x00008700ff008a0c */ /* 0x000fe40003fa5350 */
[----:B------:R-:W-:Y:S02]  /*3740*/  ISETP.NE.AND.EX P6, PT, RZ, c[0x0][0x25c], PT, P6 ;  /* 0x00009700ff007a0c */ /* 0x000fe40003fc5360 */
[----:B------:R-:W-:Y:S02]  /*3750*/  ISETP.NE.AND.EX P2, PT, RZ, c[0x0][0x25c], PT, P2 ;  /* 0x00009700ff007a0c */ /* 0x000fe40003f45320 */
[----:B------:R-:W-:Y:S02]  /*3760*/  @!P0 ISETP.NE.AND.EX P4, PT, RZ, c[0x0][0x21c], PT, P4 ;  /* 0x00008700ff008a0c */ /* 0x000fe40003f85340 */
[----:B------:R-:W-:-:S02]  /*3770*/  @!P0 ISETP.NE.AND.EX P3, PT, RZ, c[0x0][0x21c], PT, P3 ;  /* 0x00008700ff008a0c */ /* 0x000fc40003f65330 */
[----:B------:R-:W-:Y:S02]  /*3780*/  @!P0 FSEL R233, R125, RZ, P5 ;  /* 0x000000ff7de98208 */ /* 0x000fe40002800000 */
[----:B------:R-:W-:Y:S01]  /*3790*/  P2R R207, PR, RZ, 0x40 ;  /* 0x00000040ffcf7803 */ /* 0x000fe20000000000 */
        /* <DEDUP_REMOVED lines=9> */
.L_x_14801:
[----:B------:R-:W-:Y:S05]  /*3830*/  BSYNC B1 ;  /* 0x0000000000017941 */ /* 0x000fea0003800000 */
.L_x_14800:
        /* <DEDUP_REMOVED lines=11> */
.L_x_14803:
[----:B------:R-:W-:Y:S05]  /*38f0*/  BSYNC B1 ;  /* 0x0000000000017941 */ /* 0x000fea0003800000 */
.L_x_14802:
        /* <DEDUP_REMOVED lines=12> */
.L_x_14805:
[----:B------:R-:W-:Y:S05]  /*39c0*/  BSYNC B1 ;  /* 0x0000000000017941 */ /* 0x000fea0003800000 */
.L_x_14804:
[----:B------:R-:W2:Y:S04]  /*39d0*/  LDL R240, [R1+0x130] ;  /* 0x0001300001f07983 */ /* 0x000ea80000100800 */
[----:B------:R-:W3:Y:S04]  /*39e0*/  LDL.LU R239, [R1+0x34] ;  /* 0x0000340001ef7983 */ /* 0x000ee80000300800 */
[----:B------:R-:W4:Y:S04]  /*39f0*/  LDL R238, [R1+0x134] ;  /* 0x0001340001ee7983 */ /* 0x000f280000100800 */
        /* <DEDUP_REMOVED lines=8> */
[----:B0-----:R-:W-:Y:S02]  /*3a80*/  @P1 FMUL.FTZ R185, R232, c[0x0][0x1ec] ;  /* 0x00007b00e8b91a20 */ /* 0x001fe40000410000 */
[----:B------:R-:W-:Y:S02]  /*3a90*/  @P1 FMUL.FTZ R186, R233, c[0x0][0x1ec] ;  /* 0x00007b00e9ba1a20 */ /* 0x000fe40000410000 */
[----:B------:R-:W-:Y:S02]  /*3aa0*/  @P1 FMUL.FTZ R185, R185, c[0x0][0x1e8] ;  /* 0x00007a00b9b91a20 */ /* 0x000fe40000410000 */
[----:B------:R-:W-:Y:S02]  /*3ab0*/  @P1 FMUL.FTZ R187, R234, c[0x0][0x1ec] ;  /* 0x00007b00eabb1a20 */ /* 0x000fe40000410000 */
[----:B------:R-:W-:-:S02]  /*3ac0*/  @P1 FMUL.FTZ R186, R186, c[0x0][0x1e8] ;  /* 0x00007a00baba1a20 */ /* 0x000fc40000410000 */
[----:B------:R-:W-:Y:S02]  /*3ad0*/  @P1 FMUL.FTZ R187, R187, c[0x0][0x1e8] ;  /* 0x00007a00bbbb1a20 */ /* 0x000fe40000410000 */
[----:B------:R-:W-:-:S04]  /*3ae0*/  @P1 FMUL.FTZ R204, R235, c[0x0][0x1ec] ;  /* 0x00007b00ebcc1a20 */ /* 0x000fc80000410000 */
[----:B------:R-:W-:Y:S01]  /*3af0*/  @P1 FMUL.FTZ R204, R204, c[0x0][0x1e8] ;  /* 0x00007a00cccc1a20 */ /* 0x000fe20000410000 */
[----:B------:R-:W-:Y:S01]  /*3b00*/  BSSY B1, `(.L_x_14806) ;  /* 0x0000026000017945 */ /* 0x000fe20003800000 */
[-C--:B--2---:R-:W-:Y:S02]  /*3b10*/  @P1 FMUL.FTZ R184, R240, R185.reuse ;  /* 0x000000b9f0b81220 */ /* 0x084fe40000410000 */
[----:B------:R-:W-:Y:S01]  /*3b20*/  @P1 FMUL.FTZ R185, R164, R185 ;  /* 0x000000b9a4b91220 */ /* 0x000fe20000410000 */
[C---:B---3--:R-:W-:Y:S02]  /*3b30*/  @P1 LOP3.LUT P4, RZ, R239.reuse, 0xff, RZ, 0xc0, !PT ;  /* 0x000000ffefff1812 */ /* 0x048fe4000788c0ff */
[----:B------:R-:W-:Y:S02]  /*3b40*/  @P1 LOP3.LUT P3, RZ, R239, 0xff00, RZ, 0xc0, !PT ;  /* 0x0000ff00efff1812 */ /* 0x000fe4000786c0ff */
[----:B------:R-:W-:Y:S01]  /*3b50*/  @P1 SEL R172, R184, RZ, P4 ;  /* 0x000000ffb8ac1207 */ /* 0x000fe20002000000 */
[-C--:B----4-:R-:W-:Y:S01]  /*3b60*/  @P1 FMUL.FTZ R184, R238, R186.reuse ;  /* 0x000000baeeb81220 */ /* 0x090fe20000410000 */
[----:B------:R-:W-:Y:S01]  /*3b70*/  @P1 FSEL R241, R185, RZ, P4 ;  /* 0x000000ffb9f11208 */ /* 0x000fe20002000000 */
[----:B------:R-:W-:Y:S01]  /*3b80*/  @P1 FMUL.FTZ R186, R165, R186 ;  /* 0x000000baa5ba1220 */ /* 0x000fe20000410000 */
[----:B------:R-:W-:Y:S01]  /*3b90*/  @P1 LOP3.LUT P5, RZ, R239, 0xff0000, RZ, 0xc0, !PT ;  /* 0x00ff0000efff1812 */ /* 0x000fe200078ac0ff */
[-C--:B------:R-:W-:Y:S01]  /*3ba0*/  @P1 FMUL.FTZ R185, R237, R187.reuse ;  /* 0x000000bbedb91220 */ /* 0x080fe20000410000 */
[----:B------:R-:W-:Y:S01]  /*3bb0*/  @P1 SEL R173, R184, RZ, P3 ;  /* 0x000000ffb8ad1207 */ /* 0x000fe20001800000 */
[----:B------:R-:W-:Y:S01]  /*3bc0*/  @P1 FMUL.FTZ R237, R166, R187 ;  /* 0x000000bba6ed1220 */ /* 0x000fe20000410000 */
[----:B------:R-:W-:Y:S01]  /*3bd0*/  @P1 LOP3.LUT P4, RZ, R239, 0xff000000, RZ, 0xc0, !PT ;  /* 0xff000000efff1812 */ /* 0x000fe2000788c0ff */
[-C--:B------:R-:W-:Y:S01]  /*3be0*/  @P1 FMUL.FTZ R184, R236, R204.reuse ;  /* 0x000000ccecb81220 */ /* 0x080fe20000410000 */
[----:B------:R-:W-:Y:S01]  /*3bf0*/  @P1 SEL R174, R185, RZ, P5 ;  /* 0x000000ffb9ae1207 */ /* 0x000fe20002800000 */
[----:B------:R-:W-:Y:S01]  /*3c00*/  @P1 FMUL.FTZ R236, R167, R204 ;  /* 0x000000cca7ec1220 */ /* 0x000fe20000410000 */
[----:B------:R-:W-:-:S02]  /*3c10*/  @P1 MOV R185, 0x10 ;  /* 0x0000001000b91802 */ /* 0x000fc40000000f00 */
[----:B------:R-:W-:-:S03]  /*3c20*/  @P1 SEL R175, R184, RZ, P4 ;  /* 0x000000ffb8af1207 */ /* 0x000fc60002000000 */
[----:B------:R-:W-:Y:S01]  /*3c30*/  @P1 IMAD.WIDE.U32 R184, R202, R185, c[0x0][0x248] ;  /* 0x00009200cab81625 */ /* 0x000fe200078e00b9 */
[----:B------:R-:W-:-:S04]  /*3c40*/  @P1 FSEL R240, R186, RZ, P3 ;  /* 0x000000ffbaf01208 */ /* 0x000fc80001800000 */
[----:B------:R0:W-:Y:S01]  /*3c50*/  @P1 STG.E.128 [R184.64], R172 ;  /* 0x000000acb8001986 */ /* 0x0001e2000c101d04 */
[----:B------:R-:W-:-:S04]  /*3c60*/  @!P0 ISETP.NE.U32.AND P3, PT, RZ, c[0x0][0x218], PT ;  /* 0x00008600ff008a0c */ /* 0x000fc80003f65070 */
[----:B------:R-:W-:Y:S02]  /*3c70*/  @!P0 ISETP.NE.AND.EX P3, PT, RZ, c[0x0][0x21c], PT, P3 ;  /* 0x00008700ff008a0c */ /* 0x000fe40003f65330 */
[----:B0-----:R-:W-:Y:S02]  /*3c80*/  @P1 MOV R184, 0x10 ;  /* 0x0000001000b81802 */ /* 0x001fe40000000f00 */
[----:B------:R-:W-:-:S05]  /*3c90*/  @P1 IADD3 R185, R202, 0x20, RZ ;  /* 0x00000020cab91810 */ /* 0x000fca0007ffe0ff */
[----:B------:R-:W-:-:S05]  /*3ca0*/  @P1 IMAD.WIDE.U32 R184, R185, R184, c[0x0][0x170] ;  /* 0x00005c00b9b81625 */ /* 0x000fca00078e00b8 */
[----:B------:R0:W5:Y:S02]  /*3cb0*/  @P1 LDG.E.128 R164, [R184.64] ;  /* 0x00000004b8a41981 */ /* 0x000164000c1e1d00 */
        /* <DEDUP_REMOVED lines=10> */
.L_x_14807:
[----:B------:R-:W-:Y:S05]  /*3d60*/  BSYNC B1 ;  /* 0x0000000000017941 */ /* 0x000fea0003800000 */
.L_x_14806:
[----:B------:R-:W-:Y:S01]  /*3d70*/  @!P0 ISETP.NE.U32.AND P3, PT, RZ, c[0x0][0x218], PT ;  /* 0x00008600ff008a0c */ /* 0x000fe20003f65070 */
[----:B------:R-:W-:Y:S03]  /*3d80*/  BSSY B1, `(.L_x_14808) ;  /* 0x000000c000017945 */ /* 0x000fe60003800000 */
        /* <DEDUP_REMOVED lines=11> */
.L_x_14809:
[----:B------:R-:W-:Y:S05]  /*3e40*/  BSYNC B1 ;  /* 0x0000000000017941 */ /* 0x000fea0003800000 */
.L_x_14808:
        /* <DEDUP_REMOVED lines=13> */
.L_x_14811:
[----:B------:R-:W-:Y:S05]  /*3f20*/  BSYNC B1 ;  /* 0x0000000000017941 */ /* 0x000fea0003800000 */
.L_x_14810:
[----:B------:R-:W2:Y:S01]  /*3f30*/  LDL R246, [R1+0x38] ;  /* 0x0000380001f67983 */ /* 0x000ea20000100800 */
[----:B------:R-:W-:Y:S01]  /*3f40*/  @!P0 ISETP.NE.U32.AND P3, PT, RZ, c[0x0][0x218], PT ;  /* 0x00008600ff008a0c */ /* 0x000fe20003f65070 */
[----:B------:R-:W-:Y:S01]  /*3f50*/  @P1 FMUL.FTZ R185, R184, c[0x0][0x1ec] ;  /* 0x00007b00b8b91a20 */ /* 0x000fe20000410000 */
[----:B------:R-:W-:Y:S02]  /*3f60*/  BSSY B1, `(.L_x_14812) ;  /* 0x000000e000017945 */ /* 0x000fe40003800000 */
[----:B------:R-:W-:Y:S01]  /*3f70*/  @!P0 ISETP.NE.AND.EX P3, PT, RZ, c[0x0][0x21c], PT, P3 ;  /* 0x00008700ff008a0c */ /* 0x000fe20003f65330 */
[----:B------:R-:W-:-:S03]  /*3f80*/  @P1 FMUL.FTZ R235, R185, c[0x0][0x1e8] ;  /* 0x00007a00b9eb1a20 */ /* 0x000fc60000410000 */
[----:B------:R-:W-:Y:S02]  /*3f90*/  @!P0 FSEL R232, R131, RZ, P3 ;  /* 0x000000ff83e88208 */ /* 0x000fe40001800000 */
[----:B--2---:R-:W-:Y:S01]  /*3fa0*/  @P1 LOP3.LUT P3, RZ, R246, 0xff, RZ, 0xc0, !PT ;  /* 0x000000fff6ff1812 */ /* 0x004fe2000786c0ff */
        /* <DEDUP_REMOVED lines=9> */
.L_x_14813:
[----:B------:R-:W-:Y:S05]  /*4040*/  BSYNC B1 ;  /* 0x0000000000017941 */ /* 0x000fea0003800000 */
.L_x_14812:
[----:B------:R-:W2:Y:S04]  /*4050*/  LDL R186, [R1+0x120] ;  /* 0x0001200001ba7983 */ /* 0x000ea80000100800 */
[----:B------:R-:W3:Y:S04]  /*4060*/  LDL R245, [R1+0x124] ;  /* 0x0001240001f57983 */ /* 0x000ee80000100800 */
[----:B------:R-:W4:Y:S04]  /*4070*/  LDL R242, [R1+0x128] ;  /* 0x0001280001f27983 */ /* 0x000f280000100800 */
[----:B------:R-:W3:Y:S01]  /*4080*/  LDL R239, [R1+0x12c] ;  /* 0x00012c0001ef7983 */ /* 0x000ee20000100800 */
[----:B------:R-:W-:-:S02]  /*4090*/  ISETP.NE.AND P6, PT, R207, RZ, PT ;  /* 0x000000ffcf00720c */ /* 0x000fc40003fc5270 */
[----:B------:R-:W-:Y:S02]  /*40a0*/  SEL R184, R184, R168, P2 ;  /* 0x000000a8b8b87207 */ /* 0x000fe40001000000 */
[----:B------:R-:W-:Y:S02]  /*40b0*/  @P1 FSEL R238, R237, RZ, P5 ;  /* 0x000000ffedee1208 */ /* 0x000fe40002800000 */
[----:B------:R-:W-:Y:S02]  /*40c0*/  @!P0 ISETP.NE.U32.AND P5, PT, RZ, c[0x0][0x218], PT ;  /* 0x00008600ff008a0c */ /* 0x000fe40003fa5070 */
[----:B------:R-:W-:Y:S02]  /*40d0*/  @P1 FSEL R244, R236, RZ, P4 ;  /* 0x000000ffecf41208 */ /* 0x000fe40002000000 */
[----:B------:R-:W-:Y:S02]  /*40e0*/  @!P0 ISETP.NE.AND.EX P5, PT, RZ, c[0x0][0x21c], PT, P5 ;  /* 0x00008700ff008a0c */ /* 0x000fe40003fa5350 */
[----:B------:R-:W-:-:S02]  /*40f0*/  @P1 LOP3.LUT P4, RZ, R246, 0xff0000, RZ, 0xc0, !PT ;  /* 0x00ff0000f6ff1812 */ /* 0x000fc4000788c0ff */
[----:B------:R-:W-:Y:S02]  /*4100*/  @P6 IADD3 R185, R2, 0x20, RZ ;  /* 0x0000002002b96810 */ /* 0x000fe40007ffe0ff */
[----:B------:R-:W-:Y:S02]  /*4110*/  @P6 MOV R187, 0x10 ;  /* 0x0000001000bb6802 */ /* 0x000fe40000000f00 */
[----:B------:R-:W-:-:S03]  /*4120*/  IADD3 R236, R202, 0x40, RZ ;  /* 0x00000040caec7810 */ /* 0x000fc60007ffe0ff */
[----:B------:R-:W-:Y:S01]  /*4130*/  @P6 IMAD.WIDE.U32 R204, R185, R187, c[0x0][0x258] ;  /* 0x00009600b9cc6625 */ /* 0x000fe200078e00bb */
[----:B------:R-:W-:Y:S02]  /*4140*/  SEL R185, R234, R169, P2 ;  /* 0x000000a9eab97207 */ /* 0x000fe40001000000 */
[----:B------:R-:W-:Y:S01]  /*4150*/  SEL R187, R232, R171, P2 ;  /* 0x000000abe8bb7207 */ /* 0x000fe20001000000 */
[----:B--2---:R-:W-:-:S05]  /*4160*/  @P1 FMUL.FTZ R186, R186, R235 ;  /* 0x000000ebbaba1220 */ /* 0x004fca0000410000 */
[----:B------:R-:W-:Y:S02]  /*4170*/  @P1 SEL R172, R186, RZ, P3 ;  /* 0x000000ffbaac1207 */ /* 0x000fe40001800000 */
[----:B------:R-:W-:-:S05]  /*4180*/  SEL R186, R233, R170, P2 ;  /* 0x000000aae9ba7207 */ /* 0x000fca0001000000 */
[----:B------:R0:W-:Y:S02]  /*4190*/  @P6 STG.E.128 [R204.64], R184 ;  /* 0x000000b8cc006986 */ /* 0x0001e4000c101d04 */
[----:B0-----:R-:W-:Y:S01]  /*41a0*/  @P1 FMUL.FTZ R187, R234, c[0x0][0x1ec] ;  /* 0x00007b00eabb1a20 */ /* 0x001fe20000410000 */
[----:B------:R-:W-:Y:S01]  /*41b0*/  @!P0 FSEL R186, R132, RZ, P5 ;  /* 0x000000ff84ba8208 */ /* 0x000fe20002800000 */
[----:B-----5:R-:W-:Y:S01]  /*41c0*/  @P1 FMUL.FTZ R184, R164, R235 ;  /* 0x000000eba4b81220 */ /* 0x020fe20000410000 */
[----:B------:R-:W-:Y:S01]  /*41d0*/  @P1 LOP3.LUT P5, RZ, R246, 0xff000000, RZ, 0xc0, !PT ;  /* 0xff000000f6ff1812 */ /* 0x000fe200078ac0ff */
[----:B------:R-:W-:Y:S02]  /*41e0*/  @P1 FMUL.FTZ R187, R187, c[0x0][0x1e8] ;  /* 0x00007a00bbbb1a20 */ /* 0x000fe40000410000 */
[----:B------:R-:W-:Y:S01]  /*41f0*/  @P1 FMUL.FTZ R185, R233, c[0x0][0x1ec] ;  /* 0x00007b00e9b91a20 */ /* 0x000fe20000410000 */
[----:B------:R-:W-:Y:S01]  /*4200*/  @P1 FSEL R243, R184, RZ, P3 ;  /* 0x000000ffb8f31208 */ /* 0x000fe20001800000 */
[----:B---3--:R-:W-:Y:S01]  /*4210*/  @P1 FMUL.FTZ R184, R245, R187 ;  /* 0x000000bbf5b81220 */ /* 0x008fe20000410000 */
[----:B------:R-:W-:Y:S01]  /*4220*/  @P1 LOP3.LUT P3, RZ, R246, 0xff00, RZ, 0xc0, !PT ;  /* 0x0000ff00f6ff1812 */ /* 0x000fe2000786c0ff */
[----:B------:R-:W-:-:S02]  /*4230*/  @P1 FMUL.FTZ R204, R185, c[0x0][0x1e8] ;  /* 0x00007a00b9cc1a20 */ /* 0x000fc40000410000 */
[----:B------:R-:W-:Y:S01]  /*4240*/  @P1 FMUL.FTZ R185, R232, c[0x0][0x1ec] ;  /* 0x00007b00e8b91a20 */ /* 0x000fe20000410000 */
[----:B------:R-:W-:Y:S01]  /*4250*/  @P1 SEL R173, R184, RZ, P3 ;  /* 0x000000ffb8ad1207 */ /* 0x000fe20001800000 */
[-C--:B----4-:R-:W-:Y:S01]  /*4260*/  @P1 FMUL.FTZ R184, R242, R204.reuse ;  /* 0x000000ccf2b81220 */ /* 0x090fe20000410000 */
[----:B------:R-:W-:Y:S01]  /*4270*/  @P1 IADD3 R232, R202, 0x20, RZ ;  /* 0x00000020cae81810 */ /* 0x000fe20007ffe0ff */
[----:B------:R-:W-:Y:S02]  /*4280*/  @P1 FMUL.FTZ R205, R185, c[0x0][0x1e8] ;  /* 0x00007a00b9cd1a20 */ /* 0x000fe40000410000 */
[----:B------:R-:W-:Y:S01]  /*4290*/  @P1 FMUL.FTZ R187, R165, R187 ;  /* 0x000000bba5bb1220 */ /* 0x000fe20000410000 */
[----:B------:R-:W-:Y:S01]  /*42a0*/  @P1 SEL R174, R184, RZ, P4 ;  /* 0x000000ffb8ae1207 */ /* 0x000fe20002000000 */
[----:B------:R-:W-:Y:S01]  /*42b0*/  @P1 FMUL.FTZ R185, R239, R205 ;  /* 0x000000cdefb91220 */ /* 0x000fe20000410000 */
[----:B------:R-:W-:Y:S01]  /*42c0*/  @P1 MOV R184, 0x10 ;  /* 0x0000001000b81802 */ /* 0x000fe20000000f00 */
[----:B------:R-:W-:-:S02]  /*42d0*/  @P1 FMUL.FTZ R204, R166, R204 ;  /* 0x000000cca6cc1220 */ /* 0x000fc40000410000 */
[----:B------:R-:W-:Y:S01]  /*42e0*/  @P1 FMUL.FTZ R205, R167, R205 ;  /* 0x000000cda7cd1220 */ /* 0x000fe20000410000 */
[----:B------:R-:W-:Y:S01]  /*42f0*/  @P1 SEL R175, R185, RZ, P5 ;  /* 0x000000ffb9af1207 */ /* 0x000fe20002800000 */
[----:B------:R-:W-:-:S05]  /*4300*/  @P1 IMAD.WIDE.U32 R184, R232, R184, c[0x0][0x248] ;  /* 0x00009200e8b81625 */ /* 0x000fca00078e00b8 */
[----:B------:R0:W-:Y:S02]  /*4310*/  @P1 STG.E.128 [R184.64], R172 ;  /* 0x000000acb8001986 */ /* 0x0001e4000c101d04 */
[----:B0-----:R-:W-:-:S05]  /*4320*/  @P1 MOV R184, 0x10 ;  /* 0x0000001000b81802 */ /* 0x001fca0000000f00 */
[----:B------:R-:W-:-:S05]  /*4330*/  @P1 IMAD.WIDE.U32 R184, R236, R184, c[0x0][0x170] ;  /* 0x00005c00ecb81625 */ /* 0x000fca00078e00b8 */
[----:B------:R0:W5:Y:S01]  /*4340*/  @P1 LDG.E.128 R164, [R184.64] ;  /* 0x00000004b8a41981 */ /* 0x000162000c1e1d00 */
[----:B------:R-:W-:Y:S01]  /*4350*/  BSSY B1, `(.L_x_14814) ;  /* 0x000000a000017945 */ /* 0x000fe20003800000 */
[----:B------:R-:W-:Y:S05]  /*4360*/  @!P0 BRA `(.L_x_14815) ;  /* 0x0000008000008947 */ /* 0x000fea0003800000 */
[----:B------:R-:W2:Y:S04]  /*4370*/  LDL R242, [R1+0x60] ;  /* 0x0000600001f27983 */ /* 0x000ea80000100800 */
[----:B------:R-:W3:Y:S01]  /*4380*/  LDL R239, [R1+0x84] ;  /* 0x0000840001ef7983 */ /* 0x000ee20000100800 */
[----:B------:R-:W-:-:S04]  /*4390*/  ISETP.NE.U32.AND P6, PT, RZ, c[0x0][0x218], PT ;  /* 0x00008600ff007a0c */ /* 0x000fc80003fc5070 */
[----:B------:R-:W-:Y:S01]  /*43a0*/  ISETP.NE.AND.EX P6, PT, RZ, c[0x0][0x21c], PT, P6 ;  /* 0x00008700ff007a0c */ /* 0x000fe20003fc5360 */
[----:B0-2---:R-:W-:-:S04]  /*43b0*/  FFMA.FTZ R184, R242, R206, R203 ;  /* 0x000000cef2b87223 */ /* 0x005fc800000100cb */
[----:B---3--:R-:W-:-:S04]  /*43c0*/  FADD.FTZ R184, R239, -R184 ;  /* 0x800000b8efb87221 */ /* 0x008fc80000010000 */
[----:B------:R-:W-:-:S04]  /*43d0*/  FMUL.FTZ R186, R0, R184 ;  /* 0x000000b800ba7220 */ /* 0x000fc80000410000 */
[----:B------:R-:W-:Y:S02]  /*43e0*/  @P6 FADD.FTZ R186, R132, R186 ;  /* 0x000000ba84ba6221 */ /* 0x000fe40000010000 */
.L_x_14815:
[----:B------:R-:W-:Y:S05]  /*43f0*/  BSYNC B1 ;  /* 0x0000000000017941 */ /* 0x000fea0003800000 */
.L_x_14814:
[----:B0-----:R-:W2:Y:S04]  /*4400*/  LDL R185, [R1+0x110] ;  /* 0x0001100001b97983 */ /* 0x001ea80000100800 */
[----:B------:R-:W3:Y:S01]  /*4410*/  LDL R233, [R1+0x30] ;  /* 0x0000300001e97983 */ /* 0x000ee20000100800 */
[----:B------:R-:W-:Y:S01]  /*4420*/  @P1 FMUL.FTZ R184, R186, c[0x0][0x1ec] ;  /* 0x00007b00bab81a20 */ /* 0x000fe20000410000 */
[----:B------:R-:W-:Y:S01]  /*4430*/  @P1 FSEL R248, R204, RZ, P4 ;  /* 0x000000ffccf81208 */ /* 0x000fe20002000000 */
[----:B------:R-:W-:Y:S01]  /*4440*/  BSSY B1, `(.L_x_14816) ;  /* 0x0000017000017945 */ /* 0x000fe20003800000 */
[----:B------:R-:W-:Y:S01]  /*4450*/  @!P0 ISETP.NE.U32.AND P4, PT, RZ, c[0x0][0x218], PT ;  /* 0x00008600ff008a0c */ /* 0x000fe20003f85070 */
[----:B------:R-:W-:Y:S01]  /*4460*/  @P1 FMUL.FTZ R184, R184, c[0x0][0x1e8] ;  /* 0x00007a00b8b81a20 */ /* 0x000fe20000410000 */
[----:B------:R-:W-:-:S02]  /*4470*/  @P1 FSEL R239, R187, RZ, P3 ;  /* 0x000000ffbbef1208 */ /* 0x000fc40001800000 */
[----:B------:R-:W-:Y:S02]  /*4480*/  @!P0 ISETP.NE.AND.EX P4, PT, RZ, c[0x0][0x21c], PT, P4 ;  /* 0x00008700ff008a0c */ /* 0x000fe40003f85340 */
[----:B------:R-:W-:Y:S02]  /*4490*/  @P1 FSEL R246, R205, RZ, P5 ;  /* 0x000000ffcdf61208 */ /* 0x000fe40002800000 */
[----:B------:R-:W-:Y:S01]  /*44a0*/  @!P0 ISETP.NE.U32.AND P5, PT, RZ, c[0x0][0x218], PT ;  /* 0x00008600ff008a0c */ /* 0x000fe20003fa5070 */
[-C--:B--2---:R-:W-:Y:S02]  /*44b0*/  @P1 FMUL.FTZ R185, R185, R184.reuse ;  /* 0x000000b8b9b91220 */ /* 0x084fe40000410000 */
[----:B-----5:R-:W-:Y:S01]  /*44c0*/  @P1 FMUL.FTZ R184, R164, R184 ;  /* 0x000000b8a4b81220 */ /* 0x020fe20000410000 */
[----:B---3--:R-:W-:-:S04]  /*44d0*/  @P1 LOP3.LUT P3, RZ, R233, 0xff, RZ, 0xc0, !PT ;  /* 0x000000ffe9ff1812 */ /* 0x008fc8000786c0ff */
[----:B------:R-:W-:Y:S02]  /*44e0*/  @P1 SEL R172, R185, RZ, P3 ;  /* 0x000000ffb9ac1207 */ /* 0x000fe40001800000 */
[----:B------:R-:W-:Y:S02]  /*44f0*/  @P1 FSEL R247, R184, RZ, P3 ;  /* 0x000000ffb8f71208 */ /* 0x000fe40001800000 */
[----:B------:R-:W-:Y:S02]  /*4500*/  @!P0 ISETP.NE.U32.AND P3, PT, RZ, c[0x0][0x218], PT ;  /* 0x00008600ff008a0c */ /* 0x000fe40003f65070 */
        /* <DEDUP_REMOVED lines=10> */
.L_x_14817:
[----:B------:R-:W-:Y:S05]  /*45b0*/  BSYNC B1 ;  /* 0x0000000000017941 */ /* 0x000fea0003800000 */
.L_x_14816:
[----:B------:R-:W-:Y:S01]  /*45c0*/  @!P0 ISETP.NE.AND.EX P5, PT, RZ, c[0x0][0x21c], PT, P5 ;  /* 0x00008700ff008a0c */ /* 0x000fe20003fa5350 */
[----:B------:R-:W-:Y:S01]  /*45d0*/  BSSY B1, `(.L_x_14818) ;  /* 0x000000c000017945 */ /* 0x000fe20003800000 */
        /* <DEDUP_REMOVED lines=11> */
.L_x_14819:
[----:B------:R-:W-:Y:S05]  /*4690*/  BSYNC B1 ;  /* 0x0000000000017941 */ /* 0x000fea0003800000 */
.L_x_14818:
[----:B------:R-:W-:Y:S01]  /*46a0*/  @!P0 ISETP.NE.AND.EX P3, PT, RZ, c[0x0][0x21c], PT, P3 ;  /* 0x00008700ff008a0c */ /* 0x000fe20003f65330 */
[----:B------:R-:W-:Y:S01]  /*46b0*/  BSSY B1, `(.L_x_14820) ;  /* 0x000000d000017945 */ /* 0x000fe20003800000 */
[----:B------:R-:W-:Y:S02]  /*46c0*/  @P1 LOP3.LUT P5, RZ, R233, 0xff00, RZ, 0xc0, !PT ;  /* 0x0000ff00e9ff1812 */ /* 0x000fe400078ac0ff */
        /* <DEDUP_REMOVED lines=11> */
.L_x_14821:
[----:B------:R-:W-:Y:S05]  /*4780*/  BSYNC B1 ;  /* 0x0000000000017941 */ /* 0x000fea0003800000 */
.L_x_14820:
[----:B------:R-:W2:Y:S04]  /*4790*/  LDL R204, [R1+0x114] ;  /* 0x0001140001cc7983 */ /* 0x000ea80000100800 */
[----:B------:R-:W3:Y:S04]  /*47a0*/  LDL R235, [R1+0x118] ;  /* 0x0001180001eb7983 */ /* 0x000ee80000100800 */
[----:B------:R-:W4:Y:S01]  /*47b0*/  LDL R205, [R1+0x11c] ;  /* 0x00011c0001cd7983 */ /* 0x000f220000100800 */
[----:B------:R-:W-:Y:S01]  /*47c0*/  @P1 FMUL.FTZ R184, R185, c[0x0][0x1ec] ;  /* 0x00007b00b9b81a20 */ /* 0x000fe20000410000 */
[----:B------:R-:W-:Y:S01]  /*47d0*/  @!P0 FSEL R232, R136, RZ, P4 ;  /* 0x000000ff88e88208 */ /* 0x000fe20002000000 */
[----:B------:R-:W-:Y:S01]  /*47e0*/  @P1 FADD.FTZ R84, R84, R241 ;  /* 0x000000f154541221 */ /* 0x000fe20000010000 */
[----:B------:R-:W-:Y:S01]  /*47f0*/  @P1 LOP3.LUT P3, RZ, R233, 0xff0000, RZ, 0xc0, !PT ;  /* 0x00ff0000e9ff1812 */ /* 0x000fe2000786c0ff */
[----:B------:R-:W-:Y:S01]  /*4800*/  @P1 FADD.FTZ R85, R85, R240 ;  /* 0x000000f055551221 */ /* 0x000fe20000010000 */
[----:B------:R-:W-:Y:S01]  /*4810*/  @P1 LOP3.LUT P4, RZ, R233, 0xff000000, RZ, 0xc0, !PT ;  /* 0xff000000e9ff1812 */ /* 0x000fe2000788c0ff */
[----:B------:R-:W-:Y:S01]  /*4820*/  @P1 FMUL.FTZ R233, R184, c[0x0][0x1e8] ;  /* 0x00007a00b8e91a20 */ /* 0x000fe20000410000 */
[----:B------:R-:W-:Y:S01]  /*4830*/  ISETP.NE.AND P6, PT, R207, RZ, PT ;  /* 0x000000ffcf00720c */ /* 0x000fe20003fc5270 */
[----:B------:R-:W-:Y:S01]  /*4840*/  @P1 FADD.FTZ R86, R86, R238 ;  /* 0x000000ee56561221 */ /* 0x000fe20000010000 */
[----:B------:R-:W-:Y:S01]  /*4850*/  SEL R185, R185, R169, P2 ;  /* 0x000000a9b9b97207 */ /* 0x000fe20001000000 */
[----:B--2---:R-:W-:-:S02]  /*4860*/  @P1 FMUL.FTZ R184, R204, R233 ;  /* 0x000000e9ccb81220 */ /* 0x004fc40000410000 */
[C---:B------:R-:W-:Y:S01]  /*4870*/  @P1 FMUL.FTZ R204, R187.reuse, c[0x0][0x1ec] ;  /* 0x00007b00bbcc1a20 */ /* 0x040fe20000410000 */
[----:B------:R-:W-:Y:S02]  /*4880*/  SEL R187, R187, R171, P2 ;  /* 0x000000abbbbb7207 */ /* 0x000fe40001000000 */
[----:B------:R-:W-:Y:S01]  /*4890*/  @P1 SEL R173, R184, RZ, P5 ;  /* 0x000000ffb8ad1207 */ /* 0x000fe20002800000 */
[----:B------:R-:W-:-:S04]  /*48a0*/  @P1 FMUL.FTZ R184, R237, c[0x0][0x1ec] ;  /* 0x00007b00edb81a20 */ /* 0x000fc80000410000 */
[----:B------:R-:W-:-:S04]  /*48b0*/  @P1 FMUL.FTZ R234, R184, c[0x0][0x1e8] ;  /* 0x00007a00b8ea1a20 */ /* 0x000fc80000410000 */
[----:B---3--:R-:W-:Y:S02]  /*48c0*/  @P1 FMUL.FTZ R184, R235, R234 ;  /* 0x000000eaebb81220 */ /* 0x008fe40000410000 */
[----:B------:R-:W-:Y:S01]  /*48d0*/  @P1 FMUL.FTZ R235, R204, c[0x0][0x1e8] ;  /* 0x00007a00cceb1a20 */ /* 0x000fe20000410000 */
[----:B------:R-:W-:Y:S02]  /*48e0*/  @P6 IADD3 R204, R2, 0x40, RZ ;  /* 0x0000004002cc6810 */ /* 0x000fe40007ffe0ff */
[----:B------:R-:W-:Y:S01]  /*48f0*/  @P1 SEL R174, R184, RZ, P3 ;  /* 0x000000ffb8ae1207 */ /* 0x000fe20001800000 */
[----:B----4-:R-:W-:-:S05]  /*4900*/  @P1 FMUL.FTZ R184, R205, R235 ;  /* 0x000000ebcdb81220 */ /* 0x010fca0000410000 */
[----:B------:R-:W-:Y:S02]  /*4910*/  @P1 SEL R175, R184, RZ, P4 ;  /* 0x000000ffb8af1207 */ /* 0x000fe40002000000 */
[----:B------:R-:W-:-:S05]  /*4920*/  @P6 MOV R184, 0x10 ;  /* 0x0000001000b86802 */ /* 0x000fca0000000f00 */
[----:B------:R-:W-:Y:S01]  /*4930*/  @P6 IMAD.WIDE.U32 R204, R204, R184, c[0x0][0x258] ;  /* 0x00009600cccc6625 */ /* 0x000fe200078e00b8 */
[----:B------:R-:W-:Y:S02]  /*4940*/  SEL R184, R186, R168, P2 ;  /* 0x000000a8bab87207 */ /* 0x000fe40001000000 */
[----:B------:R-:W-:-:S05]  /*4950*/  SEL R186, R237, R170, P2 ;  /* 0x000000aaedba7207 */ /* 0x000fca0001000000 */
[----:B------:R0:W-:Y:S02]  /*4960*/  @P6 STG.E.128 [R204.64], R184 ;  /* 0x000000b8cc006986 */ /* 0x0001e4000c101d04 */
[----:B0-----:R-:W-:Y:S01]  /*4970*/  @P1 MOV R184, 0x10 ;  /* 0x0000001000b81802 */ /* 0x001fe20000000f00 */
[----:B------:R-:W-:Y:S02]  /*4980*/  @P1 FMUL.FTZ R186, R165, R233 ;  /* 0x000000e9a5ba1220 */ /* 0x000fe40000410000 */
[----:B------:R-:W-:Y:S02]  /*4990*/  @P1 FMUL.FTZ R187, R166, R234 ;  /* 0x000000eaa6bb1220 */ /* 0x000fe40000410000 */
[----:B------:R-:W-:Y:S01]  /*49a0*/  @P1 IMAD.WIDE.U32 R184, R236, R184, c[0x0][0x248] ;  /* 0x00009200ecb81625 */ /* 0x000fe200078e00b8 */
[----:B------:R-:W-:-:S03]  /*49b0*/  IADD3 R236, R202, 0x60, RZ ;  /* 0x00000060caec7810 */ /* 0x000fc60007ffe0ff */
[----:B------:R-:W-:Y:S01]  /*49c0*/  @P1 FMUL.FTZ R204, R167, R235 ;  /* 0x000000eba7cc1220 */ /* 0x000fe20000410000 */
        /* <DEDUP_REMOVED lines=14> */
.L_x_14823:
[----:B------:R-:W-:Y:S05]  /*4ab0*/  BSYNC B1 ;  /* 0x0000000000017941 */ /* 0x000fea0003800000 */
.L_x_14822:
        /* <DEDUP_REMOVED lines=27> */
.L_x_14825:
[----:B------:R-:W-:Y:S05]  /*4c70*/  BSYNC B1 ;  /* 0x0000000000017941 */ /* 0x000fea0003800000 */
.L_x_14824:
[----:B------:R-:W-:Y:S01]  /*4c80*/  @!P0 ISETP.NE.AND.EX P5, PT, RZ, c[0x0][0x21c], PT, P5 ;  /* 0x00008700ff008a0c */ /* 0x000fe20003fa5350 */
[----:B------:R-:W-:Y:S01]  /*4c90*/  BSSY B1, `(.L_x_14826) ;  /* 0x000000c000017945 */ /* 0x000fe20003800000 */
[----:B------:R-:W-:Y:S02]  /*4ca0*/  @!P0 ISETP.NE.U32.AND P3, PT, RZ, c[0x0][0x218], PT ;  /* 0x00008600ff008a0c */ /* 0x000fe40003f65070 */
        /* <DEDUP_REMOVED lines=10> */
.L_x_14827:
[----:B------:R-:W-:Y:S05]  /*4d50*/  BSYNC B1 ;  /* 0x0000000000017941 */ /* 0x000fea0003800000 */
.L_x_14826:
[----:B------:R-:W-:Y:S01]  /*4d60*/  @!P0 ISETP.NE.AND.EX P4, PT, RZ, c[0x0][0x21c], PT, P4 ;  /* 0x00008700ff008a0c */ /* 0x000fe20003f85340 */
[----:B------:R-:W-:Y:S01]  /*4d70*/  BSSY B1, `(.L_x_14828) ;  /* 0x000000c000017945 */ /* 0x000fe20003800000 */
[----:B------:R-:W-:Y:S02]  /*4d80*/  @P1 LOP3.LUT P5, RZ, R234, 0xff00, RZ, 0xc0, !PT ;  /* 0x0000ff00eaff1812 */ /* 0x000fe400078ac0ff */
[----:B------:R-:W-:Y:S02]  /*4d90*/  @!P0 ISETP.NE.AND.EX P3, PT, RZ, c[0x0][0x21c], PT, P3 ;  /* 0x00008700ff008a0c */ /* 0x000fe40003f65330 */
        /* <DEDUP_REMOVED lines=9> */
.L_x_14829:
[----:B------:R-:W-:Y:S05]  /*4e30*/  BSYNC B1 ;  /* 0x0000000000017941 */ /* 0x000fea0003800000 */
.L_x_14828:
        /* <DEDUP_REMOVED lines=17> */
[C---:B------:R-:W-:Y:S01]  /*4f50*/  @P1 FMUL.FTZ R184, R186.reuse, c[0x0][0x1ec] ;  /* 0x00007b00bab81a20 */ /* 0x040fe20000410000 */
[----:B------:R-:W-:-:S03]  /*4f60*/  SEL R186, R186, R170, P2 ;  /* 0x000000aababa7207 */ /* 0x000fc60001000000 */
[----:B------:R-:W-:-:S04]  /*4f70*/  @P1 FMUL.FTZ R235, R184, c[0x0][0x1e8] ;  /* 0x00007a00b8eb1a20 */ /* 0x000fc80000410000 */
[----:B---3--:R-:W-:Y:S02]  /*4f80*/  @P1 FMUL.FTZ R184, R237, R235 ;  /* 0x000000ebedb81220 */ /* 0x008fe40000410000 */
[----:B------:R-:W-:Y:S01]  /*4f90*/  @P1 FMUL.FTZ R237, R204, c[0x0][0x1e8] ;  /* 0x00007a00cced1a20 */ /* 0x000fe20000410000 */
[----:B------:R-:W-:Y:S02]  /*4fa0*/  @P6 MOV R204, 0x10 ;  /* 0x0000001000cc6802 */ /* 0x000fe40000000f00 */
[----:B------:R-:W-:Y:S01]  /*4fb0*/  @P1 SEL R174, R184, RZ, P4 ;  /* 0x000000ffb8ae1207 */ /* 0x000fe20002000000 */
[----:B----4-:R-:W-:-:S05]  /*4fc0*/  @P1 FMUL.FTZ R184, R205, R237 ;  /* 0x000000edcdb81220 */ /* 0x010fca0000410000 */
[----:B------:R-:W-:Y:S02]  /*4fd0*/  @P1 SEL R175, R184, RZ, P3 ;  /* 0x000000ffb8af1207 */ /* 0x000fe40001800000 */
[----:B------:R-:W-:-:S05]  /*4fe0*/  @P6 IADD3 R184, R2, 0x60, RZ ;  /* 0x0000006002b86810 */ /* 0x000fca0007ffe0ff */
[----:B------:R-:W-:Y:S01]  /*4ff0*/  @P6 IMAD.WIDE.U32 R204, R184, R204, c[0x0][0x258] ;  /* 0x00009600b8cc6625 */ /* 0x000fe200078e00cc */
        /* <DEDUP_REMOVED lines=14> */
[----:B------:R-:W2:Y:S01]  /*50e0*/  LDL R238, [R1+0x3c] ;  /* 0x00003c0001ee7983 */ /* 0x000ea20000100800 */
[----:B------:R-:W-:Y:S01]  /*50f0*/  ISETP.NE.U32.AND P6, PT, RZ, c[0x0][0x218], PT ;  /* 0x00008600ff007a0c */ /* 0x000fe20003fc5070 */
[----:B0-----:R-:W-:-:S03]  /*5100*/  FFMA.FTZ R184, R227, R206, R203 ;  /* 0x000000cee3b87223 */ /* 0x001fc600000100cb */
[----:B------:R-:W-:Y:S01]  /*5110*/  ISETP.NE.AND.EX P6, PT, RZ, c[0x0][0x21c], PT, P6 ;  /* 0x00008700ff007a0c */ /* 0x000fe20003fc5360 */
[----:B--2---:R-:W-:-:S04]  /*5120*/  FADD.FTZ R184, R238, -R184 ;  /* 0x800000b8eeb87221 */ /* 0x004fc80000010000 */
[----:B------:R-:W-:-:S08]  /*5130*/  FMUL.FTZ R233, R0, R184 ;  /* 0x000000b800e97220 */ /* 0x000fd00000410000 */
[----:B------:R-:W-:Y:S02]  /*5140*/  @P6 FADD.FTZ R233, R140, R233 ;  /* 0x000000e98ce96221 */ /* 0x000fe40000010000 */
.L_x_14831:
[----:B------:R-:W-:Y:S05]  /*5150*/  BSYNC B1 ;  /* 0x0000000000017941 */ /* 0x000fea0003800000 */
.L_x_14830:
[----:B0-----:R-:W2:Y:S04]  /*5160*/  LDL R185, [R1+0xf0] ;  /* 0x0000f00001b97983 */ /* 0x001ea80000100800 */
[----:B------:R-:W3:Y:S01]  /*5170*/  LDL R234, [R1+0x28] ;  /* 0x0000280001ea7983 */ /* 0x000ee20000100800 */
[----:B------:R-:W-:Y:S01]  /*5180*/  @P1 FMUL.FTZ R184, R233, c[0x0][0x1ec] ;  /* 0x00007b00e9b81a20 */ /* 0x000fe20000410000 */
[----:B------:R-:W-:Y:S01]  /*5190*/  @P1 FSEL R239, R186, RZ, P5 ;  /* 0x000000ffbaef1208 */ /* 0x000fe20002800000 */
[----:B------:R-:W-:Y:S01]  /*51a0*/  BSSY B1, `(.L_x_14832) ;  /* 0x0000017000017945 */ /* 0x000fe20003800000 */
[----:B------:R-:W-:Y:S01]  /*51b0*/  @P1 FSEL R240, R187, RZ, P4 ;  /* 0x000000ffbbf01208 */ /* 0x000fe20002000000 */
[----:B------:R-:W-:Y:S01]  /*51c0*/  @P1 FMUL.FTZ R184, R184, c[0x0][0x1e8] ;  /* 0x00007a00b8b81a20 */ /* 0x000fe20000410000 */
[----:B------:R-:W-:-:S04]  /*51d0*/  @!P0 ISETP.NE.U32.AND P4, PT, RZ, c[0x0][0x218], PT ;  /* 0x00008600ff008a0c */ /* 0x000fc80003f85070 */
[----:B------:R-:W-:Y:S01]  /*51e0*/  @!P0 ISETP.NE.AND.EX P4, PT, RZ, c[0x0][0x21c], PT, P4 ;  /* 0x00008700ff008a0c */ /* 0x000fe20003f85340 */
[-C--:B--2---:R-:W-:Y:S02]  /*51f0*/  @P1 FMUL.FTZ R185, R185, R184.reuse ;  /* 0x000000b8b9b91220 */ /* 0x084fe40000410000 */
[----:B-----5:R-:W-:Y:S01]  /*5200*/  @P1 FMUL.FTZ R184, R164, R184 ;  /* 0x000000b8a4b81220 */ /* 0x020fe20000410000 */
[----:B---3--:R-:W-:-:S04]  /*5210*/  @P1 LOP3.LUT P5, RZ, R234, 0xff, RZ, 0xc0, !PT ;  /* 0x000000ffeaff1812 */ /* 0x008fc800078ac0ff */
[----:B------:R-:W-:Y:S02]  /*5220*/  @P1 SEL R172, R185, RZ, P5 ;  /* 0x000000ffb9ac1207 */ /* 0x000fe40002800000 */
[----:B------:R-:W-:Y:S02]  /*5230*/  @P1 FSEL R185, R204, RZ, P3 ;  /* 0x000000ffccb91208 */ /* 0x000fe40001800000 */
[----:B------:R-:W-:Y:S02]  /*5240*/  @P1 FSEL R250, R184, RZ, P5 ;  /* 0x000000ffb8fa1208 */ /* 0x000fe40002800000 */
[----:B------:R-:W-:Y:S01]  /*5250*/  @!P0 ISETP.NE.U32.AND P5, PT, RZ, c[0x0][0x218], PT ;  /* 0x00008600ff008a0c */ /* 0x000fe20003fa5070 */
[----:B------:R0:W-:Y:S01]  /*5260*/  @P1 STL [R1+0x2c], R185 ;  /* 0x00002cb901001387 */ /* 0x0001e20000100800 */
[----:B------:R-:W-:Y:S02]  /*5270*/  @!P0 ISETP.NE.U32.AND P3, PT, RZ, c[0x0][0x218], PT ;  /* 0x00008600ff008a0c */ /* 0x000fe40003f65070 */
        /* <DEDUP_REMOVED lines=9> */
.L_x_14833:
[----:B------:R-:W-:Y:S05]  /*5310*/  BSYNC B1 ;  /* 0x0000000000017941 */ /* 0x000fea0003800000 */
.L_x_14832:
        /* <DEDUP_REMOVED lines=11> */
.L_x_14835:
[----:B------:R-:W-:Y:S05]  /*53d0*/  BSYNC B1 ;  /* 0x0000000000017941 */ /* 0x000fea0003800000 */
.L_x_14834:
[----:B------:R-:W-:Y:S01]  /*53e0*/  @!P0 ISETP.NE.AND.EX P3, PT, RZ, c[0x0][0x21c], PT, P3 ;  /* 0x00008700ff008a0c */ /* 0x000fe20003f65330 */
[----:B------:R-:W-:Y:S01]  /*53f0*/  BSSY B1, `(.L_x_14836) ;  /* 0x000000b000017945 */ /* 0x000fe20003800000 */
[----:B------:R-:W-:Y:S02]  /*5400*/  @P1 LOP3.LUT P5, RZ, R234, 0xff00, RZ, 0xc0, !PT ;  /* 0x0000ff00eaff1812 */ /* 0x000fe400078ac0ff */
        /* <DEDUP_REMOVED lines=9> */
.L_x_14837:
[----:B------:R-:W-:Y:S05]  /*54a0*/  BSYNC B1 ;  /* 0x0000000000017941 */ /* 0x000fea0003800000 */
.L_x_14836:
[----:B------:R-:W2:Y:S04]  /*54b0*/  LDL R204, [R1+0xf4] ;  /* 0x0000f40001cc7983 */ /* 0x000ea80000100800 */
[----:B------:R-:W3:Y:S04]  /*54c0*/  LDL R237, [R1+0xf8] ;  /* 0x0000f80001ed7983 */ /* 0x000ee80000100800 */
[----:B------:R-:W4:Y:S01]  /*54d0*/  LDL R205, [R1+0xfc] ;  /* 0x0000fc0001cd7983 */ /* 0x000f220000100800 */
[----:B------:R-:W-:Y:S01]  /*54e0*/  @P1 FMUL.FTZ R184, R185, c[0x0][0x1ec] ;  /* 0x00007b00b9b81a20 */ /* 0x000fe20000410000 */
[----:B------:R-:W-:Y:S01]  /*54f0*/  @!P0 FSEL R232, R144, RZ, P4 ;  /* 0x000000ff90e88208 */ /* 0x000fe20002000000 */
[----:B------:R-:W-:Y:S01]  /*5500*/  @P1 FADD.FTZ R90, R90, R248 ;  /* 0x000000f85a5a1221 */ /* 0x000fe20000010000 */
[C---:B------:R-:W-:Y:S01]  /*5510*/  @P1 LOP3.LUT P3, RZ, R234.reuse, 0xff0000, RZ, 0xc0, !PT ;  /* 0x00ff0000eaff1812 */ /* 0x040fe2000786c0ff */
        /* <DEDUP_REMOVED lines=35> */
[----:B------:R-:W-:Y:S01]  /*5750*/  ISETP.NE.U32.AND P6, PT, RZ, c[0x0][0x218], PT ;  /* 0x00008600ff007a0c */ /* 0x000fe20003fc5070 */
[----:B0-----:R-:W-:-:S03]  /*5760*/  FFMA.FTZ R184, R219, R206, R203 ;  /* 0x000000cedbb87223 */ /* 0x001fc600000100cb */
[----:B------:R-:W-:Y:S01]  /*5770*/  ISETP.NE.AND.EX P6, PT, RZ, c[0x0][0x21c], PT, P6 ;  /* 0x00008700ff007a0c */ /* 0x000fe20003fc5360 */
[----:B------:R-:W-:-:S04]  /*5780*/  FADD.FTZ R184, R229, -R184 ;  /* 0x800000b8e5b87221 */ /* 0x000fc80000010000 */
[----:B------:R-:W-:-:S08]  /*5790*/  FMUL.FTZ R232, R0, R184 ;  /* 0x000000b800e87220 */ /* 0x000fd00000410000 */
[----:B------:R-:W-:Y:S02]  /*57a0*/  @P6 FADD.FTZ R232, R144, R232 ;  /* 0x000000e890e86221 */ /* 0x000fe40000010000 */
.L_x_14839:
[----:B------:R-:W-:Y:S05]  /*57b0*/  BSYNC B1 ;  /* 0x0000000000017941 */ /* 0x000fea0003800000 */
.L_x_14838:
[----:B0-----:R-:W2:Y:S04]  /*57c0*/  LDL R185, [R1+0xe0] ;  /* 0x0000e00001b97983 */ /* 0x001ea80000100800 */
[----:B------:R-:W3:Y:S01]  /*57d0*/  LDL R234, [R1+0x24] ;  /* 0x0000240001ea7983 */ /* 0x000ee20000100800 */
[----:B------:R-:W-:Y:S01]  /*57e0*/  @P1 FMUL.FTZ R184, R232, c[0x0][0x1ec] ;  /* 0x00007b00e8b81a20 */ /* 0x000fe20000410000 */
[----:B------:R-:W-:Y:S01]  /*57f0*/  @P1 FSEL R238, R187, RZ, P5 ;  /* 0x000000ffbbee1208 */ /* 0x000fe20002800000 */
[----:B------:R-:W-:Y:S01]  /*5800*/  BSSY B1, `(.L_x_14840) ;  /* 0x0000016000017945 */ /* 0x000fe20003800000 */
[----:B------:R-:W-:Y:S01]  /*5810*/  @P1 FSEL R249, R204, RZ, P4 ;  /* 0x000000ffccf91208 */ /* 0x000fe20002000000 */
[----:B------:R-:W-:Y:S01]  /*5820*/  @P1 FMUL.FTZ R184, R184, c[0x0][0x1e8] ;  /* 0x00007a00b8b81a20 */ /* 0x000fe20000410000 */
[----:B------:R-:W-:-:S03]  /*5830*/  @!P0 ISETP.NE.U32.AND P4, PT, RZ, c[0x0][0x218], PT ;  /* 0x00008600ff008a0c */ /* 0x000fc60003f85070 */
[-C--:B--2---:R-:W-:Y:S02]  /*5840*/  @P1 FMUL.FTZ R185, R185, R184.reuse ;  /* 0x000000b8b9b91220 */ /* 0x084fe40000410000 */
[----:B-----5:R-:W-:Y:S01]  /*5850*/  @P1 FMUL.FTZ R184, R164, R184 ;  /* 0x000000b8a4b81220 */ /* 0x020fe20000410000 */
[----:B---3--:R-:W-:-:S04]  /*5860*/  @P1 LOP3.LUT P5, RZ, R234, 0xff, RZ, 0xc0, !PT ;  /* 0x000000ffeaff1812 */ /* 0x008fc800078ac0ff */
[----:B------:R-:W-:Y:S02]  /*5870*/  @P1 SEL R172, R185, RZ, P5 ;  /* 0x000000ffb9ac1207 */ /* 0x000fe40002800000 */
[----:B------:R-:W-:Y:S02]  /*5880*/  @P1 FSEL R185, R186, RZ, P3 ;  /* 0x000000ffbab91208 */ /* 0x000fe40001800000 */
[----:B------:R-:W-:Y:S02]  /*5890*/  @!P0 ISETP.NE.U32.AND P3, PT, RZ, c[0x0][0x218], PT ;  /* 0x00008600ff008a0c */ /* 0x000fe40003f65070 */
[----:B------:R-:W-:Y:S01]  /*58a0*/  @P1 FSEL R248, R184, RZ, P5 ;  /* 0x000000ffb8f81208 */ /* 0x000fe20002800000 */
[----:B------:R0:W-:Y:S01]  /*58b0*/  @P1 STL [R1+0x14], R185 ;  /* 0x000014b901001387 */ /* 0x0001e20000100800 */
[----:B------:R-:W-:Y:S02]  /*58c0*/  @!P0 ISETP.NE.AND.EX P3, PT, RZ, c[0x0][0x21c], PT, P3 ;  /* 0x00008700ff008a0c */ /* 0x000fe40003f65330 */
[----:B------:R-:W-:-:S02]  /*58d0*/  @!P0 ISETP.NE.U32.AND P5, PT, RZ, c[0x0][0x218], PT ;  /* 0x00008600ff008a0c */ /* 0x000fc40003fa5070 */
        /* <DEDUP_REMOVED lines=8> */
.L_x_14841:
[----:B------:R-:W-:Y:S05]  /*5960*/  BSYNC B1 ;  /* 0x0000000000017941 */ /* 0x000fea0003800000 */
.L_x_14840:
        /* <DEDUP_REMOVED lines=11> */
.L_x_14843:
[----:B------:R-:W-:Y:S05]  /*5a20*/  BSYNC B1 ;  /* 0x0000000000017941 */ /* 0x000fea0003800000 */
.L_x_14842:
        /* <DEDUP_REMOVED lines=12> */
.L_x_14845:
[----:B------:R-:W-:Y:S05]  /*5af0*/  BSYNC B1 ;  /* 0x0000000000017941 */ /* 0x000fea0003800000 */
.L_x_14844:
        /* <DEDUP_REMOVED lines=48> */
.L_x_14847:
[----:B------:R-:W-:Y:S05]  /*5e00*/  BSYNC B1 ;  /* 0x0000000000017941 */ /* 0x000fea0003800000 */
.L_x_14846:
        /* <DEDUP_REMOVED lines=25> */
.L_x_14849:
[----:B------:R-:W-:Y:S05]  /*5fa0*/  BSYNC B1 ;  /* 0x0000000000017941 */ /* 0x000fea0003800000 */
.L_x_14848:
        /* <DEDUP_REMOVED lines=11> */
.L_x_14851:
[----:B------:R-:W-:Y:S05]  /*6060*/  BSYNC B1 ;  /* 0x0000000000017941 */ /* 0x000fea0003800000 */
.L_x_14850:
        /* <DEDUP_REMOVED lines=12> */
.L_x_14853:
[----:B------:R-:W-:Y:S05]  /*6130*/  BSYNC B1 ;  /* 0x0000000000017941 */ /* 0x000fea0003800000 */
.L_x_14852:
        /* <DEDUP_REMOVED lines=48> */
.L_x_14855:
[----:B------:R-:W-:Y:S05]  /*6440*/  BSYNC B1 ;  /* 0x0000000000017941 */ /* 0x000fea0003800000 */
.L_x_14854:
        /* <DEDUP_REMOVED lines=25> */
.L_x_14857:
[----:B------:R-:W-:Y:S05]  /*65e0*/  BSYNC B1 ;  /* 0x0000000000017941 */ /* 0x000fea0003800000 */
.L_x_14856:
        /* <DEDUP_REMOVED lines=11> */
.L_x_14859:
[----:B------:R-:W-:Y:S05]  /*66a0*/  BSYNC B1 ;  /* 0x0000000000017941 */ /* 0x000fea0003800000 */
.L_x_14858:
        /* <DEDUP_REMOVED lines=12> */
.L_x_14861:
[----:B------:R-:W-:Y:S05]  /*6770*/  BSYNC B1 ;  /* 0x0000000000017941 */ /* 0x000fea0003800000 */
.L_x_14860:
[----:B------:R-:W2:Y:S04]  /*6780*/  LDL.LU R184, [R1+0x2c] ;  /* 0x00002c0001b87983 */ /* 0x000ea80000300800 */
[----:B------:R-:W3:Y:S04]  /*6790*/  LDL R204, [R1+0xc4] ;  /* 0x0000c40001cc7983 */ /* 0x000ee80000100800 */
[----:B------:R-:W4:Y:S04]  /*67a0*/  LDL R237, [R1+0xc8] ;  /* 0x0000c80001ed7983 */ /* 0x000f280000100800 */
[----:B------:R-:W4:Y:S01]  /*67b0*/  LDL R205, [R1+0xcc] ;  /* 0x0000cc0001cd7983 */ /* 0x000f220000100800 */
[----:B------:R-:W-:Y:S01]  /*67c0*/  @!P0 FSEL R233, R156, RZ, P3 ;  /* 0x000000ff9ce98208 */ /* 0x000fe20001800000 */
[----:B------:R-:W-:Y:S01]  /*67d0*/  @P1 FADD.FTZ R100, R100, R250 ;  /* 0x000000fa64641221 */ /* 0x000fe20000010000 */
[C---:B------:R-:W-:Y:S01]  /*67e0*/  @P1 LOP3.LUT P4, RZ, R234.reuse, 0xff0000, RZ, 0xc0, !PT ;  /* 0x00ff0000eaff1812 */ /* 0x040fe2000788c0ff */
[----:B------:R-:W-:Y:S01]  /*67f0*/  @P1 FADD.FTZ R101, R101, R238 ;  /* 0x000000ee65651221 */ /* 0x000fe20000010000 */
[----:B------:R-:W-:-:S02]  /*6800*/  @P1 LOP3.LUT P3, RZ, R234, 0xff000000, RZ, 0xc0, !PT ;  /* 0xff000000eaff1812 */ /* 0x000fc4000786c0ff */
[----:B------:R-:W-:Y:S01]  /*6810*/  ISETP.NE.AND P6, PT, R207, RZ, PT ;  /* 0x000000ffcf00720c */ /* 0x000fe20003fc5270 */
[----:B--2---:R-:W-:Y:S02]  /*6820*/  @P1 FADD.FTZ R99, R99, R184 ;  /* 0x000000b863631221 */ /* 0x004fe40000010000 */
[C---:B------:R-:W-:Y:S01]  /*6830*/  @P1 FMUL.FTZ R184, R185.reuse, c[0x0][0x1ec] ;  /* 0x00007b00b9b81a20 */ /* 0x040fe20000410000 */
[----:B------:R-:W-:-:S03]  /*6840*/  SEL R185, R185, R169, P2 ;  /* 0x000000a9b9b97207 */ /* 0x000fc60001000000 */
[----:B------:R-:W-:-:S04]  /*6850*/  @P1 FMUL.FTZ R234, R184, c[0x0][0x1e8] ;  /* 0x00007a00b8ea1a20 */ /* 0x000fc80000410000 */
[----:B---3--:R-:W-:Y:S02]  /*6860*/  @P1 FMUL.FTZ R184, R204, R234 ;  /* 0x000000eaccb81220 */ /* 0x008fe40000410000 */
[C---:B------:R-:W-:Y:S01]  /*6870*/  @P1 FMUL.FTZ R204, R187.reuse, c[0x0][0x1ec] ;  /* 0x00007b00bbcc1a20 */ /* 0x040fe20000410000 */
[----:B------:R-:W-:Y:S02]  /*6880*/  SEL R187, R187, R171, P2 ;  /* 0x000000abbbbb7207 */ /* 0x000fe40001000000 */
[----:B------:R-:W-:Y:S01]  /*6890*/  @P1 SEL R173, R184, RZ, P5 ;  /* 0x000000ffb8ad1207 */ /* 0x000fe20002800000 */
[C---:B------:R-:W-:Y:S01]  /*68a0*/  @P1 FMUL.FTZ R184, R186.reuse, c[0x0][0x1ec] ;  /* 0x00007b00bab81a20 */ /* 0x040fe20000410000 */
[----:B------:R-:W-:-:S03]  /*68b0*/  SEL R186, R186, R170, P2 ;  /* 0x000000aababa7207 */ /* 0x000fc60001000000 */
[----:B------:R-:W-:-:S04]  /*68c0*/  @P1 FMUL.FTZ R235, R184, c[0x0][0x1e8] ;  /* 0x00007a00b8eb1a20 */ /* 0x000fc80000410000 */
[----:B----4-:R-:W-:Y:S02]  /*68d0*/  @P1 FMUL.FTZ R184, R237, R235 ;  /* 0x000000ebedb81220 */ /* 0x010fe40000410000 */
[----:B------:R-:W-:Y:S01]  /*68e0*/  @P1 FMUL.FTZ R237, R204, c[0x0][0x1e8] ;  /* 0x00007a00cced1a20 */ /* 0x000fe20000410000 */
[----:B------:R-:W-:Y:S02]  /*68f0*/  @P6 MOV R204, 0x10 ;  /* 0x0000001000cc6802 */ /* 0x000fe40000000f00 */
[----:B------:R-:W-:Y:S01]  /*6900*/  @P1 SEL R174, R184, RZ, P4 ;  /* 0x000000ffb8ae1207 */ /* 0x000fe20002000000 */
[----:B------:R-:W-:-:S05]  /*6910*/  @P1 FMUL.FTZ R184, R205, R237 ;  /* 0x000000edcdb81220 */ /* 0x000fca0000410000 */
[----:B------:R-:W-:Y:S02]  /*6920*/  @P1 SEL R175, R184, RZ, P3 ;  /* 0x000000ffb8af1207 */ /* 0x000fe40001800000 */
[----:B------:R-:W-:-:S05]  /*6930*/  @P6 IADD3 R184, R2, 0xe0, RZ ;  /* 0x000000e002b86810 */ /* 0x000fca0007ffe0ff */
[----:B------:R-:W-:Y:S01]  /*6940*/  @P6 IMAD.WIDE.U32 R204, R184, R204, c[0x0][0x258] ;  /* 0x00009600b8cc6625 */ /* 0x000fe200078e00cc */
[----:B------:R-:W-:Y:S02]  /*6950*/  SEL R184, R232, R168, P2 ;  /* 0x000000a8e8b87207 */ /* 0x000fe40001000000 */
[----:B------:R-:W-:-:S03]  /*6960*/  IADD3 R232, R202, 0x100, RZ ;  /* 0x00000100cae87810 */ /* 0x000fc60007ffe0ff */
[----:B------:R0:W-:Y:S02]  /*6970*/  @P6 STG.E.128 [R204.64], R184 ;  /* 0x000000b8cc006986 */ /* 0x0001e4000c101d04 */
[----:B0-----:R-:W-:Y:S01]  /*6980*/  @P1 MOV R184, 0x10 ;  /* 0x0000001000b81802 */ /* 0x001fe20000000f00 */
[----:B------:R-:W-:Y:S02]  /*6990*/  @P1 FMUL.FTZ R186, R165, R234 ;  /* 0x000000eaa5ba1220 */ /* 0x000fe40000410000 */
[----:B------:R-:W-:Y:S02]  /*69a0*/  @P1 FMUL.FTZ R187, R166, R235 ;  /* 0x000000eba6bb1220 */ /* 0x000fe40000410000 */
[----:B------:R-:W-:-:S04]  /*69b0*/  @P1 IMAD.WIDE.U32 R184, R236, R184, c[0x0][0x248] ;  /* 0x00009200ecb81625 */ /* 0x000fc800078e00b8 */
        /* <DEDUP_REMOVED lines=13> */
.L_x_14863:
[----:B------:R-:W-:Y:S05]  /*6a90*/  BSYNC B1 ;  /* 0x0000000000017941 */ /* 0x000fea0003800000 */
.L_x_14862:
        /* <DEDUP_REMOVED lines=25> */
.L_x_14865:
[----:B------:R-:W-:Y:S05]  /*6c30*/  BSYNC B1 ;  /* 0x0000000000017941 */ /* 0x000fea0003800000 */
.L_x_14864:
        /* <DEDUP_REMOVED lines=11> */
.L_x_14867:
[----:B------:R-:W-:Y:S05]  /*6cf0*/  BSYNC B1 ;  /* 0x0000000000017941 */ /* 0x000fea0003800000 */
.L_x_14866:
        /* <DEDUP_REMOVED lines=11> */
.L_x_14869:
[----:B------:R-:W-:Y:S05]  /*6db0*/  BSYNC B1 ;  /* 0x0000000000017941 */ /* 0x000fea0003800000 */
.L_x_14868:
[----:B------:R-:W2:Y:S04]  /*6dc0*/  LDL.LU R184, [R1+0x14] ;  /* 0x0000140001b87983 */ /* 0x000ea80000300800 */
[----:B------:R-:W3:Y:S04]  /*6dd0*/  LDL R205, [R1+0xb4] ;  /* 0x0000b40001cd7983 */ /* 0x000ee80000100800 */
[----:B------:R-:W4:Y:S01]  /*6de0*/  LDL R204, [R1+0xb8] ;  /* 0x0000b80001cc7983 */ /* 0x000f220000100800 */
[----:B------:R-:W-:Y:S02]  /*6df0*/  ISETP.NE.AND P6, PT, R207, RZ, PT ;  /* 0x000000ffcf00720c */ /* 0x000fe40003fc5270 */
[----:B------:R-:W-:Y:S01]  /*6e00*/  @P1 LOP3.LUT P3, RZ, R237, 0xff000000, RZ, 0xc0, !PT ;  /* 0xff000000edff1812 */ /* 0x000fe2000786c0ff */
[----:B------:R-:W4:Y:S01]  /*6e10*/  LDL R250, [R1+0xbc] ;  /* 0x0000bc0001fa7983 */ /* 0x000f220000100800 */
[----:B------:R-:W-:-:S04]  /*6e20*/  @P1 FMUL.FTZ R187, R186, c[0x0][0x1ec] ;  /* 0x00007b00babb1a20 */ /* 0x000fc80000410000 */
[----:B------:R-:W-:Y:S01]  /*6e30*/  @P1 FMUL.FTZ R237, R187, c[0x0][0x1e8] ;  /* 0x00007a00bbed1a20 */ /* 0x000fe20000410000 */
[----:B------:R-:W-:Y:S01]  /*6e40*/  SEL R186, R186, R170, P2 ;  /* 0x000000aababa7207 */ /* 0x000fe20001000000 */
[----:B------:R-:W-:Y:S01]  /*6e50*/  BSSY B1, `(.L_x_14870) ;  /* 0x000003d000017945 */ /* 0x000fe20003800000 */
[----:B------:R-:W-:Y:S02]  /*6e60*/  @P1 FADD.FTZ R103, R103, R249 ;  /* 0x000000f967671221 */ /* 0x000fe40000010000 */
[----:B------:R-:W-:Y:S02]  /*6e70*/  @P1 FADD.FTZ R104, R104, R248 ;  /* 0x000000f868681221 */ /* 0x000fe40000010000 */
[----:B------:R-:W-:Y:S02]  /*6e80*/  @P1 FADD.FTZ R105, R105, R247 ;  /* 0x000000f769691221 */ /* 0x000fe40000010000 */
[----:B------:R-:W-:Y:S02]  /*6e90*/  @P1 FADD.FTZ R106, R106, R246 ;  /* 0x000000f66a6a1221 */ /* 0x000fe40000010000 */
[----:B------:R-:W-:-:S02]  /*6ea0*/  @P1 FADD.FTZ R107, R107, R245 ;  /* 0x000000f56b6b1221 */ /* 0x000fc40000010000 */
[----:B------:R-:W-:Y:S02]  /*6eb0*/  @P1 FADD.FTZ R108, R108, R244 ;  /* 0x000000f46c6c1221 */ /* 0x000fe40000010000 */
        /* <DEDUP_REMOVED lines=8> */
[----:B--2---:R-:W-:Y:S02]  /*6f40*/  @P1 FADD.FTZ R102, R102, R184 ;  /* 0x000000b866661221 */ /* 0x004fe40000010000 */
[----:B------:R-:W-:-:S04]  /*6f50*/  @P1 FMUL.FTZ R184, R185, c[0x0][0x1ec] ;  /* 0x00007b00b9b81a20 */ /* 0x000fc80000410000 */
[----:B------:R-:W-:-:S04]  /*6f60*/  @P1 FMUL.FTZ R207, R184, c[0x0][0x1e8] ;  /* 0x00007a00b8cf1a20 */ /* 0x000fc80000410000 */
[----:B---3--:R-:W-:Y:S02]  /*6f70*/  @P1 FMUL.FTZ R184, R205, R207 ;  /* 0x000000cfcdb81220 */ /* 0x008fe40000410000 */
[----:B----4-:R-:W-:Y:S01]  /*6f80*/  @P1 FMUL.FTZ R187, R204, R237 ;  /* 0x000000edccbb1220 */ /* 0x010fe20000410000 */
[----:B------:R-:W-:Y:S02]  /*6f90*/  @P6 MOV R204, 0x10 ;  /* 0x0000001000cc6802 */ /* 0x000fe40000000f00 */
[----:B------:R-:W-:Y:S02]  /*6fa0*/  @P1 SEL R173, R184, RZ, P4 ;  /* 0x000000ffb8ad1207 */ /* 0x000fe40002000000 */
[----:B------:R-:W-:Y:S02]  /*6fb0*/  @P6 IADD3 R184, R2, 0x100, RZ ;  /* 0x0000010002b86810 */ /* 0x000fe40007ffe0ff */
[----:B------:R-:W-:Y:S02]  /*6fc0*/  @P1 SEL R174, R187, RZ, P5 ;  /* 0x000000ffbbae1207 */ /* 0x000fe40002800000 */
[----:B------:R-:W-:Y:S01]  /*6fd0*/  SEL R185, R185, R169, P2 ;  /* 0x000000a9b9b97207 */ /* 0x000fe20001000000 */
[----:B------:R-:W-:Y:S01]  /*6fe0*/  @P6 IMAD.WIDE.U32 R204, R184, R204, c[0x0][0x258] ;  /* 0x00009600b8cc6625 */ /* 0x000fe200078e00cc */
[----:B------:R-:W-:-:S02]  /*6ff0*/  SEL R184, R233, R168, P2 ;  /* 0x000000a8e9b87207 */ /* 0x000fc40001000000 */
[----:B------:R-:W-:-:S05]  /*7000*/  SEL R187, R239, R171, P2 ;  /* 0x000000abefbb7207 */ /* 0x000fca0001000000 */
[----:B------:R0:W-:Y:S02]  /*7010*/  @P6 STG.E.128 [R204.64], R184 ;  /* 0x000000b8cc006986 */ /* 0x0001e4000c101d04 */
[----:B0-----:R-:W-:-:S04]  /*7020*/  @P1 FMUL.FTZ R186, R239, c[0x0][0x1ec] ;  /* 0x00007b00efba1a20 */ /* 0x001fc80000410000 */
[----:B------:R-:W-:Y:S01]  /*7030*/  @P1 FMUL.FTZ R186, R186, c[0x0][0x1e8] ;  /* 0x00007a00baba1a20 */ /* 0x000fe20000410000 */
[----:B------:R-:W-:-:S03]  /*7040*/  @P1 MOV R185, 0x10 ;  /* 0x0000001000b91802 */ /* 0x000fc60000000f00 */
[----:B------:R-:W-:-:S05]  /*7050*/  @P1 FMUL.FTZ R184, R250, R186 ;  /* 0x000000bafab81220 */ /* 0x000fca0000410000 */
[----:B------:R-:W-:Y:S01]  /*7060*/  @P1 SEL R175, R184, RZ, P3 ;  /* 0x000000ffb8af1207 */ /* 0x000fe20001800000 */
[----:B------:R-:W-:Y:S01]  /*7070*/  @P1 IMAD.WIDE.U32 R184, R232, R185, c[0x0][0x248] ;  /* 0x00009200e8b81625 */ /* 0x000fe200078e00b9 */
[----:B------:R-:W-:-:S04]  /*7080*/  IADD3 R187, R202, 0x120, RZ ;  /* 0x00000120cabb7810 */ /* 0x000fc80007ffe0ff */
[----:B------:R0:W-:Y:S01]  /*7090*/  @P1 STG.E.128 [R184.64], R172 ;  /* 0x000000acb8001986 */ /* 0x0001e2000c101d04 */
[----:B------:R-:W-:Y:S02]  /*70a0*/  @P1 FMUL.FTZ R204, R166, R237 ;  /* 0x000000eda6cc1220 */ /* 0x000fe40000410000 */
[----:B------:R-:W-:Y:S02]  /*70b0*/  @P1 FMUL.FTZ R202, R165, R207 ;  /* 0x000000cfa5ca1220 */ /* 0x000fe40000410000 */
[----:B------:R-:W-:Y:S01]  /*70c0*/  @P1 FMUL.FTZ R186, R167, R186 ;  /* 0x000000baa7ba1220 */ /* 0x000fe20000410000 */
[----:B0-----:R-:W-:-:S05]  /*70d0*/  @P1 MOV R184, 0x10 ;  /* 0x0000001000b81802 */ /* 0x001fca0000000f00 */
[----:B------:R-:W-:-:S05]  /*70e0*/  @P1 IMAD.WIDE.U32 R184, R187, R184, c[0x0][0x170] ;  /* 0x00005c00bbb81625 */ /* 0x000fca00078e00b8 */
[----:B------:R0:W5:Y:S01]  /*70f0*/  @P1 LDG.E.128 R164, [R184.64] ;  /* 0x00000004b8a41981 */ /* 0x000162000c1e1d00 */
[----:B------:R-:W-:Y:S02]  /*7100*/  @P1 FSEL R186, R186, RZ, P3 ;  /* 0x000000ffbaba1208 */ /* 0x000fe40001800000 */
[----:B0-----:R-:W-:Y:S02]  /*7110*/  @P1 FSEL R185, R204, RZ, P5 ;  /* 0x000000ffccb91208 */ /* 0x001fe40002800000 */
[----:B------:R-:W-:Y:S02]  /*7120*/  @!P0 ISETP.NE.U32.AND P5, PT, RZ, c[0x0][0x218], PT ;  /* 0x00008600ff008a0c */ /* 0x000fe40003fa5070 */
[----:B------:R-:W-:Y:S02]  /*7130*/  @P1 FSEL R184, R202, RZ, P4 ;  /* 0x000000ffcab81208 */ /* 0x000fe40002000000 */
[----:B------:R-:W-:Y:S02]  /*7140*/  @!P0 ISETP.NE.U32.AND P4, PT, RZ, c[0x0][0x218], PT ;  /* 0x00008600ff008a0c */ /* 0x000fe40003f85070 */
[----:B------:R-:W-:Y:S01]  /*7150*/  @!P0 ISETP.NE.AND.EX P5, PT, RZ, c[0x0][0x21c], PT, P5 ;  /* 0x00008700ff008a0c */ /* 0x000fe20003fa5350 */
[----:B------:R-:W-:Y:S01]  /*7160*/  @P1 FADD.FTZ R118, R118, R185 ;  /* 0x000000b976761221 */ /* 0x000fe20000010000 */
[----:B------:R-:W-:Y:S01]  /*7170*/  @!P0 ISETP.NE.AND.EX P4, PT, RZ, c[0x0][0x21c], PT, P4 ;  /* 0x00008700ff008a0c */ /* 0x000fe20003f85340 */
[----:B------:R-:W-:Y:S01]  /*7180*/  @P1 FADD.FTZ R117, R117, R184 ;  /* 0x000000b875751221 */ /* 0x000fe20000010000 */
[----:B------:R-:W-:Y:S01]  /*7190*/  @!P0 FSEL R185, R160, RZ, P5 ;  /* 0x000000ffa0b98208 */ /* 0x000fe20002800000 */
[----:B------:R-:W-:Y:S01]  /*71a0*/  @P1 FADD.FTZ R119, R119, R186 ;  /* 0x000000ba77771221 */ /* 0x000fe20000010000 */
[----:B------:R-:W-:Y:S05]  /*71b0*/  @!P0 BRA `(.L_x_14871) ;  /* 0x0000006000008947 */ /* 0x000fea0003800000 */
[----:B------:R-:W-:Y:S01]  /*71c0*/  ISETP.NE.U32.AND P3, PT, RZ, c[0x0][0x218], PT ;  /* 0x00008600ff007a0c */ /* 0x000fe20003f65070 */
[----:B------:R-:W-:-:S03]  /*71d0*/  FFMA.FTZ R184, R196, R206, R203 ;  /* 0x000000cec4b87223 */ /* 0x000fc600000100cb */
[----:B------:R-:W-:Y:S01]  /*71e0*/  ISETP.NE.AND.EX P3, PT, RZ, c[0x0][0x21c], PT, P3 ;  /* 0x00008700ff007a0c */ /* 0x000fe20003f65330 */
[----:B------:R-:W-:-:S04]  /*71f0*/  FADD.FTZ R184, R3, -R184 ;  /* 0x800000b803b87221 */ /* 0x000fc80000010000 */
[----:B------:R-:W-:-:S08]  /*7200*/  FMUL.FTZ R185, R0, R184 ;  /* 0x000000b800b97220 */ /* 0x000fd00000410000 */
[----:B------:R-:W-:Y:S02]  /*7210*/  @P3 FADD.FTZ R185, R160, R185 ;  /* 0x000000b9a0b93221 */ /* 0x000fe40000010000 */
.L_x_14871:
[----:B------:R-:W-:Y:S05]  /*7220*/  BSYNC B1 ;  /* 0x0000000000017941 */ /* 0x000fea0003800000 */
.L_x_14870:
        /* <DEDUP_REMOVED lines=11> */
.L_x_14873:
[----:B------:R-:W-:Y:S05]  /*72e0*/  BSYNC B1 ;  /* 0x0000000000017941 */ /* 0x000fea0003800000 */
.L_x_14872:
[----:B------:R-:W2:Y:S04]  /*72f0*/  LDL R184, [R1+0x140] ;  /* 0x0001400001b87983 */ /* 0x000ea80000100800 */
[----:B------:R-:W3:Y:S01]  /*7300*/  LDL R202, [R1+0x144] ;  /* 0x0001440001ca7983 */ /* 0x000ee20000100800 */
[C---:B------:R-:W-:Y:S01]  /*7310*/  SEL R169, R186.reuse, R169, P2 ;  /* 0x000000a9baa97207 */ /* 0x040fe20001000000 */
[----:B------:R-:W-:Y:S01]  /*7320*/  @P1 FMUL.FTZ R186, R186, c[0x0][0x1ec] ;  /* 0x00007b00baba1a20 */ /* 0x000fe20000410000 */
[----:B------:R-:W-:Y:S01]  /*7330*/  @!P0 ISETP.NE.U32.AND P3, PT, RZ, c[0x0][0x218], PT ;  /* 0x00008600ff008a0c */ /* 0x000fe20003f65070 */
[----:B------:R-:W-:Y:S01]  /*7340*/  @P1 FMUL.FTZ R185, R185, c[0x0][0x1e8] ;  /* 0x00007a00b9b91a20 */ /* 0x000fe20000410000 */
[C---:B------:R-:W-:Y:S01]  /*7350*/  @P1 LOP3.LUT P4, RZ, R201.reuse, 0xff, RZ, 0xc0, !PT ;  /* 0x000000ffc9ff1812 */ /* 0x040fe2000788c0ff */
[----:B------:R-:W-:Y:S01]  /*7360*/  @P1 FMUL.FTZ R186, R186, c[0x0][0x1e8] ;  /* 0x00007a00baba1a20 */ /* 0x000fe20000410000 */
[----:B------:R-:W-:Y:S01]  /*7370*/  @P1 LOP3.LUT P5, RZ, R201, 0xff00, RZ, 0xc0, !PT ;  /* 0x0000ff00c9ff1812 */ /* 0x000fe200078ac0ff */
[----:B------:R-:W-:Y:S01]  /*7380*/  BSSY B1, `(.L_x_14874) ;  /* 0x000000e000017945 */ /* 0x000fe20003800000 */
[----:B------:R-:W-:Y:S01]  /*7390*/  @!P0 ISETP.NE.AND.EX P3, PT, RZ, c[0x0][0x21c], PT, P3 ;  /* 0x00008700ff008a0c */ /* 0x000fe20003f65330 */
[----:B--2---:R-:W-:-:S02]  /*73a0*/  @P1 FMUL.FTZ R184, R184, R185 ;  /* 0x000000b9b8b81220 */ /* 0x004fc40000410000 */
[----:B---3--:R-:W-:-:S03]  /*73b0*/  @P1 FMUL.FTZ R202, R202, R186 ;  /* 0x000000bacaca1220 */ /* 0x008fc60000410000 */
[----:B------:R-:W-:Y:S02]  /*73c0*/  @P1 SEL R172, R184, RZ, P4 ;  /* 0x000000ffb8ac1207 */ /* 0x000fe40002000000 */
[----:B------:R-:W-:Y:S02]  /*73d0*/  @!P0 FSEL R184, R162, RZ, P3 ;  /* 0x000000ffa2b88208 */ /* 0x000fe40001800000 */
[----:B------:R-:W-:Y:S01]  /*73e0*/  @P1 SEL R173, R202, RZ, P5 ;  /* 0x000000ffcaad1207 */ /* 0x000fe20002800000 */
[----:B------:R-:W-:Y:S05]  /*73f0*/  @!P0 BRA `(.L_x_14875) ;  /* 0x0000006000008947 */ /* 0x000fea0003800000 */
[----:B------:R-:W-:Y:S01]  /*7400*/  ISETP.NE.U32.AND P3, PT, RZ, c[0x0][0x218], PT ;  /* 0x00008600ff007a0c */ /* 0x000fe20003f65070 */
[----:B------:R-:W-:-:S03]  /*7410*/  FFMA.FTZ R184, R194, R206, R203 ;  /* 0x000000cec2b87223 */ /* 0x000fc600000100cb */
[----:B------:R-:W-:Y:S01]  /*7420*/  ISETP.NE.AND.EX P3, PT, RZ, c[0x0][0x21c], PT, P3 ;  /* 0x00008700ff007a0c */ /* 0x000fe20003f65330 */
[----:B------:R-:W-:-:S04]  /*7430*/  FADD.FTZ R184, R199, -R184 ;  /* 0x800000b8c7b87221 */ /* 0x000fc80000010000 */
[----:B------:R-:W-:-:S08]  /*7440*/  FMUL.FTZ R184, R0, R184 ;  /* 0x000000b800b87220 */ /* 0x000fd00000410000 */
[----:B------:R-:W-:Y:S02]  /*7450*/  @P3 FADD.FTZ R184, R162, R184 ;  /* 0x000000b8a2b83221 */ /* 0x000fe40000010000 */
.L_x_14875:
[----:B------:R-:W-:Y:S05]  /*7460*/  BSYNC B1 ;  /* 0x0000000000017941 */ /* 0x000fea0003800000 */
.L_x_14874:
[----:B------:R-:W2:Y:S01]  /*7470*/  LDL R202, [R1+0x148] ;  /* 0x0001480001ca7983 */ /* 0x000ea20000100800 */
[C---:B------:R-:W-:Y:S01]  /*7480*/  SEL R170, R184.reuse, R170, P2 ;  /* 0x000000aab8aa7207 */ /* 0x040fe20001000000 */
[----:B------:R-:W-:Y:S01]  /*7490*/  @P1 FMUL.FTZ R184, R184, c[0x0][0x1ec] ;  /* 0x00007b00b8b81a20 */ /* 0x000fe20000410000 */
[----:B------:R-:W-:Y:S01]  /*74a0*/  @!P0 ISETP.NE.U32.AND P3, PT, RZ, c[0x0][0x218], PT ;  /* 0x00008600ff008a0c */ /* 0x000fe20003f65070 */
[----:B-----5:R-:W-:Y:S01]  /*74b0*/  @P1 FMUL.FTZ R185, R164, R185 ;  /* 0x000000b9a4b91220 */ /* 0x020fe20000410000 */
[----:B------:R-:W-:Y:S01]  /*74c0*/  BSSY B1, `(.L_x_14876) ;  /* 0x0000016000017945 */ /* 0x000fe20003800000 */
[----:B------:R-:W-:Y:S01]  /*74d0*/  @P1 FMUL.FTZ R184, R184, c[0x0][0x1e8] ;  /* 0x00007a00b8b81a20 */ /* 0x000fe20000410000 */
[----:B------:R-:W-:Y:S01]  /*74e0*/  @!P0 ISETP.NE.AND.EX P3, PT, RZ, c[0x0][0x21c], PT, P3 ;  /* 0x00008700ff008a0c */ /* 0x000fe20003f65330 */
[----:B------:R-:W-:Y:S01]  /*74f0*/  @P1 FMUL.FTZ R186, R165, R186 ;  /* 0x000000baa5ba1220 */ /* 0x000fe20000410000 */
[----:B------:R-:W-:Y:S02]  /*7500*/  @P1 FSEL R185, R185, RZ, P4 ;  /* 0x000000ffb9b91208 */ /* 0x000fe40002000000 */
[----:B------:R-:W-:-:S02]  /*7510*/  @P1 LOP3.LUT P4, RZ, R201, 0xff0000, RZ, 0xc0, !PT ;  /* 0x00ff0000c9ff1812 */ /* 0x000fc4000788c0ff */
[----:B------:R-:W-:Y:S01]  /*7520*/  @P1 FSEL R186, R186, RZ, P5 ;  /* 0x000000ffbaba1208 */ /* 0x000fe20002800000 */
[----:B------:R-:W-:-:S04]  /*7530*/  @P1 FADD.FTZ R112, R112, R185 ;  /* 0x000000b970701221 */ /* 0x000fc80000010000 */
[----:B------:R-:W-:Y:S02]  /*7540*/  @P1 FADD.FTZ R113, R113, R186 ;  /* 0x000000ba71711221 */ /* 0x000fe40000010000 */
[-C--:B--2---:R-:W-:Y:S02]  /*7550*/  @P1 FMUL.FTZ R202, R202, R184.reuse ;  /* 0x000000b8caca1220 */ /* 0x084fe40000410000 */
[----:B------:R-:W-:-:S03]  /*7560*/  @P1 FMUL.FTZ R184, R166, R184 ;  /* 0x000000b8a6b81220 */ /* 0x000fc60000410000 */
[----:B------:R-:W-:Y:S02]  /*7570*/  @P1 SEL R174, R202, RZ, P4 ;  /* 0x000000ffcaae1207 */ /* 0x000fe40002000000 */
[----:B------:R-:W-:-:S05]  /*7580*/  @P1 FSEL R184, R184, RZ, P4 ;  /* 0x000000ffb8b81208 */ /* 0x000fca0002000000 */
[----:B------:R-:W-:Y:S01]  /*7590*/  @P1 FADD.FTZ R114, R114, R184 ;  /* 0x000000b872721221 */ /* 0x000fe20000010000 */
        /* <DEDUP_REMOVED lines=8> */
.L_x_14877:
[----:B------:R-:W-:Y:S05]  /*7620*/  BSYNC B1 ;  /* 0x0000000000017941 */ /* 0x000fea0003800000 */
.L_x_14876:
[----:B------:R-:W2:Y:S04]  /*7630*/  LDL R185, [R1+0x14c] ;  /* 0x00014c0001b97983 */ /* 0x000ea80000100800 */
[----:B------:R-:W3:Y:S01]  /*7640*/  LDL.LU R186, [R1+0x10] ;  /* 0x0000100001ba7983 */ /* 0x000ee20000300800 */
[C---:B------:R-:W-:Y:S01]  /*7650*/  @P1 FMUL.FTZ R0, R184.reuse, c[0x0][0x1ec] ;  /* 0x00007b00b8001a20 */ /* 0x040fe20000410000 */
[----:B------:R-:W-:Y:S02]  /*7660*/  SEL R171, R184, R171, P2 ;  /* 0x000000abb8ab7207 */ /* 0x000fe40001000000 */
[----:B------:R-:W-:Y:S01]  /*7670*/  @P1 LOP3.LUT P0, RZ, R201, 0xff000000, RZ, 0xc0, !PT ;  /* 0xff000000c9ff1812 */ /* 0x000fe2000780c0ff */
[----:B------:R-:W-:Y:S01]  /*7680*/  @P1 FMUL.FTZ R0, R0, c[0x0][0x1e8] ;  /* 0x00007a0000001a20 */ /* 0x000fe20000410000 */
[----:B------:R-:W-:-:S03]  /*7690*/  @P6 IADD3 R2, R2, 0x120, RZ ;  /* 0x0000012002026810 */ /* 0x000fc60007ffe0ff */
[----:B------:R-:W-:-:S05]  /*76a0*/  @P1 FMUL.FTZ R184, R167, R0 ;  /* 0x00000000a7b81220 */ /* 0x000fca0000410000 */
[----:B------:R-:W-:-:S05]  /*76b0*/  @P1 FSEL R184, R184, RZ, P0 ;  /* 0x000000ffb8b81208 */ /* 0x000fca0000000000 */
[----:B------:R-:W-:Y:S02]  /*76c0*/  @P1 FADD.FTZ R115, R115, R184 ;  /* 0x000000b873731221 */ /* 0x000fe40000010000 */
[----:B--2---:R-:W-:-:S05]  /*76d0*/  @P1 FMUL.FTZ R0, R185, R0 ;  /* 0x00000000b9001220 */ /* 0x004fca0000410000 */
[----:B------:R-:W-:Y:S02]  /*76e0*/  @P1 SEL R175, R0, RZ, P0 ;  /* 0x000000ff00af1207 */ /* 0x000fe40000000000 */
[----:B------:R-:W-:-:S05]  /*76f0*/  @P6 MOV R0, 0x10 ;  /* 0x0000001000006802 */ /* 0x000fca0000000f00 */
[----:B------:R-:W-:Y:S01]  /*7700*/  @P6 IMAD.WIDE.U32 R184, R2, R0, c[0x0][0x258] ;  /* 0x0000960002b86625 */ /* 0x000fe200078e0000 */
[----:B------:R-:W-:-:S04]  /*7710*/  @P1 MOV R0, 0x10 ;  /* 0x0000001000001802 */ /* 0x000fc80000000f00 */
[----:B------:R0:W-:Y:S02]  /*7720*/  @P6 STG.E.128 [R184.64], R168 ;  /* 0x000000a8b8006986 */ /* 0x0001e4000c101d04 */
[----:B0-----:R-:W-:Y:S01]  /*7730*/  @P1 IMAD.WIDE.U32 R184, R187, R0, c[0x0][0x248] ;  /* 0x00009200bbb81625 */ /* 0x001fe200078e0000 */
[----:B------:R-:W-:-:S04]  /*7740*/  MOV R0, c[0x0][0x160] ;  /* 0x0000580000007a02 */ /* 0x000fc80000000f00 */
[----:B---3--:R-:W-:Y:S01]  /*7750*/  LEA R186, R0, R186, 0x2 ;  /* 0x000000ba00ba7211 */ /* 0x008fe200078e10ff */
[----:B------:R0:W-:Y:S03]  /*7760*/  @P1 STG.E.128 [R184.64], R172 ;  /* 0x000000acb8001986 */ /* 0x0001e6000c101d04 */
[----:B------:R-:W-:Y:S01]  /*7770*/  ISETP.GE.AND P0, PT, R186, c[0x0][0x164], PT ;  /* 0x00005900ba007a0c */ /* 0x000fe20003f06270 */
[----:B------:R0:W-:-:S12]  /*7780*/  STL [R1+0x10], R186 ;  /* 0x000010ba01007387 */ /* 0x0001d80000100800 */
[----:B0-----:R-:W-:Y:S01]  /*7790*/  @P0 CALL.REL.NOINC `(.L_x_14792) ;  /* 0x0000001000000944 */ /* 0x001fe20003c00000 */
[----:B------:R-:W-:Y:S05]  /*77a0*/  BRA `(.L_x_14878) ;  /* 0xffff94b000007947 */ /* 0x000fea000383ffff */
.L_x_14792:
[----:B------:R-:W-:Y:S05]  /*77b0*/  BSYNC B0 ;  /* 0x0000000000007941 */ /* 0x000fea0003800000 */
.L_x_14790:
        /* <DEDUP_REMOVED lines=323> */
.L_x_14796:
[----:B0-----:R-:W-:Y:S01]  /*8bf0*/  HFMA2.MMA R185, -RZ, RZ, 0, 5.9604644775390625e-08 ;  /* 0x00000001ffb97435 */ /* 0x001fe200000001ff */
[----:B------:R-:W-:-:S02]  /*8c00*/  MOV R202, R187 ;  /* 0x000000bb00ca7202 */ /* 0x000fc40000000f00 */
[----:B------:R-:W-:Y:S02]  /*8c10*/  MOV R205, 0x1f ;  /* 0x0000001f00cd7802 */ /* 0x000fe40000000f00 */
[----:B------:R-:W-:Y:S02]  /*8c20*/  MOV R204, 0xffffffff ;  /* 0xffffffff00cc7802 */ /* 0x000fe40000000f00 */
[----:B------:R-:W-:Y:S02]  /*8c30*/  MOV R184, 0x8c50 ;  /* 0x00008c5000b87802 */ /* 0x000fe40000000f00 */
[----:B-----5:R-:W-:Y:S05]  /*8c40*/  CALL.REL.NOINC `($__internal_199_$__cuda_sm70_shflsync_bfly_p) ;  /* 0x0000046000007944 */ /* 0x020fea0003c00000 */
[----:B-1----:R-:W-:Y:S01]  /*8c50*/  MOV R203, R202 ;  /* 0x000000ca00cb7202 */ /* 0x002fe20000000f00 */
[----:B------:R-:W-:Y:S05]  /*8c60*/  BRA `(.L_x_14879) ;  /* 0xffffa72000007947 */ /* 0x000fea000383ffff */
.L_x_14797:
[----:B0-----:R-:W-:Y:S01]  /*8c70*/  HFMA2.MMA R185, -RZ, RZ, 0, 5.9604644775390625e-08 ;  /* 0x00000001ffb97435 */ /* 0x001fe200000001ff */
[----:B------:R-:W-:Y:S02]  /*8c80*/  MOV R202, R186 ;  /* 0x000000ba00ca7202 */ /* 0x000fe40000000f00 */
[----:B------:R-:W-:Y:S02]  /*8c90*/  MOV R205, 0x1f ;  /* 0x0000001f00cd7802 */ /* 0x000fe40000000f00 */
[----:B------:R-:W-:-:S02]  /*8ca0*/  MOV R204, 0xffffffff ;  /* 0xffffffff00cc7802 */ /* 0x000fc40000000f00 */
[----:B------:R-:W-:Y:S02]  /*8cb0*/  MOV R184, 0x8cd0 ;  /* 0x00008cd000b87802 */ /* 0x000fe40000000f00 */
[----:B-12--5:R-:W-:Y:S05]  /*8cc0*/  CALL.REL.NOINC `($__internal_199_$__cuda_sm70_shflsync_bfly_p) ;  /* 0x000003e000007944 */ /* 0x026fea0003c00000 */
[----:B------:R-:W-:Y:S01]  /*8cd0*/  FADD.FTZ R187, R203, R187 ;  /* 0x000000bbcbbb7221 */ /* 0x000fe20000010000 */
[----:B------:R-:W-:Y:S01]  /*8ce0*/  HFMA2.MMA R185, -RZ, RZ, 0, 1.1920928955078125e-07 ;  /* 0x00000002ffb97435 */ /* 0x000fe200000001ff */
[----:B-1----:R-:W-:Y:S01]  /*8cf0*/  FADD.FTZ R186, R186, R202 ;  /* 0x000000cababa7221 */ /* 0x002fe20000010000 */
[----:B------:R-:W-:Y:S02]  /*8d00*/  MOV R205, 0x1f ;  /* 0x0000001f00cd7802 */ /* 0x000fe40000000f00 */
[----:B------:R-:W-:Y:S02]  /*8d10*/  MOV R204, 0xffffffff ;  /* 0xffffffff00cc7802 */ /* 0x000fe40000000f00 */
[----:B------:R-:W-:Y:S02]  /*8d20*/  MOV R202, R187 ;  /* 0x000000bb00ca7202 */ /* 0x000fe40000000f00 */
[----:B------:R-:W-:Y:S02]  /*8d30*/  MOV R184, 0x8d50 ;  /* 0x00008d5000b87802 */ /* 0x000fe40000000f00 */
[----:B------:R-:W-:Y:S05]  /*8d40*/  CALL.REL.NOINC `($__internal_199_$__cuda_sm70_shflsync_bfly_p) ;  /* 0x0000036000007944 */ /* 0x000fea0003c00000 */
[----:B------:R-:W-:Y:S01]  /*8d50*/  HFMA2.MMA R185, -RZ, RZ, 0, 1.1920928955078125e-07 ;  /* 0x00000002ffb97435 */ /* 0x000fe200000001ff */
[----:B-1----:R-:W-:-:S02]  /*8d60*/  MOV R203, R202 ;  /* 0x000000ca00cb7202 */ /* 0x002fc40000000f00 */
[----:B------:R-:W-:Y:S02]  /*8d70*/  MOV R202, R186 ;  /* 0x000000ba00ca7202 */ /* 0x000fe40000000f00 */
[----:B------:R-:W-:Y:S02]  /*8d80*/  MOV R205, 0x1f ;  /* 0x0000001f00cd7802 */ /* 0x000fe40000000f00 */
[----:B------:R-:W-:Y:S02]  /*8d90*/  MOV R204, 0xffffffff ;  /* 0xffffffff00cc7802 */ /* 0x000fe40000000f00 */
[----:B------:R-:W-:Y:S02]  /*8da0*/  MOV R184, 0x8dc0 ;  /* 0x00008dc000b87802 */ /* 0x000fe40000000f00 */
[----:B------:R-:W-:Y:S05]  /*8db0*/  CALL.REL.NOINC `($__internal_199_$__cuda_sm70_shflsync_bfly_p) ;  /* 0x000002f000007944 */ /* 0x000fea0003c00000 */
[----:B------:R-:W-:Y:S01]  /*8dc0*/  FADD.FTZ R187, R203, R187 ;  /* 0x000000bbcbbb7221 */ /* 0x000fe20000010000 */
[----:B------:R-:W-:Y:S01]  /*8dd0*/  HFMA2.MMA R185, -RZ, RZ, 0, 2.384185791015625e-07 ;  /* 0x00000004ffb97435 */ /* 0x000fe200000001ff */
[----:B-1----:R-:W-:Y:S01]  /*8de0*/  FADD.FTZ R186, R186, R202 ;  /* 0x000000cababa7221 */ /* 0x002fe20000010000 */
[----:B------:R-:W-:Y:S02]  /*8df0*/  MOV R205, 0x1f ;  /* 0x0000001f00cd7802 */ /* 0x000fe40000000f00 */
[----:B------:R-:W-:-:S02]  /*8e00*/  MOV R204, 0xffffffff ;  /* 0xffffffff00cc7802 */ /* 0x000fc40000000f00 */
[----:B------:R-:W-:Y:S02]  /*8e10*/  MOV R202, R187 ;  /* 0x000000bb00ca7202 */ /* 0x000fe40000000f00 */
[----:B------:R-:W-:Y:S02]  /*8e20*/  MOV R184, 0x8e40 ;  /* 0x00008e4000b87802 */ /* 0x000fe40000000f00 */
[----:B------:R-:W-:Y:S05]  /*8e30*/  CALL.REL.NOINC `($__internal_199_$__cuda_sm70_shflsync_bfly_p) ;  /* 0x0000027000007944 */ /* 0x000fea0003c00000 */
[----:B------:R-:W-:Y:S01]  /*8e40*/  HFMA2.MMA R185, -RZ, RZ, 0, 2.384185791015625e-07 ;  /* 0x00000004ffb97435 */ /* 0x000fe200000001ff */
[----:B-1----:R-:W-:Y:S02]  /*8e50*/  MOV R203, R202 ;  /* 0x000000ca00cb7202 */ /* 0x002fe40000000f00 */
[----:B------:R-:W-:Y:S02]  /*8e60*/  MOV R202, R186 ;  /* 0x000000ba00ca7202 */ /* 0x000fe40000000f00 */
[----:B------:R-:W-:Y:S02]  /*8e70*/  MOV R205, 0x1f ;  /* 0x0000001f00cd7802 */ /* 0x000fe40000000f00 */
[----:B------:R-:W-:Y:S02]  /*8e80*/  MOV R204, 0xffffffff ;  /* 0xffffffff00cc7802 */ /* 0x000fe40000000f00 */
[----:B------:R-:W-:-:S02]  /*8e90*/  MOV R184, 0x8eb0 ;  /* 0x00008eb000b87802 */ /* 0x000fc40000000f00 */
[----:B------:R-:W-:Y:S05]  /*8ea0*/  CALL.REL.NOINC `($__internal_199_$__cuda_sm70_shflsync_bfly_p) ;  /* 0x0000020000007944 */ /* 0x000fea0003c00000 */
[----:B------:R-:W-:Y:S01]  /*8eb0*/  FADD.FTZ R187, R203, R187 ;  /* 0x000000bbcbbb7221 */ /* 0x000fe20000010000 */
[----:B------:R-:W-:Y:S01]  /*8ec0*/  HFMA2.MMA R185, -RZ, RZ, 0, 4.76837158203125e-07 ;  /* 0x00000008ffb97435 */ /* 0x000fe200000001ff */
[----:B-1----:R-:W-:Y:S01]  /*8ed0*/  FADD.FTZ R203, R186, R202 ;  /* 0x000000cabacb7221 */ /* 0x002fe20000010000 */
[----:B------:R-:W-:-:S02]  /*8ee0*/  MOV R205, 0x1f ;  /* 0x0000001f00cd7802 */ /* 0x000fc40000000f00 */
[----:B------:R-:W-:Y:S02]  /*8ef0*/  MOV R204, 0xffffffff ;  /* 0xffffffff00cc7802 */ /* 0x000fe40000000f00 */
[----:B------:R-:W-:Y:S02]  /*8f00*/  MOV R202, R187 ;  /* 0x000000bb00ca7202 */ /* 0x000fe40000000f00 */
[----:B------:R-:W-:Y:S02]  /*8f10*/  MOV R184, 0x8f30 ;  /* 0x00008f3000b87802 */ /* 0x000fe40000000f00 */
[----:B------:R-:W-:Y:S05]  /*8f20*/  CALL.REL.NOINC `($__internal_199_$__cuda_sm70_shflsync_bfly_p) ;  /* 0x0000018000007944 */ /* 0x000fea0003c00000 */
[----:B------:R-:W-:Y:S01]  /*8f30*/  HFMA2.MMA R185, -RZ, RZ, 0, 4.76837158203125e-07 ;  /* 0x00000008ffb97435 */ /* 0x000fe200000001ff */
[----:B-1----:R-:W-:Y:S02]  /*8f40*/  MOV R186, R202 ;  /* 0x000000ca00ba7202 */ /* 0x002fe40000000f00 */
[----:B------:R-:W-:Y:S02]  /*8f50*/  MOV R202, R203 ;  /* 0x000000cb00ca7202 */ /* 0x000fe40000000f00 */
[----:B------:R-:W-:Y:S02]  /*8f60*/  MOV R205, 0x1f ;  /* 0x0000001f00cd7802 */ /* 0x000fe40000000f00 */
[----:B------:R-:W-:-:S02]  /*8f70*/  MOV R204, 0xffffffff ;  /* 0xffffffff00cc7802 */ /* 0x000fc40000000f00 */
[----:B------:R-:W-:Y:S02]  /*8f80*/  MOV R184, 0x8fa0 ;  /* 0x00008fa000b87802 */ /* 0x000fe40000000f00 */
[----:B------:R-:W-:Y:S05]  /*8f90*/  CALL.REL.NOINC `($__internal_199_$__cuda_sm70_shflsync_bfly_p) ;  /* 0x0000011000007944 */ /* 0x000fea0003c00000 */
[----:B------:R-:W-:Y:S01]  /*8fa0*/  FADD.FTZ R186, R186, R187 ;  /* 0x000000bbbaba7221 */ /* 0x000fe20000010000 */
[----:B------:R-:W-:Y:S01]  /*8fb0*/  HFMA2.MMA R185, -RZ, RZ, 0, 9.5367431640625e-07 ;  /* 0x00000010ffb97435 */ /* 0x000fe200000001ff */
[----:B-1----:R-:W-:Y:S01]  /*8fc0*/  FADD.FTZ R187, R203, R202 ;  /* 0x000000cacbbb7221 */ /* 0x002fe20000010000 */
[----:B------:R-:W-:Y:S02]  /*8fd0*/  MOV R205, 0x1f ;  /* 0x0000001f00cd7802 */ /* 0x000fe40000000f00 */
[----:B------:R-:W-:Y:S02]  /*8fe0*/  MOV R204, 0xffffffff ;  /* 0xffffffff00cc7802 */ /* 0x000fe40000000f00 */
[----:B------:R-:W-:Y:S02]  /*8ff0*/  MOV R202, R186 ;  /* 0x000000ba00ca7202 */ /* 0x000fe40000000f00 */
[----:B------:R-:W-:Y:S02]  /*9000*/  MOV R184, 0x9020 ;  /* 0x0000902000b87802 */ /* 0x000fe40000000f00 */
[----:B------:R-:W-:Y:S05]  /*9010*/  CALL.REL.NOINC `($__internal_199_$__cuda_sm70_shflsync_bfly_p) ;  /* 0x0000009000007944 */ /* 0x000fea0003c00000 */
[----:B------:R-:W-:Y:S01]  /*9020*/  HFMA2.MMA R185, -RZ, RZ, 0, 9.5367431640625e-07 ;  /* 0x00000010ffb97435 */ /* 0x000fe200000001ff */
[----:B-1----:R-:W-:-:S02]  /*9030*/  MOV R203, R202 ;  /* 0x000000ca00cb7202 */ /* 0x002fc40000000f00 */
[----:B------:R-:W-:Y:S02]  /*9040*/  MOV R202, R187 ;  /* 0x000000bb00ca7202 */ /* 0x000fe40000000f00 */
[----:B------:R-:W-:Y:S02]  /*9050*/  MOV R205, 0x1f ;  /* 0x0000001f00cd7802 */ /* 0x000fe40000000f00 */
[----:B------:R-:W-:Y:S02]  /*9060*/  MOV R204, 0xffffffff ;  /* 0xffffffff00cc7802 */ /* 0x000fe40000000f00 */
[----:B------:R-:W-:Y:S02]  /*9070*/  MOV R184, 0x9090 ;  /* 0x0000909000b87802 */ /* 0x000fe40000000f00 */
[----:B------:R-:W-:Y:S05]  /*9080*/  CALL.REL.NOINC `($__internal_199_$__cuda_sm70_shflsync_bfly_p) ;  /* 0x0000002000007944 */ /* 0x000fea0003c00000 */
[----:B-1----:R-:W-:Y:S01]  /*9090*/  MOV R204, R202 ;  /* 0x000000ca00cc7202 */ /* 0x002fe20000000f00 */
[----:B------:R-:W-:Y:S05]  /*90a0*/  BRA `(.L_x_14880) ;  /* 0xffffa40000007947 */ /* 0x000fea000383ffff */
        .weak           $__internal_199_$__cuda_sm70_shflsync_bfly_p
        .type           $__internal_199_$__cuda_sm70_shflsync_bfly_p,@function
        .size           $__internal_199_$__cuda_sm70_shflsync_bfly_p,(.L_x_15081 - $__internal_199_$__cuda_sm70_shflsync_bfly_p)
$__internal_199_$__cuda_sm70_shflsync_bfly_p:
[----:B------:R-:W-:Y:S04]  /*90b0*/  WARPSYNC R204 ;  /* 0x000000cc00007348 */ /* 0x000fe80003800000 */
[----:B------:R0:W1:Y:S02]  /*90c0*/  SHFL.BFLY PT, R202, R202, R185, R205 ;  /* 0x0c0000b9caca7389 */ /* 0x00006400000e00cd */
[----:B0-----:R-:W-:-:S06]  /*90d0*/  HFMA2.MMA R185, -RZ, RZ, 0, 0 ;  /* 0x00000000ffb97435 */ /* 0x001fcc00000001ff */
[----:B------:R-:W-:Y:S05]  /*90e0*/  RET.REL.NODEC R184 `(_ZN10layer_norm13ln_bwd_kernelINS_13Kernel_traitsIfffffjLj1280ELj1ELj4ELj1ELj16ENS_18Kernel_traits_baseILj1280EfffffjLj128EEEEELb1ELb1ELb1ELb1EEEvNS_9BwdParamsE) ;  /* 0xffff6f10b8007950 */ /* 0x000fea0003c3ffff */
.L_x_14881:
        /* <DEDUP_REMOVED lines=9> */
.L_x_15081:


//--------------------- .nv.shared._ZN10layer_norm13ln_bwd_kernelINS_13Kernel_traitsI13__nv_bfloat16S2_S2_S2_fjLj1280ELj1ELj4ELj1ELj16ENS_18Kernel_traits_baseILj1280ES2_S2_S2_S2_fjLj128EEEEELb0ELb0ELb0ELb0EEEvNS_9BwdParamsE --------------------------
	.section	.nv.shared._ZN10layer_norm13ln_bwd_kernelINS_13Kernel_traitsI13__nv_bfloat16S2_S2_S2_fjLj1280ELj1ELj4ELj1ELj16ENS_18Kernel_traits_baseILj1280ES2_S2_S2_S2_fjLj128EEEEELb0ELb0ELb0ELb0EEEvNS_9BwdParamsE,"aw",@nobits
	.sectionflags	@""
	.align	16


//--------------------- .nv.shared._ZN10layer_norm13ln_bwd_kernelINS_13Kernel_traitsI13__nv_bfloat16S2_S2_S2_fjLj1280ELj1ELj4ELj1ELj16ENS_18Kernel_traits_baseILj1280ES2_S2_S2_S2_fjLj128EEEEELb0ELb0ELb0ELb1EEEvNS_9BwdParamsE --------------------------
	.section	.nv.shared._ZN10layer_norm13ln_bwd_kernelINS_13Kernel_traitsI13__nv_bfloat16S2_S2_S2_fjLj1280ELj1ELj4ELj1ELj16ENS_18Kernel_traits_baseILj1280ES2_S2_S2_S2_fjLj128EEEEELb0ELb0ELb0ELb1EEEvNS_9BwdParamsE,"aw",@nobits
	.sectionflags	@""
	.align	16


//--------------------- .nv.shared._ZN10layer_norm13ln_bwd_kernelINS_13Kernel_traitsI13__nv_bfloat16S2_S2_S2_fjLj1280ELj1ELj4ELj1ELj16ENS_18Kernel_traits_baseILj1280ES2_S2_S2_S2_fjLj128EEEEELb0ELb0ELb1ELb0EEEvNS_9BwdParamsE --------------------------
	.section	.nv.shared._ZN10layer_norm13ln_bwd_kernelINS_13Kernel_traitsI13__nv_bfloat16S2_S2_S2_fjLj1280ELj1ELj4ELj1ELj16ENS_18Kernel_traits_baseILj1280ES2_S2_S2_S2_fjLj128EEEEELb0ELb0ELb1ELb0EEEvNS_9BwdParamsE,"aw",@nobits
	.sectionflags	@""
	.align	16


//--------------------- .nv.shared._ZN10layer_norm13ln_bwd_kernelINS_13Kernel_traitsI13__nv_bfloat16S2_S2_S2_fjLj1280ELj1ELj4ELj1ELj16ENS_18Kernel_traits_baseILj1280ES2_S2_S2_S2_fjLj128EEEEELb0ELb0ELb1ELb1EEEvNS_9BwdParamsE --------------------------
	.section	.nv.shared._ZN10layer_norm13ln_bwd_kernelINS_13Kernel_traitsI13__nv_bfloat16S2_S2_S2_fjLj1280ELj1ELj4ELj1ELj16ENS_18Kernel_traits_baseILj1280ES2_S2_S2_S2_fjLj128EEEEELb0ELb0ELb1ELb1EEEvNS_9BwdParamsE,"aw",@nobits
	.sectionflags	@""
	.align	16


//--------------------- .nv.shared._ZN10layer_norm13ln_bwd_kernelINS_13Kernel_traitsI13__nv_bfloat16S2_S2_S2_fjLj1280ELj1ELj4ELj1ELj16ENS_18Kernel_traits_baseILj1280ES2_S2_S2_S2_fjLj128EEEEELb0ELb1ELb0ELb0EEEvNS_9BwdParamsE --------------------------
	.section	.nv.shared._ZN10layer_norm13ln_bwd_kernelINS_13Kernel_traitsI13__nv_bfloat16S2_S2_S2_fjLj1280ELj1ELj4ELj1ELj16ENS_18Kernel_traits_baseILj1280ES2_S2_S2_S2_fjLj128EEEEELb0ELb1ELb0ELb0EEEvNS_9BwdParamsE,"aw",@nobits
	.sectionflags	@""
	.align	16


//--------------------- .nv.shared._ZN10layer_norm13ln_bwd_kernelINS_13Kernel_traitsI13__nv_bfloat16S2_S2_S2_fjLj1280ELj1ELj4ELj1ELj16ENS_18Kernel_traits_baseILj1280ES2_S2_S2_S2_fjLj128EEEEELb0ELb1ELb0ELb1EEEvNS_9BwdParamsE --------------------------
	.section	.nv.shared._ZN10layer_norm13ln_bwd_kernelINS_13Kernel_traitsI13__nv_bfloat16S2_S2_S2_fjLj1280ELj1ELj4ELj1ELj16ENS_18Kernel_traits_baseILj1280ES2_S2_S2_S2_fjLj128EEEEELb0ELb1ELb0ELb1EEEvNS_9BwdParamsE,"aw",@nobits
	.sectionflags	@""
	.align	16


//--------------------- .nv.shared._ZN10layer_norm13ln_bwd_kernelINS_13Kernel_traitsI13__nv_bfloat16S2_S2_S2_fjLj1280ELj1ELj4ELj1ELj16ENS_18Kernel_traits_baseILj1280ES2_S2_S2_S2_fjLj128EEEEELb0ELb1ELb1ELb0EEEvNS_9BwdParamsE --------------------------
	.section	.nv.shared._ZN10layer_norm13ln_bwd_kernelINS_13Kernel_traitsI13__nv_bfloat16S2_S2_S2_fjLj1280ELj1ELj4ELj1ELj16ENS_18Kernel_traits_baseILj1280ES2_S2_S2_S2_fjLj128EEEEELb0ELb1ELb1ELb0EEEvNS_9BwdParamsE,"aw",@nobits
	.sectionflags	@""
	.align	16


//--------------------- .nv.shared._ZN10layer_norm13ln_bwd_kernelINS_13Kernel_traitsI13__nv_bfloat16S2_S2_S2_fjLj1280ELj1ELj4ELj1ELj16ENS_18Kernel_traits_baseILj1280ES2_S2_S2_S2_fjLj128EEEEELb0ELb1ELb1ELb1EEEvNS_9BwdParamsE --------------------------
	.section	.nv.shared._ZN10layer_norm13ln_bwd_kernelINS_13Kernel_traitsI13__nv_bfloat16S2_S2_S2_fjLj1280ELj1ELj4ELj1ELj16ENS_18Kernel_traits_baseILj1280ES2_S2_S2_S2_fjLj128EEEEELb0ELb1ELb1ELb1EEEvNS_9BwdParamsE,"aw",@nobits
	.sectionflags	@""
	.align	16


//--------------------- .nv.shared._ZN10layer_norm13ln_bwd_kernelINS_13Kernel_traitsI13__nv_bfloat16S2_S2_S2_fjLj1280ELj1ELj4ELj1ELj16ENS_18Kernel_traits_baseILj1280ES2_S2_S2_S2_fjLj128EEEEELb1ELb0ELb0ELb0EEEvNS_9BwdParamsE --------------------------
	.section	.nv.shared._ZN10layer_norm13ln_bwd_kernelINS_13Kernel_traitsI13__nv_bfloat16S2_S2_S2_fjLj1280ELj1ELj4ELj1ELj16ENS_18Kernel_traits_baseILj1280ES2_S2_S2_S2_fjLj128EEEEELb1ELb0ELb0ELb0EEEvNS_9BwdParamsE,"aw",@nobits
	.sectionflags	@""
	.align	16


//--------------------- .nv.shared._ZN10layer_norm13ln_bwd_kernelINS_13Kernel_traitsI13__nv_bfloat16S2_S2_S2_fjLj1280ELj1ELj4ELj1ELj16ENS_18Kernel_traits_baseILj1280ES2_S2_S2_S2_fjLj128EEEEELb1ELb0ELb0ELb1EEEvNS_9BwdParamsE --------------------------
	.section	.nv.shared._ZN10layer_norm13ln_bwd_kernelINS_13Kernel_traitsI13__nv_bfloat16S2_S2_S2_fjLj1280ELj1ELj4ELj1ELj16ENS_18Kernel_traits_baseILj1280ES2_S2_S2_S2_fjLj128EEEEELb1ELb0ELb0ELb1EEEvNS_9BwdParamsE,"aw",@nobits
	.sectionflags	@""
	.align	16


//--------------------- .nv.shared._ZN10layer_norm22ln_bwd_finalize_kernelINS_22Kernel_traits_finalizeILj1280E13__nv_bfloat16S2_S2_S2_fjLb0ELj1024ELj4ENS_18Kernel_traits_baseILj1280ES2_S2_S2_S2_fjLj1024EEEEELb0ELb0EEEvNS_9BwdParamsE --------------------------
	.section	.nv.shared._ZN10layer_norm22ln_bwd_finalize_kernelINS_22Kernel_traits_finalizeILj1280E13__nv_bfloat16S2_S2_S2_fjLb0ELj1024ELj4ENS_18Kernel_traits_baseILj1280ES2_S2_S2_S2_fjLj1024EEEEELb0ELb0EEEvNS_9BwdParamsE,"aw",@nobits
	.sectionflags	@""
	.align	16
.nv.shared._ZN10layer_norm22ln_bwd_finalize_kernelINS_22Kernel_traits_finalizeILj1280E13__nv_bfloat16S2_S2_S2_fjLb0ELj1024ELj4ENS_18Kernel_traits_baseILj1280ES2_S2_S2_S2_fjLj1024EEEEELb0ELb0EEEvNS_9BwdParamsE:
	.zero		8448


//--------------------- .nv.shared._ZN10layer_norm13ln_bwd_kernelINS_13Kernel_traitsI13__nv_bfloat16S2_S2_S2_fjLj1280ELj1ELj4ELj1ELj16ENS_18Kernel_traits_baseILj1280ES2_S2_S2_S2_fjLj128EEEEELb1ELb0ELb1ELb0EEEvNS_9BwdParamsE --------------------------
	.section	.nv.shared._ZN10layer_norm13ln_bwd_kernelINS_13Kernel_traitsI13__nv_bfloat16S2_S2_S2_fjLj1280ELj1ELj4ELj1ELj16ENS_18Kernel_traits_baseILj1280ES2_S2_S2_S2_fjLj128EEEEELb1ELb0ELb1ELb0EEEvNS_9BwdParamsE,"aw",@nobits
	.sectionflags	@""
	.align	16


//--------------------- .nv.shared._ZN10layer_norm22ln_bwd_finalize_kernelINS_22Kernel_traits_finalizeILj1280E13__nv_bfloat16S2_S2_S2_fjLb0ELj1024ELj4ENS_18Kernel_traits_baseILj1280ES2_S2_S2_S2_fjLj1024EEEEELb0ELb1EEEvNS_9BwdParamsE --------------------------
	.section	.nv.shared._ZN10layer_norm22ln_bwd_finalize_kernelINS_22Kernel_traits_finalizeILj1280E13__nv_bfloat16S2_S2_S2_fjLb0ELj1024ELj4ENS_18Kernel_traits_baseILj1280ES2_S2_S2_S2_fjLj1024EEEEELb0ELb1EEEvNS_9BwdParamsE,"aw",@nobits
	.sectionflags	@""
	.align	16
.nv.shared._ZN10layer_norm22ln_bwd_finalize_kernelINS_22Kernel_traits_finalizeILj1280E13__nv_bfloat16S2_S2_S2_fjLb0ELj1024ELj4ENS_18Kernel_traits_baseILj1280ES2_S2_S2_S2_fjLj1024EEEEELb0ELb1EEEvNS_9BwdParamsE:
	.zero		8448


//--------------------- .nv.shared._ZN10layer_norm13ln_bwd_kernelINS_13Kernel_traitsI13__nv_bfloat16S2_S2_S2_fjLj1280ELj1ELj4ELj1ELj16ENS_18Kernel_traits_baseILj1280ES2_S2_S2_S2_fjLj128EEEEELb1ELb0ELb1ELb1EEEvNS_9BwdParamsE --------------------------
	.section	.nv.shared._ZN10layer_norm13ln_bwd_kernelINS_13Kernel_traitsI13__nv_bfloat16S2_S2_S2_fjLj1280ELj1ELj4ELj1ELj16ENS_18Kernel_traits_baseILj1280ES2_S2_S2_S2_fjLj128EEEEELb1ELb0ELb1ELb1EEEvNS_9BwdParamsE,"aw",@nobits
	.sectionflags	@""
	.align	16


//--------------------- .nv.shared._ZN10layer_norm13ln_bwd_kernelINS_13Kernel_traitsI13__nv_bfloat16S2_S2_S2_fjLj1280ELj1ELj4ELj1ELj16ENS_18Kernel_traits_baseILj1280ES2_S2_S2_S2_fjLj128EEEEELb1ELb1ELb0ELb0EEEvNS_9BwdParamsE --------------------------
	.section	.nv.shared._ZN10layer_norm13ln_bwd_kernelINS_13Kernel_traitsI13__nv_bfloat16S2_S2_S2_fjLj1280ELj1ELj4ELj1ELj16ENS_18Kernel_traits_baseILj1280ES2_S2_S2_S2_fjLj128EEEEELb1ELb1ELb0ELb0EEEvNS_9BwdParamsE,"aw",@nobits
	.sectionflags	@""
	.align	16


//--------------------- .nv.shared._ZN10layer_norm13ln_bwd_kernelINS_13Kernel_traitsI13__nv_bfloat16S2_S2_S2_fjLj1280ELj1ELj4ELj1ELj16ENS_18Kernel_traits_baseILj1280ES2_S2_S2_S2_fjLj128EEEEELb1ELb1ELb0ELb1EEEvNS_9BwdParamsE --------------------------
	.section	.nv.shared._ZN10layer_norm13ln_bwd_kernelINS_13Kernel_traitsI13__nv_bfloat16S2_S2_S2_fjLj1280ELj1ELj4ELj1ELj16ENS_18Kernel_traits_baseILj1280ES2_S2_S2_S2_fjLj128EEEEELb1ELb1ELb0ELb1EEEvNS_9BwdParamsE,"aw",@nobits
	.sectionflags	@""
	.align	16


//--------------------- .nv.shared._ZN10layer_norm22ln_bwd_finalize_kernelINS_22Kernel_traits_finalizeILj1280E13__nv_bfloat16S2_S2_S2_fjLb1ELj1024ELj4ENS_18Kernel_traits_baseILj1280ES2_S2_S2_S2_fjLj1024EEEEELb1ELb0EEEvNS_9BwdParamsE --------------------------
	.section	.nv.shared._ZN10layer_norm22ln_bwd_finalize_kernelINS_22Kernel_traits_finalizeILj1280E13__nv_bfloat16S2_S2_S2_fjLb1ELj1024ELj4ENS_18Kernel_traits_baseILj1280ES2_S2_S2_S2_fjLj1024EEEEELb1ELb0EEEvNS_9BwdParamsE,"aw",@nobits
	.sectionflags	@""
	.align	16
.nv.shared._ZN10layer_norm22ln_bwd_finalize_kernelINS_22Kernel_traits_finalizeILj1280E13__nv_bfloat16S2_S2_S2_fjLb1ELj1024ELj4ENS_18Kernel_traits_baseILj1280ES2_S2_S2_S2_fjLj1024EEEEELb1ELb0EEEvNS_9BwdParamsE:
	.zero		12672


//--------------------- .nv.shared._ZN10layer_norm13ln_bwd_kernelINS_13Kernel_traitsI13__nv_bfloat16S2_S2_S2_fjLj1280ELj1ELj4ELj1ELj16ENS_18Kernel_traits_baseILj1280ES2_S2_S2_S2_fjLj128EEEEELb1ELb1ELb1ELb0EEEvNS_9BwdParamsE --------------------------
	.section	.nv.shared._ZN10layer_norm13ln_bwd_kernelINS_13Kernel_traitsI13__nv_bfloat16S2_S2_S2_fjLj1280ELj1ELj4ELj1ELj16ENS_18Kernel_traits_baseILj1280ES2_S2_S2_S2_fjLj128EEEEELb1ELb1ELb1ELb0EEEvNS_9BwdParamsE,"aw",@nobits
	.sectionflags	@""
	.align	16


//--------------------- .nv.shared._ZN10layer_norm22ln_bwd_finalize_kernelINS_22Kernel_traits_finalizeILj1280E13__nv_bfloat16S2_S2_S2_fjLb1ELj1024ELj4ENS_18Kernel_traits_baseILj1280ES2_S2_S2_S2_fjLj1024EEEEELb1ELb1EEEvNS_9BwdParamsE --------------------------
	.section	.nv.shared._ZN10layer_norm22ln_bwd_finalize_kernelINS_22Kernel_traits_finalizeILj1280E13__nv_bfloat16S2_S2_S2_fjLb1ELj1024ELj4ENS_18Kernel_traits_baseILj1280ES2_S2_S2_S2_fjLj1024EEEEELb1ELb1EEEvNS_9BwdParamsE,"aw",@nobits
	.sectionflags	@""
	.align	16
.nv.shared._ZN10layer_norm22ln_bwd_finalize_kernelINS_22Kernel_traits_finalizeILj1280E13__nv_bfloat16S2_S2_S2_fjLb1ELj1024ELj4ENS_18Kernel_traits_baseILj1280ES2_S2_S2_S2_fjLj1024EEEEELb1ELb1EEEvNS_9BwdParamsE:
	.zero		12672


//--------------------- .nv.shared._ZN10layer_norm13ln_bwd_kernelINS_13Kernel_traitsI13__nv_bfloat16S2_S2_S2_fjLj1280ELj1ELj4ELj1ELj16ENS_18Kernel_traits_baseILj1280ES2_S2_S2_S2_fjLj128EEEEELb1ELb1ELb1ELb1EEEvNS_9BwdParamsE --------------------------
	.section	.nv.shared._ZN10layer_norm13ln_bwd_kernelINS_13Kernel_traitsI13__nv_bfloat16S2_S2_S2_fjLj1280ELj1ELj4ELj1ELj16ENS_18Kernel_traits_baseILj1280ES2_S2_S2_S2_fjLj128EEEEELb1ELb1ELb1ELb1EEEvNS_9BwdParamsE,"aw",@nobits
	.sectionflags	@""
	.align	16


//--------------------- .nv.shared._ZN10layer_norm13ln_bwd_kernelINS_13Kernel_traitsI6__halfS2_S2_S2_fjLj1280ELj1ELj4ELj1ELj16ENS_18Kernel_traits_baseILj1280ES2_S2_S2_S2_fjLj128EEEEELb0ELb0ELb0ELb0EEEvNS_9BwdParamsE --------------------------
	.section	.nv.shared._ZN10layer_norm13ln_bwd_kernelINS_13Kernel_traitsI6__halfS2_S2_S2_fjLj1280ELj1ELj4ELj1ELj16ENS_18Kernel_traits_baseILj1280ES2_S2_S2_S2_fjLj128EEEEELb0ELb0ELb0ELb0EEEvNS_9BwdParamsE,"aw",@nobits
	.sectionflags	@""
	.align	16


//--------------------- .nv.shared._ZN10layer_norm13ln_bwd_kernelINS_13Kernel_traitsI6__halfS2_S2_S2_fjLj1280ELj1ELj4ELj1ELj16ENS_18Kernel_traits_baseILj1280ES2_S2_S2_S2_fjLj128EEEEELb0ELb0ELb0ELb1EEEvNS_9BwdParamsE --------------------------
	.section	.nv.shared._ZN10layer_norm13ln_bwd_kernelINS_13Kernel_traitsI6__halfS2_S2_S2_fjLj1280ELj1ELj4ELj1ELj16ENS_18Kernel_traits_baseILj1280ES2_S2_S2_S2_fjLj128EEEEELb0ELb0ELb0ELb1EEEvNS_9BwdParamsE,"aw",@nobits
	.sectionflags	@""
	.align	16


//--------------------- .nv.shared._ZN10layer_norm13ln_bwd_kernelINS_13Kernel_traitsI6__halfS2_S2_S2_fjLj1280ELj1ELj4ELj1ELj16ENS_18Kernel_traits_baseILj1280ES2_S2_S2_S2_fjLj128EEEEELb0ELb0ELb1ELb0EEEvNS_9BwdParamsE --------------------------
	.section	.nv.shared._ZN10layer_norm13ln_bwd_kernelINS_13Kernel_traitsI6__halfS2_S2_S2_fjLj1280ELj1ELj4ELj1ELj16ENS_18Kernel_traits_baseILj1280ES2_S2_S2_S2_fjLj128EEEEELb0ELb0ELb1ELb0EEEvNS_9BwdParamsE,"aw",@nobits
	.sectionflags	@""
	.align	16


//--------------------- .nv.shared._ZN10layer_norm13ln_bwd_kernelINS_13Kernel_traitsI6__halfS2_S2_S2_fjLj1280ELj1ELj4ELj1ELj16ENS_18Kernel_traits_baseILj1280ES2_S2_S2_S2_fjLj128EEEEELb0ELb0ELb1ELb1EEEvNS_9BwdParamsE --------------------------
	.section	.nv.shared._ZN10layer_norm13ln_bwd_kernelINS_13Kernel_traitsI6__halfS2_S2_S2_fjLj1280ELj1ELj4ELj1ELj16ENS_18Kernel_traits_baseILj1280ES2_S2_S2_S2_fjLj128EEEEELb0ELb0ELb1ELb1EEEvNS_9BwdParamsE,"aw",@nobits
	.sectionflags	@""
	.align	16


//--------------------- .nv.shared._ZN10layer_norm13ln_bwd_kernelINS_13Kernel_traitsI6__halfS2_S2_S2_fjLj1280ELj1ELj4ELj1ELj16ENS_18Kernel_traits_baseILj1280ES2_S2_S2_S2_fjLj128EEEEELb0ELb1ELb0ELb0EEEvNS_9BwdParamsE --------------------------
	.section	.nv.shared._ZN10layer_norm13ln_bwd_kernelINS_13Kernel_traitsI6__halfS2_S2_S2_fjLj1280ELj1ELj4ELj1ELj16ENS_18Kernel_traits_baseILj1280ES2_S2_S2_S2_fjLj128EEEEELb0ELb1ELb0ELb0EEEvNS_9BwdParamsE,"aw",@nobits
	.sectionflags	@""
	.align	16


//--------------------- .nv.shared._ZN10layer_norm13ln_bwd_kernelINS_13Kernel_traitsI6__halfS2_S2_S2_fjLj1280ELj1ELj4ELj1ELj16ENS_18Kernel_traits_baseILj1280ES2_S2_S2_S2_fjLj128EEEEELb0ELb1ELb0ELb1EEEvNS_9BwdParamsE --------------------------
	.section	.nv.shared._ZN10layer_norm13ln_bwd_kernelINS_13Kernel_traitsI6__halfS2_S2_S2_fjLj1280ELj1ELj4ELj1ELj16ENS_18Kernel_traits_baseILj1280ES2_S2_S2_S2_fjLj128EEEEELb0ELb1ELb0ELb1EEEvNS_9BwdParamsE,"aw",@nobits
	.sectionflags	@""
	.align	16


//--------------------- .nv.shared._ZN10layer_norm13ln_bwd_kernelINS_13Kernel_traitsI6__halfS2_S2_S2_fjLj1280ELj1ELj4ELj1ELj16ENS_18Kernel_traits_baseILj1280ES2_S2_S2_S2_fjLj128EEEEELb0ELb1ELb1ELb0EEEvNS_9BwdParamsE --------------------------
	.section	.nv.shared._ZN10layer_norm13ln_bwd_kernelINS_13Kernel_traitsI6__halfS2_S2_S2_fjLj1280ELj1ELj4ELj1ELj16ENS_18Kernel_traits_baseILj1280ES2_S2_S2_S2_fjLj128EEEEELb0ELb1ELb1ELb0EEEvNS_9BwdParamsE,"aw",@nobits
	.sectionflags	@""
	.align	16


//--------------------- .nv.shared._ZN10layer_norm13ln_bwd_kernelINS_13Kernel_traitsI6__halfS2_S2_S2_fjLj1280ELj1ELj4ELj1ELj16ENS_18Kernel_traits_baseILj1280ES2_S2_S2_S2_fjLj128EEEEELb0ELb1ELb1ELb1EEEvNS_9BwdParamsE --------------------------
	.section	.nv.shared._ZN10layer_norm13ln_bwd_kernelINS_13Kernel_traitsI6__halfS2_S2_S2_fjLj1280ELj1ELj4ELj1ELj16ENS_18Kernel_traits_baseILj1280ES2_S2_S2_S2_fjLj128EEEEELb0ELb1ELb1ELb1EEEvNS_9BwdParamsE,"aw",@nobits
	.sectionflags	@""
	.align	16


//--------------------- .nv.shared._ZN10layer_norm13ln_bwd_kernelINS_13Kernel_traitsI6__halfS2_S2_S2_fjLj1280ELj1ELj4ELj1ELj16ENS_18Kernel_traits_baseILj1280ES2_S2_S2_S2_fjLj128EEEEELb1ELb0ELb0ELb0EEEvNS_9BwdParamsE --------------------------
	.section	.nv.shared._ZN10layer_norm13ln_bwd_kernelINS_13Kernel_traitsI6__halfS2_S2_S2_fjLj1280ELj1ELj4ELj1ELj16ENS_18Kernel_traits_baseILj1280ES2_S2_S2_S2_fjLj128EEEEELb1ELb0ELb0ELb0EEEvNS_9BwdParamsE,"aw",@nobits
	.sectionflags	@""
	.align	16


//--------------------- .nv.shared._ZN10layer_norm13ln_bwd_kernelINS_13Kernel_traitsI6__halfS2_S2_S2_fjLj1280ELj1ELj4ELj1ELj16ENS_18Kernel_traits_baseILj1280ES2_S2_S2_S2_fjLj128EEEEELb1ELb0ELb0ELb1EEEvNS_9BwdParamsE --------------------------
	.section	.nv.shared._ZN10layer_norm13ln_bwd_kernelINS_13Kernel_traitsI6__halfS2_S2_S2_fjLj1280ELj1ELj4ELj1ELj16ENS_18Kernel_traits_baseILj1280ES2_S2_S2_S2_fjLj128EEEEELb1ELb0ELb0ELb1EEEvNS_9BwdParamsE,"aw",@nobits
	.sectionflags	@""
	.align	16


//--------------------- .nv.shared._ZN10layer_norm22ln_bwd_finalize_kernelINS_22Kernel_traits_finalizeILj1280E6__halfS2_S2_S2_fjLb0ELj1024ELj4ENS_18Kernel_traits_baseILj1280ES2_S2_S2_S2_fjLj1024EEEEELb0ELb0EEEvNS_9BwdParamsE --------------------------
	.section	.nv.shared._ZN10layer_norm22ln_bwd_finalize_kernelINS_22Kernel_traits_finalizeILj1280E6__halfS2_S2_S2_fjLb0ELj1024ELj4ENS_18Kernel_traits_baseILj1280ES2_S2_S2_S2_fjLj1024EEEEELb0ELb0EEEvNS_9BwdParamsE,"aw",@nobits
	.sectionflags	@""
	.align	16
.nv.shared._ZN10layer_norm22ln_bwd_finalize_kernelINS_22Kernel_traits_finalizeILj1280E6__halfS2_S2_S2_fjLb0ELj1024ELj4ENS_18Kernel_traits_baseILj1280ES2_S2_S2_S2_fjLj1024EEEEELb0ELb0EEEvNS_9BwdParamsE:
	.zero		8448


//--------------------- .nv.shared._ZN10layer_norm13ln_bwd_kernelINS_13Kernel_traitsI6__halfS2_S2_S2_fjLj1280ELj1ELj4ELj1ELj16ENS_18Kernel_traits_baseILj1280ES2_S2_S2_S2_fjLj128EEEEELb1ELb0ELb1ELb0EEEvNS_9BwdParamsE --------------------------
	.section	.nv.shared._ZN10layer_norm13ln_bwd_kernelINS_13Kernel_traitsI6__halfS2_S2_S2_fjLj1280ELj1ELj4ELj1ELj16ENS_18Kernel_traits_baseILj1280ES2_S2_S2_S2_fjLj128EEEEELb1ELb0ELb1ELb0EEEvNS_9BwdParamsE,"aw",@nobits
	.sectionflags	@""
	.align	16


//--------------------- .nv.shared._ZN10layer_norm22ln_bwd_finalize_kernelINS_22Kernel_traits_finalizeILj1280E6__halfS2_S2_S2_fjLb0ELj1024ELj4ENS_18Kernel_traits_baseILj1280ES2_S2_S2_S2_fjLj1024EEEEELb0ELb1EEEvNS_9BwdParamsE --------------------------
	.section	.nv.shared._ZN10layer_norm22ln_bwd_finalize_kernelINS_22Kernel_traits_finalizeILj1280E6__halfS2_S2_S2_fjLb0ELj1024ELj4ENS_18Kernel_traits_baseILj1280ES2_S2_S2_S2_fjLj1024EEEEELb0ELb1EEEvNS_9BwdParamsE,"aw",@nobits
	.sectionflags	@""
	.align	16
.nv.shared._ZN10layer_norm22ln_bwd_finalize_kernelINS_22Kernel_traits_finalizeILj1280E6__halfS2_S2_S2_fjLb0ELj1024ELj4ENS_18Kernel_traits_baseILj1280ES2_S2_S2_S2_fjLj1024EEEEELb0ELb1EEEvNS_9BwdParamsE:
	.zero		8448


//--------------------- .nv.shared._ZN10layer_norm13ln_bwd_kernelINS_13Kernel_traitsI6__halfS2_S2_S2_fjLj1280ELj1ELj4ELj1ELj16ENS_18Kernel_traits_baseILj1280ES2_S2_S2_S2_fjLj128EEEEELb1ELb0ELb1ELb1EEEvNS_9BwdParamsE --------------------------
	.section	.nv.shared._ZN10layer_norm13ln_bwd_kernelINS_13Kernel_traitsI6__halfS2_S2_S2_fjLj1280ELj1ELj4ELj1ELj16ENS_18Kernel_traits_baseILj1280ES2_S2_S2_S2_fjLj128EEEEELb1ELb0ELb1ELb1EEEvNS_9BwdParamsE,"aw",@nobits
	.sectionflags	@""
	.align	16


//--------------------- .nv.shared._ZN10layer_norm13ln_bwd_kernelINS_13Kernel_traitsI6__halfS2_S2_S2_fjLj1280ELj1ELj4ELj1ELj16ENS_18Kernel_traits_baseILj1280ES2_S2_S2_S2_fjLj128EEEEELb1ELb1ELb0ELb0EEEvNS_9BwdParamsE --------------------------
	.section	.nv.shared._ZN10layer_norm13ln_bwd_kernelINS_13Kernel_traitsI6__halfS2_S2_S2_fjLj1280ELj1ELj4ELj1ELj16ENS_18Kernel_traits_baseILj1280ES2_S2_S2_S2_fjLj128EEEEELb1ELb1ELb0ELb0EEEvNS_9BwdParamsE,"aw",@nobits
	.sectionflags	@""
	.align	16


//--------------------- .nv.shared._ZN10layer_norm13ln_bwd_kernelINS_13Kernel_traitsI6__halfS2_S2_S2_fjLj1280ELj1ELj4ELj1ELj16ENS_18Kernel_traits_baseILj1280ES2_S2_S2_S2_fjLj128EEEEELb1ELb1ELb0ELb1EEEvNS_9BwdParamsE --------------------------
	.section	.nv.shared._ZN10layer_norm13ln_bwd_kernelINS_13Kernel_traitsI6__halfS2_S2_S2_fjLj1280ELj1ELj4ELj1ELj16ENS_18Kernel_traits_baseILj1280ES2_S2_S2_S2_fjLj128EEEEELb1ELb1ELb0ELb1EEEvNS_9BwdParamsE,"aw",@nobits
	.sectionflags	@""
	.align	16


//--------------------- .nv.shared._ZN10layer_norm22ln_bwd_finalize_kernelINS_22Kernel_traits_finalizeILj1280E6__halfS2_S2_S2_fjLb1ELj1024ELj4ENS_18Kernel_traits_baseILj1280ES2_S2_S2_S2_fjLj1024EEEEELb1ELb0EEEvNS_9BwdParamsE --------------------------
	.section	.nv.shared._ZN10layer_norm22ln_bwd_finalize_kernelINS_22Kernel_traits_finalizeILj1280E6__halfS2_S2_S2_fjLb1ELj1024ELj4ENS_18Kernel_traits_baseILj1280ES2_S2_S2_S2_fjLj1024EEEEELb1ELb0EEEvNS_9BwdParamsE,"aw",@nobits
	.sectionflags	@""
	.align	16
.nv.shared._ZN10layer_norm22ln_bwd_finalize_kernelINS_22Kernel_traits_finalizeILj1280E6__halfS2_S2_S2_fjLb1ELj1024ELj4ENS_18Kernel_traits_baseILj1280ES2_S2_S2_S2_fjLj1024EEEEELb1ELb0EEEvNS_9BwdParamsE:
	.zero		12672


//--------------------- .nv.shared._ZN10layer_norm13ln_bwd_kernelINS_13Kernel_traitsI6__halfS2_S2_S2_fjLj1280ELj1ELj4ELj1ELj16ENS_18Kernel_traits_baseILj1280ES2_S2_S2_S2_fjLj128EEEEELb1ELb1ELb1ELb0EEEvNS_9BwdParamsE --------------------------
	.section	.nv.shared._ZN10layer_norm13ln_bwd_kernelINS_13Kernel_traitsI6__halfS2_S2_S2_fjLj1280ELj1ELj4ELj1ELj16ENS_18Kernel_traits_baseILj1280ES2_S2_S2_S2_fjLj128EEEEELb1ELb1ELb1ELb0EEEvNS_9BwdParamsE,"aw",@nobits
	.sectionflags	@""
	.align	16


//--------------------- .nv.shared._ZN10layer_norm22ln_bwd_finalize_kernelINS_22Kernel_traits_finalizeILj1280E6__halfS2_S2_S2_fjLb1ELj1024ELj4ENS_18Kernel_traits_baseILj1280ES2_S2_S2_S2_fjLj1024EEEEELb1ELb1EEEvNS_9BwdParamsE --------------------------
	.section	.nv.shared._ZN10layer_norm22ln_bwd_finalize_kernelINS_22Kernel_traits_finalizeILj1280E6__halfS2_S2_S2_fjLb1ELj1024ELj4ENS_18Kernel_traits_baseILj1280ES2_S2_S2_S2_fjLj1024EEEEELb1ELb1EEEvNS_9BwdParamsE,"aw",@nobits
	.sectionflags	@""
	.align	16
.nv.shared._ZN10layer_norm22ln_bwd_finalize_kernelINS_22Kernel_traits_finalizeILj1280E6__halfS2_S2_S2_fjLb1ELj1024ELj4ENS_18Kernel_traits_baseILj1280ES2_S2_S2_S2_fjLj1024EEEEELb1ELb1EEEvNS_9BwdParamsE:
	.zero		12672


//--------------------- .nv.shared._ZN10layer_norm13ln_bwd_kernelINS_13Kernel_traitsI6__halfS2_S2_S2_fjLj1280ELj1ELj4ELj1ELj16ENS_18Kernel_traits_baseILj1280ES2_S2_S2_S2_fjLj128EEEEELb1ELb1ELb1ELb1EEEvNS_9BwdParamsE --------------------------
	.section	.nv.shared._ZN10layer_norm13ln_bwd_kernelINS_13Kernel_traitsI6__halfS2_S2_S2_fjLj1280ELj1ELj4ELj1ELj16ENS_18Kernel_traits_baseILj1280ES2_S2_S2_S2_fjLj128EEEEELb1ELb1ELb1ELb1EEEvNS_9BwdParamsE,"aw",@nobits
	.sectionflags	@""
	.align	16


//--------------------- .nv.shared._ZN10layer_norm13ln_bwd_kernelINS_13Kernel_traitsIf13__nv_bfloat16S2_S2_fjLj1280ELj1ELj4ELj1ELj16ENS_18Kernel_traits_baseILj1280EfS2_S2_S2_fjLj128EEEEELb0ELb0ELb0ELb0EEEvNS_9BwdParamsE --------------------------
	.section	.nv.shared._ZN10layer_norm13ln_bwd_kernelINS_13Kernel_traitsIf13__nv_bfloat16S2_S2_fjLj1280ELj1ELj4ELj1ELj16ENS_18Kernel_traits_baseILj1280EfS2_S2_S2_fjLj128EEEEELb0ELb0ELb0ELb0EEEvNS_9BwdParamsE,"aw",@nobits
	.sectionflags	@""
	.align	16


//--------------------- .nv.shared._ZN10layer_norm13ln_bwd_kernelINS_13Kernel_traitsIf13__nv_bfloat16S2_S2_fjLj1280ELj1ELj4ELj1ELj16ENS_18Kernel_traits_baseILj1280EfS2_S2_S2_fjLj128EEEEELb0ELb0ELb0ELb1EEEvNS_9BwdParamsE --------------------------
	.section	.nv.shared._ZN10layer_norm13ln_bwd_kernelINS_13Kernel_traitsIf13__nv_bfloat16S2_S2_fjLj1280ELj1ELj4ELj1ELj16ENS_18Kernel_traits_baseILj1280EfS2_S2_S2_fjLj128EEEEELb0ELb0ELb0ELb1EEEvNS_9BwdParamsE,"aw",@nobits
	.sectionflags	@""
	.align	16


//--------------------- .nv.shared._ZN10layer_norm13ln_bwd_kernelINS_13Kernel_traitsIf13__nv_bfloat16S2_S2_fjLj1280ELj1ELj4ELj1ELj16ENS_18Kernel_traits_baseILj1280EfS2_S2_S2_fjLj128EEEEELb0ELb0ELb1ELb0EEEvNS_9BwdParamsE --------------------------
	.section	.nv.shared._ZN10layer_norm13ln_bwd_kernelINS_13Kernel_traitsIf13__nv_bfloat16S2_S2_fjLj1280ELj1ELj4ELj1ELj16ENS_18Kernel_traits_baseILj1280EfS2_S2_S2_fjLj128EEEEELb0ELb0ELb1ELb0EEEvNS_9BwdParamsE,"aw",@nobits
	.sectionflags	@""
	.align	16


//--------------------- .nv.shared._ZN10layer_norm13ln_bwd_kernelINS_13Kernel_traitsIf13__nv_bfloat16S2_S2_fjLj1280ELj1ELj4ELj1ELj16ENS_18Kernel_traits_baseILj1280EfS2_S2_S2_fjLj128EEEEELb0ELb0ELb1ELb1EEEvNS_9BwdParamsE --------------------------
	.section	.nv.shared._ZN10layer_norm13ln_bwd_kernelINS_13Kernel_traitsIf13__nv_bfloat16S2_S2_fjLj1280ELj1ELj4ELj1ELj16ENS_18Kernel_traits_baseILj1280EfS2_S2_S2_fjLj128EEEEELb0ELb0ELb1ELb1EEEvNS_9BwdParamsE,"aw",@nobits
	.sectionflags	@""
	.align	16


//--------------------- .nv.shared._ZN10layer_norm13ln_bwd_kernelINS_13Kernel_traitsIf13__nv_bfloat16S2_S2_fjLj1280ELj1ELj4ELj1ELj16ENS_18Kernel_traits_baseILj1280EfS2_S2_S2_fjLj128EEEEELb0ELb1ELb0ELb0EEEvNS_9BwdParamsE --------------------------
	.section	.nv.shared._ZN10layer_norm13ln_bwd_kernelINS_13Kernel_traitsIf13__nv_bfloat16S2_S2_fjLj1280ELj1ELj4ELj1ELj16ENS_18Kernel_traits_baseILj1280EfS2_S2_S2_fjLj128EEEEELb0ELb1ELb0ELb0EEEvNS_9BwdParamsE,"aw",@nobits
	.sectionflags	@""
	.align	16


//--------------------- .nv.shared._ZN10layer_norm13ln_bwd_kernelINS_13Kernel_traitsIf13__nv_bfloat16S2_S2_fjLj1280ELj1ELj4ELj1ELj16ENS_18Kernel_traits_baseILj1280EfS2_S2_S2_fjLj128EEEEELb0ELb1ELb0ELb1EEEvNS_9BwdParamsE --------------------------
	.section	.nv.shared._ZN10layer_norm13ln_bwd_kernelINS_13Kernel_traitsIf13__nv_bfloat16S2_S2_fjLj1280ELj1ELj4ELj1ELj16ENS_18Kernel_traits_baseILj1280EfS2_S2_S2_fjLj128EEEEELb0ELb1ELb0ELb1EEEvNS_9BwdParamsE,"aw",@nobits
	.sectionflags	@""
	.align	16


//--------------------- .nv.shared._ZN10layer_norm13ln_bwd_kernelINS_13Kernel_traitsIf13__nv_bfloat16S2_S2_fjLj1280ELj1ELj4ELj1ELj16ENS_18Kernel_traits_baseILj1280EfS2_S2_S2_fjLj128EEEEELb0ELb1ELb1ELb0EEEvNS_9BwdParamsE --------------------------
	.section	.nv.shared._ZN10layer_norm13ln_bwd_kernelINS_13Kernel_traitsIf13__nv_bfloat16S2_S2_fjLj1280ELj1ELj4ELj1ELj16ENS_18Kernel_traits_baseILj1280EfS2_S2_S2_fjLj128EEEEELb0ELb1ELb1ELb0EEEvNS_9BwdParamsE,"aw",@nobits
	.sectionflags	@""
	.align	16


//--------------------- .nv.shared._ZN10layer_norm13ln_bwd_kernelINS_13Kernel_traitsIf13__nv_bfloat16S2_S2_fjLj1280ELj1ELj4ELj1ELj16ENS_18Kernel_traits_baseILj1280EfS2_S2_S2_fjLj128EEEEELb0ELb1ELb1ELb1EEEvNS_9BwdParamsE --------------------------
	.section	.nv.shared._ZN10layer_norm13ln_bwd_kernelINS_13Kernel_traitsIf13__nv_bfloat16S2_S2_fjLj1280ELj1ELj4ELj1ELj16ENS_18Kernel_traits_baseILj1280EfS2_S2_S2_fjLj128EEEEELb0ELb1ELb1ELb1EEEvNS_9BwdParamsE,"aw",@nobits
	.sectionflags	@""
	.align	16


//--------------------- .nv.shared._ZN10layer_norm13ln_bwd_kernelINS_13Kernel_traitsIf13__nv_bfloat16S2_S2_fjLj1280ELj1ELj4ELj1ELj16ENS_18Kernel_traits_baseILj1280EfS2_S2_S2_fjLj128EEEEELb1ELb0ELb0ELb0EEEvNS_9BwdParamsE --------------------------
	.section	.nv.shared._ZN10layer_norm13ln_bwd_kernelINS_13Kernel_traitsIf13__nv_bfloat16S2_S2_fjLj1280ELj1ELj4ELj1ELj16ENS_18Kernel_traits_baseILj1280EfS2_S2_S2_fjLj128EEEEELb1ELb0ELb0ELb0EEEvNS_9BwdParamsE,"aw",@nobits
	.sectionflags	@""
	.align	16


//--------------------- .nv.shared._ZN10layer_norm13ln_bwd_kernelINS_13Kernel_traitsIf13__nv_bfloat16S2_S2_fjLj1280ELj1ELj4ELj1ELj16ENS_18Kernel_traits_baseILj1280EfS2_S2_S2_fjLj128EEEEELb1ELb0ELb0ELb1EEEvNS_9BwdParamsE --------------------------
	.section	.nv.shared._ZN10layer_norm13ln_bwd_kernelINS_13Kernel_traitsIf13__nv_bfloat16S2_S2_fjLj1280ELj1ELj4ELj1ELj16ENS_18Kernel_traits_baseILj1280EfS2_S2_S2_fjLj128EEEEELb1ELb0ELb0ELb1EEEvNS_9BwdParamsE,"aw",@nobits
	.sectionflags	@""
	.align	16


//--------------------- .nv.shared._ZN10layer_norm22ln_bwd_finalize_kernelINS_22Kernel_traits_finalizeILj1280Ef13__nv_bfloat16S2_S2_fjLb0ELj1024ELj4ENS_18Kernel_traits_baseILj1280EfS2_S2_S2_fjLj1024EEEEELb0ELb0EEEvNS_9BwdParamsE --------------------------
	.section	.nv.shared._ZN10layer_norm22ln_bwd_finalize_kernelINS_22Kernel_traits_finalizeILj1280Ef13__nv_bfloat16S2_S2_fjLb0ELj1024ELj4ENS_18Kernel_traits_baseILj1280EfS2_S2_S2_fjLj1024EEEEELb0ELb0EEEvNS_9BwdParamsE,"aw",@nobits
	.sectionflags	@""
	.align	16
.nv.shared._ZN10layer_norm22ln_bwd_finalize_kernelINS_22Kernel_traits_finalizeILj1280Ef13__nv_bfloat16S2_S2_fjLb0ELj1024ELj4ENS_18Kernel_traits_baseILj1280EfS2_S2_S2_fjLj1024EEEEELb0ELb0EEEvNS_9BwdParamsE:
	.zero		8448


//--------------------- .nv.shared._ZN10layer_norm13ln_bwd_kernelINS_13Kernel_traitsIf13__nv_bfloat16S2_S2_fjLj1280ELj1ELj4ELj1ELj16ENS_18Kernel_traits_baseILj1280EfS2_S2_S2_fjLj128EEEEELb1ELb0ELb1ELb0EEEvNS_9BwdParamsE --------------------------
	.section	.nv.shared._ZN10layer_norm13ln_bwd_kernelINS_13Kernel_traitsIf13__nv_bfloat16S2_S2_fjLj1280ELj1ELj4ELj1ELj16ENS_18Kernel_traits_baseILj1280EfS2_S2_S2_fjLj128EEEEELb1ELb0ELb1ELb0EEEvNS_9BwdParamsE,"aw",@nobits
	.sectionflags	@""
	.align	16


//--------------------- .nv.shared._ZN10layer_norm22ln_bwd_finalize_kernelINS_22Kernel_traits_finalizeILj1280Ef13__nv_bfloat16S2_S2_fjLb0ELj1024ELj4ENS_18Kernel_traits_baseILj1280EfS2_S2_S2_fjLj1024EEEEELb0ELb1EEEvNS_9BwdParamsE --------------------------
	.section	.nv.shared._ZN10layer_norm22ln_bwd_finalize_kernelINS_22Kernel_traits_finalizeILj1280Ef13__nv_bfloat16S2_S2_fjLb0ELj1024ELj4ENS_18Kernel_traits_baseILj1280EfS2_S2_S2_fjLj1024EEEEELb0ELb1EEEvNS_9BwdParamsE,"aw",@nobits
	.sectionflags	@""
	.align	16
.nv.shared._ZN10layer_norm22ln_bwd_finalize_kernelINS_22Kernel_traits_finalizeILj1280Ef13__nv_bfloat16S2_S2_fjLb0ELj1024ELj4ENS_18Kernel_traits_baseILj1280EfS2_S2_S2_fjLj1024EEEEELb0ELb1EEEvNS_9BwdParamsE:
	.zero		8448


//--------------------- .nv.shared._ZN10layer_norm13ln_bwd_kernelINS_13Kernel_traitsIf13__nv_bfloat16S2_S2_fjLj1280ELj1ELj4ELj1ELj16ENS_18Kernel_traits_baseILj1280EfS2_S2_S2_fjLj128EEEEELb1ELb0ELb1ELb1EEEvNS_9BwdParamsE --------------------------
	.section	.nv.shared._ZN10layer_norm13ln_bwd_kernelINS_13Kernel_traitsIf13__nv_bfloat16S2_S2_fjLj1280ELj1ELj4ELj1ELj16ENS_18Kernel_traits_baseILj1280EfS2_S2_S2_fjLj128EEEEELb1ELb0ELb1ELb1EEEvNS_9BwdParamsE,"aw",@nobits
	.sectionflags	@""
	.align	16


//--------------------- .nv.shared._ZN10layer_norm13ln_bwd_kernelINS_13Kernel_traitsIf13__nv_bfloat16S2_S2_fjLj1280ELj1ELj4ELj1ELj16ENS_18Kernel_traits_baseILj1280EfS2_S2_S2_fjLj128EEEEELb1ELb1ELb0ELb0EEEvNS_9BwdParamsE --------------------------
	.section	.nv.shared._ZN10layer_norm13ln_bwd_kernelINS_13Kernel_traitsIf13__nv_bfloat16S2_S2_fjLj1280ELj1ELj4ELj1ELj16ENS_18Kernel_traits_baseILj1280EfS2_S2_S2_fjLj128EEEEELb1ELb1ELb0ELb0EEEvNS_9BwdParamsE,"aw",@nobits
	.sectionflags	@""
	.align	16


//--------------------- .nv.shared._ZN10layer_norm13ln_bwd_kernelINS_13Kernel_traitsIf13__nv_bfloat16S2_S2_fjLj1280ELj1ELj4ELj1ELj16ENS_18Kernel_traits_baseILj1280EfS2_S2_S2_fjLj128EEEEELb1ELb1ELb0ELb1EEEvNS_9BwdParamsE --------------------------
	.section	.nv.shared._ZN10layer_norm13ln_bwd_kernelINS_13Kernel_traitsIf13__nv_bfloat16S2_S2_fjLj1280ELj1ELj4ELj1ELj16ENS_18Kernel_traits_baseILj1280EfS2_S2_S2_fjLj128EEEEELb1ELb1ELb0ELb1EEEvNS_9BwdParamsE,"aw",@nobits
	.sectionflags	@""
	.align	16


//--------------------- .nv.shared._ZN10layer_norm22ln_bwd_finalize_kernelINS_22Kernel_traits_finalizeILj1280Ef13__nv_bfloat16S2_S2_fjLb1ELj1024ELj4ENS_18Kernel_traits_baseILj1280EfS2_S2_S2_fjLj1024EEEEELb1ELb0EEEvNS_9BwdParamsE --------------------------
	.section	.nv.shared._ZN10layer_norm22ln_bwd_finalize_kernelINS_22Kernel_traits_finalizeILj1280Ef13__nv_bfloat16S2_S2_fjLb1ELj1024ELj4ENS_18Kernel_traits_baseILj1280EfS2_S2_S2_fjLj1024EEEEELb1ELb0EEEvNS_9BwdParamsE,"aw",@nobits
	.sectionflags	@""
	.align	16
.nv.shared._ZN10layer_norm22ln_bwd_finalize_kernelINS_22Kernel_traits_finalizeILj1280Ef13__nv_bfloat16S2_S2_fjLb1ELj1024ELj4ENS_18Kernel_traits_baseILj1280EfS2_S2_S2_fjLj1024EEEEELb1ELb0EEEvNS_9BwdParamsE:
	.zero		12672


//--------------------- .nv.shared._ZN10layer_norm13ln_bwd_kernelINS_13Kernel_traitsIf13__nv_bfloat16S2_S2_fjLj1280ELj1ELj4ELj1ELj16ENS_18Kernel_traits_baseILj1280EfS2_S2_S2_fjLj128EEEEELb1ELb1ELb1ELb0EEEvNS_9BwdParamsE --------------------------
	.section	.nv.shared._ZN10layer_norm13ln_bwd_kernelINS_13Kernel_traitsIf13__nv_bfloat16S2_S2_fjLj1280ELj1ELj4ELj1ELj16ENS_18Kernel_traits_baseILj1280EfS2_S2_S2_fjLj128EEEEELb1ELb1ELb1ELb0EEEvNS_9BwdParamsE,"aw",@nobits
	.sectionflags	@""
	.align	16


//--------------------- .nv.shared._ZN10layer_norm22ln_bwd_finalize_kernelINS_22Kernel_traits_finalizeILj1280Ef13__nv_bfloat16S2_S2_fjLb1ELj1024ELj4ENS_18Kernel_traits_baseILj1280EfS2_S2_S2_fjLj1024EEEEELb1ELb1EEEvNS_9BwdParamsE --------------------------
	.section	.nv.shared._ZN10layer_norm22ln_bwd_finalize_kernelINS_22Kernel_traits_finalizeILj1280Ef13__nv_bfloat16S2_S2_fjLb1ELj1024ELj4ENS_18Kernel_traits_baseILj1280EfS2_S2_S2_fjLj1024EEEEELb1ELb1EEEvNS_9BwdParamsE,"aw",@nobits
	.sectionflags	@""
	.align	16
.nv.shared._ZN10layer_norm22ln_bwd_finalize_kernelINS_22Kernel_traits_finalizeILj1280Ef13__nv_bfloat16S2_S2_fjLb1ELj1024ELj4ENS_18Kernel_traits_baseILj1280EfS2_S2_S2_fjLj1024EEEEELb1ELb1EEEvNS_9BwdParamsE:
	.zero		12672


//--------------------- .nv.shared._ZN10layer_norm13ln_bwd_kernelINS_13Kernel_traitsIf13__nv_bfloat16S2_S2_fjLj1280ELj1ELj4ELj1ELj16ENS_18Kernel_traits_baseILj1280EfS2_S2_S2_fjLj128EEEEELb1ELb1ELb1ELb1EEEvNS_9BwdParamsE --------------------------
	.section	.nv.shared._ZN10layer_norm13ln_bwd_kernelINS_13Kernel_traitsIf13__nv_bfloat16S2_S2_fjLj1280ELj1ELj4ELj1ELj16ENS_18Kernel_traits_baseILj1280EfS2_S2_S2_fjLj128EEEEELb1ELb1ELb1ELb1EEEvNS_9BwdParamsE,"aw",@nobits
	.sectionflags	@""
	.align	16


//--------------------- .nv.shared._ZN10layer_norm13ln_bwd_kernelINS_13Kernel_traitsI13__nv_bfloat16S2_fS2_fjLj1280ELj1ELj4ELj1ELj16ENS_18Kernel_traits_baseILj1280ES2_S2_fS2_fjLj128EEEEELb0ELb0ELb0ELb0EEEvNS_9BwdParamsE --------------------------
	.section	.nv.shared._ZN10layer_norm13ln_bwd_kernelINS_13Kernel_traitsI13__nv_bfloat16S2_fS2_fjLj1280ELj1ELj4ELj1ELj16ENS_18Kernel_traits_baseILj1280ES2_S2_fS2_fjLj128EEEEELb0ELb0ELb0ELb0EEEvNS_9BwdParamsE,"aw",@nobits
	.sectionflags	@""
	.align	16


//--------------------- .nv.shared._ZN10layer_norm13ln_bwd_kernelINS_13Kernel_traitsI13__nv_bfloat16S2_fS2_fjLj1280ELj1ELj4ELj1ELj16ENS_18Kernel_traits_baseILj1280ES2_S2_fS2_fjLj128EEEEELb0ELb0ELb0ELb1EEEvNS_9BwdParamsE --------------------------
	.section	.nv.shared._ZN10layer_norm13ln_bwd_kernelINS_13Kernel_traitsI13__nv_bfloat16S2_fS2_fjLj1280ELj1ELj4ELj1ELj16ENS_18Kernel_traits_baseILj1280ES2_S2_fS2_fjLj128EEEEELb0ELb0ELb0ELb1EEEvNS_9BwdParamsE,"aw",@nobits
	.sectionflags	@""
	.align	16


//--------------------- .nv.shared._ZN10layer_norm13ln_bwd_kernelINS_13Kernel_traitsI13__nv_bfloat16S2_fS2_fjLj1280ELj1ELj4ELj1ELj16ENS_18Kernel_traits_baseILj1280ES2_S2_fS2_fjLj128EEEEELb0ELb0ELb1ELb0EEEvNS_9BwdParamsE --------------------------
	.section	.nv.shared._ZN10layer_norm13ln_bwd_kernelINS_13Kernel_traitsI13__nv_bfloat16S2_fS2_fjLj1280ELj1ELj4ELj1ELj16ENS_18Kernel_traits_baseILj1280ES2_S2_fS2_fjLj128EEEEELb0ELb0ELb1ELb0EEEvNS_9BwdParamsE,"aw",@nobits
	.sectionflags	@""
	.align	16


//--------------------- .nv.shared._ZN10layer_norm13ln_bwd_kernelINS_13Kernel_traitsI13__nv_bfloat16S2_fS2_fjLj1280ELj1ELj4ELj1ELj16ENS_18Kernel_traits_baseILj1280ES2_S2_fS2_fjLj128EEEEELb0ELb0ELb1ELb1EEEvNS_9BwdParamsE --------------------------
	.section	.nv.shared._ZN10layer_norm13ln_bwd_kernelINS_13Kernel_traitsI13__nv_bfloat16S2_fS2_fjLj1280ELj1ELj4ELj1ELj16ENS_18Kernel_traits_baseILj1280ES2_S2_fS2_fjLj128EEEEELb0ELb0ELb1ELb1EEEvNS_9BwdParamsE,"aw",@nobits
	.sectionflags	@""
	.align	16


//--------------------- .nv.shared._ZN10layer_norm13ln_bwd_kernelINS_13Kernel_traitsI13__nv_bfloat16S2_fS2_fjLj1280ELj1ELj4ELj1ELj16ENS_18Kernel_traits_baseILj1280ES2_S2_fS2_fjLj128EEEEELb0ELb1ELb0ELb0EEEvNS_9BwdParamsE --------------------------
	.section	.nv.shared._ZN10layer_norm13ln_bwd_kernelINS_13Kernel_traitsI13__nv_bfloat16S2_fS2_fjLj1280ELj1ELj4ELj1ELj16ENS_18Kernel_traits_baseILj1280ES2_S2_fS2_fjLj128EEEEELb0ELb1ELb0ELb0EEEvNS_9BwdParamsE,"aw",@nobits
	.sectionflags	@""
	.align	16


//--------------------- .nv.shared._ZN10layer_norm13ln_bwd_kernelINS_13Kernel_traitsI13__nv_bfloat16S2_fS2_fjLj1280ELj1ELj4ELj1ELj16ENS_18Kernel_traits_baseILj1280ES2_S2_fS2_fjLj128EEEEELb0ELb1ELb0ELb1EEEvNS_9BwdParamsE --------------------------
	.section	.nv.shared._ZN10layer_norm13ln_bwd_kernelINS_13Kernel_traitsI13__nv_bfloat16S2_fS2_fjLj1280ELj1ELj4ELj1ELj16ENS_18Kernel_traits_baseILj1280ES2_S2_fS2_fjLj128EEEEELb0ELb1ELb0ELb1EEEvNS_9BwdParamsE,"aw",@nobits
	.sectionflags	@""
	.align	16


//--------------------- .nv.shared._ZN10layer_norm13ln_bwd_kernelINS_13Kernel_traitsI13__nv_bfloat16S2_fS2_fjLj1280ELj1ELj4ELj1ELj16ENS_18Kernel_traits_baseILj1280ES2_S2_fS2_fjLj128EEEEELb0ELb1ELb1ELb0EEEvNS_9BwdParamsE --------------------------
	.section	.nv.shared._ZN10layer_norm13ln_bwd_kernelINS_13Kernel_traitsI13__nv_bfloat16S2_fS2_fjLj1280ELj1ELj4ELj1ELj16ENS_18Kernel_traits_baseILj1280ES2_S2_fS2_fjLj128EEEEELb0ELb1ELb1ELb0EEEvNS_9BwdParamsE,"aw",@nobits
	.sectionflags	@""
	.align	16


//--------------------- .nv.shared._ZN10layer_norm13ln_bwd_kernelINS_13Kernel_traitsI13__nv_bfloat16S2_fS2_fjLj1280ELj1ELj4ELj1ELj16ENS_18Kernel_traits_baseILj1280ES2_S2_fS2_fjLj128EEEEELb0ELb1ELb1ELb1EEEvNS_9BwdParamsE --------------------------
	.section	.nv.shared._ZN10layer_norm13ln_bwd_kernelINS_13Kernel_traitsI13__nv_bfloat16S2_fS2_fjLj1280ELj1ELj4ELj1ELj16ENS_18Kernel_traits_baseILj1280ES2_S2_fS2_fjLj128EEEEELb0ELb1ELb1ELb1EEEvNS_9BwdParamsE,"aw",@nobits
	.sectionflags	@""
	.align	16


//--------------------- .nv.shared._ZN10layer_norm13ln_bwd_kernelINS_13Kernel_traitsI13__nv_bfloat16S2_fS2_fjLj1280ELj1ELj4ELj1ELj16ENS_18Kernel_traits_baseILj1280ES2_S2_fS2_fjLj128EEEEELb1ELb0ELb0ELb0EEEvNS_9BwdParamsE --------------------------
	.section	.nv.shared._ZN10layer_norm13ln_bwd_kernelINS_13Kernel_traitsI13__nv_bfloat16S2_fS2_fjLj1280ELj1ELj4ELj1ELj16ENS_18Kernel_traits_baseILj1280ES2_S2_fS2_fjLj128EEEEELb1ELb0ELb0ELb0EEEvNS_9BwdParamsE,"aw",@nobits
	.sectionflags	@""
	.align	16


//--------------------- .nv.shared._ZN10layer_norm13ln_bwd_kernelINS_13Kernel_traitsI13__nv_bfloat16S2_fS2_fjLj1280ELj1ELj4ELj1ELj16ENS_18Kernel_traits_baseILj1280ES2_S2_fS2_fjLj128EEEEELb1ELb0ELb0ELb1EEEvNS_9BwdParamsE --------------------------
	.section	.nv.shared._ZN10layer_norm13ln_bwd_kernelINS_13Kernel_traitsI13__nv_bfloat16S2_fS2_fjLj1280ELj1ELj4ELj1ELj16ENS_18Kernel_traits_baseILj1280ES2_S2_fS2_fjLj128EEEEELb1ELb0ELb0ELb1EEEvNS_9BwdParamsE,"aw",@nobits
	.sectionflags	@""
	.align	16


//--------------------- .nv.shared._ZN10layer_norm22ln_bwd_finalize_kernelINS_22Kernel_traits_finalizeILj1280E13__nv_bfloat16S2_fS2_fjLb0ELj1024ELj4ENS_18Kernel_traits_baseILj1280ES2_S2_fS2_fjLj1024EEEEELb0ELb0EEEvNS_9BwdParamsE --------------------------
	.section	.nv.shared._ZN10layer_norm22ln_bwd_finalize_kernelINS_22Kernel_traits_finalizeILj1280E13__nv_bfloat16S2_fS2_fjLb0ELj1024ELj4ENS_18Kernel_traits_baseILj1280ES2_S2_fS2_fjLj1024EEEEELb0ELb0EEEvNS_9BwdParamsE,"aw",@nobits
	.sectionflags	@""
	.align	16
.nv.shared._ZN10layer_norm22ln_bwd_finalize_kernelINS_22Kernel_traits_finalizeILj1280E13__nv_bfloat16S2_fS2_fjLb0ELj1024ELj4ENS_18Kernel_traits_baseILj1280ES2_S2_fS2_fjLj1024EEEEELb0ELb0EEEvNS_9BwdParamsE:
	.zero		8448


//--------------------- .nv.shared._ZN10layer_norm13ln_bwd_kernelINS_13Kernel_traitsI13__nv_bfloat16S2_fS2_fjLj1280ELj1ELj4ELj1ELj16ENS_18Kernel_traits_baseILj1280ES2_S2_fS2_fjLj128EEEEELb1ELb0ELb1ELb0EEEvNS_9BwdParamsE --------------------------
	.section	.nv.shared._ZN10layer_norm13ln_bwd_kernelINS_13Kernel_traitsI13__nv_bfloat16S2_fS2_fjLj1280ELj1ELj4ELj1ELj16ENS_18Kernel_traits_baseILj1280ES2_S2_fS2_fjLj128EEEEELb1ELb0ELb1ELb0EEEvNS_9BwdParamsE,"aw",@nobits
	.sectionflags	@""
	.align	16


//--------------------- .nv.shared._ZN10layer_norm22ln_bwd_finalize_kernelINS_22Kernel_traits_finalizeILj1280E13__nv_bfloat16S2_fS2_fjLb0ELj1024ELj4ENS_18Kernel_traits_baseILj1280ES2_S2_fS2_fjLj1024EEEEELb0ELb1EEEvNS_9BwdParamsE --------------------------
	.section	.nv.shared._ZN10layer_norm22ln_bwd_finalize_kernelINS_22Kernel_traits_finalizeILj1280E13__nv_bfloat16S2_fS2_fjLb0ELj1024ELj4ENS_18Kernel_traits_baseILj1280ES2_S2_fS2_fjLj1024EEEEELb0ELb1EEEvNS_9BwdParamsE,"aw",@nobits
	.sectionflags	@""
	.align	16
.nv.shared._ZN10layer_norm22ln_bwd_finalize_kernelINS_22Kernel_traits_finalizeILj1280E13__nv_bfloat16S2_fS2_fjLb0ELj1024ELj4ENS_18Kernel_traits_baseILj1280ES2_S2_fS2_fjLj1024EEEEELb0ELb1EEEvNS_9BwdParamsE:
	.zero		8448


//--------------------- .nv.shared._ZN10layer_norm13ln_bwd_kernelINS_13Kernel_traitsI13__nv_bfloat16S2_fS2_fjLj1280ELj1ELj4ELj1ELj16ENS_18Kernel_traits_baseILj1280ES2_S2_fS2_fjLj128EEEEELb1ELb0ELb1ELb1EEEvNS_9BwdParamsE --------------------------
	.section	.nv.shared._ZN10layer_norm13ln_bwd_kernelINS_13Kernel_traitsI13__nv_bfloat16S2_fS2_fjLj1280ELj1ELj4ELj1ELj16ENS_18Kernel_traits_baseILj1280ES2_S2_fS2_fjLj128EEEEELb1ELb0ELb1ELb1EEEvNS_9BwdParamsE,"aw",@nobits
	.sectionflags	@""
	.align	16


//--------------------- .nv.shared._ZN10layer_norm13ln_bwd_kernelINS_13Kernel_traitsI13__nv_bfloat16S2_fS2_fjLj1280ELj1ELj4ELj1ELj16ENS_18Kernel_traits_baseILj1280ES2_S2_fS2_fjLj128EEEEELb1ELb1ELb0ELb0EEEvNS_9BwdParamsE --------------------------
	.section	.nv.shared._ZN10layer_norm13ln_bwd_kernelINS_13Kernel_traitsI13__nv_bfloat16S2_fS2_fjLj1280ELj1ELj4ELj1ELj16ENS_18Kernel_traits_baseILj1280ES2_S2_fS2_fjLj128EEEEELb1ELb1ELb0ELb0EEEvNS_9BwdParamsE,"aw",@nobits
	.sectionflags	@""
	.align	16


//--------------------- .nv.shared._ZN10layer_norm13ln_bwd_kernelINS_13Kernel_traitsI13__nv_bfloat16S2_fS2_fjLj1280ELj1ELj4ELj1ELj16ENS_18Kernel_traits_baseILj1280ES2_S2_fS2_fjLj128EEEEELb1ELb1ELb0ELb1EEEvNS_9BwdParamsE --------------------------
	.section	.nv.shared._ZN10layer_norm13ln_bwd_kernelINS_13Kernel_traitsI13__nv_bfloat16S2_fS2_fjLj1280ELj1ELj4ELj1ELj16ENS_18Kernel_traits_baseILj1280ES2_S2_fS2_fjLj128EEEEELb1ELb1ELb0ELb1EEEvNS_9BwdParamsE,"aw",@nobits
	.sectionflags	@""
	.align	16


//--------------------- .nv.shared._ZN10layer_norm22ln_bwd_finalize_kernelINS_22Kernel_traits_finalizeILj1280E13__nv_bfloat16S2_fS2_fjLb1ELj1024ELj4ENS_18Kernel_traits_baseILj1280ES2_S2_fS2_fjLj1024EEEEELb1ELb0EEEvNS_9BwdParamsE --------------------------
	.section	.nv.shared._ZN10layer_norm22ln_bwd_finalize_kernelINS_22Kernel_traits_finalizeILj1280E13__nv_bfloat16S2_fS2_fjLb1ELj1024ELj4ENS_18Kernel_traits_baseILj1280ES2_S2_fS2_fjLj1024EEEEELb1ELb0EEEvNS_9BwdParamsE,"aw",@nobits
	.sectionflags	@""
	.align	16
.nv.shared._ZN10layer_norm22ln_bwd_finalize_kernelINS_22Kernel_traits_finalizeILj1280E13__nv_bfloat16S2_fS2_fjLb1ELj1024ELj4ENS_18Kernel_traits_baseILj1280ES2_S2_fS2_fjLj1024EEEEELb1ELb0EEEvNS_9BwdParamsE:
	.zero		12672


//--------------------- .nv.shared._ZN10layer_norm13ln_bwd_kernelINS_13Kernel_traitsI13__nv_bfloat16S2_fS2_fjLj1280ELj1ELj4ELj1ELj16ENS_18Kernel_traits_baseILj1280ES2_S2_fS2_fjLj128EEEEELb1ELb1ELb1ELb0EEEvNS_9BwdParamsE --------------------------
	.section	.nv.shared._ZN10layer_norm13ln_bwd_kernelINS_13Kernel_traitsI13__nv_bfloat16S2_fS2_fjLj1280ELj1ELj4ELj1ELj16ENS_18Kernel_traits_baseILj1280ES2_S2_fS2_fjLj128EEEEELb1ELb1ELb1ELb0EEEvNS_9BwdParamsE,"aw",@nobits
	.sectionflags	@""
	.align	16


//--------------------- .nv.shared._ZN10layer_norm22ln_bwd_finalize_kernelINS_22Kernel_traits_finalizeILj1280E13__nv_bfloat16S2_fS2_fjLb1ELj1024ELj4ENS_18Kernel_traits_baseILj1280ES2_S2_fS2_fjLj1024EEEEELb1ELb1EEEvNS_9BwdParamsE --------------------------
	.section	.nv.shared._ZN10layer_norm22ln_bwd_finalize_kernelINS_22Kernel_traits_finalizeILj1280E13__nv_bfloat16S2_fS2_fjLb1ELj1024ELj4ENS_18Kernel_traits_baseILj1280ES2_S2_fS2_fjLj1024EEEEELb1ELb1EEEvNS_9BwdParamsE,"aw",@nobits
	.sectionflags	@""
	.align	16
.nv.shared._ZN10layer_norm22ln_bwd_finalize_kernelINS_22Kernel_traits_finalizeILj1280E13__nv_bfloat16S2_fS2_fjLb1ELj1024ELj4ENS_18Kernel_traits_baseILj1280ES2_S2_fS2_fjLj1024EEEEELb1ELb1EEEvNS_9BwdParamsE:
	.zero		12672


//--------------------- .nv.shared._ZN10layer_norm13ln_bwd_kernelINS_13Kernel_traitsI13__nv_bfloat16S2_fS2_fjLj1280ELj1ELj4ELj1ELj16ENS_18Kernel_traits_baseILj1280ES2_S2_fS2_fjLj128EEEEELb1ELb1ELb1ELb1EEEvNS_9BwdParamsE --------------------------
	.section	.nv.shared._ZN10layer_norm13ln_bwd_kernelINS_13Kernel_traitsI13__nv_bfloat16S2_fS2_fjLj1280ELj1ELj4ELj1ELj16ENS_18Kernel_traits_baseILj1280ES2_S2_fS2_fjLj128EEEEELb1ELb1ELb1ELb1EEEvNS_9BwdParamsE,"aw",@nobits
	.sectionflags	@""
	.align	16


//--------------------- .nv.shared._ZN10layer_norm13ln_bwd_kernelINS_13Kernel_traitsIf13__nv_bfloat16fS2_fjLj1280ELj1ELj4ELj1ELj16ENS_18Kernel_traits_baseILj1280EfS2_fS2_fjLj128EEEEELb0ELb0ELb0ELb0EEEvNS_9BwdParamsE --------------------------
	.section	.nv.shared._ZN10layer_norm13ln_bwd_kernelINS_13Kernel_traitsIf13__nv_bfloat16fS2_fjLj1280ELj1ELj4ELj1ELj16ENS_18Kernel_traits_baseILj1280EfS2_fS2_fjLj128EEEEELb0ELb0ELb0ELb0EEEvNS_9BwdParamsE,"aw",@nobits
	.sectionflags	@""
	.align	16


//--------------------- .nv.shared._ZN10layer_norm13ln_bwd_kernelINS_13Kernel_traitsIf13__nv_bfloat16fS2_fjLj1280ELj1ELj4ELj1ELj16ENS_18Kernel_traits_baseILj1280EfS2_fS2_fjLj128EEEEELb0ELb0ELb0ELb1EEEvNS_9BwdParamsE --------------------------
	.section	.nv.shared._ZN10layer_norm13ln_bwd_kernelINS_13Kernel_traitsIf13__nv_bfloat16fS2_fjLj1280ELj1ELj4ELj1ELj16ENS_18Kernel_traits_baseILj1280EfS2_fS2_fjLj128EEEEELb0ELb0ELb0ELb1EEEvNS_9BwdParamsE,"aw",@nobits
	.sectionflags	@""
	.align	16


//--------------------- .nv.shared._ZN10layer_norm13ln_bwd_kernelINS_13Kernel_traitsIf13__nv_bfloat16fS2_fjLj1280ELj1ELj4ELj1ELj16ENS_18Kernel_traits_baseILj1280EfS2_fS2_fjLj128EEEEELb0ELb0ELb1ELb0EEEvNS_9BwdParamsE --------------------------
	.section	.nv.shared._ZN10layer_norm13ln_bwd_kernelINS_13Kernel_traitsIf13__nv_bfloat16fS2_fjLj1280ELj1ELj4ELj1ELj16ENS_18Kernel_traits_baseILj1280EfS2_fS2_fjLj128EEEEELb0ELb0ELb1ELb0EEEvNS_9BwdParamsE,"aw",@nobits
	.sectionflags	@""
	.align	16


//--------------------- .nv.shared._ZN10layer_norm13ln_bwd_kernelINS_13Kernel_traitsIf13__nv_bfloat16fS2_fjLj1280ELj1ELj4ELj1ELj16ENS_18Kernel_traits_baseILj1280EfS2_fS2_fjLj128EEEEELb0ELb0ELb1ELb1EEEvNS_9BwdParamsE --------------------------
	.section	.nv.shared._ZN10layer_norm13ln_bwd_kernelINS_13Kernel_traitsIf13__nv_bfloat16fS2_fjLj1280ELj1ELj4ELj1ELj16ENS_18Kernel_traits_baseILj1280EfS2_fS2_fjLj128EEEEELb0ELb0ELb1ELb1EEEvNS_9BwdParamsE,"aw",@nobits
	.sectionflags	@""
	.align	16


//--------------------- .nv.shared._ZN10layer_norm13ln_bwd_kernelINS_13Kernel_traitsIf13__nv_bfloat16fS2_fjLj1280ELj1ELj4ELj1ELj16ENS_18Kernel_traits_baseILj1280EfS2_fS2_fjLj128EEEEELb0ELb1ELb0ELb0EEEvNS_9BwdParamsE --------------------------
	.section	.nv.shared._ZN10layer_norm13ln_bwd_kernelINS_13Kernel_traitsIf13__nv_bfloat16fS2_fjLj1280ELj1ELj4ELj1ELj16ENS_18Kernel_traits_baseILj1280EfS2_fS2_fjLj128EEEEELb0ELb1ELb0ELb0EEEvNS_9BwdParamsE,"aw",@nobits
	.sectionflags	@""
	.align	16


//--------------------- .nv.shared._ZN10layer_norm13ln_bwd_kernelINS_13Kernel_traitsIf13__nv_bfloat16fS2_fjLj1280ELj1ELj4ELj1ELj16ENS_18Kernel_traits_baseILj1280EfS2_fS2_fjLj128EEEEELb0ELb1ELb0ELb1EEEvNS_9BwdParamsE --------------------------
	.section	.nv.shared._ZN10layer_norm13ln_bwd_kernelINS_13Kernel_traitsIf13__nv_bfloat16fS2_fjLj1280ELj1ELj4ELj1ELj16ENS_18Kernel_traits_baseILj1280EfS2_fS2_fjLj128EEEEELb0ELb1ELb0ELb1EEEvNS_9BwdParamsE,"aw",@nobits
	.sectionflags	@""
	.align	16


//--------------------- .nv.shared._ZN10layer_norm13ln_bwd_kernelINS_13Kernel_traitsIf13__nv_bfloat16fS2_fjLj1280ELj1ELj4ELj1ELj16ENS_18Kernel_traits_baseILj1280EfS2_fS2_fjLj128EEEEELb0ELb1ELb1ELb0EEEvNS_9BwdParamsE --------------------------
	.section	.nv.shared._ZN10layer_norm13ln_bwd_kernelINS_13Kernel_traitsIf13__nv_bfloat16fS2_fjLj1280ELj1ELj4ELj1ELj16ENS_18Kernel_traits_baseILj1280EfS2_fS2_fjLj128EEEEELb0ELb1ELb1ELb0EEEvNS_9BwdParamsE,"aw",@nobits
	.sectionflags	@""
	.align	16


//--------------------- .nv.shared._ZN10layer_norm13ln_bwd_kernelINS_13Kernel_traitsIf13__nv_bfloat16fS2_fjLj1280ELj1ELj4ELj1ELj16ENS_18Kernel_traits_baseILj1280EfS2_fS2_fjLj128EEEEELb0ELb1ELb1ELb1EEEvNS_9BwdParamsE --------------------------
	.section	.nv.shared._ZN10layer_norm13ln_bwd_kernelINS_13Kernel_traitsIf13__nv_bfloat16fS2_fjLj1280ELj1ELj4ELj1ELj16ENS_18Kernel_traits_baseILj1280EfS2_fS2_fjLj128EEEEELb0ELb1ELb1ELb1EEEvNS_9BwdParamsE,"aw",@nobits
	.sectionflags	@""
	.align	16


//--------------------- .nv.shared._ZN10layer_norm13ln_bwd_kernelINS_13Kernel_traitsIf13__nv_bfloat16fS2_fjLj1280ELj1ELj4ELj1ELj16ENS_18Kernel_traits_baseILj1280EfS2_fS2_fjLj128EEEEELb1ELb0ELb0ELb0EEEvNS_9BwdParamsE --------------------------
	.section	.nv.shared._ZN10layer_norm13ln_bwd_kernelINS_13Kernel_traitsIf13__nv_bfloat16fS2_fjLj1280ELj1ELj4ELj1ELj16ENS_18Kernel_traits_baseILj1280EfS2_fS2_fjLj128EEEEELb1ELb0ELb0ELb0EEEvNS_9BwdParamsE,"aw",@nobits
	.sectionflags	@""
	.align	16


//--------------------- .nv.shared._ZN10layer_norm13ln_bwd_kernelINS_13Kernel_traitsIf13__nv_bfloat16fS2_fjLj1280ELj1ELj4ELj1ELj16ENS_18Kernel_traits_baseILj1280EfS2_fS2_fjLj128EEEEELb1ELb0ELb0ELb1EEEvNS_9BwdParamsE --------------------------
	.section	.nv.shared._ZN10layer_norm13ln_bwd_kernelINS_13Kernel_traitsIf13__nv_bfloat16fS2_fjLj1280ELj1ELj4ELj1ELj16ENS_18Kernel_traits_baseILj1280EfS2_fS2_fjLj128EEEEELb1ELb0ELb0ELb1EEEvNS_9BwdParamsE,"aw",@nobits
	.sectionflags	@""
	.align	16


//--------------------- .nv.shared._ZN10layer_norm22ln_bwd_finalize_kernelINS_22Kernel_traits_finalizeILj1280Ef13__nv_bfloat16fS2_fjLb0ELj1024ELj4ENS_18Kernel_traits_baseILj1280EfS2_fS2_fjLj1024EEEEELb0ELb0EEEvNS_9BwdParamsE --------------------------
	.section	.nv.shared._ZN10layer_norm22ln_bwd_finalize_kernelINS_22Kernel_traits_finalizeILj1280Ef13__nv_bfloat16fS2_fjLb0ELj1024ELj4ENS_18Kernel_traits_baseILj1280EfS2_fS2_fjLj1024EEEEELb0ELb0EEEvNS_9BwdParamsE,"aw",@nobits
	.sectionflags	@""
	.align	16
.nv.shared._ZN10layer_norm22ln_bwd_finalize_kernelINS_22Kernel_traits_finalizeILj1280Ef13__nv_bfloat16fS2_fjLb0ELj1024ELj4ENS_18Kernel_traits_baseILj1280EfS2_fS2_fjLj1024EEEEELb0ELb0EEEvNS_9BwdParamsE:
	.zero		8448


//--------------------- .nv.shared._ZN10layer_norm13ln_bwd_kernelINS_13Kernel_traitsIf13__nv_bfloat16fS2_fjLj1280ELj1ELj4ELj1ELj16ENS_18Kernel_traits_baseILj1280EfS2_fS2_fjLj128EEEEELb1ELb0ELb1ELb0EEEvNS_9BwdParamsE --------------------------
	.section	.nv.shared._ZN10layer_norm13ln_bwd_kernelINS_13Kernel_traitsIf13__nv_bfloat16fS2_fjLj1280ELj1ELj4ELj1ELj16ENS_18Kernel_traits_baseILj1280EfS2_fS2_fjLj128EEEEELb1ELb0ELb1ELb0EEEvNS_9BwdParamsE,"aw",@nobits
	.sectionflags	@""
	.align	16


//--------------------- .nv.shared._ZN10layer_norm22ln_bwd_finalize_kernelINS_22Kernel_traits_finalizeILj1280Ef13__nv_bfloat16fS2_fjLb0ELj1024ELj4ENS_18Kernel_traits_baseILj1280EfS2_fS2_fjLj1024EEEEELb0ELb1EEEvNS_9BwdParamsE --------------------------
	.section	.nv.shared._ZN10layer_norm22ln_bwd_finalize_kernelINS_22Kernel_traits_finalizeILj1280Ef13__nv_bfloat16fS2_fjLb0ELj1024ELj4ENS_18Kernel_traits_baseILj1280EfS2_fS2_fjLj1024EEEEELb0ELb1EEEvNS_9BwdParamsE,"aw",@nobits
	.sectionflags	@""
	.align	16
.nv.shared._ZN10layer_norm22ln_bwd_finalize_kernelINS_22Kernel_traits_finalizeILj1280Ef13__nv_bfloat16fS2_fjLb0ELj1024ELj4ENS_18Kernel_traits_baseILj1280EfS2_fS2_fjLj1024EEEEELb0ELb1EEEvNS_9BwdParamsE:
	.zero		8448


//--------------------- .nv.shared._ZN10layer_norm13ln_bwd_kernelINS_13Kernel_traitsIf13__nv_bfloat16fS2_fjLj1280ELj1ELj4ELj1ELj16ENS_18Kernel_traits_baseILj1280EfS2_fS2_fjLj128EEEEELb1ELb0ELb1ELb1EEEvNS_9BwdParamsE --------------------------
	.section	.nv.shared._ZN10layer_norm13ln_bwd_kernelINS_13Kernel_traitsIf13__nv_bfloat16fS2_fjLj1280ELj1ELj4ELj1ELj16ENS_18Kernel_traits_baseILj1280EfS2_fS2_fjLj128EEEEELb1ELb0ELb1ELb1EEEvNS_9BwdParamsE,"aw",@nobits
	.sectionflags	@""
	.align	16


//--------------------- .nv.shared._ZN10layer_norm13ln_bwd_kernelINS_13Kernel_traitsIf13__nv_bfloat16fS2_fjLj1280ELj1ELj4ELj1ELj16ENS_18Kernel_traits_baseILj1280EfS2_fS2_fjLj128EEEEELb1ELb1ELb0ELb0EEEvNS_9BwdParamsE --------------------------
	.section	.nv.shared._ZN10layer_norm13ln_bwd_kernelINS_13Kernel_traitsIf13__nv_bfloat16fS2_fjLj1280ELj1ELj4ELj1ELj16ENS_18Kernel_traits_baseILj1280EfS2_fS2_fjLj128EEEEELb1ELb1ELb0ELb0EEEvNS_9BwdParamsE,"aw",@nobits
	.sectionflags	@""
	.align	16


//--------------------- .nv.shared._ZN10layer_norm13ln_bwd_kernelINS_13Kernel_traitsIf13__nv_bfloat16fS2_fjLj1280ELj1ELj4ELj1ELj16ENS_18Kernel_traits_baseILj1280EfS2_fS2_fjLj128EEEEELb1ELb1ELb0ELb1EEEvNS_9BwdParamsE --------------------------
	.section	.nv.shared._ZN10layer_norm13ln_bwd_kernelINS_13Kernel_traitsIf13__nv_bfloat16fS2_fjLj1280ELj1ELj4ELj1ELj16ENS_18Kernel_traits_baseILj1280EfS2_fS2_fjLj128EEEEELb1ELb1ELb0ELb1EEEvNS_9BwdParamsE,"aw",@nobits
	.sectionflags	@""
	.align	16


//--------------------- .nv.shared._ZN10layer_norm22ln_bwd_finalize_kernelINS_22Kernel_traits_finalizeILj1280Ef13__nv_bfloat16fS2_fjLb1ELj1024ELj4ENS_18Kernel_traits_baseILj1280EfS2_fS2_fjLj1024EEEEELb1ELb0EEEvNS_9BwdParamsE --------------------------
	.section	.nv.shared._ZN10layer_norm22ln_bwd_finalize_kernelINS_22Kernel_traits_finalizeILj1280Ef13__nv_bfloat16fS2_fjLb1ELj1024ELj4ENS_18Kernel_traits_baseILj1280EfS2_fS2_fjLj1024EEEEELb1ELb0EEEvNS_9BwdParamsE,"aw",@nobits
	.sectionflags	@""
	.align	16
.nv.shared._ZN10layer_norm22ln_bwd_finalize_kernelINS_22Kernel_traits_finalizeILj1280Ef13__nv_bfloat16fS2_fjLb1ELj1024ELj4ENS_18Kernel_traits_baseILj1280EfS2_fS2_fjLj1024EEEEELb1ELb0EEEvNS_9BwdParamsE:
	.zero		12672


//--------------------- .nv.shared._ZN10layer_norm13ln_bwd_kernelINS_13Kernel_traitsIf13__nv_bfloat16fS2_fjLj1280ELj1ELj4ELj1ELj16ENS_18Kernel_traits_baseILj1280EfS2_fS2_fjLj128EEEEELb1ELb1ELb1ELb0EEEvNS_9BwdParamsE --------------------------
	.section	.nv.shared._ZN10layer_norm13ln_bwd_kernelINS_13Kernel_traitsIf13__nv_bfloat16fS2_fjLj1280ELj1ELj4ELj1ELj16ENS_18Kernel_traits_baseILj1280EfS2_fS2_fjLj128EEEEELb1ELb1ELb1ELb0EEEvNS_9BwdParamsE,"aw",@nobits
	.sectionflags	@""
	.align	16


//--------------------- .nv.shared._ZN10layer_norm22ln_bwd_finalize_kernelINS_22Kernel_traits_finalizeILj1280Ef13__nv_bfloat16fS2_fjLb1ELj1024ELj4ENS_18Kernel_traits_baseILj1280EfS2_fS2_fjLj1024EEEEELb1ELb1EEEvNS_9BwdParamsE --------------------------
	.section	.nv.shared._ZN10layer_norm22ln_bwd_finalize_kernelINS_22Kernel_traits_finalizeILj1280Ef13__nv_bfloat16fS2_fjLb1ELj1024ELj4ENS_18Kernel_traits_baseILj1280EfS2_fS2_fjLj1024EEEEELb1ELb1EEEvNS_9BwdParamsE,"aw",@nobits
	.sectionflags	@""
	.align	16
.nv.shared._ZN10layer_norm22ln_bwd_finalize_kernelINS_22Kernel_traits_finalizeILj1280Ef13__nv_bfloat16fS2_fjLb1ELj1024ELj4ENS_18Kernel_traits_baseILj1280EfS2_fS2_fjLj1024EEEEELb1ELb1EEEvNS_9BwdParamsE:
	.zero		12672


//--------------------- .nv.shared._ZN10layer_norm13ln_bwd_kernelINS_13Kernel_traitsIf13__nv_bfloat16fS2_fjLj1280ELj1ELj4ELj1ELj16ENS_18Kernel_traits_baseILj1280EfS2_fS2_fjLj128EEEEELb1ELb1ELb1ELb1EEEvNS_9BwdParamsE --------------------------
	.section	.nv.shared._ZN10layer_norm13ln_bwd_kernelINS_13Kernel_traitsIf13__nv_bfloat16fS2_fjLj1280ELj1ELj4ELj1ELj16ENS_18Kernel_traits_baseILj1280EfS2_fS2_fjLj128EEEEELb1ELb1ELb1ELb1EEEvNS_9BwdParamsE,"aw",@nobits
	.sectionflags	@""
	.align	16


//--------------------- .nv.shared._ZN10layer_norm13ln_bwd_kernelINS_13Kernel_traitsIf6__halfS2_S2_fjLj1280ELj1ELj4ELj1ELj16ENS_18Kernel_traits_baseILj1280EfS2_S2_S2_fjLj128EEEEELb0ELb0ELb0ELb0EEEvNS_9BwdParamsE --------------------------
	.section	.nv.shared._ZN10layer_norm13ln_bwd_kernelINS_13Kernel_traitsIf6__halfS2_S2_fjLj1280ELj1ELj4ELj1ELj16ENS_18Kernel_traits_baseILj1280EfS2_S2_S2_fjLj128EEEEELb0ELb0ELb0ELb0EEEvNS_9BwdParamsE,"aw",@nobits
	.sectionflags	@""
	.align	16


//--------------------- .nv.shared._ZN10layer_norm13ln_bwd_kernelINS_13Kernel_traitsIf6__halfS2_S2_fjLj1280ELj1ELj4ELj1ELj16ENS_18Kernel_traits_baseILj1280EfS2_S2_S2_fjLj128EEEEELb0ELb0ELb0ELb1EEEvNS_9BwdParamsE --------------------------
	.section	.nv.shared._ZN10layer_norm13ln_bwd_kernelINS_13Kernel_traitsIf6__halfS2_S2_fjLj1280ELj1ELj4ELj1ELj16ENS_18Kernel_traits_baseILj1280EfS2_S2_S2_fjLj128EEEEELb0ELb0ELb0ELb1EEEvNS_9BwdParamsE,"aw",@nobits
	.sectionflags	@""
	.align	16


//--------------------- .nv.shared._ZN10layer_norm13ln_bwd_kernelINS_13Kernel_traitsIf6__halfS2_S2_fjLj1280ELj1ELj4ELj1ELj16ENS_18Kernel_traits_baseILj1280EfS2_S2_S2_fjLj128EEEEELb0ELb0ELb1ELb0EEEvNS_9BwdParamsE --------------------------
	.section	.nv.shared._ZN10layer_norm13ln_bwd_kernelINS_13Kernel_traitsIf6__halfS2_S2_fjLj1280ELj1ELj4ELj1ELj16ENS_18Kernel_traits_baseILj1280EfS2_S2_S2_fjLj128EEEEELb0ELb0ELb1ELb0EEEvNS_9BwdParamsE,"aw",@nobits
	.sectionflags	@""
	.align	16


//--------------------- .nv.shared._ZN10layer_norm13ln_bwd_kernelINS_13Kernel_traitsIf6__halfS2_S2_fjLj1280ELj1ELj4ELj1ELj16ENS_18Kernel_traits_baseILj1280EfS2_S2_S2_fjLj128EEEEELb0ELb0ELb1ELb1EEEvNS_9BwdParamsE --------------------------
	.section	.nv.shared._ZN10layer_norm13ln_bwd_kernelINS_13Kernel_traitsIf6__halfS2_S2_fjLj1280ELj1ELj4ELj1ELj16ENS_18Kernel_traits_baseILj1280EfS2_S2_S2_fjLj128EEEEELb0ELb0ELb1ELb1EEEvNS_9BwdParamsE,"aw",@nobits
	.sectionflags	@""
	.align	16


//--------------------- .nv.shared._ZN10layer_norm13ln_bwd_kernelINS_13Kernel_traitsIf6__halfS2_S2_fjLj1280ELj1ELj4ELj1ELj16ENS_18Kernel_traits_baseILj1280EfS2_S2_S2_fjLj128EEEEELb0ELb1ELb0ELb0EEEvNS_9BwdParamsE --------------------------
	.section	.nv.shared._ZN10layer_norm13ln_bwd_kernelINS_13Kernel_traitsIf6__halfS2_S2_fjLj1280ELj1ELj4ELj1ELj16ENS_18Kernel_traits_baseILj1280EfS2_S2_S2_fjLj128EEEEELb0ELb1ELb0ELb0EEEvNS_9BwdParamsE,"aw",@nobits
	.sectionflags	@""
	.align	16


//--------------------- .nv.shared._ZN10layer_norm13ln_bwd_kernelINS_13Kernel_traitsIf6__halfS2_S2_fjLj1280ELj1ELj4ELj1ELj16ENS_18Kernel_traits_baseILj1280EfS2_S2_S2_fjLj128EEEEELb0ELb1ELb0ELb1EEEvNS_9BwdParamsE --------------------------
	.section	.nv.shared._ZN10layer_norm13ln_bwd_kernelINS_13Kernel_traitsIf6__halfS2_S2_fjLj1280ELj1ELj4ELj1ELj16ENS_18Kernel_traits_baseILj1280EfS2_S2_S2_fjLj128EEEEELb0ELb1ELb0ELb1EEEvNS_9BwdParamsE,"aw",@nobits
	.sectionflags	@""
	.align	16


//--------------------- .nv.shared._ZN10layer_norm13ln_bwd_kernelINS_13Kernel_traitsIf6__halfS2_S2_fjLj1280ELj1ELj4ELj1ELj16ENS_18Kernel_traits_baseILj1280EfS2_S2_S2_fjLj128EEEEELb0ELb1ELb1ELb0EEEvNS_9BwdParamsE --------------------------
	.section	.nv.shared._ZN10layer_norm13ln_bwd_kernelINS_13Kernel_traitsIf6__halfS2_S2_fjLj1280ELj1ELj4ELj1ELj16ENS_18Kernel_traits_baseILj1280EfS2_S2_S2_fjLj128EEEEELb0ELb1ELb1ELb0EEEvNS_9BwdParamsE,"aw",@nobits
	.sectionflags	@""
	.align	16


//--------------------- .nv.shared._ZN10layer_norm13ln_bwd_kernelINS_13Kernel_traitsIf6__halfS2_S2_fjLj1280ELj1ELj4ELj1ELj16ENS_18Kernel_traits_baseILj1280EfS2_S2_S2_fjLj128EEEEELb0ELb1ELb1ELb1EEEvNS_9BwdParamsE --------------------------
	.section	.nv.shared._ZN10layer_norm13ln_bwd_kernelINS_13Kernel_traitsIf6__halfS2_S2_fjLj1280ELj1ELj4ELj1ELj16ENS_18Kernel_traits_baseILj1280EfS2_S2_S2_fjLj128EEEEELb0ELb1ELb1ELb1EEEvNS_9BwdParamsE,"aw",@nobits
	.sectionflags	@""
	.align	16


//--------------------- .nv.shared._ZN10layer_norm13ln_bwd_kernelINS_13Kernel_traitsIf6__halfS2_S2_fjLj1280ELj1ELj4ELj1ELj16ENS_18Kernel_traits_baseILj1280EfS2_S2_S2_fjLj128EEEEELb1ELb0ELb0ELb0EEEvNS_9BwdParamsE --------------------------
	.section	.nv.shared._ZN10layer_norm13ln_bwd_kernelINS_13Kernel_traitsIf6__halfS2_S2_fjLj1280ELj1ELj4ELj1ELj16ENS_18Kernel_traits_baseILj1280EfS2_S2_S2_fjLj128EEEEELb1ELb0ELb0ELb0EEEvNS_9BwdParamsE,"aw",@nobits
	.sectionflags	@""
	.align	16


//--------------------- .nv.shared._ZN10layer_norm13ln_bwd_kernelINS_13Kernel_traitsIf6__halfS2_S2_fjLj1280ELj1ELj4ELj1ELj16ENS_18Kernel_traits_baseILj1280EfS2_S2_S2_fjLj128EEEEELb1ELb0ELb0ELb1EEEvNS_9BwdParamsE --------------------------
	.section	.nv.shared._ZN10layer_norm13ln_bwd_kernelINS_13Kernel_traitsIf6__halfS2_S2_fjLj1280ELj1ELj4ELj1ELj16ENS_18Kernel_traits_baseILj1280EfS2_S2_S2_fjLj128EEEEELb1ELb0ELb0ELb1EEEvNS_9BwdParamsE,"aw",@nobits
	.sectionflags	@""
	.align	16


//--------------------- .nv.shared._ZN10layer_norm22ln_bwd_finalize_kernelINS_22Kernel_traits_finalizeILj1280Ef6__halfS2_S2_fjLb0ELj1024ELj4ENS_18Kernel_traits_baseILj1280EfS2_S2_S2_fjLj1024EEEEELb0ELb0EEEvNS_9BwdParamsE --------------------------
	.section	.nv.shared._ZN10layer_norm22ln_bwd_finalize_kernelINS_22Kernel_traits_finalizeILj1280Ef6__halfS2_S2_fjLb0ELj1024ELj4ENS_18Kernel_traits_baseILj1280EfS2_S2_S2_fjLj1024EEEEELb0ELb0EEEvNS_9BwdParamsE,"aw",@nobits
	.sectionflags	@""
	.align	16
.nv.shared._ZN10layer_norm22ln_bwd_finalize_kernelINS_22Kernel_traits_finalizeILj1280Ef6__halfS2_S2_fjLb0ELj1024ELj4ENS_18Kernel_traits_baseILj1280EfS2_S2_S2_fjLj1024EEEEELb0ELb0EEEvNS_9BwdParamsE:
	.zero		8448


//--------------------- .nv.shared._ZN10layer_norm13ln_bwd_kernelINS_13Kernel_traitsIf6__halfS2_S2_fjLj1280ELj1ELj4ELj1ELj16ENS_18Kernel_traits_baseILj1280EfS2_S2_S2_fjLj128EEEEELb1ELb0ELb1ELb0EEEvNS_9BwdParamsE --------------------------
	.section	.nv.shared._ZN10layer_norm13ln_bwd_kernelINS_13Kernel_traitsIf6__halfS2_S2_fjLj1280ELj1ELj4ELj1ELj16ENS_18Kernel_traits_baseILj1280EfS2_S2_S2_fjLj128EEEEELb1ELb0ELb1ELb0EEEvNS_9BwdParamsE,"aw",@nobits
	.sectionflags	@""
	.align	16


//--------------------- .nv.shared._ZN10layer_norm22ln_bwd_finalize_kernelINS_22Kernel_traits_finalizeILj1280Ef6__halfS2_S2_fjLb0ELj1024ELj4ENS_18Kernel_traits_baseILj1280EfS2_S2_S2_fjLj1024EEEEELb0ELb1EEEvNS_9BwdParamsE --------------------------
	.section	.nv.shared._ZN10layer_norm22ln_bwd_finalize_kernelINS_22Kernel_traits_finalizeILj1280Ef6__halfS2_S2_fjLb0ELj1024ELj4ENS_18Kernel_traits_baseILj1280EfS2_S2_S2_fjLj1024EEEEELb0ELb1EEEvNS_9BwdParamsE,"aw",@nobits
	.sectionflags	@""
	.align	16
.nv.shared._ZN10layer_norm22ln_bwd_finalize_kernelINS_22Kernel_traits_finalizeILj1280Ef6__halfS2_S2_fjLb0ELj1024ELj4ENS_18Kernel_traits_baseILj1280EfS2_S2_S2_fjLj1024EEEEELb0ELb1EEEvNS_9BwdParamsE:
	.zero		8448


//--------------------- .nv.shared._ZN10layer_norm13ln_bwd_kernelINS_13Kernel_traitsIf6__halfS2_S2_fjLj1280ELj1ELj4ELj1ELj16ENS_18Kernel_traits_baseILj1280EfS2_S2_S2_fjLj128EEEEELb1ELb0ELb1ELb1EEEvNS_9BwdParamsE --------------------------
	.section	.nv.shared._ZN10layer_norm13ln_bwd_kernelINS_13Kernel_traitsIf6__halfS2_S2_fjLj1280ELj1ELj4ELj1ELj16ENS_18Kernel_traits_baseILj1280EfS2_S2_S2_fjLj128EEEEELb1ELb0ELb1ELb1EEEvNS_9BwdParamsE,"aw",@nobits
	.sectionflags	@""
	.align	16


//--------------------- .nv.shared._ZN10layer_norm13ln_bwd_kernelINS_13Kernel_traitsIf6__halfS2_S2_fjLj1280ELj1ELj4ELj1ELj16ENS_18Kernel_traits_baseILj1280EfS2_S2_S2_fjLj128EEEEELb1ELb1ELb0ELb0EEEvNS_9BwdParamsE --------------------------
	.section	.nv.shared._ZN10layer_norm13ln_bwd_kernelINS_13Kernel_traitsIf6__halfS2_S2_fjLj1280ELj1ELj4ELj1ELj16ENS_18Kernel_traits_baseILj1280EfS2_S2_S2_fjLj128EEEEELb1ELb1ELb0ELb0EEEvNS_9BwdParamsE,"aw",@nobits
	.sectionflags	@""
	.align	16


//--------------------- .nv.shared._ZN10layer_norm13ln_bwd_kernelINS_13Kernel_traitsIf6__halfS2_S2_fjLj1280ELj1ELj4ELj1ELj16ENS_18Kernel_traits_baseILj1280EfS2_S2_S2_fjLj128EEEEELb1ELb1ELb0ELb1EEEvNS_9BwdParamsE --------------------------
	.section	.nv.shared._ZN10layer_norm13ln_bwd_kernelINS_13Kernel_traitsIf6__halfS2_S2_fjLj1280ELj1ELj4ELj1ELj16ENS_18Kernel_traits_baseILj1280EfS2_S2_S2_fjLj128EEEEELb1ELb1ELb0ELb1EEEvNS_9BwdParamsE,"aw",@nobits
	.sectionflags	@""
	.align	16


//--------------------- .nv.shared._ZN10layer_norm22ln_bwd_finalize_kernelINS_22Kernel_traits_finalizeILj1280Ef6__halfS2_S2_fjLb1ELj1024ELj4ENS_18Kernel_traits_baseILj1280EfS2_S2_S2_fjLj1024EEEEELb1ELb0EEEvNS_9BwdParamsE --------------------------
	.section	.nv.shared._ZN10layer_norm22ln_bwd_finalize_kernelINS_22Kernel_traits_finalizeILj1280Ef6__halfS2_S2_fjLb1ELj1024ELj4ENS_18Kernel_traits_baseILj1280EfS2_S2_S2_fjLj1024EEEEELb1ELb0EEEvNS_9BwdParamsE,"aw",@nobits
	.sectionflags	@""
	.align	16
.nv.shared._ZN10layer_norm22ln_bwd_finalize_kernelINS_22Kernel_traits_finalizeILj1280Ef6__halfS2_S2_fjLb1ELj1024ELj4ENS_18Kernel_traits_baseILj1280EfS2_S2_S2_fjLj1024EEEEELb1ELb0EEEvNS_9BwdParamsE:
	.zero		12672


//--------------------- .nv.shared._ZN10layer_norm13ln_bwd_kernelINS_13Kernel_traitsIf6__halfS2_S2_fjLj1280ELj1ELj4ELj1ELj16ENS_18Kernel_traits_baseILj1280EfS2_S2_S2_fjLj128EEEEELb1ELb1ELb1ELb0EEEvNS_9BwdParamsE --------------------------
	.section	.nv.shared._ZN10layer_norm13ln_bwd_kernelINS_13Kernel_traitsIf6__halfS2_S2_fjLj1280ELj1ELj4ELj1ELj16ENS_18Kernel_traits_baseILj1280EfS2_S2_S2_fjLj128EEEEELb1ELb1ELb1ELb0EEEvNS_9BwdParamsE,"aw",@nobits
	.sectionflags	@""
	.align	16


//--------------------- .nv.shared._ZN10layer_norm22ln_bwd_finalize_kernelINS_22Kernel_traits_finalizeILj1280Ef6__halfS2_S2_fjLb1ELj1024ELj4ENS_18Kernel_traits_baseILj1280EfS2_S2_S2_fjLj1024EEEEELb1ELb1EEEvNS_9BwdParamsE --------------------------
	.section	.nv.shared._ZN10layer_norm22ln_bwd_finalize_kernelINS_22Kernel_traits_finalizeILj1280Ef6__halfS2_S2_fjLb1ELj1024ELj4ENS_18Kernel_traits_baseILj1280EfS2_S2_S2_fjLj1024EEEEELb1ELb1EEEvNS_9BwdParamsE,"aw",@nobits
	.sectionflags	@""
	.align	16
.nv.shared._ZN10layer_norm22ln_bwd_finalize_kernelINS_22Kernel_traits_finalizeILj1280Ef6__halfS2_S2_fjLb1ELj1024ELj4ENS_18Kernel_traits_baseILj1280EfS2_S2_S2_fjLj1024EEEEELb1ELb1EEEvNS_9BwdParamsE:
	.zero		12672


//--------------------- .nv.shared._ZN10layer_norm13ln_bwd_kernelINS_13Kernel_traitsIf6__halfS2_S2_fjLj1280ELj1ELj4ELj1ELj16ENS_18Kernel_traits_baseILj1280EfS2_S2_S2_fjLj128EEEEELb1ELb1ELb1ELb1EEEvNS_9BwdParamsE --------------------------
	.section	.nv.shared._ZN10layer_norm13ln_bwd_kernelINS_13Kernel_traitsIf6__halfS2_S2_fjLj1280ELj1ELj4ELj1ELj16ENS_18Kernel_traits_baseILj1280EfS2_S2_S2_fjLj128EEEEELb1ELb1ELb1ELb1EEEvNS_9BwdParamsE,"aw",@nobits
	.sectionflags	@""
	.align	16


//--------------------- .nv.shared._ZN10layer_norm13ln_bwd_kernelINS_13Kernel_traitsI6__halfS2_fS2_fjLj1280ELj1ELj4ELj1ELj16ENS_18Kernel_traits_baseILj1280ES2_S2_fS2_fjLj128EEEEELb0ELb0ELb0ELb0EEEvNS_9BwdParamsE --------------------------
	.section	.nv.shared._ZN10layer_norm13ln_bwd_kernelINS_13Kernel_traitsI6__halfS2_fS2_fjLj1280ELj1ELj4ELj1ELj16ENS_18Kernel_traits_baseILj1280ES2_S2_fS2_fjLj128EEEEELb0ELb0ELb0ELb0EEEvNS_9BwdParamsE,"aw",@nobits
	.sectionflags	@""
	.align	16


//--------------------- .nv.shared._ZN10layer_norm13ln_bwd_kernelINS_13Kernel_traitsI6__halfS2_fS2_fjLj1280ELj1ELj4ELj1ELj16ENS_18Kernel_traits_baseILj1280ES2_S2_fS2_fjLj128EEEEELb0ELb0ELb0ELb1EEEvNS_9BwdParamsE --------------------------
	.section	.nv.shared._ZN10layer_norm13ln_bwd_kernelINS_13Kernel_traitsI6__halfS2_fS2_fjLj1280ELj1ELj4ELj1ELj16ENS_18Kernel_traits_baseILj1280ES2_S2_fS2_fjLj128EEEEELb0ELb0ELb0ELb1EEEvNS_9BwdParamsE,"aw",@nobits
	.sectionflags	@""
	.align	16


//--------------------- .nv.shared._ZN10layer_norm13ln_bwd_kernelINS_13Kernel_traitsI6__halfS2_fS2_fjLj1280ELj1ELj4ELj1ELj16ENS_18Kernel_traits_baseILj1280ES2_S2_fS2_fjLj128EEEEELb0ELb0ELb1ELb0EEEvNS_9BwdParamsE --------------------------
	.section	.nv.shared._ZN10layer_norm13ln_bwd_kernelINS_13Kernel_traitsI6__halfS2_fS2_fjLj1280ELj1ELj4ELj1ELj16ENS_18Kernel_traits_baseILj1280ES2_S2_fS2_fjLj128EEEEELb0ELb0ELb1ELb0EEEvNS_9BwdParamsE,"aw",@nobits
	.sectionflags	@""
	.align	16


//--------------------- .nv.shared._ZN10layer_norm13ln_bwd_kernelINS_13Kernel_traitsI6__halfS2_fS2_fjLj1280ELj1ELj4ELj1ELj16ENS_18Kernel_traits_baseILj1280ES2_S2_fS2_fjLj128EEEEELb0ELb0ELb1ELb1EEEvNS_9BwdParamsE --------------------------
	.section	.nv.shared._ZN10layer_norm13ln_bwd_kernelINS_13Kernel_traitsI6__halfS2_fS2_fjLj1280ELj1ELj4ELj1ELj16ENS_18Kernel_traits_baseILj1280ES2_S2_fS2_fjLj128EEEEELb0ELb0ELb1ELb1EEEvNS_9BwdParamsE,"aw",@nobits
	.sectionflags	@""
	.align	16


//--------------------- .nv.shared._ZN10layer_norm13ln_bwd_kernelINS_13Kernel_traitsI6__halfS2_fS2_fjLj1280ELj1ELj4ELj1ELj16ENS_18Kernel_traits_baseILj1280ES2_S2_fS2_fjLj128EEEEELb0ELb1ELb0ELb0EEEvNS_9BwdParamsE --------------------------
	.section	.nv.shared._ZN10layer_norm13ln_bwd_kernelINS_13Kernel_traitsI6__halfS2_fS2_fjLj1280ELj1ELj4ELj1ELj16ENS_18Kernel_traits_baseILj1280ES2_S2_fS2_fjLj128EEEEELb0ELb1ELb0ELb0EEEvNS_9BwdParamsE,"aw",@nobits
	.sectionflags	@""
	.align	16


//--------------------- .nv.shared._ZN10layer_norm13ln_bwd_kernelINS_13Kernel_traitsI6__halfS2_fS2_fjLj1280ELj1ELj4ELj1ELj16ENS_18Kernel_traits_baseILj1280ES2_S2_fS2_fjLj128EEEEELb0ELb1ELb0ELb1EEEvNS_9BwdParamsE --------------------------
	.section	.nv.shared._ZN10layer_norm13ln_bwd_kernelINS_13Kernel_traitsI6__halfS2_fS2_fjLj1280ELj1ELj4ELj1ELj16ENS_18Kernel_traits_baseILj1280ES2_S2_fS2_fjLj128EEEEELb0ELb1ELb0ELb1EEEvNS_9BwdParamsE,"aw",@nobits
	.sectionflags	@""
	.align	16


//--------------------- .nv.shared._ZN10layer_norm13ln_bwd_kernelINS_13Kernel_traitsI6__halfS2_fS2_fjLj1280ELj1ELj4ELj1ELj16ENS_18Kernel_traits_baseILj1280ES2_S2_fS2_fjLj128EEEEELb0ELb1ELb1ELb0EEEvNS_9BwdParamsE --------------------------
	.section	.nv.shared._ZN10layer_norm13ln_bwd_kernelINS_13Kernel_traitsI6__halfS2_fS2_fjLj1280ELj1ELj4ELj1ELj16ENS_18Kernel_traits_baseILj1280ES2_S2_fS2_fjLj128EEEEELb0ELb1ELb1ELb0EEEvNS_9BwdParamsE,"aw",@nobits
	.sectionflags	@""
	.align	16


//--------------------- .nv.shared._ZN10layer_norm13ln_bwd_kernelINS_13Kernel_traitsI6__halfS2_fS2_fjLj1280ELj1ELj4ELj1ELj16ENS_18Kernel_traits_baseILj1280ES2_S2_fS2_fjLj128EEEEELb0ELb1ELb1ELb1EEEvNS_9BwdParamsE --------------------------
	.section	.nv.shared._ZN10layer_norm13ln_bwd_kernelINS_13Kernel_traitsI6__halfS2_fS2_fjLj1280ELj1ELj4ELj1ELj16ENS_18Kernel_traits_baseILj1280ES2_S2_fS2_fjLj128EEEEELb0ELb1ELb1ELb1EEEvNS_9BwdParamsE,"aw",@nobits
	.sectionflags	@""
	.align	16


//--------------------- .nv.shared._ZN10layer_norm13ln_bwd_kernelINS_13Kernel_traitsI6__halfS2_fS2_fjLj1280ELj1ELj4ELj1ELj16ENS_18Kernel_traits_baseILj1280ES2_S2_fS2_fjLj128EEEEELb1ELb0ELb0ELb0EEEvNS_9BwdParamsE --------------------------
	.section	.nv.shared._ZN10layer_norm13ln_bwd_kernelINS_13Kernel_traitsI6__halfS2_fS2_fjLj1280ELj1ELj4ELj1ELj16ENS_18Kernel_traits_baseILj1280ES2_S2_fS2_fjLj128EEEEELb1ELb0ELb0ELb0EEEvNS_9BwdParamsE,"aw",@nobits
	.sectionflags	@""
	.align	16


//--------------------- .nv.shared._ZN10layer_norm13ln_bwd_kernelINS_13Kernel_traitsI6__halfS2_fS2_fjLj1280ELj1ELj4ELj1ELj16ENS_18Kernel_traits_baseILj1280ES2_S2_fS2_fjLj128EEEEELb1ELb0ELb0ELb1EEEvNS_9BwdParamsE --------------------------
	.section	.nv.shared._ZN10layer_norm13ln_bwd_kernelINS_13Kernel_traitsI6__halfS2_fS2_fjLj1280ELj1ELj4ELj1ELj16ENS_18Kernel_traits_baseILj1280ES2_S2_fS2_fjLj128EEEEELb1ELb0ELb0ELb1EEEvNS_9BwdParamsE,"aw",@nobits
	.sectionflags	@""
	.align	16


//--------------------- .nv.shared._ZN10layer_norm22ln_bwd_finalize_kernelINS_22Kernel_traits_finalizeILj1280E6__halfS2_fS2_fjLb0ELj1024ELj4ENS_18Kernel_traits_baseILj1280ES2_S2_fS2_fjLj1024EEEEELb0ELb0EEEvNS_9BwdParamsE --------------------------
	.section	.nv.shared._ZN10layer_norm22ln_bwd_finalize_kernelINS_22Kernel_traits_finalizeILj1280E6__halfS2_fS2_fjLb0ELj1024ELj4ENS_18Kernel_traits_baseILj1280ES2_S2_fS2_fjLj1024EEEEELb0ELb0EEEvNS_9BwdParamsE,"aw",@nobits
	.sectionflags	@""
	.align	16
.nv.shared._ZN10layer_norm22ln_bwd_finalize_kernelINS_22Kernel_traits_finalizeILj1280E6__halfS2_fS2_fjLb0ELj1024ELj4ENS_18Kernel_traits_baseILj1280ES2_S2_fS2_fjLj1024EEEEELb0ELb0EEEvNS_9BwdParamsE:
	.zero		8448


//--------------------- .nv.shared._ZN10layer_norm13ln_bwd_kernelINS_13Kernel_traitsI6__halfS2_fS2_fjLj1280ELj1ELj4ELj1ELj16ENS_18Kernel_traits_baseILj1280ES2_S2_fS2_fjLj128EEEEELb1ELb0ELb1ELb0EEEvNS_9BwdParamsE --------------------------
	.section	.nv.shared._ZN10layer_norm13ln_bwd_kernelINS_13Kernel_traitsI6__halfS2_fS2_fjLj1280ELj1ELj4ELj1ELj16ENS_18Kernel_traits_baseILj1280ES2_S2_fS2_fjLj128EEEEELb1ELb0ELb1ELb0EEEvNS_9BwdParamsE,"aw",@nobits
	.sectionflags	@""
	.align	16


//--------------------- .nv.shared._ZN10layer_norm22ln_bwd_finalize_kernelINS_22Kernel_traits_finalizeILj1280E6__halfS2_fS2_fjLb0ELj1024ELj4ENS_18Kernel_traits_baseILj1280ES2_S2_fS2_fjLj1024EEEEELb0ELb1EEEvNS_9BwdParamsE --------------------------
	.section	.nv.shared._ZN10layer_norm22ln_bwd_finalize_kernelINS_22Kernel_traits_finalizeILj1280E6__halfS2_fS2_fjLb0ELj1024ELj4ENS_18Kernel_traits_baseILj1280ES2_S2_fS2_fjLj1024EEEEELb0ELb1EEEvNS_9BwdParamsE,"aw",@nobits
	.sectionflags	@""
	.align	16
.nv.shared._ZN10layer_norm22ln_bwd_finalize_kernelINS_22Kernel_traits_finalizeILj1280E6__halfS2_fS2_fjLb0ELj1024ELj4ENS_18Kernel_traits_baseILj1280ES2_S2_fS2_fjLj1024EEEEELb0ELb1EEEvNS_9BwdParamsE:
	.zero		8448


//--------------------- .nv.shared._ZN10layer_norm13ln_bwd_kernelINS_13Kernel_traitsI6__halfS2_fS2_fjLj1280ELj1ELj4ELj1ELj16ENS_18Kernel_traits_baseILj1280ES2_S2_fS2_fjLj128EEEEELb1ELb0ELb1ELb1EEEvNS_9BwdParamsE --------------------------
	.section	.nv.shared._ZN10layer_norm13ln_bwd_kernelINS_13Kernel_traitsI6__halfS2_fS2_fjLj1280ELj1ELj4ELj1ELj16ENS_18Kernel_traits_baseILj1280ES2_S2_fS2_fjLj128EEEEELb1ELb0ELb1ELb1EEEvNS_9BwdParamsE,"aw",@nobits
	.sectionflags	@""
	.align	16


//--------------------- .nv.shared._ZN10layer_norm13ln_bwd_kernelINS_13Kernel_traitsI6__halfS2_fS2_fjLj1280ELj1ELj4ELj1ELj16ENS_18Kernel_traits_baseILj1280ES2_S2_fS2_fjLj128EEEEELb1ELb1ELb0ELb0EEEvNS_9BwdParamsE --------------------------
	.section	.nv.shared._ZN10layer_norm13ln_bwd_kernelINS_13Kernel_traitsI6__halfS2_fS2_fjLj1280ELj1ELj4ELj1ELj16ENS_18Kernel_traits_baseILj1280ES2_S2_fS2_fjLj128EEEEELb1ELb1ELb0ELb0EEEvNS_9BwdParamsE,"aw",@nobits
	.sectionflags	@""
	.align	16


//--------------------- .nv.shared._ZN10layer_norm13ln_bwd_kernelINS_13Kernel_traitsI6__halfS2_fS2_fjLj1280ELj1ELj4ELj1ELj16ENS_18Kernel_traits_baseILj1280ES2_S2_fS2_fjLj128EEEEELb1ELb1ELb0ELb1EEEvNS_9BwdParamsE --------------------------
	.section	.nv.shared._ZN10layer_norm13ln_bwd_kernelINS_13Kernel_traitsI6__halfS2_fS2_fjLj1280ELj1ELj4ELj1ELj16ENS_18Kernel_traits_baseILj1280ES2_S2_fS2_fjLj128EEEEELb1ELb1ELb0ELb1EEEvNS_9BwdParamsE,"aw",@nobits
	.sectionflags	@""
	.align	16


//--------------------- .nv.shared._ZN10layer_norm22ln_bwd_finalize_kernelINS_22Kernel_traits_finalizeILj1280E6__halfS2_fS2_fjLb1ELj1024ELj4ENS_18Kernel_traits_baseILj1280ES2_S2_fS2_fjLj1024EEEEELb1ELb0EEEvNS_9BwdParamsE --------------------------
	.section	.nv.shared._ZN10layer_norm22ln_bwd_finalize_kernelINS_22Kernel_traits_finalizeILj1280E6__halfS2_fS2_fjLb1ELj1024ELj4ENS_18Kernel_traits_baseILj1280ES2_S2_fS2_fjLj1024EEEEELb1ELb0EEEvNS_9BwdParamsE,"aw",@nobits
	.sectionflags	@""
	.align	16
.nv.shared._ZN10layer_norm22ln_bwd_finalize_kernelINS_22Kernel_traits_finalizeILj1280E6__halfS2_fS2_fjLb1ELj1024ELj4ENS_18Kernel_traits_baseILj1280ES2_S2_fS2_fjLj1024EEEEELb1ELb0EEEvNS_9BwdParamsE:
	.zero		12672


//--------------------- .nv.shared._ZN10layer_norm13ln_bwd_kernelINS_13Kernel_traitsI6__halfS2_fS2_fjLj1280ELj1ELj4ELj1ELj16ENS_18Kernel_traits_baseILj1280ES2_S2_fS2_fjLj128EEEEELb1ELb1ELb1ELb0EEEvNS_9BwdParamsE --------------------------
	.section	.nv.shared._ZN10layer_norm13ln_bwd_kernelINS_13Kernel_traitsI6__halfS2_fS2_fjLj1280ELj1ELj4ELj1ELj16ENS_18Kernel_traits_baseILj1280ES2_S2_fS2_fjLj128EEEEELb1ELb1ELb1ELb0EEEvNS_9BwdParamsE,"aw",@nobits
	.sectionflags	@""
	.align	16


//--------------------- .nv.shared._ZN10layer_norm22ln_bwd_finalize_kernelINS_22Kernel_traits_finalizeILj1280E6__halfS2_fS2_fjLb1ELj1024ELj4ENS_18Kernel_traits_baseILj1280ES2_S2_fS2_fjLj1024EEEEELb1ELb1EEEvNS_9BwdParamsE --------------------------
	.section	.nv.shared._ZN10layer_norm22ln_bwd_finalize_kernelINS_22Kernel_traits_finalizeILj1280E6__halfS2_fS2_fjLb1ELj1024ELj4ENS_18Kernel_traits_baseILj1280ES2_S2_fS2_fjLj1024EEEEELb1ELb1EEEvNS_9BwdParamsE,"aw",@nobits
	.sectionflags	@""
	.align	16
.nv.shared._ZN10layer_norm22ln_bwd_finalize_kernelINS_22Kernel_traits_finalizeILj1280E6__halfS2_fS2_fjLb1ELj1024ELj4ENS_18Kernel_traits_baseILj1280ES2_S2_fS2_fjLj1024EEEEELb1ELb1EEEvNS_9BwdParamsE:
	.zero		12672


//--------------------- .nv.shared._ZN10layer_norm13ln_bwd_kernelINS_13Kernel_traitsI6__halfS2_fS2_fjLj1280ELj1ELj4ELj1ELj16ENS_18Kernel_traits_baseILj1280ES2_S2_fS2_fjLj128EEEEELb1ELb1ELb1ELb1EEEvNS_9BwdParamsE --------------------------
	.section	.nv.shared._ZN10layer_norm13ln_bwd_kernelINS_13Kernel_traitsI6__halfS2_fS2_fjLj1280ELj1ELj4ELj1ELj16ENS_18Kernel_traits_baseILj1280ES2_S2_fS2_fjLj128EEEEELb1ELb1ELb1ELb1EEEvNS_9BwdParamsE,"aw",@nobits
	.sectionflags	@""
	.align	16


//--------------------- .nv.shared._ZN10layer_norm13ln_bwd_kernelINS_13Kernel_traitsIf6__halffS2_fjLj1280ELj1ELj4ELj1ELj16ENS_18Kernel_traits_baseILj1280EfS2_fS2_fjLj128EEEEELb0ELb0ELb0ELb0EEEvNS_9BwdParamsE --------------------------
	.section	.nv.shared._ZN10layer_norm13ln_bwd_kernelINS_13Kernel_traitsIf6__halffS2_fjLj1280ELj1ELj4ELj1ELj16ENS_18Kernel_traits_baseILj1280EfS2_fS2_fjLj128EEEEELb0ELb0ELb0ELb0EEEvNS_9BwdParamsE,"aw",@nobits
	.sectionflags	@""
	.align	16


//--------------------- .nv.shared._ZN10layer_norm13ln_bwd_kernelINS_13Kernel_traitsIf6__halffS2_fjLj1280ELj1ELj4ELj1ELj16ENS_18Kernel_traits_baseILj1280EfS2_fS2_fjLj128EEEEELb0ELb0ELb0ELb1EEEvNS_9BwdParamsE --------------------------
	.section	.nv.shared._ZN10layer_norm13ln_bwd_kernelINS_13Kernel_traitsIf6__halffS2_fjLj1280ELj1ELj4ELj1ELj16ENS_18Kernel_traits_baseILj1280EfS2_fS2_fjLj128EEEEELb0ELb0ELb0ELb1EEEvNS_9BwdParamsE,"aw",@nobits
	.sectionflags	@""
	.align	16


//--------------------- .nv.shared._ZN10layer_norm13ln_bwd_kernelINS_13Kernel_traitsIf6__halffS2_fjLj1280ELj1ELj4ELj1ELj16ENS_18Kernel_traits_baseILj1280EfS2_fS2_fjLj128EEEEELb0ELb0ELb1ELb0EEEvNS_9BwdParamsE --------------------------
	.section	.nv.shared._ZN10layer_norm13ln_bwd_kernelINS_13Kernel_traitsIf6__halffS2_fjLj1280ELj1ELj4ELj1ELj16ENS_18Kernel_traits_baseILj1280EfS2_fS2_fjLj128EEEEELb0ELb0ELb1ELb0EEEvNS_9BwdParamsE,"aw",@nobits
	.sectionflags	@""
	.align	16


//--------------------- .nv.shared._ZN10layer_norm13ln_bwd_kernelINS_13Kernel_traitsIf6__halffS2_fjLj1280ELj1ELj4ELj1ELj16ENS_18Kernel_traits_baseILj1280EfS2_fS2_fjLj128EEEEELb0ELb0ELb1ELb1EEEvNS_9BwdParamsE --------------------------
	.section	.nv.shared._ZN10layer_norm13ln_bwd_kernelINS_13Kernel_traitsIf6__halffS2_fjLj1280ELj1ELj4ELj1ELj16ENS_18Kernel_traits_baseILj1280EfS2_fS2_fjLj128EEEEELb0ELb0ELb1ELb1EEEvNS_9BwdParamsE,"aw",@nobits
	.sectionflags	@""
	.align	16


//--------------------- .nv.shared._ZN10layer_norm13ln_bwd_kernelINS_13Kernel_traitsIf6__halffS2_fjLj1280ELj1ELj4ELj1ELj16ENS_18Kernel_traits_baseILj1280EfS2_fS2_fjLj128EEEEELb0ELb1ELb0ELb0EEEvNS_9BwdParamsE --------------------------
	.section	.nv.shared._ZN10layer_norm13ln_bwd_kernelINS_13Kernel_traitsIf6__halffS2_fjLj1280ELj1ELj4ELj1ELj16ENS_18Kernel_traits_baseILj1280EfS2_fS2_fjLj128EEEEELb0ELb1ELb0ELb0EEEvNS_9BwdParamsE,"aw",@nobits
	.sectionflags	@""
	.align	16


//--------------------- .nv.shared._ZN10layer_norm13ln_bwd_kernelINS_13Kernel_traitsIf6__halffS2_fjLj1280ELj1ELj4ELj1ELj16ENS_18Kernel_traits_baseILj1280EfS2_fS2_fjLj128EEEEELb0ELb1ELb0ELb1EEEvNS_9BwdParamsE --------------------------
	.section	.nv.shared._ZN10layer_norm13ln_bwd_kernelINS_13Kernel_traitsIf6__halffS2_fjLj1280ELj1ELj4ELj1ELj16ENS_18Kernel_traits_baseILj1280EfS2_fS2_fjLj128EEEEELb0ELb1ELb0ELb1EEEvNS_9BwdParamsE,"aw",@nobits
	.sectionflags	@""
	.align	16


//--------------------- .nv.shared._ZN10layer_norm13ln_bwd_kernelINS_13Kernel_traitsIf6__halffS2_fjLj1280ELj1ELj4ELj1ELj16ENS_18Kernel_traits_baseILj1280EfS2_fS2_fjLj128EEEEELb0ELb1ELb1ELb0EEEvNS_9BwdParamsE --------------------------
	.section	.nv.shared._ZN10layer_norm13ln_bwd_kernelINS_13Kernel_traitsIf6__halffS2_fjLj1280ELj1ELj4ELj1ELj16ENS_18Kernel_traits_baseILj1280EfS2_fS2_fjLj128EEEEELb0ELb1ELb1ELb0EEEvNS_9BwdParamsE,"aw",@nobits
	.sectionflags	@""
	.align	16


//--------------------- .nv.shared._ZN10layer_norm13ln_bwd_kernelINS_13Kernel_traitsIf6__halffS2_fjLj1280ELj1ELj4ELj1ELj16ENS_18Kernel_traits_baseILj1280EfS2_fS2_fjLj128EEEEELb0ELb1ELb1ELb1EEEvNS_9BwdParamsE --------------------------
	.section	.nv.shared._ZN10layer_norm13ln_bwd_kernelINS_13Kernel_traitsIf6__halffS2_fjLj1280ELj1ELj4ELj1ELj16ENS_18Kernel_traits_baseILj1280EfS2_fS2_fjLj128EEEEELb0ELb1ELb1ELb1EEEvNS_9BwdParamsE,"aw",@nobits
	.sectionflags	@""
	.align	16


//--------------------- .nv.shared._ZN10layer_norm13ln_bwd_kernelINS_13Kernel_traitsIf6__halffS2_fjLj1280ELj1ELj4ELj1ELj16ENS_18Kernel_traits_baseILj1280EfS2_fS2_fjLj128EEEEELb1ELb0ELb0ELb0EEEvNS_9BwdParamsE --------------------------
	.section	.nv.shared._ZN10layer_norm13ln_bwd_kernelINS_13Kernel_traitsIf6__halffS2_fjLj1280ELj1ELj4ELj1ELj16ENS_18Kernel_traits_baseILj1280EfS2_fS2_fjLj128EEEEELb1ELb0ELb0ELb0EEEvNS_9BwdParamsE,"aw",@nobits
	.sectionflags	@""
	.align	16


//--------------------- .nv.shared._ZN10layer_norm13ln_bwd_kernelINS_13Kernel_traitsIf6__halffS2_fjLj1280ELj1ELj4ELj1ELj16ENS_18Kernel_traits_baseILj1280EfS2_fS2_fjLj128EEEEELb1ELb0ELb0ELb1EEEvNS_9BwdParamsE --------------------------
	.section	.nv.shared._ZN10layer_norm13ln_bwd_kernelINS_13Kernel_traitsIf6__halffS2_fjLj1280ELj1ELj4ELj1ELj16ENS_18Kernel_traits_baseILj1280EfS2_fS2_fjLj128EEEEELb1ELb0ELb0ELb1EEEvNS_9BwdParamsE,"aw",@nobits
	.sectionflags	@""
	.align	16


//--------------------- .nv.shared._ZN10layer_norm22ln_bwd_finalize_kernelINS_22Kernel_traits_finalizeILj1280Ef6__halffS2_fjLb0ELj1024ELj4ENS_18Kernel_traits_baseILj1280EfS2_fS2_fjLj1024EEEEELb0ELb0EEEvNS_9BwdParamsE --------------------------
	.section	.nv.shared._ZN10layer_norm22ln_bwd_finalize_kernelINS_22Kernel_traits_finalizeILj1280Ef6__halffS2_fjLb0ELj1024ELj4ENS_18Kernel_traits_baseILj1280EfS2_fS2_fjLj1024EEEEELb0ELb0EEEvNS_9BwdParamsE,"aw",@nobits
	.sectionflags	@""
	.align	16
.nv.shared._ZN10layer_norm22ln_bwd_finalize_kernelINS_22Kernel_traits_finalizeILj1280Ef6__halffS2_fjLb0ELj1024ELj4ENS_18Kernel_traits_baseILj1280EfS2_fS2_fjLj1024EEEEELb0ELb0EEEvNS_9BwdParamsE:
	.zero		8448


//--------------------- .nv.shared._ZN10layer_norm13ln_bwd_kernelINS_13Kernel_traitsIf6__halffS2_fjLj1280ELj1ELj4ELj1ELj16ENS_18Kernel_traits_baseILj1280EfS2_fS2_fjLj128EEEEELb1ELb0ELb1ELb0EEEvNS_9BwdParamsE --------------------------
	.section	.nv.shared._ZN10layer_norm13ln_bwd_kernelINS_13Kernel_traitsIf6__halffS2_fjLj1280ELj1ELj4ELj1ELj16ENS_18Kernel_traits_baseILj1280EfS2_fS2_fjLj128EEEEELb1ELb0ELb1ELb0EEEvNS_9BwdParamsE,"aw",@nobits
	.sectionflags	@""
	.align	16


//--------------------- .nv.shared._ZN10layer_norm22ln_bwd_finalize_kernelINS_22Kernel_traits_finalizeILj1280Ef6__halffS2_fjLb0ELj1024ELj4ENS_18Kernel_traits_baseILj1280EfS2_fS2_fjLj1024EEEEELb0ELb1EEEvNS_9BwdParamsE --------------------------
	.section	.nv.shared._ZN10layer_norm22ln_bwd_finalize_kernelINS_22Kernel_traits_finalizeILj1280Ef6__halffS2_fjLb0ELj1024ELj4ENS_18Kernel_traits_baseILj1280EfS2_fS2_fjLj1024EEEEELb0ELb1EEEvNS_9BwdParamsE,"aw",@nobits
	.sectionflags	@""
	.align	16
.nv.shared._ZN10layer_norm22ln_bwd_finalize_kernelINS_22Kernel_traits_finalizeILj1280Ef6__halffS2_fjLb0ELj1024ELj4ENS_18Kernel_traits_baseILj1280EfS2_fS2_fjLj1024EEEEELb0ELb1EEEvNS_9BwdParamsE:
	.zero		8448


//--------------------- .nv.shared._ZN10layer_norm13ln_bwd_kernelINS_13Kernel_traitsIf6__halffS2_fjLj1280ELj1ELj4ELj1ELj16ENS_18Kernel_traits_baseILj1280EfS2_fS2_fjLj128EEEEELb1ELb0ELb1ELb1EEEvNS_9BwdParamsE --------------------------
	.section	.nv.shared._ZN10layer_norm13ln_bwd_kernelINS_13Kernel_traitsIf6__halffS2_fjLj1280ELj1ELj4ELj1ELj16ENS_18Kernel_traits_baseILj1280EfS2_fS2_fjLj128EEEEELb1ELb0ELb1ELb1EEEvNS_9BwdParamsE,"aw",@nobits
	.sectionflags	@""
	.align	16


//--------------------- .nv.shared._ZN10layer_norm13ln_bwd_kernelINS_13Kernel_traitsIf6__halffS2_fjLj1280ELj1ELj4ELj1ELj16ENS_18Kernel_traits_baseILj1280EfS2_fS2_fjLj128EEEEELb1ELb1ELb0ELb0EEEvNS_9BwdParamsE --------------------------
	.section	.nv.shared._ZN10layer_norm13ln_bwd_kernelINS_13Kernel_traitsIf6__halffS2_fjLj1280ELj1ELj4ELj1ELj16ENS_18Kernel_traits_baseILj1280EfS2_fS2_fjLj128EEEEELb1ELb1ELb0ELb0EEEvNS_9BwdParamsE,"aw",@nobits
	.sectionflags	@""
	.align	16


//--------------------- .nv.shared._ZN10layer_norm13ln_bwd_kernelINS_13Kernel_traitsIf6__halffS2_fjLj1280ELj1ELj4ELj1ELj16ENS_18Kernel_traits_baseILj1280EfS2_fS2_fjLj128EEEEELb1ELb1ELb0ELb1EEEvNS_9BwdParamsE --------------------------
	.section	.nv.shared._ZN10layer_norm13ln_bwd_kernelINS_13Kernel_traitsIf6__halffS2_fjLj1280ELj1ELj4ELj1ELj16ENS_18Kernel_traits_baseILj1280EfS2_fS2_fjLj128EEEEELb1ELb1ELb0ELb1EEEvNS_9BwdParamsE,"aw",@nobits
	.sectionflags	@""
	.align	16


//--------------------- .nv.shared._ZN10layer_norm22ln_bwd_finalize_kernelINS_22Kernel_traits_finalizeILj1280Ef6__halffS2_fjLb1ELj1024ELj4ENS_18Kernel_traits_baseILj1280EfS2_fS2_fjLj1024EEEEELb1ELb0EEEvNS_9BwdParamsE --------------------------
	.section	.nv.shared._ZN10layer_norm22ln_bwd_finalize_kernelINS_22Kernel_traits_finalizeILj1280Ef6__halffS2_fjLb1ELj1024ELj4ENS_18Kernel_traits_baseILj1280EfS2_fS2_fjLj1024EEEEELb1ELb0EEEvNS_9BwdParamsE,"aw",@nobits
	.sectionflags	@""
	.align	16
.nv.shared._ZN10layer_norm22ln_bwd_finalize_kernelINS_22Kernel_traits_finalizeILj1280Ef6__halffS2_fjLb1ELj1024ELj4ENS_18Kernel_traits_baseILj1280EfS2_fS2_fjLj1024EEEEELb1ELb0EEEvNS_9BwdParamsE:
	.zero		12672


//--------------------- .nv.shared._ZN10layer_norm13ln_bwd_kernelINS_13Kernel_traitsIf6__halffS2_fjLj1280ELj1ELj4ELj1ELj16ENS_18Kernel_traits_baseILj1280EfS2_fS2_fjLj128EEEEELb1ELb1ELb1ELb0EEEvNS_9BwdParamsE --------------------------
	.section	.nv.shared._ZN10layer_norm13ln_bwd_kernelINS_13Kernel_traitsIf6__halffS2_fjLj1280ELj1ELj4ELj1ELj16ENS_18Kernel_traits_baseILj1280EfS2_fS2_fjLj128EEEEELb1ELb1ELb1ELb0EEEvNS_9BwdParamsE,"aw",@nobits
	.sectionflags	@""
	.align	16


//--------------------- .nv.shared._ZN10layer_norm22ln_bwd_finalize_kernelINS_22Kernel_traits_finalizeILj1280Ef6__halffS2_fjLb1ELj1024ELj4ENS_18Kernel_traits_baseILj1280EfS2_fS2_fjLj1024EEEEELb1ELb1EEEvNS_9BwdParamsE --------------------------
	.section	.nv.shared._ZN10layer_norm22ln_bwd_finalize_kernelINS_22Kernel_traits_finalizeILj1280Ef6__halffS2_fjLb1ELj1024ELj4ENS_18Kernel_traits_baseILj1280EfS2_fS2_fjLj1024EEEEELb1ELb1EEEvNS_9BwdParamsE,"aw",@nobits
	.sectionflags	@""
	.align	16
.nv.shared._ZN10layer_norm22ln_bwd_finalize_kernelINS_22Kernel_traits_finalizeILj1280Ef6__halffS2_fjLb1ELj1024ELj4ENS_18Kernel_traits_baseILj1280EfS2_fS2_fjLj1024EEEEELb1ELb1EEEvNS_9BwdParamsE:
	.zero		12672


//--------------------- .nv.shared._ZN10layer_norm13ln_bwd_kernelINS_13Kernel_traitsIf6__halffS2_fjLj1280ELj1ELj4ELj1ELj16ENS_18Kernel_traits_baseILj1280EfS2_fS2_fjLj128EEEEELb1ELb1ELb1ELb1EEEvNS_9BwdParamsE --------------------------
	.section	.nv.shared._ZN10layer_norm13ln_bwd_kernelINS_13Kernel_traitsIf6__halffS2_fjLj1280ELj1ELj4ELj1ELj16ENS_18Kernel_traits_baseILj1280EfS2_fS2_fjLj128EEEEELb1ELb1ELb1ELb1EEEvNS_9BwdParamsE,"aw",@nobits
	.sectionflags	@""
	.align	16


//--------------------- .nv.shared._ZN10layer_norm13ln_bwd_kernelINS_13Kernel_traitsI6__halfffffjLj1280ELj1ELj4ELj1ELj16ENS_18Kernel_traits_baseILj1280ES2_ffffjLj128EEEEELb0ELb0ELb0ELb0EEEvNS_9BwdParamsE --------------------------
	.section	.nv.shared._ZN10layer_norm13ln_bwd_kernelINS_13Kernel_traitsI6__halfffffjLj1280ELj1ELj4ELj1ELj16ENS_18Kernel_traits_baseILj1280ES2_ffffjLj128EEEEELb0ELb0ELb0ELb0EEEvNS_9BwdParamsE,"aw",@nobits
	.sectionflags	@""
	.align	16


//--------------------- .nv.shared._ZN10layer_norm13ln_bwd_kernelINS_13Kernel_traitsI6__halfffffjLj1280ELj1ELj4ELj1ELj16ENS_18Kernel_traits_baseILj1280ES2_ffffjLj128EEEEELb0ELb0ELb0ELb1EEEvNS_9BwdParamsE --------------------------
	.section	.nv.shared._ZN10layer_norm13ln_bwd_kernelINS_13Kernel_traitsI6__halfffffjLj1280ELj1ELj4ELj1ELj16ENS_18Kernel_traits_baseILj1280ES2_ffffjLj128EEEEELb0ELb0ELb0ELb1EEEvNS_9BwdParamsE,"aw",@nobits
	.sectionflags	@""
	.align	16


//--------------------- .nv.shared._ZN10layer_norm13ln_bwd_kernelINS_13Kernel_traitsI6__halfffffjLj1280ELj1ELj4ELj1ELj16ENS_18Kernel_traits_baseILj1280ES2_ffffjLj128EEEEELb0ELb0ELb1ELb0EEEvNS_9BwdParamsE --------------------------
	.section	.nv.shared._ZN10layer_norm13ln_bwd_kernelINS_13Kernel_traitsI6__halfffffjLj1280ELj1ELj4ELj1ELj16ENS_18Kernel_traits_baseILj1280ES2_ffffjLj128EEEEELb0ELb0ELb1ELb0EEEvNS_9BwdParamsE,"aw",@nobits
	.sectionflags	@""
	.align	16


//--------------------- .nv.shared._ZN10layer_norm13ln_bwd_kernelINS_13Kernel_traitsI6__halfffffjLj1280ELj1ELj4ELj1ELj16ENS_18Kernel_traits_baseILj1280ES2_ffffjLj128EEEEELb0ELb0ELb1ELb1EEEvNS_9BwdParamsE --------------------------
	.section	.nv.shared._ZN10layer_norm13ln_bwd_kernelINS_13Kernel_traitsI6__halfffffjLj1280ELj1ELj4ELj1ELj16ENS_18Kernel_traits_baseILj1280ES2_ffffjLj128EEEEELb0ELb0ELb1ELb1EEEvNS_9BwdParamsE,"aw",@nobits
	.sectionflags	@""
	.align	16


//--------------------- .nv.shared._ZN10layer_norm13ln_bwd_kernelINS_13Kernel_traitsI6__halfffffjLj1280ELj1ELj4ELj1ELj16ENS_18Kernel_traits_baseILj1280ES2_ffffjLj128EEEEELb0ELb1ELb0ELb0EEEvNS_9BwdParamsE --------------------------
	.section	.nv.shared._ZN10layer_norm13ln_bwd_kernelINS_13Kernel_traitsI6__halfffffjLj1280ELj1ELj4ELj1ELj16ENS_18Kernel_traits_baseILj1280ES2_ffffjLj128EEEEELb0ELb1ELb0ELb0EEEvNS_9BwdParamsE,"aw",@nobits
	.sectionflags	@""
	.align	16


//--------------------- .nv.shared._ZN10layer_norm13ln_bwd_kernelINS_13Kernel_traitsI6__halfffffjLj1280ELj1ELj4ELj1ELj16ENS_18Kernel_traits_baseILj1280ES2_ffffjLj128EEEEELb0ELb1ELb0ELb1EEEvNS_9BwdParamsE --------------------------
	.section	.nv.shared._ZN10layer_norm13ln_bwd_kernelINS_13Kernel_traitsI6__halfffffjLj1280ELj1ELj4ELj1ELj16ENS_18Kernel_traits_baseILj1280ES2_ffffjLj128EEEEELb0ELb1ELb0ELb1EEEvNS_9BwdParamsE,"aw",@nobits
	.sectionflags	@""
	.align	16


//--------------------- .nv.shared._ZN10layer_norm13ln_bwd_kernelINS_13Kernel_traitsI6__halfffffjLj1280ELj1ELj4ELj1ELj16ENS_18Kernel_traits_baseILj1280ES2_ffffjLj128EEEEELb0ELb1ELb1ELb0EEEvNS_9BwdParamsE --------------------------
	.section	.nv.shared._ZN10layer_norm13ln_bwd_kernelINS_13Kernel_traitsI6__halfffffjLj1280ELj1ELj4ELj1ELj16ENS_18Kernel_traits_baseILj1280ES2_ffffjLj128EEEEELb0ELb1ELb1ELb0EEEvNS_9BwdParamsE,"aw",@nobits
	.sectionflags	@""
	.align	16


//--------------------- .nv.shared._ZN10layer_norm13ln_bwd_kernelINS_13Kernel_traitsI6__halfffffjLj1280ELj1ELj4ELj1ELj16ENS_18Kernel_traits_baseILj1280ES2_ffffjLj128EEEEELb0ELb1ELb1ELb1EEEvNS_9BwdParamsE --------------------------
	.section	.nv.shared._ZN10layer_norm13ln_bwd_kernelINS_13Kernel_traitsI6__halfffffjLj1280ELj1ELj4ELj1ELj16ENS_18Kernel_traits_baseILj1280ES2_ffffjLj128EEEEELb0ELb1ELb1ELb1EEEvNS_9BwdParamsE,"aw",@nobits
	.sectionflags	@""
	.align	16


//--------------------- .nv.shared._ZN10layer_norm13ln_bwd_kernelINS_13Kernel_traitsI6__halfffffjLj1280ELj1ELj4ELj1ELj16ENS_18Kernel_traits_baseILj1280ES2_ffffjLj128EEEEELb1ELb0ELb0ELb0EEEvNS_9BwdParamsE --------------------------
	.section	.nv.shared._ZN10layer_norm13ln_bwd_kernelINS_13Kernel_traitsI6__halfffffjLj1280ELj1ELj4ELj1ELj16ENS_18Kernel_traits_baseILj1280ES2_ffffjLj128EEEEELb1ELb0ELb0ELb0EEEvNS_9BwdParamsE,"aw",@nobits
	.sectionflags	@""
	.align	16


//--------------------- .nv.shared._ZN10layer_norm13ln_bwd_kernelINS_13Kernel_traitsI6__halfffffjLj1280ELj1ELj4ELj1ELj16ENS_18Kernel_traits_baseILj1280ES2_ffffjLj128EEEEELb1ELb0ELb0ELb1EEEvNS_9BwdParamsE --------------------------
	.section	.nv.shared._ZN10layer_norm13ln_bwd_kernelINS_13Kernel_traitsI6__halfffffjLj1280ELj1ELj4ELj1ELj16ENS_18Kernel_traits_baseILj1280ES2_ffffjLj128EEEEELb1ELb0ELb0ELb1EEEvNS_9BwdParamsE,"aw",@nobits
	.sectionflags	@""
	.align	16


//--------------------- .nv.shared._ZN10layer_norm22ln_bwd_finalize_kernelINS_22Kernel_traits_finalizeILj1280E6__halfffffjLb0ELj1024ELj4ENS_18Kernel_traits_baseILj1280ES2_ffffjLj1024EEEEELb0ELb0EEEvNS_9BwdParamsE --------------------------
	.section	.nv.shared._ZN10layer_norm22ln_bwd_finalize_kernelINS_22Kernel_traits_finalizeILj1280E6__halfffffjLb0ELj1024ELj4ENS_18Kernel_traits_baseILj1280ES2_ffffjLj1024EEEEELb0ELb0EEEvNS_9BwdParamsE,"aw",@nobits
	.sectionflags	@""
	.align	16
.nv.shared._ZN10layer_norm22ln_bwd_finalize_kernelINS_22Kernel_traits_finalizeILj1280E6__halfffffjLb0ELj1024ELj4ENS_18Kernel_traits_baseILj1280ES2_ffffjLj1024EEEEELb0ELb0EEEvNS_9BwdParamsE:
	.zero		8448


//--------------------- .nv.shared._ZN10layer_norm13ln_bwd_kernelINS_13Kernel_traitsI6__halfffffjLj1280ELj1ELj4ELj1ELj16ENS_18Kernel_traits_baseILj1280ES2_ffffjLj128EEEEELb1ELb0ELb1ELb0EEEvNS_9BwdParamsE --------------------------
	.section	.nv.shared._ZN10layer_norm13ln_bwd_kernelINS_13Kernel_traitsI6__halfffffjLj1280ELj1ELj4ELj1ELj16ENS_18Kernel_traits_baseILj1280ES2_ffffjLj128EEEEELb1ELb0ELb1ELb0EEEvNS_9BwdParamsE,"aw",@nobits
	.sectionflags	@""
	.align	16


//--------------------- .nv.shared._ZN10layer_norm22ln_bwd_finalize_kernelINS_22Kernel_traits_finalizeILj1280E6__halfffffjLb0ELj1024ELj4ENS_18Kernel_traits_baseILj1280ES2_ffffjLj1024EEEEELb0ELb1EEEvNS_9BwdParamsE --------------------------
	.section	.nv.shared._ZN10layer_norm22ln_bwd_finalize_kernelINS_22Kernel_traits_finalizeILj1280E6__halfffffjLb0ELj1024ELj4ENS_18Kernel_traits_baseILj1280ES2_ffffjLj1024EEEEELb0ELb1EEEvNS_9BwdParamsE,"aw",@nobits
	.sectionflags	@""
	.align	16
.nv.shared._ZN10layer_norm22ln_bwd_finalize_kernelINS_22Kernel_traits_finalizeILj1280E6__halfffffjLb0ELj1024ELj4ENS_18Kernel_traits_baseILj1280ES2_ffffjLj1024EEEEELb0ELb1EEEvNS_9BwdParamsE:
	.zero		8448


//--------------------- .nv.shared._ZN10layer_norm13ln_bwd_kernelINS_13Kernel_traitsI6__halfffffjLj1280ELj1ELj4ELj1ELj16ENS_18Kernel_traits_baseILj1280ES2_ffffjLj128EEEEELb1ELb0ELb1ELb1EEEvNS_9BwdParamsE --------------------------
	.section	.nv.shared._ZN10layer_norm13ln_bwd_kernelINS_13Kernel_traitsI6__halfffffjLj1280ELj1ELj4ELj1ELj16ENS_18Kernel_traits_baseILj1280ES2_ffffjLj128EEEEELb1ELb0ELb1ELb1EEEvNS_9BwdParamsE,"aw",@nobits
	.sectionflags	@""
	.align	16


//--------------------- .nv.shared._ZN10layer_norm13ln_bwd_kernelINS_13Kernel_traitsI6__halfffffjLj1280ELj1ELj4ELj1ELj16ENS_18Kernel_traits_baseILj1280ES2_ffffjLj128EEEEELb1ELb1ELb0ELb0EEEvNS_9BwdParamsE --------------------------
	.section	.nv.shared._ZN10layer_norm13ln_bwd_kernelINS_13Kernel_traitsI6__halfffffjLj1280ELj1ELj4ELj1ELj16ENS_18Kernel_traits_baseILj1280ES2_ffffjLj128EEEEELb1ELb1ELb0ELb0EEEvNS_9BwdParamsE,"aw",@nobits
	.sectionflags	@""
	.align	16


//--------------------- .nv.shared._ZN10layer_norm13ln_bwd_kernelINS_13Kernel_traitsI6__halfffffjLj1280ELj1ELj4ELj1ELj16ENS_18Kernel_traits_baseILj1280ES2_ffffjLj128EEEEELb1ELb1ELb0ELb1EEEvNS_9BwdParamsE --------------------------
	.section	.nv.shared._ZN10layer_norm13ln_bwd_kernelINS_13Kernel_traitsI6__halfffffjLj1280ELj1ELj4ELj1ELj16ENS_18Kernel_traits_baseILj1280ES2_ffffjLj128EEEEELb1ELb1ELb0ELb1EEEvNS_9BwdParamsE,"aw",@nobits
	.sectionflags	@""
	.align	16


//--------------------- .nv.shared._ZN10layer_norm22ln_bwd_finalize_kernelINS_22Kernel_traits_finalizeILj1280E6__halfffffjLb1ELj1024ELj4ENS_18Kernel_traits_baseILj1280ES2_ffffjLj1024EEEEELb1ELb0EEEvNS_9BwdParamsE --------------------------
	.section	.nv.shared._ZN10layer_norm22ln_bwd_finalize_kernelINS_22Kernel_traits_finalizeILj1280E6__halfffffjLb1ELj1024ELj4ENS_18Kernel_traits_baseILj1280ES2_ffffjLj1024EEEEELb1ELb0EEEvNS_9BwdParamsE,"aw",@nobits
	.sectionflags	@""
	.align	16
.nv.shared._ZN10layer_norm22ln_bwd_finalize_kernelINS_22Kernel_traits_finalizeILj1280E6__halfffffjLb1ELj1024ELj4ENS_18Kernel_traits_baseILj1280ES2_ffffjLj1024EEEEELb1ELb0EEEvNS_9BwdParamsE:
	.zero		12672


//--------------------- .nv.shared._ZN10layer_norm13ln_bwd_kernelINS_13Kernel_traitsI6__halfffffjLj1280ELj1ELj4ELj1ELj16ENS_18Kernel_traits_baseILj1280ES2_ffffjLj128EEEEELb1ELb1ELb1ELb0EEEvNS_9BwdParamsE --------------------------
	.section	.nv.shared._ZN10layer_norm13ln_bwd_kernelINS_13Kernel_traitsI6__halfffffjLj1280ELj1ELj4ELj1ELj16ENS_18Kernel_traits_baseILj1280ES2_ffffjLj128EEEEELb1ELb1ELb1ELb0EEEvNS_9BwdParamsE,"aw",@nobits
	.sectionflags	@""
	.align	16


//--------------------- .nv.shared._ZN10layer_norm22ln_bwd_finalize_kernelINS_22Kernel_traits_finalizeILj1280E6__halfffffjLb1ELj1024ELj4ENS_18Kernel_traits_baseILj1280ES2_ffffjLj1024EEEEELb1ELb1EEEvNS_9BwdParamsE --------------------------
	.section	.nv.shared._ZN10layer_norm22ln_bwd_finalize_kernelINS_22Kernel_traits_finalizeILj1280E6__halfffffjLb1ELj1024ELj4ENS_18Kernel_traits_baseILj1280ES2_ffffjLj1024EEEEELb1ELb1EEEvNS_9BwdParamsE,"aw",@nobits
	.sectionflags	@""
	.align	16
.nv.shared._ZN10layer_norm22ln_bwd_finalize_kernelINS_22Kernel_traits_finalizeILj1280E6__halfffffjLb1ELj1024ELj4ENS_18Kernel_traits_baseILj1280ES2_ffffjLj1024EEEEELb1ELb1EEEvNS_9BwdParamsE:
	.zero		12672


//--------------------- .nv.shared._ZN10layer_norm13ln_bwd_kernelINS_13Kernel_traitsI6__halfffffjLj1280ELj1ELj4ELj1ELj16ENS_18Kernel_traits_baseILj1280ES2_ffffjLj128EEEEELb1ELb1ELb1ELb1EEEvNS_9BwdParamsE --------------------------
	.section	.nv.shared._ZN10layer_norm13ln_bwd_kernelINS_13Kernel_traitsI6__halfffffjLj1280ELj1ELj4ELj1ELj16ENS_18Kernel_traits_baseILj1280ES2_ffffjLj128EEEEELb1ELb1ELb1ELb1EEEvNS_9BwdParamsE,"aw",@nobits
	.sectionflags	@""
	.align	16


//--------------------- .nv.shared._ZN10layer_norm13ln_bwd_kernelINS_13Kernel_traitsIfffffjLj1280ELj1ELj4ELj1ELj16ENS_18Kernel_traits_baseILj1280EfffffjLj128EEEEELb0ELb0ELb0ELb0EEEvNS_9BwdParamsE --------------------------
	.section	.nv.shared._ZN10layer_norm13ln_bwd_kernelINS_13Kernel_traitsIfffffjLj1280ELj1ELj4ELj1ELj16ENS_18Kernel_traits_baseILj1280EfffffjLj128EEEEELb0ELb0ELb0ELb0EEEvNS_9BwdParamsE,"aw",@nobits
	.sectionflags	@""
	.align	16


//--------------------- .nv.shared._ZN10layer_norm13ln_bwd_kernelINS_13Kernel_traitsIfffffjLj1280ELj1ELj4ELj1ELj16ENS_18Kernel_traits_baseILj1280EfffffjLj128EEEEELb0ELb0ELb0ELb1EEEvNS_9BwdParamsE --------------------------
	.section	.nv.shared._ZN10layer_norm13ln_bwd_kernelINS_13Kernel_traitsIfffffjLj1280ELj1ELj4ELj1ELj16ENS_18Kernel_traits_baseILj1280EfffffjLj128EEEEELb0ELb0ELb0ELb1EEEvNS_9BwdParamsE,"aw",@nobits
	.sectionflags	@""
	.align	16


//--------------------- .nv.shared._ZN10layer_norm13ln_bwd_kernelINS_13Kernel_traitsIfffffjLj1280ELj1ELj4ELj1ELj16ENS_18Kernel_traits_baseILj1280EfffffjLj128EEEEELb0ELb0ELb1ELb0EEEvNS_9BwdParamsE --------------------------
	.section	.nv.shared._ZN10layer_norm13ln_bwd_kernelINS_13Kernel_traitsIfffffjLj1280ELj1ELj4ELj1ELj16ENS_18Kernel_traits_baseILj1280EfffffjLj128EEEEELb0ELb0ELb1ELb0EEEvNS_9BwdParamsE,"aw",@nobits
	.sectionflags	@""
	.align	16


//--------------------- .nv.shared._ZN10layer_norm13ln_bwd_kernelINS_13Kernel_traitsIfffffjLj1280ELj1ELj4ELj1ELj16ENS_18Kernel_traits_baseILj1280EfffffjLj128EEEEELb0ELb0ELb1ELb1EEEvNS_9BwdParamsE --------------------------
	.section	.nv.shared._ZN10layer_norm13ln_bwd_kernelINS_13Kernel_traitsIfffffjLj1280ELj1ELj4ELj1ELj16ENS_18Kernel_traits_baseILj1280EfffffjLj128EEEEELb0ELb0ELb1ELb1EEEvNS_9BwdParamsE,"aw",@nobits
	.sectionflags	@""
	.align	16


//--------------------- .nv.shared._ZN10layer_norm13ln_bwd_kernelINS_13Kernel_traitsIfffffjLj1280ELj1ELj4ELj1ELj16ENS_18Kernel_traits_baseILj1280EfffffjLj128EEEEELb0ELb1ELb0ELb0EEEvNS_9BwdParamsE --------------------------
	.section	.nv.shared._ZN10layer_norm13ln_bwd_kernelINS_13Kernel_traitsIfffffjLj1280ELj1ELj4ELj1ELj16ENS_18Kernel_traits_baseILj1280EfffffjLj128EEEEELb0ELb1ELb0ELb0EEEvNS_9BwdParamsE,"aw",@nobits
	.sectionflags	@""
	.align	16


//--------------------- .nv.shared._ZN10layer_norm13ln_bwd_kernelINS_13Kernel_traitsIfffffjLj1280ELj1ELj4ELj1ELj16ENS_18Kernel_traits_baseILj1280EfffffjLj128EEEEELb0ELb1ELb0ELb1EEEvNS_9BwdParamsE --------------------------
	.section	.nv.shared._ZN10layer_norm13ln_bwd_kernelINS_13Kernel_traitsIfffffjLj1280ELj1ELj4ELj1ELj16ENS_18Kernel_traits_baseILj1280EfffffjLj128EEEEELb0ELb1ELb0ELb1EEEvNS_9BwdParamsE,"aw",@nobits
	.sectionflags	@""
	.align	16


//--------------------- .nv.shared._ZN10layer_norm13ln_bwd_kernelINS_13Kernel_traitsIfffffjLj1280ELj1ELj4ELj1ELj16ENS_18Kernel_traits_baseILj1280EfffffjLj128EEEEELb0ELb1ELb1ELb0EEEvNS_9BwdParamsE --------------------------
	.section	.nv.shared._ZN10layer_norm13ln_bwd_kernelINS_13Kernel_traitsIfffffjLj1280ELj1ELj4ELj1ELj16ENS_18Kernel_traits_baseILj1280EfffffjLj128EEEEELb0ELb1ELb1ELb0EEEvNS_9BwdParamsE,"aw",@nobits
	.sectionflags	@""
	.align	16


//--------------------- .nv.shared._ZN10layer_norm13ln_bwd_kernelINS_13Kernel_traitsIfffffjLj1280ELj1ELj4ELj1ELj16ENS_18Kernel_traits_baseILj1280EfffffjLj128EEEEELb0ELb1ELb1ELb1EEEvNS_9BwdParamsE --------------------------
	.section	.nv.shared._ZN10layer_norm13ln_bwd_kernelINS_13Kernel_traitsIfffffjLj1280ELj1ELj4ELj1ELj16ENS_18Kernel_traits_baseILj1280EfffffjLj128EEEEELb0ELb1ELb1ELb1EEEvNS_9BwdParamsE,"aw",@nobits
	.sectionflags	@""
	.align	16


//--------------------- .nv.shared._ZN10layer_norm13ln_bwd_kernelINS_13Kernel_traitsIfffffjLj1280ELj1ELj4ELj1ELj16ENS_18Kernel_traits_baseILj1280EfffffjLj128EEEEELb1ELb0ELb0ELb0EEEvNS_9BwdParamsE --------------------------
	.section	.nv.shared._ZN10layer_norm13ln_bwd_kernelINS_13Kernel_traitsIfffffjLj1280ELj1ELj4ELj1ELj16ENS_18Kernel_traits_baseILj1280EfffffjLj128EEEEELb1ELb0ELb0ELb0EEEvNS_9BwdParamsE,"aw",@nobits
	.sectionflags	@""
	.align	16


//--------------------- .nv.shared._ZN10layer_norm13ln_bwd_kernelINS_13Kernel_traitsIfffffjLj1280ELj1ELj4ELj1ELj16ENS_18Kernel_traits_baseILj1280EfffffjLj128EEEEELb1ELb0ELb0ELb1EEEvNS_9BwdParamsE --------------------------
	.section	.nv.shared._ZN10layer_norm13ln_bwd_kernelINS_13Kernel_traitsIfffffjLj1280ELj1ELj4ELj1ELj16ENS_18Kernel_traits_baseILj1280EfffffjLj128EEEEELb1ELb0ELb0ELb1EEEvNS_9BwdParamsE,"aw",@nobits
	.sectionflags	@""
	.align	16


//--------------------- .nv.shared._ZN10layer_norm22ln_bwd_finalize_kernelINS_22Kernel_traits_finalizeILj1280EfffffjLb0ELj1024ELj4ENS_18Kernel_traits_baseILj1280EfffffjLj1024EEEEELb0ELb0EEEvNS_9BwdParamsE --------------------------
	.section	.nv.shared._ZN10layer_norm22ln_bwd_finalize_kernelINS_22Kernel_traits_finalizeILj1280EfffffjLb0ELj1024ELj4ENS_18Kernel_traits_baseILj1280EfffffjLj1024EEEEELb0ELb0EEEvNS_9BwdParamsE,"aw",@nobits
	.sectionflags	@""
	.align	16
.nv.shared._ZN10layer_norm22ln_bwd_finalize_kernelINS_22Kernel_traits_finalizeILj1280EfffffjLb0ELj1024ELj4ENS_18Kernel_traits_baseILj1280EfffffjLj1024EEEEELb0ELb0EEEvNS_9BwdParamsE:
	.zero		8448


//--------------------- .nv.shared._ZN10layer_norm13ln_bwd_kernelINS_13Kernel_traitsIfffffjLj1280ELj1ELj4ELj1ELj16ENS_18Kernel_traits_baseILj1280EfffffjLj128EEEEELb1ELb0ELb1ELb0EEEvNS_9BwdParamsE --------------------------
	.section	.nv.shared._ZN10layer_norm13ln_bwd_kernelINS_13Kernel_traitsIfffffjLj1280ELj1ELj4ELj1ELj16ENS_18Kernel_traits_baseILj1280EfffffjLj128EEEEELb1ELb0ELb1ELb0EEEvNS_9BwdParamsE,"aw",@nobits
	.sectionflags	@""
	.align	16


//--------------------- .nv.shared._ZN10layer_norm22ln_bwd_finalize_kernelINS_22Kernel_traits_finalizeILj1280EfffffjLb0ELj1024ELj4ENS_18Kernel_traits_baseILj1280EfffffjLj1024EEEEELb0ELb1EEEvNS_9BwdParamsE --------------------------
	.section	.nv.shared._ZN10layer_norm22ln_bwd_finalize_kernelINS_22Kernel_traits_finalizeILj1280EfffffjLb0ELj1024ELj4ENS_18Kernel_traits_baseILj1280EfffffjLj1024EEEEELb0ELb1EEEvNS_9BwdParamsE,"aw",@nobits
	.sectionflags	@""
	.align	16
.nv.shared._ZN10layer_norm22ln_bwd_finalize_kernelINS_22Kernel_traits_finalizeILj1280EfffffjLb0ELj1024ELj4ENS_18Kernel_traits_baseILj1280EfffffjLj1024EEEEELb0ELb1EEEvNS_9BwdParamsE:
	.zero		8448


//--------------------- .nv.shared._ZN10layer_norm13ln_bwd_kernelINS_13Kernel_traitsIfffffjLj1280ELj1ELj4ELj1ELj16ENS_18Kernel_traits_baseILj1280EfffffjLj128EEEEELb1ELb0ELb1ELb1EEEvNS_9BwdParamsE --------------------------
	.section	.nv.shared._ZN10layer_norm13ln_bwd_kernelINS_13Kernel_traitsIfffffjLj1280ELj1ELj4ELj1ELj16ENS_18Kernel_traits_baseILj1280EfffffjLj128EEEEELb1ELb0ELb1ELb1EEEvNS_9BwdParamsE,"aw",@nobits
	.sectionflags	@""
	.align	16


//--------------------- .nv.shared._ZN10layer_norm13ln_bwd_kernelINS_13Kernel_traitsIfffffjLj1280ELj1ELj4ELj1ELj16ENS_18Kernel_traits_baseILj1280EfffffjLj128EEEEELb1ELb1ELb0ELb0EEEvNS_9BwdParamsE --------------------------
	.section	.nv.shared._ZN10layer_norm13ln_bwd_kernelINS_13Kernel_traitsIfffffjLj1280ELj1ELj4ELj1ELj16ENS_18Kernel_traits_baseILj1280EfffffjLj128EEEEELb1ELb1ELb0ELb0EEEvNS_9BwdParamsE,"aw",@nobits
	.sectionflags	@""
	.align	16


//--------------------- .nv.shared._ZN10layer_norm13ln_bwd_kernelINS_13Kernel_traitsIfffffjLj1280ELj1ELj4ELj1ELj16ENS_18Kernel_traits_baseILj1280EfffffjLj128EEEEELb1ELb1ELb0ELb1EEEvNS_9BwdParamsE --------------------------
	.section	.nv.shared._ZN10layer_norm13ln_bwd_kernelINS_13Kernel_traitsIfffffjLj1280ELj1ELj4ELj1ELj16ENS_18Kernel_traits_baseILj1280EfffffjLj128EEEEELb1ELb1ELb0ELb1EEEvNS_9BwdParamsE,"aw",@nobits
	.sectionflags	@""
	.align	16


//--------------------- .nv.shared._ZN10layer_norm22ln_bwd_finalize_kernelINS_22Kernel_traits_finalizeILj1280EfffffjLb1ELj1024ELj4ENS_18Kernel_traits_baseILj1280EfffffjLj1024EEEEELb1ELb0EEEvNS_9BwdParamsE --------------------------
	.section	.nv.shared._ZN10layer_norm22ln_bwd_finalize_kernelINS_22Kernel_traits_finalizeILj1280EfffffjLb1ELj1024ELj4ENS_18Kernel_traits_baseILj1280EfffffjLj1024EEEEELb1ELb0EEEvNS_9BwdParamsE,"aw",@nobits
	.sectionflags	@""
	.align	16
.nv.shared._ZN10layer_norm22ln_bwd_finalize_kernelINS_22Kernel_traits_finalizeILj1280EfffffjLb1ELj1024ELj4ENS_18Kernel_traits_baseILj1280EfffffjLj1024EEEEELb1ELb0EEEvNS_9BwdParamsE:
	.zero		12672


//--------------------- .nv.shared._ZN10layer_norm13ln_bwd_kernelINS_13Kernel_traitsIfffffjLj1280ELj1ELj4ELj1ELj16ENS_18Kernel_traits_baseILj1280EfffffjLj128EEEEELb1ELb1ELb1ELb0EEEvNS_9BwdParamsE --------------------------
	.section	.nv.shared._ZN10layer_norm13ln_bwd_kernelINS_13Kernel_traitsIfffffjLj1280ELj1ELj4ELj1ELj16ENS_18Kernel_traits_baseILj1280EfffffjLj128EEEEELb1ELb1ELb1ELb0EEEvNS_9BwdParamsE,"aw",@nobits
	.sectionflags	@""
	.align	16


//--------------------- .nv.shared._ZN10layer_norm22ln_bwd_finalize_kernelINS_22Kernel_traits_finalizeILj1280EfffffjLb1ELj1024ELj4ENS_18Kernel_traits_baseILj1280EfffffjLj1024EEEEELb1ELb1EEEvNS_9BwdParamsE --------------------------
	.section	.nv.shared._ZN10layer_norm22ln_bwd_finalize_kernelINS_22Kernel_traits_finalizeILj1280EfffffjLb1ELj1024ELj4ENS_18Kernel_traits_baseILj1280EfffffjLj1024EEEEELb1ELb1EEEvNS_9BwdParamsE,"aw",@nobits
	.sectionflags	@""
	.align	16
.nv.shared._ZN10layer_norm22ln_bwd_finalize_kernelINS_22Kernel_traits_finalizeILj1280EfffffjLb1ELj1024ELj4ENS_18Kernel_traits_baseILj1280EfffffjLj1024EEEEELb1ELb1EEEvNS_9BwdParamsE:
	.zero		12672


//--------------------- .nv.shared._ZN10layer_norm13ln_bwd_kernelINS_13Kernel_traitsIfffffjLj1280ELj1ELj4ELj1ELj16ENS_18Kernel_traits_baseILj1280EfffffjLj128EEEEELb1ELb1ELb1ELb1EEEvNS_9BwdParamsE --------------------------
	.section	.nv.shared._ZN10layer_norm13ln_bwd_kernelINS_13Kernel_traitsIfffffjLj1280ELj1ELj4ELj1ELj16ENS_18Kernel_traits_baseILj1280EfffffjLj128EEEEELb1ELb1ELb1ELb1EEEvNS_9BwdParamsE,"aw",@nobits
	.sectionflags	@""
	.align	16
